	.target	sm_103a

	.elftype	@"ET_EXEC"


//--------------------- .note.nv.tkinfo           --------------------------
	.section	.note.nv.tkinfo,"",@"SHT_NOTE"
	.sectionflags	@"SHF_NOTE_NV_TKINFO"
	.tkinfo
        /*0018*/ 	.word	0x00000002
        /*0030*/ 	.string	""
        /*0030*/ 	.string	"ptxas"
        /*0030*/ 	.string	"Cuda compilation tools, release 13.0, V13.0.88"
        /*0030*/ 	.string	"Build cuda_13.0.r13.0/compiler.36424714_0"
        /*0030*/ 	.string	"-arch sm_103a -m 64 "



//--------------------- .note.nv.cuinfo           --------------------------
	.section	.note.nv.cuinfo,"",@"SHT_NOTE"
	.sectionflags	@"SHF_NOTE_NV_CUINFO"
        /*0018*/ 	.short	0x0002
        /*001a*/ 	.short	0x0067
        /*001c*/ 	.short	0x0082
	.zero		2


//--------------------- .nv.info                  --------------------------
	.section	.nv.info,"",@"SHT_CUDA_INFO"
	.align	4


	//----- nvinfo : EIATTR_REGCOUNT
	.align		4
        /*0000*/ 	.byte	0x04, 0x2f
        /*0002*/ 	.short	(.L_29 - .L_28)
	.align		4
.L_28:
        /*0004*/ 	.word	index@(_ZN2at6native43_GLOBAL__N__9ae7fba5_10_SoftMax_cu_9f978f6322cunn_SoftMaxForwardRegIdddNS1_25LogSoftMaxForwardEpilogueElLi1EEEvPT1_PKT_T3_)
        /*0008*/ 	.word	0x0000001c


	//----- nvinfo : EIATTR_FRAME_SIZE
	.align		4
.L_29:
        /*000c*/ 	.byte	0x04, 0x11
        /*000e*/ 	.short	(.L_31 - .L_30)
	.align		4
.L_30:
        /*0010*/ 	.word	index@(_ZN2at6native43_GLOBAL__N__9ae7fba5_10_SoftMax_cu_9f978f6322cunn_SoftMaxForwardRegIdddNS1_25LogSoftMaxForwardEpilogueElLi1EEEvPT1_PKT_T3_)
        /*0014*/ 	.word	0x00000000


	//----- nvinfo : EIATTR_REGCOUNT
	.align		4
.L_31:
        /*0018*/ 	.byte	0x04, 0x2f
        /*001a*/ 	.short	(.L_33 - .L_32)
	.align		4
.L_32:
        /*001c*/ 	.word	index@(_ZN2at6native43_GLOBAL__N__9ae7fba5_10_SoftMax_cu_9f978f6322cunn_SoftMaxForwardRegIdddNS1_25LogSoftMaxForwardEpilogueElLi2EEEvPT1_PKT_T3_)
        /*0020*/ 	.word	0x00000020


	//----- nvinfo : EIATTR_FRAME_SIZE
	.align		4
.L_33:
        /*0024*/ 	.byte	0x04, 0x11
        /*0026*/ 	.short	(.L_35 - .L_34)
	.align		4
.L_34:
        /*0028*/ 	.word	index@(_ZN2at6native43_GLOBAL__N__9ae7fba5_10_SoftMax_cu_9f978f6322cunn_SoftMaxForwardRegIdddNS1_25LogSoftMaxForwardEpilogueElLi2EEEvPT1_PKT_T3_)
        /*002c*/ 	.word	0x00000000


	//----- nvinfo : EIATTR_REGCOUNT
	.align		4
.L_35:
        /*0030*/ 	.byte	0x04, 0x2f
        /*0032*/ 	.short	(.L_37 - .L_36)
	.align		4
.L_36:
        /*0034*/ 	.word	index@(_ZN2at6native43_GLOBAL__N__9ae7fba5_10_SoftMax_cu_9f978f6322cunn_SoftMaxForwardRegIdddNS1_25LogSoftMaxForwardEpilogueElLi3EEEvPT1_PKT_T3_)
        /*0038*/ 	.word	0x00000020


	//----- nvinfo : EIATTR_FRAME_SIZE
	.align		4
.L_37:
        /*003c*/ 	.byte	0x04, 0x11
        /*003e*/ 	.short	(.L_39 - .L_38)
	.align		4
.L_38:
        /*0040*/ 	.word	index@(_ZN2at6native43_GLOBAL__N__9ae7fba5_10_SoftMax_cu_9f978f6322cunn_SoftMaxForwardRegIdddNS1_25LogSoftMaxForwardEpilogueElLi3EEEvPT1_PKT_T3_)
        /*0044*/ 	.word	0x00000000


	//----- nvinfo : EIATTR_REGCOUNT
	.align		4
.L_39:
        /*0048*/ 	.byte	0x04, 0x2f
        /*004a*/ 	.short	(.L_41 - .L_40)
	.align		4
.L_40:
        /*004c*/ 	.word	index@(_ZN2at6native43_GLOBAL__N__9ae7fba5_10_SoftMax_cu_9f978f6322cunn_SoftMaxForwardRegIdddNS1_25LogSoftMaxForwardEpilogueElLi4EEEvPT1_PKT_T3_)
        /*0050*/ 	.word	0x00000026


	//----- nvinfo : EIATTR_FRAME_SIZE
	.align		4
.L_41:
        /*0054*/ 	.byte	0x04, 0x11
        /*0056*/ 	.short	(.L_43 - .L_42)
	.align		4
.L_42:
        /*0058*/ 	.word	index@(_ZN2at6native43_GLOBAL__N__9ae7fba5_10_SoftMax_cu_9f978f6322cunn_SoftMaxForwardRegIdddNS1_25LogSoftMaxForwardEpilogueElLi4EEEvPT1_PKT_T3_)
        /*005c*/ 	.word	0x00000000


	//----- nvinfo : EIATTR_REGCOUNT
	.align		4
.L_43:
        /*0060*/ 	.byte	0x04, 0x2f
        /*0062*/ 	.short	(.L_45 - .L_44)
	.align		4
.L_44:
        /*0064*/ 	.word	index@(_ZN2at6native43_GLOBAL__N__9ae7fba5_10_SoftMax_cu_9f978f6322cunn_SoftMaxForwardRegIdddNS1_25LogSoftMaxForwardEpilogueElLi5EEEvPT1_PKT_T3_)
        /*0068*/ 	.word	0x00000028


	//----- nvinfo : EIATTR_FRAME_SIZE
	.align		4
.L_45:
        /*006c*/ 	.byte	0x04, 0x11
        /*006e*/ 	.short	(.L_47 - .L_46)
	.align		4
.L_46:
        /*0070*/ 	.word	index@(_ZN2at6native43_GLOBAL__N__9ae7fba5_10_SoftMax_cu_9f978f6322cunn_SoftMaxForwardRegIdddNS1_25LogSoftMaxForwardEpilogueElLi5EEEvPT1_PKT_T3_)
        /*0074*/ 	.word	0x00000000


	//----- nvinfo : EIATTR_REGCOUNT
	.align		4
.L_47:
        /*0078*/ 	.byte	0x04, 0x2f
        /*007a*/ 	.short	(.L_49 - .L_48)
	.align		4
.L_48:
        /*007c*/ 	.word	index@(_ZN2at6native43_GLOBAL__N__9ae7fba5_10_SoftMax_cu_9f978f6322cunn_SoftMaxForwardRegIdddNS1_25LogSoftMaxForwardEpilogueElLi6EEEvPT1_PKT_T3_)
        /*0080*/ 	.word	0x00000028


	//----- nvinfo : EIATTR_FRAME_SIZE
	.align		4
.L_49:
        /*0084*/ 	.byte	0x04, 0x11
        /*0086*/ 	.short	(.L_51 - .L_50)
	.align		4
.L_50:
        /*0088*/ 	.word	index@(_ZN2at6native43_GLOBAL__N__9ae7fba5_10_SoftMax_cu_9f978f6322cunn_SoftMaxForwardRegIdddNS1_25LogSoftMaxForwardEpilogueElLi6EEEvPT1_PKT_T3_)
        /*008c*/ 	.word	0x00000000


	//----- nvinfo : EIATTR_REGCOUNT
	.align		4
.L_51:
        /*0090*/ 	.byte	0x04, 0x2f
        /*0092*/ 	.short	(.L_53 - .L_52)
	.align		4
.L_52:
        /*0094*/ 	.word	index@(_ZN2at6native43_GLOBAL__N__9ae7fba5_10_SoftMax_cu_9f978f6322cunn_SoftMaxForwardRegIdddNS1_25LogSoftMaxForwardEpilogueElLi7EEEvPT1_PKT_T3_)
        /*0098*/ 	.word	0x00000032


	//----- nvinfo : EIATTR_FRAME_SIZE
	.align		4
.L_53:
        /*009c*/ 	.byte	0x04, 0x11
        /*009e*/ 	.short	(.L_55 - .L_54)
	.align		4
.L_54:
        /*00a0*/ 	.word	index@(_ZN2at6native43_GLOBAL__N__9ae7fba5_10_SoftMax_cu_9f978f6322cunn_SoftMaxForwardRegIdddNS1_25LogSoftMaxForwardEpilogueElLi7EEEvPT1_PKT_T3_)
        /*00a4*/ 	.word	0x00000000


	//----- nvinfo : EIATTR_REGCOUNT
	.align		4
.L_55:
        /*00a8*/ 	.byte	0x04, 0x2f
        /*00aa*/ 	.short	(.L_57 - .L_56)
	.align		4
.L_56:
        /*00ac*/ 	.word	index@(_ZN2at6native43_GLOBAL__N__9ae7fba5_10_SoftMax_cu_9f978f6322cunn_SoftMaxForwardRegIdddNS1_25LogSoftMaxForwardEpilogueElLi8EEEvPT1_PKT_T3_)
        /*00b0*/ 	.word	0x00000034


	//----- nvinfo : EIATTR_FRAME_SIZE
	.align		4
.L_57:
        /*00b4*/ 	.byte	0x04, 0x11
        /*00b6*/ 	.short	(.L_59 - .L_58)
	.align		4
.L_58:
        /*00b8*/ 	.word	index@(_ZN2at6native43_GLOBAL__N__9ae7fba5_10_SoftMax_cu_9f978f6322cunn_SoftMaxForwardRegIdddNS1_25LogSoftMaxForwardEpilogueElLi8EEEvPT1_PKT_T3_)
        /*00bc*/ 	.word	0x00000000


	//----- nvinfo : EIATTR_REGCOUNT
	.align		4
.L_59:
        /*00c0*/ 	.byte	0x04, 0x2f
        /*00c2*/ 	.short	(.L_61 - .L_60)
	.align		4
.L_60:
        /*00c4*/ 	.word	index@(_ZN2at6native43_GLOBAL__N__9ae7fba5_10_SoftMax_cu_9f978f6322cunn_SoftMaxForwardRegIdddNS1_25LogSoftMaxForwardEpilogueElLi9EEEvPT1_PKT_T3_)
        /*00c8*/ 	.word	0x00000030


	//----- nvinfo : EIATTR_FRAME_SIZE
	.align		4
.L_61:
        /*00cc*/ 	.byte	0x04, 0x11
        /*00ce*/ 	.short	(.L_63 - .L_62)
	.align		4
.L_62:
        /*00d0*/ 	.word	index@(_ZN2at6native43_GLOBAL__N__9ae7fba5_10_SoftMax_cu_9f978f6322cunn_SoftMaxForwardRegIdddNS1_25LogSoftMaxForwardEpilogueElLi9EEEvPT1_PKT_T3_)
        /*00d4*/ 	.word	0x00000000


	//----- nvinfo : EIATTR_REGCOUNT
	.align		4
.L_63:
        /*00d8*/ 	.byte	0x04, 0x2f
        /*00da*/ 	.short	(.L_65 - .L_64)
	.align		4
.L_64:
        /*00dc*/ 	.word	index@(_ZN2at6native43_GLOBAL__N__9ae7fba5_10_SoftMax_cu_9f978f6323cunn_SoftMaxForwardSmemILi2EdddNS1_25LogSoftMaxForwardEpilogueElEEvPT2_PKT0_T4_)
        /*00e0*/ 	.word	0x00000022


	//----- nvinfo : EIATTR_FRAME_SIZE
	.align		4
.L_65:
        /*00e4*/ 	.byte	0x04, 0x11
        /*00e6*/ 	.short	(.L_67 - .L_66)
	.align		4
.L_66:
        /*00e8*/ 	.word	index@(_ZN2at6native43_GLOBAL__N__9ae7fba5_10_SoftMax_cu_9f978f6323cunn_SoftMaxForwardSmemILi2EdddNS1_25LogSoftMaxForwardEpilogueElEEvPT2_PKT0_T4_)
        /*00ec*/ 	.word	0x00000000


	//----- nvinfo : EIATTR_REGCOUNT
	.align		4
.L_67:
        /*00f0*/ 	.byte	0x04, 0x2f
        /*00f2*/ 	.short	(.L_69 - .L_68)
	.align		4
.L_68:
        /*00f4*/ 	.word	index@(_ZN2at6native43_GLOBAL__N__9ae7fba5_10_SoftMax_cu_9f978f6319cunn_SoftMaxForwardILi2EdddNS1_25LogSoftMaxForwardEpilogueEEEvPT2_PKT0_i)
        /*00f8*/ 	.word	0x0000002c


	//----- nvinfo : EIATTR_FRAME_SIZE
	.align		4
.L_69:
        /*00fc*/ 	.byte	0x04, 0x11
        /*00fe*/ 	.short	(.L_71 - .L_70)
	.align		4
.L_70:
        /*0100*/ 	.word	index@(_ZN2at6native43_GLOBAL__N__9ae7fba5_10_SoftMax_cu_9f978f6319cunn_SoftMaxForwardILi2EdddNS1_25LogSoftMaxForwardEpilogueEEEvPT2_PKT0_i)
        /*0104*/ 	.word	0x00000000


	//----- nvinfo : EIATTR_REGCOUNT
	.align		4
.L_71:
        /*0108*/ 	.byte	0x04, 0x2f
        /*010a*/ 	.short	(.L_73 - .L_72)
	.align		4
.L_72:
        /*010c*/ 	.word	index@(_ZN2at6native43_GLOBAL__N__9ae7fba5_10_SoftMax_cu_9f978f6322cunn_SoftMaxForwardRegIfffNS1_25LogSoftMaxForwardEpilogueElLi1EEEvPT1_PKT_T3_)
        /*0110*/ 	.word	0x00000015


	//----- nvinfo : EIATTR_FRAME_SIZE
	.align		4
.L_73:
        /*0114*/ 	.byte	0x04, 0x11
        /*0116*/ 	.short	(.L_75 - .L_74)
	.align		4
.L_74:
        /*0118*/ 	.word	index@(_ZN2at6native43_GLOBAL__N__9ae7fba5_10_SoftMax_cu_9f978f6322cunn_SoftMaxForwardRegIfffNS1_25LogSoftMaxForwardEpilogueElLi1EEEvPT1_PKT_T3_)
        /*011c*/ 	.word	0x00000000


	//----- nvinfo : EIATTR_REGCOUNT
	.align		4
.L_75:
        /*0120*/ 	.byte	0x04, 0x2f
        /*0122*/ 	.short	(.L_77 - .L_76)
	.align		4
.L_76:
        /*0124*/ 	.word	index@(_ZN2at6native43_GLOBAL__N__9ae7fba5_10_SoftMax_cu_9f978f6322cunn_SoftMaxForwardRegIfffNS1_25LogSoftMaxForwardEpilogueElLi2EEEvPT1_PKT_T3_)
        /*0128*/ 	.word	0x00000019


	//----- nvinfo : EIATTR_FRAME_SIZE
	.align		4
.L_77:
        /*012c*/ 	.byte	0x04, 0x11
        /*012e*/ 	.short	(.L_79 - .L_78)
	.align		4
.L_78:
        /*0130*/ 	.word	index@(_ZN2at6native43_GLOBAL__N__9ae7fba5_10_SoftMax_cu_9f978f6322cunn_SoftMaxForwardRegIfffNS1_25LogSoftMaxForwardEpilogueElLi2EEEvPT1_PKT_T3_)
        /*0134*/ 	.word	0x00000000


	//----- nvinfo : EIATTR_REGCOUNT
	.align		4
.L_79:
        /*0138*/ 	.byte	0x04, 0x2f
        /*013a*/ 	.short	(.L_81 - .L_80)
	.align		4
.L_80:
        /*013c*/ 	.word	index@(_ZN2at6native43_GLOBAL__N__9ae7fba5_10_SoftMax_cu_9f978f6322cunn_SoftMaxForwardRegIfffNS1_25LogSoftMaxForwardEpilogueElLi3EEEvPT1_PKT_T3_)
        /*0140*/ 	.word	0x0000001b


	//----- nvinfo : EIATTR_FRAME_SIZE
	.align		4
.L_81:
        /*0144*/ 	.byte	0x04, 0x11
        /*0146*/ 	.short	(.L_83 - .L_82)
	.align		4
.L_82:
        /*0148*/ 	.word	index@(_ZN2at6native43_GLOBAL__N__9ae7fba5_10_SoftMax_cu_9f978f6322cunn_SoftMaxForwardRegIfffNS1_25LogSoftMaxForwardEpilogueElLi3EEEvPT1_PKT_T3_)
        /*014c*/ 	.word	0x00000000


	//----- nvinfo : EIATTR_REGCOUNT
	.align		4
.L_83:
        /*0150*/ 	.byte	0x04, 0x2f
        /*0152*/ 	.short	(.L_85 - .L_84)
	.align		4
.L_84:
        /*0154*/ 	.word	index@(_ZN2at6native43_GLOBAL__N__9ae7fba5_10_SoftMax_cu_9f978f6322cunn_SoftMaxForwardRegIfffNS1_25LogSoftMaxForwardEpilogueElLi4EEEvPT1_PKT_T3_)
        /*0158*/ 	.word	0x0000001f


	//----- nvinfo : EIATTR_FRAME_SIZE
	.align		4
.L_85:
        /*015c*/ 	.byte	0x04, 0x11
        /*015e*/ 	.short	(.L_87 - .L_86)
	.align		4
.L_86:
        /*0160*/ 	.word	index@(_ZN2at6native43_GLOBAL__N__9ae7fba5_10_SoftMax_cu_9f978f6322cunn_SoftMaxForwardRegIfffNS1_25LogSoftMaxForwardEpilogueElLi4EEEvPT1_PKT_T3_)
        /*0164*/ 	.word	0x00000000


	//----- nvinfo : EIATTR_REGCOUNT
	.align		4
.L_87:
        /*0168*/ 	.byte	0x04, 0x2f
        /*016a*/ 	.short	(.L_89 - .L_88)
	.align		4
.L_88:
        /*016c*/ 	.word	index@(_ZN2at6native43_GLOBAL__N__9ae7fba5_10_SoftMax_cu_9f978f6322cunn_SoftMaxForwardRegIfffNS1_25LogSoftMaxForwardEpilogueElLi5EEEvPT1_PKT_T3_)
        /*0170*/ 	.word	0x00000024


	//----- nvinfo : EIATTR_FRAME_SIZE
	.align		4
.L_89:
        /*0174*/ 	.byte	0x04, 0x11
        /*0176*/ 	.short	(.L_91 - .L_90)
	.align		4
.L_90:
        /*0178*/ 	.word	index@(_ZN2at6native43_GLOBAL__N__9ae7fba5_10_SoftMax_cu_9f978f6322cunn_SoftMaxForwardRegIfffNS1_25LogSoftMaxForwardEpilogueElLi5EEEvPT1_PKT_T3_)
        /*017c*/ 	.word	0x00000000


	//----- nvinfo : EIATTR_REGCOUNT
	.align		4
.L_91:
        /*0180*/ 	.byte	0x04, 0x2f
        /*0182*/ 	.short	(.L_93 - .L_92)
	.align		4
.L_92:
        /*0184*/ 	.word	index@(_ZN2at6native43_GLOBAL__N__9ae7fba5_10_SoftMax_cu_9f978f6322cunn_SoftMaxForwardRegIfffNS1_25LogSoftMaxForwardEpilogueElLi6EEEvPT1_PKT_T3_)
        /*0188*/ 	.word	0x00000026


	//----- nvinfo : EIATTR_FRAME_SIZE
	.align		4
.L_93:
        /*018c*/ 	.byte	0x04, 0x11
        /*018e*/ 	.short	(.L_95 - .L_94)
	.align		4
.L_94:
        /*0190*/ 	.word	index@(_ZN2at6native43_GLOBAL__N__9ae7fba5_10_SoftMax_cu_9f978f6322cunn_SoftMaxForwardRegIfffNS1_25LogSoftMaxForwardEpilogueElLi6EEEvPT1_PKT_T3_)
        /*0194*/ 	.word	0x00000000


	//----- nvinfo : EIATTR_REGCOUNT
	.align		4
.L_95:
        /*0198*/ 	.byte	0x04, 0x2f
        /*019a*/ 	.short	(.L_97 - .L_96)
	.align		4
.L_96:
        /*019c*/ 	.word	index@(_ZN2at6native43_GLOBAL__N__9ae7fba5_10_SoftMax_cu_9f978f6322cunn_SoftMaxForwardRegIfffNS1_25LogSoftMaxForwardEpilogueElLi7EEEvPT1_PKT_T3_)
        /*01a0*/ 	.word	0x00000027


	//----- nvinfo : EIATTR_FRAME_SIZE
	.align		4
.L_97:
        /*01a4*/ 	.byte	0x04, 0x11
        /*01a6*/ 	.short	(.L_99 - .L_98)
	.align		4
.L_98:
        /*01a8*/ 	.word	index@(_ZN2at6native43_GLOBAL__N__9ae7fba5_10_SoftMax_cu_9f978f6322cunn_SoftMaxForwardRegIfffNS1_25LogSoftMaxForwardEpilogueElLi7EEEvPT1_PKT_T3_)
        /*01ac*/ 	.word	0x00000000


	//----- nvinfo : EIATTR_REGCOUNT
	.align		4
.L_99:
        /*01b0*/ 	.byte	0x04, 0x2f
        /*01b2*/ 	.short	(.L_101 - .L_100)
	.align		4
.L_100:
        /*01b4*/ 	.word	index@(_ZN2at6native43_GLOBAL__N__9ae7fba5_10_SoftMax_cu_9f978f6322cunn_SoftMaxForwardRegIfffNS1_25LogSoftMaxForwardEpilogueElLi8EEEvPT1_PKT_T3_)
        /*01b8*/ 	.word	0x00000028


	//----- nvinfo : EIATTR_FRAME_SIZE
	.align		4
.L_101:
        /*01bc*/ 	.byte	0x04, 0x11
        /*01be*/ 	.short	(.L_103 - .L_102)
	.align		4
.L_102:
        /*01c0*/ 	.word	index@(_ZN2at6native43_GLOBAL__N__9ae7fba5_10_SoftMax_cu_9f978f6322cunn_SoftMaxForwardRegIfffNS1_25LogSoftMaxForwardEpilogueElLi8EEEvPT1_PKT_T3_)
        /*01c4*/ 	.word	0x00000000


	//----- nvinfo : EIATTR_REGCOUNT
	.align		4
.L_103:
        /*01c8*/ 	.byte	0x04, 0x2f
        /*01ca*/ 	.short	(.L_105 - .L_104)
	.align		4
.L_104:
        /*01cc*/ 	.word	index@(_ZN2at6native43_GLOBAL__N__9ae7fba5_10_SoftMax_cu_9f978f6322cunn_SoftMaxForwardRegIfffNS1_25LogSoftMaxForwardEpilogueElLi9EEEvPT1_PKT_T3_)
        /*01d0*/ 	.word	0x0000002e


	//----- nvinfo : EIATTR_FRAME_SIZE
	.align		4
.L_105:
        /*01d4*/ 	.byte	0x04, 0x11
        /*01d6*/ 	.short	(.L_107 - .L_106)
	.align		4
.L_106:
        /*01d8*/ 	.word	index@(_ZN2at6native43_GLOBAL__N__9ae7fba5_10_SoftMax_cu_9f978f6322cunn_SoftMaxForwardRegIfffNS1_25LogSoftMaxForwardEpilogueElLi9EEEvPT1_PKT_T3_)
        /*01dc*/ 	.word	0x00000000


	//----- nvinfo : EIATTR_REGCOUNT
	.align		4
.L_107:
        /*01e0*/ 	.byte	0x04, 0x2f
        /*01e2*/ 	.short	(.L_109 - .L_108)
	.align		4
.L_108:
        /*01e4*/ 	.word	index@(_ZN2at6native43_GLOBAL__N__9ae7fba5_10_SoftMax_cu_9f978f6323cunn_SoftMaxForwardSmemILi4EfffNS1_25LogSoftMaxForwardEpilogueElEEvPT2_PKT0_T4_)
        /*01e8*/ 	.word	0x0000001a


	//----- nvinfo : EIATTR_FRAME_SIZE
	.align		4
.L_109:
        /*01ec*/ 	.byte	0x04, 0x11
        /*01ee*/ 	.short	(.L_111 - .L_110)
	.align		4
.L_110:
        /*01f0*/ 	.word	index@(_ZN2at6native43_GLOBAL__N__9ae7fba5_10_SoftMax_cu_9f978f6323cunn_SoftMaxForwardSmemILi4EfffNS1_25LogSoftMaxForwardEpilogueElEEvPT2_PKT0_T4_)
        /*01f4*/ 	.word	0x00000000


	//----- nvinfo : EIATTR_REGCOUNT
	.align		4
.L_111:
        /*01f8*/ 	.byte	0x04, 0x2f
        /*01fa*/ 	.short	(.L_113 - .L_112)
	.align		4
.L_112:
        /*01fc*/ 	.word	index@(_ZN2at6native43_GLOBAL__N__9ae7fba5_10_SoftMax_cu_9f978f6319cunn_SoftMaxForwardILi4EfffNS1_25LogSoftMaxForwardEpilogueEEEvPT2_PKT0_i)
        /*0200*/ 	.word	0x00000017


	//----- nvinfo : EIATTR_FRAME_SIZE
	.align		4
.L_113:
        /*0204*/ 	.byte	0x04, 0x11
        /*0206*/ 	.short	(.L_115 - .L_114)
	.align		4
.L_114:
        /*0208*/ 	.word	index@(_ZN2at6native43_GLOBAL__N__9ae7fba5_10_SoftMax_cu_9f978f6319cunn_SoftMaxForwardILi4EfffNS1_25LogSoftMaxForwardEpilogueEEEvPT2_PKT0_i)
        /*020c*/ 	.word	0x00000000


	//----- nvinfo : EIATTR_REGCOUNT
	.align		4
.L_115:
        /*0210*/ 	.byte	0x04, 0x2f
        /*0212*/ 	.short	(.L_117 - .L_116)
	.align		4
.L_116:
        /*0214*/ 	.word	index@(_ZN2at6native43_GLOBAL__N__9ae7fba5_10_SoftMax_cu_9f978f6322cunn_SoftMaxForwardRegIN3c104HalfEfS4_NS1_25LogSoftMaxForwardEpilogueElLi1EEEvPT1_PKT_T3_)
        /*0218*/ 	.word	0x00000015


	//----- nvinfo : EIATTR_FRAME_SIZE
	.align		4
.L_117:
        /*021c*/ 	.byte	0x04, 0x11
        /*021e*/ 	.short	(.L_119 - .L_118)
	.align		4
.L_118:
        /*0220*/ 	.word	index@(_ZN2at6native43_GLOBAL__N__9ae7fba5_10_SoftMax_cu_9f978f6322cunn_SoftMaxForwardRegIN3c104HalfEfS4_NS1_25LogSoftMaxForwardEpilogueElLi1EEEvPT1_PKT_T3_)
        /*0224*/ 	.word	0x00000000


	//----- nvinfo : EIATTR_REGCOUNT
	.align		4
.L_119:
        /*0228*/ 	.byte	0x04, 0x2f
        /*022a*/ 	.short	(.L_121 - .L_120)
	.align		4
.L_120:
        /*022c*/ 	.word	index@(_ZN2at6native43_GLOBAL__N__9ae7fba5_10_SoftMax_cu_9f978f6322cunn_SoftMaxForwardRegIN3c104HalfEfS4_NS1_25LogSoftMaxForwardEpilogueElLi2EEEvPT1_PKT_T3_)
        /*0230*/ 	.word	0x00000018


	//----- nvinfo : EIATTR_FRAME_SIZE
	.align		4
.L_121:
        /*0234*/ 	.byte	0x04, 0x11
        /*0236*/ 	.short	(.L_123 - .L_122)
	.align		4
.L_122:
        /*0238*/ 	.word	index@(_ZN2at6native43_GLOBAL__N__9ae7fba5_10_SoftMax_cu_9f978f6322cunn_SoftMaxForwardRegIN3c104HalfEfS4_NS1_25LogSoftMaxForwardEpilogueElLi2EEEvPT1_PKT_T3_)
        /*023c*/ 	.word	0x00000000


	//----- nvinfo : EIATTR_REGCOUNT
	.align		4
.L_123:
        /*0240*/ 	.byte	0x04, 0x2f
        /*0242*/ 	.short	(.L_125 - .L_124)
	.align		4
.L_124:
        /*0244*/ 	.word	index@(_ZN2at6native43_GLOBAL__N__9ae7fba5_10_SoftMax_cu_9f978f6322cunn_SoftMaxForwardRegIN3c104HalfEfS4_NS1_25LogSoftMaxForwardEpilogueElLi3EEEvPT1_PKT_T3_)
        /*0248*/ 	.word	0x0000001c


	//----- nvinfo : EIATTR_FRAME_SIZE
	.align		4
.L_125:
        /*024c*/ 	.byte	0x04, 0x11
        /*024e*/ 	.short	(.L_127 - .L_126)
	.align		4
.L_126:
        /*0250*/ 	.word	index@(_ZN2at6native43_GLOBAL__N__9ae7fba5_10_SoftMax_cu_9f978f6322cunn_SoftMaxForwardRegIN3c104HalfEfS4_NS1_25LogSoftMaxForwardEpilogueElLi3EEEvPT1_PKT_T3_)
        /*0254*/ 	.word	0x00000000


	//----- nvinfo : EIATTR_REGCOUNT
	.align		4
.L_127:
        /*0258*/ 	.byte	0x04, 0x2f
        /*025a*/ 	.short	(.L_129 - .L_128)
	.align		4
.L_128:
        /*025c*/ 	.word	index@(_ZN2at6native43_GLOBAL__N__9ae7fba5_10_SoftMax_cu_9f978f6322cunn_SoftMaxForwardRegIN3c104HalfEfS4_NS1_25LogSoftMaxForwardEpilogueElLi4EEEvPT1_PKT_T3_)
        /*0260*/ 	.word	0x0000001f


	//----- nvinfo : EIATTR_FRAME_SIZE
	.align		4
.L_129:
        /*0264*/ 	.byte	0x04, 0x11
        /*0266*/ 	.short	(.L_131 - .L_130)
	.align		4
.L_130:
        /*0268*/ 	.word	index@(_ZN2at6native43_GLOBAL__N__9ae7fba5_10_SoftMax_cu_9f978f6322cunn_SoftMaxForwardRegIN3c104HalfEfS4_NS1_25LogSoftMaxForwardEpilogueElLi4EEEvPT1_PKT_T3_)
        /*026c*/ 	.word	0x00000000


	//----- nvinfo : EIATTR_REGCOUNT
	.align		4
.L_131:
        /*0270*/ 	.byte	0x04, 0x2f
        /*0272*/ 	.short	(.L_133 - .L_132)
	.align		4
.L_132:
        /*0274*/ 	.word	index@(_ZN2at6native43_GLOBAL__N__9ae7fba5_10_SoftMax_cu_9f978f6322cunn_SoftMaxForwardRegIN3c104HalfEfS4_NS1_25LogSoftMaxForwardEpilogueElLi5EEEvPT1_PKT_T3_)
        /*0278*/ 	.word	0x00000023


	//----- nvinfo : EIATTR_FRAME_SIZE
	.align		4
.L_133:
        /*027c*/ 	.byte	0x04, 0x11
        /*027e*/ 	.short	(.L_135 - .L_134)
	.align		4
.L_134:
        /*0280*/ 	.word	index@(_ZN2at6native43_GLOBAL__N__9ae7fba5_10_SoftMax_cu_9f978f6322cunn_SoftMaxForwardRegIN3c104HalfEfS4_NS1_25LogSoftMaxForwardEpilogueElLi5EEEvPT1_PKT_T3_)
        /*0284*/ 	.word	0x00000000


	//----- nvinfo : EIATTR_REGCOUNT
	.align		4
.L_135:
        /*0288*/ 	.byte	0x04, 0x2f
        /*028a*/ 	.short	(.L_137 - .L_136)
	.align		4
.L_136:
        /*028c*/ 	.word	index@(_ZN2at6native43_GLOBAL__N__9ae7fba5_10_SoftMax_cu_9f978f6322cunn_SoftMaxForwardRegIN3c104HalfEfS4_NS1_25LogSoftMaxForwardEpilogueElLi6EEEvPT1_PKT_T3_)
        /*0290*/ 	.word	0x00000027


	//----- nvinfo : EIATTR_FRAME_SIZE
	.align		4
.L_137:
        /*0294*/ 	.byte	0x04, 0x11
        /*0296*/ 	.short	(.L_139 - .L_138)
	.align		4
.L_138:
        /*0298*/ 	.word	index@(_ZN2at6native43_GLOBAL__N__9ae7fba5_10_SoftMax_cu_9f978f6322cunn_SoftMaxForwardRegIN3c104HalfEfS4_NS1_25LogSoftMaxForwardEpilogueElLi6EEEvPT1_PKT_T3_)
        /*029c*/ 	.word	0x00000000


	//----- nvinfo : EIATTR_REGCOUNT
	.align		4
.L_139:
        /*02a0*/ 	.byte	0x04, 0x2f
        /*02a2*/ 	.short	(.L_141 - .L_140)
	.align		4
.L_140:
        /*02a4*/ 	.word	index@(_ZN2at6native43_GLOBAL__N__9ae7fba5_10_SoftMax_cu_9f978f6322cunn_SoftMaxForwardRegIN3c104HalfEfS4_NS1_25LogSoftMaxForwardEpilogueElLi7EEEvPT1_PKT_T3_)
        /*02a8*/ 	.word	0x00000028


	//----- nvinfo : EIATTR_FRAME_SIZE
	.align		4
.L_141:
        /*02ac*/ 	.byte	0x04, 0x11
        /*02ae*/ 	.short	(.L_143 - .L_142)
	.align		4
.L_142:
        /*02b0*/ 	.word	index@(_ZN2at6native43_GLOBAL__N__9ae7fba5_10_SoftMax_cu_9f978f6322cunn_SoftMaxForwardRegIN3c104HalfEfS4_NS1_25LogSoftMaxForwardEpilogueElLi7EEEvPT1_PKT_T3_)
        /*02b4*/ 	.word	0x00000000


	//----- nvinfo : EIATTR_REGCOUNT
	.align		4
.L_143:
        /*02b8*/ 	.byte	0x04, 0x2f
        /*02ba*/ 	.short	(.L_145 - .L_144)
	.align		4
.L_144:
        /*02bc*/ 	.word	index@(_ZN2at6native43_GLOBAL__N__9ae7fba5_10_SoftMax_cu_9f978f6322cunn_SoftMaxForwardRegIN3c104HalfEfS4_NS1_25LogSoftMaxForwardEpilogueElLi8EEEvPT1_PKT_T3_)
        /*02c0*/ 	.word	0x00000028


	//----- nvinfo : EIATTR_FRAME_SIZE
	.align		4
.L_145:
        /*02c4*/ 	.byte	0x04, 0x11
        /*02c6*/ 	.short	(.L_147 - .L_146)
	.align		4
.L_146:
        /*02c8*/ 	.word	index@(_ZN2at6native43_GLOBAL__N__9ae7fba5_10_SoftMax_cu_9f978f6322cunn_SoftMaxForwardRegIN3c104HalfEfS4_NS1_25LogSoftMaxForwardEpilogueElLi8EEEvPT1_PKT_T3_)
        /*02cc*/ 	.word	0x00000000


	//----- nvinfo : EIATTR_REGCOUNT
	.align		4
.L_147:
        /*02d0*/ 	.byte	0x04, 0x2f
        /*02d2*/ 	.short	(.L_149 - .L_148)
	.align		4
.L_148:
        /*02d4*/ 	.word	index@(_ZN2at6native43_GLOBAL__N__9ae7fba5_10_SoftMax_cu_9f978f6322cunn_SoftMaxForwardRegIN3c104HalfEfS4_NS1_25LogSoftMaxForwardEpilogueElLi9EEEvPT1_PKT_T3_)
        /*02d8*/ 	.word	0x0000002e


	//----- nvinfo : EIATTR_FRAME_SIZE
	.align		4
.L_149:
        /*02dc*/ 	.byte	0x04, 0x11
        /*02de*/ 	.short	(.L_151 - .L_150)
	.align		4
.L_150:
        /*02e0*/ 	.word	index@(_ZN2at6native43_GLOBAL__N__9ae7fba5_10_SoftMax_cu_9f978f6322cunn_SoftMaxForwardRegIN3c104HalfEfS4_NS1_25LogSoftMaxForwardEpilogueElLi9EEEvPT1_PKT_T3_)
        /*02e4*/ 	.word	0x00000000


	//----- nvinfo : EIATTR_REGCOUNT
	.align		4
.L_151:
        /*02e8*/ 	.byte	0x04, 0x2f
        /*02ea*/ 	.short	(.L_153 - .L_152)
	.align		4
.L_152:
        /*02ec*/ 	.word	index@(_ZN2at6native43_GLOBAL__N__9ae7fba5_10_SoftMax_cu_9f978f6323cunn_SoftMaxForwardSmemILi8EN3c104HalfEfS4_NS1_25LogSoftMaxForwardEpilogueElEEvPT2_PKT0_T4_)
        /*02f0*/ 	.word	0x00000018


	//----- nvinfo : EIATTR_FRAME_SIZE
	.align		4
.L_153:
        /*02f4*/ 	.byte	0x04, 0x11
        /*02f6*/ 	.short	(.L_155 - .L_154)
	.align		4
.L_154:
        /*02f8*/ 	.word	index@(_ZN2at6native43_GLOBAL__N__9ae7fba5_10_SoftMax_cu_9f978f6323cunn_SoftMaxForwardSmemILi8EN3c104HalfEfS4_NS1_25LogSoftMaxForwardEpilogueElEEvPT2_PKT0_T4_)
        /*02fc*/ 	.word	0x00000000


	//----- nvinfo : EIATTR_REGCOUNT
	.align		4
.L_155:
        /*0300*/ 	.byte	0x04, 0x2f
        /*0302*/ 	.short	(.L_157 - .L_156)
	.align		4
.L_156:
        /*0304*/ 	.word	index@(_ZN2at6native43_GLOBAL__N__9ae7fba5_10_SoftMax_cu_9f978f6319cunn_SoftMaxForwardILi8EN3c104HalfEfS4_NS1_25LogSoftMaxForwardEpilogueEEEvPT2_PKT0_i)
        /*0308*/ 	.word	0x0000001e


	//----- nvinfo : EIATTR_FRAME_SIZE
	.align		4
.L_157:
        /*030c*/ 	.byte	0x04, 0x11
        /*030e*/ 	.short	(.L_159 - .L_158)
	.align		4
.L_158:
        /*0310*/ 	.word	index@(_ZN2at6native43_GLOBAL__N__9ae7fba5_10_SoftMax_cu_9f978f6319cunn_SoftMaxForwardILi8EN3c104HalfEfS4_NS1_25LogSoftMaxForwardEpilogueEEEvPT2_PKT0_i)
        /*0314*/ 	.word	0x00000000


	//----- nvinfo : EIATTR_REGCOUNT
	.align		4
.L_159:
        /*0318*/ 	.byte	0x04, 0x2f
        /*031a*/ 	.short	(.L_161 - .L_160)
	.align		4
.L_160:
        /*031c*/ 	.word	index@(_ZN2at6native43_GLOBAL__N__9ae7fba5_10_SoftMax_cu_9f978f6323cunn_SoftMaxForwardSmemILi8EN3c104HalfEffNS1_25LogSoftMaxForwardEpilogueElEEvPT2_PKT0_T4_)
        /*0320*/ 	.word	0x0000001c


	//----- nvinfo : EIATTR_FRAME_SIZE
	.align		4
.L_161:
        /*0324*/ 	.byte	0x04, 0x11
        /*0326*/ 	.short	(.L_163 - .L_162)
	.align		4
.L_162:
        /*0328*/ 	.word	index@(_ZN2at6native43_GLOBAL__N__9ae7fba5_10_SoftMax_cu_9f978f6323cunn_SoftMaxForwardSmemILi8EN3c104HalfEffNS1_25LogSoftMaxForwardEpilogueElEEvPT2_PKT0_T4_)
        /*032c*/ 	.word	0x00000000


	//----- nvinfo : EIATTR_REGCOUNT
	.align		4
.L_163:
        /*0330*/ 	.byte	0x04, 0x2f
        /*0332*/ 	.short	(.L_165 - .L_164)
	.align		4
.L_164:
        /*0334*/ 	.word	index@(_ZN2at6native43_GLOBAL__N__9ae7fba5_10_SoftMax_cu_9f978f6319cunn_SoftMaxForwardILi8EN3c104HalfEffNS1_25LogSoftMaxForwardEpilogueEEEvPT2_PKT0_i)
        /*0338*/ 	.word	0x00000020


	//----- nvinfo : EIATTR_FRAME_SIZE
	.align		4
.L_165:
        /*033c*/ 	.byte	0x04, 0x11
        /*033e*/ 	.short	(.L_167 - .L_166)
	.align		4
.L_166:
        /*0340*/ 	.word	index@(_ZN2at6native43_GLOBAL__N__9ae7fba5_10_SoftMax_cu_9f978f6319cunn_SoftMaxForwardILi8EN3c104HalfEffNS1_25LogSoftMaxForwardEpilogueEEEvPT2_PKT0_i)
        /*0344*/ 	.word	0x00000000


	//----- nvinfo : EIATTR_REGCOUNT
	.align		4
.L_167:
        /*0348*/ 	.byte	0x04, 0x2f
        /*034a*/ 	.short	(.L_169 - .L_168)
	.align		4
.L_168:
        /*034c*/ 	.word	index@(_ZN2at6native43_GLOBAL__N__9ae7fba5_10_SoftMax_cu_9f978f6322cunn_SoftMaxForwardRegIN3c108BFloat16EfS4_NS1_25LogSoftMaxForwardEpilogueElLi1EEEvPT1_PKT_T3_)
        /*0350*/ 	.word	0x00000015


	//----- nvinfo : EIATTR_FRAME_SIZE
	.align		4
.L_169:
        /*0354*/ 	.byte	0x04, 0x11
        /*0356*/ 	.short	(.L_171 - .L_170)
	.align		4
.L_170:
        /*0358*/ 	.word	index@(_ZN2at6native43_GLOBAL__N__9ae7fba5_10_SoftMax_cu_9f978f6322cunn_SoftMaxForwardRegIN3c108BFloat16EfS4_NS1_25LogSoftMaxForwardEpilogueElLi1EEEvPT1_PKT_T3_)
        /*035c*/ 	.word	0x00000000


	//----- nvinfo : EIATTR_REGCOUNT
	.align		4
.L_171:
        /*0360*/ 	.byte	0x04, 0x2f
        /*0362*/ 	.short	(.L_173 - .L_172)
	.align		4
.L_172:
        /*0364*/ 	.word	index@(_ZN2at6native43_GLOBAL__N__9ae7fba5_10_SoftMax_cu_9f978f6322cunn_SoftMaxForwardRegIN3c108BFloat16EfS4_NS1_25LogSoftMaxForwardEpilogueElLi2EEEvPT1_PKT_T3_)
        /*0368*/ 	.word	0x00000018


	//----- nvinfo : EIATTR_FRAME_SIZE
	.align		4
.L_173:
        /*036c*/ 	.byte	0x04, 0x11
        /*036e*/ 	.short	(.L_175 - .L_174)
	.align		4
.L_174:
        /*0370*/ 	.word	index@(_ZN2at6native43_GLOBAL__N__9ae7fba5_10_SoftMax_cu_9f978f6322cunn_SoftMaxForwardRegIN3c108BFloat16EfS4_NS1_25LogSoftMaxForwardEpilogueElLi2EEEvPT1_PKT_T3_)
        /*0374*/ 	.word	0x00000000


	//----- nvinfo : EIATTR_REGCOUNT
	.align		4
.L_175:
        /*0378*/ 	.byte	0x04, 0x2f
        /*037a*/ 	.short	(.L_177 - .L_176)
	.align		4
.L_176:
        /*037c*/ 	.word	index@(_ZN2at6native43_GLOBAL__N__9ae7fba5_10_SoftMax_cu_9f978f6322cunn_SoftMaxForwardRegIN3c108BFloat16EfS4_NS1_25LogSoftMaxForwardEpilogueElLi3EEEvPT1_PKT_T3_)
        /*0380*/ 	.word	0x0000001c


	//----- nvinfo : EIATTR_FRAME_SIZE
	.align		4
.L_177:
        /*0384*/ 	.byte	0x04, 0x11
        /*0386*/ 	.short	(.L_179 - .L_178)
	.align		4
.L_178:
        /*0388*/ 	.word	index@(_ZN2at6native43_GLOBAL__N__9ae7fba5_10_SoftMax_cu_9f978f6322cunn_SoftMaxForwardRegIN3c108BFloat16EfS4_NS1_25LogSoftMaxForwardEpilogueElLi3EEEvPT1_PKT_T3_)
        /*038c*/ 	.word	0x00000000


	//----- nvinfo : EIATTR_REGCOUNT
	.align		4
.L_179:
        /*0390*/ 	.byte	0x04, 0x2f
        /*0392*/ 	.short	(.L_181 - .L_180)
	.align		4
.L_180:
        /*0394*/ 	.word	index@(_ZN2at6native43_GLOBAL__N__9ae7fba5_10_SoftMax_cu_9f978f6322cunn_SoftMaxForwardRegIN3c108BFloat16EfS4_NS1_25LogSoftMaxForwardEpilogueElLi4EEEvPT1_PKT_T3_)
        /*0398*/ 	.word	0x0000001f


	//----- nvinfo : EIATTR_FRAME_SIZE
	.align		4
.L_181:
        /*039c*/ 	.byte	0x04, 0x11
        /*039e*/ 	.short	(.L_183 - .L_182)
	.align		4
.L_182:
        /*03a0*/ 	.word	index@(_ZN2at6native43_GLOBAL__N__9ae7fba5_10_SoftMax_cu_9f978f6322cunn_SoftMaxForwardRegIN3c108BFloat16EfS4_NS1_25LogSoftMaxForwardEpilogueElLi4EEEvPT1_PKT_T3_)
        /*03a4*/ 	.word	0x00000000


	//----- nvinfo : EIATTR_REGCOUNT
	.align		4
.L_183:
        /*03a8*/ 	.byte	0x04, 0x2f
        /*03aa*/ 	.short	(.L_185 - .L_184)
	.align		4
.L_184:
        /*03ac*/ 	.word	index@(_ZN2at6native43_GLOBAL__N__9ae7fba5_10_SoftMax_cu_9f978f6322cunn_SoftMaxForwardRegIN3c108BFloat16EfS4_NS1_25LogSoftMaxForwardEpilogueElLi5EEEvPT1_PKT_T3_)
        /*03b0*/ 	.word	0x00000023


	//----- nvinfo : EIATTR_FRAME_SIZE
	.align		4
.L_185:
        /*03b4*/ 	.byte	0x04, 0x11
        /*03b6*/ 	.short	(.L_187 - .L_186)
	.align		4
.L_186:
        /*03b8*/ 	.word	index@(_ZN2at6native43_GLOBAL__N__9ae7fba5_10_SoftMax_cu_9f978f6322cunn_SoftMaxForwardRegIN3c108BFloat16EfS4_NS1_25LogSoftMaxForwardEpilogueElLi5EEEvPT1_PKT_T3_)
        /*03bc*/ 	.word	0x00000000


	//----- nvinfo : EIATTR_REGCOUNT
	.align		4
.L_187:
        /*03c0*/ 	.byte	0x04, 0x2f
        /*03c2*/ 	.short	(.L_189 - .L_188)
	.align		4
.L_188:
        /*03c4*/ 	.word	index@(_ZN2at6native43_GLOBAL__N__9ae7fba5_10_SoftMax_cu_9f978f6322cunn_SoftMaxForwardRegIN3c108BFloat16EfS4_NS1_25LogSoftMaxForwardEpilogueElLi6EEEvPT1_PKT_T3_)
        /*03c8*/ 	.word	0x00000027


	//----- nvinfo : EIATTR_FRAME_SIZE
	.align		4
.L_189:
        /*03cc*/ 	.byte	0x04, 0x11
        /*03ce*/ 	.short	(.L_191 - .L_190)
	.align		4
.L_190:
        /*03d0*/ 	.word	index@(_ZN2at6native43_GLOBAL__N__9ae7fba5_10_SoftMax_cu_9f978f6322cunn_SoftMaxForwardRegIN3c108BFloat16EfS4_NS1_25LogSoftMaxForwardEpilogueElLi6EEEvPT1_PKT_T3_)
        /*03d4*/ 	.word	0x00000000


	//----- nvinfo : EIATTR_REGCOUNT
	.align		4
.L_191:
        /*03d8*/ 	.byte	0x04, 0x2f
        /*03da*/ 	.short	(.L_193 - .L_192)
	.align		4
.L_192:
        /*03dc*/ 	.word	index@(_ZN2at6native43_GLOBAL__N__9ae7fba5_10_SoftMax_cu_9f978f6322cunn_SoftMaxForwardRegIN3c108BFloat16EfS4_NS1_25LogSoftMaxForwardEpilogueElLi7EEEvPT1_PKT_T3_)
        /*03e0*/ 	.word	0x00000028


	//----- nvinfo : EIATTR_FRAME_SIZE
	.align		4
.L_193:
        /*03e4*/ 	.byte	0x04, 0x11
        /*03e6*/ 	.short	(.L_195 - .L_194)
	.align		4
.L_194:
        /*03e8*/ 	.word	index@(_ZN2at6native43_GLOBAL__N__9ae7fba5_10_SoftMax_cu_9f978f6322cunn_SoftMaxForwardRegIN3c108BFloat16EfS4_NS1_25LogSoftMaxForwardEpilogueElLi7EEEvPT1_PKT_T3_)
        /*03ec*/ 	.word	0x00000000


	//----- nvinfo : EIATTR_REGCOUNT
	.align		4
.L_195:
        /*03f0*/ 	.byte	0x04, 0x2f
        /*03f2*/ 	.short	(.L_197 - .L_196)
	.align		4
.L_196:
        /*03f4*/ 	.word	index@(_ZN2at6native43_GLOBAL__N__9ae7fba5_10_SoftMax_cu_9f978f6322cunn_SoftMaxForwardRegIN3c108BFloat16EfS4_NS1_25LogSoftMaxForwardEpilogueElLi8EEEvPT1_PKT_T3_)
        /*03f8*/ 	.word	0x00000028


	//----- nvinfo : EIATTR_FRAME_SIZE
	.align		4
.L_197:
        /*03fc*/ 	.byte	0x04, 0x11
        /*03fe*/ 	.short	(.L_199 - .L_198)
	.align		4
.L_198:
        /*0400*/ 	.word	index@(_ZN2at6native43_GLOBAL__N__9ae7fba5_10_SoftMax_cu_9f978f6322cunn_SoftMaxForwardRegIN3c108BFloat16EfS4_NS1_25LogSoftMaxForwardEpilogueElLi8EEEvPT1_PKT_T3_)
        /*0404*/ 	.word	0x00000000


	//----- nvinfo : EIATTR_REGCOUNT
	.align		4
.L_199:
        /*0408*/ 	.byte	0x04, 0x2f
        /*040a*/ 	.short	(.L_201 - .L_200)
	.align		4
.L_200:
        /*040c*/ 	.word	index@(_ZN2at6native43_GLOBAL__N__9ae7fba5_10_SoftMax_cu_9f978f6322cunn_SoftMaxForwardRegIN3c108BFloat16EfS4_NS1_25LogSoftMaxForwardEpilogueElLi9EEEvPT1_PKT_T3_)
        /*0410*/ 	.word	0x0000002e


	//----- nvinfo : EIATTR_FRAME_SIZE
	.align		4
.L_201:
        /*0414*/ 	.byte	0x04, 0x11
        /*0416*/ 	.short	(.L_203 - .L_202)
	.align		4
.L_202:
        /*0418*/ 	.word	index@(_ZN2at6native43_GLOBAL__N__9ae7fba5_10_SoftMax_cu_9f978f6322cunn_SoftMaxForwardRegIN3c108BFloat16EfS4_NS1_25LogSoftMaxForwardEpilogueElLi9EEEvPT1_PKT_T3_)
        /*041c*/ 	.word	0x00000000


	//----- nvinfo : EIATTR_REGCOUNT
	.align		4
.L_203:
        /*0420*/ 	.byte	0x04, 0x2f
        /*0422*/ 	.short	(.L_205 - .L_204)
	.align		4
.L_204:
        /*0424*/ 	.word	index@(_ZN2at6native43_GLOBAL__N__9ae7fba5_10_SoftMax_cu_9f978f6323cunn_SoftMaxForwardSmemILi8EN3c108BFloat16EfS4_NS1_25LogSoftMaxForwardEpilogueElEEvPT2_PKT0_T4_)
        /*0428*/ 	.word	0x00000018


	//----- nvinfo : EIATTR_FRAME_SIZE
	.align		4
.L_205:
        /*042c*/ 	.byte	0x04, 0x11
        /*042e*/ 	.short	(.L_207 - .L_206)
	.align		4
.L_206:
        /*0430*/ 	.word	index@(_ZN2at6native43_GLOBAL__N__9ae7fba5_10_SoftMax_cu_9f978f6323cunn_SoftMaxForwardSmemILi8EN3c108BFloat16EfS4_NS1_25LogSoftMaxForwardEpilogueElEEvPT2_PKT0_T4_)
        /*0434*/ 	.word	0x00000000


	//----- nvinfo : EIATTR_REGCOUNT
	.align		4
.L_207:
        /*0438*/ 	.byte	0x04, 0x2f
        /*043a*/ 	.short	(.L_209 - .L_208)
	.align		4
.L_208:
        /*043c*/ 	.word	index@(_ZN2at6native43_GLOBAL__N__9ae7fba5_10_SoftMax_cu_9f978f6319cunn_SoftMaxForwardILi8EN3c108BFloat16EfS4_NS1_25LogSoftMaxForwardEpilogueEEEvPT2_PKT0_i)
        /*0440*/ 	.word	0x00000020


	//----- nvinfo : EIATTR_FRAME_SIZE
	.align		4
.L_209:
        /*0444*/ 	.byte	0x04, 0x11
        /*0446*/ 	.short	(.L_211 - .L_210)
	.align		4
.L_210:
        /*0448*/ 	.word	index@(_ZN2at6native43_GLOBAL__N__9ae7fba5_10_SoftMax_cu_9f978f6319cunn_SoftMaxForwardILi8EN3c108BFloat16EfS4_NS1_25LogSoftMaxForwardEpilogueEEEvPT2_PKT0_i)
        /*044c*/ 	.word	0x00000000


	//----- nvinfo : EIATTR_REGCOUNT
	.align		4
.L_211:
        /*0450*/ 	.byte	0x04, 0x2f
        /*0452*/ 	.short	(.L_213 - .L_212)
	.align		4
.L_212:
        /*0454*/ 	.word	index@(_ZN2at6native43_GLOBAL__N__9ae7fba5_10_SoftMax_cu_9f978f6323cunn_SoftMaxForwardSmemILi8EN3c108BFloat16EffNS1_25LogSoftMaxForwardEpilogueElEEvPT2_PKT0_T4_)
        /*0458*/ 	.word	0x0000001c


	//----- nvinfo : EIATTR_FRAME_SIZE
	.align		4
.L_213:
        /*045c*/ 	.byte	0x04, 0x11
        /*045e*/ 	.short	(.L_215 - .L_214)
	.align		4
.L_214:
        /*0460*/ 	.word	index@(_ZN2at6native43_GLOBAL__N__9ae7fba5_10_SoftMax_cu_9f978f6323cunn_SoftMaxForwardSmemILi8EN3c108BFloat16EffNS1_25LogSoftMaxForwardEpilogueElEEvPT2_PKT0_T4_)
        /*0464*/ 	.word	0x00000000


	//----- nvinfo : EIATTR_REGCOUNT
	.align		4
.L_215:
        /*0468*/ 	.byte	0x04, 0x2f
        /*046a*/ 	.short	(.L_217 - .L_216)
	.align		4
.L_216:
        /*046c*/ 	.word	index@(_ZN2at6native43_GLOBAL__N__9ae7fba5_10_SoftMax_cu_9f978f6319cunn_SoftMaxForwardILi8EN3c108BFloat16EffNS1_25LogSoftMaxForwardEpilogueEEEvPT2_PKT0_i)
        /*0470*/ 	.word	0x00000020


	//----- nvinfo : EIATTR_FRAME_SIZE
	.align		4
.L_217:
        /*0474*/ 	.byte	0x04, 0x11
        /*0476*/ 	.short	(.L_219 - .L_218)
	.align		4
.L_218:
        /*0478*/ 	.word	index@(_ZN2at6native43_GLOBAL__N__9ae7fba5_10_SoftMax_cu_9f978f6319cunn_SoftMaxForwardILi8EN3c108BFloat16EffNS1_25LogSoftMaxForwardEpilogueEEEvPT2_PKT0_i)
        /*047c*/ 	.word	0x00000000


	//----- nvinfo : EIATTR_REGCOUNT
	.align		4
.L_219:
        /*0480*/ 	.byte	0x04, 0x2f
        /*0482*/ 	.short	(.L_221 - .L_220)
	.align		4
.L_220:
        /*0484*/ 	.word	index@(_ZN2at6native43_GLOBAL__N__9ae7fba5_10_SoftMax_cu_9f978f6326cunn_SpatialSoftMaxForwardIdddiNS1_25LogSoftMaxForwardEpilogueEEEvPT1_PKT_T2_S9_S9_)
        /*0488*/ 	.word	0x0000001e


	//----- nvinfo : EIATTR_FRAME_SIZE
	.align		4
.L_221:
        /*048c*/ 	.byte	0x04, 0x11
        /*048e*/ 	.short	(.L_223 - .L_222)
	.align		4
.L_222:
        /*0490*/ 	.word	index@(_ZN2at6native43_GLOBAL__N__9ae7fba5_10_SoftMax_cu_9f978f6326cunn_SpatialSoftMaxForwardIdddiNS1_25LogSoftMaxForwardEpilogueEEEvPT1_PKT_T2_S9_S9_)
        /*0494*/ 	.word	0x00000000


	//----- nvinfo : EIATTR_REGCOUNT
	.align		4
.L_223:
        /*0498*/ 	.byte	0x04, 0x2f
        /*049a*/ 	.short	(.L_225 - .L_224)
	.align		4
.L_224:
        /*049c*/ 	.word	index@(_ZN2at6native43_GLOBAL__N__9ae7fba5_10_SoftMax_cu_9f978f6326cunn_SpatialSoftMaxForwardIdddlNS1_25LogSoftMaxForwardEpilogueEEEvPT1_PKT_T2_S9_S9_)
        /*04a0*/ 	.word	0x00000028


	//----- nvinfo : EIATTR_FRAME_SIZE
	.align		4
.L_225:
        /*04a4*/ 	.byte	0x04, 0x11
        /*04a6*/ 	.short	(.L_227 - .L_226)
	.align		4
.L_226:
        /*04a8*/ 	.word	index@(_ZN2at6native43_GLOBAL__N__9ae7fba5_10_SoftMax_cu_9f978f6326cunn_SpatialSoftMaxForwardIdddlNS1_25LogSoftMaxForwardEpilogueEEEvPT1_PKT_T2_S9_S9_)
        /*04ac*/ 	.word	0x00000000


	//----- nvinfo : EIATTR_REGCOUNT
	.align		4
.L_227:
        /*04b0*/ 	.byte	0x04, 0x2f
        /*04b2*/ 	.short	(.L_229 - .L_228)
	.align		4
.L_228:
        /*04b4*/ 	.word	index@(_ZN2at6native43_GLOBAL__N__9ae7fba5_10_SoftMax_cu_9f978f6326cunn_SpatialSoftMaxForwardIfffiNS1_25LogSoftMaxForwardEpilogueEEEvPT1_PKT_T2_S9_S9_)
        /*04b8*/ 	.word	0x0000001c


	//----- nvinfo : EIATTR_FRAME_SIZE
	.align		4
.L_229:
        /*04bc*/ 	.byte	0x04, 0x11
        /*04be*/ 	.short	(.L_231 - .L_230)
	.align		4
.L_230:
        /*04c0*/ 	.word	index@(_ZN2at6native43_GLOBAL__N__9ae7fba5_10_SoftMax_cu_9f978f6326cunn_SpatialSoftMaxForwardIfffiNS1_25LogSoftMaxForwardEpilogueEEEvPT1_PKT_T2_S9_S9_)
        /*04c4*/ 	.word	0x00000000


	//----- nvinfo : EIATTR_REGCOUNT
	.align		4
.L_231:
        /*04c8*/ 	.byte	0x04, 0x2f
        /*04ca*/ 	.short	(.L_233 - .L_232)
	.align		4
.L_232:
        /*04cc*/ 	.word	index@(_ZN2at6native43_GLOBAL__N__9ae7fba5_10_SoftMax_cu_9f978f6326cunn_SpatialSoftMaxForwardIffflNS1_25LogSoftMaxForwardEpilogueEEEvPT1_PKT_T2_S9_S9_)
        /*04d0*/ 	.word	0x00000020


	//----- nvinfo : EIATTR_FRAME_SIZE
	.align		4
.L_233:
        /*04d4*/ 	.byte	0x04, 0x11
        /*04d6*/ 	.short	(.L_235 - .L_234)
	.align		4
.L_234:
        /*04d8*/ 	.word	index@(_ZN2at6native43_GLOBAL__N__9ae7fba5_10_SoftMax_cu_9f978f6326cunn_SpatialSoftMaxForwardIffflNS1_25LogSoftMaxForwardEpilogueEEEvPT1_PKT_T2_S9_S9_)
        /*04dc*/ 	.word	0x00000000


	//----- nvinfo : EIATTR_REGCOUNT
	.align		4
.L_235:
        /*04e0*/ 	.byte	0x04, 0x2f
        /*04e2*/ 	.short	(.L_237 - .L_236)
	.align		4
.L_236:
        /*04e4*/ 	.word	index@(_ZN2at6native43_GLOBAL__N__9ae7fba5_10_SoftMax_cu_9f978f6326cunn_SpatialSoftMaxForwardIN3c104HalfEfS4_iNS1_25LogSoftMaxForwardEpilogueEEEvPT1_PKT_T2_SB_SB_)
        /*04e8*/ 	.word	0x0000001a


	//----- nvinfo : EIATTR_FRAME_SIZE
	.align		4
.L_237:
        /*04ec*/ 	.byte	0x04, 0x11
        /*04ee*/ 	.short	(.L_239 - .L_238)
	.align		4
.L_238:
        /*04f0*/ 	.word	index@(_ZN2at6native43_GLOBAL__N__9ae7fba5_10_SoftMax_cu_9f978f6326cunn_SpatialSoftMaxForwardIN3c104HalfEfS4_iNS1_25LogSoftMaxForwardEpilogueEEEvPT1_PKT_T2_SB_SB_)
        /*04f4*/ 	.word	0x00000000


	//----- nvinfo : EIATTR_REGCOUNT
	.align		4
.L_239:
        /*04f8*/ 	.byte	0x04, 0x2f
        /*04fa*/ 	.short	(.L_241 - .L_240)
	.align		4
.L_240:
        /*04fc*/ 	.word	index@(_ZN2at6native43_GLOBAL__N__9ae7fba5_10_SoftMax_cu_9f978f6326cunn_SpatialSoftMaxForwardIN3c104HalfEffiNS1_25LogSoftMaxForwardEpilogueEEEvPT1_PKT_T2_SB_SB_)
        /*0500*/ 	.word	0x0000001c


	//----- nvinfo : EIATTR_FRAME_SIZE
	.align		4
.L_241:
        /*0504*/ 	.byte	0x04, 0x11
        /*0506*/ 	.short	(.L_243 - .L_242)
	.align		4
.L_242:
        /*0508*/ 	.word	index@(_ZN2at6native43_GLOBAL__N__9ae7fba5_10_SoftMax_cu_9f978f6326cunn_SpatialSoftMaxForwardIN3c104HalfEffiNS1_25LogSoftMaxForwardEpilogueEEEvPT1_PKT_T2_SB_SB_)
        /*050c*/ 	.word	0x00000000


	//----- nvinfo : EIATTR_REGCOUNT
	.align		4
.L_243:
        /*0510*/ 	.byte	0x04, 0x2f
        /*0512*/ 	.short	(.L_245 - .L_244)
	.align		4
.L_244:
        /*0514*/ 	.word	index@(_ZN2at6native43_GLOBAL__N__9ae7fba5_10_SoftMax_cu_9f978f6326cunn_SpatialSoftMaxForwardIN3c104HalfEfS4_lNS1_25LogSoftMaxForwardEpilogueEEEvPT1_PKT_T2_SB_SB_)
        /*0518*/ 	.word	0x00000020


	//----- nvinfo : EIATTR_FRAME_SIZE
	.align		4
.L_245:
        /*051c*/ 	.byte	0x04, 0x11
        /*051e*/ 	.short	(.L_247 - .L_246)
	.align		4
.L_246:
        /*0520*/ 	.word	index@(_ZN2at6native43_GLOBAL__N__9ae7fba5_10_SoftMax_cu_9f978f6326cunn_SpatialSoftMaxForwardIN3c104HalfEfS4_lNS1_25LogSoftMaxForwardEpilogueEEEvPT1_PKT_T2_SB_SB_)
        /*0524*/ 	.word	0x00000000


	//----- nvinfo : EIATTR_REGCOUNT
	.align		4
.L_247:
        /*0528*/ 	.byte	0x04, 0x2f
        /*052a*/ 	.short	(.L_249 - .L_248)
	.align		4
.L_248:
        /*052c*/ 	.word	index@(_ZN2at6native43_GLOBAL__N__9ae7fba5_10_SoftMax_cu_9f978f6326cunn_SpatialSoftMaxForwardIN3c104HalfEfflNS1_25LogSoftMaxForwardEpilogueEEEvPT1_PKT_T2_SB_SB_)
        /*0530*/ 	.word	0x00000020


	//----- nvinfo : EIATTR_FRAME_SIZE
	.align		4
.L_249:
        /*0534*/ 	.byte	0x04, 0x11
        /*0536*/ 	.short	(.L_251 - .L_250)
	.align		4
.L_250:
        /*0538*/ 	.word	index@(_ZN2at6native43_GLOBAL__N__9ae7fba5_10_SoftMax_cu_9f978f6326cunn_SpatialSoftMaxForwardIN3c104HalfEfflNS1_25LogSoftMaxForwardEpilogueEEEvPT1_PKT_T2_SB_SB_)
        /*053c*/ 	.word	0x00000000


	//----- nvinfo : EIATTR_REGCOUNT
	.align		4
.L_251:
        /*0540*/ 	.byte	0x04, 0x2f
        /*0542*/ 	.short	(.L_253 - .L_252)
	.align		4
.L_252:
        /*0544*/ 	.word	index@(_ZN2at6native43_GLOBAL__N__9ae7fba5_10_SoftMax_cu_9f978f6326cunn_SpatialSoftMaxForwardIN3c108BFloat16EfS4_iNS1_25LogSoftMaxForwardEpilogueEEEvPT1_PKT_T2_SB_SB_)
        /*0548*/ 	.word	0x0000001a


	//----- nvinfo : EIATTR_FRAME_SIZE
	.align		4
.L_253:
        /*054c*/ 	.byte	0x04, 0x11
        /*054e*/ 	.short	(.L_255 - .L_254)
	.align		4
.L_254:
        /*0550*/ 	.word	index@(_ZN2at6native43_GLOBAL__N__9ae7fba5_10_SoftMax_cu_9f978f6326cunn_SpatialSoftMaxForwardIN3c108BFloat16EfS4_iNS1_25LogSoftMaxForwardEpilogueEEEvPT1_PKT_T2_SB_SB_)
        /*0554*/ 	.word	0x00000000


	//----- nvinfo : EIATTR_REGCOUNT
	.align		4
.L_255:
        /*0558*/ 	.byte	0x04, 0x2f
        /*055a*/ 	.short	(.L_257 - .L_256)
	.align		4
.L_256:
        /*055c*/ 	.word	index@(_ZN2at6native43_GLOBAL__N__9ae7fba5_10_SoftMax_cu_9f978f6326cunn_SpatialSoftMaxForwardIN3c108BFloat16EffiNS1_25LogSoftMaxForwardEpilogueEEEvPT1_PKT_T2_SB_SB_)
        /*0560*/ 	.word	0x0000001c


	//----- nvinfo : EIATTR_FRAME_SIZE
	.align		4
.L_257:
        /*0564*/ 	.byte	0x04, 0x11
        /*0566*/ 	.short	(.L_259 - .L_258)
	.align		4
.L_258:
        /*0568*/ 	.word	index@(_ZN2at6native43_GLOBAL__N__9ae7fba5_10_SoftMax_cu_9f978f6326cunn_SpatialSoftMaxForwardIN3c108BFloat16EffiNS1_25LogSoftMaxForwardEpilogueEEEvPT1_PKT_T2_SB_SB_)
        /*056c*/ 	.word	0x00000000


	//----- nvinfo : EIATTR_REGCOUNT
	.align		4
.L_259:
        /*0570*/ 	.byte	0x04, 0x2f
        /*0572*/ 	.short	(.L_261 - .L_260)
	.align		4
.L_260:
        /*0574*/ 	.word	index@(_ZN2at6native43_GLOBAL__N__9ae7fba5_10_SoftMax_cu_9f978f6326cunn_SpatialSoftMaxForwardIN3c108BFloat16EfS4_lNS1_25LogSoftMaxForwardEpilogueEEEvPT1_PKT_T2_SB_SB_)
        /*0578*/ 	.word	0x00000020


	//----- nvinfo : EIATTR_FRAME_SIZE
	.align		4
.L_261:
        /*057c*/ 	.byte	0x04, 0x11
        /*057e*/ 	.short	(.L_263 - .L_262)
	.align		4
.L_262:
        /*0580*/ 	.word	index@(_ZN2at6native43_GLOBAL__N__9ae7fba5_10_SoftMax_cu_9f978f6326cunn_SpatialSoftMaxForwardIN3c108BFloat16EfS4_lNS1_25LogSoftMaxForwardEpilogueEEEvPT1_PKT_T2_SB_SB_)
        /*0584*/ 	.word	0x00000000


	//----- nvinfo : EIATTR_REGCOUNT
	.align		4
.L_263:
        /*0588*/ 	.byte	0x04, 0x2f
        /*058a*/ 	.short	(.L_265 - .L_264)
	.align		4
.L_264:
        /*058c*/ 	.word	index@(_ZN2at6native43_GLOBAL__N__9ae7fba5_10_SoftMax_cu_9f978f6326cunn_SpatialSoftMaxForwardIN3c108BFloat16EfflNS1_25LogSoftMaxForwardEpilogueEEEvPT1_PKT_T2_SB_SB_)
        /*0590*/ 	.word	0x00000020


	//----- nvinfo : EIATTR_FRAME_SIZE
	.align		4
.L_265:
        /*0594*/ 	.byte	0x04, 0x11
        /*0596*/ 	.short	(.L_267 - .L_266)
	.align		4
.L_266:
        /*0598*/ 	.word	index@(_ZN2at6native43_GLOBAL__N__9ae7fba5_10_SoftMax_cu_9f978f6326cunn_SpatialSoftMaxForwardIN3c108BFloat16EfflNS1_25LogSoftMaxForwardEpilogueEEEvPT1_PKT_T2_SB_SB_)
        /*059c*/ 	.word	0x00000000


	//----- nvinfo : EIATTR_REGCOUNT
	.align		4
.L_267:
        /*05a0*/ 	.byte	0x04, 0x2f
        /*05a2*/ 	.short	(.L_269 - .L_268)
	.align		4
.L_268:
        /*05a4*/ 	.word	index@(_ZN2at6native43_GLOBAL__N__9ae7fba5_10_SoftMax_cu_9f978f6324cunn_SoftMaxBackwardSmemILi2EdddNS1_26LogSoftMaxBackwardEpilogueEEEvPT0_PKT2_S8_l)
        /*05a8*/ 	.word	0x00000018


	//----- nvinfo : EIATTR_FRAME_SIZE
	.align		4
.L_269:
        /*05ac*/ 	.byte	0x04, 0x11
        /*05ae*/ 	.short	(.L_271 - .L_270)
	.align		4
.L_270:
        /*05b0*/ 	.word	index@(_ZN2at6native43_GLOBAL__N__9ae7fba5_10_SoftMax_cu_9f978f6324cunn_SoftMaxBackwardSmemILi2EdddNS1_26LogSoftMaxBackwardEpilogueEEEvPT0_PKT2_S8_l)
        /*05b4*/ 	.word	0x00000000


	//----- nvinfo : EIATTR_REGCOUNT
	.align		4
.L_271:
        /*05b8*/ 	.byte	0x04, 0x2f
        /*05ba*/ 	.short	(.L_273 - .L_272)
	.align		4
.L_272:
        /*05bc*/ 	.word	index@(_ZN2at6native43_GLOBAL__N__9ae7fba5_10_SoftMax_cu_9f978f6320cunn_SoftMaxBackwardILi2EdddNS1_26LogSoftMaxBackwardEpilogueEEEvPT0_PKT2_S8_l)
        /*05c0*/ 	.word	0x00000040


	//----- nvinfo : EIATTR_FRAME_SIZE
	.align		4
.L_273:
        /*05c4*/ 	.byte	0x04, 0x11
        /*05c6*/ 	.short	(.L_275 - .L_274)
	.align		4
.L_274:
        /*05c8*/ 	.word	index@($__internal_60_$__cuda_sm20_rem_u64)
        /*05cc*/ 	.word	0x00000000


	//----- nvinfo : EIATTR_FRAME_SIZE
	.align		4
.L_275:
        /*05d0*/ 	.byte	0x04, 0x11
        /*05d2*/ 	.short	(.L_277 - .L_276)
	.align		4
.L_276:
        /*05d4*/ 	.word	index@($__internal_59_$__cuda_sm20_div_u64)
        /*05d8*/ 	.word	0x00000000


	//----- nvinfo : EIATTR_FRAME_SIZE
	.align		4
.L_277:
        /*05dc*/ 	.byte	0x04, 0x11
        /*05de*/ 	.short	(.L_279 - .L_278)
	.align		4
.L_278:
        /*05e0*/ 	.word	index@(_ZN2at6native43_GLOBAL__N__9ae7fba5_10_SoftMax_cu_9f978f6320cunn_SoftMaxBackwardILi2EdddNS1_26LogSoftMaxBackwardEpilogueEEEvPT0_PKT2_S8_l)
        /*05e4*/ 	.word	0x00000000


	//----- nvinfo : EIATTR_REGCOUNT
	.align		4
.L_279:
        /*05e8*/ 	.byte	0x04, 0x2f
        /*05ea*/ 	.short	(.L_281 - .L_280)
	.align		4
.L_280:
        /*05ec*/ 	.word	index@(_ZN2at6native43_GLOBAL__N__9ae7fba5_10_SoftMax_cu_9f978f6324cunn_SoftMaxBackwardSmemILi4EfffNS1_26LogSoftMaxBackwardEpilogueEEEvPT0_PKT2_S8_l)
        /*05f0*/ 	.word	0x00000011


	//----- nvinfo : EIATTR_FRAME_SIZE
	.align		4
.L_281:
        /*05f4*/ 	.byte	0x04, 0x11
        /*05f6*/ 	.short	(.L_283 - .L_282)
	.align		4
.L_282:
        /*05f8*/ 	.word	index@(_ZN2at6native43_GLOBAL__N__9ae7fba5_10_SoftMax_cu_9f978f6324cunn_SoftMaxBackwardSmemILi4EfffNS1_26LogSoftMaxBackwardEpilogueEEEvPT0_PKT2_S8_l)
        /*05fc*/ 	.word	0x00000000


	//----- nvinfo : EIATTR_REGCOUNT
	.align		4
.L_283:
        /*0600*/ 	.byte	0x04, 0x2f
        /*0602*/ 	.short	(.L_285 - .L_284)
	.align		4
.L_284:
        /*0604*/ 	.word	index@(_ZN2at6native43_GLOBAL__N__9ae7fba5_10_SoftMax_cu_9f978f6320cunn_SoftMaxBackwardILi4EfffNS1_26LogSoftMaxBackwardEpilogueEEEvPT0_PKT2_S8_l)
        /*0608*/ 	.word	0x00000028


	//----- nvinfo : EIATTR_FRAME_SIZE
	.align		4
.L_285:
        /*060c*/ 	.byte	0x04, 0x11
        /*060e*/ 	.short	(.L_287 - .L_286)
	.align		4
.L_286:
        /*0610*/ 	.word	index@($__internal_58_$__cuda_sm20_rem_u64)
        /*0614*/ 	.word	0x00000000


	//----- nvinfo : EIATTR_FRAME_SIZE
	.align		4
.L_287:
        /*0618*/ 	.byte	0x04, 0x11
        /*061a*/ 	.short	(.L_289 - .L_288)
	.align		4
.L_288:
        /*061c*/ 	.word	index@($__internal_57_$__cuda_sm20_div_u64)
        /*0620*/ 	.word	0x00000000


	//----- nvinfo : EIATTR_FRAME_SIZE
	.align		4
.L_289:
        /*0624*/ 	.byte	0x04, 0x11
        /*0626*/ 	.short	(.L_291 - .L_290)
	.align		4
.L_290:
        /*0628*/ 	.word	index@(_ZN2at6native43_GLOBAL__N__9ae7fba5_10_SoftMax_cu_9f978f6320cunn_SoftMaxBackwardILi4EfffNS1_26LogSoftMaxBackwardEpilogueEEEvPT0_PKT2_S8_l)
        /*062c*/ 	.word	0x00000000


	//----- nvinfo : EIATTR_REGCOUNT
	.align		4
.L_291:
        /*0630*/ 	.byte	0x04, 0x2f
        /*0632*/ 	.short	(.L_293 - .L_292)
	.align		4
.L_292:
        /*0634*/ 	.word	index@(_ZN2at6native43_GLOBAL__N__9ae7fba5_10_SoftMax_cu_9f978f6324cunn_SoftMaxBackwardSmemILi8EN3c104HalfEfS4_NS1_26LogSoftMaxBackwardEpilogueEEEvPT0_PKT2_SA_l)
        /*0638*/ 	.word	0x0000001a


	//----- nvinfo : EIATTR_FRAME_SIZE
	.align		4
.L_293:
        /*063c*/ 	.byte	0x04, 0x11
        /*063e*/ 	.short	(.L_295 - .L_294)
	.align		4
.L_294:
        /*0640*/ 	.word	index@(_ZN2at6native43_GLOBAL__N__9ae7fba5_10_SoftMax_cu_9f978f6324cunn_SoftMaxBackwardSmemILi8EN3c104HalfEfS4_NS1_26LogSoftMaxBackwardEpilogueEEEvPT0_PKT2_SA_l)
        /*0644*/ 	.word	0x00000000


	//----- nvinfo : EIATTR_REGCOUNT
	.align		4
.L_295:
        /*0648*/ 	.byte	0x04, 0x2f
        /*064a*/ 	.short	(.L_297 - .L_296)
	.align		4
.L_296:
        /*064c*/ 	.word	index@(_ZN2at6native43_GLOBAL__N__9ae7fba5_10_SoftMax_cu_9f978f6320cunn_SoftMaxBackwardILi8EN3c104HalfEfS4_NS1_26LogSoftMaxBackwardEpilogueEEEvPT0_PKT2_SA_l)
        /*0650*/ 	.word	0x00000028


	//----- nvinfo : EIATTR_FRAME_SIZE
	.align		4
.L_297:
        /*0654*/ 	.byte	0x04, 0x11
        /*0656*/ 	.short	(.L_299 - .L_298)
	.align		4
.L_298:
        /*0658*/ 	.word	index@($__internal_56_$__cuda_sm20_rem_u64)
        /*065c*/ 	.word	0x00000000


	//----- nvinfo : EIATTR_FRAME_SIZE
	.align		4
.L_299:
        /*0660*/ 	.byte	0x04, 0x11
        /*0662*/ 	.short	(.L_301 - .L_300)
	.align		4
.L_300:
        /*0664*/ 	.word	index@($__internal_55_$__cuda_sm20_div_u64)
        /*0668*/ 	.word	0x00000000


	//----- nvinfo : EIATTR_FRAME_SIZE
	.align		4
.L_301:
        /*066c*/ 	.byte	0x04, 0x11
        /*066e*/ 	.short	(.L_303 - .L_302)
	.align		4
.L_302:
        /*0670*/ 	.word	index@(_ZN2at6native43_GLOBAL__N__9ae7fba5_10_SoftMax_cu_9f978f6320cunn_SoftMaxBackwardILi8EN3c104HalfEfS4_NS1_26LogSoftMaxBackwardEpilogueEEEvPT0_PKT2_SA_l)
        /*0674*/ 	.word	0x00000000


	//----- nvinfo : EIATTR_REGCOUNT
	.align		4
.L_303:
        /*0678*/ 	.byte	0x04, 0x2f
        /*067a*/ 	.short	(.L_305 - .L_304)
	.align		4
.L_304:
        /*067c*/ 	.word	index@(_ZN2at6native43_GLOBAL__N__9ae7fba5_10_SoftMax_cu_9f978f6324cunn_SoftMaxBackwardSmemILi4EN3c104HalfEffNS1_26LogSoftMaxBackwardEpilogueEEEvPT0_PKT2_SA_l)
        /*0680*/ 	.word	0x00000011


	//----- nvinfo : EIATTR_FRAME_SIZE
	.align		4
.L_305:
        /*0684*/ 	.byte	0x04, 0x11
        /*0686*/ 	.short	(.L_307 - .L_306)
	.align		4
.L_306:
        /*0688*/ 	.word	index@(_ZN2at6native43_GLOBAL__N__9ae7fba5_10_SoftMax_cu_9f978f6324cunn_SoftMaxBackwardSmemILi4EN3c104HalfEffNS1_26LogSoftMaxBackwardEpilogueEEEvPT0_PKT2_SA_l)
        /*068c*/ 	.word	0x00000000


	//----- nvinfo : EIATTR_REGCOUNT
	.align		4
.L_307:
        /*0690*/ 	.byte	0x04, 0x2f
        /*0692*/ 	.short	(.L_309 - .L_308)
	.align		4
.L_308:
        /*0694*/ 	.word	index@(_ZN2at6native43_GLOBAL__N__9ae7fba5_10_SoftMax_cu_9f978f6320cunn_SoftMaxBackwardILi4EN3c104HalfEffNS1_26LogSoftMaxBackwardEpilogueEEEvPT0_PKT2_SA_l)
        /*0698*/ 	.word	0x00000028


	//----- nvinfo : EIATTR_FRAME_SIZE
	.align		4
.L_309:
        /*069c*/ 	.byte	0x04, 0x11
        /*069e*/ 	.short	(.L_311 - .L_310)
	.align		4
.L_310:
        /*06a0*/ 	.word	index@($__internal_54_$__cuda_sm20_rem_u64)
        /*06a4*/ 	.word	0x00000000


	//----- nvinfo : EIATTR_FRAME_SIZE
	.align		4
.L_311:
        /*06a8*/ 	.byte	0x04, 0x11
        /*06aa*/ 	.short	(.L_313 - .L_312)
	.align		4
.L_312:
        /*06ac*/ 	.word	index@($__internal_53_$__cuda_sm20_div_u64)
        /*06b0*/ 	.word	0x00000000


	//----- nvinfo : EIATTR_FRAME_SIZE
	.align		4
.L_313:
        /*06b4*/ 	.byte	0x04, 0x11
        /*06b6*/ 	.short	(.L_315 - .L_314)
	.align		4
.L_314:
        /*06b8*/ 	.word	index@(_ZN2at6native43_GLOBAL__N__9ae7fba5_10_SoftMax_cu_9f978f6320cunn_SoftMaxBackwardILi4EN3c104HalfEffNS1_26LogSoftMaxBackwardEpilogueEEEvPT0_PKT2_SA_l)
        /*06bc*/ 	.word	0x00000000


	//----- nvinfo : EIATTR_REGCOUNT
	.align		4
.L_315:
        /*06c0*/ 	.byte	0x04, 0x2f
        /*06c2*/ 	.short	(.L_317 - .L_316)
	.align		4
.L_316:
        /*06c4*/ 	.word	index@(_ZN2at6native43_GLOBAL__N__9ae7fba5_10_SoftMax_cu_9f978f6324cunn_SoftMaxBackwardSmemILi8EN3c108BFloat16EfS4_NS1_26LogSoftMaxBackwardEpilogueEEEvPT0_PKT2_SA_l)
        /*06c8*/ 	.word	0x0000001a


	//----- nvinfo : EIATTR_FRAME_SIZE
	.align		4
.L_317:
        /*06cc*/ 	.byte	0x04, 0x11
        /*06ce*/ 	.short	(.L_319 - .L_318)
	.align		4
.L_318:
        /*06d0*/ 	.word	index@(_ZN2at6native43_GLOBAL__N__9ae7fba5_10_SoftMax_cu_9f978f6324cunn_SoftMaxBackwardSmemILi8EN3c108BFloat16EfS4_NS1_26LogSoftMaxBackwardEpilogueEEEvPT0_PKT2_SA_l)
        /*06d4*/ 	.word	0x00000000


	//----- nvinfo : EIATTR_REGCOUNT
	.align		4
.L_319:
        /*06d8*/ 	.byte	0x04, 0x2f
        /*06da*/ 	.short	(.L_321 - .L_320)
	.align		4
.L_320:
        /*06dc*/ 	.word	index@(_ZN2at6native43_GLOBAL__N__9ae7fba5_10_SoftMax_cu_9f978f6320cunn_SoftMaxBackwardILi8EN3c108BFloat16EfS4_NS1_26LogSoftMaxBackwardEpilogueEEEvPT0_PKT2_SA_l)
        /*06e0*/ 	.word	0x00000028


	//----- nvinfo : EIATTR_FRAME_SIZE
	.align		4
.L_321:
        /*06e4*/ 	.byte	0x04, 0x11
        /*06e6*/ 	.short	(.L_323 - .L_322)
	.align		4
.L_322:
        /*06e8*/ 	.word	index@($__internal_52_$__cuda_sm20_rem_u64)
        /*06ec*/ 	.word	0x00000000


	//----- nvinfo : EIATTR_FRAME_SIZE
	.align		4
.L_323:
        /*06f0*/ 	.byte	0x04, 0x11
        /*06f2*/ 	.short	(.L_325 - .L_324)
	.align		4
.L_324:
        /*06f4*/ 	.word	index@($__internal_51_$__cuda_sm20_div_u64)
        /*06f8*/ 	.word	0x00000000


	//----- nvinfo : EIATTR_FRAME_SIZE
	.align		4
.L_325:
        /*06fc*/ 	.byte	0x04, 0x11
        /*06fe*/ 	.short	(.L_327 - .L_326)
	.align		4
.L_326:
        /*0700*/ 	.word	index@(_ZN2at6native43_GLOBAL__N__9ae7fba5_10_SoftMax_cu_9f978f6320cunn_SoftMaxBackwardILi8EN3c108BFloat16EfS4_NS1_26LogSoftMaxBackwardEpilogueEEEvPT0_PKT2_SA_l)
        /*0704*/ 	.word	0x00000000


	//----- nvinfo : EIATTR_REGCOUNT
	.align		4
.L_327:
        /*0708*/ 	.byte	0x04, 0x2f
        /*070a*/ 	.short	(.L_329 - .L_328)
	.align		4
.L_328:
        /*070c*/ 	.word	index@(_ZN2at6native43_GLOBAL__N__9ae7fba5_10_SoftMax_cu_9f978f6324cunn_SoftMaxBackwardSmemILi4EN3c108BFloat16EffNS1_26LogSoftMaxBackwardEpilogueEEEvPT0_PKT2_SA_l)
        /*0710*/ 	.word	0x00000011


	//----- nvinfo : EIATTR_FRAME_SIZE
	.align		4
.L_329:
        /*0714*/ 	.byte	0x04, 0x11
        /*0716*/ 	.short	(.L_331 - .L_330)
	.align		4
.L_330:
        /*0718*/ 	.word	index@(_ZN2at6native43_GLOBAL__N__9ae7fba5_10_SoftMax_cu_9f978f6324cunn_SoftMaxBackwardSmemILi4EN3c108BFloat16EffNS1_26LogSoftMaxBackwardEpilogueEEEvPT0_PKT2_SA_l)
        /*071c*/ 	.word	0x00000000


	//----- nvinfo : EIATTR_REGCOUNT
	.align		4
.L_331:
        /*0720*/ 	.byte	0x04, 0x2f
        /*0722*/ 	.short	(.L_333 - .L_332)
	.align		4
.L_332:
        /*0724*/ 	.word	index@(_ZN2at6native43_GLOBAL__N__9ae7fba5_10_SoftMax_cu_9f978f6320cunn_SoftMaxBackwardILi4EN3c108BFloat16EffNS1_26LogSoftMaxBackwardEpilogueEEEvPT0_PKT2_SA_l)
        /*0728*/ 	.word	0x00000028


	//----- nvinfo : EIATTR_FRAME_SIZE
	.align		4
.L_333:
        /*072c*/ 	.byte	0x04, 0x11
        /*072e*/ 	.short	(.L_335 - .L_334)
	.align		4
.L_334:
        /*0730*/ 	.word	index@($__internal_50_$__cuda_sm20_rem_u64)
        /*0734*/ 	.word	0x00000000


	//----- nvinfo : EIATTR_FRAME_SIZE
	.align		4
.L_335:
        /*0738*/ 	.byte	0x04, 0x11
        /*073a*/ 	.short	(.L_337 - .L_336)
	.align		4
.L_336:
        /*073c*/ 	.word	index@($__internal_49_$__cuda_sm20_div_u64)
        /*0740*/ 	.word	0x00000000


	//----- nvinfo : EIATTR_FRAME_SIZE
	.align		4
.L_337:
        /*0744*/ 	.byte	0x04, 0x11
        /*0746*/ 	.short	(.L_339 - .L_338)
	.align		4
.L_338:
        /*0748*/ 	.word	index@(_ZN2at6native43_GLOBAL__N__9ae7fba5_10_SoftMax_cu_9f978f6320cunn_SoftMaxBackwardILi4EN3c108BFloat16EffNS1_26LogSoftMaxBackwardEpilogueEEEvPT0_PKT2_SA_l)
        /*074c*/ 	.word	0x00000000


	//----- nvinfo : EIATTR_REGCOUNT
	.align		4
.L_339:
        /*0750*/ 	.byte	0x04, 0x2f
        /*0752*/ 	.short	(.L_341 - .L_340)
	.align		4
.L_340:
        /*0754*/ 	.word	index@(_ZN2at6native43_GLOBAL__N__9ae7fba5_10_SoftMax_cu_9f978f6327cunn_SpatialSoftMaxBackwardIdddNS1_26LogSoftMaxBackwardEpilogueEEEvPT_PKT1_S8_jjj)
        /*0758*/ 	.word	0x00000040


	//----- nvinfo : EIATTR_FRAME_SIZE
	.align		4
.L_341:
        /*075c*/ 	.byte	0x04, 0x11
        /*075e*/ 	.short	(.L_343 - .L_342)
	.align		4
.L_342:
        /*0760*/ 	.word	index@(_ZN2at6native43_GLOBAL__N__9ae7fba5_10_SoftMax_cu_9f978f6327cunn_SpatialSoftMaxBackwardIdddNS1_26LogSoftMaxBackwardEpilogueEEEvPT_PKT1_S8_jjj)
        /*0764*/ 	.word	0x00000000


	//----- nvinfo : EIATTR_REGCOUNT
	.align		4
.L_343:
        /*0768*/ 	.byte	0x04, 0x2f
        /*076a*/ 	.short	(.L_345 - .L_344)
	.align		4
.L_344:
        /*076c*/ 	.word	index@(_ZN2at6native43_GLOBAL__N__9ae7fba5_10_SoftMax_cu_9f978f6327cunn_SpatialSoftMaxBackwardIfffNS1_26LogSoftMaxBackwardEpilogueEEEvPT_PKT1_S8_jjj)
        /*0770*/ 	.word	0x00000028


	//----- nvinfo : EIATTR_FRAME_SIZE
	.align		4
.L_345:
        /*0774*/ 	.byte	0x04, 0x11
        /*0776*/ 	.short	(.L_347 - .L_346)
	.align		4
.L_346:
        /*0778*/ 	.word	index@(_ZN2at6native43_GLOBAL__N__9ae7fba5_10_SoftMax_cu_9f978f6327cunn_SpatialSoftMaxBackwardIfffNS1_26LogSoftMaxBackwardEpilogueEEEvPT_PKT1_S8_jjj)
        /*077c*/ 	.word	0x00000000


	//----- nvinfo : EIATTR_REGCOUNT
	.align		4
.L_347:
        /*0780*/ 	.byte	0x04, 0x2f
        /*0782*/ 	.short	(.L_349 - .L_348)
	.align		4
.L_348:
        /*0784*/ 	.word	index@(_ZN2at6native43_GLOBAL__N__9ae7fba5_10_SoftMax_cu_9f978f6327cunn_SpatialSoftMaxBackwardIN3c104HalfEfS4_NS1_26LogSoftMaxBackwardEpilogueEEEvPT_PKT1_SA_jjj)
        /*0788*/ 	.word	0x00000028


	//----- nvinfo : EIATTR_FRAME_SIZE
	.align		4
.L_349:
        /*078c*/ 	.byte	0x04, 0x11
        /*078e*/ 	.short	(.L_351 - .L_350)
	.align		4
.L_350:
        /*0790*/ 	.word	index@(_ZN2at6native43_GLOBAL__N__9ae7fba5_10_SoftMax_cu_9f978f6327cunn_SpatialSoftMaxBackwardIN3c104HalfEfS4_NS1_26LogSoftMaxBackwardEpilogueEEEvPT_PKT1_SA_jjj)
        /*0794*/ 	.word	0x00000000


	//----- nvinfo : EIATTR_REGCOUNT
	.align		4
.L_351:
        /*0798*/ 	.byte	0x04, 0x2f
        /*079a*/ 	.short	(.L_353 - .L_352)
	.align		4
.L_352:
        /*079c*/ 	.word	index@(_ZN2at6native43_GLOBAL__N__9ae7fba5_10_SoftMax_cu_9f978f6327cunn_SpatialSoftMaxBackwardIN3c104HalfEffNS1_26LogSoftMaxBackwardEpilogueEEEvPT_PKT1_SA_jjj)
        /*07a0*/ 	.word	0x00000028


	//----- nvinfo : EIATTR_FRAME_SIZE
	.align		4
.L_353:
        /*07a4*/ 	.byte	0x04, 0x11
        /*07a6*/ 	.short	(.L_355 - .L_354)
	.align		4
.L_354:
        /*07a8*/ 	.word	index@(_ZN2at6native43_GLOBAL__N__9ae7fba5_10_SoftMax_cu_9f978f6327cunn_SpatialSoftMaxBackwardIN3c104HalfEffNS1_26LogSoftMaxBackwardEpilogueEEEvPT_PKT1_SA_jjj)
        /*07ac*/ 	.word	0x00000000


	//----- nvinfo : EIATTR_REGCOUNT
	.align		4
.L_355:
        /*07b0*/ 	.byte	0x04, 0x2f
        /*07b2*/ 	.short	(.L_357 - .L_356)
	.align		4
.L_356:
        /*07b4*/ 	.word	index@(_ZN2at6native43_GLOBAL__N__9ae7fba5_10_SoftMax_cu_9f978f6327cunn_SpatialSoftMaxBackwardIN3c108BFloat16EfS4_NS1_26LogSoftMaxBackwardEpilogueEEEvPT_PKT1_SA_jjj)
        /*07b8*/ 	.word	0x00000028


	//----- nvinfo : EIATTR_FRAME_SIZE
	.align		4
.L_357:
        /*07bc*/ 	.byte	0x04, 0x11
        /*07be*/ 	.short	(.L_359 - .L_358)
	.align		4
.L_358:
        /*07c0*/ 	.word	index@(_ZN2at6native43_GLOBAL__N__9ae7fba5_10_SoftMax_cu_9f978f6327cunn_SpatialSoftMaxBackwardIN3c108BFloat16EfS4_NS1_26LogSoftMaxBackwardEpilogueEEEvPT_PKT1_SA_jjj)
        /*07c4*/ 	.word	0x00000000


	//----- nvinfo : EIATTR_REGCOUNT
	.align		4
.L_359:
        /*07c8*/ 	.byte	0x04, 0x2f
        /*07ca*/ 	.short	(.L_361 - .L_360)
	.align		4
.L_360:
        /*07cc*/ 	.word	index@(_ZN2at6native43_GLOBAL__N__9ae7fba5_10_SoftMax_cu_9f978f6327cunn_SpatialSoftMaxBackwardIN3c108BFloat16EffNS1_26LogSoftMaxBackwardEpilogueEEEvPT_PKT1_SA_jjj)
        /*07d0*/ 	.word	0x00000028


	//----- nvinfo : EIATTR_FRAME_SIZE
	.align		4
.L_361:
        /*07d4*/ 	.byte	0x04, 0x11
        /*07d6*/ 	.short	(.L_363 - .L_362)
	.align		4
.L_362:
        /*07d8*/ 	.word	index@(_ZN2at6native43_GLOBAL__N__9ae7fba5_10_SoftMax_cu_9f978f6327cunn_SpatialSoftMaxBackwardIN3c108BFloat16EffNS1_26LogSoftMaxBackwardEpilogueEEEvPT_PKT1_SA_jjj)
        /*07dc*/ 	.word	0x00000000


	//----- nvinfo : EIATTR_REGCOUNT
	.align		4
.L_363:
        /*07e0*/ 	.byte	0x04, 0x2f
        /*07e2*/ 	.short	(.L_365 - .L_364)
	.align		4
.L_364:
        /*07e4*/ 	.word	index@(_ZN2at6native43_GLOBAL__N__9ae7fba5_10_SoftMax_cu_9f978f6322cunn_SoftMaxForwardRegIdddNS1_22SoftMaxForwardEpilogueElLi1EEEvPT1_PKT_T3_)
        /*07e8*/ 	.word	0x0000001a


	//----- nvinfo : EIATTR_FRAME_SIZE
	.align		4
.L_365:
        /*07ec*/ 	.byte	0x04, 0x11
        /*07ee*/ 	.short	(.L_367 - .L_366)
	.align		4
.L_366:
        /*07f0*/ 	.word	index@($__internal_48_$__cuda_sm20_div_rn_f64_full)
        /*07f4*/ 	.word	0x00000000


	//----- nvinfo : EIATTR_FRAME_SIZE
	.align		4
.L_367:
        /*07f8*/ 	.byte	0x04, 0x11
        /*07fa*/ 	.short	(.L_369 - .L_368)
	.align		4
.L_368:
        /*07fc*/ 	.word	index@(_ZN2at6native43_GLOBAL__N__9ae7fba5_10_SoftMax_cu_9f978f6322cunn_SoftMaxForwardRegIdddNS1_22SoftMaxForwardEpilogueElLi1EEEvPT1_PKT_T3_)
        /*0800*/ 	.word	0x00000000


	//----- nvinfo : EIATTR_REGCOUNT
	.align		4
.L_369:
        /*0804*/ 	.byte	0x04, 0x2f
        /*0806*/ 	.short	(.L_371 - .L_370)
	.align		4
.L_370:
        /*0808*/ 	.word	index@(_ZN2at6native43_GLOBAL__N__9ae7fba5_10_SoftMax_cu_9f978f6322cunn_SoftMaxForwardRegIdddNS1_22SoftMaxForwardEpilogueElLi2EEEvPT1_PKT_T3_)
        /*080c*/ 	.word	0x00000020


	//----- nvinfo : EIATTR_FRAME_SIZE
	.align		4
.L_371:
        /*0810*/ 	.byte	0x04, 0x11
        /*0812*/ 	.short	(.L_373 - .L_372)
	.align		4
.L_372:
        /*0814*/ 	.word	index@($__internal_47_$__cuda_sm20_div_rn_f64_full)
        /*0818*/ 	.word	0x00000000


	//----- nvinfo : EIATTR_FRAME_SIZE
	.align		4
.L_373:
        /*081c*/ 	.byte	0x04, 0x11
        /*081e*/ 	.short	(.L_375 - .L_374)
	.align		4
.L_374:
        /*0820*/ 	.word	index@(_ZN2at6native43_GLOBAL__N__9ae7fba5_10_SoftMax_cu_9f978f6322cunn_SoftMaxForwardRegIdddNS1_22SoftMaxForwardEpilogueElLi2EEEvPT1_PKT_T3_)
        /*0824*/ 	.word	0x00000000


	//----- nvinfo : EIATTR_REGCOUNT
	.align		4
.L_375:
        /*0828*/ 	.byte	0x04, 0x2f
        /*082a*/ 	.short	(.L_377 - .L_376)
	.align		4
.L_376:
        /*082c*/ 	.word	index@(_ZN2at6native43_GLOBAL__N__9ae7fba5_10_SoftMax_cu_9f978f6322cunn_SoftMaxForwardRegIdddNS1_22SoftMaxForwardEpilogueElLi3EEEvPT1_PKT_T3_)
        /*0830*/ 	.word	0x00000024


	//----- nvinfo : EIATTR_FRAME_SIZE
	.align		4
.L_377:
        /*0834*/ 	.byte	0x04, 0x11
        /*0836*/ 	.short	(.L_379 - .L_378)
	.align		4
.L_378:
        /*0838*/ 	.word	index@($__internal_46_$__cuda_sm20_div_rn_f64_full)
        /*083c*/ 	.word	0x00000000


	//----- nvinfo : EIATTR_FRAME_SIZE
	.align		4
.L_379:
        /*0840*/ 	.byte	0x04, 0x11
        /*0842*/ 	.short	(.L_381 - .L_380)
	.align		4
.L_380:
        /*0844*/ 	.word	index@(_ZN2at6native43_GLOBAL__N__9ae7fba5_10_SoftMax_cu_9f978f6322cunn_SoftMaxForwardRegIdddNS1_22SoftMaxForwardEpilogueElLi3EEEvPT1_PKT_T3_)
        /*0848*/ 	.word	0x00000000


	//----- nvinfo : EIATTR_REGCOUNT
	.align		4
.L_381:
        /*084c*/ 	.byte	0x04, 0x2f
        /*084e*/ 	.short	(.L_383 - .L_382)
	.align		4
.L_382:
        /*0850*/ 	.word	index@(_ZN2at6native43_GLOBAL__N__9ae7fba5_10_SoftMax_cu_9f978f6322cunn_SoftMaxForwardRegIdddNS1_22SoftMaxForwardEpilogueElLi4EEEvPT1_PKT_T3_)
        /*0854*/ 	.word	0x0000002a


	//----- nvinfo : EIATTR_FRAME_SIZE
	.align		4
.L_383:
        /*0858*/ 	.byte	0x04, 0x11
        /*085a*/ 	.short	(.L_385 - .L_384)
	.align		4
.L_384:
        /*085c*/ 	.word	index@($__internal_45_$__cuda_sm20_div_rn_f64_full)
        /*0860*/ 	.word	0x00000000


	//----- nvinfo : EIATTR_FRAME_SIZE
	.align		4
.L_385:
        /*0864*/ 	.byte	0x04, 0x11
        /*0866*/ 	.short	(.L_387 - .L_386)
	.align		4
.L_386:
        /*0868*/ 	.word	index@(_ZN2at6native43_GLOBAL__N__9ae7fba5_10_SoftMax_cu_9f978f6322cunn_SoftMaxForwardRegIdddNS1_22SoftMaxForwardEpilogueElLi4EEEvPT1_PKT_T3_)
        /*086c*/ 	.word	0x00000000


	//----- nvinfo : EIATTR_REGCOUNT
	.align		4
.L_387:
        /*0870*/ 	.byte	0x04, 0x2f
        /*0872*/ 	.short	(.L_389 - .L_388)
	.align		4
.L_388:
        /*0874*/ 	.word	index@(_ZN2at6native43_GLOBAL__N__9ae7fba5_10_SoftMax_cu_9f978f6322cunn_SoftMaxForwardRegIdddNS1_22SoftMaxForwardEpilogueElLi5EEEvPT1_PKT_T3_)
        /*0878*/ 	.word	0x0000002c


	//----- nvinfo : EIATTR_FRAME_SIZE
	.align		4
.L_389:
        /*087c*/ 	.byte	0x04, 0x11
        /*087e*/ 	.short	(.L_391 - .L_390)
	.align		4
.L_390:
        /*0880*/ 	.word	index@($__internal_44_$__cuda_sm20_div_rn_f64_full)
        /*0884*/ 	.word	0x00000000


	//----- nvinfo : EIATTR_FRAME_SIZE
	.align		4
.L_391:
        /*0888*/ 	.byte	0x04, 0x11
        /*088a*/ 	.short	(.L_393 - .L_392)
	.align		4
.L_392:
        /*088c*/ 	.word	index@(_ZN2at6native43_GLOBAL__N__9ae7fba5_10_SoftMax_cu_9f978f6322cunn_SoftMaxForwardRegIdddNS1_22SoftMaxForwardEpilogueElLi5EEEvPT1_PKT_T3_)
        /*0890*/ 	.word	0x00000000


	//----- nvinfo : EIATTR_REGCOUNT
	.align		4
.L_393:
        /*0894*/ 	.byte	0x04, 0x2f
        /*0896*/ 	.short	(.L_395 - .L_394)
	.align		4
.L_394:
        /*0898*/ 	.word	index@(_ZN2at6native43_GLOBAL__N__9ae7fba5_10_SoftMax_cu_9f978f6322cunn_SoftMaxForwardRegIdddNS1_22SoftMaxForwardEpilogueElLi6EEEvPT1_PKT_T3_)
        /*089c*/ 	.word	0x0000002e


	//----- nvinfo : EIATTR_FRAME_SIZE
	.align		4
.L_395:
        /*08a0*/ 	.byte	0x04, 0x11
        /*08a2*/ 	.short	(.L_397 - .L_396)
	.align		4
.L_396:
        /*08a4*/ 	.word	index@($__internal_43_$__cuda_sm20_div_rn_f64_full)
        /*08a8*/ 	.word	0x00000000


	//----- nvinfo : EIATTR_FRAME_SIZE
	.align		4
.L_397:
        /*08ac*/ 	.byte	0x04, 0x11
        /*08ae*/ 	.short	(.L_399 - .L_398)
	.align		4
.L_398:
        /*08b0*/ 	.word	index@(_ZN2at6native43_GLOBAL__N__9ae7fba5_10_SoftMax_cu_9f978f6322cunn_SoftMaxForwardRegIdddNS1_22SoftMaxForwardEpilogueElLi6EEEvPT1_PKT_T3_)
        /*08b4*/ 	.word	0x00000000


	//----- nvinfo : EIATTR_REGCOUNT
	.align		4
.L_399:
        /*08b8*/ 	.byte	0x04, 0x2f
        /*08ba*/ 	.short	(.L_401 - .L_400)
	.align		4
.L_400:
        /*08bc*/ 	.word	index@(_ZN2at6native43_GLOBAL__N__9ae7fba5_10_SoftMax_cu_9f978f6322cunn_SoftMaxForwardRegIdddNS1_22SoftMaxForwardEpilogueElLi7EEEvPT1_PKT_T3_)
        /*08c0*/ 	.word	0x00000035


	//----- nvinfo : EIATTR_FRAME_SIZE
	.align		4
.L_401:
        /*08c4*/ 	.byte	0x04, 0x11
        /*08c6*/ 	.short	(.L_403 - .L_402)
	.align		4
.L_402:
        /*08c8*/ 	.word	index@($__internal_42_$__cuda_sm20_div_rn_f64_full)
        /*08cc*/ 	.word	0x00000000


	//----- nvinfo : EIATTR_FRAME_SIZE
	.align		4
.L_403:
        /*08d0*/ 	.byte	0x04, 0x11
        /*08d2*/ 	.short	(.L_405 - .L_404)
	.align		4
.L_404:
        /*08d4*/ 	.word	index@(_ZN2at6native43_GLOBAL__N__9ae7fba5_10_SoftMax_cu_9f978f6322cunn_SoftMaxForwardRegIdddNS1_22SoftMaxForwardEpilogueElLi7EEEvPT1_PKT_T3_)
        /*08d8*/ 	.word	0x00000000


	//----- nvinfo : EIATTR_REGCOUNT
	.align		4
.L_405:
        /*08dc*/ 	.byte	0x04, 0x2f
        /*08de*/ 	.short	(.L_407 - .L_406)
	.align		4
.L_406:
        /*08e0*/ 	.word	index@(_ZN2at6native43_GLOBAL__N__9ae7fba5_10_SoftMax_cu_9f978f6322cunn_SoftMaxForwardRegIdddNS1_22SoftMaxForwardEpilogueElLi8EEEvPT1_PKT_T3_)
        /*08e4*/ 	.word	0x00000034


	//----- nvinfo : EIATTR_FRAME_SIZE
	.align		4
.L_407:
        /*08e8*/ 	.byte	0x04, 0x11
        /*08ea*/ 	.short	(.L_409 - .L_408)
	.align		4
.L_408:
        /*08ec*/ 	.word	index@($__internal_41_$__cuda_sm20_div_rn_f64_full)
        /*08f0*/ 	.word	0x00000000


	//----- nvinfo : EIATTR_FRAME_SIZE
	.align		4
.L_409:
        /*08f4*/ 	.byte	0x04, 0x11
        /*08f6*/ 	.short	(.L_411 - .L_410)
	.align		4
.L_410:
        /*08f8*/ 	.word	index@(_ZN2at6native43_GLOBAL__N__9ae7fba5_10_SoftMax_cu_9f978f6322cunn_SoftMaxForwardRegIdddNS1_22SoftMaxForwardEpilogueElLi8EEEvPT1_PKT_T3_)
        /*08fc*/ 	.word	0x00000000


	//----- nvinfo : EIATTR_REGCOUNT
	.align		4
.L_411:
        /*0900*/ 	.byte	0x04, 0x2f
        /*0902*/ 	.short	(.L_413 - .L_412)
	.align		4
.L_412:
        /*0904*/ 	.word	index@(_ZN2at6native43_GLOBAL__N__9ae7fba5_10_SoftMax_cu_9f978f6322cunn_SoftMaxForwardRegIdddNS1_22SoftMaxForwardEpilogueElLi9EEEvPT1_PKT_T3_)
        /*0908*/ 	.word	0x00000034


	//----- nvinfo : EIATTR_FRAME_SIZE
	.align		4
.L_413:
        /*090c*/ 	.byte	0x04, 0x11
        /*090e*/ 	.short	(.L_415 - .L_414)
	.align		4
.L_414:
        /*0910*/ 	.word	index@($__internal_40_$__cuda_sm20_div_rn_f64_full)
        /*0914*/ 	.word	0x00000000


	//----- nvinfo : EIATTR_FRAME_SIZE
	.align		4
.L_415:
        /*0918*/ 	.byte	0x04, 0x11
        /*091a*/ 	.short	(.L_417 - .L_416)
	.align		4
.L_416:
        /*091c*/ 	.word	index@(_ZN2at6native43_GLOBAL__N__9ae7fba5_10_SoftMax_cu_9f978f6322cunn_SoftMaxForwardRegIdddNS1_22SoftMaxForwardEpilogueElLi9EEEvPT1_PKT_T3_)
        /*0920*/ 	.word	0x00000000


	//----- nvinfo : EIATTR_REGCOUNT
	.align		4
.L_417:
        /*0924*/ 	.byte	0x04, 0x2f
        /*0926*/ 	.short	(.L_419 - .L_418)
	.align		4
.L_418:
        /*0928*/ 	.word	index@(_ZN2at6native43_GLOBAL__N__9ae7fba5_10_SoftMax_cu_9f978f6323cunn_SoftMaxForwardSmemILi2EdddNS1_22SoftMaxForwardEpilogueElEEvPT2_PKT0_T4_)
        /*092c*/ 	.word	0x00000036


	//----- nvinfo : EIATTR_FRAME_SIZE
	.align		4
.L_419:
        /*0930*/ 	.byte	0x04, 0x11
        /*0932*/ 	.short	(.L_421 - .L_420)
	.align		4
.L_420:
        /*0934*/ 	.word	index@($__internal_39_$__cuda_sm20_div_rn_f64_full)
        /*0938*/ 	.word	0x00000000


	//----- nvinfo : EIATTR_FRAME_SIZE
	.align		4
.L_421:
        /*093c*/ 	.byte	0x04, 0x11
        /*093e*/ 	.short	(.L_423 - .L_422)
	.align		4
.L_422:
        /*0940*/ 	.word	index@(_ZN2at6native43_GLOBAL__N__9ae7fba5_10_SoftMax_cu_9f978f6323cunn_SoftMaxForwardSmemILi2EdddNS1_22SoftMaxForwardEpilogueElEEvPT2_PKT0_T4_)
        /*0944*/ 	.word	0x00000000


	//----- nvinfo : EIATTR_REGCOUNT
	.align		4
.L_423:
        /*0948*/ 	.byte	0x04, 0x2f
        /*094a*/ 	.short	(.L_425 - .L_424)
	.align		4
.L_424:
        /*094c*/ 	.word	index@(_ZN2at6native43_GLOBAL__N__9ae7fba5_10_SoftMax_cu_9f978f6319cunn_SoftMaxForwardILi2EdddNS1_22SoftMaxForwardEpilogueEEEvPT2_PKT0_i)
        /*0950*/ 	.word	0x00000020


	//----- nvinfo : EIATTR_FRAME_SIZE
	.align		4
.L_425:
        /*0954*/ 	.byte	0x04, 0x11
        /*0956*/ 	.short	(.L_427 - .L_426)
	.align		4
.L_426:
        /*0958*/ 	.word	index@($__internal_38_$__cuda_sm20_div_rn_f64_full)
        /*095c*/ 	.word	0x00000000


	//----- nvinfo : EIATTR_FRAME_SIZE
	.align		4
.L_427:
        /*0960*/ 	.byte	0x04, 0x11
        /*0962*/ 	.short	(.L_429 - .L_428)
	.align		4
.L_428:
        /*0964*/ 	.word	index@(_ZN2at6native43_GLOBAL__N__9ae7fba5_10_SoftMax_cu_9f978f6319cunn_SoftMaxForwardILi2EdddNS1_22SoftMaxForwardEpilogueEEEvPT2_PKT0_i)
        /*0968*/ 	.word	0x00000000


	//----- nvinfo : EIATTR_REGCOUNT
	.align		4
.L_429:
        /*096c*/ 	.byte	0x04, 0x2f
        /*096e*/ 	.short	(.L_431 - .L_430)
	.align		4
.L_430:
        /*0970*/ 	.word	index@(_ZN2at6native43_GLOBAL__N__9ae7fba5_10_SoftMax_cu_9f978f6322cunn_SoftMaxForwardRegIfffNS1_22SoftMaxForwardEpilogueElLi1EEEvPT1_PKT_T3_)
        /*0974*/ 	.word	0x00000015


	//----- nvinfo : EIATTR_FRAME_SIZE
	.align		4
.L_431:
        /*0978*/ 	.byte	0x04, 0x11
        /*097a*/ 	.short	(.L_433 - .L_432)
	.align		4
.L_432:
        /*097c*/ 	.word	index@(_ZN2at6native43_GLOBAL__N__9ae7fba5_10_SoftMax_cu_9f978f6322cunn_SoftMaxForwardRegIfffNS1_22SoftMaxForwardEpilogueElLi1EEEvPT1_PKT_T3_)
        /*0980*/ 	.word	0x00000000


	//----- nvinfo : EIATTR_REGCOUNT
	.align		4
.L_433:
        /*0984*/ 	.byte	0x04, 0x2f
        /*0986*/ 	.short	(.L_435 - .L_434)
	.align		4
.L_434:
        /*0988*/ 	.word	index@(_ZN2at6native43_GLOBAL__N__9ae7fba5_10_SoftMax_cu_9f978f6322cunn_SoftMaxForwardRegIfffNS1_22SoftMaxForwardEpilogueElLi2EEEvPT1_PKT_T3_)
        /*098c*/ 	.word	0x00000018


	//----- nvinfo : EIATTR_FRAME_SIZE
	.align		4
.L_435:
        /*0990*/ 	.byte	0x04, 0x11
        /*0992*/ 	.short	(.L_437 - .L_436)
	.align		4
.L_436:
        /*0994*/ 	.word	index@(_ZN2at6native43_GLOBAL__N__9ae7fba5_10_SoftMax_cu_9f978f6322cunn_SoftMaxForwardRegIfffNS1_22SoftMaxForwardEpilogueElLi2EEEvPT1_PKT_T3_)
        /*0998*/ 	.word	0x00000000


	//----- nvinfo : EIATTR_REGCOUNT
	.align		4
.L_437:
        /*099c*/ 	.byte	0x04, 0x2f
        /*099e*/ 	.short	(.L_439 - .L_438)
	.align		4
.L_438:
        /*09a0*/ 	.word	index@(_ZN2at6native43_GLOBAL__N__9ae7fba5_10_SoftMax_cu_9f978f6322cunn_SoftMaxForwardRegIfffNS1_22SoftMaxForwardEpilogueElLi3EEEvPT1_PKT_T3_)
        /*09a4*/ 	.word	0x0000001b


	//----- nvinfo : EIATTR_FRAME_SIZE
	.align		4
.L_439:
        /*09a8*/ 	.byte	0x04, 0x11
        /*09aa*/ 	.short	(.L_441 - .L_440)
	.align		4
.L_440:
        /*09ac*/ 	.word	index@(_ZN2at6native43_GLOBAL__N__9ae7fba5_10_SoftMax_cu_9f978f6322cunn_SoftMaxForwardRegIfffNS1_22SoftMaxForwardEpilogueElLi3EEEvPT1_PKT_T3_)
        /*09b0*/ 	.word	0x00000000


	//----- nvinfo : EIATTR_REGCOUNT
	.align		4
.L_441:
        /*09b4*/ 	.byte	0x04, 0x2f
        /*09b6*/ 	.short	(.L_443 - .L_442)
	.align		4
.L_442:
        /*09b8*/ 	.word	index@(_ZN2at6native43_GLOBAL__N__9ae7fba5_10_SoftMax_cu_9f978f6322cunn_SoftMaxForwardRegIfffNS1_22SoftMaxForwardEpilogueElLi4EEEvPT1_PKT_T3_)
        /*09bc*/ 	.word	0x0000001f


	//----- nvinfo : EIATTR_FRAME_SIZE
	.align		4
.L_443:
        /*09c0*/ 	.byte	0x04, 0x11
        /*09c2*/ 	.short	(.L_445 - .L_444)
	.align		4
.L_444:
        /*09c4*/ 	.word	index@(_ZN2at6native43_GLOBAL__N__9ae7fba5_10_SoftMax_cu_9f978f6322cunn_SoftMaxForwardRegIfffNS1_22SoftMaxForwardEpilogueElLi4EEEvPT1_PKT_T3_)
        /*09c8*/ 	.word	0x00000000


	//----- nvinfo : EIATTR_REGCOUNT
	.align		4
.L_445:
        /*09cc*/ 	.byte	0x04, 0x2f
        /*09ce*/ 	.short	(.L_447 - .L_446)
	.align		4
.L_446:
        /*09d0*/ 	.word	index@(_ZN2at6native43_GLOBAL__N__9ae7fba5_10_SoftMax_cu_9f978f6322cunn_SoftMaxForwardRegIfffNS1_22SoftMaxForwardEpilogueElLi5EEEvPT1_PKT_T3_)
        /*09d4*/ 	.word	0x00000024


	//----- nvinfo : EIATTR_FRAME_SIZE
	.align		4
.L_447:
        /*09d8*/ 	.byte	0x04, 0x11
        /*09da*/ 	.short	(.L_449 - .L_448)
	.align		4
.L_448:
        /*09dc*/ 	.word	index@(_ZN2at6native43_GLOBAL__N__9ae7fba5_10_SoftMax_cu_9f978f6322cunn_SoftMaxForwardRegIfffNS1_22SoftMaxForwardEpilogueElLi5EEEvPT1_PKT_T3_)
        /*09e0*/ 	.word	0x00000000


	//----- nvinfo : EIATTR_REGCOUNT
	.align		4
.L_449:
        /*09e4*/ 	.byte	0x04, 0x2f
        /*09e6*/ 	.short	(.L_451 - .L_450)
	.align		4
.L_450:
        /*09e8*/ 	.word	index@(_ZN2at6native43_GLOBAL__N__9ae7fba5_10_SoftMax_cu_9f978f6322cunn_SoftMaxForwardRegIfffNS1_22SoftMaxForwardEpilogueElLi6EEEvPT1_PKT_T3_)
        /*09ec*/ 	.word	0x00000026


	//----- nvinfo : EIATTR_FRAME_SIZE
	.align		4
.L_451:
        /*09f0*/ 	.byte	0x04, 0x11
        /*09f2*/ 	.short	(.L_453 - .L_452)
	.align		4
.L_452:
        /*09f4*/ 	.word	index@(_ZN2at6native43_GLOBAL__N__9ae7fba5_10_SoftMax_cu_9f978f6322cunn_SoftMaxForwardRegIfffNS1_22SoftMaxForwardEpilogueElLi6EEEvPT1_PKT_T3_)
        /*09f8*/ 	.word	0x00000000


	//----- nvinfo : EIATTR_REGCOUNT
	.align		4
.L_453:
        /*09fc*/ 	.byte	0x04, 0x2f
        /*09fe*/ 	.short	(.L_455 - .L_454)
	.align		4
.L_454:
        /*0a00*/ 	.word	index@(_ZN2at6native43_GLOBAL__N__9ae7fba5_10_SoftMax_cu_9f978f6322cunn_SoftMaxForwardRegIfffNS1_22SoftMaxForwardEpilogueElLi7EEEvPT1_PKT_T3_)
        /*0a04*/ 	.word	0x00000027


	//----- nvinfo : EIATTR_FRAME_SIZE
	.align		4
.L_455:
        /*0a08*/ 	.byte	0x04, 0x11
        /*0a0a*/ 	.short	(.L_457 - .L_456)
	.align		4
.L_456:
        /*0a0c*/ 	.word	index@(_ZN2at6native43_GLOBAL__N__9ae7fba5_10_SoftMax_cu_9f978f6322cunn_SoftMaxForwardRegIfffNS1_22SoftMaxForwardEpilogueElLi7EEEvPT1_PKT_T3_)
        /*0a10*/ 	.word	0x00000000


	//----- nvinfo : EIATTR_REGCOUNT
	.align		4
.L_457:
        /*0a14*/ 	.byte	0x04, 0x2f
        /*0a16*/ 	.short	(.L_459 - .L_458)
	.align		4
.L_458:
        /*0a18*/ 	.word	index@(_ZN2at6native43_GLOBAL__N__9ae7fba5_10_SoftMax_cu_9f978f6322cunn_SoftMaxForwardRegIfffNS1_22SoftMaxForwardEpilogueElLi8EEEvPT1_PKT_T3_)
        /*0a1c*/ 	.word	0x00000028


	//----- nvinfo : EIATTR_FRAME_SIZE
	.align		4
.L_459:
        /*0a20*/ 	.byte	0x04, 0x11
        /*0a22*/ 	.short	(.L_461 - .L_460)
	.align		4
.L_460:
        /*0a24*/ 	.word	index@(_ZN2at6native43_GLOBAL__N__9ae7fba5_10_SoftMax_cu_9f978f6322cunn_SoftMaxForwardRegIfffNS1_22SoftMaxForwardEpilogueElLi8EEEvPT1_PKT_T3_)
        /*0a28*/ 	.word	0x00000000


	//----- nvinfo : EIATTR_REGCOUNT
	.align		4
.L_461:
        /*0a2c*/ 	.byte	0x04, 0x2f
        /*0a2e*/ 	.short	(.L_463 - .L_462)
	.align		4
.L_462:
        /*0a30*/ 	.word	index@(_ZN2at6native43_GLOBAL__N__9ae7fba5_10_SoftMax_cu_9f978f6322cunn_SoftMaxForwardRegIfffNS1_22SoftMaxForwardEpilogueElLi9EEEvPT1_PKT_T3_)
        /*0a34*/ 	.word	0x0000002e


	//----- nvinfo : EIATTR_FRAME_SIZE
	.align		4
.L_463:
        /*0a38*/ 	.byte	0x04, 0x11
        /*0a3a*/ 	.short	(.L_465 - .L_464)
	.align		4
.L_464:
        /*0a3c*/ 	.word	index@(_ZN2at6native43_GLOBAL__N__9ae7fba5_10_SoftMax_cu_9f978f6322cunn_SoftMaxForwardRegIfffNS1_22SoftMaxForwardEpilogueElLi9EEEvPT1_PKT_T3_)
        /*0a40*/ 	.word	0x00000000


	//----- nvinfo : EIATTR_REGCOUNT
	.align		4
.L_465:
        /*0a44*/ 	.byte	0x04, 0x2f
        /*0a46*/ 	.short	(.L_467 - .L_466)
	.align		4
.L_466:
        /*0a48*/ 	.word	index@(_ZN2at6native43_GLOBAL__N__9ae7fba5_10_SoftMax_cu_9f978f6323cunn_SoftMaxForwardSmemILi4EfffNS1_22SoftMaxForwardEpilogueElEEvPT2_PKT0_T4_)
        /*0a4c*/ 	.word	0x0000001a


	//----- nvinfo : EIATTR_FRAME_SIZE
	.align		4
.L_467:
        /*0a50*/ 	.byte	0x04, 0x11
        /*0a52*/ 	.short	(.L_469 - .L_468)
	.align		4
.L_468:
        /*0a54*/ 	.word	index@(_ZN2at6native43_GLOBAL__N__9ae7fba5_10_SoftMax_cu_9f978f6323cunn_SoftMaxForwardSmemILi4EfffNS1_22SoftMaxForwardEpilogueElEEvPT2_PKT0_T4_)
        /*0a58*/ 	.word	0x00000000


	//----- nvinfo : EIATTR_REGCOUNT
	.align		4
.L_469:
        /*0a5c*/ 	.byte	0x04, 0x2f
        /*0a5e*/ 	.short	(.L_471 - .L_470)
	.align		4
.L_470:
        /*0a60*/ 	.word	index@(_ZN2at6native43_GLOBAL__N__9ae7fba5_10_SoftMax_cu_9f978f6319cunn_SoftMaxForwardILi4EfffNS1_22SoftMaxForwardEpilogueEEEvPT2_PKT0_i)
        /*0a64*/ 	.word	0x00000017


	//----- nvinfo : EIATTR_FRAME_SIZE
	.align		4
.L_471:
        /*0a68*/ 	.byte	0x04, 0x11
        /*0a6a*/ 	.short	(.L_473 - .L_472)
	.align		4
.L_472:
        /*0a6c*/ 	.word	index@(_ZN2at6native43_GLOBAL__N__9ae7fba5_10_SoftMax_cu_9f978f6319cunn_SoftMaxForwardILi4EfffNS1_22SoftMaxForwardEpilogueEEEvPT2_PKT0_i)
        /*0a70*/ 	.word	0x00000000


	//----- nvinfo : EIATTR_REGCOUNT
	.align		4
.L_473:
        /*0a74*/ 	.byte	0x04, 0x2f
        /*0a76*/ 	.short	(.L_475 - .L_474)
	.align		4
.L_474:
        /*0a78*/ 	.word	index@(_ZN2at6native43_GLOBAL__N__9ae7fba5_10_SoftMax_cu_9f978f6322cunn_SoftMaxForwardRegIN3c104HalfEfS4_NS1_22SoftMaxForwardEpilogueElLi1EEEvPT1_PKT_T3_)
        /*0a7c*/ 	.word	0x00000015


	//----- nvinfo : EIATTR_FRAME_SIZE
	.align		4
.L_475:
        /*0a80*/ 	.byte	0x04, 0x11
        /*0a82*/ 	.short	(.L_477 - .L_476)
	.align		4
.L_476:
        /*0a84*/ 	.word	index@(_ZN2at6native43_GLOBAL__N__9ae7fba5_10_SoftMax_cu_9f978f6322cunn_SoftMaxForwardRegIN3c104HalfEfS4_NS1_22SoftMaxForwardEpilogueElLi1EEEvPT1_PKT_T3_)
        /*0a88*/ 	.word	0x00000000


	//----- nvinfo : EIATTR_REGCOUNT
	.align		4
.L_477:
        /*0a8c*/ 	.byte	0x04, 0x2f
        /*0a8e*/ 	.short	(.L_479 - .L_478)
	.align		4
.L_478:
        /*0a90*/ 	.word	index@(_ZN2at6native43_GLOBAL__N__9ae7fba5_10_SoftMax_cu_9f978f6322cunn_SoftMaxForwardRegIN3c104HalfEfS4_NS1_22SoftMaxForwardEpilogueElLi2EEEvPT1_PKT_T3_)
        /*0a94*/ 	.word	0x00000018


	//----- nvinfo : EIATTR_FRAME_SIZE
	.align		4
.L_479:
        /*0a98*/ 	.byte	0x04, 0x11
        /*0a9a*/ 	.short	(.L_481 - .L_480)
	.align		4
.L_480:
        /*0a9c*/ 	.word	index@(_ZN2at6native43_GLOBAL__N__9ae7fba5_10_SoftMax_cu_9f978f6322cunn_SoftMaxForwardRegIN3c104HalfEfS4_NS1_22SoftMaxForwardEpilogueElLi2EEEvPT1_PKT_T3_)
        /*0aa0*/ 	.word	0x00000000


	//----- nvinfo : EIATTR_REGCOUNT
	.align		4
.L_481:
        /*0aa4*/ 	.byte	0x04, 0x2f
        /*0aa6*/ 	.short	(.L_483 - .L_482)
	.align		4
.L_482:
        /*0aa8*/ 	.word	index@(_ZN2at6native43_GLOBAL__N__9ae7fba5_10_SoftMax_cu_9f978f6322cunn_SoftMaxForwardRegIN3c104HalfEfS4_NS1_22SoftMaxForwardEpilogueElLi3EEEvPT1_PKT_T3_)
        /*0aac*/ 	.word	0x0000001c


	//----- nvinfo : EIATTR_FRAME_SIZE
	.align		4
.L_483:
        /*0ab0*/ 	.byte	0x04, 0x11
        /*0ab2*/ 	.short	(.L_485 - .L_484)
	.align		4
.L_484:
        /*0ab4*/ 	.word	index@(_ZN2at6native43_GLOBAL__N__9ae7fba5_10_SoftMax_cu_9f978f6322cunn_SoftMaxForwardRegIN3c104HalfEfS4_NS1_22SoftMaxForwardEpilogueElLi3EEEvPT1_PKT_T3_)
        /*0ab8*/ 	.word	0x00000000


	//----- nvinfo : EIATTR_REGCOUNT
	.align		4
.L_485:
        /*0abc*/ 	.byte	0x04, 0x2f
        /*0abe*/ 	.short	(.L_487 - .L_486)
	.align		4
.L_486:
        /*0ac0*/ 	.word	index@(_ZN2at6native43_GLOBAL__N__9ae7fba5_10_SoftMax_cu_9f978f6322cunn_SoftMaxForwardRegIN3c104HalfEfS4_NS1_22SoftMaxForwardEpilogueElLi4EEEvPT1_PKT_T3_)
        /*0ac4*/ 	.word	0x0000001f


	//----- nvinfo : EIATTR_FRAME_SIZE
	.align		4
.L_487:
        /*0ac8*/ 	.byte	0x04, 0x11
        /*0aca*/ 	.short	(.L_489 - .L_488)
	.align		4
.L_488:
        /*0acc*/ 	.word	index@(_ZN2at6native43_GLOBAL__N__9ae7fba5_10_SoftMax_cu_9f978f6322cunn_SoftMaxForwardRegIN3c104HalfEfS4_NS1_22SoftMaxForwardEpilogueElLi4EEEvPT1_PKT_T3_)
        /*0ad0*/ 	.word	0x00000000


	//----- nvinfo : EIATTR_REGCOUNT
	.align		4
.L_489:
        /*0ad4*/ 	.byte	0x04, 0x2f
        /*0ad6*/ 	.short	(.L_491 - .L_490)
	.align		4
.L_490:
        /*0ad8*/ 	.word	index@(_ZN2at6native43_GLOBAL__N__9ae7fba5_10_SoftMax_cu_9f978f6322cunn_SoftMaxForwardRegIN3c104HalfEfS4_NS1_22SoftMaxForwardEpilogueElLi5EEEvPT1_PKT_T3_)
        /*0adc*/ 	.word	0x00000023


	//----- nvinfo : EIATTR_FRAME_SIZE
	.align		4
.L_491:
        /*0ae0*/ 	.byte	0x04, 0x11
        /*0ae2*/ 	.short	(.L_493 - .L_492)
	.align		4
.L_492:
        /*0ae4*/ 	.word	index@(_ZN2at6native43_GLOBAL__N__9ae7fba5_10_SoftMax_cu_9f978f6322cunn_SoftMaxForwardRegIN3c104HalfEfS4_NS1_22SoftMaxForwardEpilogueElLi5EEEvPT1_PKT_T3_)
        /*0ae8*/ 	.word	0x00000000


	//----- nvinfo : EIATTR_REGCOUNT
	.align		4
.L_493:
        /*0aec*/ 	.byte	0x04, 0x2f
        /*0aee*/ 	.short	(.L_495 - .L_494)
	.align		4
.L_494:
        /*0af0*/ 	.word	index@(_ZN2at6native43_GLOBAL__N__9ae7fba5_10_SoftMax_cu_9f978f6322cunn_SoftMaxForwardRegIN3c104HalfEfS4_NS1_22SoftMaxForwardEpilogueElLi6EEEvPT1_PKT_T3_)
        /*0af4*/ 	.word	0x00000027


	//----- nvinfo : EIATTR_FRAME_SIZE
	.align		4
.L_495:
        /*0af8*/ 	.byte	0x04, 0x11
        /*0afa*/ 	.short	(.L_497 - .L_496)
	.align		4
.L_496:
        /*0afc*/ 	.word	index@(_ZN2at6native43_GLOBAL__N__9ae7fba5_10_SoftMax_cu_9f978f6322cunn_SoftMaxForwardRegIN3c104HalfEfS4_NS1_22SoftMaxForwardEpilogueElLi6EEEvPT1_PKT_T3_)
        /*0b00*/ 	.word	0x00000000


	//----- nvinfo : EIATTR_REGCOUNT
	.align		4
.L_497:
        /*0b04*/ 	.byte	0x04, 0x2f
        /*0b06*/ 	.short	(.L_499 - .L_498)
	.align		4
.L_498:
        /*0b08*/ 	.word	index@(_ZN2at6native43_GLOBAL__N__9ae7fba5_10_SoftMax_cu_9f978f6322cunn_SoftMaxForwardRegIN3c104HalfEfS4_NS1_22SoftMaxForwardEpilogueElLi7EEEvPT1_PKT_T3_)
        /*0b0c*/ 	.word	0x00000028


	//----- nvinfo : EIATTR_FRAME_SIZE
	.align		4
.L_499:
        /*0b10*/ 	.byte	0x04, 0x11
        /*0b12*/ 	.short	(.L_501 - .L_500)
	.align		4
.L_500:
        /*0b14*/ 	.word	index@(_ZN2at6native43_GLOBAL__N__9ae7fba5_10_SoftMax_cu_9f978f6322cunn_SoftMaxForwardRegIN3c104HalfEfS4_NS1_22SoftMaxForwardEpilogueElLi7EEEvPT1_PKT_T3_)
        /*0b18*/ 	.word	0x00000000


	//----- nvinfo : EIATTR_REGCOUNT
	.align		4
.L_501:
        /*0b1c*/ 	.byte	0x04, 0x2f
        /*0b1e*/ 	.short	(.L_503 - .L_502)
	.align		4
.L_502:
        /*0b20*/ 	.word	index@(_ZN2at6native43_GLOBAL__N__9ae7fba5_10_SoftMax_cu_9f978f6322cunn_SoftMaxForwardRegIN3c104HalfEfS4_NS1_22SoftMaxForwardEpilogueElLi8EEEvPT1_PKT_T3_)
        /*0b24*/ 	.word	0x00000028


	//----- nvinfo : EIATTR_FRAME_SIZE
	.align		4
.L_503:
        /*0b28*/ 	.byte	0x04, 0x11
        /*0b2a*/ 	.short	(.L_505 - .L_504)
	.align		4
.L_504:
        /*0b2c*/ 	.word	index@(_ZN2at6native43_GLOBAL__N__9ae7fba5_10_SoftMax_cu_9f978f6322cunn_SoftMaxForwardRegIN3c104HalfEfS4_NS1_22SoftMaxForwardEpilogueElLi8EEEvPT1_PKT_T3_)
        /*0b30*/ 	.word	0x00000000


	//----- nvinfo : EIATTR_REGCOUNT
	.align		4
.L_505:
        /*0b34*/ 	.byte	0x04, 0x2f
        /*0b36*/ 	.short	(.L_507 - .L_506)
	.align		4
.L_506:
        /*0b38*/ 	.word	index@(_ZN2at6native43_GLOBAL__N__9ae7fba5_10_SoftMax_cu_9f978f6322cunn_SoftMaxForwardRegIN3c104HalfEfS4_NS1_22SoftMaxForwardEpilogueElLi9EEEvPT1_PKT_T3_)
        /*0b3c*/ 	.word	0x0000002e


	//----- nvinfo : EIATTR_FRAME_SIZE
	.align		4
.L_507:
        /*0b40*/ 	.byte	0x04, 0x11
        /*0b42*/ 	.short	(.L_509 - .L_508)
	.align		4
.L_508:
        /*0b44*/ 	.word	index@(_ZN2at6native43_GLOBAL__N__9ae7fba5_10_SoftMax_cu_9f978f6322cunn_SoftMaxForwardRegIN3c104HalfEfS4_NS1_22SoftMaxForwardEpilogueElLi9EEEvPT1_PKT_T3_)
        /*0b48*/ 	.word	0x00000000


	//----- nvinfo : EIATTR_REGCOUNT
	.align		4
.L_509:
        /*0b4c*/ 	.byte	0x04, 0x2f
        /*0b4e*/ 	.short	(.L_511 - .L_510)
	.align		4
.L_510:
        /*0b50*/ 	.word	index@(_ZN2at6native43_GLOBAL__N__9ae7fba5_10_SoftMax_cu_9f978f6323cunn_SoftMaxForwardSmemILi8EN3c104HalfEfS4_NS1_22SoftMaxForwardEpilogueElEEvPT2_PKT0_T4_)
        /*0b54*/ 	.word	0x00000018


	//----- nvinfo : EIATTR_FRAME_SIZE
	.align		4
.L_511:
        /*0b58*/ 	.byte	0x04, 0x11
        /*0b5a*/ 	.short	(.L_513 - .L_512)
	.align		4
.L_512:
        /*0b5c*/ 	.word	index@(_ZN2at6native43_GLOBAL__N__9ae7fba5_10_SoftMax_cu_9f978f6323cunn_SoftMaxForwardSmemILi8EN3c104HalfEfS4_NS1_22SoftMaxForwardEpilogueElEEvPT2_PKT0_T4_)
        /*0b60*/ 	.word	0x00000000


	//----- nvinfo : EIATTR_REGCOUNT
	.align		4
.L_513:
        /*0b64*/ 	.byte	0x04, 0x2f
        /*0b66*/ 	.short	(.L_515 - .L_514)
	.align		4
.L_514:
        /*0b68*/ 	.word	index@(_ZN2at6native43_GLOBAL__N__9ae7fba5_10_SoftMax_cu_9f978f6319cunn_SoftMaxForwardILi8EN3c104HalfEfS4_NS1_22SoftMaxForwardEpilogueEEEvPT2_PKT0_i)
        /*0b6c*/ 	.word	0x0000001c


	//----- nvinfo : EIATTR_FRAME_SIZE
	.align		4
.L_515:
        /*0b70*/ 	.byte	0x04, 0x11
        /*0b72*/ 	.short	(.L_517 - .L_516)
	.align		4
.L_516:
        /*0b74*/ 	.word	index@(_ZN2at6native43_GLOBAL__N__9ae7fba5_10_SoftMax_cu_9f978f6319cunn_SoftMaxForwardILi8EN3c104HalfEfS4_NS1_22SoftMaxForwardEpilogueEEEvPT2_PKT0_i)
        /*0b78*/ 	.word	0x00000000


	//----- nvinfo : EIATTR_REGCOUNT
	.align		4
.L_517:
        /*0b7c*/ 	.byte	0x04, 0x2f
        /*0b7e*/ 	.short	(.L_519 - .L_518)
	.align		4
.L_518:
        /*0b80*/ 	.word	index@(_ZN2at6native43_GLOBAL__N__9ae7fba5_10_SoftMax_cu_9f978f6323cunn_SoftMaxForwardSmemILi8EN3c104HalfEffNS1_22SoftMaxForwardEpilogueElEEvPT2_PKT0_T4_)
        /*0b84*/ 	.word	0x00000018


	//----- nvinfo : EIATTR_FRAME_SIZE
	.align		4
.L_519:
        /*0b88*/ 	.byte	0x04, 0x11
        /*0b8a*/ 	.short	(.L_521 - .L_520)
	.align		4
.L_520:
        /*0b8c*/ 	.word	index@(_ZN2at6native43_GLOBAL__N__9ae7fba5_10_SoftMax_cu_9f978f6323cunn_SoftMaxForwardSmemILi8EN3c104HalfEffNS1_22SoftMaxForwardEpilogueElEEvPT2_PKT0_T4_)
        /*0b90*/ 	.word	0x00000000


	//----- nvinfo : EIATTR_REGCOUNT
	.align		4
.L_521:
        /*0b94*/ 	.byte	0x04, 0x2f
        /*0b96*/ 	.short	(.L_523 - .L_522)
	.align		4
.L_522:
        /*0b98*/ 	.word	index@(_ZN2at6native43_GLOBAL__N__9ae7fba5_10_SoftMax_cu_9f978f6319cunn_SoftMaxForwardILi8EN3c104HalfEffNS1_22SoftMaxForwardEpilogueEEEvPT2_PKT0_i)
        /*0b9c*/ 	.word	0x0000001c


	//----- nvinfo : EIATTR_FRAME_SIZE
	.align		4
.L_523:
        /*0ba0*/ 	.byte	0x04, 0x11
        /*0ba2*/ 	.short	(.L_525 - .L_524)
	.align		4
.L_524:
        /*0ba4*/ 	.word	index@(_ZN2at6native43_GLOBAL__N__9ae7fba5_10_SoftMax_cu_9f978f6319cunn_SoftMaxForwardILi8EN3c104HalfEffNS1_22SoftMaxForwardEpilogueEEEvPT2_PKT0_i)
        /*0ba8*/ 	.word	0x00000000


	//----- nvinfo : EIATTR_REGCOUNT
	.align		4
.L_525:
        /*0bac*/ 	.byte	0x04, 0x2f
        /*0bae*/ 	.short	(.L_527 - .L_526)
	.align		4
.L_526:
        /*0bb0*/ 	.word	index@(_ZN2at6native43_GLOBAL__N__9ae7fba5_10_SoftMax_cu_9f978f6322cunn_SoftMaxForwardRegIN3c108BFloat16EfS4_NS1_22SoftMaxForwardEpilogueElLi1EEEvPT1_PKT_T3_)
        /*0bb4*/ 	.word	0x00000015


	//----- nvinfo : EIATTR_FRAME_SIZE
	.align		4
.L_527:
        /*0bb8*/ 	.byte	0x04, 0x11
        /*0bba*/ 	.short	(.L_529 - .L_528)
	.align		4
.L_528:
        /*0bbc*/ 	.word	index@(_ZN2at6native43_GLOBAL__N__9ae7fba5_10_SoftMax_cu_9f978f6322cunn_SoftMaxForwardRegIN3c108BFloat16EfS4_NS1_22SoftMaxForwardEpilogueElLi1EEEvPT1_PKT_T3_)
        /*0bc0*/ 	.word	0x00000000


	//----- nvinfo : EIATTR_REGCOUNT
	.align		4
.L_529:
        /*0bc4*/ 	.byte	0x04, 0x2f
        /*0bc6*/ 	.short	(.L_531 - .L_530)
	.align		4
.L_530:
        /*0bc8*/ 	.word	index@(_ZN2at6native43_GLOBAL__N__9ae7fba5_10_SoftMax_cu_9f978f6322cunn_SoftMaxForwardRegIN3c108BFloat16EfS4_NS1_22SoftMaxForwardEpilogueElLi2EEEvPT1_PKT_T3_)
        /*0bcc*/ 	.word	0x00000018


	//----- nvinfo : EIATTR_FRAME_SIZE
	.align		4
.L_531:
        /*0bd0*/ 	.byte	0x04, 0x11
        /*0bd2*/ 	.short	(.L_533 - .L_532)
	.align		4
.L_532:
        /*0bd4*/ 	.word	index@(_ZN2at6native43_GLOBAL__N__9ae7fba5_10_SoftMax_cu_9f978f6322cunn_SoftMaxForwardRegIN3c108BFloat16EfS4_NS1_22SoftMaxForwardEpilogueElLi2EEEvPT1_PKT_T3_)
        /*0bd8*/ 	.word	0x00000000


	//----- nvinfo : EIATTR_REGCOUNT
	.align		4
.L_533:
        /*0bdc*/ 	.byte	0x04, 0x2f
        /*0bde*/ 	.short	(.L_535 - .L_534)
	.align		4
.L_534:
        /*0be0*/ 	.word	index@(_ZN2at6native43_GLOBAL__N__9ae7fba5_10_SoftMax_cu_9f978f6322cunn_SoftMaxForwardRegIN3c108BFloat16EfS4_NS1_22SoftMaxForwardEpilogueElLi3EEEvPT1_PKT_T3_)
        /*0be4*/ 	.word	0x0000001c


	//----- nvinfo : EIATTR_FRAME_SIZE
	.align		4
.L_535:
        /*0be8*/ 	.byte	0x04, 0x11
        /*0bea*/ 	.short	(.L_537 - .L_536)
	.align		4
.L_536:
        /*0bec*/ 	.word	index@(_ZN2at6native43_GLOBAL__N__9ae7fba5_10_SoftMax_cu_9f978f6322cunn_SoftMaxForwardRegIN3c108BFloat16EfS4_NS1_22SoftMaxForwardEpilogueElLi3EEEvPT1_PKT_T3_)
        /*0bf0*/ 	.word	0x00000000


	//----- nvinfo : EIATTR_REGCOUNT
	.align		4
.L_537:
        /*0bf4*/ 	.byte	0x04, 0x2f
        /*0bf6*/ 	.short	(.L_539 - .L_538)
	.align		4
.L_538:
        /*0bf8*/ 	.word	index@(_ZN2at6native43_GLOBAL__N__9ae7fba5_10_SoftMax_cu_9f978f6322cunn_SoftMaxForwardRegIN3c108BFloat16EfS4_NS1_22SoftMaxForwardEpilogueElLi4EEEvPT1_PKT_T3_)
        /*0bfc*/ 	.word	0x0000001f


	//----- nvinfo : EIATTR_FRAME_SIZE
	.align		4
.L_539:
        /*0c00*/ 	.byte	0x04, 0x11
        /*0c02*/ 	.short	(.L_541 - .L_540)
	.align		4
.L_540:
        /*0c04*/ 	.word	index@(_ZN2at6native43_GLOBAL__N__9ae7fba5_10_SoftMax_cu_9f978f6322cunn_SoftMaxForwardRegIN3c108BFloat16EfS4_NS1_22SoftMaxForwardEpilogueElLi4EEEvPT1_PKT_T3_)
        /*0c08*/ 	.word	0x00000000


	//----- nvinfo : EIATTR_REGCOUNT
	.align		4
.L_541:
        /*0c0c*/ 	.byte	0x04, 0x2f
        /*0c0e*/ 	.short	(.L_543 - .L_542)
	.align		4
.L_542:
        /*0c10*/ 	.word	index@(_ZN2at6native43_GLOBAL__N__9ae7fba5_10_SoftMax_cu_9f978f6322cunn_SoftMaxForwardRegIN3c108BFloat16EfS4_NS1_22SoftMaxForwardEpilogueElLi5EEEvPT1_PKT_T3_)
        /*0c14*/ 	.word	0x00000023


	//----- nvinfo : EIATTR_FRAME_SIZE
	.align		4
.L_543:
        /*0c18*/ 	.byte	0x04, 0x11
        /*0c1a*/ 	.short	(.L_545 - .L_544)
	.align		4
.L_544:
        /*0c1c*/ 	.word	index@(_ZN2at6native43_GLOBAL__N__9ae7fba5_10_SoftMax_cu_9f978f6322cunn_SoftMaxForwardRegIN3c108BFloat16EfS4_NS1_22SoftMaxForwardEpilogueElLi5EEEvPT1_PKT_T3_)
        /*0c20*/ 	.word	0x00000000


	//----- nvinfo : EIATTR_REGCOUNT
	.align		4
.L_545:
        /*0c24*/ 	.byte	0x04, 0x2f
        /*0c26*/ 	.short	(.L_547 - .L_546)
	.align		4
.L_546:
        /*0c28*/ 	.word	index@(_ZN2at6native43_GLOBAL__N__9ae7fba5_10_SoftMax_cu_9f978f6322cunn_SoftMaxForwardRegIN3c108BFloat16EfS4_NS1_22SoftMaxForwardEpilogueElLi6EEEvPT1_PKT_T3_)
        /*0c2c*/ 	.word	0x00000027


	//----- nvinfo : EIATTR_FRAME_SIZE
	.align		4
.L_547:
        /*0c30*/ 	.byte	0x04, 0x11
        /*0c32*/ 	.short	(.L_549 - .L_548)
	.align		4
.L_548:
        /*0c34*/ 	.word	index@(_ZN2at6native43_GLOBAL__N__9ae7fba5_10_SoftMax_cu_9f978f6322cunn_SoftMaxForwardRegIN3c108BFloat16EfS4_NS1_22SoftMaxForwardEpilogueElLi6EEEvPT1_PKT_T3_)
        /*0c38*/ 	.word	0x00000000


	//----- nvinfo : EIATTR_REGCOUNT
	.align		4
.L_549:
        /*0c3c*/ 	.byte	0x04, 0x2f
        /*0c3e*/ 	.short	(.L_551 - .L_550)
	.align		4
.L_550:
        /*0c40*/ 	.word	index@(_ZN2at6native43_GLOBAL__N__9ae7fba5_10_SoftMax_cu_9f978f6322cunn_SoftMaxForwardRegIN3c108BFloat16EfS4_NS1_22SoftMaxForwardEpilogueElLi7EEEvPT1_PKT_T3_)
        /*0c44*/ 	.word	0x00000028


	//----- nvinfo : EIATTR_FRAME_SIZE
	.align		4
.L_551:
        /*0c48*/ 	.byte	0x04, 0x11
        /*0c4a*/ 	.short	(.L_553 - .L_552)
	.align		4
.L_552:
        /*0c4c*/ 	.word	index@(_ZN2at6native43_GLOBAL__N__9ae7fba5_10_SoftMax_cu_9f978f6322cunn_SoftMaxForwardRegIN3c108BFloat16EfS4_NS1_22SoftMaxForwardEpilogueElLi7EEEvPT1_PKT_T3_)
        /*0c50*/ 	.word	0x00000000


	//----- nvinfo : EIATTR_REGCOUNT
	.align		4
.L_553:
        /*0c54*/ 	.byte	0x04, 0x2f
        /*0c56*/ 	.short	(.L_555 - .L_554)
	.align		4
.L_554:
        /*0c58*/ 	.word	index@(_ZN2at6native43_GLOBAL__N__9ae7fba5_10_SoftMax_cu_9f978f6322cunn_SoftMaxForwardRegIN3c108BFloat16EfS4_NS1_22SoftMaxForwardEpilogueElLi8EEEvPT1_PKT_T3_)
        /*0c5c*/ 	.word	0x00000028


	//----- nvinfo : EIATTR_FRAME_SIZE
	.align		4
.L_555:
        /*0c60*/ 	.byte	0x04, 0x11
        /*0c62*/ 	.short	(.L_557 - .L_556)
	.align		4
.L_556:
        /*0c64*/ 	.word	index@(_ZN2at6native43_GLOBAL__N__9ae7fba5_10_SoftMax_cu_9f978f6322cunn_SoftMaxForwardRegIN3c108BFloat16EfS4_NS1_22SoftMaxForwardEpilogueElLi8EEEvPT1_PKT_T3_)
        /*0c68*/ 	.word	0x00000000


	//----- nvinfo : EIATTR_REGCOUNT
	.align		4
.L_557:
        /*0c6c*/ 	.byte	0x04, 0x2f
        /*0c6e*/ 	.short	(.L_559 - .L_558)
	.align		4
.L_558:
        /*0c70*/ 	.word	index@(_ZN2at6native43_GLOBAL__N__9ae7fba5_10_SoftMax_cu_9f978f6322cunn_SoftMaxForwardRegIN3c108BFloat16EfS4_NS1_22SoftMaxForwardEpilogueElLi9EEEvPT1_PKT_T3_)
        /*0c74*/ 	.word	0x0000002e


	//----- nvinfo : EIATTR_FRAME_SIZE
	.align		4
.L_559:
        /*0c78*/ 	.byte	0x04, 0x11
        /*0c7a*/ 	.short	(.L_561 - .L_560)
	.align		4
.L_560:
        /*0c7c*/ 	.word	index@(_ZN2at6native43_GLOBAL__N__9ae7fba5_10_SoftMax_cu_9f978f6322cunn_SoftMaxForwardRegIN3c108BFloat16EfS4_NS1_22SoftMaxForwardEpilogueElLi9EEEvPT1_PKT_T3_)
        /*0c80*/ 	.word	0x00000000


	//----- nvinfo : EIATTR_REGCOUNT
	.align		4
.L_561:
        /*0c84*/ 	.byte	0x04, 0x2f
        /*0c86*/ 	.short	(.L_563 - .L_562)
	.align		4
.L_562:
        /*0c88*/ 	.word	index@(_ZN2at6native43_GLOBAL__N__9ae7fba5_10_SoftMax_cu_9f978f6323cunn_SoftMaxForwardSmemILi8EN3c108BFloat16EfS4_NS1_22SoftMaxForwardEpilogueElEEvPT2_PKT0_T4_)
        /*0c8c*/ 	.word	0x00000018


	//----- nvinfo : EIATTR_FRAME_SIZE
	.align		4
.L_563:
        /*0c90*/ 	.byte	0x04, 0x11
        /*0c92*/ 	.short	(.L_565 - .L_564)
	.align		4
.L_564:
        /*0c94*/ 	.word	index@(_ZN2at6native43_GLOBAL__N__9ae7fba5_10_SoftMax_cu_9f978f6323cunn_SoftMaxForwardSmemILi8EN3c108BFloat16EfS4_NS1_22SoftMaxForwardEpilogueElEEvPT2_PKT0_T4_)
        /*0c98*/ 	.word	0x00000000


	//----- nvinfo : EIATTR_REGCOUNT
	.align		4
.L_565:
        /*0c9c*/ 	.byte	0x04, 0x2f
        /*0c9e*/ 	.short	(.L_567 - .L_566)
	.align		4
.L_566:
        /*0ca0*/ 	.word	index@(_ZN2at6native43_GLOBAL__N__9ae7fba5_10_SoftMax_cu_9f978f6319cunn_SoftMaxForwardILi8EN3c108BFloat16EfS4_NS1_22SoftMaxForwardEpilogueEEEvPT2_PKT0_i)
        /*0ca4*/ 	.word	0x00000020


	//----- nvinfo : EIATTR_FRAME_SIZE
	.align		4
.L_567:
        /*0ca8*/ 	.byte	0x04, 0x11
        /*0caa*/ 	.short	(.L_569 - .L_568)
	.align		4
.L_568:
        /*0cac*/ 	.word	index@(_ZN2at6native43_GLOBAL__N__9ae7fba5_10_SoftMax_cu_9f978f6319cunn_SoftMaxForwardILi8EN3c108BFloat16EfS4_NS1_22SoftMaxForwardEpilogueEEEvPT2_PKT0_i)
        /*0cb0*/ 	.word	0x00000000


	//----- nvinfo : EIATTR_REGCOUNT
	.align		4
.L_569:
        /*0cb4*/ 	.byte	0x04, 0x2f
        /*0cb6*/ 	.short	(.L_571 - .L_570)
	.align		4
.L_570:
        /*0cb8*/ 	.word	index@(_ZN2at6native43_GLOBAL__N__9ae7fba5_10_SoftMax_cu_9f978f6323cunn_SoftMaxForwardSmemILi8EN3c108BFloat16EffNS1_22SoftMaxForwardEpilogueElEEvPT2_PKT0_T4_)
        /*0cbc*/ 	.word	0x0000001a


	//----- nvinfo : EIATTR_FRAME_SIZE
	.align		4
.L_571:
        /*0cc0*/ 	.byte	0x04, 0x11
        /*0cc2*/ 	.short	(.L_573 - .L_572)
	.align		4
.L_572:
        /*0cc4*/ 	.word	index@(_ZN2at6native43_GLOBAL__N__9ae7fba5_10_SoftMax_cu_9f978f6323cunn_SoftMaxForwardSmemILi8EN3c108BFloat16EffNS1_22SoftMaxForwardEpilogueElEEvPT2_PKT0_T4_)
        /*0cc8*/ 	.word	0x00000000


	//----- nvinfo : EIATTR_REGCOUNT
	.align		4
.L_573:
        /*0ccc*/ 	.byte	0x04, 0x2f
        /*0cce*/ 	.short	(.L_575 - .L_574)
	.align		4
.L_574:
        /*0cd0*/ 	.word	index@(_ZN2at6native43_GLOBAL__N__9ae7fba5_10_SoftMax_cu_9f978f6319cunn_SoftMaxForwardILi8EN3c108BFloat16EffNS1_22SoftMaxForwardEpilogueEEEvPT2_PKT0_i)
        /*0cd4*/ 	.word	0x0000001c


	//----- nvinfo : EIATTR_FRAME_SIZE
	.align		4
.L_575:
        /*0cd8*/ 	.byte	0x04, 0x11
        /*0cda*/ 	.short	(.L_577 - .L_576)
	.align		4
.L_576:
        /*0cdc*/ 	.word	index@(_ZN2at6native43_GLOBAL__N__9ae7fba5_10_SoftMax_cu_9f978f6319cunn_SoftMaxForwardILi8EN3c108BFloat16EffNS1_22SoftMaxForwardEpilogueEEEvPT2_PKT0_i)
        /*0ce0*/ 	.word	0x00000000


	//----- nvinfo : EIATTR_REGCOUNT
	.align		4
.L_577:
        /*0ce4*/ 	.byte	0x04, 0x2f
        /*0ce6*/ 	.short	(.L_579 - .L_578)
	.align		4
.L_578:
        /*0ce8*/ 	.word	index@(_ZN2at6native43_GLOBAL__N__9ae7fba5_10_SoftMax_cu_9f978f6326cunn_SpatialSoftMaxForwardIdddiNS1_22SoftMaxForwardEpilogueEEEvPT1_PKT_T2_S9_S9_)
        /*0cec*/ 	.word	0x00000028


	//----- nvinfo : EIATTR_FRAME_SIZE
	.align		4
.L_579:
        /*0cf0*/ 	.byte	0x04, 0x11
        /*0cf2*/ 	.short	(.L_581 - .L_580)
	.align		4
.L_580:
        /*0cf4*/ 	.word	index@($__internal_37_$__cuda_sm20_div_rn_f64_full)
        /*0cf8*/ 	.word	0x00000000


	//----- nvinfo : EIATTR_FRAME_SIZE
	.align		4
.L_581:
        /*0cfc*/ 	.byte	0x04, 0x11
        /*0cfe*/ 	.short	(.L_583 - .L_582)
	.align		4
.L_582:
        /*0d00*/ 	.word	index@(_ZN2at6native43_GLOBAL__N__9ae7fba5_10_SoftMax_cu_9f978f6326cunn_SpatialSoftMaxForwardIdddiNS1_22SoftMaxForwardEpilogueEEEvPT1_PKT_T2_S9_S9_)
        /*0d04*/ 	.word	0x00000000


	//----- nvinfo : EIATTR_REGCOUNT
	.align		4
.L_583:
        /*0d08*/ 	.byte	0x04, 0x2f
        /*0d0a*/ 	.short	(.L_585 - .L_584)
	.align		4
.L_584:
        /*0d0c*/ 	.word	index@(_ZN2at6native43_GLOBAL__N__9ae7fba5_10_SoftMax_cu_9f978f6326cunn_SpatialSoftMaxForwardIdddlNS1_22SoftMaxForwardEpilogueEEEvPT1_PKT_T2_S9_S9_)
        /*0d10*/ 	.word	0x00000032


	//----- nvinfo : EIATTR_FRAME_SIZE
	.align		4
.L_585:
        /*0d14*/ 	.byte	0x04, 0x11
        /*0d16*/ 	.short	(.L_587 - .L_586)
	.align		4
.L_586:
        /*0d18*/ 	.word	index@($__internal_36_$__cuda_sm20_div_rn_f64_full)
        /*0d1c*/ 	.word	0x00000000


	//----- nvinfo : EIATTR_FRAME_SIZE
	.align		4
.L_587:
        /*0d20*/ 	.byte	0x04, 0x11
        /*0d22*/ 	.short	(.L_589 - .L_588)
	.align		4
.L_588:
        /*0d24*/ 	.word	index@(_ZN2at6native43_GLOBAL__N__9ae7fba5_10_SoftMax_cu_9f978f6326cunn_SpatialSoftMaxForwardIdddlNS1_22SoftMaxForwardEpilogueEEEvPT1_PKT_T2_S9_S9_)
        /*0d28*/ 	.word	0x00000000


	//----- nvinfo : EIATTR_REGCOUNT
	.align		4
.L_589:
        /*0d2c*/ 	.byte	0x04, 0x2f
        /*0d2e*/ 	.short	(.L_591 - .L_590)
	.align		4
.L_590:
        /*0d30*/ 	.word	index@(_ZN2at6native43_GLOBAL__N__9ae7fba5_10_SoftMax_cu_9f978f6326cunn_SpatialSoftMaxForwardIfffiNS1_22SoftMaxForwardEpilogueEEEvPT1_PKT_T2_S9_S9_)
        /*0d34*/ 	.word	0x0000001c


	//----- nvinfo : EIATTR_FRAME_SIZE
	.align		4
.L_591:
        /*0d38*/ 	.byte	0x04, 0x11
        /*0d3a*/ 	.short	(.L_593 - .L_592)
	.align		4
.L_592:
        /*0d3c*/ 	.word	index@(_ZN2at6native43_GLOBAL__N__9ae7fba5_10_SoftMax_cu_9f978f6326cunn_SpatialSoftMaxForwardIfffiNS1_22SoftMaxForwardEpilogueEEEvPT1_PKT_T2_S9_S9_)
        /*0d40*/ 	.word	0x00000000


	//----- nvinfo : EIATTR_REGCOUNT
	.align		4
.L_593:
        /*0d44*/ 	.byte	0x04, 0x2f
        /*0d46*/ 	.short	(.L_595 - .L_594)
	.align		4
.L_594:
        /*0d48*/ 	.word	index@(_ZN2at6native43_GLOBAL__N__9ae7fba5_10_SoftMax_cu_9f978f6326cunn_SpatialSoftMaxForwardIffflNS1_22SoftMaxForwardEpilogueEEEvPT1_PKT_T2_S9_S9_)
        /*0d4c*/ 	.word	0x00000020


	//----- nvinfo : EIATTR_FRAME_SIZE
	.align		4
.L_595:
        /*0d50*/ 	.byte	0x04, 0x11
        /*0d52*/ 	.short	(.L_597 - .L_596)
	.align		4
.L_596:
        /*0d54*/ 	.word	index@(_ZN2at6native43_GLOBAL__N__9ae7fba5_10_SoftMax_cu_9f978f6326cunn_SpatialSoftMaxForwardIffflNS1_22SoftMaxForwardEpilogueEEEvPT1_PKT_T2_S9_S9_)
        /*0d58*/ 	.word	0x00000000


	//----- nvinfo : EIATTR_REGCOUNT
	.align		4
.L_597:
        /*0d5c*/ 	.byte	0x04, 0x2f
        /*0d5e*/ 	.short	(.L_599 - .L_598)
	.align		4
.L_598:
        /*0d60*/ 	.word	index@(_ZN2at6native43_GLOBAL__N__9ae7fba5_10_SoftMax_cu_9f978f6326cunn_SpatialSoftMaxForwardIN3c104HalfEfS4_iNS1_22SoftMaxForwardEpilogueEEEvPT1_PKT_T2_SB_SB_)
        /*0d64*/ 	.word	0x0000001a


	//----- nvinfo : EIATTR_FRAME_SIZE
	.align		4
.L_599:
        /*0d68*/ 	.byte	0x04, 0x11
        /*0d6a*/ 	.short	(.L_601 - .L_600)
	.align		4
.L_600:
        /*0d6c*/ 	.word	index@(_ZN2at6native43_GLOBAL__N__9ae7fba5_10_SoftMax_cu_9f978f6326cunn_SpatialSoftMaxForwardIN3c104HalfEfS4_iNS1_22SoftMaxForwardEpilogueEEEvPT1_PKT_T2_SB_SB_)
        /*0d70*/ 	.word	0x00000000


	//----- nvinfo : EIATTR_REGCOUNT
	.align		4
.L_601:
        /*0d74*/ 	.byte	0x04, 0x2f
        /*0d76*/ 	.short	(.L_603 - .L_602)
	.align		4
.L_602:
        /*0d78*/ 	.word	index@(_ZN2at6native43_GLOBAL__N__9ae7fba5_10_SoftMax_cu_9f978f6326cunn_SpatialSoftMaxForwardIN3c104HalfEffiNS1_22SoftMaxForwardEpilogueEEEvPT1_PKT_T2_SB_SB_)
        /*0d7c*/ 	.word	0x0000001c


	//----- nvinfo : EIATTR_FRAME_SIZE
	.align		4
.L_603:
        /*0d80*/ 	.byte	0x04, 0x11
        /*0d82*/ 	.short	(.L_605 - .L_604)
	.align		4
.L_604:
        /*0d84*/ 	.word	index@(_ZN2at6native43_GLOBAL__N__9ae7fba5_10_SoftMax_cu_9f978f6326cunn_SpatialSoftMaxForwardIN3c104HalfEffiNS1_22SoftMaxForwardEpilogueEEEvPT1_PKT_T2_SB_SB_)
        /*0d88*/ 	.word	0x00000000


	//----- nvinfo : EIATTR_REGCOUNT
	.align		4
.L_605:
        /*0d8c*/ 	.byte	0x04, 0x2f
        /*0d8e*/ 	.short	(.L_607 - .L_606)
	.align		4
.L_606:
        /*0d90*/ 	.word	index@(_ZN2at6native43_GLOBAL__N__9ae7fba5_10_SoftMax_cu_9f978f6326cunn_SpatialSoftMaxForwardIN3c104HalfEfS4_lNS1_22SoftMaxForwardEpilogueEEEvPT1_PKT_T2_SB_SB_)
        /*0d94*/ 	.word	0x00000020


	//----- nvinfo : EIATTR_FRAME_SIZE
	.align		4
.L_607:
        /*0d98*/ 	.byte	0x04, 0x11
        /*0d9a*/ 	.short	(.L_609 - .L_608)
	.align		4
.L_608:
        /*0d9c*/ 	.word	index@(_ZN2at6native43_GLOBAL__N__9ae7fba5_10_SoftMax_cu_9f978f6326cunn_SpatialSoftMaxForwardIN3c104HalfEfS4_lNS1_22SoftMaxForwardEpilogueEEEvPT1_PKT_T2_SB_SB_)
        /*0da0*/ 	.word	0x00000000


	//----- nvinfo : EIATTR_REGCOUNT
	.align		4
.L_609:
        /*0da4*/ 	.byte	0x04, 0x2f
        /*0da6*/ 	.short	(.L_611 - .L_610)
	.align		4
.L_610:
        /*0da8*/ 	.word	index@(_ZN2at6native43_GLOBAL__N__9ae7fba5_10_SoftMax_cu_9f978f6326cunn_SpatialSoftMaxForwardIN3c104HalfEfflNS1_22SoftMaxForwardEpilogueEEEvPT1_PKT_T2_SB_SB_)
        /*0dac*/ 	.word	0x00000024


	//----- nvinfo : EIATTR_FRAME_SIZE
	.align		4
.L_611:
        /*0db0*/ 	.byte	0x04, 0x11
        /*0db2*/ 	.short	(.L_613 - .L_612)
	.align		4
.L_612:
        /*0db4*/ 	.word	index@(_ZN2at6native43_GLOBAL__N__9ae7fba5_10_SoftMax_cu_9f978f6326cunn_SpatialSoftMaxForwardIN3c104HalfEfflNS1_22SoftMaxForwardEpilogueEEEvPT1_PKT_T2_SB_SB_)
        /*0db8*/ 	.word	0x00000000


	//----- nvinfo : EIATTR_REGCOUNT
	.align		4
.L_613:
        /*0dbc*/ 	.byte	0x04, 0x2f
        /*0dbe*/ 	.short	(.L_615 - .L_614)
	.align		4
.L_614:
        /*0dc0*/ 	.word	index@(_ZN2at6native43_GLOBAL__N__9ae7fba5_10_SoftMax_cu_9f978f6326cunn_SpatialSoftMaxForwardIN3c108BFloat16EfS4_iNS1_22SoftMaxForwardEpilogueEEEvPT1_PKT_T2_SB_SB_)
        /*0dc4*/ 	.word	0x0000001a


	//----- nvinfo : EIATTR_FRAME_SIZE
	.align		4
.L_615:
        /*0dc8*/ 	.byte	0x04, 0x11
        /*0dca*/ 	.short	(.L_617 - .L_616)
	.align		4
.L_616:
        /*0dcc*/ 	.word	index@(_ZN2at6native43_GLOBAL__N__9ae7fba5_10_SoftMax_cu_9f978f6326cunn_SpatialSoftMaxForwardIN3c108BFloat16EfS4_iNS1_22SoftMaxForwardEpilogueEEEvPT1_PKT_T2_SB_SB_)
        /*0dd0*/ 	.word	0x00000000


	//----- nvinfo : EIATTR_REGCOUNT
	.align		4
.L_617:
        /*0dd4*/ 	.byte	0x04, 0x2f
        /*0dd6*/ 	.short	(.L_619 - .L_618)
	.align		4
.L_618:
        /*0dd8*/ 	.word	index@(_ZN2at6native43_GLOBAL__N__9ae7fba5_10_SoftMax_cu_9f978f6326cunn_SpatialSoftMaxForwardIN3c108BFloat16EffiNS1_22SoftMaxForwardEpilogueEEEvPT1_PKT_T2_SB_SB_)
        /*0ddc*/ 	.word	0x0000001c


	//----- nvinfo : EIATTR_FRAME_SIZE
	.align		4
.L_619:
        /*0de0*/ 	.byte	0x04, 0x11
        /*0de2*/ 	.short	(.L_621 - .L_620)
	.align		4
.L_620:
        /*0de4*/ 	.word	index@(_ZN2at6native43_GLOBAL__N__9ae7fba5_10_SoftMax_cu_9f978f6326cunn_SpatialSoftMaxForwardIN3c108BFloat16EffiNS1_22SoftMaxForwardEpilogueEEEvPT1_PKT_T2_SB_SB_)
        /*0de8*/ 	.word	0x00000000


	//----- nvinfo : EIATTR_REGCOUNT
	.align		4
.L_621:
        /*0dec*/ 	.byte	0x04, 0x2f
        /*0dee*/ 	.short	(.L_623 - .L_622)
	.align		4
.L_622:
        /*0df0*/ 	.word	index@(_ZN2at6native43_GLOBAL__N__9ae7fba5_10_SoftMax_cu_9f978f6326cunn_SpatialSoftMaxForwardIN3c108BFloat16EfS4_lNS1_22SoftMaxForwardEpilogueEEEvPT1_PKT_T2_SB_SB_)
        /*0df4*/ 	.word	0x00000020


	//----- nvinfo : EIATTR_FRAME_SIZE
	.align		4
.L_623:
        /*0df8*/ 	.byte	0x04, 0x11
        /*0dfa*/ 	.short	(.L_625 - .L_624)
	.align		4
.L_624:
        /*0dfc*/ 	.word	index@(_ZN2at6native43_GLOBAL__N__9ae7fba5_10_SoftMax_cu_9f978f6326cunn_SpatialSoftMaxForwardIN3c108BFloat16EfS4_lNS1_22SoftMaxForwardEpilogueEEEvPT1_PKT_T2_SB_SB_)
        /*0e00*/ 	.word	0x00000000


	//----- nvinfo : EIATTR_REGCOUNT
	.align		4
.L_625:
        /*0e04*/ 	.byte	0x04, 0x2f
        /*0e06*/ 	.short	(.L_627 - .L_626)
	.align		4
.L_626:
        /*0e08*/ 	.word	index@(_ZN2at6native43_GLOBAL__N__9ae7fba5_10_SoftMax_cu_9f978f6326cunn_SpatialSoftMaxForwardIN3c108BFloat16EfflNS1_22SoftMaxForwardEpilogueEEEvPT1_PKT_T2_SB_SB_)
        /*0e0c*/ 	.word	0x00000024


	//----- nvinfo : EIATTR_FRAME_SIZE
	.align		4
.L_627:
        /*0e10*/ 	.byte	0x04, 0x11
        /*0e12*/ 	.short	(.L_629 - .L_628)
	.align		4
.L_628:
        /*0e14*/ 	.word	index@(_ZN2at6native43_GLOBAL__N__9ae7fba5_10_SoftMax_cu_9f978f6326cunn_SpatialSoftMaxForwardIN3c108BFloat16EfflNS1_22SoftMaxForwardEpilogueEEEvPT1_PKT_T2_SB_SB_)
        /*0e18*/ 	.word	0x00000000


	//----- nvinfo : EIATTR_REGCOUNT
	.align		4
.L_629:
        /*0e1c*/ 	.byte	0x04, 0x2f
        /*0e1e*/ 	.short	(.L_631 - .L_630)
	.align		4
.L_630:
        /*0e20*/ 	.word	index@(_ZN2at6native43_GLOBAL__N__9ae7fba5_10_SoftMax_cu_9f978f6324cunn_SoftMaxBackwardSmemILi2EdddNS1_23SoftMaxBackwardEpilogueEEEvPT0_PKT2_S8_l)
        /*0e24*/ 	.word	0x00000012


	//----- nvinfo : EIATTR_FRAME_SIZE
	.align		4
.L_631:
        /*0e28*/ 	.byte	0x04, 0x11
        /*0e2a*/ 	.short	(.L_633 - .L_632)
	.align		4
.L_632:
        /*0e2c*/ 	.word	index@(_ZN2at6native43_GLOBAL__N__9ae7fba5_10_SoftMax_cu_9f978f6324cunn_SoftMaxBackwardSmemILi2EdddNS1_23SoftMaxBackwardEpilogueEEEvPT0_PKT2_S8_l)
        /*0e30*/ 	.word	0x00000000


	//----- nvinfo : EIATTR_REGCOUNT
	.align		4
.L_633:
        /*0e34*/ 	.byte	0x04, 0x2f
        /*0e36*/ 	.short	(.L_635 - .L_634)
	.align		4
.L_634:
        /*0e38*/ 	.word	index@(_ZN2at6native43_GLOBAL__N__9ae7fba5_10_SoftMax_cu_9f978f6320cunn_SoftMaxBackwardILi2EdddNS1_23SoftMaxBackwardEpilogueEEEvPT0_PKT2_S8_l)
        /*0e3c*/ 	.word	0x00000028


	//----- nvinfo : EIATTR_FRAME_SIZE
	.align		4
.L_635:
        /*0e40*/ 	.byte	0x04, 0x11
        /*0e42*/ 	.short	(.L_637 - .L_636)
	.align		4
.L_636:
        /*0e44*/ 	.word	index@($__internal_35_$__cuda_sm20_rem_u64)
        /*0e48*/ 	.word	0x00000000


	//----- nvinfo : EIATTR_FRAME_SIZE
	.align		4
.L_637:
        /*0e4c*/ 	.byte	0x04, 0x11
        /*0e4e*/ 	.short	(.L_639 - .L_638)
	.align		4
.L_638:
        /*0e50*/ 	.word	index@($__internal_34_$__cuda_sm20_div_u64)
        /*0e54*/ 	.word	0x00000000


	//----- nvinfo : EIATTR_FRAME_SIZE
	.align		4
.L_639:
        /*0e58*/ 	.byte	0x04, 0x11
        /*0e5a*/ 	.short	(.L_641 - .L_640)
	.align		4
.L_640:
        /*0e5c*/ 	.word	index@(_ZN2at6native43_GLOBAL__N__9ae7fba5_10_SoftMax_cu_9f978f6320cunn_SoftMaxBackwardILi2EdddNS1_23SoftMaxBackwardEpilogueEEEvPT0_PKT2_S8_l)
        /*0e60*/ 	.word	0x00000000


	//----- nvinfo : EIATTR_REGCOUNT
	.align		4
.L_641:
        /*0e64*/ 	.byte	0x04, 0x2f
        /*0e66*/ 	.short	(.L_643 - .L_642)
	.align		4
.L_642:
        /*0e68*/ 	.word	index@(_ZN2at6native43_GLOBAL__N__9ae7fba5_10_SoftMax_cu_9f978f6324cunn_SoftMaxBackwardSmemILi4EfffNS1_23SoftMaxBackwardEpilogueEEEvPT0_PKT2_S8_l)
        /*0e6c*/ 	.word	0x00000012


	//----- nvinfo : EIATTR_FRAME_SIZE
	.align		4
.L_643:
        /*0e70*/ 	.byte	0x04, 0x11
        /*0e72*/ 	.short	(.L_645 - .L_644)
	.align		4
.L_644:
        /*0e74*/ 	.word	index@(_ZN2at6native43_GLOBAL__N__9ae7fba5_10_SoftMax_cu_9f978f6324cunn_SoftMaxBackwardSmemILi4EfffNS1_23SoftMaxBackwardEpilogueEEEvPT0_PKT2_S8_l)
        /*0e78*/ 	.word	0x00000000


	//----- nvinfo : EIATTR_REGCOUNT
	.align		4
.L_645:
        /*0e7c*/ 	.byte	0x04, 0x2f
        /*0e7e*/ 	.short	(.L_647 - .L_646)
	.align		4
.L_646:
        /*0e80*/ 	.word	index@(_ZN2at6native43_GLOBAL__N__9ae7fba5_10_SoftMax_cu_9f978f6320cunn_SoftMaxBackwardILi4EfffNS1_23SoftMaxBackwardEpilogueEEEvPT0_PKT2_S8_l)
        /*0e84*/ 	.word	0x00000028


	//----- nvinfo : EIATTR_FRAME_SIZE
	.align		4
.L_647:
        /*0e88*/ 	.byte	0x04, 0x11
        /*0e8a*/ 	.short	(.L_649 - .L_648)
	.align		4
.L_648:
        /*0e8c*/ 	.word	index@($__internal_33_$__cuda_sm20_rem_u64)
        /*0e90*/ 	.word	0x00000000


	//----- nvinfo : EIATTR_FRAME_SIZE
	.align		4
.L_649:
        /*0e94*/ 	.byte	0x04, 0x11
        /*0e96*/ 	.short	(.L_651 - .L_650)
	.align		4
.L_650:
        /*0e98*/ 	.word	index@($__internal_32_$__cuda_sm20_div_u64)
        /*0e9c*/ 	.word	0x00000000


	//----- nvinfo : EIATTR_FRAME_SIZE
	.align		4
.L_651:
        /*0ea0*/ 	.byte	0x04, 0x11
        /*0ea2*/ 	.short	(.L_653 - .L_652)
	.align		4
.L_652:
        /*0ea4*/ 	.word	index@(_ZN2at6native43_GLOBAL__N__9ae7fba5_10_SoftMax_cu_9f978f6320cunn_SoftMaxBackwardILi4EfffNS1_23SoftMaxBackwardEpilogueEEEvPT0_PKT2_S8_l)
        /*0ea8*/ 	.word	0x00000000


	//----- nvinfo : EIATTR_REGCOUNT
	.align		4
.L_653:
        /*0eac*/ 	.byte	0x04, 0x2f
        /*0eae*/ 	.short	(.L_655 - .L_654)
	.align		4
.L_654:
        /*0eb0*/ 	.word	index@(_ZN2at6native43_GLOBAL__N__9ae7fba5_10_SoftMax_cu_9f978f6324cunn_SoftMaxBackwardSmemILi8EN3c104HalfEfS4_NS1_23SoftMaxBackwardEpilogueEEEvPT0_PKT2_SA_l)
        /*0eb4*/ 	.word	0x0000001a


	//----- nvinfo : EIATTR_FRAME_SIZE
	.align		4
.L_655:
        /*0eb8*/ 	.byte	0x04, 0x11
        /*0eba*/ 	.short	(.L_657 - .L_656)
	.align		4
.L_656:
        /*0ebc*/ 	.word	index@(_ZN2at6native43_GLOBAL__N__9ae7fba5_10_SoftMax_cu_9f978f6324cunn_SoftMaxBackwardSmemILi8EN3c104HalfEfS4_NS1_23SoftMaxBackwardEpilogueEEEvPT0_PKT2_SA_l)
        /*0ec0*/ 	.word	0x00000000


	//----- nvinfo : EIATTR_REGCOUNT
	.align		4
.L_657:
        /*0ec4*/ 	.byte	0x04, 0x2f
        /*0ec6*/ 	.short	(.L_659 - .L_658)
	.align		4
.L_658:
        /*0ec8*/ 	.word	index@(_ZN2at6native43_GLOBAL__N__9ae7fba5_10_SoftMax_cu_9f978f6320cunn_SoftMaxBackwardILi8EN3c104HalfEfS4_NS1_23SoftMaxBackwardEpilogueEEEvPT0_PKT2_SA_l)
        /*0ecc*/ 	.word	0x00000028


	//----- nvinfo : EIATTR_FRAME_SIZE
	.align		4
.L_659:
        /*0ed0*/ 	.byte	0x04, 0x11
        /*0ed2*/ 	.short	(.L_661 - .L_660)
	.align		4
.L_660:
        /*0ed4*/ 	.word	index@($__internal_31_$__cuda_sm20_rem_u64)
        /*0ed8*/ 	.word	0x00000000


	//----- nvinfo : EIATTR_FRAME_SIZE
	.align		4
.L_661:
        /*0edc*/ 	.byte	0x04, 0x11
        /*0ede*/ 	.short	(.L_663 - .L_662)
	.align		4
.L_662:
        /*0ee0*/ 	.word	index@($__internal_30_$__cuda_sm20_div_u64)
        /*0ee4*/ 	.word	0x00000000


	//----- nvinfo : EIATTR_FRAME_SIZE
	.align		4
.L_663:
        /*0ee8*/ 	.byte	0x04, 0x11
        /*0eea*/ 	.short	(.L_665 - .L_664)
	.align		4
.L_664:
        /*0eec*/ 	.word	index@(_ZN2at6native43_GLOBAL__N__9ae7fba5_10_SoftMax_cu_9f978f6320cunn_SoftMaxBackwardILi8EN3c104HalfEfS4_NS1_23SoftMaxBackwardEpilogueEEEvPT0_PKT2_SA_l)
        /*0ef0*/ 	.word	0x00000000


	//----- nvinfo : EIATTR_REGCOUNT
	.align		4
.L_665:
        /*0ef4*/ 	.byte	0x04, 0x2f
        /*0ef6*/ 	.short	(.L_667 - .L_666)
	.align		4
.L_666:
        /*0ef8*/ 	.word	index@(_ZN2at6native43_GLOBAL__N__9ae7fba5_10_SoftMax_cu_9f978f6324cunn_SoftMaxBackwardSmemILi4EN3c104HalfEffNS1_23SoftMaxBackwardEpilogueEEEvPT0_PKT2_SA_l)
        /*0efc*/ 	.word	0x00000010


	//----- nvinfo : EIATTR_FRAME_SIZE
	.align		4
.L_667:
        /*0f00*/ 	.byte	0x04, 0x11
        /*0f02*/ 	.short	(.L_669 - .L_668)
	.align		4
.L_668:
        /*0f04*/ 	.word	index@(_ZN2at6native43_GLOBAL__N__9ae7fba5_10_SoftMax_cu_9f978f6324cunn_SoftMaxBackwardSmemILi4EN3c104HalfEffNS1_23SoftMaxBackwardEpilogueEEEvPT0_PKT2_SA_l)
        /*0f08*/ 	.word	0x00000000


	//----- nvinfo : EIATTR_REGCOUNT
	.align		4
.L_669:
        /*0f0c*/ 	.byte	0x04, 0x2f
        /*0f0e*/ 	.short	(.L_671 - .L_670)
	.align		4
.L_670:
        /*0f10*/ 	.word	index@(_ZN2at6native43_GLOBAL__N__9ae7fba5_10_SoftMax_cu_9f978f6320cunn_SoftMaxBackwardILi4EN3c104HalfEffNS1_23SoftMaxBackwardEpilogueEEEvPT0_PKT2_SA_l)
        /*0f14*/ 	.word	0x00000028


	//----- nvinfo : EIATTR_FRAME_SIZE
	.align		4
.L_671:
        /*0f18*/ 	.byte	0x04, 0x11
        /*0f1a*/ 	.short	(.L_673 - .L_672)
	.align		4
.L_672:
        /*0f1c*/ 	.word	index@($__internal_29_$__cuda_sm20_rem_u64)
        /*0f20*/ 	.word	0x00000000


	//----- nvinfo : EIATTR_FRAME_SIZE
	.align		4
.L_673:
        /*0f24*/ 	.byte	0x04, 0x11
        /*0f26*/ 	.short	(.L_675 - .L_674)
	.align		4
.L_674:
        /*0f28*/ 	.word	index@($__internal_28_$__cuda_sm20_div_u64)
        /*0f2c*/ 	.word	0x00000000


	//----- nvinfo : EIATTR_FRAME_SIZE
	.align		4
.L_675:
        /*0f30*/ 	.byte	0x04, 0x11
        /*0f32*/ 	.short	(.L_677 - .L_676)
	.align		4
.L_676:
        /*0f34*/ 	.word	index@(_ZN2at6native43_GLOBAL__N__9ae7fba5_10_SoftMax_cu_9f978f6320cunn_SoftMaxBackwardILi4EN3c104HalfEffNS1_23SoftMaxBackwardEpilogueEEEvPT0_PKT2_SA_l)
        /*0f38*/ 	.word	0x00000000


	//----- nvinfo : EIATTR_REGCOUNT
	.align		4
.L_677:
        /*0f3c*/ 	.byte	0x04, 0x2f
        /*0f3e*/ 	.short	(.L_679 - .L_678)
	.align		4
.L_678:
        /*0f40*/ 	.word	index@(_ZN2at6native43_GLOBAL__N__9ae7fba5_10_SoftMax_cu_9f978f6324cunn_SoftMaxBackwardSmemILi8EN3c108BFloat16EfS4_NS1_23SoftMaxBackwardEpilogueEEEvPT0_PKT2_SA_l)
        /*0f44*/ 	.word	0x00000016


	//----- nvinfo : EIATTR_FRAME_SIZE
	.align		4
.L_679:
        /*0f48*/ 	.byte	0x04, 0x11
        /*0f4a*/ 	.short	(.L_681 - .L_680)
	.align		4
.L_680:
        /*0f4c*/ 	.word	index@(_ZN2at6native43_GLOBAL__N__9ae7fba5_10_SoftMax_cu_9f978f6324cunn_SoftMaxBackwardSmemILi8EN3c108BFloat16EfS4_NS1_23SoftMaxBackwardEpilogueEEEvPT0_PKT2_SA_l)
        /*0f50*/ 	.word	0x00000000


	//----- nvinfo : EIATTR_REGCOUNT
	.align		4
.L_681:
        /*0f54*/ 	.byte	0x04, 0x2f
        /*0f56*/ 	.short	(.L_683 - .L_682)
	.align		4
.L_682:
        /*0f58*/ 	.word	index@(_ZN2at6native43_GLOBAL__N__9ae7fba5_10_SoftMax_cu_9f978f6320cunn_SoftMaxBackwardILi8EN3c108BFloat16EfS4_NS1_23SoftMaxBackwardEpilogueEEEvPT0_PKT2_SA_l)
        /*0f5c*/ 	.word	0x00000028


	//----- nvinfo : EIATTR_FRAME_SIZE
	.align		4
.L_683:
        /*0f60*/ 	.byte	0x04, 0x11
        /*0f62*/ 	.short	(.L_685 - .L_684)
	.align		4
.L_684:
        /*0f64*/ 	.word	index@($__internal_27_$__cuda_sm20_rem_u64)
        /*0f68*/ 	.word	0x00000000


	//----- nvinfo : EIATTR_FRAME_SIZE
	.align		4
.L_685:
        /*0f6c*/ 	.byte	0x04, 0x11
        /*0f6e*/ 	.short	(.L_687 - .L_686)
	.align		4
.L_686:
        /*0f70*/ 	.word	index@($__internal_26_$__cuda_sm20_div_u64)
        /*0f74*/ 	.word	0x00000000


	//----- nvinfo : EIATTR_FRAME_SIZE
	.align		4
.L_687:
        /*0f78*/ 	.byte	0x04, 0x11
        /*0f7a*/ 	.short	(.L_689 - .L_688)
	.align		4
.L_688:
        /*0f7c*/ 	.word	index@(_ZN2at6native43_GLOBAL__N__9ae7fba5_10_SoftMax_cu_9f978f6320cunn_SoftMaxBackwardILi8EN3c108BFloat16EfS4_NS1_23SoftMaxBackwardEpilogueEEEvPT0_PKT2_SA_l)
        /*0f80*/ 	.word	0x00000000


	//----- nvinfo : EIATTR_REGCOUNT
	.align		4
.L_689:
        /*0f84*/ 	.byte	0x04, 0x2f
        /*0f86*/ 	.short	(.L_691 - .L_690)
	.align		4
.L_690:
        /*0f88*/ 	.word	index@(_ZN2at6native43_GLOBAL__N__9ae7fba5_10_SoftMax_cu_9f978f6324cunn_SoftMaxBackwardSmemILi4EN3c108BFloat16EffNS1_23SoftMaxBackwardEpilogueEEEvPT0_PKT2_SA_l)
        /*0f8c*/ 	.word	0x00000010


	//----- nvinfo : EIATTR_FRAME_SIZE
	.align		4
.L_691:
        /*0f90*/ 	.byte	0x04, 0x11
        /*0f92*/ 	.short	(.L_693 - .L_692)
	.align		4
.L_692:
        /*0f94*/ 	.word	index@(_ZN2at6native43_GLOBAL__N__9ae7fba5_10_SoftMax_cu_9f978f6324cunn_SoftMaxBackwardSmemILi4EN3c108BFloat16EffNS1_23SoftMaxBackwardEpilogueEEEvPT0_PKT2_SA_l)
        /*0f98*/ 	.word	0x00000000


	//----- nvinfo : EIATTR_REGCOUNT
	.align		4
.L_693:
        /*0f9c*/ 	.byte	0x04, 0x2f
        /*0f9e*/ 	.short	(.L_695 - .L_694)
	.align		4
.L_694:
        /*0fa0*/ 	.word	index@(_ZN2at6native43_GLOBAL__N__9ae7fba5_10_SoftMax_cu_9f978f6320cunn_SoftMaxBackwardILi4EN3c108BFloat16EffNS1_23SoftMaxBackwardEpilogueEEEvPT0_PKT2_SA_l)
        /*0fa4*/ 	.word	0x00000028


	//----- nvinfo : EIATTR_FRAME_SIZE
	.align		4
.L_695:
        /*0fa8*/ 	.byte	0x04, 0x11
        /*0faa*/ 	.short	(.L_697 - .L_696)
	.align		4
.L_696:
        /*0fac*/ 	.word	index@($__internal_25_$__cuda_sm20_rem_u64)
        /*0fb0*/ 	.word	0x00000000


	//----- nvinfo : EIATTR_FRAME_SIZE
	.align		4
.L_697:
        /*0fb4*/ 	.byte	0x04, 0x11
        /*0fb6*/ 	.short	(.L_699 - .L_698)
	.align		4
.L_698:
        /*0fb8*/ 	.word	index@($__internal_24_$__cuda_sm20_div_u64)
        /*0fbc*/ 	.word	0x00000000


	//----- nvinfo : EIATTR_FRAME_SIZE
	.align		4
.L_699:
        /*0fc0*/ 	.byte	0x04, 0x11
        /*0fc2*/ 	.short	(.L_701 - .L_700)
	.align		4
.L_700:
        /*0fc4*/ 	.word	index@(_ZN2at6native43_GLOBAL__N__9ae7fba5_10_SoftMax_cu_9f978f6320cunn_SoftMaxBackwardILi4EN3c108BFloat16EffNS1_23SoftMaxBackwardEpilogueEEEvPT0_PKT2_SA_l)
        /*0fc8*/ 	.word	0x00000000


	//----- nvinfo : EIATTR_REGCOUNT
	.align		4
.L_701:
        /*0fcc*/ 	.byte	0x04, 0x2f
        /*0fce*/ 	.short	(.L_703 - .L_702)
	.align		4
.L_702:
        /*0fd0*/ 	.word	index@(_ZN2at6native43_GLOBAL__N__9ae7fba5_10_SoftMax_cu_9f978f6327cunn_SpatialSoftMaxBackwardIdddNS1_23SoftMaxBackwardEpilogueEEEvPT_PKT1_S8_jjj)
        /*0fd4*/ 	.word	0x00000028


	//----- nvinfo : EIATTR_FRAME_SIZE
	.align		4
.L_703:
        /*0fd8*/ 	.byte	0x04, 0x11
        /*0fda*/ 	.short	(.L_705 - .L_704)
	.align		4
.L_704:
        /*0fdc*/ 	.word	index@(_ZN2at6native43_GLOBAL__N__9ae7fba5_10_SoftMax_cu_9f978f6327cunn_SpatialSoftMaxBackwardIdddNS1_23SoftMaxBackwardEpilogueEEEvPT_PKT1_S8_jjj)
        /*0fe0*/ 	.word	0x00000000


	//----- nvinfo : EIATTR_REGCOUNT
	.align		4
.L_705:
        /*0fe4*/ 	.byte	0x04, 0x2f
        /*0fe6*/ 	.short	(.L_707 - .L_706)
	.align		4
.L_706:
        /*0fe8*/ 	.word	index@(_ZN2at6native43_GLOBAL__N__9ae7fba5_10_SoftMax_cu_9f978f6327cunn_SpatialSoftMaxBackwardIfffNS1_23SoftMaxBackwardEpilogueEEEvPT_PKT1_S8_jjj)
        /*0fec*/ 	.word	0x00000028


	//----- nvinfo : EIATTR_FRAME_SIZE
	.align		4
.L_707:
        /*0ff0*/ 	.byte	0x04, 0x11
        /*0ff2*/ 	.short	(.L_709 - .L_708)
	.align		4
.L_708:
        /*0ff4*/ 	.word	index@(_ZN2at6native43_GLOBAL__N__9ae7fba5_10_SoftMax_cu_9f978f6327cunn_SpatialSoftMaxBackwardIfffNS1_23SoftMaxBackwardEpilogueEEEvPT_PKT1_S8_jjj)
        /*0ff8*/ 	.word	0x00000000


	//----- nvinfo : EIATTR_REGCOUNT
	.align		4
.L_709:
        /*0ffc*/ 	.byte	0x04, 0x2f
        /*0ffe*/ 	.short	(.L_711 - .L_710)
	.align		4
.L_710:
        /*1000*/ 	.word	index@(_ZN2at6native43_GLOBAL__N__9ae7fba5_10_SoftMax_cu_9f978f6327cunn_SpatialSoftMaxBackwardIN3c104HalfEfS4_NS1_23SoftMaxBackwardEpilogueEEEvPT_PKT1_SA_jjj)
        /*1004*/ 	.word	0x00000028


	//----- nvinfo : EIATTR_FRAME_SIZE
	.align		4
.L_711:
        /*1008*/ 	.byte	0x04, 0x11
        /*100a*/ 	.short	(.L_713 - .L_712)
	.align		4
.L_712:
        /*100c*/ 	.word	index@(_ZN2at6native43_GLOBAL__N__9ae7fba5_10_SoftMax_cu_9f978f6327cunn_SpatialSoftMaxBackwardIN3c104HalfEfS4_NS1_23SoftMaxBackwardEpilogueEEEvPT_PKT1_SA_jjj)
        /*1010*/ 	.word	0x00000000


	//----- nvinfo : EIATTR_REGCOUNT
	.align		4
.L_713:
        /*1014*/ 	.byte	0x04, 0x2f
        /*1016*/ 	.short	(.L_715 - .L_714)
	.align		4
.L_714:
        /*1018*/ 	.word	index@(_ZN2at6native43_GLOBAL__N__9ae7fba5_10_SoftMax_cu_9f978f6327cunn_SpatialSoftMaxBackwardIN3c104HalfEffNS1_23SoftMaxBackwardEpilogueEEEvPT_PKT1_SA_jjj)
        /*101c*/ 	.word	0x00000028


	//----- nvinfo : EIATTR_FRAME_SIZE
	.align		4
.L_715:
        /*1020*/ 	.byte	0x04, 0x11
        /*1022*/ 	.short	(.L_717 - .L_716)
	.align		4
.L_716:
        /*1024*/ 	.word	index@(_ZN2at6native43_GLOBAL__N__9ae7fba5_10_SoftMax_cu_9f978f6327cunn_SpatialSoftMaxBackwardIN3c104HalfEffNS1_23SoftMaxBackwardEpilogueEEEvPT_PKT1_SA_jjj)
        /*1028*/ 	.word	0x00000000


	//----- nvinfo : EIATTR_REGCOUNT
	.align		4
.L_717:
        /*102c*/ 	.byte	0x04, 0x2f
        /*102e*/ 	.short	(.L_719 - .L_718)
	.align		4
.L_718:
        /*1030*/ 	.word	index@(_ZN2at6native43_GLOBAL__N__9ae7fba5_10_SoftMax_cu_9f978f6327cunn_SpatialSoftMaxBackwardIN3c108BFloat16EfS4_NS1_23SoftMaxBackwardEpilogueEEEvPT_PKT1_SA_jjj)
        /*1034*/ 	.word	0x00000028


	//----- nvinfo : EIATTR_FRAME_SIZE
	.align		4
.L_719:
        /*1038*/ 	.byte	0x04, 0x11
        /*103a*/ 	.short	(.L_721 - .L_720)
	.align		4
.L_720:
        /*103c*/ 	.word	index@(_ZN2at6native43_GLOBAL__N__9ae7fba5_10_SoftMax_cu_9f978f6327cunn_SpatialSoftMaxBackwardIN3c108BFloat16EfS4_NS1_23SoftMaxBackwardEpilogueEEEvPT_PKT1_SA_jjj)
        /*1040*/ 	.word	0x00000000


	//----- nvinfo : EIATTR_REGCOUNT
	.align		4
.L_721:
        /*1044*/ 	.byte	0x04, 0x2f
        /*1046*/ 	.short	(.L_723 - .L_722)
	.align		4
.L_722:
        /*1048*/ 	.word	index@(_ZN2at6native43_GLOBAL__N__9ae7fba5_10_SoftMax_cu_9f978f6327cunn_SpatialSoftMaxBackwardIN3c108BFloat16EffNS1_23SoftMaxBackwardEpilogueEEEvPT_PKT1_SA_jjj)
        /*104c*/ 	.word	0x00000028


	//----- nvinfo : EIATTR_FRAME_SIZE
	.align		4
.L_723:
        /*1050*/ 	.byte	0x04, 0x11
        /*1052*/ 	.short	(.L_725 - .L_724)
	.align		4
.L_724:
        /*1054*/ 	.word	index@(_ZN2at6native43_GLOBAL__N__9ae7fba5_10_SoftMax_cu_9f978f6327cunn_SpatialSoftMaxBackwardIN3c108BFloat16EffNS1_23SoftMaxBackwardEpilogueEEEvPT_PKT1_SA_jjj)
        /*1058*/ 	.word	0x00000000


	//----- nvinfo : EIATTR_REGCOUNT
	.align		4
.L_725:
        /*105c*/ 	.byte	0x04, 0x2f
        /*105e*/ 	.short	(.L_727 - .L_726)
	.align		4
.L_726:
        /*1060*/ 	.word	index@(_ZN43_GLOBAL__N__9ae7fba5_10_SoftMax_cu_9f978f6320softmax_warp_forwardIdddLi0ELb1ELb0EEEvPT0_PKT_iiiPKbib)
        /*1064*/ 	.word	0x0000001e


	//----- nvinfo : EIATTR_FRAME_SIZE
	.align		4
.L_727:
        /*1068*/ 	.byte	0x04, 0x11
        /*106a*/ 	.short	(.L_729 - .L_728)
	.align		4
.L_728:
        /*106c*/ 	.word	index@(_ZN43_GLOBAL__N__9ae7fba5_10_SoftMax_cu_9f978f6320softmax_warp_forwardIdddLi0ELb1ELb0EEEvPT0_PKT_iiiPKbib)
        /*1070*/ 	.word	0x00000000


	//----- nvinfo : EIATTR_REGCOUNT
	.align		4
.L_729:
        /*1074*/ 	.byte	0x04, 0x2f
        /*1076*/ 	.short	(.L_731 - .L_730)
	.align		4
.L_730:
        /*1078*/ 	.word	index@(_ZN43_GLOBAL__N__9ae7fba5_10_SoftMax_cu_9f978f6320softmax_warp_forwardIdddLi1ELb1ELb0EEEvPT0_PKT_iiiPKbib)
        /*107c*/ 	.word	0x0000001e


	//----- nvinfo : EIATTR_FRAME_SIZE
	.align		4
.L_731:
        /*1080*/ 	.byte	0x04, 0x11
        /*1082*/ 	.short	(.L_733 - .L_732)
	.align		4
.L_732:
        /*1084*/ 	.word	index@(_ZN43_GLOBAL__N__9ae7fba5_10_SoftMax_cu_9f978f6320softmax_warp_forwardIdddLi1ELb1ELb0EEEvPT0_PKT_iiiPKbib)
        /*1088*/ 	.word	0x00000000


	//----- nvinfo : EIATTR_REGCOUNT
	.align		4
.L_733:
        /*108c*/ 	.byte	0x04, 0x2f
        /*108e*/ 	.short	(.L_735 - .L_734)
	.align		4
.L_734:
        /*1090*/ 	.word	index@(_ZN43_GLOBAL__N__9ae7fba5_10_SoftMax_cu_9f978f6320softmax_warp_forwardIdddLi2ELb1ELb0EEEvPT0_PKT_iiiPKbib)
        /*1094*/ 	.word	0x0000001e


	//----- nvinfo : EIATTR_FRAME_SIZE
	.align		4
.L_735:
        /*1098*/ 	.byte	0x04, 0x11
        /*109a*/ 	.short	(.L_737 - .L_736)
	.align		4
.L_736:
        /*109c*/ 	.word	index@(_ZN43_GLOBAL__N__9ae7fba5_10_SoftMax_cu_9f978f6320softmax_warp_forwardIdddLi2ELb1ELb0EEEvPT0_PKT_iiiPKbib)
        /*10a0*/ 	.word	0x00000000


	//----- nvinfo : EIATTR_REGCOUNT
	.align		4
.L_737:
        /*10a4*/ 	.byte	0x04, 0x2f
        /*10a6*/ 	.short	(.L_739 - .L_738)
	.align		4
.L_738:
        /*10a8*/ 	.word	index@(_ZN43_GLOBAL__N__9ae7fba5_10_SoftMax_cu_9f978f6320softmax_warp_forwardIdddLi3ELb1ELb0EEEvPT0_PKT_iiiPKbib)
        /*10ac*/ 	.word	0x0000001e


	//----- nvinfo : EIATTR_FRAME_SIZE
	.align		4
.L_739:
        /*10b0*/ 	.byte	0x04, 0x11
        /*10b2*/ 	.short	(.L_741 - .L_740)
	.align		4
.L_740:
        /*10b4*/ 	.word	index@(_ZN43_GLOBAL__N__9ae7fba5_10_SoftMax_cu_9f978f6320softmax_warp_forwardIdddLi3ELb1ELb0EEEvPT0_PKT_iiiPKbib)
        /*10b8*/ 	.word	0x00000000


	//----- nvinfo : EIATTR_REGCOUNT
	.align		4
.L_741:
        /*10bc*/ 	.byte	0x04, 0x2f
        /*10be*/ 	.short	(.L_743 - .L_742)
	.align		4
.L_742:
        /*10c0*/ 	.word	index@(_ZN43_GLOBAL__N__9ae7fba5_10_SoftMax_cu_9f978f6320softmax_warp_forwardIdddLi4ELb1ELb0EEEvPT0_PKT_iiiPKbib)
        /*10c4*/ 	.word	0x0000001e


	//----- nvinfo : EIATTR_FRAME_SIZE
	.align		4
.L_743:
        /*10c8*/ 	.byte	0x04, 0x11
        /*10ca*/ 	.short	(.L_745 - .L_744)
	.align		4
.L_744:
        /*10cc*/ 	.word	index@(_ZN43_GLOBAL__N__9ae7fba5_10_SoftMax_cu_9f978f6320softmax_warp_forwardIdddLi4ELb1ELb0EEEvPT0_PKT_iiiPKbib)
        /*10d0*/ 	.word	0x00000000


	//----- nvinfo : EIATTR_REGCOUNT
	.align		4
.L_745:
        /*10d4*/ 	.byte	0x04, 0x2f
        /*10d6*/ 	.short	(.L_747 - .L_746)
	.align		4
.L_746:
        /*10d8*/ 	.word	index@(_ZN43_GLOBAL__N__9ae7fba5_10_SoftMax_cu_9f978f6320softmax_warp_forwardIdddLi5ELb1ELb0EEEvPT0_PKT_iiiPKbib)
        /*10dc*/ 	.word	0x0000001e


	//----- nvinfo : EIATTR_FRAME_SIZE
	.align		4
.L_747:
        /*10e0*/ 	.byte	0x04, 0x11
        /*10e2*/ 	.short	(.L_749 - .L_748)
	.align		4
.L_748:
        /*10e4*/ 	.word	index@(_ZN43_GLOBAL__N__9ae7fba5_10_SoftMax_cu_9f978f6320softmax_warp_forwardIdddLi5ELb1ELb0EEEvPT0_PKT_iiiPKbib)
        /*10e8*/ 	.word	0x00000000


	//----- nvinfo : EIATTR_REGCOUNT
	.align		4
.L_749:
        /*10ec*/ 	.byte	0x04, 0x2f
        /*10ee*/ 	.short	(.L_751 - .L_750)
	.align		4
.L_750:
        /*10f0*/ 	.word	index@(_ZN43_GLOBAL__N__9ae7fba5_10_SoftMax_cu_9f978f6320softmax_warp_forwardIdddLi6ELb1ELb0EEEvPT0_PKT_iiiPKbib)
        /*10f4*/ 	.word	0x0000001e


	//----- nvinfo : EIATTR_FRAME_SIZE
	.align		4
.L_751:
        /*10f8*/ 	.byte	0x04, 0x11
        /*10fa*/ 	.short	(.L_753 - .L_752)
	.align		4
.L_752:
        /*10fc*/ 	.word	index@(_ZN43_GLOBAL__N__9ae7fba5_10_SoftMax_cu_9f978f6320softmax_warp_forwardIdddLi6ELb1ELb0EEEvPT0_PKT_iiiPKbib)
        /*1100*/ 	.word	0x00000000


	//----- nvinfo : EIATTR_REGCOUNT
	.align		4
.L_753:
        /*1104*/ 	.byte	0x04, 0x2f
        /*1106*/ 	.short	(.L_755 - .L_754)
	.align		4
.L_754:
        /*1108*/ 	.word	index@(_ZN43_GLOBAL__N__9ae7fba5_10_SoftMax_cu_9f978f6320softmax_warp_forwardIdddLi7ELb1ELb0EEEvPT0_PKT_iiiPKbib)
        /*110c*/ 	.word	0x0000002a


	//----- nvinfo : EIATTR_FRAME_SIZE
	.align		4
.L_755:
        /*1110*/ 	.byte	0x04, 0x11
        /*1112*/ 	.short	(.L_757 - .L_756)
	.align		4
.L_756:
        /*1114*/ 	.word	index@(_ZN43_GLOBAL__N__9ae7fba5_10_SoftMax_cu_9f978f6320softmax_warp_forwardIdddLi7ELb1ELb0EEEvPT0_PKT_iiiPKbib)
        /*1118*/ 	.word	0x00000000


	//----- nvinfo : EIATTR_REGCOUNT
	.align		4
.L_757:
        /*111c*/ 	.byte	0x04, 0x2f
        /*111e*/ 	.short	(.L_759 - .L_758)
	.align		4
.L_758:
        /*1120*/ 	.word	index@(_ZN43_GLOBAL__N__9ae7fba5_10_SoftMax_cu_9f978f6320softmax_warp_forwardIdddLi8ELb1ELb0EEEvPT0_PKT_iiiPKbib)
        /*1124*/ 	.word	0x00000027


	//----- nvinfo : EIATTR_FRAME_SIZE
	.align		4
.L_759:
        /*1128*/ 	.byte	0x04, 0x11
        /*112a*/ 	.short	(.L_761 - .L_760)
	.align		4
.L_760:
        /*112c*/ 	.word	index@(_ZN43_GLOBAL__N__9ae7fba5_10_SoftMax_cu_9f978f6320softmax_warp_forwardIdddLi8ELb1ELb0EEEvPT0_PKT_iiiPKbib)
        /*1130*/ 	.word	0x00000000


	//----- nvinfo : EIATTR_REGCOUNT
	.align		4
.L_761:
        /*1134*/ 	.byte	0x04, 0x2f
        /*1136*/ 	.short	(.L_763 - .L_762)
	.align		4
.L_762:
        /*1138*/ 	.word	index@(_ZN43_GLOBAL__N__9ae7fba5_10_SoftMax_cu_9f978f6320softmax_warp_forwardIdddLi9ELb1ELb0EEEvPT0_PKT_iiiPKbib)
        /*113c*/ 	.word	0x0000003b


	//----- nvinfo : EIATTR_FRAME_SIZE
	.align		4
.L_763:
        /*1140*/ 	.byte	0x04, 0x11
        /*1142*/ 	.short	(.L_765 - .L_764)
	.align		4
.L_764:
        /*1144*/ 	.word	index@(_ZN43_GLOBAL__N__9ae7fba5_10_SoftMax_cu_9f978f6320softmax_warp_forwardIdddLi9ELb1ELb0EEEvPT0_PKT_iiiPKbib)
        /*1148*/ 	.word	0x00000000


	//----- nvinfo : EIATTR_REGCOUNT
	.align		4
.L_765:
        /*114c*/ 	.byte	0x04, 0x2f
        /*114e*/ 	.short	(.L_767 - .L_766)
	.align		4
.L_766:
        /*1150*/ 	.word	index@(_ZN43_GLOBAL__N__9ae7fba5_10_SoftMax_cu_9f978f6320softmax_warp_forwardIdddLi10ELb1ELb0EEEvPT0_PKT_iiiPKbib)
        /*1154*/ 	.word	0x0000006f


	//----- nvinfo : EIATTR_FRAME_SIZE
	.align		4
.L_767:
        /*1158*/ 	.byte	0x04, 0x11
        /*115a*/ 	.short	(.L_769 - .L_768)
	.align		4
.L_768:
        /*115c*/ 	.word	index@(_ZN43_GLOBAL__N__9ae7fba5_10_SoftMax_cu_9f978f6320softmax_warp_forwardIdddLi10ELb1ELb0EEEvPT0_PKT_iiiPKbib)
        /*1160*/ 	.word	0x00000000


	//----- nvinfo : EIATTR_REGCOUNT
	.align		4
.L_769:
        /*1164*/ 	.byte	0x04, 0x2f
        /*1166*/ 	.short	(.L_771 - .L_770)
	.align		4
.L_770:
        /*1168*/ 	.word	index@(_ZN43_GLOBAL__N__9ae7fba5_10_SoftMax_cu_9f978f6320softmax_warp_forwardIdddLi11ELb1ELb0EEEvPT0_PKT_iiiPKbib)
        /*116c*/ 	.word	0x000000d7


	//----- nvinfo : EIATTR_FRAME_SIZE
	.align		4
.L_771:
        /*1170*/ 	.byte	0x04, 0x11
        /*1172*/ 	.short	(.L_773 - .L_772)
	.align		4
.L_772:
        /*1174*/ 	.word	index@(_ZN43_GLOBAL__N__9ae7fba5_10_SoftMax_cu_9f978f6320softmax_warp_forwardIdddLi11ELb1ELb0EEEvPT0_PKT_iiiPKbib)
        /*1178*/ 	.word	0x00000000


	//----- nvinfo : EIATTR_REGCOUNT
	.align		4
.L_773:
        /*117c*/ 	.byte	0x04, 0x2f
        /*117e*/ 	.short	(.L_775 - .L_774)
	.align		4
.L_774:
        /*1180*/ 	.word	index@(_ZN43_GLOBAL__N__9ae7fba5_10_SoftMax_cu_9f978f6320softmax_warp_forwardIfffLi0ELb1ELb0EEEvPT0_PKT_iiiPKbib)
        /*1184*/ 	.word	0x0000000d


	//----- nvinfo : EIATTR_FRAME_SIZE
	.align		4
.L_775:
        /*1188*/ 	.byte	0x04, 0x11
        /*118a*/ 	.short	(.L_777 - .L_776)
	.align		4
.L_776:
        /*118c*/ 	.word	index@(_ZN43_GLOBAL__N__9ae7fba5_10_SoftMax_cu_9f978f6320softmax_warp_forwardIfffLi0ELb1ELb0EEEvPT0_PKT_iiiPKbib)
        /*1190*/ 	.word	0x00000000


	//----- nvinfo : EIATTR_REGCOUNT
	.align		4
.L_777:
        /*1194*/ 	.byte	0x04, 0x2f
        /*1196*/ 	.short	(.L_779 - .L_778)
	.align		4
.L_778:
        /*1198*/ 	.word	index@(_ZN43_GLOBAL__N__9ae7fba5_10_SoftMax_cu_9f978f6320softmax_warp_forwardIfffLi1ELb1ELb0EEEvPT0_PKT_iiiPKbib)
        /*119c*/ 	.word	0x00000012


	//----- nvinfo : EIATTR_FRAME_SIZE
	.align		4
.L_779:
        /*11a0*/ 	.byte	0x04, 0x11
        /*11a2*/ 	.short	(.L_781 - .L_780)
	.align		4
.L_780:
        /*11a4*/ 	.word	index@(_ZN43_GLOBAL__N__9ae7fba5_10_SoftMax_cu_9f978f6320softmax_warp_forwardIfffLi1ELb1ELb0EEEvPT0_PKT_iiiPKbib)
        /*11a8*/ 	.word	0x00000000


	//----- nvinfo : EIATTR_REGCOUNT
	.align		4
.L_781:
        /*11ac*/ 	.byte	0x04, 0x2f
        /*11ae*/ 	.short	(.L_783 - .L_782)
	.align		4
.L_782:
        /*11b0*/ 	.word	index@(_ZN43_GLOBAL__N__9ae7fba5_10_SoftMax_cu_9f978f6320softmax_warp_forwardIfffLi2ELb1ELb0EEEvPT0_PKT_iiiPKbib)
        /*11b4*/ 	.word	0x00000011


	//----- nvinfo : EIATTR_FRAME_SIZE
	.align		4
.L_783:
        /*11b8*/ 	.byte	0x04, 0x11
        /*11ba*/ 	.short	(.L_785 - .L_784)
	.align		4
.L_784:
        /*11bc*/ 	.word	index@(_ZN43_GLOBAL__N__9ae7fba5_10_SoftMax_cu_9f978f6320softmax_warp_forwardIfffLi2ELb1ELb0EEEvPT0_PKT_iiiPKbib)
        /*11c0*/ 	.word	0x00000000


	//----- nvinfo : EIATTR_REGCOUNT
	.align		4
.L_785:
        /*11c4*/ 	.byte	0x04, 0x2f
        /*11c6*/ 	.short	(.L_787 - .L_786)
	.align		4
.L_786:
        /*11c8*/ 	.word	index@(_ZN43_GLOBAL__N__9ae7fba5_10_SoftMax_cu_9f978f6320softmax_warp_forwardIfffLi3ELb1ELb0EEEvPT0_PKT_iiiPKbib)
        /*11cc*/ 	.word	0x00000012


	//----- nvinfo : EIATTR_FRAME_SIZE
	.align		4
.L_787:
        /*11d0*/ 	.byte	0x04, 0x11
        /*11d2*/ 	.short	(.L_789 - .L_788)
	.align		4
.L_788:
        /*11d4*/ 	.word	index@(_ZN43_GLOBAL__N__9ae7fba5_10_SoftMax_cu_9f978f6320softmax_warp_forwardIfffLi3ELb1ELb0EEEvPT0_PKT_iiiPKbib)
        /*11d8*/ 	.word	0x00000000


	//----- nvinfo : EIATTR_REGCOUNT
	.align		4
.L_789:
        /*11dc*/ 	.byte	0x04, 0x2f
        /*11de*/ 	.short	(.L_791 - .L_790)
	.align		4
.L_790:
        /*11e0*/ 	.word	index@(_ZN43_GLOBAL__N__9ae7fba5_10_SoftMax_cu_9f978f6320softmax_warp_forwardIfffLi4ELb1ELb0EEEvPT0_PKT_iiiPKbib)
        /*11e4*/ 	.word	0x00000012


	//----- nvinfo : EIATTR_FRAME_SIZE
	.align		4
.L_791:
        /*11e8*/ 	.byte	0x04, 0x11
        /*11ea*/ 	.short	(.L_793 - .L_792)
	.align		4
.L_792:
        /*11ec*/ 	.word	index@(_ZN43_GLOBAL__N__9ae7fba5_10_SoftMax_cu_9f978f6320softmax_warp_forwardIfffLi4ELb1ELb0EEEvPT0_PKT_iiiPKbib)
        /*11f0*/ 	.word	0x00000000


	//----- nvinfo : EIATTR_REGCOUNT
	.align		4
.L_793:
        /*11f4*/ 	.byte	0x04, 0x2f
        /*11f6*/ 	.short	(.L_795 - .L_794)
	.align		4
.L_794:
        /*11f8*/ 	.word	index@(_ZN43_GLOBAL__N__9ae7fba5_10_SoftMax_cu_9f978f6320softmax_warp_forwardIfffLi5ELb1ELb0EEEvPT0_PKT_iiiPKbib)
        /*11fc*/ 	.word	0x00000013


	//----- nvinfo : EIATTR_FRAME_SIZE
	.align		4
.L_795:
        /*1200*/ 	.byte	0x04, 0x11
        /*1202*/ 	.short	(.L_797 - .L_796)
	.align		4
.L_796:
        /*1204*/ 	.word	index@(_ZN43_GLOBAL__N__9ae7fba5_10_SoftMax_cu_9f978f6320softmax_warp_forwardIfffLi5ELb1ELb0EEEvPT0_PKT_iiiPKbib)
        /*1208*/ 	.word	0x00000000


	//----- nvinfo : EIATTR_REGCOUNT
	.align		4
.L_797:
        /*120c*/ 	.byte	0x04, 0x2f
        /*120e*/ 	.short	(.L_799 - .L_798)
	.align		4
.L_798:
        /*1210*/ 	.word	index@(_ZN43_GLOBAL__N__9ae7fba5_10_SoftMax_cu_9f978f6320softmax_warp_forwardIfffLi6ELb1ELb0EEEvPT0_PKT_iiiPKbib)
        /*1214*/ 	.word	0x00000014


	//----- nvinfo : EIATTR_FRAME_SIZE
	.align		4
.L_799:
        /*1218*/ 	.byte	0x04, 0x11
        /*121a*/ 	.short	(.L_801 - .L_800)
	.align		4
.L_800:
        /*121c*/ 	.word	index@(_ZN43_GLOBAL__N__9ae7fba5_10_SoftMax_cu_9f978f6320softmax_warp_forwardIfffLi6ELb1ELb0EEEvPT0_PKT_iiiPKbib)
        /*1220*/ 	.word	0x00000000


	//----- nvinfo : EIATTR_REGCOUNT
	.align		4
.L_801:
        /*1224*/ 	.byte	0x04, 0x2f
        /*1226*/ 	.short	(.L_803 - .L_802)
	.align		4
.L_802:
        /*1228*/ 	.word	index@(_ZN43_GLOBAL__N__9ae7fba5_10_SoftMax_cu_9f978f6320softmax_warp_forwardIfffLi7ELb1ELb0EEEvPT0_PKT_iiiPKbib)
        /*122c*/ 	.word	0x00000017


	//----- nvinfo : EIATTR_FRAME_SIZE
	.align		4
.L_803:
        /*1230*/ 	.byte	0x04, 0x11
        /*1232*/ 	.short	(.L_805 - .L_804)
	.align		4
.L_804:
        /*1234*/ 	.word	index@(_ZN43_GLOBAL__N__9ae7fba5_10_SoftMax_cu_9f978f6320softmax_warp_forwardIfffLi7ELb1ELb0EEEvPT0_PKT_iiiPKbib)
        /*1238*/ 	.word	0x00000000


	//----- nvinfo : EIATTR_REGCOUNT
	.align		4
.L_805:
        /*123c*/ 	.byte	0x04, 0x2f
        /*123e*/ 	.short	(.L_807 - .L_806)
	.align		4
.L_806:
        /*1240*/ 	.word	index@(_ZN43_GLOBAL__N__9ae7fba5_10_SoftMax_cu_9f978f6320softmax_warp_forwardIfffLi8ELb1ELb0EEEvPT0_PKT_iiiPKbib)
        /*1244*/ 	.word	0x00000018


	//----- nvinfo : EIATTR_FRAME_SIZE
	.align		4
.L_807:
        /*1248*/ 	.byte	0x04, 0x11
        /*124a*/ 	.short	(.L_809 - .L_808)
	.align		4
.L_808:
        /*124c*/ 	.word	index@(_ZN43_GLOBAL__N__9ae7fba5_10_SoftMax_cu_9f978f6320softmax_warp_forwardIfffLi8ELb1ELb0EEEvPT0_PKT_iiiPKbib)
        /*1250*/ 	.word	0x00000000


	//----- nvinfo : EIATTR_REGCOUNT
	.align		4
.L_809:
        /*1254*/ 	.byte	0x04, 0x2f
        /*1256*/ 	.short	(.L_811 - .L_810)
	.align		4
.L_810:
        /*1258*/ 	.word	index@(_ZN43_GLOBAL__N__9ae7fba5_10_SoftMax_cu_9f978f6320softmax_warp_forwardIfffLi9ELb1ELb0EEEvPT0_PKT_iiiPKbib)
        /*125c*/ 	.word	0x00000028


	//----- nvinfo : EIATTR_FRAME_SIZE
	.align		4
.L_811:
        /*1260*/ 	.byte	0x04, 0x11
        /*1262*/ 	.short	(.L_813 - .L_812)
	.align		4
.L_812:
        /*1264*/ 	.word	index@(_ZN43_GLOBAL__N__9ae7fba5_10_SoftMax_cu_9f978f6320softmax_warp_forwardIfffLi9ELb1ELb0EEEvPT0_PKT_iiiPKbib)
        /*1268*/ 	.word	0x00000000


	//----- nvinfo : EIATTR_REGCOUNT
	.align		4
.L_813:
        /*126c*/ 	.byte	0x04, 0x2f
        /*126e*/ 	.short	(.L_815 - .L_814)
	.align		4
.L_814:
        /*1270*/ 	.word	index@(_ZN43_GLOBAL__N__9ae7fba5_10_SoftMax_cu_9f978f6320softmax_warp_forwardIfffLi10ELb1ELb0EEEvPT0_PKT_iiiPKbib)
        /*1274*/ 	.word	0x00000040


	//----- nvinfo : EIATTR_FRAME_SIZE
	.align		4
.L_815:
        /*1278*/ 	.byte	0x04, 0x11
        /*127a*/ 	.short	(.L_817 - .L_816)
	.align		4
.L_816:
        /*127c*/ 	.word	index@(_ZN43_GLOBAL__N__9ae7fba5_10_SoftMax_cu_9f978f6320softmax_warp_forwardIfffLi10ELb1ELb0EEEvPT0_PKT_iiiPKbib)
        /*1280*/ 	.word	0x00000000


	//----- nvinfo : EIATTR_REGCOUNT
	.align		4
.L_817:
        /*1284*/ 	.byte	0x04, 0x2f
        /*1286*/ 	.short	(.L_819 - .L_818)
	.align		4
.L_818:
        /*1288*/ 	.word	index@(_ZN43_GLOBAL__N__9ae7fba5_10_SoftMax_cu_9f978f6320softmax_warp_forwardIfffLi11ELb1ELb0EEEvPT0_PKT_iiiPKbib)
        /*128c*/ 	.word	0x00000080


	//----- nvinfo : EIATTR_FRAME_SIZE
	.align		4
.L_819:
        /*1290*/ 	.byte	0x04, 0x11
        /*1292*/ 	.short	(.L_821 - .L_820)
	.align		4
.L_820:
        /*1294*/ 	.word	index@(_ZN43_GLOBAL__N__9ae7fba5_10_SoftMax_cu_9f978f6320softmax_warp_forwardIfffLi11ELb1ELb0EEEvPT0_PKT_iiiPKbib)
        /*1298*/ 	.word	0x00000000


	//----- nvinfo : EIATTR_REGCOUNT
	.align		4
.L_821:
        /*129c*/ 	.byte	0x04, 0x2f
        /*129e*/ 	.short	(.L_823 - .L_822)
	.align		4
.L_822:
        /*12a0*/ 	.word	index@(_ZN43_GLOBAL__N__9ae7fba5_10_SoftMax_cu_9f978f6320softmax_warp_forwardIN3c104HalfES2_fLi0ELb1ELb0EEEvPT0_PKT_iiiPKbib)
        /*12a4*/ 	.word	0x0000000e


	//----- nvinfo : EIATTR_FRAME_SIZE
	.align		4
.L_823:
        /*12a8*/ 	.byte	0x04, 0x11
        /*12aa*/ 	.short	(.L_825 - .L_824)
	.align		4
.L_824:
        /*12ac*/ 	.word	index@(_ZN43_GLOBAL__N__9ae7fba5_10_SoftMax_cu_9f978f6320softmax_warp_forwardIN3c104HalfES2_fLi0ELb1ELb0EEEvPT0_PKT_iiiPKbib)
        /*12b0*/ 	.word	0x00000000


	//----- nvinfo : EIATTR_REGCOUNT
	.align		4
.L_825:
        /*12b4*/ 	.byte	0x04, 0x2f
        /*12b6*/ 	.short	(.L_827 - .L_826)
	.align		4
.L_826:
        /*12b8*/ 	.word	index@(_ZN43_GLOBAL__N__9ae7fba5_10_SoftMax_cu_9f978f6320softmax_warp_forwardIN3c104HalfES2_fLi1ELb1ELb0EEEvPT0_PKT_iiiPKbib)
        /*12bc*/ 	.word	0x00000010


	//----- nvinfo : EIATTR_FRAME_SIZE
	.align		4
.L_827:
        /*12c0*/ 	.byte	0x04, 0x11
        /*12c2*/ 	.short	(.L_829 - .L_828)
	.align		4
.L_828:
        /*12c4*/ 	.word	index@(_ZN43_GLOBAL__N__9ae7fba5_10_SoftMax_cu_9f978f6320softmax_warp_forwardIN3c104HalfES2_fLi1ELb1ELb0EEEvPT0_PKT_iiiPKbib)
        /*12c8*/ 	.word	0x00000000


	//----- nvinfo : EIATTR_REGCOUNT
	.align		4
.L_829:
        /*12cc*/ 	.byte	0x04, 0x2f
        /*12ce*/ 	.short	(.L_831 - .L_830)
	.align		4
.L_830:
        /*12d0*/ 	.word	index@(_ZN43_GLOBAL__N__9ae7fba5_10_SoftMax_cu_9f978f6320softmax_warp_forwardIN3c104HalfES2_fLi2ELb1ELb0EEEvPT0_PKT_iiiPKbib)
        /*12d4*/ 	.word	0x00000011


	//----- nvinfo : EIATTR_FRAME_SIZE
	.align		4
.L_831:
        /*12d8*/ 	.byte	0x04, 0x11
        /*12da*/ 	.short	(.L_833 - .L_832)
	.align		4
.L_832:
        /*12dc*/ 	.word	index@(_ZN43_GLOBAL__N__9ae7fba5_10_SoftMax_cu_9f978f6320softmax_warp_forwardIN3c104HalfES2_fLi2ELb1ELb0EEEvPT0_PKT_iiiPKbib)
        /*12e0*/ 	.word	0x00000000


	//----- nvinfo : EIATTR_REGCOUNT
	.align		4
.L_833:
        /*12e4*/ 	.byte	0x04, 0x2f
        /*12e6*/ 	.short	(.L_835 - .L_834)
	.align		4
.L_834:
        /*12e8*/ 	.word	index@(_ZN43_GLOBAL__N__9ae7fba5_10_SoftMax_cu_9f978f6320softmax_warp_forwardIN3c104HalfES2_fLi3ELb1ELb0EEEvPT0_PKT_iiiPKbib)
        /*12ec*/ 	.word	0x00000012


	//----- nvinfo : EIATTR_FRAME_SIZE
	.align		4
.L_835:
        /*12f0*/ 	.byte	0x04, 0x11
        /*12f2*/ 	.short	(.L_837 - .L_836)
	.align		4
.L_836:
        /*12f4*/ 	.word	index@(_ZN43_GLOBAL__N__9ae7fba5_10_SoftMax_cu_9f978f6320softmax_warp_forwardIN3c104HalfES2_fLi3ELb1ELb0EEEvPT0_PKT_iiiPKbib)
        /*12f8*/ 	.word	0x00000000


	//----- nvinfo : EIATTR_REGCOUNT
	.align		4
.L_837:
        /*12fc*/ 	.byte	0x04, 0x2f
        /*12fe*/ 	.short	(.L_839 - .L_838)
	.align		4
.L_838:
        /*1300*/ 	.word	index@(_ZN43_GLOBAL__N__9ae7fba5_10_SoftMax_cu_9f978f6320softmax_warp_forwardIN3c104HalfES2_fLi4ELb1ELb0EEEvPT0_PKT_iiiPKbib)
        /*1304*/ 	.word	0x00000013


	//----- nvinfo : EIATTR_FRAME_SIZE
	.align		4
.L_839:
        /*1308*/ 	.byte	0x04, 0x11
        /*130a*/ 	.short	(.L_841 - .L_840)
	.align		4
.L_840:
        /*130c*/ 	.word	index@(_ZN43_GLOBAL__N__9ae7fba5_10_SoftMax_cu_9f978f6320softmax_warp_forwardIN3c104HalfES2_fLi4ELb1ELb0EEEvPT0_PKT_iiiPKbib)
        /*1310*/ 	.word	0x00000000


	//----- nvinfo : EIATTR_REGCOUNT
	.align		4
.L_841:
        /*1314*/ 	.byte	0x04, 0x2f
        /*1316*/ 	.short	(.L_843 - .L_842)
	.align		4
.L_842:
        /*1318*/ 	.word	index@(_ZN43_GLOBAL__N__9ae7fba5_10_SoftMax_cu_9f978f6320softmax_warp_forwardIN3c104HalfES2_fLi5ELb1ELb0EEEvPT0_PKT_iiiPKbib)
        /*131c*/ 	.word	0x00000011


	//----- nvinfo : EIATTR_FRAME_SIZE
	.align		4
.L_843:
        /*1320*/ 	.byte	0x04, 0x11
        /*1322*/ 	.short	(.L_845 - .L_844)
	.align		4
.L_844:
        /*1324*/ 	.word	index@(_ZN43_GLOBAL__N__9ae7fba5_10_SoftMax_cu_9f978f6320softmax_warp_forwardIN3c104HalfES2_fLi5ELb1ELb0EEEvPT0_PKT_iiiPKbib)
        /*1328*/ 	.word	0x00000000


	//----- nvinfo : EIATTR_REGCOUNT
	.align		4
.L_845:
        /*132c*/ 	.byte	0x04, 0x2f
        /*132e*/ 	.short	(.L_847 - .L_846)
	.align		4
.L_846:
        /*1330*/ 	.word	index@(_ZN43_GLOBAL__N__9ae7fba5_10_SoftMax_cu_9f978f6320softmax_warp_forwardIN3c104HalfES2_fLi6ELb1ELb0EEEvPT0_PKT_iiiPKbib)
        /*1334*/ 	.word	0x00000014


	//----- nvinfo : EIATTR_FRAME_SIZE
	.align		4
.L_847:
        /*1338*/ 	.byte	0x04, 0x11
        /*133a*/ 	.short	(.L_849 - .L_848)
	.align		4
.L_848:
        /*133c*/ 	.word	index@(_ZN43_GLOBAL__N__9ae7fba5_10_SoftMax_cu_9f978f6320softmax_warp_forwardIN3c104HalfES2_fLi6ELb1ELb0EEEvPT0_PKT_iiiPKbib)
        /*1340*/ 	.word	0x00000000


	//----- nvinfo : EIATTR_REGCOUNT
	.align		4
.L_849:
        /*1344*/ 	.byte	0x04, 0x2f
        /*1346*/ 	.short	(.L_851 - .L_850)
	.align		4
.L_850:
        /*1348*/ 	.word	index@(_ZN43_GLOBAL__N__9ae7fba5_10_SoftMax_cu_9f978f6320softmax_warp_forwardIN3c104HalfES2_fLi7ELb1ELb0EEEvPT0_PKT_iiiPKbib)
        /*134c*/ 	.word	0x00000019


	//----- nvinfo : EIATTR_FRAME_SIZE
	.align		4
.L_851:
        /*1350*/ 	.byte	0x04, 0x11
        /*1352*/ 	.short	(.L_853 - .L_852)
	.align		4
.L_852:
        /*1354*/ 	.word	index@(_ZN43_GLOBAL__N__9ae7fba5_10_SoftMax_cu_9f978f6320softmax_warp_forwardIN3c104HalfES2_fLi7ELb1ELb0EEEvPT0_PKT_iiiPKbib)
        /*1358*/ 	.word	0x00000000


	//----- nvinfo : EIATTR_REGCOUNT
	.align		4
.L_853:
        /*135c*/ 	.byte	0x04, 0x2f
        /*135e*/ 	.short	(.L_855 - .L_854)
	.align		4
.L_854:
        /*1360*/ 	.word	index@(_ZN43_GLOBAL__N__9ae7fba5_10_SoftMax_cu_9f978f6320softmax_warp_forwardIN3c104HalfES2_fLi8ELb1ELb0EEEvPT0_PKT_iiiPKbib)
        /*1364*/ 	.word	0x00000019


	//----- nvinfo : EIATTR_FRAME_SIZE
	.align		4
.L_855:
        /*1368*/ 	.byte	0x04, 0x11
        /*136a*/ 	.short	(.L_857 - .L_856)
	.align		4
.L_856:
        /*136c*/ 	.word	index@(_ZN43_GLOBAL__N__9ae7fba5_10_SoftMax_cu_9f978f6320softmax_warp_forwardIN3c104HalfES2_fLi8ELb1ELb0EEEvPT0_PKT_iiiPKbib)
        /*1370*/ 	.word	0x00000000


	//----- nvinfo : EIATTR_REGCOUNT
	.align		4
.L_857:
        /*1374*/ 	.byte	0x04, 0x2f
        /*1376*/ 	.short	(.L_859 - .L_858)
	.align		4
.L_858:
        /*1378*/ 	.word	index@(_ZN43_GLOBAL__N__9ae7fba5_10_SoftMax_cu_9f978f6320softmax_warp_forwardIN3c104HalfES2_fLi9ELb1ELb0EEEvPT0_PKT_iiiPKbib)
        /*137c*/ 	.word	0x00000028


	//----- nvinfo : EIATTR_FRAME_SIZE
	.align		4
.L_859:
        /*1380*/ 	.byte	0x04, 0x11
        /*1382*/ 	.short	(.L_861 - .L_860)
	.align		4
.L_860:
        /*1384*/ 	.word	index@(_ZN43_GLOBAL__N__9ae7fba5_10_SoftMax_cu_9f978f6320softmax_warp_forwardIN3c104HalfES2_fLi9ELb1ELb0EEEvPT0_PKT_iiiPKbib)
        /*1388*/ 	.word	0x00000000


	//----- nvinfo : EIATTR_REGCOUNT
	.align		4
.L_861:
        /*138c*/ 	.byte	0x04, 0x2f
        /*138e*/ 	.short	(.L_863 - .L_862)
	.align		4
.L_862:
        /*1390*/ 	.word	index@(_ZN43_GLOBAL__N__9ae7fba5_10_SoftMax_cu_9f978f6320softmax_warp_forwardIN3c104HalfES2_fLi10ELb1ELb0EEEvPT0_PKT_iiiPKbib)
        /*1394*/ 	.word	0x00000040


	//----- nvinfo : EIATTR_FRAME_SIZE
	.align		4
.L_863:
        /*1398*/ 	.byte	0x04, 0x11
        /*139a*/ 	.short	(.L_865 - .L_864)
	.align		4
.L_864:
        /*139c*/ 	.word	index@(_ZN43_GLOBAL__N__9ae7fba5_10_SoftMax_cu_9f978f6320softmax_warp_forwardIN3c104HalfES2_fLi10ELb1ELb0EEEvPT0_PKT_iiiPKbib)
        /*13a0*/ 	.word	0x00000000


	//----- nvinfo : EIATTR_REGCOUNT
	.align		4
.L_865:
        /*13a4*/ 	.byte	0x04, 0x2f
        /*13a6*/ 	.short	(.L_867 - .L_866)
	.align		4
.L_866:
        /*13a8*/ 	.word	index@(_ZN43_GLOBAL__N__9ae7fba5_10_SoftMax_cu_9f978f6320softmax_warp_forwardIN3c104HalfES2_fLi11ELb1ELb0EEEvPT0_PKT_iiiPKbib)
        /*13ac*/ 	.word	0x00000080


	//----- nvinfo : EIATTR_FRAME_SIZE
	.align		4
.L_867:
        /*13b0*/ 	.byte	0x04, 0x11
        /*13b2*/ 	.short	(.L_869 - .L_868)
	.align		4
.L_868:
        /*13b4*/ 	.word	index@(_ZN43_GLOBAL__N__9ae7fba5_10_SoftMax_cu_9f978f6320softmax_warp_forwardIN3c104HalfES2_fLi11ELb1ELb0EEEvPT0_PKT_iiiPKbib)
        /*13b8*/ 	.word	0x00000000


	//----- nvinfo : EIATTR_REGCOUNT
	.align		4
.L_869:
        /*13bc*/ 	.byte	0x04, 0x2f
        /*13be*/ 	.short	(.L_871 - .L_870)
	.align		4
.L_870:
        /*13c0*/ 	.word	index@(_ZN43_GLOBAL__N__9ae7fba5_10_SoftMax_cu_9f978f6320softmax_warp_forwardIN3c104HalfEffLi0ELb1ELb0EEEvPT0_PKT_iiiPKbib)
        /*13c4*/ 	.word	0x0000000e


	//----- nvinfo : EIATTR_FRAME_SIZE
	.align		4
.L_871:
        /*13c8*/ 	.byte	0x04, 0x11
        /*13ca*/ 	.short	(.L_873 - .L_872)
	.align		4
.L_872:
        /*13cc*/ 	.word	index@(_ZN43_GLOBAL__N__9ae7fba5_10_SoftMax_cu_9f978f6320softmax_warp_forwardIN3c104HalfEffLi0ELb1ELb0EEEvPT0_PKT_iiiPKbib)
        /*13d0*/ 	.word	0x00000000


	//----- nvinfo : EIATTR_REGCOUNT
	.align		4
.L_873:
        /*13d4*/ 	.byte	0x04, 0x2f
        /*13d6*/ 	.short	(.L_875 - .L_874)
	.align		4
.L_874:
        /*13d8*/ 	.word	index@(_ZN43_GLOBAL__N__9ae7fba5_10_SoftMax_cu_9f978f6320softmax_warp_forwardIN3c104HalfEffLi1ELb1ELb0EEEvPT0_PKT_iiiPKbib)
        /*13dc*/ 	.word	0x00000013


	//----- nvinfo : EIATTR_FRAME_SIZE
	.align		4
.L_875:
        /*13e0*/ 	.byte	0x04, 0x11
        /*13e2*/ 	.short	(.L_877 - .L_876)
	.align		4
.L_876:
        /*13e4*/ 	.word	index@(_ZN43_GLOBAL__N__9ae7fba5_10_SoftMax_cu_9f978f6320softmax_warp_forwardIN3c104HalfEffLi1ELb1ELb0EEEvPT0_PKT_iiiPKbib)
        /*13e8*/ 	.word	0x00000000


	//----- nvinfo : EIATTR_REGCOUNT
	.align		4
.L_877:
        /*13ec*/ 	.byte	0x04, 0x2f
        /*13ee*/ 	.short	(.L_879 - .L_878)
	.align		4
.L_878:
        /*13f0*/ 	.word	index@(_ZN43_GLOBAL__N__9ae7fba5_10_SoftMax_cu_9f978f6320softmax_warp_forwardIN3c104HalfEffLi2ELb1ELb0EEEvPT0_PKT_iiiPKbib)
        /*13f4*/ 	.word	0x00000011


	//----- nvinfo : EIATTR_FRAME_SIZE
	.align		4
.L_879:
        /*13f8*/ 	.byte	0x04, 0x11
        /*13fa*/ 	.short	(.L_881 - .L_880)
	.align		4
.L_880:
        /*13fc*/ 	.word	index@(_ZN43_GLOBAL__N__9ae7fba5_10_SoftMax_cu_9f978f6320softmax_warp_forwardIN3c104HalfEffLi2ELb1ELb0EEEvPT0_PKT_iiiPKbib)
        /*1400*/ 	.word	0x00000000


	//----- nvinfo : EIATTR_REGCOUNT
	.align		4
.L_881:
        /*1404*/ 	.byte	0x04, 0x2f
        /*1406*/ 	.short	(.L_883 - .L_882)
	.align		4
.L_882:
        /*1408*/ 	.word	index@(_ZN43_GLOBAL__N__9ae7fba5_10_SoftMax_cu_9f978f6320softmax_warp_forwardIN3c104HalfEffLi3ELb1ELb0EEEvPT0_PKT_iiiPKbib)
        /*140c*/ 	.word	0x00000014


	//----- nvinfo : EIATTR_FRAME_SIZE
	.align		4
.L_883:
        /*1410*/ 	.byte	0x04, 0x11
        /*1412*/ 	.short	(.L_885 - .L_884)
	.align		4
.L_884:
        /*1414*/ 	.word	index@(_ZN43_GLOBAL__N__9ae7fba5_10_SoftMax_cu_9f978f6320softmax_warp_forwardIN3c104HalfEffLi3ELb1ELb0EEEvPT0_PKT_iiiPKbib)
        /*1418*/ 	.word	0x00000000


	//----- nvinfo : EIATTR_REGCOUNT
	.align		4
.L_885:
        /*141c*/ 	.byte	0x04, 0x2f
        /*141e*/ 	.short	(.L_887 - .L_886)
	.align		4
.L_886:
        /*1420*/ 	.word	index@(_ZN43_GLOBAL__N__9ae7fba5_10_SoftMax_cu_9f978f6320softmax_warp_forwardIN3c104HalfEffLi4ELb1ELb0EEEvPT0_PKT_iiiPKbib)
        /*1424*/ 	.word	0x00000012


	//----- nvinfo : EIATTR_FRAME_SIZE
	.align		4
.L_887:
        /*1428*/ 	.byte	0x04, 0x11
        /*142a*/ 	.short	(.L_889 - .L_888)
	.align		4
.L_888:
        /*142c*/ 	.word	index@(_ZN43_GLOBAL__N__9ae7fba5_10_SoftMax_cu_9f978f6320softmax_warp_forwardIN3c104HalfEffLi4ELb1ELb0EEEvPT0_PKT_iiiPKbib)
        /*1430*/ 	.word	0x00000000


	//----- nvinfo : EIATTR_REGCOUNT
	.align		4
.L_889:
        /*1434*/ 	.byte	0x04, 0x2f
        /*1436*/ 	.short	(.L_891 - .L_890)
	.align		4
.L_890:
        /*1438*/ 	.word	index@(_ZN43_GLOBAL__N__9ae7fba5_10_SoftMax_cu_9f978f6320softmax_warp_forwardIN3c104HalfEffLi5ELb1ELb0EEEvPT0_PKT_iiiPKbib)
        /*143c*/ 	.word	0x00000014


	//----- nvinfo : EIATTR_FRAME_SIZE
	.align		4
.L_891:
        /*1440*/ 	.byte	0x04, 0x11
        /*1442*/ 	.short	(.L_893 - .L_892)
	.align		4
.L_892:
        /*1444*/ 	.word	index@(_ZN43_GLOBAL__N__9ae7fba5_10_SoftMax_cu_9f978f6320softmax_warp_forwardIN3c104HalfEffLi5ELb1ELb0EEEvPT0_PKT_iiiPKbib)
        /*1448*/ 	.word	0x00000000


	//----- nvinfo : EIATTR_REGCOUNT
	.align		4
.L_893:
        /*144c*/ 	.byte	0x04, 0x2f
        /*144e*/ 	.short	(.L_895 - .L_894)
	.align		4
.L_894:
        /*1450*/ 	.word	index@(_ZN43_GLOBAL__N__9ae7fba5_10_SoftMax_cu_9f978f6320softmax_warp_forwardIN3c104HalfEffLi6ELb1ELb0EEEvPT0_PKT_iiiPKbib)
        /*1454*/ 	.word	0x00000016


	//----- nvinfo : EIATTR_FRAME_SIZE
	.align		4
.L_895:
        /*1458*/ 	.byte	0x04, 0x11
        /*145a*/ 	.short	(.L_897 - .L_896)
	.align		4
.L_896:
        /*145c*/ 	.word	index@(_ZN43_GLOBAL__N__9ae7fba5_10_SoftMax_cu_9f978f6320softmax_warp_forwardIN3c104HalfEffLi6ELb1ELb0EEEvPT0_PKT_iiiPKbib)
        /*1460*/ 	.word	0x00000000


	//----- nvinfo : EIATTR_REGCOUNT
	.align		4
.L_897:
        /*1464*/ 	.byte	0x04, 0x2f
        /*1466*/ 	.short	(.L_899 - .L_898)
	.align		4
.L_898:
        /*1468*/ 	.word	index@(_ZN43_GLOBAL__N__9ae7fba5_10_SoftMax_cu_9f978f6320softmax_warp_forwardIN3c104HalfEffLi7ELb1ELb0EEEvPT0_PKT_iiiPKbib)
        /*146c*/ 	.word	0x00000019


	//----- nvinfo : EIATTR_FRAME_SIZE
	.align		4
.L_899:
        /*1470*/ 	.byte	0x04, 0x11
        /*1472*/ 	.short	(.L_901 - .L_900)
	.align		4
.L_900:
        /*1474*/ 	.word	index@(_ZN43_GLOBAL__N__9ae7fba5_10_SoftMax_cu_9f978f6320softmax_warp_forwardIN3c104HalfEffLi7ELb1ELb0EEEvPT0_PKT_iiiPKbib)
        /*1478*/ 	.word	0x00000000


	//----- nvinfo : EIATTR_REGCOUNT
	.align		4
.L_901:
        /*147c*/ 	.byte	0x04, 0x2f
        /*147e*/ 	.short	(.L_903 - .L_902)
	.align		4
.L_902:
        /*1480*/ 	.word	index@(_ZN43_GLOBAL__N__9ae7fba5_10_SoftMax_cu_9f978f6320softmax_warp_forwardIN3c104HalfEffLi8ELb1ELb0EEEvPT0_PKT_iiiPKbib)
        /*1484*/ 	.word	0x00000019


	//----- nvinfo : EIATTR_FRAME_SIZE
	.align		4
.L_903:
        /*1488*/ 	.byte	0x04, 0x11
        /*148a*/ 	.short	(.L_905 - .L_904)
	.align		4
.L_904:
        /*148c*/ 	.word	index@(_ZN43_GLOBAL__N__9ae7fba5_10_SoftMax_cu_9f978f6320softmax_warp_forwardIN3c104HalfEffLi8ELb1ELb0EEEvPT0_PKT_iiiPKbib)
        /*1490*/ 	.word	0x00000000


	//----- nvinfo : EIATTR_REGCOUNT
	.align		4
.L_905:
        /*1494*/ 	.byte	0x04, 0x2f
        /*1496*/ 	.short	(.L_907 - .L_906)
	.align		4
.L_906:
        /*1498*/ 	.word	index@(_ZN43_GLOBAL__N__9ae7fba5_10_SoftMax_cu_9f978f6320softmax_warp_forwardIN3c104HalfEffLi9ELb1ELb0EEEvPT0_PKT_iiiPKbib)
        /*149c*/ 	.word	0x00000028


	//----- nvinfo : EIATTR_FRAME_SIZE
	.align		4
.L_907:
        /*14a0*/ 	.byte	0x04, 0x11
        /*14a2*/ 	.short	(.L_909 - .L_908)
	.align		4
.L_908:
        /*14a4*/ 	.word	index@(_ZN43_GLOBAL__N__9ae7fba5_10_SoftMax_cu_9f978f6320softmax_warp_forwardIN3c104HalfEffLi9ELb1ELb0EEEvPT0_PKT_iiiPKbib)
        /*14a8*/ 	.word	0x00000000


	//----- nvinfo : EIATTR_REGCOUNT
	.align		4
.L_909:
        /*14ac*/ 	.byte	0x04, 0x2f
        /*14ae*/ 	.short	(.L_911 - .L_910)
	.align		4
.L_910:
        /*14b0*/ 	.word	index@(_ZN43_GLOBAL__N__9ae7fba5_10_SoftMax_cu_9f978f6320softmax_warp_forwardIN3c104HalfEffLi10ELb1ELb0EEEvPT0_PKT_iiiPKbib)
        /*14b4*/ 	.word	0x00000040


	//----- nvinfo : EIATTR_FRAME_SIZE
	.align		4
.L_911:
        /*14b8*/ 	.byte	0x04, 0x11
        /*14ba*/ 	.short	(.L_913 - .L_912)
	.align		4
.L_912:
        /*14bc*/ 	.word	index@(_ZN43_GLOBAL__N__9ae7fba5_10_SoftMax_cu_9f978f6320softmax_warp_forwardIN3c104HalfEffLi10ELb1ELb0EEEvPT0_PKT_iiiPKbib)
        /*14c0*/ 	.word	0x00000000


	//----- nvinfo : EIATTR_REGCOUNT
	.align		4
.L_913:
        /*14c4*/ 	.byte	0x04, 0x2f
        /*14c6*/ 	.short	(.L_915 - .L_914)
	.align		4
.L_914:
        /*14c8*/ 	.word	index@(_ZN43_GLOBAL__N__9ae7fba5_10_SoftMax_cu_9f978f6320softmax_warp_forwardIN3c104HalfEffLi11ELb1ELb0EEEvPT0_PKT_iiiPKbib)
        /*14cc*/ 	.word	0x00000080


	//----- nvinfo : EIATTR_FRAME_SIZE
	.align		4
.L_915:
        /*14d0*/ 	.byte	0x04, 0x11
        /*14d2*/ 	.short	(.L_917 - .L_916)
	.align		4
.L_916:
        /*14d4*/ 	.word	index@(_ZN43_GLOBAL__N__9ae7fba5_10_SoftMax_cu_9f978f6320softmax_warp_forwardIN3c104HalfEffLi11ELb1ELb0EEEvPT0_PKT_iiiPKbib)
        /*14d8*/ 	.word	0x00000000


	//----- nvinfo : EIATTR_REGCOUNT
	.align		4
.L_917:
        /*14dc*/ 	.byte	0x04, 0x2f
        /*14de*/ 	.short	(.L_919 - .L_918)
	.align		4
.L_918:
        /*14e0*/ 	.word	index@(_ZN43_GLOBAL__N__9ae7fba5_10_SoftMax_cu_9f978f6320softmax_warp_forwardIN3c108BFloat16ES2_fLi0ELb1ELb0EEEvPT0_PKT_iiiPKbib)
        /*14e4*/ 	.word	0x0000000e


	//----- nvinfo : EIATTR_FRAME_SIZE
	.align		4
.L_919:
        /*14e8*/ 	.byte	0x04, 0x11
        /*14ea*/ 	.short	(.L_921 - .L_920)
	.align		4
.L_920:
        /*14ec*/ 	.word	index@(_ZN43_GLOBAL__N__9ae7fba5_10_SoftMax_cu_9f978f6320softmax_warp_forwardIN3c108BFloat16ES2_fLi0ELb1ELb0EEEvPT0_PKT_iiiPKbib)
        /*14f0*/ 	.word	0x00000000


	//----- nvinfo : EIATTR_REGCOUNT
	.align		4
.L_921:
        /*14f4*/ 	.byte	0x04, 0x2f
        /*14f6*/ 	.short	(.L_923 - .L_922)
	.align		4
.L_922:
        /*14f8*/ 	.word	index@(_ZN43_GLOBAL__N__9ae7fba5_10_SoftMax_cu_9f978f6320softmax_warp_forwardIN3c108BFloat16ES2_fLi1ELb1ELb0EEEvPT0_PKT_iiiPKbib)
        /*14fc*/ 	.word	0x00000010


	//----- nvinfo : EIATTR_FRAME_SIZE
	.align		4
.L_923:
        /*1500*/ 	.byte	0x04, 0x11
        /*1502*/ 	.short	(.L_925 - .L_924)
	.align		4
.L_924:
        /*1504*/ 	.word	index@(_ZN43_GLOBAL__N__9ae7fba5_10_SoftMax_cu_9f978f6320softmax_warp_forwardIN3c108BFloat16ES2_fLi1ELb1ELb0EEEvPT0_PKT_iiiPKbib)
        /*1508*/ 	.word	0x00000000


	//----- nvinfo : EIATTR_REGCOUNT
	.align		4
.L_925:
        /*150c*/ 	.byte	0x04, 0x2f
        /*150e*/ 	.short	(.L_927 - .L_926)
	.align		4
.L_926:
        /*1510*/ 	.word	index@(_ZN43_GLOBAL__N__9ae7fba5_10_SoftMax_cu_9f978f6320softmax_warp_forwardIN3c108BFloat16ES2_fLi2ELb1ELb0EEEvPT0_PKT_iiiPKbib)
        /*1514*/ 	.word	0x00000011


	//----- nvinfo : EIATTR_FRAME_SIZE
	.align		4
.L_927:
        /*1518*/ 	.byte	0x04, 0x11
        /*151a*/ 	.short	(.L_929 - .L_928)
	.align		4
.L_928:
        /*151c*/ 	.word	index@(_ZN43_GLOBAL__N__9ae7fba5_10_SoftMax_cu_9f978f6320softmax_warp_forwardIN3c108BFloat16ES2_fLi2ELb1ELb0EEEvPT0_PKT_iiiPKbib)
        /*1520*/ 	.word	0x00000000


	//----- nvinfo : EIATTR_REGCOUNT
	.align		4
.L_929:
        /*1524*/ 	.byte	0x04, 0x2f
        /*1526*/ 	.short	(.L_931 - .L_930)
	.align		4
.L_930:
        /*1528*/ 	.word	index@(_ZN43_GLOBAL__N__9ae7fba5_10_SoftMax_cu_9f978f6320softmax_warp_forwardIN3c108BFloat16ES2_fLi3ELb1ELb0EEEvPT0_PKT_iiiPKbib)
        /*152c*/ 	.word	0x00000012


	//----- nvinfo : EIATTR_FRAME_SIZE
	.align		4
.L_931:
        /*1530*/ 	.byte	0x04, 0x11
        /*1532*/ 	.short	(.L_933 - .L_932)
	.align		4
.L_932:
        /*1534*/ 	.word	index@(_ZN43_GLOBAL__N__9ae7fba5_10_SoftMax_cu_9f978f6320softmax_warp_forwardIN3c108BFloat16ES2_fLi3ELb1ELb0EEEvPT0_PKT_iiiPKbib)
        /*1538*/ 	.word	0x00000000


	//----- nvinfo : EIATTR_REGCOUNT
	.align		4
.L_933:
        /*153c*/ 	.byte	0x04, 0x2f
        /*153e*/ 	.short	(.L_935 - .L_934)
	.align		4
.L_934:
        /*1540*/ 	.word	index@(_ZN43_GLOBAL__N__9ae7fba5_10_SoftMax_cu_9f978f6320softmax_warp_forwardIN3c108BFloat16ES2_fLi4ELb1ELb0EEEvPT0_PKT_iiiPKbib)
        /*1544*/ 	.word	0x00000013


	//----- nvinfo : EIATTR_FRAME_SIZE
	.align		4
.L_935:
        /*1548*/ 	.byte	0x04, 0x11
        /*154a*/ 	.short	(.L_937 - .L_936)
	.align		4
.L_936:
        /*154c*/ 	.word	index@(_ZN43_GLOBAL__N__9ae7fba5_10_SoftMax_cu_9f978f6320softmax_warp_forwardIN3c108BFloat16ES2_fLi4ELb1ELb0EEEvPT0_PKT_iiiPKbib)
        /*1550*/ 	.word	0x00000000


	//----- nvinfo : EIATTR_REGCOUNT
	.align		4
.L_937:
        /*1554*/ 	.byte	0x04, 0x2f
        /*1556*/ 	.short	(.L_939 - .L_938)
	.align		4
.L_938:
        /*1558*/ 	.word	index@(_ZN43_GLOBAL__N__9ae7fba5_10_SoftMax_cu_9f978f6320softmax_warp_forwardIN3c108BFloat16ES2_fLi5ELb1ELb0EEEvPT0_PKT_iiiPKbib)
        /*155c*/ 	.word	0x00000011


	//----- nvinfo : EIATTR_FRAME_SIZE
	.align		4
.L_939:
        /*1560*/ 	.byte	0x04, 0x11
        /*1562*/ 	.short	(.L_941 - .L_940)
	.align		4
.L_940:
        /*1564*/ 	.word	index@(_ZN43_GLOBAL__N__9ae7fba5_10_SoftMax_cu_9f978f6320softmax_warp_forwardIN3c108BFloat16ES2_fLi5ELb1ELb0EEEvPT0_PKT_iiiPKbib)
        /*1568*/ 	.word	0x00000000


	//----- nvinfo : EIATTR_REGCOUNT
	.align		4
.L_941:
        /*156c*/ 	.byte	0x04, 0x2f
        /*156e*/ 	.short	(.L_943 - .L_942)
	.align		4
.L_942:
        /*1570*/ 	.word	index@(_ZN43_GLOBAL__N__9ae7fba5_10_SoftMax_cu_9f978f6320softmax_warp_forwardIN3c108BFloat16ES2_fLi6ELb1ELb0EEEvPT0_PKT_iiiPKbib)
        /*1574*/ 	.word	0x00000014


	//----- nvinfo : EIATTR_FRAME_SIZE
	.align		4
.L_943:
        /*1578*/ 	.byte	0x04, 0x11
        /*157a*/ 	.short	(.L_945 - .L_944)
	.align		4
.L_944:
        /*157c*/ 	.word	index@(_ZN43_GLOBAL__N__9ae7fba5_10_SoftMax_cu_9f978f6320softmax_warp_forwardIN3c108BFloat16ES2_fLi6ELb1ELb0EEEvPT0_PKT_iiiPKbib)
        /*1580*/ 	.word	0x00000000


	//----- nvinfo : EIATTR_REGCOUNT
	.align		4
.L_945:
        /*1584*/ 	.byte	0x04, 0x2f
        /*1586*/ 	.short	(.L_947 - .L_946)
	.align		4
.L_946:
        /*1588*/ 	.word	index@(_ZN43_GLOBAL__N__9ae7fba5_10_SoftMax_cu_9f978f6320softmax_warp_forwardIN3c108BFloat16ES2_fLi7ELb1ELb0EEEvPT0_PKT_iiiPKbib)
        /*158c*/ 	.word	0x00000019


	//----- nvinfo : EIATTR_FRAME_SIZE
	.align		4
.L_947:
        /*1590*/ 	.byte	0x04, 0x11
        /*1592*/ 	.short	(.L_949 - .L_948)
	.align		4
.L_948:
        /*1594*/ 	.word	index@(_ZN43_GLOBAL__N__9ae7fba5_10_SoftMax_cu_9f978f6320softmax_warp_forwardIN3c108BFloat16ES2_fLi7ELb1ELb0EEEvPT0_PKT_iiiPKbib)
        /*1598*/ 	.word	0x00000000


	//----- nvinfo : EIATTR_REGCOUNT
	.align		4
.L_949:
        /*159c*/ 	.byte	0x04, 0x2f
        /*159e*/ 	.short	(.L_951 - .L_950)
	.align		4
.L_950:
        /*15a0*/ 	.word	index@(_ZN43_GLOBAL__N__9ae7fba5_10_SoftMax_cu_9f978f6320softmax_warp_forwardIN3c108BFloat16ES2_fLi8ELb1ELb0EEEvPT0_PKT_iiiPKbib)
        /*15a4*/ 	.word	0x00000019


	//----- nvinfo : EIATTR_FRAME_SIZE
	.align		4
.L_951:
        /*15a8*/ 	.byte	0x04, 0x11
        /*15aa*/ 	.short	(.L_953 - .L_952)
	.align		4
.L_952:
        /*15ac*/ 	.word	index@(_ZN43_GLOBAL__N__9ae7fba5_10_SoftMax_cu_9f978f6320softmax_warp_forwardIN3c108BFloat16ES2_fLi8ELb1ELb0EEEvPT0_PKT_iiiPKbib)
        /*15b0*/ 	.word	0x00000000


	//----- nvinfo : EIATTR_REGCOUNT
	.align		4
.L_953:
        /*15b4*/ 	.byte	0x04, 0x2f
        /*15b6*/ 	.short	(.L_955 - .L_954)
	.align		4
.L_954:
        /*15b8*/ 	.word	index@(_ZN43_GLOBAL__N__9ae7fba5_10_SoftMax_cu_9f978f6320softmax_warp_forwardIN3c108BFloat16ES2_fLi9ELb1ELb0EEEvPT0_PKT_iiiPKbib)
        /*15bc*/ 	.word	0x00000028


	//----- nvinfo : EIATTR_FRAME_SIZE
	.align		4
.L_955:
        /*15c0*/ 	.byte	0x04, 0x11
        /*15c2*/ 	.short	(.L_957 - .L_956)
	.align		4
.L_956:
        /*15c4*/ 	.word	index@(_ZN43_GLOBAL__N__9ae7fba5_10_SoftMax_cu_9f978f6320softmax_warp_forwardIN3c108BFloat16ES2_fLi9ELb1ELb0EEEvPT0_PKT_iiiPKbib)
        /*15c8*/ 	.word	0x00000000


	//----- nvinfo : EIATTR_REGCOUNT
	.align		4
.L_957:
        /*15cc*/ 	.byte	0x04, 0x2f
        /*15ce*/ 	.short	(.L_959 - .L_958)
	.align		4
.L_958:
        /*15d0*/ 	.word	index@(_ZN43_GLOBAL__N__9ae7fba5_10_SoftMax_cu_9f978f6320softmax_warp_forwardIN3c108BFloat16ES2_fLi10ELb1ELb0EEEvPT0_PKT_iiiPKbib)
        /*15d4*/ 	.word	0x00000040


	//----- nvinfo : EIATTR_FRAME_SIZE
	.align		4
.L_959:
        /*15d8*/ 	.byte	0x04, 0x11
        /*15da*/ 	.short	(.L_961 - .L_960)
	.align		4
.L_960:
        /*15dc*/ 	.word	index@(_ZN43_GLOBAL__N__9ae7fba5_10_SoftMax_cu_9f978f6320softmax_warp_forwardIN3c108BFloat16ES2_fLi10ELb1ELb0EEEvPT0_PKT_iiiPKbib)
        /*15e0*/ 	.word	0x00000000


	//----- nvinfo : EIATTR_REGCOUNT
	.align		4
.L_961:
        /*15e4*/ 	.byte	0x04, 0x2f
        /*15e6*/ 	.short	(.L_963 - .L_962)
	.align		4
.L_962:
        /*15e8*/ 	.word	index@(_ZN43_GLOBAL__N__9ae7fba5_10_SoftMax_cu_9f978f6320softmax_warp_forwardIN3c108BFloat16ES2_fLi11ELb1ELb0EEEvPT0_PKT_iiiPKbib)
        /*15ec*/ 	.word	0x00000080


	//----- nvinfo : EIATTR_FRAME_SIZE
	.align		4
.L_963:
        /*15f0*/ 	.byte	0x04, 0x11
        /*15f2*/ 	.short	(.L_965 - .L_964)
	.align		4
.L_964:
        /*15f4*/ 	.word	index@(_ZN43_GLOBAL__N__9ae7fba5_10_SoftMax_cu_9f978f6320softmax_warp_forwardIN3c108BFloat16ES2_fLi11ELb1ELb0EEEvPT0_PKT_iiiPKbib)
        /*15f8*/ 	.word	0x00000000


	//----- nvinfo : EIATTR_REGCOUNT
	.align		4
.L_965:
        /*15fc*/ 	.byte	0x04, 0x2f
        /*15fe*/ 	.short	(.L_967 - .L_966)
	.align		4
.L_966:
        /*1600*/ 	.word	index@(_ZN43_GLOBAL__N__9ae7fba5_10_SoftMax_cu_9f978f6320softmax_warp_forwardIN3c108BFloat16EffLi0ELb1ELb0EEEvPT0_PKT_iiiPKbib)
        /*1604*/ 	.word	0x0000000e


	//----- nvinfo : EIATTR_FRAME_SIZE
	.align		4
.L_967:
        /*1608*/ 	.byte	0x04, 0x11
        /*160a*/ 	.short	(.L_969 - .L_968)
	.align		4
.L_968:
        /*160c*/ 	.word	index@(_ZN43_GLOBAL__N__9ae7fba5_10_SoftMax_cu_9f978f6320softmax_warp_forwardIN3c108BFloat16EffLi0ELb1ELb0EEEvPT0_PKT_iiiPKbib)
        /*1610*/ 	.word	0x00000000


	//----- nvinfo : EIATTR_REGCOUNT
	.align		4
.L_969:
        /*1614*/ 	.byte	0x04, 0x2f
        /*1616*/ 	.short	(.L_971 - .L_970)
	.align		4
.L_970:
        /*1618*/ 	.word	index@(_ZN43_GLOBAL__N__9ae7fba5_10_SoftMax_cu_9f978f6320softmax_warp_forwardIN3c108BFloat16EffLi1ELb1ELb0EEEvPT0_PKT_iiiPKbib)
        /*161c*/ 	.word	0x00000013


	//----- nvinfo : EIATTR_FRAME_SIZE
	.align		4
.L_971:
        /*1620*/ 	.byte	0x04, 0x11
        /*1622*/ 	.short	(.L_973 - .L_972)
	.align		4
.L_972:
        /*1624*/ 	.word	index@(_ZN43_GLOBAL__N__9ae7fba5_10_SoftMax_cu_9f978f6320softmax_warp_forwardIN3c108BFloat16EffLi1ELb1ELb0EEEvPT0_PKT_iiiPKbib)
        /*1628*/ 	.word	0x00000000


	//----- nvinfo : EIATTR_REGCOUNT
	.align		4
.L_973:
        /*162c*/ 	.byte	0x04, 0x2f
        /*162e*/ 	.short	(.L_975 - .L_974)
	.align		4
.L_974:
        /*1630*/ 	.word	index@(_ZN43_GLOBAL__N__9ae7fba5_10_SoftMax_cu_9f978f6320softmax_warp_forwardIN3c108BFloat16EffLi2ELb1ELb0EEEvPT0_PKT_iiiPKbib)
        /*1634*/ 	.word	0x00000011


	//----- nvinfo : EIATTR_FRAME_SIZE
	.align		4
.L_975:
        /*1638*/ 	.byte	0x04, 0x11
        /*163a*/ 	.short	(.L_977 - .L_976)
	.align		4
.L_976:
        /*163c*/ 	.word	index@(_ZN43_GLOBAL__N__9ae7fba5_10_SoftMax_cu_9f978f6320softmax_warp_forwardIN3c108BFloat16EffLi2ELb1ELb0EEEvPT0_PKT_iiiPKbib)
        /*1640*/ 	.word	0x00000000


	//----- nvinfo : EIATTR_REGCOUNT
	.align		4
.L_977:
        /*1644*/ 	.byte	0x04, 0x2f
        /*1646*/ 	.short	(.L_979 - .L_978)
	.align		4
.L_978:
        /*1648*/ 	.word	index@(_ZN43_GLOBAL__N__9ae7fba5_10_SoftMax_cu_9f978f6320softmax_warp_forwardIN3c108BFloat16EffLi3ELb1ELb0EEEvPT0_PKT_iiiPKbib)
        /*164c*/ 	.word	0x00000014


	//----- nvinfo : EIATTR_FRAME_SIZE
	.align		4
.L_979:
        /*1650*/ 	.byte	0x04, 0x11
        /*1652*/ 	.short	(.L_981 - .L_980)
	.align		4
.L_980:
        /*1654*/ 	.word	index@(_ZN43_GLOBAL__N__9ae7fba5_10_SoftMax_cu_9f978f6320softmax_warp_forwardIN3c108BFloat16EffLi3ELb1ELb0EEEvPT0_PKT_iiiPKbib)
        /*1658*/ 	.word	0x00000000


	//----- nvinfo : EIATTR_REGCOUNT
	.align		4
.L_981:
        /*165c*/ 	.byte	0x04, 0x2f
        /*165e*/ 	.short	(.L_983 - .L_982)
	.align		4
.L_982:
        /*1660*/ 	.word	index@(_ZN43_GLOBAL__N__9ae7fba5_10_SoftMax_cu_9f978f6320softmax_warp_forwardIN3c108BFloat16EffLi4ELb1ELb0EEEvPT0_PKT_iiiPKbib)
        /*1664*/ 	.word	0x00000012


	//----- nvinfo : EIATTR_FRAME_SIZE
	.align		4
.L_983:
        /*1668*/ 	.byte	0x04, 0x11
        /*166a*/ 	.short	(.L_985 - .L_984)
	.align		4
.L_984:
        /*166c*/ 	.word	index@(_ZN43_GLOBAL__N__9ae7fba5_10_SoftMax_cu_9f978f6320softmax_warp_forwardIN3c108BFloat16EffLi4ELb1ELb0EEEvPT0_PKT_iiiPKbib)
        /*1670*/ 	.word	0x00000000


	//----- nvinfo : EIATTR_REGCOUNT
	.align		4
.L_985:
        /*1674*/ 	.byte	0x04, 0x2f
        /*1676*/ 	.short	(.L_987 - .L_986)
	.align		4
.L_986:
        /*1678*/ 	.word	index@(_ZN43_GLOBAL__N__9ae7fba5_10_SoftMax_cu_9f978f6320softmax_warp_forwardIN3c108BFloat16EffLi5ELb1ELb0EEEvPT0_PKT_iiiPKbib)
        /*167c*/ 	.word	0x00000014


	//----- nvinfo : EIATTR_FRAME_SIZE
	.align		4
.L_987:
        /*1680*/ 	.byte	0x04, 0x11
        /*1682*/ 	.short	(.L_989 - .L_988)
	.align		4
.L_988:
        /*1684*/ 	.word	index@(_ZN43_GLOBAL__N__9ae7fba5_10_SoftMax_cu_9f978f6320softmax_warp_forwardIN3c108BFloat16EffLi5ELb1ELb0EEEvPT0_PKT_iiiPKbib)
        /*1688*/ 	.word	0x00000000


	//----- nvinfo : EIATTR_REGCOUNT
	.align		4
.L_989:
        /*168c*/ 	.byte	0x04, 0x2f
        /*168e*/ 	.short	(.L_991 - .L_990)
	.align		4
.L_990:
        /*1690*/ 	.word	index@(_ZN43_GLOBAL__N__9ae7fba5_10_SoftMax_cu_9f978f6320softmax_warp_forwardIN3c108BFloat16EffLi6ELb1ELb0EEEvPT0_PKT_iiiPKbib)
        /*1694*/ 	.word	0x00000016


	//----- nvinfo : EIATTR_FRAME_SIZE
	.align		4
.L_991:
        /*1698*/ 	.byte	0x04, 0x11
        /*169a*/ 	.short	(.L_993 - .L_992)
	.align		4
.L_992:
        /*169c*/ 	.word	index@(_ZN43_GLOBAL__N__9ae7fba5_10_SoftMax_cu_9f978f6320softmax_warp_forwardIN3c108BFloat16EffLi6ELb1ELb0EEEvPT0_PKT_iiiPKbib)
        /*16a0*/ 	.word	0x00000000


	//----- nvinfo : EIATTR_REGCOUNT
	.align		4
.L_993:
        /*16a4*/ 	.byte	0x04, 0x2f
        /*16a6*/ 	.short	(.L_995 - .L_994)
	.align		4
.L_994:
        /*16a8*/ 	.word	index@(_ZN43_GLOBAL__N__9ae7fba5_10_SoftMax_cu_9f978f6320softmax_warp_forwardIN3c108BFloat16EffLi7ELb1ELb0EEEvPT0_PKT_iiiPKbib)
        /*16ac*/ 	.word	0x00000019


	//----- nvinfo : EIATTR_FRAME_SIZE
	.align		4
.L_995:
        /*16b0*/ 	.byte	0x04, 0x11
        /*16b2*/ 	.short	(.L_997 - .L_996)
	.align		4
.L_996:
        /*16b4*/ 	.word	index@(_ZN43_GLOBAL__N__9ae7fba5_10_SoftMax_cu_9f978f6320softmax_warp_forwardIN3c108BFloat16EffLi7ELb1ELb0EEEvPT0_PKT_iiiPKbib)
        /*16b8*/ 	.word	0x00000000


	//----- nvinfo : EIATTR_REGCOUNT
	.align		4
.L_997:
        /*16bc*/ 	.byte	0x04, 0x2f
        /*16be*/ 	.short	(.L_999 - .L_998)
	.align		4
.L_998:
        /*16c0*/ 	.word	index@(_ZN43_GLOBAL__N__9ae7fba5_10_SoftMax_cu_9f978f6320softmax_warp_forwardIN3c108BFloat16EffLi8ELb1ELb0EEEvPT0_PKT_iiiPKbib)
        /*16c4*/ 	.word	0x00000019


	//----- nvinfo : EIATTR_FRAME_SIZE
	.align		4
.L_999:
        /*16c8*/ 	.byte	0x04, 0x11
        /*16ca*/ 	.short	(.L_1001 - .L_1000)
	.align		4
.L_1000:
        /*16cc*/ 	.word	index@(_ZN43_GLOBAL__N__9ae7fba5_10_SoftMax_cu_9f978f6320softmax_warp_forwardIN3c108BFloat16EffLi8ELb1ELb0EEEvPT0_PKT_iiiPKbib)
        /*16d0*/ 	.word	0x00000000


	//----- nvinfo : EIATTR_REGCOUNT
	.align		4
.L_1001:
        /*16d4*/ 	.byte	0x04, 0x2f
        /*16d6*/ 	.short	(.L_1003 - .L_1002)
	.align		4
.L_1002:
        /*16d8*/ 	.word	index@(_ZN43_GLOBAL__N__9ae7fba5_10_SoftMax_cu_9f978f6320softmax_warp_forwardIN3c108BFloat16EffLi9ELb1ELb0EEEvPT0_PKT_iiiPKbib)
        /*16dc*/ 	.word	0x00000028


	//----- nvinfo : EIATTR_FRAME_SIZE
	.align		4
.L_1003:
        /*16e0*/ 	.byte	0x04, 0x11
        /*16e2*/ 	.short	(.L_1005 - .L_1004)
	.align		4
.L_1004:
        /*16e4*/ 	.word	index@(_ZN43_GLOBAL__N__9ae7fba5_10_SoftMax_cu_9f978f6320softmax_warp_forwardIN3c108BFloat16EffLi9ELb1ELb0EEEvPT0_PKT_iiiPKbib)
        /*16e8*/ 	.word	0x00000000


	//----- nvinfo : EIATTR_REGCOUNT
	.align		4
.L_1005:
        /*16ec*/ 	.byte	0x04, 0x2f
        /*16ee*/ 	.short	(.L_1007 - .L_1006)
	.align		4
.L_1006:
        /*16f0*/ 	.word	index@(_ZN43_GLOBAL__N__9ae7fba5_10_SoftMax_cu_9f978f6320softmax_warp_forwardIN3c108BFloat16EffLi10ELb1ELb0EEEvPT0_PKT_iiiPKbib)
        /*16f4*/ 	.word	0x00000040


	//----- nvinfo : EIATTR_FRAME_SIZE
	.align		4
.L_1007:
        /*16f8*/ 	.byte	0x04, 0x11
        /*16fa*/ 	.short	(.L_1009 - .L_1008)
	.align		4
.L_1008:
        /*16fc*/ 	.word	index@(_ZN43_GLOBAL__N__9ae7fba5_10_SoftMax_cu_9f978f6320softmax_warp_forwardIN3c108BFloat16EffLi10ELb1ELb0EEEvPT0_PKT_iiiPKbib)
        /*1700*/ 	.word	0x00000000


	//----- nvinfo : EIATTR_REGCOUNT
	.align		4
.L_1009:
        /*1704*/ 	.byte	0x04, 0x2f
        /*1706*/ 	.short	(.L_1011 - .L_1010)
	.align		4
.L_1010:
        /*1708*/ 	.word	index@(_ZN43_GLOBAL__N__9ae7fba5_10_SoftMax_cu_9f978f6320softmax_warp_forwardIN3c108BFloat16EffLi11ELb1ELb0EEEvPT0_PKT_iiiPKbib)
        /*170c*/ 	.word	0x00000080


	//----- nvinfo : EIATTR_FRAME_SIZE
	.align		4
.L_1011:
        /*1710*/ 	.byte	0x04, 0x11
        /*1712*/ 	.short	(.L_1013 - .L_1012)
	.align		4
.L_1012:
        /*1714*/ 	.word	index@(_ZN43_GLOBAL__N__9ae7fba5_10_SoftMax_cu_9f978f6320softmax_warp_forwardIN3c108BFloat16EffLi11ELb1ELb0EEEvPT0_PKT_iiiPKbib)
        /*1718*/ 	.word	0x00000000


	//----- nvinfo : EIATTR_REGCOUNT
	.align		4
.L_1013:
        /*171c*/ 	.byte	0x04, 0x2f
        /*171e*/ 	.short	(.L_1015 - .L_1014)
	.align		4
.L_1014:
        /*1720*/ 	.word	index@(_ZN43_GLOBAL__N__9ae7fba5_10_SoftMax_cu_9f978f6321softmax_warp_backwardIdddLi0ELb1ELb0EEEvPT0_PKT_S5_iiiPKb)
        /*1724*/ 	.word	0x0000001c


	//----- nvinfo : EIATTR_FRAME_SIZE
	.align		4
.L_1015:
        /*1728*/ 	.byte	0x04, 0x11
        /*172a*/ 	.short	(.L_1017 - .L_1016)
	.align		4
.L_1016:
        /*172c*/ 	.word	index@(_ZN43_GLOBAL__N__9ae7fba5_10_SoftMax_cu_9f978f6321softmax_warp_backwardIdddLi0ELb1ELb0EEEvPT0_PKT_S5_iiiPKb)
        /*1730*/ 	.word	0x00000000


	//----- nvinfo : EIATTR_REGCOUNT
	.align		4
.L_1017:
        /*1734*/ 	.byte	0x04, 0x2f
        /*1736*/ 	.short	(.L_1019 - .L_1018)
	.align		4
.L_1018:
        /*1738*/ 	.word	index@(_ZN43_GLOBAL__N__9ae7fba5_10_SoftMax_cu_9f978f6321softmax_warp_backwardIdddLi1ELb1ELb0EEEvPT0_PKT_S5_iiiPKb)
        /*173c*/ 	.word	0x0000001c


	//----- nvinfo : EIATTR_FRAME_SIZE
	.align		4
.L_1019:
        /*1740*/ 	.byte	0x04, 0x11
        /*1742*/ 	.short	(.L_1021 - .L_1020)
	.align		4
.L_1020:
        /*1744*/ 	.word	index@(_ZN43_GLOBAL__N__9ae7fba5_10_SoftMax_cu_9f978f6321softmax_warp_backwardIdddLi1ELb1ELb0EEEvPT0_PKT_S5_iiiPKb)
        /*1748*/ 	.word	0x00000000


	//----- nvinfo : EIATTR_REGCOUNT
	.align		4
.L_1021:
        /*174c*/ 	.byte	0x04, 0x2f
        /*174e*/ 	.short	(.L_1023 - .L_1022)
	.align		4
.L_1022:
        /*1750*/ 	.word	index@(_ZN43_GLOBAL__N__9ae7fba5_10_SoftMax_cu_9f978f6321softmax_warp_backwardIdddLi2ELb1ELb0EEEvPT0_PKT_S5_iiiPKb)
        /*1754*/ 	.word	0x0000001e


	//----- nvinfo : EIATTR_FRAME_SIZE
	.align		4
.L_1023:
        /*1758*/ 	.byte	0x04, 0x11
        /*175a*/ 	.short	(.L_1025 - .L_1024)
	.align		4
.L_1024:
        /*175c*/ 	.word	index@(_ZN43_GLOBAL__N__9ae7fba5_10_SoftMax_cu_9f978f6321softmax_warp_backwardIdddLi2ELb1ELb0EEEvPT0_PKT_S5_iiiPKb)
        /*1760*/ 	.word	0x00000000


	//----- nvinfo : EIATTR_REGCOUNT
	.align		4
.L_1025:
        /*1764*/ 	.byte	0x04, 0x2f
        /*1766*/ 	.short	(.L_1027 - .L_1026)
	.align		4
.L_1026:
        /*1768*/ 	.word	index@(_ZN43_GLOBAL__N__9ae7fba5_10_SoftMax_cu_9f978f6321softmax_warp_backwardIdddLi3ELb1ELb0EEEvPT0_PKT_S5_iiiPKb)
        /*176c*/ 	.word	0x0000001c


	//----- nvinfo : EIATTR_FRAME_SIZE
	.align		4
.L_1027:
        /*1770*/ 	.byte	0x04, 0x11
        /*1772*/ 	.short	(.L_1029 - .L_1028)
	.align		4
.L_1028:
        /*1774*/ 	.word	index@(_ZN43_GLOBAL__N__9ae7fba5_10_SoftMax_cu_9f978f6321softmax_warp_backwardIdddLi3ELb1ELb0EEEvPT0_PKT_S5_iiiPKb)
        /*1778*/ 	.word	0x00000000


	//----- nvinfo : EIATTR_REGCOUNT
	.align		4
.L_1029:
        /*177c*/ 	.byte	0x04, 0x2f
        /*177e*/ 	.short	(.L_1031 - .L_1030)
	.align		4
.L_1030:
        /*1780*/ 	.word	index@(_ZN43_GLOBAL__N__9ae7fba5_10_SoftMax_cu_9f978f6321softmax_warp_backwardIdddLi4ELb1ELb0EEEvPT0_PKT_S5_iiiPKb)
        /*1784*/ 	.word	0x0000001e


	//----- nvinfo : EIATTR_FRAME_SIZE
	.align		4
.L_1031:
        /*1788*/ 	.byte	0x04, 0x11
        /*178a*/ 	.short	(.L_1033 - .L_1032)
	.align		4
.L_1032:
        /*178c*/ 	.word	index@(_ZN43_GLOBAL__N__9ae7fba5_10_SoftMax_cu_9f978f6321softmax_warp_backwardIdddLi4ELb1ELb0EEEvPT0_PKT_S5_iiiPKb)
        /*1790*/ 	.word	0x00000000


	//----- nvinfo : EIATTR_REGCOUNT
	.align		4
.L_1033:
        /*1794*/ 	.byte	0x04, 0x2f
        /*1796*/ 	.short	(.L_1035 - .L_1034)
	.align		4
.L_1034:
        /*1798*/ 	.word	index@(_ZN43_GLOBAL__N__9ae7fba5_10_SoftMax_cu_9f978f6321softmax_warp_backwardIdddLi5ELb1ELb0EEEvPT0_PKT_S5_iiiPKb)
        /*179c*/ 	.word	0x0000001e


	//----- nvinfo : EIATTR_FRAME_SIZE
	.align		4
.L_1035:
        /*17a0*/ 	.byte	0x04, 0x11
        /*17a2*/ 	.short	(.L_1037 - .L_1036)
	.align		4
.L_1036:
        /*17a4*/ 	.word	index@(_ZN43_GLOBAL__N__9ae7fba5_10_SoftMax_cu_9f978f6321softmax_warp_backwardIdddLi5ELb1ELb0EEEvPT0_PKT_S5_iiiPKb)
        /*17a8*/ 	.word	0x00000000


	//----- nvinfo : EIATTR_REGCOUNT
	.align		4
.L_1037:
        /*17ac*/ 	.byte	0x04, 0x2f
        /*17ae*/ 	.short	(.L_1039 - .L_1038)
	.align		4
.L_1038:
        /*17b0*/ 	.word	index@(_ZN43_GLOBAL__N__9ae7fba5_10_SoftMax_cu_9f978f6321softmax_warp_backwardIdddLi6ELb1ELb0EEEvPT0_PKT_S5_iiiPKb)
        /*17b4*/ 	.word	0x00000028


	//----- nvinfo : EIATTR_FRAME_SIZE
	.align		4
.L_1039:
        /*17b8*/ 	.byte	0x04, 0x11
        /*17ba*/ 	.short	(.L_1041 - .L_1040)
	.align		4
.L_1040:
        /*17bc*/ 	.word	index@(_ZN43_GLOBAL__N__9ae7fba5_10_SoftMax_cu_9f978f6321softmax_warp_backwardIdddLi6ELb1ELb0EEEvPT0_PKT_S5_iiiPKb)
        /*17c0*/ 	.word	0x00000000


	//----- nvinfo : EIATTR_REGCOUNT
	.align		4
.L_1041:
        /*17c4*/ 	.byte	0x04, 0x2f
        /*17c6*/ 	.short	(.L_1043 - .L_1042)
	.align		4
.L_1042:
        /*17c8*/ 	.word	index@(_ZN43_GLOBAL__N__9ae7fba5_10_SoftMax_cu_9f978f6321softmax_warp_backwardIdddLi7ELb1ELb0EEEvPT0_PKT_S5_iiiPKb)
        /*17cc*/ 	.word	0x00000034


	//----- nvinfo : EIATTR_FRAME_SIZE
	.align		4
.L_1043:
        /*17d0*/ 	.byte	0x04, 0x11
        /*17d2*/ 	.short	(.L_1045 - .L_1044)
	.align		4
.L_1044:
        /*17d4*/ 	.word	index@(_ZN43_GLOBAL__N__9ae7fba5_10_SoftMax_cu_9f978f6321softmax_warp_backwardIdddLi7ELb1ELb0EEEvPT0_PKT_S5_iiiPKb)
        /*17d8*/ 	.word	0x00000000


	//----- nvinfo : EIATTR_REGCOUNT
	.align		4
.L_1045:
        /*17dc*/ 	.byte	0x04, 0x2f
        /*17de*/ 	.short	(.L_1047 - .L_1046)
	.align		4
.L_1046:
        /*17e0*/ 	.word	index@(_ZN43_GLOBAL__N__9ae7fba5_10_SoftMax_cu_9f978f6321softmax_warp_backwardIdddLi8ELb1ELb0EEEvPT0_PKT_S5_iiiPKb)
        /*17e4*/ 	.word	0x00000030


	//----- nvinfo : EIATTR_FRAME_SIZE
	.align		4
.L_1047:
        /*17e8*/ 	.byte	0x04, 0x11
        /*17ea*/ 	.short	(.L_1049 - .L_1048)
	.align		4
.L_1048:
        /*17ec*/ 	.word	index@(_ZN43_GLOBAL__N__9ae7fba5_10_SoftMax_cu_9f978f6321softmax_warp_backwardIdddLi8ELb1ELb0EEEvPT0_PKT_S5_iiiPKb)
        /*17f0*/ 	.word	0x00000000


	//----- nvinfo : EIATTR_REGCOUNT
	.align		4
.L_1049:
        /*17f4*/ 	.byte	0x04, 0x2f
        /*17f6*/ 	.short	(.L_1051 - .L_1050)
	.align		4
.L_1050:
        /*17f8*/ 	.word	index@(_ZN43_GLOBAL__N__9ae7fba5_10_SoftMax_cu_9f978f6321softmax_warp_backwardIdddLi9ELb1ELb0EEEvPT0_PKT_S5_iiiPKb)
        /*17fc*/ 	.word	0x0000004f


	//----- nvinfo : EIATTR_FRAME_SIZE
	.align		4
.L_1051:
        /*1800*/ 	.byte	0x04, 0x11
        /*1802*/ 	.short	(.L_1053 - .L_1052)
	.align		4
.L_1052:
        /*1804*/ 	.word	index@(_ZN43_GLOBAL__N__9ae7fba5_10_SoftMax_cu_9f978f6321softmax_warp_backwardIdddLi9ELb1ELb0EEEvPT0_PKT_S5_iiiPKb)
        /*1808*/ 	.word	0x00000000


	//----- nvinfo : EIATTR_REGCOUNT
	.align		4
.L_1053:
        /*180c*/ 	.byte	0x04, 0x2f
        /*180e*/ 	.short	(.L_1055 - .L_1054)
	.align		4
.L_1054:
        /*1810*/ 	.word	index@(_ZN43_GLOBAL__N__9ae7fba5_10_SoftMax_cu_9f978f6321softmax_warp_backwardIdddLi10ELb1ELb0EEEvPT0_PKT_S5_iiiPKb)
        /*1814*/ 	.word	0x00000092


	//----- nvinfo : EIATTR_FRAME_SIZE
	.align		4
.L_1055:
        /*1818*/ 	.byte	0x04, 0x11
        /*181a*/ 	.short	(.L_1057 - .L_1056)
	.align		4
.L_1056:
        /*181c*/ 	.word	index@(_ZN43_GLOBAL__N__9ae7fba5_10_SoftMax_cu_9f978f6321softmax_warp_backwardIdddLi10ELb1ELb0EEEvPT0_PKT_S5_iiiPKb)
        /*1820*/ 	.word	0x00000000


	//----- nvinfo : EIATTR_REGCOUNT
	.align		4
.L_1057:
        /*1824*/ 	.byte	0x04, 0x2f
        /*1826*/ 	.short	(.L_1059 - .L_1058)
	.align		4
.L_1058:
        /*1828*/ 	.word	index@(_ZN43_GLOBAL__N__9ae7fba5_10_SoftMax_cu_9f978f6321softmax_warp_backwardIfffLi0ELb1ELb0EEEvPT0_PKT_S5_iiiPKb)
        /*182c*/ 	.word	0x00000014


	//----- nvinfo : EIATTR_FRAME_SIZE
	.align		4
.L_1059:
        /*1830*/ 	.byte	0x04, 0x11
        /*1832*/ 	.short	(.L_1061 - .L_1060)
	.align		4
.L_1060:
        /*1834*/ 	.word	index@(_ZN43_GLOBAL__N__9ae7fba5_10_SoftMax_cu_9f978f6321softmax_warp_backwardIfffLi0ELb1ELb0EEEvPT0_PKT_S5_iiiPKb)
        /*1838*/ 	.word	0x00000000


	//----- nvinfo : EIATTR_REGCOUNT
	.align		4
.L_1061:
        /*183c*/ 	.byte	0x04, 0x2f
        /*183e*/ 	.short	(.L_1063 - .L_1062)
	.align		4
.L_1062:
        /*1840*/ 	.word	index@(_ZN43_GLOBAL__N__9ae7fba5_10_SoftMax_cu_9f978f6321softmax_warp_backwardIfffLi1ELb1ELb0EEEvPT0_PKT_S5_iiiPKb)
        /*1844*/ 	.word	0x00000016


	//----- nvinfo : EIATTR_FRAME_SIZE
	.align		4
.L_1063:
        /*1848*/ 	.byte	0x04, 0x11
        /*184a*/ 	.short	(.L_1065 - .L_1064)
	.align		4
.L_1064:
        /*184c*/ 	.word	index@(_ZN43_GLOBAL__N__9ae7fba5_10_SoftMax_cu_9f978f6321softmax_warp_backwardIfffLi1ELb1ELb0EEEvPT0_PKT_S5_iiiPKb)
        /*1850*/ 	.word	0x00000000


	//----- nvinfo : EIATTR_REGCOUNT
	.align		4
.L_1065:
        /*1854*/ 	.byte	0x04, 0x2f
        /*1856*/ 	.short	(.L_1067 - .L_1066)
	.align		4
.L_1066:
        /*1858*/ 	.word	index@(_ZN43_GLOBAL__N__9ae7fba5_10_SoftMax_cu_9f978f6321softmax_warp_backwardIfffLi2ELb1ELb0EEEvPT0_PKT_S5_iiiPKb)
        /*185c*/ 	.word	0x00000018


	//----- nvinfo : EIATTR_FRAME_SIZE
	.align		4
.L_1067:
        /*1860*/ 	.byte	0x04, 0x11
        /*1862*/ 	.short	(.L_1069 - .L_1068)
	.align		4
.L_1068:
        /*1864*/ 	.word	index@(_ZN43_GLOBAL__N__9ae7fba5_10_SoftMax_cu_9f978f6321softmax_warp_backwardIfffLi2ELb1ELb0EEEvPT0_PKT_S5_iiiPKb)
        /*1868*/ 	.word	0x00000000


	//----- nvinfo : EIATTR_REGCOUNT
	.align		4
.L_1069:
        /*186c*/ 	.byte	0x04, 0x2f
        /*186e*/ 	.short	(.L_1071 - .L_1070)
	.align		4
.L_1070:
        /*1870*/ 	.word	index@(_ZN43_GLOBAL__N__9ae7fba5_10_SoftMax_cu_9f978f6321softmax_warp_backwardIfffLi3ELb1ELb0EEEvPT0_PKT_S5_iiiPKb)
        /*1874*/ 	.word	0x00000018


	//----- nvinfo : EIATTR_FRAME_SIZE
	.align		4
.L_1071:
        /*1878*/ 	.byte	0x04, 0x11
        /*187a*/ 	.short	(.L_1073 - .L_1072)
	.align		4
.L_1072:
        /*187c*/ 	.word	index@(_ZN43_GLOBAL__N__9ae7fba5_10_SoftMax_cu_9f978f6321softmax_warp_backwardIfffLi3ELb1ELb0EEEvPT0_PKT_S5_iiiPKb)
        /*1880*/ 	.word	0x00000000


	//----- nvinfo : EIATTR_REGCOUNT
	.align		4
.L_1073:
        /*1884*/ 	.byte	0x04, 0x2f
        /*1886*/ 	.short	(.L_1075 - .L_1074)
	.align		4
.L_1074:
        /*1888*/ 	.word	index@(_ZN43_GLOBAL__N__9ae7fba5_10_SoftMax_cu_9f978f6321softmax_warp_backwardIfffLi4ELb1ELb0EEEvPT0_PKT_S5_iiiPKb)
        /*188c*/ 	.word	0x00000016


	//----- nvinfo : EIATTR_FRAME_SIZE
	.align		4
.L_1075:
        /*1890*/ 	.byte	0x04, 0x11
        /*1892*/ 	.short	(.L_1077 - .L_1076)
	.align		4
.L_1076:
        /*1894*/ 	.word	index@(_ZN43_GLOBAL__N__9ae7fba5_10_SoftMax_cu_9f978f6321softmax_warp_backwardIfffLi4ELb1ELb0EEEvPT0_PKT_S5_iiiPKb)
        /*1898*/ 	.word	0x00000000


	//----- nvinfo : EIATTR_REGCOUNT
	.align		4
.L_1077:
        /*189c*/ 	.byte	0x04, 0x2f
        /*189e*/ 	.short	(.L_1079 - .L_1078)
	.align		4
.L_1078:
        /*18a0*/ 	.word	index@(_ZN43_GLOBAL__N__9ae7fba5_10_SoftMax_cu_9f978f6321softmax_warp_backwardIfffLi5ELb1ELb0EEEvPT0_PKT_S5_iiiPKb)
        /*18a4*/ 	.word	0x00000016


	//----- nvinfo : EIATTR_FRAME_SIZE
	.align		4
.L_1079:
        /*18a8*/ 	.byte	0x04, 0x11
        /*18aa*/ 	.short	(.L_1081 - .L_1080)
	.align		4
.L_1080:
        /*18ac*/ 	.word	index@(_ZN43_GLOBAL__N__9ae7fba5_10_SoftMax_cu_9f978f6321softmax_warp_backwardIfffLi5ELb1ELb0EEEvPT0_PKT_S5_iiiPKb)
        /*18b0*/ 	.word	0x00000000


	//----- nvinfo : EIATTR_REGCOUNT
	.align		4
.L_1081:
        /*18b4*/ 	.byte	0x04, 0x2f
        /*18b6*/ 	.short	(.L_1083 - .L_1082)
	.align		4
.L_1082:
        /*18b8*/ 	.word	index@(_ZN43_GLOBAL__N__9ae7fba5_10_SoftMax_cu_9f978f6321softmax_warp_backwardIfffLi6ELb1ELb0EEEvPT0_PKT_S5_iiiPKb)
        /*18bc*/ 	.word	0x00000019


	//----- nvinfo : EIATTR_FRAME_SIZE
	.align		4
.L_1083:
        /*18c0*/ 	.byte	0x04, 0x11
        /*18c2*/ 	.short	(.L_1085 - .L_1084)
	.align		4
.L_1084:
        /*18c4*/ 	.word	index@(_ZN43_GLOBAL__N__9ae7fba5_10_SoftMax_cu_9f978f6321softmax_warp_backwardIfffLi6ELb1ELb0EEEvPT0_PKT_S5_iiiPKb)
        /*18c8*/ 	.word	0x00000000


	//----- nvinfo : EIATTR_REGCOUNT
	.align		4
.L_1085:
        /*18cc*/ 	.byte	0x04, 0x2f
        /*18ce*/ 	.short	(.L_1087 - .L_1086)
	.align		4
.L_1086:
        /*18d0*/ 	.word	index@(_ZN43_GLOBAL__N__9ae7fba5_10_SoftMax_cu_9f978f6321softmax_warp_backwardIfffLi7ELb1ELb0EEEvPT0_PKT_S5_iiiPKb)
        /*18d4*/ 	.word	0x00000020


	//----- nvinfo : EIATTR_FRAME_SIZE
	.align		4
.L_1087:
        /*18d8*/ 	.byte	0x04, 0x11
        /*18da*/ 	.short	(.L_1089 - .L_1088)
	.align		4
.L_1088:
        /*18dc*/ 	.word	index@(_ZN43_GLOBAL__N__9ae7fba5_10_SoftMax_cu_9f978f6321softmax_warp_backwardIfffLi7ELb1ELb0EEEvPT0_PKT_S5_iiiPKb)
        /*18e0*/ 	.word	0x00000000


	//----- nvinfo : EIATTR_REGCOUNT
	.align		4
.L_1089:
        /*18e4*/ 	.byte	0x04, 0x2f
        /*18e6*/ 	.short	(.L_1091 - .L_1090)
	.align		4
.L_1090:
        /*18e8*/ 	.word	index@(_ZN43_GLOBAL__N__9ae7fba5_10_SoftMax_cu_9f978f6321softmax_warp_backwardIfffLi8ELb1ELb0EEEvPT0_PKT_S5_iiiPKb)
        /*18ec*/ 	.word	0x00000020


	//----- nvinfo : EIATTR_FRAME_SIZE
	.align		4
.L_1091:
        /*18f0*/ 	.byte	0x04, 0x11
        /*18f2*/ 	.short	(.L_1093 - .L_1092)
	.align		4
.L_1092:
        /*18f4*/ 	.word	index@(_ZN43_GLOBAL__N__9ae7fba5_10_SoftMax_cu_9f978f6321softmax_warp_backwardIfffLi8ELb1ELb0EEEvPT0_PKT_S5_iiiPKb)
        /*18f8*/ 	.word	0x00000000


	//----- nvinfo : EIATTR_REGCOUNT
	.align		4
.L_1093:
        /*18fc*/ 	.byte	0x04, 0x2f
        /*18fe*/ 	.short	(.L_1095 - .L_1094)
	.align		4
.L_1094:
        /*1900*/ 	.word	index@(_ZN43_GLOBAL__N__9ae7fba5_10_SoftMax_cu_9f978f6321softmax_warp_backwardIfffLi9ELb1ELb0EEEvPT0_PKT_S5_iiiPKb)
        /*1904*/ 	.word	0x0000002d


	//----- nvinfo : EIATTR_FRAME_SIZE
	.align		4
.L_1095:
        /*1908*/ 	.byte	0x04, 0x11
        /*190a*/ 	.short	(.L_1097 - .L_1096)
	.align		4
.L_1096:
        /*190c*/ 	.word	index@(_ZN43_GLOBAL__N__9ae7fba5_10_SoftMax_cu_9f978f6321softmax_warp_backwardIfffLi9ELb1ELb0EEEvPT0_PKT_S5_iiiPKb)
        /*1910*/ 	.word	0x00000000


	//----- nvinfo : EIATTR_REGCOUNT
	.align		4
.L_1097:
        /*1914*/ 	.byte	0x04, 0x2f
        /*1916*/ 	.short	(.L_1099 - .L_1098)
	.align		4
.L_1098:
        /*1918*/ 	.word	index@(_ZN43_GLOBAL__N__9ae7fba5_10_SoftMax_cu_9f978f6321softmax_warp_backwardIfffLi10ELb1ELb0EEEvPT0_PKT_S5_iiiPKb)
        /*191c*/ 	.word	0x0000004f


	//----- nvinfo : EIATTR_FRAME_SIZE
	.align		4
.L_1099:
        /*1920*/ 	.byte	0x04, 0x11
        /*1922*/ 	.short	(.L_1101 - .L_1100)
	.align		4
.L_1100:
        /*1924*/ 	.word	index@(_ZN43_GLOBAL__N__9ae7fba5_10_SoftMax_cu_9f978f6321softmax_warp_backwardIfffLi10ELb1ELb0EEEvPT0_PKT_S5_iiiPKb)
        /*1928*/ 	.word	0x00000000


	//----- nvinfo : EIATTR_REGCOUNT
	.align		4
.L_1101:
        /*192c*/ 	.byte	0x04, 0x2f
        /*192e*/ 	.short	(.L_1103 - .L_1102)
	.align		4
.L_1102:
        /*1930*/ 	.word	index@(_ZN43_GLOBAL__N__9ae7fba5_10_SoftMax_cu_9f978f6321softmax_warp_backwardIN3c104HalfES2_fLi0ELb1ELb0EEEvPT0_PKT_S7_iiiPKb)
        /*1934*/ 	.word	0x00000014


	//----- nvinfo : EIATTR_FRAME_SIZE
	.align		4
.L_1103:
        /*1938*/ 	.byte	0x04, 0x11
        /*193a*/ 	.short	(.L_1105 - .L_1104)
	.align		4
.L_1104:
        /*193c*/ 	.word	index@(_ZN43_GLOBAL__N__9ae7fba5_10_SoftMax_cu_9f978f6321softmax_warp_backwardIN3c104HalfES2_fLi0ELb1ELb0EEEvPT0_PKT_S7_iiiPKb)
        /*1940*/ 	.word	0x00000000


	//----- nvinfo : EIATTR_REGCOUNT
	.align		4
.L_1105:
        /*1944*/ 	.byte	0x04, 0x2f
        /*1946*/ 	.short	(.L_1107 - .L_1106)
	.align		4
.L_1106:
        /*1948*/ 	.word	index@(_ZN43_GLOBAL__N__9ae7fba5_10_SoftMax_cu_9f978f6321softmax_warp_backwardIN3c104HalfES2_fLi1ELb1ELb0EEEvPT0_PKT_S7_iiiPKb)
        /*194c*/ 	.word	0x00000013


	//----- nvinfo : EIATTR_FRAME_SIZE
	.align		4
.L_1107:
        /*1950*/ 	.byte	0x04, 0x11
        /*1952*/ 	.short	(.L_1109 - .L_1108)
	.align		4
.L_1108:
        /*1954*/ 	.word	index@(_ZN43_GLOBAL__N__9ae7fba5_10_SoftMax_cu_9f978f6321softmax_warp_backwardIN3c104HalfES2_fLi1ELb1ELb0EEEvPT0_PKT_S7_iiiPKb)
        /*1958*/ 	.word	0x00000000


	//----- nvinfo : EIATTR_REGCOUNT
	.align		4
.L_1109:
        /*195c*/ 	.byte	0x04, 0x2f
        /*195e*/ 	.short	(.L_1111 - .L_1110)
	.align		4
.L_1110:
        /*1960*/ 	.word	index@(_ZN43_GLOBAL__N__9ae7fba5_10_SoftMax_cu_9f978f6321softmax_warp_backwardIN3c104HalfES2_fLi2ELb1ELb0EEEvPT0_PKT_S7_iiiPKb)
        /*1964*/ 	.word	0x00000013


	//----- nvinfo : EIATTR_FRAME_SIZE
	.align		4
.L_1111:
        /*1968*/ 	.byte	0x04, 0x11
        /*196a*/ 	.short	(.L_1113 - .L_1112)
	.align		4
.L_1112:
        /*196c*/ 	.word	index@(_ZN43_GLOBAL__N__9ae7fba5_10_SoftMax_cu_9f978f6321softmax_warp_backwardIN3c104HalfES2_fLi2ELb1ELb0EEEvPT0_PKT_S7_iiiPKb)
        /*1970*/ 	.word	0x00000000


	//----- nvinfo : EIATTR_REGCOUNT
	.align		4
.L_1113:
        /*1974*/ 	.byte	0x04, 0x2f
        /*1976*/ 	.short	(.L_1115 - .L_1114)
	.align		4
.L_1114:
        /*1978*/ 	.word	index@(_ZN43_GLOBAL__N__9ae7fba5_10_SoftMax_cu_9f978f6321softmax_warp_backwardIN3c104HalfES2_fLi3ELb1ELb0EEEvPT0_PKT_S7_iiiPKb)
        /*197c*/ 	.word	0x00000014


	//----- nvinfo : EIATTR_FRAME_SIZE
	.align		4
.L_1115:
        /*1980*/ 	.byte	0x04, 0x11
        /*1982*/ 	.short	(.L_1117 - .L_1116)
	.align		4
.L_1116:
        /*1984*/ 	.word	index@(_ZN43_GLOBAL__N__9ae7fba5_10_SoftMax_cu_9f978f6321softmax_warp_backwardIN3c104HalfES2_fLi3ELb1ELb0EEEvPT0_PKT_S7_iiiPKb)
        /*1988*/ 	.word	0x00000000


	//----- nvinfo : EIATTR_REGCOUNT
	.align		4
.L_1117:
        /*198c*/ 	.byte	0x04, 0x2f
        /*198e*/ 	.short	(.L_1119 - .L_1118)
	.align		4
.L_1118:
        /*1990*/ 	.word	index@(_ZN43_GLOBAL__N__9ae7fba5_10_SoftMax_cu_9f978f6321softmax_warp_backwardIN3c104HalfES2_fLi4ELb1ELb0EEEvPT0_PKT_S7_iiiPKb)
        /*1994*/ 	.word	0x00000015


	//----- nvinfo : EIATTR_FRAME_SIZE
	.align		4
.L_1119:
        /*1998*/ 	.byte	0x04, 0x11
        /*199a*/ 	.short	(.L_1121 - .L_1120)
	.align		4
.L_1120:
        /*199c*/ 	.word	index@(_ZN43_GLOBAL__N__9ae7fba5_10_SoftMax_cu_9f978f6321softmax_warp_backwardIN3c104HalfES2_fLi4ELb1ELb0EEEvPT0_PKT_S7_iiiPKb)
        /*19a0*/ 	.word	0x00000000


	//----- nvinfo : EIATTR_REGCOUNT
	.align		4
.L_1121:
        /*19a4*/ 	.byte	0x04, 0x2f
        /*19a6*/ 	.short	(.L_1123 - .L_1122)
	.align		4
.L_1122:
        /*19a8*/ 	.word	index@(_ZN43_GLOBAL__N__9ae7fba5_10_SoftMax_cu_9f978f6321softmax_warp_backwardIN3c104HalfES2_fLi5ELb1ELb0EEEvPT0_PKT_S7_iiiPKb)
        /*19ac*/ 	.word	0x00000015


	//----- nvinfo : EIATTR_FRAME_SIZE
	.align		4
.L_1123:
        /*19b0*/ 	.byte	0x04, 0x11
        /*19b2*/ 	.short	(.L_1125 - .L_1124)
	.align		4
.L_1124:
        /*19b4*/ 	.word	index@(_ZN43_GLOBAL__N__9ae7fba5_10_SoftMax_cu_9f978f6321softmax_warp_backwardIN3c104HalfES2_fLi5ELb1ELb0EEEvPT0_PKT_S7_iiiPKb)
        /*19b8*/ 	.word	0x00000000


	//----- nvinfo : EIATTR_REGCOUNT
	.align		4
.L_1125:
        /*19bc*/ 	.byte	0x04, 0x2f
        /*19be*/ 	.short	(.L_1127 - .L_1126)
	.align		4
.L_1126:
        /*19c0*/ 	.word	index@(_ZN43_GLOBAL__N__9ae7fba5_10_SoftMax_cu_9f978f6321softmax_warp_backwardIN3c104HalfES2_fLi6ELb1ELb0EEEvPT0_PKT_S7_iiiPKb)
        /*19c4*/ 	.word	0x0000001a


	//----- nvinfo : EIATTR_FRAME_SIZE
	.align		4
.L_1127:
        /*19c8*/ 	.byte	0x04, 0x11
        /*19ca*/ 	.short	(.L_1129 - .L_1128)
	.align		4
.L_1128:
        /*19cc*/ 	.word	index@(_ZN43_GLOBAL__N__9ae7fba5_10_SoftMax_cu_9f978f6321softmax_warp_backwardIN3c104HalfES2_fLi6ELb1ELb0EEEvPT0_PKT_S7_iiiPKb)
        /*19d0*/ 	.word	0x00000000


	//----- nvinfo : EIATTR_REGCOUNT
	.align		4
.L_1129:
        /*19d4*/ 	.byte	0x04, 0x2f
        /*19d6*/ 	.short	(.L_1131 - .L_1130)
	.align		4
.L_1130:
        /*19d8*/ 	.word	index@(_ZN43_GLOBAL__N__9ae7fba5_10_SoftMax_cu_9f978f6321softmax_warp_backwardIN3c104HalfES2_fLi7ELb1ELb0EEEvPT0_PKT_S7_iiiPKb)
        /*19dc*/ 	.word	0x00000020


	//----- nvinfo : EIATTR_FRAME_SIZE
	.align		4
.L_1131:
        /*19e0*/ 	.byte	0x04, 0x11
        /*19e2*/ 	.short	(.L_1133 - .L_1132)
	.align		4
.L_1132:
        /*19e4*/ 	.word	index@(_ZN43_GLOBAL__N__9ae7fba5_10_SoftMax_cu_9f978f6321softmax_warp_backwardIN3c104HalfES2_fLi7ELb1ELb0EEEvPT0_PKT_S7_iiiPKb)
        /*19e8*/ 	.word	0x00000000


	//----- nvinfo : EIATTR_REGCOUNT
	.align		4
.L_1133:
        /*19ec*/ 	.byte	0x04, 0x2f
        /*19ee*/ 	.short	(.L_1135 - .L_1134)
	.align		4
.L_1134:
        /*19f0*/ 	.word	index@(_ZN43_GLOBAL__N__9ae7fba5_10_SoftMax_cu_9f978f6321softmax_warp_backwardIN3c104HalfES2_fLi8ELb1ELb0EEEvPT0_PKT_S7_iiiPKb)
        /*19f4*/ 	.word	0x0000001d


	//----- nvinfo : EIATTR_FRAME_SIZE
	.align		4
.L_1135:
        /*19f8*/ 	.byte	0x04, 0x11
        /*19fa*/ 	.short	(.L_1137 - .L_1136)
	.align		4
.L_1136:
        /*19fc*/ 	.word	index@(_ZN43_GLOBAL__N__9ae7fba5_10_SoftMax_cu_9f978f6321softmax_warp_backwardIN3c104HalfES2_fLi8ELb1ELb0EEEvPT0_PKT_S7_iiiPKb)
        /*1a00*/ 	.word	0x00000000


	//----- nvinfo : EIATTR_REGCOUNT
	.align		4
.L_1137:
        /*1a04*/ 	.byte	0x04, 0x2f
        /*1a06*/ 	.short	(.L_1139 - .L_1138)
	.align		4
.L_1138:
        /*1a08*/ 	.word	index@(_ZN43_GLOBAL__N__9ae7fba5_10_SoftMax_cu_9f978f6321softmax_warp_backwardIN3c104HalfES2_fLi9ELb1ELb0EEEvPT0_PKT_S7_iiiPKb)
        /*1a0c*/ 	.word	0x0000002d


	//----- nvinfo : EIATTR_FRAME_SIZE
	.align		4
.L_1139:
        /*1a10*/ 	.byte	0x04, 0x11
        /*1a12*/ 	.short	(.L_1141 - .L_1140)
	.align		4
.L_1140:
        /*1a14*/ 	.word	index@(_ZN43_GLOBAL__N__9ae7fba5_10_SoftMax_cu_9f978f6321softmax_warp_backwardIN3c104HalfES2_fLi9ELb1ELb0EEEvPT0_PKT_S7_iiiPKb)
        /*1a18*/ 	.word	0x00000000


	//----- nvinfo : EIATTR_REGCOUNT
	.align		4
.L_1141:
        /*1a1c*/ 	.byte	0x04, 0x2f
        /*1a1e*/ 	.short	(.L_1143 - .L_1142)
	.align		4
.L_1142:
        /*1a20*/ 	.word	index@(_ZN43_GLOBAL__N__9ae7fba5_10_SoftMax_cu_9f978f6321softmax_warp_backwardIN3c104HalfES2_fLi10ELb1ELb0EEEvPT0_PKT_S7_iiiPKb)
        /*1a24*/ 	.word	0x0000004e


	//----- nvinfo : EIATTR_FRAME_SIZE
	.align		4
.L_1143:
        /*1a28*/ 	.byte	0x04, 0x11
        /*1a2a*/ 	.short	(.L_1145 - .L_1144)
	.align		4
.L_1144:
        /*1a2c*/ 	.word	index@(_ZN43_GLOBAL__N__9ae7fba5_10_SoftMax_cu_9f978f6321softmax_warp_backwardIN3c104HalfES2_fLi10ELb1ELb0EEEvPT0_PKT_S7_iiiPKb)
        /*1a30*/ 	.word	0x00000000


	//----- nvinfo : EIATTR_REGCOUNT
	.align		4
.L_1145:
        /*1a34*/ 	.byte	0x04, 0x2f
        /*1a36*/ 	.short	(.L_1147 - .L_1146)
	.align		4
.L_1146:
        /*1a38*/ 	.word	index@(_ZN43_GLOBAL__N__9ae7fba5_10_SoftMax_cu_9f978f6321softmax_warp_backwardIfN3c104HalfEfLi0ELb1ELb0EEEvPT0_PKT_S7_iiiPKb)
        /*1a3c*/ 	.word	0x00000014


	//----- nvinfo : EIATTR_FRAME_SIZE
	.align		4
.L_1147:
        /*1a40*/ 	.byte	0x04, 0x11
        /*1a42*/ 	.short	(.L_1149 - .L_1148)
	.align		4
.L_1148:
        /*1a44*/ 	.word	index@(_ZN43_GLOBAL__N__9ae7fba5_10_SoftMax_cu_9f978f6321softmax_warp_backwardIfN3c104HalfEfLi0ELb1ELb0EEEvPT0_PKT_S7_iiiPKb)
        /*1a48*/ 	.word	0x00000000


	//----- nvinfo : EIATTR_REGCOUNT
	.align		4
.L_1149:
        /*1a4c*/ 	.byte	0x04, 0x2f
        /*1a4e*/ 	.short	(.L_1151 - .L_1150)
	.align		4
.L_1150:
        /*1a50*/ 	.word	index@(_ZN43_GLOBAL__N__9ae7fba5_10_SoftMax_cu_9f978f6321softmax_warp_backwardIfN3c104HalfEfLi1ELb1ELb0EEEvPT0_PKT_S7_iiiPKb)
        /*1a54*/ 	.word	0x00000016


	//----- nvinfo : EIATTR_FRAME_SIZE
	.align		4
.L_1151:
        /*1a58*/ 	.byte	0x04, 0x11
        /*1a5a*/ 	.short	(.L_1153 - .L_1152)
	.align		4
.L_1152:
        /*1a5c*/ 	.word	index@(_ZN43_GLOBAL__N__9ae7fba5_10_SoftMax_cu_9f978f6321softmax_warp_backwardIfN3c104HalfEfLi1ELb1ELb0EEEvPT0_PKT_S7_iiiPKb)
        /*1a60*/ 	.word	0x00000000


	//----- nvinfo : EIATTR_REGCOUNT
	.align		4
.L_1153:
        /*1a64*/ 	.byte	0x04, 0x2f
        /*1a66*/ 	.short	(.L_1155 - .L_1154)
	.align		4
.L_1154:
        /*1a68*/ 	.word	index@(_ZN43_GLOBAL__N__9ae7fba5_10_SoftMax_cu_9f978f6321softmax_warp_backwardIfN3c104HalfEfLi2ELb1ELb0EEEvPT0_PKT_S7_iiiPKb)
        /*1a6c*/ 	.word	0x00000018


	//----- nvinfo : EIATTR_FRAME_SIZE
	.align		4
.L_1155:
        /*1a70*/ 	.byte	0x04, 0x11
        /*1a72*/ 	.short	(.L_1157 - .L_1156)
	.align		4
.L_1156:
        /*1a74*/ 	.word	index@(_ZN43_GLOBAL__N__9ae7fba5_10_SoftMax_cu_9f978f6321softmax_warp_backwardIfN3c104HalfEfLi2ELb1ELb0EEEvPT0_PKT_S7_iiiPKb)
        /*1a78*/ 	.word	0x00000000


	//----- nvinfo : EIATTR_REGCOUNT
	.align		4
.L_1157:
        /*1a7c*/ 	.byte	0x04, 0x2f
        /*1a7e*/ 	.short	(.L_1159 - .L_1158)
	.align		4
.L_1158:
        /*1a80*/ 	.word	index@(_ZN43_GLOBAL__N__9ae7fba5_10_SoftMax_cu_9f978f6321softmax_warp_backwardIfN3c104HalfEfLi3ELb1ELb0EEEvPT0_PKT_S7_iiiPKb)
        /*1a84*/ 	.word	0x00000018


	//----- nvinfo : EIATTR_FRAME_SIZE
	.align		4
.L_1159:
        /*1a88*/ 	.byte	0x04, 0x11
        /*1a8a*/ 	.short	(.L_1161 - .L_1160)
	.align		4
.L_1160:
        /*1a8c*/ 	.word	index@(_ZN43_GLOBAL__N__9ae7fba5_10_SoftMax_cu_9f978f6321softmax_warp_backwardIfN3c104HalfEfLi3ELb1ELb0EEEvPT0_PKT_S7_iiiPKb)
        /*1a90*/ 	.word	0x00000000


	//----- nvinfo : EIATTR_REGCOUNT
	.align		4
.L_1161:
        /*1a94*/ 	.byte	0x04, 0x2f
        /*1a96*/ 	.short	(.L_1163 - .L_1162)
	.align		4
.L_1162:
        /*1a98*/ 	.word	index@(_ZN43_GLOBAL__N__9ae7fba5_10_SoftMax_cu_9f978f6321softmax_warp_backwardIfN3c104HalfEfLi4ELb1ELb0EEEvPT0_PKT_S7_iiiPKb)
        /*1a9c*/ 	.word	0x00000016


	//----- nvinfo : EIATTR_FRAME_SIZE
	.align		4
.L_1163:
        /*1aa0*/ 	.byte	0x04, 0x11
        /*1aa2*/ 	.short	(.L_1165 - .L_1164)
	.align		4
.L_1164:
        /*1aa4*/ 	.word	index@(_ZN43_GLOBAL__N__9ae7fba5_10_SoftMax_cu_9f978f6321softmax_warp_backwardIfN3c104HalfEfLi4ELb1ELb0EEEvPT0_PKT_S7_iiiPKb)
        /*1aa8*/ 	.word	0x00000000


	//----- nvinfo : EIATTR_REGCOUNT
	.align		4
.L_1165:
        /*1aac*/ 	.byte	0x04, 0x2f
        /*1aae*/ 	.short	(.L_1167 - .L_1166)
	.align		4
.L_1166:
        /*1ab0*/ 	.word	index@(_ZN43_GLOBAL__N__9ae7fba5_10_SoftMax_cu_9f978f6321softmax_warp_backwardIfN3c104HalfEfLi5ELb1ELb0EEEvPT0_PKT_S7_iiiPKb)
        /*1ab4*/ 	.word	0x00000016


	//----- nvinfo : EIATTR_FRAME_SIZE
	.align		4
.L_1167:
        /*1ab8*/ 	.byte	0x04, 0x11
        /*1aba*/ 	.short	(.L_1169 - .L_1168)
	.align		4
.L_1168:
        /*1abc*/ 	.word	index@(_ZN43_GLOBAL__N__9ae7fba5_10_SoftMax_cu_9f978f6321softmax_warp_backwardIfN3c104HalfEfLi5ELb1ELb0EEEvPT0_PKT_S7_iiiPKb)
        /*1ac0*/ 	.word	0x00000000


	//----- nvinfo : EIATTR_REGCOUNT
	.align		4
.L_1169:
        /*1ac4*/ 	.byte	0x04, 0x2f
        /*1ac6*/ 	.short	(.L_1171 - .L_1170)
	.align		4
.L_1170:
        /*1ac8*/ 	.word	index@(_ZN43_GLOBAL__N__9ae7fba5_10_SoftMax_cu_9f978f6321softmax_warp_backwardIfN3c104HalfEfLi6ELb1ELb0EEEvPT0_PKT_S7_iiiPKb)
        /*1acc*/ 	.word	0x0000001b


	//----- nvinfo : EIATTR_FRAME_SIZE
	.align		4
.L_1171:
        /*1ad0*/ 	.byte	0x04, 0x11
        /*1ad2*/ 	.short	(.L_1173 - .L_1172)
	.align		4
.L_1172:
        /*1ad4*/ 	.word	index@(_ZN43_GLOBAL__N__9ae7fba5_10_SoftMax_cu_9f978f6321softmax_warp_backwardIfN3c104HalfEfLi6ELb1ELb0EEEvPT0_PKT_S7_iiiPKb)
        /*1ad8*/ 	.word	0x00000000


	//----- nvinfo : EIATTR_REGCOUNT
	.align		4
.L_1173:
        /*1adc*/ 	.byte	0x04, 0x2f
        /*1ade*/ 	.short	(.L_1175 - .L_1174)
	.align		4
.L_1174:
        /*1ae0*/ 	.word	index@(_ZN43_GLOBAL__N__9ae7fba5_10_SoftMax_cu_9f978f6321softmax_warp_backwardIfN3c104HalfEfLi7ELb1ELb0EEEvPT0_PKT_S7_iiiPKb)
        /*1ae4*/ 	.word	0x00000020


	//----- nvinfo : EIATTR_FRAME_SIZE
	.align		4
.L_1175:
        /*1ae8*/ 	.byte	0x04, 0x11
        /*1aea*/ 	.short	(.L_1177 - .L_1176)
	.align		4
.L_1176:
        /*1aec*/ 	.word	index@(_ZN43_GLOBAL__N__9ae7fba5_10_SoftMax_cu_9f978f6321softmax_warp_backwardIfN3c104HalfEfLi7ELb1ELb0EEEvPT0_PKT_S7_iiiPKb)
        /*1af0*/ 	.word	0x00000000


	//----- nvinfo : EIATTR_REGCOUNT
	.align		4
.L_1177:
        /*1af4*/ 	.byte	0x04, 0x2f
        /*1af6*/ 	.short	(.L_1179 - .L_1178)
	.align		4
.L_1178:
        /*1af8*/ 	.word	index@(_ZN43_GLOBAL__N__9ae7fba5_10_SoftMax_cu_9f978f6321softmax_warp_backwardIfN3c104HalfEfLi8ELb1ELb0EEEvPT0_PKT_S7_iiiPKb)
        /*1afc*/ 	.word	0x0000001d


	//----- nvinfo : EIATTR_FRAME_SIZE
	.align		4
.L_1179:
        /*1b00*/ 	.byte	0x04, 0x11
        /*1b02*/ 	.short	(.L_1181 - .L_1180)
	.align		4
.L_1180:
        /*1b04*/ 	.word	index@(_ZN43_GLOBAL__N__9ae7fba5_10_SoftMax_cu_9f978f6321softmax_warp_backwardIfN3c104HalfEfLi8ELb1ELb0EEEvPT0_PKT_S7_iiiPKb)
        /*1b08*/ 	.word	0x00000000


	//----- nvinfo : EIATTR_REGCOUNT
	.align		4
.L_1181:
        /*1b0c*/ 	.byte	0x04, 0x2f
        /*1b0e*/ 	.short	(.L_1183 - .L_1182)
	.align		4
.L_1182:
        /*1b10*/ 	.word	index@(_ZN43_GLOBAL__N__9ae7fba5_10_SoftMax_cu_9f978f6321softmax_warp_backwardIfN3c104HalfEfLi9ELb1ELb0EEEvPT0_PKT_S7_iiiPKb)
        /*1b14*/ 	.word	0x0000002d


	//----- nvinfo : EIATTR_FRAME_SIZE
	.align		4
.L_1183:
        /*1b18*/ 	.byte	0x04, 0x11
        /*1b1a*/ 	.short	(.L_1185 - .L_1184)
	.align		4
.L_1184:
        /*1b1c*/ 	.word	index@(_ZN43_GLOBAL__N__9ae7fba5_10_SoftMax_cu_9f978f6321softmax_warp_backwardIfN3c104HalfEfLi9ELb1ELb0EEEvPT0_PKT_S7_iiiPKb)
        /*1b20*/ 	.word	0x00000000


	//----- nvinfo : EIATTR_REGCOUNT
	.align		4
.L_1185:
        /*1b24*/ 	.byte	0x04, 0x2f
        /*1b26*/ 	.short	(.L_1187 - .L_1186)
	.align		4
.L_1186:
        /*1b28*/ 	.word	index@(_ZN43_GLOBAL__N__9ae7fba5_10_SoftMax_cu_9f978f6321softmax_warp_backwardIfN3c104HalfEfLi10ELb1ELb0EEEvPT0_PKT_S7_iiiPKb)
        /*1b2c*/ 	.word	0x0000004d


	//----- nvinfo : EIATTR_FRAME_SIZE
	.align		4
.L_1187:
        /*1b30*/ 	.byte	0x04, 0x11
        /*1b32*/ 	.short	(.L_1189 - .L_1188)
	.align		4
.L_1188:
        /*1b34*/ 	.word	index@(_ZN43_GLOBAL__N__9ae7fba5_10_SoftMax_cu_9f978f6321softmax_warp_backwardIfN3c104HalfEfLi10ELb1ELb0EEEvPT0_PKT_S7_iiiPKb)
        /*1b38*/ 	.word	0x00000000


	//----- nvinfo : EIATTR_REGCOUNT
	.align		4
.L_1189:
        /*1b3c*/ 	.byte	0x04, 0x2f
        /*1b3e*/ 	.short	(.L_1191 - .L_1190)
	.align		4
.L_1190:
        /*1b40*/ 	.word	index@(_ZN43_GLOBAL__N__9ae7fba5_10_SoftMax_cu_9f978f6321softmax_warp_backwardIN3c108BFloat16ES2_fLi0ELb1ELb0EEEvPT0_PKT_S7_iiiPKb)
        /*1b44*/ 	.word	0x00000014


	//----- nvinfo : EIATTR_FRAME_SIZE
	.align		4
.L_1191:
        /*1b48*/ 	.byte	0x04, 0x11
        /*1b4a*/ 	.short	(.L_1193 - .L_1192)
	.align		4
.L_1192:
        /*1b4c*/ 	.word	index@(_ZN43_GLOBAL__N__9ae7fba5_10_SoftMax_cu_9f978f6321softmax_warp_backwardIN3c108BFloat16ES2_fLi0ELb1ELb0EEEvPT0_PKT_S7_iiiPKb)
        /*1b50*/ 	.word	0x00000000


	//----- nvinfo : EIATTR_REGCOUNT
	.align		4
.L_1193:
        /*1b54*/ 	.byte	0x04, 0x2f
        /*1b56*/ 	.short	(.L_1195 - .L_1194)
	.align		4
.L_1194:
        /*1b58*/ 	.word	index@(_ZN43_GLOBAL__N__9ae7fba5_10_SoftMax_cu_9f978f6321softmax_warp_backwardIN3c108BFloat16ES2_fLi1ELb1ELb0EEEvPT0_PKT_S7_iiiPKb)
        /*1b5c*/ 	.word	0x00000013


	//----- nvinfo : EIATTR_FRAME_SIZE
	.align		4
.L_1195:
        /*1b60*/ 	.byte	0x04, 0x11
        /*1b62*/ 	.short	(.L_1197 - .L_1196)
	.align		4
.L_1196:
        /*1b64*/ 	.word	index@(_ZN43_GLOBAL__N__9ae7fba5_10_SoftMax_cu_9f978f6321softmax_warp_backwardIN3c108BFloat16ES2_fLi1ELb1ELb0EEEvPT0_PKT_S7_iiiPKb)
        /*1b68*/ 	.word	0x00000000


	//----- nvinfo : EIATTR_REGCOUNT
	.align		4
.L_1197:
        /*1b6c*/ 	.byte	0x04, 0x2f
        /*1b6e*/ 	.short	(.L_1199 - .L_1198)
	.align		4
.L_1198:
        /*1b70*/ 	.word	index@(_ZN43_GLOBAL__N__9ae7fba5_10_SoftMax_cu_9f978f6321softmax_warp_backwardIN3c108BFloat16ES2_fLi2ELb1ELb0EEEvPT0_PKT_S7_iiiPKb)
        /*1b74*/ 	.word	0x00000013


	//----- nvinfo : EIATTR_FRAME_SIZE
	.align		4
.L_1199:
        /*1b78*/ 	.byte	0x04, 0x11
        /*1b7a*/ 	.short	(.L_1201 - .L_1200)
	.align		4
.L_1200:
        /*1b7c*/ 	.word	index@(_ZN43_GLOBAL__N__9ae7fba5_10_SoftMax_cu_9f978f6321softmax_warp_backwardIN3c108BFloat16ES2_fLi2ELb1ELb0EEEvPT0_PKT_S7_iiiPKb)
        /*1b80*/ 	.word	0x00000000


	//----- nvinfo : EIATTR_REGCOUNT
	.align		4
.L_1201:
        /*1b84*/ 	.byte	0x04, 0x2f
        /*1b86*/ 	.short	(.L_1203 - .L_1202)
	.align		4
.L_1202:
        /*1b88*/ 	.word	index@(_ZN43_GLOBAL__N__9ae7fba5_10_SoftMax_cu_9f978f6321softmax_warp_backwardIN3c108BFloat16ES2_fLi3ELb1ELb0EEEvPT0_PKT_S7_iiiPKb)
        /*1b8c*/ 	.word	0x00000014


	//----- nvinfo : EIATTR_FRAME_SIZE
	.align		4
.L_1203:
        /*1b90*/ 	.byte	0x04, 0x11
        /*1b92*/ 	.short	(.L_1205 - .L_1204)
	.align		4
.L_1204:
        /*1b94*/ 	.word	index@(_ZN43_GLOBAL__N__9ae7fba5_10_SoftMax_cu_9f978f6321softmax_warp_backwardIN3c108BFloat16ES2_fLi3ELb1ELb0EEEvPT0_PKT_S7_iiiPKb)
        /*1b98*/ 	.word	0x00000000


	//----- nvinfo : EIATTR_REGCOUNT
	.align		4
.L_1205:
        /*1b9c*/ 	.byte	0x04, 0x2f
        /*1b9e*/ 	.short	(.L_1207 - .L_1206)
	.align		4
.L_1206:
        /*1ba0*/ 	.word	index@(_ZN43_GLOBAL__N__9ae7fba5_10_SoftMax_cu_9f978f6321softmax_warp_backwardIN3c108BFloat16ES2_fLi4ELb1ELb0EEEvPT0_PKT_S7_iiiPKb)
        /*1ba4*/ 	.word	0x00000015


	//----- nvinfo : EIATTR_FRAME_SIZE
	.align		4
.L_1207:
        /*1ba8*/ 	.byte	0x04, 0x11
        /*1baa*/ 	.short	(.L_1209 - .L_1208)
	.align		4
.L_1208:
        /*1bac*/ 	.word	index@(_ZN43_GLOBAL__N__9ae7fba5_10_SoftMax_cu_9f978f6321softmax_warp_backwardIN3c108BFloat16ES2_fLi4ELb1ELb0EEEvPT0_PKT_S7_iiiPKb)
        /*1bb0*/ 	.word	0x00000000


	//----- nvinfo : EIATTR_REGCOUNT
	.align		4
.L_1209:
        /*1bb4*/ 	.byte	0x04, 0x2f
        /*1bb6*/ 	.short	(.L_1211 - .L_1210)
	.align		4
.L_1210:
        /*1bb8*/ 	.word	index@(_ZN43_GLOBAL__N__9ae7fba5_10_SoftMax_cu_9f978f6321softmax_warp_backwardIN3c108BFloat16ES2_fLi5ELb1ELb0EEEvPT0_PKT_S7_iiiPKb)
        /*1bbc*/ 	.word	0x00000015


	//----- nvinfo : EIATTR_FRAME_SIZE
	.align		4
.L_1211:
        /*1bc0*/ 	.byte	0x04, 0x11
        /*1bc2*/ 	.short	(.L_1213 - .L_1212)
	.align		4
.L_1212:
        /*1bc4*/ 	.word	index@(_ZN43_GLOBAL__N__9ae7fba5_10_SoftMax_cu_9f978f6321softmax_warp_backwardIN3c108BFloat16ES2_fLi5ELb1ELb0EEEvPT0_PKT_S7_iiiPKb)
        /*1bc8*/ 	.word	0x00000000


	//----- nvinfo : EIATTR_REGCOUNT
	.align		4
.L_1213:
        /*1bcc*/ 	.byte	0x04, 0x2f
        /*1bce*/ 	.short	(.L_1215 - .L_1214)
	.align		4
.L_1214:
        /*1bd0*/ 	.word	index@(_ZN43_GLOBAL__N__9ae7fba5_10_SoftMax_cu_9f978f6321softmax_warp_backwardIN3c108BFloat16ES2_fLi6ELb1ELb0EEEvPT0_PKT_S7_iiiPKb)
        /*1bd4*/ 	.word	0x00000019


	//----- nvinfo : EIATTR_FRAME_SIZE
	.align		4
.L_1215:
        /*1bd8*/ 	.byte	0x04, 0x11
        /*1bda*/ 	.short	(.L_1217 - .L_1216)
	.align		4
.L_1216:
        /*1bdc*/ 	.word	index@(_ZN43_GLOBAL__N__9ae7fba5_10_SoftMax_cu_9f978f6321softmax_warp_backwardIN3c108BFloat16ES2_fLi6ELb1ELb0EEEvPT0_PKT_S7_iiiPKb)
        /*1be0*/ 	.word	0x00000000


	//----- nvinfo : EIATTR_REGCOUNT
	.align		4
.L_1217:
        /*1be4*/ 	.byte	0x04, 0x2f
        /*1be6*/ 	.short	(.L_1219 - .L_1218)
	.align		4
.L_1218:
        /*1be8*/ 	.word	index@(_ZN43_GLOBAL__N__9ae7fba5_10_SoftMax_cu_9f978f6321softmax_warp_backwardIN3c108BFloat16ES2_fLi7ELb1ELb0EEEvPT0_PKT_S7_iiiPKb)
        /*1bec*/ 	.word	0x00000020


	//----- nvinfo : EIATTR_FRAME_SIZE
	.align		4
.L_1219:
        /*1bf0*/ 	.byte	0x04, 0x11
        /*1bf2*/ 	.short	(.L_1221 - .L_1220)
	.align		4
.L_1220:
        /*1bf4*/ 	.word	index@(_ZN43_GLOBAL__N__9ae7fba5_10_SoftMax_cu_9f978f6321softmax_warp_backwardIN3c108BFloat16ES2_fLi7ELb1ELb0EEEvPT0_PKT_S7_iiiPKb)
        /*1bf8*/ 	.word	0x00000000


	//----- nvinfo : EIATTR_REGCOUNT
	.align		4
.L_1221:
        /*1bfc*/ 	.byte	0x04, 0x2f
        /*1bfe*/ 	.short	(.L_1223 - .L_1222)
	.align		4
.L_1222:
        /*1c00*/ 	.word	index@(_ZN43_GLOBAL__N__9ae7fba5_10_SoftMax_cu_9f978f6321softmax_warp_backwardIN3c108BFloat16ES2_fLi8ELb1ELb0EEEvPT0_PKT_S7_iiiPKb)
        /*1c04*/ 	.word	0x0000001d


	//----- nvinfo : EIATTR_FRAME_SIZE
	.align		4
.L_1223:
        /*1c08*/ 	.byte	0x04, 0x11
        /*1c0a*/ 	.short	(.L_1225 - .L_1224)
	.align		4
.L_1224:
        /*1c0c*/ 	.word	index@(_ZN43_GLOBAL__N__9ae7fba5_10_SoftMax_cu_9f978f6321softmax_warp_backwardIN3c108BFloat16ES2_fLi8ELb1ELb0EEEvPT0_PKT_S7_iiiPKb)
        /*1c10*/ 	.word	0x00000000


	//----- nvinfo : EIATTR_REGCOUNT
	.align		4
.L_1225:
        /*1c14*/ 	.byte	0x04, 0x2f
        /*1c16*/ 	.short	(.L_1227 - .L_1226)
	.align		4
.L_1226:
        /*1c18*/ 	.word	index@(_ZN43_GLOBAL__N__9ae7fba5_10_SoftMax_cu_9f978f6321softmax_warp_backwardIN3c108BFloat16ES2_fLi9ELb1ELb0EEEvPT0_PKT_S7_iiiPKb)
        /*1c1c*/ 	.word	0x0000002d


	//----- nvinfo : EIATTR_FRAME_SIZE
	.align		4
.L_1227:
        /*1c20*/ 	.byte	0x04, 0x11
        /*1c22*/ 	.short	(.L_1229 - .L_1228)
	.align		4
.L_1228:
        /*1c24*/ 	.word	index@(_ZN43_GLOBAL__N__9ae7fba5_10_SoftMax_cu_9f978f6321softmax_warp_backwardIN3c108BFloat16ES2_fLi9ELb1ELb0EEEvPT0_PKT_S7_iiiPKb)
        /*1c28*/ 	.word	0x00000000


	//----- nvinfo : EIATTR_REGCOUNT
	.align		4
.L_1229:
        /*1c2c*/ 	.byte	0x04, 0x2f
        /*1c2e*/ 	.short	(.L_1231 - .L_1230)
	.align		4
.L_1230:
        /*1c30*/ 	.word	index@(_ZN43_GLOBAL__N__9ae7fba5_10_SoftMax_cu_9f978f6321softmax_warp_backwardIN3c108BFloat16ES2_fLi10ELb1ELb0EEEvPT0_PKT_S7_iiiPKb)
        /*1c34*/ 	.word	0x0000004e


	//----- nvinfo : EIATTR_FRAME_SIZE
	.align		4
.L_1231:
        /*1c38*/ 	.byte	0x04, 0x11
        /*1c3a*/ 	.short	(.L_1233 - .L_1232)
	.align		4
.L_1232:
        /*1c3c*/ 	.word	index@(_ZN43_GLOBAL__N__9ae7fba5_10_SoftMax_cu_9f978f6321softmax_warp_backwardIN3c108BFloat16ES2_fLi10ELb1ELb0EEEvPT0_PKT_S7_iiiPKb)
        /*1c40*/ 	.word	0x00000000


	//----- nvinfo : EIATTR_REGCOUNT
	.align		4
.L_1233:
        /*1c44*/ 	.byte	0x04, 0x2f
        /*1c46*/ 	.short	(.L_1235 - .L_1234)
	.align		4
.L_1234:
        /*1c48*/ 	.word	index@(_ZN43_GLOBAL__N__9ae7fba5_10_SoftMax_cu_9f978f6321softmax_warp_backwardIfN3c108BFloat16EfLi0ELb1ELb0EEEvPT0_PKT_S7_iiiPKb)
        /*1c4c*/ 	.word	0x00000014


	//----- nvinfo : EIATTR_FRAME_SIZE
	.align		4
.L_1235:
        /*1c50*/ 	.byte	0x04, 0x11
        /*1c52*/ 	.short	(.L_1237 - .L_1236)
	.align		4
.L_1236:
        /*1c54*/ 	.word	index@(_ZN43_GLOBAL__N__9ae7fba5_10_SoftMax_cu_9f978f6321softmax_warp_backwardIfN3c108BFloat16EfLi0ELb1ELb0EEEvPT0_PKT_S7_iiiPKb)
        /*1c58*/ 	.word	0x00000000


	//----- nvinfo : EIATTR_REGCOUNT
	.align		4
.L_1237:
        /*1c5c*/ 	.byte	0x04, 0x2f
        /*1c5e*/ 	.short	(.L_1239 - .L_1238)
	.align		4
.L_1238:
        /*1c60*/ 	.word	index@(_ZN43_GLOBAL__N__9ae7fba5_10_SoftMax_cu_9f978f6321softmax_warp_backwardIfN3c108BFloat16EfLi1ELb1ELb0EEEvPT0_PKT_S7_iiiPKb)
        /*1c64*/ 	.word	0x00000016


	//----- nvinfo : EIATTR_FRAME_SIZE
	.align		4
.L_1239:
        /*1c68*/ 	.byte	0x04, 0x11
        /*1c6a*/ 	.short	(.L_1241 - .L_1240)
	.align		4
.L_1240:
        /*1c6c*/ 	.word	index@(_ZN43_GLOBAL__N__9ae7fba5_10_SoftMax_cu_9f978f6321softmax_warp_backwardIfN3c108BFloat16EfLi1ELb1ELb0EEEvPT0_PKT_S7_iiiPKb)
        /*1c70*/ 	.word	0x00000000


	//----- nvinfo : EIATTR_REGCOUNT
	.align		4
.L_1241:
        /*1c74*/ 	.byte	0x04, 0x2f
        /*1c76*/ 	.short	(.L_1243 - .L_1242)
	.align		4
.L_1242:
        /*1c78*/ 	.word	index@(_ZN43_GLOBAL__N__9ae7fba5_10_SoftMax_cu_9f978f6321softmax_warp_backwardIfN3c108BFloat16EfLi2ELb1ELb0EEEvPT0_PKT_S7_iiiPKb)
        /*1c7c*/ 	.word	0x00000018


	//----- nvinfo : EIATTR_FRAME_SIZE
	.align		4
.L_1243:
        /*1c80*/ 	.byte	0x04, 0x11
        /*1c82*/ 	.short	(.L_1245 - .L_1244)
	.align		4
.L_1244:
        /*1c84*/ 	.word	index@(_ZN43_GLOBAL__N__9ae7fba5_10_SoftMax_cu_9f978f6321softmax_warp_backwardIfN3c108BFloat16EfLi2ELb1ELb0EEEvPT0_PKT_S7_iiiPKb)
        /*1c88*/ 	.word	0x00000000


	//----- nvinfo : EIATTR_REGCOUNT
	.align		4
.L_1245:
        /*1c8c*/ 	.byte	0x04, 0x2f
        /*1c8e*/ 	.short	(.L_1247 - .L_1246)
	.align		4
.L_1246:
        /*1c90*/ 	.word	index@(_ZN43_GLOBAL__N__9ae7fba5_10_SoftMax_cu_9f978f6321softmax_warp_backwardIfN3c108BFloat16EfLi3ELb1ELb0EEEvPT0_PKT_S7_iiiPKb)
        /*1c94*/ 	.word	0x00000018


	//----- nvinfo : EIATTR_FRAME_SIZE
	.align		4
.L_1247:
        /*1c98*/ 	.byte	0x04, 0x11
        /*1c9a*/ 	.short	(.L_1249 - .L_1248)
	.align		4
.L_1248:
        /*1c9c*/ 	.word	index@(_ZN43_GLOBAL__N__9ae7fba5_10_SoftMax_cu_9f978f6321softmax_warp_backwardIfN3c108BFloat16EfLi3ELb1ELb0EEEvPT0_PKT_S7_iiiPKb)
        /*1ca0*/ 	.word	0x00000000


	//----- nvinfo : EIATTR_REGCOUNT
	.align		4
.L_1249:
        /*1ca4*/ 	.byte	0x04, 0x2f
        /*1ca6*/ 	.short	(.L_1251 - .L_1250)
	.align		4
.L_1250:
        /*1ca8*/ 	.word	index@(_ZN43_GLOBAL__N__9ae7fba5_10_SoftMax_cu_9f978f6321softmax_warp_backwardIfN3c108BFloat16EfLi4ELb1ELb0EEEvPT0_PKT_S7_iiiPKb)
        /*1cac*/ 	.word	0x00000016


	//----- nvinfo : EIATTR_FRAME_SIZE
	.align		4
.L_1251:
        /*1cb0*/ 	.byte	0x04, 0x11
        /*1cb2*/ 	.short	(.L_1253 - .L_1252)
	.align		4
.L_1252:
        /*1cb4*/ 	.word	index@(_ZN43_GLOBAL__N__9ae7fba5_10_SoftMax_cu_9f978f6321softmax_warp_backwardIfN3c108BFloat16EfLi4ELb1ELb0EEEvPT0_PKT_S7_iiiPKb)
        /*1cb8*/ 	.word	0x00000000


	//----- nvinfo : EIATTR_REGCOUNT
	.align		4
.L_1253:
        /*1cbc*/ 	.byte	0x04, 0x2f
        /*1cbe*/ 	.short	(.L_1255 - .L_1254)
	.align		4
.L_1254:
        /*1cc0*/ 	.word	index@(_ZN43_GLOBAL__N__9ae7fba5_10_SoftMax_cu_9f978f6321softmax_warp_backwardIfN3c108BFloat16EfLi5ELb1ELb0EEEvPT0_PKT_S7_iiiPKb)
        /*1cc4*/ 	.word	0x00000016


	//----- nvinfo : EIATTR_FRAME_SIZE
	.align		4
.L_1255:
        /*1cc8*/ 	.byte	0x04, 0x11
        /*1cca*/ 	.short	(.L_1257 - .L_1256)
	.align		4
.L_1256:
        /*1ccc*/ 	.word	index@(_ZN43_GLOBAL__N__9ae7fba5_10_SoftMax_cu_9f978f6321softmax_warp_backwardIfN3c108BFloat16EfLi5ELb1ELb0EEEvPT0_PKT_S7_iiiPKb)
        /*1cd0*/ 	.word	0x00000000


	//----- nvinfo : EIATTR_REGCOUNT
	.align		4
.L_1257:
        /*1cd4*/ 	.byte	0x04, 0x2f
        /*1cd6*/ 	.short	(.L_1259 - .L_1258)
	.align		4
.L_1258:
        /*1cd8*/ 	.word	index@(_ZN43_GLOBAL__N__9ae7fba5_10_SoftMax_cu_9f978f6321softmax_warp_backwardIfN3c108BFloat16EfLi6ELb1ELb0EEEvPT0_PKT_S7_iiiPKb)
        /*1cdc*/ 	.word	0x0000001b


	//----- nvinfo : EIATTR_FRAME_SIZE
	.align		4
.L_1259:
        /*1ce0*/ 	.byte	0x04, 0x11
        /*1ce2*/ 	.short	(.L_1261 - .L_1260)
	.align		4
.L_1260:
        /*1ce4*/ 	.word	index@(_ZN43_GLOBAL__N__9ae7fba5_10_SoftMax_cu_9f978f6321softmax_warp_backwardIfN3c108BFloat16EfLi6ELb1ELb0EEEvPT0_PKT_S7_iiiPKb)
        /*1ce8*/ 	.word	0x00000000


	//----- nvinfo : EIATTR_REGCOUNT
	.align		4
.L_1261:
        /*1cec*/ 	.byte	0x04, 0x2f
        /*1cee*/ 	.short	(.L_1263 - .L_1262)
	.align		4
.L_1262:
        /*1cf0*/ 	.word	index@(_ZN43_GLOBAL__N__9ae7fba5_10_SoftMax_cu_9f978f6321softmax_warp_backwardIfN3c108BFloat16EfLi7ELb1ELb0EEEvPT0_PKT_S7_iiiPKb)
        /*1cf4*/ 	.word	0x00000020


	//----- nvinfo : EIATTR_FRAME_SIZE
	.align		4
.L_1263:
        /*1cf8*/ 	.byte	0x04, 0x11
        /*1cfa*/ 	.short	(.L_1265 - .L_1264)
	.align		4
.L_1264:
        /*1cfc*/ 	.word	index@(_ZN43_GLOBAL__N__9ae7fba5_10_SoftMax_cu_9f978f6321softmax_warp_backwardIfN3c108BFloat16EfLi7ELb1ELb0EEEvPT0_PKT_S7_iiiPKb)
        /*1d00*/ 	.word	0x00000000


	//----- nvinfo : EIATTR_REGCOUNT
	.align		4
.L_1265:
        /*1d04*/ 	.byte	0x04, 0x2f
        /*1d06*/ 	.short	(.L_1267 - .L_1266)
	.align		4
.L_1266:
        /*1d08*/ 	.word	index@(_ZN43_GLOBAL__N__9ae7fba5_10_SoftMax_cu_9f978f6321softmax_warp_backwardIfN3c108BFloat16EfLi8ELb1ELb0EEEvPT0_PKT_S7_iiiPKb)
        /*1d0c*/ 	.word	0x0000001d


	//----- nvinfo : EIATTR_FRAME_SIZE
	.align		4
.L_1267:
        /*1d10*/ 	.byte	0x04, 0x11
        /*1d12*/ 	.short	(.L_1269 - .L_1268)
	.align		4
.L_1268:
        /*1d14*/ 	.word	index@(_ZN43_GLOBAL__N__9ae7fba5_10_SoftMax_cu_9f978f6321softmax_warp_backwardIfN3c108BFloat16EfLi8ELb1ELb0EEEvPT0_PKT_S7_iiiPKb)
        /*1d18*/ 	.word	0x00000000


	//----- nvinfo : EIATTR_REGCOUNT
	.align		4
.L_1269:
        /*1d1c*/ 	.byte	0x04, 0x2f
        /*1d1e*/ 	.short	(.L_1271 - .L_1270)
	.align		4
.L_1270:
        /*1d20*/ 	.word	index@(_ZN43_GLOBAL__N__9ae7fba5_10_SoftMax_cu_9f978f6321softmax_warp_backwardIfN3c108BFloat16EfLi9ELb1ELb0EEEvPT0_PKT_S7_iiiPKb)
        /*1d24*/ 	.word	0x0000002d


	//----- nvinfo : EIATTR_FRAME_SIZE
	.align		4
.L_1271:
        /*1d28*/ 	.byte	0x04, 0x11
        /*1d2a*/ 	.short	(.L_1273 - .L_1272)
	.align		4
.L_1272:
        /*1d2c*/ 	.word	index@(_ZN43_GLOBAL__N__9ae7fba5_10_SoftMax_cu_9f978f6321softmax_warp_backwardIfN3c108BFloat16EfLi9ELb1ELb0EEEvPT0_PKT_S7_iiiPKb)
        /*1d30*/ 	.word	0x00000000


	//----- nvinfo : EIATTR_REGCOUNT
	.align		4
.L_1273:
        /*1d34*/ 	.byte	0x04, 0x2f
        /*1d36*/ 	.short	(.L_1275 - .L_1274)
	.align		4
.L_1274:
        /*1d38*/ 	.word	index@(_ZN43_GLOBAL__N__9ae7fba5_10_SoftMax_cu_9f978f6321softmax_warp_backwardIfN3c108BFloat16EfLi10ELb1ELb0EEEvPT0_PKT_S7_iiiPKb)
        /*1d3c*/ 	.word	0x0000004d


	//----- nvinfo : EIATTR_FRAME_SIZE
	.align		4
.L_1275:
        /*1d40*/ 	.byte	0x04, 0x11
        /*1d42*/ 	.short	(.L_1277 - .L_1276)
	.align		4
.L_1276:
        /*1d44*/ 	.word	index@(_ZN43_GLOBAL__N__9ae7fba5_10_SoftMax_cu_9f978f6321softmax_warp_backwardIfN3c108BFloat16EfLi10ELb1ELb0EEEvPT0_PKT_S7_iiiPKb)
        /*1d48*/ 	.word	0x00000000


	//----- nvinfo : EIATTR_REGCOUNT
	.align		4
.L_1277:
        /*1d4c*/ 	.byte	0x04, 0x2f
        /*1d4e*/ 	.short	(.L_1279 - .L_1278)
	.align		4
.L_1278:
        /*1d50*/ 	.word	index@(_ZN43_GLOBAL__N__9ae7fba5_10_SoftMax_cu_9f978f6320softmax_warp_forwardIdddLi0ELb0ELb0EEEvPT0_PKT_iiiPKbib)
        /*1d54*/ 	.word	0x0000001d


	//----- nvinfo : EIATTR_FRAME_SIZE
	.align		4
.L_1279:
        /*1d58*/ 	.byte	0x04, 0x11
        /*1d5a*/ 	.short	(.L_1281 - .L_1280)
	.align		4
.L_1280:
        /*1d5c*/ 	.word	index@($__internal_23_$__cuda_sm20_div_rn_f64_full)
        /*1d60*/ 	.word	0x00000000


	//----- nvinfo : EIATTR_FRAME_SIZE
	.align		4
.L_1281:
        /*1d64*/ 	.byte	0x04, 0x11
        /*1d66*/ 	.short	(.L_1283 - .L_1282)
	.align		4
.L_1282:
        /*1d68*/ 	.word	index@(_ZN43_GLOBAL__N__9ae7fba5_10_SoftMax_cu_9f978f6320softmax_warp_forwardIdddLi0ELb0ELb0EEEvPT0_PKT_iiiPKbib)
        /*1d6c*/ 	.word	0x00000000


	//----- nvinfo : EIATTR_REGCOUNT
	.align		4
.L_1283:
        /*1d70*/ 	.byte	0x04, 0x2f
        /*1d72*/ 	.short	(.L_1285 - .L_1284)
	.align		4
.L_1284:
        /*1d74*/ 	.word	index@(_ZN43_GLOBAL__N__9ae7fba5_10_SoftMax_cu_9f978f6320softmax_warp_forwardIdddLi1ELb0ELb0EEEvPT0_PKT_iiiPKbib)
        /*1d78*/ 	.word	0x0000001e


	//----- nvinfo : EIATTR_FRAME_SIZE
	.align		4
.L_1285:
        /*1d7c*/ 	.byte	0x04, 0x11
        /*1d7e*/ 	.short	(.L_1287 - .L_1286)
	.align		4
.L_1286:
        /*1d80*/ 	.word	index@($__internal_22_$__cuda_sm20_div_rn_f64_full)
        /*1d84*/ 	.word	0x00000000


	//----- nvinfo : EIATTR_FRAME_SIZE
	.align		4
.L_1287:
        /*1d88*/ 	.byte	0x04, 0x11
        /*1d8a*/ 	.short	(.L_1289 - .L_1288)
	.align		4
.L_1288:
        /*1d8c*/ 	.word	index@(_ZN43_GLOBAL__N__9ae7fba5_10_SoftMax_cu_9f978f6320softmax_warp_forwardIdddLi1ELb0ELb0EEEvPT0_PKT_iiiPKbib)
        /*1d90*/ 	.word	0x00000000


	//----- nvinfo : EIATTR_REGCOUNT
	.align		4
.L_1289:
        /*1d94*/ 	.byte	0x04, 0x2f
        /*1d96*/ 	.short	(.L_1291 - .L_1290)
	.align		4
.L_1290:
        /*1d98*/ 	.word	index@(_ZN43_GLOBAL__N__9ae7fba5_10_SoftMax_cu_9f978f6320softmax_warp_forwardIdddLi2ELb0ELb0EEEvPT0_PKT_iiiPKbib)
        /*1d9c*/ 	.word	0x0000001e


	//----- nvinfo : EIATTR_FRAME_SIZE
	.align		4
.L_1291:
        /*1da0*/ 	.byte	0x04, 0x11
        /*1da2*/ 	.short	(.L_1293 - .L_1292)
	.align		4
.L_1292:
        /*1da4*/ 	.word	index@($__internal_21_$__cuda_sm20_div_rn_f64_full)
        /*1da8*/ 	.word	0x00000000


	//----- nvinfo : EIATTR_FRAME_SIZE
	.align		4
.L_1293:
        /*1dac*/ 	.byte	0x04, 0x11
        /*1dae*/ 	.short	(.L_1295 - .L_1294)
	.align		4
.L_1294:
        /*1db0*/ 	.word	index@(_ZN43_GLOBAL__N__9ae7fba5_10_SoftMax_cu_9f978f6320softmax_warp_forwardIdddLi2ELb0ELb0EEEvPT0_PKT_iiiPKbib)
        /*1db4*/ 	.word	0x00000000


	//----- nvinfo : EIATTR_REGCOUNT
	.align		4
.L_1295:
        /*1db8*/ 	.byte	0x04, 0x2f
        /*1dba*/ 	.short	(.L_1297 - .L_1296)
	.align		4
.L_1296:
        /*1dbc*/ 	.word	index@(_ZN43_GLOBAL__N__9ae7fba5_10_SoftMax_cu_9f978f6320softmax_warp_forwardIdddLi3ELb0ELb0EEEvPT0_PKT_iiiPKbib)
        /*1dc0*/ 	.word	0x0000001e


	//----- nvinfo : EIATTR_FRAME_SIZE
	.align		4
.L_1297:
        /*1dc4*/ 	.byte	0x04, 0x11
        /*1dc6*/ 	.short	(.L_1299 - .L_1298)
	.align		4
.L_1298:
        /*1dc8*/ 	.word	index@($__internal_20_$__cuda_sm20_div_rn_f64_full)
        /*1dcc*/ 	.word	0x00000000


	//----- nvinfo : EIATTR_FRAME_SIZE
	.align		4
.L_1299:
        /*1dd0*/ 	.byte	0x04, 0x11
        /*1dd2*/ 	.short	(.L_1301 - .L_1300)
	.align		4
.L_1300:
        /*1dd4*/ 	.word	index@(_ZN43_GLOBAL__N__9ae7fba5_10_SoftMax_cu_9f978f6320softmax_warp_forwardIdddLi3ELb0ELb0EEEvPT0_PKT_iiiPKbib)
        /*1dd8*/ 	.word	0x00000000


	//----- nvinfo : EIATTR_REGCOUNT
	.align		4
.L_1301:
        /*1ddc*/ 	.byte	0x04, 0x2f
        /*1dde*/ 	.short	(.L_1303 - .L_1302)
	.align		4
.L_1302:
        /*1de0*/ 	.word	index@(_ZN43_GLOBAL__N__9ae7fba5_10_SoftMax_cu_9f978f6320softmax_warp_forwardIdddLi4ELb0ELb0EEEvPT0_PKT_iiiPKbib)
        /*1de4*/ 	.word	0x0000001e


	//----- nvinfo : EIATTR_FRAME_SIZE
	.align		4
.L_1303:
        /*1de8*/ 	.byte	0x04, 0x11
        /*1dea*/ 	.short	(.L_1305 - .L_1304)
	.align		4
.L_1304:
        /*1dec*/ 	.word	index@($__internal_19_$__cuda_sm20_div_rn_f64_full)
        /*1df0*/ 	.word	0x00000000


	//----- nvinfo : EIATTR_FRAME_SIZE
	.align		4
.L_1305:
        /*1df4*/ 	.byte	0x04, 0x11
        /*1df6*/ 	.short	(.L_1307 - .L_1306)
	.align		4
.L_1306:
        /*1df8*/ 	.word	index@(_ZN43_GLOBAL__N__9ae7fba5_10_SoftMax_cu_9f978f6320softmax_warp_forwardIdddLi4ELb0ELb0EEEvPT0_PKT_iiiPKbib)
        /*1dfc*/ 	.word	0x00000000


	//----- nvinfo : EIATTR_REGCOUNT
	.align		4
.L_1307:
        /*1e00*/ 	.byte	0x04, 0x2f
        /*1e02*/ 	.short	(.L_1309 - .L_1308)
	.align		4
.L_1308:
        /*1e04*/ 	.word	index@(_ZN43_GLOBAL__N__9ae7fba5_10_SoftMax_cu_9f978f6320softmax_warp_forwardIdddLi5ELb0ELb0EEEvPT0_PKT_iiiPKbib)
        /*1e08*/ 	.word	0x0000001e


	//----- nvinfo : EIATTR_FRAME_SIZE
	.align		4
.L_1309:
        /*1e0c*/ 	.byte	0x04, 0x11
        /*1e0e*/ 	.short	(.L_1311 - .L_1310)
	.align		4
.L_1310:
        /*1e10*/ 	.word	index@($__internal_18_$__cuda_sm20_div_rn_f64_full)
        /*1e14*/ 	.word	0x00000000


	//----- nvinfo : EIATTR_FRAME_SIZE
	.align		4
.L_1311:
        /*1e18*/ 	.byte	0x04, 0x11
        /*1e1a*/ 	.short	(.L_1313 - .L_1312)
	.align		4
.L_1312:
        /*1e1c*/ 	.word	index@(_ZN43_GLOBAL__N__9ae7fba5_10_SoftMax_cu_9f978f6320softmax_warp_forwardIdddLi5ELb0ELb0EEEvPT0_PKT_iiiPKbib)
        /*1e20*/ 	.word	0x00000000


	//----- nvinfo : EIATTR_REGCOUNT
	.align		4
.L_1313:
        /*1e24*/ 	.byte	0x04, 0x2f
        /*1e26*/ 	.short	(.L_1315 - .L_1314)
	.align		4
.L_1314:
        /*1e28*/ 	.word	index@(_ZN43_GLOBAL__N__9ae7fba5_10_SoftMax_cu_9f978f6320softmax_warp_forwardIdddLi6ELb0ELb0EEEvPT0_PKT_iiiPKbib)
        /*1e2c*/ 	.word	0x00000028


	//----- nvinfo : EIATTR_FRAME_SIZE
	.align		4
.L_1315:
        /*1e30*/ 	.byte	0x04, 0x11
        /*1e32*/ 	.short	(.L_1317 - .L_1316)
	.align		4
.L_1316:
        /*1e34*/ 	.word	index@($__internal_17_$__cuda_sm20_div_rn_f64_full)
        /*1e38*/ 	.word	0x00000000


	//----- nvinfo : EIATTR_FRAME_SIZE
	.align		4
.L_1317:
        /*1e3c*/ 	.byte	0x04, 0x11
        /*1e3e*/ 	.short	(.L_1319 - .L_1318)
	.align		4
.L_1318:
        /*1e40*/ 	.word	index@(_ZN43_GLOBAL__N__9ae7fba5_10_SoftMax_cu_9f978f6320softmax_warp_forwardIdddLi6ELb0ELb0EEEvPT0_PKT_iiiPKbib)
        /*1e44*/ 	.word	0x00000000


	//----- nvinfo : EIATTR_REGCOUNT
	.align		4
.L_1319:
        /*1e48*/ 	.byte	0x04, 0x2f
        /*1e4a*/ 	.short	(.L_1321 - .L_1320)
	.align		4
.L_1320:
        /*1e4c*/ 	.word	index@(_ZN43_GLOBAL__N__9ae7fba5_10_SoftMax_cu_9f978f6320softmax_warp_forwardIdddLi7ELb0ELb0EEEvPT0_PKT_iiiPKbib)
        /*1e50*/ 	.word	0x00000030


	//----- nvinfo : EIATTR_FRAME_SIZE
	.align		4
.L_1321:
        /*1e54*/ 	.byte	0x04, 0x11
        /*1e56*/ 	.short	(.L_1323 - .L_1322)
	.align		4
.L_1322:
        /*1e58*/ 	.word	index@($__internal_16_$__cuda_sm20_div_rn_f64_full)
        /*1e5c*/ 	.word	0x00000000


	//----- nvinfo : EIATTR_FRAME_SIZE
	.align		4
.L_1323:
        /*1e60*/ 	.byte	0x04, 0x11
        /*1e62*/ 	.short	(.L_1325 - .L_1324)
	.align		4
.L_1324:
        /*1e64*/ 	.word	index@(_ZN43_GLOBAL__N__9ae7fba5_10_SoftMax_cu_9f978f6320softmax_warp_forwardIdddLi7ELb0ELb0EEEvPT0_PKT_iiiPKbib)
        /*1e68*/ 	.word	0x00000000


	//----- nvinfo : EIATTR_REGCOUNT
	.align		4
.L_1325:
        /*1e6c*/ 	.byte	0x04, 0x2f
        /*1e6e*/ 	.short	(.L_1327 - .L_1326)
	.align		4
.L_1326:
        /*1e70*/ 	.word	index@(_ZN43_GLOBAL__N__9ae7fba5_10_SoftMax_cu_9f978f6320softmax_warp_forwardIdddLi8ELb0ELb0EEEvPT0_PKT_iiiPKbib)
        /*1e74*/ 	.word	0x00000030


	//----- nvinfo : EIATTR_FRAME_SIZE
	.align		4
.L_1327:
        /*1e78*/ 	.byte	0x04, 0x11
        /*1e7a*/ 	.short	(.L_1329 - .L_1328)
	.align		4
.L_1328:
        /*1e7c*/ 	.word	index@($__internal_15_$__cuda_sm20_div_rn_f64_full)
        /*1e80*/ 	.word	0x00000000


	//----- nvinfo : EIATTR_FRAME_SIZE
	.align		4
.L_1329:
        /*1e84*/ 	.byte	0x04, 0x11
        /*1e86*/ 	.short	(.L_1331 - .L_1330)
	.align		4
.L_1330:
        /*1e88*/ 	.word	index@(_ZN43_GLOBAL__N__9ae7fba5_10_SoftMax_cu_9f978f6320softmax_warp_forwardIdddLi8ELb0ELb0EEEvPT0_PKT_iiiPKbib)
        /*1e8c*/ 	.word	0x00000000


	//----- nvinfo : EIATTR_REGCOUNT
	.align		4
.L_1331:
        /*1e90*/ 	.byte	0x04, 0x2f
        /*1e92*/ 	.short	(.L_1333 - .L_1332)
	.align		4
.L_1332:
        /*1e94*/ 	.word	index@(_ZN43_GLOBAL__N__9ae7fba5_10_SoftMax_cu_9f978f6320softmax_warp_forwardIdddLi9ELb0ELb0EEEvPT0_PKT_iiiPKbib)
        /*1e98*/ 	.word	0x0000003c


	//----- nvinfo : EIATTR_FRAME_SIZE
	.align		4
.L_1333:
        /*1e9c*/ 	.byte	0x04, 0x11
        /*1e9e*/ 	.short	(.L_1335 - .L_1334)
	.align		4
.L_1334:
        /*1ea0*/ 	.word	index@($__internal_14_$__cuda_sm20_div_rn_f64_full)
        /*1ea4*/ 	.word	0x00000000


	//----- nvinfo : EIATTR_FRAME_SIZE
	.align		4
.L_1335:
        /*1ea8*/ 	.byte	0x04, 0x11
        /*1eaa*/ 	.short	(.L_1337 - .L_1336)
	.align		4
.L_1336:
        /*1eac*/ 	.word	index@(_ZN43_GLOBAL__N__9ae7fba5_10_SoftMax_cu_9f978f6320softmax_warp_forwardIdddLi9ELb0ELb0EEEvPT0_PKT_iiiPKbib)
        /*1eb0*/ 	.word	0x00000000


	//----- nvinfo : EIATTR_REGCOUNT
	.align		4
.L_1337:
        /*1eb4*/ 	.byte	0x04, 0x2f
        /*1eb6*/ 	.short	(.L_1339 - .L_1338)
	.align		4
.L_1338:
        /*1eb8*/ 	.word	index@(_ZN43_GLOBAL__N__9ae7fba5_10_SoftMax_cu_9f978f6320softmax_warp_forwardIdddLi10ELb0ELb0EEEvPT0_PKT_iiiPKbib)
        /*1ebc*/ 	.word	0x0000005e


	//----- nvinfo : EIATTR_FRAME_SIZE
	.align		4
.L_1339:
        /*1ec0*/ 	.byte	0x04, 0x11
        /*1ec2*/ 	.short	(.L_1341 - .L_1340)
	.align		4
.L_1340:
        /*1ec4*/ 	.word	index@($__internal_13_$__cuda_sm20_div_rn_f64_full)
        /*1ec8*/ 	.word	0x00000000


	//----- nvinfo : EIATTR_FRAME_SIZE
	.align		4
.L_1341:
        /*1ecc*/ 	.byte	0x04, 0x11
        /*1ece*/ 	.short	(.L_1343 - .L_1342)
	.align		4
.L_1342:
        /*1ed0*/ 	.word	index@(_ZN43_GLOBAL__N__9ae7fba5_10_SoftMax_cu_9f978f6320softmax_warp_forwardIdddLi10ELb0ELb0EEEvPT0_PKT_iiiPKbib)
        /*1ed4*/ 	.word	0x00000000


	//----- nvinfo : EIATTR_REGCOUNT
	.align		4
.L_1343:
        /*1ed8*/ 	.byte	0x04, 0x2f
        /*1eda*/ 	.short	(.L_1345 - .L_1344)
	.align		4
.L_1344:
        /*1edc*/ 	.word	index@(_ZN43_GLOBAL__N__9ae7fba5_10_SoftMax_cu_9f978f6320softmax_warp_forwardIdddLi11ELb0ELb0EEEvPT0_PKT_iiiPKbib)
        /*1ee0*/ 	.word	0x000000a4


	//----- nvinfo : EIATTR_FRAME_SIZE
	.align		4
.L_1345:
        /*1ee4*/ 	.byte	0x04, 0x11
        /*1ee6*/ 	.short	(.L_1347 - .L_1346)
	.align		4
.L_1346:
        /*1ee8*/ 	.word	index@($__internal_12_$__cuda_sm20_div_rn_f64_full)
        /*1eec*/ 	.word	0x00000000


	//----- nvinfo : EIATTR_FRAME_SIZE
	.align		4
.L_1347:
        /*1ef0*/ 	.byte	0x04, 0x11
        /*1ef2*/ 	.short	(.L_1349 - .L_1348)
	.align		4
.L_1348:
        /*1ef4*/ 	.word	index@(_ZN43_GLOBAL__N__9ae7fba5_10_SoftMax_cu_9f978f6320softmax_warp_forwardIdddLi11ELb0ELb0EEEvPT0_PKT_iiiPKbib)
        /*1ef8*/ 	.word	0x00000000


	//----- nvinfo : EIATTR_REGCOUNT
	.align		4
.L_1349:
        /*1efc*/ 	.byte	0x04, 0x2f
        /*1efe*/ 	.short	(.L_1351 - .L_1350)
	.align		4
.L_1350:
        /*1f00*/ 	.word	index@(_ZN43_GLOBAL__N__9ae7fba5_10_SoftMax_cu_9f978f6320softmax_warp_forwardIfffLi0ELb0ELb0EEEvPT0_PKT_iiiPKbib)
        /*1f04*/ 	.word	0x0000000f


	//----- nvinfo : EIATTR_FRAME_SIZE
	.align		4
.L_1351:
        /*1f08*/ 	.byte	0x04, 0x11
        /*1f0a*/ 	.short	(.L_1353 - .L_1352)
	.align		4
.L_1352:
        /*1f0c*/ 	.word	index@(_ZN43_GLOBAL__N__9ae7fba5_10_SoftMax_cu_9f978f6320softmax_warp_forwardIfffLi0ELb0ELb0EEEvPT0_PKT_iiiPKbib)
        /*1f10*/ 	.word	0x00000000


	//----- nvinfo : EIATTR_REGCOUNT
	.align		4
.L_1353:
        /*1f14*/ 	.byte	0x04, 0x2f
        /*1f16*/ 	.short	(.L_1355 - .L_1354)
	.align		4
.L_1354:
        /*1f18*/ 	.word	index@(_ZN43_GLOBAL__N__9ae7fba5_10_SoftMax_cu_9f978f6320softmax_warp_forwardIfffLi1ELb0ELb0EEEvPT0_PKT_iiiPKbib)
        /*1f1c*/ 	.word	0x00000010


	//----- nvinfo : EIATTR_FRAME_SIZE
	.align		4
.L_1355:
        /*1f20*/ 	.byte	0x04, 0x11
        /*1f22*/ 	.short	(.L_1357 - .L_1356)
	.align		4
.L_1356:
        /*1f24*/ 	.word	index@(_ZN43_GLOBAL__N__9ae7fba5_10_SoftMax_cu_9f978f6320softmax_warp_forwardIfffLi1ELb0ELb0EEEvPT0_PKT_iiiPKbib)
        /*1f28*/ 	.word	0x00000000


	//----- nvinfo : EIATTR_REGCOUNT
	.align		4
.L_1357:
        /*1f2c*/ 	.byte	0x04, 0x2f
        /*1f2e*/ 	.short	(.L_1359 - .L_1358)
	.align		4
.L_1358:
        /*1f30*/ 	.word	index@(_ZN43_GLOBAL__N__9ae7fba5_10_SoftMax_cu_9f978f6320softmax_warp_forwardIfffLi2ELb0ELb0EEEvPT0_PKT_iiiPKbib)
        /*1f34*/ 	.word	0x00000012


	//----- nvinfo : EIATTR_FRAME_SIZE
	.align		4
.L_1359:
        /*1f38*/ 	.byte	0x04, 0x11
        /*1f3a*/ 	.short	(.L_1361 - .L_1360)
	.align		4
.L_1360:
        /*1f3c*/ 	.word	index@(_ZN43_GLOBAL__N__9ae7fba5_10_SoftMax_cu_9f978f6320softmax_warp_forwardIfffLi2ELb0ELb0EEEvPT0_PKT_iiiPKbib)
        /*1f40*/ 	.word	0x00000000


	//----- nvinfo : EIATTR_REGCOUNT
	.align		4
.L_1361:
        /*1f44*/ 	.byte	0x04, 0x2f
        /*1f46*/ 	.short	(.L_1363 - .L_1362)
	.align		4
.L_1362:
        /*1f48*/ 	.word	index@(_ZN43_GLOBAL__N__9ae7fba5_10_SoftMax_cu_9f978f6320softmax_warp_forwardIfffLi3ELb0ELb0EEEvPT0_PKT_iiiPKbib)
        /*1f4c*/ 	.word	0x00000011


	//----- nvinfo : EIATTR_FRAME_SIZE
	.align		4
.L_1363:
        /*1f50*/ 	.byte	0x04, 0x11
        /*1f52*/ 	.short	(.L_1365 - .L_1364)
	.align		4
.L_1364:
        /*1f54*/ 	.word	index@(_ZN43_GLOBAL__N__9ae7fba5_10_SoftMax_cu_9f978f6320softmax_warp_forwardIfffLi3ELb0ELb0EEEvPT0_PKT_iiiPKbib)
        /*1f58*/ 	.word	0x00000000


	//----- nvinfo : EIATTR_REGCOUNT
	.align		4
.L_1365:
        /*1f5c*/ 	.byte	0x04, 0x2f
        /*1f5e*/ 	.short	(.L_1367 - .L_1366)
	.align		4
.L_1366:
        /*1f60*/ 	.word	index@(_ZN43_GLOBAL__N__9ae7fba5_10_SoftMax_cu_9f978f6320softmax_warp_forwardIfffLi4ELb0ELb0EEEvPT0_PKT_iiiPKbib)
        /*1f64*/ 	.word	0x00000011


	//----- nvinfo : EIATTR_FRAME_SIZE
	.align		4
.L_1367:
        /*1f68*/ 	.byte	0x04, 0x11
        /*1f6a*/ 	.short	(.L_1369 - .L_1368)
	.align		4
.L_1368:
        /*1f6c*/ 	.word	index@(_ZN43_GLOBAL__N__9ae7fba5_10_SoftMax_cu_9f978f6320softmax_warp_forwardIfffLi4ELb0ELb0EEEvPT0_PKT_iiiPKbib)
        /*1f70*/ 	.word	0x00000000


	//----- nvinfo : EIATTR_REGCOUNT
	.align		4
.L_1369:
        /*1f74*/ 	.byte	0x04, 0x2f
        /*1f76*/ 	.short	(.L_1371 - .L_1370)
	.align		4
.L_1370:
        /*1f78*/ 	.word	index@(_ZN43_GLOBAL__N__9ae7fba5_10_SoftMax_cu_9f978f6320softmax_warp_forwardIfffLi5ELb0ELb0EEEvPT0_PKT_iiiPKbib)
        /*1f7c*/ 	.word	0x00000011


	//----- nvinfo : EIATTR_FRAME_SIZE
	.align		4
.L_1371:
        /*1f80*/ 	.byte	0x04, 0x11
        /*1f82*/ 	.short	(.L_1373 - .L_1372)
	.align		4
.L_1372:
        /*1f84*/ 	.word	index@(_ZN43_GLOBAL__N__9ae7fba5_10_SoftMax_cu_9f978f6320softmax_warp_forwardIfffLi5ELb0ELb0EEEvPT0_PKT_iiiPKbib)
        /*1f88*/ 	.word	0x00000000


	//----- nvinfo : EIATTR_REGCOUNT
	.align		4
.L_1373:
        /*1f8c*/ 	.byte	0x04, 0x2f
        /*1f8e*/ 	.short	(.L_1375 - .L_1374)
	.align		4
.L_1374:
        /*1f90*/ 	.word	index@(_ZN43_GLOBAL__N__9ae7fba5_10_SoftMax_cu_9f978f6320softmax_warp_forwardIfffLi6ELb0ELb0EEEvPT0_PKT_iiiPKbib)
        /*1f94*/ 	.word	0x00000013


	//----- nvinfo : EIATTR_FRAME_SIZE
	.align		4
.L_1375:
        /*1f98*/ 	.byte	0x04, 0x11
        /*1f9a*/ 	.short	(.L_1377 - .L_1376)
	.align		4
.L_1376:
        /*1f9c*/ 	.word	index@(_ZN43_GLOBAL__N__9ae7fba5_10_SoftMax_cu_9f978f6320softmax_warp_forwardIfffLi6ELb0ELb0EEEvPT0_PKT_iiiPKbib)
        /*1fa0*/ 	.word	0x00000000


	//----- nvinfo : EIATTR_REGCOUNT
	.align		4
.L_1377:
        /*1fa4*/ 	.byte	0x04, 0x2f
        /*1fa6*/ 	.short	(.L_1379 - .L_1378)
	.align		4
.L_1378:
        /*1fa8*/ 	.word	index@(_ZN43_GLOBAL__N__9ae7fba5_10_SoftMax_cu_9f978f6320softmax_warp_forwardIfffLi7ELb0ELb0EEEvPT0_PKT_iiiPKbib)
        /*1fac*/ 	.word	0x00000017


	//----- nvinfo : EIATTR_FRAME_SIZE
	.align		4
.L_1379:
        /*1fb0*/ 	.byte	0x04, 0x11
        /*1fb2*/ 	.short	(.L_1381 - .L_1380)
	.align		4
.L_1380:
        /*1fb4*/ 	.word	index@(_ZN43_GLOBAL__N__9ae7fba5_10_SoftMax_cu_9f978f6320softmax_warp_forwardIfffLi7ELb0ELb0EEEvPT0_PKT_iiiPKbib)
        /*1fb8*/ 	.word	0x00000000


	//----- nvinfo : EIATTR_REGCOUNT
	.align		4
.L_1381:
        /*1fbc*/ 	.byte	0x04, 0x2f
        /*1fbe*/ 	.short	(.L_1383 - .L_1382)
	.align		4
.L_1382:
        /*1fc0*/ 	.word	index@(_ZN43_GLOBAL__N__9ae7fba5_10_SoftMax_cu_9f978f6320softmax_warp_forwardIfffLi8ELb0ELb0EEEvPT0_PKT_iiiPKbib)
        /*1fc4*/ 	.word	0x00000016


	//----- nvinfo : EIATTR_FRAME_SIZE
	.align		4
.L_1383:
        /*1fc8*/ 	.byte	0x04, 0x11
        /*1fca*/ 	.short	(.L_1385 - .L_1384)
	.align		4
.L_1384:
        /*1fcc*/ 	.word	index@(_ZN43_GLOBAL__N__9ae7fba5_10_SoftMax_cu_9f978f6320softmax_warp_forwardIfffLi8ELb0ELb0EEEvPT0_PKT_iiiPKbib)
        /*1fd0*/ 	.word	0x00000000


	//----- nvinfo : EIATTR_REGCOUNT
	.align		4
.L_1385:
        /*1fd4*/ 	.byte	0x04, 0x2f
        /*1fd6*/ 	.short	(.L_1387 - .L_1386)
	.align		4
.L_1386:
        /*1fd8*/ 	.word	index@(_ZN43_GLOBAL__N__9ae7fba5_10_SoftMax_cu_9f978f6320softmax_warp_forwardIfffLi9ELb0ELb0EEEvPT0_PKT_iiiPKbib)
        /*1fdc*/ 	.word	0x00000028


	//----- nvinfo : EIATTR_FRAME_SIZE
	.align		4
.L_1387:
        /*1fe0*/ 	.byte	0x04, 0x11
        /*1fe2*/ 	.short	(.L_1389 - .L_1388)
	.align		4
.L_1388:
        /*1fe4*/ 	.word	index@(_ZN43_GLOBAL__N__9ae7fba5_10_SoftMax_cu_9f978f6320softmax_warp_forwardIfffLi9ELb0ELb0EEEvPT0_PKT_iiiPKbib)
        /*1fe8*/ 	.word	0x00000000


	//----- nvinfo : EIATTR_REGCOUNT
	.align		4
.L_1389:
        /*1fec*/ 	.byte	0x04, 0x2f
        /*1fee*/ 	.short	(.L_1391 - .L_1390)
	.align		4
.L_1390:
        /*1ff0*/ 	.word	index@(_ZN43_GLOBAL__N__9ae7fba5_10_SoftMax_cu_9f978f6320softmax_warp_forwardIfffLi10ELb0ELb0EEEvPT0_PKT_iiiPKbib)
        /*1ff4*/ 	.word	0x00000040


	//----- nvinfo : EIATTR_FRAME_SIZE
	.align		4
.L_1391:
        /*1ff8*/ 	.byte	0x04, 0x11
        /*1ffa*/ 	.short	(.L_1393 - .L_1392)
	.align		4
.L_1392:
        /*1ffc*/ 	.word	index@(_ZN43_GLOBAL__N__9ae7fba5_10_SoftMax_cu_9f978f6320softmax_warp_forwardIfffLi10ELb0ELb0EEEvPT0_PKT_iiiPKbib)
        /*2000*/ 	.word	0x00000000


	//----- nvinfo : EIATTR_REGCOUNT
	.align		4
.L_1393:
        /*2004*/ 	.byte	0x04, 0x2f
        /*2006*/ 	.short	(.L_1395 - .L_1394)
	.align		4
.L_1394:
        /*2008*/ 	.word	index@(_ZN43_GLOBAL__N__9ae7fba5_10_SoftMax_cu_9f978f6320softmax_warp_forwardIfffLi11ELb0ELb0EEEvPT0_PKT_iiiPKbib)
        /*200c*/ 	.word	0x0000007f


	//----- nvinfo : EIATTR_FRAME_SIZE
	.align		4
.L_1395:
        /*2010*/ 	.byte	0x04, 0x11
        /*2012*/ 	.short	(.L_1397 - .L_1396)
	.align		4
.L_1396:
        /*2014*/ 	.word	index@(_ZN43_GLOBAL__N__9ae7fba5_10_SoftMax_cu_9f978f6320softmax_warp_forwardIfffLi11ELb0ELb0EEEvPT0_PKT_iiiPKbib)
        /*2018*/ 	.word	0x00000000


	//----- nvinfo : EIATTR_REGCOUNT
	.align		4
.L_1397:
        /*201c*/ 	.byte	0x04, 0x2f
        /*201e*/ 	.short	(.L_1399 - .L_1398)
	.align		4
.L_1398:
        /*2020*/ 	.word	index@(_ZN43_GLOBAL__N__9ae7fba5_10_SoftMax_cu_9f978f6320softmax_warp_forwardIN3c104HalfES2_fLi0ELb0ELb0EEEvPT0_PKT_iiiPKbib)
        /*2024*/ 	.word	0x0000000e


	//----- nvinfo : EIATTR_FRAME_SIZE
	.align		4
.L_1399:
        /*2028*/ 	.byte	0x04, 0x11
        /*202a*/ 	.short	(.L_1401 - .L_1400)
	.align		4
.L_1400:
        /*202c*/ 	.word	index@(_ZN43_GLOBAL__N__9ae7fba5_10_SoftMax_cu_9f978f6320softmax_warp_forwardIN3c104HalfES2_fLi0ELb0ELb0EEEvPT0_PKT_iiiPKbib)
        /*2030*/ 	.word	0x00000000


	//----- nvinfo : EIATTR_REGCOUNT
	.align		4
.L_1401:
        /*2034*/ 	.byte	0x04, 0x2f
        /*2036*/ 	.short	(.L_1403 - .L_1402)
	.align		4
.L_1402:
        /*2038*/ 	.word	index@(_ZN43_GLOBAL__N__9ae7fba5_10_SoftMax_cu_9f978f6320softmax_warp_forwardIN3c104HalfES2_fLi1ELb0ELb0EEEvPT0_PKT_iiiPKbib)
        /*203c*/ 	.word	0x00000011


	//----- nvinfo : EIATTR_FRAME_SIZE
	.align		4
.L_1403:
        /*2040*/ 	.byte	0x04, 0x11
        /*2042*/ 	.short	(.L_1405 - .L_1404)
	.align		4
.L_1404:
        /*2044*/ 	.word	index@(_ZN43_GLOBAL__N__9ae7fba5_10_SoftMax_cu_9f978f6320softmax_warp_forwardIN3c104HalfES2_fLi1ELb0ELb0EEEvPT0_PKT_iiiPKbib)
        /*2048*/ 	.word	0x00000000


	//----- nvinfo : EIATTR_REGCOUNT
	.align		4
.L_1405:
        /*204c*/ 	.byte	0x04, 0x2f
        /*204e*/ 	.short	(.L_1407 - .L_1406)
	.align		4
.L_1406:
        /*2050*/ 	.word	index@(_ZN43_GLOBAL__N__9ae7fba5_10_SoftMax_cu_9f978f6320softmax_warp_forwardIN3c104HalfES2_fLi2ELb0ELb0EEEvPT0_PKT_iiiPKbib)
        /*2054*/ 	.word	0x00000011


	//----- nvinfo : EIATTR_FRAME_SIZE
	.align		4
.L_1407:
        /*2058*/ 	.byte	0x04, 0x11
        /*205a*/ 	.short	(.L_1409 - .L_1408)
	.align		4
.L_1408:
        /*205c*/ 	.word	index@(_ZN43_GLOBAL__N__9ae7fba5_10_SoftMax_cu_9f978f6320softmax_warp_forwardIN3c104HalfES2_fLi2ELb0ELb0EEEvPT0_PKT_iiiPKbib)
        /*2060*/ 	.word	0x00000000


	//----- nvinfo : EIATTR_REGCOUNT
	.align		4
.L_1409:
        /*2064*/ 	.byte	0x04, 0x2f
        /*2066*/ 	.short	(.L_1411 - .L_1410)
	.align		4
.L_1410:
        /*2068*/ 	.word	index@(_ZN43_GLOBAL__N__9ae7fba5_10_SoftMax_cu_9f978f6320softmax_warp_forwardIN3c104HalfES2_fLi3ELb0ELb0EEEvPT0_PKT_iiiPKbib)
        /*206c*/ 	.word	0x00000011


	//----- nvinfo : EIATTR_FRAME_SIZE
	.align		4
.L_1411:
        /*2070*/ 	.byte	0x04, 0x11
        /*2072*/ 	.short	(.L_1413 - .L_1412)
	.align		4
.L_1412:
        /*2074*/ 	.word	index@(_ZN43_GLOBAL__N__9ae7fba5_10_SoftMax_cu_9f978f6320softmax_warp_forwardIN3c104HalfES2_fLi3ELb0ELb0EEEvPT0_PKT_iiiPKbib)
        /*2078*/ 	.word	0x00000000


	//----- nvinfo : EIATTR_REGCOUNT
	.align		4
.L_1413:
        /*207c*/ 	.byte	0x04, 0x2f
        /*207e*/ 	.short	(.L_1415 - .L_1414)
	.align		4
.L_1414:
        /*2080*/ 	.word	index@(_ZN43_GLOBAL__N__9ae7fba5_10_SoftMax_cu_9f978f6320softmax_warp_forwardIN3c104HalfES2_fLi4ELb0ELb0EEEvPT0_PKT_iiiPKbib)
        /*2084*/ 	.word	0x00000013


	//----- nvinfo : EIATTR_FRAME_SIZE
	.align		4
.L_1415:
        /*2088*/ 	.byte	0x04, 0x11
        /*208a*/ 	.short	(.L_1417 - .L_1416)
	.align		4
.L_1416:
        /*208c*/ 	.word	index@(_ZN43_GLOBAL__N__9ae7fba5_10_SoftMax_cu_9f978f6320softmax_warp_forwardIN3c104HalfES2_fLi4ELb0ELb0EEEvPT0_PKT_iiiPKbib)
        /*2090*/ 	.word	0x00000000


	//----- nvinfo : EIATTR_REGCOUNT
	.align		4
.L_1417:
        /*2094*/ 	.byte	0x04, 0x2f
        /*2096*/ 	.short	(.L_1419 - .L_1418)
	.align		4
.L_1418:
        /*2098*/ 	.word	index@(_ZN43_GLOBAL__N__9ae7fba5_10_SoftMax_cu_9f978f6320softmax_warp_forwardIN3c104HalfES2_fLi5ELb0ELb0EEEvPT0_PKT_iiiPKbib)
        /*209c*/ 	.word	0x00000011


	//----- nvinfo : EIATTR_FRAME_SIZE
	.align		4
.L_1419:
        /*20a0*/ 	.byte	0x04, 0x11
        /*20a2*/ 	.short	(.L_1421 - .L_1420)
	.align		4
.L_1420:
        /*20a4*/ 	.word	index@(_ZN43_GLOBAL__N__9ae7fba5_10_SoftMax_cu_9f978f6320softmax_warp_forwardIN3c104HalfES2_fLi5ELb0ELb0EEEvPT0_PKT_iiiPKbib)
        /*20a8*/ 	.word	0x00000000


	//----- nvinfo : EIATTR_REGCOUNT
	.align		4
.L_1421:
        /*20ac*/ 	.byte	0x04, 0x2f
        /*20ae*/ 	.short	(.L_1423 - .L_1422)
	.align		4
.L_1422:
        /*20b0*/ 	.word	index@(_ZN43_GLOBAL__N__9ae7fba5_10_SoftMax_cu_9f978f6320softmax_warp_forwardIN3c104HalfES2_fLi6ELb0ELb0EEEvPT0_PKT_iiiPKbib)
        /*20b4*/ 	.word	0x00000014


	//----- nvinfo : EIATTR_FRAME_SIZE
	.align		4
.L_1423:
        /*20b8*/ 	.byte	0x04, 0x11
        /*20ba*/ 	.short	(.L_1425 - .L_1424)
	.align		4
.L_1424:
        /*20bc*/ 	.word	index@(_ZN43_GLOBAL__N__9ae7fba5_10_SoftMax_cu_9f978f6320softmax_warp_forwardIN3c104HalfES2_fLi6ELb0ELb0EEEvPT0_PKT_iiiPKbib)
        /*20c0*/ 	.word	0x00000000


	//----- nvinfo : EIATTR_REGCOUNT
	.align		4
.L_1425:
        /*20c4*/ 	.byte	0x04, 0x2f
        /*20c6*/ 	.short	(.L_1427 - .L_1426)
	.align		4
.L_1426:
        /*20c8*/ 	.word	index@(_ZN43_GLOBAL__N__9ae7fba5_10_SoftMax_cu_9f978f6320softmax_warp_forwardIN3c104HalfES2_fLi7ELb0ELb0EEEvPT0_PKT_iiiPKbib)
        /*20cc*/ 	.word	0x00000017


	//----- nvinfo : EIATTR_FRAME_SIZE
	.align		4
.L_1427:
        /*20d0*/ 	.byte	0x04, 0x11
        /*20d2*/ 	.short	(.L_1429 - .L_1428)
	.align		4
.L_1428:
        /*20d4*/ 	.word	index@(_ZN43_GLOBAL__N__9ae7fba5_10_SoftMax_cu_9f978f6320softmax_warp_forwardIN3c104HalfES2_fLi7ELb0ELb0EEEvPT0_PKT_iiiPKbib)
        /*20d8*/ 	.word	0x00000000


	//----- nvinfo : EIATTR_REGCOUNT
	.align		4
.L_1429:
        /*20dc*/ 	.byte	0x04, 0x2f
        /*20de*/ 	.short	(.L_1431 - .L_1430)
	.align		4
.L_1430:
        /*20e0*/ 	.word	index@(_ZN43_GLOBAL__N__9ae7fba5_10_SoftMax_cu_9f978f6320softmax_warp_forwardIN3c104HalfES2_fLi8ELb0ELb0EEEvPT0_PKT_iiiPKbib)
        /*20e4*/ 	.word	0x00000016


	//----- nvinfo : EIATTR_FRAME_SIZE
	.align		4
.L_1431:
        /*20e8*/ 	.byte	0x04, 0x11
        /*20ea*/ 	.short	(.L_1433 - .L_1432)
	.align		4
.L_1432:
        /*20ec*/ 	.word	index@(_ZN43_GLOBAL__N__9ae7fba5_10_SoftMax_cu_9f978f6320softmax_warp_forwardIN3c104HalfES2_fLi8ELb0ELb0EEEvPT0_PKT_iiiPKbib)
        /*20f0*/ 	.word	0x00000000


	//----- nvinfo : EIATTR_REGCOUNT
	.align		4
.L_1433:
        /*20f4*/ 	.byte	0x04, 0x2f
        /*20f6*/ 	.short	(.L_1435 - .L_1434)
	.align		4
.L_1434:
        /*20f8*/ 	.word	index@(_ZN43_GLOBAL__N__9ae7fba5_10_SoftMax_cu_9f978f6320softmax_warp_forwardIN3c104HalfES2_fLi9ELb0ELb0EEEvPT0_PKT_iiiPKbib)
        /*20fc*/ 	.word	0x00000027


	//----- nvinfo : EIATTR_FRAME_SIZE
	.align		4
.L_1435:
        /*2100*/ 	.byte	0x04, 0x11
        /*2102*/ 	.short	(.L_1437 - .L_1436)
	.align		4
.L_1436:
        /*2104*/ 	.word	index@(_ZN43_GLOBAL__N__9ae7fba5_10_SoftMax_cu_9f978f6320softmax_warp_forwardIN3c104HalfES2_fLi9ELb0ELb0EEEvPT0_PKT_iiiPKbib)
        /*2108*/ 	.word	0x00000000


	//----- nvinfo : EIATTR_REGCOUNT
	.align		4
.L_1437:
        /*210c*/ 	.byte	0x04, 0x2f
        /*210e*/ 	.short	(.L_1439 - .L_1438)
	.align		4
.L_1438:
        /*2110*/ 	.word	index@(_ZN43_GLOBAL__N__9ae7fba5_10_SoftMax_cu_9f978f6320softmax_warp_forwardIN3c104HalfES2_fLi10ELb0ELb0EEEvPT0_PKT_iiiPKbib)
        /*2114*/ 	.word	0x00000040


	//----- nvinfo : EIATTR_FRAME_SIZE
	.align		4
.L_1439:
        /*2118*/ 	.byte	0x04, 0x11
        /*211a*/ 	.short	(.L_1441 - .L_1440)
	.align		4
.L_1440:
        /*211c*/ 	.word	index@(_ZN43_GLOBAL__N__9ae7fba5_10_SoftMax_cu_9f978f6320softmax_warp_forwardIN3c104HalfES2_fLi10ELb0ELb0EEEvPT0_PKT_iiiPKbib)
        /*2120*/ 	.word	0x00000000


	//----- nvinfo : EIATTR_REGCOUNT
	.align		4
.L_1441:
        /*2124*/ 	.byte	0x04, 0x2f
        /*2126*/ 	.short	(.L_1443 - .L_1442)
	.align		4
.L_1442:
        /*2128*/ 	.word	index@(_ZN43_GLOBAL__N__9ae7fba5_10_SoftMax_cu_9f978f6320softmax_warp_forwardIN3c104HalfES2_fLi11ELb0ELb0EEEvPT0_PKT_iiiPKbib)
        /*212c*/ 	.word	0x0000007f


	//----- nvinfo : EIATTR_FRAME_SIZE
	.align		4
.L_1443:
        /*2130*/ 	.byte	0x04, 0x11
        /*2132*/ 	.short	(.L_1445 - .L_1444)
	.align		4
.L_1444:
        /*2134*/ 	.word	index@(_ZN43_GLOBAL__N__9ae7fba5_10_SoftMax_cu_9f978f6320softmax_warp_forwardIN3c104HalfES2_fLi11ELb0ELb0EEEvPT0_PKT_iiiPKbib)
        /*2138*/ 	.word	0x00000000


	//----- nvinfo : EIATTR_REGCOUNT
	.align		4
.L_1445:
        /*213c*/ 	.byte	0x04, 0x2f
        /*213e*/ 	.short	(.L_1447 - .L_1446)
	.align		4
.L_1446:
        /*2140*/ 	.word	index@(_ZN43_GLOBAL__N__9ae7fba5_10_SoftMax_cu_9f978f6320softmax_warp_forwardIN3c104HalfEffLi0ELb0ELb0EEEvPT0_PKT_iiiPKbib)
        /*2144*/ 	.word	0x0000000e


	//----- nvinfo : EIATTR_FRAME_SIZE
	.align		4
.L_1447:
        /*2148*/ 	.byte	0x04, 0x11
        /*214a*/ 	.short	(.L_1449 - .L_1448)
	.align		4
.L_1448:
        /*214c*/ 	.word	index@(_ZN43_GLOBAL__N__9ae7fba5_10_SoftMax_cu_9f978f6320softmax_warp_forwardIN3c104HalfEffLi0ELb0ELb0EEEvPT0_PKT_iiiPKbib)
        /*2150*/ 	.word	0x00000000


	//----- nvinfo : EIATTR_REGCOUNT
	.align		4
.L_1449:
        /*2154*/ 	.byte	0x04, 0x2f
        /*2156*/ 	.short	(.L_1451 - .L_1450)
	.align		4
.L_1450:
        /*2158*/ 	.word	index@(_ZN43_GLOBAL__N__9ae7fba5_10_SoftMax_cu_9f978f6320softmax_warp_forwardIN3c104HalfEffLi1ELb0ELb0EEEvPT0_PKT_iiiPKbib)
        /*215c*/ 	.word	0x00000010


	//----- nvinfo : EIATTR_FRAME_SIZE
	.align		4
.L_1451:
        /*2160*/ 	.byte	0x04, 0x11
        /*2162*/ 	.short	(.L_1453 - .L_1452)
	.align		4
.L_1452:
        /*2164*/ 	.word	index@(_ZN43_GLOBAL__N__9ae7fba5_10_SoftMax_cu_9f978f6320softmax_warp_forwardIN3c104HalfEffLi1ELb0ELb0EEEvPT0_PKT_iiiPKbib)
        /*2168*/ 	.word	0x00000000


	//----- nvinfo : EIATTR_REGCOUNT
	.align		4
.L_1453:
        /*216c*/ 	.byte	0x04, 0x2f
        /*216e*/ 	.short	(.L_1455 - .L_1454)
	.align		4
.L_1454:
        /*2170*/ 	.word	index@(_ZN43_GLOBAL__N__9ae7fba5_10_SoftMax_cu_9f978f6320softmax_warp_forwardIN3c104HalfEffLi2ELb0ELb0EEEvPT0_PKT_iiiPKbib)
        /*2174*/ 	.word	0x00000012


	//----- nvinfo : EIATTR_FRAME_SIZE
	.align		4
.L_1455:
        /*2178*/ 	.byte	0x04, 0x11
        /*217a*/ 	.short	(.L_1457 - .L_1456)
	.align		4
.L_1456:
        /*217c*/ 	.word	index@(_ZN43_GLOBAL__N__9ae7fba5_10_SoftMax_cu_9f978f6320softmax_warp_forwardIN3c104HalfEffLi2ELb0ELb0EEEvPT0_PKT_iiiPKbib)
        /*2180*/ 	.word	0x00000000


	//----- nvinfo : EIATTR_REGCOUNT
	.align		4
.L_1457:
        /*2184*/ 	.byte	0x04, 0x2f
        /*2186*/ 	.short	(.L_1459 - .L_1458)
	.align		4
.L_1458:
        /*2188*/ 	.word	index@(_ZN43_GLOBAL__N__9ae7fba5_10_SoftMax_cu_9f978f6320softmax_warp_forwardIN3c104HalfEffLi3ELb0ELb0EEEvPT0_PKT_iiiPKbib)
        /*218c*/ 	.word	0x00000012


	//----- nvinfo : EIATTR_FRAME_SIZE
	.align		4
.L_1459:
        /*2190*/ 	.byte	0x04, 0x11
        /*2192*/ 	.short	(.L_1461 - .L_1460)
	.align		4
.L_1460:
        /*2194*/ 	.word	index@(_ZN43_GLOBAL__N__9ae7fba5_10_SoftMax_cu_9f978f6320softmax_warp_forwardIN3c104HalfEffLi3ELb0ELb0EEEvPT0_PKT_iiiPKbib)
        /*2198*/ 	.word	0x00000000


	//----- nvinfo : EIATTR_REGCOUNT
	.align		4
.L_1461:
        /*219c*/ 	.byte	0x04, 0x2f
        /*219e*/ 	.short	(.L_1463 - .L_1462)
	.align		4
.L_1462:
        /*21a0*/ 	.word	index@(_ZN43_GLOBAL__N__9ae7fba5_10_SoftMax_cu_9f978f6320softmax_warp_forwardIN3c104HalfEffLi4ELb0ELb0EEEvPT0_PKT_iiiPKbib)
        /*21a4*/ 	.word	0x00000011


	//----- nvinfo : EIATTR_FRAME_SIZE
	.align		4
.L_1463:
        /*21a8*/ 	.byte	0x04, 0x11
        /*21aa*/ 	.short	(.L_1465 - .L_1464)
	.align		4
.L_1464:
        /*21ac*/ 	.word	index@(_ZN43_GLOBAL__N__9ae7fba5_10_SoftMax_cu_9f978f6320softmax_warp_forwardIN3c104HalfEffLi4ELb0ELb0EEEvPT0_PKT_iiiPKbib)
        /*21b0*/ 	.word	0x00000000


	//----- nvinfo : EIATTR_REGCOUNT
	.align		4
.L_1465:
        /*21b4*/ 	.byte	0x04, 0x2f
        /*21b6*/ 	.short	(.L_1467 - .L_1466)
	.align		4
.L_1466:
        /*21b8*/ 	.word	index@(_ZN43_GLOBAL__N__9ae7fba5_10_SoftMax_cu_9f978f6320softmax_warp_forwardIN3c104HalfEffLi5ELb0ELb0EEEvPT0_PKT_iiiPKbib)
        /*21bc*/ 	.word	0x00000011


	//----- nvinfo : EIATTR_FRAME_SIZE
	.align		4
.L_1467:
        /*21c0*/ 	.byte	0x04, 0x11
        /*21c2*/ 	.short	(.L_1469 - .L_1468)
	.align		4
.L_1468:
        /*21c4*/ 	.word	index@(_ZN43_GLOBAL__N__9ae7fba5_10_SoftMax_cu_9f978f6320softmax_warp_forwardIN3c104HalfEffLi5ELb0ELb0EEEvPT0_PKT_iiiPKbib)
        /*21c8*/ 	.word	0x00000000


	//----- nvinfo : EIATTR_REGCOUNT
	.align		4
.L_1469:
        /*21cc*/ 	.byte	0x04, 0x2f
        /*21ce*/ 	.short	(.L_1471 - .L_1470)
	.align		4
.L_1470:
        /*21d0*/ 	.word	index@(_ZN43_GLOBAL__N__9ae7fba5_10_SoftMax_cu_9f978f6320softmax_warp_forwardIN3c104HalfEffLi6ELb0ELb0EEEvPT0_PKT_iiiPKbib)
        /*21d4*/ 	.word	0x00000014


	//----- nvinfo : EIATTR_FRAME_SIZE
	.align		4
.L_1471:
        /*21d8*/ 	.byte	0x04, 0x11
        /*21da*/ 	.short	(.L_1473 - .L_1472)
	.align		4
.L_1472:
        /*21dc*/ 	.word	index@(_ZN43_GLOBAL__N__9ae7fba5_10_SoftMax_cu_9f978f6320softmax_warp_forwardIN3c104HalfEffLi6ELb0ELb0EEEvPT0_PKT_iiiPKbib)
        /*21e0*/ 	.word	0x00000000


	//----- nvinfo : EIATTR_REGCOUNT
	.align		4
.L_1473:
        /*21e4*/ 	.byte	0x04, 0x2f
        /*21e6*/ 	.short	(.L_1475 - .L_1474)
	.align		4
.L_1474:
        /*21e8*/ 	.word	index@(_ZN43_GLOBAL__N__9ae7fba5_10_SoftMax_cu_9f978f6320softmax_warp_forwardIN3c104HalfEffLi7ELb0ELb0EEEvPT0_PKT_iiiPKbib)
        /*21ec*/ 	.word	0x00000017


	//----- nvinfo : EIATTR_FRAME_SIZE
	.align		4
.L_1475:
        /*21f0*/ 	.byte	0x04, 0x11
        /*21f2*/ 	.short	(.L_1477 - .L_1476)
	.align		4
.L_1476:
        /*21f4*/ 	.word	index@(_ZN43_GLOBAL__N__9ae7fba5_10_SoftMax_cu_9f978f6320softmax_warp_forwardIN3c104HalfEffLi7ELb0ELb0EEEvPT0_PKT_iiiPKbib)
        /*21f8*/ 	.word	0x00000000


	//----- nvinfo : EIATTR_REGCOUNT
	.align		4
.L_1477:
        /*21fc*/ 	.byte	0x04, 0x2f
        /*21fe*/ 	.short	(.L_1479 - .L_1478)
	.align		4
.L_1478:
        /*2200*/ 	.word	index@(_ZN43_GLOBAL__N__9ae7fba5_10_SoftMax_cu_9f978f6320softmax_warp_forwardIN3c104HalfEffLi8ELb0ELb0EEEvPT0_PKT_iiiPKbib)
        /*2204*/ 	.word	0x00000016


	//----- nvinfo : EIATTR_FRAME_SIZE
	.align		4
.L_1479:
        /*2208*/ 	.byte	0x04, 0x11
        /*220a*/ 	.short	(.L_1481 - .L_1480)
	.align		4
.L_1480:
        /*220c*/ 	.word	index@(_ZN43_GLOBAL__N__9ae7fba5_10_SoftMax_cu_9f978f6320softmax_warp_forwardIN3c104HalfEffLi8ELb0ELb0EEEvPT0_PKT_iiiPKbib)
        /*2210*/ 	.word	0x00000000


	//----- nvinfo : EIATTR_REGCOUNT
	.align		4
.L_1481:
        /*2214*/ 	.byte	0x04, 0x2f
        /*2216*/ 	.short	(.L_1483 - .L_1482)
	.align		4
.L_1482:
        /*2218*/ 	.word	index@(_ZN43_GLOBAL__N__9ae7fba5_10_SoftMax_cu_9f978f6320softmax_warp_forwardIN3c104HalfEffLi9ELb0ELb0EEEvPT0_PKT_iiiPKbib)
        /*221c*/ 	.word	0x00000028


	//----- nvinfo : EIATTR_FRAME_SIZE
	.align		4
.L_1483:
        /*2220*/ 	.byte	0x04, 0x11
        /*2222*/ 	.short	(.L_1485 - .L_1484)
	.align		4
.L_1484:
        /*2224*/ 	.word	index@(_ZN43_GLOBAL__N__9ae7fba5_10_SoftMax_cu_9f978f6320softmax_warp_forwardIN3c104HalfEffLi9ELb0ELb0EEEvPT0_PKT_iiiPKbib)
        /*2228*/ 	.word	0x00000000


	//----- nvinfo : EIATTR_REGCOUNT
	.align		4
.L_1485:
        /*222c*/ 	.byte	0x04, 0x2f
        /*222e*/ 	.short	(.L_1487 - .L_1486)
	.align		4
.L_1486:
        /*2230*/ 	.word	index@(_ZN43_GLOBAL__N__9ae7fba5_10_SoftMax_cu_9f978f6320softmax_warp_forwardIN3c104HalfEffLi10ELb0ELb0EEEvPT0_PKT_iiiPKbib)
        /*2234*/ 	.word	0x00000040


	//----- nvinfo : EIATTR_FRAME_SIZE
	.align		4
.L_1487:
        /*2238*/ 	.byte	0x04, 0x11
        /*223a*/ 	.short	(.L_1489 - .L_1488)
	.align		4
.L_1488:
        /*223c*/ 	.word	index@(_ZN43_GLOBAL__N__9ae7fba5_10_SoftMax_cu_9f978f6320softmax_warp_forwardIN3c104HalfEffLi10ELb0ELb0EEEvPT0_PKT_iiiPKbib)
        /*2240*/ 	.word	0x00000000


	//----- nvinfo : EIATTR_REGCOUNT
	.align		4
.L_1489:
        /*2244*/ 	.byte	0x04, 0x2f
        /*2246*/ 	.short	(.L_1491 - .L_1490)
	.align		4
.L_1490:
        /*2248*/ 	.word	index@(_ZN43_GLOBAL__N__9ae7fba5_10_SoftMax_cu_9f978f6320softmax_warp_forwardIN3c104HalfEffLi11ELb0ELb0EEEvPT0_PKT_iiiPKbib)
        /*224c*/ 	.word	0x0000007f


	//----- nvinfo : EIATTR_FRAME_SIZE
	.align		4
.L_1491:
        /*2250*/ 	.byte	0x04, 0x11
        /*2252*/ 	.short	(.L_1493 - .L_1492)
	.align		4
.L_1492:
        /*2254*/ 	.word	index@(_ZN43_GLOBAL__N__9ae7fba5_10_SoftMax_cu_9f978f6320softmax_warp_forwardIN3c104HalfEffLi11ELb0ELb0EEEvPT0_PKT_iiiPKbib)
        /*2258*/ 	.word	0x00000000


	//----- nvinfo : EIATTR_REGCOUNT
	.align		4
.L_1493:
        /*225c*/ 	.byte	0x04, 0x2f
        /*225e*/ 	.short	(.L_1495 - .L_1494)
	.align		4
.L_1494:
        /*2260*/ 	.word	index@(_ZN43_GLOBAL__N__9ae7fba5_10_SoftMax_cu_9f978f6320softmax_warp_forwardIN3c108BFloat16ES2_fLi0ELb0ELb0EEEvPT0_PKT_iiiPKbib)
        /*2264*/ 	.word	0x0000000e


	//----- nvinfo : EIATTR_FRAME_SIZE
	.align		4
.L_1495:
        /*2268*/ 	.byte	0x04, 0x11
        /*226a*/ 	.short	(.L_1497 - .L_1496)
	.align		4
.L_1496:
        /*226c*/ 	.word	index@(_ZN43_GLOBAL__N__9ae7fba5_10_SoftMax_cu_9f978f6320softmax_warp_forwardIN3c108BFloat16ES2_fLi0ELb0ELb0EEEvPT0_PKT_iiiPKbib)
        /*2270*/ 	.word	0x00000000


	//----- nvinfo : EIATTR_REGCOUNT
	.align		4
.L_1497:
        /*2274*/ 	.byte	0x04, 0x2f
        /*2276*/ 	.short	(.L_1499 - .L_1498)
	.align		4
.L_1498:
        /*2278*/ 	.word	index@(_ZN43_GLOBAL__N__9ae7fba5_10_SoftMax_cu_9f978f6320softmax_warp_forwardIN3c108BFloat16ES2_fLi1ELb0ELb0EEEvPT0_PKT_iiiPKbib)
        /*227c*/ 	.word	0x00000011


	//----- nvinfo : EIATTR_FRAME_SIZE
	.align		4
.L_1499:
        /*2280*/ 	.byte	0x04, 0x11
        /*2282*/ 	.short	(.L_1501 - .L_1500)
	.align		4
.L_1500:
        /*2284*/ 	.word	index@(_ZN43_GLOBAL__N__9ae7fba5_10_SoftMax_cu_9f978f6320softmax_warp_forwardIN3c108BFloat16ES2_fLi1ELb0ELb0EEEvPT0_PKT_iiiPKbib)
        /*2288*/ 	.word	0x00000000


	//----- nvinfo : EIATTR_REGCOUNT
	.align		4
.L_1501:
        /*228c*/ 	.byte	0x04, 0x2f
        /*228e*/ 	.short	(.L_1503 - .L_1502)
	.align		4
.L_1502:
        /*2290*/ 	.word	index@(_ZN43_GLOBAL__N__9ae7fba5_10_SoftMax_cu_9f978f6320softmax_warp_forwardIN3c108BFloat16ES2_fLi2ELb0ELb0EEEvPT0_PKT_iiiPKbib)
        /*2294*/ 	.word	0x00000011


	//----- nvinfo : EIATTR_FRAME_SIZE
	.align		4
.L_1503:
        /*2298*/ 	.byte	0x04, 0x11
        /*229a*/ 	.short	(.L_1505 - .L_1504)
	.align		4
.L_1504:
        /*229c*/ 	.word	index@(_ZN43_GLOBAL__N__9ae7fba5_10_SoftMax_cu_9f978f6320softmax_warp_forwardIN3c108BFloat16ES2_fLi2ELb0ELb0EEEvPT0_PKT_iiiPKbib)
        /*22a0*/ 	.word	0x00000000


	//----- nvinfo : EIATTR_REGCOUNT
	.align		4
.L_1505:
        /*22a4*/ 	.byte	0x04, 0x2f
        /*22a6*/ 	.short	(.L_1507 - .L_1506)
	.align		4
.L_1506:
        /*22a8*/ 	.word	index@(_ZN43_GLOBAL__N__9ae7fba5_10_SoftMax_cu_9f978f6320softmax_warp_forwardIN3c108BFloat16ES2_fLi3ELb0ELb0EEEvPT0_PKT_iiiPKbib)
        /*22ac*/ 	.word	0x00000011


	//----- nvinfo : EIATTR_FRAME_SIZE
	.align		4
.L_1507:
        /*22b0*/ 	.byte	0x04, 0x11
        /*22b2*/ 	.short	(.L_1509 - .L_1508)
	.align		4
.L_1508:
        /*22b4*/ 	.word	index@(_ZN43_GLOBAL__N__9ae7fba5_10_SoftMax_cu_9f978f6320softmax_warp_forwardIN3c108BFloat16ES2_fLi3ELb0ELb0EEEvPT0_PKT_iiiPKbib)
        /*22b8*/ 	.word	0x00000000


	//----- nvinfo : EIATTR_REGCOUNT
	.align		4
.L_1509:
        /*22bc*/ 	.byte	0x04, 0x2f
        /*22be*/ 	.short	(.L_1511 - .L_1510)
	.align		4
.L_1510:
        /*22c0*/ 	.word	index@(_ZN43_GLOBAL__N__9ae7fba5_10_SoftMax_cu_9f978f6320softmax_warp_forwardIN3c108BFloat16ES2_fLi4ELb0ELb0EEEvPT0_PKT_iiiPKbib)
        /*22c4*/ 	.word	0x00000013


	//----- nvinfo : EIATTR_FRAME_SIZE
	.align		4
.L_1511:
        /*22c8*/ 	.byte	0x04, 0x11
        /*22ca*/ 	.short	(.L_1513 - .L_1512)
	.align		4
.L_1512:
        /*22cc*/ 	.word	index@(_ZN43_GLOBAL__N__9ae7fba5_10_SoftMax_cu_9f978f6320softmax_warp_forwardIN3c108BFloat16ES2_fLi4ELb0ELb0EEEvPT0_PKT_iiiPKbib)
        /*22d0*/ 	.word	0x00000000


	//----- nvinfo : EIATTR_REGCOUNT
	.align		4
.L_1513:
        /*22d4*/ 	.byte	0x04, 0x2f
        /*22d6*/ 	.short	(.L_1515 - .L_1514)
	.align		4
.L_1514:
        /*22d8*/ 	.word	index@(_ZN43_GLOBAL__N__9ae7fba5_10_SoftMax_cu_9f978f6320softmax_warp_forwardIN3c108BFloat16ES2_fLi5ELb0ELb0EEEvPT0_PKT_iiiPKbib)
        /*22dc*/ 	.word	0x00000011


	//----- nvinfo : EIATTR_FRAME_SIZE
	.align		4
.L_1515:
        /*22e0*/ 	.byte	0x04, 0x11
        /*22e2*/ 	.short	(.L_1517 - .L_1516)
	.align		4
.L_1516:
        /*22e4*/ 	.word	index@(_ZN43_GLOBAL__N__9ae7fba5_10_SoftMax_cu_9f978f6320softmax_warp_forwardIN3c108BFloat16ES2_fLi5ELb0ELb0EEEvPT0_PKT_iiiPKbib)
        /*22e8*/ 	.word	0x00000000


	//----- nvinfo : EIATTR_REGCOUNT
	.align		4
.L_1517:
        /*22ec*/ 	.byte	0x04, 0x2f
        /*22ee*/ 	.short	(.L_1519 - .L_1518)
	.align		4
.L_1518:
        /*22f0*/ 	.word	index@(_ZN43_GLOBAL__N__9ae7fba5_10_SoftMax_cu_9f978f6320softmax_warp_forwardIN3c108BFloat16ES2_fLi6ELb0ELb0EEEvPT0_PKT_iiiPKbib)
        /*22f4*/ 	.word	0x00000014


	//----- nvinfo : EIATTR_FRAME_SIZE
	.align		4
.L_1519:
        /*22f8*/ 	.byte	0x04, 0x11
        /*22fa*/ 	.short	(.L_1521 - .L_1520)
	.align		4
.L_1520:
        /*22fc*/ 	.word	index@(_ZN43_GLOBAL__N__9ae7fba5_10_SoftMax_cu_9f978f6320softmax_warp_forwardIN3c108BFloat16ES2_fLi6ELb0ELb0EEEvPT0_PKT_iiiPKbib)
        /*2300*/ 	.word	0x00000000


	//----- nvinfo : EIATTR_REGCOUNT
	.align		4
.L_1521:
        /*2304*/ 	.byte	0x04, 0x2f
        /*2306*/ 	.short	(.L_1523 - .L_1522)
	.align		4
.L_1522:
        /*2308*/ 	.word	index@(_ZN43_GLOBAL__N__9ae7fba5_10_SoftMax_cu_9f978f6320softmax_warp_forwardIN3c108BFloat16ES2_fLi7ELb0ELb0EEEvPT0_PKT_iiiPKbib)
        /*230c*/ 	.word	0x00000017


	//----- nvinfo : EIATTR_FRAME_SIZE
	.align		4
.L_1523:
        /*2310*/ 	.byte	0x04, 0x11
        /*2312*/ 	.short	(.L_1525 - .L_1524)
	.align		4
.L_1524:
        /*2314*/ 	.word	index@(_ZN43_GLOBAL__N__9ae7fba5_10_SoftMax_cu_9f978f6320softmax_warp_forwardIN3c108BFloat16ES2_fLi7ELb0ELb0EEEvPT0_PKT_iiiPKbib)
        /*2318*/ 	.word	0x00000000


	//----- nvinfo : EIATTR_REGCOUNT
	.align		4
.L_1525:
        /*231c*/ 	.byte	0x04, 0x2f
        /*231e*/ 	.short	(.L_1527 - .L_1526)
	.align		4
.L_1526:
        /*2320*/ 	.word	index@(_ZN43_GLOBAL__N__9ae7fba5_10_SoftMax_cu_9f978f6320softmax_warp_forwardIN3c108BFloat16ES2_fLi8ELb0ELb0EEEvPT0_PKT_iiiPKbib)
        /*2324*/ 	.word	0x00000016


	//----- nvinfo : EIATTR_FRAME_SIZE
	.align		4
.L_1527:
        /*2328*/ 	.byte	0x04, 0x11
        /*232a*/ 	.short	(.L_1529 - .L_1528)
	.align		4
.L_1528:
        /*232c*/ 	.word	index@(_ZN43_GLOBAL__N__9ae7fba5_10_SoftMax_cu_9f978f6320softmax_warp_forwardIN3c108BFloat16ES2_fLi8ELb0ELb0EEEvPT0_PKT_iiiPKbib)
        /*2330*/ 	.word	0x00000000


	//----- nvinfo : EIATTR_REGCOUNT
	.align		4
.L_1529:
        /*2334*/ 	.byte	0x04, 0x2f
        /*2336*/ 	.short	(.L_1531 - .L_1530)
	.align		4
.L_1530:
        /*2338*/ 	.word	index@(_ZN43_GLOBAL__N__9ae7fba5_10_SoftMax_cu_9f978f6320softmax_warp_forwardIN3c108BFloat16ES2_fLi9ELb0ELb0EEEvPT0_PKT_iiiPKbib)
        /*233c*/ 	.word	0x00000027


	//----- nvinfo : EIATTR_FRAME_SIZE
	.align		4
.L_1531:
        /*2340*/ 	.byte	0x04, 0x11
        /*2342*/ 	.short	(.L_1533 - .L_1532)
	.align		4
.L_1532:
        /*2344*/ 	.word	index@(_ZN43_GLOBAL__N__9ae7fba5_10_SoftMax_cu_9f978f6320softmax_warp_forwardIN3c108BFloat16ES2_fLi9ELb0ELb0EEEvPT0_PKT_iiiPKbib)
        /*2348*/ 	.word	0x00000000


	//----- nvinfo : EIATTR_REGCOUNT
	.align		4
.L_1533:
        /*234c*/ 	.byte	0x04, 0x2f
        /*234e*/ 	.short	(.L_1535 - .L_1534)
	.align		4
.L_1534:
        /*2350*/ 	.word	index@(_ZN43_GLOBAL__N__9ae7fba5_10_SoftMax_cu_9f978f6320softmax_warp_forwardIN3c108BFloat16ES2_fLi10ELb0ELb0EEEvPT0_PKT_iiiPKbib)
        /*2354*/ 	.word	0x00000040


	//----- nvinfo : EIATTR_FRAME_SIZE
	.align		4
.L_1535:
        /*2358*/ 	.byte	0x04, 0x11
        /*235a*/ 	.short	(.L_1537 - .L_1536)
	.align		4
.L_1536:
        /*235c*/ 	.word	index@(_ZN43_GLOBAL__N__9ae7fba5_10_SoftMax_cu_9f978f6320softmax_warp_forwardIN3c108BFloat16ES2_fLi10ELb0ELb0EEEvPT0_PKT_iiiPKbib)
        /*2360*/ 	.word	0x00000000


	//----- nvinfo : EIATTR_REGCOUNT
	.align		4
.L_1537:
        /*2364*/ 	.byte	0x04, 0x2f
        /*2366*/ 	.short	(.L_1539 - .L_1538)
	.align		4
.L_1538:
        /*2368*/ 	.word	index@(_ZN43_GLOBAL__N__9ae7fba5_10_SoftMax_cu_9f978f6320softmax_warp_forwardIN3c108BFloat16ES2_fLi11ELb0ELb0EEEvPT0_PKT_iiiPKbib)
        /*236c*/ 	.word	0x0000007f


	//----- nvinfo : EIATTR_FRAME_SIZE
	.align		4
.L_1539:
        /*2370*/ 	.byte	0x04, 0x11
        /*2372*/ 	.short	(.L_1541 - .L_1540)
	.align		4
.L_1540:
        /*2374*/ 	.word	index@(_ZN43_GLOBAL__N__9ae7fba5_10_SoftMax_cu_9f978f6320softmax_warp_forwardIN3c108BFloat16ES2_fLi11ELb0ELb0EEEvPT0_PKT_iiiPKbib)
        /*2378*/ 	.word	0x00000000


	//----- nvinfo : EIATTR_REGCOUNT
	.align		4
.L_1541:
        /*237c*/ 	.byte	0x04, 0x2f
        /*237e*/ 	.short	(.L_1543 - .L_1542)
	.align		4
.L_1542:
        /*2380*/ 	.word	index@(_ZN43_GLOBAL__N__9ae7fba5_10_SoftMax_cu_9f978f6320softmax_warp_forwardIN3c108BFloat16EffLi0ELb0ELb0EEEvPT0_PKT_iiiPKbib)
        /*2384*/ 	.word	0x0000000e


	//----- nvinfo : EIATTR_FRAME_SIZE
	.align		4
.L_1543:
        /*2388*/ 	.byte	0x04, 0x11
        /*238a*/ 	.short	(.L_1545 - .L_1544)
	.align		4
.L_1544:
        /*238c*/ 	.word	index@(_ZN43_GLOBAL__N__9ae7fba5_10_SoftMax_cu_9f978f6320softmax_warp_forwardIN3c108BFloat16EffLi0ELb0ELb0EEEvPT0_PKT_iiiPKbib)
        /*2390*/ 	.word	0x00000000


	//----- nvinfo : EIATTR_REGCOUNT
	.align		4
.L_1545:
        /*2394*/ 	.byte	0x04, 0x2f
        /*2396*/ 	.short	(.L_1547 - .L_1546)
	.align		4
.L_1546:
        /*2398*/ 	.word	index@(_ZN43_GLOBAL__N__9ae7fba5_10_SoftMax_cu_9f978f6320softmax_warp_forwardIN3c108BFloat16EffLi1ELb0ELb0EEEvPT0_PKT_iiiPKbib)
        /*239c*/ 	.word	0x00000010


	//----- nvinfo : EIATTR_FRAME_SIZE
	.align		4
.L_1547:
        /*23a0*/ 	.byte	0x04, 0x11
        /*23a2*/ 	.short	(.L_1549 - .L_1548)
	.align		4
.L_1548:
        /*23a4*/ 	.word	index@(_ZN43_GLOBAL__N__9ae7fba5_10_SoftMax_cu_9f978f6320softmax_warp_forwardIN3c108BFloat16EffLi1ELb0ELb0EEEvPT0_PKT_iiiPKbib)
        /*23a8*/ 	.word	0x00000000


	//----- nvinfo : EIATTR_REGCOUNT
	.align		4
.L_1549:
        /*23ac*/ 	.byte	0x04, 0x2f
        /*23ae*/ 	.short	(.L_1551 - .L_1550)
	.align		4
.L_1550:
        /*23b0*/ 	.word	index@(_ZN43_GLOBAL__N__9ae7fba5_10_SoftMax_cu_9f978f6320softmax_warp_forwardIN3c108BFloat16EffLi2ELb0ELb0EEEvPT0_PKT_iiiPKbib)
        /*23b4*/ 	.word	0x00000012


	//----- nvinfo : EIATTR_FRAME_SIZE
	.align		4
.L_1551:
        /*23b8*/ 	.byte	0x04, 0x11
        /*23ba*/ 	.short	(.L_1553 - .L_1552)
	.align		4
.L_1552:
        /*23bc*/ 	.word	index@(_ZN43_GLOBAL__N__9ae7fba5_10_SoftMax_cu_9f978f6320softmax_warp_forwardIN3c108BFloat16EffLi2ELb0ELb0EEEvPT0_PKT_iiiPKbib)
        /*23c0*/ 	.word	0x00000000


	//----- nvinfo : EIATTR_REGCOUNT
	.align		4
.L_1553:
        /*23c4*/ 	.byte	0x04, 0x2f
        /*23c6*/ 	.short	(.L_1555 - .L_1554)
	.align		4
.L_1554:
        /*23c8*/ 	.word	index@(_ZN43_GLOBAL__N__9ae7fba5_10_SoftMax_cu_9f978f6320softmax_warp_forwardIN3c108BFloat16EffLi3ELb0ELb0EEEvPT0_PKT_iiiPKbib)
        /*23cc*/ 	.word	0x00000012


	//----- nvinfo : EIATTR_FRAME_SIZE
	.align		4
.L_1555:
        /*23d0*/ 	.byte	0x04, 0x11
        /*23d2*/ 	.short	(.L_1557 - .L_1556)
	.align		4
.L_1556:
        /*23d4*/ 	.word	index@(_ZN43_GLOBAL__N__9ae7fba5_10_SoftMax_cu_9f978f6320softmax_warp_forwardIN3c108BFloat16EffLi3ELb0ELb0EEEvPT0_PKT_iiiPKbib)
        /*23d8*/ 	.word	0x00000000


	//----- nvinfo : EIATTR_REGCOUNT
	.align		4
.L_1557:
        /*23dc*/ 	.byte	0x04, 0x2f
        /*23de*/ 	.short	(.L_1559 - .L_1558)
	.align		4
.L_1558:
        /*23e0*/ 	.word	index@(_ZN43_GLOBAL__N__9ae7fba5_10_SoftMax_cu_9f978f6320softmax_warp_forwardIN3c108BFloat16EffLi4ELb0ELb0EEEvPT0_PKT_iiiPKbib)
        /*23e4*/ 	.word	0x00000011


	//----- nvinfo : EIATTR_FRAME_SIZE
	.align		4
.L_1559:
        /*23e8*/ 	.byte	0x04, 0x11
        /*23ea*/ 	.short	(.L_1561 - .L_1560)
	.align		4
.L_1560:
        /*23ec*/ 	.word	index@(_ZN43_GLOBAL__N__9ae7fba5_10_SoftMax_cu_9f978f6320softmax_warp_forwardIN3c108BFloat16EffLi4ELb0ELb0EEEvPT0_PKT_iiiPKbib)
        /*23f0*/ 	.word	0x00000000


	//----- nvinfo : EIATTR_REGCOUNT
	.align		4
.L_1561:
        /*23f4*/ 	.byte	0x04, 0x2f
        /*23f6*/ 	.short	(.L_1563 - .L_1562)
	.align		4
.L_1562:
        /*23f8*/ 	.word	index@(_ZN43_GLOBAL__N__9ae7fba5_10_SoftMax_cu_9f978f6320softmax_warp_forwardIN3c108BFloat16EffLi5ELb0ELb0EEEvPT0_PKT_iiiPKbib)
        /*23fc*/ 	.word	0x00000011


	//----- nvinfo : EIATTR_FRAME_SIZE
	.align		4
.L_1563:
        /*2400*/ 	.byte	0x04, 0x11
        /*2402*/ 	.short	(.L_1565 - .L_1564)
	.align		4
.L_1564:
        /*2404*/ 	.word	index@(_ZN43_GLOBAL__N__9ae7fba5_10_SoftMax_cu_9f978f6320softmax_warp_forwardIN3c108BFloat16EffLi5ELb0ELb0EEEvPT0_PKT_iiiPKbib)
        /*2408*/ 	.word	0x00000000


	//----- nvinfo : EIATTR_REGCOUNT
	.align		4
.L_1565:
        /*240c*/ 	.byte	0x04, 0x2f
        /*240e*/ 	.short	(.L_1567 - .L_1566)
	.align		4
.L_1566:
        /*2410*/ 	.word	index@(_ZN43_GLOBAL__N__9ae7fba5_10_SoftMax_cu_9f978f6320softmax_warp_forwardIN3c108BFloat16EffLi6ELb0ELb0EEEvPT0_PKT_iiiPKbib)
        /*2414*/ 	.word	0x00000014


	//----- nvinfo : EIATTR_FRAME_SIZE
	.align		4
.L_1567:
        /*2418*/ 	.byte	0x04, 0x11
        /*241a*/ 	.short	(.L_1569 - .L_1568)
	.align		4
.L_1568:
        /*241c*/ 	.word	index@(_ZN43_GLOBAL__N__9ae7fba5_10_SoftMax_cu_9f978f6320softmax_warp_forwardIN3c108BFloat16EffLi6ELb0ELb0EEEvPT0_PKT_iiiPKbib)
        /*2420*/ 	.word	0x00000000


	//----- nvinfo : EIATTR_REGCOUNT
	.align		4
.L_1569:
        /*2424*/ 	.byte	0x04, 0x2f
        /*2426*/ 	.short	(.L_1571 - .L_1570)
	.align		4
.L_1570:
        /*2428*/ 	.word	index@(_ZN43_GLOBAL__N__9ae7fba5_10_SoftMax_cu_9f978f6320softmax_warp_forwardIN3c108BFloat16EffLi7ELb0ELb0EEEvPT0_PKT_iiiPKbib)
        /*242c*/ 	.word	0x00000017


	//----- nvinfo : EIATTR_FRAME_SIZE
	.align		4
.L_1571:
        /*2430*/ 	.byte	0x04, 0x11
        /*2432*/ 	.short	(.L_1573 - .L_1572)
	.align		4
.L_1572:
        /*2434*/ 	.word	index@(_ZN43_GLOBAL__N__9ae7fba5_10_SoftMax_cu_9f978f6320softmax_warp_forwardIN3c108BFloat16EffLi7ELb0ELb0EEEvPT0_PKT_iiiPKbib)
        /*2438*/ 	.word	0x00000000


	//----- nvinfo : EIATTR_REGCOUNT
	.align		4
.L_1573:
        /*243c*/ 	.byte	0x04, 0x2f
        /*243e*/ 	.short	(.L_1575 - .L_1574)
	.align		4
.L_1574:
        /*2440*/ 	.word	index@(_ZN43_GLOBAL__N__9ae7fba5_10_SoftMax_cu_9f978f6320softmax_warp_forwardIN3c108BFloat16EffLi8ELb0ELb0EEEvPT0_PKT_iiiPKbib)
        /*2444*/ 	.word	0x00000016


	//----- nvinfo : EIATTR_FRAME_SIZE
	.align		4
.L_1575:
        /*2448*/ 	.byte	0x04, 0x11
        /*244a*/ 	.short	(.L_1577 - .L_1576)
	.align		4
.L_1576:
        /*244c*/ 	.word	index@(_ZN43_GLOBAL__N__9ae7fba5_10_SoftMax_cu_9f978f6320softmax_warp_forwardIN3c108BFloat16EffLi8ELb0ELb0EEEvPT0_PKT_iiiPKbib)
        /*2450*/ 	.word	0x00000000


	//----- nvinfo : EIATTR_REGCOUNT
	.align		4
.L_1577:
        /*2454*/ 	.byte	0x04, 0x2f
        /*2456*/ 	.short	(.L_1579 - .L_1578)
	.align		4
.L_1578:
        /*2458*/ 	.word	index@(_ZN43_GLOBAL__N__9ae7fba5_10_SoftMax_cu_9f978f6320softmax_warp_forwardIN3c108BFloat16EffLi9ELb0ELb0EEEvPT0_PKT_iiiPKbib)
        /*245c*/ 	.word	0x00000028


	//----- nvinfo : EIATTR_FRAME_SIZE
	.align		4
.L_1579:
        /*2460*/ 	.byte	0x04, 0x11
        /*2462*/ 	.short	(.L_1581 - .L_1580)
	.align		4
.L_1580:
        /*2464*/ 	.word	index@(_ZN43_GLOBAL__N__9ae7fba5_10_SoftMax_cu_9f978f6320softmax_warp_forwardIN3c108BFloat16EffLi9ELb0ELb0EEEvPT0_PKT_iiiPKbib)
        /*2468*/ 	.word	0x00000000


	//----- nvinfo : EIATTR_REGCOUNT
	.align		4
.L_1581:
        /*246c*/ 	.byte	0x04, 0x2f
        /*246e*/ 	.short	(.L_1583 - .L_1582)
	.align		4
.L_1582:
        /*2470*/ 	.word	index@(_ZN43_GLOBAL__N__9ae7fba5_10_SoftMax_cu_9f978f6320softmax_warp_forwardIN3c108BFloat16EffLi10ELb0ELb0EEEvPT0_PKT_iiiPKbib)
        /*2474*/ 	.word	0x00000040


	//----- nvinfo : EIATTR_FRAME_SIZE
	.align		4
.L_1583:
        /*2478*/ 	.byte	0x04, 0x11
        /*247a*/ 	.short	(.L_1585 - .L_1584)
	.align		4
.L_1584:
        /*247c*/ 	.word	index@(_ZN43_GLOBAL__N__9ae7fba5_10_SoftMax_cu_9f978f6320softmax_warp_forwardIN3c108BFloat16EffLi10ELb0ELb0EEEvPT0_PKT_iiiPKbib)
        /*2480*/ 	.word	0x00000000


	//----- nvinfo : EIATTR_REGCOUNT
	.align		4
.L_1585:
        /*2484*/ 	.byte	0x04, 0x2f
        /*2486*/ 	.short	(.L_1587 - .L_1586)
	.align		4
.L_1586:
        /*2488*/ 	.word	index@(_ZN43_GLOBAL__N__9ae7fba5_10_SoftMax_cu_9f978f6320softmax_warp_forwardIN3c108BFloat16EffLi11ELb0ELb0EEEvPT0_PKT_iiiPKbib)
        /*248c*/ 	.word	0x0000007f


	//----- nvinfo : EIATTR_FRAME_SIZE
	.align		4
.L_1587:
        /*2490*/ 	.byte	0x04, 0x11
        /*2492*/ 	.short	(.L_1589 - .L_1588)
	.align		4
.L_1588:
        /*2494*/ 	.word	index@(_ZN43_GLOBAL__N__9ae7fba5_10_SoftMax_cu_9f978f6320softmax_warp_forwardIN3c108BFloat16EffLi11ELb0ELb0EEEvPT0_PKT_iiiPKbib)
        /*2498*/ 	.word	0x00000000


	//----- nvinfo : EIATTR_REGCOUNT
	.align		4
.L_1589:
        /*249c*/ 	.byte	0x04, 0x2f
        /*249e*/ 	.short	(.L_1591 - .L_1590)
	.align		4
.L_1590:
        /*24a0*/ 	.word	index@(_ZN43_GLOBAL__N__9ae7fba5_10_SoftMax_cu_9f978f6321softmax_warp_backwardIdddLi0ELb0ELb0EEEvPT0_PKT_S5_iiiPKb)
        /*24a4*/ 	.word	0x00000018


	//----- nvinfo : EIATTR_FRAME_SIZE
	.align		4
.L_1591:
        /*24a8*/ 	.byte	0x04, 0x11
        /*24aa*/ 	.short	(.L_1593 - .L_1592)
	.align		4
.L_1592:
        /*24ac*/ 	.word	index@(_ZN43_GLOBAL__N__9ae7fba5_10_SoftMax_cu_9f978f6321softmax_warp_backwardIdddLi0ELb0ELb0EEEvPT0_PKT_S5_iiiPKb)
        /*24b0*/ 	.word	0x00000000


	//----- nvinfo : EIATTR_REGCOUNT
	.align		4
.L_1593:
        /*24b4*/ 	.byte	0x04, 0x2f
        /*24b6*/ 	.short	(.L_1595 - .L_1594)
	.align		4
.L_1594:
        /*24b8*/ 	.word	index@(_ZN43_GLOBAL__N__9ae7fba5_10_SoftMax_cu_9f978f6321softmax_warp_backwardIdddLi1ELb0ELb0EEEvPT0_PKT_S5_iiiPKb)
        /*24bc*/ 	.word	0x0000001c


	//----- nvinfo : EIATTR_FRAME_SIZE
	.align		4
.L_1595:
        /*24c0*/ 	.byte	0x04, 0x11
        /*24c2*/ 	.short	(.L_1597 - .L_1596)
	.align		4
.L_1596:
        /*24c4*/ 	.word	index@(_ZN43_GLOBAL__N__9ae7fba5_10_SoftMax_cu_9f978f6321softmax_warp_backwardIdddLi1ELb0ELb0EEEvPT0_PKT_S5_iiiPKb)
        /*24c8*/ 	.word	0x00000000


	//----- nvinfo : EIATTR_REGCOUNT
	.align		4
.L_1597:
        /*24cc*/ 	.byte	0x04, 0x2f
        /*24ce*/ 	.short	(.L_1599 - .L_1598)
	.align		4
.L_1598:
        /*24d0*/ 	.word	index@(_ZN43_GLOBAL__N__9ae7fba5_10_SoftMax_cu_9f978f6321softmax_warp_backwardIdddLi2ELb0ELb0EEEvPT0_PKT_S5_iiiPKb)
        /*24d4*/ 	.word	0x0000001c


	//----- nvinfo : EIATTR_FRAME_SIZE
	.align		4
.L_1599:
        /*24d8*/ 	.byte	0x04, 0x11
        /*24da*/ 	.short	(.L_1601 - .L_1600)
	.align		4
.L_1600:
        /*24dc*/ 	.word	index@(_ZN43_GLOBAL__N__9ae7fba5_10_SoftMax_cu_9f978f6321softmax_warp_backwardIdddLi2ELb0ELb0EEEvPT0_PKT_S5_iiiPKb)
        /*24e0*/ 	.word	0x00000000


	//----- nvinfo : EIATTR_REGCOUNT
	.align		4
.L_1601:
        /*24e4*/ 	.byte	0x04, 0x2f
        /*24e6*/ 	.short	(.L_1603 - .L_1602)
	.align		4
.L_1602:
        /*24e8*/ 	.word	index@(_ZN43_GLOBAL__N__9ae7fba5_10_SoftMax_cu_9f978f6321softmax_warp_backwardIdddLi3ELb0ELb0EEEvPT0_PKT_S5_iiiPKb)
        /*24ec*/ 	.word	0x0000001c


	//----- nvinfo : EIATTR_FRAME_SIZE
	.align		4
.L_1603:
        /*24f0*/ 	.byte	0x04, 0x11
        /*24f2*/ 	.short	(.L_1605 - .L_1604)
	.align		4
.L_1604:
        /*24f4*/ 	.word	index@(_ZN43_GLOBAL__N__9ae7fba5_10_SoftMax_cu_9f978f6321softmax_warp_backwardIdddLi3ELb0ELb0EEEvPT0_PKT_S5_iiiPKb)
        /*24f8*/ 	.word	0x00000000


	//----- nvinfo : EIATTR_REGCOUNT
	.align		4
.L_1605:
        /*24fc*/ 	.byte	0x04, 0x2f
        /*24fe*/ 	.short	(.L_1607 - .L_1606)
	.align		4
.L_1606:
        /*2500*/ 	.word	index@(_ZN43_GLOBAL__N__9ae7fba5_10_SoftMax_cu_9f978f6321softmax_warp_backwardIdddLi4ELb0ELb0EEEvPT0_PKT_S5_iiiPKb)
        /*2504*/ 	.word	0x0000001e


	//----- nvinfo : EIATTR_FRAME_SIZE
	.align		4
.L_1607:
        /*2508*/ 	.byte	0x04, 0x11
        /*250a*/ 	.short	(.L_1609 - .L_1608)
	.align		4
.L_1608:
        /*250c*/ 	.word	index@(_ZN43_GLOBAL__N__9ae7fba5_10_SoftMax_cu_9f978f6321softmax_warp_backwardIdddLi4ELb0ELb0EEEvPT0_PKT_S5_iiiPKb)
        /*2510*/ 	.word	0x00000000


	//----- nvinfo : EIATTR_REGCOUNT
	.align		4
.L_1609:
        /*2514*/ 	.byte	0x04, 0x2f
        /*2516*/ 	.short	(.L_1611 - .L_1610)
	.align		4
.L_1610:
        /*2518*/ 	.word	index@(_ZN43_GLOBAL__N__9ae7fba5_10_SoftMax_cu_9f978f6321softmax_warp_backwardIdddLi5ELb0ELb0EEEvPT0_PKT_S5_iiiPKb)
        /*251c*/ 	.word	0x0000001c


	//----- nvinfo : EIATTR_FRAME_SIZE
	.align		4
.L_1611:
        /*2520*/ 	.byte	0x04, 0x11
        /*2522*/ 	.short	(.L_1613 - .L_1612)
	.align		4
.L_1612:
        /*2524*/ 	.word	index@(_ZN43_GLOBAL__N__9ae7fba5_10_SoftMax_cu_9f978f6321softmax_warp_backwardIdddLi5ELb0ELb0EEEvPT0_PKT_S5_iiiPKb)
        /*2528*/ 	.word	0x00000000


	//----- nvinfo : EIATTR_REGCOUNT
	.align		4
.L_1613:
        /*252c*/ 	.byte	0x04, 0x2f
        /*252e*/ 	.short	(.L_1615 - .L_1614)
	.align		4
.L_1614:
        /*2530*/ 	.word	index@(_ZN43_GLOBAL__N__9ae7fba5_10_SoftMax_cu_9f978f6321softmax_warp_backwardIdddLi6ELb0ELb0EEEvPT0_PKT_S5_iiiPKb)
        /*2534*/ 	.word	0x00000020


	//----- nvinfo : EIATTR_FRAME_SIZE
	.align		4
.L_1615:
        /*2538*/ 	.byte	0x04, 0x11
        /*253a*/ 	.short	(.L_1617 - .L_1616)
	.align		4
.L_1616:
        /*253c*/ 	.word	index@(_ZN43_GLOBAL__N__9ae7fba5_10_SoftMax_cu_9f978f6321softmax_warp_backwardIdddLi6ELb0ELb0EEEvPT0_PKT_S5_iiiPKb)
        /*2540*/ 	.word	0x00000000


	//----- nvinfo : EIATTR_REGCOUNT
	.align		4
.L_1617:
        /*2544*/ 	.byte	0x04, 0x2f
        /*2546*/ 	.short	(.L_1619 - .L_1618)
	.align		4
.L_1618:
        /*2548*/ 	.word	index@(_ZN43_GLOBAL__N__9ae7fba5_10_SoftMax_cu_9f978f6321softmax_warp_backwardIdddLi7ELb0ELb0EEEvPT0_PKT_S5_iiiPKb)
        /*254c*/ 	.word	0x00000030


	//----- nvinfo : EIATTR_FRAME_SIZE
	.align		4
.L_1619:
        /*2550*/ 	.byte	0x04, 0x11
        /*2552*/ 	.short	(.L_1621 - .L_1620)
	.align		4
.L_1620:
        /*2554*/ 	.word	index@(_ZN43_GLOBAL__N__9ae7fba5_10_SoftMax_cu_9f978f6321softmax_warp_backwardIdddLi7ELb0ELb0EEEvPT0_PKT_S5_iiiPKb)
        /*2558*/ 	.word	0x00000000


	//----- nvinfo : EIATTR_REGCOUNT
	.align		4
.L_1621:
        /*255c*/ 	.byte	0x04, 0x2f
        /*255e*/ 	.short	(.L_1623 - .L_1622)
	.align		4
.L_1622:
        /*2560*/ 	.word	index@(_ZN43_GLOBAL__N__9ae7fba5_10_SoftMax_cu_9f978f6321softmax_warp_backwardIdddLi8ELb0ELb0EEEvPT0_PKT_S5_iiiPKb)
        /*2564*/ 	.word	0x00000030


	//----- nvinfo : EIATTR_FRAME_SIZE
	.align		4
.L_1623:
        /*2568*/ 	.byte	0x04, 0x11
        /*256a*/ 	.short	(.L_1625 - .L_1624)
	.align		4
.L_1624:
        /*256c*/ 	.word	index@(_ZN43_GLOBAL__N__9ae7fba5_10_SoftMax_cu_9f978f6321softmax_warp_backwardIdddLi8ELb0ELb0EEEvPT0_PKT_S5_iiiPKb)
        /*2570*/ 	.word	0x00000000


	//----- nvinfo : EIATTR_REGCOUNT
	.align		4
.L_1625:
        /*2574*/ 	.byte	0x04, 0x2f
        /*2576*/ 	.short	(.L_1627 - .L_1626)
	.align		4
.L_1626:
        /*2578*/ 	.word	index@(_ZN43_GLOBAL__N__9ae7fba5_10_SoftMax_cu_9f978f6321softmax_warp_backwardIdddLi9ELb0ELb0EEEvPT0_PKT_S5_iiiPKb)
        /*257c*/ 	.word	0x00000050


	//----- nvinfo : EIATTR_FRAME_SIZE
	.align		4
.L_1627:
        /*2580*/ 	.byte	0x04, 0x11
        /*2582*/ 	.short	(.L_1629 - .L_1628)
	.align		4
.L_1628:
        /*2584*/ 	.word	index@(_ZN43_GLOBAL__N__9ae7fba5_10_SoftMax_cu_9f978f6321softmax_warp_backwardIdddLi9ELb0ELb0EEEvPT0_PKT_S5_iiiPKb)
        /*2588*/ 	.word	0x00000000


	//----- nvinfo : EIATTR_REGCOUNT
	.align		4
.L_1629:
        /*258c*/ 	.byte	0x04, 0x2f
        /*258e*/ 	.short	(.L_1631 - .L_1630)
	.align		4
.L_1630:
        /*2590*/ 	.word	index@(_ZN43_GLOBAL__N__9ae7fba5_10_SoftMax_cu_9f978f6321softmax_warp_backwardIdddLi10ELb0ELb0EEEvPT0_PKT_S5_iiiPKb)
        /*2594*/ 	.word	0x00000092


	//----- nvinfo : EIATTR_FRAME_SIZE
	.align		4
.L_1631:
        /*2598*/ 	.byte	0x04, 0x11
        /*259a*/ 	.short	(.L_1633 - .L_1632)
	.align		4
.L_1632:
        /*259c*/ 	.word	index@(_ZN43_GLOBAL__N__9ae7fba5_10_SoftMax_cu_9f978f6321softmax_warp_backwardIdddLi10ELb0ELb0EEEvPT0_PKT_S5_iiiPKb)
        /*25a0*/ 	.word	0x00000000


	//----- nvinfo : EIATTR_REGCOUNT
	.align		4
.L_1633:
        /*25a4*/ 	.byte	0x04, 0x2f
        /*25a6*/ 	.short	(.L_1635 - .L_1634)
	.align		4
.L_1634:
        /*25a8*/ 	.word	index@(_ZN43_GLOBAL__N__9ae7fba5_10_SoftMax_cu_9f978f6321softmax_warp_backwardIfffLi0ELb0ELb0EEEvPT0_PKT_S5_iiiPKb)
        /*25ac*/ 	.word	0x00000016


	//----- nvinfo : EIATTR_FRAME_SIZE
	.align		4
.L_1635:
        /*25b0*/ 	.byte	0x04, 0x11
        /*25b2*/ 	.short	(.L_1637 - .L_1636)
	.align		4
.L_1636:
        /*25b4*/ 	.word	index@(_ZN43_GLOBAL__N__9ae7fba5_10_SoftMax_cu_9f978f6321softmax_warp_backwardIfffLi0ELb0ELb0EEEvPT0_PKT_S5_iiiPKb)
        /*25b8*/ 	.word	0x00000000


	//----- nvinfo : EIATTR_REGCOUNT
	.align		4
.L_1637:
        /*25bc*/ 	.byte	0x04, 0x2f
        /*25be*/ 	.short	(.L_1639 - .L_1638)
	.align		4
.L_1638:
        /*25c0*/ 	.word	index@(_ZN43_GLOBAL__N__9ae7fba5_10_SoftMax_cu_9f978f6321softmax_warp_backwardIfffLi1ELb0ELb0EEEvPT0_PKT_S5_iiiPKb)
        /*25c4*/ 	.word	0x00000016


	//----- nvinfo : EIATTR_FRAME_SIZE
	.align		4
.L_1639:
        /*25c8*/ 	.byte	0x04, 0x11
        /*25ca*/ 	.short	(.L_1641 - .L_1640)
	.align		4
.L_1640:
        /*25cc*/ 	.word	index@(_ZN43_GLOBAL__N__9ae7fba5_10_SoftMax_cu_9f978f6321softmax_warp_backwardIfffLi1ELb0ELb0EEEvPT0_PKT_S5_iiiPKb)
        /*25d0*/ 	.word	0x00000000


	//----- nvinfo : EIATTR_REGCOUNT
	.align		4
.L_1641:
        /*25d4*/ 	.byte	0x04, 0x2f
        /*25d6*/ 	.short	(.L_1643 - .L_1642)
	.align		4
.L_1642:
        /*25d8*/ 	.word	index@(_ZN43_GLOBAL__N__9ae7fba5_10_SoftMax_cu_9f978f6321softmax_warp_backwardIfffLi2ELb0ELb0EEEvPT0_PKT_S5_iiiPKb)
        /*25dc*/ 	.word	0x00000018


	//----- nvinfo : EIATTR_FRAME_SIZE
	.align		4
.L_1643:
        /*25e0*/ 	.byte	0x04, 0x11
        /*25e2*/ 	.short	(.L_1645 - .L_1644)
	.align		4
.L_1644:
        /*25e4*/ 	.word	index@(_ZN43_GLOBAL__N__9ae7fba5_10_SoftMax_cu_9f978f6321softmax_warp_backwardIfffLi2ELb0ELb0EEEvPT0_PKT_S5_iiiPKb)
        /*25e8*/ 	.word	0x00000000


	//----- nvinfo : EIATTR_REGCOUNT
	.align		4
.L_1645:
        /*25ec*/ 	.byte	0x04, 0x2f
        /*25ee*/ 	.short	(.L_1647 - .L_1646)
	.align		4
.L_1646:
        /*25f0*/ 	.word	index@(_ZN43_GLOBAL__N__9ae7fba5_10_SoftMax_cu_9f978f6321softmax_warp_backwardIfffLi3ELb0ELb0EEEvPT0_PKT_S5_iiiPKb)
        /*25f4*/ 	.word	0x00000018


	//----- nvinfo : EIATTR_FRAME_SIZE
	.align		4
.L_1647:
        /*25f8*/ 	.byte	0x04, 0x11
        /*25fa*/ 	.short	(.L_1649 - .L_1648)
	.align		4
.L_1648:
        /*25fc*/ 	.word	index@(_ZN43_GLOBAL__N__9ae7fba5_10_SoftMax_cu_9f978f6321softmax_warp_backwardIfffLi3ELb0ELb0EEEvPT0_PKT_S5_iiiPKb)
        /*2600*/ 	.word	0x00000000


	//----- nvinfo : EIATTR_REGCOUNT
	.align		4
.L_1649:
        /*2604*/ 	.byte	0x04, 0x2f
        /*2606*/ 	.short	(.L_1651 - .L_1650)
	.align		4
.L_1650:
        /*2608*/ 	.word	index@(_ZN43_GLOBAL__N__9ae7fba5_10_SoftMax_cu_9f978f6321softmax_warp_backwardIfffLi4ELb0ELb0EEEvPT0_PKT_S5_iiiPKb)
        /*260c*/ 	.word	0x00000018


	//----- nvinfo : EIATTR_FRAME_SIZE
	.align		4
.L_1651:
        /*2610*/ 	.byte	0x04, 0x11
        /*2612*/ 	.short	(.L_1653 - .L_1652)
	.align		4
.L_1652:
        /*2614*/ 	.word	index@(_ZN43_GLOBAL__N__9ae7fba5_10_SoftMax_cu_9f978f6321softmax_warp_backwardIfffLi4ELb0ELb0EEEvPT0_PKT_S5_iiiPKb)
        /*2618*/ 	.word	0x00000000


	//----- nvinfo : EIATTR_REGCOUNT
	.align		4
.L_1653:
        /*261c*/ 	.byte	0x04, 0x2f
        /*261e*/ 	.short	(.L_1655 - .L_1654)
	.align		4
.L_1654:
        /*2620*/ 	.word	index@(_ZN43_GLOBAL__N__9ae7fba5_10_SoftMax_cu_9f978f6321softmax_warp_backwardIfffLi5ELb0ELb0EEEvPT0_PKT_S5_iiiPKb)
        /*2624*/ 	.word	0x00000018


	//----- nvinfo : EIATTR_FRAME_SIZE
	.align		4
.L_1655:
        /*2628*/ 	.byte	0x04, 0x11
        /*262a*/ 	.short	(.L_1657 - .L_1656)
	.align		4
.L_1656:
        /*262c*/ 	.word	index@(_ZN43_GLOBAL__N__9ae7fba5_10_SoftMax_cu_9f978f6321softmax_warp_backwardIfffLi5ELb0ELb0EEEvPT0_PKT_S5_iiiPKb)
        /*2630*/ 	.word	0x00000000


	//----- nvinfo : EIATTR_REGCOUNT
	.align		4
.L_1657:
        /*2634*/ 	.byte	0x04, 0x2f
        /*2636*/ 	.short	(.L_1659 - .L_1658)
	.align		4
.L_1658:
        /*2638*/ 	.word	index@(_ZN43_GLOBAL__N__9ae7fba5_10_SoftMax_cu_9f978f6321softmax_warp_backwardIfffLi6ELb0ELb0EEEvPT0_PKT_S5_iiiPKb)
        /*263c*/ 	.word	0x00000019


	//----- nvinfo : EIATTR_FRAME_SIZE
	.align		4
.L_1659:
        /*2640*/ 	.byte	0x04, 0x11
        /*2642*/ 	.short	(.L_1661 - .L_1660)
	.align		4
.L_1660:
        /*2644*/ 	.word	index@(_ZN43_GLOBAL__N__9ae7fba5_10_SoftMax_cu_9f978f6321softmax_warp_backwardIfffLi6ELb0ELb0EEEvPT0_PKT_S5_iiiPKb)
        /*2648*/ 	.word	0x00000000


	//----- nvinfo : EIATTR_REGCOUNT
	.align		4
.L_1661:
        /*264c*/ 	.byte	0x04, 0x2f
        /*264e*/ 	.short	(.L_1663 - .L_1662)
	.align		4
.L_1662:
        /*2650*/ 	.word	index@(_ZN43_GLOBAL__N__9ae7fba5_10_SoftMax_cu_9f978f6321softmax_warp_backwardIfffLi7ELb0ELb0EEEvPT0_PKT_S5_iiiPKb)
        /*2654*/ 	.word	0x00000020


	//----- nvinfo : EIATTR_FRAME_SIZE
	.align		4
.L_1663:
        /*2658*/ 	.byte	0x04, 0x11
        /*265a*/ 	.short	(.L_1665 - .L_1664)
	.align		4
.L_1664:
        /*265c*/ 	.word	index@(_ZN43_GLOBAL__N__9ae7fba5_10_SoftMax_cu_9f978f6321softmax_warp_backwardIfffLi7ELb0ELb0EEEvPT0_PKT_S5_iiiPKb)
        /*2660*/ 	.word	0x00000000


	//----- nvinfo : EIATTR_REGCOUNT
	.align		4
.L_1665:
        /*2664*/ 	.byte	0x04, 0x2f
        /*2666*/ 	.short	(.L_1667 - .L_1666)
	.align		4
.L_1666:
        /*2668*/ 	.word	index@(_ZN43_GLOBAL__N__9ae7fba5_10_SoftMax_cu_9f978f6321softmax_warp_backwardIfffLi8ELb0ELb0EEEvPT0_PKT_S5_iiiPKb)
        /*266c*/ 	.word	0x0000001d


	//----- nvinfo : EIATTR_FRAME_SIZE
	.align		4
.L_1667:
        /*2670*/ 	.byte	0x04, 0x11
        /*2672*/ 	.short	(.L_1669 - .L_1668)
	.align		4
.L_1668:
        /*2674*/ 	.word	index@(_ZN43_GLOBAL__N__9ae7fba5_10_SoftMax_cu_9f978f6321softmax_warp_backwardIfffLi8ELb0ELb0EEEvPT0_PKT_S5_iiiPKb)
        /*2678*/ 	.word	0x00000000


	//----- nvinfo : EIATTR_REGCOUNT
	.align		4
.L_1669:
        /*267c*/ 	.byte	0x04, 0x2f
        /*267e*/ 	.short	(.L_1671 - .L_1670)
	.align		4
.L_1670:
        /*2680*/ 	.word	index@(_ZN43_GLOBAL__N__9ae7fba5_10_SoftMax_cu_9f978f6321softmax_warp_backwardIfffLi9ELb0ELb0EEEvPT0_PKT_S5_iiiPKb)
        /*2684*/ 	.word	0x00000028


	//----- nvinfo : EIATTR_FRAME_SIZE
	.align		4
.L_1671:
        /*2688*/ 	.byte	0x04, 0x11
        /*268a*/ 	.short	(.L_1673 - .L_1672)
	.align		4
.L_1672:
        /*268c*/ 	.word	index@(_ZN43_GLOBAL__N__9ae7fba5_10_SoftMax_cu_9f978f6321softmax_warp_backwardIfffLi9ELb0ELb0EEEvPT0_PKT_S5_iiiPKb)
        /*2690*/ 	.word	0x00000000


	//----- nvinfo : EIATTR_REGCOUNT
	.align		4
.L_1673:
        /*2694*/ 	.byte	0x04, 0x2f
        /*2696*/ 	.short	(.L_1675 - .L_1674)
	.align		4
.L_1674:
        /*2698*/ 	.word	index@(_ZN43_GLOBAL__N__9ae7fba5_10_SoftMax_cu_9f978f6321softmax_warp_backwardIfffLi10ELb0ELb0EEEvPT0_PKT_S5_iiiPKb)
        /*269c*/ 	.word	0x00000048


	//----- nvinfo : EIATTR_FRAME_SIZE
	.align		4
.L_1675:
        /*26a0*/ 	.byte	0x04, 0x11
        /*26a2*/ 	.short	(.L_1677 - .L_1676)
	.align		4
.L_1676:
        /*26a4*/ 	.word	index@(_ZN43_GLOBAL__N__9ae7fba5_10_SoftMax_cu_9f978f6321softmax_warp_backwardIfffLi10ELb0ELb0EEEvPT0_PKT_S5_iiiPKb)
        /*26a8*/ 	.word	0x00000000


	//----- nvinfo : EIATTR_REGCOUNT
	.align		4
.L_1677:
        /*26ac*/ 	.byte	0x04, 0x2f
        /*26ae*/ 	.short	(.L_1679 - .L_1678)
	.align		4
.L_1678:
        /*26b0*/ 	.word	index@(_ZN43_GLOBAL__N__9ae7fba5_10_SoftMax_cu_9f978f6321softmax_warp_backwardIN3c104HalfES2_fLi0ELb0ELb0EEEvPT0_PKT_S7_iiiPKb)
        /*26b4*/ 	.word	0x00000014


	//----- nvinfo : EIATTR_FRAME_SIZE
	.align		4
.L_1679:
        /*26b8*/ 	.byte	0x04, 0x11
        /*26ba*/ 	.short	(.L_1681 - .L_1680)
	.align		4
.L_1680:
        /*26bc*/ 	.word	index@(_ZN43_GLOBAL__N__9ae7fba5_10_SoftMax_cu_9f978f6321softmax_warp_backwardIN3c104HalfES2_fLi0ELb0ELb0EEEvPT0_PKT_S7_iiiPKb)
        /*26c0*/ 	.word	0x00000000


	//----- nvinfo : EIATTR_REGCOUNT
	.align		4
.L_1681:
        /*26c4*/ 	.byte	0x04, 0x2f
        /*26c6*/ 	.short	(.L_1683 - .L_1682)
	.align		4
.L_1682:
        /*26c8*/ 	.word	index@(_ZN43_GLOBAL__N__9ae7fba5_10_SoftMax_cu_9f978f6321softmax_warp_backwardIN3c104HalfES2_fLi1ELb0ELb0EEEvPT0_PKT_S7_iiiPKb)
        /*26cc*/ 	.word	0x00000014


	//----- nvinfo : EIATTR_FRAME_SIZE
	.align		4
.L_1683:
        /*26d0*/ 	.byte	0x04, 0x11
        /*26d2*/ 	.short	(.L_1685 - .L_1684)
	.align		4
.L_1684:
        /*26d4*/ 	.word	index@(_ZN43_GLOBAL__N__9ae7fba5_10_SoftMax_cu_9f978f6321softmax_warp_backwardIN3c104HalfES2_fLi1ELb0ELb0EEEvPT0_PKT_S7_iiiPKb)
        /*26d8*/ 	.word	0x00000000


	//----- nvinfo : EIATTR_REGCOUNT
	.align		4
.L_1685:
        /*26dc*/ 	.byte	0x04, 0x2f
        /*26de*/ 	.short	(.L_1687 - .L_1686)
	.align		4
.L_1686:
        /*26e0*/ 	.word	index@(_ZN43_GLOBAL__N__9ae7fba5_10_SoftMax_cu_9f978f6321softmax_warp_backwardIN3c104HalfES2_fLi2ELb0ELb0EEEvPT0_PKT_S7_iiiPKb)
        /*26e4*/ 	.word	0x00000015


	//----- nvinfo : EIATTR_FRAME_SIZE
	.align		4
.L_1687:
        /*26e8*/ 	.byte	0x04, 0x11
        /*26ea*/ 	.short	(.L_1689 - .L_1688)
	.align		4
.L_1688:
        /*26ec*/ 	.word	index@(_ZN43_GLOBAL__N__9ae7fba5_10_SoftMax_cu_9f978f6321softmax_warp_backwardIN3c104HalfES2_fLi2ELb0ELb0EEEvPT0_PKT_S7_iiiPKb)
        /*26f0*/ 	.word	0x00000000


	//----- nvinfo : EIATTR_REGCOUNT
	.align		4
.L_1689:
        /*26f4*/ 	.byte	0x04, 0x2f
        /*26f6*/ 	.short	(.L_1691 - .L_1690)
	.align		4
.L_1690:
        /*26f8*/ 	.word	index@(_ZN43_GLOBAL__N__9ae7fba5_10_SoftMax_cu_9f978f6321softmax_warp_backwardIN3c104HalfES2_fLi3ELb0ELb0EEEvPT0_PKT_S7_iiiPKb)
        /*26fc*/ 	.word	0x00000014


	//----- nvinfo : EIATTR_FRAME_SIZE
	.align		4
.L_1691:
        /*2700*/ 	.byte	0x04, 0x11
        /*2702*/ 	.short	(.L_1693 - .L_1692)
	.align		4
.L_1692:
        /*2704*/ 	.word	index@(_ZN43_GLOBAL__N__9ae7fba5_10_SoftMax_cu_9f978f6321softmax_warp_backwardIN3c104HalfES2_fLi3ELb0ELb0EEEvPT0_PKT_S7_iiiPKb)
        /*2708*/ 	.word	0x00000000


	//----- nvinfo : EIATTR_REGCOUNT
	.align		4
.L_1693:
        /*270c*/ 	.byte	0x04, 0x2f
        /*270e*/ 	.short	(.L_1695 - .L_1694)
	.align		4
.L_1694:
        /*2710*/ 	.word	index@(_ZN43_GLOBAL__N__9ae7fba5_10_SoftMax_cu_9f978f6321softmax_warp_backwardIN3c104HalfES2_fLi4ELb0ELb0EEEvPT0_PKT_S7_iiiPKb)
        /*2714*/ 	.word	0x00000015


	//----- nvinfo : EIATTR_FRAME_SIZE
	.align		4
.L_1695:
        /*2718*/ 	.byte	0x04, 0x11
        /*271a*/ 	.short	(.L_1697 - .L_1696)
	.align		4
.L_1696:
        /*271c*/ 	.word	index@(_ZN43_GLOBAL__N__9ae7fba5_10_SoftMax_cu_9f978f6321softmax_warp_backwardIN3c104HalfES2_fLi4ELb0ELb0EEEvPT0_PKT_S7_iiiPKb)
        /*2720*/ 	.word	0x00000000


	//----- nvinfo : EIATTR_REGCOUNT
	.align		4
.L_1697:
        /*2724*/ 	.byte	0x04, 0x2f
        /*2726*/ 	.short	(.L_1699 - .L_1698)
	.align		4
.L_1698:
        /*2728*/ 	.word	index@(_ZN43_GLOBAL__N__9ae7fba5_10_SoftMax_cu_9f978f6321softmax_warp_backwardIN3c104HalfES2_fLi5ELb0ELb0EEEvPT0_PKT_S7_iiiPKb)
        /*272c*/ 	.word	0x00000015


	//----- nvinfo : EIATTR_FRAME_SIZE
	.align		4
.L_1699:
        /*2730*/ 	.byte	0x04, 0x11
        /*2732*/ 	.short	(.L_1701 - .L_1700)
	.align		4
.L_1700:
        /*2734*/ 	.word	index@(_ZN43_GLOBAL__N__9ae7fba5_10_SoftMax_cu_9f978f6321softmax_warp_backwardIN3c104HalfES2_fLi5ELb0ELb0EEEvPT0_PKT_S7_iiiPKb)
        /*2738*/ 	.word	0x00000000


	//----- nvinfo : EIATTR_REGCOUNT
	.align		4
.L_1701:
        /*273c*/ 	.byte	0x04, 0x2f
        /*273e*/ 	.short	(.L_1703 - .L_1702)
	.align		4
.L_1702:
        /*2740*/ 	.word	index@(_ZN43_GLOBAL__N__9ae7fba5_10_SoftMax_cu_9f978f6321softmax_warp_backwardIN3c104HalfES2_fLi6ELb0ELb0EEEvPT0_PKT_S7_iiiPKb)
        /*2744*/ 	.word	0x0000001b


	//----- nvinfo : EIATTR_FRAME_SIZE
	.align		4
.L_1703:
        /*2748*/ 	.byte	0x04, 0x11
        /*274a*/ 	.short	(.L_1705 - .L_1704)
	.align		4
.L_1704:
        /*274c*/ 	.word	index@(_ZN43_GLOBAL__N__9ae7fba5_10_SoftMax_cu_9f978f6321softmax_warp_backwardIN3c104HalfES2_fLi6ELb0ELb0EEEvPT0_PKT_S7_iiiPKb)
        /*2750*/ 	.word	0x00000000


	//----- nvinfo : EIATTR_REGCOUNT
	.align		4
.L_1705:
        /*2754*/ 	.byte	0x04, 0x2f
        /*2756*/ 	.short	(.L_1707 - .L_1706)
	.align		4
.L_1706:
        /*2758*/ 	.word	index@(_ZN43_GLOBAL__N__9ae7fba5_10_SoftMax_cu_9f978f6321softmax_warp_backwardIN3c104HalfES2_fLi7ELb0ELb0EEEvPT0_PKT_S7_iiiPKb)
        /*275c*/ 	.word	0x00000020


	//----- nvinfo : EIATTR_FRAME_SIZE
	.align		4
.L_1707:
        /*2760*/ 	.byte	0x04, 0x11
        /*2762*/ 	.short	(.L_1709 - .L_1708)
	.align		4
.L_1708:
        /*2764*/ 	.word	index@(_ZN43_GLOBAL__N__9ae7fba5_10_SoftMax_cu_9f978f6321softmax_warp_backwardIN3c104HalfES2_fLi7ELb0ELb0EEEvPT0_PKT_S7_iiiPKb)
        /*2768*/ 	.word	0x00000000


	//----- nvinfo : EIATTR_REGCOUNT
	.align		4
.L_1709:
        /*276c*/ 	.byte	0x04, 0x2f
        /*276e*/ 	.short	(.L_1711 - .L_1710)
	.align		4
.L_1710:
        /*2770*/ 	.word	index@(_ZN43_GLOBAL__N__9ae7fba5_10_SoftMax_cu_9f978f6321softmax_warp_backwardIN3c104HalfES2_fLi8ELb0ELb0EEEvPT0_PKT_S7_iiiPKb)
        /*2774*/ 	.word	0x0000001d


	//----- nvinfo : EIATTR_FRAME_SIZE
	.align		4
.L_1711:
        /*2778*/ 	.byte	0x04, 0x11
        /*277a*/ 	.short	(.L_1713 - .L_1712)
	.align		4
.L_1712:
        /*277c*/ 	.word	index@(_ZN43_GLOBAL__N__9ae7fba5_10_SoftMax_cu_9f978f6321softmax_warp_backwardIN3c104HalfES2_fLi8ELb0ELb0EEEvPT0_PKT_S7_iiiPKb)
        /*2780*/ 	.word	0x00000000


	//----- nvinfo : EIATTR_REGCOUNT
	.align		4
.L_1713:
        /*2784*/ 	.byte	0x04, 0x2f
        /*2786*/ 	.short	(.L_1715 - .L_1714)
	.align		4
.L_1714:
        /*2788*/ 	.word	index@(_ZN43_GLOBAL__N__9ae7fba5_10_SoftMax_cu_9f978f6321softmax_warp_backwardIN3c104HalfES2_fLi9ELb0ELb0EEEvPT0_PKT_S7_iiiPKb)
        /*278c*/ 	.word	0x0000002e


	//----- nvinfo : EIATTR_FRAME_SIZE
	.align		4
.L_1715:
        /*2790*/ 	.byte	0x04, 0x11
        /*2792*/ 	.short	(.L_1717 - .L_1716)
	.align		4
.L_1716:
        /*2794*/ 	.word	index@(_ZN43_GLOBAL__N__9ae7fba5_10_SoftMax_cu_9f978f6321softmax_warp_backwardIN3c104HalfES2_fLi9ELb0ELb0EEEvPT0_PKT_S7_iiiPKb)
        /*2798*/ 	.word	0x00000000


	//----- nvinfo : EIATTR_REGCOUNT
	.align		4
.L_1717:
        /*279c*/ 	.byte	0x04, 0x2f
        /*279e*/ 	.short	(.L_1719 - .L_1718)
	.align		4
.L_1718:
        /*27a0*/ 	.word	index@(_ZN43_GLOBAL__N__9ae7fba5_10_SoftMax_cu_9f978f6321softmax_warp_backwardIN3c104HalfES2_fLi10ELb0ELb0EEEvPT0_PKT_S7_iiiPKb)
        /*27a4*/ 	.word	0x0000004d


	//----- nvinfo : EIATTR_FRAME_SIZE
	.align		4
.L_1719:
        /*27a8*/ 	.byte	0x04, 0x11
        /*27aa*/ 	.short	(.L_1721 - .L_1720)
	.align		4
.L_1720:
        /*27ac*/ 	.word	index@(_ZN43_GLOBAL__N__9ae7fba5_10_SoftMax_cu_9f978f6321softmax_warp_backwardIN3c104HalfES2_fLi10ELb0ELb0EEEvPT0_PKT_S7_iiiPKb)
        /*27b0*/ 	.word	0x00000000


	//----- nvinfo : EIATTR_REGCOUNT
	.align		4
.L_1721:
        /*27b4*/ 	.byte	0x04, 0x2f
        /*27b6*/ 	.short	(.L_1723 - .L_1722)
	.align		4
.L_1722:
        /*27b8*/ 	.word	index@(_ZN43_GLOBAL__N__9ae7fba5_10_SoftMax_cu_9f978f6321softmax_warp_backwardIfN3c104HalfEfLi0ELb0ELb0EEEvPT0_PKT_S7_iiiPKb)
        /*27bc*/ 	.word	0x00000016


	//----- nvinfo : EIATTR_FRAME_SIZE
	.align		4
.L_1723:
        /*27c0*/ 	.byte	0x04, 0x11
        /*27c2*/ 	.short	(.L_1725 - .L_1724)
	.align		4
.L_1724:
        /*27c4*/ 	.word	index@(_ZN43_GLOBAL__N__9ae7fba5_10_SoftMax_cu_9f978f6321softmax_warp_backwardIfN3c104HalfEfLi0ELb0ELb0EEEvPT0_PKT_S7_iiiPKb)
        /*27c8*/ 	.word	0x00000000


	//----- nvinfo : EIATTR_REGCOUNT
	.align		4
.L_1725:
        /*27cc*/ 	.byte	0x04, 0x2f
        /*27ce*/ 	.short	(.L_1727 - .L_1726)
	.align		4
.L_1726:
        /*27d0*/ 	.word	index@(_ZN43_GLOBAL__N__9ae7fba5_10_SoftMax_cu_9f978f6321softmax_warp_backwardIfN3c104HalfEfLi1ELb0ELb0EEEvPT0_PKT_S7_iiiPKb)
        /*27d4*/ 	.word	0x00000018


	//----- nvinfo : EIATTR_FRAME_SIZE
	.align		4
.L_1727:
        /*27d8*/ 	.byte	0x04, 0x11
        /*27da*/ 	.short	(.L_1729 - .L_1728)
	.align		4
.L_1728:
        /*27dc*/ 	.word	index@(_ZN43_GLOBAL__N__9ae7fba5_10_SoftMax_cu_9f978f6321softmax_warp_backwardIfN3c104HalfEfLi1ELb0ELb0EEEvPT0_PKT_S7_iiiPKb)
        /*27e0*/ 	.word	0x00000000


	//----- nvinfo : EIATTR_REGCOUNT
	.align		4
.L_1729:
        /*27e4*/ 	.byte	0x04, 0x2f
        /*27e6*/ 	.short	(.L_1731 - .L_1730)
	.align		4
.L_1730:
        /*27e8*/ 	.word	index@(_ZN43_GLOBAL__N__9ae7fba5_10_SoftMax_cu_9f978f6321softmax_warp_backwardIfN3c104HalfEfLi2ELb0ELb0EEEvPT0_PKT_S7_iiiPKb)
        /*27ec*/ 	.word	0x00000018


	//----- nvinfo : EIATTR_FRAME_SIZE
	.align		4
.L_1731:
        /*27f0*/ 	.byte	0x04, 0x11
        /*27f2*/ 	.short	(.L_1733 - .L_1732)
	.align		4
.L_1732:
        /*27f4*/ 	.word	index@(_ZN43_GLOBAL__N__9ae7fba5_10_SoftMax_cu_9f978f6321softmax_warp_backwardIfN3c104HalfEfLi2ELb0ELb0EEEvPT0_PKT_S7_iiiPKb)
        /*27f8*/ 	.word	0x00000000


	//----- nvinfo : EIATTR_REGCOUNT
	.align		4
.L_1733:
        /*27fc*/ 	.byte	0x04, 0x2f
        /*27fe*/ 	.short	(.L_1735 - .L_1734)
	.align		4
.L_1734:
        /*2800*/ 	.word	index@(_ZN43_GLOBAL__N__9ae7fba5_10_SoftMax_cu_9f978f6321softmax_warp_backwardIfN3c104HalfEfLi3ELb0ELb0EEEvPT0_PKT_S7_iiiPKb)
        /*2804*/ 	.word	0x00000018


	//----- nvinfo : EIATTR_FRAME_SIZE
	.align		4
.L_1735:
        /*2808*/ 	.byte	0x04, 0x11
        /*280a*/ 	.short	(.L_1737 - .L_1736)
	.align		4
.L_1736:
        /*280c*/ 	.word	index@(_ZN43_GLOBAL__N__9ae7fba5_10_SoftMax_cu_9f978f6321softmax_warp_backwardIfN3c104HalfEfLi3ELb0ELb0EEEvPT0_PKT_S7_iiiPKb)
        /*2810*/ 	.word	0x00000000


	//----- nvinfo : EIATTR_REGCOUNT
	.align		4
.L_1737:
        /*2814*/ 	.byte	0x04, 0x2f
        /*2816*/ 	.short	(.L_1739 - .L_1738)
	.align		4
.L_1738:
        /*2818*/ 	.word	index@(_ZN43_GLOBAL__N__9ae7fba5_10_SoftMax_cu_9f978f6321softmax_warp_backwardIfN3c104HalfEfLi4ELb0ELb0EEEvPT0_PKT_S7_iiiPKb)
        /*281c*/ 	.word	0x00000018


	//----- nvinfo : EIATTR_FRAME_SIZE
	.align		4
.L_1739:
        /*2820*/ 	.byte	0x04, 0x11
        /*2822*/ 	.short	(.L_1741 - .L_1740)
	.align		4
.L_1740:
        /*2824*/ 	.word	index@(_ZN43_GLOBAL__N__9ae7fba5_10_SoftMax_cu_9f978f6321softmax_warp_backwardIfN3c104HalfEfLi4ELb0ELb0EEEvPT0_PKT_S7_iiiPKb)
        /*2828*/ 	.word	0x00000000


	//----- nvinfo : EIATTR_REGCOUNT
	.align		4
.L_1741:
        /*282c*/ 	.byte	0x04, 0x2f
        /*282e*/ 	.short	(.L_1743 - .L_1742)
	.align		4
.L_1742:
        /*2830*/ 	.word	index@(_ZN43_GLOBAL__N__9ae7fba5_10_SoftMax_cu_9f978f6321softmax_warp_backwardIfN3c104HalfEfLi5ELb0ELb0EEEvPT0_PKT_S7_iiiPKb)
        /*2834*/ 	.word	0x00000018


	//----- nvinfo : EIATTR_FRAME_SIZE
	.align		4
.L_1743:
        /*2838*/ 	.byte	0x04, 0x11
        /*283a*/ 	.short	(.L_1745 - .L_1744)
	.align		4
.L_1744:
        /*283c*/ 	.word	index@(_ZN43_GLOBAL__N__9ae7fba5_10_SoftMax_cu_9f978f6321softmax_warp_backwardIfN3c104HalfEfLi5ELb0ELb0EEEvPT0_PKT_S7_iiiPKb)
        /*2840*/ 	.word	0x00000000


	//----- nvinfo : EIATTR_REGCOUNT
	.align		4
.L_1745:
        /*2844*/ 	.byte	0x04, 0x2f
        /*2846*/ 	.short	(.L_1747 - .L_1746)
	.align		4
.L_1746:
        /*2848*/ 	.word	index@(_ZN43_GLOBAL__N__9ae7fba5_10_SoftMax_cu_9f978f6321softmax_warp_backwardIfN3c104HalfEfLi6ELb0ELb0EEEvPT0_PKT_S7_iiiPKb)
        /*284c*/ 	.word	0x00000017


	//----- nvinfo : EIATTR_FRAME_SIZE
	.align		4
.L_1747:
        /*2850*/ 	.byte	0x04, 0x11
        /*2852*/ 	.short	(.L_1749 - .L_1748)
	.align		4
.L_1748:
        /*2854*/ 	.word	index@(_ZN43_GLOBAL__N__9ae7fba5_10_SoftMax_cu_9f978f6321softmax_warp_backwardIfN3c104HalfEfLi6ELb0ELb0EEEvPT0_PKT_S7_iiiPKb)
        /*2858*/ 	.word	0x00000000


	//----- nvinfo : EIATTR_REGCOUNT
	.align		4
.L_1749:
        /*285c*/ 	.byte	0x04, 0x2f
        /*285e*/ 	.short	(.L_1751 - .L_1750)
	.align		4
.L_1750:
        /*2860*/ 	.word	index@(_ZN43_GLOBAL__N__9ae7fba5_10_SoftMax_cu_9f978f6321softmax_warp_backwardIfN3c104HalfEfLi7ELb0ELb0EEEvPT0_PKT_S7_iiiPKb)
        /*2864*/ 	.word	0x00000020


	//----- nvinfo : EIATTR_FRAME_SIZE
	.align		4
.L_1751:
        /*2868*/ 	.byte	0x04, 0x11
        /*286a*/ 	.short	(.L_1753 - .L_1752)
	.align		4
.L_1752:
        /*286c*/ 	.word	index@(_ZN43_GLOBAL__N__9ae7fba5_10_SoftMax_cu_9f978f6321softmax_warp_backwardIfN3c104HalfEfLi7ELb0ELb0EEEvPT0_PKT_S7_iiiPKb)
        /*2870*/ 	.word	0x00000000


	//----- nvinfo : EIATTR_REGCOUNT
	.align		4
.L_1753:
        /*2874*/ 	.byte	0x04, 0x2f
        /*2876*/ 	.short	(.L_1755 - .L_1754)
	.align		4
.L_1754:
        /*2878*/ 	.word	index@(_ZN43_GLOBAL__N__9ae7fba5_10_SoftMax_cu_9f978f6321softmax_warp_backwardIfN3c104HalfEfLi8ELb0ELb0EEEvPT0_PKT_S7_iiiPKb)
        /*287c*/ 	.word	0x0000001d


	//----- nvinfo : EIATTR_FRAME_SIZE
	.align		4
.L_1755:
        /*2880*/ 	.byte	0x04, 0x11
        /*2882*/ 	.short	(.L_1757 - .L_1756)
	.align		4
.L_1756:
        /*2884*/ 	.word	index@(_ZN43_GLOBAL__N__9ae7fba5_10_SoftMax_cu_9f978f6321softmax_warp_backwardIfN3c104HalfEfLi8ELb0ELb0EEEvPT0_PKT_S7_iiiPKb)
        /*2888*/ 	.word	0x00000000


	//----- nvinfo : EIATTR_REGCOUNT
	.align		4
.L_1757:
        /*288c*/ 	.byte	0x04, 0x2f
        /*288e*/ 	.short	(.L_1759 - .L_1758)
	.align		4
.L_1758:
        /*2890*/ 	.word	index@(_ZN43_GLOBAL__N__9ae7fba5_10_SoftMax_cu_9f978f6321softmax_warp_backwardIfN3c104HalfEfLi9ELb0ELb0EEEvPT0_PKT_S7_iiiPKb)
        /*2894*/ 	.word	0x00000028


	//----- nvinfo : EIATTR_FRAME_SIZE
	.align		4
.L_1759:
        /*2898*/ 	.byte	0x04, 0x11
        /*289a*/ 	.short	(.L_1761 - .L_1760)
	.align		4
.L_1760:
        /*289c*/ 	.word	index@(_ZN43_GLOBAL__N__9ae7fba5_10_SoftMax_cu_9f978f6321softmax_warp_backwardIfN3c104HalfEfLi9ELb0ELb0EEEvPT0_PKT_S7_iiiPKb)
        /*28a0*/ 	.word	0x00000000


	//----- nvinfo : EIATTR_REGCOUNT
	.align		4
.L_1761:
        /*28a4*/ 	.byte	0x04, 0x2f
        /*28a6*/ 	.short	(.L_1763 - .L_1762)
	.align		4
.L_1762:
        /*28a8*/ 	.word	index@(_ZN43_GLOBAL__N__9ae7fba5_10_SoftMax_cu_9f978f6321softmax_warp_backwardIfN3c104HalfEfLi10ELb0ELb0EEEvPT0_PKT_S7_iiiPKb)
        /*28ac*/ 	.word	0x00000048


	//----- nvinfo : EIATTR_FRAME_SIZE
	.align		4
.L_1763:
        /*28b0*/ 	.byte	0x04, 0x11
        /*28b2*/ 	.short	(.L_1765 - .L_1764)
	.align		4
.L_1764:
        /*28b4*/ 	.word	index@(_ZN43_GLOBAL__N__9ae7fba5_10_SoftMax_cu_9f978f6321softmax_warp_backwardIfN3c104HalfEfLi10ELb0ELb0EEEvPT0_PKT_S7_iiiPKb)
        /*28b8*/ 	.word	0x00000000


	//----- nvinfo : EIATTR_REGCOUNT
	.align		4
.L_1765:
        /*28bc*/ 	.byte	0x04, 0x2f
        /*28be*/ 	.short	(.L_1767 - .L_1766)
	.align		4
.L_1766:
        /*28c0*/ 	.word	index@(_ZN43_GLOBAL__N__9ae7fba5_10_SoftMax_cu_9f978f6321softmax_warp_backwardIN3c108BFloat16ES2_fLi0ELb0ELb0EEEvPT0_PKT_S7_iiiPKb)
        /*28c4*/ 	.word	0x00000014


	//----- nvinfo : EIATTR_FRAME_SIZE
	.align		4
.L_1767:
        /*28c8*/ 	.byte	0x04, 0x11
        /*28ca*/ 	.short	(.L_1769 - .L_1768)
	.align		4
.L_1768:
        /*28cc*/ 	.word	index@(_ZN43_GLOBAL__N__9ae7fba5_10_SoftMax_cu_9f978f6321softmax_warp_backwardIN3c108BFloat16ES2_fLi0ELb0ELb0EEEvPT0_PKT_S7_iiiPKb)
        /*28d0*/ 	.word	0x00000000


	//----- nvinfo : EIATTR_REGCOUNT
	.align		4
.L_1769:
        /*28d4*/ 	.byte	0x04, 0x2f
        /*28d6*/ 	.short	(.L_1771 - .L_1770)
	.align		4
.L_1770:
        /*28d8*/ 	.word	index@(_ZN43_GLOBAL__N__9ae7fba5_10_SoftMax_cu_9f978f6321softmax_warp_backwardIN3c108BFloat16ES2_fLi1ELb0ELb0EEEvPT0_PKT_S7_iiiPKb)
        /*28dc*/ 	.word	0x00000014


	//----- nvinfo : EIATTR_FRAME_SIZE
	.align		4
.L_1771:
        /*28e0*/ 	.byte	0x04, 0x11
        /*28e2*/ 	.short	(.L_1773 - .L_1772)
	.align		4
.L_1772:
        /*28e4*/ 	.word	index@(_ZN43_GLOBAL__N__9ae7fba5_10_SoftMax_cu_9f978f6321softmax_warp_backwardIN3c108BFloat16ES2_fLi1ELb0ELb0EEEvPT0_PKT_S7_iiiPKb)
        /*28e8*/ 	.word	0x00000000


	//----- nvinfo : EIATTR_REGCOUNT
	.align		4
.L_1773:
        /*28ec*/ 	.byte	0x04, 0x2f
        /*28ee*/ 	.short	(.L_1775 - .L_1774)
	.align		4
.L_1774:
        /*28f0*/ 	.word	index@(_ZN43_GLOBAL__N__9ae7fba5_10_SoftMax_cu_9f978f6321softmax_warp_backwardIN3c108BFloat16ES2_fLi2ELb0ELb0EEEvPT0_PKT_S7_iiiPKb)
        /*28f4*/ 	.word	0x00000015


	//----- nvinfo : EIATTR_FRAME_SIZE
	.align		4
.L_1775:
        /*28f8*/ 	.byte	0x04, 0x11
        /*28fa*/ 	.short	(.L_1777 - .L_1776)
	.align		4
.L_1776:
        /*28fc*/ 	.word	index@(_ZN43_GLOBAL__N__9ae7fba5_10_SoftMax_cu_9f978f6321softmax_warp_backwardIN3c108BFloat16ES2_fLi2ELb0ELb0EEEvPT0_PKT_S7_iiiPKb)
        /*2900*/ 	.word	0x00000000


	//----- nvinfo : EIATTR_REGCOUNT
	.align		4
.L_1777:
        /*2904*/ 	.byte	0x04, 0x2f
        /*2906*/ 	.short	(.L_1779 - .L_1778)
	.align		4
.L_1778:
        /*2908*/ 	.word	index@(_ZN43_GLOBAL__N__9ae7fba5_10_SoftMax_cu_9f978f6321softmax_warp_backwardIN3c108BFloat16ES2_fLi3ELb0ELb0EEEvPT0_PKT_S7_iiiPKb)
        /*290c*/ 	.word	0x00000014


	//----- nvinfo : EIATTR_FRAME_SIZE
	.align		4
.L_1779:
        /*2910*/ 	.byte	0x04, 0x11
        /*2912*/ 	.short	(.L_1781 - .L_1780)
	.align		4
.L_1780:
        /*2914*/ 	.word	index@(_ZN43_GLOBAL__N__9ae7fba5_10_SoftMax_cu_9f978f6321softmax_warp_backwardIN3c108BFloat16ES2_fLi3ELb0ELb0EEEvPT0_PKT_S7_iiiPKb)
        /*2918*/ 	.word	0x00000000


	//----- nvinfo : EIATTR_REGCOUNT
	.align		4
.L_1781:
        /*291c*/ 	.byte	0x04, 0x2f
        /*291e*/ 	.short	(.L_1783 - .L_1782)
	.align		4
.L_1782:
        /*2920*/ 	.word	index@(_ZN43_GLOBAL__N__9ae7fba5_10_SoftMax_cu_9f978f6321softmax_warp_backwardIN3c108BFloat16ES2_fLi4ELb0ELb0EEEvPT0_PKT_S7_iiiPKb)
        /*2924*/ 	.word	0x00000015


	//----- nvinfo : EIATTR_FRAME_SIZE
	.align		4
.L_1783:
        /*2928*/ 	.byte	0x04, 0x11
        /*292a*/ 	.short	(.L_1785 - .L_1784)
	.align		4
.L_1784:
        /*292c*/ 	.word	index@(_ZN43_GLOBAL__N__9ae7fba5_10_SoftMax_cu_9f978f6321softmax_warp_backwardIN3c108BFloat16ES2_fLi4ELb0ELb0EEEvPT0_PKT_S7_iiiPKb)
        /*2930*/ 	.word	0x00000000


	//----- nvinfo : EIATTR_REGCOUNT
	.align		4
.L_1785:
        /*2934*/ 	.byte	0x04, 0x2f
        /*2936*/ 	.short	(.L_1787 - .L_1786)
	.align		4
.L_1786:
        /*2938*/ 	.word	index@(_ZN43_GLOBAL__N__9ae7fba5_10_SoftMax_cu_9f978f6321softmax_warp_backwardIN3c108BFloat16ES2_fLi5ELb0ELb0EEEvPT0_PKT_S7_iiiPKb)
        /*293c*/ 	.word	0x00000015


	//----- nvinfo : EIATTR_FRAME_SIZE
	.align		4
.L_1787:
        /*2940*/ 	.byte	0x04, 0x11
        /*2942*/ 	.short	(.L_1789 - .L_1788)
	.align		4
.L_1788:
        /*2944*/ 	.word	index@(_ZN43_GLOBAL__N__9ae7fba5_10_SoftMax_cu_9f978f6321softmax_warp_backwardIN3c108BFloat16ES2_fLi5ELb0ELb0EEEvPT0_PKT_S7_iiiPKb)
        /*2948*/ 	.word	0x00000000


	//----- nvinfo : EIATTR_REGCOUNT
	.align		4
.L_1789:
        /*294c*/ 	.byte	0x04, 0x2f
        /*294e*/ 	.short	(.L_1791 - .L_1790)
	.align		4
.L_1790:
        /*2950*/ 	.word	index@(_ZN43_GLOBAL__N__9ae7fba5_10_SoftMax_cu_9f978f6321softmax_warp_backwardIN3c108BFloat16ES2_fLi6ELb0ELb0EEEvPT0_PKT_S7_iiiPKb)
        /*2954*/ 	.word	0x0000001b


	//----- nvinfo : EIATTR_FRAME_SIZE
	.align		4
.L_1791:
        /*2958*/ 	.byte	0x04, 0x11
        /*295a*/ 	.short	(.L_1793 - .L_1792)
	.align		4
.L_1792:
        /*295c*/ 	.word	index@(_ZN43_GLOBAL__N__9ae7fba5_10_SoftMax_cu_9f978f6321softmax_warp_backwardIN3c108BFloat16ES2_fLi6ELb0ELb0EEEvPT0_PKT_S7_iiiPKb)
        /*2960*/ 	.word	0x00000000


	//----- nvinfo : EIATTR_REGCOUNT
	.align		4
.L_1793:
        /*2964*/ 	.byte	0x04, 0x2f
        /*2966*/ 	.short	(.L_1795 - .L_1794)
	.align		4
.L_1794:
        /*2968*/ 	.word	index@(_ZN43_GLOBAL__N__9ae7fba5_10_SoftMax_cu_9f978f6321softmax_warp_backwardIN3c108BFloat16ES2_fLi7ELb0ELb0EEEvPT0_PKT_S7_iiiPKb)
        /*296c*/ 	.word	0x00000020


	//----- nvinfo : EIATTR_FRAME_SIZE
	.align		4
.L_1795:
        /*2970*/ 	.byte	0x04, 0x11
        /*2972*/ 	.short	(.L_1797 - .L_1796)
	.align		4
.L_1796:
        /*2974*/ 	.word	index@(_ZN43_GLOBAL__N__9ae7fba5_10_SoftMax_cu_9f978f6321softmax_warp_backwardIN3c108BFloat16ES2_fLi7ELb0ELb0EEEvPT0_PKT_S7_iiiPKb)
        /*2978*/ 	.word	0x00000000


	//----- nvinfo : EIATTR_REGCOUNT
	.align		4
.L_1797:
        /*297c*/ 	.byte	0x04, 0x2f
        /*297e*/ 	.short	(.L_1799 - .L_1798)
	.align		4
.L_1798:
        /*2980*/ 	.word	index@(_ZN43_GLOBAL__N__9ae7fba5_10_SoftMax_cu_9f978f6321softmax_warp_backwardIN3c108BFloat16ES2_fLi8ELb0ELb0EEEvPT0_PKT_S7_iiiPKb)
        /*2984*/ 	.word	0x0000001d


	//----- nvinfo : EIATTR_FRAME_SIZE
	.align		4
.L_1799:
        /*2988*/ 	.byte	0x04, 0x11
        /*298a*/ 	.short	(.L_1801 - .L_1800)
	.align		4
.L_1800:
        /*298c*/ 	.word	index@(_ZN43_GLOBAL__N__9ae7fba5_10_SoftMax_cu_9f978f6321softmax_warp_backwardIN3c108BFloat16ES2_fLi8ELb0ELb0EEEvPT0_PKT_S7_iiiPKb)
        /*2990*/ 	.word	0x00000000


	//----- nvinfo : EIATTR_REGCOUNT
	.align		4
.L_1801:
        /*2994*/ 	.byte	0x04, 0x2f
        /*2996*/ 	.short	(.L_1803 - .L_1802)
	.align		4
.L_1802:
        /*2998*/ 	.word	index@(_ZN43_GLOBAL__N__9ae7fba5_10_SoftMax_cu_9f978f6321softmax_warp_backwardIN3c108BFloat16ES2_fLi9ELb0ELb0EEEvPT0_PKT_S7_iiiPKb)
        /*299c*/ 	.word	0x0000002d


	//----- nvinfo : EIATTR_FRAME_SIZE
	.align		4
.L_1803:
        /*29a0*/ 	.byte	0x04, 0x11
        /*29a2*/ 	.short	(.L_1805 - .L_1804)
	.align		4
.L_1804:
        /*29a4*/ 	.word	index@(_ZN43_GLOBAL__N__9ae7fba5_10_SoftMax_cu_9f978f6321softmax_warp_backwardIN3c108BFloat16ES2_fLi9ELb0ELb0EEEvPT0_PKT_S7_iiiPKb)
        /*29a8*/ 	.word	0x00000000


	//----- nvinfo : EIATTR_REGCOUNT
	.align		4
.L_1805:
        /*29ac*/ 	.byte	0x04, 0x2f
        /*29ae*/ 	.short	(.L_1807 - .L_1806)
	.align		4
.L_1806:
        /*29b0*/ 	.word	index@(_ZN43_GLOBAL__N__9ae7fba5_10_SoftMax_cu_9f978f6321softmax_warp_backwardIN3c108BFloat16ES2_fLi10ELb0ELb0EEEvPT0_PKT_S7_iiiPKb)
        /*29b4*/ 	.word	0x0000004c


	//----- nvinfo : EIATTR_FRAME_SIZE
	.align		4
.L_1807:
        /*29b8*/ 	.byte	0x04, 0x11
        /*29ba*/ 	.short	(.L_1809 - .L_1808)
	.align		4
.L_1808:
        /*29bc*/ 	.word	index@(_ZN43_GLOBAL__N__9ae7fba5_10_SoftMax_cu_9f978f6321softmax_warp_backwardIN3c108BFloat16ES2_fLi10ELb0ELb0EEEvPT0_PKT_S7_iiiPKb)
        /*29c0*/ 	.word	0x00000000


	//----- nvinfo : EIATTR_REGCOUNT
	.align		4
.L_1809:
        /*29c4*/ 	.byte	0x04, 0x2f
        /*29c6*/ 	.short	(.L_1811 - .L_1810)
	.align		4
.L_1810:
        /*29c8*/ 	.word	index@(_ZN43_GLOBAL__N__9ae7fba5_10_SoftMax_cu_9f978f6321softmax_warp_backwardIfN3c108BFloat16EfLi0ELb0ELb0EEEvPT0_PKT_S7_iiiPKb)
        /*29cc*/ 	.word	0x00000016


	//----- nvinfo : EIATTR_FRAME_SIZE
	.align		4
.L_1811:
        /*29d0*/ 	.byte	0x04, 0x11
        /*29d2*/ 	.short	(.L_1813 - .L_1812)
	.align		4
.L_1812:
        /*29d4*/ 	.word	index@(_ZN43_GLOBAL__N__9ae7fba5_10_SoftMax_cu_9f978f6321softmax_warp_backwardIfN3c108BFloat16EfLi0ELb0ELb0EEEvPT0_PKT_S7_iiiPKb)
        /*29d8*/ 	.word	0x00000000


	//----- nvinfo : EIATTR_REGCOUNT
	.align		4
.L_1813:
        /*29dc*/ 	.byte	0x04, 0x2f
        /*29de*/ 	.short	(.L_1815 - .L_1814)
	.align		4
.L_1814:
        /*29e0*/ 	.word	index@(_ZN43_GLOBAL__N__9ae7fba5_10_SoftMax_cu_9f978f6321softmax_warp_backwardIfN3c108BFloat16EfLi1ELb0ELb0EEEvPT0_PKT_S7_iiiPKb)
        /*29e4*/ 	.word	0x00000018


	//----- nvinfo : EIATTR_FRAME_SIZE
	.align		4
.L_1815:
        /*29e8*/ 	.byte	0x04, 0x11
        /*29ea*/ 	.short	(.L_1817 - .L_1816)
	.align		4
.L_1816:
        /*29ec*/ 	.word	index@(_ZN43_GLOBAL__N__9ae7fba5_10_SoftMax_cu_9f978f6321softmax_warp_backwardIfN3c108BFloat16EfLi1ELb0ELb0EEEvPT0_PKT_S7_iiiPKb)
        /*29f0*/ 	.word	0x00000000


	//----- nvinfo : EIATTR_REGCOUNT
	.align		4
.L_1817:
        /*29f4*/ 	.byte	0x04, 0x2f
        /*29f6*/ 	.short	(.L_1819 - .L_1818)
	.align		4
.L_1818:
        /*29f8*/ 	.word	index@(_ZN43_GLOBAL__N__9ae7fba5_10_SoftMax_cu_9f978f6321softmax_warp_backwardIfN3c108BFloat16EfLi2ELb0ELb0EEEvPT0_PKT_S7_iiiPKb)
        /*29fc*/ 	.word	0x00000018


	//----- nvinfo : EIATTR_FRAME_SIZE
	.align		4
.L_1819:
        /*2a00*/ 	.byte	0x04, 0x11
        /*2a02*/ 	.short	(.L_1821 - .L_1820)
	.align		4
.L_1820:
        /*2a04*/ 	.word	index@(_ZN43_GLOBAL__N__9ae7fba5_10_SoftMax_cu_9f978f6321softmax_warp_backwardIfN3c108BFloat16EfLi2ELb0ELb0EEEvPT0_PKT_S7_iiiPKb)
        /*2a08*/ 	.word	0x00000000


	//----- nvinfo : EIATTR_REGCOUNT
	.align		4
.L_1821:
        /*2a0c*/ 	.byte	0x04, 0x2f
        /*2a0e*/ 	.short	(.L_1823 - .L_1822)
	.align		4
.L_1822:
        /*2a10*/ 	.word	index@(_ZN43_GLOBAL__N__9ae7fba5_10_SoftMax_cu_9f978f6321softmax_warp_backwardIfN3c108BFloat16EfLi3ELb0ELb0EEEvPT0_PKT_S7_iiiPKb)
        /*2a14*/ 	.word	0x00000018


	//----- nvinfo : EIATTR_FRAME_SIZE
	.align		4
.L_1823:
        /*2a18*/ 	.byte	0x04, 0x11
        /*2a1a*/ 	.short	(.L_1825 - .L_1824)
	.align		4
.L_1824:
        /*2a1c*/ 	.word	index@(_ZN43_GLOBAL__N__9ae7fba5_10_SoftMax_cu_9f978f6321softmax_warp_backwardIfN3c108BFloat16EfLi3ELb0ELb0EEEvPT0_PKT_S7_iiiPKb)
        /*2a20*/ 	.word	0x00000000


	//----- nvinfo : EIATTR_REGCOUNT
	.align		4
.L_1825:
        /*2a24*/ 	.byte	0x04, 0x2f
        /*2a26*/ 	.short	(.L_1827 - .L_1826)
	.align		4
.L_1826:
        /*2a28*/ 	.word	index@(_ZN43_GLOBAL__N__9ae7fba5_10_SoftMax_cu_9f978f6321softmax_warp_backwardIfN3c108BFloat16EfLi4ELb0ELb0EEEvPT0_PKT_S7_iiiPKb)
        /*2a2c*/ 	.word	0x00000018


	//----- nvinfo : EIATTR_FRAME_SIZE
	.align		4
.L_1827:
        /*2a30*/ 	.byte	0x04, 0x11
        /*2a32*/ 	.short	(.L_1829 - .L_1828)
	.align		4
.L_1828:
        /*2a34*/ 	.word	index@(_ZN43_GLOBAL__N__9ae7fba5_10_SoftMax_cu_9f978f6321softmax_warp_backwardIfN3c108BFloat16EfLi4ELb0ELb0EEEvPT0_PKT_S7_iiiPKb)
        /*2a38*/ 	.word	0x00000000


	//----- nvinfo : EIATTR_REGCOUNT
	.align		4
.L_1829:
        /*2a3c*/ 	.byte	0x04, 0x2f
        /*2a3e*/ 	.short	(.L_1831 - .L_1830)
	.align		4
.L_1830:
        /*2a40*/ 	.word	index@(_ZN43_GLOBAL__N__9ae7fba5_10_SoftMax_cu_9f978f6321softmax_warp_backwardIfN3c108BFloat16EfLi5ELb0ELb0EEEvPT0_PKT_S7_iiiPKb)
        /*2a44*/ 	.word	0x00000018


	//----- nvinfo : EIATTR_FRAME_SIZE
	.align		4
.L_1831:
        /*2a48*/ 	.byte	0x04, 0x11
        /*2a4a*/ 	.short	(.L_1833 - .L_1832)
	.align		4
.L_1832:
        /*2a4c*/ 	.word	index@(_ZN43_GLOBAL__N__9ae7fba5_10_SoftMax_cu_9f978f6321softmax_warp_backwardIfN3c108BFloat16EfLi5ELb0ELb0EEEvPT0_PKT_S7_iiiPKb)
        /*2a50*/ 	.word	0x00000000


	//----- nvinfo : EIATTR_REGCOUNT
	.align		4
.L_1833:
        /*2a54*/ 	.byte	0x04, 0x2f
        /*2a56*/ 	.short	(.L_1835 - .L_1834)
	.align		4
.L_1834:
        /*2a58*/ 	.word	index@(_ZN43_GLOBAL__N__9ae7fba5_10_SoftMax_cu_9f978f6321softmax_warp_backwardIfN3c108BFloat16EfLi6ELb0ELb0EEEvPT0_PKT_S7_iiiPKb)
        /*2a5c*/ 	.word	0x00000017


	//----- nvinfo : EIATTR_FRAME_SIZE
	.align		4
.L_1835:
        /*2a60*/ 	.byte	0x04, 0x11
        /*2a62*/ 	.short	(.L_1837 - .L_1836)
	.align		4
.L_1836:
        /*2a64*/ 	.word	index@(_ZN43_GLOBAL__N__9ae7fba5_10_SoftMax_cu_9f978f6321softmax_warp_backwardIfN3c108BFloat16EfLi6ELb0ELb0EEEvPT0_PKT_S7_iiiPKb)
        /*2a68*/ 	.word	0x00000000


	//----- nvinfo : EIATTR_REGCOUNT
	.align		4
.L_1837:
        /*2a6c*/ 	.byte	0x04, 0x2f
        /*2a6e*/ 	.short	(.L_1839 - .L_1838)
	.align		4
.L_1838:
        /*2a70*/ 	.word	index@(_ZN43_GLOBAL__N__9ae7fba5_10_SoftMax_cu_9f978f6321softmax_warp_backwardIfN3c108BFloat16EfLi7ELb0ELb0EEEvPT0_PKT_S7_iiiPKb)
        /*2a74*/ 	.word	0x00000020


	//----- nvinfo : EIATTR_FRAME_SIZE
	.align		4
.L_1839:
        /*2a78*/ 	.byte	0x04, 0x11
        /*2a7a*/ 	.short	(.L_1841 - .L_1840)
	.align		4
.L_1840:
        /*2a7c*/ 	.word	index@(_ZN43_GLOBAL__N__9ae7fba5_10_SoftMax_cu_9f978f6321softmax_warp_backwardIfN3c108BFloat16EfLi7ELb0ELb0EEEvPT0_PKT_S7_iiiPKb)
        /*2a80*/ 	.word	0x00000000


	//----- nvinfo : EIATTR_REGCOUNT
	.align		4
.L_1841:
        /*2a84*/ 	.byte	0x04, 0x2f
        /*2a86*/ 	.short	(.L_1843 - .L_1842)
	.align		4
.L_1842:
        /*2a88*/ 	.word	index@(_ZN43_GLOBAL__N__9ae7fba5_10_SoftMax_cu_9f978f6321softmax_warp_backwardIfN3c108BFloat16EfLi8ELb0ELb0EEEvPT0_PKT_S7_iiiPKb)
        /*2a8c*/ 	.word	0x0000001d


	//----- nvinfo : EIATTR_FRAME_SIZE
	.align		4
.L_1843:
        /*2a90*/ 	.byte	0x04, 0x11
        /*2a92*/ 	.short	(.L_1845 - .L_1844)
	.align		4
.L_1844:
        /*2a94*/ 	.word	index@(_ZN43_GLOBAL__N__9ae7fba5_10_SoftMax_cu_9f978f6321softmax_warp_backwardIfN3c108BFloat16EfLi8ELb0ELb0EEEvPT0_PKT_S7_iiiPKb)
        /*2a98*/ 	.word	0x00000000


	//----- nvinfo : EIATTR_REGCOUNT
	.align		4
.L_1845:
        /*2a9c*/ 	.byte	0x04, 0x2f
        /*2a9e*/ 	.short	(.L_1847 - .L_1846)
	.align		4
.L_1846:
        /*2aa0*/ 	.word	index@(_ZN43_GLOBAL__N__9ae7fba5_10_SoftMax_cu_9f978f6321softmax_warp_backwardIfN3c108BFloat16EfLi9ELb0ELb0EEEvPT0_PKT_S7_iiiPKb)
        /*2aa4*/ 	.word	0x00000028


	//----- nvinfo : EIATTR_FRAME_SIZE
	.align		4
.L_1847:
        /*2aa8*/ 	.byte	0x04, 0x11
        /*2aaa*/ 	.short	(.L_1849 - .L_1848)
	.align		4
.L_1848:
        /*2aac*/ 	.word	index@(_ZN43_GLOBAL__N__9ae7fba5_10_SoftMax_cu_9f978f6321softmax_warp_backwardIfN3c108BFloat16EfLi9ELb0ELb0EEEvPT0_PKT_S7_iiiPKb)
        /*2ab0*/ 	.word	0x00000000


	//----- nvinfo : EIATTR_REGCOUNT
	.align		4
.L_1849:
        /*2ab4*/ 	.byte	0x04, 0x2f
        /*2ab6*/ 	.short	(.L_1851 - .L_1850)
	.align		4
.L_1850:
        /*2ab8*/ 	.word	index@(_ZN43_GLOBAL__N__9ae7fba5_10_SoftMax_cu_9f978f6321softmax_warp_backwardIfN3c108BFloat16EfLi10ELb0ELb0EEEvPT0_PKT_S7_iiiPKb)
        /*2abc*/ 	.word	0x00000048


	//----- nvinfo : EIATTR_FRAME_SIZE
	.align		4
.L_1851:
        /*2ac0*/ 	.byte	0x04, 0x11
        /*2ac2*/ 	.short	(.L_1853 - .L_1852)
	.align		4
.L_1852:
        /*2ac4*/ 	.word	index@(_ZN43_GLOBAL__N__9ae7fba5_10_SoftMax_cu_9f978f6321softmax_warp_backwardIfN3c108BFloat16EfLi10ELb0ELb0EEEvPT0_PKT_S7_iiiPKb)
        /*2ac8*/ 	.word	0x00000000


	//----- nvinfo : EIATTR_REGCOUNT
	.align		4
.L_1853:
        /*2acc*/ 	.byte	0x04, 0x2f
        /*2ace*/ 	.short	(.L_1855 - .L_1854)
	.align		4
.L_1854:
        /*2ad0*/ 	.word	index@(_ZN43_GLOBAL__N__9ae7fba5_10_SoftMax_cu_9f978f6320softmax_warp_forwardIdddLi0ELb0ELb1EEEvPT0_PKT_iiiPKbib)
        /*2ad4*/ 	.word	0x0000001e


	//----- nvinfo : EIATTR_FRAME_SIZE
	.align		4
.L_1855:
        /*2ad8*/ 	.byte	0x04, 0x11
        /*2ada*/ 	.short	(.L_1857 - .L_1856)
	.align		4
.L_1856:
        /*2adc*/ 	.word	index@($__internal_11_$__cuda_sm20_div_rn_f64_full)
        /*2ae0*/ 	.word	0x00000000


	//----- nvinfo : EIATTR_FRAME_SIZE
	.align		4
.L_1857:
        /*2ae4*/ 	.byte	0x04, 0x11
        /*2ae6*/ 	.short	(.L_1859 - .L_1858)
	.align		4
.L_1858:
        /*2ae8*/ 	.word	index@(_ZN43_GLOBAL__N__9ae7fba5_10_SoftMax_cu_9f978f6320softmax_warp_forwardIdddLi0ELb0ELb1EEEvPT0_PKT_iiiPKbib)
        /*2aec*/ 	.word	0x00000000


	//----- nvinfo : EIATTR_REGCOUNT
	.align		4
.L_1859:
        /*2af0*/ 	.byte	0x04, 0x2f
        /*2af2*/ 	.short	(.L_1861 - .L_1860)
	.align		4
.L_1860:
        /*2af4*/ 	.word	index@(_ZN43_GLOBAL__N__9ae7fba5_10_SoftMax_cu_9f978f6320softmax_warp_forwardIdddLi1ELb0ELb1EEEvPT0_PKT_iiiPKbib)
        /*2af8*/ 	.word	0x0000001e


	//----- nvinfo : EIATTR_FRAME_SIZE
	.align		4
.L_1861:
        /*2afc*/ 	.byte	0x04, 0x11
        /*2afe*/ 	.short	(.L_1863 - .L_1862)
	.align		4
.L_1862:
        /*2b00*/ 	.word	index@($__internal_10_$__cuda_sm20_div_rn_f64_full)
        /*2b04*/ 	.word	0x00000000


	//----- nvinfo : EIATTR_FRAME_SIZE
	.align		4
.L_1863:
        /*2b08*/ 	.byte	0x04, 0x11
        /*2b0a*/ 	.short	(.L_1865 - .L_1864)
	.align		4
.L_1864:
        /*2b0c*/ 	.word	index@(_ZN43_GLOBAL__N__9ae7fba5_10_SoftMax_cu_9f978f6320softmax_warp_forwardIdddLi1ELb0ELb1EEEvPT0_PKT_iiiPKbib)
        /*2b10*/ 	.word	0x00000000


	//----- nvinfo : EIATTR_REGCOUNT
	.align		4
.L_1865:
        /*2b14*/ 	.byte	0x04, 0x2f
        /*2b16*/ 	.short	(.L_1867 - .L_1866)
	.align		4
.L_1866:
        /*2b18*/ 	.word	index@(_ZN43_GLOBAL__N__9ae7fba5_10_SoftMax_cu_9f978f6320softmax_warp_forwardIdddLi2ELb0ELb1EEEvPT0_PKT_iiiPKbib)
        /*2b1c*/ 	.word	0x0000001e


	//----- nvinfo : EIATTR_FRAME_SIZE
	.align		4
.L_1867:
        /*2b20*/ 	.byte	0x04, 0x11
        /*2b22*/ 	.short	(.L_1869 - .L_1868)
	.align		4
.L_1868:
        /*2b24*/ 	.word	index@($__internal_9_$__cuda_sm20_div_rn_f64_full)
        /*2b28*/ 	.word	0x00000000


	//----- nvinfo : EIATTR_FRAME_SIZE
	.align		4
.L_1869:
        /*2b2c*/ 	.byte	0x04, 0x11
        /*2b2e*/ 	.short	(.L_1871 - .L_1870)
	.align		4
.L_1870:
        /*2b30*/ 	.word	index@(_ZN43_GLOBAL__N__9ae7fba5_10_SoftMax_cu_9f978f6320softmax_warp_forwardIdddLi2ELb0ELb1EEEvPT0_PKT_iiiPKbib)
        /*2b34*/ 	.word	0x00000000


	//----- nvinfo : EIATTR_REGCOUNT
	.align		4
.L_1871:
        /*2b38*/ 	.byte	0x04, 0x2f
        /*2b3a*/ 	.short	(.L_1873 - .L_1872)
	.align		4
.L_1872:
        /*2b3c*/ 	.word	index@(_ZN43_GLOBAL__N__9ae7fba5_10_SoftMax_cu_9f978f6320softmax_warp_forwardIdddLi3ELb0ELb1EEEvPT0_PKT_iiiPKbib)
        /*2b40*/ 	.word	0x0000001e


	//----- nvinfo : EIATTR_FRAME_SIZE
	.align		4
.L_1873:
        /*2b44*/ 	.byte	0x04, 0x11
        /*2b46*/ 	.short	(.L_1875 - .L_1874)
	.align		4
.L_1874:
        /*2b48*/ 	.word	index@($__internal_8_$__cuda_sm20_div_rn_f64_full)
        /*2b4c*/ 	.word	0x00000000


	//----- nvinfo : EIATTR_FRAME_SIZE
	.align		4
.L_1875:
        /*2b50*/ 	.byte	0x04, 0x11
        /*2b52*/ 	.short	(.L_1877 - .L_1876)
	.align		4
.L_1876:
        /*2b54*/ 	.word	index@(_ZN43_GLOBAL__N__9ae7fba5_10_SoftMax_cu_9f978f6320softmax_warp_forwardIdddLi3ELb0ELb1EEEvPT0_PKT_iiiPKbib)
        /*2b58*/ 	.word	0x00000000


	//----- nvinfo : EIATTR_REGCOUNT
	.align		4
.L_1877:
        /*2b5c*/ 	.byte	0x04, 0x2f
        /*2b5e*/ 	.short	(.L_1879 - .L_1878)
	.align		4
.L_1878:
        /*2b60*/ 	.word	index@(_ZN43_GLOBAL__N__9ae7fba5_10_SoftMax_cu_9f978f6320softmax_warp_forwardIdddLi4ELb0ELb1EEEvPT0_PKT_iiiPKbib)
        /*2b64*/ 	.word	0x0000001e


	//----- nvinfo : EIATTR_FRAME_SIZE
	.align		4
.L_1879:
        /*2b68*/ 	.byte	0x04, 0x11
        /*2b6a*/ 	.short	(.L_1881 - .L_1880)
	.align		4
.L_1880:
        /*2b6c*/ 	.word	index@($__internal_7_$__cuda_sm20_div_rn_f64_full)
        /*2b70*/ 	.word	0x00000000


	//----- nvinfo : EIATTR_FRAME_SIZE
	.align		4
.L_1881:
        /*2b74*/ 	.byte	0x04, 0x11
        /*2b76*/ 	.short	(.L_1883 - .L_1882)
	.align		4
.L_1882:
        /*2b78*/ 	.word	index@(_ZN43_GLOBAL__N__9ae7fba5_10_SoftMax_cu_9f978f6320softmax_warp_forwardIdddLi4ELb0ELb1EEEvPT0_PKT_iiiPKbib)
        /*2b7c*/ 	.word	0x00000000


	//----- nvinfo : EIATTR_REGCOUNT
	.align		4
.L_1883:
        /*2b80*/ 	.byte	0x04, 0x2f
        /*2b82*/ 	.short	(.L_1885 - .L_1884)
	.align		4
.L_1884:
        /*2b84*/ 	.word	index@(_ZN43_GLOBAL__N__9ae7fba5_10_SoftMax_cu_9f978f6320softmax_warp_forwardIdddLi5ELb0ELb1EEEvPT0_PKT_iiiPKbib)
        /*2b88*/ 	.word	0x0000001e


	//----- nvinfo : EIATTR_FRAME_SIZE
	.align		4
.L_1885:
        /*2b8c*/ 	.byte	0x04, 0x11
        /*2b8e*/ 	.short	(.L_1887 - .L_1886)
	.align		4
.L_1886:
        /*2b90*/ 	.word	index@($__internal_6_$__cuda_sm20_div_rn_f64_full)
        /*2b94*/ 	.word	0x00000000


	//----- nvinfo : EIATTR_FRAME_SIZE
	.align		4
.L_1887:
        /*2b98*/ 	.byte	0x04, 0x11
        /*2b9a*/ 	.short	(.L_1889 - .L_1888)
	.align		4
.L_1888:
        /*2b9c*/ 	.word	index@(_ZN43_GLOBAL__N__9ae7fba5_10_SoftMax_cu_9f978f6320softmax_warp_forwardIdddLi5ELb0ELb1EEEvPT0_PKT_iiiPKbib)
        /*2ba0*/ 	.word	0x00000000


	//----- nvinfo : EIATTR_REGCOUNT
	.align		4
.L_1889:
        /*2ba4*/ 	.byte	0x04, 0x2f
        /*2ba6*/ 	.short	(.L_1891 - .L_1890)
	.align		4
.L_1890:
        /*2ba8*/ 	.word	index@(_ZN43_GLOBAL__N__9ae7fba5_10_SoftMax_cu_9f978f6320softmax_warp_forwardIdddLi6ELb0ELb1EEEvPT0_PKT_iiiPKbib)
        /*2bac*/ 	.word	0x00000028


	//----- nvinfo : EIATTR_FRAME_SIZE
	.align		4
.L_1891:
        /*2bb0*/ 	.byte	0x04, 0x11
        /*2bb2*/ 	.short	(.L_1893 - .L_1892)
	.align		4
.L_1892:
        /*2bb4*/ 	.word	index@($__internal_5_$__cuda_sm20_div_rn_f64_full)
        /*2bb8*/ 	.word	0x00000000


	//----- nvinfo : EIATTR_FRAME_SIZE
	.align		4
.L_1893:
        /*2bbc*/ 	.byte	0x04, 0x11
        /*2bbe*/ 	.short	(.L_1895 - .L_1894)
	.align		4
.L_1894:
        /*2bc0*/ 	.word	index@(_ZN43_GLOBAL__N__9ae7fba5_10_SoftMax_cu_9f978f6320softmax_warp_forwardIdddLi6ELb0ELb1EEEvPT0_PKT_iiiPKbib)
        /*2bc4*/ 	.word	0x00000000


	//----- nvinfo : EIATTR_REGCOUNT
	.align		4
.L_1895:
        /*2bc8*/ 	.byte	0x04, 0x2f
        /*2bca*/ 	.short	(.L_1897 - .L_1896)
	.align		4
.L_1896:
        /*2bcc*/ 	.word	index@(_ZN43_GLOBAL__N__9ae7fba5_10_SoftMax_cu_9f978f6320softmax_warp_forwardIdddLi7ELb0ELb1EEEvPT0_PKT_iiiPKbib)
        /*2bd0*/ 	.word	0x00000030


	//----- nvinfo : EIATTR_FRAME_SIZE
	.align		4
.L_1897:
        /*2bd4*/ 	.byte	0x04, 0x11
        /*2bd6*/ 	.short	(.L_1899 - .L_1898)
	.align		4
.L_1898:
        /*2bd8*/ 	.word	index@($__internal_4_$__cuda_sm20_div_rn_f64_full)
        /*2bdc*/ 	.word	0x00000000


	//----- nvinfo : EIATTR_FRAME_SIZE
	.align		4
.L_1899:
        /*2be0*/ 	.byte	0x04, 0x11
        /*2be2*/ 	.short	(.L_1901 - .L_1900)
	.align		4
.L_1900:
        /*2be4*/ 	.word	index@(_ZN43_GLOBAL__N__9ae7fba5_10_SoftMax_cu_9f978f6320softmax_warp_forwardIdddLi7ELb0ELb1EEEvPT0_PKT_iiiPKbib)
        /*2be8*/ 	.word	0x00000000


	//----- nvinfo : EIATTR_REGCOUNT
	.align		4
.L_1901:
        /*2bec*/ 	.byte	0x04, 0x2f
        /*2bee*/ 	.short	(.L_1903 - .L_1902)
	.align		4
.L_1902:
        /*2bf0*/ 	.word	index@(_ZN43_GLOBAL__N__9ae7fba5_10_SoftMax_cu_9f978f6320softmax_warp_forwardIdddLi8ELb0ELb1EEEvPT0_PKT_iiiPKbib)
        /*2bf4*/ 	.word	0x0000002e


	//----- nvinfo : EIATTR_FRAME_SIZE
	.align		4
.L_1903:
        /*2bf8*/ 	.byte	0x04, 0x11
        /*2bfa*/ 	.short	(.L_1905 - .L_1904)
	.align		4
.L_1904:
        /*2bfc*/ 	.word	index@($__internal_3_$__cuda_sm20_div_rn_f64_full)
        /*2c00*/ 	.word	0x00000000


	//----- nvinfo : EIATTR_FRAME_SIZE
	.align		4
.L_1905:
        /*2c04*/ 	.byte	0x04, 0x11
        /*2c06*/ 	.short	(.L_1907 - .L_1906)
	.align		4
.L_1906:
        /*2c08*/ 	.word	index@(_ZN43_GLOBAL__N__9ae7fba5_10_SoftMax_cu_9f978f6320softmax_warp_forwardIdddLi8ELb0ELb1EEEvPT0_PKT_iiiPKbib)
        /*2c0c*/ 	.word	0x00000000


	//----- nvinfo : EIATTR_REGCOUNT
	.align		4
.L_1907:
        /*2c10*/ 	.byte	0x04, 0x2f
        /*2c12*/ 	.short	(.L_1909 - .L_1908)
	.align		4
.L_1908:
        /*2c14*/ 	.word	index@(_ZN43_GLOBAL__N__9ae7fba5_10_SoftMax_cu_9f978f6320softmax_warp_forwardIdddLi9ELb0ELb1EEEvPT0_PKT_iiiPKbib)
        /*2c18*/ 	.word	0x0000004b


	//----- nvinfo : EIATTR_FRAME_SIZE
	.align		4
.L_1909:
        /*2c1c*/ 	.byte	0x04, 0x11
        /*2c1e*/ 	.short	(.L_1911 - .L_1910)
	.align		4
.L_1910:
        /*2c20*/ 	.word	index@($__internal_2_$__cuda_sm20_div_rn_f64_full)
        /*2c24*/ 	.word	0x00000000


	//----- nvinfo : EIATTR_FRAME_SIZE
	.align		4
.L_1911:
        /*2c28*/ 	.byte	0x04, 0x11
        /*2c2a*/ 	.short	(.L_1913 - .L_1912)
	.align		4
.L_1912:
        /*2c2c*/ 	.word	index@(_ZN43_GLOBAL__N__9ae7fba5_10_SoftMax_cu_9f978f6320softmax_warp_forwardIdddLi9ELb0ELb1EEEvPT0_PKT_iiiPKbib)
        /*2c30*/ 	.word	0x00000000


	//----- nvinfo : EIATTR_REGCOUNT
	.align		4
.L_1913:
        /*2c34*/ 	.byte	0x04, 0x2f
        /*2c36*/ 	.short	(.L_1915 - .L_1914)
	.align		4
.L_1914:
        /*2c38*/ 	.word	index@(_ZN43_GLOBAL__N__9ae7fba5_10_SoftMax_cu_9f978f6320softmax_warp_forwardIdddLi10ELb0ELb1EEEvPT0_PKT_iiiPKbib)
        /*2c3c*/ 	.word	0x00000098


	//----- nvinfo : EIATTR_FRAME_SIZE
	.align		4
.L_1915:
        /*2c40*/ 	.byte	0x04, 0x11
        /*2c42*/ 	.short	(.L_1917 - .L_1916)
	.align		4
.L_1916:
        /*2c44*/ 	.word	index@($__internal_1_$__cuda_sm20_div_rn_f64_full)
        /*2c48*/ 	.word	0x00000000


	//----- nvinfo : EIATTR_FRAME_SIZE
	.align		4
.L_1917:
        /*2c4c*/ 	.byte	0x04, 0x11
        /*2c4e*/ 	.short	(.L_1919 - .L_1918)
	.align		4
.L_1918:
        /*2c50*/ 	.word	index@(_ZN43_GLOBAL__N__9ae7fba5_10_SoftMax_cu_9f978f6320softmax_warp_forwardIdddLi10ELb0ELb1EEEvPT0_PKT_iiiPKbib)
        /*2c54*/ 	.word	0x00000000


	//----- nvinfo : EIATTR_REGCOUNT
	.align		4
.L_1919:
        /*2c58*/ 	.byte	0x04, 0x2f
        /*2c5a*/ 	.short	(.L_1921 - .L_1920)
	.align		4
.L_1920:
        /*2c5c*/ 	.word	index@(_ZN43_GLOBAL__N__9ae7fba5_10_SoftMax_cu_9f978f6320softmax_warp_forwardIdddLi11ELb0ELb1EEEvPT0_PKT_iiiPKbib)
        /*2c60*/ 	.word	0x000000ce


	//----- nvinfo : EIATTR_FRAME_SIZE
	.align		4
.L_1921:
        /*2c64*/ 	.byte	0x04, 0x11
        /*2c66*/ 	.short	(.L_1923 - .L_1922)
	.align		4
.L_1922:
        /*2c68*/ 	.word	index@($__internal_0_$__cuda_sm20_div_rn_f64_full)
        /*2c6c*/ 	.word	0x00000000


	//----- nvinfo : EIATTR_FRAME_SIZE
	.align		4
.L_1923:
        /*2c70*/ 	.byte	0x04, 0x11
        /*2c72*/ 	.short	(.L_1925 - .L_1924)
	.align		4
.L_1924:
        /*2c74*/ 	.word	index@(_ZN43_GLOBAL__N__9ae7fba5_10_SoftMax_cu_9f978f6320softmax_warp_forwardIdddLi11ELb0ELb1EEEvPT0_PKT_iiiPKbib)
        /*2c78*/ 	.word	0x00000000


	//----- nvinfo : EIATTR_REGCOUNT
	.align		4
.L_1925:
        /*2c7c*/ 	.byte	0x04, 0x2f
        /*2c7e*/ 	.short	(.L_1927 - .L_1926)
	.align		4
.L_1926:
        /*2c80*/ 	.word	index@(_ZN43_GLOBAL__N__9ae7fba5_10_SoftMax_cu_9f978f6320softmax_warp_forwardIfffLi0ELb0ELb1EEEvPT0_PKT_iiiPKbib)
        /*2c84*/ 	.word	0x00000012


	//----- nvinfo : EIATTR_FRAME_SIZE
	.align		4
.L_1927:
        /*2c88*/ 	.byte	0x04, 0x11
        /*2c8a*/ 	.short	(.L_1929 - .L_1928)
	.align		4
.L_1928:
        /*2c8c*/ 	.word	index@(_ZN43_GLOBAL__N__9ae7fba5_10_SoftMax_cu_9f978f6320softmax_warp_forwardIfffLi0ELb0ELb1EEEvPT0_PKT_iiiPKbib)
        /*2c90*/ 	.word	0x00000000


	//----- nvinfo : EIATTR_REGCOUNT
	.align		4
.L_1929:
        /*2c94*/ 	.byte	0x04, 0x2f
        /*2c96*/ 	.short	(.L_1931 - .L_1930)
	.align		4
.L_1930:
        /*2c98*/ 	.word	index@(_ZN43_GLOBAL__N__9ae7fba5_10_SoftMax_cu_9f978f6320softmax_warp_forwardIfffLi1ELb0ELb1EEEvPT0_PKT_iiiPKbib)
        /*2c9c*/ 	.word	0x00000012


	//----- nvinfo : EIATTR_FRAME_SIZE
	.align		4
.L_1931:
        /*2ca0*/ 	.byte	0x04, 0x11
        /*2ca2*/ 	.short	(.L_1933 - .L_1932)
	.align		4
.L_1932:
        /*2ca4*/ 	.word	index@(_ZN43_GLOBAL__N__9ae7fba5_10_SoftMax_cu_9f978f6320softmax_warp_forwardIfffLi1ELb0ELb1EEEvPT0_PKT_iiiPKbib)
        /*2ca8*/ 	.word	0x00000000


	//----- nvinfo : EIATTR_REGCOUNT
	.align		4
.L_1933:
        /*2cac*/ 	.byte	0x04, 0x2f
        /*2cae*/ 	.short	(.L_1935 - .L_1934)
	.align		4
.L_1934:
        /*2cb0*/ 	.word	index@(_ZN43_GLOBAL__N__9ae7fba5_10_SoftMax_cu_9f978f6320softmax_warp_forwardIfffLi2ELb0ELb1EEEvPT0_PKT_iiiPKbib)
        /*2cb4*/ 	.word	0x00000014


	//----- nvinfo : EIATTR_FRAME_SIZE
	.align		4
.L_1935:
        /*2cb8*/ 	.byte	0x04, 0x11
        /*2cba*/ 	.short	(.L_1937 - .L_1936)
	.align		4
.L_1936:
        /*2cbc*/ 	.word	index@(_ZN43_GLOBAL__N__9ae7fba5_10_SoftMax_cu_9f978f6320softmax_warp_forwardIfffLi2ELb0ELb1EEEvPT0_PKT_iiiPKbib)
        /*2cc0*/ 	.word	0x00000000


	//----- nvinfo : EIATTR_REGCOUNT
	.align		4
.L_1937:
        /*2cc4*/ 	.byte	0x04, 0x2f
        /*2cc6*/ 	.short	(.L_1939 - .L_1938)
	.align		4
.L_1938:
        /*2cc8*/ 	.word	index@(_ZN43_GLOBAL__N__9ae7fba5_10_SoftMax_cu_9f978f6320softmax_warp_forwardIfffLi3ELb0ELb1EEEvPT0_PKT_iiiPKbib)
        /*2ccc*/ 	.word	0x00000014


	//----- nvinfo : EIATTR_FRAME_SIZE
	.align		4
.L_1939:
        /*2cd0*/ 	.byte	0x04, 0x11
        /*2cd2*/ 	.short	(.L_1941 - .L_1940)
	.align		4
.L_1940:
        /*2cd4*/ 	.word	index@(_ZN43_GLOBAL__N__9ae7fba5_10_SoftMax_cu_9f978f6320softmax_warp_forwardIfffLi3ELb0ELb1EEEvPT0_PKT_iiiPKbib)
        /*2cd8*/ 	.word	0x00000000


	//----- nvinfo : EIATTR_REGCOUNT
	.align		4
.L_1941:
        /*2cdc*/ 	.byte	0x04, 0x2f
        /*2cde*/ 	.short	(.L_1943 - .L_1942)
	.align		4
.L_1942:
        /*2ce0*/ 	.word	index@(_ZN43_GLOBAL__N__9ae7fba5_10_SoftMax_cu_9f978f6320softmax_warp_forwardIfffLi4ELb0ELb1EEEvPT0_PKT_iiiPKbib)
        /*2ce4*/ 	.word	0x00000014


	//----- nvinfo : EIATTR_FRAME_SIZE
	.align		4
.L_1943:
        /*2ce8*/ 	.byte	0x04, 0x11
        /*2cea*/ 	.short	(.L_1945 - .L_1944)
	.align		4
.L_1944:
        /*2cec*/ 	.word	index@(_ZN43_GLOBAL__N__9ae7fba5_10_SoftMax_cu_9f978f6320softmax_warp_forwardIfffLi4ELb0ELb1EEEvPT0_PKT_iiiPKbib)
        /*2cf0*/ 	.word	0x00000000


	//----- nvinfo : EIATTR_REGCOUNT
	.align		4
.L_1945:
        /*2cf4*/ 	.byte	0x04, 0x2f
        /*2cf6*/ 	.short	(.L_1947 - .L_1946)
	.align		4
.L_1946:
        /*2cf8*/ 	.word	index@(_ZN43_GLOBAL__N__9ae7fba5_10_SoftMax_cu_9f978f6320softmax_warp_forwardIfffLi5ELb0ELb1EEEvPT0_PKT_iiiPKbib)
        /*2cfc*/ 	.word	0x00000014


	//----- nvinfo : EIATTR_FRAME_SIZE
	.align		4
.L_1947:
        /*2d00*/ 	.byte	0x04, 0x11
        /*2d02*/ 	.short	(.L_1949 - .L_1948)
	.align		4
.L_1948:
        /*2d04*/ 	.word	index@(_ZN43_GLOBAL__N__9ae7fba5_10_SoftMax_cu_9f978f6320softmax_warp_forwardIfffLi5ELb0ELb1EEEvPT0_PKT_iiiPKbib)
        /*2d08*/ 	.word	0x00000000


	//----- nvinfo : EIATTR_REGCOUNT
	.align		4
.L_1949:
        /*2d0c*/ 	.byte	0x04, 0x2f
        /*2d0e*/ 	.short	(.L_1951 - .L_1950)
	.align		4
.L_1950:
        /*2d10*/ 	.word	index@(_ZN43_GLOBAL__N__9ae7fba5_10_SoftMax_cu_9f978f6320softmax_warp_forwardIfffLi6ELb0ELb1EEEvPT0_PKT_iiiPKbib)
        /*2d14*/ 	.word	0x0000001a


	//----- nvinfo : EIATTR_FRAME_SIZE
	.align		4
.L_1951:
        /*2d18*/ 	.byte	0x04, 0x11
        /*2d1a*/ 	.short	(.L_1953 - .L_1952)
	.align		4
.L_1952:
        /*2d1c*/ 	.word	index@(_ZN43_GLOBAL__N__9ae7fba5_10_SoftMax_cu_9f978f6320softmax_warp_forwardIfffLi6ELb0ELb1EEEvPT0_PKT_iiiPKbib)
        /*2d20*/ 	.word	0x00000000


	//----- nvinfo : EIATTR_REGCOUNT
	.align		4
.L_1953:
        /*2d24*/ 	.byte	0x04, 0x2f
        /*2d26*/ 	.short	(.L_1955 - .L_1954)
	.align		4
.L_1954:
        /*2d28*/ 	.word	index@(_ZN43_GLOBAL__N__9ae7fba5_10_SoftMax_cu_9f978f6320softmax_warp_forwardIfffLi7ELb0ELb1EEEvPT0_PKT_iiiPKbib)
        /*2d2c*/ 	.word	0x00000023


	//----- nvinfo : EIATTR_FRAME_SIZE
	.align		4
.L_1955:
        /*2d30*/ 	.byte	0x04, 0x11
        /*2d32*/ 	.short	(.L_1957 - .L_1956)
	.align		4
.L_1956:
        /*2d34*/ 	.word	index@(_ZN43_GLOBAL__N__9ae7fba5_10_SoftMax_cu_9f978f6320softmax_warp_forwardIfffLi7ELb0ELb1EEEvPT0_PKT_iiiPKbib)
        /*2d38*/ 	.word	0x00000000


	//----- nvinfo : EIATTR_REGCOUNT
	.align		4
.L_1957:
        /*2d3c*/ 	.byte	0x04, 0x2f
        /*2d3e*/ 	.short	(.L_1959 - .L_1958)
	.align		4
.L_1958:
        /*2d40*/ 	.word	index@(_ZN43_GLOBAL__N__9ae7fba5_10_SoftMax_cu_9f978f6320softmax_warp_forwardIfffLi8ELb0ELb1EEEvPT0_PKT_iiiPKbib)
        /*2d44*/ 	.word	0x0000001e


	//----- nvinfo : EIATTR_FRAME_SIZE
	.align		4
.L_1959:
        /*2d48*/ 	.byte	0x04, 0x11
        /*2d4a*/ 	.short	(.L_1961 - .L_1960)
	.align		4
.L_1960:
        /*2d4c*/ 	.word	index@(_ZN43_GLOBAL__N__9ae7fba5_10_SoftMax_cu_9f978f6320softmax_warp_forwardIfffLi8ELb0ELb1EEEvPT0_PKT_iiiPKbib)
        /*2d50*/ 	.word	0x00000000


	//----- nvinfo : EIATTR_REGCOUNT
	.align		4
.L_1961:
        /*2d54*/ 	.byte	0x04, 0x2f
        /*2d56*/ 	.short	(.L_1963 - .L_1962)
	.align		4
.L_1962:
        /*2d58*/ 	.word	index@(_ZN43_GLOBAL__N__9ae7fba5_10_SoftMax_cu_9f978f6320softmax_warp_forwardIfffLi9ELb0ELb1EEEvPT0_PKT_iiiPKbib)
        /*2d5c*/ 	.word	0x00000035


	//----- nvinfo : EIATTR_FRAME_SIZE
	.align		4
.L_1963:
        /*2d60*/ 	.byte	0x04, 0x11
        /*2d62*/ 	.short	(.L_1965 - .L_1964)
	.align		4
.L_1964:
        /*2d64*/ 	.word	index@(_ZN43_GLOBAL__N__9ae7fba5_10_SoftMax_cu_9f978f6320softmax_warp_forwardIfffLi9ELb0ELb1EEEvPT0_PKT_iiiPKbib)
        /*2d68*/ 	.word	0x00000000


	//----- nvinfo : EIATTR_REGCOUNT
	.align		4
.L_1965:
        /*2d6c*/ 	.byte	0x04, 0x2f
        /*2d6e*/ 	.short	(.L_1967 - .L_1966)
	.align		4
.L_1966:
        /*2d70*/ 	.word	index@(_ZN43_GLOBAL__N__9ae7fba5_10_SoftMax_cu_9f978f6320softmax_warp_forwardIfffLi10ELb0ELb1EEEvPT0_PKT_iiiPKbib)
        /*2d74*/ 	.word	0x00000040


	//----- nvinfo : EIATTR_FRAME_SIZE
	.align		4
.L_1967:
        /*2d78*/ 	.byte	0x04, 0x11
        /*2d7a*/ 	.short	(.L_1969 - .L_1968)
	.align		4
.L_1968:
        /*2d7c*/ 	.word	index@(_ZN43_GLOBAL__N__9ae7fba5_10_SoftMax_cu_9f978f6320softmax_warp_forwardIfffLi10ELb0ELb1EEEvPT0_PKT_iiiPKbib)
        /*2d80*/ 	.word	0x00000000


	//----- nvinfo : EIATTR_REGCOUNT
	.align		4
.L_1969:
        /*2d84*/ 	.byte	0x04, 0x2f
        /*2d86*/ 	.short	(.L_1971 - .L_1970)
	.align		4
.L_1970:
        /*2d88*/ 	.word	index@(_ZN43_GLOBAL__N__9ae7fba5_10_SoftMax_cu_9f978f6320softmax_warp_forwardIfffLi11ELb0ELb1EEEvPT0_PKT_iiiPKbib)
        /*2d8c*/ 	.word	0x0000008e


	//----- nvinfo : EIATTR_FRAME_SIZE
	.align		4
.L_1971:
        /*2d90*/ 	.byte	0x04, 0x11
        /*2d92*/ 	.short	(.L_1973 - .L_1972)
	.align		4
.L_1972:
        /*2d94*/ 	.word	index@(_ZN43_GLOBAL__N__9ae7fba5_10_SoftMax_cu_9f978f6320softmax_warp_forwardIfffLi11ELb0ELb1EEEvPT0_PKT_iiiPKbib)
        /*2d98*/ 	.word	0x00000000


	//----- nvinfo : EIATTR_REGCOUNT
	.align		4
.L_1973:
        /*2d9c*/ 	.byte	0x04, 0x2f
        /*2d9e*/ 	.short	(.L_1975 - .L_1974)
	.align		4
.L_1974:
        /*2da0*/ 	.word	index@(_ZN43_GLOBAL__N__9ae7fba5_10_SoftMax_cu_9f978f6320softmax_warp_forwardIN3c104HalfES2_fLi0ELb0ELb1EEEvPT0_PKT_iiiPKbib)
        /*2da4*/ 	.word	0x00000012


	//----- nvinfo : EIATTR_FRAME_SIZE
	.align		4
.L_1975:
        /*2da8*/ 	.byte	0x04, 0x11
        /*2daa*/ 	.short	(.L_1977 - .L_1976)
	.align		4
.L_1976:
        /*2dac*/ 	.word	index@(_ZN43_GLOBAL__N__9ae7fba5_10_SoftMax_cu_9f978f6320softmax_warp_forwardIN3c104HalfES2_fLi0ELb0ELb1EEEvPT0_PKT_iiiPKbib)
        /*2db0*/ 	.word	0x00000000


	//----- nvinfo : EIATTR_REGCOUNT
	.align		4
.L_1977:
        /*2db4*/ 	.byte	0x04, 0x2f
        /*2db6*/ 	.short	(.L_1979 - .L_1978)
	.align		4
.L_1978:
        /*2db8*/ 	.word	index@(_ZN43_GLOBAL__N__9ae7fba5_10_SoftMax_cu_9f978f6320softmax_warp_forwardIN3c104HalfES2_fLi1ELb0ELb1EEEvPT0_PKT_iiiPKbib)
        /*2dbc*/ 	.word	0x00000013


	//----- nvinfo : EIATTR_FRAME_SIZE
	.align		4
.L_1979:
        /*2dc0*/ 	.byte	0x04, 0x11
        /*2dc2*/ 	.short	(.L_1981 - .L_1980)
	.align		4
.L_1980:
        /*2dc4*/ 	.word	index@(_ZN43_GLOBAL__N__9ae7fba5_10_SoftMax_cu_9f978f6320softmax_warp_forwardIN3c104HalfES2_fLi1ELb0ELb1EEEvPT0_PKT_iiiPKbib)
        /*2dc8*/ 	.word	0x00000000


	//----- nvinfo : EIATTR_REGCOUNT
	.align		4
.L_1981:
        /*2dcc*/ 	.byte	0x04, 0x2f
        /*2dce*/ 	.short	(.L_1983 - .L_1982)
	.align		4
.L_1982:
        /*2dd0*/ 	.word	index@(_ZN43_GLOBAL__N__9ae7fba5_10_SoftMax_cu_9f978f6320softmax_warp_forwardIN3c104HalfES2_fLi2ELb0ELb1EEEvPT0_PKT_iiiPKbib)
        /*2dd4*/ 	.word	0x00000014


	//----- nvinfo : EIATTR_FRAME_SIZE
	.align		4
.L_1983:
        /*2dd8*/ 	.byte	0x04, 0x11
        /*2dda*/ 	.short	(.L_1985 - .L_1984)
	.align		4
.L_1984:
        /*2ddc*/ 	.word	index@(_ZN43_GLOBAL__N__9ae7fba5_10_SoftMax_cu_9f978f6320softmax_warp_forwardIN3c104HalfES2_fLi2ELb0ELb1EEEvPT0_PKT_iiiPKbib)
        /*2de0*/ 	.word	0x00000000


	//----- nvinfo : EIATTR_REGCOUNT
	.align		4
.L_1985:
        /*2de4*/ 	.byte	0x04, 0x2f
        /*2de6*/ 	.short	(.L_1987 - .L_1986)
	.align		4
.L_1986:
        /*2de8*/ 	.word	index@(_ZN43_GLOBAL__N__9ae7fba5_10_SoftMax_cu_9f978f6320softmax_warp_forwardIN3c104HalfES2_fLi3ELb0ELb1EEEvPT0_PKT_iiiPKbib)
        /*2dec*/ 	.word	0x00000017


	//----- nvinfo : EIATTR_FRAME_SIZE
	.align		4
.L_1987:
        /*2df0*/ 	.byte	0x04, 0x11
        /*2df2*/ 	.short	(.L_1989 - .L_1988)
	.align		4
.L_1988:
        /*2df4*/ 	.word	index@(_ZN43_GLOBAL__N__9ae7fba5_10_SoftMax_cu_9f978f6320softmax_warp_forwardIN3c104HalfES2_fLi3ELb0ELb1EEEvPT0_PKT_iiiPKbib)
        /*2df8*/ 	.word	0x00000000


	//----- nvinfo : EIATTR_REGCOUNT
	.align		4
.L_1989:
        /*2dfc*/ 	.byte	0x04, 0x2f
        /*2dfe*/ 	.short	(.L_1991 - .L_1990)
	.align		4
.L_1990:
        /*2e00*/ 	.word	index@(_ZN43_GLOBAL__N__9ae7fba5_10_SoftMax_cu_9f978f6320softmax_warp_forwardIN3c104HalfES2_fLi4ELb0ELb1EEEvPT0_PKT_iiiPKbib)
        /*2e04*/ 	.word	0x00000014


	//----- nvinfo : EIATTR_FRAME_SIZE
	.align		4
.L_1991:
        /*2e08*/ 	.byte	0x04, 0x11
        /*2e0a*/ 	.short	(.L_1993 - .L_1992)
	.align		4
.L_1992:
        /*2e0c*/ 	.word	index@(_ZN43_GLOBAL__N__9ae7fba5_10_SoftMax_cu_9f978f6320softmax_warp_forwardIN3c104HalfES2_fLi4ELb0ELb1EEEvPT0_PKT_iiiPKbib)
        /*2e10*/ 	.word	0x00000000


	//----- nvinfo : EIATTR_REGCOUNT
	.align		4
.L_1993:
        /*2e14*/ 	.byte	0x04, 0x2f
        /*2e16*/ 	.short	(.L_1995 - .L_1994)
	.align		4
.L_1994:
        /*2e18*/ 	.word	index@(_ZN43_GLOBAL__N__9ae7fba5_10_SoftMax_cu_9f978f6320softmax_warp_forwardIN3c104HalfES2_fLi5ELb0ELb1EEEvPT0_PKT_iiiPKbib)
        /*2e1c*/ 	.word	0x00000014


	//----- nvinfo : EIATTR_FRAME_SIZE
	.align		4
.L_1995:
        /*2e20*/ 	.byte	0x04, 0x11
        /*2e22*/ 	.short	(.L_1997 - .L_1996)
	.align		4
.L_1996:
        /*2e24*/ 	.word	index@(_ZN43_GLOBAL__N__9ae7fba5_10_SoftMax_cu_9f978f6320softmax_warp_forwardIN3c104HalfES2_fLi5ELb0ELb1EEEvPT0_PKT_iiiPKbib)
        /*2e28*/ 	.word	0x00000000


	//----- nvinfo : EIATTR_REGCOUNT
	.align		4
.L_1997:
        /*2e2c*/ 	.byte	0x04, 0x2f
        /*2e2e*/ 	.short	(.L_1999 - .L_1998)
	.align		4
.L_1998:
        /*2e30*/ 	.word	index@(_ZN43_GLOBAL__N__9ae7fba5_10_SoftMax_cu_9f978f6320softmax_warp_forwardIN3c104HalfES2_fLi6ELb0ELb1EEEvPT0_PKT_iiiPKbib)
        /*2e34*/ 	.word	0x00000018


	//----- nvinfo : EIATTR_FRAME_SIZE
	.align		4
.L_1999:
        /*2e38*/ 	.byte	0x04, 0x11
        /*2e3a*/ 	.short	(.L_2001 - .L_2000)
	.align		4
.L_2000:
        /*2e3c*/ 	.word	index@(_ZN43_GLOBAL__N__9ae7fba5_10_SoftMax_cu_9f978f6320softmax_warp_forwardIN3c104HalfES2_fLi6ELb0ELb1EEEvPT0_PKT_iiiPKbib)
        /*2e40*/ 	.word	0x00000000


	//----- nvinfo : EIATTR_REGCOUNT
	.align		4
.L_2001:
        /*2e44*/ 	.byte	0x04, 0x2f
        /*2e46*/ 	.short	(.L_2003 - .L_2002)
	.align		4
.L_2002:
        /*2e48*/ 	.word	index@(_ZN43_GLOBAL__N__9ae7fba5_10_SoftMax_cu_9f978f6320softmax_warp_forwardIN3c104HalfES2_fLi7ELb0ELb1EEEvPT0_PKT_iiiPKbib)
        /*2e4c*/ 	.word	0x00000025


	//----- nvinfo : EIATTR_FRAME_SIZE
	.align		4
.L_2003:
        /*2e50*/ 	.byte	0x04, 0x11
        /*2e52*/ 	.short	(.L_2005 - .L_2004)
	.align		4
.L_2004:
        /*2e54*/ 	.word	index@(_ZN43_GLOBAL__N__9ae7fba5_10_SoftMax_cu_9f978f6320softmax_warp_forwardIN3c104HalfES2_fLi7ELb0ELb1EEEvPT0_PKT_iiiPKbib)
        /*2e58*/ 	.word	0x00000000


	//----- nvinfo : EIATTR_REGCOUNT
	.align		4
.L_2005:
        /*2e5c*/ 	.byte	0x04, 0x2f
        /*2e5e*/ 	.short	(.L_2007 - .L_2006)
	.align		4
.L_2006:
        /*2e60*/ 	.word	index@(_ZN43_GLOBAL__N__9ae7fba5_10_SoftMax_cu_9f978f6320softmax_warp_forwardIN3c104HalfES2_fLi8ELb0ELb1EEEvPT0_PKT_iiiPKbib)
        /*2e64*/ 	.word	0x00000020


	//----- nvinfo : EIATTR_FRAME_SIZE
	.align		4
.L_2007:
        /*2e68*/ 	.byte	0x04, 0x11
        /*2e6a*/ 	.short	(.L_2009 - .L_2008)
	.align		4
.L_2008:
        /*2e6c*/ 	.word	index@(_ZN43_GLOBAL__N__9ae7fba5_10_SoftMax_cu_9f978f6320softmax_warp_forwardIN3c104HalfES2_fLi8ELb0ELb1EEEvPT0_PKT_iiiPKbib)
        /*2e70*/ 	.word	0x00000000


	//----- nvinfo : EIATTR_REGCOUNT
	.align		4
.L_2009:
        /*2e74*/ 	.byte	0x04, 0x2f
        /*2e76*/ 	.short	(.L_2011 - .L_2010)
	.align		4
.L_2010:
        /*2e78*/ 	.word	index@(_ZN43_GLOBAL__N__9ae7fba5_10_SoftMax_cu_9f978f6320softmax_warp_forwardIN3c104HalfES2_fLi9ELb0ELb1EEEvPT0_PKT_iiiPKbib)
        /*2e7c*/ 	.word	0x00000034


	//----- nvinfo : EIATTR_FRAME_SIZE
	.align		4
.L_2011:
        /*2e80*/ 	.byte	0x04, 0x11
        /*2e82*/ 	.short	(.L_2013 - .L_2012)
	.align		4
.L_2012:
        /*2e84*/ 	.word	index@(_ZN43_GLOBAL__N__9ae7fba5_10_SoftMax_cu_9f978f6320softmax_warp_forwardIN3c104HalfES2_fLi9ELb0ELb1EEEvPT0_PKT_iiiPKbib)
        /*2e88*/ 	.word	0x00000000


	//----- nvinfo : EIATTR_REGCOUNT
	.align		4
.L_2013:
        /*2e8c*/ 	.byte	0x04, 0x2f
        /*2e8e*/ 	.short	(.L_2015 - .L_2014)
	.align		4
.L_2014:
        /*2e90*/ 	.word	index@(_ZN43_GLOBAL__N__9ae7fba5_10_SoftMax_cu_9f978f6320softmax_warp_forwardIN3c104HalfES2_fLi10ELb0ELb1EEEvPT0_PKT_iiiPKbib)
        /*2e94*/ 	.word	0x00000048


	//----- nvinfo : EIATTR_FRAME_SIZE
	.align		4
.L_2015:
        /*2e98*/ 	.byte	0x04, 0x11
        /*2e9a*/ 	.short	(.L_2017 - .L_2016)
	.align		4
.L_2016:
        /*2e9c*/ 	.word	index@(_ZN43_GLOBAL__N__9ae7fba5_10_SoftMax_cu_9f978f6320softmax_warp_forwardIN3c104HalfES2_fLi10ELb0ELb1EEEvPT0_PKT_iiiPKbib)
        /*2ea0*/ 	.word	0x00000000


	//----- nvinfo : EIATTR_REGCOUNT
	.align		4
.L_2017:
        /*2ea4*/ 	.byte	0x04, 0x2f
        /*2ea6*/ 	.short	(.L_2019 - .L_2018)
	.align		4
.L_2018:
        /*2ea8*/ 	.word	index@(_ZN43_GLOBAL__N__9ae7fba5_10_SoftMax_cu_9f978f6320softmax_warp_forwardIN3c104HalfES2_fLi11ELb0ELb1EEEvPT0_PKT_iiiPKbib)
        /*2eac*/ 	.word	0x0000009d


	//----- nvinfo : EIATTR_FRAME_SIZE
	.align		4
.L_2019:
        /*2eb0*/ 	.byte	0x04, 0x11
        /*2eb2*/ 	.short	(.L_2021 - .L_2020)
	.align		4
.L_2020:
        /*2eb4*/ 	.word	index@(_ZN43_GLOBAL__N__9ae7fba5_10_SoftMax_cu_9f978f6320softmax_warp_forwardIN3c104HalfES2_fLi11ELb0ELb1EEEvPT0_PKT_iiiPKbib)
        /*2eb8*/ 	.word	0x00000000


	//----- nvinfo : EIATTR_REGCOUNT
	.align		4
.L_2021:
        /*2ebc*/ 	.byte	0x04, 0x2f
        /*2ebe*/ 	.short	(.L_2023 - .L_2022)
	.align		4
.L_2022:
        /*2ec0*/ 	.word	index@(_ZN43_GLOBAL__N__9ae7fba5_10_SoftMax_cu_9f978f6320softmax_warp_forwardIN3c108BFloat16ES2_fLi0ELb0ELb1EEEvPT0_PKT_iiiPKbib)
        /*2ec4*/ 	.word	0x00000012


	//----- nvinfo : EIATTR_FRAME_SIZE
	.align		4
.L_2023:
        /*2ec8*/ 	.byte	0x04, 0x11
        /*2eca*/ 	.short	(.L_2025 - .L_2024)
	.align		4
.L_2024:
        /*2ecc*/ 	.word	index@(_ZN43_GLOBAL__N__9ae7fba5_10_SoftMax_cu_9f978f6320softmax_warp_forwardIN3c108BFloat16ES2_fLi0ELb0ELb1EEEvPT0_PKT_iiiPKbib)
        /*2ed0*/ 	.word	0x00000000


	//----- nvinfo : EIATTR_REGCOUNT
	.align		4
.L_2025:
        /*2ed4*/ 	.byte	0x04, 0x2f
        /*2ed6*/ 	.short	(.L_2027 - .L_2026)
	.align		4
.L_2026:
        /*2ed8*/ 	.word	index@(_ZN43_GLOBAL__N__9ae7fba5_10_SoftMax_cu_9f978f6320softmax_warp_forwardIN3c108BFloat16ES2_fLi1ELb0ELb1EEEvPT0_PKT_iiiPKbib)
        /*2edc*/ 	.word	0x00000013


	//----- nvinfo : EIATTR_FRAME_SIZE
	.align		4
.L_2027:
        /*2ee0*/ 	.byte	0x04, 0x11
        /*2ee2*/ 	.short	(.L_2029 - .L_2028)
	.align		4
.L_2028:
        /*2ee4*/ 	.word	index@(_ZN43_GLOBAL__N__9ae7fba5_10_SoftMax_cu_9f978f6320softmax_warp_forwardIN3c108BFloat16ES2_fLi1ELb0ELb1EEEvPT0_PKT_iiiPKbib)
        /*2ee8*/ 	.word	0x00000000


	//----- nvinfo : EIATTR_REGCOUNT
	.align		4
.L_2029:
        /*2eec*/ 	.byte	0x04, 0x2f
        /*2eee*/ 	.short	(.L_2031 - .L_2030)
	.align		4
.L_2030:
        /*2ef0*/ 	.word	index@(_ZN43_GLOBAL__N__9ae7fba5_10_SoftMax_cu_9f978f6320softmax_warp_forwardIN3c108BFloat16ES2_fLi2ELb0ELb1EEEvPT0_PKT_iiiPKbib)
        /*2ef4*/ 	.word	0x00000014


	//----- nvinfo : EIATTR_FRAME_SIZE
	.align		4
.L_2031:
        /*2ef8*/ 	.byte	0x04, 0x11
        /*2efa*/ 	.short	(.L_2033 - .L_2032)
	.align		4
.L_2032:
        /*2efc*/ 	.word	index@(_ZN43_GLOBAL__N__9ae7fba5_10_SoftMax_cu_9f978f6320softmax_warp_forwardIN3c108BFloat16ES2_fLi2ELb0ELb1EEEvPT0_PKT_iiiPKbib)
        /*2f00*/ 	.word	0x00000000


	//----- nvinfo : EIATTR_REGCOUNT
	.align		4
.L_2033:
        /*2f04*/ 	.byte	0x04, 0x2f
        /*2f06*/ 	.short	(.L_2035 - .L_2034)
	.align		4
.L_2034:
        /*2f08*/ 	.word	index@(_ZN43_GLOBAL__N__9ae7fba5_10_SoftMax_cu_9f978f6320softmax_warp_forwardIN3c108BFloat16ES2_fLi3ELb0ELb1EEEvPT0_PKT_iiiPKbib)
        /*2f0c*/ 	.word	0x00000017


	//----- nvinfo : EIATTR_FRAME_SIZE
	.align		4
.L_2035:
        /*2f10*/ 	.byte	0x04, 0x11
        /*2f12*/ 	.short	(.L_2037 - .L_2036)
	.align		4
.L_2036:
        /*2f14*/ 	.word	index@(_ZN43_GLOBAL__N__9ae7fba5_10_SoftMax_cu_9f978f6320softmax_warp_forwardIN3c108BFloat16ES2_fLi3ELb0ELb1EEEvPT0_PKT_iiiPKbib)
        /*2f18*/ 	.word	0x00000000


	//----- nvinfo : EIATTR_REGCOUNT
	.align		4
.L_2037:
        /*2f1c*/ 	.byte	0x04, 0x2f
        /*2f1e*/ 	.short	(.L_2039 - .L_2038)
	.align		4
.L_2038:
        /*2f20*/ 	.word	index@(_ZN43_GLOBAL__N__9ae7fba5_10_SoftMax_cu_9f978f6320softmax_warp_forwardIN3c108BFloat16ES2_fLi4ELb0ELb1EEEvPT0_PKT_iiiPKbib)
        /*2f24*/ 	.word	0x00000014


	//----- nvinfo : EIATTR_FRAME_SIZE
	.align		4
.L_2039:
        /*2f28*/ 	.byte	0x04, 0x11
        /*2f2a*/ 	.short	(.L_2041 - .L_2040)
	.align		4
.L_2040:
        /*2f2c*/ 	.word	index@(_ZN43_GLOBAL__N__9ae7fba5_10_SoftMax_cu_9f978f6320softmax_warp_forwardIN3c108BFloat16ES2_fLi4ELb0ELb1EEEvPT0_PKT_iiiPKbib)
        /*2f30*/ 	.word	0x00000000


	//----- nvinfo : EIATTR_REGCOUNT
	.align		4
.L_2041:
        /*2f34*/ 	.byte	0x04, 0x2f
        /*2f36*/ 	.short	(.L_2043 - .L_2042)
	.align		4
.L_2042:
        /*2f38*/ 	.word	index@(_ZN43_GLOBAL__N__9ae7fba5_10_SoftMax_cu_9f978f6320softmax_warp_forwardIN3c108BFloat16ES2_fLi5ELb0ELb1EEEvPT0_PKT_iiiPKbib)
        /*2f3c*/ 	.word	0x00000014


	//----- nvinfo : EIATTR_FRAME_SIZE
	.align		4
.L_2043:
        /*2f40*/ 	.byte	0x04, 0x11
        /*2f42*/ 	.short	(.L_2045 - .L_2044)
	.align		4
.L_2044:
        /*2f44*/ 	.word	index@(_ZN43_GLOBAL__N__9ae7fba5_10_SoftMax_cu_9f978f6320softmax_warp_forwardIN3c108BFloat16ES2_fLi5ELb0ELb1EEEvPT0_PKT_iiiPKbib)
        /*2f48*/ 	.word	0x00000000


	//----- nvinfo : EIATTR_REGCOUNT
	.align		4
.L_2045:
        /*2f4c*/ 	.byte	0x04, 0x2f
        /*2f4e*/ 	.short	(.L_2047 - .L_2046)
	.align		4
.L_2046:
        /*2f50*/ 	.word	index@(_ZN43_GLOBAL__N__9ae7fba5_10_SoftMax_cu_9f978f6320softmax_warp_forwardIN3c108BFloat16ES2_fLi6ELb0ELb1EEEvPT0_PKT_iiiPKbib)
        /*2f54*/ 	.word	0x00000018


	//----- nvinfo : EIATTR_FRAME_SIZE
	.align		4
.L_2047:
        /*2f58*/ 	.byte	0x04, 0x11
        /*2f5a*/ 	.short	(.L_2049 - .L_2048)
	.align		4
.L_2048:
        /*2f5c*/ 	.word	index@(_ZN43_GLOBAL__N__9ae7fba5_10_SoftMax_cu_9f978f6320softmax_warp_forwardIN3c108BFloat16ES2_fLi6ELb0ELb1EEEvPT0_PKT_iiiPKbib)
        /*2f60*/ 	.word	0x00000000


	//----- nvinfo : EIATTR_REGCOUNT
	.align		4
.L_2049:
        /*2f64*/ 	.byte	0x04, 0x2f
        /*2f66*/ 	.short	(.L_2051 - .L_2050)
	.align		4
.L_2050:
        /*2f68*/ 	.word	index@(_ZN43_GLOBAL__N__9ae7fba5_10_SoftMax_cu_9f978f6320softmax_warp_forwardIN3c108BFloat16ES2_fLi7ELb0ELb1EEEvPT0_PKT_iiiPKbib)
        /*2f6c*/ 	.word	0x00000025


	//----- nvinfo : EIATTR_FRAME_SIZE
	.align		4
.L_2051:
        /*2f70*/ 	.byte	0x04, 0x11
        /*2f72*/ 	.short	(.L_2053 - .L_2052)
	.align		4
.L_2052:
        /*2f74*/ 	.word	index@(_ZN43_GLOBAL__N__9ae7fba5_10_SoftMax_cu_9f978f6320softmax_warp_forwardIN3c108BFloat16ES2_fLi7ELb0ELb1EEEvPT0_PKT_iiiPKbib)
        /*2f78*/ 	.word	0x00000000


	//----- nvinfo : EIATTR_REGCOUNT
	.align		4
.L_2053:
        /*2f7c*/ 	.byte	0x04, 0x2f
        /*2f7e*/ 	.short	(.L_2055 - .L_2054)
	.align		4
.L_2054:
        /*2f80*/ 	.word	index@(_ZN43_GLOBAL__N__9ae7fba5_10_SoftMax_cu_9f978f6320softmax_warp_forwardIN3c108BFloat16ES2_fLi8ELb0ELb1EEEvPT0_PKT_iiiPKbib)
        /*2f84*/ 	.word	0x00000020


	//----- nvinfo : EIATTR_FRAME_SIZE
	.align		4
.L_2055:
        /*2f88*/ 	.byte	0x04, 0x11
        /*2f8a*/ 	.short	(.L_2057 - .L_2056)
	.align		4
.L_2056:
        /*2f8c*/ 	.word	index@(_ZN43_GLOBAL__N__9ae7fba5_10_SoftMax_cu_9f978f6320softmax_warp_forwardIN3c108BFloat16ES2_fLi8ELb0ELb1EEEvPT0_PKT_iiiPKbib)
        /*2f90*/ 	.word	0x00000000


	//----- nvinfo : EIATTR_REGCOUNT
	.align		4
.L_2057:
        /*2f94*/ 	.byte	0x04, 0x2f
        /*2f96*/ 	.short	(.L_2059 - .L_2058)
	.align		4
.L_2058:
        /*2f98*/ 	.word	index@(_ZN43_GLOBAL__N__9ae7fba5_10_SoftMax_cu_9f978f6320softmax_warp_forwardIN3c108BFloat16ES2_fLi9ELb0ELb1EEEvPT0_PKT_iiiPKbib)
        /*2f9c*/ 	.word	0x00000034


	//----- nvinfo : EIATTR_FRAME_SIZE
	.align		4
.L_2059:
        /*2fa0*/ 	.byte	0x04, 0x11
        /*2fa2*/ 	.short	(.L_2061 - .L_2060)
	.align		4
.L_2060:
        /*2fa4*/ 	.word	index@(_ZN43_GLOBAL__N__9ae7fba5_10_SoftMax_cu_9f978f6320softmax_warp_forwardIN3c108BFloat16ES2_fLi9ELb0ELb1EEEvPT0_PKT_iiiPKbib)
        /*2fa8*/ 	.word	0x00000000


	//----- nvinfo : EIATTR_REGCOUNT
	.align		4
.L_2061:
        /*2fac*/ 	.byte	0x04, 0x2f
        /*2fae*/ 	.short	(.L_2063 - .L_2062)
	.align		4
.L_2062:
        /*2fb0*/ 	.word	index@(_ZN43_GLOBAL__N__9ae7fba5_10_SoftMax_cu_9f978f6320softmax_warp_forwardIN3c108BFloat16ES2_fLi10ELb0ELb1EEEvPT0_PKT_iiiPKbib)
        /*2fb4*/ 	.word	0x00000048


	//----- nvinfo : EIATTR_FRAME_SIZE
	.align		4
.L_2063:
        /*2fb8*/ 	.byte	0x04, 0x11
        /*2fba*/ 	.short	(.L_2065 - .L_2064)
	.align		4
.L_2064:
        /*2fbc*/ 	.word	index@(_ZN43_GLOBAL__N__9ae7fba5_10_SoftMax_cu_9f978f6320softmax_warp_forwardIN3c108BFloat16ES2_fLi10ELb0ELb1EEEvPT0_PKT_iiiPKbib)
        /*2fc0*/ 	.word	0x00000000


	//----- nvinfo : EIATTR_REGCOUNT
	.align		4
.L_2065:
        /*2fc4*/ 	.byte	0x04, 0x2f
        /*2fc6*/ 	.short	(.L_2067 - .L_2066)
	.align		4
.L_2066:
        /*2fc8*/ 	.word	index@(_ZN43_GLOBAL__N__9ae7fba5_10_SoftMax_cu_9f978f6320softmax_warp_forwardIN3c108BFloat16ES2_fLi11ELb0ELb1EEEvPT0_PKT_iiiPKbib)
        /*2fcc*/ 	.word	0x0000009e


	//----- nvinfo : EIATTR_FRAME_SIZE
	.align		4
.L_2067:
        /*2fd0*/ 	.byte	0x04, 0x11
        /*2fd2*/ 	.short	(.L_2069 - .L_2068)
	.align		4
.L_2068:
        /*2fd4*/ 	.word	index@(_ZN43_GLOBAL__N__9ae7fba5_10_SoftMax_cu_9f978f6320softmax_warp_forwardIN3c108BFloat16ES2_fLi11ELb0ELb1EEEvPT0_PKT_iiiPKbib)
        /*2fd8*/ 	.word	0x00000000


	//----- nvinfo : EIATTR_REGCOUNT
	.align		4
.L_2069:
        /*2fdc*/ 	.byte	0x04, 0x2f
        /*2fde*/ 	.short	(.L_2071 - .L_2070)
	.align		4
.L_2070:
        /*2fe0*/ 	.word	index@(_ZN43_GLOBAL__N__9ae7fba5_10_SoftMax_cu_9f978f6321softmax_warp_backwardIdddLi0ELb0ELb1EEEvPT0_PKT_S5_iiiPKb)
        /*2fe4*/ 	.word	0x0000001a


	//----- nvinfo : EIATTR_FRAME_SIZE
	.align		4
.L_2071:
        /*2fe8*/ 	.byte	0x04, 0x11
        /*2fea*/ 	.short	(.L_2073 - .L_2072)
	.align		4
.L_2072:
        /*2fec*/ 	.word	index@(_ZN43_GLOBAL__N__9ae7fba5_10_SoftMax_cu_9f978f6321softmax_warp_backwardIdddLi0ELb0ELb1EEEvPT0_PKT_S5_iiiPKb)
        /*2ff0*/ 	.word	0x00000000


	//----- nvinfo : EIATTR_REGCOUNT
	.align		4
.L_2073:
        /*2ff4*/ 	.byte	0x04, 0x2f
        /*2ff6*/ 	.short	(.L_2075 - .L_2074)
	.align		4
.L_2074:
        /*2ff8*/ 	.word	index@(_ZN43_GLOBAL__N__9ae7fba5_10_SoftMax_cu_9f978f6321softmax_warp_backwardIdddLi1ELb0ELb1EEEvPT0_PKT_S5_iiiPKb)
        /*2ffc*/ 	.word	0x00000020


	//----- nvinfo : EIATTR_FRAME_SIZE
	.align		4
.L_2075:
        /*3000*/ 	.byte	0x04, 0x11
        /*3002*/ 	.short	(.L_2077 - .L_2076)
	.align		4
.L_2076:
        /*3004*/ 	.word	index@(_ZN43_GLOBAL__N__9ae7fba5_10_SoftMax_cu_9f978f6321softmax_warp_backwardIdddLi1ELb0ELb1EEEvPT0_PKT_S5_iiiPKb)
        /*3008*/ 	.word	0x00000000


	//----- nvinfo : EIATTR_REGCOUNT
	.align		4
.L_2077:
        /*300c*/ 	.byte	0x04, 0x2f
        /*300e*/ 	.short	(.L_2079 - .L_2078)
	.align		4
.L_2078:
        /*3010*/ 	.word	index@(_ZN43_GLOBAL__N__9ae7fba5_10_SoftMax_cu_9f978f6321softmax_warp_backwardIdddLi2ELb0ELb1EEEvPT0_PKT_S5_iiiPKb)
        /*3014*/ 	.word	0x0000001e


	//----- nvinfo : EIATTR_FRAME_SIZE
	.align		4
.L_2079:
        /*3018*/ 	.byte	0x04, 0x11
        /*301a*/ 	.short	(.L_2081 - .L_2080)
	.align		4
.L_2080:
        /*301c*/ 	.word	index@(_ZN43_GLOBAL__N__9ae7fba5_10_SoftMax_cu_9f978f6321softmax_warp_backwardIdddLi2ELb0ELb1EEEvPT0_PKT_S5_iiiPKb)
        /*3020*/ 	.word	0x00000000


	//----- nvinfo : EIATTR_REGCOUNT
	.align		4
.L_2081:
        /*3024*/ 	.byte	0x04, 0x2f
        /*3026*/ 	.short	(.L_2083 - .L_2082)
	.align		4
.L_2082:
        /*3028*/ 	.word	index@(_ZN43_GLOBAL__N__9ae7fba5_10_SoftMax_cu_9f978f6321softmax_warp_backwardIdddLi3ELb0ELb1EEEvPT0_PKT_S5_iiiPKb)
        /*302c*/ 	.word	0x00000020


	//----- nvinfo : EIATTR_FRAME_SIZE
	.align		4
.L_2083:
        /*3030*/ 	.byte	0x04, 0x11
        /*3032*/ 	.short	(.L_2085 - .L_2084)
	.align		4
.L_2084:
        /*3034*/ 	.word	index@(_ZN43_GLOBAL__N__9ae7fba5_10_SoftMax_cu_9f978f6321softmax_warp_backwardIdddLi3ELb0ELb1EEEvPT0_PKT_S5_iiiPKb)
        /*3038*/ 	.word	0x00000000


	//----- nvinfo : EIATTR_REGCOUNT
	.align		4
.L_2085:
        /*303c*/ 	.byte	0x04, 0x2f
        /*303e*/ 	.short	(.L_2087 - .L_2086)
	.align		4
.L_2086:
        /*3040*/ 	.word	index@(_ZN43_GLOBAL__N__9ae7fba5_10_SoftMax_cu_9f978f6321softmax_warp_backwardIdddLi4ELb0ELb1EEEvPT0_PKT_S5_iiiPKb)
        /*3044*/ 	.word	0x00000020


	//----- nvinfo : EIATTR_FRAME_SIZE
	.align		4
.L_2087:
        /*3048*/ 	.byte	0x04, 0x11
        /*304a*/ 	.short	(.L_2089 - .L_2088)
	.align		4
.L_2088:
        /*304c*/ 	.word	index@(_ZN43_GLOBAL__N__9ae7fba5_10_SoftMax_cu_9f978f6321softmax_warp_backwardIdddLi4ELb0ELb1EEEvPT0_PKT_S5_iiiPKb)
        /*3050*/ 	.word	0x00000000


	//----- nvinfo : EIATTR_REGCOUNT
	.align		4
.L_2089:
        /*3054*/ 	.byte	0x04, 0x2f
        /*3056*/ 	.short	(.L_2091 - .L_2090)
	.align		4
.L_2090:
        /*3058*/ 	.word	index@(_ZN43_GLOBAL__N__9ae7fba5_10_SoftMax_cu_9f978f6321softmax_warp_backwardIdddLi5ELb0ELb1EEEvPT0_PKT_S5_iiiPKb)
        /*305c*/ 	.word	0x00000020


	//----- nvinfo : EIATTR_FRAME_SIZE
	.align		4
.L_2091:
        /*3060*/ 	.byte	0x04, 0x11
        /*3062*/ 	.short	(.L_2093 - .L_2092)
	.align		4
.L_2092:
        /*3064*/ 	.word	index@(_ZN43_GLOBAL__N__9ae7fba5_10_SoftMax_cu_9f978f6321softmax_warp_backwardIdddLi5ELb0ELb1EEEvPT0_PKT_S5_iiiPKb)
        /*3068*/ 	.word	0x00000000


	//----- nvinfo : EIATTR_REGCOUNT
	.align		4
.L_2093:
        /*306c*/ 	.byte	0x04, 0x2f
        /*306e*/ 	.short	(.L_2095 - .L_2094)
	.align		4
.L_2094:
        /*3070*/ 	.word	index@(_ZN43_GLOBAL__N__9ae7fba5_10_SoftMax_cu_9f978f6321softmax_warp_backwardIdddLi6ELb0ELb1EEEvPT0_PKT_S5_iiiPKb)
        /*3074*/ 	.word	0x00000028


	//----- nvinfo : EIATTR_FRAME_SIZE
	.align		4
.L_2095:
        /*3078*/ 	.byte	0x04, 0x11
        /*307a*/ 	.short	(.L_2097 - .L_2096)
	.align		4
.L_2096:
        /*307c*/ 	.word	index@(_ZN43_GLOBAL__N__9ae7fba5_10_SoftMax_cu_9f978f6321softmax_warp_backwardIdddLi6ELb0ELb1EEEvPT0_PKT_S5_iiiPKb)
        /*3080*/ 	.word	0x00000000


	//----- nvinfo : EIATTR_REGCOUNT
	.align		4
.L_2097:
        /*3084*/ 	.byte	0x04, 0x2f
        /*3086*/ 	.short	(.L_2099 - .L_2098)
	.align		4
.L_2098:
        /*3088*/ 	.word	index@(_ZN43_GLOBAL__N__9ae7fba5_10_SoftMax_cu_9f978f6321softmax_warp_backwardIdddLi7ELb0ELb1EEEvPT0_PKT_S5_iiiPKb)
        /*308c*/ 	.word	0x00000038


	//----- nvinfo : EIATTR_FRAME_SIZE
	.align		4
.L_2099:
        /*3090*/ 	.byte	0x04, 0x11
        /*3092*/ 	.short	(.L_2101 - .L_2100)
	.align		4
.L_2100:
        /*3094*/ 	.word	index@(_ZN43_GLOBAL__N__9ae7fba5_10_SoftMax_cu_9f978f6321softmax_warp_backwardIdddLi7ELb0ELb1EEEvPT0_PKT_S5_iiiPKb)
        /*3098*/ 	.word	0x00000000


	//----- nvinfo : EIATTR_REGCOUNT
	.align		4
.L_2101:
        /*309c*/ 	.byte	0x04, 0x2f
        /*309e*/ 	.short	(.L_2103 - .L_2102)
	.align		4
.L_2102:
        /*30a0*/ 	.word	index@(_ZN43_GLOBAL__N__9ae7fba5_10_SoftMax_cu_9f978f6321softmax_warp_backwardIdddLi8ELb0ELb1EEEvPT0_PKT_S5_iiiPKb)
        /*30a4*/ 	.word	0x00000030


	//----- nvinfo : EIATTR_FRAME_SIZE
	.align		4
.L_2103:
        /*30a8*/ 	.byte	0x04, 0x11
        /*30aa*/ 	.short	(.L_2105 - .L_2104)
	.align		4
.L_2104:
        /*30ac*/ 	.word	index@(_ZN43_GLOBAL__N__9ae7fba5_10_SoftMax_cu_9f978f6321softmax_warp_backwardIdddLi8ELb0ELb1EEEvPT0_PKT_S5_iiiPKb)
        /*30b0*/ 	.word	0x00000000


	//----- nvinfo : EIATTR_REGCOUNT
	.align		4
.L_2105:
        /*30b4*/ 	.byte	0x04, 0x2f
        /*30b6*/ 	.short	(.L_2107 - .L_2106)
	.align		4
.L_2106:
        /*30b8*/ 	.word	index@(_ZN43_GLOBAL__N__9ae7fba5_10_SoftMax_cu_9f978f6321softmax_warp_backwardIdddLi9ELb0ELb1EEEvPT0_PKT_S5_iiiPKb)
        /*30bc*/ 	.word	0x00000050


	//----- nvinfo : EIATTR_FRAME_SIZE
	.align		4
.L_2107:
        /*30c0*/ 	.byte	0x04, 0x11
        /*30c2*/ 	.short	(.L_2109 - .L_2108)
	.align		4
.L_2108:
        /*30c4*/ 	.word	index@(_ZN43_GLOBAL__N__9ae7fba5_10_SoftMax_cu_9f978f6321softmax_warp_backwardIdddLi9ELb0ELb1EEEvPT0_PKT_S5_iiiPKb)
        /*30c8*/ 	.word	0x00000000


	//----- nvinfo : EIATTR_REGCOUNT
	.align		4
.L_2109:
        /*30cc*/ 	.byte	0x04, 0x2f
        /*30ce*/ 	.short	(.L_2111 - .L_2110)
	.align		4
.L_2110:
        /*30d0*/ 	.word	index@(_ZN43_GLOBAL__N__9ae7fba5_10_SoftMax_cu_9f978f6321softmax_warp_backwardIdddLi10ELb0ELb1EEEvPT0_PKT_S5_iiiPKb)
        /*30d4*/ 	.word	0x00000098


	//----- nvinfo : EIATTR_FRAME_SIZE
	.align		4
.L_2111:
        /*30d8*/ 	.byte	0x04, 0x11
        /*30da*/ 	.short	(.L_2113 - .L_2112)
	.align		4
.L_2112:
        /*30dc*/ 	.word	index@(_ZN43_GLOBAL__N__9ae7fba5_10_SoftMax_cu_9f978f6321softmax_warp_backwardIdddLi10ELb0ELb1EEEvPT0_PKT_S5_iiiPKb)
        /*30e0*/ 	.word	0x00000000


	//----- nvinfo : EIATTR_REGCOUNT
	.align		4
.L_2113:
        /*30e4*/ 	.byte	0x04, 0x2f
        /*30e6*/ 	.short	(.L_2115 - .L_2114)
	.align		4
.L_2114:
        /*30e8*/ 	.word	index@(_ZN43_GLOBAL__N__9ae7fba5_10_SoftMax_cu_9f978f6321softmax_warp_backwardIfffLi0ELb0ELb1EEEvPT0_PKT_S5_iiiPKb)
        /*30ec*/ 	.word	0x00000017


	//----- nvinfo : EIATTR_FRAME_SIZE
	.align		4
.L_2115:
        /*30f0*/ 	.byte	0x04, 0x11
        /*30f2*/ 	.short	(.L_2117 - .L_2116)
	.align		4
.L_2116:
        /*30f4*/ 	.word	index@(_ZN43_GLOBAL__N__9ae7fba5_10_SoftMax_cu_9f978f6321softmax_warp_backwardIfffLi0ELb0ELb1EEEvPT0_PKT_S5_iiiPKb)
        /*30f8*/ 	.word	0x00000000


	//----- nvinfo : EIATTR_REGCOUNT
	.align		4
.L_2117:
        /*30fc*/ 	.byte	0x04, 0x2f
        /*30fe*/ 	.short	(.L_2119 - .L_2118)
	.align		4
.L_2118:
        /*3100*/ 	.word	index@(_ZN43_GLOBAL__N__9ae7fba5_10_SoftMax_cu_9f978f6321softmax_warp_backwardIfffLi1ELb0ELb1EEEvPT0_PKT_S5_iiiPKb)
        /*3104*/ 	.word	0x0000001a


	//----- nvinfo : EIATTR_FRAME_SIZE
	.align		4
.L_2119:
        /*3108*/ 	.byte	0x04, 0x11
        /*310a*/ 	.short	(.L_2121 - .L_2120)
	.align		4
.L_2120:
        /*310c*/ 	.word	index@(_ZN43_GLOBAL__N__9ae7fba5_10_SoftMax_cu_9f978f6321softmax_warp_backwardIfffLi1ELb0ELb1EEEvPT0_PKT_S5_iiiPKb)
        /*3110*/ 	.word	0x00000000


	//----- nvinfo : EIATTR_REGCOUNT
	.align		4
.L_2121:
        /*3114*/ 	.byte	0x04, 0x2f
        /*3116*/ 	.short	(.L_2123 - .L_2122)
	.align		4
.L_2122:
        /*3118*/ 	.word	index@(_ZN43_GLOBAL__N__9ae7fba5_10_SoftMax_cu_9f978f6321softmax_warp_backwardIfffLi2ELb0ELb1EEEvPT0_PKT_S5_iiiPKb)
        /*311c*/ 	.word	0x0000001a


	//----- nvinfo : EIATTR_FRAME_SIZE
	.align		4
.L_2123:
        /*3120*/ 	.byte	0x04, 0x11
        /*3122*/ 	.short	(.L_2125 - .L_2124)
	.align		4
.L_2124:
        /*3124*/ 	.word	index@(_ZN43_GLOBAL__N__9ae7fba5_10_SoftMax_cu_9f978f6321softmax_warp_backwardIfffLi2ELb0ELb1EEEvPT0_PKT_S5_iiiPKb)
        /*3128*/ 	.word	0x00000000


	//----- nvinfo : EIATTR_REGCOUNT
	.align		4
.L_2125:
        /*312c*/ 	.byte	0x04, 0x2f
        /*312e*/ 	.short	(.L_2127 - .L_2126)
	.align		4
.L_2126:
        /*3130*/ 	.word	index@(_ZN43_GLOBAL__N__9ae7fba5_10_SoftMax_cu_9f978f6321softmax_warp_backwardIfffLi3ELb0ELb1EEEvPT0_PKT_S5_iiiPKb)
        /*3134*/ 	.word	0x0000001a


	//----- nvinfo : EIATTR_FRAME_SIZE
	.align		4
.L_2127:
        /*3138*/ 	.byte	0x04, 0x11
        /*313a*/ 	.short	(.L_2129 - .L_2128)
	.align		4
.L_2128:
        /*313c*/ 	.word	index@(_ZN43_GLOBAL__N__9ae7fba5_10_SoftMax_cu_9f978f6321softmax_warp_backwardIfffLi3ELb0ELb1EEEvPT0_PKT_S5_iiiPKb)
        /*3140*/ 	.word	0x00000000


	//----- nvinfo : EIATTR_REGCOUNT
	.align		4
.L_2129:
        /*3144*/ 	.byte	0x04, 0x2f
        /*3146*/ 	.short	(.L_2131 - .L_2130)
	.align		4
.L_2130:
        /*3148*/ 	.word	index@(_ZN43_GLOBAL__N__9ae7fba5_10_SoftMax_cu_9f978f6321softmax_warp_backwardIfffLi4ELb0ELb1EEEvPT0_PKT_S5_iiiPKb)
        /*314c*/ 	.word	0x0000001e


	//----- nvinfo : EIATTR_FRAME_SIZE
	.align		4
.L_2131:
        /*3150*/ 	.byte	0x04, 0x11
        /*3152*/ 	.short	(.L_2133 - .L_2132)
	.align		4
.L_2132:
        /*3154*/ 	.word	index@(_ZN43_GLOBAL__N__9ae7fba5_10_SoftMax_cu_9f978f6321softmax_warp_backwardIfffLi4ELb0ELb1EEEvPT0_PKT_S5_iiiPKb)
        /*3158*/ 	.word	0x00000000


	//----- nvinfo : EIATTR_REGCOUNT
	.align		4
.L_2133:
        /*315c*/ 	.byte	0x04, 0x2f
        /*315e*/ 	.short	(.L_2135 - .L_2134)
	.align		4
.L_2134:
        /*3160*/ 	.word	index@(_ZN43_GLOBAL__N__9ae7fba5_10_SoftMax_cu_9f978f6321softmax_warp_backwardIfffLi5ELb0ELb1EEEvPT0_PKT_S5_iiiPKb)
        /*3164*/ 	.word	0x0000001e


	//----- nvinfo : EIATTR_FRAME_SIZE
	.align		4
.L_2135:
        /*3168*/ 	.byte	0x04, 0x11
        /*316a*/ 	.short	(.L_2137 - .L_2136)
	.align		4
.L_2136:
        /*316c*/ 	.word	index@(_ZN43_GLOBAL__N__9ae7fba5_10_SoftMax_cu_9f978f6321softmax_warp_backwardIfffLi5ELb0ELb1EEEvPT0_PKT_S5_iiiPKb)
        /*3170*/ 	.word	0x00000000


	//----- nvinfo : EIATTR_REGCOUNT
	.align		4
.L_2137:
        /*3174*/ 	.byte	0x04, 0x2f
        /*3176*/ 	.short	(.L_2139 - .L_2138)
	.align		4
.L_2138:
        /*3178*/ 	.word	index@(_ZN43_GLOBAL__N__9ae7fba5_10_SoftMax_cu_9f978f6321softmax_warp_backwardIfffLi6ELb0ELb1EEEvPT0_PKT_S5_iiiPKb)
        /*317c*/ 	.word	0x00000020


	//----- nvinfo : EIATTR_FRAME_SIZE
	.align		4
.L_2139:
        /*3180*/ 	.byte	0x04, 0x11
        /*3182*/ 	.short	(.L_2141 - .L_2140)
	.align		4
.L_2140:
        /*3184*/ 	.word	index@(_ZN43_GLOBAL__N__9ae7fba5_10_SoftMax_cu_9f978f6321softmax_warp_backwardIfffLi6ELb0ELb1EEEvPT0_PKT_S5_iiiPKb)
        /*3188*/ 	.word	0x00000000


	//----- nvinfo : EIATTR_REGCOUNT
	.align		4
.L_2141:
        /*318c*/ 	.byte	0x04, 0x2f
        /*318e*/ 	.short	(.L_2143 - .L_2142)
	.align		4
.L_2142:
        /*3190*/ 	.word	index@(_ZN43_GLOBAL__N__9ae7fba5_10_SoftMax_cu_9f978f6321softmax_warp_backwardIfffLi7ELb0ELb1EEEvPT0_PKT_S5_iiiPKb)
        /*3194*/ 	.word	0x00000020


	//----- nvinfo : EIATTR_FRAME_SIZE
	.align		4
.L_2143:
        /*3198*/ 	.byte	0x04, 0x11
        /*319a*/ 	.short	(.L_2145 - .L_2144)
	.align		4
.L_2144:
        /*319c*/ 	.word	index@(_ZN43_GLOBAL__N__9ae7fba5_10_SoftMax_cu_9f978f6321softmax_warp_backwardIfffLi7ELb0ELb1EEEvPT0_PKT_S5_iiiPKb)
        /*31a0*/ 	.word	0x00000000


	//----- nvinfo : EIATTR_REGCOUNT
	.align		4
.L_2145:
        /*31a4*/ 	.byte	0x04, 0x2f
        /*31a6*/ 	.short	(.L_2147 - .L_2146)
	.align		4
.L_2146:
        /*31a8*/ 	.word	index@(_ZN43_GLOBAL__N__9ae7fba5_10_SoftMax_cu_9f978f6321softmax_warp_backwardIfffLi8ELb0ELb1EEEvPT0_PKT_S5_iiiPKb)
        /*31ac*/ 	.word	0x00000025


	//----- nvinfo : EIATTR_FRAME_SIZE
	.align		4
.L_2147:
        /*31b0*/ 	.byte	0x04, 0x11
        /*31b2*/ 	.short	(.L_2149 - .L_2148)
	.align		4
.L_2148:
        /*31b4*/ 	.word	index@(_ZN43_GLOBAL__N__9ae7fba5_10_SoftMax_cu_9f978f6321softmax_warp_backwardIfffLi8ELb0ELb1EEEvPT0_PKT_S5_iiiPKb)
        /*31b8*/ 	.word	0x00000000


	//----- nvinfo : EIATTR_REGCOUNT
	.align		4
.L_2149:
        /*31bc*/ 	.byte	0x04, 0x2f
        /*31be*/ 	.short	(.L_2151 - .L_2150)
	.align		4
.L_2150:
        /*31c0*/ 	.word	index@(_ZN43_GLOBAL__N__9ae7fba5_10_SoftMax_cu_9f978f6321softmax_warp_backwardIfffLi9ELb0ELb1EEEvPT0_PKT_S5_iiiPKb)
        /*31c4*/ 	.word	0x00000030


	//----- nvinfo : EIATTR_FRAME_SIZE
	.align		4
.L_2151:
        /*31c8*/ 	.byte	0x04, 0x11
        /*31ca*/ 	.short	(.L_2153 - .L_2152)
	.align		4
.L_2152:
        /*31cc*/ 	.word	index@(_ZN43_GLOBAL__N__9ae7fba5_10_SoftMax_cu_9f978f6321softmax_warp_backwardIfffLi9ELb0ELb1EEEvPT0_PKT_S5_iiiPKb)
        /*31d0*/ 	.word	0x00000000


	//----- nvinfo : EIATTR_REGCOUNT
	.align		4
.L_2153:
        /*31d4*/ 	.byte	0x04, 0x2f
        /*31d6*/ 	.short	(.L_2155 - .L_2154)
	.align		4
.L_2154:
        /*31d8*/ 	.word	index@(_ZN43_GLOBAL__N__9ae7fba5_10_SoftMax_cu_9f978f6321softmax_warp_backwardIfffLi10ELb0ELb1EEEvPT0_PKT_S5_iiiPKb)
        /*31dc*/ 	.word	0x00000050


	//----- nvinfo : EIATTR_FRAME_SIZE
	.align		4
.L_2155:
        /*31e0*/ 	.byte	0x04, 0x11
        /*31e2*/ 	.short	(.L_2157 - .L_2156)
	.align		4
.L_2156:
        /*31e4*/ 	.word	index@(_ZN43_GLOBAL__N__9ae7fba5_10_SoftMax_cu_9f978f6321softmax_warp_backwardIfffLi10ELb0ELb1EEEvPT0_PKT_S5_iiiPKb)
        /*31e8*/ 	.word	0x00000000


	//----- nvinfo : EIATTR_REGCOUNT
	.align		4
.L_2157:
        /*31ec*/ 	.byte	0x04, 0x2f
        /*31ee*/ 	.short	(.L_2159 - .L_2158)
	.align		4
.L_2158:
        /*31f0*/ 	.word	index@(_ZN43_GLOBAL__N__9ae7fba5_10_SoftMax_cu_9f978f6321softmax_warp_backwardIN3c104HalfES2_fLi0ELb0ELb1EEEvPT0_PKT_S7_iiiPKb)
        /*31f4*/ 	.word	0x00000014


	//----- nvinfo : EIATTR_FRAME_SIZE
	.align		4
.L_2159:
        /*31f8*/ 	.byte	0x04, 0x11
        /*31fa*/ 	.short	(.L_2161 - .L_2160)
	.align		4
.L_2160:
        /*31fc*/ 	.word	index@(_ZN43_GLOBAL__N__9ae7fba5_10_SoftMax_cu_9f978f6321softmax_warp_backwardIN3c104HalfES2_fLi0ELb0ELb1EEEvPT0_PKT_S7_iiiPKb)
        /*3200*/ 	.word	0x00000000


	//----- nvinfo : EIATTR_REGCOUNT
	.align		4
.L_2161:
        /*3204*/ 	.byte	0x04, 0x2f
        /*3206*/ 	.short	(.L_2163 - .L_2162)
	.align		4
.L_2162:
        /*3208*/ 	.word	index@(_ZN43_GLOBAL__N__9ae7fba5_10_SoftMax_cu_9f978f6321softmax_warp_backwardIN3c104HalfES2_fLi1ELb0ELb1EEEvPT0_PKT_S7_iiiPKb)
        /*320c*/ 	.word	0x00000019


	//----- nvinfo : EIATTR_FRAME_SIZE
	.align		4
.L_2163:
        /*3210*/ 	.byte	0x04, 0x11
        /*3212*/ 	.short	(.L_2165 - .L_2164)
	.align		4
.L_2164:
        /*3214*/ 	.word	index@(_ZN43_GLOBAL__N__9ae7fba5_10_SoftMax_cu_9f978f6321softmax_warp_backwardIN3c104HalfES2_fLi1ELb0ELb1EEEvPT0_PKT_S7_iiiPKb)
        /*3218*/ 	.word	0x00000000


	//----- nvinfo : EIATTR_REGCOUNT
	.align		4
.L_2165:
        /*321c*/ 	.byte	0x04, 0x2f
        /*321e*/ 	.short	(.L_2167 - .L_2166)
	.align		4
.L_2166:
        /*3220*/ 	.word	index@(_ZN43_GLOBAL__N__9ae7fba5_10_SoftMax_cu_9f978f6321softmax_warp_backwardIN3c104HalfES2_fLi2ELb0ELb1EEEvPT0_PKT_S7_iiiPKb)
        /*3224*/ 	.word	0x00000018


	//----- nvinfo : EIATTR_FRAME_SIZE
	.align		4
.L_2167:
        /*3228*/ 	.byte	0x04, 0x11
        /*322a*/ 	.short	(.L_2169 - .L_2168)
	.align		4
.L_2168:
        /*322c*/ 	.word	index@(_ZN43_GLOBAL__N__9ae7fba5_10_SoftMax_cu_9f978f6321softmax_warp_backwardIN3c104HalfES2_fLi2ELb0ELb1EEEvPT0_PKT_S7_iiiPKb)
        /*3230*/ 	.word	0x00000000


	//----- nvinfo : EIATTR_REGCOUNT
	.align		4
.L_2169:
        /*3234*/ 	.byte	0x04, 0x2f
        /*3236*/ 	.short	(.L_2171 - .L_2170)
	.align		4
.L_2170:
        /*3238*/ 	.word	index@(_ZN43_GLOBAL__N__9ae7fba5_10_SoftMax_cu_9f978f6321softmax_warp_backwardIN3c104HalfES2_fLi3ELb0ELb1EEEvPT0_PKT_S7_iiiPKb)
        /*323c*/ 	.word	0x00000018


	//----- nvinfo : EIATTR_FRAME_SIZE
	.align		4
.L_2171:
        /*3240*/ 	.byte	0x04, 0x11
        /*3242*/ 	.short	(.L_2173 - .L_2172)
	.align		4
.L_2172:
        /*3244*/ 	.word	index@(_ZN43_GLOBAL__N__9ae7fba5_10_SoftMax_cu_9f978f6321softmax_warp_backwardIN3c104HalfES2_fLi3ELb0ELb1EEEvPT0_PKT_S7_iiiPKb)
        /*3248*/ 	.word	0x00000000


	//----- nvinfo : EIATTR_REGCOUNT
	.align		4
.L_2173:
        /*324c*/ 	.byte	0x04, 0x2f
        /*324e*/ 	.short	(.L_2175 - .L_2174)
	.align		4
.L_2174:
        /*3250*/ 	.word	index@(_ZN43_GLOBAL__N__9ae7fba5_10_SoftMax_cu_9f978f6321softmax_warp_backwardIN3c104HalfES2_fLi4ELb0ELb1EEEvPT0_PKT_S7_iiiPKb)
        /*3254*/ 	.word	0x00000019


	//----- nvinfo : EIATTR_FRAME_SIZE
	.align		4
.L_2175:
        /*3258*/ 	.byte	0x04, 0x11
        /*325a*/ 	.short	(.L_2177 - .L_2176)
	.align		4
.L_2176:
        /*325c*/ 	.word	index@(_ZN43_GLOBAL__N__9ae7fba5_10_SoftMax_cu_9f978f6321softmax_warp_backwardIN3c104HalfES2_fLi4ELb0ELb1EEEvPT0_PKT_S7_iiiPKb)
        /*3260*/ 	.word	0x00000000


	//----- nvinfo : EIATTR_REGCOUNT
	.align		4
.L_2177:
        /*3264*/ 	.byte	0x04, 0x2f
        /*3266*/ 	.short	(.L_2179 - .L_2178)
	.align		4
.L_2178:
        /*3268*/ 	.word	index@(_ZN43_GLOBAL__N__9ae7fba5_10_SoftMax_cu_9f978f6321softmax_warp_backwardIN3c104HalfES2_fLi5ELb0ELb1EEEvPT0_PKT_S7_iiiPKb)
        /*326c*/ 	.word	0x00000019


	//----- nvinfo : EIATTR_FRAME_SIZE
	.align		4
.L_2179:
        /*3270*/ 	.byte	0x04, 0x11
        /*3272*/ 	.short	(.L_2181 - .L_2180)
	.align		4
.L_2180:
        /*3274*/ 	.word	index@(_ZN43_GLOBAL__N__9ae7fba5_10_SoftMax_cu_9f978f6321softmax_warp_backwardIN3c104HalfES2_fLi5ELb0ELb1EEEvPT0_PKT_S7_iiiPKb)
        /*3278*/ 	.word	0x00000000


	//----- nvinfo : EIATTR_REGCOUNT
	.align		4
.L_2181:
        /*327c*/ 	.byte	0x04, 0x2f
        /*327e*/ 	.short	(.L_2183 - .L_2182)
	.align		4
.L_2182:
        /*3280*/ 	.word	index@(_ZN43_GLOBAL__N__9ae7fba5_10_SoftMax_cu_9f978f6321softmax_warp_backwardIN3c104HalfES2_fLi6ELb0ELb1EEEvPT0_PKT_S7_iiiPKb)
        /*3284*/ 	.word	0x0000001f


	//----- nvinfo : EIATTR_FRAME_SIZE
	.align		4
.L_2183:
        /*3288*/ 	.byte	0x04, 0x11
        /*328a*/ 	.short	(.L_2185 - .L_2184)
	.align		4
.L_2184:
        /*328c*/ 	.word	index@(_ZN43_GLOBAL__N__9ae7fba5_10_SoftMax_cu_9f978f6321softmax_warp_backwardIN3c104HalfES2_fLi6ELb0ELb1EEEvPT0_PKT_S7_iiiPKb)
        /*3290*/ 	.word	0x00000000


	//----- nvinfo : EIATTR_REGCOUNT
	.align		4
.L_2185:
        /*3294*/ 	.byte	0x04, 0x2f
        /*3296*/ 	.short	(.L_2187 - .L_2186)
	.align		4
.L_2186:
        /*3298*/ 	.word	index@(_ZN43_GLOBAL__N__9ae7fba5_10_SoftMax_cu_9f978f6321softmax_warp_backwardIN3c104HalfES2_fLi7ELb0ELb1EEEvPT0_PKT_S7_iiiPKb)
        /*329c*/ 	.word	0x00000020


	//----- nvinfo : EIATTR_FRAME_SIZE
	.align		4
.L_2187:
        /*32a0*/ 	.byte	0x04, 0x11
        /*32a2*/ 	.short	(.L_2189 - .L_2188)
	.align		4
.L_2188:
        /*32a4*/ 	.word	index@(_ZN43_GLOBAL__N__9ae7fba5_10_SoftMax_cu_9f978f6321softmax_warp_backwardIN3c104HalfES2_fLi7ELb0ELb1EEEvPT0_PKT_S7_iiiPKb)
        /*32a8*/ 	.word	0x00000000


	//----- nvinfo : EIATTR_REGCOUNT
	.align		4
.L_2189:
        /*32ac*/ 	.byte	0x04, 0x2f
        /*32ae*/ 	.short	(.L_2191 - .L_2190)
	.align		4
.L_2190:
        /*32b0*/ 	.word	index@(_ZN43_GLOBAL__N__9ae7fba5_10_SoftMax_cu_9f978f6321softmax_warp_backwardIN3c104HalfES2_fLi8ELb0ELb1EEEvPT0_PKT_S7_iiiPKb)
        /*32b4*/ 	.word	0x00000024


	//----- nvinfo : EIATTR_FRAME_SIZE
	.align		4
.L_2191:
        /*32b8*/ 	.byte	0x04, 0x11
        /*32ba*/ 	.short	(.L_2193 - .L_2192)
	.align		4
.L_2192:
        /*32bc*/ 	.word	index@(_ZN43_GLOBAL__N__9ae7fba5_10_SoftMax_cu_9f978f6321softmax_warp_backwardIN3c104HalfES2_fLi8ELb0ELb1EEEvPT0_PKT_S7_iiiPKb)
        /*32c0*/ 	.word	0x00000000


	//----- nvinfo : EIATTR_REGCOUNT
	.align		4
.L_2193:
        /*32c4*/ 	.byte	0x04, 0x2f
        /*32c6*/ 	.short	(.L_2195 - .L_2194)
	.align		4
.L_2194:
        /*32c8*/ 	.word	index@(_ZN43_GLOBAL__N__9ae7fba5_10_SoftMax_cu_9f978f6321softmax_warp_backwardIN3c104HalfES2_fLi9ELb0ELb1EEEvPT0_PKT_S7_iiiPKb)
        /*32cc*/ 	.word	0x00000030


	//----- nvinfo : EIATTR_FRAME_SIZE
	.align		4
.L_2195:
        /*32d0*/ 	.byte	0x04, 0x11
        /*32d2*/ 	.short	(.L_2197 - .L_2196)
	.align		4
.L_2196:
        /*32d4*/ 	.word	index@(_ZN43_GLOBAL__N__9ae7fba5_10_SoftMax_cu_9f978f6321softmax_warp_backwardIN3c104HalfES2_fLi9ELb0ELb1EEEvPT0_PKT_S7_iiiPKb)
        /*32d8*/ 	.word	0x00000000


	//----- nvinfo : EIATTR_REGCOUNT
	.align		4
.L_2197:
        /*32dc*/ 	.byte	0x04, 0x2f
        /*32de*/ 	.short	(.L_2199 - .L_2198)
	.align		4
.L_2198:
        /*32e0*/ 	.word	index@(_ZN43_GLOBAL__N__9ae7fba5_10_SoftMax_cu_9f978f6321softmax_warp_backwardIN3c104HalfES2_fLi10ELb0ELb1EEEvPT0_PKT_S7_iiiPKb)
        /*32e4*/ 	.word	0x00000050


	//----- nvinfo : EIATTR_FRAME_SIZE
	.align		4
.L_2199:
        /*32e8*/ 	.byte	0x04, 0x11
        /*32ea*/ 	.short	(.L_2201 - .L_2200)
	.align		4
.L_2200:
        /*32ec*/ 	.word	index@(_ZN43_GLOBAL__N__9ae7fba5_10_SoftMax_cu_9f978f6321softmax_warp_backwardIN3c104HalfES2_fLi10ELb0ELb1EEEvPT0_PKT_S7_iiiPKb)
        /*32f0*/ 	.word	0x00000000


	//----- nvinfo : EIATTR_REGCOUNT
	.align		4
.L_2201:
        /*32f4*/ 	.byte	0x04, 0x2f
        /*32f6*/ 	.short	(.L_2203 - .L_2202)
	.align		4
.L_2202:
        /*32f8*/ 	.word	index@(_ZN43_GLOBAL__N__9ae7fba5_10_SoftMax_cu_9f978f6321softmax_warp_backwardIN3c108BFloat16ES2_fLi0ELb0ELb1EEEvPT0_PKT_S7_iiiPKb)
        /*32fc*/ 	.word	0x00000014


	//----- nvinfo : EIATTR_FRAME_SIZE
	.align		4
.L_2203:
        /*3300*/ 	.byte	0x04, 0x11
        /*3302*/ 	.short	(.L_2205 - .L_2204)
	.align		4
.L_2204:
        /*3304*/ 	.word	index@(_ZN43_GLOBAL__N__9ae7fba5_10_SoftMax_cu_9f978f6321softmax_warp_backwardIN3c108BFloat16ES2_fLi0ELb0ELb1EEEvPT0_PKT_S7_iiiPKb)
        /*3308*/ 	.word	0x00000000


	//----- nvinfo : EIATTR_REGCOUNT
	.align		4
.L_2205:
        /*330c*/ 	.byte	0x04, 0x2f
        /*330e*/ 	.short	(.L_2207 - .L_2206)
	.align		4
.L_2206:
        /*3310*/ 	.word	index@(_ZN43_GLOBAL__N__9ae7fba5_10_SoftMax_cu_9f978f6321softmax_warp_backwardIN3c108BFloat16ES2_fLi1ELb0ELb1EEEvPT0_PKT_S7_iiiPKb)
        /*3314*/ 	.word	0x00000019


	//----- nvinfo : EIATTR_FRAME_SIZE
	.align		4
.L_2207:
        /*3318*/ 	.byte	0x04, 0x11
        /*331a*/ 	.short	(.L_2209 - .L_2208)
	.align		4
.L_2208:
        /*331c*/ 	.word	index@(_ZN43_GLOBAL__N__9ae7fba5_10_SoftMax_cu_9f978f6321softmax_warp_backwardIN3c108BFloat16ES2_fLi1ELb0ELb1EEEvPT0_PKT_S7_iiiPKb)
        /*3320*/ 	.word	0x00000000


	//----- nvinfo : EIATTR_REGCOUNT
	.align		4
.L_2209:
        /*3324*/ 	.byte	0x04, 0x2f
        /*3326*/ 	.short	(.L_2211 - .L_2210)
	.align		4
.L_2210:
        /*3328*/ 	.word	index@(_ZN43_GLOBAL__N__9ae7fba5_10_SoftMax_cu_9f978f6321softmax_warp_backwardIN3c108BFloat16ES2_fLi2ELb0ELb1EEEvPT0_PKT_S7_iiiPKb)
        /*332c*/ 	.word	0x00000018


	//----- nvinfo : EIATTR_FRAME_SIZE
	.align		4
.L_2211:
        /*3330*/ 	.byte	0x04, 0x11
        /*3332*/ 	.short	(.L_2213 - .L_2212)
	.align		4
.L_2212:
        /*3334*/ 	.word	index@(_ZN43_GLOBAL__N__9ae7fba5_10_SoftMax_cu_9f978f6321softmax_warp_backwardIN3c108BFloat16ES2_fLi2ELb0ELb1EEEvPT0_PKT_S7_iiiPKb)
        /*3338*/ 	.word	0x00000000


	//----- nvinfo : EIATTR_REGCOUNT
	.align		4
.L_2213:
        /*333c*/ 	.byte	0x04, 0x2f
        /*333e*/ 	.short	(.L_2215 - .L_2214)
	.align		4
.L_2214:
        /*3340*/ 	.word	index@(_ZN43_GLOBAL__N__9ae7fba5_10_SoftMax_cu_9f978f6321softmax_warp_backwardIN3c108BFloat16ES2_fLi3ELb0ELb1EEEvPT0_PKT_S7_iiiPKb)
        /*3344*/ 	.word	0x00000018


	//----- nvinfo : EIATTR_FRAME_SIZE
	.align		4
.L_2215:
        /*3348*/ 	.byte	0x04, 0x11
        /*334a*/ 	.short	(.L_2217 - .L_2216)
	.align		4
.L_2216:
        /*334c*/ 	.word	index@(_ZN43_GLOBAL__N__9ae7fba5_10_SoftMax_cu_9f978f6321softmax_warp_backwardIN3c108BFloat16ES2_fLi3ELb0ELb1EEEvPT0_PKT_S7_iiiPKb)
        /*3350*/ 	.word	0x00000000


	//----- nvinfo : EIATTR_REGCOUNT
	.align		4
.L_2217:
        /*3354*/ 	.byte	0x04, 0x2f
        /*3356*/ 	.short	(.L_2219 - .L_2218)
	.align		4
.L_2218:
        /*3358*/ 	.word	index@(_ZN43_GLOBAL__N__9ae7fba5_10_SoftMax_cu_9f978f6321softmax_warp_backwardIN3c108BFloat16ES2_fLi4ELb0ELb1EEEvPT0_PKT_S7_iiiPKb)
        /*335c*/ 	.word	0x00000019


	//----- nvinfo : EIATTR_FRAME_SIZE
	.align		4
.L_2219:
        /*3360*/ 	.byte	0x04, 0x11
        /*3362*/ 	.short	(.L_2221 - .L_2220)
	.align		4
.L_2220:
        /*3364*/ 	.word	index@(_ZN43_GLOBAL__N__9ae7fba5_10_SoftMax_cu_9f978f6321softmax_warp_backwardIN3c108BFloat16ES2_fLi4ELb0ELb1EEEvPT0_PKT_S7_iiiPKb)
        /*3368*/ 	.word	0x00000000


	//----- nvinfo : EIATTR_REGCOUNT
	.align		4
.L_2221:
        /*336c*/ 	.byte	0x04, 0x2f
        /*336e*/ 	.short	(.L_2223 - .L_2222)
	.align		4
.L_2222:
        /*3370*/ 	.word	index@(_ZN43_GLOBAL__N__9ae7fba5_10_SoftMax_cu_9f978f6321softmax_warp_backwardIN3c108BFloat16ES2_fLi5ELb0ELb1EEEvPT0_PKT_S7_iiiPKb)
        /*3374*/ 	.word	0x00000019


	//----- nvinfo : EIATTR_FRAME_SIZE
	.align		4
.L_2223:
        /*3378*/ 	.byte	0x04, 0x11
        /*337a*/ 	.short	(.L_2225 - .L_2224)
	.align		4
.L_2224:
        /*337c*/ 	.word	index@(_ZN43_GLOBAL__N__9ae7fba5_10_SoftMax_cu_9f978f6321softmax_warp_backwardIN3c108BFloat16ES2_fLi5ELb0ELb1EEEvPT0_PKT_S7_iiiPKb)
        /*3380*/ 	.word	0x00000000


	//----- nvinfo : EIATTR_REGCOUNT
	.align		4
.L_2225:
        /*3384*/ 	.byte	0x04, 0x2f
        /*3386*/ 	.short	(.L_2227 - .L_2226)
	.align		4
.L_2226:
        /*3388*/ 	.word	index@(_ZN43_GLOBAL__N__9ae7fba5_10_SoftMax_cu_9f978f6321softmax_warp_backwardIN3c108BFloat16ES2_fLi6ELb0ELb1EEEvPT0_PKT_S7_iiiPKb)
        /*338c*/ 	.word	0x0000001c


	//----- nvinfo : EIATTR_FRAME_SIZE
	.align		4
.L_2227:
        /*3390*/ 	.byte	0x04, 0x11
        /*3392*/ 	.short	(.L_2229 - .L_2228)
	.align		4
.L_2228:
        /*3394*/ 	.word	index@(_ZN43_GLOBAL__N__9ae7fba5_10_SoftMax_cu_9f978f6321softmax_warp_backwardIN3c108BFloat16ES2_fLi6ELb0ELb1EEEvPT0_PKT_S7_iiiPKb)
        /*3398*/ 	.word	0x00000000


	//----- nvinfo : EIATTR_REGCOUNT
	.align		4
.L_2229:
        /*339c*/ 	.byte	0x04, 0x2f
        /*339e*/ 	.short	(.L_2231 - .L_2230)
	.align		4
.L_2230:
        /*33a0*/ 	.word	index@(_ZN43_GLOBAL__N__9ae7fba5_10_SoftMax_cu_9f978f6321softmax_warp_backwardIN3c108BFloat16ES2_fLi7ELb0ELb1EEEvPT0_PKT_S7_iiiPKb)
        /*33a4*/ 	.word	0x00000020


	//----- nvinfo : EIATTR_FRAME_SIZE
	.align		4
.L_2231:
        /*33a8*/ 	.byte	0x04, 0x11
        /*33aa*/ 	.short	(.L_2233 - .L_2232)
	.align		4
.L_2232:
        /*33ac*/ 	.word	index@(_ZN43_GLOBAL__N__9ae7fba5_10_SoftMax_cu_9f978f6321softmax_warp_backwardIN3c108BFloat16ES2_fLi7ELb0ELb1EEEvPT0_PKT_S7_iiiPKb)
        /*33b0*/ 	.word	0x00000000


	//----- nvinfo : EIATTR_REGCOUNT
	.align		4
.L_2233:
        /*33b4*/ 	.byte	0x04, 0x2f
        /*33b6*/ 	.short	(.L_2235 - .L_2234)
	.align		4
.L_2234:
        /*33b8*/ 	.word	index@(_ZN43_GLOBAL__N__9ae7fba5_10_SoftMax_cu_9f978f6321softmax_warp_backwardIN3c108BFloat16ES2_fLi8ELb0ELb1EEEvPT0_PKT_S7_iiiPKb)
        /*33bc*/ 	.word	0x00000024


	//----- nvinfo : EIATTR_FRAME_SIZE
	.align		4
.L_2235:
        /*33c0*/ 	.byte	0x04, 0x11
        /*33c2*/ 	.short	(.L_2237 - .L_2236)
	.align		4
.L_2236:
        /*33c4*/ 	.word	index@(_ZN43_GLOBAL__N__9ae7fba5_10_SoftMax_cu_9f978f6321softmax_warp_backwardIN3c108BFloat16ES2_fLi8ELb0ELb1EEEvPT0_PKT_S7_iiiPKb)
        /*33c8*/ 	.word	0x00000000


	//----- nvinfo : EIATTR_REGCOUNT
	.align		4
.L_2237:
        /*33cc*/ 	.byte	0x04, 0x2f
        /*33ce*/ 	.short	(.L_2239 - .L_2238)
	.align		4
.L_2238:
        /*33d0*/ 	.word	index@(_ZN43_GLOBAL__N__9ae7fba5_10_SoftMax_cu_9f978f6321softmax_warp_backwardIN3c108BFloat16ES2_fLi9ELb0ELb1EEEvPT0_PKT_S7_iiiPKb)
        /*33d4*/ 	.word	0x00000030


	//----- nvinfo : EIATTR_FRAME_SIZE
	.align		4
.L_2239:
        /*33d8*/ 	.byte	0x04, 0x11
        /*33da*/ 	.short	(.L_2241 - .L_2240)
	.align		4
.L_2240:
        /*33dc*/ 	.word	index@(_ZN43_GLOBAL__N__9ae7fba5_10_SoftMax_cu_9f978f6321softmax_warp_backwardIN3c108BFloat16ES2_fLi9ELb0ELb1EEEvPT0_PKT_S7_iiiPKb)
        /*33e0*/ 	.word	0x00000000


	//----- nvinfo : EIATTR_REGCOUNT
	.align		4
.L_2241:
        /*33e4*/ 	.byte	0x04, 0x2f
        /*33e6*/ 	.short	(.L_2243 - .L_2242)
	.align		4
.L_2242:
        /*33e8*/ 	.word	index@(_ZN43_GLOBAL__N__9ae7fba5_10_SoftMax_cu_9f978f6321softmax_warp_backwardIN3c108BFloat16ES2_fLi10ELb0ELb1EEEvPT0_PKT_S7_iiiPKb)
        /*33ec*/ 	.word	0x00000050


	//----- nvinfo : EIATTR_FRAME_SIZE
	.align		4
.L_2243:
        /*33f0*/ 	.byte	0x04, 0x11
        /*33f2*/ 	.short	(.L_2245 - .L_2244)
	.align		4
.L_2244:
        /*33f4*/ 	.word	index@(_ZN43_GLOBAL__N__9ae7fba5_10_SoftMax_cu_9f978f6321softmax_warp_backwardIN3c108BFloat16ES2_fLi10ELb0ELb1EEEvPT0_PKT_S7_iiiPKb)
        /*33f8*/ 	.word	0x00000000


	//----- nvinfo : EIATTR_MIN_STACK_SIZE
	.align		4
.L_2245:
        /*33fc*/ 	.byte	0x04, 0x12
        /*33fe*/ 	.short	(.L_2247 - .L_2246)
	.align		4
.L_2246:
        /*3400*/ 	.word	index@(_ZN43_GLOBAL__N__9ae7fba5_10_SoftMax_cu_9f978f6321softmax_warp_backwardIN3c108BFloat16ES2_fLi10ELb0ELb1EEEvPT0_PKT_S7_iiiPKb)
        /*3404*/ 	.word	0x00000000


	//----- nvinfo : EIATTR_MIN_STACK_SIZE
	.align		4
.L_2247:
        /*3408*/ 	.byte	0x04, 0x12
        /*340a*/ 	.short	(.L_2249 - .L_2248)
	.align		4
.L_2248:
        /*340c*/ 	.word	index@(_ZN43_GLOBAL__N__9ae7fba5_10_SoftMax_cu_9f978f6321softmax_warp_backwardIN3c108BFloat16ES2_fLi9ELb0ELb1EEEvPT0_PKT_S7_iiiPKb)
        /*3410*/ 	.word	0x00000000


	//----- nvinfo : EIATTR_MIN_STACK_SIZE
	.align		4
.L_2249:
        /*3414*/ 	.byte	0x04, 0x12
        /*3416*/ 	.short	(.L_2251 - .L_2250)
	.align		4
.L_2250:
        /*3418*/ 	.word	index@(_ZN43_GLOBAL__N__9ae7fba5_10_SoftMax_cu_9f978f6321softmax_warp_backwardIN3c108BFloat16ES2_fLi8ELb0ELb1EEEvPT0_PKT_S7_iiiPKb)
        /*341c*/ 	.word	0x00000000


	//----- nvinfo : EIATTR_MIN_STACK_SIZE
	.align		4
.L_2251:
        /*3420*/ 	.byte	0x04, 0x12
        /*3422*/ 	.short	(.L_2253 - .L_2252)
	.align		4
.L_2252:
        /*3424*/ 	.word	index@(_ZN43_GLOBAL__N__9ae7fba5_10_SoftMax_cu_9f978f6321softmax_warp_backwardIN3c108BFloat16ES2_fLi7ELb0ELb1EEEvPT0_PKT_S7_iiiPKb)
        /*3428*/ 	.word	0x00000000


	//----- nvinfo : EIATTR_MIN_STACK_SIZE
	.align		4
.L_2253:
        /*342c*/ 	.byte	0x04, 0x12
        /*342e*/ 	.short	(.L_2255 - .L_2254)
	.align		4
.L_2254:
        /*3430*/ 	.word	index@(_ZN43_GLOBAL__N__9ae7fba5_10_SoftMax_cu_9f978f6321softmax_warp_backwardIN3c108BFloat16ES2_fLi6ELb0ELb1EEEvPT0_PKT_S7_iiiPKb)
        /*3434*/ 	.word	0x00000000


	//----- nvinfo : EIATTR_MIN_STACK_SIZE
	.align		4
.L_2255:
        /*3438*/ 	.byte	0x04, 0x12
        /*343a*/ 	.short	(.L_2257 - .L_2256)
	.align		4
.L_2256:
        /*343c*/ 	.word	index@(_ZN43_GLOBAL__N__9ae7fba5_10_SoftMax_cu_9f978f6321softmax_warp_backwardIN3c108BFloat16ES2_fLi5ELb0ELb1EEEvPT0_PKT_S7_iiiPKb)
        /*3440*/ 	.word	0x00000000


	//----- nvinfo : EIATTR_MIN_STACK_SIZE
	.align		4
.L_2257:
        /*3444*/ 	.byte	0x04, 0x12
        /*3446*/ 	.short	(.L_2259 - .L_2258)
	.align		4
.L_2258:
        /*3448*/ 	.word	index@(_ZN43_GLOBAL__N__9ae7fba5_10_SoftMax_cu_9f978f6321softmax_warp_backwardIN3c108BFloat16ES2_fLi4ELb0ELb1EEEvPT0_PKT_S7_iiiPKb)
        /*344c*/ 	.word	0x00000000


	//----- nvinfo : EIATTR_MIN_STACK_SIZE
	.align		4
.L_2259:
        /*3450*/ 	.byte	0x04, 0x12
        /*3452*/ 	.short	(.L_2261 - .L_2260)
	.align		4
.L_2260:
        /*3454*/ 	.word	index@(_ZN43_GLOBAL__N__9ae7fba5_10_SoftMax_cu_9f978f6321softmax_warp_backwardIN3c108BFloat16ES2_fLi3ELb0ELb1EEEvPT0_PKT_S7_iiiPKb)
        /*3458*/ 	.word	0x00000000


	//----- nvinfo : EIATTR_MIN_STACK_SIZE
	.align		4
.L_2261:
        /*345c*/ 	.byte	0x04, 0x12
        /*345e*/ 	.short	(.L_2263 - .L_2262)
	.align		4
.L_2262:
        /*3460*/ 	.word	index@(_ZN43_GLOBAL__N__9ae7fba5_10_SoftMax_cu_9f978f6321softmax_warp_backwardIN3c108BFloat16ES2_fLi2ELb0ELb1EEEvPT0_PKT_S7_iiiPKb)
        /*3464*/ 	.word	0x00000000


	//----- nvinfo : EIATTR_MIN_STACK_SIZE
	.align		4
.L_2263:
        /*3468*/ 	.byte	0x04, 0x12
        /*346a*/ 	.short	(.L_2265 - .L_2264)
	.align		4
.L_2264:
        /*346c*/ 	.word	index@(_ZN43_GLOBAL__N__9ae7fba5_10_SoftMax_cu_9f978f6321softmax_warp_backwardIN3c108BFloat16ES2_fLi1ELb0ELb1EEEvPT0_PKT_S7_iiiPKb)
        /*3470*/ 	.word	0x00000000


	//----- nvinfo : EIATTR_MIN_STACK_SIZE
	.align		4
.L_2265:
        /*3474*/ 	.byte	0x04, 0x12
        /*3476*/ 	.short	(.L_2267 - .L_2266)
	.align		4
.L_2266:
        /*3478*/ 	.word	index@(_ZN43_GLOBAL__N__9ae7fba5_10_SoftMax_cu_9f978f6321softmax_warp_backwardIN3c108BFloat16ES2_fLi0ELb0ELb1EEEvPT0_PKT_S7_iiiPKb)
        /*347c*/ 	.word	0x00000000


	//----- nvinfo : EIATTR_MIN_STACK_SIZE
	.align		4
.L_2267:
        /*3480*/ 	.byte	0x04, 0x12
        /*3482*/ 	.short	(.L_2269 - .L_2268)
	.align		4
.L_2268:
        /*3484*/ 	.word	index@(_ZN43_GLOBAL__N__9ae7fba5_10_SoftMax_cu_9f978f6321softmax_warp_backwardIN3c104HalfES2_fLi10ELb0ELb1EEEvPT0_PKT_S7_iiiPKb)
        /*3488*/ 	.word	0x00000000


	//----- nvinfo : EIATTR_MIN_STACK_SIZE
	.align		4
.L_2269:
        /*348c*/ 	.byte	0x04, 0x12
        /*348e*/ 	.short	(.L_2271 - .L_2270)
	.align		4
.L_2270:
        /*3490*/ 	.word	index@(_ZN43_GLOBAL__N__9ae7fba5_10_SoftMax_cu_9f978f6321softmax_warp_backwardIN3c104HalfES2_fLi9ELb0ELb1EEEvPT0_PKT_S7_iiiPKb)
        /*3494*/ 	.word	0x00000000


	//----- nvinfo : EIATTR_MIN_STACK_SIZE
	.align		4
.L_2271:
        /*3498*/ 	.byte	0x04, 0x12
        /*349a*/ 	.short	(.L_2273 - .L_2272)
	.align		4
.L_2272:
        /*349c*/ 	.word	index@(_ZN43_GLOBAL__N__9ae7fba5_10_SoftMax_cu_9f978f6321softmax_warp_backwardIN3c104HalfES2_fLi8ELb0ELb1EEEvPT0_PKT_S7_iiiPKb)
        /*34a0*/ 	.word	0x00000000


	//----- nvinfo : EIATTR_MIN_STACK_SIZE
	.align		4
.L_2273:
        /*34a4*/ 	.byte	0x04, 0x12
        /*34a6*/ 	.short	(.L_2275 - .L_2274)
	.align		4
.L_2274:
        /*34a8*/ 	.word	index@(_ZN43_GLOBAL__N__9ae7fba5_10_SoftMax_cu_9f978f6321softmax_warp_backwardIN3c104HalfES2_fLi7ELb0ELb1EEEvPT0_PKT_S7_iiiPKb)
        /*34ac*/ 	.word	0x00000000


	//----- nvinfo : EIATTR_MIN_STACK_SIZE
	.align		4
.L_2275:
        /*34b0*/ 	.byte	0x04, 0x12
        /*34b2*/ 	.short	(.L_2277 - .L_2276)
	.align		4
.L_2276:
        /*34b4*/ 	.word	index@(_ZN43_GLOBAL__N__9ae7fba5_10_SoftMax_cu_9f978f6321softmax_warp_backwardIN3c104HalfES2_fLi6ELb0ELb1EEEvPT0_PKT_S7_iiiPKb)
        /*34b8*/ 	.word	0x00000000


	//----- nvinfo : EIATTR_MIN_STACK_SIZE
	.align		4
.L_2277:
        /*34bc*/ 	.byte	0x04, 0x12
        /*34be*/ 	.short	(.L_2279 - .L_2278)
	.align		4
.L_2278:
        /*34c0*/ 	.word	index@(_ZN43_GLOBAL__N__9ae7fba5_10_SoftMax_cu_9f978f6321softmax_warp_backwardIN3c104HalfES2_fLi5ELb0ELb1EEEvPT0_PKT_S7_iiiPKb)
        /*34c4*/ 	.word	0x00000000


	//----- nvinfo : EIATTR_MIN_STACK_SIZE
	.align		4
.L_2279:
        /*34c8*/ 	.byte	0x04, 0x12
        /*34ca*/ 	.short	(.L_2281 - .L_2280)
	.align		4
.L_2280:
        /*34cc*/ 	.word	index@(_ZN43_GLOBAL__N__9ae7fba5_10_SoftMax_cu_9f978f6321softmax_warp_backwardIN3c104HalfES2_fLi4ELb0ELb1EEEvPT0_PKT_S7_iiiPKb)
        /*34d0*/ 	.word	0x00000000


	//----- nvinfo : EIATTR_MIN_STACK_SIZE
	.align		4
.L_2281:
        /*34d4*/ 	.byte	0x04, 0x12
        /*34d6*/ 	.short	(.L_2283 - .L_2282)
	.align		4
.L_2282:
        /*34d8*/ 	.word	index@(_ZN43_GLOBAL__N__9ae7fba5_10_SoftMax_cu_9f978f6321softmax_warp_backwardIN3c104HalfES2_fLi3ELb0ELb1EEEvPT0_PKT_S7_iiiPKb)
        /*34dc*/ 	.word	0x00000000


	//----- nvinfo : EIATTR_MIN_STACK_SIZE
	.align		4
.L_2283:
        /*34e0*/ 	.byte	0x04, 0x12
        /*34e2*/ 	.short	(.L_2285 - .L_2284)
	.align		4
.L_2284:
        /*34e4*/ 	.word	index@(_ZN43_GLOBAL__N__9ae7fba5_10_SoftMax_cu_9f978f6321softmax_warp_backwardIN3c104HalfES2_fLi2ELb0ELb1EEEvPT0_PKT_S7_iiiPKb)
        /*34e8*/ 	.word	0x00000000


	//----- nvinfo : EIATTR_MIN_STACK_SIZE
	.align		4
.L_2285:
        /*34ec*/ 	.byte	0x04, 0x12
        /*34ee*/ 	.short	(.L_2287 - .L_2286)
	.align		4
.L_2286:
        /*34f0*/ 	.word	index@(_ZN43_GLOBAL__N__9ae7fba5_10_SoftMax_cu_9f978f6321softmax_warp_backwardIN3c104HalfES2_fLi1ELb0ELb1EEEvPT0_PKT_S7_iiiPKb)
        /*34f4*/ 	.word	0x00000000


	//----- nvinfo : EIATTR_MIN_STACK_SIZE
	.align		4
.L_2287:
        /*34f8*/ 	.byte	0x04, 0x12
        /*34fa*/ 	.short	(.L_2289 - .L_2288)
	.align		4
.L_2288:
        /*34fc*/ 	.word	index@(_ZN43_GLOBAL__N__9ae7fba5_10_SoftMax_cu_9f978f6321softmax_warp_backwardIN3c104HalfES2_fLi0ELb0ELb1EEEvPT0_PKT_S7_iiiPKb)
        /*3500*/ 	.word	0x00000000


	//----- nvinfo : EIATTR_MIN_STACK_SIZE
	.align		4
.L_2289:
        /*3504*/ 	.byte	0x04, 0x12
        /*3506*/ 	.short	(.L_2291 - .L_2290)
	.align		4
.L_2290:
        /*3508*/ 	.word	index@(_ZN43_GLOBAL__N__9ae7fba5_10_SoftMax_cu_9f978f6321softmax_warp_backwardIfffLi10ELb0ELb1EEEvPT0_PKT_S5_iiiPKb)
        /*350c*/ 	.word	0x00000000


	//----- nvinfo : EIATTR_MIN_STACK_SIZE
	.align		4
.L_2291:
        /*3510*/ 	.byte	0x04, 0x12
        /*3512*/ 	.short	(.L_2293 - .L_2292)
	.align		4
.L_2292:
        /*3514*/ 	.word	index@(_ZN43_GLOBAL__N__9ae7fba5_10_SoftMax_cu_9f978f6321softmax_warp_backwardIfffLi9ELb0ELb1EEEvPT0_PKT_S5_iiiPKb)
        /*3518*/ 	.word	0x00000000


	//----- nvinfo : EIATTR_MIN_STACK_SIZE
	.align		4
.L_2293:
        /*351c*/ 	.byte	0x04, 0x12
        /*351e*/ 	.short	(.L_2295 - .L_2294)
	.align		4
.L_2294:
        /*3520*/ 	.word	index@(_ZN43_GLOBAL__N__9ae7fba5_10_SoftMax_cu_9f978f6321softmax_warp_backwardIfffLi8ELb0ELb1EEEvPT0_PKT_S5_iiiPKb)
        /*3524*/ 	.word	0x00000000


	//----- nvinfo : EIATTR_MIN_STACK_SIZE
	.align		4
.L_2295:
        /*3528*/ 	.byte	0x04, 0x12
        /*352a*/ 	.short	(.L_2297 - .L_2296)
	.align		4
.L_2296:
        /*352c*/ 	.word	index@(_ZN43_GLOBAL__N__9ae7fba5_10_SoftMax_cu_9f978f6321softmax_warp_backwardIfffLi7ELb0ELb1EEEvPT0_PKT_S5_iiiPKb)
        /*3530*/ 	.word	0x00000000


	//----- nvinfo : EIATTR_MIN_STACK_SIZE
	.align		4
.L_2297:
        /*3534*/ 	.byte	0x04, 0x12
        /*3536*/ 	.short	(.L_2299 - .L_2298)
	.align		4
.L_2298:
        /*3538*/ 	.word	index@(_ZN43_GLOBAL__N__9ae7fba5_10_SoftMax_cu_9f978f6321softmax_warp_backwardIfffLi6ELb0ELb1EEEvPT0_PKT_S5_iiiPKb)
        /*353c*/ 	.word	0x00000000


	//----- nvinfo : EIATTR_MIN_STACK_SIZE
	.align		4
.L_2299:
        /*3540*/ 	.byte	0x04, 0x12
        /*3542*/ 	.short	(.L_2301 - .L_2300)
	.align		4
.L_2300:
        /*3544*/ 	.word	index@(_ZN43_GLOBAL__N__9ae7fba5_10_SoftMax_cu_9f978f6321softmax_warp_backwardIfffLi5ELb0ELb1EEEvPT0_PKT_S5_iiiPKb)
        /*3548*/ 	.word	0x00000000


	//----- nvinfo : EIATTR_MIN_STACK_SIZE
	.align		4
.L_2301:
        /*354c*/ 	.byte	0x04, 0x12
        /*354e*/ 	.short	(.L_2303 - .L_2302)
	.align		4
.L_2302:
        /*3550*/ 	.word	index@(_ZN43_GLOBAL__N__9ae7fba5_10_SoftMax_cu_9f978f6321softmax_warp_backwardIfffLi4ELb0ELb1EEEvPT0_PKT_S5_iiiPKb)
        /*3554*/ 	.word	0x00000000


	//----- nvinfo : EIATTR_MIN_STACK_SIZE
	.align		4
.L_2303:
        /*3558*/ 	.byte	0x04, 0x12
        /*355a*/ 	.short	(.L_2305 - .L_2304)
	.align		4
.L_2304:
        /*355c*/ 	.word	index@(_ZN43_GLOBAL__N__9ae7fba5_10_SoftMax_cu_9f978f6321softmax_warp_backwardIfffLi3ELb0ELb1EEEvPT0_PKT_S5_iiiPKb)
        /*3560*/ 	.word	0x00000000


	//----- nvinfo : EIATTR_MIN_STACK_SIZE
	.align		4
.L_2305:
        /*3564*/ 	.byte	0x04, 0x12
        /*3566*/ 	.short	(.L_2307 - .L_2306)
	.align		4
.L_2306:
        /*3568*/ 	.word	index@(_ZN43_GLOBAL__N__9ae7fba5_10_SoftMax_cu_9f978f6321softmax_warp_backwardIfffLi2ELb0ELb1EEEvPT0_PKT_S5_iiiPKb)
        /*356c*/ 	.word	0x00000000


	//----- nvinfo : EIATTR_MIN_STACK_SIZE
	.align		4
.L_2307:
        /*3570*/ 	.byte	0x04, 0x12
        /*3572*/ 	.short	(.L_2309 - .L_2308)
	.align		4
.L_2308:
        /*3574*/ 	.word	index@(_ZN43_GLOBAL__N__9ae7fba5_10_SoftMax_cu_9f978f6321softmax_warp_backwardIfffLi1ELb0ELb1EEEvPT0_PKT_S5_iiiPKb)
        /*3578*/ 	.word	0x00000000


	//----- nvinfo : EIATTR_MIN_STACK_SIZE
	.align		4
.L_2309:
        /*357c*/ 	.byte	0x04, 0x12
        /*357e*/ 	.short	(.L_2311 - .L_2310)
	.align		4
.L_2310:
        /*3580*/ 	.word	index@(_ZN43_GLOBAL__N__9ae7fba5_10_SoftMax_cu_9f978f6321softmax_warp_backwardIfffLi0ELb0ELb1EEEvPT0_PKT_S5_iiiPKb)
        /*3584*/ 	.word	0x00000000


	//----- nvinfo : EIATTR_MIN_STACK_SIZE
	.align		4
.L_2311:
        /*3588*/ 	.byte	0x04, 0x12
        /*358a*/ 	.short	(.L_2313 - .L_2312)
	.align		4
.L_2312:
        /*358c*/ 	.word	index@(_ZN43_GLOBAL__N__9ae7fba5_10_SoftMax_cu_9f978f6321softmax_warp_backwardIdddLi10ELb0ELb1EEEvPT0_PKT_S5_iiiPKb)
        /*3590*/ 	.word	0x00000000


	//----- nvinfo : EIATTR_MIN_STACK_SIZE
	.align		4
.L_2313:
        /*3594*/ 	.byte	0x04, 0x12
        /*3596*/ 	.short	(.L_2315 - .L_2314)
	.align		4
.L_2314:
        /*3598*/ 	.word	index@(_ZN43_GLOBAL__N__9ae7fba5_10_SoftMax_cu_9f978f6321softmax_warp_backwardIdddLi9ELb0ELb1EEEvPT0_PKT_S5_iiiPKb)
        /*359c*/ 	.word	0x00000000


	//----- nvinfo : EIATTR_MIN_STACK_SIZE
	.align		4
.L_2315:
        /*35a0*/ 	.byte	0x04, 0x12
        /*35a2*/ 	.short	(.L_2317 - .L_2316)
	.align		4
.L_2316:
        /*35a4*/ 	.word	index@(_ZN43_GLOBAL__N__9ae7fba5_10_SoftMax_cu_9f978f6321softmax_warp_backwardIdddLi8ELb0ELb1EEEvPT0_PKT_S5_iiiPKb)
        /*35a8*/ 	.word	0x00000000


	//----- nvinfo : EIATTR_MIN_STACK_SIZE
	.align		4
.L_2317:
        /*35ac*/ 	.byte	0x04, 0x12
        /*35ae*/ 	.short	(.L_2319 - .L_2318)
	.align		4
.L_2318:
        /*35b0*/ 	.word	index@(_ZN43_GLOBAL__N__9ae7fba5_10_SoftMax_cu_9f978f6321softmax_warp_backwardIdddLi7ELb0ELb1EEEvPT0_PKT_S5_iiiPKb)
        /*35b4*/ 	.word	0x00000000


	//----- nvinfo : EIATTR_MIN_STACK_SIZE
	.align		4
.L_2319:
        /*35b8*/ 	.byte	0x04, 0x12
        /*35ba*/ 	.short	(.L_2321 - .L_2320)
	.align		4
.L_2320:
        /*35bc*/ 	.word	index@(_ZN43_GLOBAL__N__9ae7fba5_10_SoftMax_cu_9f978f6321softmax_warp_backwardIdddLi6ELb0ELb1EEEvPT0_PKT_S5_iiiPKb)
        /*35c0*/ 	.word	0x00000000


	//----- nvinfo : EIATTR_MIN_STACK_SIZE
	.align		4
.L_2321:
        /*35c4*/ 	.byte	0x04, 0x12
        /*35c6*/ 	.short	(.L_2323 - .L_2322)
	.align		4
.L_2322:
        /*35c8*/ 	.word	index@(_ZN43_GLOBAL__N__9ae7fba5_10_SoftMax_cu_9f978f6321softmax_warp_backwardIdddLi5ELb0ELb1EEEvPT0_PKT_S5_iiiPKb)
        /*35cc*/ 	.word	0x00000000


	//----- nvinfo : EIATTR_MIN_STACK_SIZE
	.align		4
.L_2323:
        /*35d0*/ 	.byte	0x04, 0x12
        /*35d2*/ 	.short	(.L_2325 - .L_2324)
	.align		4
.L_2324:
        /*35d4*/ 	.word	index@(_ZN43_GLOBAL__N__9ae7fba5_10_SoftMax_cu_9f978f6321softmax_warp_backwardIdddLi4ELb0ELb1EEEvPT0_PKT_S5_iiiPKb)
        /*35d8*/ 	.word	0x00000000


	//----- nvinfo : EIATTR_MIN_STACK_SIZE
	.align		4
.L_2325:
        /*35dc*/ 	.byte	0x04, 0x12
        /*35de*/ 	.short	(.L_2327 - .L_2326)
	.align		4
.L_2326:
        /*35e0*/ 	.word	index@(_ZN43_GLOBAL__N__9ae7fba5_10_SoftMax_cu_9f978f6321softmax_warp_backwardIdddLi3ELb0ELb1EEEvPT0_PKT_S5_iiiPKb)
        /*35e4*/ 	.word	0x00000000


	//----- nvinfo : EIATTR_MIN_STACK_SIZE
	.align		4
.L_2327:
        /*35e8*/ 	.byte	0x04, 0x12
        /*35ea*/ 	.short	(.L_2329 - .L_2328)
	.align		4
.L_2328:
        /*35ec*/ 	.word	index@(_ZN43_GLOBAL__N__9ae7fba5_10_SoftMax_cu_9f978f6321softmax_warp_backwardIdddLi2ELb0ELb1EEEvPT0_PKT_S5_iiiPKb)
        /*35f0*/ 	.word	0x00000000


	//----- nvinfo : EIATTR_MIN_STACK_SIZE
	.align		4
.L_2329:
        /*35f4*/ 	.byte	0x04, 0x12
        /*35f6*/ 	.short	(.L_2331 - .L_2330)
	.align		4
.L_2330:
        /*35f8*/ 	.word	index@(_ZN43_GLOBAL__N__9ae7fba5_10_SoftMax_cu_9f978f6321softmax_warp_backwardIdddLi1ELb0ELb1EEEvPT0_PKT_S5_iiiPKb)
        /*35fc*/ 	.word	0x00000000


	//----- nvinfo : EIATTR_MIN_STACK_SIZE
	.align		4
.L_2331:
        /*3600*/ 	.byte	0x04, 0x12
        /*3602*/ 	.short	(.L_2333 - .L_2332)
	.align		4
.L_2332:
        /*3604*/ 	.word	index@(_ZN43_GLOBAL__N__9ae7fba5_10_SoftMax_cu_9f978f6321softmax_warp_backwardIdddLi0ELb0ELb1EEEvPT0_PKT_S5_iiiPKb)
        /*3608*/ 	.word	0x00000000


	//----- nvinfo : EIATTR_MIN_STACK_SIZE
	.align		4
.L_2333:
        /*360c*/ 	.byte	0x04, 0x12
        /*360e*/ 	.short	(.L_2335 - .L_2334)
	.align		4
.L_2334:
        /*3610*/ 	.word	index@(_ZN43_GLOBAL__N__9ae7fba5_10_SoftMax_cu_9f978f6320softmax_warp_forwardIN3c108BFloat16ES2_fLi11ELb0ELb1EEEvPT0_PKT_iiiPKbib)
        /*3614*/ 	.word	0x00000000


	//----- nvinfo : EIATTR_MIN_STACK_SIZE
	.align		4
.L_2335:
        /*3618*/ 	.byte	0x04, 0x12
        /*361a*/ 	.short	(.L_2337 - .L_2336)
	.align		4
.L_2336:
        /*361c*/ 	.word	index@(_ZN43_GLOBAL__N__9ae7fba5_10_SoftMax_cu_9f978f6320softmax_warp_forwardIN3c108BFloat16ES2_fLi10ELb0ELb1EEEvPT0_PKT_iiiPKbib)
        /*3620*/ 	.word	0x00000000


	//----- nvinfo : EIATTR_MIN_STACK_SIZE
	.align		4
.L_2337:
        /*3624*/ 	.byte	0x04, 0x12
        /*3626*/ 	.short	(.L_2339 - .L_2338)
	.align		4
.L_2338:
        /*3628*/ 	.word	index@(_ZN43_GLOBAL__N__9ae7fba5_10_SoftMax_cu_9f978f6320softmax_warp_forwardIN3c108BFloat16ES2_fLi9ELb0ELb1EEEvPT0_PKT_iiiPKbib)
        /*362c*/ 	.word	0x00000000


	//----- nvinfo : EIATTR_MIN_STACK_SIZE
	.align		4
.L_2339:
        /*3630*/ 	.byte	0x04, 0x12
        /*3632*/ 	.short	(.L_2341 - .L_2340)
	.align		4
.L_2340:
        /*3634*/ 	.word	index@(_ZN43_GLOBAL__N__9ae7fba5_10_SoftMax_cu_9f978f6320softmax_warp_forwardIN3c108BFloat16ES2_fLi8ELb0ELb1EEEvPT0_PKT_iiiPKbib)
        /*3638*/ 	.word	0x00000000


	//----- nvinfo : EIATTR_MIN_STACK_SIZE
	.align		4
.L_2341:
        /*363c*/ 	.byte	0x04, 0x12
        /*363e*/ 	.short	(.L_2343 - .L_2342)
	.align		4
.L_2342:
        /*3640*/ 	.word	index@(_ZN43_GLOBAL__N__9ae7fba5_10_SoftMax_cu_9f978f6320softmax_warp_forwardIN3c108BFloat16ES2_fLi7ELb0ELb1EEEvPT0_PKT_iiiPKbib)
        /*3644*/ 	.word	0x00000000


	//----- nvinfo : EIATTR_MIN_STACK_SIZE
	.align		4
.L_2343:
        /*3648*/ 	.byte	0x04, 0x12
        /*364a*/ 	.short	(.L_2345 - .L_2344)
	.align		4
.L_2344:
        /*364c*/ 	.word	index@(_ZN43_GLOBAL__N__9ae7fba5_10_SoftMax_cu_9f978f6320softmax_warp_forwardIN3c108BFloat16ES2_fLi6ELb0ELb1EEEvPT0_PKT_iiiPKbib)
        /*3650*/ 	.word	0x00000000


	//----- nvinfo : EIATTR_MIN_STACK_SIZE
	.align		4
.L_2345:
        /*3654*/ 	.byte	0x04, 0x12
        /*3656*/ 	.short	(.L_2347 - .L_2346)
	.align		4
.L_2346:
        /*3658*/ 	.word	index@(_ZN43_GLOBAL__N__9ae7fba5_10_SoftMax_cu_9f978f6320softmax_warp_forwardIN3c108BFloat16ES2_fLi5ELb0ELb1EEEvPT0_PKT_iiiPKbib)
        /*365c*/ 	.word	0x00000000


	//----- nvinfo : EIATTR_MIN_STACK_SIZE
	.align		4
.L_2347:
        /*3660*/ 	.byte	0x04, 0x12
        /*3662*/ 	.short	(.L_2349 - .L_2348)
	.align		4
.L_2348:
        /*3664*/ 	.word	index@(_ZN43_GLOBAL__N__9ae7fba5_10_SoftMax_cu_9f978f6320softmax_warp_forwardIN3c108BFloat16ES2_fLi4ELb0ELb1EEEvPT0_PKT_iiiPKbib)
        /*3668*/ 	.word	0x00000000


	//----- nvinfo : EIATTR_MIN_STACK_SIZE
	.align		4
.L_2349:
        /*366c*/ 	.byte	0x04, 0x12
        /*366e*/ 	.short	(.L_2351 - .L_2350)
	.align		4
.L_2350:
        /*3670*/ 	.word	index@(_ZN43_GLOBAL__N__9ae7fba5_10_SoftMax_cu_9f978f6320softmax_warp_forwardIN3c108BFloat16ES2_fLi3ELb0ELb1EEEvPT0_PKT_iiiPKbib)
        /*3674*/ 	.word	0x00000000


	//----- nvinfo : EIATTR_MIN_STACK_SIZE
	.align		4
.L_2351:
        /*3678*/ 	.byte	0x04, 0x12
        /*367a*/ 	.short	(.L_2353 - .L_2352)
	.align		4
.L_2352:
        /*367c*/ 	.word	index@(_ZN43_GLOBAL__N__9ae7fba5_10_SoftMax_cu_9f978f6320softmax_warp_forwardIN3c108BFloat16ES2_fLi2ELb0ELb1EEEvPT0_PKT_iiiPKbib)
        /*3680*/ 	.word	0x00000000


	//----- nvinfo : EIATTR_MIN_STACK_SIZE
	.align		4
.L_2353:
        /*3684*/ 	.byte	0x04, 0x12
        /*3686*/ 	.short	(.L_2355 - .L_2354)
	.align		4
.L_2354:
        /*3688*/ 	.word	index@(_ZN43_GLOBAL__N__9ae7fba5_10_SoftMax_cu_9f978f6320softmax_warp_forwardIN3c108BFloat16ES2_fLi1ELb0ELb1EEEvPT0_PKT_iiiPKbib)
        /*368c*/ 	.word	0x00000000


	//----- nvinfo : EIATTR_MIN_STACK_SIZE
	.align		4
.L_2355:
        /*3690*/ 	.byte	0x04, 0x12
        /*3692*/ 	.short	(.L_2357 - .L_2356)
	.align		4
.L_2356:
        /*3694*/ 	.word	index@(_ZN43_GLOBAL__N__9ae7fba5_10_SoftMax_cu_9f978f6320softmax_warp_forwardIN3c108BFloat16ES2_fLi0ELb0ELb1EEEvPT0_PKT_iiiPKbib)
        /*3698*/ 	.word	0x00000000


	//----- nvinfo : EIATTR_MIN_STACK_SIZE
	.align		4
.L_2357:
        /*369c*/ 	.byte	0x04, 0x12
        /*369e*/ 	.short	(.L_2359 - .L_2358)
	.align		4
.L_2358:
        /*36a0*/ 	.word	index@(_ZN43_GLOBAL__N__9ae7fba5_10_SoftMax_cu_9f978f6320softmax_warp_forwardIN3c104HalfES2_fLi11ELb0ELb1EEEvPT0_PKT_iiiPKbib)
        /*36a4*/ 	.word	0x00000000


	//----- nvinfo : EIATTR_MIN_STACK_SIZE
	.align		4
.L_2359:
        /*36a8*/ 	.byte	0x04, 0x12
        /*36aa*/ 	.short	(.L_2361 - .L_2360)
	.align		4
.L_2360:
        /*36ac*/ 	.word	index@(_ZN43_GLOBAL__N__9ae7fba5_10_SoftMax_cu_9f978f6320softmax_warp_forwardIN3c104HalfES2_fLi10ELb0ELb1EEEvPT0_PKT_iiiPKbib)
        /*36b0*/ 	.word	0x00000000


	//----- nvinfo : EIATTR_MIN_STACK_SIZE
	.align		4
.L_2361:
        /*36b4*/ 	.byte	0x04, 0x12
        /*36b6*/ 	.short	(.L_2363 - .L_2362)
	.align		4
.L_2362:
        /*36b8*/ 	.word	index@(_ZN43_GLOBAL__N__9ae7fba5_10_SoftMax_cu_9f978f6320softmax_warp_forwardIN3c104HalfES2_fLi9ELb0ELb1EEEvPT0_PKT_iiiPKbib)
        /*36bc*/ 	.word	0x00000000


	//----- nvinfo : EIATTR_MIN_STACK_SIZE
	.align		4
.L_2363:
        /*36c0*/ 	.byte	0x04, 0x12
        /*36c2*/ 	.short	(.L_2365 - .L_2364)
	.align		4
.L_2364:
        /*36c4*/ 	.word	index@(_ZN43_GLOBAL__N__9ae7fba5_10_SoftMax_cu_9f978f6320softmax_warp_forwardIN3c104HalfES2_fLi8ELb0ELb1EEEvPT0_PKT_iiiPKbib)
        /*36c8*/ 	.word	0x00000000


	//----- nvinfo : EIATTR_MIN_STACK_SIZE
	.align		4
.L_2365:
        /*36cc*/ 	.byte	0x04, 0x12
        /*36ce*/ 	.short	(.L_2367 - .L_2366)
	.align		4
.L_2366:
        /*36d0*/ 	.word	index@(_ZN43_GLOBAL__N__9ae7fba5_10_SoftMax_cu_9f978f6320softmax_warp_forwardIN3c104HalfES2_fLi7ELb0ELb1EEEvPT0_PKT_iiiPKbib)
        /*36d4*/ 	.word	0x00000000


	//----- nvinfo : EIATTR_MIN_STACK_SIZE
	.align		4
.L_2367:
        /*36d8*/ 	.byte	0x04, 0x12
        /*36da*/ 	.short	(.L_2369 - .L_2368)
	.align		4
.L_2368:
        /*36dc*/ 	.word	index@(_ZN43_GLOBAL__N__9ae7fba5_10_SoftMax_cu_9f978f6320softmax_warp_forwardIN3c104HalfES2_fLi6ELb0ELb1EEEvPT0_PKT_iiiPKbib)
        /*36e0*/ 	.word	0x00000000


	//----- nvinfo : EIATTR_MIN_STACK_SIZE
	.align		4
.L_2369:
        /*36e4*/ 	.byte	0x04, 0x12
        /*36e6*/ 	.short	(.L_2371 - .L_2370)
	.align		4
.L_2370:
        /*36e8*/ 	.word	index@(_ZN43_GLOBAL__N__9ae7fba5_10_SoftMax_cu_9f978f6320softmax_warp_forwardIN3c104HalfES2_fLi5ELb0ELb1EEEvPT0_PKT_iiiPKbib)
        /*36ec*/ 	.word	0x00000000


	//----- nvinfo : EIATTR_MIN_STACK_SIZE
	.align		4
.L_2371:
        /*36f0*/ 	.byte	0x04, 0x12
        /*36f2*/ 	.short	(.L_2373 - .L_2372)
	.align		4
.L_2372:
        /*36f4*/ 	.word	index@(_ZN43_GLOBAL__N__9ae7fba5_10_SoftMax_cu_9f978f6320softmax_warp_forwardIN3c104HalfES2_fLi4ELb0ELb1EEEvPT0_PKT_iiiPKbib)
        /*36f8*/ 	.word	0x00000000


	//----- nvinfo : EIATTR_MIN_STACK_SIZE
	.align		4
.L_2373:
        /*36fc*/ 	.byte	0x04, 0x12
        /*36fe*/ 	.short	(.L_2375 - .L_2374)
	.align		4
.L_2374:
        /*3700*/ 	.word	index@(_ZN43_GLOBAL__N__9ae7fba5_10_SoftMax_cu_9f978f6320softmax_warp_forwardIN3c104HalfES2_fLi3ELb0ELb1EEEvPT0_PKT_iiiPKbib)
        /*3704*/ 	.word	0x00000000


	//----- nvinfo : EIATTR_MIN_STACK_SIZE
	.align		4
.L_2375:
        /*3708*/ 	.byte	0x04, 0x12
        /*370a*/ 	.short	(.L_2377 - .L_2376)
	.align		4
.L_2376:
        /*370c*/ 	.word	index@(_ZN43_GLOBAL__N__9ae7fba5_10_SoftMax_cu_9f978f6320softmax_warp_forwardIN3c104HalfES2_fLi2ELb0ELb1EEEvPT0_PKT_iiiPKbib)
        /*3710*/ 	.word	0x00000000


	//----- nvinfo : EIATTR_MIN_STACK_SIZE
	.align		4
.L_2377:
        /*3714*/ 	.byte	0x04, 0x12
        /*3716*/ 	.short	(.L_2379 - .L_2378)
	.align		4
.L_2378:
        /*3718*/ 	.word	index@(_ZN43_GLOBAL__N__9ae7fba5_10_SoftMax_cu_9f978f6320softmax_warp_forwardIN3c104HalfES2_fLi1ELb0ELb1EEEvPT0_PKT_iiiPKbib)
        /*371c*/ 	.word	0x00000000


	//----- nvinfo : EIATTR_MIN_STACK_SIZE
	.align		4
.L_2379:
        /*3720*/ 	.byte	0x04, 0x12
        /*3722*/ 	.short	(.L_2381 - .L_2380)
	.align		4
.L_2380:
        /*3724*/ 	.word	index@(_ZN43_GLOBAL__N__9ae7fba5_10_SoftMax_cu_9f978f6320softmax_warp_forwardIN3c104HalfES2_fLi0ELb0ELb1EEEvPT0_PKT_iiiPKbib)
        /*3728*/ 	.word	0x00000000


	//----- nvinfo : EIATTR_MIN_STACK_SIZE
	.align		4
.L_2381:
        /*372c*/ 	.byte	0x04, 0x12
        /*372e*/ 	.short	(.L_2383 - .L_2382)
	.align		4
.L_2382:
        /*3730*/ 	.word	index@(_ZN43_GLOBAL__N__9ae7fba5_10_SoftMax_cu_9f978f6320softmax_warp_forwardIfffLi11ELb0ELb1EEEvPT0_PKT_iiiPKbib)
        /*3734*/ 	.word	0x00000000


	//----- nvinfo : EIATTR_MIN_STACK_SIZE
	.align		4
.L_2383:
        /*3738*/ 	.byte	0x04, 0x12
        /*373a*/ 	.short	(.L_2385 - .L_2384)
	.align		4
.L_2384:
        /*373c*/ 	.word	index@(_ZN43_GLOBAL__N__9ae7fba5_10_SoftMax_cu_9f978f6320softmax_warp_forwardIfffLi10ELb0ELb1EEEvPT0_PKT_iiiPKbib)
        /*3740*/ 	.word	0x00000000


	//----- nvinfo : EIATTR_MIN_STACK_SIZE
	.align		4
.L_2385:
        /*3744*/ 	.byte	0x04, 0x12
        /*3746*/ 	.short	(.L_2387 - .L_2386)
	.align		4
.L_2386:
        /*3748*/ 	.word	index@(_ZN43_GLOBAL__N__9ae7fba5_10_SoftMax_cu_9f978f6320softmax_warp_forwardIfffLi9ELb0ELb1EEEvPT0_PKT_iiiPKbib)
        /*374c*/ 	.word	0x00000000


	//----- nvinfo : EIATTR_MIN_STACK_SIZE
	.align		4
.L_2387:
        /*3750*/ 	.byte	0x04, 0x12
        /*3752*/ 	.short	(.L_2389 - .L_2388)
	.align		4
.L_2388:
        /*3754*/ 	.word	index@(_ZN43_GLOBAL__N__9ae7fba5_10_SoftMax_cu_9f978f6320softmax_warp_forwardIfffLi8ELb0ELb1EEEvPT0_PKT_iiiPKbib)
        /*3758*/ 	.word	0x00000000


	//----- nvinfo : EIATTR_MIN_STACK_SIZE
	.align		4
.L_2389:
        /*375c*/ 	.byte	0x04, 0x12
        /*375e*/ 	.short	(.L_2391 - .L_2390)
	.align		4
.L_2390:
        /*3760*/ 	.word	index@(_ZN43_GLOBAL__N__9ae7fba5_10_SoftMax_cu_9f978f6320softmax_warp_forwardIfffLi7ELb0ELb1EEEvPT0_PKT_iiiPKbib)
        /*3764*/ 	.word	0x00000000


	//----- nvinfo : EIATTR_MIN_STACK_SIZE
	.align		4
.L_2391:
        /*3768*/ 	.byte	0x04, 0x12
        /*376a*/ 	.short	(.L_2393 - .L_2392)
	.align		4
.L_2392:
        /*376c*/ 	.word	index@(_ZN43_GLOBAL__N__9ae7fba5_10_SoftMax_cu_9f978f6320softmax_warp_forwardIfffLi6ELb0ELb1EEEvPT0_PKT_iiiPKbib)
        /*3770*/ 	.word	0x00000000


	//----- nvinfo : EIATTR_MIN_STACK_SIZE
	.align		4
.L_2393:
        /*3774*/ 	.byte	0x04, 0x12
        /*3776*/ 	.short	(.L_2395 - .L_2394)
	.align		4
.L_2394:
        /*3778*/ 	.word	index@(_ZN43_GLOBAL__N__9ae7fba5_10_SoftMax_cu_9f978f6320softmax_warp_forwardIfffLi5ELb0ELb1EEEvPT0_PKT_iiiPKbib)
        /*377c*/ 	.word	0x00000000


	//----- nvinfo : EIATTR_MIN_STACK_SIZE
	.align		4
.L_2395:
        /*3780*/ 	.byte	0x04, 0x12
        /*3782*/ 	.short	(.L_2397 - .L_2396)
	.align		4
.L_2396:
        /*3784*/ 	.word	index@(_ZN43_GLOBAL__N__9ae7fba5_10_SoftMax_cu_9f978f6320softmax_warp_forwardIfffLi4ELb0ELb1EEEvPT0_PKT_iiiPKbib)
        /*3788*/ 	.word	0x00000000


	//----- nvinfo : EIATTR_MIN_STACK_SIZE
	.align		4
.L_2397:
        /*378c*/ 	.byte	0x04, 0x12
        /*378e*/ 	.short	(.L_2399 - .L_2398)
	.align		4
.L_2398:
        /*3790*/ 	.word	index@(_ZN43_GLOBAL__N__9ae7fba5_10_SoftMax_cu_9f978f6320softmax_warp_forwardIfffLi3ELb0ELb1EEEvPT0_PKT_iiiPKbib)
        /*3794*/ 	.word	0x00000000


	//----- nvinfo : EIATTR_MIN_STACK_SIZE
	.align		4
.L_2399:
        /*3798*/ 	.byte	0x04, 0x12
        /*379a*/ 	.short	(.L_2401 - .L_2400)
	.align		4
.L_2400:
        /*379c*/ 	.word	index@(_ZN43_GLOBAL__N__9ae7fba5_10_SoftMax_cu_9f978f6320softmax_warp_forwardIfffLi2ELb0ELb1EEEvPT0_PKT_iiiPKbib)
        /*37a0*/ 	.word	0x00000000


	//----- nvinfo : EIATTR_MIN_STACK_SIZE
	.align		4
.L_2401:
        /*37a4*/ 	.byte	0x04, 0x12
        /*37a6*/ 	.short	(.L_2403 - .L_2402)
	.align		4
.L_2402:
        /*37a8*/ 	.word	index@(_ZN43_GLOBAL__N__9ae7fba5_10_SoftMax_cu_9f978f6320softmax_warp_forwardIfffLi1ELb0ELb1EEEvPT0_PKT_iiiPKbib)
        /*37ac*/ 	.word	0x00000000


	//----- nvinfo : EIATTR_MIN_STACK_SIZE
	.align		4
.L_2403:
        /*37b0*/ 	.byte	0x04, 0x12
        /*37b2*/ 	.short	(.L_2405 - .L_2404)
	.align		4
.L_2404:
        /*37b4*/ 	.word	index@(_ZN43_GLOBAL__N__9ae7fba5_10_SoftMax_cu_9f978f6320softmax_warp_forwardIfffLi0ELb0ELb1EEEvPT0_PKT_iiiPKbib)
        /*37b8*/ 	.word	0x00000000


	//----- nvinfo : EIATTR_MIN_STACK_SIZE
	.align		4
.L_2405:
        /*37bc*/ 	.byte	0x04, 0x12
        /*37be*/ 	.short	(.L_2407 - .L_2406)
	.align		4
.L_2406:
        /*37c0*/ 	.word	index@(_ZN43_GLOBAL__N__9ae7fba5_10_SoftMax_cu_9f978f6320softmax_warp_forwardIdddLi11ELb0ELb1EEEvPT0_PKT_iiiPKbib)
        /*37c4*/ 	.word	0x00000000


	//----- nvinfo : EIATTR_MIN_STACK_SIZE
	.align		4
.L_2407:
        /*37c8*/ 	.byte	0x04, 0x12
        /*37ca*/ 	.short	(.L_2409 - .L_2408)
	.align		4
.L_2408:
        /*37cc*/ 	.word	index@(_ZN43_GLOBAL__N__9ae7fba5_10_SoftMax_cu_9f978f6320softmax_warp_forwardIdddLi10ELb0ELb1EEEvPT0_PKT_iiiPKbib)
        /*37d0*/ 	.word	0x00000000


	//----- nvinfo : EIATTR_MIN_STACK_SIZE
	.align		4
.L_2409:
        /*37d4*/ 	.byte	0x04, 0x12
        /*37d6*/ 	.short	(.L_2411 - .L_2410)
	.align		4
.L_2410:
        /*37d8*/ 	.word	index@(_ZN43_GLOBAL__N__9ae7fba5_10_SoftMax_cu_9f978f6320softmax_warp_forwardIdddLi9ELb0ELb1EEEvPT0_PKT_iiiPKbib)
        /*37dc*/ 	.word	0x00000000


	//----- nvinfo : EIATTR_MIN_STACK_SIZE
	.align		4
.L_2411:
        /*37e0*/ 	.byte	0x04, 0x12
        /*37e2*/ 	.short	(.L_2413 - .L_2412)
	.align		4
.L_2412:
        /*37e4*/ 	.word	index@(_ZN43_GLOBAL__N__9ae7fba5_10_SoftMax_cu_9f978f6320softmax_warp_forwardIdddLi8ELb0ELb1EEEvPT0_PKT_iiiPKbib)
        /*37e8*/ 	.word	0x00000000


	//----- nvinfo : EIATTR_MIN_STACK_SIZE
	.align		4
.L_2413:
        /*37ec*/ 	.byte	0x04, 0x12
        /*37ee*/ 	.short	(.L_2415 - .L_2414)
	.align		4
.L_2414:
        /*37f0*/ 	.word	index@(_ZN43_GLOBAL__N__9ae7fba5_10_SoftMax_cu_9f978f6320softmax_warp_forwardIdddLi7ELb0ELb1EEEvPT0_PKT_iiiPKbib)
        /*37f4*/ 	.word	0x00000000


	//----- nvinfo : EIATTR_MIN_STACK_SIZE
	.align		4
.L_2415:
        /*37f8*/ 	.byte	0x04, 0x12
        /*37fa*/ 	.short	(.L_2417 - .L_2416)
	.align		4
.L_2416:
        /*37fc*/ 	.word	index@(_ZN43_GLOBAL__N__9ae7fba5_10_SoftMax_cu_9f978f6320softmax_warp_forwardIdddLi6ELb0ELb1EEEvPT0_PKT_iiiPKbib)
        /*3800*/ 	.word	0x00000000


	//----- nvinfo : EIATTR_MIN_STACK_SIZE
	.align		4
.L_2417:
        /*3804*/ 	.byte	0x04, 0x12
        /*3806*/ 	.short	(.L_2419 - .L_2418)
	.align		4
.L_2418:
        /*3808*/ 	.word	index@(_ZN43_GLOBAL__N__9ae7fba5_10_SoftMax_cu_9f978f6320softmax_warp_forwardIdddLi5ELb0ELb1EEEvPT0_PKT_iiiPKbib)
        /*380c*/ 	.word	0x00000000


	//----- nvinfo : EIATTR_MIN_STACK_SIZE
	.align		4
.L_2419:
        /*3810*/ 	.byte	0x04, 0x12
        /*3812*/ 	.short	(.L_2421 - .L_2420)
	.align		4
.L_2420:
        /*3814*/ 	.word	index@(_ZN43_GLOBAL__N__9ae7fba5_10_SoftMax_cu_9f978f6320softmax_warp_forwardIdddLi4ELb0ELb1EEEvPT0_PKT_iiiPKbib)
        /*3818*/ 	.word	0x00000000


	//----- nvinfo : EIATTR_MIN_STACK_SIZE
	.align		4
.L_2421:
        /*381c*/ 	.byte	0x04, 0x12
        /*381e*/ 	.short	(.L_2423 - .L_2422)
	.align		4
.L_2422:
        /*3820*/ 	.word	index@(_ZN43_GLOBAL__N__9ae7fba5_10_SoftMax_cu_9f978f6320softmax_warp_forwardIdddLi3ELb0ELb1EEEvPT0_PKT_iiiPKbib)
        /*3824*/ 	.word	0x00000000


	//----- nvinfo : EIATTR_MIN_STACK_SIZE
	.align		4
.L_2423:
        /*3828*/ 	.byte	0x04, 0x12
        /*382a*/ 	.short	(.L_2425 - .L_2424)
	.align		4
.L_2424:
        /*382c*/ 	.word	index@(_ZN43_GLOBAL__N__9ae7fba5_10_SoftMax_cu_9f978f6320softmax_warp_forwardIdddLi2ELb0ELb1EEEvPT0_PKT_iiiPKbib)
        /*3830*/ 	.word	0x00000000


	//----- nvinfo : EIATTR_MIN_STACK_SIZE
	.align		4
.L_2425:
        /*3834*/ 	.byte	0x04, 0x12
        /*3836*/ 	.short	(.L_2427 - .L_2426)
	.align		4
.L_2426:
        /*3838*/ 	.word	index@(_ZN43_GLOBAL__N__9ae7fba5_10_SoftMax_cu_9f978f6320softmax_warp_forwardIdddLi1ELb0ELb1EEEvPT0_PKT_iiiPKbib)
        /*383c*/ 	.word	0x00000000


	//----- nvinfo : EIATTR_MIN_STACK_SIZE
	.align		4
.L_2427:
        /*3840*/ 	.byte	0x04, 0x12
        /*3842*/ 	.short	(.L_2429 - .L_2428)
	.align		4
.L_2428:
        /*3844*/ 	.word	index@(_ZN43_GLOBAL__N__9ae7fba5_10_SoftMax_cu_9f978f6320softmax_warp_forwardIdddLi0ELb0ELb1EEEvPT0_PKT_iiiPKbib)
        /*3848*/ 	.word	0x00000000


	//----- nvinfo : EIATTR_MIN_STACK_SIZE
	.align		4
.L_2429:
        /*384c*/ 	.byte	0x04, 0x12
        /*384e*/ 	.short	(.L_2431 - .L_2430)
	.align		4
.L_2430:
        /*3850*/ 	.word	index@(_ZN43_GLOBAL__N__9ae7fba5_10_SoftMax_cu_9f978f6321softmax_warp_backwardIfN3c108BFloat16EfLi10ELb0ELb0EEEvPT0_PKT_S7_iiiPKb)
        /*3854*/ 	.word	0x00000000


	//----- nvinfo : EIATTR_MIN_STACK_SIZE
	.align		4
.L_2431:
        /*3858*/ 	.byte	0x04, 0x12
        /*385a*/ 	.short	(.L_2433 - .L_2432)
	.align		4
.L_2432:
        /*385c*/ 	.word	index@(_ZN43_GLOBAL__N__9ae7fba5_10_SoftMax_cu_9f978f6321softmax_warp_backwardIfN3c108BFloat16EfLi9ELb0ELb0EEEvPT0_PKT_S7_iiiPKb)
        /*3860*/ 	.word	0x00000000


	//----- nvinfo : EIATTR_MIN_STACK_SIZE
	.align		4
.L_2433:
        /*3864*/ 	.byte	0x04, 0x12
        /*3866*/ 	.short	(.L_2435 - .L_2434)
	.align		4
.L_2434:
        /*3868*/ 	.word	index@(_ZN43_GLOBAL__N__9ae7fba5_10_SoftMax_cu_9f978f6321softmax_warp_backwardIfN3c108BFloat16EfLi8ELb0ELb0EEEvPT0_PKT_S7_iiiPKb)
        /*386c*/ 	.word	0x00000000


	//----- nvinfo : EIATTR_MIN_STACK_SIZE
	.align		4
.L_2435:
        /*3870*/ 	.byte	0x04, 0x12
        /*3872*/ 	.short	(.L_2437 - .L_2436)
	.align		4
.L_2436:
        /*3874*/ 	.word	index@(_ZN43_GLOBAL__N__9ae7fba5_10_SoftMax_cu_9f978f6321softmax_warp_backwardIfN3c108BFloat16EfLi7ELb0ELb0EEEvPT0_PKT_S7_iiiPKb)
        /*3878*/ 	.word	0x00000000


	//----- nvinfo : EIATTR_MIN_STACK_SIZE
	.align		4
.L_2437:
        /*387c*/ 	.byte	0x04, 0x12
        /*387e*/ 	.short	(.L_2439 - .L_2438)
	.align		4
.L_2438:
        /*3880*/ 	.word	index@(_ZN43_GLOBAL__N__9ae7fba5_10_SoftMax_cu_9f978f6321softmax_warp_backwardIfN3c108BFloat16EfLi6ELb0ELb0EEEvPT0_PKT_S7_iiiPKb)
        /*3884*/ 	.word	0x00000000


	//----- nvinfo : EIATTR_MIN_STACK_SIZE
	.align		4
.L_2439:
        /*3888*/ 	.byte	0x04, 0x12
        /*388a*/ 	.short	(.L_2441 - .L_2440)
	.align		4
.L_2440:
        /*388c*/ 	.word	index@(_ZN43_GLOBAL__N__9ae7fba5_10_SoftMax_cu_9f978f6321softmax_warp_backwardIfN3c108BFloat16EfLi5ELb0ELb0EEEvPT0_PKT_S7_iiiPKb)
        /*3890*/ 	.word	0x00000000


	//----- nvinfo : EIATTR_MIN_STACK_SIZE
	.align		4
.L_2441:
        /*3894*/ 	.byte	0x04, 0x12
        /*3896*/ 	.short	(.L_2443 - .L_2442)
	.align		4
.L_2442:
        /*3898*/ 	.word	index@(_ZN43_GLOBAL__N__9ae7fba5_10_SoftMax_cu_9f978f6321softmax_warp_backwardIfN3c108BFloat16EfLi4ELb0ELb0EEEvPT0_PKT_S7_iiiPKb)
        /*389c*/ 	.word	0x00000000


	//----- nvinfo : EIATTR_MIN_STACK_SIZE
	.align		4
.L_2443:
        /*38a0*/ 	.byte	0x04, 0x12
        /*38a2*/ 	.short	(.L_2445 - .L_2444)
	.align		4
.L_2444:
        /*38a4*/ 	.word	index@(_ZN43_GLOBAL__N__9ae7fba5_10_SoftMax_cu_9f978f6321softmax_warp_backwardIfN3c108BFloat16EfLi3ELb0ELb0EEEvPT0_PKT_S7_iiiPKb)
        /*38a8*/ 	.word	0x00000000


	//----- nvinfo : EIATTR_MIN_STACK_SIZE
	.align		4
.L_2445:
        /*38ac*/ 	.byte	0x04, 0x12
        /*38ae*/ 	.short	(.L_2447 - .L_2446)
	.align		4
.L_2446:
        /*38b0*/ 	.word	index@(_ZN43_GLOBAL__N__9ae7fba5_10_SoftMax_cu_9f978f6321softmax_warp_backwardIfN3c108BFloat16EfLi2ELb0ELb0EEEvPT0_PKT_S7_iiiPKb)
        /*38b4*/ 	.word	0x00000000


	//----- nvinfo : EIATTR_MIN_STACK_SIZE
	.align		4
.L_2447:
        /*38b8*/ 	.byte	0x04, 0x12
        /*38ba*/ 	.short	(.L_2449 - .L_2448)
	.align		4
.L_2448:
        /*38bc*/ 	.word	index@(_ZN43_GLOBAL__N__9ae7fba5_10_SoftMax_cu_9f978f6321softmax_warp_backwardIfN3c108BFloat16EfLi1ELb0ELb0EEEvPT0_PKT_S7_iiiPKb)
        /*38c0*/ 	.word	0x00000000


	//----- nvinfo : EIATTR_MIN_STACK_SIZE
	.align		4
.L_2449:
        /*38c4*/ 	.byte	0x04, 0x12
        /*38c6*/ 	.short	(.L_2451 - .L_2450)
	.align		4
.L_2450:
        /*38c8*/ 	.word	index@(_ZN43_GLOBAL__N__9ae7fba5_10_SoftMax_cu_9f978f6321softmax_warp_backwardIfN3c108BFloat16EfLi0ELb0ELb0EEEvPT0_PKT_S7_iiiPKb)
        /*38cc*/ 	.word	0x00000000


	//----- nvinfo : EIATTR_MIN_STACK_SIZE
	.align		4
.L_2451:
        /*38d0*/ 	.byte	0x04, 0x12
        /*38d2*/ 	.short	(.L_2453 - .L_2452)
	.align		4
.L_2452:
        /*38d4*/ 	.word	index@(_ZN43_GLOBAL__N__9ae7fba5_10_SoftMax_cu_9f978f6321softmax_warp_backwardIN3c108BFloat16ES2_fLi10ELb0ELb0EEEvPT0_PKT_S7_iiiPKb)
        /*38d8*/ 	.word	0x00000000


	//----- nvinfo : EIATTR_MIN_STACK_SIZE
	.align		4
.L_2453:
        /*38dc*/ 	.byte	0x04, 0x12
        /*38de*/ 	.short	(.L_2455 - .L_2454)
	.align		4
.L_2454:
        /*38e0*/ 	.word	index@(_ZN43_GLOBAL__N__9ae7fba5_10_SoftMax_cu_9f978f6321softmax_warp_backwardIN3c108BFloat16ES2_fLi9ELb0ELb0EEEvPT0_PKT_S7_iiiPKb)
        /*38e4*/ 	.word	0x00000000


	//----- nvinfo : EIATTR_MIN_STACK_SIZE
	.align		4
.L_2455:
        /*38e8*/ 	.byte	0x04, 0x12
        /*38ea*/ 	.short	(.L_2457 - .L_2456)
	.align		4
.L_2456:
        /*38ec*/ 	.word	index@(_ZN43_GLOBAL__N__9ae7fba5_10_SoftMax_cu_9f978f6321softmax_warp_backwardIN3c108BFloat16ES2_fLi8ELb0ELb0EEEvPT0_PKT_S7_iiiPKb)
        /*38f0*/ 	.word	0x00000000


	//----- nvinfo : EIATTR_MIN_STACK_SIZE
	.align		4
.L_2457:
        /*38f4*/ 	.byte	0x04, 0x12
        /*38f6*/ 	.short	(.L_2459 - .L_2458)
	.align		4
.L_2458:
        /*38f8*/ 	.word	index@(_ZN43_GLOBAL__N__9ae7fba5_10_SoftMax_cu_9f978f6321softmax_warp_backwardIN3c108BFloat16ES2_fLi7ELb0ELb0EEEvPT0_PKT_S7_iiiPKb)
        /*38fc*/ 	.word	0x00000000


	//----- nvinfo : EIATTR_MIN_STACK_SIZE
	.align		4
.L_2459:
        /*3900*/ 	.byte	0x04, 0x12
        /*3902*/ 	.short	(.L_2461 - .L_2460)
	.align		4
.L_2460:
        /*3904*/ 	.word	index@(_ZN43_GLOBAL__N__9ae7fba5_10_SoftMax_cu_9f978f6321softmax_warp_backwardIN3c108BFloat16ES2_fLi6ELb0ELb0EEEvPT0_PKT_S7_iiiPKb)
        /*3908*/ 	.word	0x00000000


	//----- nvinfo : EIATTR_MIN_STACK_SIZE
	.align		4
.L_2461:
        /*390c*/ 	.byte	0x04, 0x12
        /*390e*/ 	.short	(.L_2463 - .L_2462)
	.align		4
.L_2462:
        /*3910*/ 	.word	index@(_ZN43_GLOBAL__N__9ae7fba5_10_SoftMax_cu_9f978f6321softmax_warp_backwardIN3c108BFloat16ES2_fLi5ELb0ELb0EEEvPT0_PKT_S7_iiiPKb)
        /*3914*/ 	.word	0x00000000


	//----- nvinfo : EIATTR_MIN_STACK_SIZE
	.align		4
.L_2463:
        /*3918*/ 	.byte	0x04, 0x12
        /*391a*/ 	.short	(.L_2465 - .L_2464)
	.align		4
.L_2464:
        /*391c*/ 	.word	index@(_ZN43_GLOBAL__N__9ae7fba5_10_SoftMax_cu_9f978f6321softmax_warp_backwardIN3c108BFloat16ES2_fLi4ELb0ELb0EEEvPT0_PKT_S7_iiiPKb)
        /*3920*/ 	.word	0x00000000


	//----- nvinfo : EIATTR_MIN_STACK_SIZE
	.align		4
.L_2465:
        /*3924*/ 	.byte	0x04, 0x12
        /*3926*/ 	.short	(.L_2467 - .L_2466)
	.align		4
.L_2466:
        /*3928*/ 	.word	index@(_ZN43_GLOBAL__N__9ae7fba5_10_SoftMax_cu_9f978f6321softmax_warp_backwardIN3c108BFloat16ES2_fLi3ELb0ELb0EEEvPT0_PKT_S7_iiiPKb)
        /*392c*/ 	.word	0x00000000


	//----- nvinfo : EIATTR_MIN_STACK_SIZE
	.align		4
.L_2467:
        /*3930*/ 	.byte	0x04, 0x12
        /*3932*/ 	.short	(.L_2469 - .L_2468)
	.align		4
.L_2468:
        /*3934*/ 	.word	index@(_ZN43_GLOBAL__N__9ae7fba5_10_SoftMax_cu_9f978f6321softmax_warp_backwardIN3c108BFloat16ES2_fLi2ELb0ELb0EEEvPT0_PKT_S7_iiiPKb)
        /*3938*/ 	.word	0x00000000


	//----- nvinfo : EIATTR_MIN_STACK_SIZE
	.align		4
.L_2469:
        /*393c*/ 	.byte	0x04, 0x12
        /*393e*/ 	.short	(.L_2471 - .L_2470)
	.align		4
.L_2470:
        /*3940*/ 	.word	index@(_ZN43_GLOBAL__N__9ae7fba5_10_SoftMax_cu_9f978f6321softmax_warp_backwardIN3c108BFloat16ES2_fLi1ELb0ELb0EEEvPT0_PKT_S7_iiiPKb)
        /*3944*/ 	.word	0x00000000


	//----- nvinfo : EIATTR_MIN_STACK_SIZE
	.align		4
.L_2471:
        /*3948*/ 	.byte	0x04, 0x12
        /*394a*/ 	.short	(.L_2473 - .L_2472)
	.align		4
.L_2472:
        /*394c*/ 	.word	index@(_ZN43_GLOBAL__N__9ae7fba5_10_SoftMax_cu_9f978f6321softmax_warp_backwardIN3c108BFloat16ES2_fLi0ELb0ELb0EEEvPT0_PKT_S7_iiiPKb)
        /*3950*/ 	.word	0x00000000


	//----- nvinfo : EIATTR_MIN_STACK_SIZE
	.align		4
.L_2473:
        /*3954*/ 	.byte	0x04, 0x12
        /*3956*/ 	.short	(.L_2475 - .L_2474)
	.align		4
.L_2474:
        /*3958*/ 	.word	index@(_ZN43_GLOBAL__N__9ae7fba5_10_SoftMax_cu_9f978f6321softmax_warp_backwardIfN3c104HalfEfLi10ELb0ELb0EEEvPT0_PKT_S7_iiiPKb)
        /*395c*/ 	.word	0x00000000


	//----- nvinfo : EIATTR_MIN_STACK_SIZE
	.align		4
.L_2475:
        /*3960*/ 	.byte	0x04, 0x12
        /*3962*/ 	.short	(.L_2477 - .L_2476)
	.align		4
.L_2476:
        /*3964*/ 	.word	index@(_ZN43_GLOBAL__N__9ae7fba5_10_SoftMax_cu_9f978f6321softmax_warp_backwardIfN3c104HalfEfLi9ELb0ELb0EEEvPT0_PKT_S7_iiiPKb)
        /*3968*/ 	.word	0x00000000


	//----- nvinfo : EIATTR_MIN_STACK_SIZE
	.align		4
.L_2477:
        /*396c*/ 	.byte	0x04, 0x12
        /*396e*/ 	.short	(.L_2479 - .L_2478)
	.align		4
.L_2478:
        /*3970*/ 	.word	index@(_ZN43_GLOBAL__N__9ae7fba5_10_SoftMax_cu_9f978f6321softmax_warp_backwardIfN3c104HalfEfLi8ELb0ELb0EEEvPT0_PKT_S7_iiiPKb)
        /*3974*/ 	.word	0x00000000


	//----- nvinfo : EIATTR_MIN_STACK_SIZE
	.align		4
.L_2479:
        /*3978*/ 	.byte	0x04, 0x12
        /*397a*/ 	.short	(.L_2481 - .L_2480)
	.align		4
.L_2480:
        /*397c*/ 	.word	index@(_ZN43_GLOBAL__N__9ae7fba5_10_SoftMax_cu_9f978f6321softmax_warp_backwardIfN3c104HalfEfLi7ELb0ELb0EEEvPT0_PKT_S7_iiiPKb)
        /*3980*/ 	.word	0x00000000


	//----- nvinfo : EIATTR_MIN_STACK_SIZE
	.align		4
.L_2481:
        /*3984*/ 	.byte	0x04, 0x12
        /*3986*/ 	.short	(.L_2483 - .L_2482)
	.align		4
.L_2482:
        /*3988*/ 	.word	index@(_ZN43_GLOBAL__N__9ae7fba5_10_SoftMax_cu_9f978f6321softmax_warp_backwardIfN3c104HalfEfLi6ELb0ELb0EEEvPT0_PKT_S7_iiiPKb)
        /*398c*/ 	.word	0x00000000


	//----- nvinfo : EIATTR_MIN_STACK_SIZE
	.align		4
.L_2483:
        /*3990*/ 	.byte	0x04, 0x12
        /*3992*/ 	.short	(.L_2485 - .L_2484)
	.align		4
.L_2484:
        /*3994*/ 	.word	index@(_ZN43_GLOBAL__N__9ae7fba5_10_SoftMax_cu_9f978f6321softmax_warp_backwardIfN3c104HalfEfLi5ELb0ELb0EEEvPT0_PKT_S7_iiiPKb)
        /*3998*/ 	.word	0x00000000


	//----- nvinfo : EIATTR_MIN_STACK_SIZE
	.align		4
.L_2485:
        /*399c*/ 	.byte	0x04, 0x12
        /*399e*/ 	.short	(.L_2487 - .L_2486)
	.align		4
.L_2486:
        /*39a0*/ 	.word	index@(_ZN43_GLOBAL__N__9ae7fba5_10_SoftMax_cu_9f978f6321softmax_warp_backwardIfN3c104HalfEfLi4ELb0ELb0EEEvPT0_PKT_S7_iiiPKb)
        /*39a4*/ 	.word	0x00000000


	//----- nvinfo : EIATTR_MIN_STACK_SIZE
	.align		4
.L_2487:
        /*39a8*/ 	.byte	0x04, 0x12
        /*39aa*/ 	.short	(.L_2489 - .L_2488)
	.align		4
.L_2488:
        /*39ac*/ 	.word	index@(_ZN43_GLOBAL__N__9ae7fba5_10_SoftMax_cu_9f978f6321softmax_warp_backwardIfN3c104HalfEfLi3ELb0ELb0EEEvPT0_PKT_S7_iiiPKb)
        /*39b0*/ 	.word	0x00000000


	//----- nvinfo : EIATTR_MIN_STACK_SIZE
	.align		4
.L_2489:
        /*39b4*/ 	.byte	0x04, 0x12
        /*39b6*/ 	.short	(.L_2491 - .L_2490)
	.align		4
.L_2490:
        /*39b8*/ 	.word	index@(_ZN43_GLOBAL__N__9ae7fba5_10_SoftMax_cu_9f978f6321softmax_warp_backwardIfN3c104HalfEfLi2ELb0ELb0EEEvPT0_PKT_S7_iiiPKb)
        /*39bc*/ 	.word	0x00000000


	//----- nvinfo : EIATTR_MIN_STACK_SIZE
	.align		4
.L_2491:
        /*39c0*/ 	.byte	0x04, 0x12
        /*39c2*/ 	.short	(.L_2493 - .L_2492)
	.align		4
.L_2492:
        /*39c4*/ 	.word	index@(_ZN43_GLOBAL__N__9ae7fba5_10_SoftMax_cu_9f978f6321softmax_warp_backwardIfN3c104HalfEfLi1ELb0ELb0EEEvPT0_PKT_S7_iiiPKb)
        /*39c8*/ 	.word	0x00000000


	//----- nvinfo : EIATTR_MIN_STACK_SIZE
	.align		4
.L_2493:
        /*39cc*/ 	.byte	0x04, 0x12
        /*39ce*/ 	.short	(.L_2495 - .L_2494)
	.align		4
.L_2494:
        /*39d0*/ 	.word	index@(_ZN43_GLOBAL__N__9ae7fba5_10_SoftMax_cu_9f978f6321softmax_warp_backwardIfN3c104HalfEfLi0ELb0ELb0EEEvPT0_PKT_S7_iiiPKb)
        /*39d4*/ 	.word	0x00000000


	//----- nvinfo : EIATTR_MIN_STACK_SIZE
	.align		4
.L_2495:
        /*39d8*/ 	.byte	0x04, 0x12
        /*39da*/ 	.short	(.L_2497 - .L_2496)
	.align		4
.L_2496:
        /*39dc*/ 	.word	index@(_ZN43_GLOBAL__N__9ae7fba5_10_SoftMax_cu_9f978f6321softmax_warp_backwardIN3c104HalfES2_fLi10ELb0ELb0EEEvPT0_PKT_S7_iiiPKb)
        /*39e0*/ 	.word	0x00000000


	//----- nvinfo : EIATTR_MIN_STACK_SIZE
	.align		4
.L_2497:
        /*39e4*/ 	.byte	0x04, 0x12
        /*39e6*/ 	.short	(.L_2499 - .L_2498)
	.align		4
.L_2498:
        /*39e8*/ 	.word	index@(_ZN43_GLOBAL__N__9ae7fba5_10_SoftMax_cu_9f978f6321softmax_warp_backwardIN3c104HalfES2_fLi9ELb0ELb0EEEvPT0_PKT_S7_iiiPKb)
        /*39ec*/ 	.word	0x00000000


	//----- nvinfo : EIATTR_MIN_STACK_SIZE
	.align		4
.L_2499:
        /*39f0*/ 	.byte	0x04, 0x12
        /*39f2*/ 	.short	(.L_2501 - .L_2500)
	.align		4
.L_2500:
        /*39f4*/ 	.word	index@(_ZN43_GLOBAL__N__9ae7fba5_10_SoftMax_cu_9f978f6321softmax_warp_backwardIN3c104HalfES2_fLi8ELb0ELb0EEEvPT0_PKT_S7_iiiPKb)
        /*39f8*/ 	.word	0x00000000


	//----- nvinfo : EIATTR_MIN_STACK_SIZE
	.align		4
.L_2501:
        /*39fc*/ 	.byte	0x04, 0x12
        /*39fe*/ 	.short	(.L_2503 - .L_2502)
	.align		4
.L_2502:
        /*3a00*/ 	.word	index@(_ZN43_GLOBAL__N__9ae7fba5_10_SoftMax_cu_9f978f6321softmax_warp_backwardIN3c104HalfES2_fLi7ELb0ELb0EEEvPT0_PKT_S7_iiiPKb)
        /*3a04*/ 	.word	0x00000000


	//----- nvinfo : EIATTR_MIN_STACK_SIZE
	.align		4
.L_2503:
        /*3a08*/ 	.byte	0x04, 0x12
        /*3a0a*/ 	.short	(.L_2505 - .L_2504)
	.align		4
.L_2504:
        /*3a0c*/ 	.word	index@(_ZN43_GLOBAL__N__9ae7fba5_10_SoftMax_cu_9f978f6321softmax_warp_backwardIN3c104HalfES2_fLi6ELb0ELb0EEEvPT0_PKT_S7_iiiPKb)
        /*3a10*/ 	.word	0x00000000


	//----- nvinfo : EIATTR_MIN_STACK_SIZE
	.align		4
.L_2505:
        /*3a14*/ 	.byte	0x04, 0x12
        /*3a16*/ 	.short	(.L_2507 - .L_2506)
	.align		4
.L_2506:
        /*3a18*/ 	.word	index@(_ZN43_GLOBAL__N__9ae7fba5_10_SoftMax_cu_9f978f6321softmax_warp_backwardIN3c104HalfES2_fLi5ELb0ELb0EEEvPT0_PKT_S7_iiiPKb)
        /*3a1c*/ 	.word	0x00000000


	//----- nvinfo : EIATTR_MIN_STACK_SIZE
	.align		4
.L_2507:
        /*3a20*/ 	.byte	0x04, 0x12
        /*3a22*/ 	.short	(.L_2509 - .L_2508)
	.align		4
.L_2508:
        /*3a24*/ 	.word	index@(_ZN43_GLOBAL__N__9ae7fba5_10_SoftMax_cu_9f978f6321softmax_warp_backwardIN3c104HalfES2_fLi4ELb0ELb0EEEvPT0_PKT_S7_iiiPKb)
        /*3a28*/ 	.word	0x00000000


	//----- nvinfo : EIATTR_MIN_STACK_SIZE
	.align		4
.L_2509:
        /*3a2c*/ 	.byte	0x04, 0x12
        /*3a2e*/ 	.short	(.L_2511 - .L_2510)
	.align		4
.L_2510:
        /*3a30*/ 	.word	index@(_ZN43_GLOBAL__N__9ae7fba5_10_SoftMax_cu_9f978f6321softmax_warp_backwardIN3c104HalfES2_fLi3ELb0ELb0EEEvPT0_PKT_S7_iiiPKb)
        /*3a34*/ 	.word	0x00000000


	//----- nvinfo : EIATTR_MIN_STACK_SIZE
	.align		4
.L_2511:
        /*3a38*/ 	.byte	0x04, 0x12
        /*3a3a*/ 	.short	(.L_2513 - .L_2512)
	.align		4
.L_2512:
        /*3a3c*/ 	.word	index@(_ZN43_GLOBAL__N__9ae7fba5_10_SoftMax_cu_9f978f6321softmax_warp_backwardIN3c104HalfES2_fLi2ELb0ELb0EEEvPT0_PKT_S7_iiiPKb)
        /*3a40*/ 	.word	0x00000000


	//----- nvinfo : EIATTR_MIN_STACK_SIZE
	.align		4
.L_2513:
        /*3a44*/ 	.byte	0x04, 0x12
        /*3a46*/ 	.short	(.L_2515 - .L_2514)
	.align		4
.L_2514:
        /*3a48*/ 	.word	index@(_ZN43_GLOBAL__N__9ae7fba5_10_SoftMax_cu_9f978f6321softmax_warp_backwardIN3c104HalfES2_fLi1ELb0ELb0EEEvPT0_PKT_S7_iiiPKb)
        /*3a4c*/ 	.word	0x00000000


	//----- nvinfo : EIATTR_MIN_STACK_SIZE
	.align		4
.L_2515:
        /*3a50*/ 	.byte	0x04, 0x12
        /*3a52*/ 	.short	(.L_2517 - .L_2516)
	.align		4
.L_2516:
        /*3a54*/ 	.word	index@(_ZN43_GLOBAL__N__9ae7fba5_10_SoftMax_cu_9f978f6321softmax_warp_backwardIN3c104HalfES2_fLi0ELb0ELb0EEEvPT0_PKT_S7_iiiPKb)
        /*3a58*/ 	.word	0x00000000


	//----- nvinfo : EIATTR_MIN_STACK_SIZE
	.align		4
.L_2517:
        /*3a5c*/ 	.byte	0x04, 0x12
        /*3a5e*/ 	.short	(.L_2519 - .L_2518)
	.align		4
.L_2518:
        /*3a60*/ 	.word	index@(_ZN43_GLOBAL__N__9ae7fba5_10_SoftMax_cu_9f978f6321softmax_warp_backwardIfffLi10ELb0ELb0EEEvPT0_PKT_S5_iiiPKb)
        /*3a64*/ 	.word	0x00000000


	//----- nvinfo : EIATTR_MIN_STACK_SIZE
	.align		4
.L_2519:
        /*3a68*/ 	.byte	0x04, 0x12
        /*3a6a*/ 	.short	(.L_2521 - .L_2520)
	.align		4
.L_2520:
        /*3a6c*/ 	.word	index@(_ZN43_GLOBAL__N__9ae7fba5_10_SoftMax_cu_9f978f6321softmax_warp_backwardIfffLi9ELb0ELb0EEEvPT0_PKT_S5_iiiPKb)
        /*3a70*/ 	.word	0x00000000


	//----- nvinfo : EIATTR_MIN_STACK_SIZE
	.align		4
.L_2521:
        /*3a74*/ 	.byte	0x04, 0x12
        /*3a76*/ 	.short	(.L_2523 - .L_2522)
	.align		4
.L_2522:
        /*3a78*/ 	.word	index@(_ZN43_GLOBAL__N__9ae7fba5_10_SoftMax_cu_9f978f6321softmax_warp_backwardIfffLi8ELb0ELb0EEEvPT0_PKT_S5_iiiPKb)
        /*3a7c*/ 	.word	0x00000000


	//----- nvinfo : EIATTR_MIN_STACK_SIZE
	.align		4
.L_2523:
        /*3a80*/ 	.byte	0x04, 0x12
        /*3a82*/ 	.short	(.L_2525 - .L_2524)
	.align		4
.L_2524:
        /*3a84*/ 	.word	index@(_ZN43_GLOBAL__N__9ae7fba5_10_SoftMax_cu_9f978f6321softmax_warp_backwardIfffLi7ELb0ELb0EEEvPT0_PKT_S5_iiiPKb)
        /*3a88*/ 	.word	0x00000000


	//----- nvinfo : EIATTR_MIN_STACK_SIZE
	.align		4
.L_2525:
        /*3a8c*/ 	.byte	0x04, 0x12
        /*3a8e*/ 	.short	(.L_2527 - .L_2526)
	.align		4
.L_2526:
        /*3a90*/ 	.word	index@(_ZN43_GLOBAL__N__9ae7fba5_10_SoftMax_cu_9f978f6321softmax_warp_backwardIfffLi6ELb0ELb0EEEvPT0_PKT_S5_iiiPKb)
        /*3a94*/ 	.word	0x00000000


	//----- nvinfo : EIATTR_MIN_STACK_SIZE
	.align		4
.L_2527:
        /*3a98*/ 	.byte	0x04, 0x12
        /*3a9a*/ 	.short	(.L_2529 - .L_2528)
	.align		4
.L_2528:
        /*3a9c*/ 	.word	index@(_ZN43_GLOBAL__N__9ae7fba5_10_SoftMax_cu_9f978f6321softmax_warp_backwardIfffLi5ELb0ELb0EEEvPT0_PKT_S5_iiiPKb)
        /*3aa0*/ 	.word	0x00000000


	//----- nvinfo : EIATTR_MIN_STACK_SIZE
	.align		4
.L_2529:
        /*3aa4*/ 	.byte	0x04, 0x12
        /*3aa6*/ 	.short	(.L_2531 - .L_2530)
	.align		4
.L_2530:
        /*3aa8*/ 	.word	index@(_ZN43_GLOBAL__N__9ae7fba5_10_SoftMax_cu_9f978f6321softmax_warp_backwardIfffLi4ELb0ELb0EEEvPT0_PKT_S5_iiiPKb)
        /*3aac*/ 	.word	0x00000000


	//----- nvinfo : EIATTR_MIN_STACK_SIZE
	.align		4
.L_2531:
        /*3ab0*/ 	.byte	0x04, 0x12
        /*3ab2*/ 	.short	(.L_2533 - .L_2532)
	.align		4
.L_2532:
        /*3ab4*/ 	.word	index@(_ZN43_GLOBAL__N__9ae7fba5_10_SoftMax_cu_9f978f6321softmax_warp_backwardIfffLi3ELb0ELb0EEEvPT0_PKT_S5_iiiPKb)
        /*3ab8*/ 	.word	0x00000000


	//----- nvinfo : EIATTR_MIN_STACK_SIZE
	.align		4
.L_2533:
        /*3abc*/ 	.byte	0x04, 0x12
        /*3abe*/ 	.short	(.L_2535 - .L_2534)
	.align		4
.L_2534:
        /*3ac0*/ 	.word	index@(_ZN43_GLOBAL__N__9ae7fba5_10_SoftMax_cu_9f978f6321softmax_warp_backwardIfffLi2ELb0ELb0EEEvPT0_PKT_S5_iiiPKb)
        /*3ac4*/ 	.word	0x00000000


	//----- nvinfo : EIATTR_MIN_STACK_SIZE
	.align		4
.L_2535:
        /*3ac8*/ 	.byte	0x04, 0x12
        /*3aca*/ 	.short	(.L_2537 - .L_2536)
	.align		4
.L_2536:
        /*3acc*/ 	.word	index@(_ZN43_GLOBAL__N__9ae7fba5_10_SoftMax_cu_9f978f6321softmax_warp_backwardIfffLi1ELb0ELb0EEEvPT0_PKT_S5_iiiPKb)
        /*3ad0*/ 	.word	0x00000000


	//----- nvinfo : EIATTR_MIN_STACK_SIZE
	.align		4
.L_2537:
        /*3ad4*/ 	.byte	0x04, 0x12
        /*3ad6*/ 	.short	(.L_2539 - .L_2538)
	.align		4
.L_2538:
        /*3ad8*/ 	.word	index@(_ZN43_GLOBAL__N__9ae7fba5_10_SoftMax_cu_9f978f6321softmax_warp_backwardIfffLi0ELb0ELb0EEEvPT0_PKT_S5_iiiPKb)
        /*3adc*/ 	.word	0x00000000


	//----- nvinfo : EIATTR_MIN_STACK_SIZE
	.align		4
.L_2539:
        /*3ae0*/ 	.byte	0x04, 0x12
        /*3ae2*/ 	.short	(.L_2541 - .L_2540)
	.align		4
.L_2540:
        /*3ae4*/ 	.word	index@(_ZN43_GLOBAL__N__9ae7fba5_10_SoftMax_cu_9f978f6321softmax_warp_backwardIdddLi10ELb0ELb0EEEvPT0_PKT_S5_iiiPKb)
        /*3ae8*/ 	.word	0x00000000


	//----- nvinfo : EIATTR_MIN_STACK_SIZE
	.align		4
.L_2541:
        /*3aec*/ 	.byte	0x04, 0x12
        /*3aee*/ 	.short	(.L_2543 - .L_2542)
	.align		4
.L_2542:
        /*3af0*/ 	.word	index@(_ZN43_GLOBAL__N__9ae7fba5_10_SoftMax_cu_9f978f6321softmax_warp_backwardIdddLi9ELb0ELb0EEEvPT0_PKT_S5_iiiPKb)
        /*3af4*/ 	.word	0x00000000


	//----- nvinfo : EIATTR_MIN_STACK_SIZE
	.align		4
.L_2543:
        /*3af8*/ 	.byte	0x04, 0x12
        /*3afa*/ 	.short	(.L_2545 - .L_2544)
	.align		4
.L_2544:
        /*3afc*/ 	.word	index@(_ZN43_GLOBAL__N__9ae7fba5_10_SoftMax_cu_9f978f6321softmax_warp_backwardIdddLi8ELb0ELb0EEEvPT0_PKT_S5_iiiPKb)
        /*3b00*/ 	.word	0x00000000


	//----- nvinfo : EIATTR_MIN_STACK_SIZE
	.align		4
.L_2545:
        /*3b04*/ 	.byte	0x04, 0x12
        /*3b06*/ 	.short	(.L_2547 - .L_2546)
	.align		4
.L_2546:
        /*3b08*/ 	.word	index@(_ZN43_GLOBAL__N__9ae7fba5_10_SoftMax_cu_9f978f6321softmax_warp_backwardIdddLi7ELb0ELb0EEEvPT0_PKT_S5_iiiPKb)
        /*3b0c*/ 	.word	0x00000000


	//----- nvinfo : EIATTR_MIN_STACK_SIZE
	.align		4
.L_2547:
        /*3b10*/ 	.byte	0x04, 0x12
        /*3b12*/ 	.short	(.L_2549 - .L_2548)
	.align		4
.L_2548:
        /*3b14*/ 	.word	index@(_ZN43_GLOBAL__N__9ae7fba5_10_SoftMax_cu_9f978f6321softmax_warp_backwardIdddLi6ELb0ELb0EEEvPT0_PKT_S5_iiiPKb)
        /*3b18*/ 	.word	0x00000000


	//----- nvinfo : EIATTR_MIN_STACK_SIZE
	.align		4
.L_2549:
        /*3b1c*/ 	.byte	0x04, 0x12
        /*3b1e*/ 	.short	(.L_2551 - .L_2550)
	.align		4
.L_2550:
        /*3b20*/ 	.word	index@(_ZN43_GLOBAL__N__9ae7fba5_10_SoftMax_cu_9f978f6321softmax_warp_backwardIdddLi5ELb0ELb0EEEvPT0_PKT_S5_iiiPKb)
        /*3b24*/ 	.word	0x00000000


	//----- nvinfo : EIATTR_MIN_STACK_SIZE
	.align		4
.L_2551:
        /*3b28*/ 	.byte	0x04, 0x12
        /*3b2a*/ 	.short	(.L_2553 - .L_2552)
	.align		4
.L_2552:
        /*3b2c*/ 	.word	index@(_ZN43_GLOBAL__N__9ae7fba5_10_SoftMax_cu_9f978f6321softmax_warp_backwardIdddLi4ELb0ELb0EEEvPT0_PKT_S5_iiiPKb)
        /*3b30*/ 	.word	0x00000000


	//----- nvinfo : EIATTR_MIN_STACK_SIZE
	.align		4
.L_2553:
        /*3b34*/ 	.byte	0x04, 0x12
        /*3b36*/ 	.short	(.L_2555 - .L_2554)
	.align		4
.L_2554:
        /*3b38*/ 	.word	index@(_ZN43_GLOBAL__N__9ae7fba5_10_SoftMax_cu_9f978f6321softmax_warp_backwardIdddLi3ELb0ELb0EEEvPT0_PKT_S5_iiiPKb)
        /*3b3c*/ 	.word	0x00000000


	//----- nvinfo : EIATTR_MIN_STACK_SIZE
	.align		4
.L_2555:
        /*3b40*/ 	.byte	0x04, 0x12
        /*3b42*/ 	.short	(.L_2557 - .L_2556)
	.align		4
.L_2556:
        /*3b44*/ 	.word	index@(_ZN43_GLOBAL__N__9ae7fba5_10_SoftMax_cu_9f978f6321softmax_warp_backwardIdddLi2ELb0ELb0EEEvPT0_PKT_S5_iiiPKb)
        /*3b48*/ 	.word	0x00000000


	//----- nvinfo : EIATTR_MIN_STACK_SIZE
	.align		4
.L_2557:
        /*3b4c*/ 	.byte	0x04, 0x12
        /*3b4e*/ 	.short	(.L_2559 - .L_2558)
	.align		4
.L_2558:
        /*3b50*/ 	.word	index@(_ZN43_GLOBAL__N__9ae7fba5_10_SoftMax_cu_9f978f6321softmax_warp_backwardIdddLi1ELb0ELb0EEEvPT0_PKT_S5_iiiPKb)
        /*3b54*/ 	.word	0x00000000


	//----- nvinfo : EIATTR_MIN_STACK_SIZE
	.align		4
.L_2559:
        /*3b58*/ 	.byte	0x04, 0x12
        /*3b5a*/ 	.short	(.L_2561 - .L_2560)
	.align		4
.L_2560:
        /*3b5c*/ 	.word	index@(_ZN43_GLOBAL__N__9ae7fba5_10_SoftMax_cu_9f978f6321softmax_warp_backwardIdddLi0ELb0ELb0EEEvPT0_PKT_S5_iiiPKb)
        /*3b60*/ 	.word	0x00000000


	//----- nvinfo : EIATTR_MIN_STACK_SIZE
	.align		4
.L_2561:
        /*3b64*/ 	.byte	0x04, 0x12
        /*3b66*/ 	.short	(.L_2563 - .L_2562)
	.align		4
.L_2562:
        /*3b68*/ 	.word	index@(_ZN43_GLOBAL__N__9ae7fba5_10_SoftMax_cu_9f978f6320softmax_warp_forwardIN3c108BFloat16EffLi11ELb0ELb0EEEvPT0_PKT_iiiPKbib)
        /*3b6c*/ 	.word	0x00000000


	//----- nvinfo : EIATTR_MIN_STACK_SIZE
	.align		4
.L_2563:
        /*3b70*/ 	.byte	0x04, 0x12
        /*3b72*/ 	.short	(.L_2565 - .L_2564)
	.align		4
.L_2564:
        /*3b74*/ 	.word	index@(_ZN43_GLOBAL__N__9ae7fba5_10_SoftMax_cu_9f978f6320softmax_warp_forwardIN3c108BFloat16EffLi10ELb0ELb0EEEvPT0_PKT_iiiPKbib)
        /*3b78*/ 	.word	0x00000000


	//----- nvinfo : EIATTR_MIN_STACK_SIZE
	.align		4
.L_2565:
        /*3b7c*/ 	.byte	0x04, 0x12
        /*3b7e*/ 	.short	(.L_2567 - .L_2566)
	.align		4
.L_2566:
        /*3b80*/ 	.word	index@(_ZN43_GLOBAL__N__9ae7fba5_10_SoftMax_cu_9f978f6320softmax_warp_forwardIN3c108BFloat16EffLi9ELb0ELb0EEEvPT0_PKT_iiiPKbib)
        /*3b84*/ 	.word	0x00000000


	//----- nvinfo : EIATTR_MIN_STACK_SIZE
	.align		4
.L_2567:
        /*3b88*/ 	.byte	0x04, 0x12
        /*3b8a*/ 	.short	(.L_2569 - .L_2568)
	.align		4
.L_2568:
        /*3b8c*/ 	.word	index@(_ZN43_GLOBAL__N__9ae7fba5_10_SoftMax_cu_9f978f6320softmax_warp_forwardIN3c108BFloat16EffLi8ELb0ELb0EEEvPT0_PKT_iiiPKbib)
        /*3b90*/ 	.word	0x00000000


	//----- nvinfo : EIATTR_MIN_STACK_SIZE
	.align		4
.L_2569:
        /*3b94*/ 	.byte	0x04, 0x12
        /*3b96*/ 	.short	(.L_2571 - .L_2570)
	.align		4
.L_2570:
        /*3b98*/ 	.word	index@(_ZN43_GLOBAL__N__9ae7fba5_10_SoftMax_cu_9f978f6320softmax_warp_forwardIN3c108BFloat16EffLi7ELb0ELb0EEEvPT0_PKT_iiiPKbib)
        /*3b9c*/ 	.word	0x00000000


	//----- nvinfo : EIATTR_MIN_STACK_SIZE
	.align		4
.L_2571:
        /*3ba0*/ 	.byte	0x04, 0x12
        /*3ba2*/ 	.short	(.L_2573 - .L_2572)
	.align		4
.L_2572:
        /*3ba4*/ 	.word	index@(_ZN43_GLOBAL__N__9ae7fba5_10_SoftMax_cu_9f978f6320softmax_warp_forwardIN3c108BFloat16EffLi6ELb0ELb0EEEvPT0_PKT_iiiPKbib)
        /*3ba8*/ 	.word	0x00000000


	//----- nvinfo : EIATTR_MIN_STACK_SIZE
	.align		4
.L_2573:
        /*3bac*/ 	.byte	0x04, 0x12
        /*3bae*/ 	.short	(.L_2575 - .L_2574)
	.align		4
.L_2574:
        /*3bb0*/ 	.word	index@(_ZN43_GLOBAL__N__9ae7fba5_10_SoftMax_cu_9f978f6320softmax_warp_forwardIN3c108BFloat16EffLi5ELb0ELb0EEEvPT0_PKT_iiiPKbib)
        /*3bb4*/ 	.word	0x00000000


	//----- nvinfo : EIATTR_MIN_STACK_SIZE
	.align		4
.L_2575:
        /*3bb8*/ 	.byte	0x04, 0x12
        /*3bba*/ 	.short	(.L_2577 - .L_2576)
	.align		4
.L_2576:
        /*3bbc*/ 	.word	index@(_ZN43_GLOBAL__N__9ae7fba5_10_SoftMax_cu_9f978f6320softmax_warp_forwardIN3c108BFloat16EffLi4ELb0ELb0EEEvPT0_PKT_iiiPKbib)
        /*3bc0*/ 	.word	0x00000000


	//----- nvinfo : EIATTR_MIN_STACK_SIZE
	.align		4
.L_2577:
        /*3bc4*/ 	.byte	0x04, 0x12
        /*3bc6*/ 	.short	(.L_2579 - .L_2578)
	.align		4
.L_2578:
        /*3bc8*/ 	.word	index@(_ZN43_GLOBAL__N__9ae7fba5_10_SoftMax_cu_9f978f6320softmax_warp_forwardIN3c108BFloat16EffLi3ELb0ELb0EEEvPT0_PKT_iiiPKbib)
        /*3bcc*/ 	.word	0x00000000


	//----- nvinfo : EIATTR_MIN_STACK_SIZE
	.align		4
.L_2579:
        /*3bd0*/ 	.byte	0x04, 0x12
        /*3bd2*/ 	.short	(.L_2581 - .L_2580)
	.align		4
.L_2580:
        /*3bd4*/ 	.word	index@(_ZN43_GLOBAL__N__9ae7fba5_10_SoftMax_cu_9f978f6320softmax_warp_forwardIN3c108BFloat16EffLi2ELb0ELb0EEEvPT0_PKT_iiiPKbib)
        /*3bd8*/ 	.word	0x00000000


	//----- nvinfo : EIATTR_MIN_STACK_SIZE
	.align		4
.L_2581:
        /*3bdc*/ 	.byte	0x04, 0x12
        /*3bde*/ 	.short	(.L_2583 - .L_2582)
	.align		4
.L_2582:
        /*3be0*/ 	.word	index@(_ZN43_GLOBAL__N__9ae7fba5_10_SoftMax_cu_9f978f6320softmax_warp_forwardIN3c108BFloat16EffLi1ELb0ELb0EEEvPT0_PKT_iiiPKbib)
        /*3be4*/ 	.word	0x00000000


	//----- nvinfo : EIATTR_MIN_STACK_SIZE
	.align		4
.L_2583:
        /*3be8*/ 	.byte	0x04, 0x12
        /*3bea*/ 	.short	(.L_2585 - .L_2584)
	.align		4
.L_2584:
        /*3bec*/ 	.word	index@(_ZN43_GLOBAL__N__9ae7fba5_10_SoftMax_cu_9f978f6320softmax_warp_forwardIN3c108BFloat16EffLi0ELb0ELb0EEEvPT0_PKT_iiiPKbib)
        /*3bf0*/ 	.word	0x00000000


	//----- nvinfo : EIATTR_MIN_STACK_SIZE
	.align		4
.L_2585:
        /*3bf4*/ 	.byte	0x04, 0x12
        /*3bf6*/ 	.short	(.L_2587 - .L_2586)
	.align		4
.L_2586:
        /*3bf8*/ 	.word	index@(_ZN43_GLOBAL__N__9ae7fba5_10_SoftMax_cu_9f978f6320softmax_warp_forwardIN3c108BFloat16ES2_fLi11ELb0ELb0EEEvPT0_PKT_iiiPKbib)
        /*3bfc*/ 	.word	0x00000000


	//----- nvinfo : EIATTR_MIN_STACK_SIZE
	.align		4
.L_2587:
        /*3c00*/ 	.byte	0x04, 0x12
        /*3c02*/ 	.short	(.L_2589 - .L_2588)
	.align		4
.L_2588:
        /*3c04*/ 	.word	index@(_ZN43_GLOBAL__N__9ae7fba5_10_SoftMax_cu_9f978f6320softmax_warp_forwardIN3c108BFloat16ES2_fLi10ELb0ELb0EEEvPT0_PKT_iiiPKbib)
        /*3c08*/ 	.word	0x00000000


	//----- nvinfo : EIATTR_MIN_STACK_SIZE
	.align		4
.L_2589:
        /*3c0c*/ 	.byte	0x04, 0x12
        /*3c0e*/ 	.short	(.L_2591 - .L_2590)
	.align		4
.L_2590:
        /*3c10*/ 	.word	index@(_ZN43_GLOBAL__N__9ae7fba5_10_SoftMax_cu_9f978f6320softmax_warp_forwardIN3c108BFloat16ES2_fLi9ELb0ELb0EEEvPT0_PKT_iiiPKbib)
        /*3c14*/ 	.word	0x00000000


	//----- nvinfo : EIATTR_MIN_STACK_SIZE
	.align		4
.L_2591:
        /*3c18*/ 	.byte	0x04, 0x12
        /*3c1a*/ 	.short	(.L_2593 - .L_2592)
	.align		4
.L_2592:
        /*3c1c*/ 	.word	index@(_ZN43_GLOBAL__N__9ae7fba5_10_SoftMax_cu_9f978f6320softmax_warp_forwardIN3c108BFloat16ES2_fLi8ELb0ELb0EEEvPT0_PKT_iiiPKbib)
        /*3c20*/ 	.word	0x00000000


	//----- nvinfo : EIATTR_MIN_STACK_SIZE
	.align		4
.L_2593:
        /*3c24*/ 	.byte	0x04, 0x12
        /*3c26*/ 	.short	(.L_2595 - .L_2594)
	.align		4
.L_2594:
        /*3c28*/ 	.word	index@(_ZN43_GLOBAL__N__9ae7fba5_10_SoftMax_cu_9f978f6320softmax_warp_forwardIN3c108BFloat16ES2_fLi7ELb0ELb0EEEvPT0_PKT_iiiPKbib)
        /*3c2c*/ 	.word	0x00000000


	//----- nvinfo : EIATTR_MIN_STACK_SIZE
	.align		4
.L_2595:
        /*3c30*/ 	.byte	0x04, 0x12
        /*3c32*/ 	.short	(.L_2597 - .L_2596)
	.align		4
.L_2596:
        /*3c34*/ 	.word	index@(_ZN43_GLOBAL__N__9ae7fba5_10_SoftMax_cu_9f978f6320softmax_warp_forwardIN3c108BFloat16ES2_fLi6ELb0ELb0EEEvPT0_PKT_iiiPKbib)
        /*3c38*/ 	.word	0x00000000


	//----- nvinfo : EIATTR_MIN_STACK_SIZE
	.align		4
.L_2597:
        /*3c3c*/ 	.byte	0x04, 0x12
        /*3c3e*/ 	.short	(.L_2599 - .L_2598)
	.align		4
.L_2598:
        /*3c40*/ 	.word	index@(_ZN43_GLOBAL__N__9ae7fba5_10_SoftMax_cu_9f978f6320softmax_warp_forwardIN3c108BFloat16ES2_fLi5ELb0ELb0EEEvPT0_PKT_iiiPKbib)
        /*3c44*/ 	.word	0x00000000


	//----- nvinfo : EIATTR_MIN_STACK_SIZE
	.align		4
.L_2599:
        /*3c48*/ 	.byte	0x04, 0x12
        /*3c4a*/ 	.short	(.L_2601 - .L_2600)
	.align		4
.L_2600:
        /*3c4c*/ 	.word	index@(_ZN43_GLOBAL__N__9ae7fba5_10_SoftMax_cu_9f978f6320softmax_warp_forwardIN3c108BFloat16ES2_fLi4ELb0ELb0EEEvPT0_PKT_iiiPKbib)
        /*3c50*/ 	.word	0x00000000


	//----- nvinfo : EIATTR_MIN_STACK_SIZE
	.align		4
.L_2601:
        /*3c54*/ 	.byte	0x04, 0x12
        /*3c56*/ 	.short	(.L_2603 - .L_2602)
	.align		4
.L_2602:
        /*3c58*/ 	.word	index@(_ZN43_GLOBAL__N__9ae7fba5_10_SoftMax_cu_9f978f6320softmax_warp_forwardIN3c108BFloat16ES2_fLi3ELb0ELb0EEEvPT0_PKT_iiiPKbib)
        /*3c5c*/ 	.word	0x00000000


	//----- nvinfo : EIATTR_MIN_STACK_SIZE
	.align		4
.L_2603:
        /*3c60*/ 	.byte	0x04, 0x12
        /*3c62*/ 	.short	(.L_2605 - .L_2604)
	.align		4
.L_2604:
        /*3c64*/ 	.word	index@(_ZN43_GLOBAL__N__9ae7fba5_10_SoftMax_cu_9f978f6320softmax_warp_forwardIN3c108BFloat16ES2_fLi2ELb0ELb0EEEvPT0_PKT_iiiPKbib)
        /*3c68*/ 	.word	0x00000000


	//----- nvinfo : EIATTR_MIN_STACK_SIZE
	.align		4
.L_2605:
        /*3c6c*/ 	.byte	0x04, 0x12
        /*3c6e*/ 	.short	(.L_2607 - .L_2606)
	.align		4
.L_2606:
        /*3c70*/ 	.word	index@(_ZN43_GLOBAL__N__9ae7fba5_10_SoftMax_cu_9f978f6320softmax_warp_forwardIN3c108BFloat16ES2_fLi1ELb0ELb0EEEvPT0_PKT_iiiPKbib)
        /*3c74*/ 	.word	0x00000000


	//----- nvinfo : EIATTR_MIN_STACK_SIZE
	.align		4
.L_2607:
        /*3c78*/ 	.byte	0x04, 0x12
        /*3c7a*/ 	.short	(.L_2609 - .L_2608)
	.align		4
.L_2608:
        /*3c7c*/ 	.word	index@(_ZN43_GLOBAL__N__9ae7fba5_10_SoftMax_cu_9f978f6320softmax_warp_forwardIN3c108BFloat16ES2_fLi0ELb0ELb0EEEvPT0_PKT_iiiPKbib)
        /*3c80*/ 	.word	0x00000000


	//----- nvinfo : EIATTR_MIN_STACK_SIZE
	.align		4
.L_2609:
        /*3c84*/ 	.byte	0x04, 0x12
        /*3c86*/ 	.short	(.L_2611 - .L_2610)
	.align		4
.L_2610:
        /*3c88*/ 	.word	index@(_ZN43_GLOBAL__N__9ae7fba5_10_SoftMax_cu_9f978f6320softmax_warp_forwardIN3c104HalfEffLi11ELb0ELb0EEEvPT0_PKT_iiiPKbib)
        /*3c8c*/ 	.word	0x00000000


	//----- nvinfo : EIATTR_MIN_STACK_SIZE
	.align		4
.L_2611:
        /*3c90*/ 	.byte	0x04, 0x12
        /*3c92*/ 	.short	(.L_2613 - .L_2612)
	.align		4
.L_2612:
        /*3c94*/ 	.word	index@(_ZN43_GLOBAL__N__9ae7fba5_10_SoftMax_cu_9f978f6320softmax_warp_forwardIN3c104HalfEffLi10ELb0ELb0EEEvPT0_PKT_iiiPKbib)
        /*3c98*/ 	.word	0x00000000


	//----- nvinfo : EIATTR_MIN_STACK_SIZE
	.align		4
.L_2613:
        /*3c9c*/ 	.byte	0x04, 0x12
        /*3c9e*/ 	.short	(.L_2615 - .L_2614)
	.align		4
.L_2614:
        /*3ca0*/ 	.word	index@(_ZN43_GLOBAL__N__9ae7fba5_10_SoftMax_cu_9f978f6320softmax_warp_forwardIN3c104HalfEffLi9ELb0ELb0EEEvPT0_PKT_iiiPKbib)
        /*3ca4*/ 	.word	0x00000000


	//----- nvinfo : EIATTR_MIN_STACK_SIZE
	.align		4
.L_2615:
        /*3ca8*/ 	.byte	0x04, 0x12
        /*3caa*/ 	.short	(.L_2617 - .L_2616)
	.align		4
.L_2616:
        /*3cac*/ 	.word	index@(_ZN43_GLOBAL__N__9ae7fba5_10_SoftMax_cu_9f978f6320softmax_warp_forwardIN3c104HalfEffLi8ELb0ELb0EEEvPT0_PKT_iiiPKbib)
        /*3cb0*/ 	.word	0x00000000


	//----- nvinfo : EIATTR_MIN_STACK_SIZE
	.align		4
.L_2617:
        /*3cb4*/ 	.byte	0x04, 0x12
        /*3cb6*/ 	.short	(.L_2619 - .L_2618)
	.align		4
.L_2618:
        /*3cb8*/ 	.word	index@(_ZN43_GLOBAL__N__9ae7fba5_10_SoftMax_cu_9f978f6320softmax_warp_forwardIN3c104HalfEffLi7ELb0ELb0EEEvPT0_PKT_iiiPKbib)
        /*3cbc*/ 	.word	0x00000000


	//----- nvinfo : EIATTR_MIN_STACK_SIZE
	.align		4
.L_2619:
        /*3cc0*/ 	.byte	0x04, 0x12
        /*3cc2*/ 	.short	(.L_2621 - .L_2620)
	.align		4
.L_2620:
        /*3cc4*/ 	.word	index@(_ZN43_GLOBAL__N__9ae7fba5_10_SoftMax_cu_9f978f6320softmax_warp_forwardIN3c104HalfEffLi6ELb0ELb0EEEvPT0_PKT_iiiPKbib)
        /*3cc8*/ 	.word	0x00000000


	//----- nvinfo : EIATTR_MIN_STACK_SIZE
	.align		4
.L_2621:
        /*3ccc*/ 	.byte	0x04, 0x12
        /*3cce*/ 	.short	(.L_2623 - .L_2622)
	.align		4
.L_2622:
        /*3cd0*/ 	.word	index@(_ZN43_GLOBAL__N__9ae7fba5_10_SoftMax_cu_9f978f6320softmax_warp_forwardIN3c104HalfEffLi5ELb0ELb0EEEvPT0_PKT_iiiPKbib)
        /*3cd4*/ 	.word	0x00000000


	//----- nvinfo : EIATTR_MIN_STACK_SIZE
	.align		4
.L_2623:
        /*3cd8*/ 	.byte	0x04, 0x12
        /*3cda*/ 	.short	(.L_2625 - .L_2624)
	.align		4
.L_2624:
        /*3cdc*/ 	.word	index@(_ZN43_GLOBAL__N__9ae7fba5_10_SoftMax_cu_9f978f6320softmax_warp_forwardIN3c104HalfEffLi4ELb0ELb0EEEvPT0_PKT_iiiPKbib)
        /*3ce0*/ 	.word	0x00000000


	//----- nvinfo : EIATTR_MIN_STACK_SIZE
	.align		4
.L_2625:
        /*3ce4*/ 	.byte	0x04, 0x12
        /*3ce6*/ 	.short	(.L_2627 - .L_2626)
	.align		4
.L_2626:
        /*3ce8*/ 	.word	index@(_ZN43_GLOBAL__N__9ae7fba5_10_SoftMax_cu_9f978f6320softmax_warp_forwardIN3c104HalfEffLi3ELb0ELb0EEEvPT0_PKT_iiiPKbib)
        /*3cec*/ 	.word	0x00000000


	//----- nvinfo : EIATTR_MIN_STACK_SIZE
	.align		4
.L_2627:
        /*3cf0*/ 	.byte	0x04, 0x12
        /*3cf2*/ 	.short	(.L_2629 - .L_2628)
	.align		4
.L_2628:
        /*3cf4*/ 	.word	index@(_ZN43_GLOBAL__N__9ae7fba5_10_SoftMax_cu_9f978f6320softmax_warp_forwardIN3c104HalfEffLi2ELb0ELb0EEEvPT0_PKT_iiiPKbib)
        /*3cf8*/ 	.word	0x00000000


	//----- nvinfo : EIATTR_MIN_STACK_SIZE
	.align		4
.L_2629:
        /*3cfc*/ 	.byte	0x04, 0x12
        /*3cfe*/ 	.short	(.L_2631 - .L_2630)
	.align		4
.L_2630:
        /*3d00*/ 	.word	index@(_ZN43_GLOBAL__N__9ae7fba5_10_SoftMax_cu_9f978f6320softmax_warp_forwardIN3c104HalfEffLi1ELb0ELb0EEEvPT0_PKT_iiiPKbib)
        /*3d04*/ 	.word	0x00000000


	//----- nvinfo : EIATTR_MIN_STACK_SIZE
	.align		4
.L_2631:
        /*3d08*/ 	.byte	0x04, 0x12
        /*3d0a*/ 	.short	(.L_2633 - .L_2632)
	.align		4
.L_2632:
        /*3d0c*/ 	.word	index@(_ZN43_GLOBAL__N__9ae7fba5_10_SoftMax_cu_9f978f6320softmax_warp_forwardIN3c104HalfEffLi0ELb0ELb0EEEvPT0_PKT_iiiPKbib)
        /*3d10*/ 	.word	0x00000000


	//----- nvinfo : EIATTR_MIN_STACK_SIZE
	.align		4
.L_2633:
        /*3d14*/ 	.byte	0x04, 0x12
        /*3d16*/ 	.short	(.L_2635 - .L_2634)
	.align		4
.L_2634:
        /*3d18*/ 	.word	index@(_ZN43_GLOBAL__N__9ae7fba5_10_SoftMax_cu_9f978f6320softmax_warp_forwardIN3c104HalfES2_fLi11ELb0ELb0EEEvPT0_PKT_iiiPKbib)
        /*3d1c*/ 	.word	0x00000000


	//----- nvinfo : EIATTR_MIN_STACK_SIZE
	.align		4
.L_2635:
        /*3d20*/ 	.byte	0x04, 0x12
        /*3d22*/ 	.short	(.L_2637 - .L_2636)
	.align		4
.L_2636:
        /*3d24*/ 	.word	index@(_ZN43_GLOBAL__N__9ae7fba5_10_SoftMax_cu_9f978f6320softmax_warp_forwardIN3c104HalfES2_fLi10ELb0ELb0EEEvPT0_PKT_iiiPKbib)
        /*3d28*/ 	.word	0x00000000


	//----- nvinfo : EIATTR_MIN_STACK_SIZE
	.align		4
.L_2637:
        /*3d2c*/ 	.byte	0x04, 0x12
        /*3d2e*/ 	.short	(.L_2639 - .L_2638)
	.align		4
.L_2638:
        /*3d30*/ 	.word	index@(_ZN43_GLOBAL__N__9ae7fba5_10_SoftMax_cu_9f978f6320softmax_warp_forwardIN3c104HalfES2_fLi9ELb0ELb0EEEvPT0_PKT_iiiPKbib)
        /*3d34*/ 	.word	0x00000000


	//----- nvinfo : EIATTR_MIN_STACK_SIZE
	.align		4
.L_2639:
        /*3d38*/ 	.byte	0x04, 0x12
        /*3d3a*/ 	.short	(.L_2641 - .L_2640)
	.align		4
.L_2640:
        /*3d3c*/ 	.word	index@(_ZN43_GLOBAL__N__9ae7fba5_10_SoftMax_cu_9f978f6320softmax_warp_forwardIN3c104HalfES2_fLi8ELb0ELb0EEEvPT0_PKT_iiiPKbib)
        /*3d40*/ 	.word	0x00000000


	//----- nvinfo : EIATTR_MIN_STACK_SIZE
	.align		4
.L_2641:
        /*3d44*/ 	.byte	0x04, 0x12
        /*3d46*/ 	.short	(.L_2643 - .L_2642)
	.align		4
.L_2642:
        /*3d48*/ 	.word	index@(_ZN43_GLOBAL__N__9ae7fba5_10_SoftMax_cu_9f978f6320softmax_warp_forwardIN3c104HalfES2_fLi7ELb0ELb0EEEvPT0_PKT_iiiPKbib)
        /*3d4c*/ 	.word	0x00000000


	//----- nvinfo : EIATTR_MIN_STACK_SIZE
	.align		4
.L_2643:
        /*3d50*/ 	.byte	0x04, 0x12
        /*3d52*/ 	.short	(.L_2645 - .L_2644)
	.align		4
.L_2644:
        /*3d54*/ 	.word	index@(_ZN43_GLOBAL__N__9ae7fba5_10_SoftMax_cu_9f978f6320softmax_warp_forwardIN3c104HalfES2_fLi6ELb0ELb0EEEvPT0_PKT_iiiPKbib)
        /*3d58*/ 	.word	0x00000000


	//----- nvinfo : EIATTR_MIN_STACK_SIZE
	.align		4
.L_2645:
        /*3d5c*/ 	.byte	0x04, 0x12
        /*3d5e*/ 	.short	(.L_2647 - .L_2646)
	.align		4
.L_2646:
        /*3d60*/ 	.word	index@(_ZN43_GLOBAL__N__9ae7fba5_10_SoftMax_cu_9f978f6320softmax_warp_forwardIN3c104HalfES2_fLi5ELb0ELb0EEEvPT0_PKT_iiiPKbib)
        /*3d64*/ 	.word	0x00000000


	//----- nvinfo : EIATTR_MIN_STACK_SIZE
	.align		4
.L_2647:
        /*3d68*/ 	.byte	0x04, 0x12
        /*3d6a*/ 	.short	(.L_2649 - .L_2648)
	.align		4
.L_2648:
        /*3d6c*/ 	.word	index@(_ZN43_GLOBAL__N__9ae7fba5_10_SoftMax_cu_9f978f6320softmax_warp_forwardIN3c104HalfES2_fLi4ELb0ELb0EEEvPT0_PKT_iiiPKbib)
        /*3d70*/ 	.word	0x00000000


	//----- nvinfo : EIATTR_MIN_STACK_SIZE
	.align		4
.L_2649:
        /*3d74*/ 	.byte	0x04, 0x12
        /*3d76*/ 	.short	(.L_2651 - .L_2650)
	.align		4
.L_2650:
        /*3d78*/ 	.word	index@(_ZN43_GLOBAL__N__9ae7fba5_10_SoftMax_cu_9f978f6320softmax_warp_forwardIN3c104HalfES2_fLi3ELb0ELb0EEEvPT0_PKT_iiiPKbib)
        /*3d7c*/ 	.word	0x00000000


	//----- nvinfo : EIATTR_MIN_STACK_SIZE
	.align		4
.L_2651:
        /*3d80*/ 	.byte	0x04, 0x12
        /*3d82*/ 	.short	(.L_2653 - .L_2652)
	.align		4
.L_2652:
        /*3d84*/ 	.word	index@(_ZN43_GLOBAL__N__9ae7fba5_10_SoftMax_cu_9f978f6320softmax_warp_forwardIN3c104HalfES2_fLi2ELb0ELb0EEEvPT0_PKT_iiiPKbib)
        /*3d88*/ 	.word	0x00000000


	//----- nvinfo : EIATTR_MIN_STACK_SIZE
	.align		4
.L_2653:
        /*3d8c*/ 	.byte	0x04, 0x12
        /*3d8e*/ 	.short	(.L_2655 - .L_2654)
	.align		4
.L_2654:
        /*3d90*/ 	.word	index@(_ZN43_GLOBAL__N__9ae7fba5_10_SoftMax_cu_9f978f6320softmax_warp_forwardIN3c104HalfES2_fLi1ELb0ELb0EEEvPT0_PKT_iiiPKbib)
        /*3d94*/ 	.word	0x00000000


	//----- nvinfo : EIATTR_MIN_STACK_SIZE
	.align		4
.L_2655:
        /*3d98*/ 	.byte	0x04, 0x12
        /*3d9a*/ 	.short	(.L_2657 - .L_2656)
	.align		4
.L_2656:
        /*3d9c*/ 	.word	index@(_ZN43_GLOBAL__N__9ae7fba5_10_SoftMax_cu_9f978f6320softmax_warp_forwardIN3c104HalfES2_fLi0ELb0ELb0EEEvPT0_PKT_iiiPKbib)
        /*3da0*/ 	.word	0x00000000


	//----- nvinfo : EIATTR_MIN_STACK_SIZE
	.align		4
.L_2657:
        /*3da4*/ 	.byte	0x04, 0x12
        /*3da6*/ 	.short	(.L_2659 - .L_2658)
	.align		4
.L_2658:
        /*3da8*/ 	.word	index@(_ZN43_GLOBAL__N__9ae7fba5_10_SoftMax_cu_9f978f6320softmax_warp_forwardIfffLi11ELb0ELb0EEEvPT0_PKT_iiiPKbib)
        /*3dac*/ 	.word	0x00000000


	//----- nvinfo : EIATTR_MIN_STACK_SIZE
	.align		4
.L_2659:
        /*3db0*/ 	.byte	0x04, 0x12
        /*3db2*/ 	.short	(.L_2661 - .L_2660)
	.align		4
.L_2660:
        /*3db4*/ 	.word	index@(_ZN43_GLOBAL__N__9ae7fba5_10_SoftMax_cu_9f978f6320softmax_warp_forwardIfffLi10ELb0ELb0EEEvPT0_PKT_iiiPKbib)
        /*3db8*/ 	.word	0x00000000


	//----- nvinfo : EIATTR_MIN_STACK_SIZE
	.align		4
.L_2661:
        /*3dbc*/ 	.byte	0x04, 0x12
        /*3dbe*/ 	.short	(.L_2663 - .L_2662)
	.align		4
.L_2662:
        /*3dc0*/ 	.word	index@(_ZN43_GLOBAL__N__9ae7fba5_10_SoftMax_cu_9f978f6320softmax_warp_forwardIfffLi9ELb0ELb0EEEvPT0_PKT_iiiPKbib)
        /*3dc4*/ 	.word	0x00000000


	//----- nvinfo : EIATTR_MIN_STACK_SIZE
	.align		4
.L_2663:
        /*3dc8*/ 	.byte	0x04, 0x12
        /*3dca*/ 	.short	(.L_2665 - .L_2664)
	.align		4
.L_2664:
        /*3dcc*/ 	.word	index@(_ZN43_GLOBAL__N__9ae7fba5_10_SoftMax_cu_9f978f6320softmax_warp_forwardIfffLi8ELb0ELb0EEEvPT0_PKT_iiiPKbib)
        /*3dd0*/ 	.word	0x00000000


	//----- nvinfo : EIATTR_MIN_STACK_SIZE
	.align		4
.L_2665:
        /*3dd4*/ 	.byte	0x04, 0x12
        /*3dd6*/ 	.short	(.L_2667 - .L_2666)
	.align		4
.L_2666:
        /*3dd8*/ 	.word	index@(_ZN43_GLOBAL__N__9ae7fba5_10_SoftMax_cu_9f978f6320softmax_warp_forwardIfffLi7ELb0ELb0EEEvPT0_PKT_iiiPKbib)
        /*3ddc*/ 	.word	0x00000000


	//----- nvinfo : EIATTR_MIN_STACK_SIZE
	.align		4
.L_2667:
        /*3de0*/ 	.byte	0x04, 0x12
        /*3de2*/ 	.short	(.L_2669 - .L_2668)
	.align		4
.L_2668:
        /*3de4*/ 	.word	index@(_ZN43_GLOBAL__N__9ae7fba5_10_SoftMax_cu_9f978f6320softmax_warp_forwardIfffLi6ELb0ELb0EEEvPT0_PKT_iiiPKbib)
        /*3de8*/ 	.word	0x00000000


	//----- nvinfo : EIATTR_MIN_STACK_SIZE
	.align		4
.L_2669:
        /*3dec*/ 	.byte	0x04, 0x12
        /*3dee*/ 	.short	(.L_2671 - .L_2670)
	.align		4
.L_2670:
        /*3df0*/ 	.word	index@(_ZN43_GLOBAL__N__9ae7fba5_10_SoftMax_cu_9f978f6320softmax_warp_forwardIfffLi5ELb0ELb0EEEvPT0_PKT_iiiPKbib)
        /*3df4*/ 	.word	0x00000000


	//----- nvinfo : EIATTR_MIN_STACK_SIZE
	.align		4
.L_2671:
        /*3df8*/ 	.byte	0x04, 0x12
        /*3dfa*/ 	.short	(.L_2673 - .L_2672)
	.align		4
.L_2672:
        /*3dfc*/ 	.word	index@(_ZN43_GLOBAL__N__9ae7fba5_10_SoftMax_cu_9f978f6320softmax_warp_forwardIfffLi4ELb0ELb0EEEvPT0_PKT_iiiPKbib)
        /*3e00*/ 	.word	0x00000000


	//----- nvinfo : EIATTR_MIN_STACK_SIZE
	.align		4
.L_2673:
        /*3e04*/ 	.byte	0x04, 0x12
        /*3e06*/ 	.short	(.L_2675 - .L_2674)
	.align		4
.L_2674:
        /*3e08*/ 	.word	index@(_ZN43_GLOBAL__N__9ae7fba5_10_SoftMax_cu_9f978f6320softmax_warp_forwardIfffLi3ELb0ELb0EEEvPT0_PKT_iiiPKbib)
        /*3e0c*/ 	.word	0x00000000


	//----- nvinfo : EIATTR_MIN_STACK_SIZE
	.align		4
.L_2675:
        /*3e10*/ 	.byte	0x04, 0x12
        /*3e12*/ 	.short	(.L_2677 - .L_2676)
	.align		4
.L_2676:
        /*3e14*/ 	.word	index@(_ZN43_GLOBAL__N__9ae7fba5_10_SoftMax_cu_9f978f6320softmax_warp_forwardIfffLi2ELb0ELb0EEEvPT0_PKT_iiiPKbib)
        /*3e18*/ 	.word	0x00000000


	//----- nvinfo : EIATTR_MIN_STACK_SIZE
	.align		4
.L_2677:
        /*3e1c*/ 	.byte	0x04, 0x12
        /*3e1e*/ 	.short	(.L_2679 - .L_2678)
	.align		4
.L_2678:
        /*3e20*/ 	.word	index@(_ZN43_GLOBAL__N__9ae7fba5_10_SoftMax_cu_9f978f6320softmax_warp_forwardIfffLi1ELb0ELb0EEEvPT0_PKT_iiiPKbib)
        /*3e24*/ 	.word	0x00000000


	//----- nvinfo : EIATTR_MIN_STACK_SIZE
	.align		4
.L_2679:
        /*3e28*/ 	.byte	0x04, 0x12
        /*3e2a*/ 	.short	(.L_2681 - .L_2680)
	.align		4
.L_2680:
        /*3e2c*/ 	.word	index@(_ZN43_GLOBAL__N__9ae7fba5_10_SoftMax_cu_9f978f6320softmax_warp_forwardIfffLi0ELb0ELb0EEEvPT0_PKT_iiiPKbib)
        /*3e30*/ 	.word	0x00000000


	//----- nvinfo : EIATTR_MIN_STACK_SIZE
	.align		4
.L_2681:
        /*3e34*/ 	.byte	0x04, 0x12
        /*3e36*/ 	.short	(.L_2683 - .L_2682)
	.align		4
.L_2682:
        /*3e38*/ 	.word	index@(_ZN43_GLOBAL__N__9ae7fba5_10_SoftMax_cu_9f978f6320softmax_warp_forwardIdddLi11ELb0ELb0EEEvPT0_PKT_iiiPKbib)
        /*3e3c*/ 	.word	0x00000000


	//----- nvinfo : EIATTR_MIN_STACK_SIZE
	.align		4
.L_2683:
        /*3e40*/ 	.byte	0x04, 0x12
        /*3e42*/ 	.short	(.L_2685 - .L_2684)
	.align		4
.L_2684:
        /*3e44*/ 	.word	index@(_ZN43_GLOBAL__N__9ae7fba5_10_SoftMax_cu_9f978f6320softmax_warp_forwardIdddLi10ELb0ELb0EEEvPT0_PKT_iiiPKbib)
        /*3e48*/ 	.word	0x00000000


	//----- nvinfo : EIATTR_MIN_STACK_SIZE
	.align		4
.L_2685:
        /*3e4c*/ 	.byte	0x04, 0x12
        /*3e4e*/ 	.short	(.L_2687 - .L_2686)
	.align		4
.L_2686:
        /*3e50*/ 	.word	index@(_ZN43_GLOBAL__N__9ae7fba5_10_SoftMax_cu_9f978f6320softmax_warp_forwardIdddLi9ELb0ELb0EEEvPT0_PKT_iiiPKbib)
        /*3e54*/ 	.word	0x00000000


	//----- nvinfo : EIATTR_MIN_STACK_SIZE
	.align		4
.L_2687:
        /*3e58*/ 	.byte	0x04, 0x12
        /*3e5a*/ 	.short	(.L_2689 - .L_2688)
	.align		4
.L_2688:
        /*3e5c*/ 	.word	index@(_ZN43_GLOBAL__N__9ae7fba5_10_SoftMax_cu_9f978f6320softmax_warp_forwardIdddLi8ELb0ELb0EEEvPT0_PKT_iiiPKbib)
        /*3e60*/ 	.word	0x00000000


	//----- nvinfo : EIATTR_MIN_STACK_SIZE
	.align		4
.L_2689:
        /*3e64*/ 	.byte	0x04, 0x12
        /*3e66*/ 	.short	(.L_2691 - .L_2690)
	.align		4
.L_2690:
        /*3e68*/ 	.word	index@(_ZN43_GLOBAL__N__9ae7fba5_10_SoftMax_cu_9f978f6320softmax_warp_forwardIdddLi7ELb0ELb0EEEvPT0_PKT_iiiPKbib)
        /*3e6c*/ 	.word	0x00000000


	//----- nvinfo : EIATTR_MIN_STACK_SIZE
	.align		4
.L_2691:
        /*3e70*/ 	.byte	0x04, 0x12
        /*3e72*/ 	.short	(.L_2693 - .L_2692)
	.align		4
.L_2692:
        /*3e74*/ 	.word	index@(_ZN43_GLOBAL__N__9ae7fba5_10_SoftMax_cu_9f978f6320softmax_warp_forwardIdddLi6ELb0ELb0EEEvPT0_PKT_iiiPKbib)
        /*3e78*/ 	.word	0x00000000


	//----- nvinfo : EIATTR_MIN_STACK_SIZE
	.align		4
.L_2693:
        /*3e7c*/ 	.byte	0x04, 0x12
        /*3e7e*/ 	.short	(.L_2695 - .L_2694)
	.align		4
.L_2694:
        /*3e80*/ 	.word	index@(_ZN43_GLOBAL__N__9ae7fba5_10_SoftMax_cu_9f978f6320softmax_warp_forwardIdddLi5ELb0ELb0EEEvPT0_PKT_iiiPKbib)
        /*3e84*/ 	.word	0x00000000


	//----- nvinfo : EIATTR_MIN_STACK_SIZE
	.align		4
.L_2695:
        /*3e88*/ 	.byte	0x04, 0x12
        /*3e8a*/ 	.short	(.L_2697 - .L_2696)
	.align		4
.L_2696:
        /*3e8c*/ 	.word	index@(_ZN43_GLOBAL__N__9ae7fba5_10_SoftMax_cu_9f978f6320softmax_warp_forwardIdddLi4ELb0ELb0EEEvPT0_PKT_iiiPKbib)
        /*3e90*/ 	.word	0x00000000


	//----- nvinfo : EIATTR_MIN_STACK_SIZE
	.align		4
.L_2697:
        /*3e94*/ 	.byte	0x04, 0x12
        /*3e96*/ 	.short	(.L_2699 - .L_2698)
	.align		4
.L_2698:
        /*3e98*/ 	.word	index@(_ZN43_GLOBAL__N__9ae7fba5_10_SoftMax_cu_9f978f6320softmax_warp_forwardIdddLi3ELb0ELb0EEEvPT0_PKT_iiiPKbib)
        /*3e9c*/ 	.word	0x00000000


	//----- nvinfo : EIATTR_MIN_STACK_SIZE
	.align		4
.L_2699:
        /*3ea0*/ 	.byte	0x04, 0x12
        /*3ea2*/ 	.short	(.L_2701 - .L_2700)
	.align		4
.L_2700:
        /*3ea4*/ 	.word	index@(_ZN43_GLOBAL__N__9ae7fba5_10_SoftMax_cu_9f978f6320softmax_warp_forwardIdddLi2ELb0ELb0EEEvPT0_PKT_iiiPKbib)
        /*3ea8*/ 	.word	0x00000000


	//----- nvinfo : EIATTR_MIN_STACK_SIZE
	.align		4
.L_2701:
        /*3eac*/ 	.byte	0x04, 0x12
        /*3eae*/ 	.short	(.L_2703 - .L_2702)
	.align		4
.L_2702:
        /*3eb0*/ 	.word	index@(_ZN43_GLOBAL__N__9ae7fba5_10_SoftMax_cu_9f978f6320softmax_warp_forwardIdddLi1ELb0ELb0EEEvPT0_PKT_iiiPKbib)
        /*3eb4*/ 	.word	0x00000000


	//----- nvinfo : EIATTR_MIN_STACK_SIZE
	.align		4
.L_2703:
        /*3eb8*/ 	.byte	0x04, 0x12
        /*3eba*/ 	.short	(.L_2705 - .L_2704)
	.align		4
.L_2704:
        /*3ebc*/ 	.word	index@(_ZN43_GLOBAL__N__9ae7fba5_10_SoftMax_cu_9f978f6320softmax_warp_forwardIdddLi0ELb0ELb0EEEvPT0_PKT_iiiPKbib)
        /*3ec0*/ 	.word	0x00000000


	//----- nvinfo : EIATTR_MIN_STACK_SIZE
	.align		4
.L_2705:
        /*3ec4*/ 	.byte	0x04, 0x12
        /*3ec6*/ 	.short	(.L_2707 - .L_2706)
	.align		4
.L_2706:
        /*3ec8*/ 	.word	index@(_ZN43_GLOBAL__N__9ae7fba5_10_SoftMax_cu_9f978f6321softmax_warp_backwardIfN3c108BFloat16EfLi10ELb1ELb0EEEvPT0_PKT_S7_iiiPKb)
        /*3ecc*/ 	.word	0x00000000


	//----- nvinfo : EIATTR_MIN_STACK_SIZE
	.align		4
.L_2707:
        /*3ed0*/ 	.byte	0x04, 0x12
        /*3ed2*/ 	.short	(.L_2709 - .L_2708)
	.align		4
.L_2708:
        /*3ed4*/ 	.word	index@(_ZN43_GLOBAL__N__9ae7fba5_10_SoftMax_cu_9f978f6321softmax_warp_backwardIfN3c108BFloat16EfLi9ELb1ELb0EEEvPT0_PKT_S7_iiiPKb)
        /*3ed8*/ 	.word	0x00000000


	//----- nvinfo : EIATTR_MIN_STACK_SIZE
	.align		4
.L_2709:
        /*3edc*/ 	.byte	0x04, 0x12
        /*3ede*/ 	.short	(.L_2711 - .L_2710)
	.align		4
.L_2710:
        /*3ee0*/ 	.word	index@(_ZN43_GLOBAL__N__9ae7fba5_10_SoftMax_cu_9f978f6321softmax_warp_backwardIfN3c108BFloat16EfLi8ELb1ELb0EEEvPT0_PKT_S7_iiiPKb)
        /*3ee4*/ 	.word	0x00000000


	//----- nvinfo : EIATTR_MIN_STACK_SIZE
	.align		4
.L_2711:
        /*3ee8*/ 	.byte	0x04, 0x12
        /*3eea*/ 	.short	(.L_2713 - .L_2712)
	.align		4
.L_2712:
        /*3eec*/ 	.word	index@(_ZN43_GLOBAL__N__9ae7fba5_10_SoftMax_cu_9f978f6321softmax_warp_backwardIfN3c108BFloat16EfLi7ELb1ELb0EEEvPT0_PKT_S7_iiiPKb)
        /*3ef0*/ 	.word	0x00000000


	//----- nvinfo : EIATTR_MIN_STACK_SIZE
	.align		4
.L_2713:
        /*3ef4*/ 	.byte	0x04, 0x12
        /*3ef6*/ 	.short	(.L_2715 - .L_2714)
	.align		4
.L_2714:
        /*3ef8*/ 	.word	index@(_ZN43_GLOBAL__N__9ae7fba5_10_SoftMax_cu_9f978f6321softmax_warp_backwardIfN3c108BFloat16EfLi6ELb1ELb0EEEvPT0_PKT_S7_iiiPKb)
        /*3efc*/ 	.word	0x00000000


	//----- nvinfo : EIATTR_MIN_STACK_SIZE
	.align		4
.L_2715:
        /*3f00*/ 	.byte	0x04, 0x12
        /*3f02*/ 	.short	(.L_2717 - .L_2716)
	.align		4
.L_2716:
        /*3f04*/ 	.word	index@(_ZN43_GLOBAL__N__9ae7fba5_10_SoftMax_cu_9f978f6321softmax_warp_backwardIfN3c108BFloat16EfLi5ELb1ELb0EEEvPT0_PKT_S7_iiiPKb)
        /*3f08*/ 	.word	0x00000000


	//----- nvinfo : EIATTR_MIN_STACK_SIZE
	.align		4
.L_2717:
        /*3f0c*/ 	.byte	0x04, 0x12
        /*3f0e*/ 	.short	(.L_2719 - .L_2718)
	.align		4
.L_2718:
        /*3f10*/ 	.word	index@(_ZN43_GLOBAL__N__9ae7fba5_10_SoftMax_cu_9f978f6321softmax_warp_backwardIfN3c108BFloat16EfLi4ELb1ELb0EEEvPT0_PKT_S7_iiiPKb)
        /*3f14*/ 	.word	0x00000000


	//----- nvinfo : EIATTR_MIN_STACK_SIZE
	.align		4
.L_2719:
        /*3f18*/ 	.byte	0x04, 0x12
        /*3f1a*/ 	.short	(.L_2721 - .L_2720)
	.align		4
.L_2720:
        /*3f1c*/ 	.word	index@(_ZN43_GLOBAL__N__9ae7fba5_10_SoftMax_cu_9f978f6321softmax_warp_backwardIfN3c108BFloat16EfLi3ELb1ELb0EEEvPT0_PKT_S7_iiiPKb)
        /*3f20*/ 	.word	0x00000000


	//----- nvinfo : EIATTR_MIN_STACK_SIZE
	.align		4
.L_2721:
        /*3f24*/ 	.byte	0x04, 0x12
        /*3f26*/ 	.short	(.L_2723 - .L_2722)
	.align		4
.L_2722:
        /*3f28*/ 	.word	index@(_ZN43_GLOBAL__N__9ae7fba5_10_SoftMax_cu_9f978f6321softmax_warp_backwardIfN3c108BFloat16EfLi2ELb1ELb0EEEvPT0_PKT_S7_iiiPKb)
        /*3f2c*/ 	.word	0x00000000


	//----- nvinfo : EIATTR_MIN_STACK_SIZE
	.align		4
.L_2723:
        /*3f30*/ 	.byte	0x04, 0x12
        /*3f32*/ 	.short	(.L_2725 - .L_2724)
	.align		4
.L_2724:
        /*3f34*/ 	.word	index@(_ZN43_GLOBAL__N__9ae7fba5_10_SoftMax_cu_9f978f6321softmax_warp_backwardIfN3c108BFloat16EfLi1ELb1ELb0EEEvPT0_PKT_S7_iiiPKb)
        /*3f38*/ 	.word	0x00000000


	//----- nvinfo : EIATTR_MIN_STACK_SIZE
	.align		4
.L_2725:
        /*3f3c*/ 	.byte	0x04, 0x12
        /*3f3e*/ 	.short	(.L_2727 - .L_2726)
	.align		4
.L_2726:
        /*3f40*/ 	.word	index@(_ZN43_GLOBAL__N__9ae7fba5_10_SoftMax_cu_9f978f6321softmax_warp_backwardIfN3c108BFloat16EfLi0ELb1ELb0EEEvPT0_PKT_S7_iiiPKb)
        /*3f44*/ 	.word	0x00000000


	//----- nvinfo : EIATTR_MIN_STACK_SIZE
	.align		4
.L_2727:
        /*3f48*/ 	.byte	0x04, 0x12
        /*3f4a*/ 	.short	(.L_2729 - .L_2728)
	.align		4
.L_2728:
        /*3f4c*/ 	.word	index@(_ZN43_GLOBAL__N__9ae7fba5_10_SoftMax_cu_9f978f6321softmax_warp_backwardIN3c108BFloat16ES2_fLi10ELb1ELb0EEEvPT0_PKT_S7_iiiPKb)
        /*3f50*/ 	.word	0x00000000


	//----- nvinfo : EIATTR_MIN_STACK_SIZE
	.align		4
.L_2729:
        /*3f54*/ 	.byte	0x04, 0x12
        /*3f56*/ 	.short	(.L_2731 - .L_2730)
	.align		4
.L_2730:
        /*3f58*/ 	.word	index@(_ZN43_GLOBAL__N__9ae7fba5_10_SoftMax_cu_9f978f6321softmax_warp_backwardIN3c108BFloat16ES2_fLi9ELb1ELb0EEEvPT0_PKT_S7_iiiPKb)
        /*3f5c*/ 	.word	0x00000000


	//----- nvinfo : EIATTR_MIN_STACK_SIZE
	.align		4
.L_2731:
        /*3f60*/ 	.byte	0x04, 0x12
        /*3f62*/ 	.short	(.L_2733 - .L_2732)
	.align		4
.L_2732:
        /*3f64*/ 	.word	index@(_ZN43_GLOBAL__N__9ae7fba5_10_SoftMax_cu_9f978f6321softmax_warp_backwardIN3c108BFloat16ES2_fLi8ELb1ELb0EEEvPT0_PKT_S7_iiiPKb)
        /*3f68*/ 	.word	0x00000000


	//----- nvinfo : EIATTR_MIN_STACK_SIZE
	.align		4
.L_2733:
        /*3f6c*/ 	.byte	0x04, 0x12
        /*3f6e*/ 	.short	(.L_2735 - .L_2734)
	.align		4
.L_2734:
        /*3f70*/ 	.word	index@(_ZN43_GLOBAL__N__9ae7fba5_10_SoftMax_cu_9f978f6321softmax_warp_backwardIN3c108BFloat16ES2_fLi7ELb1ELb0EEEvPT0_PKT_S7_iiiPKb)
        /*3f74*/ 	.word	0x00000000


	//----- nvinfo : EIATTR_MIN_STACK_SIZE
	.align		4
.L_2735:
        /*3f78*/ 	.byte	0x04, 0x12
        /*3f7a*/ 	.short	(.L_2737 - .L_2736)
	.align		4
.L_2736:
        /*3f7c*/ 	.word	index@(_ZN43_GLOBAL__N__9ae7fba5_10_SoftMax_cu_9f978f6321softmax_warp_backwardIN3c108BFloat16ES2_fLi6ELb1ELb0EEEvPT0_PKT_S7_iiiPKb)
        /*3f80*/ 	.word	0x00000000


	//----- nvinfo : EIATTR_MIN_STACK_SIZE
	.align		4
.L_2737:
        /*3f84*/ 	.byte	0x04, 0x12
        /*3f86*/ 	.short	(.L_2739 - .L_2738)
	.align		4
.L_2738:
        /*3f88*/ 	.word	index@(_ZN43_GLOBAL__N__9ae7fba5_10_SoftMax_cu_9f978f6321softmax_warp_backwardIN3c108BFloat16ES2_fLi5ELb1ELb0EEEvPT0_PKT_S7_iiiPKb)
        /*3f8c*/ 	.word	0x00000000


	//----- nvinfo : EIATTR_MIN_STACK_SIZE
	.align		4
.L_2739:
        /*3f90*/ 	.byte	0x04, 0x12
        /*3f92*/ 	.short	(.L_2741 - .L_2740)
	.align		4
.L_2740:
        /*3f94*/ 	.word	index@(_ZN43_GLOBAL__N__9ae7fba5_10_SoftMax_cu_9f978f6321softmax_warp_backwardIN3c108BFloat16ES2_fLi4ELb1ELb0EEEvPT0_PKT_S7_iiiPKb)
        /*3f98*/ 	.word	0x00000000


	//----- nvinfo : EIATTR_MIN_STACK_SIZE
	.align		4
.L_2741:
        /*3f9c*/ 	.byte	0x04, 0x12
        /*3f9e*/ 	.short	(.L_2743 - .L_2742)
	.align		4
.L_2742:
        /*3fa0*/ 	.word	index@(_ZN43_GLOBAL__N__9ae7fba5_10_SoftMax_cu_9f978f6321softmax_warp_backwardIN3c108BFloat16ES2_fLi3ELb1ELb0EEEvPT0_PKT_S7_iiiPKb)
        /*3fa4*/ 	.word	0x00000000


	//----- nvinfo : EIATTR_MIN_STACK_SIZE
	.align		4
.L_2743:
        /*3fa8*/ 	.byte	0x04, 0x12
        /*3faa*/ 	.short	(.L_2745 - .L_2744)
	.align		4
.L_2744:
        /*3fac*/ 	.word	index@(_ZN43_GLOBAL__N__9ae7fba5_10_SoftMax_cu_9f978f6321softmax_warp_backwardIN3c108BFloat16ES2_fLi2ELb1ELb0EEEvPT0_PKT_S7_iiiPKb)
        /*3fb0*/ 	.word	0x00000000


	//----- nvinfo : EIATTR_MIN_STACK_SIZE
	.align		4
.L_2745:
        /*3fb4*/ 	.byte	0x04, 0x12
        /*3fb6*/ 	.short	(.L_2747 - .L_2746)
	.align		4
.L_2746:
        /*3fb8*/ 	.word	index@(_ZN43_GLOBAL__N__9ae7fba5_10_SoftMax_cu_9f978f6321softmax_warp_backwardIN3c108BFloat16ES2_fLi1ELb1ELb0EEEvPT0_PKT_S7_iiiPKb)
        /*3fbc*/ 	.word	0x00000000


	//----- nvinfo : EIATTR_MIN_STACK_SIZE
	.align		4
.L_2747:
        /*3fc0*/ 	.byte	0x04, 0x12
        /*3fc2*/ 	.short	(.L_2749 - .L_2748)
	.align		4
.L_2748:
        /*3fc4*/ 	.word	index@(_ZN43_GLOBAL__N__9ae7fba5_10_SoftMax_cu_9f978f6321softmax_warp_backwardIN3c108BFloat16ES2_fLi0ELb1ELb0EEEvPT0_PKT_S7_iiiPKb)
        /*3fc8*/ 	.word	0x00000000


	//----- nvinfo : EIATTR_MIN_STACK_SIZE
	.align		4
.L_2749:
        /*3fcc*/ 	.byte	0x04, 0x12
        /*3fce*/ 	.short	(.L_2751 - .L_2750)
	.align		4
.L_2750:
        /*3fd0*/ 	.word	index@(_ZN43_GLOBAL__N__9ae7fba5_10_SoftMax_cu_9f978f6321softmax_warp_backwardIfN3c104HalfEfLi10ELb1ELb0EEEvPT0_PKT_S7_iiiPKb)
        /*3fd4*/ 	.word	0x00000000


	//----- nvinfo : EIATTR_MIN_STACK_SIZE
	.align		4
.L_2751:
        /*3fd8*/ 	.byte	0x04, 0x12
        /*3fda*/ 	.short	(.L_2753 - .L_2752)
	.align		4
.L_2752:
        /*3fdc*/ 	.word	index@(_ZN43_GLOBAL__N__9ae7fba5_10_SoftMax_cu_9f978f6321softmax_warp_backwardIfN3c104HalfEfLi9ELb1ELb0EEEvPT0_PKT_S7_iiiPKb)
        /*3fe0*/ 	.word	0x00000000


	//----- nvinfo : EIATTR_MIN_STACK_SIZE
	.align		4
.L_2753:
        /*3fe4*/ 	.byte	0x04, 0x12
        /*3fe6*/ 	.short	(.L_2755 - .L_2754)
	.align		4
.L_2754:
        /*3fe8*/ 	.word	index@(_ZN43_GLOBAL__N__9ae7fba5_10_SoftMax_cu_9f978f6321softmax_warp_backwardIfN3c104HalfEfLi8ELb1ELb0EEEvPT0_PKT_S7_iiiPKb)
        /*3fec*/ 	.word	0x00000000


	//----- nvinfo : EIATTR_MIN_STACK_SIZE
	.align		4
.L_2755:
        /*3ff0*/ 	.byte	0x04, 0x12
        /*3ff2*/ 	.short	(.L_2757 - .L_2756)
	.align		4
.L_2756:
        /*3ff4*/ 	.word	index@(_ZN43_GLOBAL__N__9ae7fba5_10_SoftMax_cu_9f978f6321softmax_warp_backwardIfN3c104HalfEfLi7ELb1ELb0EEEvPT0_PKT_S7_iiiPKb)
        /*3ff8*/ 	.word	0x00000000


	//----- nvinfo : EIATTR_MIN_STACK_SIZE
	.align		4
.L_2757:
        /*3ffc*/ 	.byte	0x04, 0x12
        /*3ffe*/ 	.short	(.L_2759 - .L_2758)
	.align		4
.L_2758:
        /*4000*/ 	.word	index@(_ZN43_GLOBAL__N__9ae7fba5_10_SoftMax_cu_9f978f6321softmax_warp_backwardIfN3c104HalfEfLi6ELb1ELb0EEEvPT0_PKT_S7_iiiPKb)
        /*4004*/ 	.word	0x00000000


	//----- nvinfo : EIATTR_MIN_STACK_SIZE
	.align		4
.L_2759:
        /*4008*/ 	.byte	0x04, 0x12
        /*400a*/ 	.short	(.L_2761 - .L_2760)
	.align		4
.L_2760:
        /*400c*/ 	.word	index@(_ZN43_GLOBAL__N__9ae7fba5_10_SoftMax_cu_9f978f6321softmax_warp_backwardIfN3c104HalfEfLi5ELb1ELb0EEEvPT0_PKT_S7_iiiPKb)
        /*4010*/ 	.word	0x00000000


	//----- nvinfo : EIATTR_MIN_STACK_SIZE
	.align		4
.L_2761:
        /*4014*/ 	.byte	0x04, 0x12
        /*4016*/ 	.short	(.L_2763 - .L_2762)
	.align		4
.L_2762:
        /*4018*/ 	.word	index@(_ZN43_GLOBAL__N__9ae7fba5_10_SoftMax_cu_9f978f6321softmax_warp_backwardIfN3c104HalfEfLi4ELb1ELb0EEEvPT0_PKT_S7_iiiPKb)
        /*401c*/ 	.word	0x00000000


	//----- nvinfo : EIATTR_MIN_STACK_SIZE
	.align		4
.L_2763:
        /*4020*/ 	.byte	0x04, 0x12
        /*4022*/ 	.short	(.L_2765 - .L_2764)
	.align		4
.L_2764:
        /*4024*/ 	.word	index@(_ZN43_GLOBAL__N__9ae7fba5_10_SoftMax_cu_9f978f6321softmax_warp_backwardIfN3c104HalfEfLi3ELb1ELb0EEEvPT0_PKT_S7_iiiPKb)
        /*4028*/ 	.word	0x00000000


	//----- nvinfo : EIATTR_MIN_STACK_SIZE
	.align		4
.L_2765:
        /*402c*/ 	.byte	0x04, 0x12
        /*402e*/ 	.short	(.L_2767 - .L_2766)
	.align		4
.L_2766:
        /*4030*/ 	.word	index@(_ZN43_GLOBAL__N__9ae7fba5_10_SoftMax_cu_9f978f6321softmax_warp_backwardIfN3c104HalfEfLi2ELb1ELb0EEEvPT0_PKT_S7_iiiPKb)
        /*4034*/ 	.word	0x00000000


	//----- nvinfo : EIATTR_MIN_STACK_SIZE
	.align		4
.L_2767:
        /*4038*/ 	.byte	0x04, 0x12
        /*403a*/ 	.short	(.L_2769 - .L_2768)
	.align		4
.L_2768:
        /*403c*/ 	.word	index@(_ZN43_GLOBAL__N__9ae7fba5_10_SoftMax_cu_9f978f6321softmax_warp_backwardIfN3c104HalfEfLi1ELb1ELb0EEEvPT0_PKT_S7_iiiPKb)
        /*4040*/ 	.word	0x00000000


	//----- nvinfo : EIATTR_MIN_STACK_SIZE
	.align		4
.L_2769:
        /*4044*/ 	.byte	0x04, 0x12
        /*4046*/ 	.short	(.L_2771 - .L_2770)
	.align		4
.L_2770:
        /*4048*/ 	.word	index@(_ZN43_GLOBAL__N__9ae7fba5_10_SoftMax_cu_9f978f6321softmax_warp_backwardIfN3c104HalfEfLi0ELb1ELb0EEEvPT0_PKT_S7_iiiPKb)
        /*404c*/ 	.word	0x00000000


	//----- nvinfo : EIATTR_MIN_STACK_SIZE
	.align		4
.L_2771:
        /*4050*/ 	.byte	0x04, 0x12
        /*4052*/ 	.short	(.L_2773 - .L_2772)
	.align		4
.L_2772:
        /*4054*/ 	.word	index@(_ZN43_GLOBAL__N__9ae7fba5_10_SoftMax_cu_9f978f6321softmax_warp_backwardIN3c104HalfES2_fLi10ELb1ELb0EEEvPT0_PKT_S7_iiiPKb)
        /*4058*/ 	.word	0x00000000


	//----- nvinfo : EIATTR_MIN_STACK_SIZE
	.align		4
.L_2773:
        /*405c*/ 	.byte	0x04, 0x12
        /*405e*/ 	.short	(.L_2775 - .L_2774)
	.align		4
.L_2774:
        /*4060*/ 	.word	index@(_ZN43_GLOBAL__N__9ae7fba5_10_SoftMax_cu_9f978f6321softmax_warp_backwardIN3c104HalfES2_fLi9ELb1ELb0EEEvPT0_PKT_S7_iiiPKb)
        /*4064*/ 	.word	0x00000000


	//----- nvinfo : EIATTR_MIN_STACK_SIZE
	.align		4
.L_2775:
        /*4068*/ 	.byte	0x04, 0x12
        /*406a*/ 	.short	(.L_2777 - .L_2776)
	.align		4
.L_2776:
        /*406c*/ 	.word	index@(_ZN43_GLOBAL__N__9ae7fba5_10_SoftMax_cu_9f978f6321softmax_warp_backwardIN3c104HalfES2_fLi8ELb1ELb0EEEvPT0_PKT_S7_iiiPKb)
        /*4070*/ 	.word	0x00000000


	//----- nvinfo : EIATTR_MIN_STACK_SIZE
	.align		4
.L_2777:
        /*4074*/ 	.byte	0x04, 0x12
        /*4076*/ 	.short	(.L_2779 - .L_2778)
	.align		4
.L_2778:
        /*4078*/ 	.word	index@(_ZN43_GLOBAL__N__9ae7fba5_10_SoftMax_cu_9f978f6321softmax_warp_backwardIN3c104HalfES2_fLi7ELb1ELb0EEEvPT0_PKT_S7_iiiPKb)
        /*407c*/ 	.word	0x00000000


	//----- nvinfo : EIATTR_MIN_STACK_SIZE
	.align		4
.L_2779:
        /*4080*/ 	.byte	0x04, 0x12
        /*4082*/ 	.short	(.L_2781 - .L_2780)
	.align		4
.L_2780:
        /*4084*/ 	.word	index@(_ZN43_GLOBAL__N__9ae7fba5_10_SoftMax_cu_9f978f6321softmax_warp_backwardIN3c104HalfES2_fLi6ELb1ELb0EEEvPT0_PKT_S7_iiiPKb)
        /*4088*/ 	.word	0x00000000


	//----- nvinfo : EIATTR_MIN_STACK_SIZE
	.align		4
.L_2781:
        /*408c*/ 	.byte	0x04, 0x12
        /*408e*/ 	.short	(.L_2783 - .L_2782)
	.align		4
.L_2782:
        /*4090*/ 	.word	index@(_ZN43_GLOBAL__N__9ae7fba5_10_SoftMax_cu_9f978f6321softmax_warp_backwardIN3c104HalfES2_fLi5ELb1ELb0EEEvPT0_PKT_S7_iiiPKb)
        /*4094*/ 	.word	0x00000000


	//----- nvinfo : EIATTR_MIN_STACK_SIZE
	.align		4
.L_2783:
        /*4098*/ 	.byte	0x04, 0x12
        /*409a*/ 	.short	(.L_2785 - .L_2784)
	.align		4
.L_2784:
        /*409c*/ 	.word	index@(_ZN43_GLOBAL__N__9ae7fba5_10_SoftMax_cu_9f978f6321softmax_warp_backwardIN3c104HalfES2_fLi4ELb1ELb0EEEvPT0_PKT_S7_iiiPKb)
        /*40a0*/ 	.word	0x00000000


	//----- nvinfo : EIATTR_MIN_STACK_SIZE
	.align		4
.L_2785:
        /*40a4*/ 	.byte	0x04, 0x12
        /*40a6*/ 	.short	(.L_2787 - .L_2786)
	.align		4
.L_2786:
        /*40a8*/ 	.word	index@(_ZN43_GLOBAL__N__9ae7fba5_10_SoftMax_cu_9f978f6321softmax_warp_backwardIN3c104HalfES2_fLi3ELb1ELb0EEEvPT0_PKT_S7_iiiPKb)
        /*40ac*/ 	.word	0x00000000


	//----- nvinfo : EIATTR_MIN_STACK_SIZE
	.align		4
.L_2787:
        /*40b0*/ 	.byte	0x04, 0x12
        /*40b2*/ 	.short	(.L_2789 - .L_2788)
	.align		4
.L_2788:
        /*40b4*/ 	.word	index@(_ZN43_GLOBAL__N__9ae7fba5_10_SoftMax_cu_9f978f6321softmax_warp_backwardIN3c104HalfES2_fLi2ELb1ELb0EEEvPT0_PKT_S7_iiiPKb)
        /*40b8*/ 	.word	0x00000000


	//----- nvinfo : EIATTR_MIN_STACK_SIZE
	.align		4
.L_2789:
        /*40bc*/ 	.byte	0x04, 0x12
        /*40be*/ 	.short	(.L_2791 - .L_2790)
	.align		4
.L_2790:
        /*40c0*/ 	.word	index@(_ZN43_GLOBAL__N__9ae7fba5_10_SoftMax_cu_9f978f6321softmax_warp_backwardIN3c104HalfES2_fLi1ELb1ELb0EEEvPT0_PKT_S7_iiiPKb)
        /*40c4*/ 	.word	0x00000000


	//----- nvinfo : EIATTR_MIN_STACK_SIZE
	.align		4
.L_2791:
        /*40c8*/ 	.byte	0x04, 0x12
        /*40ca*/ 	.short	(.L_2793 - .L_2792)
	.align		4
.L_2792:
        /*40cc*/ 	.word	index@(_ZN43_GLOBAL__N__9ae7fba5_10_SoftMax_cu_9f978f6321softmax_warp_backwardIN3c104HalfES2_fLi0ELb1ELb0EEEvPT0_PKT_S7_iiiPKb)
        /*40d0*/ 	.word	0x00000000


	//----- nvinfo : EIATTR_MIN_STACK_SIZE
	.align		4
.L_2793:
        /*40d4*/ 	.byte	0x04, 0x12
        /*40d6*/ 	.short	(.L_2795 - .L_2794)
	.align		4
.L_2794:
        /*40d8*/ 	.word	index@(_ZN43_GLOBAL__N__9ae7fba5_10_SoftMax_cu_9f978f6321softmax_warp_backwardIfffLi10ELb1ELb0EEEvPT0_PKT_S5_iiiPKb)
        /*40dc*/ 	.word	0x00000000


	//----- nvinfo : EIATTR_MIN_STACK_SIZE
	.align		4
.L_2795:
        /*40e0*/ 	.byte	0x04, 0x12
        /*40e2*/ 	.short	(.L_2797 - .L_2796)
	.align		4
.L_2796:
        /*40e4*/ 	.word	index@(_ZN43_GLOBAL__N__9ae7fba5_10_SoftMax_cu_9f978f6321softmax_warp_backwardIfffLi9ELb1ELb0EEEvPT0_PKT_S5_iiiPKb)
        /*40e8*/ 	.word	0x00000000


	//----- nvinfo : EIATTR_MIN_STACK_SIZE
	.align		4
.L_2797:
        /*40ec*/ 	.byte	0x04, 0x12
        /*40ee*/ 	.short	(.L_2799 - .L_2798)
	.align		4
.L_2798:
        /*40f0*/ 	.word	index@(_ZN43_GLOBAL__N__9ae7fba5_10_SoftMax_cu_9f978f6321softmax_warp_backwardIfffLi8ELb1ELb0EEEvPT0_PKT_S5_iiiPKb)
        /*40f4*/ 	.word	0x00000000


	//----- nvinfo : EIATTR_MIN_STACK_SIZE
	.align		4
.L_2799:
        /*40f8*/ 	.byte	0x04, 0x12
        /*40fa*/ 	.short	(.L_2801 - .L_2800)
	.align		4
.L_2800:
        /*40fc*/ 	.word	index@(_ZN43_GLOBAL__N__9ae7fba5_10_SoftMax_cu_9f978f6321softmax_warp_backwardIfffLi7ELb1ELb0EEEvPT0_PKT_S5_iiiPKb)
        /*4100*/ 	.word	0x00000000


	//----- nvinfo : EIATTR_MIN_STACK_SIZE
	.align		4
.L_2801:
        /*4104*/ 	.byte	0x04, 0x12
        /*4106*/ 	.short	(.L_2803 - .L_2802)
	.align		4
.L_2802:
        /*4108*/ 	.word	index@(_ZN43_GLOBAL__N__9ae7fba5_10_SoftMax_cu_9f978f6321softmax_warp_backwardIfffLi6ELb1ELb0EEEvPT0_PKT_S5_iiiPKb)
        /*410c*/ 	.word	0x00000000


	//----- nvinfo : EIATTR_MIN_STACK_SIZE
	.align		4
.L_2803:
        /*4110*/ 	.byte	0x04, 0x12
        /*4112*/ 	.short	(.L_2805 - .L_2804)
	.align		4
.L_2804:
        /*4114*/ 	.word	index@(_ZN43_GLOBAL__N__9ae7fba5_10_SoftMax_cu_9f978f6321softmax_warp_backwardIfffLi5ELb1ELb0EEEvPT0_PKT_S5_iiiPKb)
        /*4118*/ 	.word	0x00000000


	//----- nvinfo : EIATTR_MIN_STACK_SIZE
	.align		4
.L_2805:
        /*411c*/ 	.byte	0x04, 0x12
        /*411e*/ 	.short	(.L_2807 - .L_2806)
	.align		4
.L_2806:
        /*4120*/ 	.word	index@(_ZN43_GLOBAL__N__9ae7fba5_10_SoftMax_cu_9f978f6321softmax_warp_backwardIfffLi4ELb1ELb0EEEvPT0_PKT_S5_iiiPKb)
        /*4124*/ 	.word	0x00000000


	//----- nvinfo : EIATTR_MIN_STACK_SIZE
	.align		4
.L_2807:
        /*4128*/ 	.byte	0x04, 0x12
        /*412a*/ 	.short	(.L_2809 - .L_2808)
	.align		4
.L_2808:
        /*412c*/ 	.word	index@(_ZN43_GLOBAL__N__9ae7fba5_10_SoftMax_cu_9f978f6321softmax_warp_backwardIfffLi3ELb1ELb0EEEvPT0_PKT_S5_iiiPKb)
        /*4130*/ 	.word	0x00000000


	//----- nvinfo : EIATTR_MIN_STACK_SIZE
	.align		4
.L_2809:
        /*4134*/ 	.byte	0x04, 0x12
        /*4136*/ 	.short	(.L_2811 - .L_2810)
	.align		4
.L_2810:
        /*4138*/ 	.word	index@(_ZN43_GLOBAL__N__9ae7fba5_10_SoftMax_cu_9f978f6321softmax_warp_backwardIfffLi2ELb1ELb0EEEvPT0_PKT_S5_iiiPKb)
        /*413c*/ 	.word	0x00000000


	//----- nvinfo : EIATTR_MIN_STACK_SIZE
	.align		4
.L_2811:
        /*4140*/ 	.byte	0x04, 0x12
        /*4142*/ 	.short	(.L_2813 - .L_2812)
	.align		4
.L_2812:
        /*4144*/ 	.word	index@(_ZN43_GLOBAL__N__9ae7fba5_10_SoftMax_cu_9f978f6321softmax_warp_backwardIfffLi1ELb1ELb0EEEvPT0_PKT_S5_iiiPKb)
        /*4148*/ 	.word	0x00000000


	//----- nvinfo : EIATTR_MIN_STACK_SIZE
	.align		4
.L_2813:
        /*414c*/ 	.byte	0x04, 0x12
        /*414e*/ 	.short	(.L_2815 - .L_2814)
	.align		4
.L_2814:
        /*4150*/ 	.word	index@(_ZN43_GLOBAL__N__9ae7fba5_10_SoftMax_cu_9f978f6321softmax_warp_backwardIfffLi0ELb1ELb0EEEvPT0_PKT_S5_iiiPKb)
        /*4154*/ 	.word	0x00000000


	//----- nvinfo : EIATTR_MIN_STACK_SIZE
	.align		4
.L_2815:
        /*4158*/ 	.byte	0x04, 0x12
        /*415a*/ 	.short	(.L_2817 - .L_2816)
	.align		4
.L_2816:
        /*415c*/ 	.word	index@(_ZN43_GLOBAL__N__9ae7fba5_10_SoftMax_cu_9f978f6321softmax_warp_backwardIdddLi10ELb1ELb0EEEvPT0_PKT_S5_iiiPKb)
        /*4160*/ 	.word	0x00000000


	//----- nvinfo : EIATTR_MIN_STACK_SIZE
	.align		4
.L_2817:
        /*4164*/ 	.byte	0x04, 0x12
        /*4166*/ 	.short	(.L_2819 - .L_2818)
	.align		4
.L_2818:
        /*4168*/ 	.word	index@(_ZN43_GLOBAL__N__9ae7fba5_10_SoftMax_cu_9f978f6321softmax_warp_backwardIdddLi9ELb1ELb0EEEvPT0_PKT_S5_iiiPKb)
        /*416c*/ 	.word	0x00000000


	//----- nvinfo : EIATTR_MIN_STACK_SIZE
	.align		4
.L_2819:
        /*4170*/ 	.byte	0x04, 0x12
        /*4172*/ 	.short	(.L_2821 - .L_2820)
	.align		4
.L_2820:
        /*4174*/ 	.word	index@(_ZN43_GLOBAL__N__9ae7fba5_10_SoftMax_cu_9f978f6321softmax_warp_backwardIdddLi8ELb1ELb0EEEvPT0_PKT_S5_iiiPKb)
        /*4178*/ 	.word	0x00000000


	//----- nvinfo : EIATTR_MIN_STACK_SIZE
	.align		4
.L_2821:
        /*417c*/ 	.byte	0x04, 0x12
        /*417e*/ 	.short	(.L_2823 - .L_2822)
	.align		4
.L_2822:
        /*4180*/ 	.word	index@(_ZN43_GLOBAL__N__9ae7fba5_10_SoftMax_cu_9f978f6321softmax_warp_backwardIdddLi7ELb1ELb0EEEvPT0_PKT_S5_iiiPKb)
        /*4184*/ 	.word	0x00000000


	//----- nvinfo : EIATTR_MIN_STACK_SIZE
	.align		4
.L_2823:
        /*4188*/ 	.byte	0x04, 0x12
        /*418a*/ 	.short	(.L_2825 - .L_2824)
	.align		4
.L_2824:
        /*418c*/ 	.word	index@(_ZN43_GLOBAL__N__9ae7fba5_10_SoftMax_cu_9f978f6321softmax_warp_backwardIdddLi6ELb1ELb0EEEvPT0_PKT_S5_iiiPKb)
        /*4190*/ 	.word	0x00000000


	//----- nvinfo : EIATTR_MIN_STACK_SIZE
	.align		4
.L_2825:
        /*4194*/ 	.byte	0x04, 0x12
        /*4196*/ 	.short	(.L_2827 - .L_2826)
	.align		4
.L_2826:
        /*4198*/ 	.word	index@(_ZN43_GLOBAL__N__9ae7fba5_10_SoftMax_cu_9f978f6321softmax_warp_backwardIdddLi5ELb1ELb0EEEvPT0_PKT_S5_iiiPKb)
        /*419c*/ 	.word	0x00000000


	//----- nvinfo : EIATTR_MIN_STACK_SIZE
	.align		4
.L_2827:
        /*41a0*/ 	.byte	0x04, 0x12
        /*41a2*/ 	.short	(.L_2829 - .L_2828)
	.align		4
.L_2828:
        /*41a4*/ 	.word	index@(_ZN43_GLOBAL__N__9ae7fba5_10_SoftMax_cu_9f978f6321softmax_warp_backwardIdddLi4ELb1ELb0EEEvPT0_PKT_S5_iiiPKb)
        /*41a8*/ 	.word	0x00000000


	//----- nvinfo : EIATTR_MIN_STACK_SIZE
	.align		4
.L_2829:
        /*41ac*/ 	.byte	0x04, 0x12
        /*41ae*/ 	.short	(.L_2831 - .L_2830)
	.align		4
.L_2830:
        /*41b0*/ 	.word	index@(_ZN43_GLOBAL__N__9ae7fba5_10_SoftMax_cu_9f978f6321softmax_warp_backwardIdddLi3ELb1ELb0EEEvPT0_PKT_S5_iiiPKb)
        /*41b4*/ 	.word	0x00000000


	//----- nvinfo : EIATTR_MIN_STACK_SIZE
	.align		4
.L_2831:
        /*41b8*/ 	.byte	0x04, 0x12
        /*41ba*/ 	.short	(.L_2833 - .L_2832)
	.align		4
.L_2832:
        /*41bc*/ 	.word	index@(_ZN43_GLOBAL__N__9ae7fba5_10_SoftMax_cu_9f978f6321softmax_warp_backwardIdddLi2ELb1ELb0EEEvPT0_PKT_S5_iiiPKb)
        /*41c0*/ 	.word	0x00000000


	//----- nvinfo : EIATTR_MIN_STACK_SIZE
	.align		4
.L_2833:
        /*41c4*/ 	.byte	0x04, 0x12
        /*41c6*/ 	.short	(.L_2835 - .L_2834)
	.align		4
.L_2834:
        /*41c8*/ 	.word	index@(_ZN43_GLOBAL__N__9ae7fba5_10_SoftMax_cu_9f978f6321softmax_warp_backwardIdddLi1ELb1ELb0EEEvPT0_PKT_S5_iiiPKb)
        /*41cc*/ 	.word	0x00000000


	//----- nvinfo : EIATTR_MIN_STACK_SIZE
	.align		4
.L_2835:
        /*41d0*/ 	.byte	0x04, 0x12
        /*41d2*/ 	.short	(.L_2837 - .L_2836)
	.align		4
.L_2836:
        /*41d4*/ 	.word	index@(_ZN43_GLOBAL__N__9ae7fba5_10_SoftMax_cu_9f978f6321softmax_warp_backwardIdddLi0ELb1ELb0EEEvPT0_PKT_S5_iiiPKb)
        /*41d8*/ 	.word	0x00000000


	//----- nvinfo : EIATTR_MIN_STACK_SIZE
	.align		4
.L_2837:
        /*41dc*/ 	.byte	0x04, 0x12
        /*41de*/ 	.short	(.L_2839 - .L_2838)
	.align		4
.L_2838:
        /*41e0*/ 	.word	index@(_ZN43_GLOBAL__N__9ae7fba5_10_SoftMax_cu_9f978f6320softmax_warp_forwardIN3c108BFloat16EffLi11ELb1ELb0EEEvPT0_PKT_iiiPKbib)
        /*41e4*/ 	.word	0x00000000


	//----- nvinfo : EIATTR_MIN_STACK_SIZE
	.align		4
.L_2839:
        /*41e8*/ 	.byte	0x04, 0x12
        /*41ea*/ 	.short	(.L_2841 - .L_2840)
	.align		4
.L_2840:
        /*41ec*/ 	.word	index@(_ZN43_GLOBAL__N__9ae7fba5_10_SoftMax_cu_9f978f6320softmax_warp_forwardIN3c108BFloat16EffLi10ELb1ELb0EEEvPT0_PKT_iiiPKbib)
        /*41f0*/ 	.word	0x00000000


	//----- nvinfo : EIATTR_MIN_STACK_SIZE
	.align		4
.L_2841:
        /*41f4*/ 	.byte	0x04, 0x12
        /*41f6*/ 	.short	(.L_2843 - .L_2842)
	.align		4
.L_2842:
        /*41f8*/ 	.word	index@(_ZN43_GLOBAL__N__9ae7fba5_10_SoftMax_cu_9f978f6320softmax_warp_forwardIN3c108BFloat16EffLi9ELb1ELb0EEEvPT0_PKT_iiiPKbib)
        /*41fc*/ 	.word	0x00000000


	//----- nvinfo : EIATTR_MIN_STACK_SIZE
	.align		4
.L_2843:
        /*4200*/ 	.byte	0x04, 0x12
        /*4202*/ 	.short	(.L_2845 - .L_2844)
	.align		4
.L_2844:
        /*4204*/ 	.word	index@(_ZN43_GLOBAL__N__9ae7fba5_10_SoftMax_cu_9f978f6320softmax_warp_forwardIN3c108BFloat16EffLi8ELb1ELb0EEEvPT0_PKT_iiiPKbib)
        /*4208*/ 	.word	0x00000000


	//----- nvinfo : EIATTR_MIN_STACK_SIZE
	.align		4
.L_2845:
        /*420c*/ 	.byte	0x04, 0x12
        /*420e*/ 	.short	(.L_2847 - .L_2846)
	.align		4
.L_2846:
        /*4210*/ 	.word	index@(_ZN43_GLOBAL__N__9ae7fba5_10_SoftMax_cu_9f978f6320softmax_warp_forwardIN3c108BFloat16EffLi7ELb1ELb0EEEvPT0_PKT_iiiPKbib)
        /*4214*/ 	.word	0x00000000


	//----- nvinfo : EIATTR_MIN_STACK_SIZE
	.align		4
.L_2847:
        /*4218*/ 	.byte	0x04, 0x12
        /*421a*/ 	.short	(.L_2849 - .L_2848)
	.align		4
.L_2848:
        /*421c*/ 	.word	index@(_ZN43_GLOBAL__N__9ae7fba5_10_SoftMax_cu_9f978f6320softmax_warp_forwardIN3c108BFloat16EffLi6ELb1ELb0EEEvPT0_PKT_iiiPKbib)
        /*4220*/ 	.word	0x00000000


	//----- nvinfo : EIATTR_MIN_STACK_SIZE
	.align		4
.L_2849:
        /*4224*/ 	.byte	0x04, 0x12
        /*4226*/ 	.short	(.L_2851 - .L_2850)
	.align		4
.L_2850:
        /*4228*/ 	.word	index@(_ZN43_GLOBAL__N__9ae7fba5_10_SoftMax_cu_9f978f6320softmax_warp_forwardIN3c108BFloat16EffLi5ELb1ELb0EEEvPT0_PKT_iiiPKbib)
        /*422c*/ 	.word	0x00000000


	//----- nvinfo : EIATTR_MIN_STACK_SIZE
	.align		4
.L_2851:
        /*4230*/ 	.byte	0x04, 0x12
        /*4232*/ 	.short	(.L_2853 - .L_2852)
	.align		4
.L_2852:
        /*4234*/ 	.word	index@(_ZN43_GLOBAL__N__9ae7fba5_10_SoftMax_cu_9f978f6320softmax_warp_forwardIN3c108BFloat16EffLi4ELb1ELb0EEEvPT0_PKT_iiiPKbib)
        /*4238*/ 	.word	0x00000000


	//----- nvinfo : EIATTR_MIN_STACK_SIZE
	.align		4
.L_2853:
        /*423c*/ 	.byte	0x04, 0x12
        /*423e*/ 	.short	(.L_2855 - .L_2854)
	.align		4
.L_2854:
        /*4240*/ 	.word	index@(_ZN43_GLOBAL__N__9ae7fba5_10_SoftMax_cu_9f978f6320softmax_warp_forwardIN3c108BFloat16EffLi3ELb1ELb0EEEvPT0_PKT_iiiPKbib)
        /*4244*/ 	.word	0x00000000


	//----- nvinfo : EIATTR_MIN_STACK_SIZE
	.align		4
.L_2855:
        /*4248*/ 	.byte	0x04, 0x12
        /*424a*/ 	.short	(.L_2857 - .L_2856)
	.align		4
.L_2856:
        /*424c*/ 	.word	index@(_ZN43_GLOBAL__N__9ae7fba5_10_SoftMax_cu_9f978f6320softmax_warp_forwardIN3c108BFloat16EffLi2ELb1ELb0EEEvPT0_PKT_iiiPKbib)
        /*4250*/ 	.word	0x00000000


	//----- nvinfo : EIATTR_MIN_STACK_SIZE
	.align		4
.L_2857:
        /*4254*/ 	.byte	0x04, 0x12
        /*4256*/ 	.short	(.L_2859 - .L_2858)
	.align		4
.L_2858:
        /*4258*/ 	.word	index@(_ZN43_GLOBAL__N__9ae7fba5_10_SoftMax_cu_9f978f6320softmax_warp_forwardIN3c108BFloat16EffLi1ELb1ELb0EEEvPT0_PKT_iiiPKbib)
        /*425c*/ 	.word	0x00000000


	//----- nvinfo : EIATTR_MIN_STACK_SIZE
	.align		4
.L_2859:
        /*4260*/ 	.byte	0x04, 0x12
        /*4262*/ 	.short	(.L_2861 - .L_2860)
	.align		4
.L_2860:
        /*4264*/ 	.word	index@(_ZN43_GLOBAL__N__9ae7fba5_10_SoftMax_cu_9f978f6320softmax_warp_forwardIN3c108BFloat16EffLi0ELb1ELb0EEEvPT0_PKT_iiiPKbib)
        /*4268*/ 	.word	0x00000000


	//----- nvinfo : EIATTR_MIN_STACK_SIZE
	.align		4
.L_2861:
        /*426c*/ 	.byte	0x04, 0x12
        /*426e*/ 	.short	(.L_2863 - .L_2862)
	.align		4
.L_2862:
        /*4270*/ 	.word	index@(_ZN43_GLOBAL__N__9ae7fba5_10_SoftMax_cu_9f978f6320softmax_warp_forwardIN3c108BFloat16ES2_fLi11ELb1ELb0EEEvPT0_PKT_iiiPKbib)
        /*4274*/ 	.word	0x00000000


	//----- nvinfo : EIATTR_MIN_STACK_SIZE
	.align		4
.L_2863:
        /*4278*/ 	.byte	0x04, 0x12
        /*427a*/ 	.short	(.L_2865 - .L_2864)
	.align		4
.L_2864:
        /*427c*/ 	.word	index@(_ZN43_GLOBAL__N__9ae7fba5_10_SoftMax_cu_9f978f6320softmax_warp_forwardIN3c108BFloat16ES2_fLi10ELb1ELb0EEEvPT0_PKT_iiiPKbib)
        /*4280*/ 	.word	0x00000000


	//----- nvinfo : EIATTR_MIN_STACK_SIZE
	.align		4
.L_2865:
        /*4284*/ 	.byte	0x04, 0x12
        /*4286*/ 	.short	(.L_2867 - .L_2866)
	.align		4
.L_2866:
        /*4288*/ 	.word	index@(_ZN43_GLOBAL__N__9ae7fba5_10_SoftMax_cu_9f978f6320softmax_warp_forwardIN3c108BFloat16ES2_fLi9ELb1ELb0EEEvPT0_PKT_iiiPKbib)
        /*428c*/ 	.word	0x00000000


	//----- nvinfo : EIATTR_MIN_STACK_SIZE
	.align		4
.L_2867:
        /*4290*/ 	.byte	0x04, 0x12
        /*4292*/ 	.short	(.L_2869 - .L_2868)
	.align		4
.L_2868:
        /*4294*/ 	.word	index@(_ZN43_GLOBAL__N__9ae7fba5_10_SoftMax_cu_9f978f6320softmax_warp_forwardIN3c108BFloat16ES2_fLi8ELb1ELb0EEEvPT0_PKT_iiiPKbib)
        /*4298*/ 	.word	0x00000000


	//----- nvinfo : EIATTR_MIN_STACK_SIZE
	.align		4
.L_2869:
        /*429c*/ 	.byte	0x04, 0x12
        /*429e*/ 	.short	(.L_2871 - .L_2870)
	.align		4
.L_2870:
        /*42a0*/ 	.word	index@(_ZN43_GLOBAL__N__9ae7fba5_10_SoftMax_cu_9f978f6320softmax_warp_forwardIN3c108BFloat16ES2_fLi7ELb1ELb0EEEvPT0_PKT_iiiPKbib)
        /*42a4*/ 	.word	0x00000000


	//----- nvinfo : EIATTR_MIN_STACK_SIZE
	.align		4
.L_2871:
        /*42a8*/ 	.byte	0x04, 0x12
        /*42aa*/ 	.short	(.L_2873 - .L_2872)
	.align		4
.L_2872:
        /*42ac*/ 	.word	index@(_ZN43_GLOBAL__N__9ae7fba5_10_SoftMax_cu_9f978f6320softmax_warp_forwardIN3c108BFloat16ES2_fLi6ELb1ELb0EEEvPT0_PKT_iiiPKbib)
        /*42b0*/ 	.word	0x00000000


	//----- nvinfo : EIATTR_MIN_STACK_SIZE
	.align		4
.L_2873:
        /*42b4*/ 	.byte	0x04, 0x12
        /*42b6*/ 	.short	(.L_2875 - .L_2874)
	.align		4
.L_2874:
        /*42b8*/ 	.word	index@(_ZN43_GLOBAL__N__9ae7fba5_10_SoftMax_cu_9f978f6320softmax_warp_forwardIN3c108BFloat16ES2_fLi5ELb1ELb0EEEvPT0_PKT_iiiPKbib)
        /*42bc*/ 	.word	0x00000000


	//----- nvinfo : EIATTR_MIN_STACK_SIZE
	.align		4
.L_2875:
        /*42c0*/ 	.byte	0x04, 0x12
        /*42c2*/ 	.short	(.L_2877 - .L_2876)
	.align		4
.L_2876:
        /*42c4*/ 	.word	index@(_ZN43_GLOBAL__N__9ae7fba5_10_SoftMax_cu_9f978f6320softmax_warp_forwardIN3c108BFloat16ES2_fLi4ELb1ELb0EEEvPT0_PKT_iiiPKbib)
        /*42c8*/ 	.word	0x00000000


	//----- nvinfo : EIATTR_MIN_STACK_SIZE
	.align		4
.L_2877:
        /*42cc*/ 	.byte	0x04, 0x12
        /*42ce*/ 	.short	(.L_2879 - .L_2878)
	.align		4
.L_2878:
        /*42d0*/ 	.word	index@(_ZN43_GLOBAL__N__9ae7fba5_10_SoftMax_cu_9f978f6320softmax_warp_forwardIN3c108BFloat16ES2_fLi3ELb1ELb0EEEvPT0_PKT_iiiPKbib)
        /*42d4*/ 	.word	0x00000000


	//----- nvinfo : EIATTR_MIN_STACK_SIZE
	.align		4
.L_2879:
        /*42d8*/ 	.byte	0x04, 0x12
        /*42da*/ 	.short	(.L_2881 - .L_2880)
	.align		4
.L_2880:
        /*42dc*/ 	.word	index@(_ZN43_GLOBAL__N__9ae7fba5_10_SoftMax_cu_9f978f6320softmax_warp_forwardIN3c108BFloat16ES2_fLi2ELb1ELb0EEEvPT0_PKT_iiiPKbib)
        /*42e0*/ 	.word	0x00000000


	//----- nvinfo : EIATTR_MIN_STACK_SIZE
	.align		4
.L_2881:
        /*42e4*/ 	.byte	0x04, 0x12
        /*42e6*/ 	.short	(.L_2883 - .L_2882)
	.align		4
.L_2882:
        /*42e8*/ 	.word	index@(_ZN43_GLOBAL__N__9ae7fba5_10_SoftMax_cu_9f978f6320softmax_warp_forwardIN3c108BFloat16ES2_fLi1ELb1ELb0EEEvPT0_PKT_iiiPKbib)
        /*42ec*/ 	.word	0x00000000


	//----- nvinfo : EIATTR_MIN_STACK_SIZE
	.align		4
.L_2883:
        /*42f0*/ 	.byte	0x04, 0x12
        /*42f2*/ 	.short	(.L_2885 - .L_2884)
	.align		4
.L_2884:
        /*42f4*/ 	.word	index@(_ZN43_GLOBAL__N__9ae7fba5_10_SoftMax_cu_9f978f6320softmax_warp_forwardIN3c108BFloat16ES2_fLi0ELb1ELb0EEEvPT0_PKT_iiiPKbib)
        /*42f8*/ 	.word	0x00000000


	//----- nvinfo : EIATTR_MIN_STACK_SIZE
	.align		4
.L_2885:
        /*42fc*/ 	.byte	0x04, 0x12
        /*42fe*/ 	.short	(.L_2887 - .L_2886)
	.align		4
.L_2886:
        /*4300*/ 	.word	index@(_ZN43_GLOBAL__N__9ae7fba5_10_SoftMax_cu_9f978f6320softmax_warp_forwardIN3c104HalfEffLi11ELb1ELb0EEEvPT0_PKT_iiiPKbib)
        /*4304*/ 	.word	0x00000000


	//----- nvinfo : EIATTR_MIN_STACK_SIZE
	.align		4
.L_2887:
        /*4308*/ 	.byte	0x04, 0x12
        /*430a*/ 	.short	(.L_2889 - .L_2888)
	.align		4
.L_2888:
        /*430c*/ 	.word	index@(_ZN43_GLOBAL__N__9ae7fba5_10_SoftMax_cu_9f978f6320softmax_warp_forwardIN3c104HalfEffLi10ELb1ELb0EEEvPT0_PKT_iiiPKbib)
        /*4310*/ 	.word	0x00000000


	//----- nvinfo : EIATTR_MIN_STACK_SIZE
	.align		4
.L_2889:
        /*4314*/ 	.byte	0x04, 0x12
        /*4316*/ 	.short	(.L_2891 - .L_2890)
	.align		4
.L_2890:
        /*4318*/ 	.word	index@(_ZN43_GLOBAL__N__9ae7fba5_10_SoftMax_cu_9f978f6320softmax_warp_forwardIN3c104HalfEffLi9ELb1ELb0EEEvPT0_PKT_iiiPKbib)
        /*431c*/ 	.word	0x00000000


	//----- nvinfo : EIATTR_MIN_STACK_SIZE
	.align		4
.L_2891:
        /*4320*/ 	.byte	0x04, 0x12
        /*4322*/ 	.short	(.L_2893 - .L_2892)
	.align		4
.L_2892:
        /*4324*/ 	.word	index@(_ZN43_GLOBAL__N__9ae7fba5_10_SoftMax_cu_9f978f6320softmax_warp_forwardIN3c104HalfEffLi8ELb1ELb0EEEvPT0_PKT_iiiPKbib)
        /*4328*/ 	.word	0x00000000


	//----- nvinfo : EIATTR_MIN_STACK_SIZE
	.align		4
.L_2893:
        /*432c*/ 	.byte	0x04, 0x12
        /*432e*/ 	.short	(.L_2895 - .L_2894)
	.align		4
.L_2894:
        /*4330*/ 	.word	index@(_ZN43_GLOBAL__N__9ae7fba5_10_SoftMax_cu_9f978f6320softmax_warp_forwardIN3c104HalfEffLi7ELb1ELb0EEEvPT0_PKT_iiiPKbib)
        /*4334*/ 	.word	0x00000000


	//----- nvinfo : EIATTR_MIN_STACK_SIZE
	.align		4
.L_2895:
        /*4338*/ 	.byte	0x04, 0x12
        /*433a*/ 	.short	(.L_2897 - .L_2896)
	.align		4
.L_2896:
        /*433c*/ 	.word	index@(_ZN43_GLOBAL__N__9ae7fba5_10_SoftMax_cu_9f978f6320softmax_warp_forwardIN3c104HalfEffLi6ELb1ELb0EEEvPT0_PKT_iiiPKbib)
        /*4340*/ 	.word	0x00000000


	//----- nvinfo : EIATTR_MIN_STACK_SIZE
	.align		4
.L_2897:
        /*4344*/ 	.byte	0x04, 0x12
        /*4346*/ 	.short	(.L_2899 - .L_2898)
	.align		4
.L_2898:
        /*4348*/ 	.word	index@(_ZN43_GLOBAL__N__9ae7fba5_10_SoftMax_cu_9f978f6320softmax_warp_forwardIN3c104HalfEffLi5ELb1ELb0EEEvPT0_PKT_iiiPKbib)
        /*434c*/ 	.word	0x00000000


	//----- nvinfo : EIATTR_MIN_STACK_SIZE
	.align		4
.L_2899:
        /*4350*/ 	.byte	0x04, 0x12
        /*4352*/ 	.short	(.L_2901 - .L_2900)
	.align		4
.L_2900:
        /*4354*/ 	.word	index@(_ZN43_GLOBAL__N__9ae7fba5_10_SoftMax_cu_9f978f6320softmax_warp_forwardIN3c104HalfEffLi4ELb1ELb0EEEvPT0_PKT_iiiPKbib)
        /*4358*/ 	.word	0x00000000


	//----- nvinfo : EIATTR_MIN_STACK_SIZE
	.align		4
.L_2901:
        /*435c*/ 	.byte	0x04, 0x12
        /*435e*/ 	.short	(.L_2903 - .L_2902)
	.align		4
.L_2902:
        /*4360*/ 	.word	index@(_ZN43_GLOBAL__N__9ae7fba5_10_SoftMax_cu_9f978f6320softmax_warp_forwardIN3c104HalfEffLi3ELb1ELb0EEEvPT0_PKT_iiiPKbib)
        /*4364*/ 	.word	0x00000000


	//----- nvinfo : EIATTR_MIN_STACK_SIZE
	.align		4
.L_2903:
        /*4368*/ 	.byte	0x04, 0x12
        /*436a*/ 	.short	(.L_2905 - .L_2904)
	.align		4
.L_2904:
        /*436c*/ 	.word	index@(_ZN43_GLOBAL__N__9ae7fba5_10_SoftMax_cu_9f978f6320softmax_warp_forwardIN3c104HalfEffLi2ELb1ELb0EEEvPT0_PKT_iiiPKbib)
        /*4370*/ 	.word	0x00000000


	//----- nvinfo : EIATTR_MIN_STACK_SIZE
	.align		4
.L_2905:
        /*4374*/ 	.byte	0x04, 0x12
        /*4376*/ 	.short	(.L_2907 - .L_2906)
	.align		4
.L_2906:
        /*4378*/ 	.word	index@(_ZN43_GLOBAL__N__9ae7fba5_10_SoftMax_cu_9f978f6320softmax_warp_forwardIN3c104HalfEffLi1ELb1ELb0EEEvPT0_PKT_iiiPKbib)
        /*437c*/ 	.word	0x00000000


	//----- nvinfo : EIATTR_MIN_STACK_SIZE
	.align		4
.L_2907:
        /*4380*/ 	.byte	0x04, 0x12
        /*4382*/ 	.short	(.L_2909 - .L_2908)
	.align		4
.L_2908:
        /*4384*/ 	.word	index@(_ZN43_GLOBAL__N__9ae7fba5_10_SoftMax_cu_9f978f6320softmax_warp_forwardIN3c104HalfEffLi0ELb1ELb0EEEvPT0_PKT_iiiPKbib)
        /*4388*/ 	.word	0x00000000


	//----- nvinfo : EIATTR_MIN_STACK_SIZE
	.align		4
.L_2909:
        /*438c*/ 	.byte	0x04, 0x12
        /*438e*/ 	.short	(.L_2911 - .L_2910)
	.align		4
.L_2910:
        /*4390*/ 	.word	index@(_ZN43_GLOBAL__N__9ae7fba5_10_SoftMax_cu_9f978f6320softmax_warp_forwardIN3c104HalfES2_fLi11ELb1ELb0EEEvPT0_PKT_iiiPKbib)
        /*4394*/ 	.word	0x00000000


	//----- nvinfo : EIATTR_MIN_STACK_SIZE
	.align		4
.L_2911:
        /*4398*/ 	.byte	0x04, 0x12
        /*439a*/ 	.short	(.L_2913 - .L_2912)
	.align		4
.L_2912:
        /*439c*/ 	.word	index@(_ZN43_GLOBAL__N__9ae7fba5_10_SoftMax_cu_9f978f6320softmax_warp_forwardIN3c104HalfES2_fLi10ELb1ELb0EEEvPT0_PKT_iiiPKbib)
        /*43a0*/ 	.word	0x00000000


	//----- nvinfo : EIATTR_MIN_STACK_SIZE
	.align		4
.L_2913:
        /*43a4*/ 	.byte	0x04, 0x12
        /*43a6*/ 	.short	(.L_2915 - .L_2914)
	.align		4
.L_2914:
        /*43a8*/ 	.word	index@(_ZN43_GLOBAL__N__9ae7fba5_10_SoftMax_cu_9f978f6320softmax_warp_forwardIN3c104HalfES2_fLi9ELb1ELb0EEEvPT0_PKT_iiiPKbib)
        /*43ac*/ 	.word	0x00000000


	//----- nvinfo : EIATTR_MIN_STACK_SIZE
	.align		4
.L_2915:
        /*43b0*/ 	.byte	0x04, 0x12
        /*43b2*/ 	.short	(.L_2917 - .L_2916)
	.align		4
.L_2916:
        /*43b4*/ 	.word	index@(_ZN43_GLOBAL__N__9ae7fba5_10_SoftMax_cu_9f978f6320softmax_warp_forwardIN3c104HalfES2_fLi8ELb1ELb0EEEvPT0_PKT_iiiPKbib)
        /*43b8*/ 	.word	0x00000000


	//----- nvinfo : EIATTR_MIN_STACK_SIZE
	.align		4
.L_2917:
        /*43bc*/ 	.byte	0x04, 0x12
        /*43be*/ 	.short	(.L_2919 - .L_2918)
	.align		4
.L_2918:
        /*43c0*/ 	.word	index@(_ZN43_GLOBAL__N__9ae7fba5_10_SoftMax_cu_9f978f6320softmax_warp_forwardIN3c104HalfES2_fLi7ELb1ELb0EEEvPT0_PKT_iiiPKbib)
        /*43c4*/ 	.word	0x00000000


	//----- nvinfo : EIATTR_MIN_STACK_SIZE
	.align		4
.L_2919:
        /*43c8*/ 	.byte	0x04, 0x12
        /*43ca*/ 	.short	(.L_2921 - .L_2920)
	.align		4
.L_2920:
        /*43cc*/ 	.word	index@(_ZN43_GLOBAL__N__9ae7fba5_10_SoftMax_cu_9f978f6320softmax_warp_forwardIN3c104HalfES2_fLi6ELb1ELb0EEEvPT0_PKT_iiiPKbib)
        /*43d0*/ 	.word	0x00000000


	//----- nvinfo : EIATTR_MIN_STACK_SIZE
	.align		4
.L_2921:
        /*43d4*/ 	.byte	0x04, 0x12
        /*43d6*/ 	.short	(.L_2923 - .L_2922)
	.align		4
.L_2922:
        /*43d8*/ 	.word	index@(_ZN43_GLOBAL__N__9ae7fba5_10_SoftMax_cu_9f978f6320softmax_warp_forwardIN3c104HalfES2_fLi5ELb1ELb0EEEvPT0_PKT_iiiPKbib)
        /*43dc*/ 	.word	0x00000000


	//----- nvinfo : EIATTR_MIN_STACK_SIZE
	.align		4
.L_2923:
        /*43e0*/ 	.byte	0x04, 0x12
        /*43e2*/ 	.short	(.L_2925 - .L_2924)
	.align		4
.L_2924:
        /*43e4*/ 	.word	index@(_ZN43_GLOBAL__N__9ae7fba5_10_SoftMax_cu_9f978f6320softmax_warp_forwardIN3c104HalfES2_fLi4ELb1ELb0EEEvPT0_PKT_iiiPKbib)
        /*43e8*/ 	.word	0x00000000


	//----- nvinfo : EIATTR_MIN_STACK_SIZE
	.align		4
.L_2925:
        /*43ec*/ 	.byte	0x04, 0x12
        /*43ee*/ 	.short	(.L_2927 - .L_2926)
	.align		4
.L_2926:
        /*43f0*/ 	.word	index@(_ZN43_GLOBAL__N__9ae7fba5_10_SoftMax_cu_9f978f6320softmax_warp_forwardIN3c104HalfES2_fLi3ELb1ELb0EEEvPT0_PKT_iiiPKbib)
        /*43f4*/ 	.word	0x00000000


	//----- nvinfo : EIATTR_MIN_STACK_SIZE
	.align		4
.L_2927:
        /*43f8*/ 	.byte	0x04, 0x12
        /*43fa*/ 	.short	(.L_2929 - .L_2928)
	.align		4
.L_2928:
        /*43fc*/ 	.word	index@(_ZN43_GLOBAL__N__9ae7fba5_10_SoftMax_cu_9f978f6320softmax_warp_forwardIN3c104HalfES2_fLi2ELb1ELb0EEEvPT0_PKT_iiiPKbib)
        /*4400*/ 	.word	0x00000000


	//----- nvinfo : EIATTR_MIN_STACK_SIZE
	.align		4
.L_2929:
        /*4404*/ 	.byte	0x04, 0x12
        /*4406*/ 	.short	(.L_2931 - .L_2930)
	.align		4
.L_2930:
        /*4408*/ 	.word	index@(_ZN43_GLOBAL__N__9ae7fba5_10_SoftMax_cu_9f978f6320softmax_warp_forwardIN3c104HalfES2_fLi1ELb1ELb0EEEvPT0_PKT_iiiPKbib)
        /*440c*/ 	.word	0x00000000


	//----- nvinfo : EIATTR_MIN_STACK_SIZE
	.align		4
.L_2931:
        /*4410*/ 	.byte	0x04, 0x12
        /*4412*/ 	.short	(.L_2933 - .L_2932)
	.align		4
.L_2932:
        /*4414*/ 	.word	index@(_ZN43_GLOBAL__N__9ae7fba5_10_SoftMax_cu_9f978f6320softmax_warp_forwardIN3c104HalfES2_fLi0ELb1ELb0EEEvPT0_PKT_iiiPKbib)
        /*4418*/ 	.word	0x00000000


	//----- nvinfo : EIATTR_MIN_STACK_SIZE
	.align		4
.L_2933:
        /*441c*/ 	.byte	0x04, 0x12
        /*441e*/ 	.short	(.L_2935 - .L_2934)
	.align		4
.L_2934:
        /*4420*/ 	.word	index@(_ZN43_GLOBAL__N__9ae7fba5_10_SoftMax_cu_9f978f6320softmax_warp_forwardIfffLi11ELb1ELb0EEEvPT0_PKT_iiiPKbib)
        /*4424*/ 	.word	0x00000000


	//----- nvinfo : EIATTR_MIN_STACK_SIZE
	.align		4
.L_2935:
        /*4428*/ 	.byte	0x04, 0x12
        /*442a*/ 	.short	(.L_2937 - .L_2936)
	.align		4
.L_2936:
        /*442c*/ 	.word	index@(_ZN43_GLOBAL__N__9ae7fba5_10_SoftMax_cu_9f978f6320softmax_warp_forwardIfffLi10ELb1ELb0EEEvPT0_PKT_iiiPKbib)
        /*4430*/ 	.word	0x00000000


	//----- nvinfo : EIATTR_MIN_STACK_SIZE
	.align		4
.L_2937:
        /*4434*/ 	.byte	0x04, 0x12
        /*4436*/ 	.short	(.L_2939 - .L_2938)
	.align		4
.L_2938:
        /*4438*/ 	.word	index@(_ZN43_GLOBAL__N__9ae7fba5_10_SoftMax_cu_9f978f6320softmax_warp_forwardIfffLi9ELb1ELb0EEEvPT0_PKT_iiiPKbib)
        /*443c*/ 	.word	0x00000000


	//----- nvinfo : EIATTR_MIN_STACK_SIZE
	.align		4
.L_2939:
        /*4440*/ 	.byte	0x04, 0x12
        /*4442*/ 	.short	(.L_2941 - .L_2940)
	.align		4
.L_2940:
        /*4444*/ 	.word	index@(_ZN43_GLOBAL__N__9ae7fba5_10_SoftMax_cu_9f978f6320softmax_warp_forwardIfffLi8ELb1ELb0EEEvPT0_PKT_iiiPKbib)
        /*4448*/ 	.word	0x00000000


	//----- nvinfo : EIATTR_MIN_STACK_SIZE
	.align		4
.L_2941:
        /*444c*/ 	.byte	0x04, 0x12
        /*444e*/ 	.short	(.L_2943 - .L_2942)
	.align		4
.L_2942:
        /*4450*/ 	.word	index@(_ZN43_GLOBAL__N__9ae7fba5_10_SoftMax_cu_9f978f6320softmax_warp_forwardIfffLi7ELb1ELb0EEEvPT0_PKT_iiiPKbib)
        /*4454*/ 	.word	0x00000000


	//----- nvinfo : EIATTR_MIN_STACK_SIZE
	.align		4
.L_2943:
        /*4458*/ 	.byte	0x04, 0x12
        /*445a*/ 	.short	(.L_2945 - .L_2944)
	.align		4
.L_2944:
        /*445c*/ 	.word	index@(_ZN43_GLOBAL__N__9ae7fba5_10_SoftMax_cu_9f978f6320softmax_warp_forwardIfffLi6ELb1ELb0EEEvPT0_PKT_iiiPKbib)
        /*4460*/ 	.word	0x00000000


	//----- nvinfo : EIATTR_MIN_STACK_SIZE
	.align		4
.L_2945:
        /*4464*/ 	.byte	0x04, 0x12
        /*4466*/ 	.short	(.L_2947 - .L_2946)
	.align		4
.L_2946:
        /*4468*/ 	.word	index@(_ZN43_GLOBAL__N__9ae7fba5_10_SoftMax_cu_9f978f6320softmax_warp_forwardIfffLi5ELb1ELb0EEEvPT0_PKT_iiiPKbib)
        /*446c*/ 	.word	0x00000000


	//----- nvinfo : EIATTR_MIN_STACK_SIZE
	.align		4
.L_2947:
        /*4470*/ 	.byte	0x04, 0x12
        /*4472*/ 	.short	(.L_2949 - .L_2948)
	.align		4
.L_2948:
        /*4474*/ 	.word	index@(_ZN43_GLOBAL__N__9ae7fba5_10_SoftMax_cu_9f978f6320softmax_warp_forwardIfffLi4ELb1ELb0EEEvPT0_PKT_iiiPKbib)
        /*4478*/ 	.word	0x00000000


	//----- nvinfo : EIATTR_MIN_STACK_SIZE
	.align		4
.L_2949:
        /*447c*/ 	.byte	0x04, 0x12
        /*447e*/ 	.short	(.L_2951 - .L_2950)
	.align		4
.L_2950:
        /*4480*/ 	.word	index@(_ZN43_GLOBAL__N__9ae7fba5_10_SoftMax_cu_9f978f6320softmax_warp_forwardIfffLi3ELb1ELb0EEEvPT0_PKT_iiiPKbib)
        /*4484*/ 	.word	0x00000000


	//----- nvinfo : EIATTR_MIN_STACK_SIZE
	.align		4
.L_2951:
        /*4488*/ 	.byte	0x04, 0x12
        /*448a*/ 	.short	(.L_2953 - .L_2952)
	.align		4
.L_2952:
        /*448c*/ 	.word	index@(_ZN43_GLOBAL__N__9ae7fba5_10_SoftMax_cu_9f978f6320softmax_warp_forwardIfffLi2ELb1ELb0EEEvPT0_PKT_iiiPKbib)
        /*4490*/ 	.word	0x00000000


	//----- nvinfo : EIATTR_MIN_STACK_SIZE
	.align		4
.L_2953:
        /*4494*/ 	.byte	0x04, 0x12
        /*4496*/ 	.short	(.L_2955 - .L_2954)
	.align		4
.L_2954:
        /*4498*/ 	.word	index@(_ZN43_GLOBAL__N__9ae7fba5_10_SoftMax_cu_9f978f6320softmax_warp_forwardIfffLi1ELb1ELb0EEEvPT0_PKT_iiiPKbib)
        /*449c*/ 	.word	0x00000000


	//----- nvinfo : EIATTR_MIN_STACK_SIZE
	.align		4
.L_2955:
        /*44a0*/ 	.byte	0x04, 0x12
        /*44a2*/ 	.short	(.L_2957 - .L_2956)
	.align		4
.L_2956:
        /*44a4*/ 	.word	index@(_ZN43_GLOBAL__N__9ae7fba5_10_SoftMax_cu_9f978f6320softmax_warp_forwardIfffLi0ELb1ELb0EEEvPT0_PKT_iiiPKbib)
        /*44a8*/ 	.word	0x00000000


	//----- nvinfo : EIATTR_MIN_STACK_SIZE
	.align		4
.L_2957:
        /*44ac*/ 	.byte	0x04, 0x12
        /*44ae*/ 	.short	(.L_2959 - .L_2958)
	.align		4
.L_2958:
        /*44b0*/ 	.word	index@(_ZN43_GLOBAL__N__9ae7fba5_10_SoftMax_cu_9f978f6320softmax_warp_forwardIdddLi11ELb1ELb0EEEvPT0_PKT_iiiPKbib)
        /*44b4*/ 	.word	0x00000000


	//----- nvinfo : EIATTR_MIN_STACK_SIZE
	.align		4
.L_2959:
        /*44b8*/ 	.byte	0x04, 0x12
        /*44ba*/ 	.short	(.L_2961 - .L_2960)
	.align		4
.L_2960:
        /*44bc*/ 	.word	index@(_ZN43_GLOBAL__N__9ae7fba5_10_SoftMax_cu_9f978f6320softmax_warp_forwardIdddLi10ELb1ELb0EEEvPT0_PKT_iiiPKbib)
        /*44c0*/ 	.word	0x00000000


	//----- nvinfo : EIATTR_MIN_STACK_SIZE
	.align		4
.L_2961:
        /*44c4*/ 	.byte	0x04, 0x12
        /*44c6*/ 	.short	(.L_2963 - .L_2962)
	.align		4
.L_2962:
        /*44c8*/ 	.word	index@(_ZN43_GLOBAL__N__9ae7fba5_10_SoftMax_cu_9f978f6320softmax_warp_forwardIdddLi9ELb1ELb0EEEvPT0_PKT_iiiPKbib)
        /*44cc*/ 	.word	0x00000000


	//----- nvinfo : EIATTR_MIN_STACK_SIZE
	.align		4
.L_2963:
        /*44d0*/ 	.byte	0x04, 0x12
        /*44d2*/ 	.short	(.L_2965 - .L_2964)
	.align		4
.L_2964:
        /*44d4*/ 	.word	index@(_ZN43_GLOBAL__N__9ae7fba5_10_SoftMax_cu_9f978f6320softmax_warp_forwardIdddLi8ELb1ELb0EEEvPT0_PKT_iiiPKbib)
        /*44d8*/ 	.word	0x00000000


	//----- nvinfo : EIATTR_MIN_STACK_SIZE
	.align		4
.L_2965:
        /*44dc*/ 	.byte	0x04, 0x12
        /*44de*/ 	.short	(.L_2967 - .L_2966)
	.align		4
.L_2966:
        /*44e0*/ 	.word	index@(_ZN43_GLOBAL__N__9ae7fba5_10_SoftMax_cu_9f978f6320softmax_warp_forwardIdddLi7ELb1ELb0EEEvPT0_PKT_iiiPKbib)
        /*44e4*/ 	.word	0x00000000


	//----- nvinfo : EIATTR_MIN_STACK_SIZE
	.align		4
.L_2967:
        /*44e8*/ 	.byte	0x04, 0x12
        /*44ea*/ 	.short	(.L_2969 - .L_2968)
	.align		4
.L_2968:
        /*44ec*/ 	.word	index@(_ZN43_GLOBAL__N__9ae7fba5_10_SoftMax_cu_9f978f6320softmax_warp_forwardIdddLi6ELb1ELb0EEEvPT0_PKT_iiiPKbib)
        /*44f0*/ 	.word	0x00000000


	//----- nvinfo : EIATTR_MIN_STACK_SIZE
	.align		4
.L_2969:
        /*44f4*/ 	.byte	0x04, 0x12
        /*44f6*/ 	.short	(.L_2971 - .L_2970)
	.align		4
.L_2970:
        /*44f8*/ 	.word	index@(_ZN43_GLOBAL__N__9ae7fba5_10_SoftMax_cu_9f978f6320softmax_warp_forwardIdddLi5ELb1ELb0EEEvPT0_PKT_iiiPKbib)
        /*44fc*/ 	.word	0x00000000


	//----- nvinfo : EIATTR_MIN_STACK_SIZE
	.align		4
.L_2971:
        /*4500*/ 	.byte	0x04, 0x12
        /*4502*/ 	.short	(.L_2973 - .L_2972)
	.align		4
.L_2972:
        /*4504*/ 	.word	index@(_ZN43_GLOBAL__N__9ae7fba5_10_SoftMax_cu_9f978f6320softmax_warp_forwardIdddLi4ELb1ELb0EEEvPT0_PKT_iiiPKbib)
        /*4508*/ 	.word	0x00000000


	//----- nvinfo : EIATTR_MIN_STACK_SIZE
	.align		4
.L_2973:
        /*450c*/ 	.byte	0x04, 0x12
        /*450e*/ 	.short	(.L_2975 - .L_2974)
	.align		4
.L_2974:
        /*4510*/ 	.word	index@(_ZN43_GLOBAL__N__9ae7fba5_10_SoftMax_cu_9f978f6320softmax_warp_forwardIdddLi3ELb1ELb0EEEvPT0_PKT_iiiPKbib)
        /*4514*/ 	.word	0x00000000


	//----- nvinfo : EIATTR_MIN_STACK_SIZE
	.align		4
.L_2975:
        /*4518*/ 	.byte	0x04, 0x12
        /*451a*/ 	.short	(.L_2977 - .L_2976)
	.align		4
.L_2976:
        /*451c*/ 	.word	index@(_ZN43_GLOBAL__N__9ae7fba5_10_SoftMax_cu_9f978f6320softmax_warp_forwardIdddLi2ELb1ELb0EEEvPT0_PKT_iiiPKbib)
        /*4520*/ 	.word	0x00000000


	//----- nvinfo : EIATTR_MIN_STACK_SIZE
	.align		4
.L_2977:
        /*4524*/ 	.byte	0x04, 0x12
        /*4526*/ 	.short	(.L_2979 - .L_2978)
	.align		4
.L_2978:
        /*4528*/ 	.word	index@(_ZN43_GLOBAL__N__9ae7fba5_10_SoftMax_cu_9f978f6320softmax_warp_forwardIdddLi1ELb1ELb0EEEvPT0_PKT_iiiPKbib)
        /*452c*/ 	.word	0x00000000


	//----- nvinfo : EIATTR_MIN_STACK_SIZE
	.align		4
.L_2979:
        /*4530*/ 	.byte	0x04, 0x12
        /*4532*/ 	.short	(.L_2981 - .L_2980)
	.align		4
.L_2980:
        /*4534*/ 	.word	index@(_ZN43_GLOBAL__N__9ae7fba5_10_SoftMax_cu_9f978f6320softmax_warp_forwardIdddLi0ELb1ELb0EEEvPT0_PKT_iiiPKbib)
        /*4538*/ 	.word	0x00000000


	//----- nvinfo : EIATTR_MIN_STACK_SIZE
	.align		4
.L_2981:
        /*453c*/ 	.byte	0x04, 0x12
        /*453e*/ 	.short	(.L_2983 - .L_2982)
	.align		4
.L_2982:
        /*4540*/ 	.word	index@(_ZN2at6native43_GLOBAL__N__9ae7fba5_10_SoftMax_cu_9f978f6327cunn_SpatialSoftMaxBackwardIN3c108BFloat16EffNS1_23SoftMaxBackwardEpilogueEEEvPT_PKT1_SA_jjj)
        /*4544*/ 	.word	0x00000000


	//----- nvinfo : EIATTR_MIN_STACK_SIZE
	.align		4
.L_2983:
        /*4548*/ 	.byte	0x04, 0x12
        /*454a*/ 	.short	(.L_2985 - .L_2984)
	.align		4
.L_2984:
        /*454c*/ 	.word	index@(_ZN2at6native43_GLOBAL__N__9ae7fba5_10_SoftMax_cu_9f978f6327cunn_SpatialSoftMaxBackwardIN3c108BFloat16EfS4_NS1_23SoftMaxBackwardEpilogueEEEvPT_PKT1_SA_jjj)
        /*4550*/ 	.word	0x00000000


	//----- nvinfo : EIATTR_MIN_STACK_SIZE
	.align		4
.L_2985:
        /*4554*/ 	.byte	0x04, 0x12
        /*4556*/ 	.short	(.L_2987 - .L_2986)
	.align		4
.L_2986:
        /*4558*/ 	.word	index@(_ZN2at6native43_GLOBAL__N__9ae7fba5_10_SoftMax_cu_9f978f6327cunn_SpatialSoftMaxBackwardIN3c104HalfEffNS1_23SoftMaxBackwardEpilogueEEEvPT_PKT1_SA_jjj)
        /*455c*/ 	.word	0x00000000


	//----- nvinfo : EIATTR_MIN_STACK_SIZE
	.align		4
.L_2987:
        /*4560*/ 	.byte	0x04, 0x12
        /*4562*/ 	.short	(.L_2989 - .L_2988)
	.align		4
.L_2988:
        /*4564*/ 	.word	index@(_ZN2at6native43_GLOBAL__N__9ae7fba5_10_SoftMax_cu_9f978f6327cunn_SpatialSoftMaxBackwardIN3c104HalfEfS4_NS1_23SoftMaxBackwardEpilogueEEEvPT_PKT1_SA_jjj)
        /*4568*/ 	.word	0x00000000


	//----- nvinfo : EIATTR_MIN_STACK_SIZE
	.align		4
.L_2989:
        /*456c*/ 	.byte	0x04, 0x12
        /*456e*/ 	.short	(.L_2991 - .L_2990)
	.align		4
.L_2990:
        /*4570*/ 	.word	index@(_ZN2at6native43_GLOBAL__N__9ae7fba5_10_SoftMax_cu_9f978f6327cunn_SpatialSoftMaxBackwardIfffNS1_23SoftMaxBackwardEpilogueEEEvPT_PKT1_S8_jjj)
        /*4574*/ 	.word	0x00000000


	//----- nvinfo : EIATTR_MIN_STACK_SIZE
	.align		4
.L_2991:
        /*4578*/ 	.byte	0x04, 0x12
        /*457a*/ 	.short	(.L_2993 - .L_2992)
	.align		4
.L_2992:
        /*457c*/ 	.word	index@(_ZN2at6native43_GLOBAL__N__9ae7fba5_10_SoftMax_cu_9f978f6327cunn_SpatialSoftMaxBackwardIdddNS1_23SoftMaxBackwardEpilogueEEEvPT_PKT1_S8_jjj)
        /*4580*/ 	.word	0x00000000


	//----- nvinfo : EIATTR_MIN_STACK_SIZE
	.align		4
.L_2993:
        /*4584*/ 	.byte	0x04, 0x12
        /*4586*/ 	.short	(.L_2995 - .L_2994)
	.align		4
.L_2994:
        /*4588*/ 	.word	index@(_ZN2at6native43_GLOBAL__N__9ae7fba5_10_SoftMax_cu_9f978f6320cunn_SoftMaxBackwardILi4EN3c108BFloat16EffNS1_23SoftMaxBackwardEpilogueEEEvPT0_PKT2_SA_l)
        /*458c*/ 	.word	0x00000000


	//----- nvinfo : EIATTR_MIN_STACK_SIZE
	.align		4
.L_2995:
        /*4590*/ 	.byte	0x04, 0x12
        /*4592*/ 	.short	(.L_2997 - .L_2996)
	.align		4
.L_2996:
        /*4594*/ 	.word	index@(_ZN2at6native43_GLOBAL__N__9ae7fba5_10_SoftMax_cu_9f978f6324cunn_SoftMaxBackwardSmemILi4EN3c108BFloat16EffNS1_23SoftMaxBackwardEpilogueEEEvPT0_PKT2_SA_l)
        /*4598*/ 	.word	0x00000000


	//----- nvinfo : EIATTR_MIN_STACK_SIZE
	.align		4
.L_2997:
        /*459c*/ 	.byte	0x04, 0x12
        /*459e*/ 	.short	(.L_2999 - .L_2998)
	.align		4
.L_2998:
        /*45a0*/ 	.word	index@(_ZN2at6native43_GLOBAL__N__9ae7fba5_10_SoftMax_cu_9f978f6320cunn_SoftMaxBackwardILi8EN3c108BFloat16EfS4_NS1_23SoftMaxBackwardEpilogueEEEvPT0_PKT2_SA_l)
        /*45a4*/ 	.word	0x00000000


	//----- nvinfo : EIATTR_MIN_STACK_SIZE
	.align		4
.L_2999:
        /*45a8*/ 	.byte	0x04, 0x12
        /*45aa*/ 	.short	(.L_3001 - .L_3000)
	.align		4
.L_3000:
        /*45ac*/ 	.word	index@(_ZN2at6native43_GLOBAL__N__9ae7fba5_10_SoftMax_cu_9f978f6324cunn_SoftMaxBackwardSmemILi8EN3c108BFloat16EfS4_NS1_23SoftMaxBackwardEpilogueEEEvPT0_PKT2_SA_l)
        /*45b0*/ 	.word	0x00000000


	//----- nvinfo : EIATTR_MIN_STACK_SIZE
	.align		4
.L_3001:
        /*45b4*/ 	.byte	0x04, 0x12
        /*45b6*/ 	.short	(.L_3003 - .L_3002)
	.align		4
.L_3002:
        /*45b8*/ 	.word	index@(_ZN2at6native43_GLOBAL__N__9ae7fba5_10_SoftMax_cu_9f978f6320cunn_SoftMaxBackwardILi4EN3c104HalfEffNS1_23SoftMaxBackwardEpilogueEEEvPT0_PKT2_SA_l)
        /*45bc*/ 	.word	0x00000000


	//----- nvinfo : EIATTR_MIN_STACK_SIZE
	.align		4
.L_3003:
        /*45c0*/ 	.byte	0x04, 0x12
        /*45c2*/ 	.short	(.L_3005 - .L_3004)
	.align		4
.L_3004:
        /*45c4*/ 	.word	index@(_ZN2at6native43_GLOBAL__N__9ae7fba5_10_SoftMax_cu_9f978f6324cunn_SoftMaxBackwardSmemILi4EN3c104HalfEffNS1_23SoftMaxBackwardEpilogueEEEvPT0_PKT2_SA_l)
        /*45c8*/ 	.word	0x00000000


	//----- nvinfo : EIATTR_MIN_STACK_SIZE
	.align		4
.L_3005:
        /*45cc*/ 	.byte	0x04, 0x12
        /*45ce*/ 	.short	(.L_3007 - .L_3006)
	.align		4
.L_3006:
        /*45d0*/ 	.word	index@(_ZN2at6native43_GLOBAL__N__9ae7fba5_10_SoftMax_cu_9f978f6320cunn_SoftMaxBackwardILi8EN3c104HalfEfS4_NS1_23SoftMaxBackwardEpilogueEEEvPT0_PKT2_SA_l)
        /*45d4*/ 	.word	0x00000000


	//----- nvinfo : EIATTR_MIN_STACK_SIZE
	.align		4
.L_3007:
        /*45d8*/ 	.byte	0x04, 0x12
        /*45da*/ 	.short	(.L_3009 - .L_3008)
	.align		4
.L_3008:
        /*45dc*/ 	.word	index@(_ZN2at6native43_GLOBAL__N__9ae7fba5_10_SoftMax_cu_9f978f6324cunn_SoftMaxBackwardSmemILi8EN3c104HalfEfS4_NS1_23SoftMaxBackwardEpilogueEEEvPT0_PKT2_SA_l)
        /*45e0*/ 	.word	0x00000000


	//----- nvinfo : EIATTR_MIN_STACK_SIZE
	.align		4
.L_3009:
        /*45e4*/ 	.byte	0x04, 0x12
        /*45e6*/ 	.short	(.L_3011 - .L_3010)
	.align		4
.L_3010:
        /*45e8*/ 	.word	index@(_ZN2at6native43_GLOBAL__N__9ae7fba5_10_SoftMax_cu_9f978f6320cunn_SoftMaxBackwardILi4EfffNS1_23SoftMaxBackwardEpilogueEEEvPT0_PKT2_S8_l)
        /*45ec*/ 	.word	0x00000000


	//----- nvinfo : EIATTR_MIN_STACK_SIZE
	.align		4
.L_3011:
        /*45f0*/ 	.byte	0x04, 0x12
        /*45f2*/ 	.short	(.L_3013 - .L_3012)
	.align		4
.L_3012:
        /*45f4*/ 	.word	index@(_ZN2at6native43_GLOBAL__N__9ae7fba5_10_SoftMax_cu_9f978f6324cunn_SoftMaxBackwardSmemILi4EfffNS1_23SoftMaxBackwardEpilogueEEEvPT0_PKT2_S8_l)
        /*45f8*/ 	.word	0x00000000


	//----- nvinfo : EIATTR_MIN_STACK_SIZE
	.align		4
.L_3013:
        /*45fc*/ 	.byte	0x04, 0x12
        /*45fe*/ 	.short	(.L_3015 - .L_3014)
	.align		4
.L_3014:
        /*4600*/ 	.word	index@(_ZN2at6native43_GLOBAL__N__9ae7fba5_10_SoftMax_cu_9f978f6320cunn_SoftMaxBackwardILi2EdddNS1_23SoftMaxBackwardEpilogueEEEvPT0_PKT2_S8_l)
        /*4604*/ 	.word	0x00000000


	//----- nvinfo : EIATTR_MIN_STACK_SIZE
	.align		4
.L_3015:
        /*4608*/ 	.byte	0x04, 0x12
        /*460a*/ 	.short	(.L_3017 - .L_3016)
	.align		4
.L_3016:
        /*460c*/ 	.word	index@(_ZN2at6native43_GLOBAL__N__9ae7fba5_10_SoftMax_cu_9f978f6324cunn_SoftMaxBackwardSmemILi2EdddNS1_23SoftMaxBackwardEpilogueEEEvPT0_PKT2_S8_l)
        /*4610*/ 	.word	0x00000000


	//----- nvinfo : EIATTR_MIN_STACK_SIZE
	.align		4
.L_3017:
        /*4614*/ 	.byte	0x04, 0x12
        /*4616*/ 	.short	(.L_3019 - .L_3018)
	.align		4
.L_3018:
        /*4618*/ 	.word	index@(_ZN2at6native43_GLOBAL__N__9ae7fba5_10_SoftMax_cu_9f978f6326cunn_SpatialSoftMaxForwardIN3c108BFloat16EfflNS1_22SoftMaxForwardEpilogueEEEvPT1_PKT_T2_SB_SB_)
        /*461c*/ 	.word	0x00000000


	//----- nvinfo : EIATTR_MIN_STACK_SIZE
	.align		4
.L_3019:
        /*4620*/ 	.byte	0x04, 0x12
        /*4622*/ 	.short	(.L_3021 - .L_3020)
	.align		4
.L_3020:
        /*4624*/ 	.word	index@(_ZN2at6native43_GLOBAL__N__9ae7fba5_10_SoftMax_cu_9f978f6326cunn_SpatialSoftMaxForwardIN3c108BFloat16EfS4_lNS1_22SoftMaxForwardEpilogueEEEvPT1_PKT_T2_SB_SB_)
        /*4628*/ 	.word	0x00000000


	//----- nvinfo : EIATTR_MIN_STACK_SIZE
	.align		4
.L_3021:
        /*462c*/ 	.byte	0x04, 0x12
        /*462e*/ 	.short	(.L_3023 - .L_3022)
	.align		4
.L_3022:
        /*4630*/ 	.word	index@(_ZN2at6native43_GLOBAL__N__9ae7fba5_10_SoftMax_cu_9f978f6326cunn_SpatialSoftMaxForwardIN3c108BFloat16EffiNS1_22SoftMaxForwardEpilogueEEEvPT1_PKT_T2_SB_SB_)
        /*4634*/ 	.word	0x00000000


	//----- nvinfo : EIATTR_MIN_STACK_SIZE
	.align		4
.L_3023:
        /*4638*/ 	.byte	0x04, 0x12
        /*463a*/ 	.short	(.L_3025 - .L_3024)
	.align		4
.L_3024:
        /*463c*/ 	.word	index@(_ZN2at6native43_GLOBAL__N__9ae7fba5_10_SoftMax_cu_9f978f6326cunn_SpatialSoftMaxForwardIN3c108BFloat16EfS4_iNS1_22SoftMaxForwardEpilogueEEEvPT1_PKT_T2_SB_SB_)
        /*4640*/ 	.word	0x00000000


	//----- nvinfo : EIATTR_MIN_STACK_SIZE
	.align		4
.L_3025:
        /*4644*/ 	.byte	0x04, 0x12
        /*4646*/ 	.short	(.L_3027 - .L_3026)
	.align		4
.L_3026:
        /*4648*/ 	.word	index@(_ZN2at6native43_GLOBAL__N__9ae7fba5_10_SoftMax_cu_9f978f6326cunn_SpatialSoftMaxForwardIN3c104HalfEfflNS1_22SoftMaxForwardEpilogueEEEvPT1_PKT_T2_SB_SB_)
        /*464c*/ 	.word	0x00000000


	//----- nvinfo : EIATTR_MIN_STACK_SIZE
	.align		4
.L_3027:
        /*4650*/ 	.byte	0x04, 0x12
        /*4652*/ 	.short	(.L_3029 - .L_3028)
	.align		4
.L_3028:
        /*4654*/ 	.word	index@(_ZN2at6native43_GLOBAL__N__9ae7fba5_10_SoftMax_cu_9f978f6326cunn_SpatialSoftMaxForwardIN3c104HalfEfS4_lNS1_22SoftMaxForwardEpilogueEEEvPT1_PKT_T2_SB_SB_)
        /*4658*/ 	.word	0x00000000


	//----- nvinfo : EIATTR_MIN_STACK_SIZE
	.align		4
.L_3029:
        /*465c*/ 	.byte	0x04, 0x12
        /*465e*/ 	.short	(.L_3031 - .L_3030)
	.align		4
.L_3030:
        /*4660*/ 	.word	index@(_ZN2at6native43_GLOBAL__N__9ae7fba5_10_SoftMax_cu_9f978f6326cunn_SpatialSoftMaxForwardIN3c104HalfEffiNS1_22SoftMaxForwardEpilogueEEEvPT1_PKT_T2_SB_SB_)
        /*4664*/ 	.word	0x00000000


	//----- nvinfo : EIATTR_MIN_STACK_SIZE
	.align		4
.L_3031:
        /*4668*/ 	.byte	0x04, 0x12
        /*466a*/ 	.short	(.L_3033 - .L_3032)
	.align		4
.L_3032:
        /*466c*/ 	.word	index@(_ZN2at6native43_GLOBAL__N__9ae7fba5_10_SoftMax_cu_9f978f6326cunn_SpatialSoftMaxForwardIN3c104HalfEfS4_iNS1_22SoftMaxForwardEpilogueEEEvPT1_PKT_T2_SB_SB_)
        /*4670*/ 	.word	0x00000000


	//----- nvinfo : EIATTR_MIN_STACK_SIZE
	.align		4
.L_3033:
        /*4674*/ 	.byte	0x04, 0x12
        /*4676*/ 	.short	(.L_3035 - .L_3034)
	.align		4
.L_3034:
        /*4678*/ 	.word	index@(_ZN2at6native43_GLOBAL__N__9ae7fba5_10_SoftMax_cu_9f978f6326cunn_SpatialSoftMaxForwardIffflNS1_22SoftMaxForwardEpilogueEEEvPT1_PKT_T2_S9_S9_)
        /*467c*/ 	.word	0x00000000


	//----- nvinfo : EIATTR_MIN_STACK_SIZE
	.align		4
.L_3035:
        /*4680*/ 	.byte	0x04, 0x12
        /*4682*/ 	.short	(.L_3037 - .L_3036)
	.align		4
.L_3036:
        /*4684*/ 	.word	index@(_ZN2at6native43_GLOBAL__N__9ae7fba5_10_SoftMax_cu_9f978f6326cunn_SpatialSoftMaxForwardIfffiNS1_22SoftMaxForwardEpilogueEEEvPT1_PKT_T2_S9_S9_)
        /*4688*/ 	.word	0x00000000


	//----- nvinfo : EIATTR_MIN_STACK_SIZE
	.align		4
.L_3037:
        /*468c*/ 	.byte	0x04, 0x12
        /*468e*/ 	.short	(.L_3039 - .L_3038)
	.align		4
.L_3038:
        /*4690*/ 	.word	index@(_ZN2at6native43_GLOBAL__N__9ae7fba5_10_SoftMax_cu_9f978f6326cunn_SpatialSoftMaxForwardIdddlNS1_22SoftMaxForwardEpilogueEEEvPT1_PKT_T2_S9_S9_)
        /*4694*/ 	.word	0x00000000


	//----- nvinfo : EIATTR_MIN_STACK_SIZE
	.align		4
.L_3039:
        /*4698*/ 	.byte	0x04, 0x12
        /*469a*/ 	.short	(.L_3041 - .L_3040)
	.align		4
.L_3040:
        /*469c*/ 	.word	index@(_ZN2at6native43_GLOBAL__N__9ae7fba5_10_SoftMax_cu_9f978f6326cunn_SpatialSoftMaxForwardIdddiNS1_22SoftMaxForwardEpilogueEEEvPT1_PKT_T2_S9_S9_)
        /*46a0*/ 	.word	0x00000000


	//----- nvinfo : EIATTR_MIN_STACK_SIZE
	.align		4
.L_3041:
        /*46a4*/ 	.byte	0x04, 0x12
        /*46a6*/ 	.short	(.L_3043 - .L_3042)
	.align		4
.L_3042:
        /*46a8*/ 	.word	index@(_ZN2at6native43_GLOBAL__N__9ae7fba5_10_SoftMax_cu_9f978f6319cunn_SoftMaxForwardILi8EN3c108BFloat16EffNS1_22SoftMaxForwardEpilogueEEEvPT2_PKT0_i)
        /*46ac*/ 	.word	0x00000000


	//----- nvinfo : EIATTR_MIN_STACK_SIZE
	.align		4
.L_3043:
        /*46b0*/ 	.byte	0x04, 0x12
        /*46b2*/ 	.short	(.L_3045 - .L_3044)
	.align		4
.L_3044:
        /*46b4*/ 	.word	index@(_ZN2at6native43_GLOBAL__N__9ae7fba5_10_SoftMax_cu_9f978f6323cunn_SoftMaxForwardSmemILi8EN3c108BFloat16EffNS1_22SoftMaxForwardEpilogueElEEvPT2_PKT0_T4_)
        /*46b8*/ 	.word	0x00000000


	//----- nvinfo : EIATTR_MIN_STACK_SIZE
	.align		4
.L_3045:
        /*46bc*/ 	.byte	0x04, 0x12
        /*46be*/ 	.short	(.L_3047 - .L_3046)
	.align		4
.L_3046:
        /*46c0*/ 	.word	index@(_ZN2at6native43_GLOBAL__N__9ae7fba5_10_SoftMax_cu_9f978f6319cunn_SoftMaxForwardILi8EN3c108BFloat16EfS4_NS1_22SoftMaxForwardEpilogueEEEvPT2_PKT0_i)
        /*46c4*/ 	.word	0x00000000


	//----- nvinfo : EIATTR_MIN_STACK_SIZE
	.align		4
.L_3047:
        /*46c8*/ 	.byte	0x04, 0x12
        /*46ca*/ 	.short	(.L_3049 - .L_3048)
	.align		4
.L_3048:
        /*46cc*/ 	.word	index@(_ZN2at6native43_GLOBAL__N__9ae7fba5_10_SoftMax_cu_9f978f6323cunn_SoftMaxForwardSmemILi8EN3c108BFloat16EfS4_NS1_22SoftMaxForwardEpilogueElEEvPT2_PKT0_T4_)
        /*46d0*/ 	.word	0x00000000


	//----- nvinfo : EIATTR_MIN_STACK_SIZE
	.align		4
.L_3049:
        /*46d4*/ 	.byte	0x04, 0x12
        /*46d6*/ 	.short	(.L_3051 - .L_3050)
	.align		4
.L_3050:
        /*46d8*/ 	.word	index@(_ZN2at6native43_GLOBAL__N__9ae7fba5_10_SoftMax_cu_9f978f6322cunn_SoftMaxForwardRegIN3c108BFloat16EfS4_NS1_22SoftMaxForwardEpilogueElLi9EEEvPT1_PKT_T3_)
        /*46dc*/ 	.word	0x00000000


	//----- nvinfo : EIATTR_MIN_STACK_SIZE
	.align		4
.L_3051:
        /*46e0*/ 	.byte	0x04, 0x12
        /*46e2*/ 	.short	(.L_3053 - .L_3052)
	.align		4
.L_3052:
        /*46e4*/ 	.word	index@(_ZN2at6native43_GLOBAL__N__9ae7fba5_10_SoftMax_cu_9f978f6322cunn_SoftMaxForwardRegIN3c108BFloat16EfS4_NS1_22SoftMaxForwardEpilogueElLi8EEEvPT1_PKT_T3_)
        /*46e8*/ 	.word	0x00000000


	//----- nvinfo : EIATTR_MIN_STACK_SIZE
	.align		4
.L_3053:
        /*46ec*/ 	.byte	0x04, 0x12
        /*46ee*/ 	.short	(.L_3055 - .L_3054)
	.align		4
.L_3054:
        /*46f0*/ 	.word	index@(_ZN2at6native43_GLOBAL__N__9ae7fba5_10_SoftMax_cu_9f978f6322cunn_SoftMaxForwardRegIN3c108BFloat16EfS4_NS1_22SoftMaxForwardEpilogueElLi7EEEvPT1_PKT_T3_)
        /*46f4*/ 	.word	0x00000000


	//----- nvinfo : EIATTR_MIN_STACK_SIZE
	.align		4
.L_3055:
        /*46f8*/ 	.byte	0x04, 0x12
        /*46fa*/ 	.short	(.L_3057 - .L_3056)
	.align		4
.L_3056:
        /*46fc*/ 	.word	index@(_ZN2at6native43_GLOBAL__N__9ae7fba5_10_SoftMax_cu_9f978f6322cunn_SoftMaxForwardRegIN3c108BFloat16EfS4_NS1_22SoftMaxForwardEpilogueElLi6EEEvPT1_PKT_T3_)
        /*4700*/ 	.word	0x00000000


	//----- nvinfo : EIATTR_MIN_STACK_SIZE
	.align		4
.L_3057:
        /*4704*/ 	.byte	0x04, 0x12
        /*4706*/ 	.short	(.L_3059 - .L_3058)
	.align		4
.L_3058:
        /*4708*/ 	.word	index@(_ZN2at6native43_GLOBAL__N__9ae7fba5_10_SoftMax_cu_9f978f6322cunn_SoftMaxForwardRegIN3c108BFloat16EfS4_NS1_22SoftMaxForwardEpilogueElLi5EEEvPT1_PKT_T3_)
        /*470c*/ 	.word	0x00000000


	//----- nvinfo : EIATTR_MIN_STACK_SIZE
	.align		4
.L_3059:
        /*4710*/ 	.byte	0x04, 0x12
        /*4712*/ 	.short	(.L_3061 - .L_3060)
	.align		4
.L_3060:
        /*4714*/ 	.word	index@(_ZN2at6native43_GLOBAL__N__9ae7fba5_10_SoftMax_cu_9f978f6322cunn_SoftMaxForwardRegIN3c108BFloat16EfS4_NS1_22SoftMaxForwardEpilogueElLi4EEEvPT1_PKT_T3_)
        /*4718*/ 	.word	0x00000000


	//----- nvinfo : EIATTR_MIN_STACK_SIZE
	.align		4
.L_3061:
        /*471c*/ 	.byte	0x04, 0x12
        /*471e*/ 	.short	(.L_3063 - .L_3062)
	.align		4
.L_3062:
        /*4720*/ 	.word	index@(_ZN2at6native43_GLOBAL__N__9ae7fba5_10_SoftMax_cu_9f978f6322cunn_SoftMaxForwardRegIN3c108BFloat16EfS4_NS1_22SoftMaxForwardEpilogueElLi3EEEvPT1_PKT_T3_)
        /*4724*/ 	.word	0x00000000


	//----- nvinfo : EIATTR_MIN_STACK_SIZE
	.align		4
.L_3063:
        /*4728*/ 	.byte	0x04, 0x12
        /*472a*/ 	.short	(.L_3065 - .L_3064)
	.align		4
.L_3064:
        /*472c*/ 	.word	index@(_ZN2at6native43_GLOBAL__N__9ae7fba5_10_SoftMax_cu_9f978f6322cunn_SoftMaxForwardRegIN3c108BFloat16EfS4_NS1_22SoftMaxForwardEpilogueElLi2EEEvPT1_PKT_T3_)
        /*4730*/ 	.word	0x00000000


	//----- nvinfo : EIATTR_MIN_STACK_SIZE
	.align		4
.L_3065:
        /*4734*/ 	.byte	0x04, 0x12
        /*4736*/ 	.short	(.L_3067 - .L_3066)
	.align		4
.L_3066:
        /*4738*/ 	.word	index@(_ZN2at6native43_GLOBAL__N__9ae7fba5_10_SoftMax_cu_9f978f6322cunn_SoftMaxForwardRegIN3c108BFloat16EfS4_NS1_22SoftMaxForwardEpilogueElLi1EEEvPT1_PKT_T3_)
        /*473c*/ 	.word	0x00000000


	//----- nvinfo : EIATTR_MIN_STACK_SIZE
	.align		4
.L_3067:
        /*4740*/ 	.byte	0x04, 0x12
        /*4742*/ 	.short	(.L_3069 - .L_3068)
	.align		4
.L_3068:
        /*4744*/ 	.word	index@(_ZN2at6native43_GLOBAL__N__9ae7fba5_10_SoftMax_cu_9f978f6319cunn_SoftMaxForwardILi8EN3c104HalfEffNS1_22SoftMaxForwardEpilogueEEEvPT2_PKT0_i)
        /*4748*/ 	.word	0x00000000


	//----- nvinfo : EIATTR_MIN_STACK_SIZE
	.align		4
.L_3069:
        /*474c*/ 	.byte	0x04, 0x12
        /*474e*/ 	.short	(.L_3071 - .L_3070)
	.align		4
.L_3070:
        /*4750*/ 	.word	index@(_ZN2at6native43_GLOBAL__N__9ae7fba5_10_SoftMax_cu_9f978f6323cunn_SoftMaxForwardSmemILi8EN3c104HalfEffNS1_22SoftMaxForwardEpilogueElEEvPT2_PKT0_T4_)
        /*4754*/ 	.word	0x00000000


	//----- nvinfo : EIATTR_MIN_STACK_SIZE
	.align		4
.L_3071:
        /*4758*/ 	.byte	0x04, 0x12
        /*475a*/ 	.short	(.L_3073 - .L_3072)
	.align		4
.L_3072:
        /*475c*/ 	.word	index@(_ZN2at6native43_GLOBAL__N__9ae7fba5_10_SoftMax_cu_9f978f6319cunn_SoftMaxForwardILi8EN3c104HalfEfS4_NS1_22SoftMaxForwardEpilogueEEEvPT2_PKT0_i)
        /*4760*/ 	.word	0x00000000


	//----- nvinfo : EIATTR_MIN_STACK_SIZE
	.align		4
.L_3073:
        /*4764*/ 	.byte	0x04, 0x12
        /*4766*/ 	.short	(.L_3075 - .L_3074)
	.align		4
.L_3074:
        /*4768*/ 	.word	index@(_ZN2at6native43_GLOBAL__N__9ae7fba5_10_SoftMax_cu_9f978f6323cunn_SoftMaxForwardSmemILi8EN3c104HalfEfS4_NS1_22SoftMaxForwardEpilogueElEEvPT2_PKT0_T4_)
        /*476c*/ 	.word	0x00000000


	//----- nvinfo : EIATTR_MIN_STACK_SIZE
	.align		4
.L_3075:
        /*4770*/ 	.byte	0x04, 0x12
        /*4772*/ 	.short	(.L_3077 - .L_3076)
	.align		4
.L_3076:
        /*4774*/ 	.word	index@(_ZN2at6native43_GLOBAL__N__9ae7fba5_10_SoftMax_cu_9f978f6322cunn_SoftMaxForwardRegIN3c104HalfEfS4_NS1_22SoftMaxForwardEpilogueElLi9EEEvPT1_PKT_T3_)
        /*4778*/ 	.word	0x00000000


	//----- nvinfo : EIATTR_MIN_STACK_SIZE
	.align		4
.L_3077:
        /*477c*/ 	.byte	0x04, 0x12
        /*477e*/ 	.short	(.L_3079 - .L_3078)
	.align		4
.L_3078:
        /*4780*/ 	.word	index@(_ZN2at6native43_GLOBAL__N__9ae7fba5_10_SoftMax_cu_9f978f6322cunn_SoftMaxForwardRegIN3c104HalfEfS4_NS1_22SoftMaxForwardEpilogueElLi8EEEvPT1_PKT_T3_)
        /*4784*/ 	.word	0x00000000


	//----- nvinfo : EIATTR_MIN_STACK_SIZE
	.align		4
.L_3079:
        /*4788*/ 	.byte	0x04, 0x12
        /*478a*/ 	.short	(.L_3081 - .L_3080)
	.align		4
.L_3080:
        /*478c*/ 	.word	index@(_ZN2at6native43_GLOBAL__N__9ae7fba5_10_SoftMax_cu_9f978f6322cunn_SoftMaxForwardRegIN3c104HalfEfS4_NS1_22SoftMaxForwardEpilogueElLi7EEEvPT1_PKT_T3_)
        /*4790*/ 	.word	0x00000000


	//----- nvinfo : EIATTR_MIN_STACK_SIZE
	.align		4
.L_3081:
        /*4794*/ 	.byte	0x04, 0x12
        /*4796*/ 	.short	(.L_3083 - .L_3082)
	.align		4
.L_3082:
        /*4798*/ 	.word	index@(_ZN2at6native43_GLOBAL__N__9ae7fba5_10_SoftMax_cu_9f978f6322cunn_SoftMaxForwardRegIN3c104HalfEfS4_NS1_22SoftMaxForwardEpilogueElLi6EEEvPT1_PKT_T3_)
        /*479c*/ 	.word	0x00000000


	//----- nvinfo : EIATTR_MIN_STACK_SIZE
	.align		4
.L_3083:
        /*47a0*/ 	.byte	0x04, 0x12
        /*47a2*/ 	.short	(.L_3085 - .L_3084)
	.align		4
.L_3084:
        /*47a4*/ 	.word	index@(_ZN2at6native43_GLOBAL__N__9ae7fba5_10_SoftMax_cu_9f978f6322cunn_SoftMaxForwardRegIN3c104HalfEfS4_NS1_22SoftMaxForwardEpilogueElLi5EEEvPT1_PKT_T3_)
        /*47a8*/ 	.word	0x00000000


	//----- nvinfo : EIATTR_MIN_STACK_SIZE
	.align		4
.L_3085:
        /*47ac*/ 	.byte	0x04, 0x12
        /*47ae*/ 	.short	(.L_3087 - .L_3086)
	.align		4
.L_3086:
        /*47b0*/ 	.word	index@(_ZN2at6native43_GLOBAL__N__9ae7fba5_10_SoftMax_cu_9f978f6322cunn_SoftMaxForwardRegIN3c104HalfEfS4_NS1_22SoftMaxForwardEpilogueElLi4EEEvPT1_PKT_T3_)
        /*47b4*/ 	.word	0x00000000


	//----- nvinfo : EIATTR_MIN_STACK_SIZE
	.align		4
.L_3087:
        /*47b8*/ 	.byte	0x04, 0x12
        /*47ba*/ 	.short	(.L_3089 - .L_3088)
	.align		4
.L_3088:
        /*47bc*/ 	.word	index@(_ZN2at6native43_GLOBAL__N__9ae7fba5_10_SoftMax_cu_9f978f6322cunn_SoftMaxForwardRegIN3c104HalfEfS4_NS1_22SoftMaxForwardEpilogueElLi3EEEvPT1_PKT_T3_)
        /*47c0*/ 	.word	0x00000000


	//----- nvinfo : EIATTR_MIN_STACK_SIZE
	.align		4
.L_3089:
        /*47c4*/ 	.byte	0x04, 0x12
        /*47c6*/ 	.short	(.L_3091 - .L_3090)
	.align		4
.L_3090:
        /*47c8*/ 	.word	index@(_ZN2at6native43_GLOBAL__N__9ae7fba5_10_SoftMax_cu_9f978f6322cunn_SoftMaxForwardRegIN3c104HalfEfS4_NS1_22SoftMaxForwardEpilogueElLi2EEEvPT1_PKT_T3_)
        /*47cc*/ 	.word	0x00000000


	//----- nvinfo : EIATTR_MIN_STACK_SIZE
	.align		4
.L_3091:
        /*47d0*/ 	.byte	0x04, 0x12
        /*47d2*/ 	.short	(.L_3093 - .L_3092)
	.align		4
.L_3092:
        /*47d4*/ 	.word	index@(_ZN2at6native43_GLOBAL__N__9ae7fba5_10_SoftMax_cu_9f978f6322cunn_SoftMaxForwardRegIN3c104HalfEfS4_NS1_22SoftMaxForwardEpilogueElLi1EEEvPT1_PKT_T3_)
        /*47d8*/ 	.word	0x00000000


	//----- nvinfo : EIATTR_MIN_STACK_SIZE
	.align		4
.L_3093:
        /*47dc*/ 	.byte	0x04, 0x12
        /*47de*/ 	.short	(.L_3095 - .L_3094)
	.align		4
.L_3094:
        /*47e0*/ 	.word	index@(_ZN2at6native43_GLOBAL__N__9ae7fba5_10_SoftMax_cu_9f978f6319cunn_SoftMaxForwardILi4EfffNS1_22SoftMaxForwardEpilogueEEEvPT2_PKT0_i)
        /*47e4*/ 	.word	0x00000000


	//----- nvinfo : EIATTR_MIN_STACK_SIZE
	.align		4
.L_3095:
        /*47e8*/ 	.byte	0x04, 0x12
        /*47ea*/ 	.short	(.L_3097 - .L_3096)
	.align		4
.L_3096:
        /*47ec*/ 	.word	index@(_ZN2at6native43_GLOBAL__N__9ae7fba5_10_SoftMax_cu_9f978f6323cunn_SoftMaxForwardSmemILi4EfffNS1_22SoftMaxForwardEpilogueElEEvPT2_PKT0_T4_)
        /*47f0*/ 	.word	0x00000000


	//----- nvinfo : EIATTR_MIN_STACK_SIZE
	.align		4
.L_3097:
        /*47f4*/ 	.byte	0x04, 0x12
        /*47f6*/ 	.short	(.L_3099 - .L_3098)
	.align		4
.L_3098:
        /*47f8*/ 	.word	index@(_ZN2at6native43_GLOBAL__N__9ae7fba5_10_SoftMax_cu_9f978f6322cunn_SoftMaxForwardRegIfffNS1_22SoftMaxForwardEpilogueElLi9EEEvPT1_PKT_T3_)
        /*47fc*/ 	.word	0x00000000


	//----- nvinfo : EIATTR_MIN_STACK_SIZE
	.align		4
.L_3099:
        /*4800*/ 	.byte	0x04, 0x12
        /*4802*/ 	.short	(.L_3101 - .L_3100)
	.align		4
.L_3100:
        /*4804*/ 	.word	index@(_ZN2at6native43_GLOBAL__N__9ae7fba5_10_SoftMax_cu_9f978f6322cunn_SoftMaxForwardRegIfffNS1_22SoftMaxForwardEpilogueElLi8EEEvPT1_PKT_T3_)
        /*4808*/ 	.word	0x00000000


	//----- nvinfo : EIATTR_MIN_STACK_SIZE
	.align		4
.L_3101:
        /*480c*/ 	.byte	0x04, 0x12
        /*480e*/ 	.short	(.L_3103 - .L_3102)
	.align		4
.L_3102:
        /*4810*/ 	.word	index@(_ZN2at6native43_GLOBAL__N__9ae7fba5_10_SoftMax_cu_9f978f6322cunn_SoftMaxForwardRegIfffNS1_22SoftMaxForwardEpilogueElLi7EEEvPT1_PKT_T3_)
        /*4814*/ 	.word	0x00000000


	//----- nvinfo : EIATTR_MIN_STACK_SIZE
	.align		4
.L_3103:
        /*4818*/ 	.byte	0x04, 0x12
        /*481a*/ 	.short	(.L_3105 - .L_3104)
	.align		4
.L_3104:
        /*481c*/ 	.word	index@(_ZN2at6native43_GLOBAL__N__9ae7fba5_10_SoftMax_cu_9f978f6322cunn_SoftMaxForwardRegIfffNS1_22SoftMaxForwardEpilogueElLi6EEEvPT1_PKT_T3_)
        /*4820*/ 	.word	0x00000000


	//----- nvinfo : EIATTR_MIN_STACK_SIZE
	.align		4
.L_3105:
        /*4824*/ 	.byte	0x04, 0x12
        /*4826*/ 	.short	(.L_3107 - .L_3106)
	.align		4
.L_3106:
        /*4828*/ 	.word	index@(_ZN2at6native43_GLOBAL__N__9ae7fba5_10_SoftMax_cu_9f978f6322cunn_SoftMaxForwardRegIfffNS1_22SoftMaxForwardEpilogueElLi5EEEvPT1_PKT_T3_)
        /*482c*/ 	.word	0x00000000


	//----- nvinfo : EIATTR_MIN_STACK_SIZE
	.align		4
.L_3107:
        /*4830*/ 	.byte	0x04, 0x12
        /*4832*/ 	.short	(.L_3109 - .L_3108)
	.align		4
.L_3108:
        /*4834*/ 	.word	index@(_ZN2at6native43_GLOBAL__N__9ae7fba5_10_SoftMax_cu_9f978f6322cunn_SoftMaxForwardRegIfffNS1_22SoftMaxForwardEpilogueElLi4EEEvPT1_PKT_T3_)
        /*4838*/ 	.word	0x00000000


	//----- nvinfo : EIATTR_MIN_STACK_SIZE
	.align		4
.L_3109:
        /*483c*/ 	.byte	0x04, 0x12
        /*483e*/ 	.short	(.L_3111 - .L_3110)
	.align		4
.L_3110:
        /*4840*/ 	.word	index@(_ZN2at6native43_GLOBAL__N__9ae7fba5_10_SoftMax_cu_9f978f6322cunn_SoftMaxForwardRegIfffNS1_22SoftMaxForwardEpilogueElLi3EEEvPT1_PKT_T3_)
        /*4844*/ 	.word	0x00000000


	//----- nvinfo : EIATTR_MIN_STACK_SIZE
	.align		4
.L_3111:
        /*4848*/ 	.byte	0x04, 0x12
        /*484a*/ 	.short	(.L_3113 - .L_3112)
	.align		4
.L_3112:
        /*484c*/ 	.word	index@(_ZN2at6native43_GLOBAL__N__9ae7fba5_10_SoftMax_cu_9f978f6322cunn_SoftMaxForwardRegIfffNS1_22SoftMaxForwardEpilogueElLi2EEEvPT1_PKT_T3_)
        /*4850*/ 	.word	0x00000000


	//----- nvinfo : EIATTR_MIN_STACK_SIZE
	.align		4
.L_3113:
        /*4854*/ 	.byte	0x04, 0x12
        /*4856*/ 	.short	(.L_3115 - .L_3114)
	.align		4
.L_3114:
        /*4858*/ 	.word	index@(_ZN2at6native43_GLOBAL__N__9ae7fba5_10_SoftMax_cu_9f978f6322cunn_SoftMaxForwardRegIfffNS1_22SoftMaxForwardEpilogueElLi1EEEvPT1_PKT_T3_)
        /*485c*/ 	.word	0x00000000


	//----- nvinfo : EIATTR_MIN_STACK_SIZE
	.align		4
.L_3115:
        /*4860*/ 	.byte	0x04, 0x12
        /*4862*/ 	.short	(.L_3117 - .L_3116)
	.align		4
.L_3116:
        /*4864*/ 	.word	index@(_ZN2at6native43_GLOBAL__N__9ae7fba5_10_SoftMax_cu_9f978f6319cunn_SoftMaxForwardILi2EdddNS1_22SoftMaxForwardEpilogueEEEvPT2_PKT0_i)
        /*4868*/ 	.word	0x00000000


	//----- nvinfo : EIATTR_MIN_STACK_SIZE
	.align		4
.L_3117:
        /*486c*/ 	.byte	0x04, 0x12
        /*486e*/ 	.short	(.L_3119 - .L_3118)
	.align		4
.L_3118:
        /*4870*/ 	.word	index@(_ZN2at6native43_GLOBAL__N__9ae7fba5_10_SoftMax_cu_9f978f6323cunn_SoftMaxForwardSmemILi2EdddNS1_22SoftMaxForwardEpilogueElEEvPT2_PKT0_T4_)
        /*4874*/ 	.word	0x00000000


	//----- nvinfo : EIATTR_MIN_STACK_SIZE
	.align		4
.L_3119:
        /*4878*/ 	.byte	0x04, 0x12
        /*487a*/ 	.short	(.L_3121 - .L_3120)
	.align		4
.L_3120:
        /*487c*/ 	.word	index@(_ZN2at6native43_GLOBAL__N__9ae7fba5_10_SoftMax_cu_9f978f6322cunn_SoftMaxForwardRegIdddNS1_22SoftMaxForwardEpilogueElLi9EEEvPT1_PKT_T3_)
        /*4880*/ 	.word	0x00000000


	//----- nvinfo : EIATTR_MIN_STACK_SIZE
	.align		4
.L_3121:
        /*4884*/ 	.byte	0x04, 0x12
        /*4886*/ 	.short	(.L_3123 - .L_3122)
	.align		4
.L_3122:
        /*4888*/ 	.word	index@(_ZN2at6native43_GLOBAL__N__9ae7fba5_10_SoftMax_cu_9f978f6322cunn_SoftMaxForwardRegIdddNS1_22SoftMaxForwardEpilogueElLi8EEEvPT1_PKT_T3_)
        /*488c*/ 	.word	0x00000000


	//----- nvinfo : EIATTR_MIN_STACK_SIZE
	.align		4
.L_3123:
        /*4890*/ 	.byte	0x04, 0x12
        /*4892*/ 	.short	(.L_3125 - .L_3124)
	.align		4
.L_3124:
        /*4894*/ 	.word	index@(_ZN2at6native43_GLOBAL__N__9ae7fba5_10_SoftMax_cu_9f978f6322cunn_SoftMaxForwardRegIdddNS1_22SoftMaxForwardEpilogueElLi7EEEvPT1_PKT_T3_)
        /*4898*/ 	.word	0x00000000


	//----- nvinfo : EIATTR_MIN_STACK_SIZE
	.align		4
.L_3125:
        /*489c*/ 	.byte	0x04, 0x12
        /*489e*/ 	.short	(.L_3127 - .L_3126)
	.align		4
.L_3126:
        /*48a0*/ 	.word	index@(_ZN2at6native43_GLOBAL__N__9ae7fba5_10_SoftMax_cu_9f978f6322cunn_SoftMaxForwardRegIdddNS1_22SoftMaxForwardEpilogueElLi6EEEvPT1_PKT_T3_)
        /*48a4*/ 	.word	0x00000000


	//----- nvinfo : EIATTR_MIN_STACK_SIZE
	.align		4
.L_3127:
        /*48a8*/ 	.byte	0x04, 0x12
        /*48aa*/ 	.short	(.L_3129 - .L_3128)
	.align		4
.L_3128:
        /*48ac*/ 	.word	index@(_ZN2at6native43_GLOBAL__N__9ae7fba5_10_SoftMax_cu_9f978f6322cunn_SoftMaxForwardRegIdddNS1_22SoftMaxForwardEpilogueElLi5EEEvPT1_PKT_T3_)
        /*48b0*/ 	.word	0x00000000


	//----- nvinfo : EIATTR_MIN_STACK_SIZE
	.align		4
.L_3129:
        /*48b4*/ 	.byte	0x04, 0x12
        /*48b6*/ 	.short	(.L_3131 - .L_3130)
	.align		4
.L_3130:
        /*48b8*/ 	.word	index@(_ZN2at6native43_GLOBAL__N__9ae7fba5_10_SoftMax_cu_9f978f6322cunn_SoftMaxForwardRegIdddNS1_22SoftMaxForwardEpilogueElLi4EEEvPT1_PKT_T3_)
        /*48bc*/ 	.word	0x00000000


	//----- nvinfo : EIATTR_MIN_STACK_SIZE
	.align		4
.L_3131:
        /*48c0*/ 	.byte	0x04, 0x12
        /*48c2*/ 	.short	(.L_3133 - .L_3132)
	.align		4
.L_3132:
        /*48c4*/ 	.word	index@(_ZN2at6native43_GLOBAL__N__9ae7fba5_10_SoftMax_cu_9f978f6322cunn_SoftMaxForwardRegIdddNS1_22SoftMaxForwardEpilogueElLi3EEEvPT1_PKT_T3_)
        /*48c8*/ 	.word	0x00000000


	//----- nvinfo : EIATTR_MIN_STACK_SIZE
	.align		4
.L_3133:
        /*48cc*/ 	.byte	0x04, 0x12
        /*48ce*/ 	.short	(.L_3135 - .L_3134)
	.align		4
.L_3134:
        /*48d0*/ 	.word	index@(_ZN2at6native43_GLOBAL__N__9ae7fba5_10_SoftMax_cu_9f978f6322cunn_SoftMaxForwardRegIdddNS1_22SoftMaxForwardEpilogueElLi2EEEvPT1_PKT_T3_)
        /*48d4*/ 	.word	0x00000000


	//----- nvinfo : EIATTR_MIN_STACK_SIZE
	.align		4
.L_3135:
        /*48d8*/ 	.byte	0x04, 0x12
        /*48da*/ 	.short	(.L_3137 - .L_3136)
	.align		4
.L_3136:
        /*48dc*/ 	.word	index@(_ZN2at6native43_GLOBAL__N__9ae7fba5_10_SoftMax_cu_9f978f6322cunn_SoftMaxForwardRegIdddNS1_22SoftMaxForwardEpilogueElLi1EEEvPT1_PKT_T3_)
        /*48e0*/ 	.word	0x00000000


	//----- nvinfo : EIATTR_MIN_STACK_SIZE
	.align		4
.L_3137:
        /*48e4*/ 	.byte	0x04, 0x12
        /*48e6*/ 	.short	(.L_3139 - .L_3138)
	.align		4
.L_3138:
        /*48e8*/ 	.word	index@(_ZN2at6native43_GLOBAL__N__9ae7fba5_10_SoftMax_cu_9f978f6327cunn_SpatialSoftMaxBackwardIN3c108BFloat16EffNS1_26LogSoftMaxBackwardEpilogueEEEvPT_PKT1_SA_jjj)
        /*48ec*/ 	.word	0x00000000


	//----- nvinfo : EIATTR_MIN_STACK_SIZE
	.align		4
.L_3139:
        /*48f0*/ 	.byte	0x04, 0x12
        /*48f2*/ 	.short	(.L_3141 - .L_3140)
	.align		4
.L_3140:
        /*48f4*/ 	.word	index@(_ZN2at6native43_GLOBAL__N__9ae7fba5_10_SoftMax_cu_9f978f6327cunn_SpatialSoftMaxBackwardIN3c108BFloat16EfS4_NS1_26LogSoftMaxBackwardEpilogueEEEvPT_PKT1_SA_jjj)
        /*48f8*/ 	.word	0x00000000


	//----- nvinfo : EIATTR_MIN_STACK_SIZE
	.align		4
.L_3141:
        /*48fc*/ 	.byte	0x04, 0x12
        /*48fe*/ 	.short	(.L_3143 - .L_3142)
	.align		4
.L_3142:
        /*4900*/ 	.word	index@(_ZN2at6native43_GLOBAL__N__9ae7fba5_10_SoftMax_cu_9f978f6327cunn_SpatialSoftMaxBackwardIN3c104HalfEffNS1_26LogSoftMaxBackwardEpilogueEEEvPT_PKT1_SA_jjj)
        /*4904*/ 	.word	0x00000000


	//----- nvinfo : EIATTR_MIN_STACK_SIZE
	.align		4
.L_3143:
        /*4908*/ 	.byte	0x04, 0x12
        /*490a*/ 	.short	(.L_3145 - .L_3144)
	.align		4
.L_3144:
        /*490c*/ 	.word	index@(_ZN2at6native43_GLOBAL__N__9ae7fba5_10_SoftMax_cu_9f978f6327cunn_SpatialSoftMaxBackwardIN3c104HalfEfS4_NS1_26LogSoftMaxBackwardEpilogueEEEvPT_PKT1_SA_jjj)
        /*4910*/ 	.word	0x00000000


	//----- nvinfo : EIATTR_MIN_STACK_SIZE
	.align		4
.L_3145:
        /*4914*/ 	.byte	0x04, 0x12
        /*4916*/ 	.short	(.L_3147 - .L_3146)
	.align		4
.L_3146:
        /*4918*/ 	.word	index@(_ZN2at6native43_GLOBAL__N__9ae7fba5_10_SoftMax_cu_9f978f6327cunn_SpatialSoftMaxBackwardIfffNS1_26LogSoftMaxBackwardEpilogueEEEvPT_PKT1_S8_jjj)
        /*491c*/ 	.word	0x00000000


	//----- nvinfo : EIATTR_MIN_STACK_SIZE
	.align		4
.L_3147:
        /*4920*/ 	.byte	0x04, 0x12
        /*4922*/ 	.short	(.L_3149 - .L_3148)
	.align		4
.L_3148:
        /*4924*/ 	.word	index@(_ZN2at6native43_GLOBAL__N__9ae7fba5_10_SoftMax_cu_9f978f6327cunn_SpatialSoftMaxBackwardIdddNS1_26LogSoftMaxBackwardEpilogueEEEvPT_PKT1_S8_jjj)
        /*4928*/ 	.word	0x00000000


	//----- nvinfo : EIATTR_MIN_STACK_SIZE
	.align		4
.L_3149:
        /*492c*/ 	.byte	0x04, 0x12
        /*492e*/ 	.short	(.L_3151 - .L_3150)
	.align		4
.L_3150:
        /*4930*/ 	.word	index@(_ZN2at6native43_GLOBAL__N__9ae7fba5_10_SoftMax_cu_9f978f6320cunn_SoftMaxBackwardILi4EN3c108BFloat16EffNS1_26LogSoftMaxBackwardEpilogueEEEvPT0_PKT2_SA_l)
        /*4934*/ 	.word	0x00000000


	//----- nvinfo : EIATTR_MIN_STACK_SIZE
	.align		4
.L_3151:
        /*4938*/ 	.byte	0x04, 0x12
        /*493a*/ 	.short	(.L_3153 - .L_3152)
	.align		4
.L_3152:
        /*493c*/ 	.word	index@(_ZN2at6native43_GLOBAL__N__9ae7fba5_10_SoftMax_cu_9f978f6324cunn_SoftMaxBackwardSmemILi4EN3c108BFloat16EffNS1_26LogSoftMaxBackwardEpilogueEEEvPT0_PKT2_SA_l)
        /*4940*/ 	.word	0x00000000


	//----- nvinfo : EIATTR_MIN_STACK_SIZE
	.align		4
.L_3153:
        /*4944*/ 	.byte	0x04, 0x12
        /*4946*/ 	.short	(.L_3155 - .L_3154)
	.align		4
.L_3154:
        /*4948*/ 	.word	index@(_ZN2at6native43_GLOBAL__N__9ae7fba5_10_SoftMax_cu_9f978f6320cunn_SoftMaxBackwardILi8EN3c108BFloat16EfS4_NS1_26LogSoftMaxBackwardEpilogueEEEvPT0_PKT2_SA_l)
        /*494c*/ 	.word	0x00000000


	//----- nvinfo : EIATTR_MIN_STACK_SIZE
	.align		4
.L_3155:
        /*4950*/ 	.byte	0x04, 0x12
        /*4952*/ 	.short	(.L_3157 - .L_3156)
	.align		4
.L_3156:
        /*4954*/ 	.word	index@(_ZN2at6native43_GLOBAL__N__9ae7fba5_10_SoftMax_cu_9f978f6324cunn_SoftMaxBackwardSmemILi8EN3c108BFloat16EfS4_NS1_26LogSoftMaxBackwardEpilogueEEEvPT0_PKT2_SA_l)
        /*4958*/ 	.word	0x00000000


	//----- nvinfo : EIATTR_MIN_STACK_SIZE
	.align		4
.L_3157:
        /*495c*/ 	.byte	0x04, 0x12
        /*495e*/ 	.short	(.L_3159 - .L_3158)
	.align		4
.L_3158:
        /*4960*/ 	.word	index@(_ZN2at6native43_GLOBAL__N__9ae7fba5_10_SoftMax_cu_9f978f6320cunn_SoftMaxBackwardILi4EN3c104HalfEffNS1_26LogSoftMaxBackwardEpilogueEEEvPT0_PKT2_SA_l)
        /*4964*/ 	.word	0x00000000


	//----- nvinfo : EIATTR_MIN_STACK_SIZE
	.align		4
.L_3159:
        /*4968*/ 	.byte	0x04, 0x12
        /*496a*/ 	.short	(.L_3161 - .L_3160)
	.align		4
.L_3160:
        /*496c*/ 	.word	index@(_ZN2at6native43_GLOBAL__N__9ae7fba5_10_SoftMax_cu_9f978f6324cunn_SoftMaxBackwardSmemILi4EN3c104HalfEffNS1_26LogSoftMaxBackwardEpilogueEEEvPT0_PKT2_SA_l)
        /*4970*/ 	.word	0x00000000


	//----- nvinfo : EIATTR_MIN_STACK_SIZE
	.align		4
.L_3161:
        /*4974*/ 	.byte	0x04, 0x12
        /*4976*/ 	.short	(.L_3163 - .L_3162)
	.align		4
.L_3162:
        /*4978*/ 	.word	index@(_ZN2at6native43_GLOBAL__N__9ae7fba5_10_SoftMax_cu_9f978f6320cunn_SoftMaxBackwardILi8EN3c104HalfEfS4_NS1_26LogSoftMaxBackwardEpilogueEEEvPT0_PKT2_SA_l)
        /*497c*/ 	.word	0x00000000


	//----- nvinfo : EIATTR_MIN_STACK_SIZE
	.align		4
.L_3163:
        /*4980*/ 	.byte	0x04, 0x12
        /*4982*/ 	.short	(.L_3165 - .L_3164)
	.align		4
.L_3164:
        /*4984*/ 	.word	index@(_ZN2at6native43_GLOBAL__N__9ae7fba5_10_SoftMax_cu_9f978f6324cunn_SoftMaxBackwardSmemILi8EN3c104HalfEfS4_NS1_26LogSoftMaxBackwardEpilogueEEEvPT0_PKT2_SA_l)
        /*4988*/ 	.word	0x00000000


	//----- nvinfo : EIATTR_MIN_STACK_SIZE
	.align		4
.L_3165:
        /*498c*/ 	.byte	0x04, 0x12
        /*498e*/ 	.short	(.L_3167 - .L_3166)
	.align		4
.L_3166:
        /*4990*/ 	.word	index@(_ZN2at6native43_GLOBAL__N__9ae7fba5_10_SoftMax_cu_9f978f6320cunn_SoftMaxBackwardILi4EfffNS1_26LogSoftMaxBackwardEpilogueEEEvPT0_PKT2_S8_l)
        /*4994*/ 	.word	0x00000000


	//----- nvinfo : EIATTR_MIN_STACK_SIZE
	.align		4
.L_3167:
        /*4998*/ 	.byte	0x04, 0x12
        /*499a*/ 	.short	(.L_3169 - .L_3168)
	.align		4
.L_3168:
        /*499c*/ 	.word	index@(_ZN2at6native43_GLOBAL__N__9ae7fba5_10_SoftMax_cu_9f978f6324cunn_SoftMaxBackwardSmemILi4EfffNS1_26LogSoftMaxBackwardEpilogueEEEvPT0_PKT2_S8_l)
        /*49a0*/ 	.word	0x00000000


	//----- nvinfo : EIATTR_MIN_STACK_SIZE
	.align		4
.L_3169:
        /*49a4*/ 	.byte	0x04, 0x12
        /*49a6*/ 	.short	(.L_3171 - .L_3170)
	.align		4
.L_3170:
        /*49a8*/ 	.word	index@(_ZN2at6native43_GLOBAL__N__9ae7fba5_10_SoftMax_cu_9f978f6320cunn_SoftMaxBackwardILi2EdddNS1_26LogSoftMaxBackwardEpilogueEEEvPT0_PKT2_S8_l)
        /*49ac*/ 	.word	0x00000000


	//----- nvinfo : EIATTR_MIN_STACK_SIZE
	.align		4
.L_3171:
        /*49b0*/ 	.byte	0x04, 0x12
        /*49b2*/ 	.short	(.L_3173 - .L_3172)
	.align		4
.L_3172:
        /*49b4*/ 	.word	index@(_ZN2at6native43_GLOBAL__N__9ae7fba5_10_SoftMax_cu_9f978f6324cunn_SoftMaxBackwardSmemILi2EdddNS1_26LogSoftMaxBackwardEpilogueEEEvPT0_PKT2_S8_l)
        /*49b8*/ 	.word	0x00000000


	//----- nvinfo : EIATTR_MIN_STACK_SIZE
	.align		4
.L_3173:
        /*49bc*/ 	.byte	0x04, 0x12
        /*49be*/ 	.short	(.L_3175 - .L_3174)
	.align		4
.L_3174:
        /*49c0*/ 	.word	index@(_ZN2at6native43_GLOBAL__N__9ae7fba5_10_SoftMax_cu_9f978f6326cunn_SpatialSoftMaxForwardIN3c108BFloat16EfflNS1_25LogSoftMaxForwardEpilogueEEEvPT1_PKT_T2_SB_SB_)
        /*49c4*/ 	.word	0x00000000


	//----- nvinfo : EIATTR_MIN_STACK_SIZE
	.align		4
.L_3175:
        /*49c8*/ 	.byte	0x04, 0x12
        /*49ca*/ 	.short	(.L_3177 - .L_3176)
	.align		4
.L_3176:
        /*49cc*/ 	.word	index@(_ZN2at6native43_GLOBAL__N__9ae7fba5_10_SoftMax_cu_9f978f6326cunn_SpatialSoftMaxForwardIN3c108BFloat16EfS4_lNS1_25LogSoftMaxForwardEpilogueEEEvPT1_PKT_T2_SB_SB_)
        /*49d0*/ 	.word	0x00000000


	//----- nvinfo : EIATTR_MIN_STACK_SIZE
	.align		4
.L_3177:
        /*49d4*/ 	.byte	0x04, 0x12
        /*49d6*/ 	.short	(.L_3179 - .L_3178)
	.align		4
.L_3178:
        /*49d8*/ 	.word	index@(_ZN2at6native43_GLOBAL__N__9ae7fba5_10_SoftMax_cu_9f978f6326cunn_SpatialSoftMaxForwardIN3c108BFloat16EffiNS1_25LogSoftMaxForwardEpilogueEEEvPT1_PKT_T2_SB_SB_)
        /*49dc*/ 	.word	0x00000000


	//----- nvinfo : EIATTR_MIN_STACK_SIZE
	.align		4
.L_3179:
        /*49e0*/ 	.byte	0x04, 0x12
        /*49e2*/ 	.short	(.L_3181 - .L_3180)
	.align		4
.L_3180:
        /*49e4*/ 	.word	index@(_ZN2at6native43_GLOBAL__N__9ae7fba5_10_SoftMax_cu_9f978f6326cunn_SpatialSoftMaxForwardIN3c108BFloat16EfS4_iNS1_25LogSoftMaxForwardEpilogueEEEvPT1_PKT_T2_SB_SB_)
        /*49e8*/ 	.word	0x00000000


	//----- nvinfo : EIATTR_MIN_STACK_SIZE
	.align		4
.L_3181:
        /*49ec*/ 	.byte	0x04, 0x12
        /*49ee*/ 	.short	(.L_3183 - .L_3182)
	.align		4
.L_3182:
        /*49f0*/ 	.word	index@(_ZN2at6native43_GLOBAL__N__9ae7fba5_10_SoftMax_cu_9f978f6326cunn_SpatialSoftMaxForwardIN3c104HalfEfflNS1_25LogSoftMaxForwardEpilogueEEEvPT1_PKT_T2_SB_SB_)
        /*49f4*/ 	.word	0x00000000


	//----- nvinfo : EIATTR_MIN_STACK_SIZE
	.align		4
.L_3183:
        /*49f8*/ 	.byte	0x04, 0x12
        /*49fa*/ 	.short	(.L_3185 - .L_3184)
	.align		4
.L_3184:
        /*49fc*/ 	.word	index@(_ZN2at6native43_GLOBAL__N__9ae7fba5_10_SoftMax_cu_9f978f6326cunn_SpatialSoftMaxForwardIN3c104HalfEfS4_lNS1_25LogSoftMaxForwardEpilogueEEEvPT1_PKT_T2_SB_SB_)
        /*4a00*/ 	.word	0x00000000


	//----- nvinfo : EIATTR_MIN_STACK_SIZE
	.align		4
.L_3185:
        /*4a04*/ 	.byte	0x04, 0x12
        /*4a06*/ 	.short	(.L_3187 - .L_3186)
	.align		4
.L_3186:
        /*4a08*/ 	.word	index@(_ZN2at6native43_GLOBAL__N__9ae7fba5_10_SoftMax_cu_9f978f6326cunn_SpatialSoftMaxForwardIN3c104HalfEffiNS1_25LogSoftMaxForwardEpilogueEEEvPT1_PKT_T2_SB_SB_)
        /*4a0c*/ 	.word	0x00000000


	//----- nvinfo : EIATTR_MIN_STACK_SIZE
	.align		4
.L_3187:
        /*4a10*/ 	.byte	0x04, 0x12
        /*4a12*/ 	.short	(.L_3189 - .L_3188)
	.align		4
.L_3188:
        /*4a14*/ 	.word	index@(_ZN2at6native43_GLOBAL__N__9ae7fba5_10_SoftMax_cu_9f978f6326cunn_SpatialSoftMaxForwardIN3c104HalfEfS4_iNS1_25LogSoftMaxForwardEpilogueEEEvPT1_PKT_T2_SB_SB_)
        /*4a18*/ 	.word	0x00000000


	//----- nvinfo : EIATTR_MIN_STACK_SIZE
	.align		4
.L_3189:
        /*4a1c*/ 	.byte	0x04, 0x12
        /*4a1e*/ 	.short	(.L_3191 - .L_3190)
	.align		4
.L_3190:
        /*4a20*/ 	.word	index@(_ZN2at6native43_GLOBAL__N__9ae7fba5_10_SoftMax_cu_9f978f6326cunn_SpatialSoftMaxForwardIffflNS1_25LogSoftMaxForwardEpilogueEEEvPT1_PKT_T2_S9_S9_)
        /*4a24*/ 	.word	0x00000000


	//----- nvinfo : EIATTR_MIN_STACK_SIZE
	.align		4
.L_3191:
        /*4a28*/ 	.byte	0x04, 0x12
        /*4a2a*/ 	.short	(.L_3193 - .L_3192)
	.align		4
.L_3192:
        /*4a2c*/ 	.word	index@(_ZN2at6native43_GLOBAL__N__9ae7fba5_10_SoftMax_cu_9f978f6326cunn_SpatialSoftMaxForwardIfffiNS1_25LogSoftMaxForwardEpilogueEEEvPT1_PKT_T2_S9_S9_)
        /*4a30*/ 	.word	0x00000000


	//----- nvinfo : EIATTR_MIN_STACK_SIZE
	.align		4
.L_3193:
        /*4a34*/ 	.byte	0x04, 0x12
        /*4a36*/ 	.short	(.L_3195 - .L_3194)
	.align		4
.L_3194:
        /*4a38*/ 	.word	index@(_ZN2at6native43_GLOBAL__N__9ae7fba5_10_SoftMax_cu_9f978f6326cunn_SpatialSoftMaxForwardIdddlNS1_25LogSoftMaxForwardEpilogueEEEvPT1_PKT_T2_S9_S9_)
        /*4a3c*/ 	.word	0x00000000


	//----- nvinfo : EIATTR_MIN_STACK_SIZE
	.align		4
.L_3195:
        /*4a40*/ 	.byte	0x04, 0x12
        /*4a42*/ 	.short	(.L_3197 - .L_3196)
	.align		4
.L_3196:
        /*4a44*/ 	.word	index@(_ZN2at6native43_GLOBAL__N__9ae7fba5_10_SoftMax_cu_9f978f6326cunn_SpatialSoftMaxForwardIdddiNS1_25LogSoftMaxForwardEpilogueEEEvPT1_PKT_T2_S9_S9_)
        /*4a48*/ 	.word	0x00000000


	//----- nvinfo : EIATTR_MIN_STACK_SIZE
	.align		4
.L_3197:
        /*4a4c*/ 	.byte	0x04, 0x12
        /*4a4e*/ 	.short	(.L_3199 - .L_3198)
	.align		4
.L_3198:
        /*4a50*/ 	.word	index@(_ZN2at6native43_GLOBAL__N__9ae7fba5_10_SoftMax_cu_9f978f6319cunn_SoftMaxForwardILi8EN3c108BFloat16EffNS1_25LogSoftMaxForwardEpilogueEEEvPT2_PKT0_i)
        /*4a54*/ 	.word	0x00000000


	//----- nvinfo : EIATTR_MIN_STACK_SIZE
	.align		4
.L_3199:
        /*4a58*/ 	.byte	0x04, 0x12
        /*4a5a*/ 	.short	(.L_3201 - .L_3200)
	.align		4
.L_3200:
        /*4a5c*/ 	.word	index@(_ZN2at6native43_GLOBAL__N__9ae7fba5_10_SoftMax_cu_9f978f6323cunn_SoftMaxForwardSmemILi8EN3c108BFloat16EffNS1_25LogSoftMaxForwardEpilogueElEEvPT2_PKT0_T4_)
        /*4a60*/ 	.word	0x00000000


	//----- nvinfo : EIATTR_MIN_STACK_SIZE
	.align		4
.L_3201:
        /*4a64*/ 	.byte	0x04, 0x12
        /*4a66*/ 	.short	(.L_3203 - .L_3202)
	.align		4
.L_3202:
        /*4a68*/ 	.word	index@(_ZN2at6native43_GLOBAL__N__9ae7fba5_10_SoftMax_cu_9f978f6319cunn_SoftMaxForwardILi8EN3c108BFloat16EfS4_NS1_25LogSoftMaxForwardEpilogueEEEvPT2_PKT0_i)
        /*4a6c*/ 	.word	0x00000000


	//----- nvinfo : EIATTR_MIN_STACK_SIZE
	.align		4
.L_3203:
        /*4a70*/ 	.byte	0x04, 0x12
        /*4a72*/ 	.short	(.L_3205 - .L_3204)
	.align		4
.L_3204:
        /*4a74*/ 	.word	index@(_ZN2at6native43_GLOBAL__N__9ae7fba5_10_SoftMax_cu_9f978f6323cunn_SoftMaxForwardSmemILi8EN3c108BFloat16EfS4_NS1_25LogSoftMaxForwardEpilogueElEEvPT2_PKT0_T4_)
        /*4a78*/ 	.word	0x00000000


	//----- nvinfo : EIATTR_MIN_STACK_SIZE
	.align		4
.L_3205:
        /*4a7c*/ 	.byte	0x04, 0x12
        /*4a7e*/ 	.short	(.L_3207 - .L_3206)
	.align		4
.L_3206:
        /*4a80*/ 	.word	index@(_ZN2at6native43_GLOBAL__N__9ae7fba5_10_SoftMax_cu_9f978f6322cunn_SoftMaxForwardRegIN3c108BFloat16EfS4_NS1_25LogSoftMaxForwardEpilogueElLi9EEEvPT1_PKT_T3_)
        /*4a84*/ 	.word	0x00000000


	//----- nvinfo : EIATTR_MIN_STACK_SIZE
	.align		4
.L_3207:
        /*4a88*/ 	.byte	0x04, 0x12
        /*4a8a*/ 	.short	(.L_3209 - .L_3208)
	.align		4
.L_3208:
        /*4a8c*/ 	.word	index@(_ZN2at6native43_GLOBAL__N__9ae7fba5_10_SoftMax_cu_9f978f6322cunn_SoftMaxForwardRegIN3c108BFloat16EfS4_NS1_25LogSoftMaxForwardEpilogueElLi8EEEvPT1_PKT_T3_)
        /*4a90*/ 	.word	0x00000000


	//----- nvinfo : EIATTR_MIN_STACK_SIZE
	.align		4
.L_3209:
        /*4a94*/ 	.byte	0x04, 0x12
        /*4a96*/ 	.short	(.L_3211 - .L_3210)
	.align		4
.L_3210:
        /*4a98*/ 	.word	index@(_ZN2at6native43_GLOBAL__N__9ae7fba5_10_SoftMax_cu_9f978f6322cunn_SoftMaxForwardRegIN3c108BFloat16EfS4_NS1_25LogSoftMaxForwardEpilogueElLi7EEEvPT1_PKT_T3_)
        /*4a9c*/ 	.word	0x00000000


	//----- nvinfo : EIATTR_MIN_STACK_SIZE
	.align		4
.L_3211:
        /*4aa0*/ 	.byte	0x04, 0x12
        /*4aa2*/ 	.short	(.L_3213 - .L_3212)
	.align		4
.L_3212:
        /*4aa4*/ 	.word	index@(_ZN2at6native43_GLOBAL__N__9ae7fba5_10_SoftMax_cu_9f978f6322cunn_SoftMaxForwardRegIN3c108BFloat16EfS4_NS1_25LogSoftMaxForwardEpilogueElLi6EEEvPT1_PKT_T3_)
        /*4aa8*/ 	.word	0x00000000


	//----- nvinfo : EIATTR_MIN_STACK_SIZE
	.align		4
.L_3213:
        /*4aac*/ 	.byte	0x04, 0x12
        /*4aae*/ 	.short	(.L_3215 - .L_3214)
	.align		4
.L_3214:
        /*4ab0*/ 	.word	index@(_ZN2at6native43_GLOBAL__N__9ae7fba5_10_SoftMax_cu_9f978f6322cunn_SoftMaxForwardRegIN3c108BFloat16EfS4_NS1_25LogSoftMaxForwardEpilogueElLi5EEEvPT1_PKT_T3_)
        /*4ab4*/ 	.word	0x00000000


	//----- nvinfo : EIATTR_MIN_STACK_SIZE
	.align		4
.L_3215:
        /*4ab8*/ 	.byte	0x04, 0x12
        /*4aba*/ 	.short	(.L_3217 - .L_3216)
	.align		4
.L_3216:
        /*4abc*/ 	.word	index@(_ZN2at6native43_GLOBAL__N__9ae7fba5_10_SoftMax_cu_9f978f6322cunn_SoftMaxForwardRegIN3c108BFloat16EfS4_NS1_25LogSoftMaxForwardEpilogueElLi4EEEvPT1_PKT_T3_)
        /*4ac0*/ 	.word	0x00000000


	//----- nvinfo : EIATTR_MIN_STACK_SIZE
	.align		4
.L_3217:
        /*4ac4*/ 	.byte	0x04, 0x12
        /*4ac6*/ 	.short	(.L_3219 - .L_3218)
	.align		4
.L_3218:
        /*4ac8*/ 	.word	index@(_ZN2at6native43_GLOBAL__N__9ae7fba5_10_SoftMax_cu_9f978f6322cunn_SoftMaxForwardRegIN3c108BFloat16EfS4_NS1_25LogSoftMaxForwardEpilogueElLi3EEEvPT1_PKT_T3_)
        /*4acc*/ 	.word	0x00000000


	//----- nvinfo : EIATTR_MIN_STACK_SIZE
	.align		4
.L_3219:
        /*4ad0*/ 	.byte	0x04, 0x12
        /*4ad2*/ 	.short	(.L_3221 - .L_3220)
	.align		4
.L_3220:
        /*4ad4*/ 	.word	index@(_ZN2at6native43_GLOBAL__N__9ae7fba5_10_SoftMax_cu_9f978f6322cunn_SoftMaxForwardRegIN3c108BFloat16EfS4_NS1_25LogSoftMaxForwardEpilogueElLi2EEEvPT1_PKT_T3_)
        /*4ad8*/ 	.word	0x00000000


	//----- nvinfo : EIATTR_MIN_STACK_SIZE
	.align		4
.L_3221:
        /*4adc*/ 	.byte	0x04, 0x12
        /*4ade*/ 	.short	(.L_3223 - .L_3222)
	.align		4
.L_3222:
        /*4ae0*/ 	.word	index@(_ZN2at6native43_GLOBAL__N__9ae7fba5_10_SoftMax_cu_9f978f6322cunn_SoftMaxForwardRegIN3c108BFloat16EfS4_NS1_25LogSoftMaxForwardEpilogueElLi1EEEvPT1_PKT_T3_)
        /*4ae4*/ 	.word	0x00000000


	//----- nvinfo : EIATTR_MIN_STACK_SIZE
	.align		4
.L_3223:
        /*4ae8*/ 	.byte	0x04, 0x12
        /*4aea*/ 	.short	(.L_3225 - .L_3224)
	.align		4
.L_3224:
        /*4aec*/ 	.word	index@(_ZN2at6native43_GLOBAL__N__9ae7fba5_10_SoftMax_cu_9f978f6319cunn_SoftMaxForwardILi8EN3c104HalfEffNS1_25LogSoftMaxForwardEpilogueEEEvPT2_PKT0_i)
        /*4af0*/ 	.word	0x00000000


	//----- nvinfo : EIATTR_MIN_STACK_SIZE
	.align		4
.L_3225:
        /*4af4*/ 	.byte	0x04, 0x12
        /*4af6*/ 	.short	(.L_3227 - .L_3226)
	.align		4
.L_3226:
        /*4af8*/ 	.word	index@(_ZN2at6native43_GLOBAL__N__9ae7fba5_10_SoftMax_cu_9f978f6323cunn_SoftMaxForwardSmemILi8EN3c104HalfEffNS1_25LogSoftMaxForwardEpilogueElEEvPT2_PKT0_T4_)
        /*4afc*/ 	.word	0x00000000


	//----- nvinfo : EIATTR_MIN_STACK_SIZE
	.align		4
.L_3227:
        /*4b00*/ 	.byte	0x04, 0x12
        /*4b02*/ 	.short	(.L_3229 - .L_3228)
	.align		4
.L_3228:
        /*4b04*/ 	.word	index@(_ZN2at6native43_GLOBAL__N__9ae7fba5_10_SoftMax_cu_9f978f6319cunn_SoftMaxForwardILi8EN3c104HalfEfS4_NS1_25LogSoftMaxForwardEpilogueEEEvPT2_PKT0_i)
        /*4b08*/ 	.word	0x00000000


	//----- nvinfo : EIATTR_MIN_STACK_SIZE
	.align		4
.L_3229:
        /*4b0c*/ 	.byte	0x04, 0x12
        /*4b0e*/ 	.short	(.L_3231 - .L_3230)
	.align		4
.L_3230:
        /*4b10*/ 	.word	index@(_ZN2at6native43_GLOBAL__N__9ae7fba5_10_SoftMax_cu_9f978f6323cunn_SoftMaxForwardSmemILi8EN3c104HalfEfS4_NS1_25LogSoftMaxForwardEpilogueElEEvPT2_PKT0_T4_)
        /*4b14*/ 	.word	0x00000000


	//----- nvinfo : EIATTR_MIN_STACK_SIZE
	.align		4
.L_3231:
        /*4b18*/ 	.byte	0x04, 0x12
        /*4b1a*/ 	.short	(.L_3233 - .L_3232)
	.align		4
.L_3232:
        /*4b1c*/ 	.word	index@(_ZN2at6native43_GLOBAL__N__9ae7fba5_10_SoftMax_cu_9f978f6322cunn_SoftMaxForwardRegIN3c104HalfEfS4_NS1_25LogSoftMaxForwardEpilogueElLi9EEEvPT1_PKT_T3_)
        /*4b20*/ 	.word	0x00000000


	//----- nvinfo : EIATTR_MIN_STACK_SIZE
	.align		4
.L_3233:
        /*4b24*/ 	.byte	0x04, 0x12
        /*4b26*/ 	.short	(.L_3235 - .L_3234)
	.align		4
.L_3234:
        /*4b28*/ 	.word	index@(_ZN2at6native43_GLOBAL__N__9ae7fba5_10_SoftMax_cu_9f978f6322cunn_SoftMaxForwardRegIN3c104HalfEfS4_NS1_25LogSoftMaxForwardEpilogueElLi8EEEvPT1_PKT_T3_)
        /*4b2c*/ 	.word	0x00000000


	//----- nvinfo : EIATTR_MIN_STACK_SIZE
	.align		4
.L_3235:
        /*4b30*/ 	.byte	0x04, 0x12
        /*4b32*/ 	.short	(.L_3237 - .L_3236)
	.align		4
.L_3236:
        /*4b34*/ 	.word	index@(_ZN2at6native43_GLOBAL__N__9ae7fba5_10_SoftMax_cu_9f978f6322cunn_SoftMaxForwardRegIN3c104HalfEfS4_NS1_25LogSoftMaxForwardEpilogueElLi7EEEvPT1_PKT_T3_)
        /*4b38*/ 	.word	0x00000000


	//----- nvinfo : EIATTR_MIN_STACK_SIZE
	.align		4
.L_3237:
        /*4b3c*/ 	.byte	0x04, 0x12
        /*4b3e*/ 	.short	(.L_3239 - .L_3238)
	.align		4
.L_3238:
        /*4b40*/ 	.word	index@(_ZN2at6native43_GLOBAL__N__9ae7fba5_10_SoftMax_cu_9f978f6322cunn_SoftMaxForwardRegIN3c104HalfEfS4_NS1_25LogSoftMaxForwardEpilogueElLi6EEEvPT1_PKT_T3_)
        /*4b44*/ 	.word	0x00000000


	//----- nvinfo : EIATTR_MIN_STACK_SIZE
	.align		4
.L_3239:
        /*4b48*/ 	.byte	0x04, 0x12
        /*4b4a*/ 	.short	(.L_3241 - .L_3240)
	.align		4
.L_3240:
        /*4b4c*/ 	.word	index@(_ZN2at6native43_GLOBAL__N__9ae7fba5_10_SoftMax_cu_9f978f6322cunn_SoftMaxForwardRegIN3c104HalfEfS4_NS1_25LogSoftMaxForwardEpilogueElLi5EEEvPT1_PKT_T3_)
        /*4b50*/ 	.word	0x00000000


	//----- nvinfo : EIATTR_MIN_STACK_SIZE
	.align		4
.L_3241:
        /*4b54*/ 	.byte	0x04, 0x12
        /*4b56*/ 	.short	(.L_3243 - .L_3242)
	.align		4
.L_3242:
        /*4b58*/ 	.word	index@(_ZN2at6native43_GLOBAL__N__9ae7fba5_10_SoftMax_cu_9f978f6322cunn_SoftMaxForwardRegIN3c104HalfEfS4_NS1_25LogSoftMaxForwardEpilogueElLi4EEEvPT1_PKT_T3_)
        /*4b5c*/ 	.word	0x00000000


	//----- nvinfo : EIATTR_MIN_STACK_SIZE
	.align		4
.L_3243:
        /*4b60*/ 	.byte	0x04, 0x12
        /*4b62*/ 	.short	(.L_3245 - .L_3244)
	.align		4
.L_3244:
        /*4b64*/ 	.word	index@(_ZN2at6native43_GLOBAL__N__9ae7fba5_10_SoftMax_cu_9f978f6322cunn_SoftMaxForwardRegIN3c104HalfEfS4_NS1_25LogSoftMaxForwardEpilogueElLi3EEEvPT1_PKT_T3_)
        /*4b68*/ 	.word	0x00000000


	//----- nvinfo : EIATTR_MIN_STACK_SIZE
	.align		4
.L_3245:
        /*4b6c*/ 	.byte	0x04, 0x12
        /*4b6e*/ 	.short	(.L_3247 - .L_3246)
	.align		4
.L_3246:
        /*4b70*/ 	.word	index@(_ZN2at6native43_GLOBAL__N__9ae7fba5_10_SoftMax_cu_9f978f6322cunn_SoftMaxForwardRegIN3c104HalfEfS4_NS1_25LogSoftMaxForwardEpilogueElLi2EEEvPT1_PKT_T3_)
        /*4b74*/ 	.word	0x00000000


	//----- nvinfo : EIATTR_MIN_STACK_SIZE
	.align		4
.L_3247:
        /*4b78*/ 	.byte	0x04, 0x12
        /*4b7a*/ 	.short	(.L_3249 - .L_3248)
	.align		4
.L_3248:
        /*4b7c*/ 	.word	index@(_ZN2at6native43_GLOBAL__N__9ae7fba5_10_SoftMax_cu_9f978f6322cunn_SoftMaxForwardRegIN3c104HalfEfS4_NS1_25LogSoftMaxForwardEpilogueElLi1EEEvPT1_PKT_T3_)
        /*4b80*/ 	.word	0x00000000


	//----- nvinfo : EIATTR_MIN_STACK_SIZE
	.align		4
.L_3249:
        /*4b84*/ 	.byte	0x04, 0x12
        /*4b86*/ 	.short	(.L_3251 - .L_3250)
	.align		4
.L_3250:
        /*4b88*/ 	.word	index@(_ZN2at6native43_GLOBAL__N__9ae7fba5_10_SoftMax_cu_9f978f6319cunn_SoftMaxForwardILi4EfffNS1_25LogSoftMaxForwardEpilogueEEEvPT2_PKT0_i)
        /*4b8c*/ 	.word	0x00000000


	//----- nvinfo : EIATTR_MIN_STACK_SIZE
	.align		4
.L_3251:
        /*4b90*/ 	.byte	0x04, 0x12
        /*4b92*/ 	.short	(.L_3253 - .L_3252)
	.align		4
.L_3252:
        /*4b94*/ 	.word	index@(_ZN2at6native43_GLOBAL__N__9ae7fba5_10_SoftMax_cu_9f978f6323cunn_SoftMaxForwardSmemILi4EfffNS1_25LogSoftMaxForwardEpilogueElEEvPT2_PKT0_T4_)
        /*4b98*/ 	.word	0x00000000


	//----- nvinfo : EIATTR_MIN_STACK_SIZE
	.align		4
.L_3253:
        /*4b9c*/ 	.byte	0x04, 0x12
        /*4b9e*/ 	.short	(.L_3255 - .L_3254)
	.align		4
.L_3254:
        /*4ba0*/ 	.word	index@(_ZN2at6native43_GLOBAL__N__9ae7fba5_10_SoftMax_cu_9f978f6322cunn_SoftMaxForwardRegIfffNS1_25LogSoftMaxForwardEpilogueElLi9EEEvPT1_PKT_T3_)
        /*4ba4*/ 	.word	0x00000000


	//----- nvinfo : EIATTR_MIN_STACK_SIZE
	.align		4
.L_3255:
        /*4ba8*/ 	.byte	0x04, 0x12
        /*4baa*/ 	.short	(.L_3257 - .L_3256)
	.align		4
.L_3256:
        /*4bac*/ 	.word	index@(_ZN2at6native43_GLOBAL__N__9ae7fba5_10_SoftMax_cu_9f978f6322cunn_SoftMaxForwardRegIfffNS1_25LogSoftMaxForwardEpilogueElLi8EEEvPT1_PKT_T3_)
        /*4bb0*/ 	.word	0x00000000


	//----- nvinfo : EIATTR_MIN_STACK_SIZE
	.align		4
.L_3257:
        /*4bb4*/ 	.byte	0x04, 0x12
        /*4bb6*/ 	.short	(.L_3259 - .L_3258)
	.align		4
.L_3258:
        /*4bb8*/ 	.word	index@(_ZN2at6native43_GLOBAL__N__9ae7fba5_10_SoftMax_cu_9f978f6322cunn_SoftMaxForwardRegIfffNS1_25LogSoftMaxForwardEpilogueElLi7EEEvPT1_PKT_T3_)
        /*4bbc*/ 	.word	0x00000000


	//----- nvinfo : EIATTR_MIN_STACK_SIZE
	.align		4
.L_3259:
        /*4bc0*/ 	.byte	0x04, 0x12
        /*4bc2*/ 	.short	(.L_3261 - .L_3260)
	.align		4
.L_3260:
        /*4bc4*/ 	.word	index@(_ZN2at6native43_GLOBAL__N__9ae7fba5_10_SoftMax_cu_9f978f6322cunn_SoftMaxForwardRegIfffNS1_25LogSoftMaxForwardEpilogueElLi6EEEvPT1_PKT_T3_)
        /*4bc8*/ 	.word	0x00000000


	//----- nvinfo : EIATTR_MIN_STACK_SIZE
	.align		4
.L_3261:
        /*4bcc*/ 	.byte	0x04, 0x12
        /*4bce*/ 	.short	(.L_3263 - .L_3262)
	.align		4
.L_3262:
        /*4bd0*/ 	.word	index@(_ZN2at6native43_GLOBAL__N__9ae7fba5_10_SoftMax_cu_9f978f6322cunn_SoftMaxForwardRegIfffNS1_25LogSoftMaxForwardEpilogueElLi5EEEvPT1_PKT_T3_)
        /*4bd4*/ 	.word	0x00000000


	//----- nvinfo : EIATTR_MIN_STACK_SIZE
	.align		4
.L_3263:
        /*4bd8*/ 	.byte	0x04, 0x12
        /*4bda*/ 	.short	(.L_3265 - .L_3264)
	.align		4
.L_3264:
        /*4bdc*/ 	.word	index@(_ZN2at6native43_GLOBAL__N__9ae7fba5_10_SoftMax_cu_9f978f6322cunn_SoftMaxForwardRegIfffNS1_25LogSoftMaxForwardEpilogueElLi4EEEvPT1_PKT_T3_)
        /*4be0*/ 	.word	0x00000000


	//----- nvinfo : EIATTR_MIN_STACK_SIZE
	.align		4
.L_3265:
        /*4be4*/ 	.byte	0x04, 0x12
        /*4be6*/ 	.short	(.L_3267 - .L_3266)
	.align		4
.L_3266:
        /*4be8*/ 	.word	index@(_ZN2at6native43_GLOBAL__N__9ae7fba5_10_SoftMax_cu_9f978f6322cunn_SoftMaxForwardRegIfffNS1_25LogSoftMaxForwardEpilogueElLi3EEEvPT1_PKT_T3_)
        /*4bec*/ 	.word	0x00000000


	//----- nvinfo : EIATTR_MIN_STACK_SIZE
	.align		4
.L_3267:
        /*4bf0*/ 	.byte	0x04, 0x12
        /*4bf2*/ 	.short	(.L_3269 - .L_3268)
	.align		4
.L_3268:
        /*4bf4*/ 	.word	index@(_ZN2at6native43_GLOBAL__N__9ae7fba5_10_SoftMax_cu_9f978f6322cunn_SoftMaxForwardRegIfffNS1_25LogSoftMaxForwardEpilogueElLi2EEEvPT1_PKT_T3_)
        /*4bf8*/ 	.word	0x00000000


	//----- nvinfo : EIATTR_MIN_STACK_SIZE
	.align		4
.L_3269:
        /*4bfc*/ 	.byte	0x04, 0x12
        /*4bfe*/ 	.short	(.L_3271 - .L_3270)
	.align		4
.L_3270:
        /*4c00*/ 	.word	index@(_ZN2at6native43_GLOBAL__N__9ae7fba5_10_SoftMax_cu_9f978f6322cunn_SoftMaxForwardRegIfffNS1_25LogSoftMaxForwardEpilogueElLi1EEEvPT1_PKT_T3_)
        /*4c04*/ 	.word	0x00000000


	//----- nvinfo : EIATTR_MIN_STACK_SIZE
	.align		4
.L_3271:
        /*4c08*/ 	.byte	0x04, 0x12
        /*4c0a*/ 	.short	(.L_3273 - .L_3272)
	.align		4
.L_3272:
        /*4c0c*/ 	.word	index@(_ZN2at6native43_GLOBAL__N__9ae7fba5_10_SoftMax_cu_9f978f6319cunn_SoftMaxForwardILi2EdddNS1_25LogSoftMaxForwardEpilogueEEEvPT2_PKT0_i)
        /*4c10*/ 	.word	0x00000000


	//----- nvinfo : EIATTR_MIN_STACK_SIZE
	.align		4
.L_3273:
        /*4c14*/ 	.byte	0x04, 0x12
        /*4c16*/ 	.short	(.L_3275 - .L_3274)
	.align		4
.L_3274:
        /*4c18*/ 	.word	index@(_ZN2at6native43_GLOBAL__N__9ae7fba5_10_SoftMax_cu_9f978f6323cunn_SoftMaxForwardSmemILi2EdddNS1_25LogSoftMaxForwardEpilogueElEEvPT2_PKT0_T4_)
        /*4c1c*/ 	.word	0x00000000


	//----- nvinfo : EIATTR_MIN_STACK_SIZE
	.align		4
.L_3275:
        /*4c20*/ 	.byte	0x04, 0x12
        /*4c22*/ 	.short	(.L_3277 - .L_3276)
	.align		4
.L_3276:
        /*4c24*/ 	.word	index@(_ZN2at6native43_GLOBAL__N__9ae7fba5_10_SoftMax_cu_9f978f6322cunn_SoftMaxForwardRegIdddNS1_25LogSoftMaxForwardEpilogueElLi9EEEvPT1_PKT_T3_)
        /*4c28*/ 	.word	0x00000000


	//----- nvinfo : EIATTR_MIN_STACK_SIZE
	.align		4
.L_3277:
        /*4c2c*/ 	.byte	0x04, 0x12
        /*4c2e*/ 	.short	(.L_3279 - .L_3278)
	.align		4
.L_3278:
        /*4c30*/ 	.word	index@(_ZN2at6native43_GLOBAL__N__9ae7fba5_10_SoftMax_cu_9f978f6322cunn_SoftMaxForwardRegIdddNS1_25LogSoftMaxForwardEpilogueElLi8EEEvPT1_PKT_T3_)
        /*4c34*/ 	.word	0x00000000


	//----- nvinfo : EIATTR_MIN_STACK_SIZE
	.align		4
.L_3279:
        /*4c38*/ 	.byte	0x04, 0x12
        /*4c3a*/ 	.short	(.L_3281 - .L_3280)
	.align		4
.L_3280:
        /*4c3c*/ 	.word	index@(_ZN2at6native43_GLOBAL__N__9ae7fba5_10_SoftMax_cu_9f978f6322cunn_SoftMaxForwardRegIdddNS1_25LogSoftMaxForwardEpilogueElLi7EEEvPT1_PKT_T3_)
        /*4c40*/ 	.word	0x00000000


	//----- nvinfo : EIATTR_MIN_STACK_SIZE
	.align		4
.L_3281:
        /*4c44*/ 	.byte	0x04, 0x12
        /*4c46*/ 	.short	(.L_3283 - .L_3282)
	.align		4
.L_3282:
        /*4c48*/ 	.word	index@(_ZN2at6native43_GLOBAL__N__9ae7fba5_10_SoftMax_cu_9f978f6322cunn_SoftMaxForwardRegIdddNS1_25LogSoftMaxForwardEpilogueElLi6EEEvPT1_PKT_T3_)
        /*4c4c*/ 	.word	0x00000000


	//----- nvinfo : EIATTR_MIN_STACK_SIZE
	.align		4
.L_3283:
        /*4c50*/ 	.byte	0x04, 0x12
        /*4c52*/ 	.short	(.L_3285 - .L_3284)
	.align		4
.L_3284:
        /*4c54*/ 	.word	index@(_ZN2at6native43_GLOBAL__N__9ae7fba5_10_SoftMax_cu_9f978f6322cunn_SoftMaxForwardRegIdddNS1_25LogSoftMaxForwardEpilogueElLi5EEEvPT1_PKT_T3_)
        /*4c58*/ 	.word	0x00000000


	//----- nvinfo : EIATTR_MIN_STACK_SIZE
	.align		4
.L_3285:
        /*4c5c*/ 	.byte	0x04, 0x12
        /*4c5e*/ 	.short	(.L_3287 - .L_3286)
	.align		4
.L_3286:
        /*4c60*/ 	.word	index@(_ZN2at6native43_GLOBAL__N__9ae7fba5_10_SoftMax_cu_9f978f6322cunn_SoftMaxForwardRegIdddNS1_25LogSoftMaxForwardEpilogueElLi4EEEvPT1_PKT_T3_)
        /*4c64*/ 	.word	0x00000000


	//----- nvinfo : EIATTR_MIN_STACK_SIZE
	.align		4
.L_3287:
        /*4c68*/ 	.byte	0x04, 0x12
        /*4c6a*/ 	.short	(.L_3289 - .L_3288)
	.align		4
.L_3288:
        /*4c6c*/ 	.word	index@(_ZN2at6native43_GLOBAL__N__9ae7fba5_10_SoftMax_cu_9f978f6322cunn_SoftMaxForwardRegIdddNS1_25LogSoftMaxForwardEpilogueElLi3EEEvPT1_PKT_T3_)
        /*4c70*/ 	.word	0x00000000


	//----- nvinfo : EIATTR_MIN_STACK_SIZE
	.align		4
.L_3289:
        /*4c74*/ 	.byte	0x04, 0x12
        /*4c76*/ 	.short	(.L_3291 - .L_3290)
	.align		4
.L_3290:
        /*4c78*/ 	.word	index@(_ZN2at6native43_GLOBAL__N__9ae7fba5_10_SoftMax_cu_9f978f6322cunn_SoftMaxForwardRegIdddNS1_25LogSoftMaxForwardEpilogueElLi2EEEvPT1_PKT_T3_)
        /*4c7c*/ 	.word	0x00000000


	//----- nvinfo : EIATTR_MIN_STACK_SIZE
	.align		4
.L_3291:
        /*4c80*/ 	.byte	0x04, 0x12
        /*4c82*/ 	.short	(.L_3293 - .L_3292)
	.align		4
.L_3292:
        /*4c84*/ 	.word	index@(_ZN2at6native43_GLOBAL__N__9ae7fba5_10_SoftMax_cu_9f978f6322cunn_SoftMaxForwardRegIdddNS1_25LogSoftMaxForwardEpilogueElLi1EEEvPT1_PKT_T3_)
        /*4c88*/ 	.word	0x00000000
.L_3293:


//--------------------- .nv.compat                --------------------------
	.section	.nv.compat,"",@"SHT_CUDA_COMPAT_INFO"
	.align	4
        /*0000*/ 	.byte	0x02, 0x09, 0x01, 0x00, 0x02, 0x02, 0x01, 0x00, 0x02, 0x05, 0x05, 0x00, 0x03, 0x07, 0x01, 0x01
        /*0010*/ 	.byte	0x02, 0x03, 0x00, 0x00, 0x02, 0x06, 0x01, 0x00, 0x04, 0x0b, 0x08, 0x00, 0x00, 0x00, 0x00, 0x00
        /*0020*/ 	.byte	0x00, 0x00, 0x00, 0x00


//--------------------- .nv.info._ZN43_GLOBAL__N__9ae7fba5_10_SoftMax_cu_9f978f6321softmax_warp_backwardIN3c108BFloat16ES2_fLi10ELb0ELb1EEEvPT0_PKT_S7_iiiPKb --------------------------
	.section	.nv.info._ZN43_GLOBAL__N__9ae7fba5_10_SoftMax_cu_9f978f6321softmax_warp_backwardIN3c108BFloat16ES2_fLi10ELb0ELb1EEEvPT0_PKT_S7_iiiPKb,"",@"SHT_CUDA_INFO"
	.sectionflags	@""
	.align	4


	//----- nvinfo : EIATTR_CUDA_API_VERSION
	.align		4
        /*0000*/ 	.byte	0x04, 0x37
        /*0002*/ 	.short	(.L_3295 - .L_3294)
.L_3294:
        /*0004*/ 	.word	0x00000082


	//----- nvinfo : EIATTR_KPARAM_INFO
	.align		4
.L_3295:
        /*0008*/ 	.byte	0x04, 0x17
        /*000a*/ 	.short	(.L_3297 - .L_3296)
.L_3296:
        /*000c*/ 	.word	0x00000000
        /*0010*/ 	.short	0x0006
        /*0012*/ 	.short	0x0028
        /*0014*/ 	.byte	0x00, 0xf5, 0x21, 0x00


	//----- nvinfo : EIATTR_KPARAM_INFO
	.align		4
.L_3297:
        /*0018*/ 	.byte	0x04, 0x17
        /*001a*/ 	.short	(.L_3299 - .L_3298)
.L_3298:
        /*001c*/ 	.word	0x00000000
        /*0020*/ 	.short	0x0005
        /*0022*/ 	.short	0x0020
        /*0024*/ 	.byte	0x00, 0xf0, 0x11, 0x00


	//----- nvinfo : EIATTR_KPARAM_INFO
	.align		4
.L_3299:
        /*0028*/ 	.byte	0x04, 0x17
        /*002a*/ 	.short	(.L_3301 - .L_3300)
.L_3300:
        /*002c*/ 	.word	0x00000000
        /*0030*/ 	.short	0x0004
        /*0032*/ 	.short	0x001c
        /*0034*/ 	.byte	0x00, 0xf0, 0x11, 0x00


	//----- nvinfo : EIATTR_KPARAM_INFO
	.align		4
.L_3301:
        /*0038*/ 	.byte	0x04, 0x17
        /*003a*/ 	.short	(.L_3303 - .L_3302)
.L_3302:
        /*003c*/ 	.word	0x00000000
        /*0040*/ 	.short	0x0003
        /*0042*/ 	.short	0x0018
        /*0044*/ 	.byte	0x00, 0xf0, 0x11, 0x00


	//----- nvinfo : EIATTR_KPARAM_INFO
	.align		4
.L_3303:
        /*0048*/ 	.byte	0x04, 0x17
        /*004a*/ 	.short	(.L_3305 - .L_3304)
.L_3304:
        /*004c*/ 	.word	0x00000000
        /*0050*/ 	.short	0x0002
        /*0052*/ 	.short	0x0010
        /*0054*/ 	.byte	0x00, 0xf5, 0x21, 0x00


	//----- nvinfo : EIATTR_KPARAM_INFO
	.align		4
.L_3305:
        /*0058*/ 	.byte	0x04, 0x17
        /*005a*/ 	.short	(.L_3307 - .L_3306)
.L_3306:
        /*005c*/ 	.word	0x00000000
        /*0060*/ 	.short	0x0001
        /*0062*/ 	.short	0x0008
        /*0064*/ 	.byte	0x00, 0xf5, 0x21, 0x00


	//----- nvinfo : EIATTR_KPARAM_INFO
	.align		4
.L_3307:
        /*0068*/ 	.byte	0x04, 0x17
        /*006a*/ 	.short	(.L_3309 - .L_3308)
.L_3308:
        /*006c*/ 	.word	0x00000000
        /*0070*/ 	.short	0x0000
        /*0072*/ 	.short	0x0000
        /*0074*/ 	.byte	0x00, 0xf5, 0x21, 0x00


	//----- nvinfo : EIATTR_SPARSE_MMA_MASK
	.align		4
.L_3309:
        /*0078*/ 	.byte	0x03, 0x50
        /*007a*/ 	.short	0x0000


	//----- nvinfo : EIATTR_MAXREG_COUNT
	.align		4
        /*007c*/ 	.byte	0x03, 0x1b
        /*007e*/ 	.short	0x00ff


	//----- nvinfo : EIATTR_MERCURY_ISA_VERSION
	.align		4
        /*0080*/ 	.byte	0x03, 0x5f
        /*0082*/ 	.short	0x0101


	//----- nvinfo : EIATTR_COOP_GROUP_MASK_REGIDS
	.align		4
        /*0084*/ 	.byte	0x04, 0x29
        /*0086*/ 	.short	(.L_3311 - .L_3310)


	//   ....[0]....
.L_3310:
        /*0088*/ 	.word	0xffffffff


	//   ....[1]....
        /*008c*/ 	.word	0xffffffff


	//   ....[2]....
        /*0090*/ 	.word	0xffffffff


	//   ....[3]....
        /*0094*/ 	.word	0xffffffff


	//   ....[4]....
        /*0098*/ 	.word	0xffffffff


	//----- nvinfo : EIATTR_COOP_GROUP_INSTR_OFFSETS
	.align		4
.L_3311:
        /*009c*/ 	.byte	0x04, 0x28
        /*009e*/ 	.short	(.L_3313 - .L_3312)


	//   ....[0]....
.L_3312:
        /*00a0*/ 	.word	0x00001660


	//   ....[1]....
        /*00a4*/ 	.word	0x00001680


	//   ....[2]....
        /*00a8*/ 	.word	0x000016d0


	//   ....[3]....
        /*00ac*/ 	.word	0x000016f0


	//   ....[4]....
        /*00b0*/ 	.word	0x00001720


	//----- nvinfo : EIATTR_VRC_CTA_INIT_COUNT
	.align		4
.L_3313:
        /*00b4*/ 	.byte	0x02, 0x4a
	.zero		1
	.zero		1


	//----- nvinfo : EIATTR_EXIT_INSTR_OFFSETS
	.align		4
        /*00b8*/ 	.byte	0x04, 0x1c
        /*00ba*/ 	.short	(.L_3315 - .L_3314)


	//   ....[0]....
.L_3314:
        /*00bc*/ 	.word	0x00001750


	//   ....[1]....
        /*00c0*/ 	.word	0x00002c50


	//   ....[2]....
        /*00c4*/ 	.word	0x00002cb0


	//   ....[3]....
        /*00c8*/ 	.word	0x00002cf0


	//----- nvinfo : EIATTR_CRS_STACK_SIZE
	.align		4
.L_3315:
        /*00cc*/ 	.byte	0x04, 0x1e
        /*00ce*/ 	.short	(.L_3317 - .L_3316)
.L_3316:
        /*00d0*/ 	.word	0x00000000


	//----- nvinfo : EIATTR_CBANK_PARAM_SIZE
	.align		4
.L_3317:
        /*00d4*/ 	.byte	0x03, 0x19
        /*00d6*/ 	.short	0x0030


	//----- nvinfo : EIATTR_PARAM_CBANK
	.align		4
        /*00d8*/ 	.byte	0x04, 0x0a
        /*00da*/ 	.short	(.L_3319 - .L_3318)
	.align		4
.L_3318:
        /*00dc*/ 	.word	index@(.nv.constant0._ZN43_GLOBAL__N__9ae7fba5_10_SoftMax_cu_9f978f6321softmax_warp_backwardIN3c108BFloat16ES2_fLi10ELb0ELb1EEEvPT0_PKT_S7_iiiPKb)
        /*00e0*/ 	.short	0x0380
        /*00e2*/ 	.short	0x0030


	//----- nvinfo : EIATTR_SW_WAR
	.align		4
.L_3319:
        /*00e4*/ 	.byte	0x04, 0x36
        /*00e6*/ 	.short	(.L_3321 - .L_3320)
.L_3320:
        /*00e8*/ 	.word	0x00000008
.L_3321:


//--------------------- .nv.info._ZN43_GLOBAL__N__9ae7fba5_10_SoftMax_cu_9f978f6321softmax_warp_backwardIN3c108BFloat16ES2_fLi9ELb0ELb1EEEvPT0_PKT_S7_iiiPKb --------------------------
	.section	.nv.info._ZN43_GLOBAL__N__9ae7fba5_10_SoftMax_cu_9f978f6321softmax_warp_backwardIN3c108BFloat16ES2_fLi9ELb0ELb1EEEvPT0_PKT_S7_iiiPKb,"",@"SHT_CUDA_INFO"
	.sectionflags	@""
	.align	4


	//----- nvinfo : EIATTR_CUDA_API_VERSION
	.align		4
        /*0000*/ 	.byte	0x04, 0x37
        /*0002*/ 	.short	(.L_3323 - .L_3322)
.L_3322:
        /*0004*/ 	.word	0x00000082


	//----- nvinfo : EIATTR_KPARAM_INFO
	.align		4
.L_3323:
        /*0008*/ 	.byte	0x04, 0x17
        /*000a*/ 	.short	(.L_3325 - .L_3324)
.L_3324:
        /*000c*/ 	.word	0x00000000
        /*0010*/ 	.short	0x0006
        /*0012*/ 	.short	0x0028
        /*0014*/ 	.byte	0x00, 0xf5, 0x21, 0x00


	//----- nvinfo : EIATTR_KPARAM_INFO
	.align		4
.L_3325:
        /*0018*/ 	.byte	0x04, 0x17
        /*001a*/ 	.short	(.L_3327 - .L_3326)
.L_3326:
        /*001c*/ 	.word	0x00000000
        /*0020*/ 	.short	0x0005
        /*0022*/ 	.short	0x0020
        /*0024*/ 	.byte	0x00, 0xf0, 0x11, 0x00


	//----- nvinfo : EIATTR_KPARAM_INFO
	.align		4
.L_3327:
        /*0028*/ 	.byte	0x04, 0x17
        /*002a*/ 	.short	(.L_3329 - .L_3328)
.L_3328:
        /*002c*/ 	.word	0x00000000
        /*0030*/ 	.short	0x0004
        /*0032*/ 	.short	0x001c
        /*0034*/ 	.byte	0x00, 0xf0, 0x11, 0x00


	//----- nvinfo : EIATTR_KPARAM_INFO
	.align		4
.L_3329:
        /*0038*/ 	.byte	0x04, 0x17
        /*003a*/ 	.short	(.L_3331 - .L_3330)
.L_3330:
        /*003c*/ 	.word	0x00000000
        /*0040*/ 	.short	0x0003
        /*0042*/ 	.short	0x0018
        /*0044*/ 	.byte	0x00, 0xf0, 0x11, 0x00


	//----- nvinfo : EIATTR_KPARAM_INFO
	.align		4
.L_3331:
        /*0048*/ 	.byte	0x04, 0x17
        /*004a*/ 	.short	(.L_3333 - .L_3332)
.L_3332:
        /*004c*/ 	.word	0x00000000
        /*0050*/ 	.short	0x0002
        /*0052*/ 	.short	0x0010
        /*0054*/ 	.byte	0x00, 0xf5, 0x21, 0x00


	//----- nvinfo : EIATTR_KPARAM_INFO
	.align		4
.L_3333:
        /*0058*/ 	.byte	0x04, 0x17
        /*005a*/ 	.short	(.L_3335 - .L_3334)
.L_3334:
        /*005c*/ 	.word	0x00000000
        /*0060*/ 	.short	0x0001
        /*0062*/ 	.short	0x0008
        /*0064*/ 	.byte	0x00, 0xf5, 0x21, 0x00


	//----- nvinfo : EIATTR_KPARAM_INFO
	.align		4
.L_3335:
        /*0068*/ 	.byte	0x04, 0x17
        /*006a*/ 	.short	(.L_3337 - .L_3336)
.L_3336:
        /*006c*/ 	.word	0x00000000
        /*0070*/ 	.short	0x0000
        /*0072*/ 	.short	0x0000
        /*0074*/ 	.byte	0x00, 0xf5, 0x21, 0x00


	//----- nvinfo : EIATTR_SPARSE_MMA_MASK
	.align		4
.L_3337:
        /*0078*/ 	.byte	0x03, 0x50
        /*007a*/ 	.short	0x0000


	//----- nvinfo : EIATTR_MAXREG_COUNT
	.align		4
        /*007c*/ 	.byte	0x03, 0x1b
        /*007e*/ 	.short	0x00ff


	//----- nvinfo : EIATTR_MERCURY_ISA_VERSION
	.align		4
        /*0080*/ 	.byte	0x03, 0x5f
        /*0082*/ 	.short	0x0101


	//----- nvinfo : EIATTR_COOP_GROUP_MASK_REGIDS
	.align		4
        /*0084*/ 	.byte	0x04, 0x29
        /*0086*/ 	.short	(.L_3339 - .L_3338)


	//   ....[0]....
.L_3338:
        /*0088*/ 	.word	0xffffffff


	//   ....[1]....
        /*008c*/ 	.word	0xffffffff


	//   ....[2]....
        /*0090*/ 	.word	0xffffffff


	//   ....[3]....
        /*0094*/ 	.word	0xffffffff


	//   ....[4]....
        /*0098*/ 	.word	0xffffffff


	//----- nvinfo : EIATTR_COOP_GROUP_INSTR_OFFSETS
	.align		4
.L_3339:
        /*009c*/ 	.byte	0x04, 0x28
        /*009e*/ 	.short	(.L_3341 - .L_3340)


	//   ....[0]....
.L_3340:
        /*00a0*/ 	.word	0x00000bf0


	//   ....[1]....
        /*00a4*/ 	.word	0x00000c10


	//   ....[2]....
        /*00a8*/ 	.word	0x00000c30


	//   ....[3]....
        /*00ac*/ 	.word	0x00000c50


	//   ....[4]....
        /*00b0*/ 	.word	0x00000c90


	//----- nvinfo : EIATTR_VRC_CTA_INIT_COUNT
	.align		4
.L_3341:
        /*00b4*/ 	.byte	0x02, 0x4a
	.zero		1
	.zero		1


	//----- nvinfo : EIATTR_EXIT_INSTR_OFFSETS
	.align		4
        /*00b8*/ 	.byte	0x04, 0x1c
        /*00ba*/ 	.short	(.L_3343 - .L_3342)


	//   ....[0]....
.L_3342:
        /*00bc*/ 	.word	0x00000ca0


	//   ....[1]....
        /*00c0*/ 	.word	0x00001720


	//   ....[2]....
        /*00c4*/ 	.word	0x00001780


	//   ....[3]....
        /*00c8*/ 	.word	0x000017c0


	//----- nvinfo : EIATTR_CRS_STACK_SIZE
	.align		4
.L_3343:
        /*00cc*/ 	.byte	0x04, 0x1e
        /*00ce*/ 	.short	(.L_3345 - .L_3344)
.L_3344:
        /*00d0*/ 	.word	0x00000000


	//----- nvinfo : EIATTR_CBANK_PARAM_SIZE
	.align		4
.L_3345:
        /*00d4*/ 	.byte	0x03, 0x19
        /*00d6*/ 	.short	0x0030


	//----- nvinfo : EIATTR_PARAM_CBANK
	.align		4
        /*00d8*/ 	.byte	0x04, 0x0a
        /*00da*/ 	.short	(.L_3347 - .L_3346)
	.align		4
.L_3346:
        /*00dc*/ 	.word	index@(.nv.constant0._ZN43_GLOBAL__N__9ae7fba5_10_SoftMax_cu_9f978f6321softmax_warp_backwardIN3c108BFloat16ES2_fLi9ELb0ELb1EEEvPT0_PKT_S7_iiiPKb)
        /*00e0*/ 	.short	0x0380
        /*00e2*/ 	.short	0x0030


	//----- nvinfo : EIATTR_SW_WAR
	.align		4
.L_3347:
        /*00e4*/ 	.byte	0x04, 0x36
        /*00e6*/ 	.short	(.L_3349 - .L_3348)
.L_3348:
        /*00e8*/ 	.word	0x00000008
.L_3349:


//--------------------- .nv.info._ZN43_GLOBAL__N__9ae7fba5_10_SoftMax_cu_9f978f6321softmax_warp_backwardIN3c108BFloat16ES2_fLi8ELb0ELb1EEEvPT0_PKT_S7_iiiPKb --------------------------
	.section	.nv.info._ZN43_GLOBAL__N__9ae7fba5_10_SoftMax_cu_9f978f6321softmax_warp_backwardIN3c108BFloat16ES2_fLi8ELb0ELb1EEEvPT0_PKT_S7_iiiPKb,"",@"SHT_CUDA_INFO"
	.sectionflags	@""
	.align	4


	//----- nvinfo : EIATTR_CUDA_API_VERSION
	.align		4
        /*0000*/ 	.byte	0x04, 0x37
        /*0002*/ 	.short	(.L_3351 - .L_3350)
.L_3350:
        /*0004*/ 	.word	0x00000082


	//----- nvinfo : EIATTR_KPARAM_INFO
	.align		4
.L_3351:
        /*0008*/ 	.byte	0x04, 0x17
        /*000a*/ 	.short	(.L_3353 - .L_3352)
.L_3352:
        /*000c*/ 	.word	0x00000000
        /*0010*/ 	.short	0x0006
        /*0012*/ 	.short	0x0028
        /*0014*/ 	.byte	0x00, 0xf5, 0x21, 0x00


	//----- nvinfo : EIATTR_KPARAM_INFO
	.align		4
.L_3353:
        /*0018*/ 	.byte	0x04, 0x17
        /*001a*/ 	.short	(.L_3355 - .L_3354)
.L_3354:
        /*001c*/ 	.word	0x00000000
        /*0020*/ 	.short	0x0005
        /*0022*/ 	.short	0x0020
        /*0024*/ 	.byte	0x00, 0xf0, 0x11, 0x00


	//----- nvinfo : EIATTR_KPARAM_INFO
	.align		4
.L_3355:
        /*0028*/ 	.byte	0x04, 0x17
        /*002a*/ 	.short	(.L_3357 - .L_3356)
.L_3356:
        /*002c*/ 	.word	0x00000000
        /*0030*/ 	.short	0x0004
        /*0032*/ 	.short	0x001c
        /*0034*/ 	.byte	0x00, 0xf0, 0x11, 0x00


	//----- nvinfo : EIATTR_KPARAM_INFO
	.align		4
.L_3357:
        /*0038*/ 	.byte	0x04, 0x17
        /*003a*/ 	.short	(.L_3359 - .L_3358)
.L_3358:
        /*003c*/ 	.word	0x00000000
        /*0040*/ 	.short	0x0003
        /*0042*/ 	.short	0x0018
        /*0044*/ 	.byte	0x00, 0xf0, 0x11, 0x00


	//----- nvinfo : EIATTR_KPARAM_INFO
	.align		4
.L_3359:
        /*0048*/ 	.byte	0x04, 0x17
        /*004a*/ 	.short	(.L_3361 - .L_3360)
.L_3360:
        /*004c*/ 	.word	0x00000000
        /*0050*/ 	.short	0x0002
        /*0052*/ 	.short	0x0010
        /*0054*/ 	.byte	0x00, 0xf5, 0x21, 0x00


	//----- nvinfo : EIATTR_KPARAM_INFO
	.align		4
.L_3361:
        /*0058*/ 	.byte	0x04, 0x17
        /*005a*/ 	.short	(.L_3363 - .L_3362)
.L_3362:
        /*005c*/ 	.word	0x00000000
        /*0060*/ 	.short	0x0001
        /*0062*/ 	.short	0x0008
        /*0064*/ 	.byte	0x00, 0xf5, 0x21, 0x00


	//----- nvinfo : EIATTR_KPARAM_INFO
	.align		4
.L_3363:
        /*0068*/ 	.byte	0x04, 0x17
        /*006a*/ 	.short	(.L_3365 - .L_3364)
.L_3364:
        /*006c*/ 	.word	0x00000000
        /*0070*/ 	.short	0x0000
        /*0072*/ 	.short	0x0000
        /*0074*/ 	.byte	0x00, 0xf5, 0x21, 0x00


	//----- nvinfo : EIATTR_SPARSE_MMA_MASK
	.align		4
.L_3365:
        /*0078*/ 	.byte	0x03, 0x50
        /*007a*/ 	.short	0x0000


	//----- nvinfo : EIATTR_MAXREG_COUNT
	.align		4
        /*007c*/ 	.byte	0x03, 0x1b
        /*007e*/ 	.short	0x00ff


	//----- nvinfo : EIATTR_MERCURY_ISA_VERSION
	.align		4
        /*0080*/ 	.byte	0x03, 0x5f
        /*0082*/ 	.short	0x0101


	//----- nvinfo : EIATTR_COOP_GROUP_MASK_REGIDS
	.align		4
        /*0084*/ 	.byte	0x04, 0x29
        /*0086*/ 	.short	(.L_3367 - .L_3366)


	//   ....[0]....
.L_3366:
        /*0088*/ 	.word	0xffffffff


	//   ....[1]....
        /*008c*/ 	.word	0xffffffff


	//   ....[2]....
        /*0090*/ 	.word	0xffffffff


	//   ....[3]....
        /*0094*/ 	.word	0xffffffff


	//   ....[4]....
        /*0098*/ 	.word	0xffffffff


	//----- nvinfo : EIATTR_COOP_GROUP_INSTR_OFFSETS
	.align		4
.L_3367:
        /*009c*/ 	.byte	0x04, 0x28
        /*009e*/ 	.short	(.L_3369 - .L_3368)


	//   ....[0]....
.L_3368:
        /*00a0*/ 	.word	0x00000740


	//   ....[1]....
        /*00a4*/ 	.word	0x00000760


	//   ....[2]....
        /*00a8*/ 	.word	0x00000780


	//   ....[3]....
        /*00ac*/ 	.word	0x000007a0


	//   ....[4]....
        /*00b0*/ 	.word	0x00000810


	//----- nvinfo : EIATTR_VRC_CTA_INIT_COUNT
	.align		4
.L_3369:
        /*00b4*/ 	.byte	0x02, 0x4a
	.zero		1
	.zero		1


	//----- nvinfo : EIATTR_EXIT_INSTR_OFFSETS
	.align		4
        /*00b8*/ 	.byte	0x04, 0x1c
        /*00ba*/ 	.short	(.L_3371 - .L_3370)


	//   ....[0]....
.L_3370:
        /*00bc*/ 	.word	0x00000840


	//   ....[1]....
        /*00c0*/ 	.word	0x00000c60


	//   ....[2]....
        /*00c4*/ 	.word	0x00000cc0


	//   ....[3]....
        /*00c8*/ 	.word	0x00000d00


	//----- nvinfo : EIATTR_CRS_STACK_SIZE
	.align		4
.L_3371:
        /*00cc*/ 	.byte	0x04, 0x1e
        /*00ce*/ 	.short	(.L_3373 - .L_3372)
.L_3372:
        /*00d0*/ 	.word	0x00000000


	//----- nvinfo : EIATTR_CBANK_PARAM_SIZE
	.align		4
.L_3373:
        /*00d4*/ 	.byte	0x03, 0x19
        /*00d6*/ 	.short	0x0030


	//----- nvinfo : EIATTR_PARAM_CBANK
	.align		4
        /*00d8*/ 	.byte	0x04, 0x0a
        /*00da*/ 	.short	(.L_3375 - .L_3374)
	.align		4
.L_3374:
        /*00dc*/ 	.word	index@(.nv.constant0._ZN43_GLOBAL__N__9ae7fba5_10_SoftMax_cu_9f978f6321softmax_warp_backwardIN3c108BFloat16ES2_fLi8ELb0ELb1EEEvPT0_PKT_S7_iiiPKb)
        /*00e0*/ 	.short	0x0380
        /*00e2*/ 	.short	0x0030


	//----- nvinfo : EIATTR_SW_WAR
	.align		4
.L_3375:
        /*00e4*/ 	.byte	0x04, 0x36
        /*00e6*/ 	.short	(.L_3377 - .L_3376)
.L_3376:
        /*00e8*/ 	.word	0x00000008
.L_3377:


//--------------------- .nv.info._ZN43_GLOBAL__N__9ae7fba5_10_SoftMax_cu_9f978f6321softmax_warp_backwardIN3c108BFloat16ES2_fLi7ELb0ELb1EEEvPT0_PKT_S7_iiiPKb --------------------------
	.section	.nv.info._ZN43_GLOBAL__N__9ae7fba5_10_SoftMax_cu_9f978f6321softmax_warp_backwardIN3c108BFloat16ES2_fLi7ELb0ELb1EEEvPT0_PKT_S7_iiiPKb,"",@"SHT_CUDA_INFO"
	.sectionflags	@""
	.align	4


	//----- nvinfo : EIATTR_CUDA_API_VERSION
	.align		4
        /*0000*/ 	.byte	0x04, 0x37
        /*0002*/ 	.short	(.L_3379 - .L_3378)
.L_3378:
        /*0004*/ 	.word	0x00000082


	//----- nvinfo : EIATTR_KPARAM_INFO
	.align		4
.L_3379:
        /*0008*/ 	.byte	0x04, 0x17
        /*000a*/ 	.short	(.L_3381 - .L_3380)
.L_3380:
        /*000c*/ 	.word	0x00000000
        /*0010*/ 	.short	0x0006
        /*0012*/ 	.short	0x0028
        /*0014*/ 	.byte	0x00, 0xf5, 0x21, 0x00


	//----- nvinfo : EIATTR_KPARAM_INFO
	.align		4
.L_3381:
        /*0018*/ 	.byte	0x04, 0x17
        /*001a*/ 	.short	(.L_3383 - .L_3382)
.L_3382:
        /*001c*/ 	.word	0x00000000
        /*0020*/ 	.short	0x0005
        /*0022*/ 	.short	0x0020
        /*0024*/ 	.byte	0x00, 0xf0, 0x11, 0x00


	//----- nvinfo : EIATTR_KPARAM_INFO
	.align		4
.L_3383:
        /*0028*/ 	.byte	0x04, 0x17
        /*002a*/ 	.short	(.L_3385 - .L_3384)
.L_3384:
        /*002c*/ 	.word	0x00000000
        /*0030*/ 	.short	0x0004
        /*0032*/ 	.short	0x001c
        /*0034*/ 	.byte	0x00, 0xf0, 0x11, 0x00


	//----- nvinfo : EIATTR_KPARAM_INFO
	.align		4
.L_3385:
        /*0038*/ 	.byte	0x04, 0x17
        /*003a*/ 	.short	(.L_3387 - .L_3386)
.L_3386:
        /*003c*/ 	.word	0x00000000
        /*0040*/ 	.short	0x0003
        /*0042*/ 	.short	0x0018
        /*0044*/ 	.byte	0x00, 0xf0, 0x11, 0x00


	//----- nvinfo : EIATTR_KPARAM_INFO
	.align		4
.L_3387:
        /*0048*/ 	.byte	0x04, 0x17
        /*004a*/ 	.short	(.L_3389 - .L_3388)
.L_3388:
        /*004c*/ 	.word	0x00000000
        /*0050*/ 	.short	0x0002
        /*0052*/ 	.short	0x0010
        /*0054*/ 	.byte	0x00, 0xf5, 0x21, 0x00


	//----- nvinfo : EIATTR_KPARAM_INFO
	.align		4
.L_3389:
        /*0058*/ 	.byte	0x04, 0x17
        /*005a*/ 	.short	(.L_3391 - .L_3390)
.L_3390:
        /*005c*/ 	.word	0x00000000
        /*0060*/ 	.short	0x0001
        /*0062*/ 	.short	0x0008
        /*0064*/ 	.byte	0x00, 0xf5, 0x21, 0x00


	//----- nvinfo : EIATTR_KPARAM_INFO
	.align		4
.L_3391:
        /*0068*/ 	.byte	0x04, 0x17
        /*006a*/ 	.short	(.L_3393 - .L_3392)
.L_3392:
        /*006c*/ 	.word	0x00000000
        /*0070*/ 	.short	0x0000
        /*0072*/ 	.short	0x0000
        /*0074*/ 	.byte	0x00, 0xf5, 0x21, 0x00


	//----- nvinfo : EIATTR_SPARSE_MMA_MASK
	.align		4
.L_3393:
        /*0078*/ 	.byte	0x03, 0x50
        /*007a*/ 	.short	0x0000


	//----- nvinfo : EIATTR_MAXREG_COUNT
	.align		4
        /*007c*/ 	.byte	0x03, 0x1b
        /*007e*/ 	.short	0x00ff


	//----- nvinfo : EIATTR_MERCURY_ISA_VERSION
	.align		4
        /*0080*/ 	.byte	0x03, 0x5f
        /*0082*/ 	.short	0x0101


	//----- nvinfo : EIATTR_COOP_GROUP_MASK_REGIDS
	.align		4
        /*0084*/ 	.byte	0x04, 0x29
        /*0086*/ 	.short	(.L_3395 - .L_3394)


	//   ....[0]....
.L_3394:
        /*0088*/ 	.word	0xffffffff


	//   ....[1]....
        /*008c*/ 	.word	0xffffffff


	//   ....[2]....
        /*0090*/ 	.word	0xffffffff


	//   ....[3]....
        /*0094*/ 	.word	0xffffffff


	//   ....[4]....
        /*0098*/ 	.word	0xffffffff


	//   ....[5]....
        /*009c*/ 	.word	0xffffffff


	//   ....[6]....
        /*00a0*/ 	.word	0xffffffff


	//   ....[7]....
        /*00a4*/ 	.word	0xffffffff


	//   ....[8]....
        /*00a8*/ 	.word	0xffffffff


	//   ....[9]....
        /*00ac*/ 	.word	0xffffffff


	//----- nvinfo : EIATTR_COOP_GROUP_INSTR_OFFSETS
	.align		4
.L_3395:
        /*00b0*/ 	.byte	0x04, 0x28
        /*00b2*/ 	.short	(.L_3397 - .L_3396)


	//   ....[0]....
.L_3396:
        /*00b4*/ 	.word	0x000006c0


	//   ....[1]....
        /*00b8*/ 	.word	0x000006f0


	//   ....[2]....
        /*00bc*/ 	.word	0x00000710


	//   ....[3]....
        /*00c0*/ 	.word	0x00000730


	//   ....[4]....
        /*00c4*/ 	.word	0x00000750


	//   ....[5]....
        /*00c8*/ 	.word	0x00000770


	//   ....[6]....
        /*00cc*/ 	.word	0x000007a0


	//   ....[7]....
        /*00d0*/ 	.word	0x000007c0


	//   ....[8]....
        /*00d4*/ 	.word	0x000007d0


	//   ....[9]....
        /*00d8*/ 	.word	0x00000800


	//----- nvinfo : EIATTR_VRC_CTA_INIT_COUNT
	.align		4
.L_3397:
        /*00dc*/ 	.byte	0x02, 0x4a
	.zero		1
	.zero		1


	//----- nvinfo : EIATTR_EXIT_INSTR_OFFSETS
	.align		4
        /*00e0*/ 	.byte	0x04, 0x1c
        /*00e2*/ 	.short	(.L_3399 - .L_3398)


	//   ....[0]....
.L_3398:
        /*00e4*/ 	.word	0x00000850


	//   ....[1]....
        /*00e8*/ 	.word	0x00000a90


	//   ....[2]....
        /*00ec*/ 	.word	0x00000c60


	//   ....[3]....
        /*00f0*/ 	.word	0x00000ca0


	//   ....[4]....
        /*00f4*/ 	.word	0x00000ce0


	//----- nvinfo : EIATTR_CRS_STACK_SIZE
	.align		4
.L_3399:
        /*00f8*/ 	.byte	0x04, 0x1e
        /*00fa*/ 	.short	(.L_3401 - .L_3400)
.L_3400:
        /*00fc*/ 	.word	0x00000000


	//----- nvinfo : EIATTR_CBANK_PARAM_SIZE
	.align		4
.L_3401:
        /*0100*/ 	.byte	0x03, 0x19
        /*0102*/ 	.short	0x0030


	//----- nvinfo : EIATTR_PARAM_CBANK
	.align		4
        /*0104*/ 	.byte	0x04, 0x0a
        /*0106*/ 	.short	(.L_3403 - .L_3402)
	.align		4
.L_3402:
        /*0108*/ 	.word	index@(.nv.constant0._ZN43_GLOBAL__N__9ae7fba5_10_SoftMax_cu_9f978f6321softmax_warp_backwardIN3c108BFloat16ES2_fLi7ELb0ELb1EEEvPT0_PKT_S7_iiiPKb)
        /*010c*/ 	.short	0x0380
        /*010e*/ 	.short	0x0030


	//----- nvinfo : EIATTR_SW_WAR
	.align		4
.L_3403:
        /*0110*/ 	.byte	0x04, 0x36
        /*0112*/ 	.short	(.L_3405 - .L_3404)
.L_3404:
        /*0114*/ 	.word	0x00000008
.L_3405:


//--------------------- .nv.info._ZN43_GLOBAL__N__9ae7fba5_10_SoftMax_cu_9f978f6321softmax_warp_backwardIN3c108BFloat16ES2_fLi6ELb0ELb1EEEvPT0_PKT_S7_iiiPKb --------------------------
	.section	.nv.info._ZN43_GLOBAL__N__9ae7fba5_10_SoftMax_cu_9f978f6321softmax_warp_backwardIN3c108BFloat16ES2_fLi6ELb0ELb1EEEvPT0_PKT_S7_iiiPKb,"",@"SHT_CUDA_INFO"
	.sectionflags	@""
	.align	4


	//----- nvinfo : EIATTR_CUDA_API_VERSION
	.align		4
        /*0000*/ 	.byte	0x04, 0x37
        /*0002*/ 	.short	(.L_3407 - .L_3406)
.L_3406:
        /*0004*/ 	.word	0x00000082


	//----- nvinfo : EIATTR_KPARAM_INFO
	.align		4
.L_3407:
        /*0008*/ 	.byte	0x04, 0x17
        /*000a*/ 	.short	(.L_3409 - .L_3408)
.L_3408:
        /*000c*/ 	.word	0x00000000
        /*0010*/ 	.short	0x0006
        /*0012*/ 	.short	0x0028
        /*0014*/ 	.byte	0x00, 0xf5, 0x21, 0x00


	//----- nvinfo : EIATTR_KPARAM_INFO
	.align		4
.L_3409:
        /*0018*/ 	.byte	0x04, 0x17
        /*001a*/ 	.short	(.L_3411 - .L_3410)
.L_3410:
        /*001c*/ 	.word	0x00000000
        /*0020*/ 	.short	0x0005
        /*0022*/ 	.short	0x0020
        /*0024*/ 	.byte	0x00, 0xf0, 0x11, 0x00


	//----- nvinfo : EIATTR_KPARAM_INFO
	.align		4
.L_3411:
        /*0028*/ 	.byte	0x04, 0x17
        /*002a*/ 	.short	(.L_3413 - .L_3412)
.L_3412:
        /*002c*/ 	.word	0x00000000
        /*0030*/ 	.short	0x0004
        /*0032*/ 	.short	0x001c
        /*0034*/ 	.byte	0x00, 0xf0, 0x11, 0x00


	//----- nvinfo : EIATTR_KPARAM_INFO
	.align		4
.L_3413:
        /*0038*/ 	.byte	0x04, 0x17
        /*003a*/ 	.short	(.L_3415 - .L_3414)
.L_3414:
        /*003c*/ 	.word	0x00000000
        /*0040*/ 	.short	0x0003
        /*0042*/ 	.short	0x0018
        /*0044*/ 	.byte	0x00, 0xf0, 0x11, 0x00


	//----- nvinfo : EIATTR_KPARAM_INFO
	.align		4
.L_3415:
        /*0048*/ 	.byte	0x04, 0x17
        /*004a*/ 	.short	(.L_3417 - .L_3416)
.L_3416:
        /*004c*/ 	.word	0x00000000
        /*0050*/ 	.short	0x0002
        /*0052*/ 	.short	0x0010
        /*0054*/ 	.byte	0x00, 0xf5, 0x21, 0x00


	//----- nvinfo : EIATTR_KPARAM_INFO
	.align		4
.L_3417:
        /*0058*/ 	.byte	0x04, 0x17
        /*005a*/ 	.short	(.L_3419 - .L_3418)
.L_3418:
        /*005c*/ 	.word	0x00000000
        /*0060*/ 	.short	0x0001
        /*0062*/ 	.short	0x0008
        /*0064*/ 	.byte	0x00, 0xf5, 0x21, 0x00


	//----- nvinfo : EIATTR_KPARAM_INFO
	.align		4
.L_3419:
        /*0068*/ 	.byte	0x04, 0x17
        /*006a*/ 	.short	(.L_3421 - .L_3420)
.L_3420:
        /*006c*/ 	.word	0x00000000
        /*0070*/ 	.short	0x0000
        /*0072*/ 	.short	0x0000
        /*0074*/ 	.byte	0x00, 0xf5, 0x21, 0x00


	//----- nvinfo : EIATTR_SPARSE_MMA_MASK
	.align		4
.L_3421:
        /*0078*/ 	.byte	0x03, 0x50
        /*007a*/ 	.short	0x0000


	//----- nvinfo : EIATTR_MAXREG_COUNT
	.align		4
        /*007c*/ 	.byte	0x03, 0x1b
        /*007e*/ 	.short	0x00ff


	//----- nvinfo : EIATTR_MERCURY_ISA_VERSION
	.align		4
        /*0080*/ 	.byte	0x03, 0x5f
        /*0082*/ 	.short	0x0101


	//----- nvinfo : EIATTR_COOP_GROUP_MASK_REGIDS
	.align		4
        /*0084*/ 	.byte	0x04, 0x29
        /*0086*/ 	.short	(.L_3423 - .L_3422)


	//   ....[0]....
.L_3422:
        /*0088*/ 	.word	0xffffffff


	//   ....[1]....
        /*008c*/ 	.word	0xffffffff


	//   ....[2]....
        /*0090*/ 	.word	0xffffffff


	//   ....[3]....
        /*0094*/ 	.word	0xffffffff


	//   ....[4]....
        /*0098*/ 	.word	0xffffffff


	//   ....[5]....
        /*009c*/ 	.word	0xffffffff


	//   ....[6]....
        /*00a0*/ 	.word	0xffffffff


	//   ....[7]....
        /*00a4*/ 	.word	0xffffffff


	//   ....[8]....
        /*00a8*/ 	.word	0xffffffff


	//   ....[9]....
        /*00ac*/ 	.word	0xffffffff


	//----- nvinfo : EIATTR_COOP_GROUP_INSTR_OFFSETS
	.align		4
.L_3423:
        /*00b0*/ 	.byte	0x04, 0x28
        /*00b2*/ 	.short	(.L_3425 - .L_3424)


	//   ....[0]....
.L_3424:
        /*00b4*/ 	.word	0x00000410


	//   ....[1]....
        /*00b8*/ 	.word	0x00000420


	//   ....[2]....
        /*00bc*/ 	.word	0x00000440


	//   ....[3]....
        /*00c0*/ 	.word	0x00000460


	//   ....[4]....
        /*00c4*/ 	.word	0x00000480


	//   ....[5]....
        /*00c8*/ 	.word	0x000004a0


	//   ....[6]....
        /*00cc*/ 	.word	0x000004c0


	//   ....[7]....
        /*00d0*/ 	.word	0x000004e0


	//   ....[8]....
        /*00d4*/ 	.word	0x00000520


	//   ....[9]....
        /*00d8*/ 	.word	0x00000530


	//----- nvinfo : EIATTR_VRC_CTA_INIT_COUNT
	.align		4
.L_3425:
        /*00dc*/ 	.byte	0x02, 0x4a
	.zero		1
	.zero		1


	//----- nvinfo : EIATTR_EXIT_INSTR_OFFSETS
	.align		4
        /*00e0*/ 	.byte	0x04, 0x1c
        /*00e2*/ 	.short	(.L_3427 - .L_3426)


	//   ....[0]....
.L_3426:
        /*00e4*/ 	.word	0x00000570


	//   ....[1]....
        /*00e8*/ 	.word	0x00000700


	//   ....[2]....
        /*00ec*/ 	.word	0x000007b0


	//   ....[3]....
        /*00f0*/ 	.word	0x00000810


	//   ....[4]....
        /*00f4*/ 	.word	0x00000850


	//----- nvinfo : EIATTR_CRS_STACK_SIZE
	.align		4
.L_3427:
        /*00f8*/ 	.byte	0x04, 0x1e
        /*00fa*/ 	.short	(.L_3429 - .L_3428)
.L_3428:
        /*00fc*/ 	.word	0x00000000


	//----- nvinfo : EIATTR_CBANK_PARAM_SIZE
	.align		4
.L_3429:
        /*0100*/ 	.byte	0x03, 0x19
        /*0102*/ 	.short	0x0030


	//----- nvinfo : EIATTR_PARAM_CBANK
	.align		4
        /*0104*/ 	.byte	0x04, 0x0a
        /*0106*/ 	.short	(.L_3431 - .L_3430)
	.align		4
.L_3430:
        /*0108*/ 	.word	index@(.nv.constant0._ZN43_GLOBAL__N__9ae7fba5_10_SoftMax_cu_9f978f6321softmax_warp_backwardIN3c108BFloat16ES2_fLi6ELb0ELb1EEEvPT0_PKT_S7_iiiPKb)
        /*010c*/ 	.short	0x0380
        /*010e*/ 	.short	0x0030


	//----- nvinfo : EIATTR_SW_WAR
	.align		4
.L_3431:
        /*0110*/ 	.byte	0x04, 0x36
        /*0112*/ 	.short	(.L_3433 - .L_3432)
.L_3432:
        /*0114*/ 	.word	0x00000008
.L_3433:


//--------------------- .nv.info._ZN43_GLOBAL__N__9ae7fba5_10_SoftMax_cu_9f978f6321softmax_warp_backwardIN3c108BFloat16ES2_fLi5ELb0ELb1EEEvPT0_PKT_S7_iiiPKb --------------------------
	.section	.nv.info._ZN43_GLOBAL__N__9ae7fba5_10_SoftMax_cu_9f978f6321softmax_warp_backwardIN3c108BFloat16ES2_fLi5ELb0ELb1EEEvPT0_PKT_S7_iiiPKb,"",@"SHT_CUDA_INFO"
	.sectionflags	@""
	.align	4


	//----- nvinfo : EIATTR_CUDA_API_VERSION
	.align		4
        /*0000*/ 	.byte	0x04, 0x37
        /*0002*/ 	.short	(.L_3435 - .L_3434)
.L_3434:
        /*0004*/ 	.word	0x00000082


	//----- nvinfo : EIATTR_KPARAM_INFO
	.align		4
.L_3435:
        /*0008*/ 	.byte	0x04, 0x17
        /*000a*/ 	.short	(.L_3437 - .L_3436)
.L_3436:
        /*000c*/ 	.word	0x00000000
        /*0010*/ 	.short	0x0006
        /*0012*/ 	.short	0x0028
        /*0014*/ 	.byte	0x00, 0xf5, 0x21, 0x00


	//----- nvinfo : EIATTR_KPARAM_INFO
	.align		4
.L_3437:
        /*0018*/ 	.byte	0x04, 0x17
        /*001a*/ 	.short	(.L_3439 - .L_3438)
.L_3438:
        /*001c*/ 	.word	0x00000000
        /*0020*/ 	.short	0x0005
        /*0022*/ 	.short	0x0020
        /*0024*/ 	.byte	0x00, 0xf0, 0x11, 0x00


	//----- nvinfo : EIATTR_KPARAM_INFO
	.align		4
.L_3439:
        /*0028*/ 	.byte	0x04, 0x17
        /*002a*/ 	.short	(.L_3441 - .L_3440)
.L_3440:
        /*002c*/ 	.word	0x00000000
        /*0030*/ 	.short	0x0004
        /*0032*/ 	.short	0x001c
        /*0034*/ 	.byte	0x00, 0xf0, 0x11, 0x00


	//----- nvinfo : EIATTR_KPARAM_INFO
	.align		4
.L_3441:
        /*0038*/ 	.byte	0x04, 0x17
        /*003a*/ 	.short	(.L_3443 - .L_3442)
.L_3442:
        /*003c*/ 	.word	0x00000000
        /*0040*/ 	.short	0x0003
        /*0042*/ 	.short	0x0018
        /*0044*/ 	.byte	0x00, 0xf0, 0x11, 0x00


	//----- nvinfo : EIATTR_KPARAM_INFO
	.align		4
.L_3443:
        /*0048*/ 	.byte	0x04, 0x17
        /*004a*/ 	.short	(.L_3445 - .L_3444)
.L_3444:
        /*004c*/ 	.word	0x00000000
        /*0050*/ 	.short	0x0002
        /*0052*/ 	.short	0x0010
        /*0054*/ 	.byte	0x00, 0xf5, 0x21, 0x00


	//----- nvinfo : EIATTR_KPARAM_INFO
	.align		4
.L_3445:
        /*0058*/ 	.byte	0x04, 0x17
        /*005a*/ 	.short	(.L_3447 - .L_3446)
.L_3446:
        /*005c*/ 	.word	0x00000000
        /*0060*/ 	.short	0x0001
        /*0062*/ 	.short	0x0008
        /*0064*/ 	.byte	0x00, 0xf5, 0x21, 0x00


	//----- nvinfo : EIATTR_KPARAM_INFO
	.align		4
.L_3447:
        /*0068*/ 	.byte	0x04, 0x17
        /*006a*/ 	.short	(.L_3449 - .L_3448)
.L_3448:
        /*006c*/ 	.word	0x00000000
        /*0070*/ 	.short	0x0000
        /*0072*/ 	.short	0x0000
        /*0074*/ 	.byte	0x00, 0xf5, 0x21, 0x00


	//----- nvinfo : EIATTR_SPARSE_MMA_MASK
	.align		4
.L_3449:
        /*0078*/ 	.byte	0x03, 0x50
        /*007a*/ 	.short	0x0000


	//----- nvinfo : EIATTR_MAXREG_COUNT
	.align		4
        /*007c*/ 	.byte	0x03, 0x1b
        /*007e*/ 	.short	0x00ff


	//----- nvinfo : EIATTR_MERCURY_ISA_VERSION
	.align		4
        /*0080*/ 	.byte	0x03, 0x5f
        /*0082*/ 	.short	0x0101


	//----- nvinfo : EIATTR_COOP_GROUP_MASK_REGIDS
	.align		4
        /*0084*/ 	.byte	0x04, 0x29
        /*0086*/ 	.short	(.L_3451 - .L_3450)


	//   ....[0]....
.L_3450:
        /*0088*/ 	.word	0xffffffff


	//   ....[1]....
        /*008c*/ 	.word	0xffffffff


	//   ....[2]....
        /*0090*/ 	.word	0xffffffff


	//   ....[3]....
        /*0094*/ 	.word	0xffffffff


	//   ....[4]....
        /*0098*/ 	.word	0xffffffff


	//   ....[5]....
        /*009c*/ 	.word	0xffffffff


	//   ....[6]....
        /*00a0*/ 	.word	0xffffffff


	//   ....[7]....
        /*00a4*/ 	.word	0xffffffff


	//   ....[8]....
        /*00a8*/ 	.word	0xffffffff


	//   ....[9]....
        /*00ac*/ 	.word	0xffffffff


	//----- nvinfo : EIATTR_COOP_GROUP_INSTR_OFFSETS
	.align		4
.L_3451:
        /*00b0*/ 	.byte	0x04, 0x28
        /*00b2*/ 	.short	(.L_3453 - .L_3452)


	//   ....[0]....
.L_3452:
        /*00b4*/ 	.word	0x00000350


	//   ....[1]....
        /*00b8*/ 	.word	0x00000360


	//   ....[2]....
        /*00bc*/ 	.word	0x00000390


	//   ....[3]....
        /*00c0*/ 	.word	0x000003a0


	//   ....[4]....
        /*00c4*/ 	.word	0x00000410


	//   ....[5]....
        /*00c8*/ 	.word	0x00000420


	//   ....[6]....
        /*00cc*/ 	.word	0x00000450


	//   ....[7]....
        /*00d0*/ 	.word	0x00000460


	//   ....[8]....
        /*00d4*/ 	.word	0x00000490


	//   ....[9]....
        /*00d8*/ 	.word	0x000004a0


	//----- nvinfo : EIATTR_VRC_CTA_INIT_COUNT
	.align		4
.L_3453:
        /*00dc*/ 	.byte	0x02, 0x4a
	.zero		1
	.zero		1


	//----- nvinfo : EIATTR_EXIT_INSTR_OFFSETS
	.align		4
        /*00e0*/ 	.byte	0x04, 0x1c
        /*00e2*/ 	.short	(.L_3455 - .L_3454)


	//   ....[0]....
.L_3454:
        /*00e4*/ 	.word	0x000004b0


	//   ....[1]....
        /*00e8*/ 	.word	0x000005b0


	//   ....[2]....
        /*00ec*/ 	.word	0x00000630


	//   ....[3]....
        /*00f0*/ 	.word	0x00000680


	//----- nvinfo : EIATTR_CRS_STACK_SIZE
	.align		4
.L_3455:
        /*00f4*/ 	.byte	0x04, 0x1e
        /*00f6*/ 	.short	(.L_3457 - .L_3456)
.L_3456:
        /*00f8*/ 	.word	0x00000000


	//----- nvinfo : EIATTR_CBANK_PARAM_SIZE
	.align		4
.L_3457:
        /*00fc*/ 	.byte	0x03, 0x19
        /*00fe*/ 	.short	0x0030


	//----- nvinfo : EIATTR_PARAM_CBANK
	.align		4
        /*0100*/ 	.byte	0x04, 0x0a
        /*0102*/ 	.short	(.L_3459 - .L_3458)
	.align		4
.L_3458:
        /*0104*/ 	.word	index@(.nv.constant0._ZN43_GLOBAL__N__9ae7fba5_10_SoftMax_cu_9f978f6321softmax_warp_backwardIN3c108BFloat16ES2_fLi5ELb0ELb1EEEvPT0_PKT_S7_iiiPKb)
        /*0108*/ 	.short	0x0380
        /*010a*/ 	.short	0x0030


	//----- nvinfo : EIATTR_SW_WAR
	.align		4
.L_3459:
        /*010c*/ 	.byte	0x04, 0x36
        /*010e*/ 	.short	(.L_3461 - .L_3460)
.L_3460:
        /*0110*/ 	.word	0x00000008
.L_3461:


//--------------------- .nv.info._ZN43_GLOBAL__N__9ae7fba5_10_SoftMax_cu_9f978f6321softmax_warp_backwardIN3c108BFloat16ES2_fLi4ELb0ELb1EEEvPT0_PKT_S7_iiiPKb --------------------------
	.section	.nv.info._ZN43_GLOBAL__N__9ae7fba5_10_SoftMax_cu_9f978f6321softmax_warp_backwardIN3c108BFloat16ES2_fLi4ELb0ELb1EEEvPT0_PKT_S7_iiiPKb,"",@"SHT_CUDA_INFO"
	.sectionflags	@""
	.align	4


	//----- nvinfo : EIATTR_CUDA_API_VERSION
	.align		4
        /*0000*/ 	.byte	0x04, 0x37
        /*0002*/ 	.short	(.L_3463 - .L_3462)
.L_3462:
        /*0004*/ 	.word	0x00000082


	//----- nvinfo : EIATTR_KPARAM_INFO
	.align		4
.L_3463:
        /*0008*/ 	.byte	0x04, 0x17
        /*000a*/ 	.short	(.L_3465 - .L_3464)
.L_3464:
        /*000c*/ 	.word	0x00000000
        /*0010*/ 	.short	0x0006
        /*0012*/ 	.short	0x0028
        /*0014*/ 	.byte	0x00, 0xf5, 0x21, 0x00


	//----- nvinfo : EIATTR_KPARAM_INFO
	.align		4
.L_3465:
        /*0018*/ 	.byte	0x04, 0x17
        /*001a*/ 	.short	(.L_3467 - .L_3466)
.L_3466:
        /*001c*/ 	.word	0x00000000
        /*0020*/ 	.short	0x0005
        /*0022*/ 	.short	0x0020
        /*0024*/ 	.byte	0x00, 0xf0, 0x11, 0x00


	//----- nvinfo : EIATTR_KPARAM_INFO
	.align		4
.L_3467:
        /*0028*/ 	.byte	0x04, 0x17
        /*002a*/ 	.short	(.L_3469 - .L_3468)
.L_3468:
        /*002c*/ 	.word	0x00000000
        /*0030*/ 	.short	0x0004
        /*0032*/ 	.short	0x001c
        /*0034*/ 	.byte	0x00, 0xf0, 0x11, 0x00


	//----- nvinfo : EIATTR_KPARAM_INFO
	.align		4
.L_3469:
        /*0038*/ 	.byte	0x04, 0x17
        /*003a*/ 	.short	(.L_3471 - .L_3470)
.L_3470:
        /*003c*/ 	.word	0x00000000
        /*0040*/ 	.short	0x0003
        /*0042*/ 	.short	0x0018
        /*0044*/ 	.byte	0x00, 0xf0, 0x11, 0x00


	//----- nvinfo : EIATTR_KPARAM_INFO
	.align		4
.L_3471:
        /*0048*/ 	.byte	0x04, 0x17
        /*004a*/ 	.short	(.L_3473 - .L_3472)
.L_3472:
        /*004c*/ 	.word	0x00000000
        /*0050*/ 	.short	0x0002
        /*0052*/ 	.short	0x0010
        /*0054*/ 	.byte	0x00, 0xf5, 0x21, 0x00


	//----- nvinfo : EIATTR_KPARAM_INFO
	.align		4
.L_3473:
        /*0058*/ 	.byte	0x04, 0x17
        /*005a*/ 	.short	(.L_3475 - .L_3474)
.L_3474:
        /*005c*/ 	.word	0x00000000
        /*0060*/ 	.short	0x0001
        /*0062*/ 	.short	0x0008
        /*0064*/ 	.byte	0x00, 0xf5, 0x21, 0x00


	//----- nvinfo : EIATTR_KPARAM_INFO
	.align		4
.L_3475:
        /*0068*/ 	.byte	0x04, 0x17
        /*006a*/ 	.short	(.L_3477 - .L_3476)
.L_3476:
        /*006c*/ 	.word	0x00000000
        /*0070*/ 	.short	0x0000
        /*0072*/ 	.short	0x0000
        /*0074*/ 	.byte	0x00, 0xf5, 0x21, 0x00


	//----- nvinfo : EIATTR_SPARSE_MMA_MASK
	.align		4
.L_3477:
        /*0078*/ 	.byte	0x03, 0x50
        /*007a*/ 	.short	0x0000


	//----- nvinfo : EIATTR_MAXREG_COUNT
	.align		4
        /*007c*/ 	.byte	0x03, 0x1b
        /*007e*/ 	.short	0x00ff


	//----- nvinfo : EIATTR_MERCURY_ISA_VERSION
	.align		4
        /*0080*/ 	.byte	0x03, 0x5f
        /*0082*/ 	.short	0x0101


	//----- nvinfo : EIATTR_COOP_GROUP_MASK_REGIDS
	.align		4
        /*0084*/ 	.byte	0x04, 0x29
        /*0086*/ 	.short	(.L_3479 - .L_3478)


	//   ....[0]....
.L_3478:
        /*0088*/ 	.word	0xffffffff


	//   ....[1]....
        /*008c*/ 	.word	0xffffffff


	//   ....[2]....
        /*0090*/ 	.word	0xffffffff


	//   ....[3]....
        /*0094*/ 	.word	0xffffffff


	//   ....[4]....
        /*0098*/ 	.word	0xffffffff


	//   ....[5]....
        /*009c*/ 	.word	0xffffffff


	//   ....[6]....
        /*00a0*/ 	.word	0xffffffff


	//   ....[7]....
        /*00a4*/ 	.word	0xffffffff


	//----- nvinfo : EIATTR_COOP_GROUP_INSTR_OFFSETS
	.align		4
.L_3479:
        /*00a8*/ 	.byte	0x04, 0x28
        /*00aa*/ 	.short	(.L_3481 - .L_3480)


	//   ....[0]....
.L_3480:
        /*00ac*/ 	.word	0x00000350


	//   ....[1]....
        /*00b0*/ 	.word	0x00000360


	//   ....[2]....
        /*00b4*/ 	.word	0x000003d0


	//   ....[3]....
        /*00b8*/ 	.word	0x000003e0


	//   ....[4]....
        /*00bc*/ 	.word	0x00000410


	//   ....[5]....
        /*00c0*/ 	.word	0x00000420


	//   ....[6]....
        /*00c4*/ 	.word	0x00000450


	//   ....[7]....
        /*00c8*/ 	.word	0x00000460


	//----- nvinfo : EIATTR_VRC_CTA_INIT_COUNT
	.align		4
.L_3481:
        /*00cc*/ 	.byte	0x02, 0x4a
	.zero		1
	.zero		1


	//----- nvinfo : EIATTR_EXIT_INSTR_OFFSETS
	.align		4
        /*00d0*/ 	.byte	0x04, 0x1c
        /*00d2*/ 	.short	(.L_3483 - .L_3482)


	//   ....[0]....
.L_3482:
        /*00d4*/ 	.word	0x00000470


	//   ....[1]....
        /*00d8*/ 	.word	0x00000570


	//   ....[2]....
        /*00dc*/ 	.word	0x000005f0


	//   ....[3]....
        /*00e0*/ 	.word	0x00000640


	//----- nvinfo : EIATTR_CRS_STACK_SIZE
	.align		4
.L_3483:
        /*00e4*/ 	.byte	0x04, 0x1e
        /*00e6*/ 	.short	(.L_3485 - .L_3484)
.L_3484:
        /*00e8*/ 	.word	0x00000000


	//----- nvinfo : EIATTR_CBANK_PARAM_SIZE
	.align		4
.L_3485:
        /*00ec*/ 	.byte	0x03, 0x19
        /*00ee*/ 	.short	0x0030


	//----- nvinfo : EIATTR_PARAM_CBANK
	.align		4
        /*00f0*/ 	.byte	0x04, 0x0a
        /*00f2*/ 	.short	(.L_3487 - .L_3486)
	.align		4
.L_3486:
        /*00f4*/ 	.word	index@(.nv.constant0._ZN43_GLOBAL__N__9ae7fba5_10_SoftMax_cu_9f978f6321softmax_warp_backwardIN3c108BFloat16ES2_fLi4ELb0ELb1EEEvPT0_PKT_S7_iiiPKb)
        /*00f8*/ 	.short	0x0380
        /*00fa*/ 	.short	0x0030


	//----- nvinfo : EIATTR_SW_WAR
	.align		4
.L_3487:
        /*00fc*/ 	.byte	0x04, 0x36
        /*00fe*/ 	.short	(.L_3489 - .L_3488)
.L_3488:
        /*0100*/ 	.word	0x00000008
.L_3489:


//--------------------- .nv.info._ZN43_GLOBAL__N__9ae7fba5_10_SoftMax_cu_9f978f6321softmax_warp_backwardIN3c108BFloat16ES2_fLi3ELb0ELb1EEEvPT0_PKT_S7_iiiPKb --------------------------
	.section	.nv.info._ZN43_GLOBAL__N__9ae7fba5_10_SoftMax_cu_9f978f6321softmax_warp_backwardIN3c108BFloat16ES2_fLi3ELb0ELb1EEEvPT0_PKT_S7_iiiPKb,"",@"SHT_CUDA_INFO"
	.sectionflags	@""
	.align	4


	//----- nvinfo : EIATTR_CUDA_API_VERSION
	.align		4
        /*0000*/ 	.byte	0x04, 0x37
        /*0002*/ 	.short	(.L_3491 - .L_3490)
.L_3490:
        /*0004*/ 	.word	0x00000082


	//----- nvinfo : EIATTR_KPARAM_INFO
	.align		4
.L_3491:
        /*0008*/ 	.byte	0x04, 0x17
        /*000a*/ 	.short	(.L_3493 - .L_3492)
.L_3492:
        /*000c*/ 	.word	0x00000000
        /*0010*/ 	.short	0x0006
        /*0012*/ 	.short	0x0028
        /*0014*/ 	.byte	0x00, 0xf5, 0x21, 0x00


	//----- nvinfo : EIATTR_KPARAM_INFO
	.align		4
.L_3493:
        /*0018*/ 	.byte	0x04, 0x17
        /*001a*/ 	.short	(.L_3495 - .L_3494)
.L_3494:
        /*001c*/ 	.word	0x00000000
        /*0020*/ 	.short	0x0005
        /*0022*/ 	.short	0x0020
        /*0024*/ 	.byte	0x00, 0xf0, 0x11, 0x00


	//----- nvinfo : EIATTR_KPARAM_INFO
	.align		4
.L_3495:
        /*0028*/ 	.byte	0x04, 0x17
        /*002a*/ 	.short	(.L_3497 - .L_3496)
.L_3496:
        /*002c*/ 	.word	0x00000000
        /*0030*/ 	.short	0x0004
        /*0032*/ 	.short	0x001c
        /*0034*/ 	.byte	0x00, 0xf0, 0x11, 0x00


	//----- nvinfo : EIATTR_KPARAM_INFO
	.align		4
.L_3497:
        /*0038*/ 	.byte	0x04, 0x17
        /*003a*/ 	.short	(.L_3499 - .L_3498)
.L_3498:
        /*003c*/ 	.word	0x00000000
        /*0040*/ 	.short	0x0003
        /*0042*/ 	.short	0x0018
        /*0044*/ 	.byte	0x00, 0xf0, 0x11, 0x00


	//----- nvinfo : EIATTR_KPARAM_INFO
	.align		4
.L_3499:
        /*0048*/ 	.byte	0x04, 0x17
        /*004a*/ 	.short	(.L_3501 - .L_3500)
.L_3500:
        /*004c*/ 	.word	0x00000000
        /*0050*/ 	.short	0x0002
        /*0052*/ 	.short	0x0010
        /*0054*/ 	.byte	0x00, 0xf5, 0x21, 0x00


	//----- nvinfo : EIATTR_KPARAM_INFO
	.align		4
.L_3501:
        /*0058*/ 	.byte	0x04, 0x17
        /*005a*/ 	.short	(.L_3503 - .L_3502)
.L_3502:
        /*005c*/ 	.word	0x00000000
        /*0060*/ 	.short	0x0001
        /*0062*/ 	.short	0x0008
        /*0064*/ 	.byte	0x00, 0xf5, 0x21, 0x00


	//----- nvinfo : EIATTR_KPARAM_INFO
	.align		4
.L_3503:
        /*0068*/ 	.byte	0x04, 0x17
        /*006a*/ 	.short	(.L_3505 - .L_3504)
.L_3504:
        /*006c*/ 	.word	0x00000000
        /*0070*/ 	.short	0x0000
        /*0072*/ 	.short	0x0000
        /*0074*/ 	.byte	0x00, 0xf5, 0x21, 0x00


	//----- nvinfo : EIATTR_SPARSE_MMA_MASK
	.align		4
.L_3505:
        /*0078*/ 	.byte	0x03, 0x50
        /*007a*/ 	.short	0x0000


	//----- nvinfo : EIATTR_MAXREG_COUNT
	.align		4
        /*007c*/ 	.byte	0x03, 0x1b
        /*007e*/ 	.short	0x00ff


	//----- nvinfo : EIATTR_MERCURY_ISA_VERSION
	.align		4
        /*0080*/ 	.byte	0x03, 0x5f
        /*0082*/ 	.short	0x0101


	//----- nvinfo : EIATTR_COOP_GROUP_MASK_REGIDS
	.align		4
        /*0084*/ 	.byte	0x04, 0x29
        /*0086*/ 	.short	(.L_3507 - .L_3506)


	//   ....[0]....
.L_3506:
        /*0088*/ 	.word	0xffffffff


	//   ....[1]....
        /*008c*/ 	.word	0xffffffff


	//   ....[2]....
        /*0090*/ 	.word	0xffffffff


	//   ....[3]....
        /*0094*/ 	.word	0xffffffff


	//   ....[4]....
        /*0098*/ 	.word	0xffffffff


	//   ....[5]....
        /*009c*/ 	.word	0xffffffff


	//----- nvinfo : EIATTR_COOP_GROUP_INSTR_OFFSETS
	.align		4
.L_3507:
        /*00a0*/ 	.byte	0x04, 0x28
        /*00a2*/ 	.short	(.L_3509 - .L_3508)


	//   ....[0]....
.L_3508:
        /*00a4*/ 	.word	0x00000390


	//   ....[1]....
        /*00a8*/ 	.word	0x000003a0


	//   ....[2]....
        /*00ac*/ 	.word	0x000003d0


	//   ....[3]....
        /*00b0*/ 	.word	0x000003e0


	//   ....[4]....
        /*00b4*/ 	.word	0x00000410


	//   ....[5]....
        /*00b8*/ 	.word	0x00000420


	//----- nvinfo : EIATTR_VRC_CTA_INIT_COUNT
	.align		4
.L_3509:
        /*00bc*/ 	.byte	0x02, 0x4a
	.zero		1
	.zero		1


	//----- nvinfo : EIATTR_EXIT_INSTR_OFFSETS
	.align		4
        /*00c0*/ 	.byte	0x04, 0x1c
        /*00c2*/ 	.short	(.L_3511 - .L_3510)


	//   ....[0]....
.L_3510:
        /*00c4*/ 	.word	0x00000430


	//   ....[1]....
        /*00c8*/ 	.word	0x00000530


	//   ....[2]....
        /*00cc*/ 	.word	0x000005b0


	//   ....[3]....
        /*00d0*/ 	.word	0x00000600


	//----- nvinfo : EIATTR_CRS_STACK_SIZE
	.align		4
.L_3511:
        /*00d4*/ 	.byte	0x04, 0x1e
        /*00d6*/ 	.short	(.L_3513 - .L_3512)
.L_3512:
        /*00d8*/ 	.word	0x00000000


	//----- nvinfo : EIATTR_CBANK_PARAM_SIZE
	.align		4
.L_3513:
        /*00dc*/ 	.byte	0x03, 0x19
        /*00de*/ 	.short	0x0030


	//----- nvinfo : EIATTR_PARAM_CBANK
	.align		4
        /*00e0*/ 	.byte	0x04, 0x0a
        /*00e2*/ 	.short	(.L_3515 - .L_3514)
	.align		4
.L_3514:
        /*00e4*/ 	.word	index@(.nv.constant0._ZN43_GLOBAL__N__9ae7fba5_10_SoftMax_cu_9f978f6321softmax_warp_backwardIN3c108BFloat16ES2_fLi3ELb0ELb1EEEvPT0_PKT_S7_iiiPKb)
        /*00e8*/ 	.short	0x0380
        /*00ea*/ 	.short	0x0030


	//----- nvinfo : EIATTR_SW_WAR
	.align		4
.L_3515:
        /*00ec*/ 	.byte	0x04, 0x36
        /*00ee*/ 	.short	(.L_3517 - .L_3516)
.L_3516:
        /*00f0*/ 	.word	0x00000008
.L_3517:


//--------------------- .nv.info._ZN43_GLOBAL__N__9ae7fba5_10_SoftMax_cu_9f978f6321softmax_warp_backwardIN3c108BFloat16ES2_fLi2ELb0ELb1EEEvPT0_PKT_S7_iiiPKb --------------------------
	.section	.nv.info._ZN43_GLOBAL__N__9ae7fba5_10_SoftMax_cu_9f978f6321softmax_warp_backwardIN3c108BFloat16ES2_fLi2ELb0ELb1EEEvPT0_PKT_S7_iiiPKb,"",@"SHT_CUDA_INFO"
	.sectionflags	@""
	.align	4


	//----- nvinfo : EIATTR_CUDA_API_VERSION
	.align		4
        /*0000*/ 	.byte	0x04, 0x37
        /*0002*/ 	.short	(.L_3519 - .L_3518)
.L_3518:
        /*0004*/ 	.word	0x00000082


	//----- nvinfo : EIATTR_KPARAM_INFO
	.align		4
.L_3519:
        /*0008*/ 	.byte	0x04, 0x17
        /*000a*/ 	.short	(.L_3521 - .L_3520)
.L_3520:
        /*000c*/ 	.word	0x00000000
        /*0010*/ 	.short	0x0006
        /*0012*/ 	.short	0x0028
        /*0014*/ 	.byte	0x00, 0xf5, 0x21, 0x00


	//----- nvinfo : EIATTR_KPARAM_INFO
	.align		4
.L_3521:
        /*0018*/ 	.byte	0x04, 0x17
        /*001a*/ 	.short	(.L_3523 - .L_3522)
.L_3522:
        /*001c*/ 	.word	0x00000000
        /*0020*/ 	.short	0x0005
        /*0022*/ 	.short	0x0020
        /*0024*/ 	.byte	0x00, 0xf0, 0x11, 0x00


	//----- nvinfo : EIATTR_KPARAM_INFO
	.align		4
.L_3523:
        /*0028*/ 	.byte	0x04, 0x17
        /*002a*/ 	.short	(.L_3525 - .L_3524)
.L_3524:
        /*002c*/ 	.word	0x00000000
        /*0030*/ 	.short	0x0004
        /*0032*/ 	.short	0x001c
        /*0034*/ 	.byte	0x00, 0xf0, 0x11, 0x00


	//----- nvinfo : EIATTR_KPARAM_INFO
	.align		4
.L_3525:
        /*0038*/ 	.byte	0x04, 0x17
        /*003a*/ 	.short	(.L_3527 - .L_3526)
.L_3526:
        /*003c*/ 	.word	0x00000000
        /*0040*/ 	.short	0x0003
        /*0042*/ 	.short	0x0018
        /*0044*/ 	.byte	0x00, 0xf0, 0x11, 0x00


	//----- nvinfo : EIATTR_KPARAM_INFO
	.align		4
.L_3527:
        /*0048*/ 	.byte	0x04, 0x17
        /*004a*/ 	.short	(.L_3529 - .L_3528)
.L_3528:
        /*004c*/ 	.word	0x00000000
        /*0050*/ 	.short	0x0002
        /*0052*/ 	.short	0x0010
        /*0054*/ 	.byte	0x00, 0xf5, 0x21, 0x00


	//----- nvinfo : EIATTR_KPARAM_INFO
	.align		4
.L_3529:
        /*0058*/ 	.byte	0x04, 0x17
        /*005a*/ 	.short	(.L_3531 - .L_3530)
.L_3530:
        /*005c*/ 	.word	0x00000000
        /*0060*/ 	.short	0x0001
        /*0062*/ 	.short	0x0008
        /*0064*/ 	.byte	0x00, 0xf5, 0x21, 0x00


	//----- nvinfo : EIATTR_KPARAM_INFO
	.align		4
.L_3531:
        /*0068*/ 	.byte	0x04, 0x17
        /*006a*/ 	.short	(.L_3533 - .L_3532)
.L_3532:
        /*006c*/ 	.word	0x00000000
        /*0070*/ 	.short	0x0000
        /*0072*/ 	.short	0x0000
        /*0074*/ 	.byte	0x00, 0xf5, 0x21, 0x00


	//----- nvinfo : EIATTR_SPARSE_MMA_MASK
	.align		4
.L_3533:
        /*0078*/ 	.byte	0x03, 0x50
        /*007a*/ 	.short	0x0000


	//----- nvinfo : EIATTR_MAXREG_COUNT
	.align		4
        /*007c*/ 	.byte	0x03, 0x1b
        /*007e*/ 	.short	0x00ff


	//----- nvinfo : EIATTR_MERCURY_ISA_VERSION
	.align		4
        /*0080*/ 	.byte	0x03, 0x5f
        /*0082*/ 	.short	0x0101


	//----- nvinfo : EIATTR_COOP_GROUP_MASK_REGIDS
	.align		4
        /*0084*/ 	.byte	0x04, 0x29
        /*0086*/ 	.short	(.L_3535 - .L_3534)


	//   ....[0]....
.L_3534:
        /*0088*/ 	.word	0xffffffff


	//   ....[1]....
        /*008c*/ 	.word	0xffffffff


	//   ....[2]....
        /*0090*/ 	.word	0xffffffff


	//   ....[3]....
        /*0094*/ 	.word	0xffffffff


	//----- nvinfo : EIATTR_COOP_GROUP_INSTR_OFFSETS
	.align		4
.L_3535:
        /*0098*/ 	.byte	0x04, 0x28
        /*009a*/ 	.short	(.L_3537 - .L_3536)


	//   ....[0]....
.L_3536:
        /*009c*/ 	.word	0x00000390


	//   ....[1]....
        /*00a0*/ 	.word	0x000003a0


	//   ....[2]....
        /*00a4*/ 	.word	0x000003d0


	//   ....[3]....
        /*00a8*/ 	.word	0x000003e0


	//----- nvinfo : EIATTR_VRC_CTA_INIT_COUNT
	.align		4
.L_3537:
        /*00ac*/ 	.byte	0x02, 0x4a
	.zero		1
	.zero		1


	//----- nvinfo : EIATTR_EXIT_INSTR_OFFSETS
	.align		4
        /*00b0*/ 	.byte	0x04, 0x1c
        /*00b2*/ 	.short	(.L_3539 - .L_3538)


	//   ....[0]....
.L_3538:
        /*00b4*/ 	.word	0x000003f0


	//   ....[1]....
        /*00b8*/ 	.word	0x000004f0


	//   ....[2]....
        /*00bc*/ 	.word	0x00000570


	//   ....[3]....
        /*00c0*/ 	.word	0x000005c0


	//----- nvinfo : EIATTR_CRS_STACK_SIZE
	.align		4
.L_3539:
        /*00c4*/ 	.byte	0x04, 0x1e
        /*00c6*/ 	.short	(.L_3541 - .L_3540)
.L_3540:
        /*00c8*/ 	.word	0x00000000


	//----- nvinfo : EIATTR_CBANK_PARAM_SIZE
	.align		4
.L_3541:
        /*00cc*/ 	.byte	0x03, 0x19
        /*00ce*/ 	.short	0x0030


	//----- nvinfo : EIATTR_PARAM_CBANK
	.align		4
        /*00d0*/ 	.byte	0x04, 0x0a
        /*00d2*/ 	.short	(.L_3543 - .L_3542)
	.align		4
.L_3542:
        /*00d4*/ 	.word	index@(.nv.constant0._ZN43_GLOBAL__N__9ae7fba5_10_SoftMax_cu_9f978f6321softmax_warp_backwardIN3c108BFloat16ES2_fLi2ELb0ELb1EEEvPT0_PKT_S7_iiiPKb)
        /*00d8*/ 	.short	0x0380
        /*00da*/ 	.short	0x0030


	//----- nvinfo : EIATTR_SW_WAR
	.align		4
.L_3543:
        /*00dc*/ 	.byte	0x04, 0x36
        /*00de*/ 	.short	(.L_3545 - .L_3544)
.L_3544:
        /*00e0*/ 	.word	0x00000008
.L_3545:


//--------------------- .nv.info._ZN43_GLOBAL__N__9ae7fba5_10_SoftMax_cu_9f978f6321softmax_warp_backwardIN3c108BFloat16ES2_fLi1ELb0ELb1EEEvPT0_PKT_S7_iiiPKb --------------------------
	.section	.nv.info._ZN43_GLOBAL__N__9ae7fba5_10_SoftMax_cu_9f978f6321softmax_warp_backwardIN3c108BFloat16ES2_fLi1ELb0ELb1EEEvPT0_PKT_S7_iiiPKb,"",@"SHT_CUDA_INFO"
	.sectionflags	@""
	.align	4


	//----- nvinfo : EIATTR_CUDA_API_VERSION
	.align		4
        /*0000*/ 	.byte	0x04, 0x37
        /*0002*/ 	.short	(.L_3547 - .L_3546)
.L_3546:
        /*0004*/ 	.word	0x00000082


	//----- nvinfo : EIATTR_KPARAM_INFO
	.align		4
.L_3547:
        /*0008*/ 	.byte	0x04, 0x17
        /*000a*/ 	.short	(.L_3549 - .L_3548)
.L_3548:
        /*000c*/ 	.word	0x00000000
        /*0010*/ 	.short	0x0006
        /*0012*/ 	.short	0x0028
        /*0014*/ 	.byte	0x00, 0xf5, 0x21, 0x00


	//----- nvinfo : EIATTR_KPARAM_INFO
	.align		4
.L_3549:
        /*0018*/ 	.byte	0x04, 0x17
        /*001a*/ 	.short	(.L_3551 - .L_3550)
.L_3550:
        /*001c*/ 	.word	0x00000000
        /*0020*/ 	.short	0x0005
        /*0022*/ 	.short	0x0020
        /*0024*/ 	.byte	0x00, 0xf0, 0x11, 0x00


	//----- nvinfo : EIATTR_KPARAM_INFO
	.align		4
.L_3551:
        /*0028*/ 	.byte	0x04, 0x17
        /*002a*/ 	.short	(.L_3553 - .L_3552)
.L_3552:
        /*002c*/ 	.word	0x00000000
        /*0030*/ 	.short	0x0004
        /*0032*/ 	.short	0x001c
        /*0034*/ 	.byte	0x00, 0xf0, 0x11, 0x00


	//----- nvinfo : EIATTR_KPARAM_INFO
	.align		4
.L_3553:
        /*0038*/ 	.byte	0x04, 0x17
        /*003a*/ 	.short	(.L_3555 - .L_3554)
.L_3554:
        /*003c*/ 	.word	0x00000000
        /*0040*/ 	.short	0x0003
        /*0042*/ 	.short	0x0018
        /*0044*/ 	.byte	0x00, 0xf0, 0x11, 0x00


	//----- nvinfo : EIATTR_KPARAM_INFO
	.align		4
.L_3555:
        /*0048*/ 	.byte	0x04, 0x17
        /*004a*/ 	.short	(.L_3557 - .L_3556)
.L_3556:
        /*004c*/ 	.word	0x00000000
        /*0050*/ 	.short	0x0002
        /*0052*/ 	.short	0x0010
        /*0054*/ 	.byte	0x00, 0xf5, 0x21, 0x00


	//----- nvinfo : EIATTR_KPARAM_INFO
	.align		4
.L_3557:
        /*0058*/ 	.byte	0x04, 0x17
        /*005a*/ 	.short	(.L_3559 - .L_3558)
.L_3558:
        /*005c*/ 	.word	0x00000000
        /*0060*/ 	.short	0x0001
        /*0062*/ 	.short	0x0008
        /*0064*/ 	.byte	0x00, 0xf5, 0x21, 0x00


	//----- nvinfo : EIATTR_KPARAM_INFO
	.align		4
.L_3559:
        /*0068*/ 	.byte	0x04, 0x17
        /*006a*/ 	.short	(.L_3561 - .L_3560)
.L_3560:
        /*006c*/ 	.word	0x00000000
        /*0070*/ 	.short	0x0000
        /*0072*/ 	.short	0x0000
        /*0074*/ 	.byte	0x00, 0xf5, 0x21, 0x00


	//----- nvinfo : EIATTR_SPARSE_MMA_MASK
	.align		4
.L_3561:
        /*0078*/ 	.byte	0x03, 0x50
        /*007a*/ 	.short	0x0000


	//----- nvinfo : EIATTR_MAXREG_COUNT
	.align		4
        /*007c*/ 	.byte	0x03, 0x1b
        /*007e*/ 	.short	0x00ff


	//----- nvinfo : EIATTR_MERCURY_ISA_VERSION
	.align		4
        /*0080*/ 	.byte	0x03, 0x5f
        /*0082*/ 	.short	0x0101


	//----- nvinfo : EIATTR_COOP_GROUP_MASK_REGIDS
	.align		4
        /*0084*/ 	.byte	0x04, 0x29
        /*0086*/ 	.short	(.L_3563 - .L_3562)


	//   ....[0]....
.L_3562:
        /*0088*/ 	.word	0xffffffff


	//   ....[1]....
        /*008c*/ 	.word	0xffffffff


	//----- nvinfo : EIATTR_COOP_GROUP_INSTR_OFFSETS
	.align		4
.L_3563:
        /*0090*/ 	.byte	0x04, 0x28
        /*0092*/ 	.short	(.L_3565 - .L_3564)


	//   ....[0]....
.L_3564:
        /*0094*/ 	.word	0x00000390


	//   ....[1]....
        /*0098*/ 	.word	0x000003a0


	//----- nvinfo : EIATTR_VRC_CTA_INIT_COUNT
	.align		4
.L_3565:
        /*009c*/ 	.byte	0x02, 0x4a
	.zero		1
	.zero		1


	//----- nvinfo : EIATTR_EXIT_INSTR_OFFSETS
	.align		4
        /*00a0*/ 	.byte	0x04, 0x1c
        /*00a2*/ 	.short	(.L_3567 - .L_3566)


	//   ....[0]....
.L_3566:
        /*00a4*/ 	.word	0x000003b0


	//   ....[1]....
        /*00a8*/ 	.word	0x000004b0


	//   ....[2]....
        /*00ac*/ 	.word	0x00000530


	//   ....[3]....
        /*00b0*/ 	.word	0x00000580


	//----- nvinfo : EIATTR_CRS_STACK_SIZE
	.align		4
.L_3567:
        /*00b4*/ 	.byte	0x04, 0x1e
        /*00b6*/ 	.short	(.L_3569 - .L_3568)
.L_3568:
        /*00b8*/ 	.word	0x00000000


	//----- nvinfo : EIATTR_CBANK_PARAM_SIZE
	.align		4
.L_3569:
        /*00bc*/ 	.byte	0x03, 0x19
        /*00be*/ 	.short	0x0030


	//----- nvinfo : EIATTR_PARAM_CBANK
	.align		4
        /*00c0*/ 	.byte	0x04, 0x0a
        /*00c2*/ 	.short	(.L_3571 - .L_3570)
	.align		4
.L_3570:
        /*00c4*/ 	.word	index@(.nv.constant0._ZN43_GLOBAL__N__9ae7fba5_10_SoftMax_cu_9f978f6321softmax_warp_backwardIN3c108BFloat16ES2_fLi1ELb0ELb1EEEvPT0_PKT_S7_iiiPKb)
        /*00c8*/ 	.short	0x0380
        /*00ca*/ 	.short	0x0030


	//----- nvinfo : EIATTR_SW_WAR
	.align		4
.L_3571:
        /*00cc*/ 	.byte	0x04, 0x36
        /*00ce*/ 	.short	(.L_3573 - .L_3572)
.L_3572:
        /*00d0*/ 	.word	0x00000008
.L_3573:


//--------------------- .nv.info._ZN43_GLOBAL__N__9ae7fba5_10_SoftMax_cu_9f978f6321softmax_warp_backwardIN3c108BFloat16ES2_fLi0ELb0ELb1EEEvPT0_PKT_S7_iiiPKb --------------------------
	.section	.nv.info._ZN43_GLOBAL__N__9ae7fba5_10_SoftMax_cu_9f978f6321softmax_warp_backwardIN3c108BFloat16ES2_fLi0ELb0ELb1EEEvPT0_PKT_S7_iiiPKb,"",@"SHT_CUDA_INFO"
	.sectionflags	@""
	.align	4


	//----- nvinfo : EIATTR_CUDA_API_VERSION
	.align		4
        /*0000*/ 	.byte	0x04, 0x37
        /*0002*/ 	.short	(.L_3575 - .L_3574)
.L_3574:
        /*0004*/ 	.word	0x00000082


	//----- nvinfo : EIATTR_KPARAM_INFO
	.align		4
.L_3575:
        /*0008*/ 	.byte	0x04, 0x17
        /*000a*/ 	.short	(.L_3577 - .L_3576)
.L_3576:
        /*000c*/ 	.word	0x00000000
        /*0010*/ 	.short	0x0006
        /*0012*/ 	.short	0x0028
        /*0014*/ 	.byte	0x00, 0xf5, 0x21, 0x00


	//----- nvinfo : EIATTR_KPARAM_INFO
	.align		4
.L_3577:
        /*0018*/ 	.byte	0x04, 0x17
        /*001a*/ 	.short	(.L_3579 - .L_3578)
.L_3578:
        /*001c*/ 	.word	0x00000000
        /*0020*/ 	.short	0x0005
        /*0022*/ 	.short	0x0020
        /*0024*/ 	.byte	0x00, 0xf0, 0x11, 0x00


	//----- nvinfo : EIATTR_KPARAM_INFO
	.align		4
.L_3579:
        /*0028*/ 	.byte	0x04, 0x17
        /*002a*/ 	.short	(.L_3581 - .L_3580)
.L_3580:
        /*002c*/ 	.word	0x00000000
        /*0030*/ 	.short	0x0004
        /*0032*/ 	.short	0x001c
        /*0034*/ 	.byte	0x00, 0xf0, 0x11, 0x00


	//----- nvinfo : EIATTR_KPARAM_INFO
	.align		4
.L_3581:
        /*0038*/ 	.byte	0x04, 0x17
        /*003a*/ 	.short	(.L_3583 - .L_3582)
.L_3582:
        /*003c*/ 	.word	0x00000000
        /*0040*/ 	.short	0x0003
        /*0042*/ 	.short	0x0018
        /*0044*/ 	.byte	0x00, 0xf0, 0x11, 0x00


	//----- nvinfo : EIATTR_KPARAM_INFO
	.align		4
.L_3583:
        /*0048*/ 	.byte	0x04, 0x17
        /*004a*/ 	.short	(.L_3585 - .L_3584)
.L_3584:
        /*004c*/ 	.word	0x00000000
        /*0050*/ 	.short	0x0002
        /*0052*/ 	.short	0x0010
        /*0054*/ 	.byte	0x00, 0xf5, 0x21, 0x00


	//----- nvinfo : EIATTR_KPARAM_INFO
	.align		4
.L_3585:
        /*0058*/ 	.byte	0x04, 0x17
        /*005a*/ 	.short	(.L_3587 - .L_3586)
.L_3586:
        /*005c*/ 	.word	0x00000000
        /*0060*/ 	.short	0x0001
        /*0062*/ 	.short	0x0008
        /*0064*/ 	.byte	0x00, 0xf5, 0x21, 0x00


	//----- nvinfo : EIATTR_KPARAM_INFO
	.align		4
.L_3587:
        /*0068*/ 	.byte	0x04, 0x17
        /*006a*/ 	.short	(.L_3589 - .L_3588)
.L_3588:
        /*006c*/ 	.word	0x00000000
        /*0070*/ 	.short	0x0000
        /*0072*/ 	.short	0x0000
        /*0074*/ 	.byte	0x00, 0xf5, 0x21, 0x00


	//----- nvinfo : EIATTR_SPARSE_MMA_MASK
	.align		4
.L_3589:
        /*0078*/ 	.byte	0x03, 0x50
        /*007a*/ 	.short	0x0000


	//----- nvinfo : EIATTR_MAXREG_COUNT
	.align		4
        /*007c*/ 	.byte	0x03, 0x1b
        /*007e*/ 	.short	0x00ff


	//----- nvinfo : EIATTR_MERCURY_ISA_VERSION
	.align		4
        /*0080*/ 	.byte	0x03, 0x5f
        /*0082*/ 	.short	0x0101


	//----- nvinfo : EIATTR_VRC_CTA_INIT_COUNT
	.align		4
        /*0084*/ 	.byte	0x02, 0x4a
	.zero		1
	.zero		1


	//----- nvinfo : EIATTR_EXIT_INSTR_OFFSETS
	.align		4
        /*0088*/ 	.byte	0x04, 0x1c
        /*008a*/ 	.short	(.L_3591 - .L_3590)


	//   ....[0]....
.L_3590:
        /*008c*/ 	.word	0x000002a0


	//   ....[1]....
        /*0090*/ 	.word	0x000003e0


	//   ....[2]....
        /*0094*/ 	.word	0x00000460


	//   ....[3]....
        /*0098*/ 	.word	0x000004f0


	//----- nvinfo : EIATTR_CBANK_PARAM_SIZE
	.align		4
.L_3591:
        /*009c*/ 	.byte	0x03, 0x19
        /*009e*/ 	.short	0x0030


	//----- nvinfo : EIATTR_PARAM_CBANK
	.align		4
        /*00a0*/ 	.byte	0x04, 0x0a
        /*00a2*/ 	.short	(.L_3593 - .L_3592)
	.align		4
.L_3592:
        /*00a4*/ 	.word	index@(.nv.constant0._ZN43_GLOBAL__N__9ae7fba5_10_SoftMax_cu_9f978f6321softmax_warp_backwardIN3c108BFloat16ES2_fLi0ELb0ELb1EEEvPT0_PKT_S7_iiiPKb)
        /*00a8*/ 	.short	0x0380
        /*00aa*/ 	.short	0x0030


	//----- nvinfo : EIATTR_SW_WAR
	.align		4
.L_3593:
        /*00ac*/ 	.byte	0x04, 0x36
        /*00ae*/ 	.short	(.L_3595 - .L_3594)
.L_3594:
        /*00b0*/ 	.word	0x00000008
.L_3595:


//--------------------- .nv.info._ZN43_GLOBAL__N__9ae7fba5_10_SoftMax_cu_9f978f6321softmax_warp_backwardIN3c104HalfES2_fLi10ELb0ELb1EEEvPT0_PKT_S7_iiiPKb --------------------------
	.section	.nv.info._ZN43_GLOBAL__N__9ae7fba5_10_SoftMax_cu_9f978f6321softmax_warp_backwardIN3c104HalfES2_fLi10ELb0ELb1EEEvPT0_PKT_S7_iiiPKb,"",@"SHT_CUDA_INFO"
	.sectionflags	@""
	.align	4


	//----- nvinfo : EIATTR_CUDA_API_VERSION
	.align		4
        /*0000*/ 	.byte	0x04, 0x37
        /*0002*/ 	.short	(.L_3597 - .L_3596)
.L_3596:
        /*0004*/ 	.word	0x00000082


	//----- nvinfo : EIATTR_KPARAM_INFO
	.align		4
.L_3597:
        /*0008*/ 	.byte	0x04, 0x17
        /*000a*/ 	.short	(.L_3599 - .L_3598)
.L_3598:
        /*000c*/ 	.word	0x00000000
        /*0010*/ 	.short	0x0006
        /*0012*/ 	.short	0x0028
        /*0014*/ 	.byte	0x00, 0xf5, 0x21, 0x00


	//----- nvinfo : EIATTR_KPARAM_INFO
	.align		4
.L_3599:
        /*0018*/ 	.byte	0x04, 0x17
        /*001a*/ 	.short	(.L_3601 - .L_3600)
.L_3600:
        /*001c*/ 	.word	0x00000000
        /*0020*/ 	.short	0x0005
        /*0022*/ 	.short	0x0020
        /*0024*/ 	.byte	0x00, 0xf0, 0x11, 0x00


	//----- nvinfo : EIATTR_KPARAM_INFO
	.align		4
.L_3601:
        /*0028*/ 	.byte	0x04, 0x17
        /*002a*/ 	.short	(.L_3603 - .L_3602)
.L_3602:
        /*002c*/ 	.word	0x00000000
        /*0030*/ 	.short	0x0004
        /*0032*/ 	.short	0x001c
        /*0034*/ 	.byte	0x00, 0xf0, 0x11, 0x00


	//----- nvinfo : EIATTR_KPARAM_INFO
	.align		4
.L_3603:
        /*0038*/ 	.byte	0x04, 0x17
        /*003a*/ 	.short	(.L_3605 - .L_3604)
.L_3604:
        /*003c*/ 	.word	0x00000000
        /*0040*/ 	.short	0x0003
        /*0042*/ 	.short	0x0018
        /*0044*/ 	.byte	0x00, 0xf0, 0x11, 0x00


	//----- nvinfo : EIATTR_KPARAM_INFO
	.align		4
.L_3605:
        /*0048*/ 	.byte	0x04, 0x17
        /*004a*/ 	.short	(.L_3607 - .L_3606)
.L_3606:
        /*004c*/ 	.word	0x00000000
        /*0050*/ 	.short	0x0002
        /*0052*/ 	.short	0x0010
        /*0054*/ 	.byte	0x00, 0xf5, 0x21, 0x00


	//----- nvinfo : EIATTR_KPARAM_INFO
	.align		4
.L_3607:
        /*0058*/ 	.byte	0x04, 0x17
        /*005a*/ 	.short	(.L_3609 - .L_3608)
.L_3608:
        /*005c*/ 	.word	0x00000000
        /*0060*/ 	.short	0x0001
        /*0062*/ 	.short	0x0008
        /*0064*/ 	.byte	0x00, 0xf5, 0x21, 0x00


	//----- nvinfo : EIATTR_KPARAM_INFO
	.align		4
.L_3609:
        /*0068*/ 	.byte	0x04, 0x17
        /*006a*/ 	.short	(.L_3611 - .L_3610)
.L_3610:
        /*006c*/ 	.word	0x00000000
        /*0070*/ 	.short	0x0000
        /*0072*/ 	.short	0x0000
        /*0074*/ 	.byte	0x00, 0xf5, 0x21, 0x00


	//----- nvinfo : EIATTR_SPARSE_MMA_MASK
	.align		4
.L_3611:
        /*0078*/ 	.byte	0x03, 0x50
        /*007a*/ 	.short	0x0000


	//----- nvinfo : EIATTR_MAXREG_COUNT
	.align		4
        /*007c*/ 	.byte	0x03, 0x1b
        /*007e*/ 	.short	0x00ff


	//----- nvinfo : EIATTR_MERCURY_ISA_VERSION
	.align		4
        /*0080*/ 	.byte	0x03, 0x5f
        /*0082*/ 	.short	0x0101


	//----- nvinfo : EIATTR_COOP_GROUP_MASK_REGIDS
	.align		4
        /*0084*/ 	.byte	0x04, 0x29
        /*0086*/ 	.short	(.L_3613 - .L_3612)


	//   ....[0]....
.L_3612:
        /*0088*/ 	.word	0xffffffff


	//   ....[1]....
        /*008c*/ 	.word	0xffffffff


	//   ....[2]....
        /*0090*/ 	.word	0xffffffff


	//   ....[3]....
        /*0094*/ 	.word	0xffffffff


	//   ....[4]....
        /*0098*/ 	.word	0xffffffff


	//----- nvinfo : EIATTR_COOP_GROUP_INSTR_OFFSETS
	.align		4
.L_3613:
        /*009c*/ 	.byte	0x04, 0x28
        /*009e*/ 	.short	(.L_3615 - .L_3614)


	//   ....[0]....
.L_3614:
        /*00a0*/ 	.word	0x00001640


	//   ....[1]....
        /*00a4*/ 	.word	0x00001660


	//   ....[2]....
        /*00a8*/ 	.word	0x000016b0


	//   ....[3]....
        /*00ac*/ 	.word	0x000016d0


	//   ....[4]....
        /*00b0*/ 	.word	0x00001700


	//----- nvinfo : EIATTR_VRC_CTA_INIT_COUNT
	.align		4
.L_3615:
        /*00b4*/ 	.byte	0x02, 0x4a
	.zero		1
	.zero		1


	//----- nvinfo : EIATTR_EXIT_INSTR_OFFSETS
	.align		4
        /*00b8*/ 	.byte	0x04, 0x1c
        /*00ba*/ 	.short	(.L_3617 - .L_3616)


	//   ....[0]....
.L_3616:
        /*00bc*/ 	.word	0x00001730


	//   ....[1]....
        /*00c0*/ 	.word	0x00002c60


	//   ....[2]....
        /*00c4*/ 	.word	0x00002cc0


	//   ....[3]....
        /*00c8*/ 	.word	0x00002d00


	//----- nvinfo : EIATTR_CRS_STACK_SIZE
	.align		4
.L_3617:
        /*00cc*/ 	.byte	0x04, 0x1e
        /*00ce*/ 	.short	(.L_3619 - .L_3618)
.L_3618:
        /*00d0*/ 	.word	0x00000000


	//----- nvinfo : EIATTR_CBANK_PARAM_SIZE
	.align		4
.L_3619:
        /*00d4*/ 	.byte	0x03, 0x19
        /*00d6*/ 	.short	0x0030


	//----- nvinfo : EIATTR_PARAM_CBANK
	.align		4
        /*00d8*/ 	.byte	0x04, 0x0a
        /*00da*/ 	.short	(.L_3621 - .L_3620)
	.align		4
.L_3620:
        /*00dc*/ 	.word	index@(.nv.constant0._ZN43_GLOBAL__N__9ae7fba5_10_SoftMax_cu_9f978f6321softmax_warp_backwardIN3c104HalfES2_fLi10ELb0ELb1EEEvPT0_PKT_S7_iiiPKb)
        /*00e0*/ 	.short	0x0380
        /*00e2*/ 	.short	0x0030


	//----- nvinfo : EIATTR_SW_WAR
	.align		4
.L_3621:
        /*00e4*/ 	.byte	0x04, 0x36
        /*00e6*/ 	.short	(.L_3623 - .L_3622)
.L_3622:
        /*00e8*/ 	.word	0x00000008
.L_3623:


//--------------------- .nv.info._ZN43_GLOBAL__N__9ae7fba5_10_SoftMax_cu_9f978f6321softmax_warp_backwardIN3c104HalfES2_fLi9ELb0ELb1EEEvPT0_PKT_S7_iiiPKb --------------------------
	.section	.nv.info._ZN43_GLOBAL__N__9ae7fba5_10_SoftMax_cu_9f978f6321softmax_warp_backwardIN3c104HalfES2_fLi9ELb0ELb1EEEvPT0_PKT_S7_iiiPKb,"",@"SHT_CUDA_INFO"
	.sectionflags	@""
	.align	4


	//----- nvinfo : EIATTR_CUDA_API_VERSION
	.align		4
        /*0000*/ 	.byte	0x04, 0x37
        /*0002*/ 	.short	(.L_3625 - .L_3624)
.L_3624:
        /*0004*/ 	.word	0x00000082


	//----- nvinfo : EIATTR_KPARAM_INFO
	.align		4
.L_3625:
        /*0008*/ 	.byte	0x04, 0x17
        /*000a*/ 	.short	(.L_3627 - .L_3626)
.L_3626:
        /*000c*/ 	.word	0x00000000
        /*0010*/ 	.short	0x0006
        /*0012*/ 	.short	0x0028
        /*0014*/ 	.byte	0x00, 0xf5, 0x21, 0x00


	//----- nvinfo : EIATTR_KPARAM_INFO
	.align		4
.L_3627:
        /*0018*/ 	.byte	0x04, 0x17
        /*001a*/ 	.short	(.L_3629 - .L_3628)
.L_3628:
        /*001c*/ 	.word	0x00000000
        /*0020*/ 	.short	0x0005
        /*0022*/ 	.short	0x0020
        /*0024*/ 	.byte	0x00, 0xf0, 0x11, 0x00


	//----- nvinfo : EIATTR_KPARAM_INFO
	.align		4
.L_3629:
        /*0028*/ 	.byte	0x04, 0x17
        /*002a*/ 	.short	(.L_3631 - .L_3630)
.L_3630:
        /*002c*/ 	.word	0x00000000
        /*0030*/ 	.short	0x0004
        /*0032*/ 	.short	0x001c
        /*0034*/ 	.byte	0x00, 0xf0, 0x11, 0x00


	//----- nvinfo : EIATTR_KPARAM_INFO
	.align		4
.L_3631:
        /*0038*/ 	.byte	0x04, 0x17
        /*003a*/ 	.short	(.L_3633 - .L_3632)
.L_3632:
        /*003c*/ 	.word	0x00000000
        /*0040*/ 	.short	0x0003
        /*0042*/ 	.short	0x0018
        /*0044*/ 	.byte	0x00, 0xf0, 0x11, 0x00


	//----- nvinfo : EIATTR_KPARAM_INFO
	.align		4
.L_3633:
        /*0048*/ 	.byte	0x04, 0x17
        /*004a*/ 	.short	(.L_3635 - .L_3634)
.L_3634:
        /*004c*/ 	.word	0x00000000
        /*0050*/ 	.short	0x0002
        /*0052*/ 	.short	0x0010
        /*0054*/ 	.byte	0x00, 0xf5, 0x21, 0x00


	//----- nvinfo : EIATTR_KPARAM_INFO
	.align		4
.L_3635:
        /*0058*/ 	.byte	0x04, 0x17
        /*005a*/ 	.short	(.L_3637 - .L_3636)
.L_3636:
        /*005c*/ 	.word	0x00000000
        /*0060*/ 	.short	0x0001
        /*0062*/ 	.short	0x0008
        /*0064*/ 	.byte	0x00, 0xf5, 0x21, 0x00


	//----- nvinfo : EIATTR_KPARAM_INFO
	.align		4
.L_3637:
        /*0068*/ 	.byte	0x04, 0x17
        /*006a*/ 	.short	(.L_3639 - .L_3638)
.L_3638:
        /*006c*/ 	.word	0x00000000
        /*0070*/ 	.short	0x0000
        /*0072*/ 	.short	0x0000
        /*0074*/ 	.byte	0x00, 0xf5, 0x21, 0x00


	//----- nvinfo : EIATTR_SPARSE_MMA_MASK
	.align		4
.L_3639:
        /*0078*/ 	.byte	0x03, 0x50
        /*007a*/ 	.short	0x0000


	//----- nvinfo : EIATTR_MAXREG_COUNT
	.align		4
        /*007c*/ 	.byte	0x03, 0x1b
        /*007e*/ 	.short	0x00ff


	//----- nvinfo : EIATTR_MERCURY_ISA_VERSION
	.align		4
        /*0080*/ 	.byte	0x03, 0x5f
        /*0082*/ 	.short	0x0101


	//----- nvinfo : EIATTR_COOP_GROUP_MASK_REGIDS
	.align		4
        /*0084*/ 	.byte	0x04, 0x29
        /*0086*/ 	.short	(.L_3641 - .L_3640)


	//   ....[0]....
.L_3640:
        /*0088*/ 	.word	0xffffffff


	//   ....[1]....
        /*008c*/ 	.word	0xffffffff


	//   ....[2]....
        /*0090*/ 	.word	0xffffffff


	//   ....[3]....
        /*0094*/ 	.word	0xffffffff


	//   ....[4]....
        /*0098*/ 	.word	0xffffffff


	//----- nvinfo : EIATTR_COOP_GROUP_INSTR_OFFSETS
	.align		4
.L_3641:
        /*009c*/ 	.byte	0x04, 0x28
        /*009e*/ 	.short	(.L_3643 - .L_3642)


	//   ....[0]....
.L_3642:
        /*00a0*/ 	.word	0x00000be0


	//   ....[1]....
        /*00a4*/ 	.word	0x00000c00


	//   ....[2]....
        /*00a8*/ 	.word	0x00000c20


	//   ....[3]....
        /*00ac*/ 	.word	0x00000c40


	//   ....[4]....
        /*00b0*/ 	.word	0x00000c80


	//----- nvinfo : EIATTR_VRC_CTA_INIT_COUNT
	.align		4
.L_3643:
        /*00b4*/ 	.byte	0x02, 0x4a
	.zero		1
	.zero		1


	//----- nvinfo : EIATTR_EXIT_INSTR_OFFSETS
	.align		4
        /*00b8*/ 	.byte	0x04, 0x1c
        /*00ba*/ 	.short	(.L_3645 - .L_3644)


	//   ....[0]....
.L_3644:
        /*00bc*/ 	.word	0x00000c90


	//   ....[1]....
        /*00c0*/ 	.word	0x00001710


	//   ....[2]....
        /*00c4*/ 	.word	0x00001770


	//   ....[3]....
        /*00c8*/ 	.word	0x000017b0


	//----- nvinfo : EIATTR_CRS_STACK_SIZE
	.align		4
.L_3645:
        /*00cc*/ 	.byte	0x04, 0x1e
        /*00ce*/ 	.short	(.L_3647 - .L_3646)
.L_3646:
        /*00d0*/ 	.word	0x00000000


	//----- nvinfo : EIATTR_CBANK_PARAM_SIZE
	.align		4
.L_3647:
        /*00d4*/ 	.byte	0x03, 0x19
        /*00d6*/ 	.short	0x0030


	//----- nvinfo : EIATTR_PARAM_CBANK
	.align		4
        /*00d8*/ 	.byte	0x04, 0x0a
        /*00da*/ 	.short	(.L_3649 - .L_3648)
	.align		4
.L_3648:
        /*00dc*/ 	.word	index@(.nv.constant0._ZN43_GLOBAL__N__9ae7fba5_10_SoftMax_cu_9f978f6321softmax_warp_backwardIN3c104HalfES2_fLi9ELb0ELb1EEEvPT0_PKT_S7_iiiPKb)
        /*00e0*/ 	.short	0x0380
        /*00e2*/ 	.short	0x0030


	//----- nvinfo : EIATTR_SW_WAR
	.align		4
.L_3649:
        /*00e4*/ 	.byte	0x04, 0x36
        /*00e6*/ 	.short	(.L_3651 - .L_3650)
.L_3650:
        /*00e8*/ 	.word	0x00000008
.L_3651:


//--------------------- .nv.info._ZN43_GLOBAL__N__9ae7fba5_10_SoftMax_cu_9f978f6321softmax_warp_backwardIN3c104HalfES2_fLi8ELb0ELb1EEEvPT0_PKT_S7_iiiPKb --------------------------
	.section	.nv.info._ZN43_GLOBAL__N__9ae7fba5_10_SoftMax_cu_9f978f6321softmax_warp_backwardIN3c104HalfES2_fLi8ELb0ELb1EEEvPT0_PKT_S7_iiiPKb,"",@"SHT_CUDA_INFO"
	.sectionflags	@""
	.align	4


	//----- nvinfo : EIATTR_CUDA_API_VERSION
	.align		4
        /*0000*/ 	.byte	0x04, 0x37
        /*0002*/ 	.short	(.L_3653 - .L_3652)
.L_3652:
        /*0004*/ 	.word	0x00000082


	//----- nvinfo : EIATTR_KPARAM_INFO
	.align		4
.L_3653:
        /*0008*/ 	.byte	0x04, 0x17
        /*000a*/ 	.short	(.L_3655 - .L_3654)
.L_3654:
        /*000c*/ 	.word	0x00000000
        /*0010*/ 	.short	0x0006
        /*0012*/ 	.short	0x0028
        /*0014*/ 	.byte	0x00, 0xf5, 0x21, 0x00


	//----- nvinfo : EIATTR_KPARAM_INFO
	.align		4
.L_3655:
        /*0018*/ 	.byte	0x04, 0x17
        /*001a*/ 	.short	(.L_3657 - .L_3656)
.L_3656:
        /*001c*/ 	.word	0x00000000
        /*0020*/ 	.short	0x0005
        /*0022*/ 	.short	0x0020
        /*0024*/ 	.byte	0x00, 0xf0, 0x11, 0x00


	//----- nvinfo : EIATTR_KPARAM_INFO
	.align		4
.L_3657:
        /*0028*/ 	.byte	0x04, 0x17
        /*002a*/ 	.short	(.L_3659 - .L_3658)
.L_3658:
        /*002c*/ 	.word	0x00000000
        /*0030*/ 	.short	0x0004
        /*0032*/ 	.short	0x001c
        /*0034*/ 	.byte	0x00, 0xf0, 0x11, 0x00


	//----- nvinfo : EIATTR_KPARAM_INFO
	.align		4
.L_3659:
        /*0038*/ 	.byte	0x04, 0x17
        /*003a*/ 	.short	(.L_3661 - .L_3660)
.L_3660:
        /*003c*/ 	.word	0x00000000
        /*0040*/ 	.short	0x0003
        /*0042*/ 	.short	0x0018
        /*0044*/ 	.byte	0x00, 0xf0, 0x11, 0x00


	//----- nvinfo : EIATTR_KPARAM_INFO
	.align		4
.L_3661:
        /*0048*/ 	.byte	0x04, 0x17
        /*004a*/ 	.short	(.L_3663 - .L_3662)
.L_3662:
        /*004c*/ 	.word	0x00000000
        /*0050*/ 	.short	0x0002
        /*0052*/ 	.short	0x0010
        /*0054*/ 	.byte	0x00, 0xf5, 0x21, 0x00


	//----- nvinfo : EIATTR_KPARAM_INFO
	.align		4
.L_3663:
        /*0058*/ 	.byte	0x04, 0x17
        /*005a*/ 	.short	(.L_3665 - .L_3664)
.L_3664:
        /*005c*/ 	.word	0x00000000
        /*0060*/ 	.short	0x0001
        /*0062*/ 	.short	0x0008
        /*0064*/ 	.byte	0x00, 0xf5, 0x21, 0x00


	//----- nvinfo : EIATTR_KPARAM_INFO
	.align		4
.L_3665:
        /*0068*/ 	.byte	0x04, 0x17
        /*006a*/ 	.short	(.L_3667 - .L_3666)
.L_3666:
        /*006c*/ 	.word	0x00000000
        /*0070*/ 	.short	0x0000
        /*0072*/ 	.short	0x0000
        /*0074*/ 	.byte	0x00, 0xf5, 0x21, 0x00


	//----- nvinfo : EIATTR_SPARSE_MMA_MASK
	.align		4
.L_3667:
        /*0078*/ 	.byte	0x03, 0x50
        /*007a*/ 	.short	0x0000


	//----- nvinfo : EIATTR_MAXREG_COUNT
	.align		4
        /*007c*/ 	.byte	0x03, 0x1b
        /*007e*/ 	.short	0x00ff


	//----- nvinfo : EIATTR_MERCURY_ISA_VERSION
	.align		4
        /*0080*/ 	.byte	0x03, 0x5f
        /*0082*/ 	.short	0x0101


	//----- nvinfo : EIATTR_COOP_GROUP_MASK_REGIDS
	.align		4
        /*0084*/ 	.byte	0x04, 0x29
        /*0086*/ 	.short	(.L_3669 - .L_3668)


	//   ....[0]....
.L_3668:
        /*0088*/ 	.word	0xffffffff


	//   ....[1]....
        /*008c*/ 	.word	0xffffffff


	//   ....[2]....
        /*0090*/ 	.word	0xffffffff


	//   ....[3]....
        /*0094*/ 	.word	0xffffffff


	//   ....[4]....
        /*0098*/ 	.word	0xffffffff


	//----- nvinfo : EIATTR_COOP_GROUP_INSTR_OFFSETS
	.align		4
.L_3669:
        /*009c*/ 	.byte	0x04, 0x28
        /*009e*/ 	.short	(.L_3671 - .L_3670)


	//   ....[0]....
.L_3670:
        /*00a0*/ 	.word	0x00000740


	//   ....[1]....
        /*00a4*/ 	.word	0x00000760


	//   ....[2]....
        /*00a8*/ 	.word	0x000007a0


	//   ....[3]....
        /*00ac*/ 	.word	0x000007c0


	//   ....[4]....
        /*00b0*/ 	.word	0x00000800


	//----- nvinfo : EIATTR_VRC_CTA_INIT_COUNT
	.align		4
.L_3671:
        /*00b4*/ 	.byte	0x02, 0x4a
	.zero		1
	.zero		1


	//----- nvinfo : EIATTR_EXIT_INSTR_OFFSETS
	.align		4
        /*00b8*/ 	.byte	0x04, 0x1c
        /*00ba*/ 	.short	(.L_3673 - .L_3672)


	//   ....[0]....
.L_3672:
        /*00bc*/ 	.word	0x00000830


	//   ....[1]....
        /*00c0*/ 	.word	0x00000c50


	//   ....[2]....
        /*00c4*/ 	.word	0x00000cb0


	//   ....[3]....
        /*00c8*/ 	.word	0x00000cf0


	//----- nvinfo : EIATTR_CRS_STACK_SIZE
	.align		4
.L_3673:
        /*00cc*/ 	.byte	0x04, 0x1e
        /*00ce*/ 	.short	(.L_3675 - .L_3674)
.L_3674:
        /*00d0*/ 	.word	0x00000000


	//----- nvinfo : EIATTR_CBANK_PARAM_SIZE
	.align		4
.L_3675:
        /*00d4*/ 	.byte	0x03, 0x19
        /*00d6*/ 	.short	0x0030


	//----- nvinfo : EIATTR_PARAM_CBANK
	.align		4
        /*00d8*/ 	.byte	0x04, 0x0a
        /*00da*/ 	.short	(.L_3677 - .L_3676)
	.align		4
.L_3676:
        /*00dc*/ 	.word	index@(.nv.constant0._ZN43_GLOBAL__N__9ae7fba5_10_SoftMax_cu_9f978f6321softmax_warp_backwardIN3c104HalfES2_fLi8ELb0ELb1EEEvPT0_PKT_S7_iiiPKb)
        /*00e0*/ 	.short	0x0380
        /*00e2*/ 	.short	0x0030


	//----- nvinfo : EIATTR_SW_WAR
	.align		4
.L_3677:
        /*00e4*/ 	.byte	0x04, 0x36
        /*00e6*/ 	.short	(.L_3679 - .L_3678)
.L_3678:
        /*00e8*/ 	.word	0x00000008
.L_3679:


//--------------------- .nv.info._ZN43_GLOBAL__N__9ae7fba5_10_SoftMax_cu_9f978f6321softmax_warp_backwardIN3c104HalfES2_fLi7ELb0ELb1EEEvPT0_PKT_S7_iiiPKb --------------------------
	.section	.nv.info._ZN43_GLOBAL__N__9ae7fba5_10_SoftMax_cu_9f978f6321softmax_warp_backwardIN3c104HalfES2_fLi7ELb0ELb1EEEvPT0_PKT_S7_iiiPKb,"",@"SHT_CUDA_INFO"
	.sectionflags	@""
	.align	4


	//----- nvinfo : EIATTR_CUDA_API_VERSION
	.align		4
        /*0000*/ 	.byte	0x04, 0x37
        /*0002*/ 	.short	(.L_3681 - .L_3680)
.L_3680:
        /*0004*/ 	.word	0x00000082


	//----- nvinfo : EIATTR_KPARAM_INFO
	.align		4
.L_3681:
        /*0008*/ 	.byte	0x04, 0x17
        /*000a*/ 	.short	(.L_3683 - .L_3682)
.L_3682:
        /*000c*/ 	.word	0x00000000
        /*0010*/ 	.short	0x0006
        /*0012*/ 	.short	0x0028
        /*0014*/ 	.byte	0x00, 0xf5, 0x21, 0x00


	//----- nvinfo : EIATTR_KPARAM_INFO
	.align		4
.L_3683:
        /*0018*/ 	.byte	0x04, 0x17
        /*001a*/ 	.short	(.L_3685 - .L_3684)
.L_3684:
        /*001c*/ 	.word	0x00000000
        /*0020*/ 	.short	0x0005
        /*0022*/ 	.short	0x0020
        /*0024*/ 	.byte	0x00, 0xf0, 0x11, 0x00


	//----- nvinfo : EIATTR_KPARAM_INFO
	.align		4
.L_3685:
        /*0028*/ 	.byte	0x04, 0x17
        /*002a*/ 	.short	(.L_3687 - .L_3686)
.L_3686:
        /*002c*/ 	.word	0x00000000
        /*0030*/ 	.short	0x0004
        /*0032*/ 	.short	0x001c
        /*0034*/ 	.byte	0x00, 0xf0, 0x11, 0x00


	//----- nvinfo : EIATTR_KPARAM_INFO
	.align		4
.L_3687:
        /*0038*/ 	.byte	0x04, 0x17
        /*003a*/ 	.short	(.L_3689 - .L_3688)
.L_3688:
        /*003c*/ 	.word	0x00000000
        /*0040*/ 	.short	0x0003
        /*0042*/ 	.short	0x0018
        /*0044*/ 	.byte	0x00, 0xf0, 0x11, 0x00


	//----- nvinfo : EIATTR_KPARAM_INFO
	.align		4
.L_3689:
        /*0048*/ 	.byte	0x04, 0x17
        /*004a*/ 	.short	(.L_3691 - .L_3690)
.L_3690:
        /*004c*/ 	.word	0x00000000
        /*0050*/ 	.short	0x0002
        /*0052*/ 	.short	0x0010
        /*0054*/ 	.byte	0x00, 0xf5, 0x21, 0x00


	//----- nvinfo : EIATTR_KPARAM_INFO
	.align		4
.L_3691:
        /*0058*/ 	.byte	0x04, 0x17
        /*005a*/ 	.short	(.L_3693 - .L_3692)
.L_3692:
        /*005c*/ 	.word	0x00000000
        /*0060*/ 	.short	0x0001
        /*0062*/ 	.short	0x0008
        /*0064*/ 	.byte	0x00, 0xf5, 0x21, 0x00


	//----- nvinfo : EIATTR_KPARAM_INFO
	.align		4
.L_3693:
        /*0068*/ 	.byte	0x04, 0x17
        /*006a*/ 	.short	(.L_3695 - .L_3694)
.L_3694:
        /*006c*/ 	.word	0x00000000
        /*0070*/ 	.short	0x0000
        /*0072*/ 	.short	0x0000
        /*0074*/ 	.byte	0x00, 0xf5, 0x21, 0x00


	//----- nvinfo : EIATTR_SPARSE_MMA_MASK
	.align		4
.L_3695:
        /*0078*/ 	.byte	0x03, 0x50
        /*007a*/ 	.short	0x0000


	//----- nvinfo : EIATTR_MAXREG_COUNT
	.align		4
        /*007c*/ 	.byte	0x03, 0x1b
        /*007e*/ 	.short	0x00ff


	//----- nvinfo : EIATTR_MERCURY_ISA_VERSION
	.align		4
        /*0080*/ 	.byte	0x03, 0x5f
        /*0082*/ 	.short	0x0101


	//----- nvinfo : EIATTR_COOP_GROUP_MASK_REGIDS
	.align		4
        /*0084*/ 	.byte	0x04, 0x29
        /*0086*/ 	.short	(.L_3697 - .L_3696)


	//   ....[0]....
.L_3696:
        /*0088*/ 	.word	0xffffffff


	//   ....[1]....
        /*008c*/ 	.word	0xffffffff


	//   ....[2]....
        /*0090*/ 	.word	0xffffffff


	//   ....[3]....
        /*0094*/ 	.word	0xffffffff


	//   ....[4]....
        /*0098*/ 	.word	0xffffffff


	//   ....[5]....
        /*009c*/ 	.word	0xffffffff


	//   ....[6]....
        /*00a0*/ 	.word	0xffffffff


	//   ....[7]....
        /*00a4*/ 	.word	0xffffffff


	//   ....[8]....
        /*00a8*/ 	.word	0xffffffff


	//   ....[9]....
        /*00ac*/ 	.word	0xffffffff


	//----- nvinfo : EIATTR_COOP_GROUP_INSTR_OFFSETS
	.align		4
.L_3697:
        /*00b0*/ 	.byte	0x04, 0x28
        /*00b2*/ 	.short	(.L_3699 - .L_3698)


	//   ....[0]....
.L_3698:
        /*00b4*/ 	.word	0x000006c0


	//   ....[1]....
        /*00b8*/ 	.word	0x000006f0


	//   ....[2]....
        /*00bc*/ 	.word	0x00000710


	//   ....[3]....
        /*00c0*/ 	.word	0x00000730


	//   ....[4]....
        /*00c4*/ 	.word	0x00000750


	//   ....[5]....
        /*00c8*/ 	.word	0x00000770


	//   ....[6]....
        /*00cc*/ 	.word	0x000007a0


	//   ....[7]....
        /*00d0*/ 	.word	0x000007c0


	//   ....[8]....
        /*00d4*/ 	.word	0x000007d0


	//   ....[9]....
        /*00d8*/ 	.word	0x00000800


	//----- nvinfo : EIATTR_VRC_CTA_INIT_COUNT
	.align		4
.L_3699:
        /*00dc*/ 	.byte	0x02, 0x4a
	.zero		1
	.zero		1


	//----- nvinfo : EIATTR_EXIT_INSTR_OFFSETS
	.align		4
        /*00e0*/ 	.byte	0x04, 0x1c
        /*00e2*/ 	.short	(.L_3701 - .L_3700)


	//   ....[0]....
.L_3700:
        /*00e4*/ 	.word	0x00000850


	//   ....[1]....
        /*00e8*/ 	.word	0x00000a90


	//   ....[2]....
        /*00ec*/ 	.word	0x00000c60


	//   ....[3]....
        /*00f0*/ 	.word	0x00000ca0


	//   ....[4]....
        /*00f4*/ 	.word	0x00000ce0


	//----- nvinfo : EIATTR_CRS_STACK_SIZE
	.align		4
.L_3701:
        /*00f8*/ 	.byte	0x04, 0x1e
        /*00fa*/ 	.short	(.L_3703 - .L_3702)
.L_3702:
        /*00fc*/ 	.word	0x00000000


	//----- nvinfo : EIATTR_CBANK_PARAM_SIZE
	.align		4
.L_3703:
        /*0100*/ 	.byte	0x03, 0x19
        /*0102*/ 	.short	0x0030


	//----- nvinfo : EIATTR_PARAM_CBANK
	.align		4
        /*0104*/ 	.byte	0x04, 0x0a
        /*0106*/ 	.short	(.L_3705 - .L_3704)
	.align		4
.L_3704:
        /*0108*/ 	.word	index@(.nv.constant0._ZN43_GLOBAL__N__9ae7fba5_10_SoftMax_cu_9f978f6321softmax_warp_backwardIN3c104HalfES2_fLi7ELb0ELb1EEEvPT0_PKT_S7_iiiPKb)
        /*010c*/ 	.short	0x0380
        /*010e*/ 	.short	0x0030


	//----- nvinfo : EIATTR_SW_WAR
	.align		4
.L_3705:
        /*0110*/ 	.byte	0x04, 0x36
        /*0112*/ 	.short	(.L_3707 - .L_3706)
.L_3706:
        /*0114*/ 	.word	0x00000008
.L_3707:


//--------------------- .nv.info._ZN43_GLOBAL__N__9ae7fba5_10_SoftMax_cu_9f978f6321softmax_warp_backwardIN3c104HalfES2_fLi6ELb0ELb1EEEvPT0_PKT_S7_iiiPKb --------------------------
	.section	.nv.info._ZN43_GLOBAL__N__9ae7fba5_10_SoftMax_cu_9f978f6321softmax_warp_backwardIN3c104HalfES2_fLi6ELb0ELb1EEEvPT0_PKT_S7_iiiPKb,"",@"SHT_CUDA_INFO"
	.sectionflags	@""
	.align	4


	//----- nvinfo : EIATTR_CUDA_API_VERSION
	.align		4
        /*0000*/ 	.byte	0x04, 0x37
        /*0002*/ 	.short	(.L_3709 - .L_3708)
.L_3708:
        /*0004*/ 	.word	0x00000082


	//----- nvinfo : EIATTR_KPARAM_INFO
	.align		4
.L_3709:
        /*0008*/ 	.byte	0x04, 0x17
        /*000a*/ 	.short	(.L_3711 - .L_3710)
.L_3710:
        /*000c*/ 	.word	0x00000000
        /*0010*/ 	.short	0x0006
        /*0012*/ 	.short	0x0028
        /*0014*/ 	.byte	0x00, 0xf5, 0x21, 0x00


	//----- nvinfo : EIATTR_KPARAM_INFO
	.align		4
.L_3711:
        /*0018*/ 	.byte	0x04, 0x17
        /*001a*/ 	.short	(.L_3713 - .L_3712)
.L_3712:
        /*001c*/ 	.word	0x00000000
        /*0020*/ 	.short	0x0005
        /*0022*/ 	.short	0x0020
        /*0024*/ 	.byte	0x00, 0xf0, 0x11, 0x00


	//----- nvinfo : EIATTR_KPARAM_INFO
	.align		4
.L_3713:
        /*0028*/ 	.byte	0x04, 0x17
        /*002a*/ 	.short	(.L_3715 - .L_3714)
.L_3714:
        /*002c*/ 	.word	0x00000000
        /*0030*/ 	.short	0x0004
        /*0032*/ 	.short	0x001c
        /*0034*/ 	.byte	0x00, 0xf0, 0x11, 0x00


	//----- nvinfo : EIATTR_KPARAM_INFO
	.align		4
.L_3715:
        /*0038*/ 	.byte	0x04, 0x17
        /*003a*/ 	.short	(.L_3717 - .L_3716)
.L_3716:
        /*003c*/ 	.word	0x00000000
        /*0040*/ 	.short	0x0003
        /*0042*/ 	.short	0x0018
        /*0044*/ 	.byte	0x00, 0xf0, 0x11, 0x00


	//----- nvinfo : EIATTR_KPARAM_INFO
	.align		4
.L_3717:
        /*0048*/ 	.byte	0x04, 0x17
        /*004a*/ 	.short	(.L_3719 - .L_3718)
.L_3718:
        /*004c*/ 	.word	0x00000000
        /*0050*/ 	.short	0x0002
        /*0052*/ 	.short	0x0010
        /*0054*/ 	.byte	0x00, 0xf5, 0x21, 0x00


	//----- nvinfo : EIATTR_KPARAM_INFO
	.align		4
.L_3719:
        /*0058*/ 	.byte	0x04, 0x17
        /*005a*/ 	.short	(.L_3721 - .L_3720)
.L_3720:
        /*005c*/ 	.word	0x00000000
        /*0060*/ 	.short	0x0001
        /*0062*/ 	.short	0x0008
        /*0064*/ 	.byte	0x00, 0xf5, 0x21, 0x00


	//----- nvinfo : EIATTR_KPARAM_INFO
	.align		4
.L_3721:
        /*0068*/ 	.byte	0x04, 0x17
        /*006a*/ 	.short	(.L_3723 - .L_3722)
.L_3722:
        /*006c*/ 	.word	0x00000000
        /*0070*/ 	.short	0x0000
        /*0072*/ 	.short	0x0000
        /*0074*/ 	.byte	0x00, 0xf5, 0x21, 0x00


	//----- nvinfo : EIATTR_SPARSE_MMA_MASK
	.align		4
.L_3723:
        /*0078*/ 	.byte	0x03, 0x50
        /*007a*/ 	.short	0x0000


	//----- nvinfo : EIATTR_MAXREG_COUNT
	.align		4
        /*007c*/ 	.byte	0x03, 0x1b
        /*007e*/ 	.short	0x00ff


	//----- nvinfo : EIATTR_MERCURY_ISA_VERSION
	.align		4
        /*0080*/ 	.byte	0x03, 0x5f
        /*0082*/ 	.short	0x0101


	//----- nvinfo : EIATTR_COOP_GROUP_MASK_REGIDS
	.align		4
        /*0084*/ 	.byte	0x04, 0x29
        /*0086*/ 	.short	(.L_3725 - .L_3724)


	//   ....[0]....
.L_3724:
        /*0088*/ 	.word	0xffffffff


	//   ....[1]....
        /*008c*/ 	.word	0xffffffff


	//   ....[2]....
        /*0090*/ 	.word	0xffffffff


	//   ....[3]....
        /*0094*/ 	.word	0xffffffff


	//   ....[4]....
        /*0098*/ 	.word	0xffffffff


	//   ....[5]....
        /*009c*/ 	.word	0xffffffff


	//   ....[6]....
        /*00a0*/ 	.word	0xffffffff


	//   ....[7]....
        /*00a4*/ 	.word	0xffffffff


	//   ....[8]....
        /*00a8*/ 	.word	0xffffffff


	//   ....[9]....
        /*00ac*/ 	.word	0xffffffff


	//----- nvinfo : EIATTR_COOP_GROUP_INSTR_OFFSETS
	.align		4
.L_3725:
        /*00b0*/ 	.byte	0x04, 0x28
        /*00b2*/ 	.short	(.L_3727 - .L_3726)


	//   ....[0]....
.L_3726:
        /*00b4*/ 	.word	0x00000350


	//   ....[1]....
        /*00b8*/ 	.word	0x00000370


	//   ....[2]....
        /*00bc*/ 	.word	0x00000440


	//   ....[3]....
        /*00c0*/ 	.word	0x00000460


	//   ....[4]....
        /*00c4*/ 	.word	0x00000480


	//   ....[5]....
        /*00c8*/ 	.word	0x000004a0


	//   ....[6]....
        /*00cc*/ 	.word	0x000004c0


	//   ....[7]....
        /*00d0*/ 	.word	0x000004e0


	//   ....[8]....
        /*00d4*/ 	.word	0x00000540


	//   ....[9]....
        /*00d8*/ 	.word	0x00000550


	//----- nvinfo : EIATTR_VRC_CTA_INIT_COUNT
	.align		4
.L_3727:
        /*00dc*/ 	.byte	0x02, 0x4a
	.zero		1
	.zero		1


	//----- nvinfo : EIATTR_EXIT_INSTR_OFFSETS
	.align		4
        /*00e0*/ 	.byte	0x04, 0x1c
        /*00e2*/ 	.short	(.L_3729 - .L_3728)


	//   ....[0]....
.L_3728:
        /*00e4*/ 	.word	0x00000590


	//   ....[1]....
        /*00e8*/ 	.word	0x00000700


	//   ....[2]....
        /*00ec*/ 	.word	0x000007b0


	//   ....[3]....
        /*00f0*/ 	.word	0x00000810


	//   ....[4]....
        /*00f4*/ 	.word	0x00000850


	//----- nvinfo : EIATTR_CRS_STACK_SIZE
	.align		4
.L_3729:
        /*00f8*/ 	.byte	0x04, 0x1e
        /*00fa*/ 	.short	(.L_3731 - .L_3730)
.L_3730:
        /*00fc*/ 	.word	0x00000000


	//----- nvinfo : EIATTR_CBANK_PARAM_SIZE
	.align		4
.L_3731:
        /*0100*/ 	.byte	0x03, 0x19
        /*0102*/ 	.short	0x0030


	//----- nvinfo : EIATTR_PARAM_CBANK
	.align		4
        /*0104*/ 	.byte	0x04, 0x0a
        /*0106*/ 	.short	(.L_3733 - .L_3732)
	.align		4
.L_3732:
        /*0108*/ 	.word	index@(.nv.constant0._ZN43_GLOBAL__N__9ae7fba5_10_SoftMax_cu_9f978f6321softmax_warp_backwardIN3c104HalfES2_fLi6ELb0ELb1EEEvPT0_PKT_S7_iiiPKb)
        /*010c*/ 	.short	0x0380
        /*010e*/ 	.short	0x0030


	//----- nvinfo : EIATTR_SW_WAR
	.align		4
.L_3733:
        /*0110*/ 	.byte	0x04, 0x36
        /*0112*/ 	.short	(.L_3735 - .L_3734)
.L_3734:
        /*0114*/ 	.word	0x00000008
.L_3735:


//--------------------- .nv.info._ZN43_GLOBAL__N__9ae7fba5_10_SoftMax_cu_9f978f6321softmax_warp_backwardIN3c104HalfES2_fLi5ELb0ELb1EEEvPT0_PKT_S7_iiiPKb --------------------------
	.section	.nv.info._ZN43_GLOBAL__N__9ae7fba5_10_SoftMax_cu_9f978f6321softmax_warp_backwardIN3c104HalfES2_fLi5ELb0ELb1EEEvPT0_PKT_S7_iiiPKb,"",@"SHT_CUDA_INFO"
	.sectionflags	@""
	.align	4


	//----- nvinfo : EIATTR_CUDA_API_VERSION
	.align		4
        /*0000*/ 	.byte	0x04, 0x37
        /*0002*/ 	.short	(.L_3737 - .L_3736)
.L_3736:
        /*0004*/ 	.word	0x00000082


	//----- nvinfo : EIATTR_KPARAM_INFO
	.align		4
.L_3737:
        /*0008*/ 	.byte	0x04, 0x17
        /*000a*/ 	.short	(.L_3739 - .L_3738)
.L_3738:
        /*000c*/ 	.word	0x00000000
        /*0010*/ 	.short	0x0006
        /*0012*/ 	.short	0x0028
        /*0014*/ 	.byte	0x00, 0xf5, 0x21, 0x00


	//----- nvinfo : EIATTR_KPARAM_INFO
	.align		4
.L_3739:
        /*0018*/ 	.byte	0x04, 0x17
        /*001a*/ 	.short	(.L_3741 - .L_3740)
.L_3740:
        /*001c*/ 	.word	0x00000000
        /*0020*/ 	.short	0x0005
        /*0022*/ 	.short	0x0020
        /*0024*/ 	.byte	0x00, 0xf0, 0x11, 0x00


	//----- nvinfo : EIATTR_KPARAM_INFO
	.align		4
.L_3741:
        /*0028*/ 	.byte	0x04, 0x17
        /*002a*/ 	.short	(.L_3743 - .L_3742)
.L_3742:
        /*002c*/ 	.word	0x00000000
        /*0030*/ 	.short	0x0004
        /*0032*/ 	.short	0x001c
        /*0034*/ 	.byte	0x00, 0xf0, 0x11, 0x00


	//----- nvinfo : EIATTR_KPARAM_INFO
	.align		4
.L_3743:
        /*0038*/ 	.byte	0x04, 0x17
        /*003a*/ 	.short	(.L_3745 - .L_3744)
.L_3744:
        /*003c*/ 	.word	0x00000000
        /*0040*/ 	.short	0x0003
        /*0042*/ 	.short	0x0018
        /*0044*/ 	.byte	0x00, 0xf0, 0x11, 0x00


	//----- nvinfo : EIATTR_KPARAM_INFO
	.align		4
.L_3745:
        /*0048*/ 	.byte	0x04, 0x17
        /*004a*/ 	.short	(.L_3747 - .L_3746)
.L_3746:
        /*004c*/ 	.word	0x00000000
        /*0050*/ 	.short	0x0002
        /*0052*/ 	.short	0x0010
        /*0054*/ 	.byte	0x00, 0xf5, 0x21, 0x00


	//----- nvinfo : EIATTR_KPARAM_INFO
	.align		4
.L_3747:
        /*0058*/ 	.byte	0x04, 0x17
        /*005a*/ 	.short	(.L_3749 - .L_3748)
.L_3748:
        /*005c*/ 	.word	0x00000000
        /*0060*/ 	.short	0x0001
        /*0062*/ 	.short	0x0008
        /*0064*/ 	.byte	0x00, 0xf5, 0x21, 0x00


	//----- nvinfo : EIATTR_KPARAM_INFO
	.align		4
.L_3749:
        /*0068*/ 	.byte	0x04, 0x17
        /*006a*/ 	.short	(.L_3751 - .L_3750)
.L_3750:
        /*006c*/ 	.word	0x00000000
        /*0070*/ 	.short	0x0000
        /*0072*/ 	.short	0x0000
        /*0074*/ 	.byte	0x00, 0xf5, 0x21, 0x00


	//----- nvinfo : EIATTR_SPARSE_MMA_MASK
	.align		4
.L_3751:
        /*0078*/ 	.byte	0x03, 0x50
        /*007a*/ 	.short	0x0000


	//----- nvinfo : EIATTR_MAXREG_COUNT
	.align		4
        /*007c*/ 	.byte	0x03, 0x1b
        /*007e*/ 	.short	0x00ff


	//----- nvinfo : EIATTR_MERCURY_ISA_VERSION
	.align		4
        /*0080*/ 	.byte	0x03, 0x5f
        /*0082*/ 	.short	0x0101


	//----- nvinfo : EIATTR_COOP_GROUP_MASK_REGIDS
	.align		4
        /*0084*/ 	.byte	0x04, 0x29
        /*0086*/ 	.short	(.L_3753 - .L_3752)


	//   ....[0]....
.L_3752:
        /*0088*/ 	.word	0xffffffff


	//   ....[1]....
        /*008c*/ 	.word	0xffffffff


	//   ....[2]....
        /*0090*/ 	.word	0xffffffff


	//   ....[3]....
        /*0094*/ 	.word	0xffffffff


	//   ....[4]....
        /*0098*/ 	.word	0xffffffff


	//   ....[5]....
        /*009c*/ 	.word	0xffffffff


	//   ....[6]....
        /*00a0*/ 	.word	0xffffffff


	//   ....[7]....
        /*00a4*/ 	.word	0xffffffff


	//   ....[8]....
        /*00a8*/ 	.word	0xffffffff


	//   ....[9]....
        /*00ac*/ 	.word	0xffffffff


	//----- nvinfo : EIATTR_COOP_GROUP_INSTR_OFFSETS
	.align		4
.L_3753:
        /*00b0*/ 	.byte	0x04, 0x28
        /*00b2*/ 	.short	(.L_3755 - .L_3754)


	//   ....[0]....
.L_3754:
        /*00b4*/ 	.word	0x00000350


	//   ....[1]....
        /*00b8*/ 	.word	0x00000360


	//   ....[2]....
        /*00bc*/ 	.word	0x00000390


	//   ....[3]....
        /*00c0*/ 	.word	0x000003a0


	//   ....[4]....
        /*00c4*/ 	.word	0x00000410


	//   ....[5]....
        /*00c8*/ 	.word	0x00000420


	//   ....[6]....
        /*00cc*/ 	.word	0x00000450


	//   ....[7]....
        /*00d0*/ 	.word	0x00000460


	//   ....[8]....
        /*00d4*/ 	.word	0x00000490


	//   ....[9]....
        /*00d8*/ 	.word	0x000004a0


	//----- nvinfo : EIATTR_VRC_CTA_INIT_COUNT
	.align		4
.L_3755:
        /*00dc*/ 	.byte	0x02, 0x4a
	.zero		1
	.zero		1


	//----- nvinfo : EIATTR_EXIT_INSTR_OFFSETS
	.align		4
        /*00e0*/ 	.byte	0x04, 0x1c
        /*00e2*/ 	.short	(.L_3757 - .L_3756)


	//   ....[0]....
.L_3756:
        /*00e4*/ 	.word	0x000004b0


	//   ....[1]....
        /*00e8*/ 	.word	0x000005b0


	//   ....[2]....
        /*00ec*/ 	.word	0x00000630


	//   ....[3]....
        /*00f0*/ 	.word	0x00000680


	//----- nvinfo : EIATTR_CRS_STACK_SIZE
	.align		4
.L_3757:
        /*00f4*/ 	.byte	0x04, 0x1e
        /*00f6*/ 	.short	(.L_3759 - .L_3758)
.L_3758:
        /*00f8*/ 	.word	0x00000000


	//----- nvinfo : EIATTR_CBANK_PARAM_SIZE
	.align		4
.L_3759:
        /*00fc*/ 	.byte	0x03, 0x19
        /*00fe*/ 	.short	0x0030


	//----- nvinfo : EIATTR_PARAM_CBANK
	.align		4
        /*0100*/ 	.byte	0x04, 0x0a
        /*0102*/ 	.short	(.L_3761 - .L_3760)
	.align		4
.L_3760:
        /*0104*/ 	.word	index@(.nv.constant0._ZN43_GLOBAL__N__9ae7fba5_10_SoftMax_cu_9f978f6321softmax_warp_backwardIN3c104HalfES2_fLi5ELb0ELb1EEEvPT0_PKT_S7_iiiPKb)
        /*0108*/ 	.short	0x0380
        /*010a*/ 	.short	0x0030


	//----- nvinfo : EIATTR_SW_WAR
	.align		4
.L_3761:
        /*010c*/ 	.byte	0x04, 0x36
        /*010e*/ 	.short	(.L_3763 - .L_3762)
.L_3762:
        /*0110*/ 	.word	0x00000008
.L_3763:


//--------------------- .nv.info._ZN43_GLOBAL__N__9ae7fba5_10_SoftMax_cu_9f978f6321softmax_warp_backwardIN3c104HalfES2_fLi4ELb0ELb1EEEvPT0_PKT_S7_iiiPKb --------------------------
	.section	.nv.info._ZN43_GLOBAL__N__9ae7fba5_10_SoftMax_cu_9f978f6321softmax_warp_backwardIN3c104HalfES2_fLi4ELb0ELb1EEEvPT0_PKT_S7_iiiPKb,"",@"SHT_CUDA_INFO"
	.sectionflags	@""
	.align	4


	//----- nvinfo : EIATTR_CUDA_API_VERSION
	.align		4
        /*0000*/ 	.byte	0x04, 0x37
        /*0002*/ 	.short	(.L_3765 - .L_3764)
.L_3764:
        /*0004*/ 	.word	0x00000082


	//----- nvinfo : EIATTR_KPARAM_INFO
	.align		4
.L_3765:
        /*0008*/ 	.byte	0x04, 0x17
        /*000a*/ 	.short	(.L_3767 - .L_3766)
.L_3766:
        /*000c*/ 	.word	0x00000000
        /*0010*/ 	.short	0x0006
        /*0012*/ 	.short	0x0028
        /*0014*/ 	.byte	0x00, 0xf5, 0x21, 0x00


	//----- nvinfo : EIATTR_KPARAM_INFO
	.align		4
.L_3767:
        /*0018*/ 	.byte	0x04, 0x17
        /*001a*/ 	.short	(.L_3769 - .L_3768)
.L_3768:
        /*001c*/ 	.word	0x00000000
        /*0020*/ 	.short	0x0005
        /*0022*/ 	.short	0x0020
        /*0024*/ 	.byte	0x00, 0xf0, 0x11, 0x00


	//----- nvinfo : EIATTR_KPARAM_INFO
	.align		4
.L_3769:
        /*0028*/ 	.byte	0x04, 0x17
        /*002a*/ 	.short	(.L_3771 - .L_3770)
.L_3770:
        /*002c*/ 	.word	0x00000000
        /*0030*/ 	.short	0x0004
        /*0032*/ 	.short	0x001c
        /*0034*/ 	.byte	0x00, 0xf0, 0x11, 0x00


	//----- nvinfo : EIATTR_KPARAM_INFO
	.align		4
.L_3771:
        /*0038*/ 	.byte	0x04, 0x17
        /*003a*/ 	.short	(.L_3773 - .L_3772)
.L_3772:
        /*003c*/ 	.word	0x00000000
        /*0040*/ 	.short	0x0003
        /*0042*/ 	.short	0x0018
        /*0044*/ 	.byte	0x00, 0xf0, 0x11, 0x00


	//----- nvinfo : EIATTR_KPARAM_INFO
	.align		4
.L_3773:
        /*0048*/ 	.byte	0x04, 0x17
        /*004a*/ 	.short	(.L_3775 - .L_3774)
.L_3774:
        /*004c*/ 	.word	0x00000000
        /*0050*/ 	.short	0x0002
        /*0052*/ 	.short	0x0010
        /*0054*/ 	.byte	0x00, 0xf5, 0x21, 0x00


	//----- nvinfo : EIATTR_KPARAM_INFO
	.align		4
.L_3775:
        /*0058*/ 	.byte	0x04, 0x17
        /*005a*/ 	.short	(.L_3777 - .L_3776)
.L_3776:
        /*005c*/ 	.word	0x00000000
        /*0060*/ 	.short	0x0001
        /*0062*/ 	.short	0x0008
        /*0064*/ 	.byte	0x00, 0xf5, 0x21, 0x00


	//----- nvinfo : EIATTR_KPARAM_INFO
	.align		4
.L_3777:
        /*0068*/ 	.byte	0x04, 0x17
        /*006a*/ 	.short	(.L_3779 - .L_3778)
.L_3778:
        /*006c*/ 	.word	0x00000000
        /*0070*/ 	.short	0x0000
        /*0072*/ 	.short	0x0000
        /*0074*/ 	.byte	0x00, 0xf5, 0x21, 0x00


	//----- nvinfo : EIATTR_SPARSE_MMA_MASK
	.align		4
.L_3779:
        /*0078*/ 	.byte	0x03, 0x50
        /*007a*/ 	.short	0x0000


	//----- nvinfo : EIATTR_MAXREG_COUNT
	.align		4
        /*007c*/ 	.byte	0x03, 0x1b
        /*007e*/ 	.short	0x00ff


	//----- nvinfo : EIATTR_MERCURY_ISA_VERSION
	.align		4
        /*0080*/ 	.byte	0x03, 0x5f
        /*0082*/ 	.short	0x0101


	//----- nvinfo : EIATTR_COOP_GROUP_MASK_REGIDS
	.align		4
        /*0084*/ 	.byte	0x04, 0x29
        /*0086*/ 	.short	(.L_3781 - .L_3780)


	//   ....[0]....
.L_3780:
        /*0088*/ 	.word	0xffffffff


	//   ....[1]....
        /*008c*/ 	.word	0xffffffff


	//   ....[2]....
        /*0090*/ 	.word	0xffffffff


	//   ....[3]....
        /*0094*/ 	.word	0xffffffff


	//   ....[4]....
        /*0098*/ 	.word	0xffffffff


	//   ....[5]....
        /*009c*/ 	.word	0xffffffff


	//   ....[6]....
        /*00a0*/ 	.word	0xffffffff


	//   ....[7]....
        /*00a4*/ 	.word	0xffffffff


	//----- nvinfo : EIATTR_COOP_GROUP_INSTR_OFFSETS
	.align		4
.L_3781:
        /*00a8*/ 	.byte	0x04, 0x28
        /*00aa*/ 	.short	(.L_3783 - .L_3782)


	//   ....[0]....
.L_3782:
        /*00ac*/ 	.word	0x00000350


	//   ....[1]....
        /*00b0*/ 	.word	0x00000360


	//   ....[2]....
        /*00b4*/ 	.word	0x000003d0


	//   ....[3]....
        /*00b8*/ 	.word	0x000003e0


	//   ....[4]....
        /*00bc*/ 	.word	0x00000410


	//   ....[5]....
        /*00c0*/ 	.word	0x00000420


	//   ....[6]....
        /*00c4*/ 	.word	0x00000450


	//   ....[7]....
        /*00c8*/ 	.word	0x00000460


	//----- nvinfo : EIATTR_VRC_CTA_INIT_COUNT
	.align		4
.L_3783:
        /*00cc*/ 	.byte	0x02, 0x4a
	.zero		1
	.zero		1


	//----- nvinfo : EIATTR_EXIT_INSTR_OFFSETS
	.align		4
        /*00d0*/ 	.byte	0x04, 0x1c
        /*00d2*/ 	.short	(.L_3785 - .L_3784)


	//   ....[0]....
.L_3784:
        /*00d4*/ 	.word	0x00000470


	//   ....[1]....
        /*00d8*/ 	.word	0x00000570


	//   ....[2]....
        /*00dc*/ 	.word	0x000005f0


	//   ....[3]....
        /*00e0*/ 	.word	0x00000640


	//----- nvinfo : EIATTR_CRS_STACK_SIZE
	.align		4
.L_3785:
        /*00e4*/ 	.byte	0x04, 0x1e
        /*00e6*/ 	.short	(.L_3787 - .L_3786)
.L_3786:
        /*00e8*/ 	.word	0x00000000


	//----- nvinfo : EIATTR_CBANK_PARAM_SIZE
	.align		4
.L_3787:
        /*00ec*/ 	.byte	0x03, 0x19
        /*00ee*/ 	.short	0x0030


	//----- nvinfo : EIATTR_PARAM_CBANK
	.align		4
        /*00f0*/ 	.byte	0x04, 0x0a
        /*00f2*/ 	.short	(.L_3789 - .L_3788)
	.align		4
.L_3788:
        /*00f4*/ 	.word	index@(.nv.constant0._ZN43_GLOBAL__N__9ae7fba5_10_SoftMax_cu_9f978f6321softmax_warp_backwardIN3c104HalfES2_fLi4ELb0ELb1EEEvPT0_PKT_S7_iiiPKb)
        /*00f8*/ 	.short	0x0380
        /*00fa*/ 	.short	0x0030


	//----- nvinfo : EIATTR_SW_WAR
	.align		4
.L_3789:
        /*00fc*/ 	.byte	0x04, 0x36
        /*00fe*/ 	.short	(.L_3791 - .L_3790)
.L_3790:
        /*0100*/ 	.word	0x00000008
.L_3791:


//--------------------- .nv.info._ZN43_GLOBAL__N__9ae7fba5_10_SoftMax_cu_9f978f6321softmax_warp_backwardIN3c104HalfES2_fLi3ELb0ELb1EEEvPT0_PKT_S7_iiiPKb --------------------------
	.section	.nv.info._ZN43_GLOBAL__N__9ae7fba5_10_SoftMax_cu_9f978f6321softmax_warp_backwardIN3c104HalfES2_fLi3ELb0ELb1EEEvPT0_PKT_S7_iiiPKb,"",@"SHT_CUDA_INFO"
	.sectionflags	@""
	.align	4


	//----- nvinfo : EIATTR_CUDA_API_VERSION
	.align		4
        /*0000*/ 	.byte	0x04, 0x37
        /*0002*/ 	.short	(.L_3793 - .L_3792)
.L_3792:
        /*0004*/ 	.word	0x00000082


	//----- nvinfo : EIATTR_KPARAM_INFO
	.align		4
.L_3793:
        /*0008*/ 	.byte	0x04, 0x17
        /*000a*/ 	.short	(.L_3795 - .L_3794)
.L_3794:
        /*000c*/ 	.word	0x00000000
        /*0010*/ 	.short	0x0006
        /*0012*/ 	.short	0x0028
        /*0014*/ 	.byte	0x00, 0xf5, 0x21, 0x00


	//----- nvinfo : EIATTR_KPARAM_INFO
	.align		4
.L_3795:
        /*0018*/ 	.byte	0x04, 0x17
        /*001a*/ 	.short	(.L_3797 - .L_3796)
.L_3796:
        /*001c*/ 	.word	0x00000000
        /*0020*/ 	.short	0x0005
        /*0022*/ 	.short	0x0020
        /*0024*/ 	.byte	0x00, 0xf0, 0x11, 0x00


	//----- nvinfo : EIATTR_KPARAM_INFO
	.align		4
.L_3797:
        /*0028*/ 	.byte	0x04, 0x17
        /*002a*/ 	.short	(.L_3799 - .L_3798)
.L_3798:
        /*002c*/ 	.word	0x00000000
        /*0030*/ 	.short	0x0004
        /*0032*/ 	.short	0x001c
        /*0034*/ 	.byte	0x00, 0xf0, 0x11, 0x00


	//----- nvinfo : EIATTR_KPARAM_INFO
	.align		4
.L_3799:
        /*0038*/ 	.byte	0x04, 0x17
        /*003a*/ 	.short	(.L_3801 - .L_3800)
.L_3800:
        /*003c*/ 	.word	0x00000000
        /*0040*/ 	.short	0x0003
        /*0042*/ 	.short	0x0018
        /*0044*/ 	.byte	0x00, 0xf0, 0x11, 0x00


	//----- nvinfo : EIATTR_KPARAM_INFO
	.align		4
.L_3801:
        /*0048*/ 	.byte	0x04, 0x17
        /*004a*/ 	.short	(.L_3803 - .L_3802)
.L_3802:
        /*004c*/ 	.word	0x00000000
        /*0050*/ 	.short	0x0002
        /*0052*/ 	.short	0x0010
        /*0054*/ 	.byte	0x00, 0xf5, 0x21, 0x00


	//----- nvinfo : EIATTR_KPARAM_INFO
	.align		4
.L_3803:
        /*0058*/ 	.byte	0x04, 0x17
        /*005a*/ 	.short	(.L_3805 - .L_3804)
.L_3804:
        /*005c*/ 	.word	0x00000000
        /*0060*/ 	.short	0x0001
        /*0062*/ 	.short	0x0008
        /*0064*/ 	.byte	0x00, 0xf5, 0x21, 0x00


	//----- nvinfo : EIATTR_KPARAM_INFO
	.align		4
.L_3805:
        /*0068*/ 	.byte	0x04, 0x17
        /*006a*/ 	.short	(.L_3807 - .L_3806)
.L_3806:
        /*006c*/ 	.word	0x00000000
        /*0070*/ 	.short	0x0000
        /*0072*/ 	.short	0x0000
        /*0074*/ 	.byte	0x00, 0xf5, 0x21, 0x00


	//----- nvinfo : EIATTR_SPARSE_MMA_MASK
	.align		4
.L_3807:
        /*0078*/ 	.byte	0x03, 0x50
        /*007a*/ 	.short	0x0000


	//----- nvinfo : EIATTR_MAXREG_COUNT
	.align		4
        /*007c*/ 	.byte	0x03, 0x1b
        /*007e*/ 	.short	0x00ff


	//----- nvinfo : EIATTR_MERCURY_ISA_VERSION
	.align		4
        /*0080*/ 	.byte	0x03, 0x5f
        /*0082*/ 	.short	0x0101


	//----- nvinfo : EIATTR_COOP_GROUP_MASK_REGIDS
	.align		4
        /*0084*/ 	.byte	0x04, 0x29
        /*0086*/ 	.short	(.L_3809 - .L_3808)


	//   ....[0]....
.L_3808:
        /*0088*/ 	.word	0xffffffff


	//   ....[1]....
        /*008c*/ 	.word	0xffffffff


	//   ....[2]....
        /*0090*/ 	.word	0xffffffff


	//   ....[3]....
        /*0094*/ 	.word	0xffffffff


	//   ....[4]....
        /*0098*/ 	.word	0xffffffff


	//   ....[5]....
        /*009c*/ 	.word	0xffffffff


	//----- nvinfo : EIATTR_COOP_GROUP_INSTR_OFFSETS
	.align		4
.L_3809:
        /*00a0*/ 	.byte	0x04, 0x28
        /*00a2*/ 	.short	(.L_3811 - .L_3810)


	//   ....[0]....
.L_3810:
        /*00a4*/ 	.word	0x00000390


	//   ....[1]....
        /*00a8*/ 	.word	0x000003a0


	//   ....[2]....
        /*00ac*/ 	.word	0x000003d0


	//   ....[3]....
        /*00b0*/ 	.word	0x000003e0


	//   ....[4]....
        /*00b4*/ 	.word	0x00000410


	//   ....[5]....
        /*00b8*/ 	.word	0x00000420


	//----- nvinfo : EIATTR_VRC_CTA_INIT_COUNT
	.align		4
.L_3811:
        /*00bc*/ 	.byte	0x02, 0x4a
	.zero		1
	.zero		1


	//----- nvinfo : EIATTR_EXIT_INSTR_OFFSETS
	.align		4
        /*00c0*/ 	.byte	0x04, 0x1c
        /*00c2*/ 	.short	(.L_3813 - .L_3812)


	//   ....[0]....
.L_3812:
        /*00c4*/ 	.word	0x00000430


	//   ....[1]....
        /*00c8*/ 	.word	0x00000530


	//   ....[2]....
        /*00cc*/ 	.word	0x000005b0


	//   ....[3]....
        /*00d0*/ 	.word	0x00000600


	//----- nvinfo : EIATTR_CRS_STACK_SIZE
	.align		4
.L_3813:
        /*00d4*/ 	.byte	0x04, 0x1e
        /*00d6*/ 	.short	(.L_3815 - .L_3814)
.L_3814:
        /*00d8*/ 	.word	0x00000000


	//----- nvinfo : EIATTR_CBANK_PARAM_SIZE
	.align		4
.L_3815:
        /*00dc*/ 	.byte	0x03, 0x19
        /*00de*/ 	.short	0x0030


	//----- nvinfo : EIATTR_PARAM_CBANK
	.align		4
        /*00e0*/ 	.byte	0x04, 0x0a
        /*00e2*/ 	.short	(.L_3817 - .L_3816)
	.align		4
.L_3816:
        /*00e4*/ 	.word	index@(.nv.constant0._ZN43_GLOBAL__N__9ae7fba5_10_SoftMax_cu_9f978f6321softmax_warp_backwardIN3c104HalfES2_fLi3ELb0ELb1EEEvPT0_PKT_S7_iiiPKb)
        /*00e8*/ 	.short	0x0380
        /*00ea*/ 	.short	0x0030


	//----- nvinfo : EIATTR_SW_WAR
	.align		4
.L_3817:
        /*00ec*/ 	.byte	0x04, 0x36
        /*00ee*/ 	.short	(.L_3819 - .L_3818)
.L_3818:
        /*00f0*/ 	.word	0x00000008
.L_3819:


//--------------------- .nv.info._ZN43_GLOBAL__N__9ae7fba5_10_SoftMax_cu_9f978f6321softmax_warp_backwardIN3c104HalfES2_fLi2ELb0ELb1EEEvPT0_PKT_S7_iiiPKb --------------------------
	.section	.nv.info._ZN43_GLOBAL__N__9ae7fba5_10_SoftMax_cu_9f978f6321softmax_warp_backwardIN3c104HalfES2_fLi2ELb0ELb1EEEvPT0_PKT_S7_iiiPKb,"",@"SHT_CUDA_INFO"
	.sectionflags	@""
	.align	4


	//----- nvinfo : EIATTR_CUDA_API_VERSION
	.align		4
        /*0000*/ 	.byte	0x04, 0x37
        /*0002*/ 	.short	(.L_3821 - .L_3820)
.L_3820:
        /*0004*/ 	.word	0x00000082


	//----- nvinfo : EIATTR_KPARAM_INFO
	.align		4
.L_3821:
        /*0008*/ 	.byte	0x04, 0x17
        /*000a*/ 	.short	(.L_3823 - .L_3822)
.L_3822:
        /*000c*/ 	.word	0x00000000
        /*0010*/ 	.short	0x0006
        /*0012*/ 	.short	0x0028
        /*0014*/ 	.byte	0x00, 0xf5, 0x21, 0x00


	//----- nvinfo : EIATTR_KPARAM_INFO
	.align		4
.L_3823:
        /*0018*/ 	.byte	0x04, 0x17
        /*001a*/ 	.short	(.L_3825 - .L_3824)
.L_3824:
        /*001c*/ 	.word	0x00000000
        /*0020*/ 	.short	0x0005
        /*0022*/ 	.short	0x0020
        /*0024*/ 	.byte	0x00, 0xf0, 0x11, 0x00


	//----- nvinfo : EIATTR_KPARAM_INFO
	.align		4
.L_3825:
        /*0028*/ 	.byte	0x04, 0x17
        /*002a*/ 	.short	(.L_3827 - .L_3826)
.L_3826:
        /*002c*/ 	.word	0x00000000
        /*0030*/ 	.short	0x0004
        /*0032*/ 	.short	0x001c
        /*0034*/ 	.byte	0x00, 0xf0, 0x11, 0x00


	//----- nvinfo : EIATTR_KPARAM_INFO
	.align		4
.L_3827:
        /*0038*/ 	.byte	0x04, 0x17
        /*003a*/ 	.short	(.L_3829 - .L_3828)
.L_3828:
        /*003c*/ 	.word	0x00000000
        /*0040*/ 	.short	0x0003
        /*0042*/ 	.short	0x0018
        /*0044*/ 	.byte	0x00, 0xf0, 0x11, 0x00


	//----- nvinfo : EIATTR_KPARAM_INFO
	.align		4
.L_3829:
        /*0048*/ 	.byte	0x04, 0x17
        /*004a*/ 	.short	(.L_3831 - .L_3830)
.L_3830:
        /*004c*/ 	.word	0x00000000
        /*0050*/ 	.short	0x0002
        /*0052*/ 	.short	0x0010
        /*0054*/ 	.byte	0x00, 0xf5, 0x21, 0x00


	//----- nvinfo : EIATTR_KPARAM_INFO
	.align		4
.L_3831:
        /*0058*/ 	.byte	0x04, 0x17
        /*005a*/ 	.short	(.L_3833 - .L_3832)
.L_3832:
        /*005c*/ 	.word	0x00000000
        /*0060*/ 	.short	0x0001
        /*0062*/ 	.short	0x0008
        /*0064*/ 	.byte	0x00, 0xf5, 0x21, 0x00


	//----- nvinfo : EIATTR_KPARAM_INFO
	.align		4
.L_3833:
        /*0068*/ 	.byte	0x04, 0x17
        /*006a*/ 	.short	(.L_3835 - .L_3834)
.L_3834:
        /*006c*/ 	.word	0x00000000
        /*0070*/ 	.short	0x0000
        /*0072*/ 	.short	0x0000
        /*0074*/ 	.byte	0x00, 0xf5, 0x21, 0x00


	//----- nvinfo : EIATTR_SPARSE_MMA_MASK
	.align		4
.L_3835:
        /*0078*/ 	.byte	0x03, 0x50
        /*007a*/ 	.short	0x0000


	//----- nvinfo : EIATTR_MAXREG_COUNT
	.align		4
        /*007c*/ 	.byte	0x03, 0x1b
        /*007e*/ 	.short	0x00ff


	//----- nvinfo : EIATTR_MERCURY_ISA_VERSION
	.align		4
        /*0080*/ 	.byte	0x03, 0x5f
        /*0082*/ 	.short	0x0101


	//----- nvinfo : EIATTR_COOP_GROUP_MASK_REGIDS
	.align		4
        /*0084*/ 	.byte	0x04, 0x29
        /*0086*/ 	.short	(.L_3837 - .L_3836)


	//   ....[0]....
.L_3836:
        /*0088*/ 	.word	0xffffffff


	//   ....[1]....
        /*008c*/ 	.word	0xffffffff


	//   ....[2]....
        /*0090*/ 	.word	0xffffffff


	//   ....[3]....
        /*0094*/ 	.word	0xffffffff


	//----- nvinfo : EIATTR_COOP_GROUP_INSTR_OFFSETS
	.align		4
.L_3837:
        /*0098*/ 	.byte	0x04, 0x28
        /*009a*/ 	.short	(.L_3839 - .L_3838)


	//   ....[0]....
.L_3838:
        /*009c*/ 	.word	0x00000390


	//   ....[1]....
        /*00a0*/ 	.word	0x000003a0


	//   ....[2]....
        /*00a4*/ 	.word	0x000003d0


	//   ....[3]....
        /*00a8*/ 	.word	0x000003e0


	//----- nvinfo : EIATTR_VRC_CTA_INIT_COUNT
	.align		4
.L_3839:
        /*00ac*/ 	.byte	0x02, 0x4a
	.zero		1
	.zero		1


	//----- nvinfo : EIATTR_EXIT_INSTR_OFFSETS
	.align		4
        /*00b0*/ 	.byte	0x04, 0x1c
        /*00b2*/ 	.short	(.L_3841 - .L_3840)


	//   ....[0]....
.L_3840:
        /*00b4*/ 	.word	0x000003f0


	//   ....[1]....
        /*00b8*/ 	.word	0x000004f0


	//   ....[2]....
        /*00bc*/ 	.word	0x00000570


	//   ....[3]....
        /*00c0*/ 	.word	0x000005c0


	//----- nvinfo : EIATTR_CRS_STACK_SIZE
	.align		4
.L_3841:
        /*00c4*/ 	.byte	0x04, 0x1e
        /*00c6*/ 	.short	(.L_3843 - .L_3842)
.L_3842:
        /*00c8*/ 	.word	0x00000000


	//----- nvinfo : EIATTR_CBANK_PARAM_SIZE
	.align		4
.L_3843:
        /*00cc*/ 	.byte	0x03, 0x19
        /*00ce*/ 	.short	0x0030


	//----- nvinfo : EIATTR_PARAM_CBANK
	.align		4
        /*00d0*/ 	.byte	0x04, 0x0a
        /*00d2*/ 	.short	(.L_3845 - .L_3844)
	.align		4
.L_3844:
        /*00d4*/ 	.word	index@(.nv.constant0._ZN43_GLOBAL__N__9ae7fba5_10_SoftMax_cu_9f978f6321softmax_warp_backwardIN3c104HalfES2_fLi2ELb0ELb1EEEvPT0_PKT_S7_iiiPKb)
        /*00d8*/ 	.short	0x0380
        /*00da*/ 	.short	0x0030


	//----- nvinfo : EIATTR_SW_WAR
	.align		4
.L_3845:
        /*00dc*/ 	.byte	0x04, 0x36
        /*00de*/ 	.short	(.L_3847 - .L_3846)
.L_3846:
        /*00e0*/ 	.word	0x00000008
.L_3847:


//--------------------- .nv.info._ZN43_GLOBAL__N__9ae7fba5_10_SoftMax_cu_9f978f6321softmax_warp_backwardIN3c104HalfES2_fLi1ELb0ELb1EEEvPT0_PKT_S7_iiiPKb --------------------------
	.section	.nv.info._ZN43_GLOBAL__N__9ae7fba5_10_SoftMax_cu_9f978f6321softmax_warp_backwardIN3c104HalfES2_fLi1ELb0ELb1EEEvPT0_PKT_S7_iiiPKb,"",@"SHT_CUDA_INFO"
	.sectionflags	@""
	.align	4


	//----- nvinfo : EIATTR_CUDA_API_VERSION
	.align		4
        /*0000*/ 	.byte	0x04, 0x37
        /*0002*/ 	.short	(.L_3849 - .L_3848)
.L_3848:
        /*0004*/ 	.word	0x00000082


	//----- nvinfo : EIATTR_KPARAM_INFO
	.align		4
.L_3849:
        /*0008*/ 	.byte	0x04, 0x17
        /*000a*/ 	.short	(.L_3851 - .L_3850)
.L_3850:
        /*000c*/ 	.word	0x00000000
        /*0010*/ 	.short	0x0006
        /*0012*/ 	.short	0x0028
        /*0014*/ 	.byte	0x00, 0xf5, 0x21, 0x00


	//----- nvinfo : EIATTR_KPARAM_INFO
	.align		4
.L_3851:
        /*0018*/ 	.byte	0x04, 0x17
        /*001a*/ 	.short	(.L_3853 - .L_3852)
.L_3852:
        /*001c*/ 	.word	0x00000000
        /*0020*/ 	.short	0x0005
        /*0022*/ 	.short	0x0020
        /*0024*/ 	.byte	0x00, 0xf0, 0x11, 0x00


	//----- nvinfo : EIATTR_KPARAM_INFO
	.align		4
.L_3853:
        /*0028*/ 	.byte	0x04, 0x17
        /*002a*/ 	.short	(.L_3855 - .L_3854)
.L_3854:
        /*002c*/ 	.word	0x00000000
        /*0030*/ 	.short	0x0004
        /*0032*/ 	.short	0x001c
        /*0034*/ 	.byte	0x00, 0xf0, 0x11, 0x00


	//----- nvinfo : EIATTR_KPARAM_INFO
	.align		4
.L_3855:
        /*0038*/ 	.byte	0x04, 0x17
        /*003a*/ 	.short	(.L_3857 - .L_3856)
.L_3856:
        /*003c*/ 	.word	0x00000000
        /*0040*/ 	.short	0x0003
        /*0042*/ 	.short	0x0018
        /*0044*/ 	.byte	0x00, 0xf0, 0x11, 0x00


	//----- nvinfo : EIATTR_KPARAM_INFO
	.align		4
.L_3857:
        /*0048*/ 	.byte	0x04, 0x17
        /*004a*/ 	.short	(.L_3859 - .L_3858)
.L_3858:
        /*004c*/ 	.word	0x00000000
        /*0050*/ 	.short	0x0002
        /*0052*/ 	.short	0x0010
        /*0054*/ 	.byte	0x00, 0xf5, 0x21, 0x00


	//----- nvinfo : EIATTR_KPARAM_INFO
	.align		4
.L_3859:
        /*0058*/ 	.byte	0x04, 0x17
        /*005a*/ 	.short	(.L_3861 - .L_3860)
.L_3860:
        /*005c*/ 	.word	0x00000000
        /*0060*/ 	.short	0x0001
        /*0062*/ 	.short	0x0008
        /*0064*/ 	.byte	0x00, 0xf5, 0x21, 0x00


	//----- nvinfo : EIATTR_KPARAM_INFO
	.align		4
.L_3861:
        /*0068*/ 	.byte	0x04, 0x17
        /*006a*/ 	.short	(.L_3863 - .L_3862)
.L_3862:
        /*006c*/ 	.word	0x00000000
        /*0070*/ 	.short	0x0000
        /*0072*/ 	.short	0x0000
        /*0074*/ 	.byte	0x00, 0xf5, 0x21, 0x00


	//----- nvinfo : EIATTR_SPARSE_MMA_MASK
	.align		4
.L_3863:
        /*0078*/ 	.byte	0x03, 0x50
        /*007a*/ 	.short	0x0000


	//----- nvinfo : EIATTR_MAXREG_COUNT
	.align		4
        /*007c*/ 	.byte	0x03, 0x1b
        /*007e*/ 	.short	0x00ff


	//----- nvinfo : EIATTR_MERCURY_ISA_VERSION
	.align		4
        /*0080*/ 	.byte	0x03, 0x5f
        /*0082*/ 	.short	0x0101


	//----- nvinfo : EIATTR_COOP_GROUP_MASK_REGIDS
	.align		4
        /*0084*/ 	.byte	0x04, 0x29
        /*0086*/ 	.short	(.L_3865 - .L_3864)


	//   ....[0]....
.L_3864:
        /*0088*/ 	.word	0xffffffff


	//   ....[1]....
        /*008c*/ 	.word	0xffffffff


	//----- nvinfo : EIATTR_COOP_GROUP_INSTR_OFFSETS
	.align		4
.L_3865:
        /*0090*/ 	.byte	0x04, 0x28
        /*0092*/ 	.short	(.L_3867 - .L_3866)


	//   ....[0]....
.L_3866:
        /*0094*/ 	.word	0x00000390


	//   ....[1]....
        /*0098*/ 	.word	0x000003a0


	//----- nvinfo : EIATTR_VRC_CTA_INIT_COUNT
	.align		4
.L_3867:
        /*009c*/ 	.byte	0x02, 0x4a
	.zero		1
	.zero		1


	//----- nvinfo : EIATTR_EXIT_INSTR_OFFSETS
	.align		4
        /*00a0*/ 	.byte	0x04, 0x1c
        /*00a2*/ 	.short	(.L_3869 - .L_3868)


	//   ....[0]....
.L_3868:
        /*00a4*/ 	.word	0x000003b0


	//   ....[1]....
        /*00a8*/ 	.word	0x000004b0


	//   ....[2]....
        /*00ac*/ 	.word	0x00000530


	//   ....[3]....
        /*00b0*/ 	.word	0x00000580


	//----- nvinfo : EIATTR_CRS_STACK_SIZE
	.align		4
.L_3869:
        /*00b4*/ 	.byte	0x04, 0x1e
        /*00b6*/ 	.short	(.L_3871 - .L_3870)
.L_3870:
        /*00b8*/ 	.word	0x00000000


	//----- nvinfo : EIATTR_CBANK_PARAM_SIZE
	.align		4
.L_3871:
        /*00bc*/ 	.byte	0x03, 0x19
        /*00be*/ 	.short	0x0030


	//----- nvinfo : EIATTR_PARAM_CBANK
	.align		4
        /*00c0*/ 	.byte	0x04, 0x0a
        /*00c2*/ 	.short	(.L_3873 - .L_3872)
	.align		4
.L_3872:
        /*00c4*/ 	.word	index@(.nv.constant0._ZN43_GLOBAL__N__9ae7fba5_10_SoftMax_cu_9f978f6321softmax_warp_backwardIN3c104HalfES2_fLi1ELb0ELb1EEEvPT0_PKT_S7_iiiPKb)
        /*00c8*/ 	.short	0x0380
        /*00ca*/ 	.short	0x0030


	//----- nvinfo : EIATTR_SW_WAR
	.align		4
.L_3873:
        /*00cc*/ 	.byte	0x04, 0x36
        /*00ce*/ 	.short	(.L_3875 - .L_3874)
.L_3874:
        /*00d0*/ 	.word	0x00000008
.L_3875:


//--------------------- .nv.info._ZN43_GLOBAL__N__9ae7fba5_10_SoftMax_cu_9f978f6321softmax_warp_backwardIN3c104HalfES2_fLi0ELb0ELb1EEEvPT0_PKT_S7_iiiPKb --------------------------
	.section	.nv.info._ZN43_GLOBAL__N__9ae7fba5_10_SoftMax_cu_9f978f6321softmax_warp_backwardIN3c104HalfES2_fLi0ELb0ELb1EEEvPT0_PKT_S7_iiiPKb,"",@"SHT_CUDA_INFO"
	.sectionflags	@""
	.align	4


	//----- nvinfo : EIATTR_CUDA_API_VERSION
	.align		4
        /*0000*/ 	.byte	0x04, 0x37
        /*0002*/ 	.short	(.L_3877 - .L_3876)
.L_3876:
        /*0004*/ 	.word	0x00000082


	//----- nvinfo : EIATTR_KPARAM_INFO
	.align		4
.L_3877:
        /*0008*/ 	.byte	0x04, 0x17
        /*000a*/ 	.short	(.L_3879 - .L_3878)
.L_3878:
        /*000c*/ 	.word	0x00000000
        /*0010*/ 	.short	0x0006
        /*0012*/ 	.short	0x0028
        /*0014*/ 	.byte	0x00, 0xf5, 0x21, 0x00


	//----- nvinfo : EIATTR_KPARAM_INFO
	.align		4
.L_3879:
        /*0018*/ 	.byte	0x04, 0x17
        /*001a*/ 	.short	(.L_3881 - .L_3880)
.L_3880:
        /*001c*/ 	.word	0x00000000
        /*0020*/ 	.short	0x0005
        /*0022*/ 	.short	0x0020
        /*0024*/ 	.byte	0x00, 0xf0, 0x11, 0x00


	//----- nvinfo : EIATTR_KPARAM_INFO
	.align		4
.L_3881:
        /*0028*/ 	.byte	0x04, 0x17
        /*002a*/ 	.short	(.L_3883 - .L_3882)
.L_3882:
        /*002c*/ 	.word	0x00000000
        /*0030*/ 	.short	0x0004
        /*0032*/ 	.short	0x001c
        /*0034*/ 	.byte	0x00, 0xf0, 0x11, 0x00


	//----- nvinfo : EIATTR_KPARAM_INFO
	.align		4
.L_3883:
        /*0038*/ 	.byte	0x04, 0x17
        /*003a*/ 	.short	(.L_3885 - .L_3884)
.L_3884:
        /*003c*/ 	.word	0x00000000
        /*0040*/ 	.short	0x0003
        /*0042*/ 	.short	0x0018
        /*0044*/ 	.byte	0x00, 0xf0, 0x11, 0x00


	//----- nvinfo : EIATTR_KPARAM_INFO
	.align		4
.L_3885:
        /*0048*/ 	.byte	0x04, 0x17
        /*004a*/ 	.short	(.L_3887 - .L_3886)
.L_3886:
        /*004c*/ 	.word	0x00000000
        /*0050*/ 	.short	0x0002
        /*0052*/ 	.short	0x0010
        /*0054*/ 	.byte	0x00, 0xf5, 0x21, 0x00


	//----- nvinfo : EIATTR_KPARAM_INFO
	.align		4
.L_3887:
        /*0058*/ 	.byte	0x04, 0x17
        /*005a*/ 	.short	(.L_3889 - .L_3888)
.L_3888:
        /*005c*/ 	.word	0x00000000
        /*0060*/ 	.short	0x0001
        /*0062*/ 	.short	0x0008
        /*0064*/ 	.byte	0x00, 0xf5, 0x21, 0x00


	//----- nvinfo : EIATTR_KPARAM_INFO
	.align		4
.L_3889:
        /*0068*/ 	.byte	0x04, 0x17
        /*006a*/ 	.short	(.L_3891 - .L_3890)
.L_3890:
        /*006c*/ 	.word	0x00000000
        /*0070*/ 	.short	0x0000
        /*0072*/ 	.short	0x0000
        /*0074*/ 	.byte	0x00, 0xf5, 0x21, 0x00


	//----- nvinfo : EIATTR_SPARSE_MMA_MASK
	.align		4
.L_3891:
        /*0078*/ 	.byte	0x03, 0x50
        /*007a*/ 	.short	0x0000


	//----- nvinfo : EIATTR_MAXREG_COUNT
	.align		4
        /*007c*/ 	.byte	0x03, 0x1b
        /*007e*/ 	.short	0x00ff


	//----- nvinfo : EIATTR_MERCURY_ISA_VERSION
	.align		4
        /*0080*/ 	.byte	0x03, 0x5f
        /*0082*/ 	.short	0x0101


	//----- nvinfo : EIATTR_VRC_CTA_INIT_COUNT
	.align		4
        /*0084*/ 	.byte	0x02, 0x4a
	.zero		1
	.zero		1


	//----- nvinfo : EIATTR_EXIT_INSTR_OFFSETS
	.align		4
        /*0088*/ 	.byte	0x04, 0x1c
        /*008a*/ 	.short	(.L_3893 - .L_3892)


	//   ....[0]....
.L_3892:
        /*008c*/ 	.word	0x000002a0


	//   ....[1]....
        /*0090*/ 	.word	0x000003e0


	//   ....[2]....
        /*0094*/ 	.word	0x00000460


	//   ....[3]....
        /*0098*/ 	.word	0x000004f0


	//----- nvinfo : EIATTR_CBANK_PARAM_SIZE
	.align		4
.L_3893:
        /*009c*/ 	.byte	0x03, 0x19
        /*009e*/ 	.short	0x0030


	//----- nvinfo : EIATTR_PARAM_CBANK
	.align		4
        /*00a0*/ 	.byte	0x04, 0x0a
        /*00a2*/ 	.short	(.L_3895 - .L_3894)
	.align		4
.L_3894:
        /*00a4*/ 	.word	index@(.nv.constant0._ZN43_GLOBAL__N__9ae7fba5_10_SoftMax_cu_9f978f6321softmax_warp_backwardIN3c104HalfES2_fLi0ELb0ELb1EEEvPT0_PKT_S7_iiiPKb)
        /*00a8*/ 	.short	0x0380
        /*00aa*/ 	.short	0x0030


	//----- nvinfo : EIATTR_SW_WAR
	.align		4
.L_3895:
        /*00ac*/ 	.byte	0x04, 0x36
        /*00ae*/ 	.short	(.L_3897 - .L_3896)
.L_3896:
        /*00b0*/ 	.word	0x00000008
.L_3897:


//--------------------- .nv.info._ZN43_GLOBAL__N__9ae7fba5_10_SoftMax_cu_9f978f6321softmax_warp_backwardIfffLi10ELb0ELb1EEEvPT0_PKT_S5_iiiPKb --------------------------
	.section	.nv.info._ZN43_GLOBAL__N__9ae7fba5_10_SoftMax_cu_9f978f6321softmax_warp_backwardIfffLi10ELb0ELb1EEEvPT0_PKT_S5_iiiPKb,"",@"SHT_CUDA_INFO"
	.sectionflags	@""
	.align	4


	//----- nvinfo : EIATTR_CUDA_API_VERSION
	.align		4
        /*0000*/ 	.byte	0x04, 0x37
        /*0002*/ 	.short	(.L_3899 - .L_3898)
.L_3898:
        /*0004*/ 	.word	0x00000082


	//----- nvinfo : EIATTR_KPARAM_INFO
	.align		4
.L_3899:
        /*0008*/ 	.byte	0x04, 0x17
        /*000a*/ 	.short	(.L_3901 - .L_3900)
.L_3900:
        /*000c*/ 	.word	0x00000000
        /*0010*/ 	.short	0x0006
        /*0012*/ 	.short	0x0028
        /*0014*/ 	.byte	0x00, 0xf5, 0x21, 0x00


	//----- nvinfo : EIATTR_KPARAM_INFO
	.align		4
.L_3901:
        /*0018*/ 	.byte	0x04, 0x17
        /*001a*/ 	.short	(.L_3903 - .L_3902)
.L_3902:
        /*001c*/ 	.word	0x00000000
        /*0020*/ 	.short	0x0005
        /*0022*/ 	.short	0x0020
        /*0024*/ 	.byte	0x00, 0xf0, 0x11, 0x00


	//----- nvinfo : EIATTR_KPARAM_INFO
	.align		4
.L_3903:
        /*0028*/ 	.byte	0x04, 0x17
        /*002a*/ 	.short	(.L_3905 - .L_3904)
.L_3904:
        /*002c*/ 	.word	0x00000000
        /*0030*/ 	.short	0x0004
        /*0032*/ 	.short	0x001c
        /*0034*/ 	.byte	0x00, 0xf0, 0x11, 0x00


	//----- nvinfo : EIATTR_KPARAM_INFO
	.align		4
.L_3905:
        /*0038*/ 	.byte	0x04, 0x17
        /*003a*/ 	.short	(.L_3907 - .L_3906)
.L_3906:
        /*003c*/ 	.word	0x00000000
        /*0040*/ 	.short	0x0003
        /*0042*/ 	.short	0x0018
        /*0044*/ 	.byte	0x00, 0xf0, 0x11, 0x00


	//----- nvinfo : EIATTR_KPARAM_INFO
	.align		4
.L_3907:
        /*0048*/ 	.byte	0x04, 0x17
        /*004a*/ 	.short	(.L_3909 - .L_3908)
.L_3908:
        /*004c*/ 	.word	0x00000000
        /*0050*/ 	.short	0x0002
        /*0052*/ 	.short	0x0010
        /*0054*/ 	.byte	0x00, 0xf5, 0x21, 0x00


	//----- nvinfo : EIATTR_KPARAM_INFO
	.align		4
.L_3909:
        /*0058*/ 	.byte	0x04, 0x17
        /*005a*/ 	.short	(.L_3911 - .L_3910)
.L_3910:
        /*005c*/ 	.word	0x00000000
        /*0060*/ 	.short	0x0001
        /*0062*/ 	.short	0x0008
        /*0064*/ 	.byte	0x00, 0xf5, 0x21, 0x00


	//----- nvinfo : EIATTR_KPARAM_INFO
	.align		4
.L_3911:
        /*0068*/ 	.byte	0x04, 0x17
        /*006a*/ 	.short	(.L_3913 - .L_3912)
.L_3912:
        /*006c*/ 	.word	0x00000000
        /*0070*/ 	.short	0x0000
        /*0072*/ 	.short	0x0000
        /*0074*/ 	.byte	0x00, 0xf5, 0x21, 0x00


	//----- nvinfo : EIATTR_SPARSE_MMA_MASK
	.align		4
.L_3913:
        /*0078*/ 	.byte	0x03, 0x50
        /*007a*/ 	.short	0x0000


	//----- nvinfo : EIATTR_MAXREG_COUNT
	.align		4
        /*007c*/ 	.byte	0x03, 0x1b
        /*007e*/ 	.short	0x00ff


	//----- nvinfo : EIATTR_MERCURY_ISA_VERSION
	.align		4
        /*0080*/ 	.byte	0x03, 0x5f
        /*0082*/ 	.short	0x0101


	//----- nvinfo : EIATTR_COOP_GROUP_MASK_REGIDS
	.align		4
        /*0084*/ 	.byte	0x04, 0x29
        /*0086*/ 	.short	(.L_3915 - .L_3914)


	//   ....[0]....
.L_3914:
        /*0088*/ 	.word	0xffffffff


	//   ....[1]....
        /*008c*/ 	.word	0xffffffff


	//   ....[2]....
        /*0090*/ 	.word	0xffffffff


	//   ....[3]....
        /*0094*/ 	.word	0xffffffff


	//   ....[4]....
        /*0098*/ 	.word	0xffffffff


	//----- nvinfo : EIATTR_COOP_GROUP_INSTR_OFFSETS
	.align		4
.L_3915:
        /*009c*/ 	.byte	0x04, 0x28
        /*009e*/ 	.short	(.L_3917 - .L_3916)


	//   ....[0]....
.L_3916:
        /*00a0*/ 	.word	0x000012a0


	//   ....[1]....
        /*00a4*/ 	.word	0x000012c0


	//   ....[2]....
        /*00a8*/ 	.word	0x000012e0


	//   ....[3]....
        /*00ac*/ 	.word	0x00001300


	//   ....[4]....
        /*00b0*/ 	.word	0x00001350


	//----- nvinfo : EIATTR_VRC_CTA_INIT_COUNT
	.align		4
.L_3917:
        /*00b4*/ 	.byte	0x02, 0x4a
	.zero		1
	.zero		1


	//----- nvinfo : EIATTR_EXIT_INSTR_OFFSETS
	.align		4
        /*00b8*/ 	.byte	0x04, 0x1c
        /*00ba*/ 	.short	(.L_3919 - .L_3918)


	//   ....[0]....
.L_3918:
        /*00bc*/ 	.word	0x00001360


	//   ....[1]....
        /*00c0*/ 	.word	0x00002670


	//   ....[2]....
        /*00c4*/ 	.word	0x000026b0


	//   ....[3]....
        /*00c8*/ 	.word	0x000026e0


	//----- nvinfo : EIATTR_CRS_STACK_SIZE
	.align		4
.L_3919:
        /*00cc*/ 	.byte	0x04, 0x1e
        /*00ce*/ 	.short	(.L_3921 - .L_3920)
.L_3920:
        /*00d0*/ 	.word	0x00000000


	//----- nvinfo : EIATTR_CBANK_PARAM_SIZE
	.align		4
.L_3921:
        /*00d4*/ 	.byte	0x03, 0x19
        /*00d6*/ 	.short	0x0030


	//----- nvinfo : EIATTR_PARAM_CBANK
	.align		4
        /*00d8*/ 	.byte	0x04, 0x0a
        /*00da*/ 	.short	(.L_3923 - .L_3922)
	.align		4
.L_3922:
        /*00dc*/ 	.word	index@(.nv.constant0._ZN43_GLOBAL__N__9ae7fba5_10_SoftMax_cu_9f978f6321softmax_warp_backwardIfffLi10ELb0ELb1EEEvPT0_PKT_S5_iiiPKb)
        /*00e0*/ 	.short	0x0380
        /*00e2*/ 	.short	0x0030


	//----- nvinfo : EIATTR_SW_WAR
	.align		4
.L_3923:
        /*00e4*/ 	.byte	0x04, 0x36
        /*00e6*/ 	.short	(.L_3925 - .L_3924)
.L_3924:
        /*00e8*/ 	.word	0x00000008
.L_3925:


//--------------------- .nv.info._ZN43_GLOBAL__N__9ae7fba5_10_SoftMax_cu_9f978f6321softmax_warp_backwardIfffLi9ELb0ELb1EEEvPT0_PKT_S5_iiiPKb --------------------------
	.section	.nv.info._ZN43_GLOBAL__N__9ae7fba5_10_SoftMax_cu_9f978f6321softmax_warp_backwardIfffLi9ELb0ELb1EEEvPT0_PKT_S5_iiiPKb,"",@"SHT_CUDA_INFO"
	.sectionflags	@""
	.align	4


	//----- nvinfo : EIATTR_CUDA_API_VERSION
	.align		4
        /*0000*/ 	.byte	0x04, 0x37
        /*0002*/ 	.short	(.L_3927 - .L_3926)
.L_3926:
        /*0004*/ 	.word	0x00000082


	//----- nvinfo : EIATTR_KPARAM_INFO
	.align		4
.L_3927:
        /*0008*/ 	.byte	0x04, 0x17
        /*000a*/ 	.short	(.L_3929 - .L_3928)
.L_3928:
        /*000c*/ 	.word	0x00000000
        /*0010*/ 	.short	0x0006
        /*0012*/ 	.short	0x0028
        /*0014*/ 	.byte	0x00, 0xf5, 0x21, 0x00


	//----- nvinfo : EIATTR_KPARAM_INFO
	.align		4
.L_3929:
        /*0018*/ 	.byte	0x04, 0x17
        /*001a*/ 	.short	(.L_3931 - .L_3930)
.L_3930:
        /*001c*/ 	.word	0x00000000
        /*0020*/ 	.short	0x0005
        /*0022*/ 	.short	0x0020
        /*0024*/ 	.byte	0x00, 0xf0, 0x11, 0x00


	//----- nvinfo : EIATTR_KPARAM_INFO
	.align		4
.L_3931:
        /*0028*/ 	.byte	0x04, 0x17
        /*002a*/ 	.short	(.L_3933 - .L_3932)
.L_3932:
        /*002c*/ 	.word	0x00000000
        /*0030*/ 	.short	0x0004
        /*0032*/ 	.short	0x001c
        /*0034*/ 	.byte	0x00, 0xf0, 0x11, 0x00


	//----- nvinfo : EIATTR_KPARAM_INFO
	.align		4
.L_3933:
        /*0038*/ 	.byte	0x04, 0x17
        /*003a*/ 	.short	(.L_3935 - .L_3934)
.L_3934:
        /*003c*/ 	.word	0x00000000
        /*0040*/ 	.short	0x0003
        /*0042*/ 	.short	0x0018
        /*0044*/ 	.byte	0x00, 0xf0, 0x11, 0x00


	//----- nvinfo : EIATTR_KPARAM_INFO
	.align		4
.L_3935:
        /*0048*/ 	.byte	0x04, 0x17
        /*004a*/ 	.short	(.L_3937 - .L_3936)
.L_3936:
        /*004c*/ 	.word	0x00000000
        /*0050*/ 	.short	0x0002
        /*0052*/ 	.short	0x0010
        /*0054*/ 	.byte	0x00, 0xf5, 0x21, 0x00


	//----- nvinfo : EIATTR_KPARAM_INFO
	.align		4
.L_3937:
        /*0058*/ 	.byte	0x04, 0x17
        /*005a*/ 	.short	(.L_3939 - .L_3938)
.L_3938:
        /*005c*/ 	.word	0x00000000
        /*0060*/ 	.short	0x0001
        /*0062*/ 	.short	0x0008
        /*0064*/ 	.byte	0x00, 0xf5, 0x21, 0x00


	//----- nvinfo : EIATTR_KPARAM_INFO
	.align		4
.L_3939:
        /*0068*/ 	.byte	0x04, 0x17
        /*006a*/ 	.short	(.L_3941 - .L_3940)
.L_3940:
        /*006c*/ 	.word	0x00000000
        /*0070*/ 	.short	0x0000
        /*0072*/ 	.short	0x0000
        /*0074*/ 	.byte	0x00, 0xf5, 0x21, 0x00


	//----- nvinfo : EIATTR_SPARSE_MMA_MASK
	.align		4
.L_3941:
        /*0078*/ 	.byte	0x03, 0x50
        /*007a*/ 	.short	0x0000


	//----- nvinfo : EIATTR_MAXREG_COUNT
	.align		4
        /*007c*/ 	.byte	0x03, 0x1b
        /*007e*/ 	.short	0x00ff


	//----- nvinfo : EIATTR_MERCURY_ISA_VERSION
	.align		4
        /*0080*/ 	.byte	0x03, 0x5f
        /*0082*/ 	.short	0x0101


	//----- nvinfo : EIATTR_COOP_GROUP_MASK_REGIDS
	.align		4
        /*0084*/ 	.byte	0x04, 0x29
        /*0086*/ 	.short	(.L_3943 - .L_3942)


	//   ....[0]....
.L_3942:
        /*0088*/ 	.word	0xffffffff


	//   ....[1]....
        /*008c*/ 	.word	0xffffffff


	//   ....[2]....
        /*0090*/ 	.word	0xffffffff


	//   ....[3]....
        /*0094*/ 	.word	0xffffffff


	//   ....[4]....
        /*0098*/ 	.word	0xffffffff


	//----- nvinfo : EIATTR_COOP_GROUP_INSTR_OFFSETS
	.align		4
.L_3943:
        /*009c*/ 	.byte	0x04, 0x28
        /*009e*/ 	.short	(.L_3945 - .L_3944)


	//   ....[0]....
.L_3944:
        /*00a0*/ 	.word	0x000009c0


	//   ....[1]....
        /*00a4*/ 	.word	0x000009e0


	//   ....[2]....
        /*00a8*/ 	.word	0x00000a00


	//   ....[3]....
        /*00ac*/ 	.word	0x00000aa0


	//   ....[4]....
        /*00b0*/ 	.word	0x00000ac0


	//----- nvinfo : EIATTR_VRC_CTA_INIT_COUNT
	.align		4
.L_3945:
        /*00b4*/ 	.byte	0x02, 0x4a
	.zero		1
	.zero		1


	//----- nvinfo : EIATTR_EXIT_INSTR_OFFSETS
	.align		4
        /*00b8*/ 	.byte	0x04, 0x1c
        /*00ba*/ 	.short	(.L_3947 - .L_3946)


	//   ....[0]....
.L_3946:
        /*00bc*/ 	.word	0x00000ad0


	//   ....[1]....
        /*00c0*/ 	.word	0x00001450


	//   ....[2]....
        /*00c4*/ 	.word	0x00001490


	//   ....[3]....
        /*00c8*/ 	.word	0x000014c0


	//----- nvinfo : EIATTR_CRS_STACK_SIZE
	.align		4
.L_3947:
        /*00cc*/ 	.byte	0x04, 0x1e
        /*00ce*/ 	.short	(.L_3949 - .L_3948)
.L_3948:
        /*00d0*/ 	.word	0x00000000


	//----- nvinfo : EIATTR_CBANK_PARAM_SIZE
	.align		4
.L_3949:
        /*00d4*/ 	.byte	0x03, 0x19
        /*00d6*/ 	.short	0x0030


	//----- nvinfo : EIATTR_PARAM_CBANK
	.align		4
        /*00d8*/ 	.byte	0x04, 0x0a
        /*00da*/ 	.short	(.L_3951 - .L_3950)
	.align		4
.L_3950:
        /*00dc*/ 	.word	index@(.nv.constant0._ZN43_GLOBAL__N__9ae7fba5_10_SoftMax_cu_9f978f6321softmax_warp_backwardIfffLi9ELb0ELb1EEEvPT0_PKT_S5_iiiPKb)
        /*00e0*/ 	.short	0x0380
        /*00e2*/ 	.short	0x0030


	//----- nvinfo : EIATTR_SW_WAR
	.align		4
.L_3951:
        /*00e4*/ 	.byte	0x04, 0x36
        /*00e6*/ 	.short	(.L_3953 - .L_3952)
.L_3952:
        /*00e8*/ 	.word	0x00000008
.L_3953:


//--------------------- .nv.info._ZN43_GLOBAL__N__9ae7fba5_10_SoftMax_cu_9f978f6321softmax_warp_backwardIfffLi8ELb0ELb1EEEvPT0_PKT_S5_iiiPKb --------------------------
	.section	.nv.info._ZN43_GLOBAL__N__9ae7fba5_10_SoftMax_cu_9f978f6321softmax_warp_backwardIfffLi8ELb0ELb1EEEvPT0_PKT_S5_iiiPKb,"",@"SHT_CUDA_INFO"
	.sectionflags	@""
	.align	4


	//----- nvinfo : EIATTR_CUDA_API_VERSION
	.align		4
        /*0000*/ 	.byte	0x04, 0x37
        /*0002*/ 	.short	(.L_3955 - .L_3954)
.L_3954:
        /*0004*/ 	.word	0x00000082


	//----- nvinfo : EIATTR_KPARAM_INFO
	.align		4
.L_3955:
        /*0008*/ 	.byte	0x04, 0x17
        /*000a*/ 	.short	(.L_3957 - .L_3956)
.L_3956:
        /*000c*/ 	.word	0x00000000
        /*0010*/ 	.short	0x0006
        /*0012*/ 	.short	0x0028
        /*0014*/ 	.byte	0x00, 0xf5, 0x21, 0x00


	//----- nvinfo : EIATTR_KPARAM_INFO
	.align		4
.L_3957:
        /*0018*/ 	.byte	0x04, 0x17
        /*001a*/ 	.short	(.L_3959 - .L_3958)
.L_3958:
        /*001c*/ 	.word	0x00000000
        /*0020*/ 	.short	0x0005
        /*0022*/ 	.short	0x0020
        /*0024*/ 	.byte	0x00, 0xf0, 0x11, 0x00


	//----- nvinfo : EIATTR_KPARAM_INFO
	.align		4
.L_3959:
        /*0028*/ 	.byte	0x04, 0x17
        /*002a*/ 	.short	(.L_3961 - .L_3960)
.L_3960:
        /*002c*/ 	.word	0x00000000
        /*0030*/ 	.short	0x0004
        /*0032*/ 	.short	0x001c
        /*0034*/ 	.byte	0x00, 0xf0, 0x11, 0x00


	//----- nvinfo : EIATTR_KPARAM_INFO
	.align		4
.L_3961:
        /*0038*/ 	.byte	0x04, 0x17
        /*003a*/ 	.short	(.L_3963 - .L_3962)
.L_3962:
        /*003c*/ 	.word	0x00000000
        /*0040*/ 	.short	0x0003
        /*0042*/ 	.short	0x0018
        /*0044*/ 	.byte	0x00, 0xf0, 0x11, 0x00


	//----- nvinfo : EIATTR_KPARAM_INFO
	.align		4
.L_3963:
        /*0048*/ 	.byte	0x04, 0x17
        /*004a*/ 	.short	(.L_3965 - .L_3964)
.L_3964:
        /*004c*/ 	.word	0x00000000
        /*0050*/ 	.short	0x0002
        /*0052*/ 	.short	0x0010
        /*0054*/ 	.byte	0x00, 0xf5, 0x21, 0x00


	//----- nvinfo : EIATTR_KPARAM_INFO
	.align		4
.L_3965:
        /*0058*/ 	.byte	0x04, 0x17
        /*005a*/ 	.short	(.L_3967 - .L_3966)
.L_3966:
        /*005c*/ 	.word	0x00000000
        /*0060*/ 	.short	0x0001
        /*0062*/ 	.short	0x0008
        /*0064*/ 	.byte	0x00, 0xf5, 0x21, 0x00


	//----- nvinfo : EIATTR_KPARAM_INFO
	.align		4
.L_3967:
        /*0068*/ 	.byte	0x04, 0x17
        /*006a*/ 	.short	(.L_3969 - .L_3968)
.L_3968:
        /*006c*/ 	.word	0x00000000
        /*0070*/ 	.short	0x0000
        /*0072*/ 	.short	0x0000
        /*0074*/ 	.byte	0x00, 0xf5, 0x21, 0x00


	//----- nvinfo : EIATTR_SPARSE_MMA_MASK
	.align		4
.L_3969:
        /*0078*/ 	.byte	0x03, 0x50
        /*007a*/ 	.short	0x0000


	//----- nvinfo : EIATTR_MAXREG_COUNT
	.align		4
        /*007c*/ 	.byte	0x03, 0x1b
        /*007e*/ 	.short	0x00ff


	//----- nvinfo : EIATTR_MERCURY_ISA_VERSION
	.align		4
        /*0080*/ 	.byte	0x03, 0x5f
        /*0082*/ 	.short	0x0101


	//----- nvinfo : EIATTR_COOP_GROUP_MASK_REGIDS
	.align		4
        /*0084*/ 	.byte	0x04, 0x29
        /*0086*/ 	.short	(.L_3971 - .L_3970)


	//   ....[0]....
.L_3970:
        /*0088*/ 	.word	0xffffffff


	//   ....[1]....
        /*008c*/ 	.word	0xffffffff


	//   ....[2]....
        /*0090*/ 	.word	0xffffffff


	//   ....[3]....
        /*0094*/ 	.word	0xffffffff


	//   ....[4]....
        /*0098*/ 	.word	0xffffffff


	//----- nvinfo : EIATTR_COOP_GROUP_INSTR_OFFSETS
	.align		4
.L_3971:
        /*009c*/ 	.byte	0x04, 0x28
        /*009e*/ 	.short	(.L_3973 - .L_3972)


	//   ....[0]....
.L_3972:
        /*00a0*/ 	.word	0x00000650


	//   ....[1]....
        /*00a4*/ 	.word	0x00000670


	//   ....[2]....
        /*00a8*/ 	.word	0x00000690


	//   ....[3]....
        /*00ac*/ 	.word	0x000006b0


	//   ....[4]....
        /*00b0*/ 	.word	0x000006e0


	//----- nvinfo : EIATTR_VRC_CTA_INIT_COUNT
	.align		4
.L_3973:
        /*00b4*/ 	.byte	0x02, 0x4a
	.zero		1
	.zero		1


	//----- nvinfo : EIATTR_EXIT_INSTR_OFFSETS
	.align		4
        /*00b8*/ 	.byte	0x04, 0x1c
        /*00ba*/ 	.short	(.L_3975 - .L_3974)


	//   ....[0]....
.L_3974:
        /*00bc*/ 	.word	0x00000710


	//   ....[1]....
        /*00c0*/ 	.word	0x00000ab0


	//   ....[2]....
        /*00c4*/ 	.word	0x00000af0


	//   ....[3]....
        /*00c8*/ 	.word	0x00000b20


	//----- nvinfo : EIATTR_CRS_STACK_SIZE
	.align		4
.L_3975:
        /*00cc*/ 	.byte	0x04, 0x1e
        /*00ce*/ 	.short	(.L_3977 - .L_3976)
.L_3976:
        /*00d0*/ 	.word	0x00000000


	//----- nvinfo : EIATTR_CBANK_PARAM_SIZE
	.align		4
.L_3977:
        /*00d4*/ 	.byte	0x03, 0x19
        /*00d6*/ 	.short	0x0030


	//----- nvinfo : EIATTR_PARAM_CBANK
	.align		4
        /*00d8*/ 	.byte	0x04, 0x0a
        /*00da*/ 	.short	(.L_3979 - .L_3978)
	.align		4
.L_3978:
        /*00dc*/ 	.word	index@(.nv.constant0._ZN43_GLOBAL__N__9ae7fba5_10_SoftMax_cu_9f978f6321softmax_warp_backwardIfffLi8ELb0ELb1EEEvPT0_PKT_S5_iiiPKb)
        /*00e0*/ 	.short	0x0380
        /*00e2*/ 	.short	0x0030


	//----- nvinfo : EIATTR_SW_WAR
	.align		4
.L_3979:
        /*00e4*/ 	.byte	0x04, 0x36
        /*00e6*/ 	.short	(.L_3981 - .L_3980)
.L_3980:
        /*00e8*/ 	.word	0x00000008
.L_3981:


//--------------------- .nv.info._ZN43_GLOBAL__N__9ae7fba5_10_SoftMax_cu_9f978f6321softmax_warp_backwardIfffLi7ELb0ELb1EEEvPT0_PKT_S5_iiiPKb --------------------------
	.section	.nv.info._ZN43_GLOBAL__N__9ae7fba5_10_SoftMax_cu_9f978f6321softmax_warp_backwardIfffLi7ELb0ELb1EEEvPT0_PKT_S5_iiiPKb,"",@"SHT_CUDA_INFO"
	.sectionflags	@""
	.align	4


	//----- nvinfo : EIATTR_CUDA_API_VERSION
	.align		4
        /*0000*/ 	.byte	0x04, 0x37
        /*0002*/ 	.short	(.L_3983 - .L_3982)
.L_3982:
        /*0004*/ 	.word	0x00000082


	//----- nvinfo : EIATTR_KPARAM_INFO
	.align		4
.L_3983:
        /*0008*/ 	.byte	0x04, 0x17
        /*000a*/ 	.short	(.L_3985 - .L_3984)
.L_3984:
        /*000c*/ 	.word	0x00000000
        /*0010*/ 	.short	0x0006
        /*0012*/ 	.short	0x0028
        /*0014*/ 	.byte	0x00, 0xf5, 0x21, 0x00


	//----- nvinfo : EIATTR_KPARAM_INFO
	.align		4
.L_3985:
        /*0018*/ 	.byte	0x04, 0x17
        /*001a*/ 	.short	(.L_3987 - .L_3986)
.L_3986:
        /*001c*/ 	.word	0x00000000
        /*0020*/ 	.short	0x0005
        /*0022*/ 	.short	0x0020
        /*0024*/ 	.byte	0x00, 0xf0, 0x11, 0x00


	//----- nvinfo : EIATTR_KPARAM_INFO
	.align		4
.L_3987:
        /*0028*/ 	.byte	0x04, 0x17
        /*002a*/ 	.short	(.L_3989 - .L_3988)
.L_3988:
        /*002c*/ 	.word	0x00000000
        /*0030*/ 	.short	0x0004
        /*0032*/ 	.short	0x001c
        /*0034*/ 	.byte	0x00, 0xf0, 0x11, 0x00


	//----- nvinfo : EIATTR_KPARAM_INFO
	.align		4
.L_3989:
        /*0038*/ 	.byte	0x04, 0x17
        /*003a*/ 	.short	(.L_3991 - .L_3990)
.L_3990:
        /*003c*/ 	.word	0x00000000
        /*0040*/ 	.short	0x0003
        /*0042*/ 	.short	0x0018
        /*0044*/ 	.byte	0x00, 0xf0, 0x11, 0x00


	//----- nvinfo : EIATTR_KPARAM_INFO
	.align		4
.L_3991:
        /*0048*/ 	.byte	0x04, 0x17
        /*004a*/ 	.short	(.L_3993 - .L_3992)
.L_3992:
        /*004c*/ 	.word	0x00000000
        /*0050*/ 	.short	0x0002
        /*0052*/ 	.short	0x0010
        /*0054*/ 	.byte	0x00, 0xf5, 0x21, 0x00


	//----- nvinfo : EIATTR_KPARAM_INFO
	.align		4
.L_3993:
        /*0058*/ 	.byte	0x04, 0x17
        /*005a*/ 	.short	(.L_3995 - .L_3994)
.L_3994:
        /*005c*/ 	.word	0x00000000
        /*0060*/ 	.short	0x0001
        /*0062*/ 	.short	0x0008
        /*0064*/ 	.byte	0x00, 0xf5, 0x21, 0x00


	//----- nvinfo : EIATTR_KPARAM_INFO
	.align		4
.L_3995:
        /*0068*/ 	.byte	0x04, 0x17
        /*006a*/ 	.short	(.L_3997 - .L_3996)
.L_3996:
        /*006c*/ 	.word	0x00000000
        /*0070*/ 	.short	0x0000
        /*0072*/ 	.short	0x0000
        /*0074*/ 	.byte	0x00, 0xf5, 0x21, 0x00


	//----- nvinfo : EIATTR_SPARSE_MMA_MASK
	.align		4
.L_3997:
        /*0078*/ 	.byte	0x03, 0x50
        /*007a*/ 	.short	0x0000


	//----- nvinfo : EIATTR_MAXREG_COUNT
	.align		4
        /*007c*/ 	.byte	0x03, 0x1b
        /*007e*/ 	.short	0x00ff


	//----- nvinfo : EIATTR_MERCURY_ISA_VERSION
	.align		4
        /*0080*/ 	.byte	0x03, 0x5f
        /*0082*/ 	.short	0x0101


	//----- nvinfo : EIATTR_COOP_GROUP_MASK_REGIDS
	.align		4
        /*0084*/ 	.byte	0x04, 0x29
        /*0086*/ 	.short	(.L_3999 - .L_3998)


	//   ....[0]....
.L_3998:
        /*0088*/ 	.word	0xffffffff


	//   ....[1]....
        /*008c*/ 	.word	0xffffffff


	//   ....[2]....
        /*0090*/ 	.word	0xffffffff


	//   ....[3]....
        /*0094*/ 	.word	0xffffffff


	//   ....[4]....
        /*0098*/ 	.word	0xffffffff


	//   ....[5]....
        /*009c*/ 	.word	0xffffffff


	//   ....[6]....
        /*00a0*/ 	.word	0xffffffff


	//   ....[7]....
        /*00a4*/ 	.word	0xffffffff


	//   ....[8]....
        /*00a8*/ 	.word	0xffffffff


	//   ....[9]....
        /*00ac*/ 	.word	0xffffffff


	//----- nvinfo : EIATTR_COOP_GROUP_INSTR_OFFSETS
	.align		4
.L_3999:
        /*00b0*/ 	.byte	0x04, 0x28
        /*00b2*/ 	.short	(.L_4001 - .L_4000)


	//   ....[0]....
.L_4000:
        /*00b4*/ 	.word	0x00000580


	//   ....[1]....
        /*00b8*/ 	.word	0x000005c0


	//   ....[2]....
        /*00bc*/ 	.word	0x00000610


	//   ....[3]....
        /*00c0*/ 	.word	0x00000630


	//   ....[4]....
        /*00c4*/ 	.word	0x00000640


	//   ....[5]....
        /*00c8*/ 	.word	0x00000660


	//   ....[6]....
        /*00cc*/ 	.word	0x00000690


	//   ....[7]....
        /*00d0*/ 	.word	0x000006a0


	//   ....[8]....
        /*00d4*/ 	.word	0x000006d0


	//   ....[9]....
        /*00d8*/ 	.word	0x000006e0


	//----- nvinfo : EIATTR_VRC_CTA_INIT_COUNT
	.align		4
.L_4001:
        /*00dc*/ 	.byte	0x02, 0x4a
	.zero		1
	.zero		1


	//----- nvinfo : EIATTR_EXIT_INSTR_OFFSETS
	.align		4
        /*00e0*/ 	.byte	0x04, 0x1c
        /*00e2*/ 	.short	(.L_4003 - .L_4002)


	//   ....[0]....
.L_4002:
        /*00e4*/ 	.word	0x00000730


	//   ....[1]....
        /*00e8*/ 	.word	0x00000930


	//   ....[2]....
        /*00ec*/ 	.word	0x00000ad0


	//   ....[3]....
        /*00f0*/ 	.word	0x00000b10


	//   ....[4]....
        /*00f4*/ 	.word	0x00000b40


	//----- nvinfo : EIATTR_CRS_STACK_SIZE
	.align		4
.L_4003:
        /*00f8*/ 	.byte	0x04, 0x1e
        /*00fa*/ 	.short	(.L_4005 - .L_4004)
.L_4004:
        /*00fc*/ 	.word	0x00000000


	//----- nvinfo : EIATTR_CBANK_PARAM_SIZE
	.align		4
.L_4005:
        /*0100*/ 	.byte	0x03, 0x19
        /*0102*/ 	.short	0x0030


	//----- nvinfo : EIATTR_PARAM_CBANK
	.align		4
        /*0104*/ 	.byte	0x04, 0x0a
        /*0106*/ 	.short	(.L_4007 - .L_4006)
	.align		4
.L_4006:
        /*0108*/ 	.word	index@(.nv.constant0._ZN43_GLOBAL__N__9ae7fba5_10_SoftMax_cu_9f978f6321softmax_warp_backwardIfffLi7ELb0ELb1EEEvPT0_PKT_S5_iiiPKb)
        /*010c*/ 	.short	0x0380
        /*010e*/ 	.short	0x0030


	//----- nvinfo : EIATTR_SW_WAR
	.align		4
.L_4007:
        /*0110*/ 	.byte	0x04, 0x36
        /*0112*/ 	.short	(.L_4009 - .L_4008)
.L_4008:
        /*0114*/ 	.word	0x00000008
.L_4009:


//--------------------- .nv.info._ZN43_GLOBAL__N__9ae7fba5_10_SoftMax_cu_9f978f6321softmax_warp_backwardIfffLi6ELb0ELb1EEEvPT0_PKT_S5_iiiPKb --------------------------
	.section	.nv.info._ZN43_GLOBAL__N__9ae7fba5_10_SoftMax_cu_9f978f6321softmax_warp_backwardIfffLi6ELb0ELb1EEEvPT0_PKT_S5_iiiPKb,"",@"SHT_CUDA_INFO"
	.sectionflags	@""
	.align	4


	//----- nvinfo : EIATTR_CUDA_API_VERSION
	.align		4
        /*0000*/ 	.byte	0x04, 0x37
        /*0002*/ 	.short	(.L_4011 - .L_4010)
.L_4010:
        /*0004*/ 	.word	0x00000082


	//----- nvinfo : EIATTR_KPARAM_INFO
	.align		4
.L_4011:
        /*0008*/ 	.byte	0x04, 0x17
        /*000a*/ 	.short	(.L_4013 - .L_4012)
.L_4012:
        /*000c*/ 	.word	0x00000000
        /*0010*/ 	.short	0x0006
        /*0012*/ 	.short	0x0028
        /*0014*/ 	.byte	0x00, 0xf5, 0x21, 0x00


	//----- nvinfo : EIATTR_KPARAM_INFO
	.align		4
.L_4013:
        /*0018*/ 	.byte	0x04, 0x17
        /*001a*/ 	.short	(.L_4015 - .L_4014)
.L_4014:
        /*001c*/ 	.word	0x00000000
        /*0020*/ 	.short	0x0005
        /*0022*/ 	.short	0x0020
        /*0024*/ 	.byte	0x00, 0xf0, 0x11, 0x00


	//----- nvinfo : EIATTR_KPARAM_INFO
	.align		4
.L_4015:
        /*0028*/ 	.byte	0x04, 0x17
        /*002a*/ 	.short	(.L_4017 - .L_4016)
.L_4016:
        /*002c*/ 	.word	0x00000000
        /*0030*/ 	.short	0x0004
        /*0032*/ 	.short	0x001c
        /*0034*/ 	.byte	0x00, 0xf0, 0x11, 0x00


	//----- nvinfo : EIATTR_KPARAM_INFO
	.align		4
.L_4017:
        /*0038*/ 	.byte	0x04, 0x17
        /*003a*/ 	.short	(.L_4019 - .L_4018)
.L_4018:
        /*003c*/ 	.word	0x00000000
        /*0040*/ 	.short	0x0003
        /*0042*/ 	.short	0x0018
        /*0044*/ 	.byte	0x00, 0xf0, 0x11, 0x00


	//----- nvinfo : EIATTR_KPARAM_INFO
	.align		4
.L_4019:
        /*0048*/ 	.byte	0x04, 0x17
        /*004a*/ 	.short	(.L_4021 - .L_4020)
.L_4020:
        /*004c*/ 	.word	0x00000000
        /*0050*/ 	.short	0x0002
        /*0052*/ 	.short	0x0010
        /*0054*/ 	.byte	0x00, 0xf5, 0x21, 0x00


	//----- nvinfo : EIATTR_KPARAM_INFO
	.align		4
.L_4021:
        /*0058*/ 	.byte	0x04, 0x17
        /*005a*/ 	.short	(.L_4023 - .L_4022)
.L_4022:
        /*005c*/ 	.word	0x00000000
        /*0060*/ 	.short	0x0001
        /*0062*/ 	.short	0x0008
        /*0064*/ 	.byte	0x00, 0xf5, 0x21, 0x00


	//----- nvinfo : EIATTR_KPARAM_INFO
	.align		4
.L_4023:
        /*0068*/ 	.byte	0x04, 0x17
        /*006a*/ 	.short	(.L_4025 - .L_4024)
.L_4024:
        /*006c*/ 	.word	0x00000000
        /*0070*/ 	.short	0x0000
        /*0072*/ 	.short	0x0000
        /*0074*/ 	.byte	0x00, 0xf5, 0x21, 0x00


	//----- nvinfo : EIATTR_SPARSE_MMA_MASK
	.align		4
.L_4025:
        /*0078*/ 	.byte	0x03, 0x50
        /*007a*/ 	.short	0x0000


	//----- nvinfo : EIATTR_MAXREG_COUNT
	.align		4
        /*007c*/ 	.byte	0x03, 0x1b
        /*007e*/ 	.short	0x00ff


	//----- nvinfo : EIATTR_MERCURY_ISA_VERSION
	.align		4
        /*0080*/ 	.byte	0x03, 0x5f
        /*0082*/ 	.short	0x0101


	//----- nvinfo : EIATTR_COOP_GROUP_MASK_REGIDS
	.align		4
        /*0084*/ 	.byte	0x04, 0x29
        /*0086*/ 	.short	(.L_4027 - .L_4026)


	//   ....[0]....
.L_4026:
        /*0088*/ 	.word	0xffffffff


	//   ....[1]....
        /*008c*/ 	.word	0xffffffff


	//   ....[2]....
        /*0090*/ 	.word	0xffffffff


	//   ....[3]....
        /*0094*/ 	.word	0xffffffff


	//   ....[4]....
        /*0098*/ 	.word	0xffffffff


	//   ....[5]....
        /*009c*/ 	.word	0xffffffff


	//   ....[6]....
        /*00a0*/ 	.word	0xffffffff


	//   ....[7]....
        /*00a4*/ 	.word	0xffffffff


	//   ....[8]....
        /*00a8*/ 	.word	0xffffffff


	//   ....[9]....
        /*00ac*/ 	.word	0xffffffff


	//----- nvinfo : EIATTR_COOP_GROUP_INSTR_OFFSETS
	.align		4
.L_4027:
        /*00b0*/ 	.byte	0x04, 0x28
        /*00b2*/ 	.short	(.L_4029 - .L_4028)


	//   ....[0]....
.L_4028:
        /*00b4*/ 	.word	0x00000320


	//   ....[1]....
        /*00b8*/ 	.word	0x00000340


	//   ....[2]....
        /*00bc*/ 	.word	0x00000360


	//   ....[3]....
        /*00c0*/ 	.word	0x00000380


	//   ....[4]....
        /*00c4*/ 	.word	0x000003c0


	//   ....[5]....
        /*00c8*/ 	.word	0x000003e0


	//   ....[6]....
        /*00cc*/ 	.word	0x00000410


	//   ....[7]....
        /*00d0*/ 	.word	0x000004d0


	//   ....[8]....
        /*00d4*/ 	.word	0x000004f0


	//   ....[9]....
        /*00d8*/ 	.word	0x00000520


	//----- nvinfo : EIATTR_VRC_CTA_INIT_COUNT
	.align		4
.L_4029:
        /*00dc*/ 	.byte	0x02, 0x4a
	.zero		1
	.zero		1


	//----- nvinfo : EIATTR_EXIT_INSTR_OFFSETS
	.align		4
        /*00e0*/ 	.byte	0x04, 0x1c
        /*00e2*/ 	.short	(.L_4031 - .L_4030)


	//   ....[0]....
.L_4030:
        /*00e4*/ 	.word	0x00000530


	//   ....[1]....
        /*00e8*/ 	.word	0x00000660


	//   ....[2]....
        /*00ec*/ 	.word	0x00000700


	//   ....[3]....
        /*00f0*/ 	.word	0x00000740


	//   ....[4]....
        /*00f4*/ 	.word	0x00000770


	//----- nvinfo : EIATTR_CRS_STACK_SIZE
	.align		4
.L_4031:
        /*00f8*/ 	.byte	0x04, 0x1e
        /*00fa*/ 	.short	(.L_4033 - .L_4032)
.L_4032:
        /*00fc*/ 	.word	0x00000000


	//----- nvinfo : EIATTR_CBANK_PARAM_SIZE
	.align		4
.L_4033:
        /*0100*/ 	.byte	0x03, 0x19
        /*0102*/ 	.short	0x0030


	//----- nvinfo : EIATTR_PARAM_CBANK
	.align		4
        /*0104*/ 	.byte	0x04, 0x0a
        /*0106*/ 	.short	(.L_4035 - .L_4034)
	.align		4
.L_4034:
        /*0108*/ 	.word	index@(.nv.constant0._ZN43_GLOBAL__N__9ae7fba5_10_SoftMax_cu_9f978f6321softmax_warp_backwardIfffLi6ELb0ELb1EEEvPT0_PKT_S5_iiiPKb)
        /*010c*/ 	.short	0x0380
        /*010e*/ 	.short	0x0030


	//----- nvinfo : EIATTR_SW_WAR
	.align		4
.L_4035:
        /*0110*/ 	.byte	0x04, 0x36
        /*0112*/ 	.short	(.L_4037 - .L_4036)
.L_4036:
        /*0114*/ 	.word	0x00000008
.L_4037:


//--------------------- .nv.info._ZN43_GLOBAL__N__9ae7fba5_10_SoftMax_cu_9f978f6321softmax_warp_backwardIfffLi5ELb0ELb1EEEvPT0_PKT_S5_iiiPKb --------------------------
	.section	.nv.info._ZN43_GLOBAL__N__9ae7fba5_10_SoftMax_cu_9f978f6321softmax_warp_backwardIfffLi5ELb0ELb1EEEvPT0_PKT_S5_iiiPKb,"",@"SHT_CUDA_INFO"
	.sectionflags	@""
	.align	4


	//----- nvinfo : EIATTR_CUDA_API_VERSION
	.align		4
        /*0000*/ 	.byte	0x04, 0x37
        /*0002*/ 	.short	(.L_4039 - .L_4038)
.L_4038:
        /*0004*/ 	.word	0x00000082


	//----- nvinfo : EIATTR_KPARAM_INFO
	.align		4
.L_4039:
        /*0008*/ 	.byte	0x04, 0x17
        /*000a*/ 	.short	(.L_4041 - .L_4040)
.L_4040:
        /*000c*/ 	.word	0x00000000
        /*0010*/ 	.short	0x0006
        /*0012*/ 	.short	0x0028
        /*0014*/ 	.byte	0x00, 0xf5, 0x21, 0x00


	//----- nvinfo : EIATTR_KPARAM_INFO
	.align		4
.L_4041:
        /*0018*/ 	.byte	0x04, 0x17
        /*001a*/ 	.short	(.L_4043 - .L_4042)
.L_4042:
        /*001c*/ 	.word	0x00000000
        /*0020*/ 	.short	0x0005
        /*0022*/ 	.short	0x0020
        /*0024*/ 	.byte	0x00, 0xf0, 0x11, 0x00


	//----- nvinfo : EIATTR_KPARAM_INFO
	.align		4
.L_4043:
        /*0028*/ 	.byte	0x04, 0x17
        /*002a*/ 	.short	(.L_4045 - .L_4044)
.L_4044:
        /*002c*/ 	.word	0x00000000
        /*0030*/ 	.short	0x0004
        /*0032*/ 	.short	0x001c
        /*0034*/ 	.byte	0x00, 0xf0, 0x11, 0x00


	//----- nvinfo : EIATTR_KPARAM_INFO
	.align		4
.L_4045:
        /*0038*/ 	.byte	0x04, 0x17
        /*003a*/ 	.short	(.L_4047 - .L_4046)
.L_4046:
        /*003c*/ 	.word	0x00000000
        /*0040*/ 	.short	0x0003
        /*0042*/ 	.short	0x0018
        /*0044*/ 	.byte	0x00, 0xf0, 0x11, 0x00


	//----- nvinfo : EIATTR_KPARAM_INFO
	.align		4
.L_4047:
        /*0048*/ 	.byte	0x04, 0x17
        /*004a*/ 	.short	(.L_4049 - .L_4048)
.L_4048:
        /*004c*/ 	.word	0x00000000
        /*0050*/ 	.short	0x0002
        /*0052*/ 	.short	0x0010
        /*0054*/ 	.byte	0x00, 0xf5, 0x21, 0x00


	//----- nvinfo : EIATTR_KPARAM_INFO
	.align		4
.L_4049:
        /*0058*/ 	.byte	0x04, 0x17
        /*005a*/ 	.short	(.L_4051 - .L_4050)
.L_4050:
        /*005c*/ 	.word	0x00000000
        /*0060*/ 	.short	0x0001
        /*0062*/ 	.short	0x0008
        /*0064*/ 	.byte	0x00, 0xf5, 0x21, 0x00


	//----- nvinfo : EIATTR_KPARAM_INFO
	.align		4
.L_4051:
        /*0068*/ 	.byte	0x04, 0x17
        /*006a*/ 	.short	(.L_4053 - .L_4052)
.L_4052:
        /*006c*/ 	.word	0x00000000
        /*0070*/ 	.short	0x0000
        /*0072*/ 	.short	0x0000
        /*0074*/ 	.byte	0x00, 0xf5, 0x21, 0x00


	//----- nvinfo : EIATTR_SPARSE_MMA_MASK
	.align		4
.L_4053:
        /*0078*/ 	.byte	0x03, 0x50
        /*007a*/ 	.short	0x0000


	//----- nvinfo : EIATTR_MAXREG_COUNT
	.align		4
        /*007c*/ 	.byte	0x03, 0x1b
        /*007e*/ 	.short	0x00ff


	//----- nvinfo : EIATTR_MERCURY_ISA_VERSION
	.align		4
        /*0080*/ 	.byte	0x03, 0x5f
        /*0082*/ 	.short	0x0101


	//----- nvinfo : EIATTR_COOP_GROUP_MASK_REGIDS
	.align		4
        /*0084*/ 	.byte	0x04, 0x29
        /*0086*/ 	.short	(.L_4055 - .L_4054)


	//   ....[0]....
.L_4054:
        /*0088*/ 	.word	0xffffffff


	//   ....[1]....
        /*008c*/ 	.word	0xffffffff


	//   ....[2]....
        /*0090*/ 	.word	0xffffffff


	//   ....[3]....
        /*0094*/ 	.word	0xffffffff


	//   ....[4]....
        /*0098*/ 	.word	0xffffffff


	//   ....[5]....
        /*009c*/ 	.word	0xffffffff


	//   ....[6]....
        /*00a0*/ 	.word	0xffffffff


	//   ....[7]....
        /*00a4*/ 	.word	0xffffffff


	//   ....[8]....
        /*00a8*/ 	.word	0xffffffff


	//   ....[9]....
        /*00ac*/ 	.word	0xffffffff


	//----- nvinfo : EIATTR_COOP_GROUP_INSTR_OFFSETS
	.align		4
.L_4055:
        /*00b0*/ 	.byte	0x04, 0x28
        /*00b2*/ 	.short	(.L_4057 - .L_4056)


	//   ....[0]....
.L_4056:
        /*00b4*/ 	.word	0x000002f0


	//   ....[1]....
        /*00b8*/ 	.word	0x00000300


	//   ....[2]....
        /*00bc*/ 	.word	0x00000330


	//   ....[3]....
        /*00c0*/ 	.word	0x00000340


	//   ....[4]....
        /*00c4*/ 	.word	0x00000410


	//   ....[5]....
        /*00c8*/ 	.word	0x00000420


	//   ....[6]....
        /*00cc*/ 	.word	0x00000450


	//   ....[7]....
        /*00d0*/ 	.word	0x00000460


	//   ....[8]....
        /*00d4*/ 	.word	0x00000490


	//   ....[9]....
        /*00d8*/ 	.word	0x000004a0


	//----- nvinfo : EIATTR_VRC_CTA_INIT_COUNT
	.align		4
.L_4057:
        /*00dc*/ 	.byte	0x02, 0x4a
	.zero		1
	.zero		1


	//----- nvinfo : EIATTR_EXIT_INSTR_OFFSETS
	.align		4
        /*00e0*/ 	.byte	0x04, 0x1c
        /*00e2*/ 	.short	(.L_4059 - .L_4058)


	//   ....[0]....
.L_4058:
        /*00e4*/ 	.word	0x000004b0


	//   ....[1]....
        /*00e8*/ 	.word	0x00000580


	//   ....[2]....
        /*00ec*/ 	.word	0x000005e0


	//   ....[3]....
        /*00f0*/ 	.word	0x00000620


	//----- nvinfo : EIATTR_CRS_STACK_SIZE
	.align		4
.L_4059:
        /*00f4*/ 	.byte	0x04, 0x1e
        /*00f6*/ 	.short	(.L_4061 - .L_4060)
.L_4060:
        /*00f8*/ 	.word	0x00000000


	//----- nvinfo : EIATTR_CBANK_PARAM_SIZE
	.align		4
.L_4061:
        /*00fc*/ 	.byte	0x03, 0x19
        /*00fe*/ 	.short	0x0030


	//----- nvinfo : EIATTR_PARAM_CBANK
	.align		4
        /*0100*/ 	.byte	0x04, 0x0a
        /*0102*/ 	.short	(.L_4063 - .L_4062)
	.align		4
.L_4062:
        /*0104*/ 	.word	index@(.nv.constant0._ZN43_GLOBAL__N__9ae7fba5_10_SoftMax_cu_9f978f6321softmax_warp_backwardIfffLi5ELb0ELb1EEEvPT0_PKT_S5_iiiPKb)
        /*0108*/ 	.short	0x0380
        /*010a*/ 	.short	0x0030


	//----- nvinfo : EIATTR_SW_WAR
	.align		4
.L_4063:
        /*010c*/ 	.byte	0x04, 0x36
        /*010e*/ 	.short	(.L_4065 - .L_4064)
.L_4064:
        /*0110*/ 	.word	0x00000008
.L_4065:


//--------------------- .nv.info._ZN43_GLOBAL__N__9ae7fba5_10_SoftMax_cu_9f978f6321softmax_warp_backwardIfffLi4ELb0ELb1EEEvPT0_PKT_S5_iiiPKb --------------------------
	.section	.nv.info._ZN43_GLOBAL__N__9ae7fba5_10_SoftMax_cu_9f978f6321softmax_warp_backwardIfffLi4ELb0ELb1EEEvPT0_PKT_S5_iiiPKb,"",@"SHT_CUDA_INFO"
	.sectionflags	@""
	.align	4


	//----- nvinfo : EIATTR_CUDA_API_VERSION
	.align		4
        /*0000*/ 	.byte	0x04, 0x37
        /*0002*/ 	.short	(.L_4067 - .L_4066)
.L_4066:
        /*0004*/ 	.word	0x00000082


	//----- nvinfo : EIATTR_KPARAM_INFO
	.align		4
.L_4067:
        /*0008*/ 	.byte	0x04, 0x17
        /*000a*/ 	.short	(.L_4069 - .L_4068)
.L_4068:
        /*000c*/ 	.word	0x00000000
        /*0010*/ 	.short	0x0006
        /*0012*/ 	.short	0x0028
        /*0014*/ 	.byte	0x00, 0xf5, 0x21, 0x00


	//----- nvinfo : EIATTR_KPARAM_INFO
	.align		4
.L_4069:
        /*0018*/ 	.byte	0x04, 0x17
        /*001a*/ 	.short	(.L_4071 - .L_4070)
.L_4070:
        /*001c*/ 	.word	0x00000000
        /*0020*/ 	.short	0x0005
        /*0022*/ 	.short	0x0020
        /*0024*/ 	.byte	0x00, 0xf0, 0x11, 0x00


	//----- nvinfo : EIATTR_KPARAM_INFO
	.align		4
.L_4071:
        /*0028*/ 	.byte	0x04, 0x17
        /*002a*/ 	.short	(.L_4073 - .L_4072)
.L_4072:
        /*002c*/ 	.word	0x00000000
        /*0030*/ 	.short	0x0004
        /*0032*/ 	.short	0x001c
        /*0034*/ 	.byte	0x00, 0xf0, 0x11, 0x00


	//----- nvinfo : EIATTR_KPARAM_INFO
	.align		4
.L_4073:
        /*0038*/ 	.byte	0x04, 0x17
        /*003a*/ 	.short	(.L_4075 - .L_4074)
.L_4074:
        /*003c*/ 	.word	0x00000000
        /*0040*/ 	.short	0x0003
        /*0042*/ 	.short	0x0018
        /*0044*/ 	.byte	0x00, 0xf0, 0x11, 0x00


	//----- nvinfo : EIATTR_KPARAM_INFO
	.align		4
.L_4075:
        /*0048*/ 	.byte	0x04, 0x17
        /*004a*/ 	.short	(.L_4077 - .L_4076)
.L_4076:
        /*004c*/ 	.word	0x00000000
        /*0050*/ 	.short	0x0002
        /*0052*/ 	.short	0x0010
        /*0054*/ 	.byte	0x00, 0xf5, 0x21, 0x00


	//----- nvinfo : EIATTR_KPARAM_INFO
	.align		4
.L_4077:
        /*0058*/ 	.byte	0x04, 0x17
        /*005a*/ 	.short	(.L_4079 - .L_4078)
.L_4078:
        /*005c*/ 	.word	0x00000000
        /*0060*/ 	.short	0x0001
        /*0062*/ 	.short	0x0008
        /*0064*/ 	.byte	0x00, 0xf5, 0x21, 0x00


	//----- nvinfo : EIATTR_KPARAM_INFO
	.align		4
.L_4079:
        /*0068*/ 	.byte	0x04, 0x17
        /*006a*/ 	.short	(.L_4081 - .L_4080)
.L_4080:
        /*006c*/ 	.word	0x00000000
        /*0070*/ 	.short	0x0000
        /*0072*/ 	.short	0x0000
        /*0074*/ 	.byte	0x00, 0xf5, 0x21, 0x00


	//----- nvinfo : EIATTR_SPARSE_MMA_MASK
	.align		4
.L_4081:
        /*0078*/ 	.byte	0x03, 0x50
        /*007a*/ 	.short	0x0000


	//----- nvinfo : EIATTR_MAXREG_COUNT
	.align		4
        /*007c*/ 	.byte	0x03, 0x1b
        /*007e*/ 	.short	0x00ff


	//----- nvinfo : EIATTR_MERCURY_ISA_VERSION
	.align		4
        /*0080*/ 	.byte	0x03, 0x5f
        /*0082*/ 	.short	0x0101


	//----- nvinfo : EIATTR_COOP_GROUP_MASK_REGIDS
	.align		4
        /*0084*/ 	.byte	0x04, 0x29
        /*0086*/ 	.short	(.L_4083 - .L_4082)


	//   ....[0]....
.L_4082:
        /*0088*/ 	.word	0xffffffff


	//   ....[1]....
        /*008c*/ 	.word	0xffffffff


	//   ....[2]....
        /*0090*/ 	.word	0xffffffff


	//   ....[3]....
        /*0094*/ 	.word	0xffffffff


	//   ....[4]....
        /*0098*/ 	.word	0xffffffff


	//   ....[5]....
        /*009c*/ 	.word	0xffffffff


	//   ....[6]....
        /*00a0*/ 	.word	0xffffffff


	//   ....[7]....
        /*00a4*/ 	.word	0xffffffff


	//----- nvinfo : EIATTR_COOP_GROUP_INSTR_OFFSETS
	.align		4
.L_4083:
        /*00a8*/ 	.byte	0x04, 0x28
        /*00aa*/ 	.short	(.L_4085 - .L_4084)


	//   ....[0]....
.L_4084:
        /*00ac*/ 	.word	0x00000310


	//   ....[1]....
        /*00b0*/ 	.word	0x00000330


	//   ....[2]....
        /*00b4*/ 	.word	0x000003d0


	//   ....[3]....
        /*00b8*/ 	.word	0x000003f0


	//   ....[4]....
        /*00bc*/ 	.word	0x00000400


	//   ....[5]....
        /*00c0*/ 	.word	0x00000420


	//   ....[6]....
        /*00c4*/ 	.word	0x00000440


	//   ....[7]....
        /*00c8*/ 	.word	0x00000460


	//----- nvinfo : EIATTR_VRC_CTA_INIT_COUNT
	.align		4
.L_4085:
        /*00cc*/ 	.byte	0x02, 0x4a
	.zero		1
	.zero		1


	//----- nvinfo : EIATTR_EXIT_INSTR_OFFSETS
	.align		4
        /*00d0*/ 	.byte	0x04, 0x1c
        /*00d2*/ 	.short	(.L_4087 - .L_4086)


	//   ....[0]....
.L_4086:
        /*00d4*/ 	.word	0x00000470


	//   ....[1]....
        /*00d8*/ 	.word	0x00000540


	//   ....[2]....
        /*00dc*/ 	.word	0x000005a0


	//   ....[3]....
        /*00e0*/ 	.word	0x000005e0


	//----- nvinfo : EIATTR_CRS_STACK_SIZE
	.align		4
.L_4087:
        /*00e4*/ 	.byte	0x04, 0x1e
        /*00e6*/ 	.short	(.L_4089 - .L_4088)
.L_4088:
        /*00e8*/ 	.word	0x00000000


	//----- nvinfo : EIATTR_CBANK_PARAM_SIZE
	.align		4
.L_4089:
        /*00ec*/ 	.byte	0x03, 0x19
        /*00ee*/ 	.short	0x0030


	//----- nvinfo : EIATTR_PARAM_CBANK
	.align		4
        /*00f0*/ 	.byte	0x04, 0x0a
        /*00f2*/ 	.short	(.L_4091 - .L_4090)
	.align		4
.L_4090:
        /*00f4*/ 	.word	index@(.nv.constant0._ZN43_GLOBAL__N__9ae7fba5_10_SoftMax_cu_9f978f6321softmax_warp_backwardIfffLi4ELb0ELb1EEEvPT0_PKT_S5_iiiPKb)
        /*00f8*/ 	.short	0x0380
        /*00fa*/ 	.short	0x0030


	//----- nvinfo : EIATTR_SW_WAR
	.align		4
.L_4091:
        /*00fc*/ 	.byte	0x04, 0x36
        /*00fe*/ 	.short	(.L_4093 - .L_4092)
.L_4092:
        /*0100*/ 	.word	0x00000008
.L_4093:


//--------------------- .nv.info._ZN43_GLOBAL__N__9ae7fba5_10_SoftMax_cu_9f978f6321softmax_warp_backwardIfffLi3ELb0ELb1EEEvPT0_PKT_S5_iiiPKb --------------------------
	.section	.nv.info._ZN43_GLOBAL__N__9ae7fba5_10_SoftMax_cu_9f978f6321softmax_warp_backwardIfffLi3ELb0ELb1EEEvPT0_PKT_S5_iiiPKb,"",@"SHT_CUDA_INFO"
	.sectionflags	@""
	.align	4


	//----- nvinfo : EIATTR_CUDA_API_VERSION
	.align		4
        /*0000*/ 	.byte	0x04, 0x37
        /*0002*/ 	.short	(.L_4095 - .L_4094)
.L_4094:
        /*0004*/ 	.word	0x00000082


	//----- nvinfo : EIATTR_KPARAM_INFO
	.align		4
.L_4095:
        /*0008*/ 	.byte	0x04, 0x17
        /*000a*/ 	.short	(.L_4097 - .L_4096)
.L_4096:
        /*000c*/ 	.word	0x00000000
        /*0010*/ 	.short	0x0006
        /*0012*/ 	.short	0x0028
        /*0014*/ 	.byte	0x00, 0xf5, 0x21, 0x00


	//----- nvinfo : EIATTR_KPARAM_INFO
	.align		4
.L_4097:
        /*0018*/ 	.byte	0x04, 0x17
        /*001a*/ 	.short	(.L_4099 - .L_4098)
.L_4098:
        /*001c*/ 	.word	0x00000000
        /*0020*/ 	.short	0x0005
        /*0022*/ 	.short	0x0020
        /*0024*/ 	.byte	0x00, 0xf0, 0x11, 0x00


	//----- nvinfo : EIATTR_KPARAM_INFO
	.align		4
.L_4099:
        /*0028*/ 	.byte	0x04, 0x17
        /*002a*/ 	.short	(.L_4101 - .L_4100)
.L_4100:
        /*002c*/ 	.word	0x00000000
        /*0030*/ 	.short	0x0004
        /*0032*/ 	.short	0x001c
        /*0034*/ 	.byte	0x00, 0xf0, 0x11, 0x00


	//----- nvinfo : EIATTR_KPARAM_INFO
	.align		4
.L_4101:
        /*0038*/ 	.byte	0x04, 0x17
        /*003a*/ 	.short	(.L_4103 - .L_4102)
.L_4102:
        /*003c*/ 	.word	0x00000000
        /*0040*/ 	.short	0x0003
        /*0042*/ 	.short	0x0018
        /*0044*/ 	.byte	0x00, 0xf0, 0x11, 0x00


	//----- nvinfo : EIATTR_KPARAM_INFO
	.align		4
.L_4103:
        /*0048*/ 	.byte	0x04, 0x17
        /*004a*/ 	.short	(.L_4105 - .L_4104)
.L_4104:
        /*004c*/ 	.word	0x00000000
        /*0050*/ 	.short	0x0002
        /*0052*/ 	.short	0x0010
        /*0054*/ 	.byte	0x00, 0xf5, 0x21, 0x00


	//----- nvinfo : EIATTR_KPARAM_INFO
	.align		4
.L_4105:
        /*0058*/ 	.byte	0x04, 0x17
        /*005a*/ 	.short	(.L_4107 - .L_4106)
.L_4106:
        /*005c*/ 	.word	0x00000000
        /*0060*/ 	.short	0x0001
        /*0062*/ 	.short	0x0008
        /*0064*/ 	.byte	0x00, 0xf5, 0x21, 0x00


	//----- nvinfo : EIATTR_KPARAM_INFO
	.align		4
.L_4107:
        /*0068*/ 	.byte	0x04, 0x17
        /*006a*/ 	.short	(.L_4109 - .L_4108)
.L_4108:
        /*006c*/ 	.word	0x00000000
        /*0070*/ 	.short	0x0000
        /*0072*/ 	.short	0x0000
        /*0074*/ 	.byte	0x00, 0xf5, 0x21, 0x00


	//----- nvinfo : EIATTR_SPARSE_MMA_MASK
	.align		4
.L_4109:
        /*0078*/ 	.byte	0x03, 0x50
        /*007a*/ 	.short	0x0000


	//----- nvinfo : EIATTR_MAXREG_COUNT
	.align		4
        /*007c*/ 	.byte	0x03, 0x1b
        /*007e*/ 	.short	0x00ff


	//----- nvinfo : EIATTR_MERCURY_ISA_VERSION
	.align		4
        /*0080*/ 	.byte	0x03, 0x5f
        /*0082*/ 	.short	0x0101


	//----- nvinfo : EIATTR_COOP_GROUP_MASK_REGIDS
	.align		4
        /*0084*/ 	.byte	0x04, 0x29
        /*0086*/ 	.short	(.L_4111 - .L_4110)


	//   ....[0]....
.L_4110:
        /*0088*/ 	.word	0xffffffff


	//   ....[1]....
        /*008c*/ 	.word	0xffffffff


	//   ....[2]....
        /*0090*/ 	.word	0xffffffff


	//   ....[3]....
        /*0094*/ 	.word	0xffffffff


	//   ....[4]....
        /*0098*/ 	.word	0xffffffff


	//   ....[5]....
        /*009c*/ 	.word	0xffffffff


	//----- nvinfo : EIATTR_COOP_GROUP_INSTR_OFFSETS
	.align		4
.L_4111:
        /*00a0*/ 	.byte	0x04, 0x28
        /*00a2*/ 	.short	(.L_4113 - .L_4112)


	//   ....[0]....
.L_4112:
        /*00a4*/ 	.word	0x00000310


	//   ....[1]....
        /*00a8*/ 	.word	0x00000330


	//   ....[2]....
        /*00ac*/ 	.word	0x000003d0


	//   ....[3]....
        /*00b0*/ 	.word	0x000003f0


	//   ....[4]....
        /*00b4*/ 	.word	0x00000400


	//   ....[5]....
        /*00b8*/ 	.word	0x00000420


	//----- nvinfo : EIATTR_VRC_CTA_INIT_COUNT
	.align		4
.L_4113:
        /*00bc*/ 	.byte	0x02, 0x4a
	.zero		1
	.zero		1


	//----- nvinfo : EIATTR_EXIT_INSTR_OFFSETS
	.align		4
        /*00c0*/ 	.byte	0x04, 0x1c
        /*00c2*/ 	.short	(.L_4115 - .L_4114)


	//   ....[0]....
.L_4114:
        /*00c4*/ 	.word	0x00000430


	//   ....[1]....
        /*00c8*/ 	.word	0x00000500


	//   ....[2]....
        /*00cc*/ 	.word	0x00000560


	//   ....[3]....
        /*00d0*/ 	.word	0x000005a0


	//----- nvinfo : EIATTR_CRS_STACK_SIZE
	.align		4
.L_4115:
        /*00d4*/ 	.byte	0x04, 0x1e
        /*00d6*/ 	.short	(.L_4117 - .L_4116)
.L_4116:
        /*00d8*/ 	.word	0x00000000


	//----- nvinfo : EIATTR_CBANK_PARAM_SIZE
	.align		4
.L_4117:
        /*00dc*/ 	.byte	0x03, 0x19
        /*00de*/ 	.short	0x0030


	//----- nvinfo : EIATTR_PARAM_CBANK
	.align		4
        /*00e0*/ 	.byte	0x04, 0x0a
        /*00e2*/ 	.short	(.L_4119 - .L_4118)
	.align		4
.L_4118:
        /*00e4*/ 	.word	index@(.nv.constant0._ZN43_GLOBAL__N__9ae7fba5_10_SoftMax_cu_9f978f6321softmax_warp_backwardIfffLi3ELb0ELb1EEEvPT0_PKT_S5_iiiPKb)
        /*00e8*/ 	.short	0x0380
        /*00ea*/ 	.short	0x0030


	//----- nvinfo : EIATTR_SW_WAR
	.align		4
.L_4119:
        /*00ec*/ 	.byte	0x04, 0x36
        /*00ee*/ 	.short	(.L_4121 - .L_4120)
.L_4120:
        /*00f0*/ 	.word	0x00000008
.L_4121:


//--------------------- .nv.info._ZN43_GLOBAL__N__9ae7fba5_10_SoftMax_cu_9f978f6321softmax_warp_backwardIfffLi2ELb0ELb1EEEvPT0_PKT_S5_iiiPKb --------------------------
	.section	.nv.info._ZN43_GLOBAL__N__9ae7fba5_10_SoftMax_cu_9f978f6321softmax_warp_backwardIfffLi2ELb0ELb1EEEvPT0_PKT_S5_iiiPKb,"",@"SHT_CUDA_INFO"
	.sectionflags	@""
	.align	4


	//----- nvinfo : EIATTR_CUDA_API_VERSION
	.align		4
        /*0000*/ 	.byte	0x04, 0x37
        /*0002*/ 	.short	(.L_4123 - .L_4122)
.L_4122:
        /*0004*/ 	.word	0x00000082


	//----- nvinfo : EIATTR_KPARAM_INFO
	.align		4
.L_4123:
        /*0008*/ 	.byte	0x04, 0x17
        /*000a*/ 	.short	(.L_4125 - .L_4124)
.L_4124:
        /*000c*/ 	.word	0x00000000
        /*0010*/ 	.short	0x0006
        /*0012*/ 	.short	0x0028
        /*0014*/ 	.byte	0x00, 0xf5, 0x21, 0x00


	//----- nvinfo : EIATTR_KPARAM_INFO
	.align		4
.L_4125:
        /*0018*/ 	.byte	0x04, 0x17
        /*001a*/ 	.short	(.L_4127 - .L_4126)
.L_4126:
        /*001c*/ 	.word	0x00000000
        /*0020*/ 	.short	0x0005
        /*0022*/ 	.short	0x0020
        /*0024*/ 	.byte	0x00, 0xf0, 0x11, 0x00


	//----- nvinfo : EIATTR_KPARAM_INFO
	.align		4
.L_4127:
        /*0028*/ 	.byte	0x04, 0x17
        /*002a*/ 	.short	(.L_4129 - .L_4128)
.L_4128:
        /*002c*/ 	.word	0x00000000
        /*0030*/ 	.short	0x0004
        /*0032*/ 	.short	0x001c
        /*0034*/ 	.byte	0x00, 0xf0, 0x11, 0x00


	//----- nvinfo : EIATTR_KPARAM_INFO
	.align		4
.L_4129:
        /*0038*/ 	.byte	0x04, 0x17
        /*003a*/ 	.short	(.L_4131 - .L_4130)
.L_4130:
        /*003c*/ 	.word	0x00000000
        /*0040*/ 	.short	0x0003
        /*0042*/ 	.short	0x0018
        /*0044*/ 	.byte	0x00, 0xf0, 0x11, 0x00


	//----- nvinfo : EIATTR_KPARAM_INFO
	.align		4
.L_4131:
        /*0048*/ 	.byte	0x04, 0x17
        /*004a*/ 	.short	(.L_4133 - .L_4132)
.L_4132:
        /*004c*/ 	.word	0x00000000
        /*0050*/ 	.short	0x0002
        /*0052*/ 	.short	0x0010
        /*0054*/ 	.byte	0x00, 0xf5, 0x21, 0x00


	//----- nvinfo : EIATTR_KPARAM_INFO
	.align		4
.L_4133:
        /*0058*/ 	.byte	0x04, 0x17
        /*005a*/ 	.short	(.L_4135 - .L_4134)
.L_4134:
        /*005c*/ 	.word	0x00000000
        /*0060*/ 	.short	0x0001
        /*0062*/ 	.short	0x0008
        /*0064*/ 	.byte	0x00, 0xf5, 0x21, 0x00


	//----- nvinfo : EIATTR_KPARAM_INFO
	.align		4
.L_4135:
        /*0068*/ 	.byte	0x04, 0x17
        /*006a*/ 	.short	(.L_4137 - .L_4136)
.L_4136:
        /*006c*/ 	.word	0x00000000
        /*0070*/ 	.short	0x0000
        /*0072*/ 	.short	0x0000
        /*0074*/ 	.byte	0x00, 0xf5, 0x21, 0x00


	//----- nvinfo : EIATTR_SPARSE_MMA_MASK
	.align		4
.L_4137:
        /*0078*/ 	.byte	0x03, 0x50
        /*007a*/ 	.short	0x0000


	//----- nvinfo : EIATTR_MAXREG_COUNT
	.align		4
        /*007c*/ 	.byte	0x03, 0x1b
        /*007e*/ 	.short	0x00ff


	//----- nvinfo : EIATTR_MERCURY_ISA_VERSION
	.align		4
        /*0080*/ 	.byte	0x03, 0x5f
        /*0082*/ 	.short	0x0101


	//----- nvinfo : EIATTR_COOP_GROUP_MASK_REGIDS
	.align		4
        /*0084*/ 	.byte	0x04, 0x29
        /*0086*/ 	.short	(.L_4139 - .L_4138)


	//   ....[0]....
.L_4138:
        /*0088*/ 	.word	0xffffffff


	//   ....[1]....
        /*008c*/ 	.word	0xffffffff


	//   ....[2]....
        /*0090*/ 	.word	0xffffffff


	//   ....[3]....
        /*0094*/ 	.word	0xffffffff


	//----- nvinfo : EIATTR_COOP_GROUP_INSTR_OFFSETS
	.align		4
.L_4139:
        /*0098*/ 	.byte	0x04, 0x28
        /*009a*/ 	.short	(.L_4141 - .L_4140)


	//   ....[0]....
.L_4140:
        /*009c*/ 	.word	0x00000390


	//   ....[1]....
        /*00a0*/ 	.word	0x000003a0


	//   ....[2]....
        /*00a4*/ 	.word	0x000003d0


	//   ....[3]....
        /*00a8*/ 	.word	0x000003e0


	//----- nvinfo : EIATTR_VRC_CTA_INIT_COUNT
	.align		4
.L_4141:
        /*00ac*/ 	.byte	0x02, 0x4a
	.zero		1
	.zero		1


	//----- nvinfo : EIATTR_EXIT_INSTR_OFFSETS
	.align		4
        /*00b0*/ 	.byte	0x04, 0x1c
        /*00b2*/ 	.short	(.L_4143 - .L_4142)


	//   ....[0]....
.L_4142:
        /*00b4*/ 	.word	0x000003f0


	//   ....[1]....
        /*00b8*/ 	.word	0x000004c0


	//   ....[2]....
        /*00bc*/ 	.word	0x00000520


	//   ....[3]....
        /*00c0*/ 	.word	0x00000560


	//----- nvinfo : EIATTR_CRS_STACK_SIZE
	.align		4
.L_4143:
        /*00c4*/ 	.byte	0x04, 0x1e
        /*00c6*/ 	.short	(.L_4145 - .L_4144)
.L_4144:
        /*00c8*/ 	.word	0x00000000


	//----- nvinfo : EIATTR_CBANK_PARAM_SIZE
	.align		4
.L_4145:
        /*00cc*/ 	.byte	0x03, 0x19
        /*00ce*/ 	.short	0x0030


	//----- nvinfo : EIATTR_PARAM_CBANK
	.align		4
        /*00d0*/ 	.byte	0x04, 0x0a
        /*00d2*/ 	.short	(.L_4147 - .L_4146)
	.align		4
.L_4146:
        /*00d4*/ 	.word	index@(.nv.constant0._ZN43_GLOBAL__N__9ae7fba5_10_SoftMax_cu_9f978f6321softmax_warp_backwardIfffLi2ELb0ELb1EEEvPT0_PKT_S5_iiiPKb)
        /*00d8*/ 	.short	0x0380
        /*00da*/ 	.short	0x0030


	//----- nvinfo : EIATTR_SW_WAR
	.align		4
.L_4147:
        /*00dc*/ 	.byte	0x04, 0x36
        /*00de*/ 	.short	(.L_4149 - .L_4148)
.L_4148:
        /*00e0*/ 	.word	0x00000008
.L_4149:


//--------------------- .nv.info._ZN43_GLOBAL__N__9ae7fba5_10_SoftMax_cu_9f978f6321softmax_warp_backwardIfffLi1ELb0ELb1EEEvPT0_PKT_S5_iiiPKb --------------------------
	.section	.nv.info._ZN43_GLOBAL__N__9ae7fba5_10_SoftMax_cu_9f978f6321softmax_warp_backwardIfffLi1ELb0ELb1EEEvPT0_PKT_S5_iiiPKb,"",@"SHT_CUDA_INFO"
	.sectionflags	@""
	.align	4


	//----- nvinfo : EIATTR_CUDA_API_VERSION
	.align		4
        /*0000*/ 	.byte	0x04, 0x37
        /*0002*/ 	.short	(.L_4151 - .L_4150)
.L_4150:
        /*0004*/ 	.word	0x00000082


	//----- nvinfo : EIATTR_KPARAM_INFO
	.align		4
.L_4151:
        /*0008*/ 	.byte	0x04, 0x17
        /*000a*/ 	.short	(.L_4153 - .L_4152)
.L_4152:
        /*000c*/ 	.word	0x00000000
        /*0010*/ 	.short	0x0006
        /*0012*/ 	.short	0x0028
        /*0014*/ 	.byte	0x00, 0xf5, 0x21, 0x00


	//----- nvinfo : EIATTR_KPARAM_INFO
	.align		4
.L_4153:
        /*0018*/ 	.byte	0x04, 0x17
        /*001a*/ 	.short	(.L_4155 - .L_4154)
.L_4154:
        /*001c*/ 	.word	0x00000000
        /*0020*/ 	.short	0x0005
        /*0022*/ 	.short	0x0020
        /*0024*/ 	.byte	0x00, 0xf0, 0x11, 0x00


	//----- nvinfo : EIATTR_KPARAM_INFO
	.align		4
.L_4155:
        /*0028*/ 	.byte	0x04, 0x17
        /*002a*/ 	.short	(.L_4157 - .L_4156)
.L_4156:
        /*002c*/ 	.word	0x00000000
        /*0030*/ 	.short	0x0004
        /*0032*/ 	.short	0x001c
        /*0034*/ 	.byte	0x00, 0xf0, 0x11, 0x00


	//----- nvinfo : EIATTR_KPARAM_INFO
	.align		4
.L_4157:
        /*0038*/ 	.byte	0x04, 0x17
        /*003a*/ 	.short	(.L_4159 - .L_4158)
.L_4158:
        /*003c*/ 	.word	0x00000000
        /*0040*/ 	.short	0x0003
        /*0042*/ 	.short	0x0018
        /*0044*/ 	.byte	0x00, 0xf0, 0x11, 0x00


	//----- nvinfo : EIATTR_KPARAM_INFO
	.align		4
.L_4159:
        /*0048*/ 	.byte	0x04, 0x17
        /*004a*/ 	.short	(.L_4161 - .L_4160)
.L_4160:
        /*004c*/ 	.word	0x00000000
        /*0050*/ 	.short	0x0002
        /*0052*/ 	.short	0x0010
        /*0054*/ 	.byte	0x00, 0xf5, 0x21, 0x00


	//----- nvinfo : EIATTR_KPARAM_INFO
	.align		4
.L_4161:
        /*0058*/ 	.byte	0x04, 0x17
        /*005a*/ 	.short	(.L_4163 - .L_4162)
.L_4162:
        /*005c*/ 	.word	0x00000000
        /*0060*/ 	.short	0x0001
        /*0062*/ 	.short	0x0008
        /*0064*/ 	.byte	0x00, 0xf5, 0x21, 0x00


	//----- nvinfo : EIATTR_KPARAM_INFO
	.align		4
.L_4163:
        /*0068*/ 	.byte	0x04, 0x17
        /*006a*/ 	.short	(.L_4165 - .L_4164)
.L_4164:
        /*006c*/ 	.word	0x00000000
        /*0070*/ 	.short	0x0000
        /*0072*/ 	.short	0x0000
        /*0074*/ 	.byte	0x00, 0xf5, 0x21, 0x00


	//----- nvinfo : EIATTR_SPARSE_MMA_MASK
	.align		4
.L_4165:
        /*0078*/ 	.byte	0x03, 0x50
        /*007a*/ 	.short	0x0000


	//----- nvinfo : EIATTR_MAXREG_COUNT
	.align		4
        /*007c*/ 	.byte	0x03, 0x1b
        /*007e*/ 	.short	0x00ff


	//----- nvinfo : EIATTR_MERCURY_ISA_VERSION
	.align		4
        /*0080*/ 	.byte	0x03, 0x5f
        /*0082*/ 	.short	0x0101


	//----- nvinfo : EIATTR_COOP_GROUP_MASK_REGIDS
	.align		4
        /*0084*/ 	.byte	0x04, 0x29
        /*0086*/ 	.short	(.L_4167 - .L_4166)


	//   ....[0]....
.L_4166:
        /*0088*/ 	.word	0xffffffff


	//   ....[1]....
        /*008c*/ 	.word	0xffffffff


	//----- nvinfo : EIATTR_COOP_GROUP_INSTR_OFFSETS
	.align		4
.L_4167:
        /*0090*/ 	.byte	0x04, 0x28
        /*0092*/ 	.short	(.L_4169 - .L_4168)


	//   ....[0]....
.L_4168:
        /*0094*/ 	.word	0x00000390


	//   ....[1]....
        /*0098*/ 	.word	0x000003a0


	//----- nvinfo : EIATTR_VRC_CTA_INIT_COUNT
	.align		4
.L_4169:
        /*009c*/ 	.byte	0x02, 0x4a
	.zero		1
	.zero		1


	//----- nvinfo : EIATTR_EXIT_INSTR_OFFSETS
	.align		4
        /*00a0*/ 	.byte	0x04, 0x1c
        /*00a2*/ 	.short	(.L_4171 - .L_4170)


	//   ....[0]....
.L_4170:
        /*00a4*/ 	.word	0x000003b0


	//   ....[1]....
        /*00a8*/ 	.word	0x00000480


	//   ....[2]....
        /*00ac*/ 	.word	0x000004e0


	//   ....[3]....
        /*00b0*/ 	.word	0x00000520


	//----- nvinfo : EIATTR_CRS_STACK_SIZE
	.align		4
.L_4171:
        /*00b4*/ 	.byte	0x04, 0x1e
        /*00b6*/ 	.short	(.L_4173 - .L_4172)
.L_4172:
        /*00b8*/ 	.word	0x00000000


	//----- nvinfo : EIATTR_CBANK_PARAM_SIZE
	.align		4
.L_4173:
        /*00bc*/ 	.byte	0x03, 0x19
        /*00be*/ 	.short	0x0030


	//----- nvinfo : EIATTR_PARAM_CBANK
	.align		4
        /*00c0*/ 	.byte	0x04, 0x0a
        /*00c2*/ 	.short	(.L_4175 - .L_4174)
	.align		4
.L_4174:
        /*00c4*/ 	.word	index@(.nv.constant0._ZN43_GLOBAL__N__9ae7fba5_10_SoftMax_cu_9f978f6321softmax_warp_backwardIfffLi1ELb0ELb1EEEvPT0_PKT_S5_iiiPKb)
        /*00c8*/ 	.short	0x0380
        /*00ca*/ 	.short	0x0030


	//----- nvinfo : EIATTR_SW_WAR
	.align		4
.L_4175:
        /*00cc*/ 	.byte	0x04, 0x36
        /*00ce*/ 	.short	(.L_4177 - .L_4176)
.L_4176:
        /*00d0*/ 	.word	0x00000008
.L_4177:


//--------------------- .nv.info._ZN43_GLOBAL__N__9ae7fba5_10_SoftMax_cu_9f978f6321softmax_warp_backwardIfffLi0ELb0ELb1EEEvPT0_PKT_S5_iiiPKb --------------------------
	.section	.nv.info._ZN43_GLOBAL__N__9ae7fba5_10_SoftMax_cu_9f978f6321softmax_warp_backwardIfffLi0ELb0ELb1EEEvPT0_PKT_S5_iiiPKb,"",@"SHT_CUDA_INFO"
	.sectionflags	@""
	.align	4


	//----- nvinfo : EIATTR_CUDA_API_VERSION
	.align		4
        /*0000*/ 	.byte	0x04, 0x37
        /*0002*/ 	.short	(.L_4179 - .L_4178)
.L_4178:
        /*0004*/ 	.word	0x00000082


	//----- nvinfo : EIATTR_KPARAM_INFO
	.align		4
.L_4179:
        /*0008*/ 	.byte	0x04, 0x17
        /*000a*/ 	.short	(.L_4181 - .L_4180)
.L_4180:
        /*000c*/ 	.word	0x00000000
        /*0010*/ 	.short	0x0006
        /*0012*/ 	.short	0x0028
        /*0014*/ 	.byte	0x00, 0xf5, 0x21, 0x00


	//----- nvinfo : EIATTR_KPARAM_INFO
	.align		4
.L_4181:
        /*0018*/ 	.byte	0x04, 0x17
        /*001a*/ 	.short	(.L_4183 - .L_4182)
.L_4182:
        /*001c*/ 	.word	0x00000000
        /*0020*/ 	.short	0x0005
        /*0022*/ 	.short	0x0020
        /*0024*/ 	.byte	0x00, 0xf0, 0x11, 0x00


	//----- nvinfo : EIATTR_KPARAM_INFO
	.align		4
.L_4183:
        /*0028*/ 	.byte	0x04, 0x17
        /*002a*/ 	.short	(.L_4185 - .L_4184)
.L_4184:
        /*002c*/ 	.word	0x00000000
        /*0030*/ 	.short	0x0004
        /*0032*/ 	.short	0x001c
        /*0034*/ 	.byte	0x00, 0xf0, 0x11, 0x00


	//----- nvinfo : EIATTR_KPARAM_INFO
	.align		4
.L_4185:
        /*0038*/ 	.byte	0x04, 0x17
        /*003a*/ 	.short	(.L_4187 - .L_4186)
.L_4186:
        /*003c*/ 	.word	0x00000000
        /*0040*/ 	.short	0x0003
        /*0042*/ 	.short	0x0018
        /*0044*/ 	.byte	0x00, 0xf0, 0x11, 0x00


	//----- nvinfo : EIATTR_KPARAM_INFO
	.align		4
.L_4187:
        /*0048*/ 	.byte	0x04, 0x17
        /*004a*/ 	.short	(.L_4189 - .L_4188)
.L_4188:
        /*004c*/ 	.word	0x00000000
        /*0050*/ 	.short	0x0002
        /*0052*/ 	.short	0x0010
        /*0054*/ 	.byte	0x00, 0xf5, 0x21, 0x00


	//----- nvinfo : EIATTR_KPARAM_INFO
	.align		4
.L_4189:
        /*0058*/ 	.byte	0x04, 0x17
        /*005a*/ 	.short	(.L_4191 - .L_4190)
.L_4190:
        /*005c*/ 	.word	0x00000000
        /*0060*/ 	.short	0x0001
        /*0062*/ 	.short	0x0008
        /*0064*/ 	.byte	0x00, 0xf5, 0x21, 0x00


	//----- nvinfo : EIATTR_KPARAM_INFO
	.align		4
.L_4191:
        /*0068*/ 	.byte	0x04, 0x17
        /*006a*/ 	.short	(.L_4193 - .L_4192)
.L_4192:
        /*006c*/ 	.word	0x00000000
        /*0070*/ 	.short	0x0000
        /*0072*/ 	.short	0x0000
        /*0074*/ 	.byte	0x00, 0xf5, 0x21, 0x00


	//----- nvinfo : EIATTR_SPARSE_MMA_MASK
	.align		4
.L_4193:
        /*0078*/ 	.byte	0x03, 0x50
        /*007a*/ 	.short	0x0000


	//----- nvinfo : EIATTR_MAXREG_COUNT
	.align		4
        /*007c*/ 	.byte	0x03, 0x1b
        /*007e*/ 	.short	0x00ff


	//----- nvinfo : EIATTR_MERCURY_ISA_VERSION
	.align		4
        /*0080*/ 	.byte	0x03, 0x5f
        /*0082*/ 	.short	0x0101


	//----- nvinfo : EIATTR_VRC_CTA_INIT_COUNT
	.align		4
        /*0084*/ 	.byte	0x02, 0x4a
	.zero		1
	.zero		1


	//----- nvinfo : EIATTR_EXIT_INSTR_OFFSETS
	.align		4
        /*0088*/ 	.byte	0x04, 0x1c
        /*008a*/ 	.short	(.L_4195 - .L_4194)


	//   ....[0]....
.L_4194:
        /*008c*/ 	.word	0x000002d0


	//   ....[1]....
        /*0090*/ 	.word	0x000003c0


	//   ....[2]....
        /*0094*/ 	.word	0x00000420


	//   ....[3]....
        /*0098*/ 	.word	0x00000490


	//----- nvinfo : EIATTR_CBANK_PARAM_SIZE
	.align		4
.L_4195:
        /*009c*/ 	.byte	0x03, 0x19
        /*009e*/ 	.short	0x0030


	//----- nvinfo : EIATTR_PARAM_CBANK
	.align		4
        /*00a0*/ 	.byte	0x04, 0x0a
        /*00a2*/ 	.short	(.L_4197 - .L_4196)
	.align		4
.L_4196:
        /*00a4*/ 	.word	index@(.nv.constant0._ZN43_GLOBAL__N__9ae7fba5_10_SoftMax_cu_9f978f6321softmax_warp_backwardIfffLi0ELb0ELb1EEEvPT0_PKT_S5_iiiPKb)
        /*00a8*/ 	.short	0x0380
        /*00aa*/ 	.short	0x0030


	//----- nvinfo : EIATTR_SW_WAR
	.align		4
.L_4197:
        /*00ac*/ 	.byte	0x04, 0x36
        /*00ae*/ 	.short	(.L_4199 - .L_4198)
.L_4198:
        /*00b0*/ 	.word	0x00000008
.L_4199:


//--------------------- .nv.info._ZN43_GLOBAL__N__9ae7fba5_10_SoftMax_cu_9f978f6321softmax_warp_backwardIdddLi10ELb0ELb1EEEvPT0_PKT_S5_iiiPKb --------------------------
	.section	.nv.info._ZN43_GLOBAL__N__9ae7fba5_10_SoftMax_cu_9f978f6321softmax_warp_backwardIdddLi10ELb0ELb1EEEvPT0_PKT_S5_iiiPKb,"",@"SHT_CUDA_INFO"
	.sectionflags	@""
	.align	4


	//----- nvinfo : EIATTR_CUDA_API_VERSION
	.align		4
        /*0000*/ 	.byte	0x04, 0x37
        /*0002*/ 	.short	(.L_4201 - .L_4200)
.L_4200:
        /*0004*/ 	.word	0x00000082


	//----- nvinfo : EIATTR_KPARAM_INFO
	.align		4
.L_4201:
        /*0008*/ 	.byte	0x04, 0x17
        /*000a*/ 	.short	(.L_4203 - .L_4202)
.L_4202:
        /*000c*/ 	.word	0x00000000
        /*0010*/ 	.short	0x0006
        /*0012*/ 	.short	0x0028
        /*0014*/ 	.byte	0x00, 0xf5, 0x21, 0x00


	//----- nvinfo : EIATTR_KPARAM_INFO
	.align		4
.L_4203:
        /*0018*/ 	.byte	0x04, 0x17
        /*001a*/ 	.short	(.L_4205 - .L_4204)
.L_4204:
        /*001c*/ 	.word	0x00000000
        /*0020*/ 	.short	0x0005
        /*0022*/ 	.short	0x0020
        /*0024*/ 	.byte	0x00, 0xf0, 0x11, 0x00


	//----- nvinfo : EIATTR_KPARAM_INFO
	.align		4
.L_4205:
        /*0028*/ 	.byte	0x04, 0x17
        /*002a*/ 	.short	(.L_4207 - .L_4206)
.L_4206:
        /*002c*/ 	.word	0x00000000
        /*0030*/ 	.short	0x0004
        /*0032*/ 	.short	0x001c
        /*0034*/ 	.byte	0x00, 0xf0, 0x11, 0x00


	//----- nvinfo : EIATTR_KPARAM_INFO
	.align		4
.L_4207:
        /*0038*/ 	.byte	0x04, 0x17
        /*003a*/ 	.short	(.L_4209 - .L_4208)
.L_4208:
        /*003c*/ 	.word	0x00000000
        /*0040*/ 	.short	0x0003
        /*0042*/ 	.short	0x0018
        /*0044*/ 	.byte	0x00, 0xf0, 0x11, 0x00


	//----- nvinfo : EIATTR_KPARAM_INFO
	.align		4
.L_4209:
        /*0048*/ 	.byte	0x04, 0x17
        /*004a*/ 	.short	(.L_4211 - .L_4210)
.L_4210:
        /*004c*/ 	.word	0x00000000
        /*0050*/ 	.short	0x0002
        /*0052*/ 	.short	0x0010
        /*0054*/ 	.byte	0x00, 0xf5, 0x21, 0x00


	//----- nvinfo : EIATTR_KPARAM_INFO
	.align		4
.L_4211:
        /*0058*/ 	.byte	0x04, 0x17
        /*005a*/ 	.short	(.L_4213 - .L_4212)
.L_4212:
        /*005c*/ 	.word	0x00000000
        /*0060*/ 	.short	0x0001
        /*0062*/ 	.short	0x0008
        /*0064*/ 	.byte	0x00, 0xf5, 0x21, 0x00


	//----- nvinfo : EIATTR_KPARAM_INFO
	.align		4
.L_4213:
        /*0068*/ 	.byte	0x04, 0x17
        /*006a*/ 	.short	(.L_4215 - .L_4214)
.L_4214:
        /*006c*/ 	.word	0x00000000
        /*0070*/ 	.short	0x0000
        /*0072*/ 	.short	0x0000
        /*0074*/ 	.byte	0x00, 0xf5, 0x21, 0x00


	//----- nvinfo : EIATTR_SPARSE_MMA_MASK
	.align		4
.L_4215:
        /*0078*/ 	.byte	0x03, 0x50
        /*007a*/ 	.short	0x0000


	//----- nvinfo : EIATTR_MAXREG_COUNT
	.align		4
        /*007c*/ 	.byte	0x03, 0x1b
        /*007e*/ 	.short	0x00ff


	//----- nvinfo : EIATTR_MERCURY_ISA_VERSION
	.align		4
        /*0080*/ 	.byte	0x03, 0x5f
        /*0082*/ 	.short	0x0101


	//----- nvinfo : EIATTR_COOP_GROUP_MASK_REGIDS
	.align		4
        /*0084*/ 	.byte	0x04, 0x29
        /*0086*/ 	.short	(.L_4217 - .L_4216)


	//   ....[0]....
.L_4216:
        /*0088*/ 	.word	0xffffffff


	//   ....[1]....
        /*008c*/ 	.word	0xffffffff


	//   ....[2]....
        /*0090*/ 	.word	0xffffffff


	//   ....[3]....
        /*0094*/ 	.word	0xffffffff


	//   ....[4]....
        /*0098*/ 	.word	0xffffffff


	//   ....[5]....
        /*009c*/ 	.word	0xffffffff


	//   ....[6]....
        /*00a0*/ 	.word	0xffffffff


	//   ....[7]....
        /*00a4*/ 	.word	0xffffffff


	//   ....[8]....
        /*00a8*/ 	.word	0xffffffff


	//   ....[9]....
        /*00ac*/ 	.word	0xffffffff


	//----- nvinfo : EIATTR_COOP_GROUP_INSTR_OFFSETS
	.align		4
.L_4217:
        /*00b0*/ 	.byte	0x04, 0x28
        /*00b2*/ 	.short	(.L_4219 - .L_4218)


	//   ....[0]....
.L_4218:
        /*00b4*/ 	.word	0x000024b0


	//   ....[1]....
        /*00b8*/ 	.word	0x000024c0


	//   ....[2]....
        /*00bc*/ 	.word	0x000024e0


	//   ....[3]....
        /*00c0*/ 	.word	0x000024f0


	//   ....[4]....
        /*00c4*/ 	.word	0x000025a0


	//   ....[5]....
        /*00c8*/ 	.word	0x000025c0


	//   ....[6]....
        /*00cc*/ 	.word	0x00002610


	//   ....[7]....
        /*00d0*/ 	.word	0x00002620


	//   ....[8]....
        /*00d4*/ 	.word	0x00002670


	//   ....[9]....
        /*00d8*/ 	.word	0x00002680


	//----- nvinfo : EIATTR_VRC_CTA_INIT_COUNT
	.align		4
.L_4219:
        /*00dc*/ 	.byte	0x02, 0x4a
	.zero		1
	.zero		1


	//----- nvinfo : EIATTR_EXIT_INSTR_OFFSETS
	.align		4
        /*00e0*/ 	.byte	0x04, 0x1c
        /*00e2*/ 	.short	(.L_4221 - .L_4220)


	//   ....[0]....
.L_4220:
        /*00e4*/ 	.word	0x00002690


	//   ....[1]....
        /*00e8*/ 	.word	0x000039b0


	//   ....[2]....
        /*00ec*/ 	.word	0x000039f0


	//   ....[3]....
        /*00f0*/ 	.word	0x00003a20


	//----- nvinfo : EIATTR_CRS_STACK_SIZE
	.align		4
.L_4221:
        /*00f4*/ 	.byte	0x04, 0x1e
        /*00f6*/ 	.short	(.L_4223 - .L_4222)
.L_4222:
        /*00f8*/ 	.word	0x00000000


	//----- nvinfo : EIATTR_CBANK_PARAM_SIZE
	.align		4
.L_4223:
        /*00fc*/ 	.byte	0x03, 0x19
        /*00fe*/ 	.short	0x0030


	//----- nvinfo : EIATTR_PARAM_CBANK
	.align		4
        /*0100*/ 	.byte	0x04, 0x0a
        /*0102*/ 	.short	(.L_4225 - .L_4224)
	.align		4
.L_4224:
        /*0104*/ 	.word	index@(.nv.constant0._ZN43_GLOBAL__N__9ae7fba5_10_SoftMax_cu_9f978f6321softmax_warp_backwardIdddLi10ELb0ELb1EEEvPT0_PKT_S5_iiiPKb)
        /*0108*/ 	.short	0x0380
        /*010a*/ 	.short	0x0030


	//----- nvinfo : EIATTR_SW_WAR
	.align		4
.L_4225:
        /*010c*/ 	.byte	0x04, 0x36
        /*010e*/ 	.short	(.L_4227 - .L_4226)
.L_4226:
        /*0110*/ 	.word	0x00000008
.L_4227:


//--------------------- .nv.info._ZN43_GLOBAL__N__9ae7fba5_10_SoftMax_cu_9f978f6321softmax_warp_backwardIdddLi9ELb0ELb1EEEvPT0_PKT_S5_iiiPKb --------------------------
	.section	.nv.info._ZN43_GLOBAL__N__9ae7fba5_10_SoftMax_cu_9f978f6321softmax_warp_backwardIdddLi9ELb0ELb1EEEvPT0_PKT_S5_iiiPKb,"",@"SHT_CUDA_INFO"
	.sectionflags	@""
	.align	4


	//----- nvinfo : EIATTR_CUDA_API_VERSION
	.align		4
        /*0000*/ 	.byte	0x04, 0x37
        /*0002*/ 	.short	(.L_4229 - .L_4228)
.L_4228:
        /*0004*/ 	.word	0x00000082


	//----- nvinfo : EIATTR_KPARAM_INFO
	.align		4
.L_4229:
        /*0008*/ 	.byte	0x04, 0x17
        /*000a*/ 	.short	(.L_4231 - .L_4230)
.L_4230:
        /*000c*/ 	.word	0x00000000
        /*0010*/ 	.short	0x0006
        /*0012*/ 	.short	0x0028
        /*0014*/ 	.byte	0x00, 0xf5, 0x21, 0x00


	//----- nvinfo : EIATTR_KPARAM_INFO
	.align		4
.L_4231:
        /*0018*/ 	.byte	0x04, 0x17
        /*001a*/ 	.short	(.L_4233 - .L_4232)
.L_4232:
        /*001c*/ 	.word	0x00000000
        /*0020*/ 	.short	0x0005
        /*0022*/ 	.short	0x0020
        /*0024*/ 	.byte	0x00, 0xf0, 0x11, 0x00


	//----- nvinfo : EIATTR_KPARAM_INFO
	.align		4
.L_4233:
        /*0028*/ 	.byte	0x04, 0x17
        /*002a*/ 	.short	(.L_4235 - .L_4234)
.L_4234:
        /*002c*/ 	.word	0x00000000
        /*0030*/ 	.short	0x0004
        /*0032*/ 	.short	0x001c
        /*0034*/ 	.byte	0x00, 0xf0, 0x11, 0x00


	//----- nvinfo : EIATTR_KPARAM_INFO
	.align		4
.L_4235:
        /*0038*/ 	.byte	0x04, 0x17
        /*003a*/ 	.short	(.L_4237 - .L_4236)
.L_4236:
        /*003c*/ 	.word	0x00000000
        /*0040*/ 	.short	0x0003
        /*0042*/ 	.short	0x0018
        /*0044*/ 	.byte	0x00, 0xf0, 0x11, 0x00


	//----- nvinfo : EIATTR_KPARAM_INFO
	.align		4
.L_4237:
        /*0048*/ 	.byte	0x04, 0x17
        /*004a*/ 	.short	(.L_4239 - .L_4238)
.L_4238:
        /*004c*/ 	.word	0x00000000
        /*0050*/ 	.short	0x0002
        /*0052*/ 	.short	0x0010
        /*0054*/ 	.byte	0x00, 0xf5, 0x21, 0x00


	//----- nvinfo : EIATTR_KPARAM_INFO
	.align		4
.L_4239:
        /*0058*/ 	.byte	0x04, 0x17
        /*005a*/ 	.short	(.L_4241 - .L_4240)
.L_4240:
        /*005c*/ 	.word	0x00000000
        /*0060*/ 	.short	0x0001
        /*0062*/ 	.short	0x0008
        /*0064*/ 	.byte	0x00, 0xf5, 0x21, 0x00


	//----- nvinfo : EIATTR_KPARAM_INFO
	.align		4
.L_4241:
        /*0068*/ 	.byte	0x04, 0x17
        /*006a*/ 	.short	(.L_4243 - .L_4242)
.L_4242:
        /*006c*/ 	.word	0x00000000
        /*0070*/ 	.short	0x0000
        /*0072*/ 	.short	0x0000
        /*0074*/ 	.byte	0x00, 0xf5, 0x21, 0x00


	//----- nvinfo : EIATTR_SPARSE_MMA_MASK
	.align		4
.L_4243:
        /*0078*/ 	.byte	0x03, 0x50
        /*007a*/ 	.short	0x0000


	//----- nvinfo : EIATTR_MAXREG_COUNT
	.align		4
        /*007c*/ 	.byte	0x03, 0x1b
        /*007e*/ 	.short	0x00ff


	//----- nvinfo : EIATTR_MERCURY_ISA_VERSION
	.align		4
        /*0080*/ 	.byte	0x03, 0x5f
        /*0082*/ 	.short	0x0101


	//----- nvinfo : EIATTR_COOP_GROUP_MASK_REGIDS
	.align		4
        /*0084*/ 	.byte	0x04, 0x29
        /*0086*/ 	.short	(.L_4245 - .L_4244)


	//   ....[0]....
.L_4244:
        /*0088*/ 	.word	0xffffffff


	//   ....[1]....
        /*008c*/ 	.word	0xffffffff


	//   ....[2]....
        /*0090*/ 	.word	0xffffffff


	//   ....[3]....
        /*0094*/ 	.word	0xffffffff


	//   ....[4]....
        /*0098*/ 	.word	0xffffffff


	//   ....[5]....
        /*009c*/ 	.word	0xffffffff


	//   ....[6]....
        /*00a0*/ 	.word	0xffffffff


	//   ....[7]....
        /*00a4*/ 	.word	0xffffffff


	//   ....[8]....
        /*00a8*/ 	.word	0xffffffff


	//   ....[9]....
        /*00ac*/ 	.word	0xffffffff


	//----- nvinfo : EIATTR_COOP_GROUP_INSTR_OFFSETS
	.align		4
.L_4245:
        /*00b0*/ 	.byte	0x04, 0x28
        /*00b2*/ 	.short	(.L_4247 - .L_4246)


	//   ....[0]....
.L_4246:
        /*00b4*/ 	.word	0x00000f70


	//   ....[1]....
        /*00b8*/ 	.word	0x00000f80


	//   ....[2]....
        /*00bc*/ 	.word	0x00000fd0


	//   ....[3]....
        /*00c0*/ 	.word	0x00000fe0


	//   ....[4]....
        /*00c4*/ 	.word	0x00001030


	//   ....[5]....
        /*00c8*/ 	.word	0x00001040


	//   ....[6]....
        /*00cc*/ 	.word	0x00001090


	//   ....[7]....
        /*00d0*/ 	.word	0x000010a0


	//   ....[8]....
        /*00d4*/ 	.word	0x000010f0


	//   ....[9]....
        /*00d8*/ 	.word	0x00001100


	//----- nvinfo : EIATTR_VRC_CTA_INIT_COUNT
	.align		4
.L_4247:
        /*00dc*/ 	.byte	0x02, 0x4a
	.zero		1
	.zero		1


	//----- nvinfo : EIATTR_EXIT_INSTR_OFFSETS
	.align		4
        /*00e0*/ 	.byte	0x04, 0x1c
        /*00e2*/ 	.short	(.L_4249 - .L_4248)


	//   ....[0]....
.L_4248:
        /*00e4*/ 	.word	0x00001150


	//   ....[1]....
        /*00e8*/ 	.word	0x00001ab0


	//   ....[2]....
        /*00ec*/ 	.word	0x00001af0


	//   ....[3]....
        /*00f0*/ 	.word	0x00001b20


	//----- nvinfo : EIATTR_CRS_STACK_SIZE
	.align		4
.L_4249:
        /*00f4*/ 	.byte	0x04, 0x1e
        /*00f6*/ 	.short	(.L_4251 - .L_4250)
.L_4250:
        /*00f8*/ 	.word	0x00000000


	//----- nvinfo : EIATTR_CBANK_PARAM_SIZE
	.align		4
.L_4251:
        /*00fc*/ 	.byte	0x03, 0x19
        /*00fe*/ 	.short	0x0030


	//----- nvinfo : EIATTR_PARAM_CBANK
	.align		4
        /*0100*/ 	.byte	0x04, 0x0a
        /*0102*/ 	.short	(.L_4253 - .L_4252)
	.align		4
.L_4252:
        /*0104*/ 	.word	index@(.nv.constant0._ZN43_GLOBAL__N__9ae7fba5_10_SoftMax_cu_9f978f6321softmax_warp_backwardIdddLi9ELb0ELb1EEEvPT0_PKT_S5_iiiPKb)
        /*0108*/ 	.short	0x0380
        /*010a*/ 	.short	0x0030


	//----- nvinfo : EIATTR_SW_WAR
	.align		4
.L_4253:
        /*010c*/ 	.byte	0x04, 0x36
        /*010e*/ 	.short	(.L_4255 - .L_4254)
.L_4254:
        /*0110*/ 	.word	0x00000008
.L_4255:


//--------------------- .nv.info._ZN43_GLOBAL__N__9ae7fba5_10_SoftMax_cu_9f978f6321softmax_warp_backwardIdddLi8ELb0ELb1EEEvPT0_PKT_S5_iiiPKb --------------------------
	.section	.nv.info._ZN43_GLOBAL__N__9ae7fba5_10_SoftMax_cu_9f978f6321softmax_warp_backwardIdddLi8ELb0ELb1EEEvPT0_PKT_S5_iiiPKb,"",@"SHT_CUDA_INFO"
	.sectionflags	@""
	.align	4


	//----- nvinfo : EIATTR_CUDA_API_VERSION
	.align		4
        /*0000*/ 	.byte	0x04, 0x37
        /*0002*/ 	.short	(.L_4257 - .L_4256)
.L_4256:
        /*0004*/ 	.word	0x00000082


	//----- nvinfo : EIATTR_KPARAM_INFO
	.align		4
.L_4257:
        /*0008*/ 	.byte	0x04, 0x17
        /*000a*/ 	.short	(.L_4259 - .L_4258)
.L_4258:
        /*000c*/ 	.word	0x00000000
        /*0010*/ 	.short	0x0006
        /*0012*/ 	.short	0x0028
        /*0014*/ 	.byte	0x00, 0xf5, 0x21, 0x00


	//----- nvinfo : EIATTR_KPARAM_INFO
	.align		4
.L_4259:
        /*0018*/ 	.byte	0x04, 0x17
        /*001a*/ 	.short	(.L_4261 - .L_4260)
.L_4260:
        /*001c*/ 	.word	0x00000000
        /*0020*/ 	.short	0x0005
        /*0022*/ 	.short	0x0020
        /*0024*/ 	.byte	0x00, 0xf0, 0x11, 0x00


	//----- nvinfo : EIATTR_KPARAM_INFO
	.align		4
.L_4261:
        /*0028*/ 	.byte	0x04, 0x17
        /*002a*/ 	.short	(.L_4263 - .L_4262)
.L_4262:
        /*002c*/ 	.word	0x00000000
        /*0030*/ 	.short	0x0004
        /*0032*/ 	.short	0x001c
        /*0034*/ 	.byte	0x00, 0xf0, 0x11, 0x00


	//----- nvinfo : EIATTR_KPARAM_INFO
	.align		4
.L_4263:
        /*0038*/ 	.byte	0x04, 0x17
        /*003a*/ 	.short	(.L_4265 - .L_4264)
.L_4264:
        /*003c*/ 	.word	0x00000000
        /*0040*/ 	.short	0x0003
        /*0042*/ 	.short	0x0018
        /*0044*/ 	.byte	0x00, 0xf0, 0x11, 0x00


	//----- nvinfo : EIATTR_KPARAM_INFO
	.align		4
.L_4265:
        /*0048*/ 	.byte	0x04, 0x17
        /*004a*/ 	.short	(.L_4267 - .L_4266)
.L_4266:
        /*004c*/ 	.word	0x00000000
        /*0050*/ 	.short	0x0002
        /*0052*/ 	.short	0x0010
        /*0054*/ 	.byte	0x00, 0xf5, 0x21, 0x00


	//----- nvinfo : EIATTR_KPARAM_INFO
	.align		4
.L_4267:
        /*0058*/ 	.byte	0x04, 0x17
        /*005a*/ 	.short	(.L_4269 - .L_4268)
.L_4268:
        /*005c*/ 	.word	0x00000000
        /*0060*/ 	.short	0x0001
        /*0062*/ 	.short	0x0008
        /*0064*/ 	.byte	0x00, 0xf5, 0x21, 0x00


	//----- nvinfo : EIATTR_KPARAM_INFO
	.align		4
.L_4269:
        /*0068*/ 	.byte	0x04, 0x17
        /*006a*/ 	.short	(.L_4271 - .L_4270)
.L_4270:
        /*006c*/ 	.word	0x00000000
        /*0070*/ 	.short	0x0000
        /*0072*/ 	.short	0x0000
        /*0074*/ 	.byte	0x00, 0xf5, 0x21, 0x00


	//----- nvinfo : EIATTR_SPARSE_MMA_MASK
	.align		4
.L_4271:
        /*0078*/ 	.byte	0x03, 0x50
        /*007a*/ 	.short	0x0000


	//----- nvinfo : EIATTR_MAXREG_COUNT
	.align		4
        /*007c*/ 	.byte	0x03, 0x1b
        /*007e*/ 	.short	0x00ff


	//----- nvinfo : EIATTR_MERCURY_ISA_VERSION
	.align		4
        /*0080*/ 	.byte	0x03, 0x5f
        /*0082*/ 	.short	0x0101


	//----- nvinfo : EIATTR_COOP_GROUP_MASK_REGIDS
	.align		4
        /*0084*/ 	.byte	0x04, 0x29
        /*0086*/ 	.short	(.L_4273 - .L_4272)


	//   ....[0]....
.L_4272:
        /*0088*/ 	.word	0xffffffff


	//   ....[1]....
        /*008c*/ 	.word	0xffffffff


	//   ....[2]....
        /*0090*/ 	.word	0xffffffff


	//   ....[3]....
        /*0094*/ 	.word	0xffffffff


	//   ....[4]....
        /*0098*/ 	.word	0xffffffff


	//   ....[5]....
        /*009c*/ 	.word	0xffffffff


	//   ....[6]....
        /*00a0*/ 	.word	0xffffffff


	//   ....[7]....
        /*00a4*/ 	.word	0xffffffff


	//   ....[8]....
        /*00a8*/ 	.word	0xffffffff


	//   ....[9]....
        /*00ac*/ 	.word	0xffffffff


	//----- nvinfo : EIATTR_COOP_GROUP_INSTR_OFFSETS
	.align		4
.L_4273:
        /*00b0*/ 	.byte	0x04, 0x28
        /*00b2*/ 	.short	(.L_4275 - .L_4274)


	//   ....[0]....
.L_4274:
        /*00b4*/ 	.word	0x000007f0


	//   ....[1]....
        /*00b8*/ 	.word	0x00000820


	//   ....[2]....
        /*00bc*/ 	.word	0x00000860


	//   ....[3]....
        /*00c0*/ 	.word	0x00000870


	//   ....[4]....
        /*00c4*/ 	.word	0x00000900


	//   ....[5]....
        /*00c8*/ 	.word	0x00000910


	//   ....[6]....
        /*00cc*/ 	.word	0x00000980


	//   ....[7]....
        /*00d0*/ 	.word	0x000009a0


	//   ....[8]....
        /*00d4*/ 	.word	0x00000a10


	//   ....[9]....
        /*00d8*/ 	.word	0x00000a20


	//----- nvinfo : EIATTR_VRC_CTA_INIT_COUNT
	.align		4
.L_4275:
        /*00dc*/ 	.byte	0x02, 0x4a
	.zero		1
	.zero		1


	//----- nvinfo : EIATTR_EXIT_INSTR_OFFSETS
	.align		4
        /*00e0*/ 	.byte	0x04, 0x1c
        /*00e2*/ 	.short	(.L_4277 - .L_4276)


	//   ....[0]....
.L_4276:
        /*00e4*/ 	.word	0x00000a70


	//   ....[1]....
        /*00e8*/ 	.word	0x00000ed0


	//   ....[2]....
        /*00ec*/ 	.word	0x00000f10


	//   ....[3]....
        /*00f0*/ 	.word	0x00000f40


	//----- nvinfo : EIATTR_CRS_STACK_SIZE
	.align		4
.L_4277:
        /*00f4*/ 	.byte	0x04, 0x1e
        /*00f6*/ 	.short	(.L_4279 - .L_4278)
.L_4278:
        /*00f8*/ 	.word	0x00000000


	//----- nvinfo : EIATTR_CBANK_PARAM_SIZE
	.align		4
.L_4279:
        /*00fc*/ 	.byte	0x03, 0x19
        /*00fe*/ 	.short	0x0030


	//----- nvinfo : EIATTR_PARAM_CBANK
	.align		4
        /*0100*/ 	.byte	0x04, 0x0a
        /*0102*/ 	.short	(.L_4281 - .L_4280)
	.align		4
.L_4280:
        /*0104*/ 	.word	index@(.nv.constant0._ZN43_GLOBAL__N__9ae7fba5_10_SoftMax_cu_9f978f6321softmax_warp_backwardIdddLi8ELb0ELb1EEEvPT0_PKT_S5_iiiPKb)
        /*0108*/ 	.short	0x0380
        /*010a*/ 	.short	0x0030


	//----- nvinfo : EIATTR_SW_WAR
	.align		4
.L_4281:
        /*010c*/ 	.byte	0x04, 0x36
        /*010e*/ 	.short	(.L_4283 - .L_4282)
.L_4282:
        /*0110*/ 	.word	0x00000008
.L_4283:


//--------------------- .nv.info._ZN43_GLOBAL__N__9ae7fba5_10_SoftMax_cu_9f978f6321softmax_warp_backwardIdddLi7ELb0ELb1EEEvPT0_PKT_S5_iiiPKb --------------------------
	.section	.nv.info._ZN43_GLOBAL__N__9ae7fba5_10_SoftMax_cu_9f978f6321softmax_warp_backwardIdddLi7ELb0ELb1EEEvPT0_PKT_S5_iiiPKb,"",@"SHT_CUDA_INFO"
	.sectionflags	@""
	.align	4


	//----- nvinfo : EIATTR_CUDA_API_VERSION
	.align		4
        /*0000*/ 	.byte	0x04, 0x37
        /*0002*/ 	.short	(.L_4285 - .L_4284)
.L_4284:
        /*0004*/ 	.word	0x00000082


	//----- nvinfo : EIATTR_KPARAM_INFO
	.align		4
.L_4285:
        /*0008*/ 	.byte	0x04, 0x17
        /*000a*/ 	.short	(.L_4287 - .L_4286)
.L_4286:
        /*000c*/ 	.word	0x00000000
        /*0010*/ 	.short	0x0006
        /*0012*/ 	.short	0x0028
        /*0014*/ 	.byte	0x00, 0xf5, 0x21, 0x00


	//----- nvinfo : EIATTR_KPARAM_INFO
	.align		4
.L_4287:
        /*0018*/ 	.byte	0x04, 0x17
        /*001a*/ 	.short	(.L_4289 - .L_4288)
.L_4288:
        /*001c*/ 	.word	0x00000000
        /*0020*/ 	.short	0x0005
        /*0022*/ 	.short	0x0020
        /*0024*/ 	.byte	0x00, 0xf0, 0x11, 0x00


	//----- nvinfo : EIATTR_KPARAM_INFO
	.align		4
.L_4289:
        /*0028*/ 	.byte	0x04, 0x17
        /*002a*/ 	.short	(.L_4291 - .L_4290)
.L_4290:
        /*002c*/ 	.word	0x00000000
        /*0030*/ 	.short	0x0004
        /*0032*/ 	.short	0x001c
        /*0034*/ 	.byte	0x00, 0xf0, 0x11, 0x00


	//----- nvinfo : EIATTR_KPARAM_INFO
	.align		4
.L_4291:
        /*0038*/ 	.byte	0x04, 0x17
        /*003a*/ 	.short	(.L_4293 - .L_4292)
.L_4292:
        /*003c*/ 	.word	0x00000000
        /*0040*/ 	.short	0x0003
        /*0042*/ 	.short	0x0018
        /*0044*/ 	.byte	0x00, 0xf0, 0x11, 0x00


	//----- nvinfo : EIATTR_KPARAM_INFO
	.align		4
.L_4293:
        /*0048*/ 	.byte	0x04, 0x17
        /*004a*/ 	.short	(.L_4295 - .L_4294)
.L_4294:
        /*004c*/ 	.word	0x00000000
        /*0050*/ 	.short	0x0002
        /*0052*/ 	.short	0x0010
        /*0054*/ 	.byte	0x00, 0xf5, 0x21, 0x00


	//----- nvinfo : EIATTR_KPARAM_INFO
	.align		4
.L_4295:
        /*0058*/ 	.byte	0x04, 0x17
        /*005a*/ 	.short	(.L_4297 - .L_4296)
.L_4296:
        /*005c*/ 	.word	0x00000000
        /*0060*/ 	.short	0x0001
        /*0062*/ 	.short	0x0008
        /*0064*/ 	.byte	0x00, 0xf5, 0x21, 0x00


	//----- nvinfo : EIATTR_KPARAM_INFO
	.align		4
.L_4297:
        /*0068*/ 	.byte	0x04, 0x17
        /*006a*/ 	.short	(.L_4299 - .L_4298)
.L_4298:
        /*006c*/ 	.word	0x00000000
        /*0070*/ 	.short	0x0000
        /*0072*/ 	.short	0x0000
        /*0074*/ 	.byte	0x00, 0xf5, 0x21, 0x00


	//----- nvinfo : EIATTR_SPARSE_MMA_MASK
	.align		4
.L_4299:
        /*0078*/ 	.byte	0x03, 0x50
        /*007a*/ 	.short	0x0000


	//----- nvinfo : EIATTR_MAXREG_COUNT
	.align		4
        /*007c*/ 	.byte	0x03, 0x1b
        /*007e*/ 	.short	0x00ff


	//----- nvinfo : EIATTR_MERCURY_ISA_VERSION
	.align		4
        /*0080*/ 	.byte	0x03, 0x5f
        /*0082*/ 	.short	0x0101


	//----- nvinfo : EIATTR_COOP_GROUP_MASK_REGIDS
	.align		4
        /*0084*/ 	.byte	0x04, 0x29
        /*0086*/ 	.short	(.L_4301 - .L_4300)


	//   ....[0]....
.L_4300:
        /*0088*/ 	.word	0xffffffff


	//   ....[1]....
        /*008c*/ 	.word	0xffffffff


	//   ....[2]....
        /*0090*/ 	.word	0xffffffff


	//   ....[3]....
        /*0094*/ 	.word	0xffffffff


	//   ....[4]....
        /*0098*/ 	.word	0xffffffff


	//   ....[5]....
        /*009c*/ 	.word	0xffffffff


	//   ....[6]....
        /*00a0*/ 	.word	0xffffffff


	//   ....[7]....
        /*00a4*/ 	.word	0xffffffff


	//   ....[8]....
        /*00a8*/ 	.word	0xffffffff


	//   ....[9]....
        /*00ac*/ 	.word	0xffffffff


	//   ....[10]....
        /*00b0*/ 	.word	0xffffffff


	//   ....[11]....
        /*00b4*/ 	.word	0xffffffff


	//   ....[12]....
        /*00b8*/ 	.word	0xffffffff


	//   ....[13]....
        /*00bc*/ 	.word	0xffffffff


	//   ....[14]....
        /*00c0*/ 	.word	0xffffffff


	//   ....[15]....
        /*00c4*/ 	.word	0xffffffff


	//   ....[16]....
        /*00c8*/ 	.word	0xffffffff


	//   ....[17]....
        /*00cc*/ 	.word	0xffffffff


	//   ....[18]....
        /*00d0*/ 	.word	0xffffffff


	//   ....[19]....
        /*00d4*/ 	.word	0xffffffff


	//----- nvinfo : EIATTR_COOP_GROUP_INSTR_OFFSETS
	.align		4
.L_4301:
        /*00d8*/ 	.byte	0x04, 0x28
        /*00da*/ 	.short	(.L_4303 - .L_4302)


	//   ....[0]....
.L_4302:
        /*00dc*/ 	.word	0x00000700


	//   ....[1]....
        /*00e0*/ 	.word	0x00000710


	//   ....[2]....
        /*00e4*/ 	.word	0x00000830


	//   ....[3]....
        /*00e8*/ 	.word	0x00000860


	//   ....[4]....
        /*00ec*/ 	.word	0x000008b0


	//   ....[5]....
        /*00f0*/ 	.word	0x000008c0


	//   ....[6]....
        /*00f4*/ 	.word	0x000008d0


	//   ....[7]....
        /*00f8*/ 	.word	0x000008e0


	//   ....[8]....
        /*00fc*/ 	.word	0x00000930


	//   ....[9]....
        /*0100*/ 	.word	0x00000940


	//   ....[10]....
        /*0104*/ 	.word	0x000009c0


	//   ....[11]....
        /*0108*/ 	.word	0x000009d0


	//   ....[12]....
        /*010c*/ 	.word	0x00000a30


	//   ....[13]....
        /*0110*/ 	.word	0x00000a40


	//   ....[14]....
        /*0114*/ 	.word	0x00000ad0


	//   ....[15]....
        /*0118*/ 	.word	0x00000ae0


	//   ....[16]....
        /*011c*/ 	.word	0x00000c00


	//   ....[17]....
        /*0120*/ 	.word	0x00000c10


	//   ....[18]....
        /*0124*/ 	.word	0x00000c80


	//   ....[19]....
        /*0128*/ 	.word	0x00000c90


	//----- nvinfo : EIATTR_VRC_CTA_INIT_COUNT
	.align		4
.L_4303:
        /*012c*/ 	.byte	0x02, 0x4a
	.zero		1
	.zero		1


	//----- nvinfo : EIATTR_EXIT_INSTR_OFFSETS
	.align		4
        /*0130*/ 	.byte	0x04, 0x1c
        /*0132*/ 	.short	(.L_4305 - .L_4304)


	//   ....[0]....
.L_4304:
        /*0134*/ 	.word	0x00000ca0


	//   ....[1]....
        /*0138*/ 	.word	0x00000f20


	//   ....[2]....
        /*013c*/ 	.word	0x000010c0


	//   ....[3]....
        /*0140*/ 	.word	0x00001100


	//   ....[4]....
        /*0144*/ 	.word	0x00001130


	//----- nvinfo : EIATTR_CRS_STACK_SIZE
	.align		4
.L_4305:
        /*0148*/ 	.byte	0x04, 0x1e
        /*014a*/ 	.short	(.L_4307 - .L_4306)
.L_4306:
        /*014c*/ 	.word	0x00000000


	//----- nvinfo : EIATTR_CBANK_PARAM_SIZE
	.align		4
.L_4307:
        /*0150*/ 	.byte	0x03, 0x19
        /*0152*/ 	.short	0x0030


	//----- nvinfo : EIATTR_PARAM_CBANK
	.align		4
        /*0154*/ 	.byte	0x04, 0x0a
        /*0156*/ 	.short	(.L_4309 - .L_4308)
	.align		4
.L_4308:
        /*0158*/ 	.word	index@(.nv.constant0._ZN43_GLOBAL__N__9ae7fba5_10_SoftMax_cu_9f978f6321softmax_warp_backwardIdddLi7ELb0ELb1EEEvPT0_PKT_S5_iiiPKb)
        /*015c*/ 	.short	0x0380
        /*015e*/ 	.short	0x0030


	//----- nvinfo : EIATTR_SW_WAR
	.align		4
.L_4309:
        /*0160*/ 	.byte	0x04, 0x36
        /*0162*/ 	.short	(.L_4311 - .L_4310)
.L_4310:
        /*0164*/ 	.word	0x00000008
.L_4311:


//--------------------- .nv.info._ZN43_GLOBAL__N__9ae7fba5_10_SoftMax_cu_9f978f6321softmax_warp_backwardIdddLi6ELb0ELb1EEEvPT0_PKT_S5_iiiPKb --------------------------
	.section	.nv.info._ZN43_GLOBAL__N__9ae7fba5_10_SoftMax_cu_9f978f6321softmax_warp_backwardIdddLi6ELb0ELb1EEEvPT0_PKT_S5_iiiPKb,"",@"SHT_CUDA_INFO"
	.sectionflags	@""
	.align	4


	//----- nvinfo : EIATTR_CUDA_API_VERSION
	.align		4
        /*0000*/ 	.byte	0x04, 0x37
        /*0002*/ 	.short	(.L_4313 - .L_4312)
.L_4312:
        /*0004*/ 	.word	0x00000082


	//----- nvinfo : EIATTR_KPARAM_INFO
	.align		4
.L_4313:
        /*0008*/ 	.byte	0x04, 0x17
        /*000a*/ 	.short	(.L_4315 - .L_4314)
.L_4314:
        /*000c*/ 	.word	0x00000000
        /*0010*/ 	.short	0x0006
        /*0012*/ 	.short	0x0028
        /*0014*/ 	.byte	0x00, 0xf5, 0x21, 0x00


	//----- nvinfo : EIATTR_KPARAM_INFO
	.align		4
.L_4315:
        /*0018*/ 	.byte	0x04, 0x17
        /*001a*/ 	.short	(.L_4317 - .L_4316)
.L_4316:
        /*001c*/ 	.word	0x00000000
        /*0020*/ 	.short	0x0005
        /*0022*/ 	.short	0x0020
        /*0024*/ 	.byte	0x00, 0xf0, 0x11, 0x00


	//----- nvinfo : EIATTR_KPARAM_INFO
	.align		4
.L_4317:
        /*0028*/ 	.byte	0x04, 0x17
        /*002a*/ 	.short	(.L_4319 - .L_4318)
.L_4318:
        /*002c*/ 	.word	0x00000000
        /*0030*/ 	.short	0x0004
        /*0032*/ 	.short	0x001c
        /*0034*/ 	.byte	0x00, 0xf0, 0x11, 0x00


	//----- nvinfo : EIATTR_KPARAM_INFO
	.align		4
.L_4319:
        /*0038*/ 	.byte	0x04, 0x17
        /*003a*/ 	.short	(.L_4321 - .L_4320)
.L_4320:
        /*003c*/ 	.word	0x00000000
        /*0040*/ 	.short	0x0003
        /*0042*/ 	.short	0x0018
        /*0044*/ 	.byte	0x00, 0xf0, 0x11, 0x00


	//----- nvinfo : EIATTR_KPARAM_INFO
	.align		4
.L_4321:
        /*0048*/ 	.byte	0x04, 0x17
        /*004a*/ 	.short	(.L_4323 - .L_4322)
.L_4322:
        /*004c*/ 	.word	0x00000000
        /*0050*/ 	.short	0x0002
        /*0052*/ 	.short	0x0010
        /*0054*/ 	.byte	0x00, 0xf5, 0x21, 0x00


	//----- nvinfo : EIATTR_KPARAM_INFO
	.align		4
.L_4323:
        /*0058*/ 	.byte	0x04, 0x17
        /*005a*/ 	.short	(.L_4325 - .L_4324)
.L_4324:
        /*005c*/ 	.word	0x00000000
        /*0060*/ 	.short	0x0001
        /*0062*/ 	.short	0x0008
        /*0064*/ 	.byte	0x00, 0xf5, 0x21, 0x00


	//----- nvinfo : EIATTR_KPARAM_INFO
	.align		4
.L_4325:
        /*0068*/ 	.byte	0x04, 0x17
        /*006a*/ 	.short	(.L_4327 - .L_4326)
.L_4326:
        /*006c*/ 	.word	0x00000000
        /*0070*/ 	.short	0x0000
        /*0072*/ 	.short	0x0000
        /*0074*/ 	.byte	0x00, 0xf5, 0x21, 0x00


	//----- nvinfo : EIATTR_SPARSE_MMA_MASK
	.align		4
.L_4327:
        /*0078*/ 	.byte	0x03, 0x50
        /*007a*/ 	.short	0x0000


	//----- nvinfo : EIATTR_MAXREG_COUNT
	.align		4
        /*007c*/ 	.byte	0x03, 0x1b
        /*007e*/ 	.short	0x00ff


	//----- nvinfo : EIATTR_MERCURY_ISA_VERSION
	.align		4
        /*0080*/ 	.byte	0x03, 0x5f
        /*0082*/ 	.short	0x0101


	//----- nvinfo : EIATTR_COOP_GROUP_MASK_REGIDS
	.align		4
        /*0084*/ 	.byte	0x04, 0x29
        /*0086*/ 	.short	(.L_4329 - .L_4328)


	//   ....[0]....
.L_4328:
        /*0088*/ 	.word	0xffffffff


	//   ....[1]....
        /*008c*/ 	.word	0xffffffff


	//   ....[2]....
        /*0090*/ 	.word	0xffffffff


	//   ....[3]....
        /*0094*/ 	.word	0xffffffff


	//   ....[4]....
        /*0098*/ 	.word	0xffffffff


	//   ....[5]....
        /*009c*/ 	.word	0xffffffff


	//   ....[6]....
        /*00a0*/ 	.word	0xffffffff


	//   ....[7]....
        /*00a4*/ 	.word	0xffffffff


	//   ....[8]....
        /*00a8*/ 	.word	0xffffffff


	//   ....[9]....
        /*00ac*/ 	.word	0xffffffff


	//   ....[10]....
        /*00b0*/ 	.word	0xffffffff


	//   ....[11]....
        /*00b4*/ 	.word	0xffffffff


	//   ....[12]....
        /*00b8*/ 	.word	0xffffffff


	//   ....[13]....
        /*00bc*/ 	.word	0xffffffff


	//   ....[14]....
        /*00c0*/ 	.word	0xffffffff


	//   ....[15]....
        /*00c4*/ 	.word	0xffffffff


	//   ....[16]....
        /*00c8*/ 	.word	0xffffffff


	//   ....[17]....
        /*00cc*/ 	.word	0xffffffff


	//   ....[18]....
        /*00d0*/ 	.word	0xffffffff


	//   ....[19]....
        /*00d4*/ 	.word	0xffffffff


	//----- nvinfo : EIATTR_COOP_GROUP_INSTR_OFFSETS
	.align		4
.L_4329:
        /*00d8*/ 	.byte	0x04, 0x28
        /*00da*/ 	.short	(.L_4331 - .L_4330)


	//   ....[0]....
.L_4330:
        /*00dc*/ 	.word	0x00000440


	//   ....[1]....
        /*00e0*/ 	.word	0x00000450


	//   ....[2]....
        /*00e4*/ 	.word	0x00000460


	//   ....[3]....
        /*00e8*/ 	.word	0x00000470


	//   ....[4]....
        /*00ec*/ 	.word	0x000004b0


	//   ....[5]....
        /*00f0*/ 	.word	0x000004c0


	//   ....[6]....
        /*00f4*/ 	.word	0x00000520


	//   ....[7]....
        /*00f8*/ 	.word	0x00000530


	//   ....[8]....
        /*00fc*/ 	.word	0x00000580


	//   ....[9]....
        /*0100*/ 	.word	0x00000590


	//   ....[10]....
        /*0104*/ 	.word	0x000005e0


	//   ....[11]....
        /*0108*/ 	.word	0x000005f0


	//   ....[12]....
        /*010c*/ 	.word	0x00000640


	//   ....[13]....
        /*0110*/ 	.word	0x00000650


	//   ....[14]....
        /*0114*/ 	.word	0x00000740


	//   ....[15]....
        /*0118*/ 	.word	0x00000750


	//   ....[16]....
        /*011c*/ 	.word	0x00000760


	//   ....[17]....
        /*0120*/ 	.word	0x00000770


	//   ....[18]....
        /*0124*/ 	.word	0x00000850


	//   ....[19]....
        /*0128*/ 	.word	0x00000860


	//----- nvinfo : EIATTR_VRC_CTA_INIT_COUNT
	.align		4
.L_4331:
        /*012c*/ 	.byte	0x02, 0x4a
	.zero		1
	.zero		1


	//----- nvinfo : EIATTR_EXIT_INSTR_OFFSETS
	.align		4
        /*0130*/ 	.byte	0x04, 0x1c
        /*0132*/ 	.short	(.L_4333 - .L_4332)


	//   ....[0]....
.L_4332:
        /*0134*/ 	.word	0x00000870


	//   ....[1]....
        /*0138*/ 	.word	0x00000990


	//   ....[2]....
        /*013c*/ 	.word	0x00000a30


	//   ....[3]....
        /*0140*/ 	.word	0x00000a70


	//   ....[4]....
        /*0144*/ 	.word	0x00000aa0


	//----- nvinfo : EIATTR_CRS_STACK_SIZE
	.align		4
.L_4333:
        /*0148*/ 	.byte	0x04, 0x1e
        /*014a*/ 	.short	(.L_4335 - .L_4334)
.L_4334:
        /*014c*/ 	.word	0x00000000


	//----- nvinfo : EIATTR_CBANK_PARAM_SIZE
	.align		4
.L_4335:
        /*0150*/ 	.byte	0x03, 0x19
        /*0152*/ 	.short	0x0030


	//----- nvinfo : EIATTR_PARAM_CBANK
	.align		4
        /*0154*/ 	.byte	0x04, 0x0a
        /*0156*/ 	.short	(.L_4337 - .L_4336)
	.align		4
.L_4336:
        /*0158*/ 	.word	index@(.nv.constant0._ZN43_GLOBAL__N__9ae7fba5_10_SoftMax_cu_9f978f6321softmax_warp_backwardIdddLi6ELb0ELb1EEEvPT0_PKT_S5_iiiPKb)
        /*015c*/ 	.short	0x0380
        /*015e*/ 	.short	0x0030


	//----- nvinfo : EIATTR_SW_WAR
	.align		4
.L_4337:
        /*0160*/ 	.byte	0x04, 0x36
        /*0162*/ 	.short	(.L_4339 - .L_4338)
.L_4338:
        /*0164*/ 	.word	0x00000008
.L_4339:


//--------------------- .nv.info._ZN43_GLOBAL__N__9ae7fba5_10_SoftMax_cu_9f978f6321softmax_warp_backwardIdddLi5ELb0ELb1EEEvPT0_PKT_S5_iiiPKb --------------------------
	.section	.nv.info._ZN43_GLOBAL__N__9ae7fba5_10_SoftMax_cu_9f978f6321softmax_warp_backwardIdddLi5ELb0ELb1EEEvPT0_PKT_S5_iiiPKb,"",@"SHT_CUDA_INFO"
	.sectionflags	@""
	.align	4


	//----- nvinfo : EIATTR_CUDA_API_VERSION
	.align		4
        /*0000*/ 	.byte	0x04, 0x37
        /*0002*/ 	.short	(.L_4341 - .L_4340)
.L_4340:
        /*0004*/ 	.word	0x00000082


	//----- nvinfo : EIATTR_KPARAM_INFO
	.align		4
.L_4341:
        /*0008*/ 	.byte	0x04, 0x17
        /*000a*/ 	.short	(.L_4343 - .L_4342)
.L_4342:
        /*000c*/ 	.word	0x00000000
        /*0010*/ 	.short	0x0006
        /*0012*/ 	.short	0x0028
        /*0014*/ 	.byte	0x00, 0xf5, 0x21, 0x00


	//----- nvinfo : EIATTR_KPARAM_INFO
	.align		4
.L_4343:
        /*0018*/ 	.byte	0x04, 0x17
        /*001a*/ 	.short	(.L_4345 - .L_4344)
.L_4344:
        /*001c*/ 	.word	0x00000000
        /*0020*/ 	.short	0x0005
        /*0022*/ 	.short	0x0020
        /*0024*/ 	.byte	0x00, 0xf0, 0x11, 0x00


	//----- nvinfo : EIATTR_KPARAM_INFO
	.align		4
.L_4345:
        /*0028*/ 	.byte	0x04, 0x17
        /*002a*/ 	.short	(.L_4347 - .L_4346)
.L_4346:
        /*002c*/ 	.word	0x00000000
        /*0030*/ 	.short	0x0004
        /*0032*/ 	.short	0x001c
        /*0034*/ 	.byte	0x00, 0xf0, 0x11, 0x00


	//----- nvinfo : EIATTR_KPARAM_INFO
	.align		4
.L_4347:
        /*0038*/ 	.byte	0x04, 0x17
        /*003a*/ 	.short	(.L_4349 - .L_4348)
.L_4348:
        /*003c*/ 	.word	0x00000000
        /*0040*/ 	.short	0x0003
        /*0042*/ 	.short	0x0018
        /*0044*/ 	.byte	0x00, 0xf0, 0x11, 0x00


	//----- nvinfo : EIATTR_KPARAM_INFO
	.align		4
.L_4349:
        /*0048*/ 	.byte	0x04, 0x17
        /*004a*/ 	.short	(.L_4351 - .L_4350)
.L_4350:
        /*004c*/ 	.word	0x00000000
        /*0050*/ 	.short	0x0002
        /*0052*/ 	.short	0x0010
        /*0054*/ 	.byte	0x00, 0xf5, 0x21, 0x00


	//----- nvinfo : EIATTR_KPARAM_INFO
	.align		4
.L_4351:
        /*0058*/ 	.byte	0x04, 0x17
        /*005a*/ 	.short	(.L_4353 - .L_4352)
.L_4352:
        /*005c*/ 	.word	0x00000000
        /*0060*/ 	.short	0x0001
        /*0062*/ 	.short	0x0008
        /*0064*/ 	.byte	0x00, 0xf5, 0x21, 0x00


	//----- nvinfo : EIATTR_KPARAM_INFO
	.align		4
.L_4353:
        /*0068*/ 	.byte	0x04, 0x17
        /*006a*/ 	.short	(.L_4355 - .L_4354)
.L_4354:
        /*006c*/ 	.word	0x00000000
        /*0070*/ 	.short	0x0000
        /*0072*/ 	.short	0x0000
        /*0074*/ 	.byte	0x00, 0xf5, 0x21, 0x00


	//----- nvinfo : EIATTR_SPARSE_MMA_MASK
	.align		4
.L_4355:
        /*0078*/ 	.byte	0x03, 0x50
        /*007a*/ 	.short	0x0000


	//----- nvinfo : EIATTR_MAXREG_COUNT
	.align		4
        /*007c*/ 	.byte	0x03, 0x1b
        /*007e*/ 	.short	0x00ff


	//----- nvinfo : EIATTR_MERCURY_ISA_VERSION
	.align		4
        /*0080*/ 	.byte	0x03, 0x5f
        /*0082*/ 	.short	0x0101


	//----- nvinfo : EIATTR_COOP_GROUP_MASK_REGIDS
	.align		4
        /*0084*/ 	.byte	0x04, 0x29
        /*0086*/ 	.short	(.L_4357 - .L_4356)


	//   ....[0]....
.L_4356:
        /*0088*/ 	.word	0xffffffff


	//   ....[1]....
        /*008c*/ 	.word	0xffffffff


	//   ....[2]....
        /*0090*/ 	.word	0xffffffff


	//   ....[3]....
        /*0094*/ 	.word	0xffffffff


	//   ....[4]....
        /*0098*/ 	.word	0xffffffff


	//   ....[5]....
        /*009c*/ 	.word	0xffffffff


	//   ....[6]....
        /*00a0*/ 	.word	0xffffffff


	//   ....[7]....
        /*00a4*/ 	.word	0xffffffff


	//   ....[8]....
        /*00a8*/ 	.word	0xffffffff


	//   ....[9]....
        /*00ac*/ 	.word	0xffffffff


	//   ....[10]....
        /*00b0*/ 	.word	0xffffffff


	//   ....[11]....
        /*00b4*/ 	.word	0xffffffff


	//   ....[12]....
        /*00b8*/ 	.word	0xffffffff


	//   ....[13]....
        /*00bc*/ 	.word	0xffffffff


	//   ....[14]....
        /*00c0*/ 	.word	0xffffffff


	//   ....[15]....
        /*00c4*/ 	.word	0xffffffff


	//   ....[16]....
        /*00c8*/ 	.word	0xffffffff


	//   ....[17]....
        /*00cc*/ 	.word	0xffffffff


	//   ....[18]....
        /*00d0*/ 	.word	0xffffffff


	//   ....[19]....
        /*00d4*/ 	.word	0xffffffff


	//----- nvinfo : EIATTR_COOP_GROUP_INSTR_OFFSETS
	.align		4
.L_4357:
        /*00d8*/ 	.byte	0x04, 0x28
        /*00da*/ 	.short	(.L_4359 - .L_4358)


	//   ....[0]....
.L_4358:
        /*00dc*/ 	.word	0x000002d0


	//   ....[1]....
        /*00e0*/ 	.word	0x000002e0


	//   ....[2]....
        /*00e4*/ 	.word	0x00000340


	//   ....[3]....
        /*00e8*/ 	.word	0x00000350


	//   ....[4]....
        /*00ec*/ 	.word	0x000003c0


	//   ....[5]....
        /*00f0*/ 	.word	0x000003d0


	//   ....[6]....
        /*00f4*/ 	.word	0x00000420


	//   ....[7]....
        /*00f8*/ 	.word	0x00000430


	//   ....[8]....
        /*00fc*/ 	.word	0x00000560


	//   ....[9]....
        /*0100*/ 	.word	0x00000570


	//   ....[10]....
        /*0104*/ 	.word	0x000005b0


	//   ....[11]....
        /*0108*/ 	.word	0x000005c0


	//   ....[12]....
        /*010c*/ 	.word	0x000005d0


	//   ....[13]....
        /*0110*/ 	.word	0x000005e0


	//   ....[14]....
        /*0114*/ 	.word	0x00000630


	//   ....[15]....
        /*0118*/ 	.word	0x00000640


	//   ....[16]....
        /*011c*/ 	.word	0x000006e0


	//   ....[17]....
        /*0120*/ 	.word	0x000006f0


	//   ....[18]....
        /*0124*/ 	.word	0x00000700


	//   ....[19]....
        /*0128*/ 	.word	0x00000710


	//----- nvinfo : EIATTR_VRC_CTA_INIT_COUNT
	.align		4
.L_4359:
        /*012c*/ 	.byte	0x02, 0x4a
	.zero		1
	.zero		1


	//----- nvinfo : EIATTR_EXIT_INSTR_OFFSETS
	.align		4
        /*0130*/ 	.byte	0x04, 0x1c
        /*0132*/ 	.short	(.L_4361 - .L_4360)


	//   ....[0]....
.L_4360:
        /*0134*/ 	.word	0x00000720


	//   ....[1]....
        /*0138*/ 	.word	0x000007f0


	//   ....[2]....
        /*013c*/ 	.word	0x00000850


	//   ....[3]....
        /*0140*/ 	.word	0x00000890


	//----- nvinfo : EIATTR_CRS_STACK_SIZE
	.align		4
.L_4361:
        /*0144*/ 	.byte	0x04, 0x1e
        /*0146*/ 	.short	(.L_4363 - .L_4362)
.L_4362:
        /*0148*/ 	.word	0x00000000


	//----- nvinfo : EIATTR_CBANK_PARAM_SIZE
	.align		4
.L_4363:
        /*014c*/ 	.byte	0x03, 0x19
        /*014e*/ 	.short	0x0030


	//----- nvinfo : EIATTR_PARAM_CBANK
	.align		4
        /*0150*/ 	.byte	0x04, 0x0a
        /*0152*/ 	.short	(.L_4365 - .L_4364)
	.align		4
.L_4364:
        /*0154*/ 	.word	index@(.nv.constant0._ZN43_GLOBAL__N__9ae7fba5_10_SoftMax_cu_9f978f6321softmax_warp_backwardIdddLi5ELb0ELb1EEEvPT0_PKT_S5_iiiPKb)
        /*0158*/ 	.short	0x0380
        /*015a*/ 	.short	0x0030


	//----- nvinfo : EIATTR_SW_WAR
	.align		4
.L_4365:
        /*015c*/ 	.byte	0x04, 0x36
        /*015e*/ 	.short	(.L_4367 - .L_4366)
.L_4366:
        /*0160*/ 	.word	0x00000008
.L_4367:


//--------------------- .nv.info._ZN43_GLOBAL__N__9ae7fba5_10_SoftMax_cu_9f978f6321softmax_warp_backwardIdddLi4ELb0ELb1EEEvPT0_PKT_S5_iiiPKb --------------------------
	.section	.nv.info._ZN43_GLOBAL__N__9ae7fba5_10_SoftMax_cu_9f978f6321softmax_warp_backwardIdddLi4ELb0ELb1EEEvPT0_PKT_S5_iiiPKb,"",@"SHT_CUDA_INFO"
	.sectionflags	@""
	.align	4


	//----- nvinfo : EIATTR_CUDA_API_VERSION
	.align		4
        /*0000*/ 	.byte	0x04, 0x37
        /*0002*/ 	.short	(.L_4369 - .L_4368)
.L_4368:
        /*0004*/ 	.word	0x00000082


	//----- nvinfo : EIATTR_KPARAM_INFO
	.align		4
.L_4369:
        /*0008*/ 	.byte	0x04, 0x17
        /*000a*/ 	.short	(.L_4371 - .L_4370)
.L_4370:
        /*000c*/ 	.word	0x00000000
        /*0010*/ 	.short	0x0006
        /*0012*/ 	.short	0x0028
        /*0014*/ 	.byte	0x00, 0xf5, 0x21, 0x00


	//----- nvinfo : EIATTR_KPARAM_INFO
	.align		4
.L_4371:
        /*0018*/ 	.byte	0x04, 0x17
        /*001a*/ 	.short	(.L_4373 - .L_4372)
.L_4372:
        /*001c*/ 	.word	0x00000000
        /*0020*/ 	.short	0x0005
        /*0022*/ 	.short	0x0020
        /*0024*/ 	.byte	0x00, 0xf0, 0x11, 0x00


	//----- nvinfo : EIATTR_KPARAM_INFO
	.align		4
.L_4373:
        /*0028*/ 	.byte	0x04, 0x17
        /*002a*/ 	.short	(.L_4375 - .L_4374)
.L_4374:
        /*002c*/ 	.word	0x00000000
        /*0030*/ 	.short	0x0004
        /*0032*/ 	.short	0x001c
        /*0034*/ 	.byte	0x00, 0xf0, 0x11, 0x00


	//----- nvinfo : EIATTR_KPARAM_INFO
	.align		4
.L_4375:
        /*0038*/ 	.byte	0x04, 0x17
        /*003a*/ 	.short	(.L_4377 - .L_4376)
.L_4376:
        /*003c*/ 	.word	0x00000000
        /*0040*/ 	.short	0x0003
        /*0042*/ 	.short	0x0018
        /*0044*/ 	.byte	0x00, 0xf0, 0x11, 0x00


	//----- nvinfo : EIATTR_KPARAM_INFO
	.align		4
.L_4377:
        /*0048*/ 	.byte	0x04, 0x17
        /*004a*/ 	.short	(.L_4379 - .L_4378)
.L_4378:
        /*004c*/ 	.word	0x00000000
        /*0050*/ 	.short	0x0002
        /*0052*/ 	.short	0x0010
        /*0054*/ 	.byte	0x00, 0xf5, 0x21, 0x00


	//----- nvinfo : EIATTR_KPARAM_INFO
	.align		4
.L_4379:
        /*0058*/ 	.byte	0x04, 0x17
        /*005a*/ 	.short	(.L_4381 - .L_4380)
.L_4380:
        /*005c*/ 	.word	0x00000000
        /*0060*/ 	.short	0x0001
        /*0062*/ 	.short	0x0008
        /*0064*/ 	.byte	0x00, 0xf5, 0x21, 0x00


	//----- nvinfo : EIATTR_KPARAM_INFO
	.align		4
.L_4381:
        /*0068*/ 	.byte	0x04, 0x17
        /*006a*/ 	.short	(.L_4383 - .L_4382)
.L_4382:
        /*006c*/ 	.word	0x00000000
        /*0070*/ 	.short	0x0000
        /*0072*/ 	.short	0x0000
        /*0074*/ 	.byte	0x00, 0xf5, 0x21, 0x00


	//----- nvinfo : EIATTR_SPARSE_MMA_MASK
	.align		4
.L_4383:
        /*0078*/ 	.byte	0x03, 0x50
        /*007a*/ 	.short	0x0000


	//----- nvinfo : EIATTR_MAXREG_COUNT
	.align		4
        /*007c*/ 	.byte	0x03, 0x1b
        /*007e*/ 	.short	0x00ff


	//----- nvinfo : EIATTR_MERCURY_ISA_VERSION
	.align		4
        /*0080*/ 	.byte	0x03, 0x5f
        /*0082*/ 	.short	0x0101


	//----- nvinfo : EIATTR_COOP_GROUP_MASK_REGIDS
	.align		4
        /*0084*/ 	.byte	0x04, 0x29
        /*0086*/ 	.short	(.L_4385 - .L_4384)


	//   ....[0]....
.L_4384:
        /*0088*/ 	.word	0xffffffff


	//   ....[1]....
        /*008c*/ 	.word	0xffffffff


	//   ....[2]....
        /*0090*/ 	.word	0xffffffff


	//   ....[3]....
        /*0094*/ 	.word	0xffffffff


	//   ....[4]....
        /*0098*/ 	.word	0xffffffff


	//   ....[5]....
        /*009c*/ 	.word	0xffffffff


	//   ....[6]....
        /*00a0*/ 	.word	0xffffffff


	//   ....[7]....
        /*00a4*/ 	.word	0xffffffff


	//   ....[8]....
        /*00a8*/ 	.word	0xffffffff


	//   ....[9]....
        /*00ac*/ 	.word	0xffffffff


	//   ....[10]....
        /*00b0*/ 	.word	0xffffffff


	//   ....[11]....
        /*00b4*/ 	.word	0xffffffff


	//   ....[12]....
        /*00b8*/ 	.word	0xffffffff


	//   ....[13]....
        /*00bc*/ 	.word	0xffffffff


	//   ....[14]....
        /*00c0*/ 	.word	0xffffffff


	//   ....[15]....
        /*00c4*/ 	.word	0xffffffff


	//----- nvinfo : EIATTR_COOP_GROUP_INSTR_OFFSETS
	.align		4
.L_4385:
        /*00c8*/ 	.byte	0x04, 0x28
        /*00ca*/ 	.short	(.L_4387 - .L_4386)


	//   ....[0]....
.L_4386:
        /*00cc*/ 	.word	0x00000320


	//   ....[1]....
        /*00d0*/ 	.word	0x00000330


	//   ....[2]....
        /*00d4*/ 	.word	0x00000390


	//   ....[3]....
        /*00d8*/ 	.word	0x000003a0


	//   ....[4]....
        /*00dc*/ 	.word	0x000004b0


	//   ....[5]....
        /*00e0*/ 	.word	0x000004c0


	//   ....[6]....
        /*00e4*/ 	.word	0x00000500


	//   ....[7]....
        /*00e8*/ 	.word	0x00000510


	//   ....[8]....
        /*00ec*/ 	.word	0x00000520


	//   ....[9]....
        /*00f0*/ 	.word	0x00000530


	//   ....[10]....
        /*00f4*/ 	.word	0x00000580


	//   ....[11]....
        /*00f8*/ 	.word	0x00000590


	//   ....[12]....
        /*00fc*/ 	.word	0x00000630


	//   ....[13]....
        /*0100*/ 	.word	0x00000640


	//   ....[14]....
        /*0104*/ 	.word	0x00000650


	//   ....[15]....
        /*0108*/ 	.word	0x00000660


	//----- nvinfo : EIATTR_VRC_CTA_INIT_COUNT
	.align		4
.L_4387:
        /*010c*/ 	.byte	0x02, 0x4a
	.zero		1
	.zero		1


	//----- nvinfo : EIATTR_EXIT_INSTR_OFFSETS
	.align		4
        /*0110*/ 	.byte	0x04, 0x1c
        /*0112*/ 	.short	(.L_4389 - .L_4388)


	//   ....[0]....
.L_4388:
        /*0114*/ 	.word	0x00000670


	//   ....[1]....
        /*0118*/ 	.word	0x00000740


	//   ....[2]....
        /*011c*/ 	.word	0x000007a0


	//   ....[3]....
        /*0120*/ 	.word	0x000007e0


	//----- nvinfo : EIATTR_CRS_STACK_SIZE
	.align		4
.L_4389:
        /*0124*/ 	.byte	0x04, 0x1e
        /*0126*/ 	.short	(.L_4391 - .L_4390)
.L_4390:
        /*0128*/ 	.word	0x00000000


	//----- nvinfo : EIATTR_CBANK_PARAM_SIZE
	.align		4
.L_4391:
        /*012c*/ 	.byte	0x03, 0x19
        /*012e*/ 	.short	0x0030


	//----- nvinfo : EIATTR_PARAM_CBANK
	.align		4
        /*0130*/ 	.byte	0x04, 0x0a
        /*0132*/ 	.short	(.L_4393 - .L_4392)
	.align		4
.L_4392:
        /*0134*/ 	.word	index@(.nv.constant0._ZN43_GLOBAL__N__9ae7fba5_10_SoftMax_cu_9f978f6321softmax_warp_backwardIdddLi4ELb0ELb1EEEvPT0_PKT_S5_iiiPKb)
        /*0138*/ 	.short	0x0380
        /*013a*/ 	.short	0x0030


	//----- nvinfo : EIATTR_SW_WAR
	.align		4
.L_4393:
        /*013c*/ 	.byte	0x04, 0x36
        /*013e*/ 	.short	(.L_4395 - .L_4394)
.L_4394:
        /*0140*/ 	.word	0x00000008
.L_4395:


//--------------------- .nv.info._ZN43_GLOBAL__N__9ae7fba5_10_SoftMax_cu_9f978f6321softmax_warp_backwardIdddLi3ELb0ELb1EEEvPT0_PKT_S5_iiiPKb --------------------------
	.section	.nv.info._ZN43_GLOBAL__N__9ae7fba5_10_SoftMax_cu_9f978f6321softmax_warp_backwardIdddLi3ELb0ELb1EEEvPT0_PKT_S5_iiiPKb,"",@"SHT_CUDA_INFO"
	.sectionflags	@""
	.align	4


	//----- nvinfo : EIATTR_CUDA_API_VERSION
	.align		4
        /*0000*/ 	.byte	0x04, 0x37
        /*0002*/ 	.short	(.L_4397 - .L_4396)
.L_4396:
        /*0004*/ 	.word	0x00000082


	//----- nvinfo : EIATTR_KPARAM_INFO
	.align		4
.L_4397:
        /*0008*/ 	.byte	0x04, 0x17
        /*000a*/ 	.short	(.L_4399 - .L_4398)
.L_4398:
        /*000c*/ 	.word	0x00000000
        /*0010*/ 	.short	0x0006
        /*0012*/ 	.short	0x0028
        /*0014*/ 	.byte	0x00, 0xf5, 0x21, 0x00


	//----- nvinfo : EIATTR_KPARAM_INFO
	.align		4
.L_4399:
        /*0018*/ 	.byte	0x04, 0x17
        /*001a*/ 	.short	(.L_4401 - .L_4400)
.L_4400:
        /*001c*/ 	.word	0x00000000
        /*0020*/ 	.short	0x0005
        /*0022*/ 	.short	0x0020
        /*0024*/ 	.byte	0x00, 0xf0, 0x11, 0x00


	//----- nvinfo : EIATTR_KPARAM_INFO
	.align		4
.L_4401:
        /*0028*/ 	.byte	0x04, 0x17
        /*002a*/ 	.short	(.L_4403 - .L_4402)
.L_4402:
        /*002c*/ 	.word	0x00000000
        /*0030*/ 	.short	0x0004
        /*0032*/ 	.short	0x001c
        /*0034*/ 	.byte	0x00, 0xf0, 0x11, 0x00


	//----- nvinfo : EIATTR_KPARAM_INFO
	.align		4
.L_4403:
        /*0038*/ 	.byte	0x04, 0x17
        /*003a*/ 	.short	(.L_4405 - .L_4404)
.L_4404:
        /*003c*/ 	.word	0x00000000
        /*0040*/ 	.short	0x0003
        /*0042*/ 	.short	0x0018
        /*0044*/ 	.byte	0x00, 0xf0, 0x11, 0x00


	//----- nvinfo : EIATTR_KPARAM_INFO
	.align		4
.L_4405:
        /*0048*/ 	.byte	0x04, 0x17
        /*004a*/ 	.short	(.L_4407 - .L_4406)
.L_4406:
        /*004c*/ 	.word	0x00000000
        /*0050*/ 	.short	0x0002
        /*0052*/ 	.short	0x0010
        /*0054*/ 	.byte	0x00, 0xf5, 0x21, 0x00


	//----- nvinfo : EIATTR_KPARAM_INFO
	.align		4
.L_4407:
        /*0058*/ 	.byte	0x04, 0x17
        /*005a*/ 	.short	(.L_4409 - .L_4408)
.L_4408:
        /*005c*/ 	.word	0x00000000
        /*0060*/ 	.short	0x0001
        /*0062*/ 	.short	0x0008
        /*0064*/ 	.byte	0x00, 0xf5, 0x21, 0x00


	//----- nvinfo : EIATTR_KPARAM_INFO
	.align		4
.L_4409:
        /*0068*/ 	.byte	0x04, 0x17
        /*006a*/ 	.short	(.L_4411 - .L_4410)
.L_4410:
        /*006c*/ 	.word	0x00000000
        /*0070*/ 	.short	0x0000
        /*0072*/ 	.short	0x0000
        /*0074*/ 	.byte	0x00, 0xf5, 0x21, 0x00


	//----- nvinfo : EIATTR_SPARSE_MMA_MASK
	.align		4
.L_4411:
        /*0078*/ 	.byte	0x03, 0x50
        /*007a*/ 	.short	0x0000


	//----- nvinfo : EIATTR_MAXREG_COUNT
	.align		4
        /*007c*/ 	.byte	0x03, 0x1b
        /*007e*/ 	.short	0x00ff


	//----- nvinfo : EIATTR_MERCURY_ISA_VERSION
	.align		4
        /*0080*/ 	.byte	0x03, 0x5f
        /*0082*/ 	.short	0x0101


	//----- nvinfo : EIATTR_COOP_GROUP_MASK_REGIDS
	.align		4
        /*0084*/ 	.byte	0x04, 0x29
        /*0086*/ 	.short	(.L_4413 - .L_4412)


	//   ....[0]....
.L_4412:
        /*0088*/ 	.word	0xffffffff


	//   ....[1]....
        /*008c*/ 	.word	0xffffffff


	//   ....[2]....
        /*0090*/ 	.word	0xffffffff


	//   ....[3]....
        /*0094*/ 	.word	0xffffffff


	//   ....[4]....
        /*0098*/ 	.word	0xffffffff


	//   ....[5]....
        /*009c*/ 	.word	0xffffffff


	//   ....[6]....
        /*00a0*/ 	.word	0xffffffff


	//   ....[7]....
        /*00a4*/ 	.word	0xffffffff


	//   ....[8]....
        /*00a8*/ 	.word	0xffffffff


	//   ....[9]....
        /*00ac*/ 	.word	0xffffffff


	//   ....[10]....
        /*00b0*/ 	.word	0xffffffff


	//   ....[11]....
        /*00b4*/ 	.word	0xffffffff


	//----- nvinfo : EIATTR_COOP_GROUP_INSTR_OFFSETS
	.align		4
.L_4413:
        /*00b8*/ 	.byte	0x04, 0x28
        /*00ba*/ 	.short	(.L_4415 - .L_4414)


	//   ....[0]....
.L_4414:
        /*00bc*/ 	.word	0x00000300


	//   ....[1]....
        /*00c0*/ 	.word	0x00000310


	//   ....[2]....
        /*00c4*/ 	.word	0x00000450


	//   ....[3]....
        /*00c8*/ 	.word	0x00000460


	//   ....[4]....
        /*00cc*/ 	.word	0x00000470


	//   ....[5]....
        /*00d0*/ 	.word	0x00000480


	//   ....[6]....
        /*00d4*/ 	.word	0x000004b0


	//   ....[7]....
        /*00d8*/ 	.word	0x000004c0


	//   ....[8]....
        /*00dc*/ 	.word	0x00000560


	//   ....[9]....
        /*00e0*/ 	.word	0x00000570


	//   ....[10]....
        /*00e4*/ 	.word	0x00000580


	//   ....[11]....
        /*00e8*/ 	.word	0x00000590


	//----- nvinfo : EIATTR_VRC_CTA_INIT_COUNT
	.align		4
.L_4415:
        /*00ec*/ 	.byte	0x02, 0x4a
	.zero		1
	.zero		1


	//----- nvinfo : EIATTR_EXIT_INSTR_OFFSETS
	.align		4
        /*00f0*/ 	.byte	0x04, 0x1c
        /*00f2*/ 	.short	(.L_4417 - .L_4416)


	//   ....[0]....
.L_4416:
        /*00f4*/ 	.word	0x000005a0


	//   ....[1]....
        /*00f8*/ 	.word	0x00000670


	//   ....[2]....
        /*00fc*/ 	.word	0x000006d0


	//   ....[3]....
        /*0100*/ 	.word	0x00000710


	//----- nvinfo : EIATTR_CRS_STACK_SIZE
	.align		4
.L_4417:
        /*0104*/ 	.byte	0x04, 0x1e
        /*0106*/ 	.short	(.L_4419 - .L_4418)
.L_4418:
        /*0108*/ 	.word	0x00000000


	//----- nvinfo : EIATTR_CBANK_PARAM_SIZE
	.align		4
.L_4419:
        /*010c*/ 	.byte	0x03, 0x19
        /*010e*/ 	.short	0x0030


	//----- nvinfo : EIATTR_PARAM_CBANK
	.align		4
        /*0110*/ 	.byte	0x04, 0x0a
        /*0112*/ 	.short	(.L_4421 - .L_4420)
	.align		4
.L_4420:
        /*0114*/ 	.word	index@(.nv.constant0._ZN43_GLOBAL__N__9ae7fba5_10_SoftMax_cu_9f978f6321softmax_warp_backwardIdddLi3ELb0ELb1EEEvPT0_PKT_S5_iiiPKb)
        /*0118*/ 	.short	0x0380
        /*011a*/ 	.short	0x0030


	//----- nvinfo : EIATTR_SW_WAR
	.align		4
.L_4421:
        /*011c*/ 	.byte	0x04, 0x36
        /*011e*/ 	.short	(.L_4423 - .L_4422)
.L_4422:
        /*0120*/ 	.word	0x00000008
.L_4423:


//--------------------- .nv.info._ZN43_GLOBAL__N__9ae7fba5_10_SoftMax_cu_9f978f6321softmax_warp_backwardIdddLi2ELb0ELb1EEEvPT0_PKT_S5_iiiPKb --------------------------
	.section	.nv.info._ZN43_GLOBAL__N__9ae7fba5_10_SoftMax_cu_9f978f6321softmax_warp_backwardIdddLi2ELb0ELb1EEEvPT0_PKT_S5_iiiPKb,"",@"SHT_CUDA_INFO"
	.sectionflags	@""
	.align	4


	//----- nvinfo : EIATTR_CUDA_API_VERSION
	.align		4
        /*0000*/ 	.byte	0x04, 0x37
        /*0002*/ 	.short	(.L_4425 - .L_4424)
.L_4424:
        /*0004*/ 	.word	0x00000082


	//----- nvinfo : EIATTR_KPARAM_INFO
	.align		4
.L_4425:
        /*0008*/ 	.byte	0x04, 0x17
        /*000a*/ 	.short	(.L_4427 - .L_4426)
.L_4426:
        /*000c*/ 	.word	0x00000000
        /*0010*/ 	.short	0x0006
        /*0012*/ 	.short	0x0028
        /*0014*/ 	.byte	0x00, 0xf5, 0x21, 0x00


	//----- nvinfo : EIATTR_KPARAM_INFO
	.align		4
.L_4427:
        /*0018*/ 	.byte	0x04, 0x17
        /*001a*/ 	.short	(.L_4429 - .L_4428)
.L_4428:
        /*001c*/ 	.word	0x00000000
        /*0020*/ 	.short	0x0005
        /*0022*/ 	.short	0x0020
        /*0024*/ 	.byte	0x00, 0xf0, 0x11, 0x00


	//----- nvinfo : EIATTR_KPARAM_INFO
	.align		4
.L_4429:
        /*0028*/ 	.byte	0x04, 0x17
        /*002a*/ 	.short	(.L_4431 - .L_4430)
.L_4430:
        /*002c*/ 	.word	0x00000000
        /*0030*/ 	.short	0x0004
        /*0032*/ 	.short	0x001c
        /*0034*/ 	.byte	0x00, 0xf0, 0x11, 0x00


	//----- nvinfo : EIATTR_KPARAM_INFO
	.align		4
.L_4431:
        /*0038*/ 	.byte	0x04, 0x17
        /*003a*/ 	.short	(.L_4433 - .L_4432)
.L_4432:
        /*003c*/ 	.word	0x00000000
        /*0040*/ 	.short	0x0003
        /*0042*/ 	.short	0x0018
        /*0044*/ 	.byte	0x00, 0xf0, 0x11, 0x00


	//----- nvinfo : EIATTR_KPARAM_INFO
	.align		4
.L_4433:
        /*0048*/ 	.byte	0x04, 0x17
        /*004a*/ 	.short	(.L_4435 - .L_4434)
.L_4434:
        /*004c*/ 	.word	0x00000000
        /*0050*/ 	.short	0x0002
        /*0052*/ 	.short	0x0010
        /*0054*/ 	.byte	0x00, 0xf5, 0x21, 0x00


	//----- nvinfo : EIATTR_KPARAM_INFO
	.align		4
.L_4435:
        /*0058*/ 	.byte	0x04, 0x17
        /*005a*/ 	.short	(.L_4437 - .L_4436)
.L_4436:
        /*005c*/ 	.word	0x00000000
        /*0060*/ 	.short	0x0001
        /*0062*/ 	.short	0x0008
        /*0064*/ 	.byte	0x00, 0xf5, 0x21, 0x00


	//----- nvinfo : EIATTR_KPARAM_INFO
	.align		4
.L_4437:
        /*0068*/ 	.byte	0x04, 0x17
        /*006a*/ 	.short	(.L_4439 - .L_4438)
.L_4438:
        /*006c*/ 	.word	0x00000000
        /*0070*/ 	.short	0x0000
        /*0072*/ 	.short	0x0000
        /*0074*/ 	.byte	0x00, 0xf5, 0x21, 0x00


	//----- nvinfo : EIATTR_SPARSE_MMA_MASK
	.align		4
.L_4439:
        /*0078*/ 	.byte	0x03, 0x50
        /*007a*/ 	.short	0x0000


	//----- nvinfo : EIATTR_MAXREG_COUNT
	.align		4
        /*007c*/ 	.byte	0x03, 0x1b
        /*007e*/ 	.short	0x00ff


	//----- nvinfo : EIATTR_MERCURY_ISA_VERSION
	.align		4
        /*0080*/ 	.byte	0x03, 0x5f
        /*0082*/ 	.short	0x0101


	//----- nvinfo : EIATTR_COOP_GROUP_MASK_REGIDS
	.align		4
        /*0084*/ 	.byte	0x04, 0x29
        /*0086*/ 	.short	(.L_4441 - .L_4440)


	//   ....[0]....
.L_4440:
        /*0088*/ 	.word	0xffffffff


	//   ....[1]....
        /*008c*/ 	.word	0xffffffff


	//   ....[2]....
        /*0090*/ 	.word	0xffffffff


	//   ....[3]....
        /*0094*/ 	.word	0xffffffff


	//   ....[4]....
        /*0098*/ 	.word	0xffffffff


	//   ....[5]....
        /*009c*/ 	.word	0xffffffff


	//   ....[6]....
        /*00a0*/ 	.word	0xffffffff


	//   ....[7]....
        /*00a4*/ 	.word	0xffffffff


	//----- nvinfo : EIATTR_COOP_GROUP_INSTR_OFFSETS
	.align		4
.L_4441:
        /*00a8*/ 	.byte	0x04, 0x28
        /*00aa*/ 	.short	(.L_4443 - .L_4442)


	//   ....[0]....
.L_4442:
        /*00ac*/ 	.word	0x00000380


	//   ....[1]....
        /*00b0*/ 	.word	0x00000390


	//   ....[2]....
        /*00b4*/ 	.word	0x000003f0


	//   ....[3]....
        /*00b8*/ 	.word	0x00000400


	//   ....[4]....
        /*00bc*/ 	.word	0x000004a0


	//   ....[5]....
        /*00c0*/ 	.word	0x000004b0


	//   ....[6]....
        /*00c4*/ 	.word	0x000004c0


	//   ....[7]....
        /*00c8*/ 	.word	0x000004d0


	//----- nvinfo : EIATTR_VRC_CTA_INIT_COUNT
	.align		4
.L_4443:
        /*00cc*/ 	.byte	0x02, 0x4a
	.zero		1
	.zero		1


	//----- nvinfo : EIATTR_EXIT_INSTR_OFFSETS
	.align		4
        /*00d0*/ 	.byte	0x04, 0x1c
        /*00d2*/ 	.short	(.L_4445 - .L_4444)


	//   ....[0]....
.L_4444:
        /*00d4*/ 	.word	0x000004e0


	//   ....[1]....
        /*00d8*/ 	.word	0x000005b0


	//   ....[2]....
        /*00dc*/ 	.word	0x00000610


	//   ....[3]....
        /*00e0*/ 	.word	0x00000650


	//----- nvinfo : EIATTR_CRS_STACK_SIZE
	.align		4
.L_4445:
        /*00e4*/ 	.byte	0x04, 0x1e
        /*00e6*/ 	.short	(.L_4447 - .L_4446)
.L_4446:
        /*00e8*/ 	.word	0x00000000


	//----- nvinfo : EIATTR_CBANK_PARAM_SIZE
	.align		4
.L_4447:
        /*00ec*/ 	.byte	0x03, 0x19
        /*00ee*/ 	.short	0x0030


	//----- nvinfo : EIATTR_PARAM_CBANK
	.align		4
        /*00f0*/ 	.byte	0x04, 0x0a
        /*00f2*/ 	.short	(.L_4449 - .L_4448)
	.align		4
.L_4448:
        /*00f4*/ 	.word	index@(.nv.constant0._ZN43_GLOBAL__N__9ae7fba5_10_SoftMax_cu_9f978f6321softmax_warp_backwardIdddLi2ELb0ELb1EEEvPT0_PKT_S5_iiiPKb)
        /*00f8*/ 	.short	0x0380
        /*00fa*/ 	.short	0x0030


	//----- nvinfo : EIATTR_SW_WAR
	.align		4
.L_4449:
        /*00fc*/ 	.byte	0x04, 0x36
        /*00fe*/ 	.short	(.L_4451 - .L_4450)
.L_4450:
        /*0100*/ 	.word	0x00000008
.L_4451:


//--------------------- .nv.info._ZN43_GLOBAL__N__9ae7fba5_10_SoftMax_cu_9f978f6321softmax_warp_backwardIdddLi1ELb0ELb1EEEvPT0_PKT_S5_iiiPKb --------------------------
	.section	.nv.info._ZN43_GLOBAL__N__9ae7fba5_10_SoftMax_cu_9f978f6321softmax_warp_backwardIdddLi1ELb0ELb1EEEvPT0_PKT_S5_iiiPKb,"",@"SHT_CUDA_INFO"
	.sectionflags	@""
	.align	4


	//----- nvinfo : EIATTR_CUDA_API_VERSION
	.align		4
        /*0000*/ 	.byte	0x04, 0x37
        /*0002*/ 	.short	(.L_4453 - .L_4452)
.L_4452:
        /*0004*/ 	.word	0x00000082


	//----- nvinfo : EIATTR_KPARAM_INFO
	.align		4
.L_4453:
        /*0008*/ 	.byte	0x04, 0x17
        /*000a*/ 	.short	(.L_4455 - .L_4454)
.L_4454:
        /*000c*/ 	.word	0x00000000
        /*0010*/ 	.short	0x0006
        /*0012*/ 	.short	0x0028
        /*0014*/ 	.byte	0x00, 0xf5, 0x21, 0x00


	//----- nvinfo : EIATTR_KPARAM_INFO
	.align		4
.L_4455:
        /*0018*/ 	.byte	0x04, 0x17
        /*001a*/ 	.short	(.L_4457 - .L_4456)
.L_4456:
        /*001c*/ 	.word	0x00000000
        /*0020*/ 	.short	0x0005
        /*0022*/ 	.short	0x0020
        /*0024*/ 	.byte	0x00, 0xf0, 0x11, 0x00


	//----- nvinfo : EIATTR_KPARAM_INFO
	.align		4
.L_4457:
        /*0028*/ 	.byte	0x04, 0x17
        /*002a*/ 	.short	(.L_4459 - .L_4458)
.L_4458:
        /*002c*/ 	.word	0x00000000
        /*0030*/ 	.short	0x0004
        /*0032*/ 	.short	0x001c
        /*0034*/ 	.byte	0x00, 0xf0, 0x11, 0x00


	//----- nvinfo : EIATTR_KPARAM_INFO
	.align		4
.L_4459:
        /*0038*/ 	.byte	0x04, 0x17
        /*003a*/ 	.short	(.L_4461 - .L_4460)
.L_4460:
        /*003c*/ 	.word	0x00000000
        /*0040*/ 	.short	0x0003
        /*0042*/ 	.short	0x0018
        /*0044*/ 	.byte	0x00, 0xf0, 0x11, 0x00


	//----- nvinfo : EIATTR_KPARAM_INFO
	.align		4
.L_4461:
        /*0048*/ 	.byte	0x04, 0x17
        /*004a*/ 	.short	(.L_4463 - .L_4462)
.L_4462:
        /*004c*/ 	.word	0x00000000
        /*0050*/ 	.short	0x0002
        /*0052*/ 	.short	0x0010
        /*0054*/ 	.byte	0x00, 0xf5, 0x21, 0x00


	//----- nvinfo : EIATTR_KPARAM_INFO
	.align		4
.L_4463:
        /*0058*/ 	.byte	0x04, 0x17
        /*005a*/ 	.short	(.L_4465 - .L_4464)
.L_4464:
        /*005c*/ 	.word	0x00000000
        /*0060*/ 	.short	0x0001
        /*0062*/ 	.short	0x0008
        /*0064*/ 	.byte	0x00, 0xf5, 0x21, 0x00


	//----- nvinfo : EIATTR_KPARAM_INFO
	.align		4
.L_4465:
        /*0068*/ 	.byte	0x04, 0x17
        /*006a*/ 	.short	(.L_4467 - .L_4466)
.L_4466:
        /*006c*/ 	.word	0x00000000
        /*0070*/ 	.short	0x0000
        /*0072*/ 	.short	0x0000
        /*0074*/ 	.byte	0x00, 0xf5, 0x21, 0x00


	//----- nvinfo : EIATTR_SPARSE_MMA_MASK
	.align		4
.L_4467:
        /*0078*/ 	.byte	0x03, 0x50
        /*007a*/ 	.short	0x0000


	//----- nvinfo : EIATTR_MAXREG_COUNT
	.align		4
        /*007c*/ 	.byte	0x03, 0x1b
        /*007e*/ 	.short	0x00ff


	//----- nvinfo : EIATTR_MERCURY_ISA_VERSION
	.align		4
        /*0080*/ 	.byte	0x03, 0x5f
        /*0082*/ 	.short	0x0101


	//----- nvinfo : EIATTR_COOP_GROUP_MASK_REGIDS
	.align		4
        /*0084*/ 	.byte	0x04, 0x29
        /*0086*/ 	.short	(.L_4469 - .L_4468)


	//   ....[0]....
.L_4468:
        /*0088*/ 	.word	0xffffffff


	//   ....[1]....
        /*008c*/ 	.word	0xffffffff


	//   ....[2]....
        /*0090*/ 	.word	0xffffffff


	//   ....[3]....
        /*0094*/ 	.word	0xffffffff


	//----- nvinfo : EIATTR_COOP_GROUP_INSTR_OFFSETS
	.align		4
.L_4469:
        /*0098*/ 	.byte	0x04, 0x28
        /*009a*/ 	.short	(.L_4471 - .L_4470)


	//   ....[0]....
.L_4470:
        /*009c*/ 	.word	0x00000380


	//   ....[1]....
        /*00a0*/ 	.word	0x00000390


	//   ....[2]....
        /*00a4*/ 	.word	0x00000400


	//   ....[3]....
        /*00a8*/ 	.word	0x00000410


	//----- nvinfo : EIATTR_VRC_CTA_INIT_COUNT
	.align		4
.L_4471:
        /*00ac*/ 	.byte	0x02, 0x4a
	.zero		1
	.zero		1


	//----- nvinfo : EIATTR_EXIT_INSTR_OFFSETS
	.align		4
        /*00b0*/ 	.byte	0x04, 0x1c
        /*00b2*/ 	.short	(.L_4473 - .L_4472)


	//   ....[0]....
.L_4472:
        /*00b4*/ 	.word	0x00000420


	//   ....[1]....
        /*00b8*/ 	.word	0x000004f0


	//   ....[2]....
        /*00bc*/ 	.word	0x00000550


	//   ....[3]....
        /*00c0*/ 	.word	0x00000590


	//----- nvinfo : EIATTR_CRS_STACK_SIZE
	.align		4
.L_4473:
        /*00c4*/ 	.byte	0x04, 0x1e
        /*00c6*/ 	.short	(.L_4475 - .L_4474)
.L_4474:
        /*00c8*/ 	.word	0x00000000


	//----- nvinfo : EIATTR_CBANK_PARAM_SIZE
	.align		4
.L_4475:
        /*00cc*/ 	.byte	0x03, 0x19
        /*00ce*/ 	.short	0x0030


	//----- nvinfo : EIATTR_PARAM_CBANK
	.align		4
        /*00d0*/ 	.byte	0x04, 0x0a
        /*00d2*/ 	.short	(.L_4477 - .L_4476)
	.align		4
.L_4476:
        /*00d4*/ 	.word	index@(.nv.constant0._ZN43_GLOBAL__N__9ae7fba5_10_SoftMax_cu_9f978f6321softmax_warp_backwardIdddLi1ELb0ELb1EEEvPT0_PKT_S5_iiiPKb)
        /*00d8*/ 	.short	0x0380
        /*00da*/ 	.short	0x0030


	//----- nvinfo : EIATTR_SW_WAR
	.align		4
.L_4477:
        /*00dc*/ 	.byte	0x04, 0x36
        /*00de*/ 	.short	(.L_4479 - .L_4478)
.L_4478:
        /*00e0*/ 	.word	0x00000008
.L_4479:


//--------------------- .nv.info._ZN43_GLOBAL__N__9ae7fba5_10_SoftMax_cu_9f978f6321softmax_warp_backwardIdddLi0ELb0ELb1EEEvPT0_PKT_S5_iiiPKb --------------------------
	.section	.nv.info._ZN43_GLOBAL__N__9ae7fba5_10_SoftMax_cu_9f978f6321softmax_warp_backwardIdddLi0ELb0ELb1EEEvPT0_PKT_S5_iiiPKb,"",@"SHT_CUDA_INFO"
	.sectionflags	@""
	.align	4


	//----- nvinfo : EIATTR_CUDA_API_VERSION
	.align		4
        /*0000*/ 	.byte	0x04, 0x37
        /*0002*/ 	.short	(.L_4481 - .L_4480)
.L_4480:
        /*0004*/ 	.word	0x00000082


	//----- nvinfo : EIATTR_KPARAM_INFO
	.align		4
.L_4481:
        /*0008*/ 	.byte	0x04, 0x17
        /*000a*/ 	.short	(.L_4483 - .L_4482)
.L_4482:
        /*000c*/ 	.word	0x00000000
        /*0010*/ 	.short	0x0006
        /*0012*/ 	.short	0x0028
        /*0014*/ 	.byte	0x00, 0xf5, 0x21, 0x00


	//----- nvinfo : EIATTR_KPARAM_INFO
	.align		4
.L_4483:
        /*0018*/ 	.byte	0x04, 0x17
        /*001a*/ 	.short	(.L_4485 - .L_4484)
.L_4484:
        /*001c*/ 	.word	0x00000000
        /*0020*/ 	.short	0x0005
        /*0022*/ 	.short	0x0020
        /*0024*/ 	.byte	0x00, 0xf0, 0x11, 0x00


	//----- nvinfo : EIATTR_KPARAM_INFO
	.align		4
.L_4485:
        /*0028*/ 	.byte	0x04, 0x17
        /*002a*/ 	.short	(.L_4487 - .L_4486)
.L_4486:
        /*002c*/ 	.word	0x00000000
        /*0030*/ 	.short	0x0004
        /*0032*/ 	.short	0x001c
        /*0034*/ 	.byte	0x00, 0xf0, 0x11, 0x00


	//----- nvinfo : EIATTR_KPARAM_INFO
	.align		4
.L_4487:
        /*0038*/ 	.byte	0x04, 0x17
        /*003a*/ 	.short	(.L_4489 - .L_4488)
.L_4488:
        /*003c*/ 	.word	0x00000000
        /*0040*/ 	.short	0x0003
        /*0042*/ 	.short	0x0018
        /*0044*/ 	.byte	0x00, 0xf0, 0x11, 0x00


	//----- nvinfo : EIATTR_KPARAM_INFO
	.align		4
.L_4489:
        /*0048*/ 	.byte	0x04, 0x17
        /*004a*/ 	.short	(.L_4491 - .L_4490)
.L_4490:
        /*004c*/ 	.word	0x00000000
        /*0050*/ 	.short	0x0002
        /*0052*/ 	.short	0x0010
        /*0054*/ 	.byte	0x00, 0xf5, 0x21, 0x00


	//----- nvinfo : EIATTR_KPARAM_INFO
	.align		4
.L_4491:
        /*0058*/ 	.byte	0x04, 0x17
        /*005a*/ 	.short	(.L_4493 - .L_4492)
.L_4492:
        /*005c*/ 	.word	0x00000000
        /*0060*/ 	.short	0x0001
        /*0062*/ 	.short	0x0008
        /*0064*/ 	.byte	0x00, 0xf5, 0x21, 0x00


	//----- nvinfo : EIATTR_KPARAM_INFO
	.align		4
.L_4493:
        /*0068*/ 	.byte	0x04, 0x17
        /*006a*/ 	.short	(.L_4495 - .L_4494)
.L_4494:
        /*006c*/ 	.word	0x00000000
        /*0070*/ 	.short	0x0000
        /*0072*/ 	.short	0x0000
        /*0074*/ 	.byte	0x00, 0xf5, 0x21, 0x00


	//----- nvinfo : EIATTR_SPARSE_MMA_MASK
	.align		4
.L_4495:
        /*0078*/ 	.byte	0x03, 0x50
        /*007a*/ 	.short	0x0000


	//----- nvinfo : EIATTR_MAXREG_COUNT
	.align		4
        /*007c*/ 	.byte	0x03, 0x1b
        /*007e*/ 	.short	0x00ff


	//----- nvinfo : EIATTR_MERCURY_ISA_VERSION
	.align		4
        /*0080*/ 	.byte	0x03, 0x5f
        /*0082*/ 	.short	0x0101


	//----- nvinfo : EIATTR_VRC_CTA_INIT_COUNT
	.align		4
        /*0084*/ 	.byte	0x02, 0x4a
	.zero		1
	.zero		1


	//----- nvinfo : EIATTR_EXIT_INSTR_OFFSETS
	.align		4
        /*0088*/ 	.byte	0x04, 0x1c
        /*008a*/ 	.short	(.L_4497 - .L_4496)


	//   ....[0]....
.L_4496:
        /*008c*/ 	.word	0x000002e0


	//   ....[1]....
        /*0090*/ 	.word	0x00000420


	//   ....[2]....
        /*0094*/ 	.word	0x00000480


	//   ....[3]....
        /*0098*/ 	.word	0x00000530


	//----- nvinfo : EIATTR_CBANK_PARAM_SIZE
	.align		4
.L_4497:
        /*009c*/ 	.byte	0x03, 0x19
        /*009e*/ 	.short	0x0030


	//----- nvinfo : EIATTR_PARAM_CBANK
	.align		4
        /*00a0*/ 	.byte	0x04, 0x0a
        /*00a2*/ 	.short	(.L_4499 - .L_4498)
	.align		4
.L_4498:
        /*00a4*/ 	.word	index@(.nv.constant0._ZN43_GLOBAL__N__9ae7fba5_10_SoftMax_cu_9f978f6321softmax_warp_backwardIdddLi0ELb0ELb1EEEvPT0_PKT_S5_iiiPKb)
        /*00a8*/ 	.short	0x0380
        /*00aa*/ 	.short	0x0030


	//----- nvinfo : EIATTR_SW_WAR
	.align		4
.L_4499:
        /*00ac*/ 	.byte	0x04, 0x36
        /*00ae*/ 	.short	(.L_4501 - .L_4500)
.L_4500:
        /*00b0*/ 	.word	0x00000008
.L_4501:


//--------------------- .nv.info._ZN43_GLOBAL__N__9ae7fba5_10_SoftMax_cu_9f978f6320softmax_warp_forwardIN3c108BFloat16ES2_fLi11ELb0ELb1EEEvPT0_PKT_iiiPKbib --------------------------
	.section	.nv.info._ZN43_GLOBAL__N__9ae7fba5_10_SoftMax_cu_9f978f6320softmax_warp_forwardIN3c108BFloat16ES2_fLi11ELb0ELb1EEEvPT0_PKT_iiiPKbib,"",@"SHT_CUDA_INFO"
	.sectionflags	@""
	.align	4


	//----- nvinfo : EIATTR_CUDA_API_VERSION
	.align		4
        /*0000*/ 	.byte	0x04, 0x37
        /*0002*/ 	.short	(.L_4503 - .L_4502)
.L_4502:
        /*0004*/ 	.word	0x00000082


	//----- nvinfo : EIATTR_KPARAM_INFO
	.align		4
.L_4503:
        /*0008*/ 	.byte	0x04, 0x17
        /*000a*/ 	.short	(.L_4505 - .L_4504)
.L_4504:
        /*000c*/ 	.word	0x00000000
        /*0010*/ 	.short	0x0007
        /*0012*/ 	.short	0x002c
        /*0014*/ 	.byte	0x00, 0xf0, 0x05, 0x00


	//----- nvinfo : EIATTR_KPARAM_INFO
	.align		4
.L_4505:
        /*0018*/ 	.byte	0x04, 0x17
        /*001a*/ 	.short	(.L_4507 - .L_4506)
.L_4506:
        /*001c*/ 	.word	0x00000000
        /*0020*/ 	.short	0x0006
        /*0022*/ 	.short	0x0028
        /*0024*/ 	.byte	0x00, 0xf0, 0x11, 0x00


	//----- nvinfo : EIATTR_KPARAM_INFO
	.align		4
.L_4507:
        /*0028*/ 	.byte	0x04, 0x17
        /*002a*/ 	.short	(.L_4509 - .L_4508)
.L_4508:
        /*002c*/ 	.word	0x00000000
        /*0030*/ 	.short	0x0005
        /*0032*/ 	.short	0x0020
        /*0034*/ 	.byte	0x00, 0xf5, 0x21, 0x00


	//----- nvinfo : EIATTR_KPARAM_INFO
	.align		4
.L_4509:
        /*0038*/ 	.byte	0x04, 0x17
        /*003a*/ 	.short	(.L_4511 - .L_4510)
.L_4510:
        /*003c*/ 	.word	0x00000000
        /*0040*/ 	.short	0x0004
        /*0042*/ 	.short	0x0018
        /*0044*/ 	.byte	0x00, 0xf0, 0x11, 0x00


	//----- nvinfo : EIATTR_KPARAM_INFO
	.align		4
.L_4511:
        /*0048*/ 	.byte	0x04, 0x17
        /*004a*/ 	.short	(.L_4513 - .L_4512)
.L_4512:
        /*004c*/ 	.word	0x00000000
        /*0050*/ 	.short	0x0003
        /*0052*/ 	.short	0x0014
        /*0054*/ 	.byte	0x00, 0xf0, 0x11, 0x00


	//----- nvinfo : EIATTR_KPARAM_INFO
	.align		4
.L_4513:
        /*0058*/ 	.byte	0x04, 0x17
        /*005a*/ 	.short	(.L_4515 - .L_4514)
.L_4514:
        /*005c*/ 	.word	0x00000000
        /*0060*/ 	.short	0x0002
        /*0062*/ 	.short	0x0010
        /*0064*/ 	.byte	0x00, 0xf0, 0x11, 0x00


	//----- nvinfo : EIATTR_KPARAM_INFO
	.align		4
.L_4515:
        /*0068*/ 	.byte	0x04, 0x17
        /*006a*/ 	.short	(.L_4517 - .L_4516)
.L_4516:
        /*006c*/ 	.word	0x00000000
        /*0070*/ 	.short	0x0001
        /*0072*/ 	.short	0x0008
        /*0074*/ 	.byte	0x00, 0xf5, 0x21, 0x00


	//----- nvinfo : EIATTR_KPARAM_INFO
	.align		4
.L_4517:
        /*0078*/ 	.byte	0x04, 0x17
        /*007a*/ 	.short	(.L_4519 - .L_4518)
.L_4518:
        /*007c*/ 	.word	0x00000000
        /*0080*/ 	.short	0x0000
        /*0082*/ 	.short	0x0000
        /*0084*/ 	.byte	0x00, 0xf5, 0x21, 0x00


	//----- nvinfo : EIATTR_SPARSE_MMA_MASK
	.align		4
.L_4519:
        /*0088*/ 	.byte	0x03, 0x50
        /*008a*/ 	.short	0x0000


	//----- nvinfo : EIATTR_MAXREG_COUNT
	.align		4
        /*008c*/ 	.byte	0x03, 0x1b
        /*008e*/ 	.short	0x00ff


	//----- nvinfo : EIATTR_MERCURY_ISA_VERSION
	.align		4
        /*0090*/ 	.byte	0x03, 0x5f
        /*0092*/ 	.short	0x0101


	//----- nvinfo : EIATTR_COOP_GROUP_MASK_REGIDS
	.align		4
        /*0094*/ 	.byte	0x04, 0x29
        /*0096*/ 	.short	(.L_4521 - .L_4520)


	//   ....[0]....
.L_4520:
        /*0098*/ 	.word	0xffffffff


	//   ....[1]....
        /*009c*/ 	.word	0xffffffff


	//   ....[2]....
        /*00a0*/ 	.word	0xffffffff


	//   ....[3]....
        /*00a4*/ 	.word	0xffffffff


	//   ....[4]....
        /*00a8*/ 	.word	0xffffffff


	//   ....[5]....
        /*00ac*/ 	.word	0xffffffff


	//   ....[6]....
        /*00b0*/ 	.word	0xffffffff


	//   ....[7]....
        /*00b4*/ 	.word	0xffffffff


	//   ....[8]....
        /*00b8*/ 	.word	0xffffffff


	//   ....[9]....
        /*00bc*/ 	.word	0xffffffff


	//----- nvinfo : EIATTR_COOP_GROUP_INSTR_OFFSETS
	.align		4
.L_4521:
        /*00c0*/ 	.byte	0x04, 0x28
        /*00c2*/ 	.short	(.L_4523 - .L_4522)


	//   ....[0]....
.L_4522:
        /*00c4*/ 	.word	0x00006520


	//   ....[1]....
        /*00c8*/ 	.word	0x00006550


	//   ....[2]....
        /*00cc*/ 	.word	0x000065a0


	//   ....[3]....
        /*00d0*/ 	.word	0x000065d0


	//   ....[4]....
        /*00d4*/ 	.word	0x00006600


	//   ....[5]....
        /*00d8*/ 	.word	0x00009240


	//   ....[6]....
        /*00dc*/ 	.word	0x00009260


	//   ....[7]....
        /*00e0*/ 	.word	0x00009280


	//   ....[8]....
        /*00e4*/ 	.word	0x000092a0


	//   ....[9]....
        /*00e8*/ 	.word	0x000092c0


	//----- nvinfo : EIATTR_VRC_CTA_INIT_COUNT
	.align		4
.L_4523:
        /*00ec*/ 	.byte	0x02, 0x4a
	.zero		1
	.zero		1


	//----- nvinfo : EIATTR_EXIT_INSTR_OFFSETS
	.align		4
        /*00f0*/ 	.byte	0x04, 0x1c
        /*00f2*/ 	.short	(.L_4525 - .L_4524)


	//   ....[0]....
.L_4524:
        /*00f4*/ 	.word	0x000092e0


	//   ....[1]....
        /*00f8*/ 	.word	0x00009300


	//   ....[2]....
        /*00fc*/ 	.word	0x000093b0


	//   ....[3]....
        /*0100*/ 	.word	0x00009440


	//   ....[4]....
        /*0104*/ 	.word	0x000094d0


	//   ....[5]....
        /*0108*/ 	.word	0x00009550


	//   ....[6]....
        /*010c*/ 	.word	0x000095d0


	//   ....[7]....
        /*0110*/ 	.word	0x00009650


	//   ....[8]....
        /*0114*/ 	.word	0x000096d0


	//   ....[9]....
        /*0118*/ 	.word	0x00009750


	//   ....[10]....
        /*011c*/ 	.word	0x000097d0


	//   ....[11]....
        /*0120*/ 	.word	0x00009850


	//   ....[12]....
        /*0124*/ 	.word	0x000098d0


	//   ....[13]....
        /*0128*/ 	.word	0x00009950


	//   ....[14]....
        /*012c*/ 	.word	0x000099d0


	//   ....[15]....
        /*0130*/ 	.word	0x00009a50


	//   ....[16]....
        /*0134*/ 	.word	0x00009ad0


	//   ....[17]....
        /*0138*/ 	.word	0x00009b50


	//   ....[18]....
        /*013c*/ 	.word	0x00009bd0


	//   ....[19]....
        /*0140*/ 	.word	0x00009c50


	//   ....[20]....
        /*0144*/ 	.word	0x00009cd0


	//   ....[21]....
        /*0148*/ 	.word	0x00009d50


	//   ....[22]....
        /*014c*/ 	.word	0x00009dd0


	//   ....[23]....
        /*0150*/ 	.word	0x00009e50


	//   ....[24]....
        /*0154*/ 	.word	0x00009ed0


	//   ....[25]....
        /*0158*/ 	.word	0x00009f50


	//   ....[26]....
        /*015c*/ 	.word	0x00009fd0


	//   ....[27]....
        /*0160*/ 	.word	0x0000a050


	//   ....[28]....
        /*0164*/ 	.word	0x0000a0d0


	//   ....[29]....
        /*0168*/ 	.word	0x0000a150


	//   ....[30]....
        /*016c*/ 	.word	0x0000a1d0


	//   ....[31]....
        /*0170*/ 	.word	0x0000a250


	//   ....[32]....
        /*0174*/ 	.word	0x0000a2d0


	//   ....[33]....
        /*0178*/ 	.word	0x0000a350


	//   ....[34]....
        /*017c*/ 	.word	0x0000a3d0


	//   ....[35]....
        /*0180*/ 	.word	0x0000a450


	//   ....[36]....
        /*0184*/ 	.word	0x0000a4d0


	//   ....[37]....
        /*0188*/ 	.word	0x0000a550


	//   ....[38]....
        /*018c*/ 	.word	0x0000a5d0


	//   ....[39]....
        /*0190*/ 	.word	0x0000a650


	//   ....[40]....
        /*0194*/ 	.word	0x0000a6d0


	//   ....[41]....
        /*0198*/ 	.word	0x0000a750


	//   ....[42]....
        /*019c*/ 	.word	0x0000a7d0


	//   ....[43]....
        /*01a0*/ 	.word	0x0000a850


	//   ....[44]....
        /*01a4*/ 	.word	0x0000a8d0


	//   ....[45]....
        /*01a8*/ 	.word	0x0000a950


	//   ....[46]....
        /*01ac*/ 	.word	0x0000a9d0


	//   ....[47]....
        /*01b0*/ 	.word	0x0000aa50


	//   ....[48]....
        /*01b4*/ 	.word	0x0000aad0


	//   ....[49]....
        /*01b8*/ 	.word	0x0000ab50


	//   ....[50]....
        /*01bc*/ 	.word	0x0000abd0


	//   ....[51]....
        /*01c0*/ 	.word	0x0000ac50


	//   ....[52]....
        /*01c4*/ 	.word	0x0000acd0


	//   ....[53]....
        /*01c8*/ 	.word	0x0000ad50


	//   ....[54]....
        /*01cc*/ 	.word	0x0000add0


	//   ....[55]....
        /*01d0*/ 	.word	0x0000ae50


	//   ....[56]....
        /*01d4*/ 	.word	0x0000aed0


	//   ....[57]....
        /*01d8*/ 	.word	0x0000af50


	//   ....[58]....
        /*01dc*/ 	.word	0x0000afd0


	//   ....[59]....
        /*01e0*/ 	.word	0x0000b050


	//   ....[60]....
        /*01e4*/ 	.word	0x0000b0d0


	//   ....[61]....
        /*01e8*/ 	.word	0x0000b150


	//   ....[62]....
        /*01ec*/ 	.word	0x0000b1d0


	//   ....[63]....
        /*01f0*/ 	.word	0x0000b250


	//   ....[64]....
        /*01f4*/ 	.word	0x0000b2d0


	//   ....[65]....
        /*01f8*/ 	.word	0x0000b340


	//----- nvinfo : EIATTR_CRS_STACK_SIZE
	.align		4
.L_4525:
        /*01fc*/ 	.byte	0x04, 0x1e
        /*01fe*/ 	.short	(.L_4527 - .L_4526)
.L_4526:
        /*0200*/ 	.word	0x00000000


	//----- nvinfo : EIATTR_CBANK_PARAM_SIZE
	.align		4
.L_4527:
        /*0204*/ 	.byte	0x03, 0x19
        /*0206*/ 	.short	0x002d


	//----- nvinfo : EIATTR_PARAM_CBANK
	.align		4
        /*0208*/ 	.byte	0x04, 0x0a
        /*020a*/ 	.short	(.L_4529 - .L_4528)
	.align		4
.L_4528:
        /*020c*/ 	.word	index@(.nv.constant0._ZN43_GLOBAL__N__9ae7fba5_10_SoftMax_cu_9f978f6320softmax_warp_forwardIN3c108BFloat16ES2_fLi11ELb0ELb1EEEvPT0_PKT_iiiPKbib)
        /*0210*/ 	.short	0x0380
        /*0212*/ 	.short	0x002d


	//----- nvinfo : EIATTR_SW_WAR
	.align		4
.L_4529:
        /*0214*/ 	.byte	0x04, 0x36
        /*0216*/ 	.short	(.L_4531 - .L_4530)
.L_4530:
        /*0218*/ 	.word	0x00000008
.L_4531:


//--------------------- .nv.info._ZN43_GLOBAL__N__9ae7fba5_10_SoftMax_cu_9f978f6320softmax_warp_forwardIN3c108BFloat16ES2_fLi10ELb0ELb1EEEvPT0_PKT_iiiPKbib --------------------------
	.section	.nv.info._ZN43_GLOBAL__N__9ae7fba5_10_SoftMax_cu_9f978f6320softmax_warp_forwardIN3c108BFloat16ES2_fLi10ELb0ELb1EEEvPT0_PKT_iiiPKbib,"",@"SHT_CUDA_INFO"
	.sectionflags	@""
	.align	4


	//----- nvinfo : EIATTR_CUDA_API_VERSION
	.align		4
        /*0000*/ 	.byte	0x04, 0x37
        /*0002*/ 	.short	(.L_4533 - .L_4532)
.L_4532:
        /*0004*/ 	.word	0x00000082


	//----- nvinfo : EIATTR_KPARAM_INFO
	.align		4
.L_4533:
        /*0008*/ 	.byte	0x04, 0x17
        /*000a*/ 	.short	(.L_4535 - .L_4534)
.L_4534:
        /*000c*/ 	.word	0x00000000
        /*0010*/ 	.short	0x0007
        /*0012*/ 	.short	0x002c
        /*0014*/ 	.byte	0x00, 0xf0, 0x05, 0x00


	//----- nvinfo : EIATTR_KPARAM_INFO
	.align		4
.L_4535:
        /*0018*/ 	.byte	0x04, 0x17
        /*001a*/ 	.short	(.L_4537 - .L_4536)
.L_4536:
        /*001c*/ 	.word	0x00000000
        /*0020*/ 	.short	0x0006
        /*0022*/ 	.short	0x0028
        /*0024*/ 	.byte	0x00, 0xf0, 0x11, 0x00


	//----- nvinfo : EIATTR_KPARAM_INFO
	.align		4
.L_4537:
        /*0028*/ 	.byte	0x04, 0x17
        /*002a*/ 	.short	(.L_4539 - .L_4538)
.L_4538:
        /*002c*/ 	.word	0x00000000
        /*0030*/ 	.short	0x0005
        /*0032*/ 	.short	0x0020
        /*0034*/ 	.byte	0x00, 0xf5, 0x21, 0x00


	//----- nvinfo : EIATTR_KPARAM_INFO
	.align		4
.L_4539:
        /*0038*/ 	.byte	0x04, 0x17
        /*003a*/ 	.short	(.L_4541 - .L_4540)
.L_4540:
        /*003c*/ 	.word	0x00000000
        /*0040*/ 	.short	0x0004
        /*0042*/ 	.short	0x0018
        /*0044*/ 	.byte	0x00, 0xf0, 0x11, 0x00


	//----- nvinfo : EIATTR_KPARAM_INFO
	.align		4
.L_4541:
        /*0048*/ 	.byte	0x04, 0x17
        /*004a*/ 	.short	(.L_4543 - .L_4542)
.L_4542:
        /*004c*/ 	.word	0x00000000
        /*0050*/ 	.short	0x0003
        /*0052*/ 	.short	0x0014
        /*0054*/ 	.byte	0x00, 0xf0, 0x11, 0x00


	//----- nvinfo : EIATTR_KPARAM_INFO
	.align		4
.L_4543:
        /*0058*/ 	.byte	0x04, 0x17
        /*005a*/ 	.short	(.L_4545 - .L_4544)
.L_4544:
        /*005c*/ 	.word	0x00000000
        /*0060*/ 	.short	0x0002
        /*0062*/ 	.short	0x0010
        /*0064*/ 	.byte	0x00, 0xf0, 0x11, 0x00


	//----- nvinfo : EIATTR_KPARAM_INFO
	.align		4
.L_4545:
        /*0068*/ 	.byte	0x04, 0x17
        /*006a*/ 	.short	(.L_4547 - .L_4546)
.L_4546:
        /*006c*/ 	.word	0x00000000
        /*0070*/ 	.short	0x0001
        /*0072*/ 	.short	0x0008
        /*0074*/ 	.byte	0x00, 0xf5, 0x21, 0x00


	//----- nvinfo : EIATTR_KPARAM_INFO
	.align		4
.L_4547:
        /*0078*/ 	.byte	0x04, 0x17
        /*007a*/ 	.short	(.L_4549 - .L_4548)
.L_4548:
        /*007c*/ 	.word	0x00000000
        /*0080*/ 	.short	0x0000
        /*0082*/ 	.short	0x0000
        /*0084*/ 	.byte	0x00, 0xf5, 0x21, 0x00


	//----- nvinfo : EIATTR_SPARSE_MMA_MASK
	.align		4
.L_4549:
        /*0088*/ 	.byte	0x03, 0x50
        /*008a*/ 	.short	0x0000


	//----- nvinfo : EIATTR_MAXREG_COUNT
	.align		4
        /*008c*/ 	.byte	0x03, 0x1b
        /*008e*/ 	.short	0x00ff


	//----- nvinfo : EIATTR_MERCURY_ISA_VERSION
	.align		4
        /*0090*/ 	.byte	0x03, 0x5f
        /*0092*/ 	.short	0x0101


	//----- nvinfo : EIATTR_COOP_GROUP_MASK_REGIDS
	.align		4
        /*0094*/ 	.byte	0x04, 0x29
        /*0096*/ 	.short	(.L_4551 - .L_4550)


	//   ....[0]....
.L_4550:
        /*0098*/ 	.word	0xffffffff


	//   ....[1]....
        /*009c*/ 	.word	0xffffffff


	//   ....[2]....
        /*00a0*/ 	.word	0xffffffff


	//   ....[3]....
        /*00a4*/ 	.word	0xffffffff


	//   ....[4]....
        /*00a8*/ 	.word	0xffffffff


	//   ....[5]....
        /*00ac*/ 	.word	0xffffffff


	//   ....[6]....
        /*00b0*/ 	.word	0xffffffff


	//   ....[7]....
        /*00b4*/ 	.word	0xffffffff


	//   ....[8]....
        /*00b8*/ 	.word	0xffffffff


	//   ....[9]....
        /*00bc*/ 	.word	0xffffffff


	//----- nvinfo : EIATTR_COOP_GROUP_INSTR_OFFSETS
	.align		4
.L_4551:
        /*00c0*/ 	.byte	0x04, 0x28
        /*00c2*/ 	.short	(.L_4553 - .L_4552)


	//   ....[0]....
.L_4552:
        /*00c4*/ 	.word	0x00003360


	//   ....[1]....
        /*00c8*/ 	.word	0x000033a0


	//   ....[2]....
        /*00cc*/ 	.word	0x000033e0


	//   ....[3]....
        /*00d0*/ 	.word	0x00003410


	//   ....[4]....
        /*00d4*/ 	.word	0x00003440


	//   ....[5]....
        /*00d8*/ 	.word	0x00004b40


	//   ....[6]....
        /*00dc*/ 	.word	0x00004b60


	//   ....[7]....
        /*00e0*/ 	.word	0x00004b80


	//   ....[8]....
        /*00e4*/ 	.word	0x00004ba0


	//   ....[9]....
        /*00e8*/ 	.word	0x00004bc0


	//----- nvinfo : EIATTR_VRC_CTA_INIT_COUNT
	.align		4
.L_4553:
        /*00ec*/ 	.byte	0x02, 0x4a
	.zero		1
	.zero		1


	//----- nvinfo : EIATTR_EXIT_INSTR_OFFSETS
	.align		4
        /*00f0*/ 	.byte	0x04, 0x1c
        /*00f2*/ 	.short	(.L_4555 - .L_4554)


	//   ....[0]....
.L_4554:
        /*00f4*/ 	.word	0x00004be0


	//   ....[1]....
        /*00f8*/ 	.word	0x00004c00


	//   ....[2]....
        /*00fc*/ 	.word	0x00004cd0


	//   ....[3]....
        /*0100*/ 	.word	0x00004d60


	//   ....[4]....
        /*0104*/ 	.word	0x00004df0


	//   ....[5]....
        /*0108*/ 	.word	0x00004e70


	//   ....[6]....
        /*010c*/ 	.word	0x00004ef0


	//   ....[7]....
        /*0110*/ 	.word	0x00004f70


	//   ....[8]....
        /*0114*/ 	.word	0x00004ff0


	//   ....[9]....
        /*0118*/ 	.word	0x00005070


	//   ....[10]....
        /*011c*/ 	.word	0x000050f0


	//   ....[11]....
        /*0120*/ 	.word	0x00005170


	//   ....[12]....
        /*0124*/ 	.word	0x000051f0


	//   ....[13]....
        /*0128*/ 	.word	0x00005270


	//   ....[14]....
        /*012c*/ 	.word	0x000052f0


	//   ....[15]....
        /*0130*/ 	.word	0x00005370


	//   ....[16]....
        /*0134*/ 	.word	0x000053f0


	//   ....[17]....
        /*0138*/ 	.word	0x00005470


	//   ....[18]....
        /*013c*/ 	.word	0x000054f0


	//   ....[19]....
        /*0140*/ 	.word	0x00005570


	//   ....[20]....
        /*0144*/ 	.word	0x000055f0


	//   ....[21]....
        /*0148*/ 	.word	0x00005670


	//   ....[22]....
        /*014c*/ 	.word	0x000056f0


	//   ....[23]....
        /*0150*/ 	.word	0x00005770


	//   ....[24]....
        /*0154*/ 	.word	0x000057f0


	//   ....[25]....
        /*0158*/ 	.word	0x00005870


	//   ....[26]....
        /*015c*/ 	.word	0x000058f0


	//   ....[27]....
        /*0160*/ 	.word	0x00005970


	//   ....[28]....
        /*0164*/ 	.word	0x000059f0


	//   ....[29]....
        /*0168*/ 	.word	0x00005a70


	//   ....[30]....
        /*016c*/ 	.word	0x00005af0


	//   ....[31]....
        /*0170*/ 	.word	0x00005b70


	//   ....[32]....
        /*0174*/ 	.word	0x00005bf0


	//   ....[33]....
        /*0178*/ 	.word	0x00005c60


	//----- nvinfo : EIATTR_CRS_STACK_SIZE
	.align		4
.L_4555:
        /*017c*/ 	.byte	0x04, 0x1e
        /*017e*/ 	.short	(.L_4557 - .L_4556)
.L_4556:
        /*0180*/ 	.word	0x00000000


	//----- nvinfo : EIATTR_CBANK_PARAM_SIZE
	.align		4
.L_4557:
        /*0184*/ 	.byte	0x03, 0x19
        /*0186*/ 	.short	0x002d


	//----- nvinfo : EIATTR_PARAM_CBANK
	.align		4
        /*0188*/ 	.byte	0x04, 0x0a
        /*018a*/ 	.short	(.L_4559 - .L_4558)
	.align		4
.L_4558:
        /*018c*/ 	.word	index@(.nv.constant0._ZN43_GLOBAL__N__9ae7fba5_10_SoftMax_cu_9f978f6320softmax_warp_forwardIN3c108BFloat16ES2_fLi10ELb0ELb1EEEvPT0_PKT_iiiPKbib)
        /*0190*/ 	.short	0x0380
        /*0192*/ 	.short	0x002d


	//----- nvinfo : EIATTR_SW_WAR
	.align		4
.L_4559:
        /*0194*/ 	.byte	0x04, 0x36
        /*0196*/ 	.short	(.L_4561 - .L_4560)
.L_4560:
        /*0198*/ 	.word	0x00000008
.L_4561:


//--------------------- .nv.info._ZN43_GLOBAL__N__9ae7fba5_10_SoftMax_cu_9f978f6320softmax_warp_forwardIN3c108BFloat16ES2_fLi9ELb0ELb1EEEvPT0_PKT_iiiPKbib --------------------------
	.section	.nv.info._ZN43_GLOBAL__N__9ae7fba5_10_SoftMax_cu_9f978f6320softmax_warp_forwardIN3c108BFloat16ES2_fLi9ELb0ELb1EEEvPT0_PKT_iiiPKbib,"",@"SHT_CUDA_INFO"
	.sectionflags	@""
	.align	4


	//----- nvinfo : EIATTR_CUDA_API_VERSION
	.align		4
        /*0000*/ 	.byte	0x04, 0x37
        /*0002*/ 	.short	(.L_4563 - .L_4562)
.L_4562:
        /*0004*/ 	.word	0x00000082


	//----- nvinfo : EIATTR_KPARAM_INFO
	.align		4
.L_4563:
        /*0008*/ 	.byte	0x04, 0x17
        /*000a*/ 	.short	(.L_4565 - .L_4564)
.L_4564:
        /*000c*/ 	.word	0x00000000
        /*0010*/ 	.short	0x0007
        /*0012*/ 	.short	0x002c
        /*0014*/ 	.byte	0x00, 0xf0, 0x05, 0x00


	//----- nvinfo : EIATTR_KPARAM_INFO
	.align		4
.L_4565:
        /*0018*/ 	.byte	0x04, 0x17
        /*001a*/ 	.short	(.L_4567 - .L_4566)
.L_4566:
        /*001c*/ 	.word	0x00000000
        /*0020*/ 	.short	0x0006
        /*0022*/ 	.short	0x0028
        /*0024*/ 	.byte	0x00, 0xf0, 0x11, 0x00


	//----- nvinfo : EIATTR_KPARAM_INFO
	.align		4
.L_4567:
        /*0028*/ 	.byte	0x04, 0x17
        /*002a*/ 	.short	(.L_4569 - .L_4568)
.L_4568:
        /*002c*/ 	.word	0x00000000
        /*0030*/ 	.short	0x0005
        /*0032*/ 	.short	0x0020
        /*0034*/ 	.byte	0x00, 0xf5, 0x21, 0x00


	//----- nvinfo : EIATTR_KPARAM_INFO
	.align		4
.L_4569:
        /*0038*/ 	.byte	0x04, 0x17
        /*003a*/ 	.short	(.L_4571 - .L_4570)
.L_4570:
        /*003c*/ 	.word	0x00000000
        /*0040*/ 	.short	0x0004
        /*0042*/ 	.short	0x0018
        /*0044*/ 	.byte	0x00, 0xf0, 0x11, 0x00


	//----- nvinfo : EIATTR_KPARAM_INFO
	.align		4
.L_4571:
        /*0048*/ 	.byte	0x04, 0x17
        /*004a*/ 	.short	(.L_4573 - .L_4572)
.L_4572:
        /*004c*/ 	.word	0x00000000
        /*0050*/ 	.short	0x0003
        /*0052*/ 	.short	0x0014
        /*0054*/ 	.byte	0x00, 0xf0, 0x11, 0x00


	//----- nvinfo : EIATTR_KPARAM_INFO
	.align		4
.L_4573:
        /*0058*/ 	.byte	0x04, 0x17
        /*005a*/ 	.short	(.L_4575 - .L_4574)
.L_4574:
        /*005c*/ 	.word	0x00000000
        /*0060*/ 	.short	0x0002
        /*0062*/ 	.short	0x0010
        /*0064*/ 	.byte	0x00, 0xf0, 0x11, 0x00


	//----- nvinfo : EIATTR_KPARAM_INFO
	.align		4
.L_4575:
        /*0068*/ 	.byte	0x04, 0x17
        /*006a*/ 	.short	(.L_4577 - .L_4576)
.L_4576:
        /*006c*/ 	.word	0x00000000
        /*0070*/ 	.short	0x0001
        /*0072*/ 	.short	0x0008
        /*0074*/ 	.byte	0x00, 0xf5, 0x21, 0x00


	//----- nvinfo : EIATTR_KPARAM_INFO
	.align		4
.L_4577:
        /*0078*/ 	.byte	0x04, 0x17
        /*007a*/ 	.short	(.L_4579 - .L_4578)
.L_4578:
        /*007c*/ 	.word	0x00000000
        /*0080*/ 	.short	0x0000
        /*0082*/ 	.short	0x0000
        /*0084*/ 	.byte	0x00, 0xf5, 0x21, 0x00


	//----- nvinfo : EIATTR_SPARSE_MMA_MASK
	.align		4
.L_4579:
        /*0088*/ 	.byte	0x03, 0x50
        /*008a*/ 	.short	0x0000


	//----- nvinfo : EIATTR_MAXREG_COUNT
	.align		4
        /*008c*/ 	.byte	0x03, 0x1b
        /*008e*/ 	.short	0x00ff


	//----- nvinfo : EIATTR_MERCURY_ISA_VERSION
	.align		4
        /*0090*/ 	.byte	0x03, 0x5f
        /*0092*/ 	.short	0x0101


	//----- nvinfo : EIATTR_COOP_GROUP_MASK_REGIDS
	.align		4
        /*0094*/ 	.byte	0x04, 0x29
        /*0096*/ 	.short	(.L_4581 - .L_4580)


	//   ....[0]....
.L_4580:
        /*0098*/ 	.word	0xffffffff


	//   ....[1]....
        /*009c*/ 	.word	0xffffffff


	//   ....[2]....
        /*00a0*/ 	.word	0xffffffff


	//   ....[3]....
        /*00a4*/ 	.word	0xffffffff


	//   ....[4]....
        /*00a8*/ 	.word	0xffffffff


	//   ....[5]....
        /*00ac*/ 	.word	0xffffffff


	//   ....[6]....
        /*00b0*/ 	.word	0xffffffff


	//   ....[7]....
        /*00b4*/ 	.word	0xffffffff


	//   ....[8]....
        /*00b8*/ 	.word	0xffffffff


	//   ....[9]....
        /*00bc*/ 	.word	0xffffffff


	//----- nvinfo : EIATTR_COOP_GROUP_INSTR_OFFSETS
	.align		4
.L_4581:
        /*00c0*/ 	.byte	0x04, 0x28
        /*00c2*/ 	.short	(.L_4583 - .L_4582)


	//   ....[0]....
.L_4582:
        /*00c4*/ 	.word	0x00001850


	//   ....[1]....
        /*00c8*/ 	.word	0x00001880


	//   ....[2]....
        /*00cc*/ 	.word	0x000018b0


	//   ....[3]....
        /*00d0*/ 	.word	0x000018e0


	//   ....[4]....
        /*00d4*/ 	.word	0x00001920


	//   ....[5]....
        /*00d8*/ 	.word	0x000024a0


	//   ....[6]....
        /*00dc*/ 	.word	0x000024c0


	//   ....[7]....
        /*00e0*/ 	.word	0x000024e0


	//   ....[8]....
        /*00e4*/ 	.word	0x00002500


	//   ....[9]....
        /*00e8*/ 	.word	0x00002520


	//----- nvinfo : EIATTR_VRC_CTA_INIT_COUNT
	.align		4
.L_4583:
        /*00ec*/ 	.byte	0x02, 0x4a
	.zero		1
	.zero		1


	//----- nvinfo : EIATTR_EXIT_INSTR_OFFSETS
	.align		4
        /*00f0*/ 	.byte	0x04, 0x1c
        /*00f2*/ 	.short	(.L_4585 - .L_4584)


	//   ....[0]....
.L_4584:
        /*00f4*/ 	.word	0x00002540


	//   ....[1]....
        /*00f8*/ 	.word	0x00002560


	//   ....[2]....
        /*00fc*/ 	.word	0x00002620


	//   ....[3]....
        /*0100*/ 	.word	0x000026b0


	//   ....[4]....
        /*0104*/ 	.word	0x00002730


	//   ....[5]....
        /*0108*/ 	.word	0x000027b0


	//   ....[6]....
        /*010c*/ 	.word	0x00002830


	//   ....[7]....
        /*0110*/ 	.word	0x000028b0


	//   ....[8]....
        /*0114*/ 	.word	0x00002930


	//   ....[9]....
        /*0118*/ 	.word	0x000029b0


	//   ....[10]....
        /*011c*/ 	.word	0x00002a30


	//   ....[11]....
        /*0120*/ 	.word	0x00002ab0


	//   ....[12]....
        /*0124*/ 	.word	0x00002b30


	//   ....[13]....
        /*0128*/ 	.word	0x00002bb0


	//   ....[14]....
        /*012c*/ 	.word	0x00002c20


	//   ....[15]....
        /*0130*/ 	.word	0x00002c90


	//   ....[16]....
        /*0134*/ 	.word	0x00002d10


	//   ....[17]....
        /*0138*/ 	.word	0x00002d80


	//----- nvinfo : EIATTR_CRS_STACK_SIZE
	.align		4
.L_4585:
        /*013c*/ 	.byte	0x04, 0x1e
        /*013e*/ 	.short	(.L_4587 - .L_4586)
.L_4586:
        /*0140*/ 	.word	0x00000000


	//----- nvinfo : EIATTR_CBANK_PARAM_SIZE
	.align		4
.L_4587:
        /*0144*/ 	.byte	0x03, 0x19
        /*0146*/ 	.short	0x002d


	//----- nvinfo : EIATTR_PARAM_CBANK
	.align		4
        /*0148*/ 	.byte	0x04, 0x0a
        /*014a*/ 	.short	(.L_4589 - .L_4588)
	.align		4
.L_4588:
        /*014c*/ 	.word	index@(.nv.constant0._ZN43_GLOBAL__N__9ae7fba5_10_SoftMax_cu_9f978f6320softmax_warp_forwardIN3c108BFloat16ES2_fLi9ELb0ELb1EEEvPT0_PKT_iiiPKbib)
        /*0150*/ 	.short	0x0380
        /*0152*/ 	.short	0x002d


	//----- nvinfo : EIATTR_SW_WAR
	.align		4
.L_4589:
        /*0154*/ 	.byte	0x04, 0x36
        /*0156*/ 	.short	(.L_4591 - .L_4590)
.L_4590:
        /*0158*/ 	.word	0x00000008
.L_4591:


//--------------------- .nv.info._ZN43_GLOBAL__N__9ae7fba5_10_SoftMax_cu_9f978f6320softmax_warp_forwardIN3c108BFloat16ES2_fLi8ELb0ELb1EEEvPT0_PKT_iiiPKbib --------------------------
	.section	.nv.info._ZN43_GLOBAL__N__9ae7fba5_10_SoftMax_cu_9f978f6320softmax_warp_forwardIN3c108BFloat16ES2_fLi8ELb0ELb1EEEvPT0_PKT_iiiPKbib,"",@"SHT_CUDA_INFO"
	.sectionflags	@""
	.align	4


	//----- nvinfo : EIATTR_CUDA_API_VERSION
	.align		4
        /*0000*/ 	.byte	0x04, 0x37
        /*0002*/ 	.short	(.L_4593 - .L_4592)
.L_4592:
        /*0004*/ 	.word	0x00000082


	//----- nvinfo : EIATTR_KPARAM_INFO
	.align		4
.L_4593:
        /*0008*/ 	.byte	0x04, 0x17
        /*000a*/ 	.short	(.L_4595 - .L_4594)
.L_4594:
        /*000c*/ 	.word	0x00000000
        /*0010*/ 	.short	0x0007
        /*0012*/ 	.short	0x002c
        /*0014*/ 	.byte	0x00, 0xf0, 0x05, 0x00


	//----- nvinfo : EIATTR_KPARAM_INFO
	.align		4
.L_4595:
        /*0018*/ 	.byte	0x04, 0x17
        /*001a*/ 	.short	(.L_4597 - .L_4596)
.L_4596:
        /*001c*/ 	.word	0x00000000
        /*0020*/ 	.short	0x0006
        /*0022*/ 	.short	0x0028
        /*0024*/ 	.byte	0x00, 0xf0, 0x11, 0x00


	//----- nvinfo : EIATTR_KPARAM_INFO
	.align		4
.L_4597:
        /*0028*/ 	.byte	0x04, 0x17
        /*002a*/ 	.short	(.L_4599 - .L_4598)
.L_4598:
        /*002c*/ 	.word	0x00000000
        /*0030*/ 	.short	0x0005
        /*0032*/ 	.short	0x0020
        /*0034*/ 	.byte	0x00, 0xf5, 0x21, 0x00


	//----- nvinfo : EIATTR_KPARAM_INFO
	.align		4
.L_4599:
        /*0038*/ 	.byte	0x04, 0x17
        /*003a*/ 	.short	(.L_4601 - .L_4600)
.L_4600:
        /*003c*/ 	.word	0x00000000
        /*0040*/ 	.short	0x0004
        /*0042*/ 	.short	0x0018
        /*0044*/ 	.byte	0x00, 0xf0, 0x11, 0x00


	//----- nvinfo : EIATTR_KPARAM_INFO
	.align		4
.L_4601:
        /*0048*/ 	.byte	0x04, 0x17
        /*004a*/ 	.short	(.L_4603 - .L_4602)
.L_4602:
        /*004c*/ 	.word	0x00000000
        /*0050*/ 	.short	0x0003
        /*0052*/ 	.short	0x0014
        /*0054*/ 	.byte	0x00, 0xf0, 0x11, 0x00


	//----- nvinfo : EIATTR_KPARAM_INFO
	.align		4
.L_4603:
        /*0058*/ 	.byte	0x04, 0x17
        /*005a*/ 	.short	(.L_4605 - .L_4604)
.L_4604:
        /*005c*/ 	.word	0x00000000
        /*0060*/ 	.short	0x0002
        /*0062*/ 	.short	0x0010
        /*0064*/ 	.byte	0x00, 0xf0, 0x11, 0x00


	//----- nvinfo : EIATTR_KPARAM_INFO
	.align		4
.L_4605:
        /*0068*/ 	.byte	0x04, 0x17
        /*006a*/ 	.short	(.L_4607 - .L_4606)
.L_4606:
        /*006c*/ 	.word	0x00000000
        /*0070*/ 	.short	0x0001
        /*0072*/ 	.short	0x0008
        /*0074*/ 	.byte	0x00, 0xf5, 0x21, 0x00


	//----- nvinfo : EIATTR_KPARAM_INFO
	.align		4
.L_4607:
        /*0078*/ 	.byte	0x04, 0x17
        /*007a*/ 	.short	(.L_4609 - .L_4608)
.L_4608:
        /*007c*/ 	.word	0x00000000
        /*0080*/ 	.short	0x0000
        /*0082*/ 	.short	0x0000
        /*0084*/ 	.byte	0x00, 0xf5, 0x21, 0x00


	//----- nvinfo : EIATTR_SPARSE_MMA_MASK
	.align		4
.L_4609:
        /*0088*/ 	.byte	0x03, 0x50
        /*008a*/ 	.short	0x0000


	//----- nvinfo : EIATTR_MAXREG_COUNT
	.align		4
        /*008c*/ 	.byte	0x03, 0x1b
        /*008e*/ 	.short	0x00ff


	//----- nvinfo : EIATTR_MERCURY_ISA_VERSION
	.align		4
        /*0090*/ 	.byte	0x03, 0x5f
        /*0092*/ 	.short	0x0101


	//----- nvinfo : EIATTR_COOP_GROUP_MASK_REGIDS
	.align		4
        /*0094*/ 	.byte	0x04, 0x29
        /*0096*/ 	.short	(.L_4611 - .L_4610)


	//   ....[0]....
.L_4610:
        /*0098*/ 	.word	0xffffffff


	//   ....[1]....
        /*009c*/ 	.word	0xffffffff


	//   ....[2]....
        /*00a0*/ 	.word	0xffffffff


	//   ....[3]....
        /*00a4*/ 	.word	0xffffffff


	//   ....[4]....
        /*00a8*/ 	.word	0xffffffff


	//   ....[5]....
        /*00ac*/ 	.word	0xffffffff


	//   ....[6]....
        /*00b0*/ 	.word	0xffffffff


	//   ....[7]....
        /*00b4*/ 	.word	0xffffffff


	//   ....[8]....
        /*00b8*/ 	.word	0xffffffff


	//   ....[9]....
        /*00bc*/ 	.word	0xffffffff


	//----- nvinfo : EIATTR_COOP_GROUP_INSTR_OFFSETS
	.align		4
.L_4611:
        /*00c0*/ 	.byte	0x04, 0x28
        /*00c2*/ 	.short	(.L_4613 - .L_4612)


	//   ....[0]....
.L_4612:
        /*00c4*/ 	.word	0x00000c60


	//   ....[1]....
        /*00c8*/ 	.word	0x00000c90


	//   ....[2]....
        /*00cc*/ 	.word	0x00000cd0


	//   ....[3]....
        /*00d0*/ 	.word	0x00000d10


	//   ....[4]....
        /*00d4*/ 	.word	0x00000d50


	//   ....[5]....
        /*00d8*/ 	.word	0x00001270


	//   ....[6]....
        /*00dc*/ 	.word	0x000012a0


	//   ....[7]....
        /*00e0*/ 	.word	0x000012c0


	//   ....[8]....
        /*00e4*/ 	.word	0x000012e0


	//   ....[9]....
        /*00e8*/ 	.word	0x00001300


	//----- nvinfo : EIATTR_VRC_CTA_INIT_COUNT
	.align		4
.L_4613:
        /*00ec*/ 	.byte	0x02, 0x4a
	.zero		1
	.zero		1


	//----- nvinfo : EIATTR_EXIT_INSTR_OFFSETS
	.align		4
        /*00f0*/ 	.byte	0x04, 0x1c
        /*00f2*/ 	.short	(.L_4615 - .L_4614)


	//   ....[0]....
.L_4614:
        /*00f4*/ 	.word	0x00001320


	//   ....[1]....
        /*00f8*/ 	.word	0x00001340


	//   ....[2]....
        /*00fc*/ 	.word	0x000013f0


	//   ....[3]....
        /*0100*/ 	.word	0x00001470


	//   ....[4]....
        /*0104*/ 	.word	0x000014f0


	//   ....[5]....
        /*0108*/ 	.word	0x00001570


	//   ....[6]....
        /*010c*/ 	.word	0x00001610


	//   ....[7]....
        /*0110*/ 	.word	0x000016a0


	//   ....[8]....
        /*0114*/ 	.word	0x00001730


	//   ....[9]....
        /*0118*/ 	.word	0x000017a0


	//----- nvinfo : EIATTR_CRS_STACK_SIZE
	.align		4
.L_4615:
        /*011c*/ 	.byte	0x04, 0x1e
        /*011e*/ 	.short	(.L_4617 - .L_4616)
.L_4616:
        /*0120*/ 	.word	0x00000000


	//----- nvinfo : EIATTR_CBANK_PARAM_SIZE
	.align		4
.L_4617:
        /*0124*/ 	.byte	0x03, 0x19
        /*0126*/ 	.short	0x002d


	//----- nvinfo : EIATTR_PARAM_CBANK
	.align		4
        /*0128*/ 	.byte	0x04, 0x0a
        /*012a*/ 	.short	(.L_4619 - .L_4618)
	.align		4
.L_4618:
        /*012c*/ 	.word	index@(.nv.constant0._ZN43_GLOBAL__N__9ae7fba5_10_SoftMax_cu_9f978f6320softmax_warp_forwardIN3c108BFloat16ES2_fLi8ELb0ELb1EEEvPT0_PKT_iiiPKbib)
        /*0130*/ 	.short	0x0380
        /*0132*/ 	.short	0x002d


	//----- nvinfo : EIATTR_SW_WAR
	.align		4
.L_4619:
        /*0134*/ 	.byte	0x04, 0x36
        /*0136*/ 	.short	(.L_4621 - .L_4620)
.L_4620:
        /*0138*/ 	.word	0x00000008
.L_4621:


//--------------------- .nv.info._ZN43_GLOBAL__N__9ae7fba5_10_SoftMax_cu_9f978f6320softmax_warp_forwardIN3c108BFloat16ES2_fLi7ELb0ELb1EEEvPT0_PKT_iiiPKbib --------------------------
	.section	.nv.info._ZN43_GLOBAL__N__9ae7fba5_10_SoftMax_cu_9f978f6320softmax_warp_forwardIN3c108BFloat16ES2_fLi7ELb0ELb1EEEvPT0_PKT_iiiPKbib,"",@"SHT_CUDA_INFO"
	.sectionflags	@""
	.align	4


	//----- nvinfo : EIATTR_CUDA_API_VERSION
	.align		4
        /*0000*/ 	.byte	0x04, 0x37
        /*0002*/ 	.short	(.L_4623 - .L_4622)
.L_4622:
        /*0004*/ 	.word	0x00000082


	//----- nvinfo : EIATTR_KPARAM_INFO
	.align		4
.L_4623:
        /*0008*/ 	.byte	0x04, 0x17
        /*000a*/ 	.short	(.L_4625 - .L_4624)
.L_4624:
        /*000c*/ 	.word	0x00000000
        /*0010*/ 	.short	0x0007
        /*0012*/ 	.short	0x002c
        /*0014*/ 	.byte	0x00, 0xf0, 0x05, 0x00


	//----- nvinfo : EIATTR_KPARAM_INFO
	.align		4
.L_4625:
        /*0018*/ 	.byte	0x04, 0x17
        /*001a*/ 	.short	(.L_4627 - .L_4626)
.L_4626:
        /*001c*/ 	.word	0x00000000
        /*0020*/ 	.short	0x0006
        /*0022*/ 	.short	0x0028
        /*0024*/ 	.byte	0x00, 0xf0, 0x11, 0x00


	//----- nvinfo : EIATTR_KPARAM_INFO
	.align		4
.L_4627:
        /*0028*/ 	.byte	0x04, 0x17
        /*002a*/ 	.short	(.L_4629 - .L_4628)
.L_4628:
        /*002c*/ 	.word	0x00000000
        /*0030*/ 	.short	0x0005
        /*0032*/ 	.short	0x0020
        /*0034*/ 	.byte	0x00, 0xf5, 0x21, 0x00


	//----- nvinfo : EIATTR_KPARAM_INFO
	.align		4
.L_4629:
        /*0038*/ 	.byte	0x04, 0x17
        /*003a*/ 	.short	(.L_4631 - .L_4630)
.L_4630:
        /*003c*/ 	.word	0x00000000
        /*0040*/ 	.short	0x0004
        /*0042*/ 	.short	0x0018
        /*0044*/ 	.byte	0x00, 0xf0, 0x11, 0x00


	//----- nvinfo : EIATTR_KPARAM_INFO
	.align		4
.L_4631:
        /*0048*/ 	.byte	0x04, 0x17
        /*004a*/ 	.short	(.L_4633 - .L_4632)
.L_4632:
        /*004c*/ 	.word	0x00000000
        /*0050*/ 	.short	0x0003
        /*0052*/ 	.short	0x0014
        /*0054*/ 	.byte	0x00, 0xf0, 0x11, 0x00


	//----- nvinfo : EIATTR_KPARAM_INFO
	.align		4
.L_4633:
        /*0058*/ 	.byte	0x04, 0x17
        /*005a*/ 	.short	(.L_4635 - .L_4634)
.L_4634:
        /*005c*/ 	.word	0x00000000
        /*0060*/ 	.short	0x0002
        /*0062*/ 	.short	0x0010
        /*0064*/ 	.byte	0x00, 0xf0, 0x11, 0x00


	//----- nvinfo : EIATTR_KPARAM_INFO
	.align		4
.L_4635:
        /*0068*/ 	.byte	0x04, 0x17
        /*006a*/ 	.short	(.L_4637 - .L_4636)
.L_4636:
        /*006c*/ 	.word	0x00000000
        /*0070*/ 	.short	0x0001
        /*0072*/ 	.short	0x0008
        /*0074*/ 	.byte	0x00, 0xf5, 0x21, 0x00


	//----- nvinfo : EIATTR_KPARAM_INFO
	.align		4
.L_4637:
        /*0078*/ 	.byte	0x04, 0x17
        /*007a*/ 	.short	(.L_4639 - .L_4638)
.L_4638:
        /*007c*/ 	.word	0x00000000
        /*0080*/ 	.short	0x0000
        /*0082*/ 	.short	0x0000
        /*0084*/ 	.byte	0x00, 0xf5, 0x21, 0x00


	//----- nvinfo : EIATTR_SPARSE_MMA_MASK
	.align		4
.L_4639:
        /*0088*/ 	.byte	0x03, 0x50
        /*008a*/ 	.short	0x0000


	//----- nvinfo : EIATTR_MAXREG_COUNT
	.align		4
        /*008c*/ 	.byte	0x03, 0x1b
        /*008e*/ 	.short	0x00ff


	//----- nvinfo : EIATTR_MERCURY_ISA_VERSION
	.align		4
        /*0090*/ 	.byte	0x03, 0x5f
        /*0092*/ 	.short	0x0101


	//----- nvinfo : EIATTR_COOP_GROUP_MASK_REGIDS
	.align		4
        /*0094*/ 	.byte	0x04, 0x29
        /*0096*/ 	.short	(.L_4641 - .L_4640)


	//   ....[0]....
.L_4640:
        /*0098*/ 	.word	0xffffffff


	//   ....[1]....
        /*009c*/ 	.word	0xffffffff


	//   ....[2]....
        /*00a0*/ 	.word	0xffffffff


	//   ....[3]....
        /*00a4*/ 	.word	0xffffffff


	//   ....[4]....
        /*00a8*/ 	.word	0xffffffff


	//   ....[5]....
        /*00ac*/ 	.word	0xffffffff


	//   ....[6]....
        /*00b0*/ 	.word	0xffffffff


	//   ....[7]....
        /*00b4*/ 	.word	0xffffffff


	//   ....[8]....
        /*00b8*/ 	.word	0xffffffff


	//   ....[9]....
        /*00bc*/ 	.word	0xffffffff


	//   ....[10]....
        /*00c0*/ 	.word	0xffffffff


	//   ....[11]....
        /*00c4*/ 	.word	0xffffffff


	//   ....[12]....
        /*00c8*/ 	.word	0xffffffff


	//   ....[13]....
        /*00cc*/ 	.word	0xffffffff


	//   ....[14]....
        /*00d0*/ 	.word	0xffffffff


	//   ....[15]....
        /*00d4*/ 	.word	0xffffffff


	//   ....[16]....
        /*00d8*/ 	.word	0xffffffff


	//   ....[17]....
        /*00dc*/ 	.word	0xffffffff


	//   ....[18]....
        /*00e0*/ 	.word	0xffffffff


	//   ....[19]....
        /*00e4*/ 	.word	0xffffffff


	//----- nvinfo : EIATTR_COOP_GROUP_INSTR_OFFSETS
	.align		4
.L_4641:
        /*00e8*/ 	.byte	0x04, 0x28
        /*00ea*/ 	.short	(.L_4643 - .L_4642)


	//   ....[0]....
.L_4642:
        /*00ec*/ 	.word	0x00001360


	//   ....[1]....
        /*00f0*/ 	.word	0x00001390


	//   ....[2]....
        /*00f4*/ 	.word	0x000013e0


	//   ....[3]....
        /*00f8*/ 	.word	0x00001400


	//   ....[4]....
        /*00fc*/ 	.word	0x00001440


	//   ....[5]....
        /*0100*/ 	.word	0x00001460


	//   ....[6]....
        /*0104*/ 	.word	0x000014a0


	//   ....[7]....
        /*0108*/ 	.word	0x000014c0


	//   ....[8]....
        /*010c*/ 	.word	0x00001500


	//   ....[9]....
        /*0110*/ 	.word	0x00001520


	//   ....[10]....
        /*0114*/ 	.word	0x00001ff0


	//   ....[11]....
        /*0118*/ 	.word	0x00002010


	//   ....[12]....
        /*011c*/ 	.word	0x00002040


	//   ....[13]....
        /*0120*/ 	.word	0x00002050


	//   ....[14]....
        /*0124*/ 	.word	0x00002080


	//   ....[15]....
        /*0128*/ 	.word	0x00002090


	//   ....[16]....
        /*012c*/ 	.word	0x000020c0


	//   ....[17]....
        /*0130*/ 	.word	0x000020d0


	//   ....[18]....
        /*0134*/ 	.word	0x00002100


	//   ....[19]....
        /*0138*/ 	.word	0x00002110


	//----- nvinfo : EIATTR_VRC_CTA_INIT_COUNT
	.align		4
.L_4643:
        /*013c*/ 	.byte	0x02, 0x4a
	.zero		1
	.zero		1


	//----- nvinfo : EIATTR_EXIT_INSTR_OFFSETS
	.align		4
        /*0140*/ 	.byte	0x04, 0x1c
        /*0142*/ 	.short	(.L_4645 - .L_4644)


	//   ....[0]....
.L_4644:
        /*0144*/ 	.word	0x00002120


	//   ....[1]....
        /*0148*/ 	.word	0x000023c0


	//   ....[2]....
        /*014c*/ 	.word	0x000024a0


	//   ....[3]....
        /*0150*/ 	.word	0x00002520


	//   ....[4]....
        /*0154*/ 	.word	0x000025a0


	//   ....[5]....
        /*0158*/ 	.word	0x00002610


	//----- nvinfo : EIATTR_CRS_STACK_SIZE
	.align		4
.L_4645:
        /*015c*/ 	.byte	0x04, 0x1e
        /*015e*/ 	.short	(.L_4647 - .L_4646)
.L_4646:
        /*0160*/ 	.word	0x00000000


	//----- nvinfo : EIATTR_CBANK_PARAM_SIZE
	.align		4
.L_4647:
        /*0164*/ 	.byte	0x03, 0x19
        /*0166*/ 	.short	0x002d


	//----- nvinfo : EIATTR_PARAM_CBANK
	.align		4
        /*0168*/ 	.byte	0x04, 0x0a
        /*016a*/ 	.short	(.L_4649 - .L_4648)
	.align		4
.L_4648:
        /*016c*/ 	.word	index@(.nv.constant0._ZN43_GLOBAL__N__9ae7fba5_10_SoftMax_cu_9f978f6320softmax_warp_forwardIN3c108BFloat16ES2_fLi7ELb0ELb1EEEvPT0_PKT_iiiPKbib)
        /*0170*/ 	.short	0x0380
        /*0172*/ 	.short	0x002d


	//----- nvinfo : EIATTR_SW_WAR
	.align		4
.L_4649:
        /*0174*/ 	.byte	0x04, 0x36
        /*0176*/ 	.short	(.L_4651 - .L_4650)
.L_4650:
        /*0178*/ 	.word	0x00000008
.L_4651:


//--------------------- .nv.info._ZN43_GLOBAL__N__9ae7fba5_10_SoftMax_cu_9f978f6320softmax_warp_forwardIN3c108BFloat16ES2_fLi6ELb0ELb1EEEvPT0_PKT_iiiPKbib --------------------------
	.section	.nv.info._ZN43_GLOBAL__N__9ae7fba5_10_SoftMax_cu_9f978f6320softmax_warp_forwardIN3c108BFloat16ES2_fLi6ELb0ELb1EEEvPT0_PKT_iiiPKbib,"",@"SHT_CUDA_INFO"
	.sectionflags	@""
	.align	4


	//----- nvinfo : EIATTR_CUDA_API_VERSION
	.align		4
        /*0000*/ 	.byte	0x04, 0x37
        /*0002*/ 	.short	(.L_4653 - .L_4652)
.L_4652:
        /*0004*/ 	.word	0x00000082


	//----- nvinfo : EIATTR_KPARAM_INFO
	.align		4
.L_4653:
        /*0008*/ 	.byte	0x04, 0x17
        /*000a*/ 	.short	(.L_4655 - .L_4654)
.L_4654:
        /*000c*/ 	.word	0x00000000
        /*0010*/ 	.short	0x0007
        /*0012*/ 	.short	0x002c
        /*0014*/ 	.byte	0x00, 0xf0, 0x05, 0x00


	//----- nvinfo : EIATTR_KPARAM_INFO
	.align		4
.L_4655:
        /*0018*/ 	.byte	0x04, 0x17
        /*001a*/ 	.short	(.L_4657 - .L_4656)
.L_4656:
        /*001c*/ 	.word	0x00000000
        /*0020*/ 	.short	0x0006
        /*0022*/ 	.short	0x0028
        /*0024*/ 	.byte	0x00, 0xf0, 0x11, 0x00


	//----- nvinfo : EIATTR_KPARAM_INFO
	.align		4
.L_4657:
        /*0028*/ 	.byte	0x04, 0x17
        /*002a*/ 	.short	(.L_4659 - .L_4658)
.L_4658:
        /*002c*/ 	.word	0x00000000
        /*0030*/ 	.short	0x0005
        /*0032*/ 	.short	0x0020
        /*0034*/ 	.byte	0x00, 0xf5, 0x21, 0x00


	//----- nvinfo : EIATTR_KPARAM_INFO
	.align		4
.L_4659:
        /*0038*/ 	.byte	0x04, 0x17
        /*003a*/ 	.short	(.L_4661 - .L_4660)
.L_4660:
        /*003c*/ 	.word	0x00000000
        /*0040*/ 	.short	0x0004
        /*0042*/ 	.short	0x0018
        /*0044*/ 	.byte	0x00, 0xf0, 0x11, 0x00


	//----- nvinfo : EIATTR_KPARAM_INFO
	.align		4
.L_4661:
        /*0048*/ 	.byte	0x04, 0x17
        /*004a*/ 	.short	(.L_4663 - .L_4662)
.L_4662:
        /*004c*/ 	.word	0x00000000
        /*0050*/ 	.short	0x0003
        /*0052*/ 	.short	0x0014
        /*0054*/ 	.byte	0x00, 0xf0, 0x11, 0x00


	//----- nvinfo : EIATTR_KPARAM_INFO
	.align		4
.L_4663:
        /*0058*/ 	.byte	0x04, 0x17
        /*005a*/ 	.short	(.L_4665 - .L_4664)
.L_4664:
        /*005c*/ 	.word	0x00000000
        /*0060*/ 	.short	0x0002
        /*0062*/ 	.short	0x0010
        /*0064*/ 	.byte	0x00, 0xf0, 0x11, 0x00


	//----- nvinfo : EIATTR_KPARAM_INFO
	.align		4
.L_4665:
        /*0068*/ 	.byte	0x04, 0x17
        /*006a*/ 	.short	(.L_4667 - .L_4666)
.L_4666:
        /*006c*/ 	.word	0x00000000
        /*0070*/ 	.short	0x0001
        /*0072*/ 	.short	0x0008
        /*0074*/ 	.byte	0x00, 0xf5, 0x21, 0x00


	//----- nvinfo : EIATTR_KPARAM_INFO
	.align		4
.L_4667:
        /*0078*/ 	.byte	0x04, 0x17
        /*007a*/ 	.short	(.L_4669 - .L_4668)
.L_4668:
        /*007c*/ 	.word	0x00000000
        /*0080*/ 	.short	0x0000
        /*0082*/ 	.short	0x0000
        /*0084*/ 	.byte	0x00, 0xf5, 0x21, 0x00


	//----- nvinfo : EIATTR_SPARSE_MMA_MASK
	.align		4
.L_4669:
        /*0088*/ 	.byte	0x03, 0x50
        /*008a*/ 	.short	0x0000


	//----- nvinfo : EIATTR_MAXREG_COUNT
	.align		4
        /*008c*/ 	.byte	0x03, 0x1b
        /*008e*/ 	.short	0x00ff


	//----- nvinfo : EIATTR_MERCURY_ISA_VERSION
	.align		4
        /*0090*/ 	.byte	0x03, 0x5f
        /*0092*/ 	.short	0x0101


	//----- nvinfo : EIATTR_COOP_GROUP_MASK_REGIDS
	.align		4
        /*0094*/ 	.byte	0x04, 0x29
        /*0096*/ 	.short	(.L_4671 - .L_4670)


	//   ....[0]....
.L_4670:
        /*0098*/ 	.word	0xffffffff


	//   ....[1]....
        /*009c*/ 	.word	0xffffffff


	//   ....[2]....
        /*00a0*/ 	.word	0xffffffff


	//   ....[3]....
        /*00a4*/ 	.word	0xffffffff


	//   ....[4]....
        /*00a8*/ 	.word	0xffffffff


	//   ....[5]....
        /*00ac*/ 	.word	0xffffffff


	//   ....[6]....
        /*00b0*/ 	.word	0xffffffff


	//   ....[7]....
        /*00b4*/ 	.word	0xffffffff


	//   ....[8]....
        /*00b8*/ 	.word	0xffffffff


	//   ....[9]....
        /*00bc*/ 	.word	0xffffffff


	//   ....[10]....
        /*00c0*/ 	.word	0xffffffff


	//   ....[11]....
        /*00c4*/ 	.word	0xffffffff


	//   ....[12]....
        /*00c8*/ 	.word	0xffffffff


	//   ....[13]....
        /*00cc*/ 	.word	0xffffffff


	//   ....[14]....
        /*00d0*/ 	.word	0xffffffff


	//   ....[15]....
        /*00d4*/ 	.word	0xffffffff


	//   ....[16]....
        /*00d8*/ 	.word	0xffffffff


	//   ....[17]....
        /*00dc*/ 	.word	0xffffffff


	//   ....[18]....
        /*00e0*/ 	.word	0xffffffff


	//   ....[19]....
        /*00e4*/ 	.word	0xffffffff


	//----- nvinfo : EIATTR_COOP_GROUP_INSTR_OFFSETS
	.align		4
.L_4671:
        /*00e8*/ 	.byte	0x04, 0x28
        /*00ea*/ 	.short	(.L_4673 - .L_4672)


	//   ....[0]....
.L_4672:
        /*00ec*/ 	.word	0x00000a40


	//   ....[1]....
        /*00f0*/ 	.word	0x00000a60


	//   ....[2]....
        /*00f4*/ 	.word	0x00000ab0


	//   ....[3]....
        /*00f8*/ 	.word	0x00000ac0


	//   ....[4]....
        /*00fc*/ 	.word	0x00000b10


	//   ....[5]....
        /*0100*/ 	.word	0x00000b20


	//   ....[6]....
        /*0104*/ 	.word	0x00000b70


	//   ....[7]....
        /*0108*/ 	.word	0x00000b80


	//   ....[8]....
        /*010c*/ 	.word	0x00000bd0


	//   ....[9]....
        /*0110*/ 	.word	0x00000be0


	//   ....[10]....
        /*0114*/ 	.word	0x00001130


	//   ....[11]....
        /*0118*/ 	.word	0x00001150


	//   ....[12]....
        /*011c*/ 	.word	0x00001180


	//   ....[13]....
        /*0120*/ 	.word	0x00001190


	//   ....[14]....
        /*0124*/ 	.word	0x000011c0


	//   ....[15]....
        /*0128*/ 	.word	0x000011d0


	//   ....[16]....
        /*012c*/ 	.word	0x00001200


	//   ....[17]....
        /*0130*/ 	.word	0x00001210


	//   ....[18]....
        /*0134*/ 	.word	0x00001240


	//   ....[19]....
        /*0138*/ 	.word	0x00001250


	//----- nvinfo : EIATTR_VRC_CTA_INIT_COUNT
	.align		4
.L_4673:
        /*013c*/ 	.byte	0x02, 0x4a
	.zero		1
	.zero		1


	//----- nvinfo : EIATTR_EXIT_INSTR_OFFSETS
	.align		4
        /*0140*/ 	.byte	0x04, 0x1c
        /*0142*/ 	.short	(.L_4675 - .L_4674)


	//   ....[0]....
.L_4674:
        /*0144*/ 	.word	0x00001260


	//   ....[1]....
        /*0148*/ 	.word	0x00001400


	//   ....[2]....
        /*014c*/ 	.word	0x000014e0


	//   ....[3]....
        /*0150*/ 	.word	0x00001550


	//----- nvinfo : EIATTR_CRS_STACK_SIZE
	.align		4
.L_4675:
        /*0154*/ 	.byte	0x04, 0x1e
        /*0156*/ 	.short	(.L_4677 - .L_4676)
.L_4676:
        /*0158*/ 	.word	0x00000000


	//----- nvinfo : EIATTR_CBANK_PARAM_SIZE
	.align		4
.L_4677:
        /*015c*/ 	.byte	0x03, 0x19
        /*015e*/ 	.short	0x002d


	//----- nvinfo : EIATTR_PARAM_CBANK
	.align		4
        /*0160*/ 	.byte	0x04, 0x0a
        /*0162*/ 	.short	(.L_4679 - .L_4678)
	.align		4
.L_4678:
        /*0164*/ 	.word	index@(.nv.constant0._ZN43_GLOBAL__N__9ae7fba5_10_SoftMax_cu_9f978f6320softmax_warp_forwardIN3c108BFloat16ES2_fLi6ELb0ELb1EEEvPT0_PKT_iiiPKbib)
        /*0168*/ 	.short	0x0380
        /*016a*/ 	.short	0x002d


	//----- nvinfo : EIATTR_SW_WAR
	.align		4
.L_4679:
        /*016c*/ 	.byte	0x04, 0x36
        /*016e*/ 	.short	(.L_4681 - .L_4680)
.L_4680:
        /*0170*/ 	.word	0x00000008
.L_4681:


//--------------------- .nv.info._ZN43_GLOBAL__N__9ae7fba5_10_SoftMax_cu_9f978f6320softmax_warp_forwardIN3c108BFloat16ES2_fLi5ELb0ELb1EEEvPT0_PKT_iiiPKbib --------------------------
	.section	.nv.info._ZN43_GLOBAL__N__9ae7fba5_10_SoftMax_cu_9f978f6320softmax_warp_forwardIN3c108BFloat16ES2_fLi5ELb0ELb1EEEvPT0_PKT_iiiPKbib,"",@"SHT_CUDA_INFO"
	.sectionflags	@""
	.align	4


	//----- nvinfo : EIATTR_CUDA_API_VERSION
	.align		4
        /*0000*/ 	.byte	0x04, 0x37
        /*0002*/ 	.short	(.L_4683 - .L_4682)
.L_4682:
        /*0004*/ 	.word	0x00000082


	//----- nvinfo : EIATTR_KPARAM_INFO
	.align		4
.L_4683:
        /*0008*/ 	.byte	0x04, 0x17
        /*000a*/ 	.short	(.L_4685 - .L_4684)
.L_4684:
        /*000c*/ 	.word	0x00000000
        /*0010*/ 	.short	0x0007
        /*0012*/ 	.short	0x002c
        /*0014*/ 	.byte	0x00, 0xf0, 0x05, 0x00


	//----- nvinfo : EIATTR_KPARAM_INFO
	.align		4
.L_4685:
        /*0018*/ 	.byte	0x04, 0x17
        /*001a*/ 	.short	(.L_4687 - .L_4686)
.L_4686:
        /*001c*/ 	.word	0x00000000
        /*0020*/ 	.short	0x0006
        /*0022*/ 	.short	0x0028
        /*0024*/ 	.byte	0x00, 0xf0, 0x11, 0x00


	//----- nvinfo : EIATTR_KPARAM_INFO
	.align		4
.L_4687:
        /*0028*/ 	.byte	0x04, 0x17
        /*002a*/ 	.short	(.L_4689 - .L_4688)
.L_4688:
        /*002c*/ 	.word	0x00000000
        /*0030*/ 	.short	0x0005
        /*0032*/ 	.short	0x0020
        /*0034*/ 	.byte	0x00, 0xf5, 0x21, 0x00


	//----- nvinfo : EIATTR_KPARAM_INFO
	.align		4
.L_4689:
        /*0038*/ 	.byte	0x04, 0x17
        /*003a*/ 	.short	(.L_4691 - .L_4690)
.L_4690:
        /*003c*/ 	.word	0x00000000
        /*0040*/ 	.short	0x0004
        /*0042*/ 	.short	0x0018
        /*0044*/ 	.byte	0x00, 0xf0, 0x11, 0x00


	//----- nvinfo : EIATTR_KPARAM_INFO
	.align		4
.L_4691:
        /*0048*/ 	.byte	0x04, 0x17
        /*004a*/ 	.short	(.L_4693 - .L_4692)
.L_4692:
        /*004c*/ 	.word	0x00000000
        /*0050*/ 	.short	0x0003
        /*0052*/ 	.short	0x0014
        /*0054*/ 	.byte	0x00, 0xf0, 0x11, 0x00


	//----- nvinfo : EIATTR_KPARAM_INFO
	.align		4
.L_4693:
        /*0058*/ 	.byte	0x04, 0x17
        /*005a*/ 	.short	(.L_4695 - .L_4694)
.L_4694:
        /*005c*/ 	.word	0x00000000
        /*0060*/ 	.short	0x0002
        /*0062*/ 	.short	0x0010
        /*0064*/ 	.byte	0x00, 0xf0, 0x11, 0x00


	//----- nvinfo : EIATTR_KPARAM_INFO
	.align		4
.L_4695:
        /*0068*/ 	.byte	0x04, 0x17
        /*006a*/ 	.short	(.L_4697 - .L_4696)
.L_4696:
        /*006c*/ 	.word	0x00000000
        /*0070*/ 	.short	0x0001
        /*0072*/ 	.short	0x0008
        /*0074*/ 	.byte	0x00, 0xf5, 0x21, 0x00


	//----- nvinfo : EIATTR_KPARAM_INFO
	.align		4
.L_4697:
        /*0078*/ 	.byte	0x04, 0x17
        /*007a*/ 	.short	(.L_4699 - .L_4698)
.L_4698:
        /*007c*/ 	.word	0x00000000
        /*0080*/ 	.short	0x0000
        /*0082*/ 	.short	0x0000
        /*0084*/ 	.byte	0x00, 0xf5, 0x21, 0x00


	//----- nvinfo : EIATTR_SPARSE_MMA_MASK
	.align		4
.L_4699:
        /*0088*/ 	.byte	0x03, 0x50
        /*008a*/ 	.short	0x0000


	//----- nvinfo : EIATTR_MAXREG_COUNT
	.align		4
        /*008c*/ 	.byte	0x03, 0x1b
        /*008e*/ 	.short	0x00ff


	//----- nvinfo : EIATTR_MERCURY_ISA_VERSION
	.align		4
        /*0090*/ 	.byte	0x03, 0x5f
        /*0092*/ 	.short	0x0101


	//----- nvinfo : EIATTR_COOP_GROUP_MASK_REGIDS
	.align		4
        /*0094*/ 	.byte	0x04, 0x29
        /*0096*/ 	.short	(.L_4701 - .L_4700)


	//   ....[0]....
.L_4700:
        /*0098*/ 	.word	0xffffffff


	//   ....[1]....
        /*009c*/ 	.word	0xffffffff


	//   ....[2]....
        /*00a0*/ 	.word	0xffffffff


	//   ....[3]....
        /*00a4*/ 	.word	0xffffffff


	//   ....[4]....
        /*00a8*/ 	.word	0xffffffff


	//   ....[5]....
        /*00ac*/ 	.word	0xffffffff


	//   ....[6]....
        /*00b0*/ 	.word	0xffffffff


	//   ....[7]....
        /*00b4*/ 	.word	0xffffffff


	//   ....[8]....
        /*00b8*/ 	.word	0xffffffff


	//   ....[9]....
        /*00bc*/ 	.word	0xffffffff


	//   ....[10]....
        /*00c0*/ 	.word	0xffffffff


	//   ....[11]....
        /*00c4*/ 	.word	0xffffffff


	//   ....[12]....
        /*00c8*/ 	.word	0xffffffff


	//   ....[13]....
        /*00cc*/ 	.word	0xffffffff


	//   ....[14]....
        /*00d0*/ 	.word	0xffffffff


	//   ....[15]....
        /*00d4*/ 	.word	0xffffffff


	//   ....[16]....
        /*00d8*/ 	.word	0xffffffff


	//   ....[17]....
        /*00dc*/ 	.word	0xffffffff


	//   ....[18]....
        /*00e0*/ 	.word	0xffffffff


	//   ....[19]....
        /*00e4*/ 	.word	0xffffffff


	//----- nvinfo : EIATTR_COOP_GROUP_INSTR_OFFSETS
	.align		4
.L_4701:
        /*00e8*/ 	.byte	0x04, 0x28
        /*00ea*/ 	.short	(.L_4703 - .L_4702)


	//   ....[0]....
.L_4702:
        /*00ec*/ 	.word	0x000005b0


	//   ....[1]....
        /*00f0*/ 	.word	0x000005d0


	//   ....[2]....
        /*00f4*/ 	.word	0x00000620


	//   ....[3]....
        /*00f8*/ 	.word	0x00000630


	//   ....[4]....
        /*00fc*/ 	.word	0x00000680


	//   ....[5]....
        /*0100*/ 	.word	0x00000690


	//   ....[6]....
        /*0104*/ 	.word	0x000006e0


	//   ....[7]....
        /*0108*/ 	.word	0x000006f0


	//   ....[8]....
        /*010c*/ 	.word	0x00000740


	//   ....[9]....
        /*0110*/ 	.word	0x00000750


	//   ....[10]....
        /*0114*/ 	.word	0x00000a40


	//   ....[11]....
        /*0118*/ 	.word	0x00000a60


	//   ....[12]....
        /*011c*/ 	.word	0x00000a90


	//   ....[13]....
        /*0120*/ 	.word	0x00000aa0


	//   ....[14]....
        /*0124*/ 	.word	0x00000ad0


	//   ....[15]....
        /*0128*/ 	.word	0x00000ae0


	//   ....[16]....
        /*012c*/ 	.word	0x00000b10


	//   ....[17]....
        /*0130*/ 	.word	0x00000b20


	//   ....[18]....
        /*0134*/ 	.word	0x00000b50


	//   ....[19]....
        /*0138*/ 	.word	0x00000b60


	//----- nvinfo : EIATTR_VRC_CTA_INIT_COUNT
	.align		4
.L_4703:
        /*013c*/ 	.byte	0x02, 0x4a
	.zero		1
	.zero		1


	//----- nvinfo : EIATTR_EXIT_INSTR_OFFSETS
	.align		4
        /*0140*/ 	.byte	0x04, 0x1c
        /*0142*/ 	.short	(.L_4705 - .L_4704)


	//   ....[0]....
.L_4704:
        /*0144*/ 	.word	0x00000b70


	//   ....[1]....
        /*0148*/ 	.word	0x00000c80


	//   ....[2]....
        /*014c*/ 	.word	0x00000d50


	//----- nvinfo : EIATTR_CRS_STACK_SIZE
	.align		4
.L_4705:
        /*0150*/ 	.byte	0x04, 0x1e
        /*0152*/ 	.short	(.L_4707 - .L_4706)
.L_4706:
        /*0154*/ 	.word	0x00000000


	//----- nvinfo : EIATTR_CBANK_PARAM_SIZE
	.align		4
.L_4707:
        /*0158*/ 	.byte	0x03, 0x19
        /*015a*/ 	.short	0x002d


	//----- nvinfo : EIATTR_PARAM_CBANK
	.align		4
        /*015c*/ 	.byte	0x04, 0x0a
        /*015e*/ 	.short	(.L_4709 - .L_4708)
	.align		4
.L_4708:
        /*0160*/ 	.word	index@(.nv.constant0._ZN43_GLOBAL__N__9ae7fba5_10_SoftMax_cu_9f978f6320softmax_warp_forwardIN3c108BFloat16ES2_fLi5ELb0ELb1EEEvPT0_PKT_iiiPKbib)
        /*0164*/ 	.short	0x0380
        /*0166*/ 	.short	0x002d


	//----- nvinfo : EIATTR_SW_WAR
	.align		4
.L_4709:
        /*0168*/ 	.byte	0x04, 0x36
        /*016a*/ 	.short	(.L_4711 - .L_4710)
.L_4710:
        /*016c*/ 	.word	0x00000008
.L_4711:


//--------------------- .nv.info._ZN43_GLOBAL__N__9ae7fba5_10_SoftMax_cu_9f978f6320softmax_warp_forwardIN3c108BFloat16ES2_fLi4ELb0ELb1EEEvPT0_PKT_iiiPKbib --------------------------
	.section	.nv.info._ZN43_GLOBAL__N__9ae7fba5_10_SoftMax_cu_9f978f6320softmax_warp_forwardIN3c108BFloat16ES2_fLi4ELb0ELb1EEEvPT0_PKT_iiiPKbib,"",@"SHT_CUDA_INFO"
	.sectionflags	@""
	.align	4


	//----- nvinfo : EIATTR_CUDA_API_VERSION
	.align		4
        /*0000*/ 	.byte	0x04, 0x37
        /*0002*/ 	.short	(.L_4713 - .L_4712)
.L_4712:
        /*0004*/ 	.word	0x00000082


	//----- nvinfo : EIATTR_KPARAM_INFO
	.align		4
.L_4713:
        /*0008*/ 	.byte	0x04, 0x17
        /*000a*/ 	.short	(.L_4715 - .L_4714)
.L_4714:
        /*000c*/ 	.word	0x00000000
        /*0010*/ 	.short	0x0007
        /*0012*/ 	.short	0x002c
        /*0014*/ 	.byte	0x00, 0xf0, 0x05, 0x00


	//----- nvinfo : EIATTR_KPARAM_INFO
	.align		4
.L_4715:
        /*0018*/ 	.byte	0x04, 0x17
        /*001a*/ 	.short	(.L_4717 - .L_4716)
.L_4716:
        /*001c*/ 	.word	0x00000000
        /*0020*/ 	.short	0x0006
        /*0022*/ 	.short	0x0028
        /*0024*/ 	.byte	0x00, 0xf0, 0x11, 0x00


	//----- nvinfo : EIATTR_KPARAM_INFO
	.align		4
.L_4717:
        /*0028*/ 	.byte	0x04, 0x17
        /*002a*/ 	.short	(.L_4719 - .L_4718)
.L_4718:
        /*002c*/ 	.word	0x00000000
        /*0030*/ 	.short	0x0005
        /*0032*/ 	.short	0x0020
        /*0034*/ 	.byte	0x00, 0xf5, 0x21, 0x00


	//----- nvinfo : EIATTR_KPARAM_INFO
	.align		4
.L_4719:
        /*0038*/ 	.byte	0x04, 0x17
        /*003a*/ 	.short	(.L_4721 - .L_4720)
.L_4720:
        /*003c*/ 	.word	0x00000000
        /*0040*/ 	.short	0x0004
        /*0042*/ 	.short	0x0018
        /*0044*/ 	.byte	0x00, 0xf0, 0x11, 0x00


	//----- nvinfo : EIATTR_KPARAM_INFO
	.align		4
.L_4721:
        /*0048*/ 	.byte	0x04, 0x17
        /*004a*/ 	.short	(.L_4723 - .L_4722)
.L_4722:
        /*004c*/ 	.word	0x00000000
        /*0050*/ 	.short	0x0003
        /*0052*/ 	.short	0x0014
        /*0054*/ 	.byte	0x00, 0xf0, 0x11, 0x00


	//----- nvinfo : EIATTR_KPARAM_INFO
	.align		4
.L_4723:
        /*0058*/ 	.byte	0x04, 0x17
        /*005a*/ 	.short	(.L_4725 - .L_4724)
.L_4724:
        /*005c*/ 	.word	0x00000000
        /*0060*/ 	.short	0x0002
        /*0062*/ 	.short	0x0010
        /*0064*/ 	.byte	0x00, 0xf0, 0x11, 0x00


	//----- nvinfo : EIATTR_KPARAM_INFO
	.align		4
.L_4725:
        /*0068*/ 	.byte	0x04, 0x17
        /*006a*/ 	.short	(.L_4727 - .L_4726)
.L_4726:
        /*006c*/ 	.word	0x00000000
        /*0070*/ 	.short	0x0001
        /*0072*/ 	.short	0x0008
        /*0074*/ 	.byte	0x00, 0xf5, 0x21, 0x00


	//----- nvinfo : EIATTR_KPARAM_INFO
	.align		4
.L_4727:
        /*0078*/ 	.byte	0x04, 0x17
        /*007a*/ 	.short	(.L_4729 - .L_4728)
.L_4728:
        /*007c*/ 	.word	0x00000000
        /*0080*/ 	.short	0x0000
        /*0082*/ 	.short	0x0000
        /*0084*/ 	.byte	0x00, 0xf5, 0x21, 0x00


	//----- nvinfo : EIATTR_SPARSE_MMA_MASK
	.align		4
.L_4729:
        /*0088*/ 	.byte	0x03, 0x50
        /*008a*/ 	.short	0x0000


	//----- nvinfo : EIATTR_MAXREG_COUNT
	.align		4
        /*008c*/ 	.byte	0x03, 0x1b
        /*008e*/ 	.short	0x00ff


	//----- nvinfo : EIATTR_MERCURY_ISA_VERSION
	.align		4
        /*0090*/ 	.byte	0x03, 0x5f
        /*0092*/ 	.short	0x0101


	//----- nvinfo : EIATTR_COOP_GROUP_MASK_REGIDS
	.align		4
        /*0094*/ 	.byte	0x04, 0x29
        /*0096*/ 	.short	(.L_4731 - .L_4730)


	//   ....[0]....
.L_4730:
        /*0098*/ 	.word	0xffffffff


	//   ....[1]....
        /*009c*/ 	.word	0xffffffff


	//   ....[2]....
        /*00a0*/ 	.word	0xffffffff


	//   ....[3]....
        /*00a4*/ 	.word	0xffffffff


	//   ....[4]....
        /*00a8*/ 	.word	0xffffffff


	//   ....[5]....
        /*00ac*/ 	.word	0xffffffff


	//   ....[6]....
        /*00b0*/ 	.word	0xffffffff


	//   ....[7]....
        /*00b4*/ 	.word	0xffffffff


	//   ....[8]....
        /*00b8*/ 	.word	0xffffffff


	//   ....[9]....
        /*00bc*/ 	.word	0xffffffff


	//   ....[10]....
        /*00c0*/ 	.word	0xffffffff


	//   ....[11]....
        /*00c4*/ 	.word	0xffffffff


	//   ....[12]....
        /*00c8*/ 	.word	0xffffffff


	//   ....[13]....
        /*00cc*/ 	.word	0xffffffff


	//   ....[14]....
        /*00d0*/ 	.word	0xffffffff


	//   ....[15]....
        /*00d4*/ 	.word	0xffffffff


	//----- nvinfo : EIATTR_COOP_GROUP_INSTR_OFFSETS
	.align		4
.L_4731:
        /*00d8*/ 	.byte	0x04, 0x28
        /*00da*/ 	.short	(.L_4733 - .L_4732)


	//   ....[0]....
.L_4732:
        /*00dc*/ 	.word	0x000005b0


	//   ....[1]....
        /*00e0*/ 	.word	0x000005d0


	//   ....[2]....
        /*00e4*/ 	.word	0x00000620


	//   ....[3]....
        /*00e8*/ 	.word	0x00000630


	//   ....[4]....
        /*00ec*/ 	.word	0x00000680


	//   ....[5]....
        /*00f0*/ 	.word	0x00000690


	//   ....[6]....
        /*00f4*/ 	.word	0x000006e0


	//   ....[7]....
        /*00f8*/ 	.word	0x000006f0


	//   ....[8]....
        /*00fc*/ 	.word	0x000009e0


	//   ....[9]....
        /*0100*/ 	.word	0x00000a00


	//   ....[10]....
        /*0104*/ 	.word	0x00000a30


	//   ....[11]....
        /*0108*/ 	.word	0x00000a40


	//   ....[12]....
        /*010c*/ 	.word	0x00000a70


	//   ....[13]....
        /*0110*/ 	.word	0x00000a80


	//   ....[14]....
        /*0114*/ 	.word	0x00000ab0


	//   ....[15]....
        /*0118*/ 	.word	0x00000ac0


	//----- nvinfo : EIATTR_VRC_CTA_INIT_COUNT
	.align		4
.L_4733:
        /*011c*/ 	.byte	0x02, 0x4a
	.zero		1
	.zero		1


	//----- nvinfo : EIATTR_EXIT_INSTR_OFFSETS
	.align		4
        /*0120*/ 	.byte	0x04, 0x1c
        /*0122*/ 	.short	(.L_4735 - .L_4734)


	//   ....[0]....
.L_4734:
        /*0124*/ 	.word	0x00000ad0


	//   ....[1]....
        /*0128*/ 	.word	0x00000be0


	//   ....[2]....
        /*012c*/ 	.word	0x00000cb0


	//----- nvinfo : EIATTR_CRS_STACK_SIZE
	.align		4
.L_4735:
        /*0130*/ 	.byte	0x04, 0x1e
        /*0132*/ 	.short	(.L_4737 - .L_4736)
.L_4736:
        /*0134*/ 	.word	0x00000000


	//----- nvinfo : EIATTR_CBANK_PARAM_SIZE
	.align		4
.L_4737:
        /*0138*/ 	.byte	0x03, 0x19
        /*013a*/ 	.short	0x002d


	//----- nvinfo : EIATTR_PARAM_CBANK
	.align		4
        /*013c*/ 	.byte	0x04, 0x0a
        /*013e*/ 	.short	(.L_4739 - .L_4738)
	.align		4
.L_4738:
        /*0140*/ 	.word	index@(.nv.constant0._ZN43_GLOBAL__N__9ae7fba5_10_SoftMax_cu_9f978f6320softmax_warp_forwardIN3c108BFloat16ES2_fLi4ELb0ELb1EEEvPT0_PKT_iiiPKbib)
        /*0144*/ 	.short	0x0380
        /*0146*/ 	.short	0x002d


	//----- nvinfo : EIATTR_SW_WAR
	.align		4
.L_4739:
        /*0148*/ 	.byte	0x04, 0x36
        /*014a*/ 	.short	(.L_4741 - .L_4740)
.L_4740:
        /*014c*/ 	.word	0x00000008
.L_4741:


//--------------------- .nv.info._ZN43_GLOBAL__N__9ae7fba5_10_SoftMax_cu_9f978f6320softmax_warp_forwardIN3c108BFloat16ES2_fLi3ELb0ELb1EEEvPT0_PKT_iiiPKbib --------------------------
	.section	.nv.info._ZN43_GLOBAL__N__9ae7fba5_10_SoftMax_cu_9f978f6320softmax_warp_forwardIN3c108BFloat16ES2_fLi3ELb0ELb1EEEvPT0_PKT_iiiPKbib,"",@"SHT_CUDA_INFO"
	.sectionflags	@""
	.align	4


	//----- nvinfo : EIATTR_CUDA_API_VERSION
	.align		4
        /*0000*/ 	.byte	0x04, 0x37
        /*0002*/ 	.short	(.L_4743 - .L_4742)
.L_4742:
        /*0004*/ 	.word	0x00000082


	//----- nvinfo : EIATTR_KPARAM_INFO
	.align		4
.L_4743:
        /*0008*/ 	.byte	0x04, 0x17
        /*000a*/ 	.short	(.L_4745 - .L_4744)
.L_4744:
        /*000c*/ 	.word	0x00000000
        /*0010*/ 	.short	0x0007
        /*0012*/ 	.short	0x002c
        /*0014*/ 	.byte	0x00, 0xf0, 0x05, 0x00


	//----- nvinfo : EIATTR_KPARAM_INFO
	.align		4
.L_4745:
        /*0018*/ 	.byte	0x04, 0x17
        /*001a*/ 	.short	(.L_4747 - .L_4746)
.L_4746:
        /*001c*/ 	.word	0x00000000
        /*0020*/ 	.short	0x0006
        /*0022*/ 	.short	0x0028
        /*0024*/ 	.byte	0x00, 0xf0, 0x11, 0x00


	//----- nvinfo : EIATTR_KPARAM_INFO
	.align		4
.L_4747:
        /*0028*/ 	.byte	0x04, 0x17
        /*002a*/ 	.short	(.L_4749 - .L_4748)
.L_4748:
        /*002c*/ 	.word	0x00000000
        /*0030*/ 	.short	0x0005
        /*0032*/ 	.short	0x0020
        /*0034*/ 	.byte	0x00, 0xf5, 0x21, 0x00


	//----- nvinfo : EIATTR_KPARAM_INFO
	.align		4
.L_4749:
        /*0038*/ 	.byte	0x04, 0x17
        /*003a*/ 	.short	(.L_4751 - .L_4750)
.L_4750:
        /*003c*/ 	.word	0x00000000
        /*0040*/ 	.short	0x0004
        /*0042*/ 	.short	0x0018
        /*0044*/ 	.byte	0x00, 0xf0, 0x11, 0x00


	//----- nvinfo : EIATTR_KPARAM_INFO
	.align		4
.L_4751:
        /*0048*/ 	.byte	0x04, 0x17
        /*004a*/ 	.short	(.L_4753 - .L_4752)
.L_4752:
        /*004c*/ 	.word	0x00000000
        /*0050*/ 	.short	0x0003
        /*0052*/ 	.short	0x0014
        /*0054*/ 	.byte	0x00, 0xf0, 0x11, 0x00


	//----- nvinfo : EIATTR_KPARAM_INFO
	.align		4
.L_4753:
        /*0058*/ 	.byte	0x04, 0x17
        /*005a*/ 	.short	(.L_4755 - .L_4754)
.L_4754:
        /*005c*/ 	.word	0x00000000
        /*0060*/ 	.short	0x0002
        /*0062*/ 	.short	0x0010
        /*0064*/ 	.byte	0x00, 0xf0, 0x11, 0x00


	//----- nvinfo : EIATTR_KPARAM_INFO
	.align		4
.L_4755:
        /*0068*/ 	.byte	0x04, 0x17
        /*006a*/ 	.short	(.L_4757 - .L_4756)
.L_4756:
        /*006c*/ 	.word	0x00000000
        /*0070*/ 	.short	0x0001
        /*0072*/ 	.short	0x0008
        /*0074*/ 	.byte	0x00, 0xf5, 0x21, 0x00


	//----- nvinfo : EIATTR_KPARAM_INFO
	.align		4
.L_4757:
        /*0078*/ 	.byte	0x04, 0x17
        /*007a*/ 	.short	(.L_4759 - .L_4758)
.L_4758:
        /*007c*/ 	.word	0x00000000
        /*0080*/ 	.short	0x0000
        /*0082*/ 	.short	0x0000
        /*0084*/ 	.byte	0x00, 0xf5, 0x21, 0x00


	//----- nvinfo : EIATTR_SPARSE_MMA_MASK
	.align		4
.L_4759:
        /*0088*/ 	.byte	0x03, 0x50
        /*008a*/ 	.short	0x0000


	//----- nvinfo : EIATTR_MAXREG_COUNT
	.align		4
        /*008c*/ 	.byte	0x03, 0x1b
        /*008e*/ 	.short	0x00ff


	//----- nvinfo : EIATTR_MERCURY_ISA_VERSION
	.align		4
        /*0090*/ 	.byte	0x03, 0x5f
        /*0092*/ 	.short	0x0101


	//----- nvinfo : EIATTR_COOP_GROUP_MASK_REGIDS
	.align		4
        /*0094*/ 	.byte	0x04, 0x29
        /*0096*/ 	.short	(.L_4761 - .L_4760)


	//   ....[0]....
.L_4760:
        /*0098*/ 	.word	0xffffffff


	//   ....[1]....
        /*009c*/ 	.word	0xffffffff


	//   ....[2]....
        /*00a0*/ 	.word	0xffffffff


	//   ....[3]....
        /*00a4*/ 	.word	0xffffffff


	//   ....[4]....
        /*00a8*/ 	.word	0xffffffff


	//   ....[5]....
        /*00ac*/ 	.word	0xffffffff


	//   ....[6]....
        /*00b0*/ 	.word	0xffffffff


	//   ....[7]....
        /*00b4*/ 	.word	0xffffffff


	//   ....[8]....
        /*00b8*/ 	.word	0xffffffff


	//   ....[9]....
        /*00bc*/ 	.word	0xffffffff


	//   ....[10]....
        /*00c0*/ 	.word	0xffffffff


	//   ....[11]....
        /*00c4*/ 	.word	0xffffffff


	//----- nvinfo : EIATTR_COOP_GROUP_INSTR_OFFSETS
	.align		4
.L_4761:
        /*00c8*/ 	.byte	0x04, 0x28
        /*00ca*/ 	.short	(.L_4763 - .L_4762)


	//   ....[0]....
.L_4762:
        /*00cc*/ 	.word	0x000005b0


	//   ....[1]....
        /*00d0*/ 	.word	0x000005d0


	//   ....[2]....
        /*00d4*/ 	.word	0x00000620


	//   ....[3]....
        /*00d8*/ 	.word	0x00000630


	//   ....[4]....
        /*00dc*/ 	.word	0x00000680


	//   ....[5]....
        /*00e0*/ 	.word	0x00000690


	//   ....[6]....
        /*00e4*/ 	.word	0x000009a0


	//   ....[7]....
        /*00e8*/ 	.word	0x000009c0


	//   ....[8]....
        /*00ec*/ 	.word	0x000009f0


	//   ....[9]....
        /*00f0*/ 	.word	0x00000a00


	//   ....[10]....
        /*00f4*/ 	.word	0x00000a30


	//   ....[11]....
        /*00f8*/ 	.word	0x00000a40


	//----- nvinfo : EIATTR_VRC_CTA_INIT_COUNT
	.align		4
.L_4763:
        /*00fc*/ 	.byte	0x02, 0x4a
	.zero		1
	.zero		1


	//----- nvinfo : EIATTR_EXIT_INSTR_OFFSETS
	.align		4
        /*0100*/ 	.byte	0x04, 0x1c
        /*0102*/ 	.short	(.L_4765 - .L_4764)


	//   ....[0]....
.L_4764:
        /*0104*/ 	.word	0x00000a50


	//   ....[1]....
        /*0108*/ 	.word	0x00000b70


	//   ....[2]....
        /*010c*/ 	.word	0x00000c40


	//----- nvinfo : EIATTR_CRS_STACK_SIZE
	.align		4
.L_4765:
        /*0110*/ 	.byte	0x04, 0x1e
        /*0112*/ 	.short	(.L_4767 - .L_4766)
.L_4766:
        /*0114*/ 	.word	0x00000000


	//----- nvinfo : EIATTR_CBANK_PARAM_SIZE
	.align		4
.L_4767:
        /*0118*/ 	.byte	0x03, 0x19
        /*011a*/ 	.short	0x002d


	//----- nvinfo : EIATTR_PARAM_CBANK
	.align		4
        /*011c*/ 	.byte	0x04, 0x0a
        /*011e*/ 	.short	(.L_4769 - .L_4768)
	.align		4
.L_4768:
        /*0120*/ 	.word	index@(.nv.constant0._ZN43_GLOBAL__N__9ae7fba5_10_SoftMax_cu_9f978f6320softmax_warp_forwardIN3c108BFloat16ES2_fLi3ELb0ELb1EEEvPT0_PKT_iiiPKbib)
        /*0124*/ 	.short	0x0380
        /*0126*/ 	.short	0x002d


	//----- nvinfo : EIATTR_SW_WAR
	.align		4
.L_4769:
        /*0128*/ 	.byte	0x04, 0x36
        /*012a*/ 	.short	(.L_4771 - .L_4770)
.L_4770:
        /*012c*/ 	.word	0x00000008
.L_4771:


//--------------------- .nv.info._ZN43_GLOBAL__N__9ae7fba5_10_SoftMax_cu_9f978f6320softmax_warp_forwardIN3c108BFloat16ES2_fLi2ELb0ELb1EEEvPT0_PKT_iiiPKbib --------------------------
	.section	.nv.info._ZN43_GLOBAL__N__9ae7fba5_10_SoftMax_cu_9f978f6320softmax_warp_forwardIN3c108BFloat16ES2_fLi2ELb0ELb1EEEvPT0_PKT_iiiPKbib,"",@"SHT_CUDA_INFO"
	.sectionflags	@""
	.align	4


	//----- nvinfo : EIATTR_CUDA_API_VERSION
	.align		4
        /*0000*/ 	.byte	0x04, 0x37
        /*0002*/ 	.short	(.L_4773 - .L_4772)
.L_4772:
        /*0004*/ 	.word	0x00000082


	//----- nvinfo : EIATTR_KPARAM_INFO
	.align		4
.L_4773:
        /*0008*/ 	.byte	0x04, 0x17
        /*000a*/ 	.short	(.L_4775 - .L_4774)
.L_4774:
        /*000c*/ 	.word	0x00000000
        /*0010*/ 	.short	0x0007
        /*0012*/ 	.short	0x002c
        /*0014*/ 	.byte	0x00, 0xf0, 0x05, 0x00


	//----- nvinfo : EIATTR_KPARAM_INFO
	.align		4
.L_4775:
        /*0018*/ 	.byte	0x04, 0x17
        /*001a*/ 	.short	(.L_4777 - .L_4776)
.L_4776:
        /*001c*/ 	.word	0x00000000
        /*0020*/ 	.short	0x0006
        /*0022*/ 	.short	0x0028
        /*0024*/ 	.byte	0x00, 0xf0, 0x11, 0x00


	//----- nvinfo : EIATTR_KPARAM_INFO
	.align		4
.L_4777:
        /*0028*/ 	.byte	0x04, 0x17
        /*002a*/ 	.short	(.L_4779 - .L_4778)
.L_4778:
        /*002c*/ 	.word	0x00000000
        /*0030*/ 	.short	0x0005
        /*0032*/ 	.short	0x0020
        /*0034*/ 	.byte	0x00, 0xf5, 0x21, 0x00


	//----- nvinfo : EIATTR_KPARAM_INFO
	.align		4
.L_4779:
        /*0038*/ 	.byte	0x04, 0x17
        /*003a*/ 	.short	(.L_4781 - .L_4780)
.L_4780:
        /*003c*/ 	.word	0x00000000
        /*0040*/ 	.short	0x0004
        /*0042*/ 	.short	0x0018
        /*0044*/ 	.byte	0x00, 0xf0, 0x11, 0x00


	//----- nvinfo : EIATTR_KPARAM_INFO
	.align		4
.L_4781:
        /*0048*/ 	.byte	0x04, 0x17
        /*004a*/ 	.short	(.L_4783 - .L_4782)
.L_4782:
        /*004c*/ 	.word	0x00000000
        /*0050*/ 	.short	0x0003
        /*0052*/ 	.short	0x0014
        /*0054*/ 	.byte	0x00, 0xf0, 0x11, 0x00


	//----- nvinfo : EIATTR_KPARAM_INFO
	.align		4
.L_4783:
        /*0058*/ 	.byte	0x04, 0x17
        /*005a*/ 	.short	(.L_4785 - .L_4784)
.L_4784:
        /*005c*/ 	.word	0x00000000
        /*0060*/ 	.short	0x0002
        /*0062*/ 	.short	0x0010
        /*0064*/ 	.byte	0x00, 0xf0, 0x11, 0x00


	//----- nvinfo : EIATTR_KPARAM_INFO
	.align		4
.L_4785:
        /*0068*/ 	.byte	0x04, 0x17
        /*006a*/ 	.short	(.L_4787 - .L_4786)
.L_4786:
        /*006c*/ 	.word	0x00000000
        /*0070*/ 	.short	0x0001
        /*0072*/ 	.short	0x0008
        /*0074*/ 	.byte	0x00, 0xf5, 0x21, 0x00


	//----- nvinfo : EIATTR_KPARAM_INFO
	.align		4
.L_4787:
        /*0078*/ 	.byte	0x04, 0x17
        /*007a*/ 	.short	(.L_4789 - .L_4788)
.L_4788:
        /*007c*/ 	.word	0x00000000
        /*0080*/ 	.short	0x0000
        /*0082*/ 	.short	0x0000
        /*0084*/ 	.byte	0x00, 0xf5, 0x21, 0x00


	//----- nvinfo : EIATTR_SPARSE_MMA_MASK
	.align		4
.L_4789:
        /*0088*/ 	.byte	0x03, 0x50
        /*008a*/ 	.short	0x0000


	//----- nvinfo : EIATTR_MAXREG_COUNT
	.align		4
        /*008c*/ 	.byte	0x03, 0x1b
        /*008e*/ 	.short	0x00ff


	//----- nvinfo : EIATTR_MERCURY_ISA_VERSION
	.align		4
        /*0090*/ 	.byte	0x03, 0x5f
        /*0092*/ 	.short	0x0101


	//----- nvinfo : EIATTR_COOP_GROUP_MASK_REGIDS
	.align		4
        /*0094*/ 	.byte	0x04, 0x29
        /*0096*/ 	.short	(.L_4791 - .L_4790)


	//   ....[0]....
.L_4790:
        /*0098*/ 	.word	0xffffffff


	//   ....[1]....
        /*009c*/ 	.word	0xffffffff


	//   ....[2]....
        /*00a0*/ 	.word	0xffffffff


	//   ....[3]....
        /*00a4*/ 	.word	0xffffffff


	//   ....[4]....
        /*00a8*/ 	.word	0xffffffff


	//   ....[5]....
        /*00ac*/ 	.word	0xffffffff


	//   ....[6]....
        /*00b0*/ 	.word	0xffffffff


	//   ....[7]....
        /*00b4*/ 	.word	0xffffffff


	//----- nvinfo : EIATTR_COOP_GROUP_INSTR_OFFSETS
	.align		4
.L_4791:
        /*00b8*/ 	.byte	0x04, 0x28
        /*00ba*/ 	.short	(.L_4793 - .L_4792)


	//   ....[0]....
.L_4792:
        /*00bc*/ 	.word	0x000005b0


	//   ....[1]....
        /*00c0*/ 	.word	0x000005d0


	//   ....[2]....
        /*00c4*/ 	.word	0x00000620


	//   ....[3]....
        /*00c8*/ 	.word	0x00000630


	//   ....[4]....
        /*00cc*/ 	.word	0x00000940


	//   ....[5]....
        /*00d0*/ 	.word	0x00000960


	//   ....[6]....
        /*00d4*/ 	.word	0x00000990


	//   ....[7]....
        /*00d8*/ 	.word	0x000009a0


	//----- nvinfo : EIATTR_VRC_CTA_INIT_COUNT
	.align		4
.L_4793:
        /*00dc*/ 	.byte	0x02, 0x4a
	.zero		1
	.zero		1


	//----- nvinfo : EIATTR_EXIT_INSTR_OFFSETS
	.align		4
        /*00e0*/ 	.byte	0x04, 0x1c
        /*00e2*/ 	.short	(.L_4795 - .L_4794)


	//   ....[0]....
.L_4794:
        /*00e4*/ 	.word	0x000009b0


	//   ....[1]....
        /*00e8*/ 	.word	0x00000ac0


	//   ....[2]....
        /*00ec*/ 	.word	0x00000b90


	//----- nvinfo : EIATTR_CRS_STACK_SIZE
	.align		4
.L_4795:
        /*00f0*/ 	.byte	0x04, 0x1e
        /*00f2*/ 	.short	(.L_4797 - .L_4796)
.L_4796:
        /*00f4*/ 	.word	0x00000000


	//----- nvinfo : EIATTR_CBANK_PARAM_SIZE
	.align		4
.L_4797:
        /*00f8*/ 	.byte	0x03, 0x19
        /*00fa*/ 	.short	0x002d


	//----- nvinfo : EIATTR_PARAM_CBANK
	.align		4
        /*00fc*/ 	.byte	0x04, 0x0a
        /*00fe*/ 	.short	(.L_4799 - .L_4798)
	.align		4
.L_4798:
        /*0100*/ 	.word	index@(.nv.constant0._ZN43_GLOBAL__N__9ae7fba5_10_SoftMax_cu_9f978f6320softmax_warp_forwardIN3c108BFloat16ES2_fLi2ELb0ELb1EEEvPT0_PKT_iiiPKbib)
        /*0104*/ 	.short	0x0380
        /*0106*/ 	.short	0x002d


	//----- nvinfo : EIATTR_SW_WAR
	.align		4
.L_4799:
        /*0108*/ 	.byte	0x04, 0x36
        /*010a*/ 	.short	(.L_4801 - .L_4800)
.L_4800:
        /*010c*/ 	.word	0x00000008
.L_4801:


//--------------------- .nv.info._ZN43_GLOBAL__N__9ae7fba5_10_SoftMax_cu_9f978f6320softmax_warp_forwardIN3c108BFloat16ES2_fLi1ELb0ELb1EEEvPT0_PKT_iiiPKbib --------------------------
	.section	.nv.info._ZN43_GLOBAL__N__9ae7fba5_10_SoftMax_cu_9f978f6320softmax_warp_forwardIN3c108BFloat16ES2_fLi1ELb0ELb1EEEvPT0_PKT_iiiPKbib,"",@"SHT_CUDA_INFO"
	.sectionflags	@""
	.align	4


	//----- nvinfo : EIATTR_CUDA_API_VERSION
	.align		4
        /*0000*/ 	.byte	0x04, 0x37
        /*0002*/ 	.short	(.L_4803 - .L_4802)
.L_4802:
        /*0004*/ 	.word	0x00000082


	//----- nvinfo : EIATTR_KPARAM_INFO
	.align		4
.L_4803:
        /*0008*/ 	.byte	0x04, 0x17
        /*000a*/ 	.short	(.L_4805 - .L_4804)
.L_4804:
        /*000c*/ 	.word	0x00000000
        /*0010*/ 	.short	0x0007
        /*0012*/ 	.short	0x002c
        /*0014*/ 	.byte	0x00, 0xf0, 0x05, 0x00


	//----- nvinfo : EIATTR_KPARAM_INFO
	.align		4
.L_4805:
        /*0018*/ 	.byte	0x04, 0x17
        /*001a*/ 	.short	(.L_4807 - .L_4806)
.L_4806:
        /*001c*/ 	.word	0x00000000
        /*0020*/ 	.short	0x0006
        /*0022*/ 	.short	0x0028
        /*0024*/ 	.byte	0x00, 0xf0, 0x11, 0x00


	//----- nvinfo : EIATTR_KPARAM_INFO
	.align		4
.L_4807:
        /*0028*/ 	.byte	0x04, 0x17
        /*002a*/ 	.short	(.L_4809 - .L_4808)
.L_4808:
        /*002c*/ 	.word	0x00000000
        /*0030*/ 	.short	0x0005
        /*0032*/ 	.short	0x0020
        /*0034*/ 	.byte	0x00, 0xf5, 0x21, 0x00


	//----- nvinfo : EIATTR_KPARAM_INFO
	.align		4
.L_4809:
        /*0038*/ 	.byte	0x04, 0x17
        /*003a*/ 	.short	(.L_4811 - .L_4810)
.L_4810:
        /*003c*/ 	.word	0x00000000
        /*0040*/ 	.short	0x0004
        /*0042*/ 	.short	0x0018
        /*0044*/ 	.byte	0x00, 0xf0, 0x11, 0x00


	//----- nvinfo : EIATTR_KPARAM_INFO
	.align		4
.L_4811:
        /*0048*/ 	.byte	0x04, 0x17
        /*004a*/ 	.short	(.L_4813 - .L_4812)
.L_4812:
        /*004c*/ 	.word	0x00000000
        /*0050*/ 	.short	0x0003
        /*0052*/ 	.short	0x0014
        /*0054*/ 	.byte	0x00, 0xf0, 0x11, 0x00


	//----- nvinfo : EIATTR_KPARAM_INFO
	.align		4
.L_4813:
        /*0058*/ 	.byte	0x04, 0x17
        /*005a*/ 	.short	(.L_4815 - .L_4814)
.L_4814:
        /*005c*/ 	.word	0x00000000
        /*0060*/ 	.short	0x0002
        /*0062*/ 	.short	0x0010
        /*0064*/ 	.byte	0x00, 0xf0, 0x11, 0x00


	//----- nvinfo : EIATTR_KPARAM_INFO
	.align		4
.L_4815:
        /*0068*/ 	.byte	0x04, 0x17
        /*006a*/ 	.short	(.L_4817 - .L_4816)
.L_4816:
        /*006c*/ 	.word	0x00000000
        /*0070*/ 	.short	0x0001
        /*0072*/ 	.short	0x0008
        /*0074*/ 	.byte	0x00, 0xf5, 0x21, 0x00


	//----- nvinfo : EIATTR_KPARAM_INFO
	.align		4
.L_4817:
        /*0078*/ 	.byte	0x04, 0x17
        /*007a*/ 	.short	(.L_4819 - .L_4818)
.L_4818:
        /*007c*/ 	.word	0x00000000
        /*0080*/ 	.short	0x0000
        /*0082*/ 	.short	0x0000
        /*0084*/ 	.byte	0x00, 0xf5, 0x21, 0x00


	//----- nvinfo : EIATTR_SPARSE_MMA_MASK
	.align		4
.L_4819:
        /*0088*/ 	.byte	0x03, 0x50
        /*008a*/ 	.short	0x0000


	//----- nvinfo : EIATTR_MAXREG_COUNT
	.align		4
        /*008c*/ 	.byte	0x03, 0x1b
        /*008e*/ 	.short	0x00ff


	//----- nvinfo : EIATTR_MERCURY_ISA_VERSION
	.align		4
        /*0090*/ 	.byte	0x03, 0x5f
        /*0092*/ 	.short	0x0101


	//----- nvinfo : EIATTR_COOP_GROUP_MASK_REGIDS
	.align		4
        /*0094*/ 	.byte	0x04, 0x29
        /*0096*/ 	.short	(.L_4821 - .L_4820)


	//   ....[0]....
.L_4820:
        /*0098*/ 	.word	0xffffffff


	//   ....[1]....
        /*009c*/ 	.word	0xffffffff


	//   ....[2]....
        /*00a0*/ 	.word	0xffffffff


	//   ....[3]....
        /*00a4*/ 	.word	0xffffffff


	//----- nvinfo : EIATTR_COOP_GROUP_INSTR_OFFSETS
	.align		4
.L_4821:
        /*00a8*/ 	.byte	0x04, 0x28
        /*00aa*/ 	.short	(.L_4823 - .L_4822)


	//   ....[0]....
.L_4822:
        /*00ac*/ 	.word	0x000005b0


	//   ....[1]....
        /*00b0*/ 	.word	0x000005d0


	//   ....[2]....
        /*00b4*/ 	.word	0x000008f0


	//   ....[3]....
        /*00b8*/ 	.word	0x00000900


	//----- nvinfo : EIATTR_VRC_CTA_INIT_COUNT
	.align		4
.L_4823:
        /*00bc*/ 	.byte	0x02, 0x4a
	.zero		1
	.zero		1


	//----- nvinfo : EIATTR_EXIT_INSTR_OFFSETS
	.align		4
        /*00c0*/ 	.byte	0x04, 0x1c
        /*00c2*/ 	.short	(.L_4825 - .L_4824)


	//   ....[0]....
.L_4824:
        /*00c4*/ 	.word	0x00000910


	//   ....[1]....
        /*00c8*/ 	.word	0x00000a20


	//   ....[2]....
        /*00cc*/ 	.word	0x00000af0


	//----- nvinfo : EIATTR_CRS_STACK_SIZE
	.align		4
.L_4825:
        /*00d0*/ 	.byte	0x04, 0x1e
        /*00d2*/ 	.short	(.L_4827 - .L_4826)
.L_4826:
        /*00d4*/ 	.word	0x00000000


	//----- nvinfo : EIATTR_CBANK_PARAM_SIZE
	.align		4
.L_4827:
        /*00d8*/ 	.byte	0x03, 0x19
        /*00da*/ 	.short	0x002d


	//----- nvinfo : EIATTR_PARAM_CBANK
	.align		4
        /*00dc*/ 	.byte	0x04, 0x0a
        /*00de*/ 	.short	(.L_4829 - .L_4828)
	.align		4
.L_4828:
        /*00e0*/ 	.word	index@(.nv.constant0._ZN43_GLOBAL__N__9ae7fba5_10_SoftMax_cu_9f978f6320softmax_warp_forwardIN3c108BFloat16ES2_fLi1ELb0ELb1EEEvPT0_PKT_iiiPKbib)
        /*00e4*/ 	.short	0x0380
        /*00e6*/ 	.short	0x002d


	//----- nvinfo : EIATTR_SW_WAR
	.align		4
.L_4829:
        /*00e8*/ 	.byte	0x04, 0x36
        /*00ea*/ 	.short	(.L_4831 - .L_4830)
.L_4830:
        /*00ec*/ 	.word	0x00000008
.L_4831:


//--------------------- .nv.info._ZN43_GLOBAL__N__9ae7fba5_10_SoftMax_cu_9f978f6320softmax_warp_forwardIN3c108BFloat16ES2_fLi0ELb0ELb1EEEvPT0_PKT_iiiPKbib --------------------------
	.section	.nv.info._ZN43_GLOBAL__N__9ae7fba5_10_SoftMax_cu_9f978f6320softmax_warp_forwardIN3c108BFloat16ES2_fLi0ELb0ELb1EEEvPT0_PKT_iiiPKbib,"",@"SHT_CUDA_INFO"
	.sectionflags	@""
	.align	4


	//----- nvinfo : EIATTR_CUDA_API_VERSION
	.align		4
        /*0000*/ 	.byte	0x04, 0x37
        /*0002*/ 	.short	(.L_4833 - .L_4832)
.L_4832:
        /*0004*/ 	.word	0x00000082


	//----- nvinfo : EIATTR_KPARAM_INFO
	.align		4
.L_4833:
        /*0008*/ 	.byte	0x04, 0x17
        /*000a*/ 	.short	(.L_4835 - .L_4834)
.L_4834:
        /*000c*/ 	.word	0x00000000
        /*0010*/ 	.short	0x0007
        /*0012*/ 	.short	0x002c
        /*0014*/ 	.byte	0x00, 0xf0, 0x05, 0x00


	//----- nvinfo : EIATTR_KPARAM_INFO
	.align		4
.L_4835:
        /*0018*/ 	.byte	0x04, 0x17
        /*001a*/ 	.short	(.L_4837 - .L_4836)
.L_4836:
        /*001c*/ 	.word	0x00000000
        /*0020*/ 	.short	0x0006
        /*0022*/ 	.short	0x0028
        /*0024*/ 	.byte	0x00, 0xf0, 0x11, 0x00


	//----- nvinfo : EIATTR_KPARAM_INFO
	.align		4
.L_4837:
        /*0028*/ 	.byte	0x04, 0x17
        /*002a*/ 	.short	(.L_4839 - .L_4838)
.L_4838:
        /*002c*/ 	.word	0x00000000
        /*0030*/ 	.short	0x0005
        /*0032*/ 	.short	0x0020
        /*0034*/ 	.byte	0x00, 0xf5, 0x21, 0x00


	//----- nvinfo : EIATTR_KPARAM_INFO
	.align		4
.L_4839:
        /*0038*/ 	.byte	0x04, 0x17
        /*003a*/ 	.short	(.L_4841 - .L_4840)
.L_4840:
        /*003c*/ 	.word	0x00000000
        /*0040*/ 	.short	0x0004
        /*0042*/ 	.short	0x0018
        /*0044*/ 	.byte	0x00, 0xf0, 0x11, 0x00


	//----- nvinfo : EIATTR_KPARAM_INFO
	.align		4
.L_4841:
        /*0048*/ 	.byte	0x04, 0x17
        /*004a*/ 	.short	(.L_4843 - .L_4842)
.L_4842:
        /*004c*/ 	.word	0x00000000
        /*0050*/ 	.short	0x0003
        /*0052*/ 	.short	0x0014
        /*0054*/ 	.byte	0x00, 0xf0, 0x11, 0x00


	//----- nvinfo : EIATTR_KPARAM_INFO
	.align		4
.L_4843:
        /*0058*/ 	.byte	0x04, 0x17
        /*005a*/ 	.short	(.L_4845 - .L_4844)
.L_4844:
        /*005c*/ 	.word	0x00000000
        /*0060*/ 	.short	0x0002
        /*0062*/ 	.short	0x0010
        /*0064*/ 	.byte	0x00, 0xf0, 0x11, 0x00


	//----- nvinfo : EIATTR_KPARAM_INFO
	.align		4
.L_4845:
        /*0068*/ 	.byte	0x04, 0x17
        /*006a*/ 	.short	(.L_4847 - .L_4846)
.L_4846:
        /*006c*/ 	.word	0x00000000
        /*0070*/ 	.short	0x0001
        /*0072*/ 	.short	0x0008
        /*0074*/ 	.byte	0x00, 0xf5, 0x21, 0x00


	//----- nvinfo : EIATTR_KPARAM_INFO
	.align		4
.L_4847:
        /*0078*/ 	.byte	0x04, 0x17
        /*007a*/ 	.short	(.L_4849 - .L_4848)
.L_4848:
        /*007c*/ 	.word	0x00000000
        /*0080*/ 	.short	0x0000
        /*0082*/ 	.short	0x0000
        /*0084*/ 	.byte	0x00, 0xf5, 0x21, 0x00


	//----- nvinfo : EIATTR_SPARSE_MMA_MASK
	.align		4
.L_4849:
        /*0088*/ 	.byte	0x03, 0x50
        /*008a*/ 	.short	0x0000


	//----- nvinfo : EIATTR_MAXREG_COUNT
	.align		4
        /*008c*/ 	.byte	0x03, 0x1b
        /*008e*/ 	.short	0x00ff


	//----- nvinfo : EIATTR_MERCURY_ISA_VERSION
	.align		4
        /*0090*/ 	.byte	0x03, 0x5f
        /*0092*/ 	.short	0x0101


	//----- nvinfo : EIATTR_VRC_CTA_INIT_COUNT
	.align		4
        /*0094*/ 	.byte	0x02, 0x4a
	.zero		1
	.zero		1


	//----- nvinfo : EIATTR_EXIT_INSTR_OFFSETS
	.align		4
        /*0098*/ 	.byte	0x04, 0x1c
        /*009a*/ 	.short	(.L_4851 - .L_4850)


	//   ....[0]....
.L_4850:
        /*009c*/ 	.word	0x00000870


	//   ....[1]....
        /*00a0*/ 	.word	0x00000960


	//   ....[2]....
        /*00a4*/ 	.word	0x00000a30


	//----- nvinfo : EIATTR_CRS_STACK_SIZE
	.align		4
.L_4851:
        /*00a8*/ 	.byte	0x04, 0x1e
        /*00aa*/ 	.short	(.L_4853 - .L_4852)
.L_4852:
        /*00ac*/ 	.word	0x00000000


	//----- nvinfo : EIATTR_CBANK_PARAM_SIZE
	.align		4
.L_4853:
        /*00b0*/ 	.byte	0x03, 0x19
        /*00b2*/ 	.short	0x002d


	//----- nvinfo : EIATTR_PARAM_CBANK
	.align		4
        /*00b4*/ 	.byte	0x04, 0x0a
        /*00b6*/ 	.short	(.L_4855 - .L_4854)
	.align		4
.L_4854:
        /*00b8*/ 	.word	index@(.nv.constant0._ZN43_GLOBAL__N__9ae7fba5_10_SoftMax_cu_9f978f6320softmax_warp_forwardIN3c108BFloat16ES2_fLi0ELb0ELb1EEEvPT0_PKT_iiiPKbib)
        /*00bc*/ 	.short	0x0380
        /*00be*/ 	.short	0x002d


	//----- nvinfo : EIATTR_SW_WAR
	.align		4
.L_4855:
        /*00c0*/ 	.byte	0x04, 0x36
        /*00c2*/ 	.short	(.L_4857 - .L_4856)
.L_4856:
        /*00c4*/ 	.word	0x00000008
.L_4857:


//--------------------- .nv.info._ZN43_GLOBAL__N__9ae7fba5_10_SoftMax_cu_9f978f6320softmax_warp_forwardIN3c104HalfES2_fLi11ELb0ELb1EEEvPT0_PKT_iiiPKbib --------------------------
	.section	.nv.info._ZN43_GLOBAL__N__9ae7fba5_10_SoftMax_cu_9f978f6320softmax_warp_forwardIN3c104HalfES2_fLi11ELb0ELb1EEEvPT0_PKT_iiiPKbib,"",@"SHT_CUDA_INFO"
	.sectionflags	@""
	.align	4


	//----- nvinfo : EIATTR_CUDA_API_VERSION
	.align		4
        /*0000*/ 	.byte	0x04, 0x37
        /*0002*/ 	.short	(.L_4859 - .L_4858)
.L_4858:
        /*0004*/ 	.word	0x00000082


	//----- nvinfo : EIATTR_KPARAM_INFO
	.align		4
.L_4859:
        /*0008*/ 	.byte	0x04, 0x17
        /*000a*/ 	.short	(.L_4861 - .L_4860)
.L_4860:
        /*000c*/ 	.word	0x00000000
        /*0010*/ 	.short	0x0007
        /*0012*/ 	.short	0x002c
        /*0014*/ 	.byte	0x00, 0xf0, 0x05, 0x00


	//----- nvinfo : EIATTR_KPARAM_INFO
	.align		4
.L_4861:
        /*0018*/ 	.byte	0x04, 0x17
        /*001a*/ 	.short	(.L_4863 - .L_4862)
.L_4862:
        /*001c*/ 	.word	0x00000000
        /*0020*/ 	.short	0x0006
        /*0022*/ 	.short	0x0028
        /*0024*/ 	.byte	0x00, 0xf0, 0x11, 0x00


	//----- nvinfo : EIATTR_KPARAM_INFO
	.align		4
.L_4863:
        /*0028*/ 	.byte	0x04, 0x17
        /*002a*/ 	.short	(.L_4865 - .L_4864)
.L_4864:
        /*002c*/ 	.word	0x00000000
        /*0030*/ 	.short	0x0005
        /*0032*/ 	.short	0x0020
        /*0034*/ 	.byte	0x00, 0xf5, 0x21, 0x00


	//----- nvinfo : EIATTR_KPARAM_INFO
	.align		4
.L_4865:
        /*0038*/ 	.byte	0x04, 0x17
        /*003a*/ 	.short	(.L_4867 - .L_4866)
.L_4866:
        /*003c*/ 	.word	0x00000000
        /*0040*/ 	.short	0x0004
        /*0042*/ 	.short	0x0018
        /*0044*/ 	.byte	0x00, 0xf0, 0x11, 0x00


	//----- nvinfo : EIATTR_KPARAM_INFO
	.align		4
.L_4867:
        /*0048*/ 	.byte	0x04, 0x17
        /*004a*/ 	.short	(.L_4869 - .L_4868)
.L_4868:
        /*004c*/ 	.word	0x00000000
        /*0050*/ 	.short	0x0003
        /*0052*/ 	.short	0x0014
        /*0054*/ 	.byte	0x00, 0xf0, 0x11, 0x00


	//----- nvinfo : EIATTR_KPARAM_INFO
	.align		4
.L_4869:
        /*0058*/ 	.byte	0x04, 0x17
        /*005a*/ 	.short	(.L_4871 - .L_4870)
.L_4870:
        /*005c*/ 	.word	0x00000000
        /*0060*/ 	.short	0x0002
        /*0062*/ 	.short	0x0010
        /*0064*/ 	.byte	0x00, 0xf0, 0x11, 0x00


	//----- nvinfo : EIATTR_KPARAM_INFO
	.align		4
.L_4871:
        /*0068*/ 	.byte	0x04, 0x17
        /*006a*/ 	.short	(.L_4873 - .L_4872)
.L_4872:
        /*006c*/ 	.word	0x00000000
        /*0070*/ 	.short	0x0001
        /*0072*/ 	.short	0x0008
        /*0074*/ 	.byte	0x00, 0xf5, 0x21, 0x00


	//----- nvinfo : EIATTR_KPARAM_INFO
	.align		4
.L_4873:
        /*0078*/ 	.byte	0x04, 0x17
        /*007a*/ 	.short	(.L_4875 - .L_4874)
.L_4874:
        /*007c*/ 	.word	0x00000000
        /*0080*/ 	.short	0x0000
        /*0082*/ 	.short	0x0000
        /*0084*/ 	.byte	0x00, 0xf5, 0x21, 0x00


	//----- nvinfo : EIATTR_SPARSE_MMA_MASK
	.align		4
.L_4875:
        /*0088*/ 	.byte	0x03, 0x50
        /*008a*/ 	.short	0x0000


	//----- nvinfo : EIATTR_MAXREG_COUNT
	.align		4
        /*008c*/ 	.byte	0x03, 0x1b
        /*008e*/ 	.short	0x00ff


	//----- nvinfo : EIATTR_MERCURY_ISA_VERSION
	.align		4
        /*0090*/ 	.byte	0x03, 0x5f
        /*0092*/ 	.short	0x0101


	//----- nvinfo : EIATTR_COOP_GROUP_MASK_REGIDS
	.align		4
        /*0094*/ 	.byte	0x04, 0x29
        /*0096*/ 	.short	(.L_4877 - .L_4876)


	//   ....[0]....
.L_4876:
        /*0098*/ 	.word	0xffffffff


	//   ....[1]....
        /*009c*/ 	.word	0xffffffff


	//   ....[2]....
        /*00a0*/ 	.word	0xffffffff


	//   ....[3]....
        /*00a4*/ 	.word	0xffffffff


	//   ....[4]....
        /*00a8*/ 	.word	0xffffffff


	//   ....[5]....
        /*00ac*/ 	.word	0xffffffff


	//   ....[6]....
        /*00b0*/ 	.word	0xffffffff


	//   ....[7]....
        /*00b4*/ 	.word	0xffffffff


	//   ....[8]....
        /*00b8*/ 	.word	0xffffffff


	//   ....[9]....
        /*00bc*/ 	.word	0xffffffff


	//----- nvinfo : EIATTR_COOP_GROUP_INSTR_OFFSETS
	.align		4
.L_4877:
        /*00c0*/ 	.byte	0x04, 0x28
        /*00c2*/ 	.short	(.L_4879 - .L_4878)


	//   ....[0]....
.L_4878:
        /*00c4*/ 	.word	0x00006540


	//   ....[1]....
        /*00c8*/ 	.word	0x00006570


	//   ....[2]....
        /*00cc*/ 	.word	0x000065b0


	//   ....[3]....
        /*00d0*/ 	.word	0x000065e0


	//   ....[4]....
        /*00d4*/ 	.word	0x00006620


	//   ....[5]....
        /*00d8*/ 	.word	0x00009260


	//   ....[6]....
        /*00dc*/ 	.word	0x00009280


	//   ....[7]....
        /*00e0*/ 	.word	0x000092a0


	//   ....[8]....
        /*00e4*/ 	.word	0x000092c0


	//   ....[9]....
        /*00e8*/ 	.word	0x000092e0


	//----- nvinfo : EIATTR_VRC_CTA_INIT_COUNT
	.align		4
.L_4879:
        /*00ec*/ 	.byte	0x02, 0x4a
	.zero		1
	.zero		1


	//----- nvinfo : EIATTR_EXIT_INSTR_OFFSETS
	.align		4
        /*00f0*/ 	.byte	0x04, 0x1c
        /*00f2*/ 	.short	(.L_4881 - .L_4880)


	//   ....[0]....
.L_4880:
        /*00f4*/ 	.word	0x00009300


	//   ....[1]....
        /*00f8*/ 	.word	0x00009320


	//   ....[2]....
        /*00fc*/ 	.word	0x000093e0


	//   ....[3]....
        /*0100*/ 	.word	0x00009470


	//   ....[4]....
        /*0104*/ 	.word	0x00009500


	//   ....[5]....
        /*0108*/ 	.word	0x00009580


	//   ....[6]....
        /*010c*/ 	.word	0x00009600


	//   ....[7]....
        /*0110*/ 	.word	0x00009680


	//   ....[8]....
        /*0114*/ 	.word	0x00009700


	//   ....[9]....
        /*0118*/ 	.word	0x00009780


	//   ....[10]....
        /*011c*/ 	.word	0x00009800


	//   ....[11]....
        /*0120*/ 	.word	0x00009880


	//   ....[12]....
        /*0124*/ 	.word	0x00009900


	//   ....[13]....
        /*0128*/ 	.word	0x00009980


	//   ....[14]....
        /*012c*/ 	.word	0x00009a00


	//   ....[15]....
        /*0130*/ 	.word	0x00009a80


	//   ....[16]....
        /*0134*/ 	.word	0x00009b00


	//   ....[17]....
        /*0138*/ 	.word	0x00009b80


	//   ....[18]....
        /*013c*/ 	.word	0x00009c00


	//   ....[19]....
        /*0140*/ 	.word	0x00009c80


	//   ....[20]....
        /*0144*/ 	.word	0x00009d00


	//   ....[21]....
        /*0148*/ 	.word	0x00009d80


	//   ....[22]....
        /*014c*/ 	.word	0x00009e00


	//   ....[23]....
        /*0150*/ 	.word	0x00009e80


	//   ....[24]....
        /*0154*/ 	.word	0x00009f00


	//   ....[25]....
        /*0158*/ 	.word	0x00009f80


	//   ....[26]....
        /*015c*/ 	.word	0x0000a000


	//   ....[27]....
        /*0160*/ 	.word	0x0000a080


	//   ....[28]....
        /*0164*/ 	.word	0x0000a100


	//   ....[29]....
        /*0168*/ 	.word	0x0000a180


	//   ....[30]....
        /*016c*/ 	.word	0x0000a200


	//   ....[31]....
        /*0170*/ 	.word	0x0000a280


	//   ....[32]....
        /*0174*/ 	.word	0x0000a300


	//   ....[33]....
        /*0178*/ 	.word	0x0000a380


	//   ....[34]....
        /*017c*/ 	.word	0x0000a400


	//   ....[35]....
        /*0180*/ 	.word	0x0000a480


	//   ....[36]....
        /*0184*/ 	.word	0x0000a500


	//   ....[37]....
        /*0188*/ 	.word	0x0000a580


	//   ....[38]....
        /*018c*/ 	.word	0x0000a600


	//   ....[39]....
        /*0190*/ 	.word	0x0000a680


	//   ....[40]....
        /*0194*/ 	.word	0x0000a700


	//   ....[41]....
        /*0198*/ 	.word	0x0000a780


	//   ....[42]....
        /*019c*/ 	.word	0x0000a800


	//   ....[43]....
        /*01a0*/ 	.word	0x0000a880


	//   ....[44]....
        /*01a4*/ 	.word	0x0000a900


	//   ....[45]....
        /*01a8*/ 	.word	0x0000a980


	//   ....[46]....
        /*01ac*/ 	.word	0x0000aa00


	//   ....[47]....
        /*01b0*/ 	.word	0x0000aa80


	//   ....[48]....
        /*01b4*/ 	.word	0x0000ab00


	//   ....[49]....
        /*01b8*/ 	.word	0x0000ab80


	//   ....[50]....
        /*01bc*/ 	.word	0x0000ac00


	//   ....[51]....
        /*01c0*/ 	.word	0x0000ac80


	//   ....[52]....
        /*01c4*/ 	.word	0x0000ad00


	//   ....[53]....
        /*01c8*/ 	.word	0x0000ad80


	//   ....[54]....
        /*01cc*/ 	.word	0x0000ae00


	//   ....[55]....
        /*01d0*/ 	.word	0x0000ae80


	//   ....[56]....
        /*01d4*/ 	.word	0x0000af00


	//   ....[57]....
        /*01d8*/ 	.word	0x0000af80


	//   ....[58]....
        /*01dc*/ 	.word	0x0000b000


	//   ....[59]....
        /*01e0*/ 	.word	0x0000b080


	//   ....[60]....
        /*01e4*/ 	.word	0x0000b100


	//   ....[61]....
        /*01e8*/ 	.word	0x0000b180


	//   ....[62]....
        /*01ec*/ 	.word	0x0000b200


	//   ....[63]....
        /*01f0*/ 	.word	0x0000b280


	//   ....[64]....
        /*01f4*/ 	.word	0x0000b300


	//   ....[65]....
        /*01f8*/ 	.word	0x0000b370


	//----- nvinfo : EIATTR_CRS_STACK_SIZE
	.align		4
.L_4881:
        /*01fc*/ 	.byte	0x04, 0x1e
        /*01fe*/ 	.short	(.L_4883 - .L_4882)
.L_4882:
        /*0200*/ 	.word	0x00000000


	//----- nvinfo : EIATTR_CBANK_PARAM_SIZE
	.align		4
.L_4883:
        /*0204*/ 	.byte	0x03, 0x19
        /*0206*/ 	.short	0x002d


	//----- nvinfo : EIATTR_PARAM_CBANK
	.align		4
        /*0208*/ 	.byte	0x04, 0x0a
        /*020a*/ 	.short	(.L_4885 - .L_4884)
	.align		4
.L_4884:
        /*020c*/ 	.word	index@(.nv.constant0._ZN43_GLOBAL__N__9ae7fba5_10_SoftMax_cu_9f978f6320softmax_warp_forwardIN3c104HalfES2_fLi11ELb0ELb1EEEvPT0_PKT_iiiPKbib)
        /*0210*/ 	.short	0x0380
        /*0212*/ 	.short	0x002d


	//----- nvinfo : EIATTR_SW_WAR
	.align		4
.L_4885:
        /*0214*/ 	.byte	0x04, 0x36
        /*0216*/ 	.short	(.L_4887 - .L_4886)
.L_4886:
        /*0218*/ 	.word	0x00000008
.L_4887:


//--------------------- .nv.info._ZN43_GLOBAL__N__9ae7fba5_10_SoftMax_cu_9f978f6320softmax_warp_forwardIN3c104HalfES2_fLi10ELb0ELb1EEEvPT0_PKT_iiiPKbib --------------------------
	.section	.nv.info._ZN43_GLOBAL__N__9ae7fba5_10_SoftMax_cu_9f978f6320softmax_warp_forwardIN3c104HalfES2_fLi10ELb0ELb1EEEvPT0_PKT_iiiPKbib,"",@"SHT_CUDA_INFO"
	.sectionflags	@""
	.align	4


	//----- nvinfo : EIATTR_CUDA_API_VERSION
	.align		4
        /*0000*/ 	.byte	0x04, 0x37
        /*0002*/ 	.short	(.L_4889 - .L_4888)
.L_4888:
        /*0004*/ 	.word	0x00000082


	//----- nvinfo : EIATTR_KPARAM_INFO
	.align		4
.L_4889:
        /*0008*/ 	.byte	0x04, 0x17
        /*000a*/ 	.short	(.L_4891 - .L_4890)
.L_4890:
        /*000c*/ 	.word	0x00000000
        /*0010*/ 	.short	0x0007
        /*0012*/ 	.short	0x002c
        /*0014*/ 	.byte	0x00, 0xf0, 0x05, 0x00


	//----- nvinfo : EIATTR_KPARAM_INFO
	.align		4
.L_4891:
        /*0018*/ 	.byte	0x04, 0x17
        /*001a*/ 	.short	(.L_4893 - .L_4892)
.L_4892:
        /*001c*/ 	.word	0x00000000
        /*0020*/ 	.short	0x0006
        /*0022*/ 	.short	0x0028
        /*0024*/ 	.byte	0x00, 0xf0, 0x11, 0x00


	//----- nvinfo : EIATTR_KPARAM_INFO
	.align		4
.L_4893:
        /*0028*/ 	.byte	0x04, 0x17
        /*002a*/ 	.short	(.L_4895 - .L_4894)
.L_4894:
        /*002c*/ 	.word	0x00000000
        /*0030*/ 	.short	0x0005
        /*0032*/ 	.short	0x0020
        /*0034*/ 	.byte	0x00, 0xf5, 0x21, 0x00


	//----- nvinfo : EIATTR_KPARAM_INFO
	.align		4
.L_4895:
        /*0038*/ 	.byte	0x04, 0x17
        /*003a*/ 	.short	(.L_4897 - .L_4896)
.L_4896:
        /*003c*/ 	.word	0x00000000
        /*0040*/ 	.short	0x0004
        /*0042*/ 	.short	0x0018
        /*0044*/ 	.byte	0x00, 0xf0, 0x11, 0x00


	//----- nvinfo : EIATTR_KPARAM_INFO
	.align		4
.L_4897:
        /*0048*/ 	.byte	0x04, 0x17
        /*004a*/ 	.short	(.L_4899 - .L_4898)
.L_4898:
        /*004c*/ 	.word	0x00000000
        /*0050*/ 	.short	0x0003
        /*0052*/ 	.short	0x0014
        /*0054*/ 	.byte	0x00, 0xf0, 0x11, 0x00


	//----- nvinfo : EIATTR_KPARAM_INFO
	.align		4
.L_4899:
        /*0058*/ 	.byte	0x04, 0x17
        /*005a*/ 	.short	(.L_4901 - .L_4900)
.L_4900:
        /*005c*/ 	.word	0x00000000
        /*0060*/ 	.short	0x0002
        /*0062*/ 	.short	0x0010
        /*0064*/ 	.byte	0x00, 0xf0, 0x11, 0x00


	//----- nvinfo : EIATTR_KPARAM_INFO
	.align		4
.L_4901:
        /*0068*/ 	.byte	0x04, 0x17
        /*006a*/ 	.short	(.L_4903 - .L_4902)
.L_4902:
        /*006c*/ 	.word	0x00000000
        /*0070*/ 	.short	0x0001
        /*0072*/ 	.short	0x0008
        /*0074*/ 	.byte	0x00, 0xf5, 0x21, 0x00


	//----- nvinfo : EIATTR_KPARAM_INFO
	.align		4
.L_4903:
        /*0078*/ 	.byte	0x04, 0x17
        /*007a*/ 	.short	(.L_4905 - .L_4904)
.L_4904:
        /*007c*/ 	.word	0x00000000
        /*0080*/ 	.short	0x0000
        /*0082*/ 	.short	0x0000
        /*0084*/ 	.byte	0x00, 0xf5, 0x21, 0x00


	//----- nvinfo : EIATTR_SPARSE_MMA_MASK
	.align		4
.L_4905:
        /*0088*/ 	.byte	0x03, 0x50
        /*008a*/ 	.short	0x0000


	//----- nvinfo : EIATTR_MAXREG_COUNT
	.align		4
        /*008c*/ 	.byte	0x03, 0x1b
        /*008e*/ 	.short	0x00ff


	//----- nvinfo : EIATTR_MERCURY_ISA_VERSION
	.align		4
        /*0090*/ 	.byte	0x03, 0x5f
        /*0092*/ 	.short	0x0101


	//----- nvinfo : EIATTR_COOP_GROUP_MASK_REGIDS
	.align		4
        /*0094*/ 	.byte	0x04, 0x29
        /*0096*/ 	.short	(.L_4907 - .L_4906)


	//   ....[0]....
.L_4906:
        /*0098*/ 	.word	0xffffffff


	//   ....[1]....
        /*009c*/ 	.word	0xffffffff


	//   ....[2]....
        /*00a0*/ 	.word	0xffffffff


	//   ....[3]....
        /*00a4*/ 	.word	0xffffffff


	//   ....[4]....
        /*00a8*/ 	.word	0xffffffff


	//   ....[5]....
        /*00ac*/ 	.word	0xffffffff


	//   ....[6]....
        /*00b0*/ 	.word	0xffffffff


	//   ....[7]....
        /*00b4*/ 	.word	0xffffffff


	//   ....[8]....
        /*00b8*/ 	.word	0xffffffff


	//   ....[9]....
        /*00bc*/ 	.word	0xffffffff


	//----- nvinfo : EIATTR_COOP_GROUP_INSTR_OFFSETS
	.align		4
.L_4907:
        /*00c0*/ 	.byte	0x04, 0x28
        /*00c2*/ 	.short	(.L_4909 - .L_4908)


	//   ....[0]....
.L_4908:
        /*00c4*/ 	.word	0x00003360


	//   ....[1]....
        /*00c8*/ 	.word	0x000033a0


	//   ....[2]....
        /*00cc*/ 	.word	0x000033e0


	//   ....[3]....
        /*00d0*/ 	.word	0x00003410


	//   ....[4]....
        /*00d4*/ 	.word	0x00003440


	//   ....[5]....
        /*00d8*/ 	.word	0x00004b40


	//   ....[6]....
        /*00dc*/ 	.word	0x00004b60


	//   ....[7]....
        /*00e0*/ 	.word	0x00004b80


	//   ....[8]....
        /*00e4*/ 	.word	0x00004ba0


	//   ....[9]....
        /*00e8*/ 	.word	0x00004bc0


	//----- nvinfo : EIATTR_VRC_CTA_INIT_COUNT
	.align		4
.L_4909:
        /*00ec*/ 	.byte	0x02, 0x4a
	.zero		1
	.zero		1


	//----- nvinfo : EIATTR_EXIT_INSTR_OFFSETS
	.align		4
        /*00f0*/ 	.byte	0x04, 0x1c
        /*00f2*/ 	.short	(.L_4911 - .L_4910)


	//   ....[0]....
.L_4910:
        /*00f4*/ 	.word	0x00004be0


	//   ....[1]....
        /*00f8*/ 	.word	0x00004c00


	//   ....[2]....
        /*00fc*/ 	.word	0x00004cd0


	//   ....[3]....
        /*0100*/ 	.word	0x00004d60


	//   ....[4]....
        /*0104*/ 	.word	0x00004df0


	//   ....[5]....
        /*0108*/ 	.word	0x00004e70


	//   ....[6]....
        /*010c*/ 	.word	0x00004ef0


	//   ....[7]....
        /*0110*/ 	.word	0x00004f70


	//   ....[8]....
        /*0114*/ 	.word	0x00004ff0


	//   ....[9]....
        /*0118*/ 	.word	0x00005070


	//   ....[10]....
        /*011c*/ 	.word	0x000050f0


	//   ....[11]....
        /*0120*/ 	.word	0x00005170


	//   ....[12]....
        /*0124*/ 	.word	0x000051f0


	//   ....[13]....
        /*0128*/ 	.word	0x00005270


	//   ....[14]....
        /*012c*/ 	.word	0x000052f0


	//   ....[15]....
        /*0130*/ 	.word	0x00005370


	//   ....[16]....
        /*0134*/ 	.word	0x000053f0


	//   ....[17]....
        /*0138*/ 	.word	0x00005470


	//   ....[18]....
        /*013c*/ 	.word	0x000054f0


	//   ....[19]....
        /*0140*/ 	.word	0x00005570


	//   ....[20]....
        /*0144*/ 	.word	0x000055f0


	//   ....[21]....
        /*0148*/ 	.word	0x00005670


	//   ....[22]....
        /*014c*/ 	.word	0x000056f0


	//   ....[23]....
        /*0150*/ 	.word	0x00005770


	//   ....[24]....
        /*0154*/ 	.word	0x000057f0


	//   ....[25]....
        /*0158*/ 	.word	0x00005870


	//   ....[26]....
        /*015c*/ 	.word	0x000058f0


	//   ....[27]....
        /*0160*/ 	.word	0x00005970


	//   ....[28]....
        /*0164*/ 	.word	0x000059f0


	//   ....[29]....
        /*0168*/ 	.word	0x00005a70


	//   ....[30]....
        /*016c*/ 	.word	0x00005af0


	//   ....[31]....
        /*0170*/ 	.word	0x00005b70


	//   ....[32]....
        /*0174*/ 	.word	0x00005bf0


	//   ....[33]....
        /*0178*/ 	.word	0x00005c60


	//----- nvinfo : EIATTR_CRS_STACK_SIZE
	.align		4
.L_4911:
        /*017c*/ 	.byte	0x04, 0x1e
        /*017e*/ 	.short	(.L_4913 - .L_4912)
.L_4912:
        /*0180*/ 	.word	0x00000000


	//----- nvinfo : EIATTR_CBANK_PARAM_SIZE
	.align		4
.L_4913:
        /*0184*/ 	.byte	0x03, 0x19
        /*0186*/ 	.short	0x002d


	//----- nvinfo : EIATTR_PARAM_CBANK
	.align		4
        /*0188*/ 	.byte	0x04, 0x0a
        /*018a*/ 	.short	(.L_4915 - .L_4914)
	.align		4
.L_4914:
        /*018c*/ 	.word	index@(.nv.constant0._ZN43_GLOBAL__N__9ae7fba5_10_SoftMax_cu_9f978f6320softmax_warp_forwardIN3c104HalfES2_fLi10ELb0ELb1EEEvPT0_PKT_iiiPKbib)
        /*0190*/ 	.short	0x0380
        /*0192*/ 	.short	0x002d


	//----- nvinfo : EIATTR_SW_WAR
	.align		4
.L_4915:
        /*0194*/ 	.byte	0x04, 0x36
        /*0196*/ 	.short	(.L_4917 - .L_4916)
.L_4916:
        /*0198*/ 	.word	0x00000008
.L_4917:


//--------------------- .nv.info._ZN43_GLOBAL__N__9ae7fba5_10_SoftMax_cu_9f978f6320softmax_warp_forwardIN3c104HalfES2_fLi9ELb0ELb1EEEvPT0_PKT_iiiPKbib --------------------------
	.section	.nv.info._ZN43_GLOBAL__N__9ae7fba5_10_SoftMax_cu_9f978f6320softmax_warp_forwardIN3c104HalfES2_fLi9ELb0ELb1EEEvPT0_PKT_iiiPKbib,"",@"SHT_CUDA_INFO"
	.sectionflags	@""
	.align	4


	//----- nvinfo : EIATTR_CUDA_API_VERSION
	.align		4
        /*0000*/ 	.byte	0x04, 0x37
        /*0002*/ 	.short	(.L_4919 - .L_4918)
.L_4918:
        /*0004*/ 	.word	0x00000082


	//----- nvinfo : EIATTR_KPARAM_INFO
	.align		4
.L_4919:
        /*0008*/ 	.byte	0x04, 0x17
        /*000a*/ 	.short	(.L_4921 - .L_4920)
.L_4920:
        /*000c*/ 	.word	0x00000000
        /*0010*/ 	.short	0x0007
        /*0012*/ 	.short	0x002c
        /*0014*/ 	.byte	0x00, 0xf0, 0x05, 0x00


	//----- nvinfo : EIATTR_KPARAM_INFO
	.align		4
.L_4921:
        /*0018*/ 	.byte	0x04, 0x17
        /*001a*/ 	.short	(.L_4923 - .L_4922)
.L_4922:
        /*001c*/ 	.word	0x00000000
        /*0020*/ 	.short	0x0006
        /*0022*/ 	.short	0x0028
        /*0024*/ 	.byte	0x00, 0xf0, 0x11, 0x00


	//----- nvinfo : EIATTR_KPARAM_INFO
	.align		4
.L_4923:
        /*0028*/ 	.byte	0x04, 0x17
        /*002a*/ 	.short	(.L_4925 - .L_4924)
.L_4924:
        /*002c*/ 	.word	0x00000000
        /*0030*/ 	.short	0x0005
        /*0032*/ 	.short	0x0020
        /*0034*/ 	.byte	0x00, 0xf5, 0x21, 0x00


	//----- nvinfo : EIATTR_KPARAM_INFO
	.align		4
.L_4925:
        /*0038*/ 	.byte	0x04, 0x17
        /*003a*/ 	.short	(.L_4927 - .L_4926)
.L_4926:
        /*003c*/ 	.word	0x00000000
        /*0040*/ 	.short	0x0004
        /*0042*/ 	.short	0x0018
        /*0044*/ 	.byte	0x00, 0xf0, 0x11, 0x00


	//----- nvinfo : EIATTR_KPARAM_INFO
	.align		4
.L_4927:
        /*0048*/ 	.byte	0x04, 0x17
        /*004a*/ 	.short	(.L_4929 - .L_4928)
.L_4928:
        /*004c*/ 	.word	0x00000000
        /*0050*/ 	.short	0x0003
        /*0052*/ 	.short	0x0014
        /*0054*/ 	.byte	0x00, 0xf0, 0x11, 0x00


	//----- nvinfo : EIATTR_KPARAM_INFO
	.align		4
.L_4929:
        /*0058*/ 	.byte	0x04, 0x17
        /*005a*/ 	.short	(.L_4931 - .L_4930)
.L_4930:
        /*005c*/ 	.word	0x00000000
        /*0060*/ 	.short	0x0002
        /*0062*/ 	.short	0x0010
        /*0064*/ 	.byte	0x00, 0xf0, 0x11, 0x00


	//----- nvinfo : EIATTR_KPARAM_INFO
	.align		4
.L_4931:
        /*0068*/ 	.byte	0x04, 0x17
        /*006a*/ 	.short	(.L_4933 - .L_4932)
.L_4932:
        /*006c*/ 	.word	0x00000000
        /*0070*/ 	.short	0x0001
        /*0072*/ 	.short	0x0008
        /*0074*/ 	.byte	0x00, 0xf5, 0x21, 0x00


	//----- nvinfo : EIATTR_KPARAM_INFO
	.align		4
.L_4933:
        /*0078*/ 	.byte	0x04, 0x17
        /*007a*/ 	.short	(.L_4935 - .L_4934)
.L_4934:
        /*007c*/ 	.word	0x00000000
        /*0080*/ 	.short	0x0000
        /*0082*/ 	.short	0x0000
        /*0084*/ 	.byte	0x00, 0xf5, 0x21, 0x00


	//----- nvinfo : EIATTR_SPARSE_MMA_MASK
	.align		4
.L_4935:
        /*0088*/ 	.byte	0x03, 0x50
        /*008a*/ 	.short	0x0000


	//----- nvinfo : EIATTR_MAXREG_COUNT
	.align		4
        /*008c*/ 	.byte	0x03, 0x1b
        /*008e*/ 	.short	0x00ff


	//----- nvinfo : EIATTR_MERCURY_ISA_VERSION
	.align		4
        /*0090*/ 	.byte	0x03, 0x5f
        /*0092*/ 	.short	0x0101


	//----- nvinfo : EIATTR_COOP_GROUP_MASK_REGIDS
	.align		4
        /*0094*/ 	.byte	0x04, 0x29
        /*0096*/ 	.short	(.L_4937 - .L_4936)


	//   ....[0]....
.L_4936:
        /*0098*/ 	.word	0xffffffff


	//   ....[1]....
        /*009c*/ 	.word	0xffffffff


	//   ....[2]....
        /*00a0*/ 	.word	0xffffffff


	//   ....[3]....
        /*00a4*/ 	.word	0xffffffff


	//   ....[4]....
        /*00a8*/ 	.word	0xffffffff


	//   ....[5]....
        /*00ac*/ 	.word	0xffffffff


	//   ....[6]....
        /*00b0*/ 	.word	0xffffffff


	//   ....[7]....
        /*00b4*/ 	.word	0xffffffff


	//   ....[8]....
        /*00b8*/ 	.word	0xffffffff


	//   ....[9]....
        /*00bc*/ 	.word	0xffffffff


	//----- nvinfo : EIATTR_COOP_GROUP_INSTR_OFFSETS
	.align		4
.L_4937:
        /*00c0*/ 	.byte	0x04, 0x28
        /*00c2*/ 	.short	(.L_4939 - .L_4938)


	//   ....[0]....
.L_4938:
        /*00c4*/ 	.word	0x00001850


	//   ....[1]....
        /*00c8*/ 	.word	0x00001880


	//   ....[2]....
        /*00cc*/ 	.word	0x000018b0


	//   ....[3]....
        /*00d0*/ 	.word	0x000018e0


	//   ....[4]....
        /*00d4*/ 	.word	0x00001920


	//   ....[5]....
        /*00d8*/ 	.word	0x000024a0


	//   ....[6]....
        /*00dc*/ 	.word	0x000024c0


	//   ....[7]....
        /*00e0*/ 	.word	0x000024e0


	//   ....[8]....
        /*00e4*/ 	.word	0x00002500


	//   ....[9]....
        /*00e8*/ 	.word	0x00002520


	//----- nvinfo : EIATTR_VRC_CTA_INIT_COUNT
	.align		4
.L_4939:
        /*00ec*/ 	.byte	0x02, 0x4a
	.zero		1
	.zero		1


	//----- nvinfo : EIATTR_EXIT_INSTR_OFFSETS
	.align		4
        /*00f0*/ 	.byte	0x04, 0x1c
        /*00f2*/ 	.short	(.L_4941 - .L_4940)


	//   ....[0]....
.L_4940:
        /*00f4*/ 	.word	0x00002540


	//   ....[1]....
        /*00f8*/ 	.word	0x00002560


	//   ....[2]....
        /*00fc*/ 	.word	0x00002620


	//   ....[3]....
        /*0100*/ 	.word	0x000026b0


	//   ....[4]....
        /*0104*/ 	.word	0x00002730


	//   ....[5]....
        /*0108*/ 	.word	0x000027b0


	//   ....[6]....
        /*010c*/ 	.word	0x00002830


	//   ....[7]....
        /*0110*/ 	.word	0x000028b0


	//   ....[8]....
        /*0114*/ 	.word	0x00002930


	//   ....[9]....
        /*0118*/ 	.word	0x000029b0


	//   ....[10]....
        /*011c*/ 	.word	0x00002a30


	//   ....[11]....
        /*0120*/ 	.word	0x00002ab0


	//   ....[12]....
        /*0124*/ 	.word	0x00002b30


	//   ....[13]....
        /*0128*/ 	.word	0x00002bb0


	//   ....[14]....
        /*012c*/ 	.word	0x00002c20


	//   ....[15]....
        /*0130*/ 	.word	0x00002c90


	//   ....[16]....
        /*0134*/ 	.word	0x00002d10


	//   ....[17]....
        /*0138*/ 	.word	0x00002d80


	//----- nvinfo : EIATTR_CRS_STACK_SIZE
	.align		4
.L_4941:
        /*013c*/ 	.byte	0x04, 0x1e
        /*013e*/ 	.short	(.L_4943 - .L_4942)
.L_4942:
        /*0140*/ 	.word	0x00000000


	//----- nvinfo : EIATTR_CBANK_PARAM_SIZE
	.align		4
.L_4943:
        /*0144*/ 	.byte	0x03, 0x19
        /*0146*/ 	.short	0x002d


	//----- nvinfo : EIATTR_PARAM_CBANK
	.align		4
        /*0148*/ 	.byte	0x04, 0x0a
        /*014a*/ 	.short	(.L_4945 - .L_4944)
	.align		4
.L_4944:
        /*014c*/ 	.word	index@(.nv.constant0._ZN43_GLOBAL__N__9ae7fba5_10_SoftMax_cu_9f978f6320softmax_warp_forwardIN3c104HalfES2_fLi9ELb0ELb1EEEvPT0_PKT_iiiPKbib)
        /*0150*/ 	.short	0x0380
        /*0152*/ 	.short	0x002d


	//----- nvinfo : EIATTR_SW_WAR
	.align		4
.L_4945:
        /*0154*/ 	.byte	0x04, 0x36
        /*0156*/ 	.short	(.L_4947 - .L_4946)
.L_4946:
        /*0158*/ 	.word	0x00000008
.L_4947:


//--------------------- .nv.info._ZN43_GLOBAL__N__9ae7fba5_10_SoftMax_cu_9f978f6320softmax_warp_forwardIN3c104HalfES2_fLi8ELb0ELb1EEEvPT0_PKT_iiiPKbib --------------------------
	.section	.nv.info._ZN43_GLOBAL__N__9ae7fba5_10_SoftMax_cu_9f978f6320softmax_warp_forwardIN3c104HalfES2_fLi8ELb0ELb1EEEvPT0_PKT_iiiPKbib,"",@"SHT_CUDA_INFO"
	.sectionflags	@""
	.align	4


	//----- nvinfo : EIATTR_CUDA_API_VERSION
	.align		4
        /*0000*/ 	.byte	0x04, 0x37
        /*0002*/ 	.short	(.L_4949 - .L_4948)
.L_4948:
        /*0004*/ 	.word	0x00000082


	//----- nvinfo : EIATTR_KPARAM_INFO
	.align		4
.L_4949:
        /*0008*/ 	.byte	0x04, 0x17
        /*000a*/ 	.short	(.L_4951 - .L_4950)
.L_4950:
        /*000c*/ 	.word	0x00000000
        /*0010*/ 	.short	0x0007
        /*0012*/ 	.short	0x002c
        /*0014*/ 	.byte	0x00, 0xf0, 0x05, 0x00


	//----- nvinfo : EIATTR_KPARAM_INFO
	.align		4
.L_4951:
        /*0018*/ 	.byte	0x04, 0x17
        /*001a*/ 	.short	(.L_4953 - .L_4952)
.L_4952:
        /*001c*/ 	.word	0x00000000
        /*0020*/ 	.short	0x0006
        /*0022*/ 	.short	0x0028
        /*0024*/ 	.byte	0x00, 0xf0, 0x11, 0x00


	//----- nvinfo : EIATTR_KPARAM_INFO
	.align		4
.L_4953:
        /*0028*/ 	.byte	0x04, 0x17
        /*002a*/ 	.short	(.L_4955 - .L_4954)
.L_4954:
        /*002c*/ 	.word	0x00000000
        /*0030*/ 	.short	0x0005
        /*0032*/ 	.short	0x0020
        /*0034*/ 	.byte	0x00, 0xf5, 0x21, 0x00


	//----- nvinfo : EIATTR_KPARAM_INFO
	.align		4
.L_4955:
        /*0038*/ 	.byte	0x04, 0x17
        /*003a*/ 	.short	(.L_4957 - .L_4956)
.L_4956:
        /*003c*/ 	.word	0x00000000
        /*0040*/ 	.short	0x0004
        /*0042*/ 	.short	0x0018
        /*0044*/ 	.byte	0x00, 0xf0, 0x11, 0x00


	//----- nvinfo : EIATTR_KPARAM_INFO
	.align		4
.L_4957:
        /*0048*/ 	.byte	0x04, 0x17
        /*004a*/ 	.short	(.L_4959 - .L_4958)
.L_4958:
        /*004c*/ 	.word	0x00000000
        /*0050*/ 	.short	0x0003
        /*0052*/ 	.short	0x0014
        /*0054*/ 	.byte	0x00, 0xf0, 0x11, 0x00


	//----- nvinfo : EIATTR_KPARAM_INFO
	.align		4
.L_4959:
        /*0058*/ 	.byte	0x04, 0x17
        /*005a*/ 	.short	(.L_4961 - .L_4960)
.L_4960:
        /*005c*/ 	.word	0x00000000
        /*0060*/ 	.short	0x0002
        /*0062*/ 	.short	0x0010
        /*0064*/ 	.byte	0x00, 0xf0, 0x11, 0x00


	//----- nvinfo : EIATTR_KPARAM_INFO
	.align		4
.L_4961:
        /*0068*/ 	.byte	0x04, 0x17
        /*006a*/ 	.short	(.L_4963 - .L_4962)
.L_4962:
        /*006c*/ 	.word	0x00000000
        /*0070*/ 	.short	0x0001
        /*0072*/ 	.short	0x0008
        /*0074*/ 	.byte	0x00, 0xf5, 0x21, 0x00


	//----- nvinfo : EIATTR_KPARAM_INFO
	.align		4
.L_4963:
        /*0078*/ 	.byte	0x04, 0x17
        /*007a*/ 	.short	(.L_4965 - .L_4964)
.L_4964:
        /*007c*/ 	.word	0x00000000
        /*0080*/ 	.short	0x0000
        /*0082*/ 	.short	0x0000
        /*0084*/ 	.byte	0x00, 0xf5, 0x21, 0x00


	//----- nvinfo : EIATTR_SPARSE_MMA_MASK
	.align		4
.L_4965:
        /*0088*/ 	.byte	0x03, 0x50
        /*008a*/ 	.short	0x0000


	//----- nvinfo : EIATTR_MAXREG_COUNT
	.align		4
        /*008c*/ 	.byte	0x03, 0x1b
        /*008e*/ 	.short	0x00ff


	//----- nvinfo : EIATTR_MERCURY_ISA_VERSION
	.align		4
        /*0090*/ 	.byte	0x03, 0x5f
        /*0092*/ 	.short	0x0101


	//----- nvinfo : EIATTR_COOP_GROUP_MASK_REGIDS
	.align		4
        /*0094*/ 	.byte	0x04, 0x29
        /*0096*/ 	.short	(.L_4967 - .L_4966)


	//   ....[0]....
.L_4966:
        /*0098*/ 	.word	0xffffffff


	//   ....[1]....
        /*009c*/ 	.word	0xffffffff


	//   ....[2]....
        /*00a0*/ 	.word	0xffffffff


	//   ....[3]....
        /*00a4*/ 	.word	0xffffffff


	//   ....[4]....
        /*00a8*/ 	.word	0xffffffff


	//   ....[5]....
        /*00ac*/ 	.word	0xffffffff


	//   ....[6]....
        /*00b0*/ 	.word	0xffffffff


	//   ....[7]....
        /*00b4*/ 	.word	0xffffffff


	//   ....[8]....
        /*00b8*/ 	.word	0xffffffff


	//   ....[9]....
        /*00bc*/ 	.word	0xffffffff


	//----- nvinfo : EIATTR_COOP_GROUP_INSTR_OFFSETS
	.align		4
.L_4967:
        /*00c0*/ 	.byte	0x04, 0x28
        /*00c2*/ 	.short	(.L_4969 - .L_4968)


	//   ....[0]....
.L_4968:
        /*00c4*/ 	.word	0x00000c60


	//   ....[1]....
        /*00c8*/ 	.word	0x00000c90


	//   ....[2]....
        /*00cc*/ 	.word	0x00000cd0


	//   ....[3]....
        /*00d0*/ 	.word	0x00000d10


	//   ....[4]....
        /*00d4*/ 	.word	0x00000d50


	//   ....[5]....
        /*00d8*/ 	.word	0x00001270


	//   ....[6]....
        /*00dc*/ 	.word	0x000012a0


	//   ....[7]....
        /*00e0*/ 	.word	0x000012c0


	//   ....[8]....
        /*00e4*/ 	.word	0x000012e0


	//   ....[9]....
        /*00e8*/ 	.word	0x00001300


	//----- nvinfo : EIATTR_VRC_CTA_INIT_COUNT
	.align		4
.L_4969:
        /*00ec*/ 	.byte	0x02, 0x4a
	.zero		1
	.zero		1


	//----- nvinfo : EIATTR_EXIT_INSTR_OFFSETS
	.align		4
        /*00f0*/ 	.byte	0x04, 0x1c
        /*00f2*/ 	.short	(.L_4971 - .L_4970)


	//   ....[0]....
.L_4970:
        /*00f4*/ 	.word	0x00001320


	//   ....[1]....
        /*00f8*/ 	.word	0x00001340


	//   ....[2]....
        /*00fc*/ 	.word	0x000013f0


	//   ....[3]....
        /*0100*/ 	.word	0x00001470


	//   ....[4]....
        /*0104*/ 	.word	0x000014f0


	//   ....[5]....
        /*0108*/ 	.word	0x00001570


	//   ....[6]....
        /*010c*/ 	.word	0x00001610


	//   ....[7]....
        /*0110*/ 	.word	0x000016a0


	//   ....[8]....
        /*0114*/ 	.word	0x00001730


	//   ....[9]....
        /*0118*/ 	.word	0x000017a0


	//----- nvinfo : EIATTR_CRS_STACK_SIZE
	.align		4
.L_4971:
        /*011c*/ 	.byte	0x04, 0x1e
        /*011e*/ 	.short	(.L_4973 - .L_4972)
.L_4972:
        /*0120*/ 	.word	0x00000000


	//----- nvinfo : EIATTR_CBANK_PARAM_SIZE
	.align		4
.L_4973:
        /*0124*/ 	.byte	0x03, 0x19
        /*0126*/ 	.short	0x002d


	//----- nvinfo : EIATTR_PARAM_CBANK
	.align		4
        /*0128*/ 	.byte	0x04, 0x0a
        /*012a*/ 	.short	(.L_4975 - .L_4974)
	.align		4
.L_4974:
        /*012c*/ 	.word	index@(.nv.constant0._ZN43_GLOBAL__N__9ae7fba5_10_SoftMax_cu_9f978f6320softmax_warp_forwardIN3c104HalfES2_fLi8ELb0ELb1EEEvPT0_PKT_iiiPKbib)
        /*0130*/ 	.short	0x0380
        /*0132*/ 	.short	0x002d


	//----- nvinfo : EIATTR_SW_WAR
	.align		4
.L_4975:
        /*0134*/ 	.byte	0x04, 0x36
        /*0136*/ 	.short	(.L_4977 - .L_4976)
.L_4976:
        /*0138*/ 	.word	0x00000008
.L_4977:


//--------------------- .nv.info._ZN43_GLOBAL__N__9ae7fba5_10_SoftMax_cu_9f978f6320softmax_warp_forwardIN3c104HalfES2_fLi7ELb0ELb1EEEvPT0_PKT_iiiPKbib --------------------------
	.section	.nv.info._ZN43_GLOBAL__N__9ae7fba5_10_SoftMax_cu_9f978f6320softmax_warp_forwardIN3c104HalfES2_fLi7ELb0ELb1EEEvPT0_PKT_iiiPKbib,"",@"SHT_CUDA_INFO"
	.sectionflags	@""
	.align	4


	//----- nvinfo : EIATTR_CUDA_API_VERSION
	.align		4
        /*0000*/ 	.byte	0x04, 0x37
        /*0002*/ 	.short	(.L_4979 - .L_4978)
.L_4978:
        /*0004*/ 	.word	0x00000082


	//----- nvinfo : EIATTR_KPARAM_INFO
	.align		4
.L_4979:
        /*0008*/ 	.byte	0x04, 0x17
        /*000a*/ 	.short	(.L_4981 - .L_4980)
.L_4980:
        /*000c*/ 	.word	0x00000000
        /*0010*/ 	.short	0x0007
        /*0012*/ 	.short	0x002c
        /*0014*/ 	.byte	0x00, 0xf0, 0x05, 0x00


	//----- nvinfo : EIATTR_KPARAM_INFO
	.align		4
.L_4981:
        /*0018*/ 	.byte	0x04, 0x17
        /*001a*/ 	.short	(.L_4983 - .L_4982)
.L_4982:
        /*001c*/ 	.word	0x00000000
        /*0020*/ 	.short	0x0006
        /*0022*/ 	.short	0x0028
        /*0024*/ 	.byte	0x00, 0xf0, 0x11, 0x00


	//----- nvinfo : EIATTR_KPARAM_INFO
	.align		4
.L_4983:
        /*0028*/ 	.byte	0x04, 0x17
        /*002a*/ 	.short	(.L_4985 - .L_4984)
.L_4984:
        /*002c*/ 	.word	0x00000000
        /*0030*/ 	.short	0x0005
        /*0032*/ 	.short	0x0020
        /*0034*/ 	.byte	0x00, 0xf5, 0x21, 0x00


	//----- nvinfo : EIATTR_KPARAM_INFO
	.align		4
.L_4985:
        /*0038*/ 	.byte	0x04, 0x17
        /*003a*/ 	.short	(.L_4987 - .L_4986)
.L_4986:
        /*003c*/ 	.word	0x00000000
        /*0040*/ 	.short	0x0004
        /*0042*/ 	.short	0x0018
        /*0044*/ 	.byte	0x00, 0xf0, 0x11, 0x00


	//----- nvinfo : EIATTR_KPARAM_INFO
	.align		4
.L_4987:
        /*0048*/ 	.byte	0x04, 0x17
        /*004a*/ 	.short	(.L_4989 - .L_4988)
.L_4988:
        /*004c*/ 	.word	0x00000000
        /*0050*/ 	.short	0x0003
        /*0052*/ 	.short	0x0014
        /*0054*/ 	.byte	0x00, 0xf0, 0x11, 0x00


	//----- nvinfo : EIATTR_KPARAM_INFO
	.align		4
.L_4989:
        /*0058*/ 	.byte	0x04, 0x17
        /*005a*/ 	.short	(.L_4991 - .L_4990)
.L_4990:
        /*005c*/ 	.word	0x00000000
        /*0060*/ 	.short	0x0002
        /*0062*/ 	.short	0x0010
        /*0064*/ 	.byte	0x00, 0xf0, 0x11, 0x00


	//----- nvinfo : EIATTR_KPARAM_INFO
	.align		4
.L_4991:
        /*0068*/ 	.byte	0x04, 0x17
        /*006a*/ 	.short	(.L_4993 - .L_4992)
.L_4992:
        /*006c*/ 	.word	0x00000000
        /*0070*/ 	.short	0x0001
        /*0072*/ 	.short	0x0008
        /*0074*/ 	.byte	0x00, 0xf5, 0x21, 0x00


	//----- nvinfo : EIATTR_KPARAM_INFO
	.align		4
.L_4993:
        /*0078*/ 	.byte	0x04, 0x17
        /*007a*/ 	.short	(.L_4995 - .L_4994)
.L_4994:
        /*007c*/ 	.word	0x00000000
        /*0080*/ 	.short	0x0000
        /*0082*/ 	.short	0x0000
        /*0084*/ 	.byte	0x00, 0xf5, 0x21, 0x00


	//----- nvinfo : EIATTR_SPARSE_MMA_MASK
	.align		4
.L_4995:
        /*0088*/ 	.byte	0x03, 0x50
        /*008a*/ 	.short	0x0000


	//----- nvinfo : EIATTR_MAXREG_COUNT
	.align		4
        /*008c*/ 	.byte	0x03, 0x1b
        /*008e*/ 	.short	0x00ff


	//----- nvinfo : EIATTR_MERCURY_ISA_VERSION
	.align		4
        /*0090*/ 	.byte	0x03, 0x5f
        /*0092*/ 	.short	0x0101


	//----- nvinfo : EIATTR_COOP_GROUP_MASK_REGIDS
	.align		4
        /*0094*/ 	.byte	0x04, 0x29
        /*0096*/ 	.short	(.L_4997 - .L_4996)


	//   ....[0]....
.L_4996:
        /*0098*/ 	.word	0xffffffff


	//   ....[1]....
        /*009c*/ 	.word	0xffffffff


	//   ....[2]....
        /*00a0*/ 	.word	0xffffffff


	//   ....[3]....
        /*00a4*/ 	.word	0xffffffff


	//   ....[4]....
        /*00a8*/ 	.word	0xffffffff


	//   ....[5]....
        /*00ac*/ 	.word	0xffffffff


	//   ....[6]....
        /*00b0*/ 	.word	0xffffffff


	//   ....[7]....
        /*00b4*/ 	.word	0xffffffff


	//   ....[8]....
        /*00b8*/ 	.word	0xffffffff


	//   ....[9]....
        /*00bc*/ 	.word	0xffffffff


	//   ....[10]....
        /*00c0*/ 	.word	0xffffffff


	//   ....[11]....
        /*00c4*/ 	.word	0xffffffff


	//   ....[12]....
        /*00c8*/ 	.word	0xffffffff


	//   ....[13]....
        /*00cc*/ 	.word	0xffffffff


	//   ....[14]....
        /*00d0*/ 	.word	0xffffffff


	//   ....[15]....
        /*00d4*/ 	.word	0xffffffff


	//   ....[16]....
        /*00d8*/ 	.word	0xffffffff


	//   ....[17]....
        /*00dc*/ 	.word	0xffffffff


	//   ....[18]....
        /*00e0*/ 	.word	0xffffffff


	//   ....[19]....
        /*00e4*/ 	.word	0xffffffff


	//----- nvinfo : EIATTR_COOP_GROUP_INSTR_OFFSETS
	.align		4
.L_4997:
        /*00e8*/ 	.byte	0x04, 0x28
        /*00ea*/ 	.short	(.L_4999 - .L_4998)


	//   ....[0]....
.L_4998:
        /*00ec*/ 	.word	0x00001360


	//   ....[1]....
        /*00f0*/ 	.word	0x00001390


	//   ....[2]....
        /*00f4*/ 	.word	0x000013e0


	//   ....[3]....
        /*00f8*/ 	.word	0x00001400


	//   ....[4]....
        /*00fc*/ 	.word	0x00001440


	//   ....[5]....
        /*0100*/ 	.word	0x00001460


	//   ....[6]....
        /*0104*/ 	.word	0x000014a0


	//   ....[7]....
        /*0108*/ 	.word	0x000014c0


	//   ....[8]....
        /*010c*/ 	.word	0x00001500


	//   ....[9]....
        /*0110*/ 	.word	0x00001520


	//   ....[10]....
        /*0114*/ 	.word	0x00001ff0


	//   ....[11]....
        /*0118*/ 	.word	0x00002010


	//   ....[12]....
        /*011c*/ 	.word	0x00002040


	//   ....[13]....
        /*0120*/ 	.word	0x00002050


	//   ....[14]....
        /*0124*/ 	.word	0x00002080


	//   ....[15]....
        /*0128*/ 	.word	0x00002090


	//   ....[16]....
        /*012c*/ 	.word	0x000020c0


	//   ....[17]....
        /*0130*/ 	.word	0x000020d0


	//   ....[18]....
        /*0134*/ 	.word	0x00002100


	//   ....[19]....
        /*0138*/ 	.word	0x00002110


	//----- nvinfo : EIATTR_VRC_CTA_INIT_COUNT
	.align		4
.L_4999:
        /*013c*/ 	.byte	0x02, 0x4a
	.zero		1
	.zero		1


	//----- nvinfo : EIATTR_EXIT_INSTR_OFFSETS
	.align		4
        /*0140*/ 	.byte	0x04, 0x1c
        /*0142*/ 	.short	(.L_5001 - .L_5000)


	//   ....[0]....
.L_5000:
        /*0144*/ 	.word	0x00002120


	//   ....[1]....
        /*0148*/ 	.word	0x000023c0


	//   ....[2]....
        /*014c*/ 	.word	0x000024a0


	//   ....[3]....
        /*0150*/ 	.word	0x00002520


	//   ....[4]....
        /*0154*/ 	.word	0x000025a0


	//   ....[5]....
        /*0158*/ 	.word	0x00002610


	//----- nvinfo : EIATTR_CRS_STACK_SIZE
	.align		4
.L_5001:
        /*015c*/ 	.byte	0x04, 0x1e
        /*015e*/ 	.short	(.L_5003 - .L_5002)
.L_5002:
        /*0160*/ 	.word	0x00000000


	//----- nvinfo : EIATTR_CBANK_PARAM_SIZE
	.align		4
.L_5003:
        /*0164*/ 	.byte	0x03, 0x19
        /*0166*/ 	.short	0x002d


	//----- nvinfo : EIATTR_PARAM_CBANK
	.align		4
        /*0168*/ 	.byte	0x04, 0x0a
        /*016a*/ 	.short	(.L_5005 - .L_5004)
	.align		4
.L_5004:
        /*016c*/ 	.word	index@(.nv.constant0._ZN43_GLOBAL__N__9ae7fba5_10_SoftMax_cu_9f978f6320softmax_warp_forwardIN3c104HalfES2_fLi7ELb0ELb1EEEvPT0_PKT_iiiPKbib)
        /*0170*/ 	.short	0x0380
        /*0172*/ 	.short	0x002d


	//----- nvinfo : EIATTR_SW_WAR
	.align		4
.L_5005:
        /*0174*/ 	.byte	0x04, 0x36
        /*0176*/ 	.short	(.L_5007 - .L_5006)
.L_5006:
        /*0178*/ 	.word	0x00000008
.L_5007:


//--------------------- .nv.info._ZN43_GLOBAL__N__9ae7fba5_10_SoftMax_cu_9f978f6320softmax_warp_forwardIN3c104HalfES2_fLi6ELb0ELb1EEEvPT0_PKT_iiiPKbib --------------------------
	.section	.nv.info._ZN43_GLOBAL__N__9ae7fba5_10_SoftMax_cu_9f978f6320softmax_warp_forwardIN3c104HalfES2_fLi6ELb0ELb1EEEvPT0_PKT_iiiPKbib,"",@"SHT_CUDA_INFO"
	.sectionflags	@""
	.align	4


	//----- nvinfo : EIATTR_CUDA_API_VERSION
	.align		4
        /*0000*/ 	.byte	0x04, 0x37
        /*0002*/ 	.short	(.L_5009 - .L_5008)
.L_5008:
        /*0004*/ 	.word	0x00000082


	//----- nvinfo : EIATTR_KPARAM_INFO
	.align		4
.L_5009:
        /*0008*/ 	.byte	0x04, 0x17
        /*000a*/ 	.short	(.L_5011 - .L_5010)
.L_5010:
        /*000c*/ 	.word	0x00000000
        /*0010*/ 	.short	0x0007
        /*0012*/ 	.short	0x002c
        /*0014*/ 	.byte	0x00, 0xf0, 0x05, 0x00


	//----- nvinfo : EIATTR_KPARAM_INFO
	.align		4
.L_5011:
        /*0018*/ 	.byte	0x04, 0x17
        /*001a*/ 	.short	(.L_5013 - .L_5012)
.L_5012:
        /*001c*/ 	.word	0x00000000
        /*0020*/ 	.short	0x0006
        /*0022*/ 	.short	0x0028
        /*0024*/ 	.byte	0x00, 0xf0, 0x11, 0x00


	//----- nvinfo : EIATTR_KPARAM_INFO
	.align		4
.L_5013:
        /*0028*/ 	.byte	0x04, 0x17
        /*002a*/ 	.short	(.L_5015 - .L_5014)
.L_5014:
        /*002c*/ 	.word	0x00000000
        /*0030*/ 	.short	0x0005
        /*0032*/ 	.short	0x0020
        /*0034*/ 	.byte	0x00, 0xf5, 0x21, 0x00


	//----- nvinfo : EIATTR_KPARAM_INFO
	.align		4
.L_5015:
        /*0038*/ 	.byte	0x04, 0x17
        /*003a*/ 	.short	(.L_5017 - .L_5016)
.L_5016:
        /*003c*/ 	.word	0x00000000
        /*0040*/ 	.short	0x0004
        /*0042*/ 	.short	0x0018
        /*0044*/ 	.byte	0x00, 0xf0, 0x11, 0x00


	//----- nvinfo : EIATTR_KPARAM_INFO
	.align		4
.L_5017:
        /*0048*/ 	.byte	0x04, 0x17
        /*004a*/ 	.short	(.L_5019 - .L_5018)
.L_5018:
        /*004c*/ 	.word	0x00000000
        /*0050*/ 	.short	0x0003
        /*0052*/ 	.short	0x0014
        /*0054*/ 	.byte	0x00, 0xf0, 0x11, 0x00


	//----- nvinfo : EIATTR_KPARAM_INFO
	.align		4
.L_5019:
        /*0058*/ 	.byte	0x04, 0x17
        /*005a*/ 	.short	(.L_5021 - .L_5020)
.L_5020:
        /*005c*/ 	.word	0x00000000
        /*0060*/ 	.short	0x0002
        /*0062*/ 	.short	0x0010
        /*0064*/ 	.byte	0x00, 0xf0, 0x11, 0x00


	//----- nvinfo : EIATTR_KPARAM_INFO
	.align		4
.L_5021:
        /*0068*/ 	.byte	0x04, 0x17
        /*006a*/ 	.short	(.L_5023 - .L_5022)
.L_5022:
        /*006c*/ 	.word	0x00000000
        /*0070*/ 	.short	0x0001
        /*0072*/ 	.short	0x0008
        /*0074*/ 	.byte	0x00, 0xf5, 0x21, 0x00


	//----- nvinfo : EIATTR_KPARAM_INFO
	.align		4
.L_5023:
        /*0078*/ 	.byte	0x04, 0x17
        /*007a*/ 	.short	(.L_5025 - .L_5024)
.L_5024:
        /*007c*/ 	.word	0x00000000
        /*0080*/ 	.short	0x0000
        /*0082*/ 	.short	0x0000
        /*0084*/ 	.byte	0x00, 0xf5, 0x21, 0x00


	//----- nvinfo : EIATTR_SPARSE_MMA_MASK
	.align		4
.L_5025:
        /*0088*/ 	.byte	0x03, 0x50
        /*008a*/ 	.short	0x0000


	//----- nvinfo : EIATTR_MAXREG_COUNT
	.align		4
        /*008c*/ 	.byte	0x03, 0x1b
        /*008e*/ 	.short	0x00ff


	//----- nvinfo : EIATTR_MERCURY_ISA_VERSION
	.align		4
        /*0090*/ 	.byte	0x03, 0x5f
        /*0092*/ 	.short	0x0101


	//----- nvinfo : EIATTR_COOP_GROUP_MASK_REGIDS
	.align		4
        /*0094*/ 	.byte	0x04, 0x29
        /*0096*/ 	.short	(.L_5027 - .L_5026)


	//   ....[0]....
.L_5026:
        /*0098*/ 	.word	0xffffffff


	//   ....[1]....
        /*009c*/ 	.word	0xffffffff


	//   ....[2]....
        /*00a0*/ 	.word	0xffffffff


	//   ....[3]....
        /*00a4*/ 	.word	0xffffffff


	//   ....[4]....
        /*00a8*/ 	.word	0xffffffff


	//   ....[5]....
        /*00ac*/ 	.word	0xffffffff


	//   ....[6]....
        /*00b0*/ 	.word	0xffffffff


	//   ....[7]....
        /*00b4*/ 	.word	0xffffffff


	//   ....[8]....
        /*00b8*/ 	.word	0xffffffff


	//   ....[9]....
        /*00bc*/ 	.word	0xffffffff


	//   ....[10]....
        /*00c0*/ 	.word	0xffffffff


	//   ....[11]....
        /*00c4*/ 	.word	0xffffffff


	//   ....[12]....
        /*00c8*/ 	.word	0xffffffff


	//   ....[13]....
        /*00cc*/ 	.word	0xffffffff


	//   ....[14]....
        /*00d0*/ 	.word	0xffffffff


	//   ....[15]....
        /*00d4*/ 	.word	0xffffffff


	//   ....[16]....
        /*00d8*/ 	.word	0xffffffff


	//   ....[17]....
        /*00dc*/ 	.word	0xffffffff


	//   ....[18]....
        /*00e0*/ 	.word	0xffffffff


	//   ....[19]....
        /*00e4*/ 	.word	0xffffffff


	//----- nvinfo : EIATTR_COOP_GROUP_INSTR_OFFSETS
	.align		4
.L_5027:
        /*00e8*/ 	.byte	0x04, 0x28
        /*00ea*/ 	.short	(.L_5029 - .L_5028)


	//   ....[0]....
.L_5028:
        /*00ec*/ 	.word	0x00000a40


	//   ....[1]....
        /*00f0*/ 	.word	0x00000a60


	//   ....[2]....
        /*00f4*/ 	.word	0x00000ab0


	//   ....[3]....
        /*00f8*/ 	.word	0x00000ac0


	//   ....[4]....
        /*00fc*/ 	.word	0x00000b10


	//   ....[5]....
        /*0100*/ 	.word	0x00000b20


	//   ....[6]....
        /*0104*/ 	.word	0x00000b70


	//   ....[7]....
        /*0108*/ 	.word	0x00000b80


	//   ....[8]....
        /*010c*/ 	.word	0x00000bd0


	//   ....[9]....
        /*0110*/ 	.word	0x00000be0


	//   ....[10]....
        /*0114*/ 	.word	0x00001130


	//   ....[11]....
        /*0118*/ 	.word	0x00001150


	//   ....[12]....
        /*011c*/ 	.word	0x00001180


	//   ....[13]....
        /*0120*/ 	.word	0x00001190


	//   ....[14]....
        /*0124*/ 	.word	0x000011c0


	//   ....[15]....
        /*0128*/ 	.word	0x000011d0


	//   ....[16]....
        /*012c*/ 	.word	0x00001200


	//   ....[17]....
        /*0130*/ 	.word	0x00001210


	//   ....[18]....
        /*0134*/ 	.word	0x00001240


	//   ....[19]....
        /*0138*/ 	.word	0x00001250


	//----- nvinfo : EIATTR_VRC_CTA_INIT_COUNT
	.align		4
.L_5029:
        /*013c*/ 	.byte	0x02, 0x4a
	.zero		1
	.zero		1


	//----- nvinfo : EIATTR_EXIT_INSTR_OFFSETS
	.align		4
        /*0140*/ 	.byte	0x04, 0x1c
        /*0142*/ 	.short	(.L_5031 - .L_5030)


	//   ....[0]....
.L_5030:
        /*0144*/ 	.word	0x00001260


	//   ....[1]....
        /*0148*/ 	.word	0x00001400


	//   ....[2]....
        /*014c*/ 	.word	0x000014e0


	//   ....[3]....
        /*0150*/ 	.word	0x00001550


	//----- nvinfo : EIATTR_CRS_STACK_SIZE
	.align		4
.L_5031:
        /*0154*/ 	.byte	0x04, 0x1e
        /*0156*/ 	.short	(.L_5033 - .L_5032)
.L_5032:
        /*0158*/ 	.word	0x00000000


	//----- nvinfo : EIATTR_CBANK_PARAM_SIZE
	.align		4
.L_5033:
        /*015c*/ 	.byte	0x03, 0x19
        /*015e*/ 	.short	0x002d


	//----- nvinfo : EIATTR_PARAM_CBANK
	.align		4
        /*0160*/ 	.byte	0x04, 0x0a
        /*0162*/ 	.short	(.L_5035 - .L_5034)
	.align		4
.L_5034:
        /*0164*/ 	.word	index@(.nv.constant0._ZN43_GLOBAL__N__9ae7fba5_10_SoftMax_cu_9f978f6320softmax_warp_forwardIN3c104HalfES2_fLi6ELb0ELb1EEEvPT0_PKT_iiiPKbib)
        /*0168*/ 	.short	0x0380
        /*016a*/ 	.short	0x002d


	//----- nvinfo : EIATTR_SW_WAR
	.align		4
.L_5035:
        /*016c*/ 	.byte	0x04, 0x36
        /*016e*/ 	.short	(.L_5037 - .L_5036)
.L_5036:
        /*0170*/ 	.word	0x00000008
.L_5037:


//--------------------- .nv.info._ZN43_GLOBAL__N__9ae7fba5_10_SoftMax_cu_9f978f6320softmax_warp_forwardIN3c104HalfES2_fLi5ELb0ELb1EEEvPT0_PKT_iiiPKbib --------------------------
	.section	.nv.info._ZN43_GLOBAL__N__9ae7fba5_10_SoftMax_cu_9f978f6320softmax_warp_forwardIN3c104HalfES2_fLi5ELb0ELb1EEEvPT0_PKT_iiiPKbib,"",@"SHT_CUDA_INFO"
	.sectionflags	@""
	.align	4


	//----- nvinfo : EIATTR_CUDA_API_VERSION
	.align		4
        /*0000*/ 	.byte	0x04, 0x37
        /*0002*/ 	.short	(.L_5039 - .L_5038)
.L_5038:
        /*0004*/ 	.word	0x00000082


	//----- nvinfo : EIATTR_KPARAM_INFO
	.align		4
.L_5039:
        /*0008*/ 	.byte	0x04, 0x17
        /*000a*/ 	.short	(.L_5041 - .L_5040)
.L_5040:
        /*000c*/ 	.word	0x00000000
        /*0010*/ 	.short	0x0007
        /*0012*/ 	.short	0x002c
        /*0014*/ 	.byte	0x00, 0xf0, 0x05, 0x00


	//----- nvinfo : EIATTR_KPARAM_INFO
	.align		4
.L_5041:
        /*0018*/ 	.byte	0x04, 0x17
        /*001a*/ 	.short	(.L_5043 - .L_5042)
.L_5042:
        /*001c*/ 	.word	0x00000000
        /*0020*/ 	.short	0x0006
        /*0022*/ 	.short	0x0028
        /*0024*/ 	.byte	0x00, 0xf0, 0x11, 0x00


	//----- nvinfo : EIATTR_KPARAM_INFO
	.align		4
.L_5043:
        /*0028*/ 	.byte	0x04, 0x17
        /*002a*/ 	.short	(.L_5045 - .L_5044)
.L_5044:
        /*002c*/ 	.word	0x00000000
        /*0030*/ 	.short	0x0005
        /*0032*/ 	.short	0x0020
        /*0034*/ 	.byte	0x00, 0xf5, 0x21, 0x00


	//----- nvinfo : EIATTR_KPARAM_INFO
	.align		4
.L_5045:
        /*0038*/ 	.byte	0x04, 0x17
        /*003a*/ 	.short	(.L_5047 - .L_5046)
.L_5046:
        /*003c*/ 	.word	0x00000000
        /*0040*/ 	.short	0x0004
        /*0042*/ 	.short	0x0018
        /*0044*/ 	.byte	0x00, 0xf0, 0x11, 0x00


	//----- nvinfo : EIATTR_KPARAM_INFO
	.align		4
.L_5047:
        /*0048*/ 	.byte	0x04, 0x17
        /*004a*/ 	.short	(.L_5049 - .L_5048)
.L_5048:
        /*004c*/ 	.word	0x00000000
        /*0050*/ 	.short	0x0003
        /*0052*/ 	.short	0x0014
        /*0054*/ 	.byte	0x00, 0xf0, 0x11, 0x00


	//----- nvinfo : EIATTR_KPARAM_INFO
	.align		4
.L_5049:
        /*0058*/ 	.byte	0x04, 0x17
        /*005a*/ 	.short	(.L_5051 - .L_5050)
.L_5050:
        /*005c*/ 	.word	0x00000000
        /*0060*/ 	.short	0x0002
        /*0062*/ 	.short	0x0010
        /*0064*/ 	.byte	0x00, 0xf0, 0x11, 0x00


	//----- nvinfo : EIATTR_KPARAM_INFO
	.align		4
.L_5051:
        /*0068*/ 	.byte	0x04, 0x17
        /*006a*/ 	.short	(.L_5053 - .L_5052)
.L_5052:
        /*006c*/ 	.word	0x00000000
        /*0070*/ 	.short	0x0001
        /*0072*/ 	.short	0x0008
        /*0074*/ 	.byte	0x00, 0xf5, 0x21, 0x00


	//----- nvinfo : EIATTR_KPARAM_INFO
	.align		4
.L_5053:
        /*0078*/ 	.byte	0x04, 0x17
        /*007a*/ 	.short	(.L_5055 - .L_5054)
.L_5054:
        /*007c*/ 	.word	0x00000000
        /*0080*/ 	.short	0x0000
        /*0082*/ 	.short	0x0000
        /*0084*/ 	.byte	0x00, 0xf5, 0x21, 0x00


	//----- nvinfo : EIATTR_SPARSE_MMA_MASK
	.align		4
.L_5055:
        /*0088*/ 	.byte	0x03, 0x50
        /*008a*/ 	.short	0x0000


	//----- nvinfo : EIATTR_MAXREG_COUNT
	.align		4
        /*008c*/ 	.byte	0x03, 0x1b
        /*008e*/ 	.short	0x00ff


	//----- nvinfo : EIATTR_MERCURY_ISA_VERSION
	.align		4
        /*0090*/ 	.byte	0x03, 0x5f
        /*0092*/ 	.short	0x0101


	//----- nvinfo : EIATTR_COOP_GROUP_MASK_REGIDS
	.align		4
        /*0094*/ 	.byte	0x04, 0x29
        /*0096*/ 	.short	(.L_5057 - .L_5056)


	//   ....[0]....
.L_5056:
        /*0098*/ 	.word	0xffffffff


	//   ....[1]....
        /*009c*/ 	.word	0xffffffff


	//   ....[2]....
        /*00a0*/ 	.word	0xffffffff


	//   ....[3]....
        /*00a4*/ 	.word	0xffffffff


	//   ....[4]....
        /*00a8*/ 	.word	0xffffffff


	//   ....[5]....
        /*00ac*/ 	.word	0xffffffff


	//   ....[6]....
        /*00b0*/ 	.word	0xffffffff


	//   ....[7]....
        /*00b4*/ 	.word	0xffffffff


	//   ....[8]....
        /*00b8*/ 	.word	0xffffffff


	//   ....[9]....
        /*00bc*/ 	.word	0xffffffff


	//   ....[10]....
        /*00c0*/ 	.word	0xffffffff


	//   ....[11]....
        /*00c4*/ 	.word	0xffffffff


	//   ....[12]....
        /*00c8*/ 	.word	0xffffffff


	//   ....[13]....
        /*00cc*/ 	.word	0xffffffff


	//   ....[14]....
        /*00d0*/ 	.word	0xffffffff


	//   ....[15]....
        /*00d4*/ 	.word	0xffffffff


	//   ....[16]....
        /*00d8*/ 	.word	0xffffffff


	//   ....[17]....
        /*00dc*/ 	.word	0xffffffff


	//   ....[18]....
        /*00e0*/ 	.word	0xffffffff


	//   ....[19]....
        /*00e4*/ 	.word	0xffffffff


	//----- nvinfo : EIATTR_COOP_GROUP_INSTR_OFFSETS
	.align		4
.L_5057:
        /*00e8*/ 	.byte	0x04, 0x28
        /*00ea*/ 	.short	(.L_5059 - .L_5058)


	//   ....[0]....
.L_5058:
        /*00ec*/ 	.word	0x000005b0


	//   ....[1]....
        /*00f0*/ 	.word	0x000005d0


	//   ....[2]....
        /*00f4*/ 	.word	0x00000620


	//   ....[3]....
        /*00f8*/ 	.word	0x00000630


	//   ....[4]....
        /*00fc*/ 	.word	0x00000680


	//   ....[5]....
        /*0100*/ 	.word	0x00000690


	//   ....[6]....
        /*0104*/ 	.word	0x000006e0


	//   ....[7]....
        /*0108*/ 	.word	0x000006f0


	//   ....[8]....
        /*010c*/ 	.word	0x00000740


	//   ....[9]....
        /*0110*/ 	.word	0x00000750


	//   ....[10]....
        /*0114*/ 	.word	0x00000a40


	//   ....[11]....
        /*0118*/ 	.word	0x00000a60


	//   ....[12]....
        /*011c*/ 	.word	0x00000a90


	//   ....[13]....
        /*0120*/ 	.word	0x00000aa0


	//   ....[14]....
        /*0124*/ 	.word	0x00000ad0


	//   ....[15]....
        /*0128*/ 	.word	0x00000ae0


	//   ....[16]....
        /*012c*/ 	.word	0x00000b10


	//   ....[17]....
        /*0130*/ 	.word	0x00000b20


	//   ....[18]....
        /*0134*/ 	.word	0x00000b50


	//   ....[19]....
        /*0138*/ 	.word	0x00000b60


	//----- nvinfo : EIATTR_VRC_CTA_INIT_COUNT
	.align		4
.L_5059:
        /*013c*/ 	.byte	0x02, 0x4a
	.zero		1
	.zero		1


	//----- nvinfo : EIATTR_EXIT_INSTR_OFFSETS
	.align		4
        /*0140*/ 	.byte	0x04, 0x1c
        /*0142*/ 	.short	(.L_5061 - .L_5060)


	//   ....[0]....
.L_5060:
        /*0144*/ 	.word	0x00000b70


	//   ....[1]....
        /*0148*/ 	.word	0x00000c80


	//   ....[2]....
        /*014c*/ 	.word	0x00000d50


	//----- nvinfo : EIATTR_CRS_STACK_SIZE
	.align		4
.L_5061:
        /*0150*/ 	.byte	0x04, 0x1e
        /*0152*/ 	.short	(.L_5063 - .L_5062)
.L_5062:
        /*0154*/ 	.word	0x00000000


	//----- nvinfo : EIATTR_CBANK_PARAM_SIZE
	.align		4
.L_5063:
        /*0158*/ 	.byte	0x03, 0x19
        /*015a*/ 	.short	0x002d


	//----- nvinfo : EIATTR_PARAM_CBANK
	.align		4
        /*015c*/ 	.byte	0x04, 0x0a
        /*015e*/ 	.short	(.L_5065 - .L_5064)
	.align		4
.L_5064:
        /*0160*/ 	.word	index@(.nv.constant0._ZN43_GLOBAL__N__9ae7fba5_10_SoftMax_cu_9f978f6320softmax_warp_forwardIN3c104HalfES2_fLi5ELb0ELb1EEEvPT0_PKT_iiiPKbib)
        /*0164*/ 	.short	0x0380
        /*0166*/ 	.short	0x002d


	//----- nvinfo : EIATTR_SW_WAR
	.align		4
.L_5065:
        /*0168*/ 	.byte	0x04, 0x36
        /*016a*/ 	.short	(.L_5067 - .L_5066)
.L_5066:
        /*016c*/ 	.word	0x00000008
.L_5067:


//--------------------- .nv.info._ZN43_GLOBAL__N__9ae7fba5_10_SoftMax_cu_9f978f6320softmax_warp_forwardIN3c104HalfES2_fLi4ELb0ELb1EEEvPT0_PKT_iiiPKbib --------------------------
	.section	.nv.info._ZN43_GLOBAL__N__9ae7fba5_10_SoftMax_cu_9f978f6320softmax_warp_forwardIN3c104HalfES2_fLi4ELb0ELb1EEEvPT0_PKT_iiiPKbib,"",@"SHT_CUDA_INFO"
	.sectionflags	@""
	.align	4


	//----- nvinfo : EIATTR_CUDA_API_VERSION
	.align		4
        /*0000*/ 	.byte	0x04, 0x37
        /*0002*/ 	.short	(.L_5069 - .L_5068)
.L_5068:
        /*0004*/ 	.word	0x00000082


	//----- nvinfo : EIATTR_KPARAM_INFO
	.align		4
.L_5069:
        /*0008*/ 	.byte	0x04, 0x17
        /*000a*/ 	.short	(.L_5071 - .L_5070)
.L_5070:
        /*000c*/ 	.word	0x00000000
        /*0010*/ 	.short	0x0007
        /*0012*/ 	.short	0x002c
        /*0014*/ 	.byte	0x00, 0xf0, 0x05, 0x00


	//----- nvinfo : EIATTR_KPARAM_INFO
	.align		4
.L_5071:
        /*0018*/ 	.byte	0x04, 0x17
        /*001a*/ 	.short	(.L_5073 - .L_5072)
.L_5072:
        /*001c*/ 	.word	0x00000000
        /*0020*/ 	.short	0x0006
        /*0022*/ 	.short	0x0028
        /*0024*/ 	.byte	0x00, 0xf0, 0x11, 0x00


	//----- nvinfo : EIATTR_KPARAM_INFO
	.align		4
.L_5073:
        /*0028*/ 	.byte	0x04, 0x17
        /*002a*/ 	.short	(.L_5075 - .L_5074)
.L_5074:
        /*002c*/ 	.word	0x00000000
        /*0030*/ 	.short	0x0005
        /*0032*/ 	.short	0x0020
        /*0034*/ 	.byte	0x00, 0xf5, 0x21, 0x00


	//----- nvinfo : EIATTR_KPARAM_INFO
	.align		4
.L_5075:
        /*0038*/ 	.byte	0x04, 0x17
        /*003a*/ 	.short	(.L_5077 - .L_5076)
.L_5076:
        /*003c*/ 	.word	0x00000000
        /*0040*/ 	.short	0x0004
        /*0042*/ 	.short	0x0018
        /*0044*/ 	.byte	0x00, 0xf0, 0x11, 0x00


	//----- nvinfo : EIATTR_KPARAM_INFO
	.align		4
.L_5077:
        /*0048*/ 	.byte	0x04, 0x17
        /*004a*/ 	.short	(.L_5079 - .L_5078)
.L_5078:
        /*004c*/ 	.word	0x00000000
        /*0050*/ 	.short	0x0003
        /*0052*/ 	.short	0x0014
        /*0054*/ 	.byte	0x00, 0xf0, 0x11, 0x00


	//----- nvinfo : EIATTR_KPARAM_INFO
	.align		4
.L_5079:
        /*0058*/ 	.byte	0x04, 0x17
        /*005a*/ 	.short	(.L_5081 - .L_5080)
.L_5080:
        /*005c*/ 	.word	0x00000000
        /*0060*/ 	.short	0x0002
        /*0062*/ 	.short	0x0010
        /*0064*/ 	.byte	0x00, 0xf0, 0x11, 0x00


	//----- nvinfo : EIATTR_KPARAM_INFO
	.align		4
.L_5081:
        /*0068*/ 	.byte	0x04, 0x17
        /*006a*/ 	.short	(.L_5083 - .L_5082)
.L_5082:
        /*006c*/ 	.word	0x00000000
        /*0070*/ 	.short	0x0001
        /*0072*/ 	.short	0x0008
        /*0074*/ 	.byte	0x00, 0xf5, 0x21, 0x00


	//----- nvinfo : EIATTR_KPARAM_INFO
	.align		4
.L_5083:
        /*0078*/ 	.byte	0x04, 0x17
        /*007a*/ 	.short	(.L_5085 - .L_5084)
.L_5084:
        /*007c*/ 	.word	0x00000000
        /*0080*/ 	.short	0x0000
        /*0082*/ 	.short	0x0000
        /*0084*/ 	.byte	0x00, 0xf5, 0x21, 0x00


	//----- nvinfo : EIATTR_SPARSE_MMA_MASK
	.align		4
.L_5085:
        /*0088*/ 	.byte	0x03, 0x50
        /*008a*/ 	.short	0x0000


	//----- nvinfo : EIATTR_MAXREG_COUNT
	.align		4
        /*008c*/ 	.byte	0x03, 0x1b
        /*008e*/ 	.short	0x00ff


	//----- nvinfo : EIATTR_MERCURY_ISA_VERSION
	.align		4
        /*0090*/ 	.byte	0x03, 0x5f
        /*0092*/ 	.short	0x0101


	//----- nvinfo : EIATTR_COOP_GROUP_MASK_REGIDS
	.align		4
        /*0094*/ 	.byte	0x04, 0x29
        /*0096*/ 	.short	(.L_5087 - .L_5086)


	//   ....[0]....
.L_5086:
        /*0098*/ 	.word	0xffffffff


	//   ....[1]....
        /*009c*/ 	.word	0xffffffff


	//   ....[2]....
        /*00a0*/ 	.word	0xffffffff


	//   ....[3]....
        /*00a4*/ 	.word	0xffffffff


	//   ....[4]....
        /*00a8*/ 	.word	0xffffffff


	//   ....[5]....
        /*00ac*/ 	.word	0xffffffff


	//   ....[6]....
        /*00b0*/ 	.word	0xffffffff


	//   ....[7]....
        /*00b4*/ 	.word	0xffffffff


	//   ....[8]....
        /*00b8*/ 	.word	0xffffffff


	//   ....[9]....
        /*00bc*/ 	.word	0xffffffff


	//   ....[10]....
        /*00c0*/ 	.word	0xffffffff


	//   ....[11]....
        /*00c4*/ 	.word	0xffffffff


	//   ....[12]....
        /*00c8*/ 	.word	0xffffffff


	//   ....[13]....
        /*00cc*/ 	.word	0xffffffff


	//   ....[14]....
        /*00d0*/ 	.word	0xffffffff


	//   ....[15]....
        /*00d4*/ 	.word	0xffffffff


	//----- nvinfo : EIATTR_COOP_GROUP_INSTR_OFFSETS
	.align		4
.L_5087:
        /*00d8*/ 	.byte	0x04, 0x28
        /*00da*/ 	.short	(.L_5089 - .L_5088)


	//   ....[0]....
.L_5088:
        /*00dc*/ 	.word	0x000005b0


	//   ....[1]....
        /*00e0*/ 	.word	0x000005d0


	//   ....[2]....
        /*00e4*/ 	.word	0x00000620


	//   ....[3]....
        /*00e8*/ 	.word	0x00000630


	//   ....[4]....
        /*00ec*/ 	.word	0x00000680


	//   ....[5]....
        /*00f0*/ 	.word	0x00000690


	//   ....[6]....
        /*00f4*/ 	.word	0x000006e0


	//   ....[7]....
        /*00f8*/ 	.word	0x000006f0


	//   ....[8]....
        /*00fc*/ 	.word	0x000009e0


	//   ....[9]....
        /*0100*/ 	.word	0x00000a00


	//   ....[10]....
        /*0104*/ 	.word	0x00000a30


	//   ....[11]....
        /*0108*/ 	.word	0x00000a40


	//   ....[12]....
        /*010c*/ 	.word	0x00000a70


	//   ....[13]....
        /*0110*/ 	.word	0x00000a80


	//   ....[14]....
        /*0114*/ 	.word	0x00000ab0


	//   ....[15]....
        /*0118*/ 	.word	0x00000ac0


	//----- nvinfo : EIATTR_VRC_CTA_INIT_COUNT
	.align		4
.L_5089:
        /*011c*/ 	.byte	0x02, 0x4a
	.zero		1
	.zero		1


	//----- nvinfo : EIATTR_EXIT_INSTR_OFFSETS
	.align		4
        /*0120*/ 	.byte	0x04, 0x1c
        /*0122*/ 	.short	(.L_5091 - .L_5090)


	//   ....[0]....
.L_5090:
        /*0124*/ 	.word	0x00000ad0


	//   ....[1]....
        /*0128*/ 	.word	0x00000be0


	//   ....[2]....
        /*012c*/ 	.word	0x00000cb0


	//----- nvinfo : EIATTR_CRS_STACK_SIZE
	.align		4
.L_5091:
        /*0130*/ 	.byte	0x04, 0x1e
        /*0132*/ 	.short	(.L_5093 - .L_5092)
.L_5092:
        /*0134*/ 	.word	0x00000000


	//----- nvinfo : EIATTR_CBANK_PARAM_SIZE
	.align		4
.L_5093:
        /*0138*/ 	.byte	0x03, 0x19
        /*013a*/ 	.short	0x002d


	//----- nvinfo : EIATTR_PARAM_CBANK
	.align		4
        /*013c*/ 	.byte	0x04, 0x0a
        /*013e*/ 	.short	(.L_5095 - .L_5094)
	.align		4
.L_5094:
        /*0140*/ 	.word	index@(.nv.constant0._ZN43_GLOBAL__N__9ae7fba5_10_SoftMax_cu_9f978f6320softmax_warp_forwardIN3c104HalfES2_fLi4ELb0ELb1EEEvPT0_PKT_iiiPKbib)
        /*0144*/ 	.short	0x0380
        /*0146*/ 	.short	0x002d


	//----- nvinfo : EIATTR_SW_WAR
	.align		4
.L_5095:
        /*0148*/ 	.byte	0x04, 0x36
        /*014a*/ 	.short	(.L_5097 - .L_5096)
.L_5096:
        /*014c*/ 	.word	0x00000008
.L_5097:


//--------------------- .nv.info._ZN43_GLOBAL__N__9ae7fba5_10_SoftMax_cu_9f978f6320softmax_warp_forwardIN3c104HalfES2_fLi3ELb0ELb1EEEvPT0_PKT_iiiPKbib --------------------------
	.section	.nv.info._ZN43_GLOBAL__N__9ae7fba5_10_SoftMax_cu_9f978f6320softmax_warp_forwardIN3c104HalfES2_fLi3ELb0ELb1EEEvPT0_PKT_iiiPKbib,"",@"SHT_CUDA_INFO"
	.sectionflags	@""
	.align	4


	//----- nvinfo : EIATTR_CUDA_API_VERSION
	.align		4
        /*0000*/ 	.byte	0x04, 0x37
        /*0002*/ 	.short	(.L_5099 - .L_5098)
.L_5098:
        /*0004*/ 	.word	0x00000082


	//----- nvinfo : EIATTR_KPARAM_INFO
	.align		4
.L_5099:
        /*0008*/ 	.byte	0x04, 0x17
        /*000a*/ 	.short	(.L_5101 - .L_5100)
.L_5100:
        /*000c*/ 	.word	0x00000000
        /*0010*/ 	.short	0x0007
        /*0012*/ 	.short	0x002c
        /*0014*/ 	.byte	0x00, 0xf0, 0x05, 0x00


	//----- nvinfo : EIATTR_KPARAM_INFO
	.align		4
.L_5101:
        /*0018*/ 	.byte	0x04, 0x17
        /*001a*/ 	.short	(.L_5103 - .L_5102)
.L_5102:
        /*001c*/ 	.word	0x00000000
        /*0020*/ 	.short	0x0006
        /*0022*/ 	.short	0x0028
        /*0024*/ 	.byte	0x00, 0xf0, 0x11, 0x00


	//----- nvinfo : EIATTR_KPARAM_INFO
	.align		4
.L_5103:
        /*0028*/ 	.byte	0x04, 0x17
        /*002a*/ 	.short	(.L_5105 - .L_5104)
.L_5104:
        /*002c*/ 	.word	0x00000000
        /*0030*/ 	.short	0x0005
        /*0032*/ 	.short	0x0020
        /*0034*/ 	.byte	0x00, 0xf5, 0x21, 0x00


	//----- nvinfo : EIATTR_KPARAM_INFO
	.align		4
.L_5105:
        /*0038*/ 	.byte	0x04, 0x17
        /*003a*/ 	.short	(.L_5107 - .L_5106)
.L_5106:
        /*003c*/ 	.word	0x00000000
        /*0040*/ 	.short	0x0004
        /*0042*/ 	.short	0x0018
        /*0044*/ 	.byte	0x00, 0xf0, 0x11, 0x00


	//----- nvinfo : EIATTR_KPARAM_INFO
	.align		4
.L_5107:
        /*0048*/ 	.byte	0x04, 0x17
        /*004a*/ 	.short	(.L_5109 - .L_5108)
.L_5108:
        /*004c*/ 	.word	0x00000000
        /*0050*/ 	.short	0x0003
        /*0052*/ 	.short	0x0014
        /*0054*/ 	.byte	0x00, 0xf0, 0x11, 0x00


	//----- nvinfo : EIATTR_KPARAM_INFO
	.align		4
.L_5109:
        /*0058*/ 	.byte	0x04, 0x17
        /*005a*/ 	.short	(.L_5111 - .L_5110)
.L_5110:
        /*005c*/ 	.word	0x00000000
        /*0060*/ 	.short	0x0002
        /*0062*/ 	.short	0x0010
        /*0064*/ 	.byte	0x00, 0xf0, 0x11, 0x00


	//----- nvinfo : EIATTR_KPARAM_INFO
	.align		4
.L_5111:
        /*0068*/ 	.byte	0x04, 0x17
        /*006a*/ 	.short	(.L_5113 - .L_5112)
.L_5112:
        /*006c*/ 	.word	0x00000000
        /*0070*/ 	.short	0x0001
        /*0072*/ 	.short	0x0008
        /*0074*/ 	.byte	0x00, 0xf5, 0x21, 0x00


	//----- nvinfo : EIATTR_KPARAM_INFO
	.align		4
.L_5113:
        /*0078*/ 	.byte	0x04, 0x17
        /*007a*/ 	.short	(.L_5115 - .L_5114)
.L_5114:
        /*007c*/ 	.word	0x00000000
        /*0080*/ 	.short	0x0000
        /*0082*/ 	.short	0x0000
        /*0084*/ 	.byte	0x00, 0xf5, 0x21, 0x00


	//----- nvinfo : EIATTR_SPARSE_MMA_MASK
	.align		4
.L_5115:
        /*0088*/ 	.byte	0x03, 0x50
        /*008a*/ 	.short	0x0000


	//----- nvinfo : EIATTR_MAXREG_COUNT
	.align		4
        /*008c*/ 	.byte	0x03, 0x1b
        /*008e*/ 	.short	0x00ff


	//----- nvinfo : EIATTR_MERCURY_ISA_VERSION
	.align		4
        /*0090*/ 	.byte	0x03, 0x5f
        /*0092*/ 	.short	0x0101


	//----- nvinfo : EIATTR_COOP_GROUP_MASK_REGIDS
	.align		4
        /*0094*/ 	.byte	0x04, 0x29
        /*0096*/ 	.short	(.L_5117 - .L_5116)


	//   ....[0]....
.L_5116:
        /*0098*/ 	.word	0xffffffff


	//   ....[1]....
        /*009c*/ 	.word	0xffffffff


	//   ....[2]....
        /*00a0*/ 	.word	0xffffffff


	//   ....[3]....
        /*00a4*/ 	.word	0xffffffff


	//   ....[4]....
        /*00a8*/ 	.word	0xffffffff


	//   ....[5]....
        /*00ac*/ 	.word	0xffffffff


	//   ....[6]....
        /*00b0*/ 	.word	0xffffffff


	//   ....[7]....
        /*00b4*/ 	.word	0xffffffff


	//   ....[8]....
        /*00b8*/ 	.word	0xffffffff


	//   ....[9]....
        /*00bc*/ 	.word	0xffffffff


	//   ....[10]....
        /*00c0*/ 	.word	0xffffffff


	//   ....[11]....
        /*00c4*/ 	.word	0xffffffff


	//----- nvinfo : EIATTR_COOP_GROUP_INSTR_OFFSETS
	.align		4
.L_5117:
        /*00c8*/ 	.byte	0x04, 0x28
        /*00ca*/ 	.short	(.L_5119 - .L_5118)


	//   ....[0]....
.L_5118:
        /*00cc*/ 	.word	0x000005b0


	//   ....[1]....
        /*00d0*/ 	.word	0x000005d0


	//   ....[2]....
        /*00d4*/ 	.word	0x00000620


	//   ....[3]....
        /*00d8*/ 	.word	0x00000630


	//   ....[4]....
        /*00dc*/ 	.word	0x00000680


	//   ....[5]....
        /*00e0*/ 	.word	0x00000690


	//   ....[6]....
        /*00e4*/ 	.word	0x000009a0


	//   ....[7]....
        /*00e8*/ 	.word	0x000009c0


	//   ....[8]....
        /*00ec*/ 	.word	0x000009f0


	//   ....[9]....
        /*00f0*/ 	.word	0x00000a00


	//   ....[10]....
        /*00f4*/ 	.word	0x00000a30


	//   ....[11]....
        /*00f8*/ 	.word	0x00000a40


	//----- nvinfo : EIATTR_VRC_CTA_INIT_COUNT
	.align		4
.L_5119:
        /*00fc*/ 	.byte	0x02, 0x4a
	.zero		1
	.zero		1


	//----- nvinfo : EIATTR_EXIT_INSTR_OFFSETS
	.align		4
        /*0100*/ 	.byte	0x04, 0x1c
        /*0102*/ 	.short	(.L_5121 - .L_5120)


	//   ....[0]....
.L_5120:
        /*0104*/ 	.word	0x00000a50


	//   ....[1]....
        /*0108*/ 	.word	0x00000b70


	//   ....[2]....
        /*010c*/ 	.word	0x00000c40


	//----- nvinfo : EIATTR_CRS_STACK_SIZE
	.align		4
.L_5121:
        /*0110*/ 	.byte	0x04, 0x1e
        /*0112*/ 	.short	(.L_5123 - .L_5122)
.L_5122:
        /*0114*/ 	.word	0x00000000


	//----- nvinfo : EIATTR_CBANK_PARAM_SIZE
	.align		4
.L_5123:
        /*0118*/ 	.byte	0x03, 0x19
        /*011a*/ 	.short	0x002d


	//----- nvinfo : EIATTR_PARAM_CBANK
	.align		4
        /*011c*/ 	.byte	0x04, 0x0a
        /*011e*/ 	.short	(.L_5125 - .L_5124)
	.align		4
.L_5124:
        /*0120*/ 	.word	index@(.nv.constant0._ZN43_GLOBAL__N__9ae7fba5_10_SoftMax_cu_9f978f6320softmax_warp_forwardIN3c104HalfES2_fLi3ELb0ELb1EEEvPT0_PKT_iiiPKbib)
        /*0124*/ 	.short	0x0380
        /*0126*/ 	.short	0x002d


	//----- nvinfo : EIATTR_SW_WAR
	.align		4
.L_5125:
        /*0128*/ 	.byte	0x04, 0x36
        /*012a*/ 	.short	(.L_5127 - .L_5126)
.L_5126:
        /*012c*/ 	.word	0x00000008
.L_5127:


//--------------------- .nv.info._ZN43_GLOBAL__N__9ae7fba5_10_SoftMax_cu_9f978f6320softmax_warp_forwardIN3c104HalfES2_fLi2ELb0ELb1EEEvPT0_PKT_iiiPKbib --------------------------
	.section	.nv.info._ZN43_GLOBAL__N__9ae7fba5_10_SoftMax_cu_9f978f6320softmax_warp_forwardIN3c104HalfES2_fLi2ELb0ELb1EEEvPT0_PKT_iiiPKbib,"",@"SHT_CUDA_INFO"
	.sectionflags	@""
	.align	4


	//----- nvinfo : EIATTR_CUDA_API_VERSION
	.align		4
        /*0000*/ 	.byte	0x04, 0x37
        /*0002*/ 	.short	(.L_5129 - .L_5128)
.L_5128:
        /*0004*/ 	.word	0x00000082


	//----- nvinfo : EIATTR_KPARAM_INFO
	.align		4
.L_5129:
        /*0008*/ 	.byte	0x04, 0x17
        /*000a*/ 	.short	(.L_5131 - .L_5130)
.L_5130:
        /*000c*/ 	.word	0x00000000
        /*0010*/ 	.short	0x0007
        /*0012*/ 	.short	0x002c
        /*0014*/ 	.byte	0x00, 0xf0, 0x05, 0x00


	//----- nvinfo : EIATTR_KPARAM_INFO
	.align		4
.L_5131:
        /*0018*/ 	.byte	0x04, 0x17
        /*001a*/ 	.short	(.L_5133 - .L_5132)
.L_5132:
        /*001c*/ 	.word	0x00000000
        /*0020*/ 	.short	0x0006
        /*0022*/ 	.short	0x0028
        /*0024*/ 	.byte	0x00, 0xf0, 0x11, 0x00


	//----- nvinfo : EIATTR_KPARAM_INFO
	.align		4
.L_5133:
        /*0028*/ 	.byte	0x04, 0x17
        /*002a*/ 	.short	(.L_5135 - .L_5134)
.L_5134:
        /*002c*/ 	.word	0x00000000
        /*0030*/ 	.short	0x0005
        /*0032*/ 	.short	0x0020
        /*0034*/ 	.byte	0x00, 0xf5, 0x21, 0x00


	//----- nvinfo : EIATTR_KPARAM_INFO
	.align		4
.L_5135:
        /*0038*/ 	.byte	0x04, 0x17
        /*003a*/ 	.short	(.L_5137 - .L_5136)
.L_5136:
        /*003c*/ 	.word	0x00000000
        /*0040*/ 	.short	0x0004
        /*0042*/ 	.short	0x0018
        /*0044*/ 	.byte	0x00, 0xf0, 0x11, 0x00


	//----- nvinfo : EIATTR_KPARAM_INFO
	.align		4
.L_5137:
        /*0048*/ 	.byte	0x04, 0x17
        /*004a*/ 	.short	(.L_5139 - .L_5138)
.L_5138:
        /*004c*/ 	.word	0x00000000
        /*0050*/ 	.short	0x0003
        /*0052*/ 	.short	0x0014
        /*0054*/ 	.byte	0x00, 0xf0, 0x11, 0x00


	//----- nvinfo : EIATTR_KPARAM_INFO
	.align		4
.L_5139:
        /*0058*/ 	.byte	0x04, 0x17
        /*005a*/ 	.short	(.L_5141 - .L_5140)
.L_5140:
        /*005c*/ 	.word	0x00000000
        /*0060*/ 	.short	0x0002
        /*0062*/ 	.short	0x0010
        /*0064*/ 	.byte	0x00, 0xf0, 0x11, 0x00


	//----- nvinfo : EIATTR_KPARAM_INFO
	.align		4
.L_5141:
        /*0068*/ 	.byte	0x04, 0x17
        /*006a*/ 	.short	(.L_5143 - .L_5142)
.L_5142:
        /*006c*/ 	.word	0x00000000
        /*0070*/ 	.short	0x0001
        /*0072*/ 	.short	0x0008
        /*0074*/ 	.byte	0x00, 0xf5, 0x21, 0x00


	//----- nvinfo : EIATTR_KPARAM_INFO
	.align		4
.L_5143:
        /*0078*/ 	.byte	0x04, 0x17
        /*007a*/ 	.short	(.L_5145 - .L_5144)
.L_5144:
        /*007c*/ 	.word	0x00000000
        /*0080*/ 	.short	0x0000
        /*0082*/ 	.short	0x0000
        /*0084*/ 	.byte	0x00, 0xf5, 0x21, 0x00


	//----- nvinfo : EIATTR_SPARSE_MMA_MASK
	.align		4
.L_5145:
        /*0088*/ 	.byte	0x03, 0x50
        /*008a*/ 	.short	0x0000


	//----- nvinfo : EIATTR_MAXREG_COUNT
	.align		4
        /*008c*/ 	.byte	0x03, 0x1b
        /*008e*/ 	.short	0x00ff


	//----- nvinfo : EIATTR_MERCURY_ISA_VERSION
	.align		4
        /*0090*/ 	.byte	0x03, 0x5f
        /*0092*/ 	.short	0x0101


	//----- nvinfo : EIATTR_COOP_GROUP_MASK_REGIDS
	.align		4
        /*0094*/ 	.byte	0x04, 0x29
        /*0096*/ 	.short	(.L_5147 - .L_5146)


	//   ....[0]....
.L_5146:
        /*0098*/ 	.word	0xffffffff


	//   ....[1]....
        /*009c*/ 	.word	0xffffffff


	//   ....[2]....
        /*00a0*/ 	.word	0xffffffff


	//   ....[3]....
        /*00a4*/ 	.word	0xffffffff


	//   ....[4]....
        /*00a8*/ 	.word	0xffffffff


	//   ....[5]....
        /*00ac*/ 	.word	0xffffffff


	//   ....[6]....
        /*00b0*/ 	.word	0xffffffff


	//   ....[7]....
        /*00b4*/ 	.word	0xffffffff


	//----- nvinfo : EIATTR_COOP_GROUP_INSTR_OFFSETS
	.align		4
.L_5147:
        /*00b8*/ 	.byte	0x04, 0x28
        /*00ba*/ 	.short	(.L_5149 - .L_5148)


	//   ....[0]....
.L_5148:
        /*00bc*/ 	.word	0x000005b0


	//   ....[1]....
        /*00c0*/ 	.word	0x000005d0


	//   ....[2]....
        /*00c4*/ 	.word	0x00000620


	//   ....[3]....
        /*00c8*/ 	.word	0x00000630


	//   ....[4]....
        /*00cc*/ 	.word	0x00000940


	//   ....[5]....
        /*00d0*/ 	.word	0x00000960


	//   ....[6]....
        /*00d4*/ 	.word	0x00000990


	//   ....[7]....
        /*00d8*/ 	.word	0x000009a0


	//----- nvinfo : EIATTR_VRC_CTA_INIT_COUNT
	.align		4
.L_5149:
        /*00dc*/ 	.byte	0x02, 0x4a
	.zero		1
	.zero		1


	//----- nvinfo : EIATTR_EXIT_INSTR_OFFSETS
	.align		4
        /*00e0*/ 	.byte	0x04, 0x1c
        /*00e2*/ 	.short	(.L_5151 - .L_5150)


	//   ....[0]....
.L_5150:
        /*00e4*/ 	.word	0x000009b0


	//   ....[1]....
        /*00e8*/ 	.word	0x00000ac0


	//   ....[2]....
        /*00ec*/ 	.word	0x00000b90


	//----- nvinfo : EIATTR_CRS_STACK_SIZE
	.align		4
.L_5151:
        /*00f0*/ 	.byte	0x04, 0x1e
        /*00f2*/ 	.short	(.L_5153 - .L_5152)
.L_5152:
        /*00f4*/ 	.word	0x00000000


	//----- nvinfo : EIATTR_CBANK_PARAM_SIZE
	.align		4
.L_5153:
        /*00f8*/ 	.byte	0x03, 0x19
        /*00fa*/ 	.short	0x002d


	//----- nvinfo : EIATTR_PARAM_CBANK
	.align		4
        /*00fc*/ 	.byte	0x04, 0x0a
        /*00fe*/ 	.short	(.L_5155 - .L_5154)
	.align		4
.L_5154:
        /*0100*/ 	.word	index@(.nv.constant0._ZN43_GLOBAL__N__9ae7fba5_10_SoftMax_cu_9f978f6320softmax_warp_forwardIN3c104HalfES2_fLi2ELb0ELb1EEEvPT0_PKT_iiiPKbib)
        /*0104*/ 	.short	0x0380
        /*0106*/ 	.short	0x002d


	//----- nvinfo : EIATTR_SW_WAR
	.align		4
.L_5155:
        /*0108*/ 	.byte	0x04, 0x36
        /*010a*/ 	.short	(.L_5157 - .L_5156)
.L_5156:
        /*010c*/ 	.word	0x00000008
.L_5157:


//--------------------- .nv.info._ZN43_GLOBAL__N__9ae7fba5_10_SoftMax_cu_9f978f6320softmax_warp_forwardIN3c104HalfES2_fLi1ELb0ELb1EEEvPT0_PKT_iiiPKbib --------------------------
	.section	.nv.info._ZN43_GLOBAL__N__9ae7fba5_10_SoftMax_cu_9f978f6320softmax_warp_forwardIN3c104HalfES2_fLi1ELb0ELb1EEEvPT0_PKT_iiiPKbib,"",@"SHT_CUDA_INFO"
	.sectionflags	@""
	.align	4


	//----- nvinfo : EIATTR_CUDA_API_VERSION
	.align		4
        /*0000*/ 	.byte	0x04, 0x37
        /*0002*/ 	.short	(.L_5159 - .L_5158)
.L_5158:
        /*0004*/ 	.word	0x00000082


	//----- nvinfo : EIATTR_KPARAM_INFO
	.align		4
.L_5159:
        /*0008*/ 	.byte	0x04, 0x17
        /*000a*/ 	.short	(.L_5161 - .L_5160)
.L_5160:
        /*000c*/ 	.word	0x00000000
        /*0010*/ 	.short	0x0007
        /*0012*/ 	.short	0x002c
        /*0014*/ 	.byte	0x00, 0xf0, 0x05, 0x00


	//----- nvinfo : EIATTR_KPARAM_INFO
	.align		4
.L_5161:
        /*0018*/ 	.byte	0x04, 0x17
        /*001a*/ 	.short	(.L_5163 - .L_5162)
.L_5162:
        /*001c*/ 	.word	0x00000000
        /*0020*/ 	.short	0x0006
        /*0022*/ 	.short	0x0028
        /*0024*/ 	.byte	0x00, 0xf0, 0x11, 0x00


	//----- nvinfo : EIATTR_KPARAM_INFO
	.align		4
.L_5163:
        /*0028*/ 	.byte	0x04, 0x17
        /*002a*/ 	.short	(.L_5165 - .L_5164)
.L_5164:
        /*002c*/ 	.word	0x00000000
        /*0030*/ 	.short	0x0005
        /*0032*/ 	.short	0x0020
        /*0034*/ 	.byte	0x00, 0xf5, 0x21, 0x00


	//----- nvinfo : EIATTR_KPARAM_INFO
	.align		4
.L_5165:
        /*0038*/ 	.byte	0x04, 0x17
        /*003a*/ 	.short	(.L_5167 - .L_5166)
.L_5166:
        /*003c*/ 	.word	0x00000000
        /*0040*/ 	.short	0x0004
        /*0042*/ 	.short	0x0018
        /*0044*/ 	.byte	0x00, 0xf0, 0x11, 0x00


	//----- nvinfo : EIATTR_KPARAM_INFO
	.align		4
.L_5167:
        /*0048*/ 	.byte	0x04, 0x17
        /*004a*/ 	.short	(.L_5169 - .L_5168)
.L_5168:
        /*004c*/ 	.word	0x00000000
        /*0050*/ 	.short	0x0003
        /*0052*/ 	.short	0x0014
        /*0054*/ 	.byte	0x00, 0xf0, 0x11, 0x00


	//----- nvinfo : EIATTR_KPARAM_INFO
	.align		4
.L_5169:
        /*0058*/ 	.byte	0x04, 0x17
        /*005a*/ 	.short	(.L_5171 - .L_5170)
.L_5170:
        /*005c*/ 	.word	0x00000000
        /*0060*/ 	.short	0x0002
        /*0062*/ 	.short	0x0010
        /*0064*/ 	.byte	0x00, 0xf0, 0x11, 0x00


	//----- nvinfo : EIATTR_KPARAM_INFO
	.align		4
.L_5171:
        /*0068*/ 	.byte	0x04, 0x17
        /*006a*/ 	.short	(.L_5173 - .L_5172)
.L_5172:
        /*006c*/ 	.word	0x00000000
        /*0070*/ 	.short	0x0001
        /*0072*/ 	.short	0x0008
        /*0074*/ 	.byte	0x00, 0xf5, 0x21, 0x00


	//----- nvinfo : EIATTR_KPARAM_INFO
	.align		4
.L_5173:
        /*0078*/ 	.byte	0x04, 0x17
        /*007a*/ 	.short	(.L_5175 - .L_5174)
.L_5174:
        /*007c*/ 	.word	0x00000000
        /*0080*/ 	.short	0x0000
        /*0082*/ 	.short	0x0000
        /*0084*/ 	.byte	0x00, 0xf5, 0x21, 0x00


	//----- nvinfo : EIATTR_SPARSE_MMA_MASK
	.align		4
.L_5175:
        /*0088*/ 	.byte	0x03, 0x50
        /*008a*/ 	.short	0x0000


	//----- nvinfo : EIATTR_MAXREG_COUNT
	.align		4
        /*008c*/ 	.byte	0x03, 0x1b
        /*008e*/ 	.short	0x00ff


	//----- nvinfo : EIATTR_MERCURY_ISA_VERSION
	.align		4
        /*0090*/ 	.byte	0x03, 0x5f
        /*0092*/ 	.short	0x0101


	//----- nvinfo : EIATTR_COOP_GROUP_MASK_REGIDS
	.align		4
        /*0094*/ 	.byte	0x04, 0x29
        /*0096*/ 	.short	(.L_5177 - .L_5176)


	//   ....[0]....
.L_5176:
        /*0098*/ 	.word	0xffffffff


	//   ....[1]....
        /*009c*/ 	.word	0xffffffff


	//   ....[2]....
        /*00a0*/ 	.word	0xffffffff


	//   ....[3]....
        /*00a4*/ 	.word	0xffffffff


	//----- nvinfo : EIATTR_COOP_GROUP_INSTR_OFFSETS
	.align		4
.L_5177:
        /*00a8*/ 	.byte	0x04, 0x28
        /*00aa*/ 	.short	(.L_5179 - .L_5178)


	//   ....[0]....
.L_5178:
        /*00ac*/ 	.word	0x000005b0


	//   ....[1]....
        /*00b0*/ 	.word	0x000005d0


	//   ....[2]....
        /*00b4*/ 	.word	0x000008f0


	//   ....[3]....
        /*00b8*/ 	.word	0x00000900


	//----- nvinfo : EIATTR_VRC_CTA_INIT_COUNT
	.align		4
.L_5179:
        /*00bc*/ 	.byte	0x02, 0x4a
	.zero		1
	.zero		1


	//----- nvinfo : EIATTR_EXIT_INSTR_OFFSETS
	.align		4
        /*00c0*/ 	.byte	0x04, 0x1c
        /*00c2*/ 	.short	(.L_5181 - .L_5180)


	//   ....[0]....
.L_5180:
        /*00c4*/ 	.word	0x00000910


	//   ....[1]....
        /*00c8*/ 	.word	0x00000a20


	//   ....[2]....
        /*00cc*/ 	.word	0x00000af0


	//----- nvinfo : EIATTR_CRS_STACK_SIZE
	.align		4
.L_5181:
        /*00d0*/ 	.byte	0x04, 0x1e
        /*00d2*/ 	.short	(.L_5183 - .L_5182)
.L_5182:
        /*00d4*/ 	.word	0x00000000


	//----- nvinfo : EIATTR_CBANK_PARAM_SIZE
	.align		4
.L_5183:
        /*00d8*/ 	.byte	0x03, 0x19
        /*00da*/ 	.short	0x002d


	//----- nvinfo : EIATTR_PARAM_CBANK
	.align		4
        /*00dc*/ 	.byte	0x04, 0x0a
        /*00de*/ 	.short	(.L_5185 - .L_5184)
	.align		4
.L_5184:
        /*00e0*/ 	.word	index@(.nv.constant0._ZN43_GLOBAL__N__9ae7fba5_10_SoftMax_cu_9f978f6320softmax_warp_forwardIN3c104HalfES2_fLi1ELb0ELb1EEEvPT0_PKT_iiiPKbib)
        /*00e4*/ 	.short	0x0380
        /*00e6*/ 	.short	0x002d


	//----- nvinfo : EIATTR_SW_WAR
	.align		4
.L_5185:
        /*00e8*/ 	.byte	0x04, 0x36
        /*00ea*/ 	.short	(.L_5187 - .L_5186)
.L_5186:
        /*00ec*/ 	.word	0x00000008
.L_5187:


//--------------------- .nv.info._ZN43_GLOBAL__N__9ae7fba5_10_SoftMax_cu_9f978f6320softmax_warp_forwardIN3c104HalfES2_fLi0ELb0ELb1EEEvPT0_PKT_iiiPKbib --------------------------
	.section	.nv.info._ZN43_GLOBAL__N__9ae7fba5_10_SoftMax_cu_9f978f6320softmax_warp_forwardIN3c104HalfES2_fLi0ELb0ELb1EEEvPT0_PKT_iiiPKbib,"",@"SHT_CUDA_INFO"
	.sectionflags	@""
	.align	4


	//----- nvinfo : EIATTR_CUDA_API_VERSION
	.align		4
        /*0000*/ 	.byte	0x04, 0x37
        /*0002*/ 	.short	(.L_5189 - .L_5188)
.L_5188:
        /*0004*/ 	.word	0x00000082


	//----- nvinfo : EIATTR_KPARAM_INFO
	.align		4
.L_5189:
        /*0008*/ 	.byte	0x04, 0x17
        /*000a*/ 	.short	(.L_5191 - .L_5190)
.L_5190:
        /*000c*/ 	.word	0x00000000
        /*0010*/ 	.short	0x0007
        /*0012*/ 	.short	0x002c
        /*0014*/ 	.byte	0x00, 0xf0, 0x05, 0x00


	//----- nvinfo : EIATTR_KPARAM_INFO
	.align		4
.L_5191:
        /*0018*/ 	.byte	0x04, 0x17
        /*001a*/ 	.short	(.L_5193 - .L_5192)
.L_5192:
        /*001c*/ 	.word	0x00000000
        /*0020*/ 	.short	0x0006
        /*0022*/ 	.short	0x0028
        /*0024*/ 	.byte	0x00, 0xf0, 0x11, 0x00


	//----- nvinfo : EIATTR_KPARAM_INFO
	.align		4
.L_5193:
        /*0028*/ 	.byte	0x04, 0x17
        /*002a*/ 	.short	(.L_5195 - .L_5194)
.L_5194:
        /*002c*/ 	.word	0x00000000
        /*0030*/ 	.short	0x0005
        /*0032*/ 	.short	0x0020
        /*0034*/ 	.byte	0x00, 0xf5, 0x21, 0x00


	//----- nvinfo : EIATTR_KPARAM_INFO
	.align		4
.L_5195:
        /*0038*/ 	.byte	0x04, 0x17
        /*003a*/ 	.short	(.L_5197 - .L_5196)
.L_5196:
        /*003c*/ 	.word	0x00000000
        /*0040*/ 	.short	0x0004
        /*0042*/ 	.short	0x0018
        /*0044*/ 	.byte	0x00, 0xf0, 0x11, 0x00


	//----- nvinfo : EIATTR_KPARAM_INFO
	.align		4
.L_5197:
        /*0048*/ 	.byte	0x04, 0x17
        /*004a*/ 	.short	(.L_5199 - .L_5198)
.L_5198:
        /*004c*/ 	.word	0x00000000
        /*0050*/ 	.short	0x0003
        /*0052*/ 	.short	0x0014
        /*0054*/ 	.byte	0x00, 0xf0, 0x11, 0x00


	//----- nvinfo : EIATTR_KPARAM_INFO
	.align		4
.L_5199:
        /*0058*/ 	.byte	0x04, 0x17
        /*005a*/ 	.short	(.L_5201 - .L_5200)
.L_5200:
        /*005c*/ 	.word	0x00000000
        /*0060*/ 	.short	0x0002
        /*0062*/ 	.short	0x0010
        /*0064*/ 	.byte	0x00, 0xf0, 0x11, 0x00


	//----- nvinfo : EIATTR_KPARAM_INFO
	.align		4
.L_5201:
        /*0068*/ 	.byte	0x04, 0x17
        /*006a*/ 	.short	(.L_5203 - .L_5202)
.L_5202:
        /*006c*/ 	.word	0x00000000
        /*0070*/ 	.short	0x0001
        /*0072*/ 	.short	0x0008
        /*0074*/ 	.byte	0x00, 0xf5, 0x21, 0x00


	//----- nvinfo : EIATTR_KPARAM_INFO
	.align		4
.L_5203:
        /*0078*/ 	.byte	0x04, 0x17
        /*007a*/ 	.short	(.L_5205 - .L_5204)
.L_5204:
        /*007c*/ 	.word	0x00000000
        /*0080*/ 	.short	0x0000
        /*0082*/ 	.short	0x0000
        /*0084*/ 	.byte	0x00, 0xf5, 0x21, 0x00


	//----- nvinfo : EIATTR_SPARSE_MMA_MASK
	.align		4
.L_5205:
        /*0088*/ 	.byte	0x03, 0x50
        /*008a*/ 	.short	0x0000


	//----- nvinfo : EIATTR_MAXREG_COUNT
	.align		4
        /*008c*/ 	.byte	0x03, 0x1b
        /*008e*/ 	.short	0x00ff


	//----- nvinfo : EIATTR_MERCURY_ISA_VERSION
	.align		4
        /*0090*/ 	.byte	0x03, 0x5f
        /*0092*/ 	.short	0x0101


	//----- nvinfo : EIATTR_VRC_CTA_INIT_COUNT
	.align		4
        /*0094*/ 	.byte	0x02, 0x4a
	.zero		1
	.zero		1


	//----- nvinfo : EIATTR_EXIT_INSTR_OFFSETS
	.align		4
        /*0098*/ 	.byte	0x04, 0x1c
        /*009a*/ 	.short	(.L_5207 - .L_5206)


	//   ....[0]....
.L_5206:
        /*009c*/ 	.word	0x00000870


	//   ....[1]....
        /*00a0*/ 	.word	0x00000960


	//   ....[2]....
        /*00a4*/ 	.word	0x00000a30


	//----- nvinfo : EIATTR_CRS_STACK_SIZE
	.align		4
.L_5207:
        /*00a8*/ 	.byte	0x04, 0x1e
        /*00aa*/ 	.short	(.L_5209 - .L_5208)
.L_5208:
        /*00ac*/ 	.word	0x00000000


	//----- nvinfo : EIATTR_CBANK_PARAM_SIZE
	.align		4
.L_5209:
        /*00b0*/ 	.byte	0x03, 0x19
        /*00b2*/ 	.short	0x002d


	//----- nvinfo : EIATTR_PARAM_CBANK
	.align		4
        /*00b4*/ 	.byte	0x04, 0x0a
        /*00b6*/ 	.short	(.L_5211 - .L_5210)
	.align		4
.L_5210:
        /*00b8*/ 	.word	index@(.nv.constant0._ZN43_GLOBAL__N__9ae7fba5_10_SoftMax_cu_9f978f6320softmax_warp_forwardIN3c104HalfES2_fLi0ELb0ELb1EEEvPT0_PKT_iiiPKbib)
        /*00bc*/ 	.short	0x0380
        /*00be*/ 	.short	0x002d


	//----- nvinfo : EIATTR_SW_WAR
	.align		4
.L_5211:
        /*00c0*/ 	.byte	0x04, 0x36
        /*00c2*/ 	.short	(.L_5213 - .L_5212)
.L_5212:
        /*00c4*/ 	.word	0x00000008
.L_5213:


//--------------------- .nv.info._ZN43_GLOBAL__N__9ae7fba5_10_SoftMax_cu_9f978f6320softmax_warp_forwardIfffLi11ELb0ELb1EEEvPT0_PKT_iiiPKbib --------------------------
	.section	.nv.info._ZN43_GLOBAL__N__9ae7fba5_10_SoftMax_cu_9f978f6320softmax_warp_forwardIfffLi11ELb0ELb1EEEvPT0_PKT_iiiPKbib,"",@"SHT_CUDA_INFO"
	.sectionflags	@""
	.align	4


	//----- nvinfo : EIATTR_CUDA_API_VERSION
	.align		4
        /*0000*/ 	.byte	0x04, 0x37
        /*0002*/ 	.short	(.L_5215 - .L_5214)
.L_5214:
        /*0004*/ 	.word	0x00000082


	//----- nvinfo : EIATTR_KPARAM_INFO
	.align		4
.L_5215:
        /*0008*/ 	.byte	0x04, 0x17
        /*000a*/ 	.short	(.L_5217 - .L_5216)
.L_5216:
        /*000c*/ 	.word	0x00000000
        /*0010*/ 	.short	0x0007
        /*0012*/ 	.short	0x002c
        /*0014*/ 	.byte	0x00, 0xf0, 0x05, 0x00


	//----- nvinfo : EIATTR_KPARAM_INFO
	.align		4
.L_5217:
        /*0018*/ 	.byte	0x04, 0x17
        /*001a*/ 	.short	(.L_5219 - .L_5218)
.L_5218:
        /*001c*/ 	.word	0x00000000
        /*0020*/ 	.short	0x0006
        /*0022*/ 	.short	0x0028
        /*0024*/ 	.byte	0x00, 0xf0, 0x11, 0x00


	//----- nvinfo : EIATTR_KPARAM_INFO
	.align		4
.L_5219:
        /*0028*/ 	.byte	0x04, 0x17
        /*002a*/ 	.short	(.L_5221 - .L_5220)
.L_5220:
        /*002c*/ 	.word	0x00000000
        /*0030*/ 	.short	0x0005
        /*0032*/ 	.short	0x0020
        /*0034*/ 	.byte	0x00, 0xf5, 0x21, 0x00


	//----- nvinfo : EIATTR_KPARAM_INFO
	.align		4
.L_5221:
        /*0038*/ 	.byte	0x04, 0x17
        /*003a*/ 	.short	(.L_5223 - .L_5222)
.L_5222:
        /*003c*/ 	.word	0x00000000
        /*0040*/ 	.short	0x0004
        /*0042*/ 	.short	0x0018
        /*0044*/ 	.byte	0x00, 0xf0, 0x11, 0x00


	//----- nvinfo : EIATTR_KPARAM_INFO
	.align		4
.L_5223:
        /*0048*/ 	.byte	0x04, 0x17
        /*004a*/ 	.short	(.L_5225 - .L_5224)
.L_5224:
        /*004c*/ 	.word	0x00000000
        /*0050*/ 	.short	0x0003
        /*0052*/ 	.short	0x0014
        /*0054*/ 	.byte	0x00, 0xf0, 0x11, 0x00


	//----- nvinfo : EIATTR_KPARAM_INFO
	.align		4
.L_5225:
        /*0058*/ 	.byte	0x04, 0x17
        /*005a*/ 	.short	(.L_5227 - .L_5226)
.L_5226:
        /*005c*/ 	.word	0x00000000
        /*0060*/ 	.short	0x0002
        /*0062*/ 	.short	0x0010
        /*0064*/ 	.byte	0x00, 0xf0, 0x11, 0x00


	//----- nvinfo : EIATTR_KPARAM_INFO
	.align		4
.L_5227:
        /*0068*/ 	.byte	0x04, 0x17
        /*006a*/ 	.short	(.L_5229 - .L_5228)
.L_5228:
        /*006c*/ 	.word	0x00000000
        /*0070*/ 	.short	0x0001
        /*0072*/ 	.short	0x0008
        /*0074*/ 	.byte	0x00, 0xf5, 0x21, 0x00


	//----- nvinfo : EIATTR_KPARAM_INFO
	.align		4
.L_5229:
        /*0078*/ 	.byte	0x04, 0x17
        /*007a*/ 	.short	(.L_5231 - .L_5230)
.L_5230:
        /*007c*/ 	.word	0x00000000
        /*0080*/ 	.short	0x0000
        /*0082*/ 	.short	0x0000
        /*0084*/ 	.byte	0x00, 0xf5, 0x21, 0x00


	//----- nvinfo : EIATTR_SPARSE_MMA_MASK
	.align		4
.L_5231:
        /*0088*/ 	.byte	0x03, 0x50
        /*008a*/ 	.short	0x0000


	//----- nvinfo : EIATTR_MAXREG_COUNT
	.align		4
        /*008c*/ 	.byte	0x03, 0x1b
        /*008e*/ 	.short	0x00ff


	//----- nvinfo : EIATTR_MERCURY_ISA_VERSION
	.align		4
        /*0090*/ 	.byte	0x03, 0x5f
        /*0092*/ 	.short	0x0101


	//----- nvinfo : EIATTR_COOP_GROUP_MASK_REGIDS
	.align		4
        /*0094*/ 	.byte	0x04, 0x29
        /*0096*/ 	.short	(.L_5233 - .L_5232)


	//   ....[0]....
.L_5232:
        /*0098*/ 	.word	0xffffffff


	//   ....[1]....
        /*009c*/ 	.word	0xffffffff


	//   ....[2]....
        /*00a0*/ 	.word	0xffffffff


	//   ....[3]....
        /*00a4*/ 	.word	0xffffffff


	//   ....[4]....
        /*00a8*/ 	.word	0xffffffff


	//   ....[5]....
        /*00ac*/ 	.word	0xffffffff


	//   ....[6]....
        /*00b0*/ 	.word	0xffffffff


	//   ....[7]....
        /*00b4*/ 	.word	0xffffffff


	//   ....[8]....
        /*00b8*/ 	.word	0xffffffff


	//   ....[9]....
        /*00bc*/ 	.word	0xffffffff


	//----- nvinfo : EIATTR_COOP_GROUP_INSTR_OFFSETS
	.align		4
.L_5233:
        /*00c0*/ 	.byte	0x04, 0x28
        /*00c2*/ 	.short	(.L_5235 - .L_5234)


	//   ....[0]....
.L_5234:
        /*00c4*/ 	.word	0x000059a0


	//   ....[1]....
        /*00c8*/ 	.word	0x000059e0


	//   ....[2]....
        /*00cc*/ 	.word	0x00005a20


	//   ....[3]....
        /*00d0*/ 	.word	0x00005a60


	//   ....[4]....
        /*00d4*/ 	.word	0x00005a90


	//   ....[5]....
        /*00d8*/ 	.word	0x000086d0


	//   ....[6]....
        /*00dc*/ 	.word	0x000086f0


	//   ....[7]....
        /*00e0*/ 	.word	0x00008710


	//   ....[8]....
        /*00e4*/ 	.word	0x00008730


	//   ....[9]....
        /*00e8*/ 	.word	0x00008750


	//----- nvinfo : EIATTR_VRC_CTA_INIT_COUNT
	.align		4
.L_5235:
        /*00ec*/ 	.byte	0x02, 0x4a
	.zero		1
	.zero		1


	//----- nvinfo : EIATTR_EXIT_INSTR_OFFSETS
	.align		4
        /*00f0*/ 	.byte	0x04, 0x1c
        /*00f2*/ 	.short	(.L_5237 - .L_5236)


	//   ....[0]....
.L_5236:
        /*00f4*/ 	.word	0x00008770


	//   ....[1]....
        /*00f8*/ 	.word	0x00008780


	//   ....[2]....
        /*00fc*/ 	.word	0x00008820


	//   ....[3]....
        /*0100*/ 	.word	0x00008890


	//   ....[4]....
        /*0104*/ 	.word	0x00008900


	//   ....[5]....
        /*0108*/ 	.word	0x00008960


	//   ....[6]....
        /*010c*/ 	.word	0x000089c0


	//   ....[7]....
        /*0110*/ 	.word	0x00008a20


	//   ....[8]....
        /*0114*/ 	.word	0x00008a80


	//   ....[9]....
        /*0118*/ 	.word	0x00008ae0


	//   ....[10]....
        /*011c*/ 	.word	0x00008b40


	//   ....[11]....
        /*0120*/ 	.word	0x00008ba0


	//   ....[12]....
        /*0124*/ 	.word	0x00008c00


	//   ....[13]....
        /*0128*/ 	.word	0x00008c60


	//   ....[14]....
        /*012c*/ 	.word	0x00008cc0


	//   ....[15]....
        /*0130*/ 	.word	0x00008d20


	//   ....[16]....
        /*0134*/ 	.word	0x00008d80


	//   ....[17]....
        /*0138*/ 	.word	0x00008de0


	//   ....[18]....
        /*013c*/ 	.word	0x00008e40


	//   ....[19]....
        /*0140*/ 	.word	0x00008ea0


	//   ....[20]....
        /*0144*/ 	.word	0x00008f00


	//   ....[21]....
        /*0148*/ 	.word	0x00008f60


	//   ....[22]....
        /*014c*/ 	.word	0x00008fc0


	//   ....[23]....
        /*0150*/ 	.word	0x00009020


	//   ....[24]....
        /*0154*/ 	.word	0x00009080


	//   ....[25]....
        /*0158*/ 	.word	0x000090e0


	//   ....[26]....
        /*015c*/ 	.word	0x00009140


	//   ....[27]....
        /*0160*/ 	.word	0x000091a0


	//   ....[28]....
        /*0164*/ 	.word	0x00009200


	//   ....[29]....
        /*0168*/ 	.word	0x00009260


	//   ....[30]....
        /*016c*/ 	.word	0x000092c0


	//   ....[31]....
        /*0170*/ 	.word	0x00009320


	//   ....[32]....
        /*0174*/ 	.word	0x00009380


	//   ....[33]....
        /*0178*/ 	.word	0x000093e0


	//   ....[34]....
        /*017c*/ 	.word	0x00009440


	//   ....[35]....
        /*0180*/ 	.word	0x000094a0


	//   ....[36]....
        /*0184*/ 	.word	0x00009500


	//   ....[37]....
        /*0188*/ 	.word	0x00009560


	//   ....[38]....
        /*018c*/ 	.word	0x000095c0


	//   ....[39]....
        /*0190*/ 	.word	0x00009620


	//   ....[40]....
        /*0194*/ 	.word	0x00009680


	//   ....[41]....
        /*0198*/ 	.word	0x000096e0


	//   ....[42]....
        /*019c*/ 	.word	0x00009740


	//   ....[43]....
        /*01a0*/ 	.word	0x000097a0


	//   ....[44]....
        /*01a4*/ 	.word	0x00009800


	//   ....[45]....
        /*01a8*/ 	.word	0x00009860


	//   ....[46]....
        /*01ac*/ 	.word	0x000098c0


	//   ....[47]....
        /*01b0*/ 	.word	0x00009920


	//   ....[48]....
        /*01b4*/ 	.word	0x00009980


	//   ....[49]....
        /*01b8*/ 	.word	0x000099e0


	//   ....[50]....
        /*01bc*/ 	.word	0x00009a40


	//   ....[51]....
        /*01c0*/ 	.word	0x00009aa0


	//   ....[52]....
        /*01c4*/ 	.word	0x00009b00


	//   ....[53]....
        /*01c8*/ 	.word	0x00009b60


	//   ....[54]....
        /*01cc*/ 	.word	0x00009bc0


	//   ....[55]....
        /*01d0*/ 	.word	0x00009c20


	//   ....[56]....
        /*01d4*/ 	.word	0x00009c80


	//   ....[57]....
        /*01d8*/ 	.word	0x00009ce0


	//   ....[58]....
        /*01dc*/ 	.word	0x00009d40


	//   ....[59]....
        /*01e0*/ 	.word	0x00009da0


	//   ....[60]....
        /*01e4*/ 	.word	0x00009e00


	//   ....[61]....
        /*01e8*/ 	.word	0x00009e60


	//   ....[62]....
        /*01ec*/ 	.word	0x00009ec0


	//   ....[63]....
        /*01f0*/ 	.word	0x00009f20


	//   ....[64]....
        /*01f4*/ 	.word	0x00009f80


	//   ....[65]....
        /*01f8*/ 	.word	0x00009fd0


	//----- nvinfo : EIATTR_CRS_STACK_SIZE
	.align		4
.L_5237:
        /*01fc*/ 	.byte	0x04, 0x1e
        /*01fe*/ 	.short	(.L_5239 - .L_5238)
.L_5238:
        /*0200*/ 	.word	0x00000000


	//----- nvinfo : EIATTR_CBANK_PARAM_SIZE
	.align		4
.L_5239:
        /*0204*/ 	.byte	0x03, 0x19
        /*0206*/ 	.short	0x002d


	//----- nvinfo : EIATTR_PARAM_CBANK
	.align		4
        /*0208*/ 	.byte	0x04, 0x0a
        /*020a*/ 	.short	(.L_5241 - .L_5240)
	.align		4
.L_5240:
        /*020c*/ 	.word	index@(.nv.constant0._ZN43_GLOBAL__N__9ae7fba5_10_SoftMax_cu_9f978f6320softmax_warp_forwardIfffLi11ELb0ELb1EEEvPT0_PKT_iiiPKbib)
        /*0210*/ 	.short	0x0380
        /*0212*/ 	.short	0x002d


	//----- nvinfo : EIATTR_SW_WAR
	.align		4
.L_5241:
        /*0214*/ 	.byte	0x04, 0x36
        /*0216*/ 	.short	(.L_5243 - .L_5242)
.L_5242:
        /*0218*/ 	.word	0x00000008
.L_5243:


//--------------------- .nv.info._ZN43_GLOBAL__N__9ae7fba5_10_SoftMax_cu_9f978f6320softmax_warp_forwardIfffLi10ELb0ELb1EEEvPT0_PKT_iiiPKbib --------------------------
	.section	.nv.info._ZN43_GLOBAL__N__9ae7fba5_10_SoftMax_cu_9f978f6320softmax_warp_forwardIfffLi10ELb0ELb1EEEvPT0_PKT_iiiPKbib,"",@"SHT_CUDA_INFO"
	.sectionflags	@""
	.align	4


	//----- nvinfo : EIATTR_CUDA_API_VERSION
	.align		4
        /*0000*/ 	.byte	0x04, 0x37
        /*0002*/ 	.short	(.L_5245 - .L_5244)
.L_5244:
        /*0004*/ 	.word	0x00000082


	//----- nvinfo : EIATTR_KPARAM_INFO
	.align		4
.L_5245:
        /*0008*/ 	.byte	0x04, 0x17
        /*000a*/ 	.short	(.L_5247 - .L_5246)
.L_5246:
        /*000c*/ 	.word	0x00000000
        /*0010*/ 	.short	0x0007
        /*0012*/ 	.short	0x002c
        /*0014*/ 	.byte	0x00, 0xf0, 0x05, 0x00


	//----- nvinfo : EIATTR_KPARAM_INFO
	.align		4
.L_5247:
        /*0018*/ 	.byte	0x04, 0x17
        /*001a*/ 	.short	(.L_5249 - .L_5248)
.L_5248:
        /*001c*/ 	.word	0x00000000
        /*0020*/ 	.short	0x0006
        /*0022*/ 	.short	0x0028
        /*0024*/ 	.byte	0x00, 0xf0, 0x11, 0x00


	//----- nvinfo : EIATTR_KPARAM_INFO
	.align		4
.L_5249:
        /*0028*/ 	.byte	0x04, 0x17
        /*002a*/ 	.short	(.L_5251 - .L_5250)
.L_5250:
        /*002c*/ 	.word	0x00000000
        /*0030*/ 	.short	0x0005
        /*0032*/ 	.short	0x0020
        /*0034*/ 	.byte	0x00, 0xf5, 0x21, 0x00


	//----- nvinfo : EIATTR_KPARAM_INFO
	.align		4
.L_5251:
        /*0038*/ 	.byte	0x04, 0x17
        /*003a*/ 	.short	(.L_5253 - .L_5252)
.L_5252:
        /*003c*/ 	.word	0x00000000
        /*0040*/ 	.short	0x0004
        /*0042*/ 	.short	0x0018
        /*0044*/ 	.byte	0x00, 0xf0, 0x11, 0x00


	//----- nvinfo : EIATTR_KPARAM_INFO
	.align		4
.L_5253:
        /*0048*/ 	.byte	0x04, 0x17
        /*004a*/ 	.short	(.L_5255 - .L_5254)
.L_5254:
        /*004c*/ 	.word	0x00000000
        /*0050*/ 	.short	0x0003
        /*0052*/ 	.short	0x0014
        /*0054*/ 	.byte	0x00, 0xf0, 0x11, 0x00


	//----- nvinfo : EIATTR_KPARAM_INFO
	.align		4
.L_5255:
        /*0058*/ 	.byte	0x04, 0x17
        /*005a*/ 	.short	(.L_5257 - .L_5256)
.L_5256:
        /*005c*/ 	.word	0x00000000
        /*0060*/ 	.short	0x0002
        /*0062*/ 	.short	0x0010
        /*0064*/ 	.byte	0x00, 0xf0, 0x11, 0x00


	//----- nvinfo : EIATTR_KPARAM_INFO
	.align		4
.L_5257:
        /*0068*/ 	.byte	0x04, 0x17
        /*006a*/ 	.short	(.L_5259 - .L_5258)
.L_5258:
        /*006c*/ 	.word	0x00000000
        /*0070*/ 	.short	0x0001
        /*0072*/ 	.short	0x0008
        /*0074*/ 	.byte	0x00, 0xf5, 0x21, 0x00


	//----- nvinfo : EIATTR_KPARAM_INFO
	.align		4
.L_5259:
        /*0078*/ 	.byte	0x04, 0x17
        /*007a*/ 	.short	(.L_5261 - .L_5260)
.L_5260:
        /*007c*/ 	.word	0x00000000
        /*0080*/ 	.short	0x0000
        /*0082*/ 	.short	0x0000
        /*0084*/ 	.byte	0x00, 0xf5, 0x21, 0x00


	//----- nvinfo : EIATTR_SPARSE_MMA_MASK
	.align		4
.L_5261:
        /*0088*/ 	.byte	0x03, 0x50
        /*008a*/ 	.short	0x0000


	//----- nvinfo : EIATTR_MAXREG_COUNT
	.align		4
        /*008c*/ 	.byte	0x03, 0x1b
        /*008e*/ 	.short	0x00ff


	//----- nvinfo : EIATTR_MERCURY_ISA_VERSION
	.align		4
        /*0090*/ 	.byte	0x03, 0x5f
        /*0092*/ 	.short	0x0101


	//----- nvinfo : EIATTR_COOP_GROUP_MASK_REGIDS
	.align		4
        /*0094*/ 	.byte	0x04, 0x29
        /*0096*/ 	.short	(.L_5263 - .L_5262)


	//   ....[0]....
.L_5262:
        /*0098*/ 	.word	0xffffffff


	//   ....[1]....
        /*009c*/ 	.word	0xffffffff


	//   ....[2]....
        /*00a0*/ 	.word	0xffffffff


	//   ....[3]....
        /*00a4*/ 	.word	0xffffffff


	//   ....[4]....
        /*00a8*/ 	.word	0xffffffff


	//   ....[5]....
        /*00ac*/ 	.word	0xffffffff


	//   ....[6]....
        /*00b0*/ 	.word	0xffffffff


	//   ....[7]....
        /*00b4*/ 	.word	0xffffffff


	//   ....[8]....
        /*00b8*/ 	.word	0xffffffff


	//   ....[9]....
        /*00bc*/ 	.word	0xffffffff


	//----- nvinfo : EIATTR_COOP_GROUP_INSTR_OFFSETS
	.align		4
.L_5263:
        /*00c0*/ 	.byte	0x04, 0x28
        /*00c2*/ 	.short	(.L_5265 - .L_5264)


	//   ....[0]....
.L_5264:
        /*00c4*/ 	.word	0x00002d70


	//   ....[1]....
        /*00c8*/ 	.word	0x00002da0


	//   ....[2]....
        /*00cc*/ 	.word	0x00002dd0


	//   ....[3]....
        /*00d0*/ 	.word	0x00002e10


	//   ....[4]....
        /*00d4*/ 	.word	0x00002e50


	//   ....[5]....
        /*00d8*/ 	.word	0x000044f0


	//   ....[6]....
        /*00dc*/ 	.word	0x00004510


	//   ....[7]....
        /*00e0*/ 	.word	0x00004530


	//   ....[8]....
        /*00e4*/ 	.word	0x00004550


	//   ....[9]....
        /*00e8*/ 	.word	0x00004570


	//----- nvinfo : EIATTR_VRC_CTA_INIT_COUNT
	.align		4
.L_5265:
        /*00ec*/ 	.byte	0x02, 0x4a
	.zero		1
	.zero		1


	//----- nvinfo : EIATTR_EXIT_INSTR_OFFSETS
	.align		4
        /*00f0*/ 	.byte	0x04, 0x1c
        /*00f2*/ 	.short	(.L_5267 - .L_5266)


	//   ....[0]....
.L_5266:
        /*00f4*/ 	.word	0x00004590


	//   ....[1]....
        /*00f8*/ 	.word	0x000045b0


	//   ....[2]....
        /*00fc*/ 	.word	0x00004650


	//   ....[3]....
        /*0100*/ 	.word	0x000046c0


	//   ....[4]....
        /*0104*/ 	.word	0x00004730


	//   ....[5]....
        /*0108*/ 	.word	0x00004790


	//   ....[6]....
        /*010c*/ 	.word	0x000047f0


	//   ....[7]....
        /*0110*/ 	.word	0x00004850


	//   ....[8]....
        /*0114*/ 	.word	0x000048b0


	//   ....[9]....
        /*0118*/ 	.word	0x00004910


	//   ....[10]....
        /*011c*/ 	.word	0x00004970


	//   ....[11]....
        /*0120*/ 	.word	0x000049d0


	//   ....[12]....
        /*0124*/ 	.word	0x00004a30


	//   ....[13]....
        /*0128*/ 	.word	0x00004a90


	//   ....[14]....
        /*012c*/ 	.word	0x00004af0


	//   ....[15]....
        /*0130*/ 	.word	0x00004b50


	//   ....[16]....
        /*0134*/ 	.word	0x00004bb0


	//   ....[17]....
        /*0138*/ 	.word	0x00004c10


	//   ....[18]....
        /*013c*/ 	.word	0x00004c70


	//   ....[19]....
        /*0140*/ 	.word	0x00004cd0


	//   ....[20]....
        /*0144*/ 	.word	0x00004d30


	//   ....[21]....
        /*0148*/ 	.word	0x00004d90


	//   ....[22]....
        /*014c*/ 	.word	0x00004df0


	//   ....[23]....
        /*0150*/ 	.word	0x00004e50


	//   ....[24]....
        /*0154*/ 	.word	0x00004eb0


	//   ....[25]....
        /*0158*/ 	.word	0x00004f10


	//   ....[26]....
        /*015c*/ 	.word	0x00004f70


	//   ....[27]....
        /*0160*/ 	.word	0x00004fd0


	//   ....[28]....
        /*0164*/ 	.word	0x00005030


	//   ....[29]....
        /*0168*/ 	.word	0x00005090


	//   ....[30]....
        /*016c*/ 	.word	0x000050f0


	//   ....[31]....
        /*0170*/ 	.word	0x00005150


	//   ....[32]....
        /*0174*/ 	.word	0x000051b0


	//   ....[33]....
        /*0178*/ 	.word	0x00005200


	//----- nvinfo : EIATTR_CRS_STACK_SIZE
	.align		4
.L_5267:
        /*017c*/ 	.byte	0x04, 0x1e
        /*017e*/ 	.short	(.L_5269 - .L_5268)
.L_5268:
        /*0180*/ 	.word	0x00000000


	//----- nvinfo : EIATTR_CBANK_PARAM_SIZE
	.align		4
.L_5269:
        /*0184*/ 	.byte	0x03, 0x19
        /*0186*/ 	.short	0x002d


	//----- nvinfo : EIATTR_PARAM_CBANK
	.align		4
        /*0188*/ 	.byte	0x04, 0x0a
        /*018a*/ 	.short	(.L_5271 - .L_5270)
	.align		4
.L_5270:
        /*018c*/ 	.word	index@(.nv.constant0._ZN43_GLOBAL__N__9ae7fba5_10_SoftMax_cu_9f978f6320softmax_warp_forwardIfffLi10ELb0ELb1EEEvPT0_PKT_iiiPKbib)
        /*0190*/ 	.short	0x0380
        /*0192*/ 	.short	0x002d


	//----- nvinfo : EIATTR_SW_WAR
	.align		4
.L_5271:
        /*0194*/ 	.byte	0x04, 0x36
        /*0196*/ 	.short	(.L_5273 - .L_5272)
.L_5272:
        /*0198*/ 	.word	0x00000008
.L_5273:


//--------------------- .nv.info._ZN43_GLOBAL__N__9ae7fba5_10_SoftMax_cu_9f978f6320softmax_warp_forwardIfffLi9ELb0ELb1EEEvPT0_PKT_iiiPKbib --------------------------
	.section	.nv.info._ZN43_GLOBAL__N__9ae7fba5_10_SoftMax_cu_9f978f6320softmax_warp_forwardIfffLi9ELb0ELb1EEEvPT0_PKT_iiiPKbib,"",@"SHT_CUDA_INFO"
	.sectionflags	@""
	.align	4


	//----- nvinfo : EIATTR_CUDA_API_VERSION
	.align		4
        /*0000*/ 	.byte	0x04, 0x37
        /*0002*/ 	.short	(.L_5275 - .L_5274)
.L_5274:
        /*0004*/ 	.word	0x00000082


	//----- nvinfo : EIATTR_KPARAM_INFO
	.align		4
.L_5275:
        /*0008*/ 	.byte	0x04, 0x17
        /*000a*/ 	.short	(.L_5277 - .L_5276)
.L_5276:
        /*000c*/ 	.word	0x00000000
        /*0010*/ 	.short	0x0007
        /*0012*/ 	.short	0x002c
        /*0014*/ 	.byte	0x00, 0xf0, 0x05, 0x00


	//----- nvinfo : EIATTR_KPARAM_INFO
	.align		4
.L_5277:
        /*0018*/ 	.byte	0x04, 0x17
        /*001a*/ 	.short	(.L_5279 - .L_5278)
.L_5278:
        /*001c*/ 	.word	0x00000000
        /*0020*/ 	.short	0x0006
        /*0022*/ 	.short	0x0028
        /*0024*/ 	.byte	0x00, 0xf0, 0x11, 0x00


	//----- nvinfo : EIATTR_KPARAM_INFO
	.align		4
.L_5279:
        /*0028*/ 	.byte	0x04, 0x17
        /*002a*/ 	.short	(.L_5281 - .L_5280)
.L_5280:
        /*002c*/ 	.word	0x00000000
        /*0030*/ 	.short	0x0005
        /*0032*/ 	.short	0x0020
        /*0034*/ 	.byte	0x00, 0xf5, 0x21, 0x00


	//----- nvinfo : EIATTR_KPARAM_INFO
	.align		4
.L_5281:
        /*0038*/ 	.byte	0x04, 0x17
        /*003a*/ 	.short	(.L_5283 - .L_5282)
.L_5282:
        /*003c*/ 	.word	0x00000000
        /*0040*/ 	.short	0x0004
        /*0042*/ 	.short	0x0018
        /*0044*/ 	.byte	0x00, 0xf0, 0x11, 0x00


	//----- nvinfo : EIATTR_KPARAM_INFO
	.align		4
.L_5283:
        /*0048*/ 	.byte	0x04, 0x17
        /*004a*/ 	.short	(.L_5285 - .L_5284)
.L_5284:
        /*004c*/ 	.word	0x00000000
        /*0050*/ 	.short	0x0003
        /*0052*/ 	.short	0x0014
        /*0054*/ 	.byte	0x00, 0xf0, 0x11, 0x00


	//----- nvinfo : EIATTR_KPARAM_INFO
	.align		4
.L_5285:
        /*0058*/ 	.byte	0x04, 0x17
        /*005a*/ 	.short	(.L_5287 - .L_5286)
.L_5286:
        /*005c*/ 	.word	0x00000000
        /*0060*/ 	.short	0x0002
        /*0062*/ 	.short	0x0010
        /*0064*/ 	.byte	0x00, 0xf0, 0x11, 0x00


	//----- nvinfo : EIATTR_KPARAM_INFO
	.align		4
.L_5287:
        /*0068*/ 	.byte	0x04, 0x17
        /*006a*/ 	.short	(.L_5289 - .L_5288)
.L_5288:
        /*006c*/ 	.word	0x00000000
        /*0070*/ 	.short	0x0001
        /*0072*/ 	.short	0x0008
        /*0074*/ 	.byte	0x00, 0xf5, 0x21, 0x00


	//----- nvinfo : EIATTR_KPARAM_INFO
	.align		4
.L_5289:
        /*0078*/ 	.byte	0x04, 0x17
        /*007a*/ 	.short	(.L_5291 - .L_5290)
.L_5290:
        /*007c*/ 	.word	0x00000000
        /*0080*/ 	.short	0x0000
        /*0082*/ 	.short	0x0000
        /*0084*/ 	.byte	0x00, 0xf5, 0x21, 0x00


	//----- nvinfo : EIATTR_SPARSE_MMA_MASK
	.align		4
.L_5291:
        /*0088*/ 	.byte	0x03, 0x50
        /*008a*/ 	.short	0x0000


	//----- nvinfo : EIATTR_MAXREG_COUNT
	.align		4
        /*008c*/ 	.byte	0x03, 0x1b
        /*008e*/ 	.short	0x00ff


	//----- nvinfo : EIATTR_MERCURY_ISA_VERSION
	.align		4
        /*0090*/ 	.byte	0x03, 0x5f
        /*0092*/ 	.short	0x0101


	//----- nvinfo : EIATTR_COOP_GROUP_MASK_REGIDS
	.align		4
        /*0094*/ 	.byte	0x04, 0x29
        /*0096*/ 	.short	(.L_5293 - .L_5292)


	//   ....[0]....
.L_5292:
        /*0098*/ 	.word	0xffffffff


	//   ....[1]....
        /*009c*/ 	.word	0xffffffff


	//   ....[2]....
        /*00a0*/ 	.word	0xffffffff


	//   ....[3]....
        /*00a4*/ 	.word	0xffffffff


	//   ....[4]....
        /*00a8*/ 	.word	0xffffffff


	//   ....[5]....
        /*00ac*/ 	.word	0xffffffff


	//   ....[6]....
        /*00b0*/ 	.word	0xffffffff


	//   ....[7]....
        /*00b4*/ 	.word	0xffffffff


	//   ....[8]....
        /*00b8*/ 	.word	0xffffffff


	//   ....[9]....
        /*00bc*/ 	.word	0xffffffff


	//----- nvinfo : EIATTR_COOP_GROUP_INSTR_OFFSETS
	.align		4
.L_5293:
        /*00c0*/ 	.byte	0x04, 0x28
        /*00c2*/ 	.short	(.L_5295 - .L_5294)


	//   ....[0]....
.L_5294:
        /*00c4*/ 	.word	0x00001610


	//   ....[1]....
        /*00c8*/ 	.word	0x00001640


	//   ....[2]....
        /*00cc*/ 	.word	0x00001670


	//   ....[3]....
        /*00d0*/ 	.word	0x000016a0


	//   ....[4]....
        /*00d4*/ 	.word	0x000016e0


	//   ....[5]....
        /*00d8*/ 	.word	0x00002270


	//   ....[6]....
        /*00dc*/ 	.word	0x00002290


	//   ....[7]....
        /*00e0*/ 	.word	0x000022b0


	//   ....[8]....
        /*00e4*/ 	.word	0x000022d0


	//   ....[9]....
        /*00e8*/ 	.word	0x000022f0


	//----- nvinfo : EIATTR_VRC_CTA_INIT_COUNT
	.align		4
.L_5295:
        /*00ec*/ 	.byte	0x02, 0x4a
	.zero		1
	.zero		1


	//----- nvinfo : EIATTR_EXIT_INSTR_OFFSETS
	.align		4
        /*00f0*/ 	.byte	0x04, 0x1c
        /*00f2*/ 	.short	(.L_5297 - .L_5296)


	//   ....[0]....
.L_5296:
        /*00f4*/ 	.word	0x00002310


	//   ....[1]....
        /*00f8*/ 	.word	0x00002330


	//   ....[2]....
        /*00fc*/ 	.word	0x000023d0


	//   ....[3]....
        /*0100*/ 	.word	0x00002440


	//   ....[4]....
        /*0104*/ 	.word	0x000024a0


	//   ....[5]....
        /*0108*/ 	.word	0x00002500


	//   ....[6]....
        /*010c*/ 	.word	0x00002560


	//   ....[7]....
        /*0110*/ 	.word	0x000025c0


	//   ....[8]....
        /*0114*/ 	.word	0x00002620


	//   ....[9]....
        /*0118*/ 	.word	0x00002680


	//   ....[10]....
        /*011c*/ 	.word	0x000026e0


	//   ....[11]....
        /*0120*/ 	.word	0x00002740


	//   ....[12]....
        /*0124*/ 	.word	0x000027a0


	//   ....[13]....
        /*0128*/ 	.word	0x00002800


	//   ....[14]....
        /*012c*/ 	.word	0x00002850


	//   ....[15]....
        /*0130*/ 	.word	0x000028a0


	//   ....[16]....
        /*0134*/ 	.word	0x00002900


	//   ....[17]....
        /*0138*/ 	.word	0x00002950


	//----- nvinfo : EIATTR_CRS_STACK_SIZE
	.align		4
.L_5297:
        /*013c*/ 	.byte	0x04, 0x1e
        /*013e*/ 	.short	(.L_5299 - .L_5298)
.L_5298:
        /*0140*/ 	.word	0x00000000


	//----- nvinfo : EIATTR_CBANK_PARAM_SIZE
	.align		4
.L_5299:
        /*0144*/ 	.byte	0x03, 0x19
        /*0146*/ 	.short	0x002d


	//----- nvinfo : EIATTR_PARAM_CBANK
	.align		4
        /*0148*/ 	.byte	0x04, 0x0a
        /*014a*/ 	.short	(.L_5301 - .L_5300)
	.align		4
.L_5300:
        /*014c*/ 	.word	index@(.nv.constant0._ZN43_GLOBAL__N__9ae7fba5_10_SoftMax_cu_9f978f6320softmax_warp_forwardIfffLi9ELb0ELb1EEEvPT0_PKT_iiiPKbib)
        /*0150*/ 	.short	0x0380
        /*0152*/ 	.short	0x002d


	//----- nvinfo : EIATTR_SW_WAR
	.align		4
.L_5301:
        /*0154*/ 	.byte	0x04, 0x36
        /*0156*/ 	.short	(.L_5303 - .L_5302)
.L_5302:
        /*0158*/ 	.word	0x00000008
.L_5303:


//--------------------- .nv.info._ZN43_GLOBAL__N__9ae7fba5_10_SoftMax_cu_9f978f6320softmax_warp_forwardIfffLi8ELb0ELb1EEEvPT0_PKT_iiiPKbib --------------------------
	.section	.nv.info._ZN43_GLOBAL__N__9ae7fba5_10_SoftMax_cu_9f978f6320softmax_warp_forwardIfffLi8ELb0ELb1EEEvPT0_PKT_iiiPKbib,"",@"SHT_CUDA_INFO"
	.sectionflags	@""
	.align	4


	//----- nvinfo : EIATTR_CUDA_API_VERSION
	.align		4
        /*0000*/ 	.byte	0x04, 0x37
        /*0002*/ 	.short	(.L_5305 - .L_5304)
.L_5304:
        /*0004*/ 	.word	0x00000082


	//----- nvinfo : EIATTR_KPARAM_INFO
	.align		4
.L_5305:
        /*0008*/ 	.byte	0x04, 0x17
        /*000a*/ 	.short	(.L_5307 - .L_5306)
.L_5306:
        /*000c*/ 	.word	0x00000000
        /*0010*/ 	.short	0x0007
        /*0012*/ 	.short	0x002c
        /*0014*/ 	.byte	0x00, 0xf0, 0x05, 0x00


	//----- nvinfo : EIATTR_KPARAM_INFO
	.align		4
.L_5307:
        /*0018*/ 	.byte	0x04, 0x17
        /*001a*/ 	.short	(.L_5309 - .L_5308)
.L_5308:
        /*001c*/ 	.word	0x00000000
        /*0020*/ 	.short	0x0006
        /*0022*/ 	.short	0x0028
        /*0024*/ 	.byte	0x00, 0xf0, 0x11, 0x00


	//----- nvinfo : EIATTR_KPARAM_INFO
	.align		4
.L_5309:
        /*0028*/ 	.byte	0x04, 0x17
        /*002a*/ 	.short	(.L_5311 - .L_5310)
.L_5310:
        /*002c*/ 	.word	0x00000000
        /*0030*/ 	.short	0x0005
        /*0032*/ 	.short	0x0020
        /*0034*/ 	.byte	0x00, 0xf5, 0x21, 0x00


	//----- nvinfo : EIATTR_KPARAM_INFO
	.align		4
.L_5311:
        /*0038*/ 	.byte	0x04, 0x17
        /*003a*/ 	.short	(.L_5313 - .L_5312)
.L_5312:
        /*003c*/ 	.word	0x00000000
        /*0040*/ 	.short	0x0004
        /*0042*/ 	.short	0x0018
        /*0044*/ 	.byte	0x00, 0xf0, 0x11, 0x00


	//----- nvinfo : EIATTR_KPARAM_INFO
	.align		4
.L_5313:
        /*0048*/ 	.byte	0x04, 0x17
        /*004a*/ 	.short	(.L_5315 - .L_5314)
.L_5314:
        /*004c*/ 	.word	0x00000000
        /*0050*/ 	.short	0x0003
        /*0052*/ 	.short	0x0014
        /*0054*/ 	.byte	0x00, 0xf0, 0x11, 0x00


	//----- nvinfo : EIATTR_KPARAM_INFO
	.align		4
.L_5315:
        /*0058*/ 	.byte	0x04, 0x17
        /*005a*/ 	.short	(.L_5317 - .L_5316)
.L_5316:
        /*005c*/ 	.word	0x00000000
        /*0060*/ 	.short	0x0002
        /*0062*/ 	.short	0x0010
        /*0064*/ 	.byte	0x00, 0xf0, 0x11, 0x00


	//----- nvinfo : EIATTR_KPARAM_INFO
	.align		4
.L_5317:
        /*0068*/ 	.byte	0x04, 0x17
        /*006a*/ 	.short	(.L_5319 - .L_5318)
.L_5318:
        /*006c*/ 	.word	0x00000000
        /*0070*/ 	.short	0x0001
        /*0072*/ 	.short	0x0008
        /*0074*/ 	.byte	0x00, 0xf5, 0x21, 0x00


	//----- nvinfo : EIATTR_KPARAM_INFO
	.align		4
.L_5319:
        /*0078*/ 	.byte	0x04, 0x17
        /*007a*/ 	.short	(.L_5321 - .L_5320)
.L_5320:
        /*007c*/ 	.word	0x00000000
        /*0080*/ 	.short	0x0000
        /*0082*/ 	.short	0x0000
        /*0084*/ 	.byte	0x00, 0xf5, 0x21, 0x00


	//----- nvinfo : EIATTR_SPARSE_MMA_MASK
	.align		4
.L_5321:
        /*0088*/ 	.byte	0x03, 0x50
        /*008a*/ 	.short	0x0000


	//----- nvinfo : EIATTR_MAXREG_COUNT
	.align		4
        /*008c*/ 	.byte	0x03, 0x1b
        /*008e*/ 	.short	0x00ff


	//----- nvinfo : EIATTR_MERCURY_ISA_VERSION
	.align		4
        /*0090*/ 	.byte	0x03, 0x5f
        /*0092*/ 	.short	0x0101


	//----- nvinfo : EIATTR_COOP_GROUP_MASK_REGIDS
	.align		4
        /*0094*/ 	.byte	0x04, 0x29
        /*0096*/ 	.short	(.L_5323 - .L_5322)


	//   ....[0]....
.L_5322:
        /*0098*/ 	.word	0xffffffff


	//   ....[1]....
        /*009c*/ 	.word	0xffffffff


	//   ....[2]....
        /*00a0*/ 	.word	0xffffffff


	//   ....[3]....
        /*00a4*/ 	.word	0xffffffff


	//   ....[4]....
        /*00a8*/ 	.word	0xffffffff


	//   ....[5]....
        /*00ac*/ 	.word	0xffffffff


	//   ....[6]....
        /*00b0*/ 	.word	0xffffffff


	//   ....[7]....
        /*00b4*/ 	.word	0xffffffff


	//   ....[8]....
        /*00b8*/ 	.word	0xffffffff


	//   ....[9]....
        /*00bc*/ 	.word	0xffffffff


	//----- nvinfo : EIATTR_COOP_GROUP_INSTR_OFFSETS
	.align		4
.L_5323:
        /*00c0*/ 	.byte	0x04, 0x28
        /*00c2*/ 	.short	(.L_5325 - .L_5324)


	//   ....[0]....
.L_5324:
        /*00c4*/ 	.word	0x00000bd0


	//   ....[1]....
        /*00c8*/ 	.word	0x00000c00


	//   ....[2]....
        /*00cc*/ 	.word	0x00000c40


	//   ....[3]....
        /*00d0*/ 	.word	0x00000c80


	//   ....[4]....
        /*00d4*/ 	.word	0x00000cc0


	//   ....[5]....
        /*00d8*/ 	.word	0x000011e0


	//   ....[6]....
        /*00dc*/ 	.word	0x00001210


	//   ....[7]....
        /*00e0*/ 	.word	0x00001230


	//   ....[8]....
        /*00e4*/ 	.word	0x00001250


	//   ....[9]....
        /*00e8*/ 	.word	0x00001270


	//----- nvinfo : EIATTR_VRC_CTA_INIT_COUNT
	.align		4
.L_5325:
        /*00ec*/ 	.byte	0x02, 0x4a
	.zero		1
	.zero		1


	//----- nvinfo : EIATTR_EXIT_INSTR_OFFSETS
	.align		4
        /*00f0*/ 	.byte	0x04, 0x1c
        /*00f2*/ 	.short	(.L_5327 - .L_5326)


	//   ....[0]....
.L_5326:
        /*00f4*/ 	.word	0x00001290


	//   ....[1]....
        /*00f8*/ 	.word	0x000012b0


	//   ....[2]....
        /*00fc*/ 	.word	0x00001340


	//   ....[3]....
        /*0100*/ 	.word	0x000013a0


	//   ....[4]....
        /*0104*/ 	.word	0x00001400


	//   ....[5]....
        /*0108*/ 	.word	0x00001460


	//   ....[6]....
        /*010c*/ 	.word	0x000014e0


	//   ....[7]....
        /*0110*/ 	.word	0x00001550


	//   ....[8]....
        /*0114*/ 	.word	0x000015c0


	//   ....[9]....
        /*0118*/ 	.word	0x00001610


	//----- nvinfo : EIATTR_CRS_STACK_SIZE
	.align		4
.L_5327:
        /*011c*/ 	.byte	0x04, 0x1e
        /*011e*/ 	.short	(.L_5329 - .L_5328)
.L_5328:
        /*0120*/ 	.word	0x00000000


	//----- nvinfo : EIATTR_CBANK_PARAM_SIZE
	.align		4
.L_5329:
        /*0124*/ 	.byte	0x03, 0x19
        /*0126*/ 	.short	0x002d


	//----- nvinfo : EIATTR_PARAM_CBANK
	.align		4
        /*0128*/ 	.byte	0x04, 0x0a
        /*012a*/ 	.short	(.L_5331 - .L_5330)
	.align		4
.L_5330:
        /*012c*/ 	.word	index@(.nv.constant0._ZN43_GLOBAL__N__9ae7fba5_10_SoftMax_cu_9f978f6320softmax_warp_forwardIfffLi8ELb0ELb1EEEvPT0_PKT_iiiPKbib)
        /*0130*/ 	.short	0x0380
        /*0132*/ 	.short	0x002d


	//----- nvinfo : EIATTR_SW_WAR
	.align		4
.L_5331:
        /*0134*/ 	.byte	0x04, 0x36
        /*0136*/ 	.short	(.L_5333 - .L_5332)
.L_5332:
        /*0138*/ 	.word	0x00000008
.L_5333:


//--------------------- .nv.info._ZN43_GLOBAL__N__9ae7fba5_10_SoftMax_cu_9f978f6320softmax_warp_forwardIfffLi7ELb0ELb1EEEvPT0_PKT_iiiPKbib --------------------------
	.section	.nv.info._ZN43_GLOBAL__N__9ae7fba5_10_SoftMax_cu_9f978f6320softmax_warp_forwardIfffLi7ELb0ELb1EEEvPT0_PKT_iiiPKbib,"",@"SHT_CUDA_INFO"
	.sectionflags	@""
	.align	4


	//----- nvinfo : EIATTR_CUDA_API_VERSION
	.align		4
        /*0000*/ 	.byte	0x04, 0x37
        /*0002*/ 	.short	(.L_5335 - .L_5334)
.L_5334:
        /*0004*/ 	.word	0x00000082


	//----- nvinfo : EIATTR_KPARAM_INFO
	.align		4
.L_5335:
        /*0008*/ 	.byte	0x04, 0x17
        /*000a*/ 	.short	(.L_5337 - .L_5336)
.L_5336:
        /*000c*/ 	.word	0x00000000
        /*0010*/ 	.short	0x0007
        /*0012*/ 	.short	0x002c
        /*0014*/ 	.byte	0x00, 0xf0, 0x05, 0x00


	//----- nvinfo : EIATTR_KPARAM_INFO
	.align		4
.L_5337:
        /*0018*/ 	.byte	0x04, 0x17
        /*001a*/ 	.short	(.L_5339 - .L_5338)
.L_5338:
        /*001c*/ 	.word	0x00000000
        /*0020*/ 	.short	0x0006
        /*0022*/ 	.short	0x0028
        /*0024*/ 	.byte	0x00, 0xf0, 0x11, 0x00


	//----- nvinfo : EIATTR_KPARAM_INFO
	.align		4
.L_5339:
        /*0028*/ 	.byte	0x04, 0x17
        /*002a*/ 	.short	(.L_5341 - .L_5340)
.L_5340:
        /*002c*/ 	.word	0x00000000
        /*0030*/ 	.short	0x0005
        /*0032*/ 	.short	0x0020
        /*0034*/ 	.byte	0x00, 0xf5, 0x21, 0x00


	//----- nvinfo : EIATTR_KPARAM_INFO
	.align		4
.L_5341:
        /*0038*/ 	.byte	0x04, 0x17
        /*003a*/ 	.short	(.L_5343 - .L_5342)
.L_5342:
        /*003c*/ 	.word	0x00000000
        /*0040*/ 	.short	0x0004
        /*0042*/ 	.short	0x0018
        /*0044*/ 	.byte	0x00, 0xf0, 0x11, 0x00


	//----- nvinfo : EIATTR_KPARAM_INFO
	.align		4
.L_5343:
        /*0048*/ 	.byte	0x04, 0x17
        /*004a*/ 	.short	(.L_5345 - .L_5344)
.L_5344:
        /*004c*/ 	.word	0x00000000
        /*0050*/ 	.short	0x0003
        /*0052*/ 	.short	0x0014
        /*0054*/ 	.byte	0x00, 0xf0, 0x11, 0x00


	//----- nvinfo : EIATTR_KPARAM_INFO
	.align		4
.L_5345:
        /*0058*/ 	.byte	0x04, 0x17
        /*005a*/ 	.short	(.L_5347 - .L_5346)
.L_5346:
        /*005c*/ 	.word	0x00000000
        /*0060*/ 	.short	0x0002
        /*0062*/ 	.short	0x0010
        /*0064*/ 	.byte	0x00, 0xf0, 0x11, 0x00


	//----- nvinfo : EIATTR_KPARAM_INFO
	.align		4
.L_5347:
        /*0068*/ 	.byte	0x04, 0x17
        /*006a*/ 	.short	(.L_5349 - .L_5348)
.L_5348:
        /*006c*/ 	.word	0x00000000
        /*0070*/ 	.short	0x0001
        /*0072*/ 	.short	0x0008
        /*0074*/ 	.byte	0x00, 0xf5, 0x21, 0x00


	//----- nvinfo : EIATTR_KPARAM_INFO
	.align		4
.L_5349:
        /*0078*/ 	.byte	0x04, 0x17
        /*007a*/ 	.short	(.L_5351 - .L_5350)
.L_5350:
        /*007c*/ 	.word	0x00000000
        /*0080*/ 	.short	0x0000
        /*0082*/ 	.short	0x0000
        /*0084*/ 	.byte	0x00, 0xf5, 0x21, 0x00


	//----- nvinfo : EIATTR_SPARSE_MMA_MASK
	.align		4
.L_5351:
        /*0088*/ 	.byte	0x03, 0x50
        /*008a*/ 	.short	0x0000


	//----- nvinfo : EIATTR_MAXREG_COUNT
	.align		4
        /*008c*/ 	.byte	0x03, 0x1b
        /*008e*/ 	.short	0x00ff


	//----- nvinfo : EIATTR_MERCURY_ISA_VERSION
	.align		4
        /*0090*/ 	.byte	0x03, 0x5f
        /*0092*/ 	.short	0x0101


	//----- nvinfo : EIATTR_COOP_GROUP_MASK_REGIDS
	.align		4
        /*0094*/ 	.byte	0x04, 0x29
        /*0096*/ 	.short	(.L_5353 - .L_5352)


	//   ....[0]....
.L_5352:
        /*0098*/ 	.word	0xffffffff


	//   ....[1]....
        /*009c*/ 	.word	0xffffffff


	//   ....[2]....
        /*00a0*/ 	.word	0xffffffff


	//   ....[3]....
        /*00a4*/ 	.word	0xffffffff


	//   ....[4]....
        /*00a8*/ 	.word	0xffffffff


	//   ....[5]....
        /*00ac*/ 	.word	0xffffffff


	//   ....[6]....
        /*00b0*/ 	.word	0xffffffff


	//   ....[7]....
        /*00b4*/ 	.word	0xffffffff


	//   ....[8]....
        /*00b8*/ 	.word	0xffffffff


	//   ....[9]....
        /*00bc*/ 	.word	0xffffffff


	//   ....[10]....
        /*00c0*/ 	.word	0xffffffff


	//   ....[11]....
        /*00c4*/ 	.word	0xffffffff


	//   ....[12]....
        /*00c8*/ 	.word	0xffffffff


	//   ....[13]....
        /*00cc*/ 	.word	0xffffffff


	//   ....[14]....
        /*00d0*/ 	.word	0xffffffff


	//   ....[15]....
        /*00d4*/ 	.word	0xffffffff


	//   ....[16]....
        /*00d8*/ 	.word	0xffffffff


	//   ....[17]....
        /*00dc*/ 	.word	0xffffffff


	//   ....[18]....
        /*00e0*/ 	.word	0xffffffff


	//   ....[19]....
        /*00e4*/ 	.word	0xffffffff


	//----- nvinfo : EIATTR_COOP_GROUP_INSTR_OFFSETS
	.align		4
.L_5353:
        /*00e8*/ 	.byte	0x04, 0x28
        /*00ea*/ 	.short	(.L_5355 - .L_5354)


	//   ....[0]....
.L_5354:
        /*00ec*/ 	.word	0x000012b0


	//   ....[1]....
        /*00f0*/ 	.word	0x000012e0


	//   ....[2]....
        /*00f4*/ 	.word	0x00001330


	//   ....[3]....
        /*00f8*/ 	.word	0x00001350


	//   ....[4]....
        /*00fc*/ 	.word	0x00001390


	//   ....[5]....
        /*0100*/ 	.word	0x000013b0


	//   ....[6]....
        /*0104*/ 	.word	0x000013f0


	//   ....[7]....
        /*0108*/ 	.word	0x00001410


	//   ....[8]....
        /*010c*/ 	.word	0x00001450


	//   ....[9]....
        /*0110*/ 	.word	0x00001470


	//   ....[10]....
        /*0114*/ 	.word	0x00001f20


	//   ....[11]....
        /*0118*/ 	.word	0x00001f40


	//   ....[12]....
        /*011c*/ 	.word	0x00001f70


	//   ....[13]....
        /*0120*/ 	.word	0x00001f80


	//   ....[14]....
        /*0124*/ 	.word	0x00001fb0


	//   ....[15]....
        /*0128*/ 	.word	0x00001fc0


	//   ....[16]....
        /*012c*/ 	.word	0x00001ff0


	//   ....[17]....
        /*0130*/ 	.word	0x00002000


	//   ....[18]....
        /*0134*/ 	.word	0x00002030


	//   ....[19]....
        /*0138*/ 	.word	0x00002040


	//----- nvinfo : EIATTR_VRC_CTA_INIT_COUNT
	.align		4
.L_5355:
        /*013c*/ 	.byte	0x02, 0x4a
	.zero		1
	.zero		1


	//----- nvinfo : EIATTR_EXIT_INSTR_OFFSETS
	.align		4
        /*0140*/ 	.byte	0x04, 0x1c
        /*0142*/ 	.short	(.L_5357 - .L_5356)


	//   ....[0]....
.L_5356:
        /*0144*/ 	.word	0x00002050


	//   ....[1]....
        /*0148*/ 	.word	0x00002280


	//   ....[2]....
        /*014c*/ 	.word	0x00002340


	//   ....[3]....
        /*0150*/ 	.word	0x000023a0


	//   ....[4]....
        /*0154*/ 	.word	0x00002400


	//   ....[5]....
        /*0158*/ 	.word	0x00002450


	//----- nvinfo : EIATTR_CRS_STACK_SIZE
	.align		4
.L_5357:
        /*015c*/ 	.byte	0x04, 0x1e
        /*015e*/ 	.short	(.L_5359 - .L_5358)
.L_5358:
        /*0160*/ 	.word	0x00000000


	//----- nvinfo : EIATTR_CBANK_PARAM_SIZE
	.align		4
.L_5359:
        /*0164*/ 	.byte	0x03, 0x19
        /*0166*/ 	.short	0x002d


	//----- nvinfo : EIATTR_PARAM_CBANK
	.align		4
        /*0168*/ 	.byte	0x04, 0x0a
        /*016a*/ 	.short	(.L_5361 - .L_5360)
	.align		4
.L_5360:
        /*016c*/ 	.word	index@(.nv.constant0._ZN43_GLOBAL__N__9ae7fba5_10_SoftMax_cu_9f978f6320softmax_warp_forwardIfffLi7ELb0ELb1EEEvPT0_PKT_iiiPKbib)
        /*0170*/ 	.short	0x0380
        /*0172*/ 	.short	0x002d


	//----- nvinfo : EIATTR_SW_WAR
	.align		4
.L_5361:
        /*0174*/ 	.byte	0x04, 0x36
        /*0176*/ 	.short	(.L_5363 - .L_5362)
.L_5362:
        /*0178*/ 	.word	0x00000008
.L_5363:


//--------------------- .nv.info._ZN43_GLOBAL__N__9ae7fba5_10_SoftMax_cu_9f978f6320softmax_warp_forwardIfffLi6ELb0ELb1EEEvPT0_PKT_iiiPKbib --------------------------
	.section	.nv.info._ZN43_GLOBAL__N__9ae7fba5_10_SoftMax_cu_9f978f6320softmax_warp_forwardIfffLi6ELb0ELb1EEEvPT0_PKT_iiiPKbib,"",@"SHT_CUDA_INFO"
	.sectionflags	@""
	.align	4


	//----- nvinfo : EIATTR_CUDA_API_VERSION
	.align		4
        /*0000*/ 	.byte	0x04, 0x37
        /*0002*/ 	.short	(.L_5365 - .L_5364)
.L_5364:
        /*0004*/ 	.word	0x00000082


	//----- nvinfo : EIATTR_KPARAM_INFO
	.align		4
.L_5365:
        /*0008*/ 	.byte	0x04, 0x17
        /*000a*/ 	.short	(.L_5367 - .L_5366)
.L_5366:
        /*000c*/ 	.word	0x00000000
        /*0010*/ 	.short	0x0007
        /*0012*/ 	.short	0x002c
        /*0014*/ 	.byte	0x00, 0xf0, 0x05, 0x00


	//----- nvinfo : EIATTR_KPARAM_INFO
	.align		4
.L_5367:
        /*0018*/ 	.byte	0x04, 0x17
        /*001a*/ 	.short	(.L_5369 - .L_5368)
.L_5368:
        /*001c*/ 	.word	0x00000000
        /*0020*/ 	.short	0x0006
        /*0022*/ 	.short	0x0028
        /*0024*/ 	.byte	0x00, 0xf0, 0x11, 0x00


	//----- nvinfo : EIATTR_KPARAM_INFO
	.align		4
.L_5369:
        /*0028*/ 	.byte	0x04, 0x17
        /*002a*/ 	.short	(.L_5371 - .L_5370)
.L_5370:
        /*002c*/ 	.word	0x00000000
        /*0030*/ 	.short	0x0005
        /*0032*/ 	.short	0x0020
        /*0034*/ 	.byte	0x00, 0xf5, 0x21, 0x00


	//----- nvinfo : EIATTR_KPARAM_INFO
	.align		4
.L_5371:
        /*0038*/ 	.byte	0x04, 0x17
        /*003a*/ 	.short	(.L_5373 - .L_5372)
.L_5372:
        /*003c*/ 	.word	0x00000000
        /*0040*/ 	.short	0x0004
        /*0042*/ 	.short	0x0018
        /*0044*/ 	.byte	0x00, 0xf0, 0x11, 0x00


	//----- nvinfo : EIATTR_KPARAM_INFO
	.align		4
.L_5373:
        /*0048*/ 	.byte	0x04, 0x17
        /*004a*/ 	.short	(.L_5375 - .L_5374)
.L_5374:
        /*004c*/ 	.word	0x00000000
        /*0050*/ 	.short	0x0003
        /*0052*/ 	.short	0x0014
        /*0054*/ 	.byte	0x00, 0xf0, 0x11, 0x00


	//----- nvinfo : EIATTR_KPARAM_INFO
	.align		4
.L_5375:
        /*0058*/ 	.byte	0x04, 0x17
        /*005a*/ 	.short	(.L_5377 - .L_5376)
.L_5376:
        /*005c*/ 	.word	0x00000000
        /*0060*/ 	.short	0x0002
        /*0062*/ 	.short	0x0010
        /*0064*/ 	.byte	0x00, 0xf0, 0x11, 0x00


	//----- nvinfo : EIATTR_KPARAM_INFO
	.align		4
.L_5377:
        /*0068*/ 	.byte	0x04, 0x17
        /*006a*/ 	.short	(.L_5379 - .L_5378)
.L_5378:
        /*006c*/ 	.word	0x00000000
        /*0070*/ 	.short	0x0001
        /*0072*/ 	.short	0x0008
        /*0074*/ 	.byte	0x00, 0xf5, 0x21, 0x00


	//----- nvinfo : EIATTR_KPARAM_INFO
	.align		4
.L_5379:
        /*0078*/ 	.byte	0x04, 0x17
        /*007a*/ 	.short	(.L_5381 - .L_5380)
.L_5380:
        /*007c*/ 	.word	0x00000000
        /*0080*/ 	.short	0x0000
        /*0082*/ 	.short	0x0000
        /*0084*/ 	.byte	0x00, 0xf5, 0x21, 0x00


	//----- nvinfo : EIATTR_SPARSE_MMA_MASK
	.align		4
.L_5381:
        /*0088*/ 	.byte	0x03, 0x50
        /*008a*/ 	.short	0x0000


	//----- nvinfo : EIATTR_MAXREG_COUNT
	.align		4
        /*008c*/ 	.byte	0x03, 0x1b
        /*008e*/ 	.short	0x00ff


	//----- nvinfo : EIATTR_MERCURY_ISA_VERSION
	.align		4
        /*0090*/ 	.byte	0x03, 0x5f
        /*0092*/ 	.short	0x0101


	//----- nvinfo : EIATTR_COOP_GROUP_MASK_REGIDS
	.align		4
        /*0094*/ 	.byte	0x04, 0x29
        /*0096*/ 	.short	(.L_5383 - .L_5382)


	//   ....[0]....
.L_5382:
        /*0098*/ 	.word	0xffffffff


	//   ....[1]....
        /*009c*/ 	.word	0xffffffff


	//   ....[2]....
        /*00a0*/ 	.word	0xffffffff


	//   ....[3]....
        /*00a4*/ 	.word	0xffffffff


	//   ....[4]....
        /*00a8*/ 	.word	0xffffffff


	//   ....[5]....
        /*00ac*/ 	.word	0xffffffff


	//   ....[6]....
        /*00b0*/ 	.word	0xffffffff


	//   ....[7]....
        /*00b4*/ 	.word	0xffffffff


	//   ....[8]....
        /*00b8*/ 	.word	0xffffffff


	//   ....[9]....
        /*00bc*/ 	.word	0xffffffff


	//   ....[10]....
        /*00c0*/ 	.word	0xffffffff


	//   ....[11]....
        /*00c4*/ 	.word	0xffffffff


	//   ....[12]....
        /*00c8*/ 	.word	0xffffffff


	//   ....[13]....
        /*00cc*/ 	.word	0xffffffff


	//   ....[14]....
        /*00d0*/ 	.word	0xffffffff


	//   ....[15]....
        /*00d4*/ 	.word	0xffffffff


	//   ....[16]....
        /*00d8*/ 	.word	0xffffffff


	//   ....[17]....
        /*00dc*/ 	.word	0xffffffff


	//   ....[18]....
        /*00e0*/ 	.word	0xffffffff


	//   ....[19]....
        /*00e4*/ 	.word	0xffffffff


	//----- nvinfo : EIATTR_COOP_GROUP_INSTR_OFFSETS
	.align		4
.L_5383:
        /*00e8*/ 	.byte	0x04, 0x28
        /*00ea*/ 	.short	(.L_5385 - .L_5384)


	//   ....[0]....
.L_5384:
        /*00ec*/ 	.word	0x00000a00


	//   ....[1]....
        /*00f0*/ 	.word	0x00000a20


	//   ....[2]....
        /*00f4*/ 	.word	0x00000a70


	//   ....[3]....
        /*00f8*/ 	.word	0x00000a80


	//   ....[4]....
        /*00fc*/ 	.word	0x00000ad0


	//   ....[5]....
        /*0100*/ 	.word	0x00000ae0


	//   ....[6]....
        /*0104*/ 	.word	0x00000b30


	//   ....[7]....
        /*0108*/ 	.word	0x00000b40


	//   ....[8]....
        /*010c*/ 	.word	0x00000b90


	//   ....[9]....
        /*0110*/ 	.word	0x00000ba0


	//   ....[10]....
        /*0114*/ 	.word	0x00001110


	//   ....[11]....
        /*0118*/ 	.word	0x00001130


	//   ....[12]....
        /*011c*/ 	.word	0x00001160


	//   ....[13]....
        /*0120*/ 	.word	0x00001170


	//   ....[14]....
        /*0124*/ 	.word	0x000011a0


	//   ....[15]....
        /*0128*/ 	.word	0x000011b0


	//   ....[16]....
        /*012c*/ 	.word	0x000011e0


	//   ....[17]....
        /*0130*/ 	.word	0x000011f0


	//   ....[18]....
        /*0134*/ 	.word	0x00001220


	//   ....[19]....
        /*0138*/ 	.word	0x00001230


	//----- nvinfo : EIATTR_VRC_CTA_INIT_COUNT
	.align		4
.L_5385:
        /*013c*/ 	.byte	0x02, 0x4a
	.zero		1
	.zero		1


	//----- nvinfo : EIATTR_EXIT_INSTR_OFFSETS
	.align		4
        /*0140*/ 	.byte	0x04, 0x1c
        /*0142*/ 	.short	(.L_5387 - .L_5386)


	//   ....[0]....
.L_5386:
        /*0144*/ 	.word	0x00001240


	//   ....[1]....
        /*0148*/ 	.word	0x000013b0


	//   ....[2]....
        /*014c*/ 	.word	0x00001470


	//   ....[3]....
        /*0150*/ 	.word	0x000014c0


	//----- nvinfo : EIATTR_CRS_STACK_SIZE
	.align		4
.L_5387:
        /*0154*/ 	.byte	0x04, 0x1e
        /*0156*/ 	.short	(.L_5389 - .L_5388)
.L_5388:
        /*0158*/ 	.word	0x00000000


	//----- nvinfo : EIATTR_CBANK_PARAM_SIZE
	.align		4
.L_5389:
        /*015c*/ 	.byte	0x03, 0x19
        /*015e*/ 	.short	0x002d


	//----- nvinfo : EIATTR_PARAM_CBANK
	.align		4
        /*0160*/ 	.byte	0x04, 0x0a
        /*0162*/ 	.short	(.L_5391 - .L_5390)
	.align		4
.L_5390:
        /*0164*/ 	.word	index@(.nv.constant0._ZN43_GLOBAL__N__9ae7fba5_10_SoftMax_cu_9f978f6320softmax_warp_forwardIfffLi6ELb0ELb1EEEvPT0_PKT_iiiPKbib)
        /*0168*/ 	.short	0x0380
        /*016a*/ 	.short	0x002d


	//----- nvinfo : EIATTR_SW_WAR
	.align		4
.L_5391:
        /*016c*/ 	.byte	0x04, 0x36
        /*016e*/ 	.short	(.L_5393 - .L_5392)
.L_5392:
        /*0170*/ 	.word	0x00000008
.L_5393:


//--------------------- .nv.info._ZN43_GLOBAL__N__9ae7fba5_10_SoftMax_cu_9f978f6320softmax_warp_forwardIfffLi5ELb0ELb1EEEvPT0_PKT_iiiPKbib --------------------------
	.section	.nv.info._ZN43_GLOBAL__N__9ae7fba5_10_SoftMax_cu_9f978f6320softmax_warp_forwardIfffLi5ELb0ELb1EEEvPT0_PKT_iiiPKbib,"",@"SHT_CUDA_INFO"
	.sectionflags	@""
	.align	4


	//----- nvinfo : EIATTR_CUDA_API_VERSION
	.align		4
        /*0000*/ 	.byte	0x04, 0x37
        /*0002*/ 	.short	(.L_5395 - .L_5394)
.L_5394:
        /*0004*/ 	.word	0x00000082


	//----- nvinfo : EIATTR_KPARAM_INFO
	.align		4
.L_5395:
        /*0008*/ 	.byte	0x04, 0x17
        /*000a*/ 	.short	(.L_5397 - .L_5396)
.L_5396:
        /*000c*/ 	.word	0x00000000
        /*0010*/ 	.short	0x0007
        /*0012*/ 	.short	0x002c
        /*0014*/ 	.byte	0x00, 0xf0, 0x05, 0x00


	//----- nvinfo : EIATTR_KPARAM_INFO
	.align		4
.L_5397:
        /*0018*/ 	.byte	0x04, 0x17
        /*001a*/ 	.short	(.L_5399 - .L_5398)
.L_5398:
        /*001c*/ 	.word	0x00000000
        /*0020*/ 	.short	0x0006
        /*0022*/ 	.short	0x0028
        /*0024*/ 	.byte	0x00, 0xf0, 0x11, 0x00


	//----- nvinfo : EIATTR_KPARAM_INFO
	.align		4
.L_5399:
        /*0028*/ 	.byte	0x04, 0x17
        /*002a*/ 	.short	(.L_5401 - .L_5400)
.L_5400:
        /*002c*/ 	.word	0x00000000
        /*0030*/ 	.short	0x0005
        /*0032*/ 	.short	0x0020
        /*0034*/ 	.byte	0x00, 0xf5, 0x21, 0x00


	//----- nvinfo : EIATTR_KPARAM_INFO
	.align		4
.L_5401:
        /*0038*/ 	.byte	0x04, 0x17
        /*003a*/ 	.short	(.L_5403 - .L_5402)
.L_5402:
        /*003c*/ 	.word	0x00000000
        /*0040*/ 	.short	0x0004
        /*0042*/ 	.short	0x0018
        /*0044*/ 	.byte	0x00, 0xf0, 0x11, 0x00


	//----- nvinfo : EIATTR_KPARAM_INFO
	.align		4
.L_5403:
        /*0048*/ 	.byte	0x04, 0x17
        /*004a*/ 	.short	(.L_5405 - .L_5404)
.L_5404:
        /*004c*/ 	.word	0x00000000
        /*0050*/ 	.short	0x0003
        /*0052*/ 	.short	0x0014
        /*0054*/ 	.byte	0x00, 0xf0, 0x11, 0x00


	//----- nvinfo : EIATTR_KPARAM_INFO
	.align		4
.L_5405:
        /*0058*/ 	.byte	0x04, 0x17
        /*005a*/ 	.short	(.L_5407 - .L_5406)
.L_5406:
        /*005c*/ 	.word	0x00000000
        /*0060*/ 	.short	0x0002
        /*0062*/ 	.short	0x0010
        /*0064*/ 	.byte	0x00, 0xf0, 0x11, 0x00


	//----- nvinfo : EIATTR_KPARAM_INFO
	.align		4
.L_5407:
        /*0068*/ 	.byte	0x04, 0x17
        /*006a*/ 	.short	(.L_5409 - .L_5408)
.L_5408:
        /*006c*/ 	.word	0x00000000
        /*0070*/ 	.short	0x0001
        /*0072*/ 	.short	0x0008
        /*0074*/ 	.byte	0x00, 0xf5, 0x21, 0x00


	//----- nvinfo : EIATTR_KPARAM_INFO
	.align		4
.L_5409:
        /*0078*/ 	.byte	0x04, 0x17
        /*007a*/ 	.short	(.L_5411 - .L_5410)
.L_5410:
        /*007c*/ 	.word	0x00000000
        /*0080*/ 	.short	0x0000
        /*0082*/ 	.short	0x0000
        /*0084*/ 	.byte	0x00, 0xf5, 0x21, 0x00


	//----- nvinfo : EIATTR_SPARSE_MMA_MASK
	.align		4
.L_5411:
        /*0088*/ 	.byte	0x03, 0x50
        /*008a*/ 	.short	0x0000


	//----- nvinfo : EIATTR_MAXREG_COUNT
	.align		4
        /*008c*/ 	.byte	0x03, 0x1b
        /*008e*/ 	.short	0x00ff


	//----- nvinfo : EIATTR_MERCURY_ISA_VERSION
	.align		4
        /*0090*/ 	.byte	0x03, 0x5f
        /*0092*/ 	.short	0x0101


	//----- nvinfo : EIATTR_COOP_GROUP_MASK_REGIDS
	.align		4
        /*0094*/ 	.byte	0x04, 0x29
        /*0096*/ 	.short	(.L_5413 - .L_5412)


	//   ....[0]....
.L_5412:
        /*0098*/ 	.word	0xffffffff


	//   ....[1]....
        /*009c*/ 	.word	0xffffffff


	//   ....[2]....
        /*00a0*/ 	.word	0xffffffff


	//   ....[3]....
        /*00a4*/ 	.word	0xffffffff


	//   ....[4]....
        /*00a8*/ 	.word	0xffffffff


	//   ....[5]....
        /*00ac*/ 	.word	0xffffffff


	//   ....[6]....
        /*00b0*/ 	.word	0xffffffff


	//   ....[7]....
        /*00b4*/ 	.word	0xffffffff


	//   ....[8]....
        /*00b8*/ 	.word	0xffffffff


	//   ....[9]....
        /*00bc*/ 	.word	0xffffffff


	//   ....[10]....
        /*00c0*/ 	.word	0xffffffff


	//   ....[11]....
        /*00c4*/ 	.word	0xffffffff


	//   ....[12]....
        /*00c8*/ 	.word	0xffffffff


	//   ....[13]....
        /*00cc*/ 	.word	0xffffffff


	//   ....[14]....
        /*00d0*/ 	.word	0xffffffff


	//   ....[15]....
        /*00d4*/ 	.word	0xffffffff


	//   ....[16]....
        /*00d8*/ 	.word	0xffffffff


	//   ....[17]....
        /*00dc*/ 	.word	0xffffffff


	//   ....[18]....
        /*00e0*/ 	.word	0xffffffff


	//   ....[19]....
        /*00e4*/ 	.word	0xffffffff


	//----- nvinfo : EIATTR_COOP_GROUP_INSTR_OFFSETS
	.align		4
.L_5413:
        /*00e8*/ 	.byte	0x04, 0x28
        /*00ea*/ 	.short	(.L_5415 - .L_5414)


	//   ....[0]....
.L_5414:
        /*00ec*/ 	.word	0x00000590


	//   ....[1]....
        /*00f0*/ 	.word	0x000005b0


	//   ....[2]....
        /*00f4*/ 	.word	0x00000600


	//   ....[3]....
        /*00f8*/ 	.word	0x00000610


	//   ....[4]....
        /*00fc*/ 	.word	0x00000660


	//   ....[5]....
        /*0100*/ 	.word	0x00000670


	//   ....[6]....
        /*0104*/ 	.word	0x000006c0


	//   ....[7]....
        /*0108*/ 	.word	0x000006d0


	//   ....[8]....
        /*010c*/ 	.word	0x00000720


	//   ....[9]....
        /*0110*/ 	.word	0x00000730


	//   ....[10]....
        /*0114*/ 	.word	0x00000a20


	//   ....[11]....
        /*0118*/ 	.word	0x00000a40


	//   ....[12]....
        /*011c*/ 	.word	0x00000a70


	//   ....[13]....
        /*0120*/ 	.word	0x00000a80


	//   ....[14]....
        /*0124*/ 	.word	0x00000ab0


	//   ....[15]....
        /*0128*/ 	.word	0x00000ac0


	//   ....[16]....
        /*012c*/ 	.word	0x00000af0


	//   ....[17]....
        /*0130*/ 	.word	0x00000b00


	//   ....[18]....
        /*0134*/ 	.word	0x00000b30


	//   ....[19]....
        /*0138*/ 	.word	0x00000b40


	//----- nvinfo : EIATTR_VRC_CTA_INIT_COUNT
	.align		4
.L_5415:
        /*013c*/ 	.byte	0x02, 0x4a
	.zero		1
	.zero		1


	//----- nvinfo : EIATTR_EXIT_INSTR_OFFSETS
	.align		4
        /*0140*/ 	.byte	0x04, 0x1c
        /*0142*/ 	.short	(.L_5417 - .L_5416)


	//   ....[0]....
.L_5416:
        /*0144*/ 	.word	0x00000b50


	//   ....[1]....
        /*0148*/ 	.word	0x00000c50


	//   ....[2]....
        /*014c*/ 	.word	0x00000d00


	//----- nvinfo : EIATTR_CRS_STACK_SIZE
	.align		4
.L_5417:
        /*0150*/ 	.byte	0x04, 0x1e
        /*0152*/ 	.short	(.L_5419 - .L_5418)
.L_5418:
        /*0154*/ 	.word	0x00000000


	//----- nvinfo : EIATTR_CBANK_PARAM_SIZE
	.align		4
.L_5419:
        /*0158*/ 	.byte	0x03, 0x19
        /*015a*/ 	.short	0x002d


	//----- nvinfo : EIATTR_PARAM_CBANK
	.align		4
        /*015c*/ 	.byte	0x04, 0x0a
        /*015e*/ 	.short	(.L_5421 - .L_5420)
	.align		4
.L_5420:
        /*0160*/ 	.word	index@(.nv.constant0._ZN43_GLOBAL__N__9ae7fba5_10_SoftMax_cu_9f978f6320softmax_warp_forwardIfffLi5ELb0ELb1EEEvPT0_PKT_iiiPKbib)
        /*0164*/ 	.short	0x0380
        /*0166*/ 	.short	0x002d


	//----- nvinfo : EIATTR_SW_WAR
	.align		4
.L_5421:
        /*0168*/ 	.byte	0x04, 0x36
        /*016a*/ 	.short	(.L_5423 - .L_5422)
.L_5422:
        /*016c*/ 	.word	0x00000008
.L_5423:


//--------------------- .nv.info._ZN43_GLOBAL__N__9ae7fba5_10_SoftMax_cu_9f978f6320softmax_warp_forwardIfffLi4ELb0ELb1EEEvPT0_PKT_iiiPKbib --------------------------
	.section	.nv.info._ZN43_GLOBAL__N__9ae7fba5_10_SoftMax_cu_9f978f6320softmax_warp_forwardIfffLi4ELb0ELb1EEEvPT0_PKT_iiiPKbib,"",@"SHT_CUDA_INFO"
	.sectionflags	@""
	.align	4


	//----- nvinfo : EIATTR_CUDA_API_VERSION
	.align		4
        /*0000*/ 	.byte	0x04, 0x37
        /*0002*/ 	.short	(.L_5425 - .L_5424)
.L_5424:
        /*0004*/ 	.word	0x00000082


	//----- nvinfo : EIATTR_KPARAM_INFO
	.align		4
.L_5425:
        /*0008*/ 	.byte	0x04, 0x17
        /*000a*/ 	.short	(.L_5427 - .L_5426)
.L_5426:
        /*000c*/ 	.word	0x00000000
        /*0010*/ 	.short	0x0007
        /*0012*/ 	.short	0x002c
        /*0014*/ 	.byte	0x00, 0xf0, 0x05, 0x00


	//----- nvinfo : EIATTR_KPARAM_INFO
	.align		4
.L_5427:
        /*0018*/ 	.byte	0x04, 0x17
        /*001a*/ 	.short	(.L_5429 - .L_5428)
.L_5428:
        /*001c*/ 	.word	0x00000000
        /*0020*/ 	.short	0x0006
        /*0022*/ 	.short	0x0028
        /*0024*/ 	.byte	0x00, 0xf0, 0x11, 0x00


	//----- nvinfo : EIATTR_KPARAM_INFO
	.align		4
.L_5429:
        /*0028*/ 	.byte	0x04, 0x17
        /*002a*/ 	.short	(.L_5431 - .L_5430)
.L_5430:
        /*002c*/ 	.word	0x00000000
        /*0030*/ 	.short	0x0005
        /*0032*/ 	.short	0x0020
        /*0034*/ 	.byte	0x00, 0xf5, 0x21, 0x00


	//----- nvinfo : EIATTR_KPARAM_INFO
	.align		4
.L_5431:
        /*0038*/ 	.byte	0x04, 0x17
        /*003a*/ 	.short	(.L_5433 - .L_5432)
.L_5432:
        /*003c*/ 	.word	0x00000000
        /*0040*/ 	.short	0x0004
        /*0042*/ 	.short	0x0018
        /*0044*/ 	.byte	0x00, 0xf0, 0x11, 0x00


	//----- nvinfo : EIATTR_KPARAM_INFO
	.align		4
.L_5433:
        /*0048*/ 	.byte	0x04, 0x17
        /*004a*/ 	.short	(.L_5435 - .L_5434)
.L_5434:
        /*004c*/ 	.word	0x00000000
        /*0050*/ 	.short	0x0003
        /*0052*/ 	.short	0x0014
        /*0054*/ 	.byte	0x00, 0xf0, 0x11, 0x00


	//----- nvinfo : EIATTR_KPARAM_INFO
	.align		4
.L_5435:
        /*0058*/ 	.byte	0x04, 0x17
        /*005a*/ 	.short	(.L_5437 - .L_5436)
.L_5436:
        /*005c*/ 	.word	0x00000000
        /*0060*/ 	.short	0x0002
        /*0062*/ 	.short	0x0010
        /*0064*/ 	.byte	0x00, 0xf0, 0x11, 0x00


	//----- nvinfo : EIATTR_KPARAM_INFO
	.align		4
.L_5437:
        /*0068*/ 	.byte	0x04, 0x17
        /*006a*/ 	.short	(.L_5439 - .L_5438)
.L_5438:
        /*006c*/ 	.word	0x00000000
        /*0070*/ 	.short	0x0001
        /*0072*/ 	.short	0x0008
        /*0074*/ 	.byte	0x00, 0xf5, 0x21, 0x00


	//----- nvinfo : EIATTR_KPARAM_INFO
	.align		4
.L_5439:
        /*0078*/ 	.byte	0x04, 0x17
        /*007a*/ 	.short	(.L_5441 - .L_5440)
.L_5440:
        /*007c*/ 	.word	0x00000000
        /*0080*/ 	.short	0x0000
        /*0082*/ 	.short	0x0000
        /*0084*/ 	.byte	0x00, 0xf5, 0x21, 0x00


	//----- nvinfo : EIATTR_SPARSE_MMA_MASK
	.align		4
.L_5441:
        /*0088*/ 	.byte	0x03, 0x50
        /*008a*/ 	.short	0x0000


	//----- nvinfo : EIATTR_MAXREG_COUNT
	.align		4
        /*008c*/ 	.byte	0x03, 0x1b
        /*008e*/ 	.short	0x00ff


	//----- nvinfo : EIATTR_MERCURY_ISA_VERSION
	.align		4
        /*0090*/ 	.byte	0x03, 0x5f
        /*0092*/ 	.short	0x0101


	//----- nvinfo : EIATTR_COOP_GROUP_MASK_REGIDS
	.align		4
        /*0094*/ 	.byte	0x04, 0x29
        /*0096*/ 	.short	(.L_5443 - .L_5442)


	//   ....[0]....
.L_5442:
        /*0098*/ 	.word	0xffffffff


	//   ....[1]....
        /*009c*/ 	.word	0xffffffff


	//   ....[2]....
        /*00a0*/ 	.word	0xffffffff


	//   ....[3]....
        /*00a4*/ 	.word	0xffffffff


	//   ....[4]....
        /*00a8*/ 	.word	0xffffffff


	//   ....[5]....
        /*00ac*/ 	.word	0xffffffff


	//   ....[6]....
        /*00b0*/ 	.word	0xffffffff


	//   ....[7]....
        /*00b4*/ 	.word	0xffffffff


	//   ....[8]....
        /*00b8*/ 	.word	0xffffffff


	//   ....[9]....
        /*00bc*/ 	.word	0xffffffff


	//   ....[10]....
        /*00c0*/ 	.word	0xffffffff


	//   ....[11]....
        /*00c4*/ 	.word	0xffffffff


	//   ....[12]....
        /*00c8*/ 	.word	0xffffffff


	//   ....[13]....
        /*00cc*/ 	.word	0xffffffff


	//   ....[14]....
        /*00d0*/ 	.word	0xffffffff


	//   ....[15]....
        /*00d4*/ 	.word	0xffffffff


	//----- nvinfo : EIATTR_COOP_GROUP_INSTR_OFFSETS
	.align		4
.L_5443:
        /*00d8*/ 	.byte	0x04, 0x28
        /*00da*/ 	.short	(.L_5445 - .L_5444)


	//   ....[0]....
.L_5444:
        /*00dc*/ 	.word	0x00000590


	//   ....[1]....
        /*00e0*/ 	.word	0x000005b0


	//   ....[2]....
        /*00e4*/ 	.word	0x00000600


	//   ....[3]....
        /*00e8*/ 	.word	0x00000610


	//   ....[4]....
        /*00ec*/ 	.word	0x00000660


	//   ....[5]....
        /*00f0*/ 	.word	0x00000670


	//   ....[6]....
        /*00f4*/ 	.word	0x000006c0


	//   ....[7]....
        /*00f8*/ 	.word	0x000006d0


	//   ....[8]....
        /*00fc*/ 	.word	0x000009c0


	//   ....[9]....
        /*0100*/ 	.word	0x000009e0


	//   ....[10]....
        /*0104*/ 	.word	0x00000a10


	//   ....[11]....
        /*0108*/ 	.word	0x00000a20


	//   ....[12]....
        /*010c*/ 	.word	0x00000a50


	//   ....[13]....
        /*0110*/ 	.word	0x00000a60


	//   ....[14]....
        /*0114*/ 	.word	0x00000a90


	//   ....[15]....
        /*0118*/ 	.word	0x00000aa0


	//----- nvinfo : EIATTR_VRC_CTA_INIT_COUNT
	.align		4
.L_5445:
        /*011c*/ 	.byte	0x02, 0x4a
	.zero		1
	.zero		1


	//----- nvinfo : EIATTR_EXIT_INSTR_OFFSETS
	.align		4
        /*0120*/ 	.byte	0x04, 0x1c
        /*0122*/ 	.short	(.L_5447 - .L_5446)


	//   ....[0]....
.L_5446:
        /*0124*/ 	.word	0x00000ab0


	//   ....[1]....
        /*0128*/ 	.word	0x00000bb0


	//   ....[2]....
        /*012c*/ 	.word	0x00000c60


	//----- nvinfo : EIATTR_CRS_STACK_SIZE
	.align		4
.L_5447:
        /*0130*/ 	.byte	0x04, 0x1e
        /*0132*/ 	.short	(.L_5449 - .L_5448)
.L_5448:
        /*0134*/ 	.word	0x00000000


	//----- nvinfo : EIATTR_CBANK_PARAM_SIZE
	.align		4
.L_5449:
        /*0138*/ 	.byte	0x03, 0x19
        /*013a*/ 	.short	0x002d


	//----- nvinfo : EIATTR_PARAM_CBANK
	.align		4
        /*013c*/ 	.byte	0x04, 0x0a
        /*013e*/ 	.short	(.L_5451 - .L_5450)
	.align		4
.L_5450:
        /*0140*/ 	.word	index@(.nv.constant0._ZN43_GLOBAL__N__9ae7fba5_10_SoftMax_cu_9f978f6320softmax_warp_forwardIfffLi4ELb0ELb1EEEvPT0_PKT_iiiPKbib)
        /*0144*/ 	.short	0x0380
        /*0146*/ 	.short	0x002d


	//----- nvinfo : EIATTR_SW_WAR
	.align		4
.L_5451:
        /*0148*/ 	.byte	0x04, 0x36
        /*014a*/ 	.short	(.L_5453 - .L_5452)
.L_5452:
        /*014c*/ 	.word	0x00000008
.L_5453:


//--------------------- .nv.info._ZN43_GLOBAL__N__9ae7fba5_10_SoftMax_cu_9f978f6320softmax_warp_forwardIfffLi3ELb0ELb1EEEvPT0_PKT_iiiPKbib --------------------------
	.section	.nv.info._ZN43_GLOBAL__N__9ae7fba5_10_SoftMax_cu_9f978f6320softmax_warp_forwardIfffLi3ELb0ELb1EEEvPT0_PKT_iiiPKbib,"",@"SHT_CUDA_INFO"
	.sectionflags	@""
	.align	4


	//----- nvinfo : EIATTR_CUDA_API_VERSION
	.align		4
        /*0000*/ 	.byte	0x04, 0x37
        /*0002*/ 	.short	(.L_5455 - .L_5454)
.L_5454:
        /*0004*/ 	.word	0x00000082


	//----- nvinfo : EIATTR_KPARAM_INFO
	.align		4
.L_5455:
        /*0008*/ 	.byte	0x04, 0x17
        /*000a*/ 	.short	(.L_5457 - .L_5456)
.L_5456:
        /*000c*/ 	.word	0x00000000
        /*0010*/ 	.short	0x0007
        /*0012*/ 	.short	0x002c
        /*0014*/ 	.byte	0x00, 0xf0, 0x05, 0x00


	//----- nvinfo : EIATTR_KPARAM_INFO
	.align		4
.L_5457:
        /*0018*/ 	.byte	0x04, 0x17
        /*001a*/ 	.short	(.L_5459 - .L_5458)
.L_5458:
        /*001c*/ 	.word	0x00000000
        /*0020*/ 	.short	0x0006
        /*0022*/ 	.short	0x0028
        /*0024*/ 	.byte	0x00, 0xf0, 0x11, 0x00


	//----- nvinfo : EIATTR_KPARAM_INFO
	.align		4
.L_5459:
        /*0028*/ 	.byte	0x04, 0x17
        /*002a*/ 	.short	(.L_5461 - .L_5460)
.L_5460:
        /*002c*/ 	.word	0x00000000
        /*0030*/ 	.short	0x0005
        /*0032*/ 	.short	0x0020
        /*0034*/ 	.byte	0x00, 0xf5, 0x21, 0x00


	//----- nvinfo : EIATTR_KPARAM_INFO
	.align		4
.L_5461:
        /*0038*/ 	.byte	0x04, 0x17
        /*003a*/ 	.short	(.L_5463 - .L_5462)
.L_5462:
        /*003c*/ 	.word	0x00000000
        /*0040*/ 	.short	0x0004
        /*0042*/ 	.short	0x0018
        /*0044*/ 	.byte	0x00, 0xf0, 0x11, 0x00


	//----- nvinfo : EIATTR_KPARAM_INFO
	.align		4
.L_5463:
        /*0048*/ 	.byte	0x04, 0x17
        /*004a*/ 	.short	(.L_5465 - .L_5464)
.L_5464:
        /*004c*/ 	.word	0x00000000
        /*0050*/ 	.short	0x0003
        /*0052*/ 	.short	0x0014
        /*0054*/ 	.byte	0x00, 0xf0, 0x11, 0x00


	//----- nvinfo : EIATTR_KPARAM_INFO
	.align		4
.L_5465:
        /*0058*/ 	.byte	0x04, 0x17
        /*005a*/ 	.short	(.L_5467 - .L_5466)
.L_5466:
        /*005c*/ 	.word	0x00000000
        /*0060*/ 	.short	0x0002
        /*0062*/ 	.short	0x0010
        /*0064*/ 	.byte	0x00, 0xf0, 0x11, 0x00


	//----- nvinfo : EIATTR_KPARAM_INFO
	.align		4
.L_5467:
        /*0068*/ 	.byte	0x04, 0x17
        /*006a*/ 	.short	(.L_5469 - .L_5468)
.L_5468:
        /*006c*/ 	.word	0x00000000
        /*0070*/ 	.short	0x0001
        /*0072*/ 	.short	0x0008
        /*0074*/ 	.byte	0x00, 0xf5, 0x21, 0x00


	//----- nvinfo : EIATTR_KPARAM_INFO
	.align		4
.L_5469:
        /*0078*/ 	.byte	0x04, 0x17
        /*007a*/ 	.short	(.L_5471 - .L_5470)
.L_5470:
        /*007c*/ 	.word	0x00000000
        /*0080*/ 	.short	0x0000
        /*0082*/ 	.short	0x0000
        /*0084*/ 	.byte	0x00, 0xf5, 0x21, 0x00


	//----- nvinfo : EIATTR_SPARSE_MMA_MASK
	.align		4
.L_5471:
        /*0088*/ 	.byte	0x03, 0x50
        /*008a*/ 	.short	0x0000


	//----- nvinfo : EIATTR_MAXREG_COUNT
	.align		4
        /*008c*/ 	.byte	0x03, 0x1b
        /*008e*/ 	.short	0x00ff


	//----- nvinfo : EIATTR_MERCURY_ISA_VERSION
	.align		4
        /*0090*/ 	.byte	0x03, 0x5f
        /*0092*/ 	.short	0x0101


	//----- nvinfo : EIATTR_COOP_GROUP_MASK_REGIDS
	.align		4
        /*0094*/ 	.byte	0x04, 0x29
        /*0096*/ 	.short	(.L_5473 - .L_5472)


	//   ....[0]....
.L_5472:
        /*0098*/ 	.word	0xffffffff


	//   ....[1]....
        /*009c*/ 	.word	0xffffffff


	//   ....[2]....
        /*00a0*/ 	.word	0xffffffff


	//   ....[3]....
        /*00a4*/ 	.word	0xffffffff


	//   ....[4]....
        /*00a8*/ 	.word	0xffffffff


	//   ....[5]....
        /*00ac*/ 	.word	0xffffffff


	//   ....[6]....
        /*00b0*/ 	.word	0xffffffff


	//   ....[7]....
        /*00b4*/ 	.word	0xffffffff


	//   ....[8]....
        /*00b8*/ 	.word	0xffffffff


	//   ....[9]....
        /*00bc*/ 	.word	0xffffffff


	//   ....[10]....
        /*00c0*/ 	.word	0xffffffff


	//   ....[11]....
        /*00c4*/ 	.word	0xffffffff


	//----- nvinfo : EIATTR_COOP_GROUP_INSTR_OFFSETS
	.align		4
.L_5473:
        /*00c8*/ 	.byte	0x04, 0x28
        /*00ca*/ 	.short	(.L_5475 - .L_5474)


	//   ....[0]....
.L_5474:
        /*00cc*/ 	.word	0x00000590


	//   ....[1]....
        /*00d0*/ 	.word	0x000005b0


	//   ....[2]....
        /*00d4*/ 	.word	0x00000600


	//   ....[3]....
        /*00d8*/ 	.word	0x00000610


	//   ....[4]....
        /*00dc*/ 	.word	0x00000660


	//   ....[5]....
        /*00e0*/ 	.word	0x00000670


	//   ....[6]....
        /*00e4*/ 	.word	0x00000960


	//   ....[7]....
        /*00e8*/ 	.word	0x00000980


	//   ....[8]....
        /*00ec*/ 	.word	0x000009b0


	//   ....[9]....
        /*00f0*/ 	.word	0x000009c0


	//   ....[10]....
        /*00f4*/ 	.word	0x000009f0


	//   ....[11]....
        /*00f8*/ 	.word	0x00000a00


	//----- nvinfo : EIATTR_VRC_CTA_INIT_COUNT
	.align		4
.L_5475:
        /*00fc*/ 	.byte	0x02, 0x4a
	.zero		1
	.zero		1


	//----- nvinfo : EIATTR_EXIT_INSTR_OFFSETS
	.align		4
        /*0100*/ 	.byte	0x04, 0x1c
        /*0102*/ 	.short	(.L_5477 - .L_5476)


	//   ....[0]....
.L_5476:
        /*0104*/ 	.word	0x00000a10


	//   ....[1]....
        /*0108*/ 	.word	0x00000b10


	//   ....[2]....
        /*010c*/ 	.word	0x00000bc0


	//----- nvinfo : EIATTR_CRS_STACK_SIZE
	.align		4
.L_5477:
        /*0110*/ 	.byte	0x04, 0x1e
        /*0112*/ 	.short	(.L_5479 - .L_5478)
.L_5478:
        /*0114*/ 	.word	0x00000000


	//----- nvinfo : EIATTR_CBANK_PARAM_SIZE
	.align		4
.L_5479:
        /*0118*/ 	.byte	0x03, 0x19
        /*011a*/ 	.short	0x002d


	//----- nvinfo : EIATTR_PARAM_CBANK
	.align		4
        /*011c*/ 	.byte	0x04, 0x0a
        /*011e*/ 	.short	(.L_5481 - .L_5480)
	.align		4
.L_5480:
        /*0120*/ 	.word	index@(.nv.constant0._ZN43_GLOBAL__N__9ae7fba5_10_SoftMax_cu_9f978f6320softmax_warp_forwardIfffLi3ELb0ELb1EEEvPT0_PKT_iiiPKbib)
        /*0124*/ 	.short	0x0380
        /*0126*/ 	.short	0x002d


	//----- nvinfo : EIATTR_SW_WAR
	.align		4
.L_5481:
        /*0128*/ 	.byte	0x04, 0x36
        /*012a*/ 	.short	(.L_5483 - .L_5482)
.L_5482:
        /*012c*/ 	.word	0x00000008
.L_5483:


//--------------------- .nv.info._ZN43_GLOBAL__N__9ae7fba5_10_SoftMax_cu_9f978f6320softmax_warp_forwardIfffLi2ELb0ELb1EEEvPT0_PKT_iiiPKbib --------------------------
	.section	.nv.info._ZN43_GLOBAL__N__9ae7fba5_10_SoftMax_cu_9f978f6320softmax_warp_forwardIfffLi2ELb0ELb1EEEvPT0_PKT_iiiPKbib,"",@"SHT_CUDA_INFO"
	.sectionflags	@""
	.align	4


	//----- nvinfo : EIATTR_CUDA_API_VERSION
	.align		4
        /*0000*/ 	.byte	0x04, 0x37
        /*0002*/ 	.short	(.L_5485 - .L_5484)
.L_5484:
        /*0004*/ 	.word	0x00000082


	//----- nvinfo : EIATTR_KPARAM_INFO
	.align		4
.L_5485:
        /*0008*/ 	.byte	0x04, 0x17
        /*000a*/ 	.short	(.L_5487 - .L_5486)
.L_5486:
        /*000c*/ 	.word	0x00000000
        /*0010*/ 	.short	0x0007
        /*0012*/ 	.short	0x002c
        /*0014*/ 	.byte	0x00, 0xf0, 0x05, 0x00


	//----- nvinfo : EIATTR_KPARAM_INFO
	.align		4
.L_5487:
        /*0018*/ 	.byte	0x04, 0x17
        /*001a*/ 	.short	(.L_5489 - .L_5488)
.L_5488:
        /*001c*/ 	.word	0x00000000
        /*0020*/ 	.short	0x0006
        /*0022*/ 	.short	0x0028
        /*0024*/ 	.byte	0x00, 0xf0, 0x11, 0x00


	//----- nvinfo : EIATTR_KPARAM_INFO
	.align		4
.L_5489:
        /*0028*/ 	.byte	0x04, 0x17
        /*002a*/ 	.short	(.L_5491 - .L_5490)
.L_5490:
        /*002c*/ 	.word	0x00000000
        /*0030*/ 	.short	0x0005
        /*0032*/ 	.short	0x0020
        /*0034*/ 	.byte	0x00, 0xf5, 0x21, 0x00


	//----- nvinfo : EIATTR_KPARAM_INFO
	.align		4
.L_5491:
        /*0038*/ 	.byte	0x04, 0x17
        /*003a*/ 	.short	(.L_5493 - .L_5492)
.L_5492:
        /*003c*/ 	.word	0x00000000
        /*0040*/ 	.short	0x0004
        /*0042*/ 	.short	0x0018
        /*0044*/ 	.byte	0x00, 0xf0, 0x11, 0x00


	//----- nvinfo : EIATTR_KPARAM_INFO
	.align		4
.L_5493:
        /*0048*/ 	.byte	0x04, 0x17
        /*004a*/ 	.short	(.L_5495 - .L_5494)
.L_5494:
        /*004c*/ 	.word	0x00000000
        /*0050*/ 	.short	0x0003
        /*0052*/ 	.short	0x0014
        /*0054*/ 	.byte	0x00, 0xf0, 0x11, 0x00


	//----- nvinfo : EIATTR_KPARAM_INFO
	.align		4
.L_5495:
        /*0058*/ 	.byte	0x04, 0x17
        /*005a*/ 	.short	(.L_5497 - .L_5496)
.L_5496:
        /*005c*/ 	.word	0x00000000
        /*0060*/ 	.short	0x0002
        /*0062*/ 	.short	0x0010
        /*0064*/ 	.byte	0x00, 0xf0, 0x11, 0x00


	//----- nvinfo : EIATTR_KPARAM_INFO
	.align		4
.L_5497:
        /*0068*/ 	.byte	0x04, 0x17
        /*006a*/ 	.short	(.L_5499 - .L_5498)
.L_5498:
        /*006c*/ 	.word	0x00000000
        /*0070*/ 	.short	0x0001
        /*0072*/ 	.short	0x0008
        /*0074*/ 	.byte	0x00, 0xf5, 0x21, 0x00


	//----- nvinfo : EIATTR_KPARAM_INFO
	.align		4
.L_5499:
        /*0078*/ 	.byte	0x04, 0x17
        /*007a*/ 	.short	(.L_5501 - .L_5500)
.L_5500:
        /*007c*/ 	.word	0x00000000
        /*0080*/ 	.short	0x0000
        /*0082*/ 	.short	0x0000
        /*0084*/ 	.byte	0x00, 0xf5, 0x21, 0x00


	//----- nvinfo : EIATTR_SPARSE_MMA_MASK
	.align		4
.L_5501:
        /*0088*/ 	.byte	0x03, 0x50
        /*008a*/ 	.short	0x0000


	//----- nvinfo : EIATTR_MAXREG_COUNT
	.align		4
        /*008c*/ 	.byte	0x03, 0x1b
        /*008e*/ 	.short	0x00ff


	//----- nvinfo : EIATTR_MERCURY_ISA_VERSION
	.align		4
        /*0090*/ 	.byte	0x03, 0x5f
        /*0092*/ 	.short	0x0101


	//----- nvinfo : EIATTR_COOP_GROUP_MASK_REGIDS
	.align		4
        /*0094*/ 	.byte	0x04, 0x29
        /*0096*/ 	.short	(.L_5503 - .L_5502)


	//   ....[0]....
.L_5502:
        /*0098*/ 	.word	0xffffffff


	//   ....[1]....
        /*009c*/ 	.word	0xffffffff


	//   ....[2]....
        /*00a0*/ 	.word	0xffffffff


	//   ....[3]....
        /*00a4*/ 	.word	0xffffffff


	//   ....[4]....
        /*00a8*/ 	.word	0xffffffff


	//   ....[5]....
        /*00ac*/ 	.word	0xffffffff


	//   ....[6]....
        /*00b0*/ 	.word	0xffffffff


	//   ....[7]....
        /*00b4*/ 	.word	0xffffffff


	//----- nvinfo : EIATTR_COOP_GROUP_INSTR_OFFSETS
	.align		4
.L_5503:
        /*00b8*/ 	.byte	0x04, 0x28
        /*00ba*/ 	.short	(.L_5505 - .L_5504)


	//   ....[0]....
.L_5504:
        /*00bc*/ 	.word	0x00000590


	//   ....[1]....
        /*00c0*/ 	.word	0x000005b0


	//   ....[2]....
        /*00c4*/ 	.word	0x00000600


	//   ....[3]....
        /*00c8*/ 	.word	0x00000610


	//   ....[4]....
        /*00cc*/ 	.word	0x00000900


	//   ....[5]....
        /*00d0*/ 	.word	0x00000920


	//   ....[6]....
        /*00d4*/ 	.word	0x00000950


	//   ....[7]....
        /*00d8*/ 	.word	0x00000960


	//----- nvinfo : EIATTR_VRC_CTA_INIT_COUNT
	.align		4
.L_5505:
        /*00dc*/ 	.byte	0x02, 0x4a
	.zero		1
	.zero		1


	//----- nvinfo : EIATTR_EXIT_INSTR_OFFSETS
	.align		4
        /*00e0*/ 	.byte	0x04, 0x1c
        /*00e2*/ 	.short	(.L_5507 - .L_5506)


	//   ....[0]....
.L_5506:
        /*00e4*/ 	.word	0x00000970


	//   ....[1]....
        /*00e8*/ 	.word	0x00000a70


	//   ....[2]....
        /*00ec*/ 	.word	0x00000b20


	//----- nvinfo : EIATTR_CRS_STACK_SIZE
	.align		4
.L_5507:
        /*00f0*/ 	.byte	0x04, 0x1e
        /*00f2*/ 	.short	(.L_5509 - .L_5508)
.L_5508:
        /*00f4*/ 	.word	0x00000000


	//----- nvinfo : EIATTR_CBANK_PARAM_SIZE
	.align		4
.L_5509:
        /*00f8*/ 	.byte	0x03, 0x19
        /*00fa*/ 	.short	0x002d


	//----- nvinfo : EIATTR_PARAM_CBANK
	.align		4
        /*00fc*/ 	.byte	0x04, 0x0a
        /*00fe*/ 	.short	(.L_5511 - .L_5510)
	.align		4
.L_5510:
        /*0100*/ 	.word	index@(.nv.constant0._ZN43_GLOBAL__N__9ae7fba5_10_SoftMax_cu_9f978f6320softmax_warp_forwardIfffLi2ELb0ELb1EEEvPT0_PKT_iiiPKbib)
        /*0104*/ 	.short	0x0380
        /*0106*/ 	.short	0x002d


	//----- nvinfo : EIATTR_SW_WAR
	.align		4
.L_5511:
        /*0108*/ 	.byte	0x04, 0x36
        /*010a*/ 	.short	(.L_5513 - .L_5512)
.L_5512:
        /*010c*/ 	.word	0x00000008
.L_5513:


//--------------------- .nv.info._ZN43_GLOBAL__N__9ae7fba5_10_SoftMax_cu_9f978f6320softmax_warp_forwardIfffLi1ELb0ELb1EEEvPT0_PKT_iiiPKbib --------------------------
	.section	.nv.info._ZN43_GLOBAL__N__9ae7fba5_10_SoftMax_cu_9f978f6320softmax_warp_forwardIfffLi1ELb0ELb1EEEvPT0_PKT_iiiPKbib,"",@"SHT_CUDA_INFO"
	.sectionflags	@""
	.align	4


	//----- nvinfo : EIATTR_CUDA_API_VERSION
	.align		4
        /*0000*/ 	.byte	0x04, 0x37
        /*0002*/ 	.short	(.L_5515 - .L_5514)
.L_5514:
        /*0004*/ 	.word	0x00000082


	//----- nvinfo : EIATTR_KPARAM_INFO
	.align		4
.L_5515:
        /*0008*/ 	.byte	0x04, 0x17
        /*000a*/ 	.short	(.L_5517 - .L_5516)
.L_5516:
        /*000c*/ 	.word	0x00000000
        /*0010*/ 	.short	0x0007
        /*0012*/ 	.short	0x002c
        /*0014*/ 	.byte	0x00, 0xf0, 0x05, 0x00


	//----- nvinfo : EIATTR_KPARAM_INFO
	.align		4
.L_5517:
        /*0018*/ 	.byte	0x04, 0x17
        /*001a*/ 	.short	(.L_5519 - .L_5518)
.L_5518:
        /*001c*/ 	.word	0x00000000
        /*0020*/ 	.short	0x0006
        /*0022*/ 	.short	0x0028
        /*0024*/ 	.byte	0x00, 0xf0, 0x11, 0x00


	//----- nvinfo : EIATTR_KPARAM_INFO
	.align		4
.L_5519:
        /*0028*/ 	.byte	0x04, 0x17
        /*002a*/ 	.short	(.L_5521 - .L_5520)
.L_5520:
        /*002c*/ 	.word	0x00000000
        /*0030*/ 	.short	0x0005
        /*0032*/ 	.short	0x0020
        /*0034*/ 	.byte	0x00, 0xf5, 0x21, 0x00


	//----- nvinfo : EIATTR_KPARAM_INFO
	.align		4
.L_5521:
        /*0038*/ 	.byte	0x04, 0x17
        /*003a*/ 	.short	(.L_5523 - .L_5522)
.L_5522:
        /*003c*/ 	.word	0x00000000
        /*0040*/ 	.short	0x0004
        /*0042*/ 	.short	0x0018
        /*0044*/ 	.byte	0x00, 0xf0, 0x11, 0x00


	//----- nvinfo : EIATTR_KPARAM_INFO
	.align		4
.L_5523:
        /*0048*/ 	.byte	0x04, 0x17
        /*004a*/ 	.short	(.L_5525 - .L_5524)
.L_5524:
        /*004c*/ 	.word	0x00000000
        /*0050*/ 	.short	0x0003
        /*0052*/ 	.short	0x0014
        /*0054*/ 	.byte	0x00, 0xf0, 0x11, 0x00


	//----- nvinfo : EIATTR_KPARAM_INFO
	.align		4
.L_5525:
        /*0058*/ 	.byte	0x04, 0x17
        /*005a*/ 	.short	(.L_5527 - .L_5526)
.L_5526:
        /*005c*/ 	.word	0x00000000
        /*0060*/ 	.short	0x0002
        /*0062*/ 	.short	0x0010
        /*0064*/ 	.byte	0x00, 0xf0, 0x11, 0x00


	//----- nvinfo : EIATTR_KPARAM_INFO
	.align		4
.L_5527:
        /*0068*/ 	.byte	0x04, 0x17
        /*006a*/ 	.short	(.L_5529 - .L_5528)
.L_5528:
        /*006c*/ 	.word	0x00000000
        /*0070*/ 	.short	0x0001
        /*0072*/ 	.short	0x0008
        /*0074*/ 	.byte	0x00, 0xf5, 0x21, 0x00


	//----- nvinfo : EIATTR_KPARAM_INFO
	.align		4
.L_5529:
        /*0078*/ 	.byte	0x04, 0x17
        /*007a*/ 	.short	(.L_5531 - .L_5530)
.L_5530:
        /*007c*/ 	.word	0x00000000
        /*0080*/ 	.short	0x0000
        /*0082*/ 	.short	0x0000
        /*0084*/ 	.byte	0x00, 0xf5, 0x21, 0x00


	//----- nvinfo : EIATTR_SPARSE_MMA_MASK
	.align		4
.L_5531:
        /*0088*/ 	.byte	0x03, 0x50
        /*008a*/ 	.short	0x0000


	//----- nvinfo : EIATTR_MAXREG_COUNT
	.align		4
        /*008c*/ 	.byte	0x03, 0x1b
        /*008e*/ 	.short	0x00ff


	//----- nvinfo : EIATTR_MERCURY_ISA_VERSION
	.align		4
        /*0090*/ 	.byte	0x03, 0x5f
        /*0092*/ 	.short	0x0101


	//----- nvinfo : EIATTR_COOP_GROUP_MASK_REGIDS
	.align		4
        /*0094*/ 	.byte	0x04, 0x29
        /*0096*/ 	.short	(.L_5533 - .L_5532)


	//   ....[0]....
.L_5532:
        /*0098*/ 	.word	0xffffffff


	//   ....[1]....
        /*009c*/ 	.word	0xffffffff


	//   ....[2]....
        /*00a0*/ 	.word	0xffffffff


	//   ....[3]....
        /*00a4*/ 	.word	0xffffffff


	//----- nvinfo : EIATTR_COOP_GROUP_INSTR_OFFSETS
	.align		4
.L_5533:
        /*00a8*/ 	.byte	0x04, 0x28
        /*00aa*/ 	.short	(.L_5535 - .L_5534)


	//   ....[0]....
.L_5534:
        /*00ac*/ 	.word	0x00000590


	//   ....[1]....
        /*00b0*/ 	.word	0x000005b0


	//   ....[2]....
        /*00b4*/ 	.word	0x000008b0


	//   ....[3]....
        /*00b8*/ 	.word	0x000008c0


	//----- nvinfo : EIATTR_VRC_CTA_INIT_COUNT
	.align		4
.L_5535:
        /*00bc*/ 	.byte	0x02, 0x4a
	.zero		1
	.zero		1


	//----- nvinfo : EIATTR_EXIT_INSTR_OFFSETS
	.align		4
        /*00c0*/ 	.byte	0x04, 0x1c
        /*00c2*/ 	.short	(.L_5537 - .L_5536)


	//   ....[0]....
.L_5536:
        /*00c4*/ 	.word	0x000008d0


	//   ....[1]....
        /*00c8*/ 	.word	0x000009d0


	//   ....[2]....
        /*00cc*/ 	.word	0x00000a80


	//----- nvinfo : EIATTR_CRS_STACK_SIZE
	.align		4
.L_5537:
        /*00d0*/ 	.byte	0x04, 0x1e
        /*00d2*/ 	.short	(.L_5539 - .L_5538)
.L_5538:
        /*00d4*/ 	.word	0x00000000


	//----- nvinfo : EIATTR_CBANK_PARAM_SIZE
	.align		4
.L_5539:
        /*00d8*/ 	.byte	0x03, 0x19
        /*00da*/ 	.short	0x002d


	//----- nvinfo : EIATTR_PARAM_CBANK
	.align		4
        /*00dc*/ 	.byte	0x04, 0x0a
        /*00de*/ 	.short	(.L_5541 - .L_5540)
	.align		4
.L_5540:
        /*00e0*/ 	.word	index@(.nv.constant0._ZN43_GLOBAL__N__9ae7fba5_10_SoftMax_cu_9f978f6320softmax_warp_forwardIfffLi1ELb0ELb1EEEvPT0_PKT_iiiPKbib)
        /*00e4*/ 	.short	0x0380
        /*00e6*/ 	.short	0x002d


	//----- nvinfo : EIATTR_SW_WAR
	.align		4
.L_5541:
        /*00e8*/ 	.byte	0x04, 0x36
        /*00ea*/ 	.short	(.L_5543 - .L_5542)
.L_5542:
        /*00ec*/ 	.word	0x00000008
.L_5543:


//--------------------- .nv.info._ZN43_GLOBAL__N__9ae7fba5_10_SoftMax_cu_9f978f6320softmax_warp_forwardIfffLi0ELb0ELb1EEEvPT0_PKT_iiiPKbib --------------------------
	.section	.nv.info._ZN43_GLOBAL__N__9ae7fba5_10_SoftMax_cu_9f978f6320softmax_warp_forwardIfffLi0ELb0ELb1EEEvPT0_PKT_iiiPKbib,"",@"SHT_CUDA_INFO"
	.sectionflags	@""
	.align	4


	//----- nvinfo : EIATTR_CUDA_API_VERSION
	.align		4
        /*0000*/ 	.byte	0x04, 0x37
        /*0002*/ 	.short	(.L_5545 - .L_5544)
.L_5544:
        /*0004*/ 	.word	0x00000082


	//----- nvinfo : EIATTR_KPARAM_INFO
	.align		4
.L_5545:
        /*0008*/ 	.byte	0x04, 0x17
        /*000a*/ 	.short	(.L_5547 - .L_5546)
.L_5546:
        /*000c*/ 	.word	0x00000000
        /*0010*/ 	.short	0x0007
        /*0012*/ 	.short	0x002c
        /*0014*/ 	.byte	0x00, 0xf0, 0x05, 0x00


	//----- nvinfo : EIATTR_KPARAM_INFO
	.align		4
.L_5547:
        /*0018*/ 	.byte	0x04, 0x17
        /*001a*/ 	.short	(.L_5549 - .L_5548)
.L_5548:
        /*001c*/ 	.word	0x00000000
        /*0020*/ 	.short	0x0006
        /*0022*/ 	.short	0x0028
        /*0024*/ 	.byte	0x00, 0xf0, 0x11, 0x00


	//----- nvinfo : EIATTR_KPARAM_INFO
	.align		4
.L_5549:
        /*0028*/ 	.byte	0x04, 0x17
        /*002a*/ 	.short	(.L_5551 - .L_5550)
.L_5550:
        /*002c*/ 	.word	0x00000000
        /*0030*/ 	.short	0x0005
        /*0032*/ 	.short	0x0020
        /*0034*/ 	.byte	0x00, 0xf5, 0x21, 0x00


	//----- nvinfo : EIATTR_KPARAM_INFO
	.align		4
.L_5551:
        /*0038*/ 	.byte	0x04, 0x17
        /*003a*/ 	.short	(.L_5553 - .L_5552)
.L_5552:
        /*003c*/ 	.word	0x00000000
        /*0040*/ 	.short	0x0004
        /*0042*/ 	.short	0x0018
        /*0044*/ 	.byte	0x00, 0xf0, 0x11, 0x00


	//----- nvinfo : EIATTR_KPARAM_INFO
	.align		4
.L_5553:
        /*0048*/ 	.byte	0x04, 0x17
        /*004a*/ 	.short	(.L_5555 - .L_5554)
.L_5554:
        /*004c*/ 	.word	0x00000000
        /*0050*/ 	.short	0x0003
        /*0052*/ 	.short	0x0014
        /*0054*/ 	.byte	0x00, 0xf0, 0x11, 0x00


	//----- nvinfo : EIATTR_KPARAM_INFO
	.align		4
.L_5555:
        /*0058*/ 	.byte	0x04, 0x17
        /*005a*/ 	.short	(.L_5557 - .L_5556)
.L_5556:
        /*005c*/ 	.word	0x00000000
        /*0060*/ 	.short	0x0002
        /*0062*/ 	.short	0x0010
        /*0064*/ 	.byte	0x00, 0xf0, 0x11, 0x00


	//----- nvinfo : EIATTR_KPARAM_INFO
	.align		4
.L_5557:
        /*0068*/ 	.byte	0x04, 0x17
        /*006a*/ 	.short	(.L_5559 - .L_5558)
.L_5558:
        /*006c*/ 	.word	0x00000000
        /*0070*/ 	.short	0x0001
        /*0072*/ 	.short	0x0008
        /*0074*/ 	.byte	0x00, 0xf5, 0x21, 0x00


	//----- nvinfo : EIATTR_KPARAM_INFO
	.align		4
.L_5559:
        /*0078*/ 	.byte	0x04, 0x17
        /*007a*/ 	.short	(.L_5561 - .L_5560)
.L_5560:
        /*007c*/ 	.word	0x00000000
        /*0080*/ 	.short	0x0000
        /*0082*/ 	.short	0x0000
        /*0084*/ 	.byte	0x00, 0xf5, 0x21, 0x00


	//----- nvinfo : EIATTR_SPARSE_MMA_MASK
	.align		4
.L_5561:
        /*0088*/ 	.byte	0x03, 0x50
        /*008a*/ 	.short	0x0000


	//----- nvinfo : EIATTR_MAXREG_COUNT
	.align		4
        /*008c*/ 	.byte	0x03, 0x1b
        /*008e*/ 	.short	0x00ff


	//----- nvinfo : EIATTR_MERCURY_ISA_VERSION
	.align		4
        /*0090*/ 	.byte	0x03, 0x5f
        /*0092*/ 	.short	0x0101


	//----- nvinfo : EIATTR_VRC_CTA_INIT_COUNT
	.align		4
        /*0094*/ 	.byte	0x02, 0x4a
	.zero		1
	.zero		1


	//----- nvinfo : EIATTR_EXIT_INSTR_OFFSETS
	.align		4
        /*0098*/ 	.byte	0x04, 0x1c
        /*009a*/ 	.short	(.L_5563 - .L_5562)


	//   ....[0]....
.L_5562:
        /*009c*/ 	.word	0x00000850


	//   ....[1]....
        /*00a0*/ 	.word	0x00000930


	//   ....[2]....
        /*00a4*/ 	.word	0x000009e0


	//----- nvinfo : EIATTR_CRS_STACK_SIZE
	.align		4
.L_5563:
        /*00a8*/ 	.byte	0x04, 0x1e
        /*00aa*/ 	.short	(.L_5565 - .L_5564)
.L_5564:
        /*00ac*/ 	.word	0x00000000


	//----- nvinfo : EIATTR_CBANK_PARAM_SIZE
	.align		4
.L_5565:
        /*00b0*/ 	.byte	0x03, 0x19
        /*00b2*/ 	.short	0x002d


	//----- nvinfo : EIATTR_PARAM_CBANK
	.align		4
        /*00b4*/ 	.byte	0x04, 0x0a
        /*00b6*/ 	.short	(.L_5567 - .L_5566)
	.align		4
.L_5566:
        /*00b8*/ 	.word	index@(.nv.constant0._ZN43_GLOBAL__N__9ae7fba5_10_SoftMax_cu_9f978f6320softmax_warp_forwardIfffLi0ELb0ELb1EEEvPT0_PKT_iiiPKbib)
        /*00bc*/ 	.short	0x0380
        /*00be*/ 	.short	0x002d


	//----- nvinfo : EIATTR_SW_WAR
	.align		4
.L_5567:
        /*00c0*/ 	.byte	0x04, 0x36
        /*00c2*/ 	.short	(.L_5569 - .L_5568)
.L_5568:
        /*00c4*/ 	.word	0x00000008
.L_5569:


//--------------------- .nv.info._ZN43_GLOBAL__N__9ae7fba5_10_SoftMax_cu_9f978f6320softmax_warp_forwardIdddLi11ELb0ELb1EEEvPT0_PKT_iiiPKbib --------------------------
	.section	.nv.info._ZN43_GLOBAL__N__9ae7fba5_10_SoftMax_cu_9f978f6320softmax_warp_forwardIdddLi11ELb0ELb1EEEvPT0_PKT_iiiPKbib,"",@"SHT_CUDA_INFO"
	.sectionflags	@""
	.align	4


	//----- nvinfo : EIATTR_CUDA_API_VERSION
	.align		4
        /*0000*/ 	.byte	0x04, 0x37
        /*0002*/ 	.short	(.L_5571 - .L_5570)
.L_5570:
        /*0004*/ 	.word	0x00000082


	//----- nvinfo : EIATTR_KPARAM_INFO
	.align		4
.L_5571:
        /*0008*/ 	.byte	0x04, 0x17
        /*000a*/ 	.short	(.L_5573 - .L_5572)
.L_5572:
        /*000c*/ 	.word	0x00000000
        /*0010*/ 	.short	0x0007
        /*0012*/ 	.short	0x002c
        /*0014*/ 	.byte	0x00, 0xf0, 0x05, 0x00


	//----- nvinfo : EIATTR_KPARAM_INFO
	.align		4
.L_5573:
        /*0018*/ 	.byte	0x04, 0x17
        /*001a*/ 	.short	(.L_5575 - .L_5574)
.L_5574:
        /*001c*/ 	.word	0x00000000
        /*0020*/ 	.short	0x0006
        /*0022*/ 	.short	0x0028
        /*0024*/ 	.byte	0x00, 0xf0, 0x11, 0x00


	//----- nvinfo : EIATTR_KPARAM_INFO
	.align		4
.L_5575:
        /*0028*/ 	.byte	0x04, 0x17
        /*002a*/ 	.short	(.L_5577 - .L_5576)
.L_5576:
        /*002c*/ 	.word	0x00000000
        /*0030*/ 	.short	0x0005
        /*0032*/ 	.short	0x0020
        /*0034*/ 	.byte	0x00, 0xf5, 0x21, 0x00


	//----- nvinfo : EIATTR_KPARAM_INFO
	.align		4
.L_5577:
        /*0038*/ 	.byte	0x04, 0x17
        /*003a*/ 	.short	(.L_5579 - .L_5578)
.L_5578:
        /*003c*/ 	.word	0x00000000
        /*0040*/ 	.short	0x0004
        /*0042*/ 	.short	0x0018
        /*0044*/ 	.byte	0x00, 0xf0, 0x11, 0x00


	//----- nvinfo : EIATTR_KPARAM_INFO
	.align		4
.L_5579:
        /*0048*/ 	.byte	0x04, 0x17
        /*004a*/ 	.short	(.L_5581 - .L_5580)
.L_5580:
        /*004c*/ 	.word	0x00000000
        /*0050*/ 	.short	0x0003
        /*0052*/ 	.short	0x0014
        /*0054*/ 	.byte	0x00, 0xf0, 0x11, 0x00


	//----- nvinfo : EIATTR_KPARAM_INFO
	.align		4
.L_5581:
        /*0058*/ 	.byte	0x04, 0x17
        /*005a*/ 	.short	(.L_5583 - .L_5582)
.L_5582:
        /*005c*/ 	.word	0x00000000
        /*0060*/ 	.short	0x0002
        /*0062*/ 	.short	0x0010
        /*0064*/ 	.byte	0x00, 0xf0, 0x11, 0x00


	//----- nvinfo : EIATTR_KPARAM_INFO
	.align		4
.L_5583:
        /*0068*/ 	.byte	0x04, 0x17
        /*006a*/ 	.short	(.L_5585 - .L_5584)
.L_5584:
        /*006c*/ 	.word	0x00000000
        /*0070*/ 	.short	0x0001
        /*0072*/ 	.short	0x0008
        /*0074*/ 	.byte	0x00, 0xf5, 0x21, 0x00


	//----- nvinfo : EIATTR_KPARAM_INFO
	.align		4
.L_5585:
        /*0078*/ 	.byte	0x04, 0x17
        /*007a*/ 	.short	(.L_5587 - .L_5586)
.L_5586:
        /*007c*/ 	.word	0x00000000
        /*0080*/ 	.short	0x0000
        /*0082*/ 	.short	0x0000
        /*0084*/ 	.byte	0x00, 0xf5, 0x21, 0x00


	//----- nvinfo : EIATTR_SPARSE_MMA_MASK
	.align		4
.L_5587:
        /*0088*/ 	.byte	0x03, 0x50
        /*008a*/ 	.short	0x0000


	//----- nvinfo : EIATTR_MAXREG_COUNT
	.align		4
        /*008c*/ 	.byte	0x03, 0x1b
        /*008e*/ 	.short	0x00ff


	//----- nvinfo : EIATTR_MERCURY_ISA_VERSION
	.align		4
        /*0090*/ 	.byte	0x03, 0x5f
        /*0092*/ 	.short	0x0101


	//----- nvinfo : EIATTR_COOP_GROUP_MASK_REGIDS
	.align		4
        /*0094*/ 	.byte	0x04, 0x29
        /*0096*/ 	.short	(.L_5589 - .L_5588)


	//   ....[0]....
.L_5588:
        /*0098*/ 	.word	0xffffffff


	//   ....[1]....
        /*009c*/ 	.word	0xffffffff


	//   ....[2]....
        /*00a0*/ 	.word	0xffffffff


	//   ....[3]....
        /*00a4*/ 	.word	0xffffffff


	//   ....[4]....
        /*00a8*/ 	.word	0xffffffff


	//   ....[5]....
        /*00ac*/ 	.word	0xffffffff


	//   ....[6]....
        /*00b0*/ 	.word	0xffffffff


	//   ....[7]....
        /*00b4*/ 	.word	0xffffffff


	//   ....[8]....
        /*00b8*/ 	.word	0xffffffff


	//   ....[9]....
        /*00bc*/ 	.word	0xffffffff


	//   ....[10]....
        /*00c0*/ 	.word	0xffffffff


	//   ....[11]....
        /*00c4*/ 	.word	0xffffffff


	//   ....[12]....
        /*00c8*/ 	.word	0xffffffff


	//   ....[13]....
        /*00cc*/ 	.word	0xffffffff


	//   ....[14]....
        /*00d0*/ 	.word	0xffffffff


	//   ....[15]....
        /*00d4*/ 	.word	0xffffffff


	//   ....[16]....
        /*00d8*/ 	.word	0xffffffff


	//   ....[17]....
        /*00dc*/ 	.word	0xffffffff


	//   ....[18]....
        /*00e0*/ 	.word	0xffffffff


	//   ....[19]....
        /*00e4*/ 	.word	0xffffffff


	//----- nvinfo : EIATTR_COOP_GROUP_INSTR_OFFSETS
	.align		4
.L_5589:
        /*00e8*/ 	.byte	0x04, 0x28
        /*00ea*/ 	.short	(.L_5591 - .L_5590)


	//   ....[0]....
.L_5590:
        /*00ec*/ 	.word	0x00007950


	//   ....[1]....
        /*00f0*/ 	.word	0x00007960


	//   ....[2]....
        /*00f4*/ 	.word	0x000079a0


	//   ....[3]....
        /*00f8*/ 	.word	0x000079b0


	//   ....[4]....
        /*00fc*/ 	.word	0x00007a20


	//   ....[5]....
        /*0100*/ 	.word	0x00007a30


	//   ....[6]....
        /*0104*/ 	.word	0x00007ab0


	//   ....[7]....
        /*0108*/ 	.word	0x00007ac0


	//   ....[8]....
        /*010c*/ 	.word	0x00007b30


	//   ....[9]....
        /*0110*/ 	.word	0x00007b40


	//   ....[10]....
        /*0114*/ 	.word	0x0002a7b0


	//   ....[11]....
        /*0118*/ 	.word	0x0002a7d0


	//   ....[12]....
        /*011c*/ 	.word	0x0002a820


	//   ....[13]....
        /*0120*/ 	.word	0x0002a830


	//   ....[14]....
        /*0124*/ 	.word	0x0002a880


	//   ....[15]....
        /*0128*/ 	.word	0x0002a890


	//   ....[16]....
        /*012c*/ 	.word	0x0002a8e0


	//   ....[17]....
        /*0130*/ 	.word	0x0002a8f0


	//   ....[18]....
        /*0134*/ 	.word	0x0002a940


	//   ....[19]....
        /*0138*/ 	.word	0x0002a950


	//----- nvinfo : EIATTR_VRC_CTA_INIT_COUNT
	.align		4
.L_5591:
        /*013c*/ 	.byte	0x02, 0x4a
	.zero		1
	.zero		1


	//----- nvinfo : EIATTR_EXIT_INSTR_OFFSETS
	.align		4
        /*0140*/ 	.byte	0x04, 0x1c
        /*0142*/ 	.short	(.L_5593 - .L_5592)


	//   ....[0]....
.L_5592:
        /*0144*/ 	.word	0x0002a9a0


	//   ....[1]....
        /*0148*/ 	.word	0x0002a9c0


	//   ....[2]....
        /*014c*/ 	.word	0x0002adc0


	//   ....[3]....
        /*0150*/ 	.word	0x0002b160


	//   ....[4]....
        /*0154*/ 	.word	0x0002b500


	//   ....[5]....
        /*0158*/ 	.word	0x0002b8b0


	//   ....[6]....
        /*015c*/ 	.word	0x0002bc50


	//   ....[7]....
        /*0160*/ 	.word	0x0002bff0


	//   ....[8]....
        /*0164*/ 	.word	0x0002c390


	//   ....[9]....
        /*0168*/ 	.word	0x0002c730


	//   ....[10]....
        /*016c*/ 	.word	0x0002cad0


	//   ....[11]....
        /*0170*/ 	.word	0x0002ce70


	//   ....[12]....
        /*0174*/ 	.word	0x0002d210


	//   ....[13]....
        /*0178*/ 	.word	0x0002d5b0


	//   ....[14]....
        /*017c*/ 	.word	0x0002d950


	//   ....[15]....
        /*0180*/ 	.word	0x0002dcf0


	//   ....[16]....
        /*0184*/ 	.word	0x0002e090


	//   ....[17]....
        /*0188*/ 	.word	0x0002e430


	//   ....[18]....
        /*018c*/ 	.word	0x0002e7d0


	//   ....[19]....
        /*0190*/ 	.word	0x0002ebc0


	//   ....[20]....
        /*0194*/ 	.word	0x0002efb0


	//   ....[21]....
        /*0198*/ 	.word	0x0002f3a0


	//   ....[22]....
        /*019c*/ 	.word	0x0002f790


	//   ....[23]....
        /*01a0*/ 	.word	0x0002fb80


	//   ....[24]....
        /*01a4*/ 	.word	0x0002ff70


	//   ....[25]....
        /*01a8*/ 	.word	0x00030360


	//   ....[26]....
        /*01ac*/ 	.word	0x00030750


	//   ....[27]....
        /*01b0*/ 	.word	0x00030b40


	//   ....[28]....
        /*01b4*/ 	.word	0x00030f30


	//   ....[29]....
        /*01b8*/ 	.word	0x00031320


	//   ....[30]....
        /*01bc*/ 	.word	0x00031710


	//   ....[31]....
        /*01c0*/ 	.word	0x00031b00


	//   ....[32]....
        /*01c4*/ 	.word	0x00031ef0


	//   ....[33]....
        /*01c8*/ 	.word	0x000322e0


	//   ....[34]....
        /*01cc*/ 	.word	0x000326d0


	//   ....[35]....
        /*01d0*/ 	.word	0x00032ac0


	//   ....[36]....
        /*01d4*/ 	.word	0x00032eb0


	//   ....[37]....
        /*01d8*/ 	.word	0x000332a0


	//   ....[38]....
        /*01dc*/ 	.word	0x00033690


	//   ....[39]....
        /*01e0*/ 	.word	0x00033a80


	//   ....[40]....
        /*01e4*/ 	.word	0x00033e70


	//   ....[41]....
        /*01e8*/ 	.word	0x00034260


	//   ....[42]....
        /*01ec*/ 	.word	0x00034650


	//   ....[43]....
        /*01f0*/ 	.word	0x00034a40


	//   ....[44]....
        /*01f4*/ 	.word	0x00034e30


	//   ....[45]....
        /*01f8*/ 	.word	0x00035220


	//   ....[46]....
        /*01fc*/ 	.word	0x00035610


	//   ....[47]....
        /*0200*/ 	.word	0x00035a00


	//   ....[48]....
        /*0204*/ 	.word	0x00035df0


	//   ....[49]....
        /*0208*/ 	.word	0x000361e0


	//   ....[50]....
        /*020c*/ 	.word	0x000365d0


	//   ....[51]....
        /*0210*/ 	.word	0x000369c0


	//   ....[52]....
        /*0214*/ 	.word	0x00036db0


	//   ....[53]....
        /*0218*/ 	.word	0x000371a0


	//   ....[54]....
        /*021c*/ 	.word	0x00037590


	//   ....[55]....
        /*0220*/ 	.word	0x00037980


	//   ....[56]....
        /*0224*/ 	.word	0x00037d70


	//   ....[57]....
        /*0228*/ 	.word	0x00038160


	//   ....[58]....
        /*022c*/ 	.word	0x00038550


	//   ....[59]....
        /*0230*/ 	.word	0x00038940


	//   ....[60]....
        /*0234*/ 	.word	0x00038d30


	//   ....[61]....
        /*0238*/ 	.word	0x00039120


	//   ....[62]....
        /*023c*/ 	.word	0x00039510


	//   ....[63]....
        /*0240*/ 	.word	0x00039900


	//   ....[64]....
        /*0244*/ 	.word	0x00039cf0


	//   ....[65]....
        /*0248*/ 	.word	0x0003a0b0


	//----- nvinfo : EIATTR_CRS_STACK_SIZE
	.align		4
.L_5593:
        /*024c*/ 	.byte	0x04, 0x1e
        /*024e*/ 	.short	(.L_5595 - .L_5594)
.L_5594:
        /*0250*/ 	.word	0x00000000


	//----- nvinfo : EIATTR_CBANK_PARAM_SIZE
	.align		4
.L_5595:
        /*0254*/ 	.byte	0x03, 0x19
        /*0256*/ 	.short	0x002d


	//----- nvinfo : EIATTR_PARAM_CBANK
	.align		4
        /*0258*/ 	.byte	0x04, 0x0a
        /*025a*/ 	.short	(.L_5597 - .L_5596)
	.align		4
.L_5596:
        /*025c*/ 	.word	index@(.nv.constant0._ZN43_GLOBAL__N__9ae7fba5_10_SoftMax_cu_9f978f6320softmax_warp_forwardIdddLi11ELb0ELb1EEEvPT0_PKT_iiiPKbib)
        /*0260*/ 	.short	0x0380
        /*0262*/ 	.short	0x002d


	//----- nvinfo : EIATTR_SW_WAR
	.align		4
.L_5597:
        /*0264*/ 	.byte	0x04, 0x36
        /*0266*/ 	.short	(.L_5599 - .L_5598)
.L_5598:
        /*0268*/ 	.word	0x00000008
.L_5599:


//--------------------- .nv.info._ZN43_GLOBAL__N__9ae7fba5_10_SoftMax_cu_9f978f6320softmax_warp_forwardIdddLi10ELb0ELb1EEEvPT0_PKT_iiiPKbib --------------------------
	.section	.nv.info._ZN43_GLOBAL__N__9ae7fba5_10_SoftMax_cu_9f978f6320softmax_warp_forwardIdddLi10ELb0ELb1EEEvPT0_PKT_iiiPKbib,"",@"SHT_CUDA_INFO"
	.sectionflags	@""
	.align	4


	//----- nvinfo : EIATTR_CUDA_API_VERSION
	.align		4
        /*0000*/ 	.byte	0x04, 0x37
        /*0002*/ 	.short	(.L_5601 - .L_5600)
.L_5600:
        /*0004*/ 	.word	0x00000082


	//----- nvinfo : EIATTR_KPARAM_INFO
	.align		4
.L_5601:
        /*0008*/ 	.byte	0x04, 0x17
        /*000a*/ 	.short	(.L_5603 - .L_5602)
.L_5602:
        /*000c*/ 	.word	0x00000000
        /*0010*/ 	.short	0x0007
        /*0012*/ 	.short	0x002c
        /*0014*/ 	.byte	0x00, 0xf0, 0x05, 0x00


	//----- nvinfo : EIATTR_KPARAM_INFO
	.align		4
.L_5603:
        /*0018*/ 	.byte	0x04, 0x17
        /*001a*/ 	.short	(.L_5605 - .L_5604)
.L_5604:
        /*001c*/ 	.word	0x00000000
        /*0020*/ 	.short	0x0006
        /*0022*/ 	.short	0x0028
        /*0024*/ 	.byte	0x00, 0xf0, 0x11, 0x00


	//----- nvinfo : EIATTR_KPARAM_INFO
	.align		4
.L_5605:
        /*0028*/ 	.byte	0x04, 0x17
        /*002a*/ 	.short	(.L_5607 - .L_5606)
.L_5606:
        /*002c*/ 	.word	0x00000000
        /*0030*/ 	.short	0x0005
        /*0032*/ 	.short	0x0020
        /*0034*/ 	.byte	0x00, 0xf5, 0x21, 0x00


	//----- nvinfo : EIATTR_KPARAM_INFO
	.align		4
.L_5607:
        /*0038*/ 	.byte	0x04, 0x17
        /*003a*/ 	.short	(.L_5609 - .L_5608)
.L_5608:
        /*003c*/ 	.word	0x00000000
        /*0040*/ 	.short	0x0004
        /*0042*/ 	.short	0x0018
        /*0044*/ 	.byte	0x00, 0xf0, 0x11, 0x00


	//----- nvinfo : EIATTR_KPARAM_INFO
	.align		4
.L_5609:
        /*0048*/ 	.byte	0x04, 0x17
        /*004a*/ 	.short	(.L_5611 - .L_5610)
.L_5610:
        /*004c*/ 	.word	0x00000000
        /*0050*/ 	.short	0x0003
        /*0052*/ 	.short	0x0014
        /*0054*/ 	.byte	0x00, 0xf0, 0x11, 0x00


	//----- nvinfo : EIATTR_KPARAM_INFO
	.align		4
.L_5611:
        /*0058*/ 	.byte	0x04, 0x17
        /*005a*/ 	.short	(.L_5613 - .L_5612)
.L_5612:
        /*005c*/ 	.word	0x00000000
        /*0060*/ 	.short	0x0002
        /*0062*/ 	.short	0x0010
        /*0064*/ 	.byte	0x00, 0xf0, 0x11, 0x00


	//----- nvinfo : EIATTR_KPARAM_INFO
	.align		4
.L_5613:
        /*0068*/ 	.byte	0x04, 0x17
        /*006a*/ 	.short	(.L_5615 - .L_5614)
.L_5614:
        /*006c*/ 	.word	0x00000000
        /*0070*/ 	.short	0x0001
        /*0072*/ 	.short	0x0008
        /*0074*/ 	.byte	0x00, 0xf5, 0x21, 0x00


	//----- nvinfo : EIATTR_KPARAM_INFO
	.align		4
.L_5615:
        /*0078*/ 	.byte	0x04, 0x17
        /*007a*/ 	.short	(.L_5617 - .L_5616)
.L_5616:
        /*007c*/ 	.word	0x00000000
        /*0080*/ 	.short	0x0000
        /*0082*/ 	.short	0x0000
        /*0084*/ 	.byte	0x00, 0xf5, 0x21, 0x00


	//----- nvinfo : EIATTR_SPARSE_MMA_MASK
	.align		4
.L_5617:
        /*0088*/ 	.byte	0x03, 0x50
        /*008a*/ 	.short	0x0000


	//----- nvinfo : EIATTR_MAXREG_COUNT
	.align		4
        /*008c*/ 	.byte	0x03, 0x1b
        /*008e*/ 	.short	0x00ff


	//----- nvinfo : EIATTR_MERCURY_ISA_VERSION
	.align		4
        /*0090*/ 	.byte	0x03, 0x5f
        /*0092*/ 	.short	0x0101


	//----- nvinfo : EIATTR_COOP_GROUP_MASK_REGIDS
	.align		4
        /*0094*/ 	.byte	0x04, 0x29
        /*0096*/ 	.short	(.L_5619 - .L_5618)


	//   ....[0]....
.L_5618:
        /*0098*/ 	.word	0xffffffff


	//   ....[1]....
        /*009c*/ 	.word	0xffffffff


	//   ....[2]....
        /*00a0*/ 	.word	0xffffffff


	//   ....[3]....
        /*00a4*/ 	.word	0xffffffff


	//   ....[4]....
        /*00a8*/ 	.word	0xffffffff


	//   ....[5]....
        /*00ac*/ 	.word	0xffffffff


	//   ....[6]....
        /*00b0*/ 	.word	0xffffffff


	//   ....[7]....
        /*00b4*/ 	.word	0xffffffff


	//   ....[8]....
        /*00b8*/ 	.word	0xffffffff


	//   ....[9]....
        /*00bc*/ 	.word	0xffffffff


	//   ....[10]....
        /*00c0*/ 	.word	0xffffffff


	//   ....[11]....
        /*00c4*/ 	.word	0xffffffff


	//   ....[12]....
        /*00c8*/ 	.word	0xffffffff


	//   ....[13]....
        /*00cc*/ 	.word	0xffffffff


	//   ....[14]....
        /*00d0*/ 	.word	0xffffffff


	//   ....[15]....
        /*00d4*/ 	.word	0xffffffff


	//   ....[16]....
        /*00d8*/ 	.word	0xffffffff


	//   ....[17]....
        /*00dc*/ 	.word	0xffffffff


	//   ....[18]....
        /*00e0*/ 	.word	0xffffffff


	//   ....[19]....
        /*00e4*/ 	.word	0xffffffff


	//----- nvinfo : EIATTR_COOP_GROUP_INSTR_OFFSETS
	.align		4
.L_5619:
        /*00e8*/ 	.byte	0x04, 0x28
        /*00ea*/ 	.short	(.L_5621 - .L_5620)


	//   ....[0]....
.L_5620:
        /*00ec*/ 	.word	0x000032a0


	//   ....[1]....
        /*00f0*/ 	.word	0x000032b0


	//   ....[2]....
        /*00f4*/ 	.word	0x000032f0


	//   ....[3]....
        /*00f8*/ 	.word	0x00003300


	//   ....[4]....
        /*00fc*/ 	.word	0x00003380


	//   ....[5]....
        /*0100*/ 	.word	0x00003390


	//   ....[6]....
        /*0104*/ 	.word	0x00003400


	//   ....[7]....
        /*0108*/ 	.word	0x00003410


	//   ....[8]....
        /*010c*/ 	.word	0x00003480


	//   ....[9]....
        /*0110*/ 	.word	0x00003490


	//   ....[10]....
        /*0114*/ 	.word	0x00013d60


	//   ....[11]....
        /*0118*/ 	.word	0x00013d70


	//   ....[12]....
        /*011c*/ 	.word	0x00013d90


	//   ....[13]....
        /*0120*/ 	.word	0x00013da0


	//   ....[14]....
        /*0124*/ 	.word	0x00013df0


	//   ....[15]....
        /*0128*/ 	.word	0x00013e00


	//   ....[16]....
        /*012c*/ 	.word	0x00013e50


	//   ....[17]....
        /*0130*/ 	.word	0x00013e60


	//   ....[18]....
        /*0134*/ 	.word	0x00013eb0


	//   ....[19]....
        /*0138*/ 	.word	0x00013ec0


	//----- nvinfo : EIATTR_VRC_CTA_INIT_COUNT
	.align		4
.L_5621:
        /*013c*/ 	.byte	0x02, 0x4a
	.zero		1
	.zero		1


	//----- nvinfo : EIATTR_EXIT_INSTR_OFFSETS
	.align		4
        /*0140*/ 	.byte	0x04, 0x1c
        /*0142*/ 	.short	(.L_5623 - .L_5622)


	//   ....[0]....
.L_5622:
        /*0144*/ 	.word	0x00013f10


	//   ....[1]....
        /*0148*/ 	.word	0x00013f30


	//   ....[2]....
        /*014c*/ 	.word	0x00014340


	//   ....[3]....
        /*0150*/ 	.word	0x000146f0


	//   ....[4]....
        /*0154*/ 	.word	0x00014aa0


	//   ....[5]....
        /*0158*/ 	.word	0x00014e50


	//   ....[6]....
        /*015c*/ 	.word	0x00015200


	//   ....[7]....
        /*0160*/ 	.word	0x000155b0


	//   ....[8]....
        /*0164*/ 	.word	0x00015960


	//   ....[9]....
        /*0168*/ 	.word	0x00015d10


	//   ....[10]....
        /*016c*/ 	.word	0x000160c0


	//   ....[11]....
        /*0170*/ 	.word	0x00016470


	//   ....[12]....
        /*0174*/ 	.word	0x00016870


	//   ....[13]....
        /*0178*/ 	.word	0x00016c70


	//   ....[14]....
        /*017c*/ 	.word	0x00017070


	//   ....[15]....
        /*0180*/ 	.word	0x00017470


	//   ....[16]....
        /*0184*/ 	.word	0x00017870


	//   ....[17]....
        /*0188*/ 	.word	0x00017c70


	//   ....[18]....
        /*018c*/ 	.word	0x00018070


	//   ....[19]....
        /*0190*/ 	.word	0x00018470


	//   ....[20]....
        /*0194*/ 	.word	0x00018870


	//   ....[21]....
        /*0198*/ 	.word	0x00018c70


	//   ....[22]....
        /*019c*/ 	.word	0x00019070


	//   ....[23]....
        /*01a0*/ 	.word	0x00019470


	//   ....[24]....
        /*01a4*/ 	.word	0x00019870


	//   ....[25]....
        /*01a8*/ 	.word	0x00019c70


	//   ....[26]....
        /*01ac*/ 	.word	0x0001a070


	//   ....[27]....
        /*01b0*/ 	.word	0x0001a470


	//   ....[28]....
        /*01b4*/ 	.word	0x0001a870


	//   ....[29]....
        /*01b8*/ 	.word	0x0001ac70


	//   ....[30]....
        /*01bc*/ 	.word	0x0001b070


	//   ....[31]....
        /*01c0*/ 	.word	0x0001b470


	//   ....[32]....
        /*01c4*/ 	.word	0x0001b870


	//   ....[33]....
        /*01c8*/ 	.word	0x0001bc40


	//----- nvinfo : EIATTR_CRS_STACK_SIZE
	.align		4
.L_5623:
        /*01cc*/ 	.byte	0x04, 0x1e
        /*01ce*/ 	.short	(.L_5625 - .L_5624)
.L_5624:
        /*01d0*/ 	.word	0x00000000


	//----- nvinfo : EIATTR_CBANK_PARAM_SIZE
	.align		4
.L_5625:
        /*01d4*/ 	.byte	0x03, 0x19
        /*01d6*/ 	.short	0x002d


	//----- nvinfo : EIATTR_PARAM_CBANK
	.align		4
        /*01d8*/ 	.byte	0x04, 0x0a
        /*01da*/ 	.short	(.L_5627 - .L_5626)
	.align		4
.L_5626:
        /*01dc*/ 	.word	index@(.nv.constant0._ZN43_GLOBAL__N__9ae7fba5_10_SoftMax_cu_9f978f6320softmax_warp_forwardIdddLi10ELb0ELb1EEEvPT0_PKT_iiiPKbib)
        /*01e0*/ 	.short	0x0380
        /*01e2*/ 	.short	0x002d


	//----- nvinfo : EIATTR_SW_WAR
	.align		4
.L_5627:
        /*01e4*/ 	.byte	0x04, 0x36
        /*01e6*/ 	.short	(.L_5629 - .L_5628)
.L_5628:
        /*01e8*/ 	.word	0x00000008
.L_5629:


//--------------------- .nv.info._ZN43_GLOBAL__N__9ae7fba5_10_SoftMax_cu_9f978f6320softmax_warp_forwardIdddLi9ELb0ELb1EEEvPT0_PKT_iiiPKbib --------------------------
	.section	.nv.info._ZN43_GLOBAL__N__9ae7fba5_10_SoftMax_cu_9f978f6320softmax_warp_forwardIdddLi9ELb0ELb1EEEvPT0_PKT_iiiPKbib,"",@"SHT_CUDA_INFO"
	.sectionflags	@""
	.align	4


	//----- nvinfo : EIATTR_CUDA_API_VERSION
	.align		4
        /*0000*/ 	.byte	0x04, 0x37
        /*0002*/ 	.short	(.L_5631 - .L_5630)
.L_5630:
        /*0004*/ 	.word	0x00000082


	//----- nvinfo : EIATTR_KPARAM_INFO
	.align		4
.L_5631:
        /*0008*/ 	.byte	0x04, 0x17
        /*000a*/ 	.short	(.L_5633 - .L_5632)
.L_5632:
        /*000c*/ 	.word	0x00000000
        /*0010*/ 	.short	0x0007
        /*0012*/ 	.short	0x002c
        /*0014*/ 	.byte	0x00, 0xf0, 0x05, 0x00


	//----- nvinfo : EIATTR_KPARAM_INFO
	.align		4
.L_5633:
        /*0018*/ 	.byte	0x04, 0x17
        /*001a*/ 	.short	(.L_5635 - .L_5634)
.L_5634:
        /*001c*/ 	.word	0x00000000
        /*0020*/ 	.short	0x0006
        /*0022*/ 	.short	0x0028
        /*0024*/ 	.byte	0x00, 0xf0, 0x11, 0x00


	//----- nvinfo : EIATTR_KPARAM_INFO
	.align		4
.L_5635:
        /*0028*/ 	.byte	0x04, 0x17
        /*002a*/ 	.short	(.L_5637 - .L_5636)
.L_5636:
        /*002c*/ 	.word	0x00000000
        /*0030*/ 	.short	0x0005
        /*0032*/ 	.short	0x0020
        /*0034*/ 	.byte	0x00, 0xf5, 0x21, 0x00


	//----- nvinfo : EIATTR_KPARAM_INFO
	.align		4
.L_5637:
        /*0038*/ 	.byte	0x04, 0x17
        /*003a*/ 	.short	(.L_5639 - .L_5638)
.L_5638:
        /*003c*/ 	.word	0x00000000
        /*0040*/ 	.short	0x0004
        /*0042*/ 	.short	0x0018
        /*0044*/ 	.byte	0x00, 0xf0, 0x11, 0x00


	//----- nvinfo : EIATTR_KPARAM_INFO
	.align		4
.L_5639:
        /*0048*/ 	.byte	0x04, 0x17
        /*004a*/ 	.short	(.L_5641 - .L_5640)
.L_5640:
        /*004c*/ 	.word	0x00000000
        /*0050*/ 	.short	0x0003
        /*0052*/ 	.short	0x0014
        /*0054*/ 	.byte	0x00, 0xf0, 0x11, 0x00


	//----- nvinfo : EIATTR_KPARAM_INFO
	.align		4
.L_5641:
        /*0058*/ 	.byte	0x04, 0x17
        /*005a*/ 	.short	(.L_5643 - .L_5642)
.L_5642:
        /*005c*/ 	.word	0x00000000
        /*0060*/ 	.short	0x0002
        /*0062*/ 	.short	0x0010
        /*0064*/ 	.byte	0x00, 0xf0, 0x11, 0x00


	//----- nvinfo : EIATTR_KPARAM_INFO
	.align		4
.L_5643:
        /*0068*/ 	.byte	0x04, 0x17
        /*006a*/ 	.short	(.L_5645 - .L_5644)
.L_5644:
        /*006c*/ 	.word	0x00000000
        /*0070*/ 	.short	0x0001
        /*0072*/ 	.short	0x0008
        /*0074*/ 	.byte	0x00, 0xf5, 0x21, 0x00


	//----- nvinfo : EIATTR_KPARAM_INFO
	.align		4
.L_5645:
        /*0078*/ 	.byte	0x04, 0x17
        /*007a*/ 	.short	(.L_5647 - .L_5646)
.L_5646:
        /*007c*/ 	.word	0x00000000
        /*0080*/ 	.short	0x0000
        /*0082*/ 	.short	0x0000
        /*0084*/ 	.byte	0x00, 0xf5, 0x21, 0x00


	//----- nvinfo : EIATTR_SPARSE_MMA_MASK
	.align		4
.L_5647:
        /*0088*/ 	.byte	0x03, 0x50
        /*008a*/ 	.short	0x0000


	//----- nvinfo : EIATTR_MAXREG_COUNT
	.align		4
        /*008c*/ 	.byte	0x03, 0x1b
        /*008e*/ 	.short	0x00ff


	//----- nvinfo : EIATTR_MERCURY_ISA_VERSION
	.align		4
        /*0090*/ 	.byte	0x03, 0x5f
        /*0092*/ 	.short	0x0101


	//----- nvinfo : EIATTR_COOP_GROUP_MASK_REGIDS
	.align		4
        /*0094*/ 	.byte	0x04, 0x29
        /*0096*/ 	.short	(.L_5649 - .L_5648)


	//   ....[0]....
.L_5648:
        /*0098*/ 	.word	0xffffffff


	//   ....[1]....
        /*009c*/ 	.word	0xffffffff


	//   ....[2]....
        /*00a0*/ 	.word	0xffffffff


	//   ....[3]....
        /*00a4*/ 	.word	0xffffffff


	//   ....[4]....
        /*00a8*/ 	.word	0xffffffff


	//   ....[5]....
        /*00ac*/ 	.word	0xffffffff


	//   ....[6]....
        /*00b0*/ 	.word	0xffffffff


	//   ....[7]....
        /*00b4*/ 	.word	0xffffffff


	//   ....[8]....
        /*00b8*/ 	.word	0xffffffff


	//   ....[9]....
        /*00bc*/ 	.word	0xffffffff


	//   ....[10]....
        /*00c0*/ 	.word	0xffffffff


	//   ....[11]....
        /*00c4*/ 	.word	0xffffffff


	//   ....[12]....
        /*00c8*/ 	.word	0xffffffff


	//   ....[13]....
        /*00cc*/ 	.word	0xffffffff


	//   ....[14]....
        /*00d0*/ 	.word	0xffffffff


	//   ....[15]....
        /*00d4*/ 	.word	0xffffffff


	//   ....[16]....
        /*00d8*/ 	.word	0xffffffff


	//   ....[17]....
        /*00dc*/ 	.word	0xffffffff


	//   ....[18]....
        /*00e0*/ 	.word	0xffffffff


	//   ....[19]....
        /*00e4*/ 	.word	0xffffffff


	//----- nvinfo : EIATTR_COOP_GROUP_INSTR_OFFSETS
	.align		4
.L_5649:
        /*00e8*/ 	.byte	0x04, 0x28
        /*00ea*/ 	.short	(.L_5651 - .L_5650)


	//   ....[0]....
.L_5650:
        /*00ec*/ 	.word	0x000019a0


	//   ....[1]....
        /*00f0*/ 	.word	0x000019b0


	//   ....[2]....
        /*00f4*/ 	.word	0x000019f0


	//   ....[3]....
        /*00f8*/ 	.word	0x00001a00


	//   ....[4]....
        /*00fc*/ 	.word	0x00001a80


	//   ....[5]....
        /*0100*/ 	.word	0x00001a90


	//   ....[6]....
        /*0104*/ 	.word	0x00001b00


	//   ....[7]....
        /*0108*/ 	.word	0x00001b10


	//   ....[8]....
        /*010c*/ 	.word	0x00001b80


	//   ....[9]....
        /*0110*/ 	.word	0x00001b90


	//   ....[10]....
        /*0114*/ 	.word	0x00009fb0


	//   ....[11]....
        /*0118*/ 	.word	0x00009fc0


	//   ....[12]....
        /*011c*/ 	.word	0x00009fe0


	//   ....[13]....
        /*0120*/ 	.word	0x00009ff0


	//   ....[14]....
        /*0124*/ 	.word	0x0000a040


	//   ....[15]....
        /*0128*/ 	.word	0x0000a050


	//   ....[16]....
        /*012c*/ 	.word	0x0000a0a0


	//   ....[17]....
        /*0130*/ 	.word	0x0000a0b0


	//   ....[18]....
        /*0134*/ 	.word	0x0000a100


	//   ....[19]....
        /*0138*/ 	.word	0x0000a110


	//----- nvinfo : EIATTR_VRC_CTA_INIT_COUNT
	.align		4
.L_5651:
        /*013c*/ 	.byte	0x02, 0x4a
	.zero		1
	.zero		1


	//----- nvinfo : EIATTR_EXIT_INSTR_OFFSETS
	.align		4
        /*0140*/ 	.byte	0x04, 0x1c
        /*0142*/ 	.short	(.L_5653 - .L_5652)


	//   ....[0]....
.L_5652:
        /*0144*/ 	.word	0x0000a160


	//   ....[1]....
        /*0148*/ 	.word	0x0000a180


	//   ....[2]....
        /*014c*/ 	.word	0x0000a580


	//   ....[3]....
        /*0150*/ 	.word	0x0000a910


	//   ....[4]....
        /*0154*/ 	.word	0x0000aca0


	//   ....[5]....
        /*0158*/ 	.word	0x0000b030


	//   ....[6]....
        /*015c*/ 	.word	0x0000b3c0


	//   ....[7]....
        /*0160*/ 	.word	0x0000b7a0


	//   ....[8]....
        /*0164*/ 	.word	0x0000bb80


	//   ....[9]....
        /*0168*/ 	.word	0x0000bf60


	//   ....[10]....
        /*016c*/ 	.word	0x0000c340


	//   ....[11]....
        /*0170*/ 	.word	0x0000c720


	//   ....[12]....
        /*0174*/ 	.word	0x0000cb00


	//   ....[13]....
        /*0178*/ 	.word	0x0000cee0


	//   ....[14]....
        /*017c*/ 	.word	0x0000d2c0


	//   ....[15]....
        /*0180*/ 	.word	0x0000d6a0


	//   ....[16]....
        /*0184*/ 	.word	0x0000da80


	//   ....[17]....
        /*0188*/ 	.word	0x0000de40


	//----- nvinfo : EIATTR_CRS_STACK_SIZE
	.align		4
.L_5653:
        /*018c*/ 	.byte	0x04, 0x1e
        /*018e*/ 	.short	(.L_5655 - .L_5654)
.L_5654:
        /*0190*/ 	.word	0x00000000


	//----- nvinfo : EIATTR_CBANK_PARAM_SIZE
	.align		4
.L_5655:
        /*0194*/ 	.byte	0x03, 0x19
        /*0196*/ 	.short	0x002d


	//----- nvinfo : EIATTR_PARAM_CBANK
	.align		4
        /*0198*/ 	.byte	0x04, 0x0a
        /*019a*/ 	.short	(.L_5657 - .L_5656)
	.align		4
.L_5656:
        /*019c*/ 	.word	index@(.nv.constant0._ZN43_GLOBAL__N__9ae7fba5_10_SoftMax_cu_9f978f6320softmax_warp_forwardIdddLi9ELb0ELb1EEEvPT0_PKT_iiiPKbib)
        /*01a0*/ 	.short	0x0380
        /*01a2*/ 	.short	0x002d


	//----- nvinfo : EIATTR_SW_WAR
	.align		4
.L_5657:
        /*01a4*/ 	.byte	0x04, 0x36
        /*01a6*/ 	.short	(.L_5659 - .L_5658)
.L_5658:
        /*01a8*/ 	.word	0x00000008
.L_5659:


//--------------------- .nv.info._ZN43_GLOBAL__N__9ae7fba5_10_SoftMax_cu_9f978f6320softmax_warp_forwardIdddLi8ELb0ELb1EEEvPT0_PKT_iiiPKbib --------------------------
	.section	.nv.info._ZN43_GLOBAL__N__9ae7fba5_10_SoftMax_cu_9f978f6320softmax_warp_forwardIdddLi8ELb0ELb1EEEvPT0_PKT_iiiPKbib,"",@"SHT_CUDA_INFO"
	.sectionflags	@""
	.align	4


	//----- nvinfo : EIATTR_CUDA_API_VERSION
	.align		4
        /*0000*/ 	.byte	0x04, 0x37
        /*0002*/ 	.short	(.L_5661 - .L_5660)
.L_5660:
        /*0004*/ 	.word	0x00000082


	//----- nvinfo : EIATTR_KPARAM_INFO
	.align		4
.L_5661:
        /*0008*/ 	.byte	0x04, 0x17
        /*000a*/ 	.short	(.L_5663 - .L_5662)
.L_5662:
        /*000c*/ 	.word	0x00000000
        /*0010*/ 	.short	0x0007
        /*0012*/ 	.short	0x002c
        /*0014*/ 	.byte	0x00, 0xf0, 0x05, 0x00


	//----- nvinfo : EIATTR_KPARAM_INFO
	.align		4
.L_5663:
        /*0018*/ 	.byte	0x04, 0x17
        /*001a*/ 	.short	(.L_5665 - .L_5664)
.L_5664:
        /*001c*/ 	.word	0x00000000
        /*0020*/ 	.short	0x0006
        /*0022*/ 	.short	0x0028
        /*0024*/ 	.byte	0x00, 0xf0, 0x11, 0x00


	//----- nvinfo : EIATTR_KPARAM_INFO
	.align		4
.L_5665:
        /*0028*/ 	.byte	0x04, 0x17
        /*002a*/ 	.short	(.L_5667 - .L_5666)
.L_5666:
        /*002c*/ 	.word	0x00000000
        /*0030*/ 	.short	0x0005
        /*0032*/ 	.short	0x0020
        /*0034*/ 	.byte	0x00, 0xf5, 0x21, 0x00


	//----- nvinfo : EIATTR_KPARAM_INFO
	.align		4
.L_5667:
        /*0038*/ 	.byte	0x04, 0x17
        /*003a*/ 	.short	(.L_5669 - .L_5668)
.L_5668:
        /*003c*/ 	.word	0x00000000
        /*0040*/ 	.short	0x0004
        /*0042*/ 	.short	0x0018
        /*0044*/ 	.byte	0x00, 0xf0, 0x11, 0x00


	//----- nvinfo : EIATTR_KPARAM_INFO
	.align		4
.L_5669:
        /*0048*/ 	.byte	0x04, 0x17
        /*004a*/ 	.short	(.L_5671 - .L_5670)
.L_5670:
        /*004c*/ 	.word	0x00000000
        /*0050*/ 	.short	0x0003
        /*0052*/ 	.short	0x0014
        /*0054*/ 	.byte	0x00, 0xf0, 0x11, 0x00


	//----- nvinfo : EIATTR_KPARAM_INFO
	.align		4
.L_5671:
        /*0058*/ 	.byte	0x04, 0x17
        /*005a*/ 	.short	(.L_5673 - .L_5672)
.L_5672:
        /*005c*/ 	.word	0x00000000
        /*0060*/ 	.short	0x0002
        /*0062*/ 	.short	0x0010
        /*0064*/ 	.byte	0x00, 0xf0, 0x11, 0x00


	//----- nvinfo : EIATTR_KPARAM_INFO
	.align		4
.L_5673:
        /*0068*/ 	.byte	0x04, 0x17
        /*006a*/ 	.short	(.L_5675 - .L_5674)
.L_5674:
        /*006c*/ 	.word	0x00000000
        /*0070*/ 	.short	0x0001
        /*0072*/ 	.short	0x0008
        /*0074*/ 	.byte	0x00, 0xf5, 0x21, 0x00


	//----- nvinfo : EIATTR_KPARAM_INFO
	.align		4
.L_5675:
        /*0078*/ 	.byte	0x04, 0x17
        /*007a*/ 	.short	(.L_5677 - .L_5676)
.L_5676:
        /*007c*/ 	.word	0x00000000
        /*0080*/ 	.short	0x0000
        /*0082*/ 	.short	0x0000
        /*0084*/ 	.byte	0x00, 0xf5, 0x21, 0x00


	//----- nvinfo : EIATTR_SPARSE_MMA_MASK
	.align		4
.L_5677:
        /*0088*/ 	.byte	0x03, 0x50
        /*008a*/ 	.short	0x0000


	//----- nvinfo : EIATTR_MAXREG_COUNT
	.align		4
        /*008c*/ 	.byte	0x03, 0x1b
        /*008e*/ 	.short	0x00ff


	//----- nvinfo : EIATTR_MERCURY_ISA_VERSION
	.align		4
        /*0090*/ 	.byte	0x03, 0x5f
        /*0092*/ 	.short	0x0101


	//----- nvinfo : EIATTR_COOP_GROUP_MASK_REGIDS
	.align		4
        /*0094*/ 	.byte	0x04, 0x29
        /*0096*/ 	.short	(.L_5679 - .L_5678)


	//   ....[0]....
.L_5678:
        /*0098*/ 	.word	0xffffffff


	//   ....[1]....
        /*009c*/ 	.word	0xffffffff


	//   ....[2]....
        /*00a0*/ 	.word	0xffffffff


	//   ....[3]....
        /*00a4*/ 	.word	0xffffffff


	//   ....[4]....
        /*00a8*/ 	.word	0xffffffff


	//   ....[5]....
        /*00ac*/ 	.word	0xffffffff


	//   ....[6]....
        /*00b0*/ 	.word	0xffffffff


	//   ....[7]....
        /*00b4*/ 	.word	0xffffffff


	//   ....[8]....
        /*00b8*/ 	.word	0xffffffff


	//   ....[9]....
        /*00bc*/ 	.word	0xffffffff


	//   ....[10]....
        /*00c0*/ 	.word	0xffffffff


	//   ....[11]....
        /*00c4*/ 	.word	0xffffffff


	//   ....[12]....
        /*00c8*/ 	.word	0xffffffff


	//   ....[13]....
        /*00cc*/ 	.word	0xffffffff


	//   ....[14]....
        /*00d0*/ 	.word	0xffffffff


	//   ....[15]....
        /*00d4*/ 	.word	0xffffffff


	//   ....[16]....
        /*00d8*/ 	.word	0xffffffff


	//   ....[17]....
        /*00dc*/ 	.word	0xffffffff


	//   ....[18]....
        /*00e0*/ 	.word	0xffffffff


	//   ....[19]....
        /*00e4*/ 	.word	0xffffffff


	//----- nvinfo : EIATTR_COOP_GROUP_INSTR_OFFSETS
	.align		4
.L_5679:
        /*00e8*/ 	.byte	0x04, 0x28
        /*00ea*/ 	.short	(.L_5681 - .L_5680)


	//   ....[0]....
.L_5680:
        /*00ec*/ 	.word	0x00000ce0


	//   ....[1]....
        /*00f0*/ 	.word	0x00000cf0


	//   ....[2]....
        /*00f4*/ 	.word	0x00000d30


	//   ....[3]....
        /*00f8*/ 	.word	0x00000d40


	//   ....[4]....
        /*00fc*/ 	.word	0x00000dc0


	//   ....[5]....
        /*0100*/ 	.word	0x00000dd0


	//   ....[6]....
        /*0104*/ 	.word	0x00000e40


	//   ....[7]....
        /*0108*/ 	.word	0x00000e50


	//   ....[8]....
        /*010c*/ 	.word	0x00000ec0


	//   ....[9]....
        /*0110*/ 	.word	0x00000ed0


	//   ....[10]....
        /*0114*/ 	.word	0x00005120


	//   ....[11]....
        /*0118*/ 	.word	0x00005130


	//   ....[12]....
        /*011c*/ 	.word	0x00005150


	//   ....[13]....
        /*0120*/ 	.word	0x00005160


	//   ....[14]....
        /*0124*/ 	.word	0x000051b0


	//   ....[15]....
        /*0128*/ 	.word	0x000051c0


	//   ....[16]....
        /*012c*/ 	.word	0x00005210


	//   ....[17]....
        /*0130*/ 	.word	0x00005220


	//   ....[18]....
        /*0134*/ 	.word	0x00005270


	//   ....[19]....
        /*0138*/ 	.word	0x00005280


	//----- nvinfo : EIATTR_VRC_CTA_INIT_COUNT
	.align		4
.L_5681:
        /*013c*/ 	.byte	0x02, 0x4a
	.zero		1
	.zero		1


	//----- nvinfo : EIATTR_EXIT_INSTR_OFFSETS
	.align		4
        /*0140*/ 	.byte	0x04, 0x1c
        /*0142*/ 	.short	(.L_5683 - .L_5682)


	//   ....[0]....
.L_5682:
        /*0144*/ 	.word	0x000052d0


	//   ....[1]....
        /*0148*/ 	.word	0x000052f0


	//   ....[2]....
        /*014c*/ 	.word	0x000056f0


	//   ....[3]....
        /*0150*/ 	.word	0x00005ac0


	//   ....[4]....
        /*0154*/ 	.word	0x00005eb0


	//   ....[5]....
        /*0158*/ 	.word	0x000062a0


	//   ....[6]....
        /*015c*/ 	.word	0x00006690


	//   ....[7]....
        /*0160*/ 	.word	0x00006a80


	//   ....[8]....
        /*0164*/ 	.word	0x00006e70


	//   ....[9]....
        /*0168*/ 	.word	0x00007240


	//----- nvinfo : EIATTR_CRS_STACK_SIZE
	.align		4
.L_5683:
        /*016c*/ 	.byte	0x04, 0x1e
        /*016e*/ 	.short	(.L_5685 - .L_5684)
.L_5684:
        /*0170*/ 	.word	0x00000000


	//----- nvinfo : EIATTR_CBANK_PARAM_SIZE
	.align		4
.L_5685:
        /*0174*/ 	.byte	0x03, 0x19
        /*0176*/ 	.short	0x002d


	//----- nvinfo : EIATTR_PARAM_CBANK
	.align		4
        /*0178*/ 	.byte	0x04, 0x0a
        /*017a*/ 	.short	(.L_5687 - .L_5686)
	.align		4
.L_5686:
        /*017c*/ 	.word	index@(.nv.constant0._ZN43_GLOBAL__N__9ae7fba5_10_SoftMax_cu_9f978f6320softmax_warp_forwardIdddLi8ELb0ELb1EEEvPT0_PKT_iiiPKbib)
        /*0180*/ 	.short	0x0380
        /*0182*/ 	.short	0x002d


	//----- nvinfo : EIATTR_SW_WAR
	.align		4
.L_5687:
        /*0184*/ 	.byte	0x04, 0x36
        /*0186*/ 	.short	(.L_5689 - .L_5688)
.L_5688:
        /*0188*/ 	.word	0x00000008
.L_5689:


//--------------------- .nv.info._ZN43_GLOBAL__N__9ae7fba5_10_SoftMax_cu_9f978f6320softmax_warp_forwardIdddLi7ELb0ELb1EEEvPT0_PKT_iiiPKbib --------------------------
	.section	.nv.info._ZN43_GLOBAL__N__9ae7fba5_10_SoftMax_cu_9f978f6320softmax_warp_forwardIdddLi7ELb0ELb1EEEvPT0_PKT_iiiPKbib,"",@"SHT_CUDA_INFO"
	.sectionflags	@""
	.align	4


	//----- nvinfo : EIATTR_CUDA_API_VERSION
	.align		4
        /*0000*/ 	.byte	0x04, 0x37
        /*0002*/ 	.short	(.L_5691 - .L_5690)
.L_5690:
        /*0004*/ 	.word	0x00000082


	//----- nvinfo : EIATTR_KPARAM_INFO
	.align		4
.L_5691:
        /*0008*/ 	.byte	0x04, 0x17
        /*000a*/ 	.short	(.L_5693 - .L_5692)
.L_5692:
        /*000c*/ 	.word	0x00000000
        /*0010*/ 	.short	0x0007
        /*0012*/ 	.short	0x002c
        /*0014*/ 	.byte	0x00, 0xf0, 0x05, 0x00


	//----- nvinfo : EIATTR_KPARAM_INFO
	.align		4
.L_5693:
        /*0018*/ 	.byte	0x04, 0x17
        /*001a*/ 	.short	(.L_5695 - .L_5694)
.L_5694:
        /*001c*/ 	.word	0x00000000
        /*0020*/ 	.short	0x0006
        /*0022*/ 	.short	0x0028
        /*0024*/ 	.byte	0x00, 0xf0, 0x11, 0x00


	//----- nvinfo : EIATTR_KPARAM_INFO
	.align		4
.L_5695:
        /*0028*/ 	.byte	0x04, 0x17
        /*002a*/ 	.short	(.L_5697 - .L_5696)
.L_5696:
        /*002c*/ 	.word	0x00000000
        /*0030*/ 	.short	0x0005
        /*0032*/ 	.short	0x0020
        /*0034*/ 	.byte	0x00, 0xf5, 0x21, 0x00


	//----- nvinfo : EIATTR_KPARAM_INFO
	.align		4
.L_5697:
        /*0038*/ 	.byte	0x04, 0x17
        /*003a*/ 	.short	(.L_5699 - .L_5698)
.L_5698:
        /*003c*/ 	.word	0x00000000
        /*0040*/ 	.short	0x0004
        /*0042*/ 	.short	0x0018
        /*0044*/ 	.byte	0x00, 0xf0, 0x11, 0x00


	//----- nvinfo : EIATTR_KPARAM_INFO
	.align		4
.L_5699:
        /*0048*/ 	.byte	0x04, 0x17
        /*004a*/ 	.short	(.L_5701 - .L_5700)
.L_5700:
        /*004c*/ 	.word	0x00000000
        /*0050*/ 	.short	0x0003
        /*0052*/ 	.short	0x0014
        /*0054*/ 	.byte	0x00, 0xf0, 0x11, 0x00


	//----- nvinfo : EIATTR_KPARAM_INFO
	.align		4
.L_5701:
        /*0058*/ 	.byte	0x04, 0x17
        /*005a*/ 	.short	(.L_5703 - .L_5702)
.L_5702:
        /*005c*/ 	.word	0x00000000
        /*0060*/ 	.short	0x0002
        /*0062*/ 	.short	0x0010
        /*0064*/ 	.byte	0x00, 0xf0, 0x11, 0x00


	//----- nvinfo : EIATTR_KPARAM_INFO
	.align		4
.L_5703:
        /*0068*/ 	.byte	0x04, 0x17
        /*006a*/ 	.short	(.L_5705 - .L_5704)
.L_5704:
        /*006c*/ 	.word	0x00000000
        /*0070*/ 	.short	0x0001
        /*0072*/ 	.short	0x0008
        /*0074*/ 	.byte	0x00, 0xf5, 0x21, 0x00


	//----- nvinfo : EIATTR_KPARAM_INFO
	.align		4
.L_5705:
        /*0078*/ 	.byte	0x04, 0x17
        /*007a*/ 	.short	(.L_5707 - .L_5706)
.L_5706:
        /*007c*/ 	.word	0x00000000
        /*0080*/ 	.short	0x0000
        /*0082*/ 	.short	0x0000
        /*0084*/ 	.byte	0x00, 0xf5, 0x21, 0x00


	//----- nvinfo : EIATTR_SPARSE_MMA_MASK
	.align		4
.L_5707:
        /*0088*/ 	.byte	0x03, 0x50
        /*008a*/ 	.short	0x0000


	//----- nvinfo : EIATTR_MAXREG_COUNT
	.align		4
        /*008c*/ 	.byte	0x03, 0x1b
        /*008e*/ 	.short	0x00ff


	//----- nvinfo : EIATTR_MERCURY_ISA_VERSION
	.align		4
        /*0090*/ 	.byte	0x03, 0x5f
        /*0092*/ 	.short	0x0101


	//----- nvinfo : EIATTR_COOP_GROUP_MASK_REGIDS
	.align		4
        /*0094*/ 	.byte	0x04, 0x29
        /*0096*/ 	.short	(.L_5709 - .L_5708)


	//   ....[0]....
.L_5708:
        /*0098*/ 	.word	0xffffffff


	//   ....[1]....
        /*009c*/ 	.word	0xffffffff


	//   ....[2]....
        /*00a0*/ 	.word	0xffffffff


	//   ....[3]....
        /*00a4*/ 	.word	0xffffffff


	//   ....[4]....
        /*00a8*/ 	.word	0xffffffff


	//   ....[5]....
        /*00ac*/ 	.word	0xffffffff


	//   ....[6]....
        /*00b0*/ 	.word	0xffffffff


	//   ....[7]....
        /*00b4*/ 	.word	0xffffffff


	//   ....[8]....
        /*00b8*/ 	.word	0xffffffff


	//   ....[9]....
        /*00bc*/ 	.word	0xffffffff


	//   ....[10]....
        /*00c0*/ 	.word	0xffffffff


	//   ....[11]....
        /*00c4*/ 	.word	0xffffffff


	//   ....[12]....
        /*00c8*/ 	.word	0xffffffff


	//   ....[13]....
        /*00cc*/ 	.word	0xffffffff


	//   ....[14]....
        /*00d0*/ 	.word	0xffffffff


	//   ....[15]....
        /*00d4*/ 	.word	0xffffffff


	//   ....[16]....
        /*00d8*/ 	.word	0xffffffff


	//   ....[17]....
        /*00dc*/ 	.word	0xffffffff


	//   ....[18]....
        /*00e0*/ 	.word	0xffffffff


	//   ....[19]....
        /*00e4*/ 	.word	0xffffffff


	//   ....[20]....
        /*00e8*/ 	.word	0xffffffff


	//   ....[21]....
        /*00ec*/ 	.word	0xffffffff


	//   ....[22]....
        /*00f0*/ 	.word	0xffffffff


	//   ....[23]....
        /*00f4*/ 	.word	0xffffffff


	//   ....[24]....
        /*00f8*/ 	.word	0xffffffff


	//   ....[25]....
        /*00fc*/ 	.word	0xffffffff


	//   ....[26]....
        /*0100*/ 	.word	0xffffffff


	//   ....[27]....
        /*0104*/ 	.word	0xffffffff


	//   ....[28]....
        /*0108*/ 	.word	0xffffffff


	//   ....[29]....
        /*010c*/ 	.word	0xffffffff


	//   ....[30]....
        /*0110*/ 	.word	0xffffffff


	//   ....[31]....
        /*0114*/ 	.word	0xffffffff


	//   ....[32]....
        /*0118*/ 	.word	0xffffffff


	//   ....[33]....
        /*011c*/ 	.word	0xffffffff


	//   ....[34]....
        /*0120*/ 	.word	0xffffffff


	//   ....[35]....
        /*0124*/ 	.word	0xffffffff


	//   ....[36]....
        /*0128*/ 	.word	0xffffffff


	//   ....[37]....
        /*012c*/ 	.word	0xffffffff


	//   ....[38]....
        /*0130*/ 	.word	0xffffffff


	//   ....[39]....
        /*0134*/ 	.word	0xffffffff


	//----- nvinfo : EIATTR_COOP_GROUP_INSTR_OFFSETS
	.align		4
.L_5709:
        /*0138*/ 	.byte	0x04, 0x28
        /*013a*/ 	.short	(.L_5711 - .L_5710)


	//   ....[0]....
.L_5710:
        /*013c*/ 	.word	0x000014e0


	//   ....[1]....
        /*0140*/ 	.word	0x00001510


	//   ....[2]....
        /*0144*/ 	.word	0x00001520


	//   ....[3]....
        /*0148*/ 	.word	0x00001530


	//   ....[4]....
        /*014c*/ 	.word	0x00001570


	//   ....[5]....
        /*0150*/ 	.word	0x00001580


	//   ....[6]....
        /*0154*/ 	.word	0x00001650


	//   ....[7]....
        /*0158*/ 	.word	0x00001660


	//   ....[8]....
        /*015c*/ 	.word	0x00001670


	//   ....[9]....
        /*0160*/ 	.word	0x00001680


	//   ....[10]....
        /*0164*/ 	.word	0x000016f0


	//   ....[11]....
        /*0168*/ 	.word	0x00001700


	//   ....[12]....
        /*016c*/ 	.word	0x00001770


	//   ....[13]....
        /*0170*/ 	.word	0x00001780


	//   ....[14]....
        /*0174*/ 	.word	0x00001850


	//   ....[15]....
        /*0178*/ 	.word	0x00001860


	//   ....[16]....
        /*017c*/ 	.word	0x000018d0


	//   ....[17]....
        /*0180*/ 	.word	0x000018e0


	//   ....[18]....
        /*0184*/ 	.word	0x000018f0


	//   ....[19]....
        /*0188*/ 	.word	0x00001900


	//   ....[20]....
        /*018c*/ 	.word	0x00005c30


	//   ....[21]....
        /*0190*/ 	.word	0x00005c40


	//   ....[22]....
        /*0194*/ 	.word	0x00005c50


	//   ....[23]....
        /*0198*/ 	.word	0x00005c60


	//   ....[24]....
        /*019c*/ 	.word	0x00005c80


	//   ....[25]....
        /*01a0*/ 	.word	0x00005c90


	//   ....[26]....
        /*01a4*/ 	.word	0x00005ce0


	//   ....[27]....
        /*01a8*/ 	.word	0x00005cf0


	//   ....[28]....
        /*01ac*/ 	.word	0x00005d40


	//   ....[29]....
        /*01b0*/ 	.word	0x00005d50


	//   ....[30]....
        /*01b4*/ 	.word	0x00005da0


	//   ....[31]....
        /*01b8*/ 	.word	0x00005db0


	//   ....[32]....
        /*01bc*/ 	.word	0x00005e00


	//   ....[33]....
        /*01c0*/ 	.word	0x00005e10


	//   ....[34]....
        /*01c4*/ 	.word	0x00005eb0


	//   ....[35]....
        /*01c8*/ 	.word	0x00005ec0


	//   ....[36]....
        /*01cc*/ 	.word	0x00005f10


	//   ....[37]....
        /*01d0*/ 	.word	0x00005f20


	//   ....[38]....
        /*01d4*/ 	.word	0x00005f30


	//   ....[39]....
        /*01d8*/ 	.word	0x00005f40


	//----- nvinfo : EIATTR_VRC_CTA_INIT_COUNT
	.align		4
.L_5711:
        /*01dc*/ 	.byte	0x02, 0x4a
	.zero		1
	.zero		1


	//----- nvinfo : EIATTR_EXIT_INSTR_OFFSETS
	.align		4
        /*01e0*/ 	.byte	0x04, 0x1c
        /*01e2*/ 	.short	(.L_5713 - .L_5712)


	//   ....[0]....
.L_5712:
        /*01e4*/ 	.word	0x00005f90


	//   ....[1]....
        /*01e8*/ 	.word	0x00006f60


	//   ....[2]....
        /*01ec*/ 	.word	0x000073a0


	//   ....[3]....
        /*01f0*/ 	.word	0x00007780


	//   ....[4]....
        /*01f4*/ 	.word	0x00007b70


	//   ....[5]....
        /*01f8*/ 	.word	0x00007f40


	//----- nvinfo : EIATTR_CRS_STACK_SIZE
	.align		4
.L_5713:
        /*01fc*/ 	.byte	0x04, 0x1e
        /*01fe*/ 	.short	(.L_5715 - .L_5714)
.L_5714:
        /*0200*/ 	.word	0x00000000


	//----- nvinfo : EIATTR_CBANK_PARAM_SIZE
	.align		4
.L_5715:
        /*0204*/ 	.byte	0x03, 0x19
        /*0206*/ 	.short	0x002d


	//----- nvinfo : EIATTR_PARAM_CBANK
	.align		4
        /*0208*/ 	.byte	0x04, 0x0a
        /*020a*/ 	.short	(.L_5717 - .L_5716)
	.align		4
.L_5716:
        /*020c*/ 	.word	index@(.nv.constant0._ZN43_GLOBAL__N__9ae7fba5_10_SoftMax_cu_9f978f6320softmax_warp_forwardIdddLi7ELb0ELb1EEEvPT0_PKT_iiiPKbib)
        /*0210*/ 	.short	0x0380
        /*0212*/ 	.short	0x002d


	//----- nvinfo : EIATTR_SW_WAR
	.align		4
.L_5717:
        /*0214*/ 	.byte	0x04, 0x36
        /*0216*/ 	.short	(.L_5719 - .L_5718)
.L_5718:
        /*0218*/ 	.word	0x00000008
.L_5719:


//--------------------- .nv.info._ZN43_GLOBAL__N__9ae7fba5_10_SoftMax_cu_9f978f6320softmax_warp_forwardIdddLi6ELb0ELb1EEEvPT0_PKT_iiiPKbib --------------------------
	.section	.nv.info._ZN43_GLOBAL__N__9ae7fba5_10_SoftMax_cu_9f978f6320softmax_warp_forwardIdddLi6ELb0ELb1EEEvPT0_PKT_iiiPKbib,"",@"SHT_CUDA_INFO"
	.sectionflags	@""
	.align	4


	//----- nvinfo : EIATTR_CUDA_API_VERSION
	.align		4
        /*0000*/ 	.byte	0x04, 0x37
        /*0002*/ 	.short	(.L_5721 - .L_5720)
.L_5720:
        /*0004*/ 	.word	0x00000082


	//----- nvinfo : EIATTR_KPARAM_INFO
	.align		4
.L_5721:
        /*0008*/ 	.byte	0x04, 0x17
        /*000a*/ 	.short	(.L_5723 - .L_5722)
.L_5722:
        /*000c*/ 	.word	0x00000000
        /*0010*/ 	.short	0x0007
        /*0012*/ 	.short	0x002c
        /*0014*/ 	.byte	0x00, 0xf0, 0x05, 0x00


	//----- nvinfo : EIATTR_KPARAM_INFO
	.align		4
.L_5723:
        /*0018*/ 	.byte	0x04, 0x17
        /*001a*/ 	.short	(.L_5725 - .L_5724)
.L_5724:
        /*001c*/ 	.word	0x00000000
        /*0020*/ 	.short	0x0006
        /*0022*/ 	.short	0x0028
        /*0024*/ 	.byte	0x00, 0xf0, 0x11, 0x00


	//----- nvinfo : EIATTR_KPARAM_INFO
	.align		4
.L_5725:
        /*0028*/ 	.byte	0x04, 0x17
        /*002a*/ 	.short	(.L_5727 - .L_5726)
.L_5726:
        /*002c*/ 	.word	0x00000000
        /*0030*/ 	.short	0x0005
        /*0032*/ 	.short	0x0020
        /*0034*/ 	.byte	0x00, 0xf5, 0x21, 0x00


	//----- nvinfo : EIATTR_KPARAM_INFO
	.align		4
.L_5727:
        /*0038*/ 	.byte	0x04, 0x17
        /*003a*/ 	.short	(.L_5729 - .L_5728)
.L_5728:
        /*003c*/ 	.word	0x00000000
        /*0040*/ 	.short	0x0004
        /*0042*/ 	.short	0x0018
        /*0044*/ 	.byte	0x00, 0xf0, 0x11, 0x00


	//----- nvinfo : EIATTR_KPARAM_INFO
	.align		4
.L_5729:
        /*0048*/ 	.byte	0x04, 0x17
        /*004a*/ 	.short	(.L_5731 - .L_5730)
.L_5730:
        /*004c*/ 	.word	0x00000000
        /*0050*/ 	.short	0x0003
        /*0052*/ 	.short	0x0014
        /*0054*/ 	.byte	0x00, 0xf0, 0x11, 0x00


	//----- nvinfo : EIATTR_KPARAM_INFO
	.align		4
.L_5731:
        /*0058*/ 	.byte	0x04, 0x17
        /*005a*/ 	.short	(.L_5733 - .L_5732)
.L_5732:
        /*005c*/ 	.word	0x00000000
        /*0060*/ 	.short	0x0002
        /*0062*/ 	.short	0x0010
        /*0064*/ 	.byte	0x00, 0xf0, 0x11, 0x00


	//----- nvinfo : EIATTR_KPARAM_INFO
	.align		4
.L_5733:
        /*0068*/ 	.byte	0x04, 0x17
        /*006a*/ 	.short	(.L_5735 - .L_5734)
.L_5734:
        /*006c*/ 	.word	0x00000000
        /*0070*/ 	.short	0x0001
        /*0072*/ 	.short	0x0008
        /*0074*/ 	.byte	0x00, 0xf5, 0x21, 0x00


	//----- nvinfo : EIATTR_KPARAM_INFO
	.align		4
.L_5735:
        /*0078*/ 	.byte	0x04, 0x17
        /*007a*/ 	.short	(.L_5737 - .L_5736)
.L_5736:
        /*007c*/ 	.word	0x00000000
        /*0080*/ 	.short	0x0000
        /*0082*/ 	.short	0x0000
        /*0084*/ 	.byte	0x00, 0xf5, 0x21, 0x00


	//----- nvinfo : EIATTR_SPARSE_MMA_MASK
	.align		4
.L_5737:
        /*0088*/ 	.byte	0x03, 0x50
        /*008a*/ 	.short	0x0000


	//----- nvinfo : EIATTR_MAXREG_COUNT
	.align		4
        /*008c*/ 	.byte	0x03, 0x1b
        /*008e*/ 	.short	0x00ff


	//----- nvinfo : EIATTR_MERCURY_ISA_VERSION
	.align		4
        /*0090*/ 	.byte	0x03, 0x5f
        /*0092*/ 	.short	0x0101


	//----- nvinfo : EIATTR_COOP_GROUP_MASK_REGIDS
	.align		4
        /*0094*/ 	.byte	0x04, 0x29
        /*0096*/ 	.short	(.L_5739 - .L_5738)


	//   ....[0]....
.L_5738:
        /*0098*/ 	.word	0xffffffff


	//   ....[1]....
        /*009c*/ 	.word	0xffffffff


	//   ....[2]....
        /*00a0*/ 	.word	0xffffffff


	//   ....[3]....
        /*00a4*/ 	.word	0xffffffff


	//   ....[4]....
        /*00a8*/ 	.word	0xffffffff


	//   ....[5]....
        /*00ac*/ 	.word	0xffffffff


	//   ....[6]....
        /*00b0*/ 	.word	0xffffffff


	//   ....[7]....
        /*00b4*/ 	.word	0xffffffff


	//   ....[8]....
        /*00b8*/ 	.word	0xffffffff


	//   ....[9]....
        /*00bc*/ 	.word	0xffffffff


	//   ....[10]....
        /*00c0*/ 	.word	0xffffffff


	//   ....[11]....
        /*00c4*/ 	.word	0xffffffff


	//   ....[12]....
        /*00c8*/ 	.word	0xffffffff


	//   ....[13]....
        /*00cc*/ 	.word	0xffffffff


	//   ....[14]....
        /*00d0*/ 	.word	0xffffffff


	//   ....[15]....
        /*00d4*/ 	.word	0xffffffff


	//   ....[16]....
        /*00d8*/ 	.word	0xffffffff


	//   ....[17]....
        /*00dc*/ 	.word	0xffffffff


	//   ....[18]....
        /*00e0*/ 	.word	0xffffffff


	//   ....[19]....
        /*00e4*/ 	.word	0xffffffff


	//   ....[20]....
        /*00e8*/ 	.word	0xffffffff


	//   ....[21]....
        /*00ec*/ 	.word	0xffffffff


	//   ....[22]....
        /*00f0*/ 	.word	0xffffffff


	//   ....[23]....
        /*00f4*/ 	.word	0xffffffff


	//   ....[24]....
        /*00f8*/ 	.word	0xffffffff


	//   ....[25]....
        /*00fc*/ 	.word	0xffffffff


	//   ....[26]....
        /*0100*/ 	.word	0xffffffff


	//   ....[27]....
        /*0104*/ 	.word	0xffffffff


	//   ....[28]....
        /*0108*/ 	.word	0xffffffff


	//   ....[29]....
        /*010c*/ 	.word	0xffffffff


	//   ....[30]....
        /*0110*/ 	.word	0xffffffff


	//   ....[31]....
        /*0114*/ 	.word	0xffffffff


	//   ....[32]....
        /*0118*/ 	.word	0xffffffff


	//   ....[33]....
        /*011c*/ 	.word	0xffffffff


	//   ....[34]....
        /*0120*/ 	.word	0xffffffff


	//   ....[35]....
        /*0124*/ 	.word	0xffffffff


	//   ....[36]....
        /*0128*/ 	.word	0xffffffff


	//   ....[37]....
        /*012c*/ 	.word	0xffffffff


	//   ....[38]....
        /*0130*/ 	.word	0xffffffff


	//   ....[39]....
        /*0134*/ 	.word	0xffffffff


	//----- nvinfo : EIATTR_COOP_GROUP_INSTR_OFFSETS
	.align		4
.L_5739:
        /*0138*/ 	.byte	0x04, 0x28
        /*013a*/ 	.short	(.L_5741 - .L_5740)


	//   ....[0]....
.L_5740:
        /*013c*/ 	.word	0x00000b90


	//   ....[1]....
        /*0140*/ 	.word	0x00000bb0


	//   ....[2]....
        /*0144*/ 	.word	0x00000bc0


	//   ....[3]....
        /*0148*/ 	.word	0x00000bd0


	//   ....[4]....
        /*014c*/ 	.word	0x00000c10


	//   ....[5]....
        /*0150*/ 	.word	0x00000c20


	//   ....[6]....
        /*0154*/ 	.word	0x00000c90


	//   ....[7]....
        /*0158*/ 	.word	0x00000ca0


	//   ....[8]....
        /*015c*/ 	.word	0x00000d10


	//   ....[9]....
        /*0160*/ 	.word	0x00000d20


	//   ....[10]....
        /*0164*/ 	.word	0x00000d90


	//   ....[11]....
        /*0168*/ 	.word	0x00000da0


	//   ....[12]....
        /*016c*/ 	.word	0x00000e10


	//   ....[13]....
        /*0170*/ 	.word	0x00000e20


	//   ....[14]....
        /*0174*/ 	.word	0x00000e90


	//   ....[15]....
        /*0178*/ 	.word	0x00000ea0


	//   ....[16]....
        /*017c*/ 	.word	0x00000f10


	//   ....[17]....
        /*0180*/ 	.word	0x00000f20


	//   ....[18]....
        /*0184*/ 	.word	0x00000f90


	//   ....[19]....
        /*0188*/ 	.word	0x00000fa0


	//   ....[20]....
        /*018c*/ 	.word	0x000031a0


	//   ....[21]....
        /*0190*/ 	.word	0x000031c0


	//   ....[22]....
        /*0194*/ 	.word	0x000031d0


	//   ....[23]....
        /*0198*/ 	.word	0x000031e0


	//   ....[24]....
        /*019c*/ 	.word	0x00003200


	//   ....[25]....
        /*01a0*/ 	.word	0x00003210


	//   ....[26]....
        /*01a4*/ 	.word	0x00003260


	//   ....[27]....
        /*01a8*/ 	.word	0x00003270


	//   ....[28]....
        /*01ac*/ 	.word	0x000032c0


	//   ....[29]....
        /*01b0*/ 	.word	0x000032d0


	//   ....[30]....
        /*01b4*/ 	.word	0x00003320


	//   ....[31]....
        /*01b8*/ 	.word	0x00003330


	//   ....[32]....
        /*01bc*/ 	.word	0x00003380


	//   ....[33]....
        /*01c0*/ 	.word	0x00003390


	//   ....[34]....
        /*01c4*/ 	.word	0x000033e0


	//   ....[35]....
        /*01c8*/ 	.word	0x000033f0


	//   ....[36]....
        /*01cc*/ 	.word	0x00003490


	//   ....[37]....
        /*01d0*/ 	.word	0x000034a0


	//   ....[38]....
        /*01d4*/ 	.word	0x000034b0


	//   ....[39]....
        /*01d8*/ 	.word	0x000034c0


	//----- nvinfo : EIATTR_VRC_CTA_INIT_COUNT
	.align		4
.L_5741:
        /*01dc*/ 	.byte	0x02, 0x4a
	.zero		1
	.zero		1


	//----- nvinfo : EIATTR_EXIT_INSTR_OFFSETS
	.align		4
        /*01e0*/ 	.byte	0x04, 0x1c
        /*01e2*/ 	.short	(.L_5743 - .L_5742)


	//   ....[0]....
.L_5742:
        /*01e4*/ 	.word	0x00003510


	//   ....[1]....
        /*01e8*/ 	.word	0x00003d30


	//   ....[2]....
        /*01ec*/ 	.word	0x00004150


	//   ....[3]....
        /*01f0*/ 	.word	0x00004500


	//----- nvinfo : EIATTR_CRS_STACK_SIZE
	.align		4
.L_5743:
        /*01f4*/ 	.byte	0x04, 0x1e
        /*01f6*/ 	.short	(.L_5745 - .L_5744)
.L_5744:
        /*01f8*/ 	.word	0x00000000


	//----- nvinfo : EIATTR_CBANK_PARAM_SIZE
	.align		4
.L_5745:
        /*01fc*/ 	.byte	0x03, 0x19
        /*01fe*/ 	.short	0x002d


	//----- nvinfo : EIATTR_PARAM_CBANK
	.align		4
        /*0200*/ 	.byte	0x04, 0x0a
        /*0202*/ 	.short	(.L_5747 - .L_5746)
	.align		4
.L_5746:
        /*0204*/ 	.word	index@(.nv.constant0._ZN43_GLOBAL__N__9ae7fba5_10_SoftMax_cu_9f978f6320softmax_warp_forwardIdddLi6ELb0ELb1EEEvPT0_PKT_iiiPKbib)
        /*0208*/ 	.short	0x0380
        /*020a*/ 	.short	0x002d


	//----- nvinfo : EIATTR_SW_WAR
	.align		4
.L_5747:
        /*020c*/ 	.byte	0x04, 0x36
        /*020e*/ 	.short	(.L_5749 - .L_5748)
.L_5748:
        /*0210*/ 	.word	0x00000008
.L_5749:


//--------------------- .nv.info._ZN43_GLOBAL__N__9ae7fba5_10_SoftMax_cu_9f978f6320softmax_warp_forwardIdddLi5ELb0ELb1EEEvPT0_PKT_iiiPKbib --------------------------
	.section	.nv.info._ZN43_GLOBAL__N__9ae7fba5_10_SoftMax_cu_9f978f6320softmax_warp_forwardIdddLi5ELb0ELb1EEEvPT0_PKT_iiiPKbib,"",@"SHT_CUDA_INFO"
	.sectionflags	@""
	.align	4


	//----- nvinfo : EIATTR_CUDA_API_VERSION
	.align		4
        /*0000*/ 	.byte	0x04, 0x37
        /*0002*/ 	.short	(.L_5751 - .L_5750)
.L_5750:
        /*0004*/ 	.word	0x00000082


	//----- nvinfo : EIATTR_KPARAM_INFO
	.align		4
.L_5751:
        /*0008*/ 	.byte	0x04, 0x17
        /*000a*/ 	.short	(.L_5753 - .L_5752)
.L_5752:
        /*000c*/ 	.word	0x00000000
        /*0010*/ 	.short	0x0007
        /*0012*/ 	.short	0x002c
        /*0014*/ 	.byte	0x00, 0xf0, 0x05, 0x00


	//----- nvinfo : EIATTR_KPARAM_INFO
	.align		4
.L_5753:
        /*0018*/ 	.byte	0x04, 0x17
        /*001a*/ 	.short	(.L_5755 - .L_5754)
.L_5754:
        /*001c*/ 	.word	0x00000000
        /*0020*/ 	.short	0x0006
        /*0022*/ 	.short	0x0028
        /*0024*/ 	.byte	0x00, 0xf0, 0x11, 0x00


	//----- nvinfo : EIATTR_KPARAM_INFO
	.align		4
.L_5755:
        /*0028*/ 	.byte	0x04, 0x17
        /*002a*/ 	.short	(.L_5757 - .L_5756)
.L_5756:
        /*002c*/ 	.word	0x00000000
        /*0030*/ 	.short	0x0005
        /*0032*/ 	.short	0x0020
        /*0034*/ 	.byte	0x00, 0xf5, 0x21, 0x00


	//----- nvinfo : EIATTR_KPARAM_INFO
	.align		4
.L_5757:
        /*0038*/ 	.byte	0x04, 0x17
        /*003a*/ 	.short	(.L_5759 - .L_5758)
.L_5758:
        /*003c*/ 	.word	0x00000000
        /*0040*/ 	.short	0x0004
        /*0042*/ 	.short	0x0018
        /*0044*/ 	.byte	0x00, 0xf0, 0x11, 0x00


	//----- nvinfo : EIATTR_KPARAM_INFO
	.align		4
.L_5759:
        /*0048*/ 	.byte	0x04, 0x17
        /*004a*/ 	.short	(.L_5761 - .L_5760)
.L_5760:
        /*004c*/ 	.word	0x00000000
        /*0050*/ 	.short	0x0003
        /*0052*/ 	.short	0x0014
        /*0054*/ 	.byte	0x00, 0xf0, 0x11, 0x00


	//----- nvinfo : EIATTR_KPARAM_INFO
	.align		4
.L_5761:
        /*0058*/ 	.byte	0x04, 0x17
        /*005a*/ 	.short	(.L_5763 - .L_5762)
.L_5762:
        /*005c*/ 	.word	0x00000000
        /*0060*/ 	.short	0x0002
        /*0062*/ 	.short	0x0010
        /*0064*/ 	.byte	0x00, 0xf0, 0x11, 0x00


	//----- nvinfo : EIATTR_KPARAM_INFO
	.align		4
.L_5763:
        /*0068*/ 	.byte	0x04, 0x17
        /*006a*/ 	.short	(.L_5765 - .L_5764)
.L_5764:
        /*006c*/ 	.word	0x00000000
        /*0070*/ 	.short	0x0001
        /*0072*/ 	.short	0x0008
        /*0074*/ 	.byte	0x00, 0xf5, 0x21, 0x00


	//----- nvinfo : EIATTR_KPARAM_INFO
	.align		4
.L_5765:
        /*0078*/ 	.byte	0x04, 0x17
        /*007a*/ 	.short	(.L_5767 - .L_5766)
.L_5766:
        /*007c*/ 	.word	0x00000000
        /*0080*/ 	.short	0x0000
        /*0082*/ 	.short	0x0000
        /*0084*/ 	.byte	0x00, 0xf5, 0x21, 0x00


	//----- nvinfo : EIATTR_SPARSE_MMA_MASK
	.align		4
.L_5767:
        /*0088*/ 	.byte	0x03, 0x50
        /*008a*/ 	.short	0x0000


	//----- nvinfo : EIATTR_MAXREG_COUNT
	.align		4
        /*008c*/ 	.byte	0x03, 0x1b
        /*008e*/ 	.short	0x00ff


	//----- nvinfo : EIATTR_MERCURY_ISA_VERSION
	.align		4
        /*0090*/ 	.byte	0x03, 0x5f
        /*0092*/ 	.short	0x0101


	//----- nvinfo : EIATTR_COOP_GROUP_MASK_REGIDS
	.align		4
        /*0094*/ 	.byte	0x04, 0x29
        /*0096*/ 	.short	(.L_5769 - .L_5768)


	//   ....[0]....
.L_5768:
        /*0098*/ 	.word	0xffffffff


	//   ....[1]....
        /*009c*/ 	.word	0xffffffff


	//   ....[2]....
        /*00a0*/ 	.word	0xffffffff


	//   ....[3]....
        /*00a4*/ 	.word	0xffffffff


	//   ....[4]....
        /*00a8*/ 	.word	0xffffffff


	//   ....[5]....
        /*00ac*/ 	.word	0xffffffff


	//   ....[6]....
        /*00b0*/ 	.word	0xffffffff


	//   ....[7]....
        /*00b4*/ 	.word	0xffffffff


	//   ....[8]....
        /*00b8*/ 	.word	0xffffffff


	//   ....[9]....
        /*00bc*/ 	.word	0xffffffff


	//   ....[10]....
        /*00c0*/ 	.word	0xffffffff


	//   ....[11]....
        /*00c4*/ 	.word	0xffffffff


	//   ....[12]....
        /*00c8*/ 	.word	0xffffffff


	//   ....[13]....
        /*00cc*/ 	.word	0xffffffff


	//   ....[14]....
        /*00d0*/ 	.word	0xffffffff


	//   ....[15]....
        /*00d4*/ 	.word	0xffffffff


	//   ....[16]....
        /*00d8*/ 	.word	0xffffffff


	//   ....[17]....
        /*00dc*/ 	.word	0xffffffff


	//   ....[18]....
        /*00e0*/ 	.word	0xffffffff


	//   ....[19]....
        /*00e4*/ 	.word	0xffffffff


	//   ....[20]....
        /*00e8*/ 	.word	0xffffffff


	//   ....[21]....
        /*00ec*/ 	.word	0xffffffff


	//   ....[22]....
        /*00f0*/ 	.word	0xffffffff


	//   ....[23]....
        /*00f4*/ 	.word	0xffffffff


	//   ....[24]....
        /*00f8*/ 	.word	0xffffffff


	//   ....[25]....
        /*00fc*/ 	.word	0xffffffff


	//   ....[26]....
        /*0100*/ 	.word	0xffffffff


	//   ....[27]....
        /*0104*/ 	.word	0xffffffff


	//   ....[28]....
        /*0108*/ 	.word	0xffffffff


	//   ....[29]....
        /*010c*/ 	.word	0xffffffff


	//   ....[30]....
        /*0110*/ 	.word	0xffffffff


	//   ....[31]....
        /*0114*/ 	.word	0xffffffff


	//   ....[32]....
        /*0118*/ 	.word	0xffffffff


	//   ....[33]....
        /*011c*/ 	.word	0xffffffff


	//   ....[34]....
        /*0120*/ 	.word	0xffffffff


	//   ....[35]....
        /*0124*/ 	.word	0xffffffff


	//   ....[36]....
        /*0128*/ 	.word	0xffffffff


	//   ....[37]....
        /*012c*/ 	.word	0xffffffff


	//   ....[38]....
        /*0130*/ 	.word	0xffffffff


	//   ....[39]....
        /*0134*/ 	.word	0xffffffff


	//----- nvinfo : EIATTR_COOP_GROUP_INSTR_OFFSETS
	.align		4
.L_5769:
        /*0138*/ 	.byte	0x04, 0x28
        /*013a*/ 	.short	(.L_5771 - .L_5770)


	//   ....[0]....
.L_5770:
        /*013c*/ 	.word	0x00000620


	//   ....[1]....
        /*0140*/ 	.word	0x00000640


	//   ....[2]....
        /*0144*/ 	.word	0x00000650


	//   ....[3]....
        /*0148*/ 	.word	0x00000660


	//   ....[4]....
        /*014c*/ 	.word	0x000006a0


	//   ....[5]....
        /*0150*/ 	.word	0x000006b0


	//   ....[6]....
        /*0154*/ 	.word	0x00000720


	//   ....[7]....
        /*0158*/ 	.word	0x00000730


	//   ....[8]....
        /*015c*/ 	.word	0x000007a0


	//   ....[9]....
        /*0160*/ 	.word	0x000007b0


	//   ....[10]....
        /*0164*/ 	.word	0x00000830


	//   ....[11]....
        /*0168*/ 	.word	0x00000840


	//   ....[12]....
        /*016c*/ 	.word	0x000008b0


	//   ....[13]....
        /*0170*/ 	.word	0x000008c0


	//   ....[14]....
        /*0174*/ 	.word	0x00000930


	//   ....[15]....
        /*0178*/ 	.word	0x00000940


	//   ....[16]....
        /*017c*/ 	.word	0x000009b0


	//   ....[17]....
        /*0180*/ 	.word	0x000009c0


	//   ....[18]....
        /*0184*/ 	.word	0x00000a30


	//   ....[19]....
        /*0188*/ 	.word	0x00000a40


	//   ....[20]....
        /*018c*/ 	.word	0x00001bb0


	//   ....[21]....
        /*0190*/ 	.word	0x00001bd0


	//   ....[22]....
        /*0194*/ 	.word	0x00001be0


	//   ....[23]....
        /*0198*/ 	.word	0x00001bf0


	//   ....[24]....
        /*019c*/ 	.word	0x00001c10


	//   ....[25]....
        /*01a0*/ 	.word	0x00001c20


	//   ....[26]....
        /*01a4*/ 	.word	0x00001c70


	//   ....[27]....
        /*01a8*/ 	.word	0x00001c80


	//   ....[28]....
        /*01ac*/ 	.word	0x00001cd0


	//   ....[29]....
        /*01b0*/ 	.word	0x00001ce0


	//   ....[30]....
        /*01b4*/ 	.word	0x00001d30


	//   ....[31]....
        /*01b8*/ 	.word	0x00001d40


	//   ....[32]....
        /*01bc*/ 	.word	0x00001d90


	//   ....[33]....
        /*01c0*/ 	.word	0x00001da0


	//   ....[34]....
        /*01c4*/ 	.word	0x00001df0


	//   ....[35]....
        /*01c8*/ 	.word	0x00001e00


	//   ....[36]....
        /*01cc*/ 	.word	0x00001ea0


	//   ....[37]....
        /*01d0*/ 	.word	0x00001eb0


	//   ....[38]....
        /*01d4*/ 	.word	0x00001ec0


	//   ....[39]....
        /*01d8*/ 	.word	0x00001ed0


	//----- nvinfo : EIATTR_VRC_CTA_INIT_COUNT
	.align		4
.L_5771:
        /*01dc*/ 	.byte	0x02, 0x4a
	.zero		1
	.zero		1


	//----- nvinfo : EIATTR_EXIT_INSTR_OFFSETS
	.align		4
        /*01e0*/ 	.byte	0x04, 0x1c
        /*01e2*/ 	.short	(.L_5773 - .L_5772)


	//   ....[0]....
.L_5772:
        /*01e4*/ 	.word	0x00001f20


	//   ....[1]....
        /*01e8*/ 	.word	0x00002380


	//   ....[2]....
        /*01ec*/ 	.word	0x000027b0


	//----- nvinfo : EIATTR_CRS_STACK_SIZE
	.align		4
.L_5773:
        /*01f0*/ 	.byte	0x04, 0x1e
        /*01f2*/ 	.short	(.L_5775 - .L_5774)
.L_5774:
        /*01f4*/ 	.word	0x00000000


	//----- nvinfo : EIATTR_CBANK_PARAM_SIZE
	.align		4
.L_5775:
        /*01f8*/ 	.byte	0x03, 0x19
        /*01fa*/ 	.short	0x002d


	//----- nvinfo : EIATTR_PARAM_CBANK
	.align		4
        /*01fc*/ 	.byte	0x04, 0x0a
        /*01fe*/ 	.short	(.L_5777 - .L_5776)
	.align		4
.L_5776:
        /*0200*/ 	.word	index@(.nv.constant0._ZN43_GLOBAL__N__9ae7fba5_10_SoftMax_cu_9f978f6320softmax_warp_forwardIdddLi5ELb0ELb1EEEvPT0_PKT_iiiPKbib)
        /*0204*/ 	.short	0x0380
        /*0206*/ 	.short	0x002d


	//----- nvinfo : EIATTR_SW_WAR
	.align		4
.L_5777:
        /*0208*/ 	.byte	0x04, 0x36
        /*020a*/ 	.short	(.L_5779 - .L_5778)
.L_5778:
        /*020c*/ 	.word	0x00000008
.L_5779:


//--------------------- .nv.info._ZN43_GLOBAL__N__9ae7fba5_10_SoftMax_cu_9f978f6320softmax_warp_forwardIdddLi4ELb0ELb1EEEvPT0_PKT_iiiPKbib --------------------------
	.section	.nv.info._ZN43_GLOBAL__N__9ae7fba5_10_SoftMax_cu_9f978f6320softmax_warp_forwardIdddLi4ELb0ELb1EEEvPT0_PKT_iiiPKbib,"",@"SHT_CUDA_INFO"
	.sectionflags	@""
	.align	4


	//----- nvinfo : EIATTR_CUDA_API_VERSION
	.align		4
        /*0000*/ 	.byte	0x04, 0x37
        /*0002*/ 	.short	(.L_5781 - .L_5780)
.L_5780:
        /*0004*/ 	.word	0x00000082


	//----- nvinfo : EIATTR_KPARAM_INFO
	.align		4
.L_5781:
        /*0008*/ 	.byte	0x04, 0x17
        /*000a*/ 	.short	(.L_5783 - .L_5782)
.L_5782:
        /*000c*/ 	.word	0x00000000
        /*0010*/ 	.short	0x0007
        /*0012*/ 	.short	0x002c
        /*0014*/ 	.byte	0x00, 0xf0, 0x05, 0x00


	//----- nvinfo : EIATTR_KPARAM_INFO
	.align		4
.L_5783:
        /*0018*/ 	.byte	0x04, 0x17
        /*001a*/ 	.short	(.L_5785 - .L_5784)
.L_5784:
        /*001c*/ 	.word	0x00000000
        /*0020*/ 	.short	0x0006
        /*0022*/ 	.short	0x0028
        /*0024*/ 	.byte	0x00, 0xf0, 0x11, 0x00


	//----- nvinfo : EIATTR_KPARAM_INFO
	.align		4
.L_5785:
        /*0028*/ 	.byte	0x04, 0x17
        /*002a*/ 	.short	(.L_5787 - .L_5786)
.L_5786:
        /*002c*/ 	.word	0x00000000
        /*0030*/ 	.short	0x0005
        /*0032*/ 	.short	0x0020
        /*0034*/ 	.byte	0x00, 0xf5, 0x21, 0x00


	//----- nvinfo : EIATTR_KPARAM_INFO
	.align		4
.L_5787:
        /*0038*/ 	.byte	0x04, 0x17
        /*003a*/ 	.short	(.L_5789 - .L_5788)
.L_5788:
        /*003c*/ 	.word	0x00000000
        /*0040*/ 	.short	0x0004
        /*0042*/ 	.short	0x0018
        /*0044*/ 	.byte	0x00, 0xf0, 0x11, 0x00


	//----- nvinfo : EIATTR_KPARAM_INFO
	.align		4
.L_5789:
        /*0048*/ 	.byte	0x04, 0x17
        /*004a*/ 	.short	(.L_5791 - .L_5790)
.L_5790:
        /*004c*/ 	.word	0x00000000
        /*0050*/ 	.short	0x0003
        /*0052*/ 	.short	0x0014
        /*0054*/ 	.byte	0x00, 0xf0, 0x11, 0x00


	//----- nvinfo : EIATTR_KPARAM_INFO
	.align		4
.L_5791:
        /*0058*/ 	.byte	0x04, 0x17
        /*005a*/ 	.short	(.L_5793 - .L_5792)
.L_5792:
        /*005c*/ 	.word	0x00000000
        /*0060*/ 	.short	0x0002
        /*0062*/ 	.short	0x0010
        /*0064*/ 	.byte	0x00, 0xf0, 0x11, 0x00


	//----- nvinfo : EIATTR_KPARAM_INFO
	.align		4
.L_5793:
        /*0068*/ 	.byte	0x04, 0x17
        /*006a*/ 	.short	(.L_5795 - .L_5794)
.L_5794:
        /*006c*/ 	.word	0x00000000
        /*0070*/ 	.short	0x0001
        /*0072*/ 	.short	0x0008
        /*0074*/ 	.byte	0x00, 0xf5, 0x21, 0x00


	//----- nvinfo : EIATTR_KPARAM_INFO
	.align		4
.L_5795:
        /*0078*/ 	.byte	0x04, 0x17
        /*007a*/ 	.short	(.L_5797 - .L_5796)
.L_5796:
        /*007c*/ 	.word	0x00000000
        /*0080*/ 	.short	0x0000
        /*0082*/ 	.short	0x0000
        /*0084*/ 	.byte	0x00, 0xf5, 0x21, 0x00


	//----- nvinfo : EIATTR_SPARSE_MMA_MASK
	.align		4
.L_5797:
        /*0088*/ 	.byte	0x03, 0x50
        /*008a*/ 	.short	0x0000


	//----- nvinfo : EIATTR_MAXREG_COUNT
	.align		4
        /*008c*/ 	.byte	0x03, 0x1b
        /*008e*/ 	.short	0x00ff


	//----- nvinfo : EIATTR_MERCURY_ISA_VERSION
	.align		4
        /*0090*/ 	.byte	0x03, 0x5f
        /*0092*/ 	.short	0x0101


	//----- nvinfo : EIATTR_COOP_GROUP_MASK_REGIDS
	.align		4
        /*0094*/ 	.byte	0x04, 0x29
        /*0096*/ 	.short	(.L_5799 - .L_5798)


	//   ....[0]....
.L_5798:
        /*0098*/ 	.word	0xffffffff


	//   ....[1]....
        /*009c*/ 	.word	0xffffffff


	//   ....[2]....
        /*00a0*/ 	.word	0xffffffff


	//   ....[3]....
        /*00a4*/ 	.word	0xffffffff


	//   ....[4]....
        /*00a8*/ 	.word	0xffffffff


	//   ....[5]....
        /*00ac*/ 	.word	0xffffffff


	//   ....[6]....
        /*00b0*/ 	.word	0xffffffff


	//   ....[7]....
        /*00b4*/ 	.word	0xffffffff


	//   ....[8]....
        /*00b8*/ 	.word	0xffffffff


	//   ....[9]....
        /*00bc*/ 	.word	0xffffffff


	//   ....[10]....
        /*00c0*/ 	.word	0xffffffff


	//   ....[11]....
        /*00c4*/ 	.word	0xffffffff


	//   ....[12]....
        /*00c8*/ 	.word	0xffffffff


	//   ....[13]....
        /*00cc*/ 	.word	0xffffffff


	//   ....[14]....
        /*00d0*/ 	.word	0xffffffff


	//   ....[15]....
        /*00d4*/ 	.word	0xffffffff


	//   ....[16]....
        /*00d8*/ 	.word	0xffffffff


	//   ....[17]....
        /*00dc*/ 	.word	0xffffffff


	//   ....[18]....
        /*00e0*/ 	.word	0xffffffff


	//   ....[19]....
        /*00e4*/ 	.word	0xffffffff


	//   ....[20]....
        /*00e8*/ 	.word	0xffffffff


	//   ....[21]....
        /*00ec*/ 	.word	0xffffffff


	//   ....[22]....
        /*00f0*/ 	.word	0xffffffff


	//   ....[23]....
        /*00f4*/ 	.word	0xffffffff


	//   ....[24]....
        /*00f8*/ 	.word	0xffffffff


	//   ....[25]....
        /*00fc*/ 	.word	0xffffffff


	//   ....[26]....
        /*0100*/ 	.word	0xffffffff


	//   ....[27]....
        /*0104*/ 	.word	0xffffffff


	//   ....[28]....
        /*0108*/ 	.word	0xffffffff


	//   ....[29]....
        /*010c*/ 	.word	0xffffffff


	//   ....[30]....
        /*0110*/ 	.word	0xffffffff


	//   ....[31]....
        /*0114*/ 	.word	0xffffffff


	//----- nvinfo : EIATTR_COOP_GROUP_INSTR_OFFSETS
	.align		4
.L_5799:
        /*0118*/ 	.byte	0x04, 0x28
        /*011a*/ 	.short	(.L_5801 - .L_5800)


	//   ....[0]....
.L_5800:
        /*011c*/ 	.word	0x00000620


	//   ....[1]....
        /*0120*/ 	.word	0x00000640


	//   ....[2]....
        /*0124*/ 	.word	0x00000650


	//   ....[3]....
        /*0128*/ 	.word	0x00000660


	//   ....[4]....
        /*012c*/ 	.word	0x000006a0


	//   ....[5]....
        /*0130*/ 	.word	0x000006b0


	//   ....[6]....
        /*0134*/ 	.word	0x00000720


	//   ....[7]....
        /*0138*/ 	.word	0x00000730


	//   ....[8]....
        /*013c*/ 	.word	0x000007a0


	//   ....[9]....
        /*0140*/ 	.word	0x000007b0


	//   ....[10]....
        /*0144*/ 	.word	0x00000830


	//   ....[11]....
        /*0148*/ 	.word	0x00000840


	//   ....[12]....
        /*014c*/ 	.word	0x000008b0


	//   ....[13]....
        /*0150*/ 	.word	0x000008c0


	//   ....[14]....
        /*0154*/ 	.word	0x00000930


	//   ....[15]....
        /*0158*/ 	.word	0x00000940


	//   ....[16]....
        /*015c*/ 	.word	0x00001ab0


	//   ....[17]....
        /*0160*/ 	.word	0x00001ad0


	//   ....[18]....
        /*0164*/ 	.word	0x00001ae0


	//   ....[19]....
        /*0168*/ 	.word	0x00001af0


	//   ....[20]....
        /*016c*/ 	.word	0x00001b60


	//   ....[21]....
        /*0170*/ 	.word	0x00001b70


	//   ....[22]....
        /*0174*/ 	.word	0x00001bc0


	//   ....[23]....
        /*0178*/ 	.word	0x00001bd0


	//   ....[24]....
        /*017c*/ 	.word	0x00001c20


	//   ....[25]....
        /*0180*/ 	.word	0x00001c30


	//   ....[26]....
        /*0184*/ 	.word	0x00001c80


	//   ....[27]....
        /*0188*/ 	.word	0x00001c90


	//   ....[28]....
        /*018c*/ 	.word	0x00001ce0


	//   ....[29]....
        /*0190*/ 	.word	0x00001cf0


	//   ....[30]....
        /*0194*/ 	.word	0x00001d00


	//   ....[31]....
        /*0198*/ 	.word	0x00001d10


	//----- nvinfo : EIATTR_VRC_CTA_INIT_COUNT
	.align		4
.L_5801:
        /*019c*/ 	.byte	0x02, 0x4a
	.zero		1
	.zero		1


	//----- nvinfo : EIATTR_EXIT_INSTR_OFFSETS
	.align		4
        /*01a0*/ 	.byte	0x04, 0x1c
        /*01a2*/ 	.short	(.L_5803 - .L_5802)


	//   ....[0]....
.L_5802:
        /*01a4*/ 	.word	0x00001d60


	//   ....[1]....
        /*01a8*/ 	.word	0x000021e0


	//   ....[2]....
        /*01ac*/ 	.word	0x00002610


	//----- nvinfo : EIATTR_CRS_STACK_SIZE
	.align		4
.L_5803:
        /*01b0*/ 	.byte	0x04, 0x1e
        /*01b2*/ 	.short	(.L_5805 - .L_5804)
.L_5804:
        /*01b4*/ 	.word	0x00000000


	//----- nvinfo : EIATTR_CBANK_PARAM_SIZE
	.align		4
.L_5805:
        /*01b8*/ 	.byte	0x03, 0x19
        /*01ba*/ 	.short	0x002d


	//----- nvinfo : EIATTR_PARAM_CBANK
	.align		4
        /*01bc*/ 	.byte	0x04, 0x0a
        /*01be*/ 	.short	(.L_5807 - .L_5806)
	.align		4
.L_5806:
        /*01c0*/ 	.word	index@(.nv.constant0._ZN43_GLOBAL__N__9ae7fba5_10_SoftMax_cu_9f978f6320softmax_warp_forwardIdddLi4ELb0ELb1EEEvPT0_PKT_iiiPKbib)
        /*01c4*/ 	.short	0x0380
        /*01c6*/ 	.short	0x002d


	//----- nvinfo : EIATTR_SW_WAR
	.align		4
.L_5807:
        /*01c8*/ 	.byte	0x04, 0x36
        /*01ca*/ 	.short	(.L_5809 - .L_5808)
.L_5808:
        /*01cc*/ 	.word	0x00000008
.L_5809:


//--------------------- .nv.info._ZN43_GLOBAL__N__9ae7fba5_10_SoftMax_cu_9f978f6320softmax_warp_forwardIdddLi3ELb0ELb1EEEvPT0_PKT_iiiPKbib --------------------------
	.section	.nv.info._ZN43_GLOBAL__N__9ae7fba5_10_SoftMax_cu_9f978f6320softmax_warp_forwardIdddLi3ELb0ELb1EEEvPT0_PKT_iiiPKbib,"",@"SHT_CUDA_INFO"
	.sectionflags	@""
	.align	4


	//----- nvinfo : EIATTR_CUDA_API_VERSION
	.align		4
        /*0000*/ 	.byte	0x04, 0x37
        /*0002*/ 	.short	(.L_5811 - .L_5810)
.L_5810:
        /*0004*/ 	.word	0x00000082


	//----- nvinfo : EIATTR_KPARAM_INFO
	.align		4
.L_5811:
        /*0008*/ 	.byte	0x04, 0x17
        /*000a*/ 	.short	(.L_5813 - .L_5812)
.L_5812:
        /*000c*/ 	.word	0x00000000
        /*0010*/ 	.short	0x0007
        /*0012*/ 	.short	0x002c
        /*0014*/ 	.byte	0x00, 0xf0, 0x05, 0x00


	//----- nvinfo : EIATTR_KPARAM_INFO
	.align		4
.L_5813:
        /*0018*/ 	.byte	0x04, 0x17
        /*001a*/ 	.short	(.L_5815 - .L_5814)
.L_5814:
        /*001c*/ 	.word	0x00000000
        /*0020*/ 	.short	0x0006
        /*0022*/ 	.short	0x0028
        /*0024*/ 	.byte	0x00, 0xf0, 0x11, 0x00


	//----- nvinfo : EIATTR_KPARAM_INFO
	.align		4
.L_5815:
        /*0028*/ 	.byte	0x04, 0x17
        /*002a*/ 	.short	(.L_5817 - .L_5816)
.L_5816:
        /*002c*/ 	.word	0x00000000
        /*0030*/ 	.short	0x0005
        /*0032*/ 	.short	0x0020
        /*0034*/ 	.byte	0x00, 0xf5, 0x21, 0x00


	//----- nvinfo : EIATTR_KPARAM_INFO
	.align		4
.L_5817:
        /*0038*/ 	.byte	0x04, 0x17
        /*003a*/ 	.short	(.L_5819 - .L_5818)
.L_5818:
        /*003c*/ 	.word	0x00000000
        /*0040*/ 	.short	0x0004
        /*0042*/ 	.short	0x0018
        /*0044*/ 	.byte	0x00, 0xf0, 0x11, 0x00


	//----- nvinfo : EIATTR_KPARAM_INFO
	.align		4
.L_5819:
        /*0048*/ 	.byte	0x04, 0x17
        /*004a*/ 	.short	(.L_5821 - .L_5820)
.L_5820:
        /*004c*/ 	.word	0x00000000
        /*0050*/ 	.short	0x0003
        /*0052*/ 	.short	0x0014
        /*0054*/ 	.byte	0x00, 0xf0, 0x11, 0x00


	//----- nvinfo : EIATTR_KPARAM_INFO
	.align		4
.L_5821:
        /*0058*/ 	.byte	0x04, 0x17
        /*005a*/ 	.short	(.L_5823 - .L_5822)
.L_5822:
        /*005c*/ 	.word	0x00000000
        /*0060*/ 	.short	0x0002
        /*0062*/ 	.short	0x0010
        /*0064*/ 	.byte	0x00, 0xf0, 0x11, 0x00


	//----- nvinfo : EIATTR_KPARAM_INFO
	.align		4
.L_5823:
        /*0068*/ 	.byte	0x04, 0x17
        /*006a*/ 	.short	(.L_5825 - .L_5824)
.L_5824:
        /*006c*/ 	.word	0x00000000
        /*0070*/ 	.short	0x0001
        /*0072*/ 	.short	0x0008
        /*0074*/ 	.byte	0x00, 0xf5, 0x21, 0x00


	//----- nvinfo : EIATTR_KPARAM_INFO
	.align		4
.L_5825:
        /*0078*/ 	.byte	0x04, 0x17
        /*007a*/ 	.short	(.L_5827 - .L_5826)
.L_5826:
        /*007c*/ 	.word	0x00000000
        /*0080*/ 	.short	0x0000
        /*0082*/ 	.short	0x0000
        /*0084*/ 	.byte	0x00, 0xf5, 0x21, 0x00


	//----- nvinfo : EIATTR_SPARSE_MMA_MASK
	.align		4
.L_5827:
        /*0088*/ 	.byte	0x03, 0x50
        /*008a*/ 	.short	0x0000


	//----- nvinfo : EIATTR_MAXREG_COUNT
	.align		4
        /*008c*/ 	.byte	0x03, 0x1b
        /*008e*/ 	.short	0x00ff


	//----- nvinfo : EIATTR_MERCURY_ISA_VERSION
	.align		4
        /*0090*/ 	.byte	0x03, 0x5f
        /*0092*/ 	.short	0x0101


	//----- nvinfo : EIATTR_COOP_GROUP_MASK_REGIDS
	.align		4
        /*0094*/ 	.byte	0x04, 0x29
        /*0096*/ 	.short	(.L_5829 - .L_5828)


	//   ....[0]....
.L_5828:
        /*0098*/ 	.word	0xffffffff


	//   ....[1]....
        /*009c*/ 	.word	0xffffffff


	//   ....[2]....
        /*00a0*/ 	.word	0xffffffff


	//   ....[3]....
        /*00a4*/ 	.word	0xffffffff


	//   ....[4]....
        /*00a8*/ 	.word	0xffffffff


	//   ....[5]....
        /*00ac*/ 	.word	0xffffffff


	//   ....[6]....
        /*00b0*/ 	.word	0xffffffff


	//   ....[7]....
        /*00b4*/ 	.word	0xffffffff


	//   ....[8]....
        /*00b8*/ 	.word	0xffffffff


	//   ....[9]....
        /*00bc*/ 	.word	0xffffffff


	//   ....[10]....
        /*00c0*/ 	.word	0xffffffff


	//   ....[11]....
        /*00c4*/ 	.word	0xffffffff


	//   ....[12]....
        /*00c8*/ 	.word	0xffffffff


	//   ....[13]....
        /*00cc*/ 	.word	0xffffffff


	//   ....[14]....
        /*00d0*/ 	.word	0xffffffff


	//   ....[15]....
        /*00d4*/ 	.word	0xffffffff


	//   ....[16]....
        /*00d8*/ 	.word	0xffffffff


	//   ....[17]....
        /*00dc*/ 	.word	0xffffffff


	//   ....[18]....
        /*00e0*/ 	.word	0xffffffff


	//   ....[19]....
        /*00e4*/ 	.word	0xffffffff


	//   ....[20]....
        /*00e8*/ 	.word	0xffffffff


	//   ....[21]....
        /*00ec*/ 	.word	0xffffffff


	//   ....[22]....
        /*00f0*/ 	.word	0xffffffff


	//   ....[23]....
        /*00f4*/ 	.word	0xffffffff


	//----- nvinfo : EIATTR_COOP_GROUP_INSTR_OFFSETS
	.align		4
.L_5829:
        /*00f8*/ 	.byte	0x04, 0x28
        /*00fa*/ 	.short	(.L_5831 - .L_5830)


	//   ....[0]....
.L_5830:
        /*00fc*/ 	.word	0x00000620


	//   ....[1]....
        /*0100*/ 	.word	0x00000640


	//   ....[2]....
        /*0104*/ 	.word	0x00000650


	//   ....[3]....
        /*0108*/ 	.word	0x00000660


	//   ....[4]....
        /*010c*/ 	.word	0x000006a0


	//   ....[5]....
        /*0110*/ 	.word	0x000006b0


	//   ....[6]....
        /*0114*/ 	.word	0x00000720


	//   ....[7]....
        /*0118*/ 	.word	0x00000730


	//   ....[8]....
        /*011c*/ 	.word	0x000007a0


	//   ....[9]....
        /*0120*/ 	.word	0x000007b0


	//   ....[10]....
        /*0124*/ 	.word	0x00000830


	//   ....[11]....
        /*0128*/ 	.word	0x00000840


	//   ....[12]....
        /*012c*/ 	.word	0x000019b0


	//   ....[13]....
        /*0130*/ 	.word	0x000019d0


	//   ....[14]....
        /*0134*/ 	.word	0x000019e0


	//   ....[15]....
        /*0138*/ 	.word	0x000019f0


	//   ....[16]....
        /*013c*/ 	.word	0x00001a60


	//   ....[17]....
        /*0140*/ 	.word	0x00001a70


	//   ....[18]....
        /*0144*/ 	.word	0x00001ac0


	//   ....[19]....
        /*0148*/ 	.word	0x00001ad0


	//   ....[20]....
        /*014c*/ 	.word	0x00001b20


	//   ....[21]....
        /*0150*/ 	.word	0x00001b30


	//   ....[22]....
        /*0154*/ 	.word	0x00001b40


	//   ....[23]....
        /*0158*/ 	.word	0x00001b50


	//----- nvinfo : EIATTR_VRC_CTA_INIT_COUNT
	.align		4
.L_5831:
        /*015c*/ 	.byte	0x02, 0x4a
	.zero		1
	.zero		1


	//----- nvinfo : EIATTR_EXIT_INSTR_OFFSETS
	.align		4
        /*0160*/ 	.byte	0x04, 0x1c
        /*0162*/ 	.short	(.L_5833 - .L_5832)


	//   ....[0]....
.L_5832:
        /*0164*/ 	.word	0x00001ba0


	//   ....[1]....
        /*0168*/ 	.word	0x00002020


	//   ....[2]....
        /*016c*/ 	.word	0x00002450


	//----- nvinfo : EIATTR_CRS_STACK_SIZE
	.align		4
.L_5833:
        /*0170*/ 	.byte	0x04, 0x1e
        /*0172*/ 	.short	(.L_5835 - .L_5834)
.L_5834:
        /*0174*/ 	.word	0x00000000


	//----- nvinfo : EIATTR_CBANK_PARAM_SIZE
	.align		4
.L_5835:
        /*0178*/ 	.byte	0x03, 0x19
        /*017a*/ 	.short	0x002d


	//----- nvinfo : EIATTR_PARAM_CBANK
	.align		4
        /*017c*/ 	.byte	0x04, 0x0a
        /*017e*/ 	.short	(.L_5837 - .L_5836)
	.align		4
.L_5836:
        /*0180*/ 	.word	index@(.nv.constant0._ZN43_GLOBAL__N__9ae7fba5_10_SoftMax_cu_9f978f6320softmax_warp_forwardIdddLi3ELb0ELb1EEEvPT0_PKT_iiiPKbib)
        /*0184*/ 	.short	0x0380
        /*0186*/ 	.short	0x002d


	//----- nvinfo : EIATTR_SW_WAR
	.align		4
.L_5837:
        /*0188*/ 	.byte	0x04, 0x36
        /*018a*/ 	.short	(.L_5839 - .L_5838)
.L_5838:
        /*018c*/ 	.word	0x00000008
.L_5839:


//--------------------- .nv.info._ZN43_GLOBAL__N__9ae7fba5_10_SoftMax_cu_9f978f6320softmax_warp_forwardIdddLi2ELb0ELb1EEEvPT0_PKT_iiiPKbib --------------------------
	.section	.nv.info._ZN43_GLOBAL__N__9ae7fba5_10_SoftMax_cu_9f978f6320softmax_warp_forwardIdddLi2ELb0ELb1EEEvPT0_PKT_iiiPKbib,"",@"SHT_CUDA_INFO"
	.sectionflags	@""
	.align	4


	//----- nvinfo : EIATTR_CUDA_API_VERSION
	.align		4
        /*0000*/ 	.byte	0x04, 0x37
        /*0002*/ 	.short	(.L_5841 - .L_5840)
.L_5840:
        /*0004*/ 	.word	0x00000082


	//----- nvinfo : EIATTR_KPARAM_INFO
	.align		4
.L_5841:
        /*0008*/ 	.byte	0x04, 0x17
        /*000a*/ 	.short	(.L_5843 - .L_5842)
.L_5842:
        /*000c*/ 	.word	0x00000000
        /*0010*/ 	.short	0x0007
        /*0012*/ 	.short	0x002c
        /*0014*/ 	.byte	0x00, 0xf0, 0x05, 0x00


	//----- nvinfo : EIATTR_KPARAM_INFO
	.align		4
.L_5843:
        /*0018*/ 	.byte	0x04, 0x17
        /*001a*/ 	.short	(.L_5845 - .L_5844)
.L_5844:
        /*001c*/ 	.word	0x00000000
        /*0020*/ 	.short	0x0006
        /*0022*/ 	.short	0x0028
        /*0024*/ 	.byte	0x00, 0xf0, 0x11, 0x00


	//----- nvinfo : EIATTR_KPARAM_INFO
	.align		4
.L_5845:
        /*0028*/ 	.byte	0x04, 0x17
        /*002a*/ 	.short	(.L_5847 - .L_5846)
.L_5846:
        /*002c*/ 	.word	0x00000000
        /*0030*/ 	.short	0x0005
        /*0032*/ 	.short	0x0020
        /*0034*/ 	.byte	0x00, 0xf5, 0x21, 0x00


	//----- nvinfo : EIATTR_KPARAM_INFO
	.align		4
.L_5847:
        /*0038*/ 	.byte	0x04, 0x17
        /*003a*/ 	.short	(.L_5849 - .L_5848)
.L_5848:
        /*003c*/ 	.word	0x00000000
        /*0040*/ 	.short	0x0004
        /*0042*/ 	.short	0x0018
        /*0044*/ 	.byte	0x00, 0xf0, 0x11, 0x00


	//----- nvinfo : EIATTR_KPARAM_INFO
	.align		4
.L_5849:
        /*0048*/ 	.byte	0x04, 0x17
        /*004a*/ 	.short	(.L_5851 - .L_5850)
.L_5850:
        /*004c*/ 	.word	0x00000000
        /*0050*/ 	.short	0x0003
        /*0052*/ 	.short	0x0014
        /*0054*/ 	.byte	0x00, 0xf0, 0x11, 0x00


	//----- nvinfo : EIATTR_KPARAM_INFO
	.align		4
.L_5851:
        /*0058*/ 	.byte	0x04, 0x17
        /*005a*/ 	.short	(.L_5853 - .L_5852)
.L_5852:
        /*005c*/ 	.word	0x00000000
        /*0060*/ 	.short	0x0002
        /*0062*/ 	.short	0x0010
        /*0064*/ 	.byte	0x00, 0xf0, 0x11, 0x00


	//----- nvinfo : EIATTR_KPARAM_INFO
	.align		4
.L_5853:
        /*0068*/ 	.byte	0x04, 0x17
        /*006a*/ 	.short	(.L_5855 - .L_5854)
.L_5854:
        /*006c*/ 	.word	0x00000000
        /*0070*/ 	.short	0x0001
        /*0072*/ 	.short	0x0008
        /*0074*/ 	.byte	0x00, 0xf5, 0x21, 0x00


	//----- nvinfo : EIATTR_KPARAM_INFO
	.align		4
.L_5855:
        /*0078*/ 	.byte	0x04, 0x17
        /*007a*/ 	.short	(.L_5857 - .L_5856)
.L_5856:
        /*007c*/ 	.word	0x00000000
        /*0080*/ 	.short	0x0000
        /*0082*/ 	.short	0x0000
        /*0084*/ 	.byte	0x00, 0xf5, 0x21, 0x00


	//----- nvinfo : EIATTR_SPARSE_MMA_MASK
	.align		4
.L_5857:
        /*0088*/ 	.byte	0x03, 0x50
        /*008a*/ 	.short	0x0000


	//----- nvinfo : EIATTR_MAXREG_COUNT
	.align		4
        /*008c*/ 	.byte	0x03, 0x1b
        /*008e*/ 	.short	0x00ff


	//----- nvinfo : EIATTR_MERCURY_ISA_VERSION
	.align		4
        /*0090*/ 	.byte	0x03, 0x5f
        /*0092*/ 	.short	0x0101


	//----- nvinfo : EIATTR_COOP_GROUP_MASK_REGIDS
	.align		4
        /*0094*/ 	.byte	0x04, 0x29
        /*0096*/ 	.short	(.L_5859 - .L_5858)


	//   ....[0]....
.L_5858:
        /*0098*/ 	.word	0xffffffff


	//   ....[1]....
        /*009c*/ 	.word	0xffffffff


	//   ....[2]....
        /*00a0*/ 	.word	0xffffffff


	//   ....[3]....
        /*00a4*/ 	.word	0xffffffff


	//   ....[4]....
        /*00a8*/ 	.word	0xffffffff


	//   ....[5]....
        /*00ac*/ 	.word	0xffffffff


	//   ....[6]....
        /*00b0*/ 	.word	0xffffffff


	//   ....[7]....
        /*00b4*/ 	.word	0xffffffff


	//   ....[8]....
        /*00b8*/ 	.word	0xffffffff


	//   ....[9]....
        /*00bc*/ 	.word	0xffffffff


	//   ....[10]....
        /*00c0*/ 	.word	0xffffffff


	//   ....[11]....
        /*00c4*/ 	.word	0xffffffff


	//   ....[12]....
        /*00c8*/ 	.word	0xffffffff


	//   ....[13]....
        /*00cc*/ 	.word	0xffffffff


	//   ....[14]....
        /*00d0*/ 	.word	0xffffffff


	//   ....[15]....
        /*00d4*/ 	.word	0xffffffff


	//----- nvinfo : EIATTR_COOP_GROUP_INSTR_OFFSETS
	.align		4
.L_5859:
        /*00d8*/ 	.byte	0x04, 0x28
        /*00da*/ 	.short	(.L_5861 - .L_5860)


	//   ....[0]....
.L_5860:
        /*00dc*/ 	.word	0x00000620


	//   ....[1]....
        /*00e0*/ 	.word	0x00000640


	//   ....[2]....
        /*00e4*/ 	.word	0x00000650


	//   ....[3]....
        /*00e8*/ 	.word	0x00000660


	//   ....[4]....
        /*00ec*/ 	.word	0x000006a0


	//   ....[5]....
        /*00f0*/ 	.word	0x000006b0


	//   ....[6]....
        /*00f4*/ 	.word	0x00000730


	//   ....[7]....
        /*00f8*/ 	.word	0x00000740


	//   ....[8]....
        /*00fc*/ 	.word	0x000018b0


	//   ....[9]....
        /*0100*/ 	.word	0x000018d0


	//   ....[10]....
        /*0104*/ 	.word	0x000018f0


	//   ....[11]....
        /*0108*/ 	.word	0x00001900


	//   ....[12]....
        /*010c*/ 	.word	0x00001950


	//   ....[13]....
        /*0110*/ 	.word	0x00001960


	//   ....[14]....
        /*0114*/ 	.word	0x00001970


	//   ....[15]....
        /*0118*/ 	.word	0x00001980


	//----- nvinfo : EIATTR_VRC_CTA_INIT_COUNT
	.align		4
.L_5861:
        /*011c*/ 	.byte	0x02, 0x4a
	.zero		1
	.zero		1


	//----- nvinfo : EIATTR_EXIT_INSTR_OFFSETS
	.align		4
        /*0120*/ 	.byte	0x04, 0x1c
        /*0122*/ 	.short	(.L_5863 - .L_5862)


	//   ....[0]....
.L_5862:
        /*0124*/ 	.word	0x000019d0


	//   ....[1]....
        /*0128*/ 	.word	0x00001e50


	//   ....[2]....
        /*012c*/ 	.word	0x00002280


	//----- nvinfo : EIATTR_CRS_STACK_SIZE
	.align		4
.L_5863:
        /*0130*/ 	.byte	0x04, 0x1e
        /*0132*/ 	.short	(.L_5865 - .L_5864)
.L_5864:
        /*0134*/ 	.word	0x00000000


	//----- nvinfo : EIATTR_CBANK_PARAM_SIZE
	.align		4
.L_5865:
        /*0138*/ 	.byte	0x03, 0x19
        /*013a*/ 	.short	0x002d


	//----- nvinfo : EIATTR_PARAM_CBANK
	.align		4
        /*013c*/ 	.byte	0x04, 0x0a
        /*013e*/ 	.short	(.L_5867 - .L_5866)
	.align		4
.L_5866:
        /*0140*/ 	.word	index@(.nv.constant0._ZN43_GLOBAL__N__9ae7fba5_10_SoftMax_cu_9f978f6320softmax_warp_forwardIdddLi2ELb0ELb1EEEvPT0_PKT_iiiPKbib)
        /*0144*/ 	.short	0x0380
        /*0146*/ 	.short	0x002d


	//----- nvinfo : EIATTR_SW_WAR
	.align		4
.L_5867:
        /*0148*/ 	.byte	0x04, 0x36
        /*014a*/ 	.short	(.L_5869 - .L_5868)
.L_5868:
        /*014c*/ 	.word	0x00000008
.L_5869:


//--------------------- .nv.info._ZN43_GLOBAL__N__9ae7fba5_10_SoftMax_cu_9f978f6320softmax_warp_forwardIdddLi1ELb0ELb1EEEvPT0_PKT_iiiPKbib --------------------------
	.section	.nv.info._ZN43_GLOBAL__N__9ae7fba5_10_SoftMax_cu_9f978f6320softmax_warp_forwardIdddLi1ELb0ELb1EEEvPT0_PKT_iiiPKbib,"",@"SHT_CUDA_INFO"
	.sectionflags	@""
	.align	4


	//----- nvinfo : EIATTR_CUDA_API_VERSION
	.align		4
        /*0000*/ 	.byte	0x04, 0x37
        /*0002*/ 	.short	(.L_5871 - .L_5870)
.L_5870:
        /*0004*/ 	.word	0x00000082


	//----- nvinfo : EIATTR_KPARAM_INFO
	.align		4
.L_5871:
        /*0008*/ 	.byte	0x04, 0x17
        /*000a*/ 	.short	(.L_5873 - .L_5872)
.L_5872:
        /*000c*/ 	.word	0x00000000
        /*0010*/ 	.short	0x0007
        /*0012*/ 	.short	0x002c
        /*0014*/ 	.byte	0x00, 0xf0, 0x05, 0x00


	//----- nvinfo : EIATTR_KPARAM_INFO
	.align		4
.L_5873:
        /*0018*/ 	.byte	0x04, 0x17
        /*001a*/ 	.short	(.L_5875 - .L_5874)
.L_5874:
        /*001c*/ 	.word	0x00000000
        /*0020*/ 	.short	0x0006
        /*0022*/ 	.short	0x0028
        /*0024*/ 	.byte	0x00, 0xf0, 0x11, 0x00


	//----- nvinfo : EIATTR_KPARAM_INFO
	.align		4
.L_5875:
        /*0028*/ 	.byte	0x04, 0x17
        /*002a*/ 	.short	(.L_5877 - .L_5876)
.L_5876:
        /*002c*/ 	.word	0x00000000
        /*0030*/ 	.short	0x0005
        /*0032*/ 	.short	0x0020
        /*0034*/ 	.byte	0x00, 0xf5, 0x21, 0x00


	//----- nvinfo : EIATTR_KPARAM_INFO
	.align		4
.L_5877:
        /*0038*/ 	.byte	0x04, 0x17
        /*003a*/ 	.short	(.L_5879 - .L_5878)
.L_5878:
        /*003c*/ 	.word	0x00000000
        /*0040*/ 	.short	0x0004
        /*0042*/ 	.short	0x0018
        /*0044*/ 	.byte	0x00, 0xf0, 0x11, 0x00


	//----- nvinfo : EIATTR_KPARAM_INFO
	.align		4
.L_5879:
        /*0048*/ 	.byte	0x04, 0x17
        /*004a*/ 	.short	(.L_5881 - .L_5880)
.L_5880:
        /*004c*/ 	.word	0x00000000
        /*0050*/ 	.short	0x0003
        /*0052*/ 	.short	0x0014
        /*0054*/ 	.byte	0x00, 0xf0, 0x11, 0x00


	//----- nvinfo : EIATTR_KPARAM_INFO
	.align		4
.L_5881:
        /*0058*/ 	.byte	0x04, 0x17
        /*005a*/ 	.short	(.L_5883 - .L_5882)
.L_5882:
        /*005c*/ 	.word	0x00000000
        /*0060*/ 	.short	0x0002
        /*0062*/ 	.short	0x0010
        /*0064*/ 	.byte	0x00, 0xf0, 0x11, 0x00


	//----- nvinfo : EIATTR_KPARAM_INFO
	.align		4
.L_5883:
        /*0068*/ 	.byte	0x04, 0x17
        /*006a*/ 	.short	(.L_5885 - .L_5884)
.L_5884:
        /*006c*/ 	.word	0x00000000
        /*0070*/ 	.short	0x0001
        /*0072*/ 	.short	0x0008
        /*0074*/ 	.byte	0x00, 0xf5, 0x21, 0x00


	//----- nvinfo : EIATTR_KPARAM_INFO
	.align		4
.L_5885:
        /*0078*/ 	.byte	0x04, 0x17
        /*007a*/ 	.short	(.L_5887 - .L_5886)
.L_5886:
        /*007c*/ 	.word	0x00000000
        /*0080*/ 	.short	0x0000
        /*0082*/ 	.short	0x0000
        /*0084*/ 	.byte	0x00, 0xf5, 0x21, 0x00


	//----- nvinfo : EIATTR_SPARSE_MMA_MASK
	.align		4
.L_5887:
        /*0088*/ 	.byte	0x03, 0x50
        /*008a*/ 	.short	0x0000


	//----- nvinfo : EIATTR_MAXREG_COUNT
	.align		4
        /*008c*/ 	.byte	0x03, 0x1b
        /*008e*/ 	.short	0x00ff


	//----- nvinfo : EIATTR_MERCURY_ISA_VERSION
	.align		4
        /*0090*/ 	.byte	0x03, 0x5f
        /*0092*/ 	.short	0x0101


	//----- nvinfo : EIATTR_COOP_GROUP_MASK_REGIDS
	.align		4
        /*0094*/ 	.byte	0x04, 0x29
        /*0096*/ 	.short	(.L_5889 - .L_5888)


	//   ....[0]....
.L_5888:
        /*0098*/ 	.word	0xffffffff


	//   ....[1]....
        /*009c*/ 	.word	0xffffffff


	//   ....[2]....
        /*00a0*/ 	.word	0xffffffff


	//   ....[3]....
        /*00a4*/ 	.word	0xffffffff


	//   ....[4]....
        /*00a8*/ 	.word	0xffffffff


	//   ....[5]....
        /*00ac*/ 	.word	0xffffffff


	//   ....[6]....
        /*00b0*/ 	.word	0xffffffff


	//   ....[7]....
        /*00b4*/ 	.word	0xffffffff


	//----- nvinfo : EIATTR_COOP_GROUP_INSTR_OFFSETS
	.align		4
.L_5889:
        /*00b8*/ 	.byte	0x04, 0x28
        /*00ba*/ 	.short	(.L_5891 - .L_5890)


	//   ....[0]....
.L_5890:
        /*00bc*/ 	.word	0x00000620


	//   ....[1]....
        /*00c0*/ 	.word	0x00000640


	//   ....[2]....
        /*00c4*/ 	.word	0x00000650


	//   ....[3]....
        /*00c8*/ 	.word	0x00000660


	//   ....[4]....
        /*00cc*/ 	.word	0x000017b0


	//   ....[5]....
        /*00d0*/ 	.word	0x000017d0


	//   ....[6]....
        /*00d4*/ 	.word	0x000017e0


	//   ....[7]....
        /*00d8*/ 	.word	0x000017f0


	//----- nvinfo : EIATTR_VRC_CTA_INIT_COUNT
	.align		4
.L_5891:
        /*00dc*/ 	.byte	0x02, 0x4a
	.zero		1
	.zero		1


	//----- nvinfo : EIATTR_EXIT_INSTR_OFFSETS
	.align		4
        /*00e0*/ 	.byte	0x04, 0x1c
        /*00e2*/ 	.short	(.L_5893 - .L_5892)


	//   ....[0]....
.L_5892:
        /*00e4*/ 	.word	0x00001810


	//   ....[1]....
        /*00e8*/ 	.word	0x00001c90


	//   ....[2]....
        /*00ec*/ 	.word	0x000020c0


	//----- nvinfo : EIATTR_CRS_STACK_SIZE
	.align		4
.L_5893:
        /*00f0*/ 	.byte	0x04, 0x1e
        /*00f2*/ 	.short	(.L_5895 - .L_5894)
.L_5894:
        /*00f4*/ 	.word	0x00000000


	//----- nvinfo : EIATTR_CBANK_PARAM_SIZE
	.align		4
.L_5895:
        /*00f8*/ 	.byte	0x03, 0x19
        /*00fa*/ 	.short	0x002d


	//----- nvinfo : EIATTR_PARAM_CBANK
	.align		4
        /*00fc*/ 	.byte	0x04, 0x0a
        /*00fe*/ 	.short	(.L_5897 - .L_5896)
	.align		4
.L_5896:
        /*0100*/ 	.word	index@(.nv.constant0._ZN43_GLOBAL__N__9ae7fba5_10_SoftMax_cu_9f978f6320softmax_warp_forwardIdddLi1ELb0ELb1EEEvPT0_PKT_iiiPKbib)
        /*0104*/ 	.short	0x0380
        /*0106*/ 	.short	0x002d


	//----- nvinfo : EIATTR_SW_WAR
	.align		4
.L_5897:
        /*0108*/ 	.byte	0x04, 0x36
        /*010a*/ 	.short	(.L_5899 - .L_5898)
.L_5898:
        /*010c*/ 	.word	0x00000008
.L_5899:


//--------------------- .nv.info._ZN43_GLOBAL__N__9ae7fba5_10_SoftMax_cu_9f978f6320softmax_warp_forwardIdddLi0ELb0ELb1EEEvPT0_PKT_iiiPKbib --------------------------
	.section	.nv.info._ZN43_GLOBAL__N__9ae7fba5_10_SoftMax_cu_9f978f6320softmax_warp_forwardIdddLi0ELb0ELb1EEEvPT0_PKT_iiiPKbib,"",@"SHT_CUDA_INFO"
	.sectionflags	@""
	.align	4


	//----- nvinfo : EIATTR_CUDA_API_VERSION
	.align		4
        /*0000*/ 	.byte	0x04, 0x37
        /*0002*/ 	.short	(.L_5901 - .L_5900)
.L_5900:
        /*0004*/ 	.word	0x00000082


	//----- nvinfo : EIATTR_KPARAM_INFO
	.align		4
.L_5901:
        /*0008*/ 	.byte	0x04, 0x17
        /*000a*/ 	.short	(.L_5903 - .L_5902)
.L_5902:
        /*000c*/ 	.word	0x00000000
        /*0010*/ 	.short	0x0007
        /*0012*/ 	.short	0x002c
        /*0014*/ 	.byte	0x00, 0xf0, 0x05, 0x00


	//----- nvinfo : EIATTR_KPARAM_INFO
	.align		4
.L_5903:
        /*0018*/ 	.byte	0x04, 0x17
        /*001a*/ 	.short	(.L_5905 - .L_5904)
.L_5904:
        /*001c*/ 	.word	0x00000000
        /*0020*/ 	.short	0x0006
        /*0022*/ 	.short	0x0028
        /*0024*/ 	.byte	0x00, 0xf0, 0x11, 0x00


	//----- nvinfo : EIATTR_KPARAM_INFO
	.align		4
.L_5905:
        /*0028*/ 	.byte	0x04, 0x17
        /*002a*/ 	.short	(.L_5907 - .L_5906)
.L_5906:
        /*002c*/ 	.word	0x00000000
        /*0030*/ 	.short	0x0005
        /*0032*/ 	.short	0x0020
        /*0034*/ 	.byte	0x00, 0xf5, 0x21, 0x00


	//----- nvinfo : EIATTR_KPARAM_INFO
	.align		4
.L_5907:
        /*0038*/ 	.byte	0x04, 0x17
        /*003a*/ 	.short	(.L_5909 - .L_5908)
.L_5908:
        /*003c*/ 	.word	0x00000000
        /*0040*/ 	.short	0x0004
        /*0042*/ 	.short	0x0018
        /*0044*/ 	.byte	0x00, 0xf0, 0x11, 0x00


	//----- nvinfo : EIATTR_KPARAM_INFO
	.align		4
.L_5909:
        /*0048*/ 	.byte	0x04, 0x17
        /*004a*/ 	.short	(.L_5911 - .L_5910)
.L_5910:
        /*004c*/ 	.word	0x00000000
        /*0050*/ 	.short	0x0003
        /*0052*/ 	.short	0x0014
        /*0054*/ 	.byte	0x00, 0xf0, 0x11, 0x00


	//----- nvinfo : EIATTR_KPARAM_INFO
	.align		4
.L_5911:
        /*0058*/ 	.byte	0x04, 0x17
        /*005a*/ 	.short	(.L_5913 - .L_5912)
.L_5912:
        /*005c*/ 	.word	0x00000000
        /*0060*/ 	.short	0x0002
        /*0062*/ 	.short	0x0010
        /*0064*/ 	.byte	0x00, 0xf0, 0x11, 0x00


	//----- nvinfo : EIATTR_KPARAM_INFO
	.align		4
.L_5913:
        /*0068*/ 	.byte	0x04, 0x17
        /*006a*/ 	.short	(.L_5915 - .L_5914)
.L_5914:
        /*006c*/ 	.word	0x00000000
        /*0070*/ 	.short	0x0001
        /*0072*/ 	.short	0x0008
        /*0074*/ 	.byte	0x00, 0xf5, 0x21, 0x00


	//----- nvinfo : EIATTR_KPARAM_INFO
	.align		4
.L_5915:
        /*0078*/ 	.byte	0x04, 0x17
        /*007a*/ 	.short	(.L_5917 - .L_5916)
.L_5916:
        /*007c*/ 	.word	0x00000000
        /*0080*/ 	.short	0x0000
        /*0082*/ 	.short	0x0000
        /*0084*/ 	.byte	0x00, 0xf5, 0x21, 0x00


	//----- nvinfo : EIATTR_SPARSE_MMA_MASK
	.align		4
.L_5917:
        /*0088*/ 	.byte	0x03, 0x50
        /*008a*/ 	.short	0x0000


	//----- nvinfo : EIATTR_MAXREG_COUNT
	.align		4
        /*008c*/ 	.byte	0x03, 0x1b
        /*008e*/ 	.short	0x00ff


	//----- nvinfo : EIATTR_MERCURY_ISA_VERSION
	.align		4
        /*0090*/ 	.byte	0x03, 0x5f
        /*0092*/ 	.short	0x0101


	//----- nvinfo : EIATTR_VRC_CTA_INIT_COUNT
	.align		4
        /*0094*/ 	.byte	0x02, 0x4a
	.zero		1
	.zero		1


	//----- nvinfo : EIATTR_EXIT_INSTR_OFFSETS
	.align		4
        /*0098*/ 	.byte	0x04, 0x1c
        /*009a*/ 	.short	(.L_5919 - .L_5918)


	//   ....[0]....
.L_5918:
        /*009c*/ 	.word	0x00002750


	//   ....[1]....
        /*00a0*/ 	.word	0x00002bc0


	//   ....[2]....
        /*00a4*/ 	.word	0x00002ff0


	//----- nvinfo : EIATTR_CRS_STACK_SIZE
	.align		4
.L_5919:
        /*00a8*/ 	.byte	0x04, 0x1e
        /*00aa*/ 	.short	(.L_5921 - .L_5920)
.L_5920:
        /*00ac*/ 	.word	0x00000000


	//----- nvinfo : EIATTR_CBANK_PARAM_SIZE
	.align		4
.L_5921:
        /*00b0*/ 	.byte	0x03, 0x19
        /*00b2*/ 	.short	0x002d


	//----- nvinfo : EIATTR_PARAM_CBANK
	.align		4
        /*00b4*/ 	.byte	0x04, 0x0a
        /*00b6*/ 	.short	(.L_5923 - .L_5922)
	.align		4
.L_5922:
        /*00b8*/ 	.word	index@(.nv.constant0._ZN43_GLOBAL__N__9ae7fba5_10_SoftMax_cu_9f978f6320softmax_warp_forwardIdddLi0ELb0ELb1EEEvPT0_PKT_iiiPKbib)
        /*00bc*/ 	.short	0x0380
        /*00be*/ 	.short	0x002d


	//----- nvinfo : EIATTR_SW_WAR
	.align		4
.L_5923:
        /*00c0*/ 	.byte	0x04, 0x36
        /*00c2*/ 	.short	(.L_5925 - .L_5924)
.L_5924:
        /*00c4*/ 	.word	0x00000008
.L_5925:


//--------------------- .nv.info._ZN43_GLOBAL__N__9ae7fba5_10_SoftMax_cu_9f978f6321softmax_warp_backwardIfN3c108BFloat16EfLi10ELb0ELb0EEEvPT0_PKT_S7_iiiPKb --------------------------
	.section	.nv.info._ZN43_GLOBAL__N__9ae7fba5_10_SoftMax_cu_9f978f6321softmax_warp_backwardIfN3c108BFloat16EfLi10ELb0ELb0EEEvPT0_PKT_S7_iiiPKb,"",@"SHT_CUDA_INFO"
	.sectionflags	@""
	.align	4


	//----- nvinfo : EIATTR_CUDA_API_VERSION
	.align		4
        /*0000*/ 	.byte	0x04, 0x37
        /*0002*/ 	.short	(.L_5927 - .L_5926)
.L_5926:
        /*0004*/ 	.word	0x00000082


	//----- nvinfo : EIATTR_KPARAM_INFO
	.align		4
.L_5927:
        /*0008*/ 	.byte	0x04, 0x17
        /*000a*/ 	.short	(.L_5929 - .L_5928)
.L_5928:
        /*000c*/ 	.word	0x00000000
        /*0010*/ 	.short	0x0006
        /*0012*/ 	.short	0x0028
        /*0014*/ 	.byte	0x00, 0xf5, 0x21, 0x00


	//----- nvinfo : EIATTR_KPARAM_INFO
	.align		4
.L_5929:
        /*0018*/ 	.byte	0x04, 0x17
        /*001a*/ 	.short	(.L_5931 - .L_5930)
.L_5930:
        /*001c*/ 	.word	0x00000000
        /*0020*/ 	.short	0x0005
        /*0022*/ 	.short	0x0020
        /*0024*/ 	.byte	0x00, 0xf0, 0x11, 0x00


	//----- nvinfo : EIATTR_KPARAM_INFO
	.align		4
.L_5931:
        /*0028*/ 	.byte	0x04, 0x17
        /*002a*/ 	.short	(.L_5933 - .L_5932)
.L_5932:
        /*002c*/ 	.word	0x00000000
        /*0030*/ 	.short	0x0004
        /*0032*/ 	.short	0x001c
        /*0034*/ 	.byte	0x00, 0xf0, 0x11, 0x00


	//----- nvinfo : EIATTR_KPARAM_INFO
	.align		4
.L_5933:
        /*0038*/ 	.byte	0x04, 0x17
        /*003a*/ 	.short	(.L_5935 - .L_5934)
.L_5934:
        /*003c*/ 	.word	0x00000000
        /*0040*/ 	.short	0x0003
        /*0042*/ 	.short	0x0018
        /*0044*/ 	.byte	0x00, 0xf0, 0x11, 0x00


	//----- nvinfo : EIATTR_KPARAM_INFO
	.align		4
.L_5935:
        /*0048*/ 	.byte	0x04, 0x17
        /*004a*/ 	.short	(.L_5937 - .L_5936)
.L_5936:
        /*004c*/ 	.word	0x00000000
        /*0050*/ 	.short	0x0002
        /*0052*/ 	.short	0x0010
        /*0054*/ 	.byte	0x00, 0xf5, 0x21, 0x00


	//----- nvinfo : EIATTR_KPARAM_INFO
	.align		4
.L_5937:
        /*0058*/ 	.byte	0x04, 0x17
        /*005a*/ 	.short	(.L_5939 - .L_5938)
.L_5938:
        /*005c*/ 	.word	0x00000000
        /*0060*/ 	.short	0x0001
        /*0062*/ 	.short	0x0008
        /*0064*/ 	.byte	0x00, 0xf5, 0x21, 0x00


	//----- nvinfo : EIATTR_KPARAM_INFO
	.align		4
.L_5939:
        /*0068*/ 	.byte	0x04, 0x17
        /*006a*/ 	.short	(.L_5941 - .L_5940)
.L_5940:
        /*006c*/ 	.word	0x00000000
        /*0070*/ 	.short	0x0000
        /*0072*/ 	.short	0x0000
        /*0074*/ 	.byte	0x00, 0xf5, 0x21, 0x00


	//----- nvinfo : EIATTR_SPARSE_MMA_MASK
	.align		4
.L_5941:
        /*0078*/ 	.byte	0x03, 0x50
        /*007a*/ 	.short	0x0000


	//----- nvinfo : EIATTR_MAXREG_COUNT
	.align		4
        /*007c*/ 	.byte	0x03, 0x1b
        /*007e*/ 	.short	0x00ff


	//----- nvinfo : EIATTR_MERCURY_ISA_VERSION
	.align		4
        /*0080*/ 	.byte	0x03, 0x5f
        /*0082*/ 	.short	0x0101


	//----- nvinfo : EIATTR_COOP_GROUP_MASK_REGIDS
	.align		4
        /*0084*/ 	.byte	0x04, 0x29
        /*0086*/ 	.short	(.L_5943 - .L_5942)


	//   ....[0]....
.L_5942:
        /*0088*/ 	.word	0xffffffff


	//   ....[1]....
        /*008c*/ 	.word	0xffffffff


	//   ....[2]....
        /*0090*/ 	.word	0xffffffff


	//   ....[3]....
        /*0094*/ 	.word	0xffffffff


	//   ....[4]....
        /*0098*/ 	.word	0xffffffff


	//----- nvinfo : EIATTR_COOP_GROUP_INSTR_OFFSETS
	.align		4
.L_5943:
        /*009c*/ 	.byte	0x04, 0x28
        /*009e*/ 	.short	(.L_5945 - .L_5944)


	//   ....[0]....
.L_5944:
        /*00a0*/ 	.word	0x00000ef0


	//   ....[1]....
        /*00a4*/ 	.word	0x00000f10


	//   ....[2]....
        /*00a8*/ 	.word	0x00000f30


	//   ....[3]....
        /*00ac*/ 	.word	0x00000f50


	//   ....[4]....
        /*00b0*/ 	.word	0x00000f70


	//----- nvinfo : EIATTR_VRC_CTA_INIT_COUNT
	.align		4
.L_5945:
        /*00b4*/ 	.byte	0x02, 0x4a
	.zero		1
	.zero		1


	//----- nvinfo : EIATTR_EXIT_INSTR_OFFSETS
	.align		4
        /*00b8*/ 	.byte	0x04, 0x1c
        /*00ba*/ 	.short	(.L_5947 - .L_5946)


	//   ....[0]....
.L_5946:
        /*00bc*/ 	.word	0x00000f90


	//   ....[1]....
        /*00c0*/ 	.word	0x00001980


	//   ....[2]....
        /*00c4*/ 	.word	0x000019c0


	//----- nvinfo : EIATTR_CBANK_PARAM_SIZE
	.align		4
.L_5947:
        /*00c8*/ 	.byte	0x03, 0x19
        /*00ca*/ 	.short	0x0030


	//----- nvinfo : EIATTR_PARAM_CBANK
	.align		4
        /*00cc*/ 	.byte	0x04, 0x0a
        /*00ce*/ 	.short	(.L_5949 - .L_5948)
	.align		4
.L_5948:
        /*00d0*/ 	.word	index@(.nv.constant0._ZN43_GLOBAL__N__9ae7fba5_10_SoftMax_cu_9f978f6321softmax_warp_backwardIfN3c108BFloat16EfLi10ELb0ELb0EEEvPT0_PKT_S7_iiiPKb)
        /*00d4*/ 	.short	0x0380
        /*00d6*/ 	.short	0x0030


	//----- nvinfo : EIATTR_SW_WAR
	.align		4
.L_5949:
        /*00d8*/ 	.byte	0x04, 0x36
        /*00da*/ 	.short	(.L_5951 - .L_5950)
.L_5950:
        /*00dc*/ 	.word	0x00000008
.L_5951:


//--------------------- .nv.info._ZN43_GLOBAL__N__9ae7fba5_10_SoftMax_cu_9f978f6321softmax_warp_backwardIfN3c108BFloat16EfLi9ELb0ELb0EEEvPT0_PKT_S7_iiiPKb --------------------------
	.section	.nv.info._ZN43_GLOBAL__N__9ae7fba5_10_SoftMax_cu_9f978f6321softmax_warp_backwardIfN3c108BFloat16EfLi9ELb0ELb0EEEvPT0_PKT_S7_iiiPKb,"",@"SHT_CUDA_INFO"
	.sectionflags	@""
	.align	4


	//----- nvinfo : EIATTR_CUDA_API_VERSION
	.align		4
        /*0000*/ 	.byte	0x04, 0x37
        /*0002*/ 	.short	(.L_5953 - .L_5952)
.L_5952:
        /*0004*/ 	.word	0x00000082


	//----- nvinfo : EIATTR_KPARAM_INFO
	.align		4
.L_5953:
        /*0008*/ 	.byte	0x04, 0x17
        /*000a*/ 	.short	(.L_5955 - .L_5954)
.L_5954:
        /*000c*/ 	.word	0x00000000
        /*0010*/ 	.short	0x0006
        /*0012*/ 	.short	0x0028
        /*0014*/ 	.byte	0x00, 0xf5, 0x21, 0x00


	//----- nvinfo : EIATTR_KPARAM_INFO
	.align		4
.L_5955:
        /*0018*/ 	.byte	0x04, 0x17
        /*001a*/ 	.short	(.L_5957 - .L_5956)
.L_5956:
        /*001c*/ 	.word	0x00000000
        /*0020*/ 	.short	0x0005
        /*0022*/ 	.short	0x0020
        /*0024*/ 	.byte	0x00, 0xf0, 0x11, 0x00


	//----- nvinfo : EIATTR_KPARAM_INFO
	.align		4
.L_5957:
        /*0028*/ 	.byte	0x04, 0x17
        /*002a*/ 	.short	(.L_5959 - .L_5958)
.L_5958:
        /*002c*/ 	.word	0x00000000
        /*0030*/ 	.short	0x0004
        /*0032*/ 	.short	0x001c
        /*0034*/ 	.byte	0x00, 0xf0, 0x11, 0x00


	//----- nvinfo : EIATTR_KPARAM_INFO
	.align		4
.L_5959:
        /*0038*/ 	.byte	0x04, 0x17
        /*003a*/ 	.short	(.L_5961 - .L_5960)
.L_5960:
        /*003c*/ 	.word	0x00000000
        /*0040*/ 	.short	0x0003
        /*0042*/ 	.short	0x0018
        /*0044*/ 	.byte	0x00, 0xf0, 0x11, 0x00


	//----- nvinfo : EIATTR_KPARAM_INFO
	.align		4
.L_5961:
        /*0048*/ 	.byte	0x04, 0x17
        /*004a*/ 	.short	(.L_5963 - .L_5962)
.L_5962:
        /*004c*/ 	.word	0x00000000
        /*0050*/ 	.short	0x0002
        /*0052*/ 	.short	0x0010
        /*0054*/ 	.byte	0x00, 0xf5, 0x21, 0x00


	//----- nvinfo : EIATTR_KPARAM_INFO
	.align		4
.L_5963:
        /*0058*/ 	.byte	0x04, 0x17
        /*005a*/ 	.short	(.L_5965 - .L_5964)
.L_5964:
        /*005c*/ 	.word	0x00000000
        /*0060*/ 	.short	0x0001
        /*0062*/ 	.short	0x0008
        /*0064*/ 	.byte	0x00, 0xf5, 0x21, 0x00


	//----- nvinfo : EIATTR_KPARAM_INFO
	.align		4
.L_5965:
        /*0068*/ 	.byte	0x04, 0x17
        /*006a*/ 	.short	(.L_5967 - .L_5966)
.L_5966:
        /*006c*/ 	.word	0x00000000
        /*0070*/ 	.short	0x0000
        /*0072*/ 	.short	0x0000
        /*0074*/ 	.byte	0x00, 0xf5, 0x21, 0x00


	//----- nvinfo : EIATTR_SPARSE_MMA_MASK
	.align		4
.L_5967:
        /*0078*/ 	.byte	0x03, 0x50
        /*007a*/ 	.short	0x0000


	//----- nvinfo : EIATTR_MAXREG_COUNT
	.align		4
        /*007c*/ 	.byte	0x03, 0x1b
        /*007e*/ 	.short	0x00ff


	//----- nvinfo : EIATTR_MERCURY_ISA_VERSION
	.align		4
        /*0080*/ 	.byte	0x03, 0x5f
        /*0082*/ 	.short	0x0101


	//----- nvinfo : EIATTR_COOP_GROUP_MASK_REGIDS
	.align		4
        /*0084*/ 	.byte	0x04, 0x29
        /*0086*/ 	.short	(.L_5969 - .L_5968)


	//   ....[0]....
.L_5968:
        /*0088*/ 	.word	0xffffffff


	//   ....[1]....
        /*008c*/ 	.word	0xffffffff


	//   ....[2]....
        /*0090*/ 	.word	0xffffffff


	//   ....[3]....
        /*0094*/ 	.word	0xffffffff


	//   ....[4]....
        /*0098*/ 	.word	0xffffffff


	//----- nvinfo : EIATTR_COOP_GROUP_INSTR_OFFSETS
	.align		4
.L_5969:
        /*009c*/ 	.byte	0x04, 0x28
        /*009e*/ 	.short	(.L_5971 - .L_5970)


	//   ....[0]....
.L_5970:
        /*00a0*/ 	.word	0x00000870


	//   ....[1]....
        /*00a4*/ 	.word	0x00000890


	//   ....[2]....
        /*00a8*/ 	.word	0x000008b0


	//   ....[3]....
        /*00ac*/ 	.word	0x000008d0


	//   ....[4]....
        /*00b0*/ 	.word	0x000008f0


	//----- nvinfo : EIATTR_VRC_CTA_INIT_COUNT
	.align		4
.L_5971:
        /*00b4*/ 	.byte	0x02, 0x4a
	.zero		1
	.zero		1


	//----- nvinfo : EIATTR_EXIT_INSTR_OFFSETS
	.align		4
        /*00b8*/ 	.byte	0x04, 0x1c
        /*00ba*/ 	.short	(.L_5973 - .L_5972)


	//   ....[0]....
.L_5972:
        /*00bc*/ 	.word	0x00000910


	//   ....[1]....
        /*00c0*/ 	.word	0x00000dd0


	//   ....[2]....
        /*00c4*/ 	.word	0x00000e10


	//----- nvinfo : EIATTR_CBANK_PARAM_SIZE
	.align		4
.L_5973:
        /*00c8*/ 	.byte	0x03, 0x19
        /*00ca*/ 	.short	0x0030


	//----- nvinfo : EIATTR_PARAM_CBANK
	.align		4
        /*00cc*/ 	.byte	0x04, 0x0a
        /*00ce*/ 	.short	(.L_5975 - .L_5974)
	.align		4
.L_5974:
        /*00d0*/ 	.word	index@(.nv.constant0._ZN43_GLOBAL__N__9ae7fba5_10_SoftMax_cu_9f978f6321softmax_warp_backwardIfN3c108BFloat16EfLi9ELb0ELb0EEEvPT0_PKT_S7_iiiPKb)
        /*00d4*/ 	.short	0x0380
        /*00d6*/ 	.short	0x0030


	//----- nvinfo : EIATTR_SW_WAR
	.align		4
.L_5975:
        /*00d8*/ 	.byte	0x04, 0x36
        /*00da*/ 	.short	(.L_5977 - .L_5976)
.L_5976:
        /*00dc*/ 	.word	0x00000008
.L_5977:


//--------------------- .nv.info._ZN43_GLOBAL__N__9ae7fba5_10_SoftMax_cu_9f978f6321softmax_warp_backwardIfN3c108BFloat16EfLi8ELb0ELb0EEEvPT0_PKT_S7_iiiPKb --------------------------
	.section	.nv.info._ZN43_GLOBAL__N__9ae7fba5_10_SoftMax_cu_9f978f6321softmax_warp_backwardIfN3c108BFloat16EfLi8ELb0ELb0EEEvPT0_PKT_S7_iiiPKb,"",@"SHT_CUDA_INFO"
	.sectionflags	@""
	.align	4


	//----- nvinfo : EIATTR_CUDA_API_VERSION
	.align		4
        /*0000*/ 	.byte	0x04, 0x37
        /*0002*/ 	.short	(.L_5979 - .L_5978)
.L_5978:
        /*0004*/ 	.word	0x00000082


	//----- nvinfo : EIATTR_KPARAM_INFO
	.align		4
.L_5979:
        /*0008*/ 	.byte	0x04, 0x17
        /*000a*/ 	.short	(.L_5981 - .L_5980)
.L_5980:
        /*000c*/ 	.word	0x00000000
        /*0010*/ 	.short	0x0006
        /*0012*/ 	.short	0x0028
        /*0014*/ 	.byte	0x00, 0xf5, 0x21, 0x00


	//----- nvinfo : EIATTR_KPARAM_INFO
	.align		4
.L_5981:
        /*0018*/ 	.byte	0x04, 0x17
        /*001a*/ 	.short	(.L_5983 - .L_5982)
.L_5982:
        /*001c*/ 	.word	0x00000000
        /*0020*/ 	.short	0x0005
        /*0022*/ 	.short	0x0020
        /*0024*/ 	.byte	0x00, 0xf0, 0x11, 0x00


	//----- nvinfo : EIATTR_KPARAM_INFO
	.align		4
.L_5983:
        /*0028*/ 	.byte	0x04, 0x17
        /*002a*/ 	.short	(.L_5985 - .L_5984)
.L_5984:
        /*002c*/ 	.word	0x00000000
        /*0030*/ 	.short	0x0004
        /*0032*/ 	.short	0x001c
        /*0034*/ 	.byte	0x00, 0xf0, 0x11, 0x00


	//----- nvinfo : EIATTR_KPARAM_INFO
	.align		4
.L_5985:
        /*0038*/ 	.byte	0x04, 0x17
        /*003a*/ 	.short	(.L_5987 - .L_5986)
.L_5986:
        /*003c*/ 	.word	0x00000000
        /*0040*/ 	.short	0x0003
        /*0042*/ 	.short	0x0018
        /*0044*/ 	.byte	0x00, 0xf0, 0x11, 0x00


	//----- nvinfo : EIATTR_KPARAM_INFO
	.align		4
.L_5987:
        /*0048*/ 	.byte	0x04, 0x17
        /*004a*/ 	.short	(.L_5989 - .L_5988)
.L_5988:
        /*004c*/ 	.word	0x00000000
        /*0050*/ 	.short	0x0002
        /*0052*/ 	.short	0x0010
        /*0054*/ 	.byte	0x00, 0xf5, 0x21, 0x00


	//----- nvinfo : EIATTR_KPARAM_INFO
	.align		4
.L_5989:
        /*0058*/ 	.byte	0x04, 0x17
        /*005a*/ 	.short	(.L_5991 - .L_5990)
.L_5990:
        /*005c*/ 	.word	0x00000000
        /*0060*/ 	.short	0x0001
        /*0062*/ 	.short	0x0008
        /*0064*/ 	.byte	0x00, 0xf5, 0x21, 0x00


	//----- nvinfo : EIATTR_KPARAM_INFO
	.align		4
.L_5991:
        /*0068*/ 	.byte	0x04, 0x17
        /*006a*/ 	.short	(.L_5993 - .L_5992)
.L_5992:
        /*006c*/ 	.word	0x00000000
        /*0070*/ 	.short	0x0000
        /*0072*/ 	.short	0x0000
        /*0074*/ 	.byte	0x00, 0xf5, 0x21, 0x00


	//----- nvinfo : EIATTR_SPARSE_MMA_MASK
	.align		4
.L_5993:
        /*0078*/ 	.byte	0x03, 0x50
        /*007a*/ 	.short	0x0000


	//----- nvinfo : EIATTR_MAXREG_COUNT
	.align		4
        /*007c*/ 	.byte	0x03, 0x1b
        /*007e*/ 	.short	0x00ff


	//----- nvinfo : EIATTR_MERCURY_ISA_VERSION
	.align		4
        /*0080*/ 	.byte	0x03, 0x5f
        /*0082*/ 	.short	0x0101


	//----- nvinfo : EIATTR_COOP_GROUP_MASK_REGIDS
	.align		4
        /*0084*/ 	.byte	0x04, 0x29
        /*0086*/ 	.short	(.L_5995 - .L_5994)


	//   ....[0]....
.L_5994:
        /*0088*/ 	.word	0xffffffff


	//   ....[1]....
        /*008c*/ 	.word	0xffffffff


	//   ....[2]....
        /*0090*/ 	.word	0xffffffff


	//   ....[3]....
        /*0094*/ 	.word	0xffffffff


	//   ....[4]....
        /*0098*/ 	.word	0xffffffff


	//----- nvinfo : EIATTR_COOP_GROUP_INSTR_OFFSETS
	.align		4
.L_5995:
        /*009c*/ 	.byte	0x04, 0x28
        /*009e*/ 	.short	(.L_5997 - .L_5996)


	//   ....[0]....
.L_5996:
        /*00a0*/ 	.word	0x000004f0


	//   ....[1]....
        /*00a4*/ 	.word	0x00000510


	//   ....[2]....
        /*00a8*/ 	.word	0x00000530


	//   ....[3]....
        /*00ac*/ 	.word	0x00000550


	//   ....[4]....
        /*00b0*/ 	.word	0x00000570


	//----- nvinfo : EIATTR_VRC_CTA_INIT_COUNT
	.align		4
.L_5997:
        /*00b4*/ 	.byte	0x02, 0x4a
	.zero		1
	.zero		1


	//----- nvinfo : EIATTR_EXIT_INSTR_OFFSETS
	.align		4
        /*00b8*/ 	.byte	0x04, 0x1c
        /*00ba*/ 	.short	(.L_5999 - .L_5998)


	//   ....[0]....
.L_5998:
        /*00bc*/ 	.word	0x00000580


	//   ....[1]....
        /*00c0*/ 	.word	0x00000750


	//   ....[2]....
        /*00c4*/ 	.word	0x00000790


	//----- nvinfo : EIATTR_CBANK_PARAM_SIZE
	.align		4
.L_5999:
        /*00c8*/ 	.byte	0x03, 0x19
        /*00ca*/ 	.short	0x0030


	//----- nvinfo : EIATTR_PARAM_CBANK
	.align		4
        /*00cc*/ 	.byte	0x04, 0x0a
        /*00ce*/ 	.short	(.L_6001 - .L_6000)
	.align		4
.L_6000:
        /*00d0*/ 	.word	index@(.nv.constant0._ZN43_GLOBAL__N__9ae7fba5_10_SoftMax_cu_9f978f6321softmax_warp_backwardIfN3c108BFloat16EfLi8ELb0ELb0EEEvPT0_PKT_S7_iiiPKb)
        /*00d4*/ 	.short	0x0380
        /*00d6*/ 	.short	0x0030


	//----- nvinfo : EIATTR_SW_WAR
	.align		4
.L_6001:
        /*00d8*/ 	.byte	0x04, 0x36
        /*00da*/ 	.short	(.L_6003 - .L_6002)
.L_6002:
        /*00dc*/ 	.word	0x00000008
.L_6003:


//--------------------- .nv.info._ZN43_GLOBAL__N__9ae7fba5_10_SoftMax_cu_9f978f6321softmax_warp_backwardIfN3c108BFloat16EfLi7ELb0ELb0EEEvPT0_PKT_S7_iiiPKb --------------------------
	.section	.nv.info._ZN43_GLOBAL__N__9ae7fba5_10_SoftMax_cu_9f978f6321softmax_warp_backwardIfN3c108BFloat16EfLi7ELb0ELb0EEEvPT0_PKT_S7_iiiPKb,"",@"SHT_CUDA_INFO"
	.sectionflags	@""
	.align	4


	//----- nvinfo : EIATTR_CUDA_API_VERSION
	.align		4
        /*0000*/ 	.byte	0x04, 0x37
        /*0002*/ 	.short	(.L_6005 - .L_6004)
.L_6004:
        /*0004*/ 	.word	0x00000082


	//----- nvinfo : EIATTR_KPARAM_INFO
	.align		4
.L_6005:
        /*0008*/ 	.byte	0x04, 0x17
        /*000a*/ 	.short	(.L_6007 - .L_6006)
.L_6006:
        /*000c*/ 	.word	0x00000000
        /*0010*/ 	.short	0x0006
        /*0012*/ 	.short	0x0028
        /*0014*/ 	.byte	0x00, 0xf5, 0x21, 0x00


	//----- nvinfo : EIATTR_KPARAM_INFO
	.align		4
.L_6007:
        /*0018*/ 	.byte	0x04, 0x17
        /*001a*/ 	.short	(.L_6009 - .L_6008)
.L_6008:
        /*001c*/ 	.word	0x00000000
        /*0020*/ 	.short	0x0005
        /*0022*/ 	.short	0x0020
        /*0024*/ 	.byte	0x00, 0xf0, 0x11, 0x00


	//----- nvinfo : EIATTR_KPARAM_INFO
	.align		4
.L_6009:
        /*0028*/ 	.byte	0x04, 0x17
        /*002a*/ 	.short	(.L_6011 - .L_6010)
.L_6010:
        /*002c*/ 	.word	0x00000000
        /*0030*/ 	.short	0x0004
        /*0032*/ 	.short	0x001c
        /*0034*/ 	.byte	0x00, 0xf0, 0x11, 0x00


	//----- nvinfo : EIATTR_KPARAM_INFO
	.align		4
.L_6011:
        /*0038*/ 	.byte	0x04, 0x17
        /*003a*/ 	.short	(.L_6013 - .L_6012)
.L_6012:
        /*003c*/ 	.word	0x00000000
        /*0040*/ 	.short	0x0003
        /*0042*/ 	.short	0x0018
        /*0044*/ 	.byte	0x00, 0xf0, 0x11, 0x00


	//----- nvinfo : EIATTR_KPARAM_INFO
	.align		4
.L_6013:
        /*0048*/ 	.byte	0x04, 0x17
        /*004a*/ 	.short	(.L_6015 - .L_6014)
.L_6014:
        /*004c*/ 	.word	0x00000000
        /*0050*/ 	.short	0x0002
        /*0052*/ 	.short	0x0010
        /*0054*/ 	.byte	0x00, 0xf5, 0x21, 0x00


	//----- nvinfo : EIATTR_KPARAM_INFO
	.align		4
.L_6015:
        /*0058*/ 	.byte	0x04, 0x17
        /*005a*/ 	.short	(.L_6017 - .L_6016)
.L_6016:
        /*005c*/ 	.word	0x00000000
        /*0060*/ 	.short	0x0001
        /*0062*/ 	.short	0x0008
        /*0064*/ 	.byte	0x00, 0xf5, 0x21, 0x00


	//----- nvinfo : EIATTR_KPARAM_INFO
	.align		4
.L_6017:
        /*0068*/ 	.byte	0x04, 0x17
        /*006a*/ 	.short	(.L_6019 - .L_6018)
.L_6018:
        /*006c*/ 	.word	0x00000000
        /*0070*/ 	.short	0x0000
        /*0072*/ 	.short	0x0000
        /*0074*/ 	.byte	0x00, 0xf5, 0x21, 0x00


	//----- nvinfo : EIATTR_SPARSE_MMA_MASK
	.align		4
.L_6019:
        /*0078*/ 	.byte	0x03, 0x50
        /*007a*/ 	.short	0x0000


	//----- nvinfo : EIATTR_MAXREG_COUNT
	.align		4
        /*007c*/ 	.byte	0x03, 0x1b
        /*007e*/ 	.short	0x00ff


	//----- nvinfo : EIATTR_MERCURY_ISA_VERSION
	.align		4
        /*0080*/ 	.byte	0x03, 0x5f
        /*0082*/ 	.short	0x0101


	//----- nvinfo : EIATTR_COOP_GROUP_MASK_REGIDS
	.align		4
        /*0084*/ 	.byte	0x04, 0x29
        /*0086*/ 	.short	(.L_6021 - .L_6020)


	//   ....[0]....
.L_6020:
        /*0088*/ 	.word	0xffffffff


	//   ....[1]....
        /*008c*/ 	.word	0xffffffff


	//   ....[2]....
        /*0090*/ 	.word	0xffffffff


	//   ....[3]....
        /*0094*/ 	.word	0xffffffff


	//   ....[4]....
        /*0098*/ 	.word	0xffffffff


	//   ....[5]....
        /*009c*/ 	.word	0xffffffff


	//   ....[6]....
        /*00a0*/ 	.word	0xffffffff


	//   ....[7]....
        /*00a4*/ 	.word	0xffffffff


	//   ....[8]....
        /*00a8*/ 	.word	0xffffffff


	//   ....[9]....
        /*00ac*/ 	.word	0xffffffff


	//----- nvinfo : EIATTR_COOP_GROUP_INSTR_OFFSETS
	.align		4
.L_6021:
        /*00b0*/ 	.byte	0x04, 0x28
        /*00b2*/ 	.short	(.L_6023 - .L_6022)


	//   ....[0]....
.L_6022:
        /*00b4*/ 	.word	0x00000450


	//   ....[1]....
        /*00b8*/ 	.word	0x00000460


	//   ....[2]....
        /*00bc*/ 	.word	0x00000490


	//   ....[3]....
        /*00c0*/ 	.word	0x000004a0


	//   ....[4]....
        /*00c4*/ 	.word	0x000004d0


	//   ....[5]....
        /*00c8*/ 	.word	0x000004e0


	//   ....[6]....
        /*00cc*/ 	.word	0x00000510


	//   ....[7]....
        /*00d0*/ 	.word	0x00000520


	//   ....[8]....
        /*00d4*/ 	.word	0x00000550


	//   ....[9]....
        /*00d8*/ 	.word	0x00000560


	//----- nvinfo : EIATTR_VRC_CTA_INIT_COUNT
	.align		4
.L_6023:
        /*00dc*/ 	.byte	0x02, 0x4a
	.zero		1
	.zero		1


	//----- nvinfo : EIATTR_EXIT_INSTR_OFFSETS
	.align		4
        /*00e0*/ 	.byte	0x04, 0x1c
        /*00e2*/ 	.short	(.L_6025 - .L_6024)


	//   ....[0]....
.L_6024:
        /*00e4*/ 	.word	0x00000570


	//   ....[1]....
        /*00e8*/ 	.word	0x00000690


	//   ....[2]....
        /*00ec*/ 	.word	0x00000740


	//   ....[3]....
        /*00f0*/ 	.word	0x00000780


	//----- nvinfo : EIATTR_CBANK_PARAM_SIZE
	.align		4
.L_6025:
        /*00f4*/ 	.byte	0x03, 0x19
        /*00f6*/ 	.short	0x0030


	//----- nvinfo : EIATTR_PARAM_CBANK
	.align		4
        /*00f8*/ 	.byte	0x04, 0x0a
        /*00fa*/ 	.short	(.L_6027 - .L_6026)
	.align		4
.L_6026:
        /*00fc*/ 	.word	index@(.nv.constant0._ZN43_GLOBAL__N__9ae7fba5_10_SoftMax_cu_9f978f6321softmax_warp_backwardIfN3c108BFloat16EfLi7ELb0ELb0EEEvPT0_PKT_S7_iiiPKb)
        /*0100*/ 	.short	0x0380
        /*0102*/ 	.short	0x0030


	//----- nvinfo : EIATTR_SW_WAR
	.align		4
.L_6027:
        /*0104*/ 	.byte	0x04, 0x36
        /*0106*/ 	.short	(.L_6029 - .L_6028)
.L_6028:
        /*0108*/ 	.word	0x00000008
.L_6029:


//--------------------- .nv.info._ZN43_GLOBAL__N__9ae7fba5_10_SoftMax_cu_9f978f6321softmax_warp_backwardIfN3c108BFloat16EfLi6ELb0ELb0EEEvPT0_PKT_S7_iiiPKb --------------------------
	.section	.nv.info._ZN43_GLOBAL__N__9ae7fba5_10_SoftMax_cu_9f978f6321softmax_warp_backwardIfN3c108BFloat16EfLi6ELb0ELb0EEEvPT0_PKT_S7_iiiPKb,"",@"SHT_CUDA_INFO"
	.sectionflags	@""
	.align	4


	//----- nvinfo : EIATTR_CUDA_API_VERSION
	.align		4
        /*0000*/ 	.byte	0x04, 0x37
        /*0002*/ 	.short	(.L_6031 - .L_6030)
.L_6030:
        /*0004*/ 	.word	0x00000082


	//----- nvinfo : EIATTR_KPARAM_INFO
	.align		4
.L_6031:
        /*0008*/ 	.byte	0x04, 0x17
        /*000a*/ 	.short	(.L_6033 - .L_6032)
.L_6032:
        /*000c*/ 	.word	0x00000000
        /*0010*/ 	.short	0x0006
        /*0012*/ 	.short	0x0028
        /*0014*/ 	.byte	0x00, 0xf5, 0x21, 0x00


	//----- nvinfo : EIATTR_KPARAM_INFO
	.align		4
.L_6033:
        /*0018*/ 	.byte	0x04, 0x17
        /*001a*/ 	.short	(.L_6035 - .L_6034)
.L_6034:
        /*001c*/ 	.word	0x00000000
        /*0020*/ 	.short	0x0005
        /*0022*/ 	.short	0x0020
        /*0024*/ 	.byte	0x00, 0xf0, 0x11, 0x00


	//----- nvinfo : EIATTR_KPARAM_INFO
	.align		4
.L_6035:
        /*0028*/ 	.byte	0x04, 0x17
        /*002a*/ 	.short	(.L_6037 - .L_6036)
.L_6036:
        /*002c*/ 	.word	0x00000000
        /*0030*/ 	.short	0x0004
        /*0032*/ 	.short	0x001c
        /*0034*/ 	.byte	0x00, 0xf0, 0x11, 0x00


	//----- nvinfo : EIATTR_KPARAM_INFO
	.align		4
.L_6037:
        /*0038*/ 	.byte	0x04, 0x17
        /*003a*/ 	.short	(.L_6039 - .L_6038)
.L_6038:
        /*003c*/ 	.word	0x00000000
        /*0040*/ 	.short	0x0003
        /*0042*/ 	.short	0x0018
        /*0044*/ 	.byte	0x00, 0xf0, 0x11, 0x00


	//----- nvinfo : EIATTR_KPARAM_INFO
	.align		4
.L_6039:
        /*0048*/ 	.byte	0x04, 0x17
        /*004a*/ 	.short	(.L_6041 - .L_6040)
.L_6040:
        /*004c*/ 	.word	0x00000000
        /*0050*/ 	.short	0x0002
        /*0052*/ 	.short	0x0010
        /*0054*/ 	.byte	0x00, 0xf5, 0x21, 0x00


	//----- nvinfo : EIATTR_KPARAM_INFO
	.align		4
.L_6041:
        /*0058*/ 	.byte	0x04, 0x17
        /*005a*/ 	.short	(.L_6043 - .L_6042)
.L_6042:
        /*005c*/ 	.word	0x00000000
        /*0060*/ 	.short	0x0001
        /*0062*/ 	.short	0x0008
        /*0064*/ 	.byte	0x00, 0xf5, 0x21, 0x00


	//----- nvinfo : EIATTR_KPARAM_INFO
	.align		4
.L_6043:
        /*0068*/ 	.byte	0x04, 0x17
        /*006a*/ 	.short	(.L_6045 - .L_6044)
.L_6044:
        /*006c*/ 	.word	0x00000000
        /*0070*/ 	.short	0x0000
        /*0072*/ 	.short	0x0000
        /*0074*/ 	.byte	0x00, 0xf5, 0x21, 0x00


	//----- nvinfo : EIATTR_SPARSE_MMA_MASK
	.align		4
.L_6045:
        /*0078*/ 	.byte	0x03, 0x50
        /*007a*/ 	.short	0x0000


	//----- nvinfo : EIATTR_MAXREG_COUNT
	.align		4
        /*007c*/ 	.byte	0x03, 0x1b
        /*007e*/ 	.short	0x00ff


	//----- nvinfo : EIATTR_MERCURY_ISA_VERSION
	.align		4
        /*0080*/ 	.byte	0x03, 0x5f
        /*0082*/ 	.short	0x0101


	//----- nvinfo : EIATTR_COOP_GROUP_MASK_REGIDS
	.align		4
        /*0084*/ 	.byte	0x04, 0x29
        /*0086*/ 	.short	(.L_6047 - .L_6046)


	//   ....[0]....
.L_6046:
        /*0088*/ 	.word	0xffffffff


	//   ....[1]....
        /*008c*/ 	.word	0xffffffff


	//   ....[2]....
        /*0090*/ 	.word	0xffffffff


	//   ....[3]....
        /*0094*/ 	.word	0xffffffff


	//   ....[4]....
        /*0098*/ 	.word	0xffffffff


	//   ....[5]....
        /*009c*/ 	.word	0xffffffff


	//   ....[6]....
        /*00a0*/ 	.word	0xffffffff


	//   ....[7]....
        /*00a4*/ 	.word	0xffffffff


	//   ....[8]....
        /*00a8*/ 	.word	0xffffffff


	//   ....[9]....
        /*00ac*/ 	.word	0xffffffff


	//----- nvinfo : EIATTR_COOP_GROUP_INSTR_OFFSETS
	.align		4
.L_6047:
        /*00b0*/ 	.byte	0x04, 0x28
        /*00b2*/ 	.short	(.L_6049 - .L_6048)


	//   ....[0]....
.L_6048:
        /*00b4*/ 	.word	0x000002e0


	//   ....[1]....
        /*00b8*/ 	.word	0x000002f0


	//   ....[2]....
        /*00bc*/ 	.word	0x00000320


	//   ....[3]....
        /*00c0*/ 	.word	0x00000330


	//   ....[4]....
        /*00c4*/ 	.word	0x00000360


	//   ....[5]....
        /*00c8*/ 	.word	0x00000370


	//   ....[6]....
        /*00cc*/ 	.word	0x000003a0


	//   ....[7]....
        /*00d0*/ 	.word	0x000003b0


	//   ....[8]....
        /*00d4*/ 	.word	0x000003e0


	//   ....[9]....
        /*00d8*/ 	.word	0x000003f0


	//----- nvinfo : EIATTR_VRC_CTA_INIT_COUNT
	.align		4
.L_6049:
        /*00dc*/ 	.byte	0x02, 0x4a
	.zero		1
	.zero		1


	//----- nvinfo : EIATTR_EXIT_INSTR_OFFSETS
	.align		4
        /*00e0*/ 	.byte	0x04, 0x1c
        /*00e2*/ 	.short	(.L_6051 - .L_6050)


	//   ....[0]....
.L_6050:
        /*00e4*/ 	.word	0x00000400


	//   ....[1]....
        /*00e8*/ 	.word	0x000004c0


	//   ....[2]....
        /*00ec*/ 	.word	0x00000510


	//   ....[3]....
        /*00f0*/ 	.word	0x00000550


	//----- nvinfo : EIATTR_CBANK_PARAM_SIZE
	.align		4
.L_6051:
        /*00f4*/ 	.byte	0x03, 0x19
        /*00f6*/ 	.short	0x0030


	//----- nvinfo : EIATTR_PARAM_CBANK
	.align		4
        /*00f8*/ 	.byte	0x04, 0x0a
        /*00fa*/ 	.short	(.L_6053 - .L_6052)
	.align		4
.L_6052:
        /*00fc*/ 	.word	index@(.nv.constant0._ZN43_GLOBAL__N__9ae7fba5_10_SoftMax_cu_9f978f6321softmax_warp_backwardIfN3c108BFloat16EfLi6ELb0ELb0EEEvPT0_PKT_S7_iiiPKb)
        /*0100*/ 	.short	0x0380
        /*0102*/ 	.short	0x0030


	//----- nvinfo : EIATTR_SW_WAR
	.align		4
.L_6053:
        /*0104*/ 	.byte	0x04, 0x36
        /*0106*/ 	.short	(.L_6055 - .L_6054)
.L_6054:
        /*0108*/ 	.word	0x00000008
.L_6055:


//--------------------- .nv.info._ZN43_GLOBAL__N__9ae7fba5_10_SoftMax_cu_9f978f6321softmax_warp_backwardIfN3c108BFloat16EfLi5ELb0ELb0EEEvPT0_PKT_S7_iiiPKb --------------------------
	.section	.nv.info._ZN43_GLOBAL__N__9ae7fba5_10_SoftMax_cu_9f978f6321softmax_warp_backwardIfN3c108BFloat16EfLi5ELb0ELb0EEEvPT0_PKT_S7_iiiPKb,"",@"SHT_CUDA_INFO"
	.sectionflags	@""
	.align	4


	//----- nvinfo : EIATTR_CUDA_API_VERSION
	.align		4
        /*0000*/ 	.byte	0x04, 0x37
        /*0002*/ 	.short	(.L_6057 - .L_6056)
.L_6056:
        /*0004*/ 	.word	0x00000082


	//----- nvinfo : EIATTR_KPARAM_INFO
	.align		4
.L_6057:
        /*0008*/ 	.byte	0x04, 0x17
        /*000a*/ 	.short	(.L_6059 - .L_6058)
.L_6058:
        /*000c*/ 	.word	0x00000000
        /*0010*/ 	.short	0x0006
        /*0012*/ 	.short	0x0028
        /*0014*/ 	.byte	0x00, 0xf5, 0x21, 0x00


	//----- nvinfo : EIATTR_KPARAM_INFO
	.align		4
.L_6059:
        /*0018*/ 	.byte	0x04, 0x17
        /*001a*/ 	.short	(.L_6061 - .L_6060)
.L_6060:
        /*001c*/ 	.word	0x00000000
        /*0020*/ 	.short	0x0005
        /*0022*/ 	.short	0x0020
        /*0024*/ 	.byte	0x00, 0xf0, 0x11, 0x00


	//----- nvinfo : EIATTR_KPARAM_INFO
	.align		4
.L_6061:
        /*0028*/ 	.byte	0x04, 0x17
        /*002a*/ 	.short	(.L_6063 - .L_6062)
.L_6062:
        /*002c*/ 	.word	0x00000000
        /*0030*/ 	.short	0x0004
        /*0032*/ 	.short	0x001c
        /*0034*/ 	.byte	0x00, 0xf0, 0x11, 0x00


	//----- nvinfo : EIATTR_KPARAM_INFO
	.align		4
.L_6063:
        /*0038*/ 	.byte	0x04, 0x17
        /*003a*/ 	.short	(.L_6065 - .L_6064)
.L_6064:
        /*003c*/ 	.word	0x00000000
        /*0040*/ 	.short	0x0003
        /*0042*/ 	.short	0x0018
        /*0044*/ 	.byte	0x00, 0xf0, 0x11, 0x00


	//----- nvinfo : EIATTR_KPARAM_INFO
	.align		4
.L_6065:
        /*0048*/ 	.byte	0x04, 0x17
        /*004a*/ 	.short	(.L_6067 - .L_6066)
.L_6066:
        /*004c*/ 	.word	0x00000000
        /*0050*/ 	.short	0x0002
        /*0052*/ 	.short	0x0010
        /*0054*/ 	.byte	0x00, 0xf5, 0x21, 0x00


	//----- nvinfo : EIATTR_KPARAM_INFO
	.align		4
.L_6067:
        /*0058*/ 	.byte	0x04, 0x17
        /*005a*/ 	.short	(.L_6069 - .L_6068)
.L_6068:
        /*005c*/ 	.word	0x00000000
        /*0060*/ 	.short	0x0001
        /*0062*/ 	.short	0x0008
        /*0064*/ 	.byte	0x00, 0xf5, 0x21, 0x00


	//----- nvinfo : EIATTR_KPARAM_INFO
	.align		4
.L_6069:
        /*0068*/ 	.byte	0x04, 0x17
        /*006a*/ 	.short	(.L_6071 - .L_6070)
.L_6070:
        /*006c*/ 	.word	0x00000000
        /*0070*/ 	.short	0x0000
        /*0072*/ 	.short	0x0000
        /*0074*/ 	.byte	0x00, 0xf5, 0x21, 0x00


	//----- nvinfo : EIATTR_SPARSE_MMA_MASK
	.align		4
.L_6071:
        /*0078*/ 	.byte	0x03, 0x50
        /*007a*/ 	.short	0x0000


	//----- nvinfo : EIATTR_MAXREG_COUNT
	.align		4
        /*007c*/ 	.byte	0x03, 0x1b
        /*007e*/ 	.short	0x00ff


	//----- nvinfo : EIATTR_MERCURY_ISA_VERSION
	.align		4
        /*0080*/ 	.byte	0x03, 0x5f
        /*0082*/ 	.short	0x0101


	//----- nvinfo : EIATTR_COOP_GROUP_MASK_REGIDS
	.align		4
        /*0084*/ 	.byte	0x04, 0x29
        /*0086*/ 	.short	(.L_6073 - .L_6072)


	//   ....[0]....
.L_6072:
        /*0088*/ 	.word	0xffffffff


	//   ....[1]....
        /*008c*/ 	.word	0xffffffff


	//   ....[2]....
        /*0090*/ 	.word	0xffffffff


	//   ....[3]....
        /*0094*/ 	.word	0xffffffff


	//   ....[4]....
        /*0098*/ 	.word	0xffffffff


	//   ....[5]....
        /*009c*/ 	.word	0xffffffff


	//   ....[6]....
        /*00a0*/ 	.word	0xffffffff


	//   ....[7]....
        /*00a4*/ 	.word	0xffffffff


	//   ....[8]....
        /*00a8*/ 	.word	0xffffffff


	//   ....[9]....
        /*00ac*/ 	.word	0xffffffff


	//----- nvinfo : EIATTR_COOP_GROUP_INSTR_OFFSETS
	.align		4
.L_6073:
        /*00b0*/ 	.byte	0x04, 0x28
        /*00b2*/ 	.short	(.L_6075 - .L_6074)


	//   ....[0]....
.L_6074:
        /*00b4*/ 	.word	0x000002c0


	//   ....[1]....
        /*00b8*/ 	.word	0x000002d0


	//   ....[2]....
        /*00bc*/ 	.word	0x00000300


	//   ....[3]....
        /*00c0*/ 	.word	0x00000310


	//   ....[4]....
        /*00c4*/ 	.word	0x00000340


	//   ....[5]....
        /*00c8*/ 	.word	0x00000350


	//   ....[6]....
        /*00cc*/ 	.word	0x00000380


	//   ....[7]....
        /*00d0*/ 	.word	0x00000390


	//   ....[8]....
        /*00d4*/ 	.word	0x000003c0


	//   ....[9]....
        /*00d8*/ 	.word	0x000003d0


	//----- nvinfo : EIATTR_VRC_CTA_INIT_COUNT
	.align		4
.L_6075:
        /*00dc*/ 	.byte	0x02, 0x4a
	.zero		1
	.zero		1


	//----- nvinfo : EIATTR_EXIT_INSTR_OFFSETS
	.align		4
        /*00e0*/ 	.byte	0x04, 0x1c
        /*00e2*/ 	.short	(.L_6077 - .L_6076)


	//   ....[0]....
.L_6076:
        /*00e4*/ 	.word	0x000003e0


	//   ....[1]....
        /*00e8*/ 	.word	0x00000480


	//   ....[2]....
        /*00ec*/ 	.word	0x00000520


	//----- nvinfo : EIATTR_CBANK_PARAM_SIZE
	.align		4
.L_6077:
        /*00f0*/ 	.byte	0x03, 0x19
        /*00f2*/ 	.short	0x0030


	//----- nvinfo : EIATTR_PARAM_CBANK
	.align		4
        /*00f4*/ 	.byte	0x04, 0x0a
        /*00f6*/ 	.short	(.L_6079 - .L_6078)
	.align		4
.L_6078:
        /*00f8*/ 	.word	index@(.nv.constant0._ZN43_GLOBAL__N__9ae7fba5_10_SoftMax_cu_9f978f6321softmax_warp_backwardIfN3c108BFloat16EfLi5ELb0ELb0EEEvPT0_PKT_S7_iiiPKb)
        /*00fc*/ 	.short	0x0380
        /*00fe*/ 	.short	0x0030


	//----- nvinfo : EIATTR_SW_WAR
	.align		4
.L_6079:
        /*0100*/ 	.byte	0x04, 0x36
        /*0102*/ 	.short	(.L_6081 - .L_6080)
.L_6080:
        /*0104*/ 	.word	0x00000008
.L_6081:


//--------------------- .nv.info._ZN43_GLOBAL__N__9ae7fba5_10_SoftMax_cu_9f978f6321softmax_warp_backwardIfN3c108BFloat16EfLi4ELb0ELb0EEEvPT0_PKT_S7_iiiPKb --------------------------
	.section	.nv.info._ZN43_GLOBAL__N__9ae7fba5_10_SoftMax_cu_9f978f6321softmax_warp_backwardIfN3c108BFloat16EfLi4ELb0ELb0EEEvPT0_PKT_S7_iiiPKb,"",@"SHT_CUDA_INFO"
	.sectionflags	@""
	.align	4


	//----- nvinfo : EIATTR_CUDA_API_VERSION
	.align		4
        /*0000*/ 	.byte	0x04, 0x37
        /*0002*/ 	.short	(.L_6083 - .L_6082)
.L_6082:
        /*0004*/ 	.word	0x00000082


	//----- nvinfo : EIATTR_KPARAM_INFO
	.align		4
.L_6083:
        /*0008*/ 	.byte	0x04, 0x17
        /*000a*/ 	.short	(.L_6085 - .L_6084)
.L_6084:
        /*000c*/ 	.word	0x00000000
        /*0010*/ 	.short	0x0006
        /*0012*/ 	.short	0x0028
        /*0014*/ 	.byte	0x00, 0xf5, 0x21, 0x00


	//----- nvinfo : EIATTR_KPARAM_INFO
	.align		4
.L_6085:
        /*0018*/ 	.byte	0x04, 0x17
        /*001a*/ 	.short	(.L_6087 - .L_6086)
.L_6086:
        /*001c*/ 	.word	0x00000000
        /*0020*/ 	.short	0x0005
        /*0022*/ 	.short	0x0020
        /*0024*/ 	.byte	0x00, 0xf0, 0x11, 0x00


	//----- nvinfo : EIATTR_KPARAM_INFO
	.align		4
.L_6087:
        /*0028*/ 	.byte	0x04, 0x17
        /*002a*/ 	.short	(.L_6089 - .L_6088)
.L_6088:
        /*002c*/ 	.word	0x00000000
        /*0030*/ 	.short	0x0004
        /*0032*/ 	.short	0x001c
        /*0034*/ 	.byte	0x00, 0xf0, 0x11, 0x00


	//----- nvinfo : EIATTR_KPARAM_INFO
	.align		4
.L_6089:
        /*0038*/ 	.byte	0x04, 0x17
        /*003a*/ 	.short	(.L_6091 - .L_6090)
.L_6090:
        /*003c*/ 	.word	0x00000000
        /*0040*/ 	.short	0x0003
        /*0042*/ 	.short	0x0018
        /*0044*/ 	.byte	0x00, 0xf0, 0x11, 0x00


	//----- nvinfo : EIATTR_KPARAM_INFO
	.align		4
.L_6091:
        /*0048*/ 	.byte	0x04, 0x17
        /*004a*/ 	.short	(.L_6093 - .L_6092)
.L_6092:
        /*004c*/ 	.word	0x00000000
        /*0050*/ 	.short	0x0002
        /*0052*/ 	.short	0x0010
        /*0054*/ 	.byte	0x00, 0xf5, 0x21, 0x00


	//----- nvinfo : EIATTR_KPARAM_INFO
	.align		4
.L_6093:
        /*0058*/ 	.byte	0x04, 0x17
        /*005a*/ 	.short	(.L_6095 - .L_6094)
.L_6094:
        /*005c*/ 	.word	0x00000000
        /*0060*/ 	.short	0x0001
        /*0062*/ 	.short	0x0008
        /*0064*/ 	.byte	0x00, 0xf5, 0x21, 0x00


	//----- nvinfo : EIATTR_KPARAM_INFO
	.align		4
.L_6095:
        /*0068*/ 	.byte	0x04, 0x17
        /*006a*/ 	.short	(.L_6097 - .L_6096)
.L_6096:
        /*006c*/ 	.word	0x00000000
        /*0070*/ 	.short	0x0000
        /*0072*/ 	.short	0x0000
        /*0074*/ 	.byte	0x00, 0xf5, 0x21, 0x00


	//----- nvinfo : EIATTR_SPARSE_MMA_MASK
	.align		4
.L_6097:
        /*0078*/ 	.byte	0x03, 0x50
        /*007a*/ 	.short	0x0000


	//----- nvinfo : EIATTR_MAXREG_COUNT
	.align		4
        /*007c*/ 	.byte	0x03, 0x1b
        /*007e*/ 	.short	0x00ff


	//----- nvinfo : EIATTR_MERCURY_ISA_VERSION
	.align		4
        /*0080*/ 	.byte	0x03, 0x5f
        /*0082*/ 	.short	0x0101


	//----- nvinfo : EIATTR_COOP_GROUP_MASK_REGIDS
	.align		4
        /*0084*/ 	.byte	0x04, 0x29
        /*0086*/ 	.short	(.L_6099 - .L_6098)


	//   ....[0]....
.L_6098:
        /*0088*/ 	.word	0xffffffff


	//   ....[1]....
        /*008c*/ 	.word	0xffffffff


	//   ....[2]....
        /*0090*/ 	.word	0xffffffff


	//   ....[3]....
        /*0094*/ 	.word	0xffffffff


	//   ....[4]....
        /*0098*/ 	.word	0xffffffff


	//   ....[5]....
        /*009c*/ 	.word	0xffffffff


	//   ....[6]....
        /*00a0*/ 	.word	0xffffffff


	//   ....[7]....
        /*00a4*/ 	.word	0xffffffff


	//----- nvinfo : EIATTR_COOP_GROUP_INSTR_OFFSETS
	.align		4
.L_6099:
        /*00a8*/ 	.byte	0x04, 0x28
        /*00aa*/ 	.short	(.L_6101 - .L_6100)


	//   ....[0]....
.L_6100:
        /*00ac*/ 	.word	0x000002c0


	//   ....[1]....
        /*00b0*/ 	.word	0x000002d0


	//   ....[2]....
        /*00b4*/ 	.word	0x00000300


	//   ....[3]....
        /*00b8*/ 	.word	0x00000310


	//   ....[4]....
        /*00bc*/ 	.word	0x00000340


	//   ....[5]....
        /*00c0*/ 	.word	0x00000350


	//   ....[6]....
        /*00c4*/ 	.word	0x00000380


	//   ....[7]....
        /*00c8*/ 	.word	0x00000390


	//----- nvinfo : EIATTR_VRC_CTA_INIT_COUNT
	.align		4
.L_6101:
        /*00cc*/ 	.byte	0x02, 0x4a
	.zero		1
	.zero		1


	//----- nvinfo : EIATTR_EXIT_INSTR_OFFSETS
	.align		4
        /*00d0*/ 	.byte	0x04, 0x1c
        /*00d2*/ 	.short	(.L_6103 - .L_6102)


	//   ....[0]....
.L_6102:
        /*00d4*/ 	.word	0x000003a0


	//   ....[1]....
        /*00d8*/ 	.word	0x00000440


	//   ....[2]....
        /*00dc*/ 	.word	0x000004e0


	//----- nvinfo : EIATTR_CBANK_PARAM_SIZE
	.align		4
.L_6103:
        /*00e0*/ 	.byte	0x03, 0x19
        /*00e2*/ 	.short	0x0030


	//----- nvinfo : EIATTR_PARAM_CBANK
	.align		4
        /*00e4*/ 	.byte	0x04, 0x0a
        /*00e6*/ 	.short	(.L_6105 - .L_6104)
	.align		4
.L_6104:
        /*00e8*/ 	.word	index@(.nv.constant0._ZN43_GLOBAL__N__9ae7fba5_10_SoftMax_cu_9f978f6321softmax_warp_backwardIfN3c108BFloat16EfLi4ELb0ELb0EEEvPT0_PKT_S7_iiiPKb)
        /*00ec*/ 	.short	0x0380
        /*00ee*/ 	.short	0x0030


	//----- nvinfo : EIATTR_SW_WAR
	.align		4
.L_6105:
        /*00f0*/ 	.byte	0x04, 0x36
        /*00f2*/ 	.short	(.L_6107 - .L_6106)
.L_6106:
        /*00f4*/ 	.word	0x00000008
.L_6107:


//--------------------- .nv.info._ZN43_GLOBAL__N__9ae7fba5_10_SoftMax_cu_9f978f6321softmax_warp_backwardIfN3c108BFloat16EfLi3ELb0ELb0EEEvPT0_PKT_S7_iiiPKb --------------------------
	.section	.nv.info._ZN43_GLOBAL__N__9ae7fba5_10_SoftMax_cu_9f978f6321softmax_warp_backwardIfN3c108BFloat16EfLi3ELb0ELb0EEEvPT0_PKT_S7_iiiPKb,"",@"SHT_CUDA_INFO"
	.sectionflags	@""
	.align	4


	//----- nvinfo : EIATTR_CUDA_API_VERSION
	.align		4
        /*0000*/ 	.byte	0x04, 0x37
        /*0002*/ 	.short	(.L_6109 - .L_6108)
.L_6108:
        /*0004*/ 	.word	0x00000082


	//----- nvinfo : EIATTR_KPARAM_INFO
	.align		4
.L_6109:
        /*0008*/ 	.byte	0x04, 0x17
        /*000a*/ 	.short	(.L_6111 - .L_6110)
.L_6110:
        /*000c*/ 	.word	0x00000000
        /*0010*/ 	.short	0x0006
        /*0012*/ 	.short	0x0028
        /*0014*/ 	.byte	0x00, 0xf5, 0x21, 0x00


	//----- nvinfo : EIATTR_KPARAM_INFO
	.align		4
.L_6111:
        /*0018*/ 	.byte	0x04, 0x17
        /*001a*/ 	.short	(.L_6113 - .L_6112)
.L_6112:
        /*001c*/ 	.word	0x00000000
        /*0020*/ 	.short	0x0005
        /*0022*/ 	.short	0x0020
        /*0024*/ 	.byte	0x00, 0xf0, 0x11, 0x00


	//----- nvinfo : EIATTR_KPARAM_INFO
	.align		4
.L_6113:
        /*0028*/ 	.byte	0x04, 0x17
        /*002a*/ 	.short	(.L_6115 - .L_6114)
.L_6114:
        /*002c*/ 	.word	0x00000000
        /*0030*/ 	.short	0x0004
        /*0032*/ 	.short	0x001c
        /*0034*/ 	.byte	0x00, 0xf0, 0x11, 0x00


	//----- nvinfo : EIATTR_KPARAM_INFO
	.align		4
.L_6115:
        /*0038*/ 	.byte	0x04, 0x17
        /*003a*/ 	.short	(.L_6117 - .L_6116)
.L_6116:
        /*003c*/ 	.word	0x00000000
        /*0040*/ 	.short	0x0003
        /*0042*/ 	.short	0x0018
        /*0044*/ 	.byte	0x00, 0xf0, 0x11, 0x00


	//----- nvinfo : EIATTR_KPARAM_INFO
	.align		4
.L_6117:
        /*0048*/ 	.byte	0x04, 0x17
        /*004a*/ 	.short	(.L_6119 - .L_6118)
.L_6118:
        /*004c*/ 	.word	0x00000000
        /*0050*/ 	.short	0x0002
        /*0052*/ 	.short	0x0010
        /*0054*/ 	.byte	0x00, 0xf5, 0x21, 0x00


	//----- nvinfo : EIATTR_KPARAM_INFO
	.align		4
.L_6119:
        /*0058*/ 	.byte	0x04, 0x17
        /*005a*/ 	.short	(.L_6121 - .L_6120)
.L_6120:
        /*005c*/ 	.word	0x00000000
        /*0060*/ 	.short	0x0001
        /*0062*/ 	.short	0x0008
        /*0064*/ 	.byte	0x00, 0xf5, 0x21, 0x00


	//----- nvinfo : EIATTR_KPARAM_INFO
	.align		4
.L_6121:
        /*0068*/ 	.byte	0x04, 0x17
        /*006a*/ 	.short	(.L_6123 - .L_6122)
.L_6122:
        /*006c*/ 	.word	0x00000000
        /*0070*/ 	.short	0x0000
        /*0072*/ 	.short	0x0000
        /*0074*/ 	.byte	0x00, 0xf5, 0x21, 0x00


	//----- nvinfo : EIATTR_SPARSE_MMA_MASK
	.align		4
.L_6123:
        /*0078*/ 	.byte	0x03, 0x50
        /*007a*/ 	.short	0x0000


	//----- nvinfo : EIATTR_MAXREG_COUNT
	.align		4
        /*007c*/ 	.byte	0x03, 0x1b
        /*007e*/ 	.short	0x00ff


	//----- nvinfo : EIATTR_MERCURY_ISA_VERSION
	.align		4
        /*0080*/ 	.byte	0x03, 0x5f
        /*0082*/ 	.short	0x0101


	//----- nvinfo : EIATTR_COOP_GROUP_MASK_REGIDS
	.align		4
        /*0084*/ 	.byte	0x04, 0x29
        /*0086*/ 	.short	(.L_6125 - .L_6124)


	//   ....[0]....
.L_6124:
        /*0088*/ 	.word	0xffffffff


	//   ....[1]....
        /*008c*/ 	.word	0xffffffff


	//   ....[2]....
        /*0090*/ 	.word	0xffffffff


	//   ....[3]....
        /*0094*/ 	.word	0xffffffff


	//   ....[4]....
        /*0098*/ 	.word	0xffffffff


	//   ....[5]....
        /*009c*/ 	.word	0xffffffff


	//----- nvinfo : EIATTR_COOP_GROUP_INSTR_OFFSETS
	.align		4
.L_6125:
        /*00a0*/ 	.byte	0x04, 0x28
        /*00a2*/ 	.short	(.L_6127 - .L_6126)


	//   ....[0]....
.L_6126:
        /*00a4*/ 	.word	0x000002c0


	//   ....[1]....
        /*00a8*/ 	.word	0x000002d0


	//   ....[2]....
        /*00ac*/ 	.word	0x00000300


	//   ....[3]....
        /*00b0*/ 	.word	0x00000310


	//   ....[4]....
        /*00b4*/ 	.word	0x00000340


	//   ....[5]....
        /*00b8*/ 	.word	0x00000350


	//----- nvinfo : EIATTR_VRC_CTA_INIT_COUNT
	.align		4
.L_6127:
        /*00bc*/ 	.byte	0x02, 0x4a
	.zero		1
	.zero		1


	//----- nvinfo : EIATTR_EXIT_INSTR_OFFSETS
	.align		4
        /*00c0*/ 	.byte	0x04, 0x1c
        /*00c2*/ 	.short	(.L_6129 - .L_6128)


	//   ....[0]....
.L_6128:
        /*00c4*/ 	.word	0x00000360


	//   ....[1]....
        /*00c8*/ 	.word	0x00000400


	//   ....[2]....
        /*00cc*/ 	.word	0x000004a0


	//----- nvinfo : EIATTR_CBANK_PARAM_SIZE
	.align		4
.L_6129:
        /*00d0*/ 	.byte	0x03, 0x19
        /*00d2*/ 	.short	0x0030


	//----- nvinfo : EIATTR_PARAM_CBANK
	.align		4
        /*00d4*/ 	.byte	0x04, 0x0a
        /*00d6*/ 	.short	(.L_6131 - .L_6130)
	.align		4
.L_6130:
        /*00d8*/ 	.word	index@(.nv.constant0._ZN43_GLOBAL__N__9ae7fba5_10_SoftMax_cu_9f978f6321softmax_warp_backwardIfN3c108BFloat16EfLi3ELb0ELb0EEEvPT0_PKT_S7_iiiPKb)
        /*00dc*/ 	.short	0x0380
        /*00de*/ 	.short	0x0030


	//----- nvinfo : EIATTR_SW_WAR
	.align		4
.L_6131:
        /*00e0*/ 	.byte	0x04, 0x36
        /*00e2*/ 	.short	(.L_6133 - .L_6132)
.L_6132:
        /*00e4*/ 	.word	0x00000008
.L_6133:


//--------------------- .nv.info._ZN43_GLOBAL__N__9ae7fba5_10_SoftMax_cu_9f978f6321softmax_warp_backwardIfN3c108BFloat16EfLi2ELb0ELb0EEEvPT0_PKT_S7_iiiPKb --------------------------
	.section	.nv.info._ZN43_GLOBAL__N__9ae7fba5_10_SoftMax_cu_9f978f6321softmax_warp_backwardIfN3c108BFloat16EfLi2ELb0ELb0EEEvPT0_PKT_S7_iiiPKb,"",@"SHT_CUDA_INFO"
	.sectionflags	@""
	.align	4


	//----- nvinfo : EIATTR_CUDA_API_VERSION
	.align		4
        /*0000*/ 	.byte	0x04, 0x37
        /*0002*/ 	.short	(.L_6135 - .L_6134)
.L_6134:
        /*0004*/ 	.word	0x00000082


	//----- nvinfo : EIATTR_KPARAM_INFO
	.align		4
.L_6135:
        /*0008*/ 	.byte	0x04, 0x17
        /*000a*/ 	.short	(.L_6137 - .L_6136)
.L_6136:
        /*000c*/ 	.word	0x00000000
        /*0010*/ 	.short	0x0006
        /*0012*/ 	.short	0x0028
        /*0014*/ 	.byte	0x00, 0xf5, 0x21, 0x00


	//----- nvinfo : EIATTR_KPARAM_INFO
	.align		4
.L_6137:
        /*0018*/ 	.byte	0x04, 0x17
        /*001a*/ 	.short	(.L_6139 - .L_6138)
.L_6138:
        /*001c*/ 	.word	0x00000000
        /*0020*/ 	.short	0x0005
        /*0022*/ 	.short	0x0020
        /*0024*/ 	.byte	0x00, 0xf0, 0x11, 0x00


	//----- nvinfo : EIATTR_KPARAM_INFO
	.align		4
.L_6139:
        /*0028*/ 	.byte	0x04, 0x17
        /*002a*/ 	.short	(.L_6141 - .L_6140)
.L_6140:
        /*002c*/ 	.word	0x00000000
        /*0030*/ 	.short	0x0004
        /*0032*/ 	.short	0x001c
        /*0034*/ 	.byte	0x00, 0xf0, 0x11, 0x00


	//----- nvinfo : EIATTR_KPARAM_INFO
	.align		4
.L_6141:
        /*0038*/ 	.byte	0x04, 0x17
        /*003a*/ 	.short	(.L_6143 - .L_6142)
.L_6142:
        /*003c*/ 	.word	0x00000000
        /*0040*/ 	.short	0x0003
        /*0042*/ 	.short	0x0018
        /*0044*/ 	.byte	0x00, 0xf0, 0x11, 0x00


	//----- nvinfo : EIATTR_KPARAM_INFO
	.align		4
.L_6143:
        /*0048*/ 	.byte	0x04, 0x17
        /*004a*/ 	.short	(.L_6145 - .L_6144)
.L_6144:
        /*004c*/ 	.word	0x00000000
        /*0050*/ 	.short	0x0002
        /*0052*/ 	.short	0x0010
        /*0054*/ 	.byte	0x00, 0xf5, 0x21, 0x00


	//----- nvinfo : EIATTR_KPARAM_INFO
	.align		4
.L_6145:
        /*0058*/ 	.byte	0x04, 0x17
        /*005a*/ 	.short	(.L_6147 - .L_6146)
.L_6146:
        /*005c*/ 	.word	0x00000000
        /*0060*/ 	.short	0x0001
        /*0062*/ 	.short	0x0008
        /*0064*/ 	.byte	0x00, 0xf5, 0x21, 0x00


	//----- nvinfo : EIATTR_KPARAM_INFO
	.align		4
.L_6147:
        /*0068*/ 	.byte	0x04, 0x17
        /*006a*/ 	.short	(.L_6149 - .L_6148)
.L_6148:
        /*006c*/ 	.word	0x00000000
        /*0070*/ 	.short	0x0000
        /*0072*/ 	.short	0x0000
        /*0074*/ 	.byte	0x00, 0xf5, 0x21, 0x00


	//----- nvinfo : EIATTR_SPARSE_MMA_MASK
	.align		4
.L_6149:
        /*0078*/ 	.byte	0x03, 0x50
        /*007a*/ 	.short	0x0000


	//----- nvinfo : EIATTR_MAXREG_COUNT
	.align		4
        /*007c*/ 	.byte	0x03, 0x1b
        /*007e*/ 	.short	0x00ff


	//----- nvinfo : EIATTR_MERCURY_ISA_VERSION
	.align		4
        /*0080*/ 	.byte	0x03, 0x5f
        /*0082*/ 	.short	0x0101


	//----- nvinfo : EIATTR_COOP_GROUP_MASK_REGIDS
	.align		4
        /*0084*/ 	.byte	0x04, 0x29
        /*0086*/ 	.short	(.L_6151 - .L_6150)


	//   ....[0]....
.L_6150:
        /*0088*/ 	.word	0xffffffff


	//   ....[1]....
        /*008c*/ 	.word	0xffffffff


	//   ....[2]....
        /*0090*/ 	.word	0xffffffff


	//   ....[3]....
        /*0094*/ 	.word	0xffffffff


	//----- nvinfo : EIATTR_COOP_GROUP_INSTR_OFFSETS
	.align		4
.L_6151:
        /*0098*/ 	.byte	0x04, 0x28
        /*009a*/ 	.short	(.L_6153 - .L_6152)


	//   ....[0]....
.L_6152:
        /*009c*/ 	.word	0x000002e0


	//   ....[1]....
        /*00a0*/ 	.word	0x000002f0


	//   ....[2]....
        /*00a4*/ 	.word	0x00000320


	//   ....[3]....
        /*00a8*/ 	.word	0x00000330


	//----- nvinfo : EIATTR_VRC_CTA_INIT_COUNT
	.align		4
.L_6153:
        /*00ac*/ 	.byte	0x02, 0x4a
	.zero		1
	.zero		1


	//----- nvinfo : EIATTR_EXIT_INSTR_OFFSETS
	.align		4
        /*00b0*/ 	.byte	0x04, 0x1c
        /*00b2*/ 	.short	(.L_6155 - .L_6154)


	//   ....[0]....
.L_6154:
        /*00b4*/ 	.word	0x00000340


	//   ....[1]....
        /*00b8*/ 	.word	0x000003e0


	//   ....[2]....
        /*00bc*/ 	.word	0x00000480


	//----- nvinfo : EIATTR_CBANK_PARAM_SIZE
	.align		4
.L_6155:
        /*00c0*/ 	.byte	0x03, 0x19
        /*00c2*/ 	.short	0x0030


	//----- nvinfo : EIATTR_PARAM_CBANK
	.align		4
        /*00c4*/ 	.byte	0x04, 0x0a
        /*00c6*/ 	.short	(.L_6157 - .L_6156)
	.align		4
.L_6156:
        /*00c8*/ 	.word	index@(.nv.constant0._ZN43_GLOBAL__N__9ae7fba5_10_SoftMax_cu_9f978f6321softmax_warp_backwardIfN3c108BFloat16EfLi2ELb0ELb0EEEvPT0_PKT_S7_iiiPKb)
        /*00cc*/ 	.short	0x0380
        /*00ce*/ 	.short	0x0030


	//----- nvinfo : EIATTR_SW_WAR
	.align		4
.L_6157:
        /*00d0*/ 	.byte	0x04, 0x36
        /*00d2*/ 	.short	(.L_6159 - .L_6158)
.L_6158:
        /*00d4*/ 	.word	0x00000008
.L_6159:


//--------------------- .nv.info._ZN43_GLOBAL__N__9ae7fba5_10_SoftMax_cu_9f978f6321softmax_warp_backwardIfN3c108BFloat16EfLi1ELb0ELb0EEEvPT0_PKT_S7_iiiPKb --------------------------
	.section	.nv.info._ZN43_GLOBAL__N__9ae7fba5_10_SoftMax_cu_9f978f6321softmax_warp_backwardIfN3c108BFloat16EfLi1ELb0ELb0EEEvPT0_PKT_S7_iiiPKb,"",@"SHT_CUDA_INFO"
	.sectionflags	@""
	.align	4


	//----- nvinfo : EIATTR_CUDA_API_VERSION
	.align		4
        /*0000*/ 	.byte	0x04, 0x37
        /*0002*/ 	.short	(.L_6161 - .L_6160)
.L_6160:
        /*0004*/ 	.word	0x00000082


	//----- nvinfo : EIATTR_KPARAM_INFO
	.align		4
.L_6161:
        /*0008*/ 	.byte	0x04, 0x17
        /*000a*/ 	.short	(.L_6163 - .L_6162)
.L_6162:
        /*000c*/ 	.word	0x00000000
        /*0010*/ 	.short	0x0006
        /*0012*/ 	.short	0x0028
        /*0014*/ 	.byte	0x00, 0xf5, 0x21, 0x00


	//----- nvinfo : EIATTR_KPARAM_INFO
	.align		4
.L_6163:
        /*0018*/ 	.byte	0x04, 0x17
        /*001a*/ 	.short	(.L_6165 - .L_6164)
.L_6164:
        /*001c*/ 	.word	0x00000000
        /*0020*/ 	.short	0x0005
        /*0022*/ 	.short	0x0020
        /*0024*/ 	.byte	0x00, 0xf0, 0x11, 0x00


	//----- nvinfo : EIATTR_KPARAM_INFO
	.align		4
.L_6165:
        /*0028*/ 	.byte	0x04, 0x17
        /*002a*/ 	.short	(.L_6167 - .L_6166)
.L_6166:
        /*002c*/ 	.word	0x00000000
        /*0030*/ 	.short	0x0004
        /*0032*/ 	.short	0x001c
        /*0034*/ 	.byte	0x00, 0xf0, 0x11, 0x00


	//----- nvinfo : EIATTR_KPARAM_INFO
	.align		4
.L_6167:
        /*0038*/ 	.byte	0x04, 0x17
        /*003a*/ 	.short	(.L_6169 - .L_6168)
.L_6168:
        /*003c*/ 	.word	0x00000000
        /*0040*/ 	.short	0x0003
        /*0042*/ 	.short	0x0018
        /*0044*/ 	.byte	0x00, 0xf0, 0x11, 0x00


	//----- nvinfo : EIATTR_KPARAM_INFO
	.align		4
.L_6169:
        /*0048*/ 	.byte	0x04, 0x17
        /*004a*/ 	.short	(.L_6171 - .L_6170)
.L_6170:
        /*004c*/ 	.word	0x00000000
        /*0050*/ 	.short	0x0002
        /*0052*/ 	.short	0x0010
        /*0054*/ 	.byte	0x00, 0xf5, 0x21, 0x00


	//----- nvinfo : EIATTR_KPARAM_INFO
	.align		4
.L_6171:
        /*0058*/ 	.byte	0x04, 0x17
        /*005a*/ 	.short	(.L_6173 - .L_6172)
.L_6172:
        /*005c*/ 	.word	0x00000000
        /*0060*/ 	.short	0x0001
        /*0062*/ 	.short	0x0008
        /*0064*/ 	.byte	0x00, 0xf5, 0x21, 0x00


	//----- nvinfo : EIATTR_KPARAM_INFO
	.align		4
.L_6173:
        /*0068*/ 	.byte	0x04, 0x17
        /*006a*/ 	.short	(.L_6175 - .L_6174)
.L_6174:
        /*006c*/ 	.word	0x00000000
        /*0070*/ 	.short	0x0000
        /*0072*/ 	.short	0x0000
        /*0074*/ 	.byte	0x00, 0xf5, 0x21, 0x00


	//----- nvinfo : EIATTR_SPARSE_MMA_MASK
	.align		4
.L_6175:
        /*0078*/ 	.byte	0x03, 0x50
        /*007a*/ 	.short	0x0000


	//----- nvinfo : EIATTR_MAXREG_COUNT
	.align		4
        /*007c*/ 	.byte	0x03, 0x1b
        /*007e*/ 	.short	0x00ff


	//----- nvinfo : EIATTR_MERCURY_ISA_VERSION
	.align		4
        /*0080*/ 	.byte	0x03, 0x5f
        /*0082*/ 	.short	0x0101


	//----- nvinfo : EIATTR_COOP_GROUP_MASK_REGIDS
	.align		4
        /*0084*/ 	.byte	0x04, 0x29
        /*0086*/ 	.short	(.L_6177 - .L_6176)


	//   ....[0]....
.L_6176:
        /*0088*/ 	.word	0xffffffff


	//   ....[1]....
        /*008c*/ 	.word	0xffffffff


	//----- nvinfo : EIATTR_COOP_GROUP_INSTR_OFFSETS
	.align		4
.L_6177:
        /*0090*/ 	.byte	0x04, 0x28
        /*0092*/ 	.short	(.L_6179 - .L_6178)


	//   ....[0]....
.L_6178:
        /*0094*/ 	.word	0x000002c0


	//   ....[1]....
        /*0098*/ 	.word	0x000002d0


	//----- nvinfo : EIATTR_VRC_CTA_INIT_COUNT
	.align		4
.L_6179:
        /*009c*/ 	.byte	0x02, 0x4a
	.zero		1
	.zero		1


	//----- nvinfo : EIATTR_EXIT_INSTR_OFFSETS
	.align		4
        /*00a0*/ 	.byte	0x04, 0x1c
        /*00a2*/ 	.short	(.L_6181 - .L_6180)


	//   ....[0]....
.L_6180:
        /*00a4*/ 	.word	0x000002e0


	//   ....[1]....
        /*00a8*/ 	.word	0x00000380


	//   ....[2]....
        /*00ac*/ 	.word	0x00000420


	//----- nvinfo : EIATTR_CBANK_PARAM_SIZE
	.align		4
.L_6181:
        /*00b0*/ 	.byte	0x03, 0x19
        /*00b2*/ 	.short	0x0030


	//----- nvinfo : EIATTR_PARAM_CBANK
	.align		4
        /*00b4*/ 	.byte	0x04, 0x0a
        /*00b6*/ 	.short	(.L_6183 - .L_6182)
	.align		4
.L_6182:
        /*00b8*/ 	.word	index@(.nv.constant0._ZN43_GLOBAL__N__9ae7fba5_10_SoftMax_cu_9f978f6321softmax_warp_backwardIfN3c108BFloat16EfLi1ELb0ELb0EEEvPT0_PKT_S7_iiiPKb)
        /*00bc*/ 	.short	0x0380
        /*00be*/ 	.short	0x0030


	//----- nvinfo : EIATTR_SW_WAR
	.align		4
.L_6183:
        /*00c0*/ 	.byte	0x04, 0x36
        /*00c2*/ 	.short	(.L_6185 - .L_6184)
.L_6184:
        /*00c4*/ 	.word	0x00000008
.L_6185:


//--------------------- .nv.info._ZN43_GLOBAL__N__9ae7fba5_10_SoftMax_cu_9f978f6321softmax_warp_backwardIfN3c108BFloat16EfLi0ELb0ELb0EEEvPT0_PKT_S7_iiiPKb --------------------------
	.section	.nv.info._ZN43_GLOBAL__N__9ae7fba5_10_SoftMax_cu_9f978f6321softmax_warp_backwardIfN3c108BFloat16EfLi0ELb0ELb0EEEvPT0_PKT_S7_iiiPKb,"",@"SHT_CUDA_INFO"
	.sectionflags	@""
	.align	4


	//----- nvinfo : EIATTR_CUDA_API_VERSION
	.align		4
        /*0000*/ 	.byte	0x04, 0x37
        /*0002*/ 	.short	(.L_6187 - .L_6186)
.L_6186:
        /*0004*/ 	.word	0x00000082


	//----- nvinfo : EIATTR_KPARAM_INFO
	.align		4
.L_6187:
        /*0008*/ 	.byte	0x04, 0x17
        /*000a*/ 	.short	(.L_6189 - .L_6188)
.L_6188:
        /*000c*/ 	.word	0x00000000
        /*0010*/ 	.short	0x0006
        /*0012*/ 	.short	0x0028
        /*0014*/ 	.byte	0x00, 0xf5, 0x21, 0x00


	//----- nvinfo : EIATTR_KPARAM_INFO
	.align		4
.L_6189:
        /*0018*/ 	.byte	0x04, 0x17
        /*001a*/ 	.short	(.L_6191 - .L_6190)
.L_6190:
        /*001c*/ 	.word	0x00000000
        /*0020*/ 	.short	0x0005
        /*0022*/ 	.short	0x0020
        /*0024*/ 	.byte	0x00, 0xf0, 0x11, 0x00


	//----- nvinfo : EIATTR_KPARAM_INFO
	.align		4
.L_6191:
        /*0028*/ 	.byte	0x04, 0x17
        /*002a*/ 	.short	(.L_6193 - .L_6192)
.L_6192:
        /*002c*/ 	.word	0x00000000
        /*0030*/ 	.short	0x0004
        /*0032*/ 	.short	0x001c
        /*0034*/ 	.byte	0x00, 0xf0, 0x11, 0x00


	//----- nvinfo : EIATTR_KPARAM_INFO
	.align		4
.L_6193:
        /*0038*/ 	.byte	0x04, 0x17
        /*003a*/ 	.short	(.L_6195 - .L_6194)
.L_6194:
        /*003c*/ 	.word	0x00000000
        /*0040*/ 	.short	0x0003
        /*0042*/ 	.short	0x0018
        /*0044*/ 	.byte	0x00, 0xf0, 0x11, 0x00


	//----- nvinfo : EIATTR_KPARAM_INFO
	.align		4
.L_6195:
        /*0048*/ 	.byte	0x04, 0x17
        /*004a*/ 	.short	(.L_6197 - .L_6196)
.L_6196:
        /*004c*/ 	.word	0x00000000
        /*0050*/ 	.short	0x0002
        /*0052*/ 	.short	0x0010
        /*0054*/ 	.byte	0x00, 0xf5, 0x21, 0x00


	//----- nvinfo : EIATTR_KPARAM_INFO
	.align		4
.L_6197:
        /*0058*/ 	.byte	0x04, 0x17
        /*005a*/ 	.short	(.L_6199 - .L_6198)
.L_6198:
        /*005c*/ 	.word	0x00000000
        /*0060*/ 	.short	0x0001
        /*0062*/ 	.short	0x0008
        /*0064*/ 	.byte	0x00, 0xf5, 0x21, 0x00


	//----- nvinfo : EIATTR_KPARAM_INFO
	.align		4
.L_6199:
        /*0068*/ 	.byte	0x04, 0x17
        /*006a*/ 	.short	(.L_6201 - .L_6200)
.L_6200:
        /*006c*/ 	.word	0x00000000
        /*0070*/ 	.short	0x0000
        /*0072*/ 	.short	0x0000
        /*0074*/ 	.byte	0x00, 0xf5, 0x21, 0x00


	//----- nvinfo : EIATTR_SPARSE_MMA_MASK
	.align		4
.L_6201:
        /*0078*/ 	.byte	0x03, 0x50
        /*007a*/ 	.short	0x0000


	//----- nvinfo : EIATTR_MAXREG_COUNT
	.align		4
        /*007c*/ 	.byte	0x03, 0x1b
        /*007e*/ 	.short	0x00ff


	//----- nvinfo : EIATTR_MERCURY_ISA_VERSION
	.align		4
        /*0080*/ 	.byte	0x03, 0x5f
        /*0082*/ 	.short	0x0101


	//----- nvinfo : EIATTR_VRC_CTA_INIT_COUNT
	.align		4
        /*0084*/ 	.byte	0x02, 0x4a
	.zero		1
	.zero		1


	//----- nvinfo : EIATTR_EXIT_INSTR_OFFSETS
	.align		4
        /*0088*/ 	.byte	0x04, 0x1c
        /*008a*/ 	.short	(.L_6203 - .L_6202)


	//   ....[0]....
.L_6202:
        /*008c*/ 	.word	0x000002b0


	//   ....[1]....
        /*0090*/ 	.word	0x00000340


	//   ....[2]....
        /*0094*/ 	.word	0x000003b0


	//----- nvinfo : EIATTR_CBANK_PARAM_SIZE
	.align		4
.L_6203:
        /*0098*/ 	.byte	0x03, 0x19
        /*009a*/ 	.short	0x0030


	//----- nvinfo : EIATTR_PARAM_CBANK
	.align		4
        /*009c*/ 	.byte	0x04, 0x0a
        /*009e*/ 	.short	(.L_6205 - .L_6204)
	.align		4
.L_6204:
        /*00a0*/ 	.word	index@(.nv.constant0._ZN43_GLOBAL__N__9ae7fba5_10_SoftMax_cu_9f978f6321softmax_warp_backwardIfN3c108BFloat16EfLi0ELb0ELb0EEEvPT0_PKT_S7_iiiPKb)
        /*00a4*/ 	.short	0x0380
        /*00a6*/ 	.short	0x0030


	//----- nvinfo : EIATTR_SW_WAR
	.align		4
.L_6205:
        /*00a8*/ 	.byte	0x04, 0x36
        /*00aa*/ 	.short	(.L_6207 - .L_6206)
.L_6206:
        /*00ac*/ 	.word	0x00000008
.L_6207:


//--------------------- .nv.info._ZN43_GLOBAL__N__9ae7fba5_10_SoftMax_cu_9f978f6321softmax_warp_backwardIN3c108BFloat16ES2_fLi10ELb0ELb0EEEvPT0_PKT_S7_iiiPKb --------------------------
	.section	.nv.info._ZN43_GLOBAL__N__9ae7fba5_10_SoftMax_cu_9f978f6321softmax_warp_backwardIN3c108BFloat16ES2_fLi10ELb0ELb0EEEvPT0_PKT_S7_iiiPKb,"",@"SHT_CUDA_INFO"
	.sectionflags	@""
	.align	4


	//----- nvinfo : EIATTR_CUDA_API_VERSION
	.align		4
        /*0000*/ 	.byte	0x04, 0x37
        /*0002*/ 	.short	(.L_6209 - .L_6208)
.L_6208:
        /*0004*/ 	.word	0x00000082


	//----- nvinfo : EIATTR_KPARAM_INFO
	.align		4
.L_6209:
        /*0008*/ 	.byte	0x04, 0x17
        /*000a*/ 	.short	(.L_6211 - .L_6210)
.L_6210:
        /*000c*/ 	.word	0x00000000
        /*0010*/ 	.short	0x0006
        /*0012*/ 	.short	0x0028
        /*0014*/ 	.byte	0x00, 0xf5, 0x21, 0x00


	//----- nvinfo : EIATTR_KPARAM_INFO
	.align		4
.L_6211:
        /*0018*/ 	.byte	0x04, 0x17
        /*001a*/ 	.short	(.L_6213 - .L_6212)
.L_6212:
        /*001c*/ 	.word	0x00000000
        /*0020*/ 	.short	0x0005
        /*0022*/ 	.short	0x0020
        /*0024*/ 	.byte	0x00, 0xf0, 0x11, 0x00


	//----- nvinfo : EIATTR_KPARAM_INFO
	.align		4
.L_6213:
        /*0028*/ 	.byte	0x04, 0x17
        /*002a*/ 	.short	(.L_6215 - .L_6214)
.L_6214:
        /*002c*/ 	.word	0x00000000
        /*0030*/ 	.short	0x0004
        /*0032*/ 	.short	0x001c
        /*0034*/ 	.byte	0x00, 0xf0, 0x11, 0x00


	//----- nvinfo : EIATTR_KPARAM_INFO
	.align		4
.L_6215:
        /*0038*/ 	.byte	0x04, 0x17
        /*003a*/ 	.short	(.L_6217 - .L_6216)
.L_6216:
        /*003c*/ 	.word	0x00000000
        /*0040*/ 	.short	0x0003
        /*0042*/ 	.short	0x0018
        /*0044*/ 	.byte	0x00, 0xf0, 0x11, 0x00


	//----- nvinfo : EIATTR_KPARAM_INFO
	.align		4
.L_6217:
        /*0048*/ 	.byte	0x04, 0x17
        /*004a*/ 	.short	(.L_6219 - .L_6218)
.L_6218:
        /*004c*/ 	.word	0x00000000
        /*0050*/ 	.short	0x0002
        /*0052*/ 	.short	0x0010
        /*0054*/ 	.byte	0x00, 0xf5, 0x21, 0x00


	//----- nvinfo : EIATTR_KPARAM_INFO
	.align		4
.L_6219:
        /*0058*/ 	.byte	0x04, 0x17
        /*005a*/ 	.short	(.L_6221 - .L_6220)
.L_6220:
        /*005c*/ 	.word	0x00000000
        /*0060*/ 	.short	0x0001
        /*0062*/ 	.short	0x0008
        /*0064*/ 	.byte	0x00, 0xf5, 0x21, 0x00


	//----- nvinfo : EIATTR_KPARAM_INFO
	.align		4
.L_6221:
        /*0068*/ 	.byte	0x04, 0x17
        /*006a*/ 	.short	(.L_6223 - .L_6222)
.L_6222:
        /*006c*/ 	.word	0x00000000
        /*0070*/ 	.short	0x0000
        /*0072*/ 	.short	0x0000
        /*0074*/ 	.byte	0x00, 0xf5, 0x21, 0x00


	//----- nvinfo : EIATTR_SPARSE_MMA_MASK
	.align		4
.L_6223:
        /*0078*/ 	.byte	0x03, 0x50
        /*007a*/ 	.short	0x0000


	//----- nvinfo : EIATTR_MAXREG_COUNT
	.align		4
        /*007c*/ 	.byte	0x03, 0x1b
        /*007e*/ 	.short	0x00ff


	//----- nvinfo : EIATTR_MERCURY_ISA_VERSION
	.align		4
        /*0080*/ 	.byte	0x03, 0x5f
        /*0082*/ 	.short	0x0101


	//----- nvinfo : EIATTR_COOP_GROUP_MASK_REGIDS
	.align		4
        /*0084*/ 	.byte	0x04, 0x29
        /*0086*/ 	.short	(.L_6225 - .L_6224)


	//   ....[0]....
.L_6224:
        /*0088*/ 	.word	0xffffffff


	//   ....[1]....
        /*008c*/ 	.word	0xffffffff


	//   ....[2]....
        /*0090*/ 	.word	0xffffffff


	//   ....[3]....
        /*0094*/ 	.word	0xffffffff


	//   ....[4]....
        /*0098*/ 	.word	0xffffffff


	//----- nvinfo : EIATTR_COOP_GROUP_INSTR_OFFSETS
	.align		4
.L_6225:
        /*009c*/ 	.byte	0x04, 0x28
        /*009e*/ 	.short	(.L_6227 - .L_6226)


	//   ....[0]....
.L_6226:
        /*00a0*/ 	.word	0x00001210


	//   ....[1]....
        /*00a4*/ 	.word	0x00001230


	//   ....[2]....
        /*00a8*/ 	.word	0x00001250


	//   ....[3]....
        /*00ac*/ 	.word	0x00001270


	//   ....[4]....
        /*00b0*/ 	.word	0x00001290


	//----- nvinfo : EIATTR_VRC_CTA_INIT_COUNT
	.align		4
.L_6227:
        /*00b4*/ 	.byte	0x02, 0x4a
	.zero		1
	.zero		1


	//----- nvinfo : EIATTR_EXIT_INSTR_OFFSETS
	.align		4
        /*00b8*/ 	.byte	0x04, 0x1c
        /*00ba*/ 	.short	(.L_6229 - .L_6228)


	//   ....[0]....
.L_6228:
        /*00bc*/ 	.word	0x000012a0


	//   ....[1]....
        /*00c0*/ 	.word	0x00001ca0


	//   ....[2]....
        /*00c4*/ 	.word	0x00001ce0


	//----- nvinfo : EIATTR_CBANK_PARAM_SIZE
	.align		4
.L_6229:
        /*00c8*/ 	.byte	0x03, 0x19
        /*00ca*/ 	.short	0x0030


	//----- nvinfo : EIATTR_PARAM_CBANK
	.align		4
        /*00cc*/ 	.byte	0x04, 0x0a
        /*00ce*/ 	.short	(.L_6231 - .L_6230)
	.align		4
.L_6230:
        /*00d0*/ 	.word	index@(.nv.constant0._ZN43_GLOBAL__N__9ae7fba5_10_SoftMax_cu_9f978f6321softmax_warp_backwardIN3c108BFloat16ES2_fLi10ELb0ELb0EEEvPT0_PKT_S7_iiiPKb)
        /*00d4*/ 	.short	0x0380
        /*00d6*/ 	.short	0x0030


	//----- nvinfo : EIATTR_SW_WAR
	.align		4
.L_6231:
        /*00d8*/ 	.byte	0x04, 0x36
        /*00da*/ 	.short	(.L_6233 - .L_6232)
.L_6232:
        /*00dc*/ 	.word	0x00000008
.L_6233:


//--------------------- .nv.info._ZN43_GLOBAL__N__9ae7fba5_10_SoftMax_cu_9f978f6321softmax_warp_backwardIN3c108BFloat16ES2_fLi9ELb0ELb0EEEvPT0_PKT_S7_iiiPKb --------------------------
	.section	.nv.info._ZN43_GLOBAL__N__9ae7fba5_10_SoftMax_cu_9f978f6321softmax_warp_backwardIN3c108BFloat16ES2_fLi9ELb0ELb0EEEvPT0_PKT_S7_iiiPKb,"",@"SHT_CUDA_INFO"
	.sectionflags	@""
	.align	4


	//----- nvinfo : EIATTR_CUDA_API_VERSION
	.align		4
        /*0000*/ 	.byte	0x04, 0x37
        /*0002*/ 	.short	(.L_6235 - .L_6234)
.L_6234:
        /*0004*/ 	.word	0x00000082


	//----- nvinfo : EIATTR_KPARAM_INFO
	.align		4
.L_6235:
        /*0008*/ 	.byte	0x04, 0x17
        /*000a*/ 	.short	(.L_6237 - .L_6236)
.L_6236:
        /*000c*/ 	.word	0x00000000
        /*0010*/ 	.short	0x0006
        /*0012*/ 	.short	0x0028
        /*0014*/ 	.byte	0x00, 0xf5, 0x21, 0x00


	//----- nvinfo : EIATTR_KPARAM_INFO
	.align		4
.L_6237:
        /*0018*/ 	.byte	0x04, 0x17
        /*001a*/ 	.short	(.L_6239 - .L_6238)
.L_6238:
        /*001c*/ 	.word	0x00000000
        /*0020*/ 	.short	0x0005
        /*0022*/ 	.short	0x0020
        /*0024*/ 	.byte	0x00, 0xf0, 0x11, 0x00


	//----- nvinfo : EIATTR_KPARAM_INFO
	.align		4
.L_6239:
        /*0028*/ 	.byte	0x04, 0x17
        /*002a*/ 	.short	(.L_6241 - .L_6240)
.L_6240:
        /*002c*/ 	.word	0x00000000
        /*0030*/ 	.short	0x0004
        /*0032*/ 	.short	0x001c
        /*0034*/ 	.byte	0x00, 0xf0, 0x11, 0x00


	//----- nvinfo : EIATTR_KPARAM_INFO
	.align		4
.L_6241:
        /*0038*/ 	.byte	0x04, 0x17
        /*003a*/ 	.short	(.L_6243 - .L_6242)
.L_6242:
        /*003c*/ 	.word	0x00000000
        /*0040*/ 	.short	0x0003
        /*0042*/ 	.short	0x0018
        /*0044*/ 	.byte	0x00, 0xf0, 0x11, 0x00


	//----- nvinfo : EIATTR_KPARAM_INFO
	.align		4
.L_6243:
        /*0048*/ 	.byte	0x04, 0x17
        /*004a*/ 	.short	(.L_6245 - .L_6244)
.L_6244:
        /*004c*/ 	.word	0x00000000
        /*0050*/ 	.short	0x0002
        /*0052*/ 	.short	0x0010
        /*0054*/ 	.byte	0x00, 0xf5, 0x21, 0x00


	//----- nvinfo : EIATTR_KPARAM_INFO
	.align		4
.L_6245:
        /*0058*/ 	.byte	0x04, 0x17
        /*005a*/ 	.short	(.L_6247 - .L_6246)
.L_6246:
        /*005c*/ 	.word	0x00000000
        /*0060*/ 	.short	0x0001
        /*0062*/ 	.short	0x0008
        /*0064*/ 	.byte	0x00, 0xf5, 0x21, 0x00


	//----- nvinfo : EIATTR_KPARAM_INFO
	.align		4
.L_6247:
        /*0068*/ 	.byte	0x04, 0x17
        /*006a*/ 	.short	(.L_6249 - .L_6248)
.L_6248:
        /*006c*/ 	.word	0x00000000
        /*0070*/ 	.short	0x0000
        /*0072*/ 	.short	0x0000
        /*0074*/ 	.byte	0x00, 0xf5, 0x21, 0x00


	//----- nvinfo : EIATTR_SPARSE_MMA_MASK
	.align		4
.L_6249:
        /*0078*/ 	.byte	0x03, 0x50
        /*007a*/ 	.short	0x0000


	//----- nvinfo : EIATTR_MAXREG_COUNT
	.align		4
        /*007c*/ 	.byte	0x03, 0x1b
        /*007e*/ 	.short	0x00ff


	//----- nvinfo : EIATTR_MERCURY_ISA_VERSION
	.align		4
        /*0080*/ 	.byte	0x03, 0x5f
        /*0082*/ 	.short	0x0101


	//----- nvinfo : EIATTR_COOP_GROUP_MASK_REGIDS
	.align		4
        /*0084*/ 	.byte	0x04, 0x29
        /*0086*/ 	.short	(.L_6251 - .L_6250)


	//   ....[0]....
.L_6250:
        /*0088*/ 	.word	0xffffffff


	//   ....[1]....
        /*008c*/ 	.word	0xffffffff


	//   ....[2]....
        /*0090*/ 	.word	0xffffffff


	//   ....[3]....
        /*0094*/ 	.word	0xffffffff


	//   ....[4]....
        /*0098*/ 	.word	0xffffffff


	//----- nvinfo : EIATTR_COOP_GROUP_INSTR_OFFSETS
	.align		4
.L_6251:
        /*009c*/ 	.byte	0x04, 0x28
        /*009e*/ 	.short	(.L_6253 - .L_6252)


	//   ....[0]....
.L_6252:
        /*00a0*/ 	.word	0x00000970


	//   ....[1]....
        /*00a4*/ 	.word	0x00000990


	//   ....[2]....
        /*00a8*/ 	.word	0x000009b0


	//   ....[3]....
        /*00ac*/ 	.word	0x000009d0


	//   ....[4]....
        /*00b0*/ 	.word	0x00000a10


	//----- nvinfo : EIATTR_VRC_CTA_INIT_COUNT
	.align		4
.L_6253:
        /*00b4*/ 	.byte	0x02, 0x4a
	.zero		1
	.zero		1


	//----- nvinfo : EIATTR_EXIT_INSTR_OFFSETS
	.align		4
        /*00b8*/ 	.byte	0x04, 0x1c
        /*00ba*/ 	.short	(.L_6255 - .L_6254)


	//   ....[0]....
.L_6254:
        /*00bc*/ 	.word	0x00000a20


	//   ....[1]....
        /*00c0*/ 	.word	0x00000f20


	//   ....[2]....
        /*00c4*/ 	.word	0x00000f60


	//----- nvinfo : EIATTR_CBANK_PARAM_SIZE
	.align		4
.L_6255:
        /*00c8*/ 	.byte	0x03, 0x19
        /*00ca*/ 	.short	0x0030


	//----- nvinfo : EIATTR_PARAM_CBANK
	.align		4
        /*00cc*/ 	.byte	0x04, 0x0a
        /*00ce*/ 	.short	(.L_6257 - .L_6256)
	.align		4
.L_6256:
        /*00d0*/ 	.word	index@(.nv.constant0._ZN43_GLOBAL__N__9ae7fba5_10_SoftMax_cu_9f978f6321softmax_warp_backwardIN3c108BFloat16ES2_fLi9ELb0ELb0EEEvPT0_PKT_S7_iiiPKb)
        /*00d4*/ 	.short	0x0380
        /*00d6*/ 	.short	0x0030


	//----- nvinfo : EIATTR_SW_WAR
	.align		4
.L_6257:
        /*00d8*/ 	.byte	0x04, 0x36
        /*00da*/ 	.short	(.L_6259 - .L_6258)
.L_6258:
        /*00dc*/ 	.word	0x00000008
.L_6259:


//--------------------- .nv.info._ZN43_GLOBAL__N__9ae7fba5_10_SoftMax_cu_9f978f6321softmax_warp_backwardIN3c108BFloat16ES2_fLi8ELb0ELb0EEEvPT0_PKT_S7_iiiPKb --------------------------
	.section	.nv.info._ZN43_GLOBAL__N__9ae7fba5_10_SoftMax_cu_9f978f6321softmax_warp_backwardIN3c108BFloat16ES2_fLi8ELb0ELb0EEEvPT0_PKT_S7_iiiPKb,"",@"SHT_CUDA_INFO"
	.sectionflags	@""
	.align	4


	//----- nvinfo : EIATTR_CUDA_API_VERSION
	.align		4
        /*0000*/ 	.byte	0x04, 0x37
        /*0002*/ 	.short	(.L_6261 - .L_6260)
.L_6260:
        /*0004*/ 	.word	0x00000082


	//----- nvinfo : EIATTR_KPARAM_INFO
	.align		4
.L_6261:
        /*0008*/ 	.byte	0x04, 0x17
        /*000a*/ 	.short	(.L_6263 - .L_6262)
.L_6262:
        /*000c*/ 	.word	0x00000000
        /*0010*/ 	.short	0x0006
        /*0012*/ 	.short	0x0028
        /*0014*/ 	.byte	0x00, 0xf5, 0x21, 0x00


	//----- nvinfo : EIATTR_KPARAM_INFO
	.align		4
.L_6263:
        /*0018*/ 	.byte	0x04, 0x17
        /*001a*/ 	.short	(.L_6265 - .L_6264)
.L_6264:
        /*001c*/ 	.word	0x00000000
        /*0020*/ 	.short	0x0005
        /*0022*/ 	.short	0x0020
        /*0024*/ 	.byte	0x00, 0xf0, 0x11, 0x00


	//----- nvinfo : EIATTR_KPARAM_INFO
	.align		4
.L_6265:
        /*0028*/ 	.byte	0x04, 0x17
        /*002a*/ 	.short	(.L_6267 - .L_6266)
.L_6266:
        /*002c*/ 	.word	0x00000000
        /*0030*/ 	.short	0x0004
        /*0032*/ 	.short	0x001c
        /*0034*/ 	.byte	0x00, 0xf0, 0x11, 0x00


	//----- nvinfo : EIATTR_KPARAM_INFO
	.align		4
.L_6267:
        /*0038*/ 	.byte	0x04, 0x17
        /*003a*/ 	.short	(.L_6269 - .L_6268)
.L_6268:
        /*003c*/ 	.word	0x00000000
        /*0040*/ 	.short	0x0003
        /*0042*/ 	.short	0x0018
        /*0044*/ 	.byte	0x00, 0xf0, 0x11, 0x00


	//----- nvinfo : EIATTR_KPARAM_INFO
	.align		4
.L_6269:
        /*0048*/ 	.byte	0x04, 0x17
        /*004a*/ 	.short	(.L_6271 - .L_6270)
.L_6270:
        /*004c*/ 	.word	0x00000000
        /*0050*/ 	.short	0x0002
        /*0052*/ 	.short	0x0010
        /*0054*/ 	.byte	0x00, 0xf5, 0x21, 0x00


	//----- nvinfo : EIATTR_KPARAM_INFO
	.align		4
.L_6271:
        /*0058*/ 	.byte	0x04, 0x17
        /*005a*/ 	.short	(.L_6273 - .L_6272)
.L_6272:
        /*005c*/ 	.word	0x00000000
        /*0060*/ 	.short	0x0001
        /*0062*/ 	.short	0x0008
        /*0064*/ 	.byte	0x00, 0xf5, 0x21, 0x00


	//----- nvinfo : EIATTR_KPARAM_INFO
	.align		4
.L_6273:
        /*0068*/ 	.byte	0x04, 0x17
        /*006a*/ 	.short	(.L_6275 - .L_6274)
.L_6274:
        /*006c*/ 	.word	0x00000000
        /*0070*/ 	.short	0x0000
        /*0072*/ 	.short	0x0000
        /*0074*/ 	.byte	0x00, 0xf5, 0x21, 0x00


	//----- nvinfo : EIATTR_SPARSE_MMA_MASK
	.align		4
.L_6275:
        /*0078*/ 	.byte	0x03, 0x50
        /*007a*/ 	.short	0x0000


	//----- nvinfo : EIATTR_MAXREG_COUNT
	.align		4
        /*007c*/ 	.byte	0x03, 0x1b
        /*007e*/ 	.short	0x00ff


	//----- nvinfo : EIATTR_MERCURY_ISA_VERSION
	.align		4
        /*0080*/ 	.byte	0x03, 0x5f
        /*0082*/ 	.short	0x0101


	//----- nvinfo : EIATTR_COOP_GROUP_MASK_REGIDS
	.align		4
        /*0084*/ 	.byte	0x04, 0x29
        /*0086*/ 	.short	(.L_6277 - .L_6276)


	//   ....[0]....
.L_6276:
        /*0088*/ 	.word	0xffffffff


	//   ....[1]....
        /*008c*/ 	.word	0xffffffff


	//   ....[2]....
        /*0090*/ 	.word	0xffffffff


	//   ....[3]....
        /*0094*/ 	.word	0xffffffff


	//   ....[4]....
        /*0098*/ 	.word	0xffffffff


	//----- nvinfo : EIATTR_COOP_GROUP_INSTR_OFFSETS
	.align		4
.L_6277:
        /*009c*/ 	.byte	0x04, 0x28
        /*009e*/ 	.short	(.L_6279 - .L_6278)


	//   ....[0]....
.L_6278:
        /*00a0*/ 	.word	0x00000610


	//   ....[1]....
        /*00a4*/ 	.word	0x00000630


	//   ....[2]....
        /*00a8*/ 	.word	0x00000650


	//   ....[3]....
        /*00ac*/ 	.word	0x00000680


	//   ....[4]....
        /*00b0*/ 	.word	0x000006a0


	//----- nvinfo : EIATTR_VRC_CTA_INIT_COUNT
	.align		4
.L_6279:
        /*00b4*/ 	.byte	0x02, 0x4a
	.zero		1
	.zero		1


	//----- nvinfo : EIATTR_EXIT_INSTR_OFFSETS
	.align		4
        /*00b8*/ 	.byte	0x04, 0x1c
        /*00ba*/ 	.short	(.L_6281 - .L_6280)


	//   ....[0]....
.L_6280:
        /*00bc*/ 	.word	0x000006b0


	//   ....[1]....
        /*00c0*/ 	.word	0x00000880


	//   ....[2]....
        /*00c4*/ 	.word	0x000008c0


	//----- nvinfo : EIATTR_CBANK_PARAM_SIZE
	.align		4
.L_6281:
        /*00c8*/ 	.byte	0x03, 0x19
        /*00ca*/ 	.short	0x0030


	//----- nvinfo : EIATTR_PARAM_CBANK
	.align		4
        /*00cc*/ 	.byte	0x04, 0x0a
        /*00ce*/ 	.short	(.L_6283 - .L_6282)
	.align		4
.L_6282:
        /*00d0*/ 	.word	index@(.nv.constant0._ZN43_GLOBAL__N__9ae7fba5_10_SoftMax_cu_9f978f6321softmax_warp_backwardIN3c108BFloat16ES2_fLi8ELb0ELb0EEEvPT0_PKT_S7_iiiPKb)
        /*00d4*/ 	.short	0x0380
        /*00d6*/ 	.short	0x0030


	//----- nvinfo : EIATTR_SW_WAR
	.align		4
.L_6283:
        /*00d8*/ 	.byte	0x04, 0x36
        /*00da*/ 	.short	(.L_6285 - .L_6284)
.L_6284:
        /*00dc*/ 	.word	0x00000008
.L_6285:


//--------------------- .nv.info._ZN43_GLOBAL__N__9ae7fba5_10_SoftMax_cu_9f978f6321softmax_warp_backwardIN3c108BFloat16ES2_fLi7ELb0ELb0EEEvPT0_PKT_S7_iiiPKb --------------------------
	.section	.nv.info._ZN43_GLOBAL__N__9ae7fba5_10_SoftMax_cu_9f978f6321softmax_warp_backwardIN3c108BFloat16ES2_fLi7ELb0ELb0EEEvPT0_PKT_S7_iiiPKb,"",@"SHT_CUDA_INFO"
	.sectionflags	@""
	.align	4


	//----- nvinfo : EIATTR_CUDA_API_VERSION
	.align		4
        /*0000*/ 	.byte	0x04, 0x37
        /*0002*/ 	.short	(.L_6287 - .L_6286)
.L_6286:
        /*0004*/ 	.word	0x00000082


	//----- nvinfo : EIATTR_KPARAM_INFO
	.align		4
.L_6287:
        /*0008*/ 	.byte	0x04, 0x17
        /*000a*/ 	.short	(.L_6289 - .L_6288)
.L_6288:
        /*000c*/ 	.word	0x00000000
        /*0010*/ 	.short	0x0006
        /*0012*/ 	.short	0x0028
        /*0014*/ 	.byte	0x00, 0xf5, 0x21, 0x00


	//----- nvinfo : EIATTR_KPARAM_INFO
	.align		4
.L_6289:
        /*0018*/ 	.byte	0x04, 0x17
        /*001a*/ 	.short	(.L_6291 - .L_6290)
.L_6290:
        /*001c*/ 	.word	0x00000000
        /*0020*/ 	.short	0x0005
        /*0022*/ 	.short	0x0020
        /*0024*/ 	.byte	0x00, 0xf0, 0x11, 0x00


	//----- nvinfo : EIATTR_KPARAM_INFO
	.align		4
.L_6291:
        /*0028*/ 	.byte	0x04, 0x17
        /*002a*/ 	.short	(.L_6293 - .L_6292)
.L_6292:
        /*002c*/ 	.word	0x00000000
        /*0030*/ 	.short	0x0004
        /*0032*/ 	.short	0x001c
        /*0034*/ 	.byte	0x00, 0xf0, 0x11, 0x00


	//----- nvinfo : EIATTR_KPARAM_INFO
	.align		4
.L_6293:
        /*0038*/ 	.byte	0x04, 0x17
        /*003a*/ 	.short	(.L_6295 - .L_6294)
.L_6294:
        /*003c*/ 	.word	0x00000000
        /*0040*/ 	.short	0x0003
        /*0042*/ 	.short	0x0018
        /*0044*/ 	.byte	0x00, 0xf0, 0x11, 0x00


	//----- nvinfo : EIATTR_KPARAM_INFO
	.align		4
.L_6295:
        /*0048*/ 	.byte	0x04, 0x17
        /*004a*/ 	.short	(.L_6297 - .L_6296)
.L_6296:
        /*004c*/ 	.word	0x00000000
        /*0050*/ 	.short	0x0002
        /*0052*/ 	.short	0x0010
        /*0054*/ 	.byte	0x00, 0xf5, 0x21, 0x00


	//----- nvinfo : EIATTR_KPARAM_INFO
	.align		4
.L_6297:
        /*0058*/ 	.byte	0x04, 0x17
        /*005a*/ 	.short	(.L_6299 - .L_6298)
.L_6298:
        /*005c*/ 	.word	0x00000000
        /*0060*/ 	.short	0x0001
        /*0062*/ 	.short	0x0008
        /*0064*/ 	.byte	0x00, 0xf5, 0x21, 0x00


	//----- nvinfo : EIATTR_KPARAM_INFO
	.align		4
.L_6299:
        /*0068*/ 	.byte	0x04, 0x17
        /*006a*/ 	.short	(.L_6301 - .L_6300)
.L_6300:
        /*006c*/ 	.word	0x00000000
        /*0070*/ 	.short	0x0000
        /*0072*/ 	.short	0x0000
        /*0074*/ 	.byte	0x00, 0xf5, 0x21, 0x00


	//----- nvinfo : EIATTR_SPARSE_MMA_MASK
	.align		4
.L_6301:
        /*0078*/ 	.byte	0x03, 0x50
        /*007a*/ 	.short	0x0000


	//----- nvinfo : EIATTR_MAXREG_COUNT
	.align		4
        /*007c*/ 	.byte	0x03, 0x1b
        /*007e*/ 	.short	0x00ff


	//----- nvinfo : EIATTR_MERCURY_ISA_VERSION
	.align		4
        /*0080*/ 	.byte	0x03, 0x5f
        /*0082*/ 	.short	0x0101


	//----- nvinfo : EIATTR_COOP_GROUP_MASK_REGIDS
	.align		4
        /*0084*/ 	.byte	0x04, 0x29
        /*0086*/ 	.short	(.L_6303 - .L_6302)


	//   ....[0]....
.L_6302:
        /*0088*/ 	.word	0xffffffff


	//   ....[1]....
        /*008c*/ 	.word	0xffffffff


	//   ....[2]....
        /*0090*/ 	.word	0xffffffff


	//   ....[3]....
        /*0094*/ 	.word	0xffffffff


	//   ....[4]....
        /*0098*/ 	.word	0xffffffff


	//   ....[5]....
        /*009c*/ 	.word	0xffffffff


	//   ....[6]....
        /*00a0*/ 	.word	0xffffffff


	//   ....[7]....
        /*00a4*/ 	.word	0xffffffff


	//   ....[8]....
        /*00a8*/ 	.word	0xffffffff


	//   ....[9]....
        /*00ac*/ 	.word	0xffffffff


	//----- nvinfo : EIATTR_COOP_GROUP_INSTR_OFFSETS
	.align		4
.L_6303:
        /*00b0*/ 	.byte	0x04, 0x28
        /*00b2*/ 	.short	(.L_6305 - .L_6304)


	//   ....[0]....
.L_6304:
        /*00b4*/ 	.word	0x000004e0


	//   ....[1]....
        /*00b8*/ 	.word	0x00000550


	//   ....[2]....
        /*00bc*/ 	.word	0x00000560


	//   ....[3]....
        /*00c0*/ 	.word	0x00000580


	//   ....[4]....
        /*00c4*/ 	.word	0x000005a0


	//   ....[5]....
        /*00c8*/ 	.word	0x000005c0


	//   ....[6]....
        /*00cc*/ 	.word	0x000005e0


	//   ....[7]....
        /*00d0*/ 	.word	0x00000600


	//   ....[8]....
        /*00d4*/ 	.word	0x00000630


	//   ....[9]....
        /*00d8*/ 	.word	0x00000650


	//----- nvinfo : EIATTR_VRC_CTA_INIT_COUNT
	.align		4
.L_6305:
        /*00dc*/ 	.byte	0x02, 0x4a
	.zero		1
	.zero		1


	//----- nvinfo : EIATTR_EXIT_INSTR_OFFSETS
	.align		4
        /*00e0*/ 	.byte	0x04, 0x1c
        /*00e2*/ 	.short	(.L_6307 - .L_6306)


	//   ....[0]....
.L_6306:
        /*00e4*/ 	.word	0x00000660


	//   ....[1]....
        /*00e8*/ 	.word	0x000007d0


	//   ....[2]....
        /*00ec*/ 	.word	0x000008a0


	//   ....[3]....
        /*00f0*/ 	.word	0x000008e0


	//----- nvinfo : EIATTR_CBANK_PARAM_SIZE
	.align		4
.L_6307:
        /*00f4*/ 	.byte	0x03, 0x19
        /*00f6*/ 	.short	0x0030


	//----- nvinfo : EIATTR_PARAM_CBANK
	.align		4
        /*00f8*/ 	.byte	0x04, 0x0a
        /*00fa*/ 	.short	(.L_6309 - .L_6308)
	.align		4
.L_6308:
        /*00fc*/ 	.word	index@(.nv.constant0._ZN43_GLOBAL__N__9ae7fba5_10_SoftMax_cu_9f978f6321softmax_warp_backwardIN3c108BFloat16ES2_fLi7ELb0ELb0EEEvPT0_PKT_S7_iiiPKb)
        /*0100*/ 	.short	0x0380
        /*0102*/ 	.short	0x0030


	//----- nvinfo : EIATTR_SW_WAR
	.align		4
.L_6309:
        /*0104*/ 	.byte	0x04, 0x36
        /*0106*/ 	.short	(.L_6311 - .L_6310)
.L_6310:
        /*0108*/ 	.word	0x00000008
.L_6311:


//--------------------- .nv.info._ZN43_GLOBAL__N__9ae7fba5_10_SoftMax_cu_9f978f6321softmax_warp_backwardIN3c108BFloat16ES2_fLi6ELb0ELb0EEEvPT0_PKT_S7_iiiPKb --------------------------
	.section	.nv.info._ZN43_GLOBAL__N__9ae7fba5_10_SoftMax_cu_9f978f6321softmax_warp_backwardIN3c108BFloat16ES2_fLi6ELb0ELb0EEEvPT0_PKT_S7_iiiPKb,"",@"SHT_CUDA_INFO"
	.sectionflags	@""
	.align	4


	//----- nvinfo : EIATTR_CUDA_API_VERSION
	.align		4
        /*0000*/ 	.byte	0x04, 0x37
        /*0002*/ 	.short	(.L_6313 - .L_6312)
.L_6312:
        /*0004*/ 	.word	0x00000082


	//----- nvinfo : EIATTR_KPARAM_INFO
	.align		4
.L_6313:
        /*0008*/ 	.byte	0x04, 0x17
        /*000a*/ 	.short	(.L_6315 - .L_6314)
.L_6314:
        /*000c*/ 	.word	0x00000000
        /*0010*/ 	.short	0x0006
        /*0012*/ 	.short	0x0028
        /*0014*/ 	.byte	0x00, 0xf5, 0x21, 0x00


	//----- nvinfo : EIATTR_KPARAM_INFO
	.align		4
.L_6315:
        /*0018*/ 	.byte	0x04, 0x17
        /*001a*/ 	.short	(.L_6317 - .L_6316)
.L_6316:
        /*001c*/ 	.word	0x00000000
        /*0020*/ 	.short	0x0005
        /*0022*/ 	.short	0x0020
        /*0024*/ 	.byte	0x00, 0xf0, 0x11, 0x00


	//----- nvinfo : EIATTR_KPARAM_INFO
	.align		4
.L_6317:
        /*0028*/ 	.byte	0x04, 0x17
        /*002a*/ 	.short	(.L_6319 - .L_6318)
.L_6318:
        /*002c*/ 	.word	0x00000000
        /*0030*/ 	.short	0x0004
        /*0032*/ 	.short	0x001c
        /*0034*/ 	.byte	0x00, 0xf0, 0x11, 0x00


	//----- nvinfo : EIATTR_KPARAM_INFO
	.align		4
.L_6319:
        /*0038*/ 	.byte	0x04, 0x17
        /*003a*/ 	.short	(.L_6321 - .L_6320)
.L_6320:
        /*003c*/ 	.word	0x00000000
        /*0040*/ 	.short	0x0003
        /*0042*/ 	.short	0x0018
        /*0044*/ 	.byte	0x00, 0xf0, 0x11, 0x00


	//----- nvinfo : EIATTR_KPARAM_INFO
	.align		4
.L_6321:
        /*0048*/ 	.byte	0x04, 0x17
        /*004a*/ 	.short	(.L_6323 - .L_6322)
.L_6322:
        /*004c*/ 	.word	0x00000000
        /*0050*/ 	.short	0x0002
        /*0052*/ 	.short	0x0010
        /*0054*/ 	.byte	0x00, 0xf5, 0x21, 0x00


	//----- nvinfo : EIATTR_KPARAM_INFO
	.align		4
.L_6323:
        /*0058*/ 	.byte	0x04, 0x17
        /*005a*/ 	.short	(.L_6325 - .L_6324)
.L_6324:
        /*005c*/ 	.word	0x00000000
        /*0060*/ 	.short	0x0001
        /*0062*/ 	.short	0x0008
        /*0064*/ 	.byte	0x00, 0xf5, 0x21, 0x00


	//----- nvinfo : EIATTR_KPARAM_INFO
	.align		4
.L_6325:
        /*0068*/ 	.byte	0x04, 0x17
        /*006a*/ 	.short	(.L_6327 - .L_6326)
.L_6326:
        /*006c*/ 	.word	0x00000000
        /*0070*/ 	.short	0x0000
        /*0072*/ 	.short	0x0000
        /*0074*/ 	.byte	0x00, 0xf5, 0x21, 0x00


	//----- nvinfo : EIATTR_SPARSE_MMA_MASK
	.align		4
.L_6327:
        /*0078*/ 	.byte	0x03, 0x50
        /*007a*/ 	.short	0x0000


	//----- nvinfo : EIATTR_MAXREG_COUNT
	.align		4
        /*007c*/ 	.byte	0x03, 0x1b
        /*007e*/ 	.short	0x00ff


	//----- nvinfo : EIATTR_MERCURY_ISA_VERSION
	.align		4
        /*0080*/ 	.byte	0x03, 0x5f
        /*0082*/ 	.short	0x0101


	//----- nvinfo : EIATTR_COOP_GROUP_MASK_REGIDS
	.align		4
        /*0084*/ 	.byte	0x04, 0x29
        /*0086*/ 	.short	(.L_6329 - .L_6328)


	//   ....[0]....
.L_6328:
        /*0088*/ 	.word	0xffffffff


	//   ....[1]....
        /*008c*/ 	.word	0xffffffff


	//   ....[2]....
        /*0090*/ 	.word	0xffffffff


	//   ....[3]....
        /*0094*/ 	.word	0xffffffff


	//   ....[4]....
        /*0098*/ 	.word	0xffffffff


	//   ....[5]....
        /*009c*/ 	.word	0xffffffff


	//   ....[6]....
        /*00a0*/ 	.word	0xffffffff


	//   ....[7]....
        /*00a4*/ 	.word	0xffffffff


	//   ....[8]....
        /*00a8*/ 	.word	0xffffffff


	//   ....[9]....
        /*00ac*/ 	.word	0xffffffff


	//----- nvinfo : EIATTR_COOP_GROUP_INSTR_OFFSETS
	.align		4
.L_6329:
        /*00b0*/ 	.byte	0x04, 0x28
        /*00b2*/ 	.short	(.L_6331 - .L_6330)


	//   ....[0]....
.L_6330:
        /*00b4*/ 	.word	0x00000300


	//   ....[1]....
        /*00b8*/ 	.word	0x00000310


	//   ....[2]....
        /*00bc*/ 	.word	0x00000340


	//   ....[3]....
        /*00c0*/ 	.word	0x00000350


	//   ....[4]....
        /*00c4*/ 	.word	0x00000380


	//   ....[5]....
        /*00c8*/ 	.word	0x00000390


	//   ....[6]....
        /*00cc*/ 	.word	0x000003c0


	//   ....[7]....
        /*00d0*/ 	.word	0x000003d0


	//   ....[8]....
        /*00d4*/ 	.word	0x00000400


	//   ....[9]....
        /*00d8*/ 	.word	0x00000410


	//----- nvinfo : EIATTR_VRC_CTA_INIT_COUNT
	.align		4
.L_6331:
        /*00dc*/ 	.byte	0x02, 0x4a
	.zero		1
	.zero		1


	//----- nvinfo : EIATTR_EXIT_INSTR_OFFSETS
	.align		4
        /*00e0*/ 	.byte	0x04, 0x1c
        /*00e2*/ 	.short	(.L_6333 - .L_6332)


	//   ....[0]....
.L_6332:
        /*00e4*/ 	.word	0x00000420


	//   ....[1]....
        /*00e8*/ 	.word	0x00000540


	//   ....[2]....
        /*00ec*/ 	.word	0x000005b0


	//   ....[3]....
        /*00f0*/ 	.word	0x000005f0


	//----- nvinfo : EIATTR_CBANK_PARAM_SIZE
	.align		4
.L_6333:
        /*00f4*/ 	.byte	0x03, 0x19
        /*00f6*/ 	.short	0x0030


	//----- nvinfo : EIATTR_PARAM_CBANK
	.align		4
        /*00f8*/ 	.byte	0x04, 0x0a
        /*00fa*/ 	.short	(.L_6335 - .L_6334)
	.align		4
.L_6334:
        /*00fc*/ 	.word	index@(.nv.constant0._ZN43_GLOBAL__N__9ae7fba5_10_SoftMax_cu_9f978f6321softmax_warp_backwardIN3c108BFloat16ES2_fLi6ELb0ELb0EEEvPT0_PKT_S7_iiiPKb)
        /*0100*/ 	.short	0x0380
        /*0102*/ 	.short	0x0030


	//----- nvinfo : EIATTR_SW_WAR
	.align		4
.L_6335:
        /*0104*/ 	.byte	0x04, 0x36
        /*0106*/ 	.short	(.L_6337 - .L_6336)
.L_6336:
        /*0108*/ 	.word	0x00000008
.L_6337:


//--------------------- .nv.info._ZN43_GLOBAL__N__9ae7fba5_10_SoftMax_cu_9f978f6321softmax_warp_backwardIN3c108BFloat16ES2_fLi5ELb0ELb0EEEvPT0_PKT_S7_iiiPKb --------------------------
	.section	.nv.info._ZN43_GLOBAL__N__9ae7fba5_10_SoftMax_cu_9f978f6321softmax_warp_backwardIN3c108BFloat16ES2_fLi5ELb0ELb0EEEvPT0_PKT_S7_iiiPKb,"",@"SHT_CUDA_INFO"
	.sectionflags	@""
	.align	4


	//----- nvinfo : EIATTR_CUDA_API_VERSION
	.align		4
        /*0000*/ 	.byte	0x04, 0x37
        /*0002*/ 	.short	(.L_6339 - .L_6338)
.L_6338:
        /*0004*/ 	.word	0x00000082


	//----- nvinfo : EIATTR_KPARAM_INFO
	.align		4
.L_6339:
        /*0008*/ 	.byte	0x04, 0x17
        /*000a*/ 	.short	(.L_6341 - .L_6340)
.L_6340:
        /*000c*/ 	.word	0x00000000
        /*0010*/ 	.short	0x0006
        /*0012*/ 	.short	0x0028
        /*0014*/ 	.byte	0x00, 0xf5, 0x21, 0x00


	//----- nvinfo : EIATTR_KPARAM_INFO
	.align		4
.L_6341:
        /*0018*/ 	.byte	0x04, 0x17
        /*001a*/ 	.short	(.L_6343 - .L_6342)
.L_6342:
        /*001c*/ 	.word	0x00000000
        /*0020*/ 	.short	0x0005
        /*0022*/ 	.short	0x0020
        /*0024*/ 	.byte	0x00, 0xf0, 0x11, 0x00


	//----- nvinfo : EIATTR_KPARAM_INFO
	.align		4
.L_6343:
        /*0028*/ 	.byte	0x04, 0x17
        /*002a*/ 	.short	(.L_6345 - .L_6344)
.L_6344:
        /*002c*/ 	.word	0x00000000
        /*0030*/ 	.short	0x0004
        /*0032*/ 	.short	0x001c
        /*0034*/ 	.byte	0x00, 0xf0, 0x11, 0x00


	//----- nvinfo : EIATTR_KPARAM_INFO
	.align		4
.L_6345:
        /*0038*/ 	.byte	0x04, 0x17
        /*003a*/ 	.short	(.L_6347 - .L_6346)
.L_6346:
        /*003c*/ 	.word	0x00000000
        /*0040*/ 	.short	0x0003
        /*0042*/ 	.short	0x0018
        /*0044*/ 	.byte	0x00, 0xf0, 0x11, 0x00


	//----- nvinfo : EIATTR_KPARAM_INFO
	.align		4
.L_6347:
        /*0048*/ 	.byte	0x04, 0x17
        /*004a*/ 	.short	(.L_6349 - .L_6348)
.L_6348:
        /*004c*/ 	.word	0x00000000
        /*0050*/ 	.short	0x0002
        /*0052*/ 	.short	0x0010
        /*0054*/ 	.byte	0x00, 0xf5, 0x21, 0x00


	//----- nvinfo : EIATTR_KPARAM_INFO
	.align		4
.L_6349:
        /*0058*/ 	.byte	0x04, 0x17
        /*005a*/ 	.short	(.L_6351 - .L_6350)
.L_6350:
        /*005c*/ 	.word	0x00000000
        /*0060*/ 	.short	0x0001
        /*0062*/ 	.short	0x0008
        /*0064*/ 	.byte	0x00, 0xf5, 0x21, 0x00


	//----- nvinfo : EIATTR_KPARAM_INFO
	.align		4
.L_6351:
        /*0068*/ 	.byte	0x04, 0x17
        /*006a*/ 	.short	(.L_6353 - .L_6352)
.L_6352:
        /*006c*/ 	.word	0x00000000
        /*0070*/ 	.short	0x0000
        /*0072*/ 	.short	0x0000
        /*0074*/ 	.byte	0x00, 0xf5, 0x21, 0x00


	//----- nvinfo : EIATTR_SPARSE_MMA_MASK
	.align		4
.L_6353:
        /*0078*/ 	.byte	0x03, 0x50
        /*007a*/ 	.short	0x0000


	//----- nvinfo : EIATTR_MAXREG_COUNT
	.align		4
        /*007c*/ 	.byte	0x03, 0x1b
        /*007e*/ 	.short	0x00ff


	//----- nvinfo : EIATTR_MERCURY_ISA_VERSION
	.align		4
        /*0080*/ 	.byte	0x03, 0x5f
        /*0082*/ 	.short	0x0101


	//----- nvinfo : EIATTR_COOP_GROUP_MASK_REGIDS
	.align		4
        /*0084*/ 	.byte	0x04, 0x29
        /*0086*/ 	.short	(.L_6355 - .L_6354)


	//   ....[0]....
.L_6354:
        /*0088*/ 	.word	0xffffffff


	//   ....[1]....
        /*008c*/ 	.word	0xffffffff


	//   ....[2]....
        /*0090*/ 	.word	0xffffffff


	//   ....[3]....
        /*0094*/ 	.word	0xffffffff


	//   ....[4]....
        /*0098*/ 	.word	0xffffffff


	//   ....[5]....
        /*009c*/ 	.word	0xffffffff


	//   ....[6]....
        /*00a0*/ 	.word	0xffffffff


	//   ....[7]....
        /*00a4*/ 	.word	0xffffffff


	//   ....[8]....
        /*00a8*/ 	.word	0xffffffff


	//   ....[9]....
        /*00ac*/ 	.word	0xffffffff


	//----- nvinfo : EIATTR_COOP_GROUP_INSTR_OFFSETS
	.align		4
.L_6355:
        /*00b0*/ 	.byte	0x04, 0x28
        /*00b2*/ 	.short	(.L_6357 - .L_6356)


	//   ....[0]....
.L_6356:
        /*00b4*/ 	.word	0x000002e0


	//   ....[1]....
        /*00b8*/ 	.word	0x000002f0


	//   ....[2]....
        /*00bc*/ 	.word	0x00000320


	//   ....[3]....
        /*00c0*/ 	.word	0x00000330


	//   ....[4]....
        /*00c4*/ 	.word	0x00000360


	//   ....[5]....
        /*00c8*/ 	.word	0x00000370


	//   ....[6]....
        /*00cc*/ 	.word	0x000003a0


	//   ....[7]....
        /*00d0*/ 	.word	0x000003b0


	//   ....[8]....
        /*00d4*/ 	.word	0x000003e0


	//   ....[9]....
        /*00d8*/ 	.word	0x000003f0


	//----- nvinfo : EIATTR_VRC_CTA_INIT_COUNT
	.align		4
.L_6357:
        /*00dc*/ 	.byte	0x02, 0x4a
	.zero		1
	.zero		1


	//----- nvinfo : EIATTR_EXIT_INSTR_OFFSETS
	.align		4
        /*00e0*/ 	.byte	0x04, 0x1c
        /*00e2*/ 	.short	(.L_6359 - .L_6358)


	//   ....[0]....
.L_6358:
        /*00e4*/ 	.word	0x00000400


	//   ....[1]....
        /*00e8*/ 	.word	0x000004c0


	//   ....[2]....
        /*00ec*/ 	.word	0x00000580


	//----- nvinfo : EIATTR_CBANK_PARAM_SIZE
	.align		4
.L_6359:
        /*00f0*/ 	.byte	0x03, 0x19
        /*00f2*/ 	.short	0x0030


	//----- nvinfo : EIATTR_PARAM_CBANK
	.align		4
        /*00f4*/ 	.byte	0x04, 0x0a
        /*00f6*/ 	.short	(.L_6361 - .L_6360)
	.align		4
.L_6360:
        /*00f8*/ 	.word	index@(.nv.constant0._ZN43_GLOBAL__N__9ae7fba5_10_SoftMax_cu_9f978f6321softmax_warp_backwardIN3c108BFloat16ES2_fLi5ELb0ELb0EEEvPT0_PKT_S7_iiiPKb)
        /*00fc*/ 	.short	0x0380
        /*00fe*/ 	.short	0x0030


	//----- nvinfo : EIATTR_SW_WAR
	.align		4
.L_6361:
        /*0100*/ 	.byte	0x04, 0x36
        /*0102*/ 	.short	(.L_6363 - .L_6362)
.L_6362:
        /*0104*/ 	.word	0x00000008
.L_6363:


//--------------------- .nv.info._ZN43_GLOBAL__N__9ae7fba5_10_SoftMax_cu_9f978f6321softmax_warp_backwardIN3c108BFloat16ES2_fLi4ELb0ELb0EEEvPT0_PKT_S7_iiiPKb --------------------------
	.section	.nv.info._ZN43_GLOBAL__N__9ae7fba5_10_SoftMax_cu_9f978f6321softmax_warp_backwardIN3c108BFloat16ES2_fLi4ELb0ELb0EEEvPT0_PKT_S7_iiiPKb,"",@"SHT_CUDA_INFO"
	.sectionflags	@""
	.align	4


	//----- nvinfo : EIATTR_CUDA_API_VERSION
	.align		4
        /*0000*/ 	.byte	0x04, 0x37
        /*0002*/ 	.short	(.L_6365 - .L_6364)
.L_6364:
        /*0004*/ 	.word	0x00000082


	//----- nvinfo : EIATTR_KPARAM_INFO
	.align		4
.L_6365:
        /*0008*/ 	.byte	0x04, 0x17
        /*000a*/ 	.short	(.L_6367 - .L_6366)
.L_6366:
        /*000c*/ 	.word	0x00000000
        /*0010*/ 	.short	0x0006
        /*0012*/ 	.short	0x0028
        /*0014*/ 	.byte	0x00, 0xf5, 0x21, 0x00


	//----- nvinfo : EIATTR_KPARAM_INFO
	.align		4
.L_6367:
        /*0018*/ 	.byte	0x04, 0x17
        /*001a*/ 	.short	(.L_6369 - .L_6368)
.L_6368:
        /*001c*/ 	.word	0x00000000
        /*0020*/ 	.short	0x0005
        /*0022*/ 	.short	0x0020
        /*0024*/ 	.byte	0x00, 0xf0, 0x11, 0x00


	//----- nvinfo : EIATTR_KPARAM_INFO
	.align		4
.L_6369:
        /*0028*/ 	.byte	0x04, 0x17
        /*002a*/ 	.short	(.L_6371 - .L_6370)
.L_6370:
        /*002c*/ 	.word	0x00000000
        /*0030*/ 	.short	0x0004
        /*0032*/ 	.short	0x001c
        /*0034*/ 	.byte	0x00, 0xf0, 0x11, 0x00


	//----- nvinfo : EIATTR_KPARAM_INFO
	.align		4
.L_6371:
        /*0038*/ 	.byte	0x04, 0x17
        /*003a*/ 	.short	(.L_6373 - .L_6372)
.L_6372:
        /*003c*/ 	.word	0x00000000
        /*0040*/ 	.short	0x0003
        /*0042*/ 	.short	0x0018
        /*0044*/ 	.byte	0x00, 0xf0, 0x11, 0x00


	//----- nvinfo : EIATTR_KPARAM_INFO
	.align		4
.L_6373:
        /*0048*/ 	.byte	0x04, 0x17
        /*004a*/ 	.short	(.L_6375 - .L_6374)
.L_6374:
        /*004c*/ 	.word	0x00000000
        /*0050*/ 	.short	0x0002
        /*0052*/ 	.short	0x0010
        /*0054*/ 	.byte	0x00, 0xf5, 0x21, 0x00


	//----- nvinfo : EIATTR_KPARAM_INFO
	.align		4
.L_6375:
        /*0058*/ 	.byte	0x04, 0x17
        /*005a*/ 	.short	(.L_6377 - .L_6376)
.L_6376:
        /*005c*/ 	.word	0x00000000
        /*0060*/ 	.short	0x0001
        /*0062*/ 	.short	0x0008
        /*0064*/ 	.byte	0x00, 0xf5, 0x21, 0x00


	//----- nvinfo : EIATTR_KPARAM_INFO
	.align		4
.L_6377:
        /*0068*/ 	.byte	0x04, 0x17
        /*006a*/ 	.short	(.L_6379 - .L_6378)
.L_6378:
        /*006c*/ 	.word	0x00000000
        /*0070*/ 	.short	0x0000
        /*0072*/ 	.short	0x0000
        /*0074*/ 	.byte	0x00, 0xf5, 0x21, 0x00


	//----- nvinfo : EIATTR_SPARSE_MMA_MASK
	.align		4
.L_6379:
        /*0078*/ 	.byte	0x03, 0x50
        /*007a*/ 	.short	0x0000


	//----- nvinfo : EIATTR_MAXREG_COUNT
	.align		4
        /*007c*/ 	.byte	0x03, 0x1b
        /*007e*/ 	.short	0x00ff


	//----- nvinfo : EIATTR_MERCURY_ISA_VERSION
	.align		4
        /*0080*/ 	.byte	0x03, 0x5f
        /*0082*/ 	.short	0x0101


	//----- nvinfo : EIATTR_COOP_GROUP_MASK_REGIDS
	.align		4
        /*0084*/ 	.byte	0x04, 0x29
        /*0086*/ 	.short	(.L_6381 - .L_6380)


	//   ....[0]....
.L_6380:
        /*0088*/ 	.word	0xffffffff


	//   ....[1]....
        /*008c*/ 	.word	0xffffffff


	//   ....[2]....
        /*0090*/ 	.word	0xffffffff


	//   ....[3]....
        /*0094*/ 	.word	0xffffffff


	//   ....[4]....
        /*0098*/ 	.word	0xffffffff


	//   ....[5]....
        /*009c*/ 	.word	0xffffffff


	//   ....[6]....
        /*00a0*/ 	.word	0xffffffff


	//   ....[7]....
        /*00a4*/ 	.word	0xffffffff


	//----- nvinfo : EIATTR_COOP_GROUP_INSTR_OFFSETS
	.align		4
.L_6381:
        /*00a8*/ 	.byte	0x04, 0x28
        /*00aa*/ 	.short	(.L_6383 - .L_6382)


	//   ....[0]....
.L_6382:
        /*00ac*/ 	.word	0x000002e0


	//   ....[1]....
        /*00b0*/ 	.word	0x000002f0


	//   ....[2]....
        /*00b4*/ 	.word	0x00000320


	//   ....[3]....
        /*00b8*/ 	.word	0x00000330


	//   ....[4]....
        /*00bc*/ 	.word	0x00000360


	//   ....[5]....
        /*00c0*/ 	.word	0x00000370


	//   ....[6]....
        /*00c4*/ 	.word	0x000003a0


	//   ....[7]....
        /*00c8*/ 	.word	0x000003b0


	//----- nvinfo : EIATTR_VRC_CTA_INIT_COUNT
	.align		4
.L_6383:
        /*00cc*/ 	.byte	0x02, 0x4a
	.zero		1
	.zero		1


	//----- nvinfo : EIATTR_EXIT_INSTR_OFFSETS
	.align		4
        /*00d0*/ 	.byte	0x04, 0x1c
        /*00d2*/ 	.short	(.L_6385 - .L_6384)


	//   ....[0]....
.L_6384:
        /*00d4*/ 	.word	0x000003c0


	//   ....[1]....
        /*00d8*/ 	.word	0x00000480


	//   ....[2]....
        /*00dc*/ 	.word	0x00000540


	//----- nvinfo : EIATTR_CBANK_PARAM_SIZE
	.align		4
.L_6385:
        /*00e0*/ 	.byte	0x03, 0x19
        /*00e2*/ 	.short	0x0030


	//----- nvinfo : EIATTR_PARAM_CBANK
	.align		4
        /*00e4*/ 	.byte	0x04, 0x0a
        /*00e6*/ 	.short	(.L_6387 - .L_6386)
	.align		4
.L_6386:
        /*00e8*/ 	.word	index@(.nv.constant0._ZN43_GLOBAL__N__9ae7fba5_10_SoftMax_cu_9f978f6321softmax_warp_backwardIN3c108BFloat16ES2_fLi4ELb0ELb0EEEvPT0_PKT_S7_iiiPKb)
        /*00ec*/ 	.short	0x0380
        /*00ee*/ 	.short	0x0030


	//----- nvinfo : EIATTR_SW_WAR
	.align		4
.L_6387:
        /*00f0*/ 	.byte	0x04, 0x36
        /*00f2*/ 	.short	(.L_6389 - .L_6388)
.L_6388:
        /*00f4*/ 	.word	0x00000008
.L_6389:


//--------------------- .nv.info._ZN43_GLOBAL__N__9ae7fba5_10_SoftMax_cu_9f978f6321softmax_warp_backwardIN3c108BFloat16ES2_fLi3ELb0ELb0EEEvPT0_PKT_S7_iiiPKb --------------------------
	.section	.nv.info._ZN43_GLOBAL__N__9ae7fba5_10_SoftMax_cu_9f978f6321softmax_warp_backwardIN3c108BFloat16ES2_fLi3ELb0ELb0EEEvPT0_PKT_S7_iiiPKb,"",@"SHT_CUDA_INFO"
	.sectionflags	@""
	.align	4


	//----- nvinfo : EIATTR_CUDA_API_VERSION
	.align		4
        /*0000*/ 	.byte	0x04, 0x37
        /*0002*/ 	.short	(.L_6391 - .L_6390)
.L_6390:
        /*0004*/ 	.word	0x00000082


	//----- nvinfo : EIATTR_KPARAM_INFO
	.align		4
.L_6391:
        /*0008*/ 	.byte	0x04, 0x17
        /*000a*/ 	.short	(.L_6393 - .L_6392)
.L_6392:
        /*000c*/ 	.word	0x00000000
        /*0010*/ 	.short	0x0006
        /*0012*/ 	.short	0x0028
        /*0014*/ 	.byte	0x00, 0xf5, 0x21, 0x00


	//----- nvinfo : EIATTR_KPARAM_INFO
	.align		4
.L_6393:
        /*0018*/ 	.byte	0x04, 0x17
        /*001a*/ 	.short	(.L_6395 - .L_6394)
.L_6394:
        /*001c*/ 	.word	0x00000000
        /*0020*/ 	.short	0x0005
        /*0022*/ 	.short	0x0020
        /*0024*/ 	.byte	0x00, 0xf0, 0x11, 0x00


	//----- nvinfo : EIATTR_KPARAM_INFO
	.align		4
.L_6395:
        /*0028*/ 	.byte	0x04, 0x17
        /*002a*/ 	.short	(.L_6397 - .L_6396)
.L_6396:
        /*002c*/ 	.word	0x00000000
        /*0030*/ 	.short	0x0004
        /*0032*/ 	.short	0x001c
        /*0034*/ 	.byte	0x00, 0xf0, 0x11, 0x00


	//----- nvinfo : EIATTR_KPARAM_INFO
	.align		4
.L_6397:
        /*0038*/ 	.byte	0x04, 0x17
        /*003a*/ 	.short	(.L_6399 - .L_6398)
.L_6398:
        /*003c*/ 	.word	0x00000000
        /*0040*/ 	.short	0x0003
        /*0042*/ 	.short	0x0018
        /*0044*/ 	.byte	0x00, 0xf0, 0x11, 0x00


	//----- nvinfo : EIATTR_KPARAM_INFO
	.align		4
.L_6399:
        /*0048*/ 	.byte	0x04, 0x17
        /*004a*/ 	.short	(.L_6401 - .L_6400)
.L_6400:
        /*004c*/ 	.word	0x00000000
        /*0050*/ 	.short	0x0002
        /*0052*/ 	.short	0x0010
        /*0054*/ 	.byte	0x00, 0xf5, 0x21, 0x00


	//----- nvinfo : EIATTR_KPARAM_INFO
	.align		4
.L_6401:
        /*0058*/ 	.byte	0x04, 0x17
        /*005a*/ 	.short	(.L_6403 - .L_6402)
.L_6402:
        /*005c*/ 	.word	0x00000000
        /*0060*/ 	.short	0x0001
        /*0062*/ 	.short	0x0008
        /*0064*/ 	.byte	0x00, 0xf5, 0x21, 0x00


	//----- nvinfo : EIATTR_KPARAM_INFO
	.align		4
.L_6403:
        /*0068*/ 	.byte	0x04, 0x17
        /*006a*/ 	.short	(.L_6405 - .L_6404)
.L_6404:
        /*006c*/ 	.word	0x00000000
        /*0070*/ 	.short	0x0000
        /*0072*/ 	.short	0x0000
        /*0074*/ 	.byte	0x00, 0xf5, 0x21, 0x00


	//----- nvinfo : EIATTR_SPARSE_MMA_MASK
	.align		4
.L_6405:
        /*0078*/ 	.byte	0x03, 0x50
        /*007a*/ 	.short	0x0000


	//----- nvinfo : EIATTR_MAXREG_COUNT
	.align		4
        /*007c*/ 	.byte	0x03, 0x1b
        /*007e*/ 	.short	0x00ff


	//----- nvinfo : EIATTR_MERCURY_ISA_VERSION
	.align		4
        /*0080*/ 	.byte	0x03, 0x5f
        /*0082*/ 	.short	0x0101


	//----- nvinfo : EIATTR_COOP_GROUP_MASK_REGIDS
	.align		4
        /*0084*/ 	.byte	0x04, 0x29
        /*0086*/ 	.short	(.L_6407 - .L_6406)


	//   ....[0]....
.L_6406:
        /*0088*/ 	.word	0xffffffff


	//   ....[1]....
        /*008c*/ 	.word	0xffffffff


	//   ....[2]....
        /*0090*/ 	.word	0xffffffff


	//   ....[3]....
        /*0094*/ 	.word	0xffffffff


	//   ....[4]....
        /*0098*/ 	.word	0xffffffff


	//   ....[5]....
        /*009c*/ 	.word	0xffffffff


	//----- nvinfo : EIATTR_COOP_GROUP_INSTR_OFFSETS
	.align		4
.L_6407:
        /*00a0*/ 	.byte	0x04, 0x28
        /*00a2*/ 	.short	(.L_6409 - .L_6408)


	//   ....[0]....
.L_6408:
        /*00a4*/ 	.word	0x000002e0


	//   ....[1]....
        /*00a8*/ 	.word	0x000002f0


	//   ....[2]....
        /*00ac*/ 	.word	0x00000320


	//   ....[3]....
        /*00b0*/ 	.word	0x00000330


	//   ....[4]....
        /*00b4*/ 	.word	0x00000360


	//   ....[5]....
        /*00b8*/ 	.word	0x00000370


	//----- nvinfo : EIATTR_VRC_CTA_INIT_COUNT
	.align		4
.L_6409:
        /*00bc*/ 	.byte	0x02, 0x4a
	.zero		1
	.zero		1


	//----- nvinfo : EIATTR_EXIT_INSTR_OFFSETS
	.align		4
        /*00c0*/ 	.byte	0x04, 0x1c
        /*00c2*/ 	.short	(.L_6411 - .L_6410)


	//   ....[0]....
.L_6410:
        /*00c4*/ 	.word	0x00000380


	//   ....[1]....
        /*00c8*/ 	.word	0x00000440


	//   ....[2]....
        /*00cc*/ 	.word	0x00000500


	//----- nvinfo : EIATTR_CBANK_PARAM_SIZE
	.align		4
.L_6411:
        /*00d0*/ 	.byte	0x03, 0x19
        /*00d2*/ 	.short	0x0030


	//----- nvinfo : EIATTR_PARAM_CBANK
	.align		4
        /*00d4*/ 	.byte	0x04, 0x0a
        /*00d6*/ 	.short	(.L_6413 - .L_6412)
	.align		4
.L_6412:
        /*00d8*/ 	.word	index@(.nv.constant0._ZN43_GLOBAL__N__9ae7fba5_10_SoftMax_cu_9f978f6321softmax_warp_backwardIN3c108BFloat16ES2_fLi3ELb0ELb0EEEvPT0_PKT_S7_iiiPKb)
        /*00dc*/ 	.short	0x0380
        /*00de*/ 	.short	0x0030


	//----- nvinfo : EIATTR_SW_WAR
	.align		4
.L_6413:
        /*00e0*/ 	.byte	0x04, 0x36
        /*00e2*/ 	.short	(.L_6415 - .L_6414)
.L_6414:
        /*00e4*/ 	.word	0x00000008
.L_6415:


//--------------------- .nv.info._ZN43_GLOBAL__N__9ae7fba5_10_SoftMax_cu_9f978f6321softmax_warp_backwardIN3c108BFloat16ES2_fLi2ELb0ELb0EEEvPT0_PKT_S7_iiiPKb --------------------------
	.section	.nv.info._ZN43_GLOBAL__N__9ae7fba5_10_SoftMax_cu_9f978f6321softmax_warp_backwardIN3c108BFloat16ES2_fLi2ELb0ELb0EEEvPT0_PKT_S7_iiiPKb,"",@"SHT_CUDA_INFO"
	.sectionflags	@""
	.align	4


	//----- nvinfo : EIATTR_CUDA_API_VERSION
	.align		4
        /*0000*/ 	.byte	0x04, 0x37
        /*0002*/ 	.short	(.L_6417 - .L_6416)
.L_6416:
        /*0004*/ 	.word	0x00000082


	//----- nvinfo : EIATTR_KPARAM_INFO
	.align		4
.L_6417:
        /*0008*/ 	.byte	0x04, 0x17
        /*000a*/ 	.short	(.L_6419 - .L_6418)
.L_6418:
        /*000c*/ 	.word	0x00000000
        /*0010*/ 	.short	0x0006
        /*0012*/ 	.short	0x0028
        /*0014*/ 	.byte	0x00, 0xf5, 0x21, 0x00


	//----- nvinfo : EIATTR_KPARAM_INFO
	.align		4
.L_6419:
        /*0018*/ 	.byte	0x04, 0x17
        /*001a*/ 	.short	(.L_6421 - .L_6420)
.L_6420:
        /*001c*/ 	.word	0x00000000
        /*0020*/ 	.short	0x0005
        /*0022*/ 	.short	0x0020
        /*0024*/ 	.byte	0x00, 0xf0, 0x11, 0x00


	//----- nvinfo : EIATTR_KPARAM_INFO
	.align		4
.L_6421:
        /*0028*/ 	.byte	0x04, 0x17
        /*002a*/ 	.short	(.L_6423 - .L_6422)
.L_6422:
        /*002c*/ 	.word	0x00000000
        /*0030*/ 	.short	0x0004
        /*0032*/ 	.short	0x001c
        /*0034*/ 	.byte	0x00, 0xf0, 0x11, 0x00


	//----- nvinfo : EIATTR_KPARAM_INFO
	.align		4
.L_6423:
        /*0038*/ 	.byte	0x04, 0x17
        /*003a*/ 	.short	(.L_6425 - .L_6424)
.L_6424:
        /*003c*/ 	.word	0x00000000
        /*0040*/ 	.short	0x0003
        /*0042*/ 	.short	0x0018
        /*0044*/ 	.byte	0x00, 0xf0, 0x11, 0x00


	//----- nvinfo : EIATTR_KPARAM_INFO
	.align		4
.L_6425:
        /*0048*/ 	.byte	0x04, 0x17
        /*004a*/ 	.short	(.L_6427 - .L_6426)
.L_6426:
        /*004c*/ 	.word	0x00000000
        /*0050*/ 	.short	0x0002
        /*0052*/ 	.short	0x0010
        /*0054*/ 	.byte	0x00, 0xf5, 0x21, 0x00


	//----- nvinfo : EIATTR_KPARAM_INFO
	.align		4
.L_6427:
        /*0058*/ 	.byte	0x04, 0x17
        /*005a*/ 	.short	(.L_6429 - .L_6428)
.L_6428:
        /*005c*/ 	.word	0x00000000
        /*0060*/ 	.short	0x0001
        /*0062*/ 	.short	0x0008
        /*0064*/ 	.byte	0x00, 0xf5, 0x21, 0x00


	//----- nvinfo : EIATTR_KPARAM_INFO
	.align		4
.L_6429:
        /*0068*/ 	.byte	0x04, 0x17
        /*006a*/ 	.short	(.L_6431 - .L_6430)
.L_6430:
        /*006c*/ 	.word	0x00000000
        /*0070*/ 	.short	0x0000
        /*0072*/ 	.short	0x0000
        /*0074*/ 	.byte	0x00, 0xf5, 0x21, 0x00


	//----- nvinfo : EIATTR_SPARSE_MMA_MASK
	.align		4
.L_6431:
        /*0078*/ 	.byte	0x03, 0x50
        /*007a*/ 	.short	0x0000


	//----- nvinfo : EIATTR_MAXREG_COUNT
	.align		4
        /*007c*/ 	.byte	0x03, 0x1b
        /*007e*/ 	.short	0x00ff


	//----- nvinfo : EIATTR_MERCURY_ISA_VERSION
	.align		4
        /*0080*/ 	.byte	0x03, 0x5f
        /*0082*/ 	.short	0x0101


	//----- nvinfo : EIATTR_COOP_GROUP_MASK_REGIDS
	.align		4
        /*0084*/ 	.byte	0x04, 0x29
        /*0086*/ 	.short	(.L_6433 - .L_6432)


	//   ....[0]....
.L_6432:
        /*0088*/ 	.word	0xffffffff


	//   ....[1]....
        /*008c*/ 	.word	0xffffffff


	//   ....[2]....
        /*0090*/ 	.word	0xffffffff


	//   ....[3]....
        /*0094*/ 	.word	0xffffffff


	//----- nvinfo : EIATTR_COOP_GROUP_INSTR_OFFSETS
	.align		4
.L_6433:
        /*0098*/ 	.byte	0x04, 0x28
        /*009a*/ 	.short	(.L_6435 - .L_6434)


	//   ....[0]....
.L_6434:
        /*009c*/ 	.word	0x000002e0


	//   ....[1]....
        /*00a0*/ 	.word	0x000002f0


	//   ....[2]....
        /*00a4*/ 	.word	0x00000320


	//   ....[3]....
        /*00a8*/ 	.word	0x00000330


	//----- nvinfo : EIATTR_VRC_CTA_INIT_COUNT
	.align		4
.L_6435:
        /*00ac*/ 	.byte	0x02, 0x4a
	.zero		1
	.zero		1


	//----- nvinfo : EIATTR_EXIT_INSTR_OFFSETS
	.align		4
        /*00b0*/ 	.byte	0x04, 0x1c
        /*00b2*/ 	.short	(.L_6437 - .L_6436)


	//   ....[0]....
.L_6436:
        /*00b4*/ 	.word	0x00000340


	//   ....[1]....
        /*00b8*/ 	.word	0x00000400


	//   ....[2]....
        /*00bc*/ 	.word	0x000004c0


	//----- nvinfo : EIATTR_CBANK_PARAM_SIZE
	.align		4
.L_6437:
        /*00c0*/ 	.byte	0x03, 0x19
        /*00c2*/ 	.short	0x0030


	//----- nvinfo : EIATTR_PARAM_CBANK
	.align		4
        /*00c4*/ 	.byte	0x04, 0x0a
        /*00c6*/ 	.short	(.L_6439 - .L_6438)
	.align		4
.L_6438:
        /*00c8*/ 	.word	index@(.nv.constant0._ZN43_GLOBAL__N__9ae7fba5_10_SoftMax_cu_9f978f6321softmax_warp_backwardIN3c108BFloat16ES2_fLi2ELb0ELb0EEEvPT0_PKT_S7_iiiPKb)
        /*00cc*/ 	.short	0x0380
        /*00ce*/ 	.short	0x0030


	//----- nvinfo : EIATTR_SW_WAR
	.align		4
.L_6439:
        /*00d0*/ 	.byte	0x04, 0x36
        /*00d2*/ 	.short	(.L_6441 - .L_6440)
.L_6440:
        /*00d4*/ 	.word	0x00000008
.L_6441:


//--------------------- .nv.info._ZN43_GLOBAL__N__9ae7fba5_10_SoftMax_cu_9f978f6321softmax_warp_backwardIN3c108BFloat16ES2_fLi1ELb0ELb0EEEvPT0_PKT_S7_iiiPKb --------------------------
	.section	.nv.info._ZN43_GLOBAL__N__9ae7fba5_10_SoftMax_cu_9f978f6321softmax_warp_backwardIN3c108BFloat16ES2_fLi1ELb0ELb0EEEvPT0_PKT_S7_iiiPKb,"",@"SHT_CUDA_INFO"
	.sectionflags	@""
	.align	4


	//----- nvinfo : EIATTR_CUDA_API_VERSION
	.align		4
        /*0000*/ 	.byte	0x04, 0x37
        /*0002*/ 	.short	(.L_6443 - .L_6442)
.L_6442:
        /*0004*/ 	.word	0x00000082


	//----- nvinfo : EIATTR_KPARAM_INFO
	.align		4
.L_6443:
        /*0008*/ 	.byte	0x04, 0x17
        /*000a*/ 	.short	(.L_6445 - .L_6444)
.L_6444:
        /*000c*/ 	.word	0x00000000
        /*0010*/ 	.short	0x0006
        /*0012*/ 	.short	0x0028
        /*0014*/ 	.byte	0x00, 0xf5, 0x21, 0x00


	//----- nvinfo : EIATTR_KPARAM_INFO
	.align		4
.L_6445:
        /*0018*/ 	.byte	0x04, 0x17
        /*001a*/ 	.short	(.L_6447 - .L_6446)
.L_6446:
        /*001c*/ 	.word	0x00000000
        /*0020*/ 	.short	0x0005
        /*0022*/ 	.short	0x0020
        /*0024*/ 	.byte	0x00, 0xf0, 0x11, 0x00


	//----- nvinfo : EIATTR_KPARAM_INFO
	.align		4
.L_6447:
        /*0028*/ 	.byte	0x04, 0x17
        /*002a*/ 	.short	(.L_6449 - .L_6448)
.L_6448:
        /*002c*/ 	.word	0x00000000
        /*0030*/ 	.short	0x0004
        /*0032*/ 	.short	0x001c
        /*0034*/ 	.byte	0x00, 0xf0, 0x11, 0x00


	//----- nvinfo : EIATTR_KPARAM_INFO
	.align		4
.L_6449:
        /*0038*/ 	.byte	0x04, 0x17
        /*003a*/ 	.short	(.L_6451 - .L_6450)
.L_6450:
        /*003c*/ 	.word	0x00000000
        /*0040*/ 	.short	0x0003
        /*0042*/ 	.short	0x0018
        /*0044*/ 	.byte	0x00, 0xf0, 0x11, 0x00


	//----- nvinfo : EIATTR_KPARAM_INFO
	.align		4
.L_6451:
        /*0048*/ 	.byte	0x04, 0x17
        /*004a*/ 	.short	(.L_6453 - .L_6452)
.L_6452:
        /*004c*/ 	.word	0x00000000
        /*0050*/ 	.short	0x0002
        /*0052*/ 	.short	0x0010
        /*0054*/ 	.byte	0x00, 0xf5, 0x21, 0x00


	//----- nvinfo : EIATTR_KPARAM_INFO
	.align		4
.L_6453:
        /*0058*/ 	.byte	0x04, 0x17
        /*005a*/ 	.short	(.L_6455 - .L_6454)
.L_6454:
        /*005c*/ 	.word	0x00000000
        /*0060*/ 	.short	0x0001
        /*0062*/ 	.short	0x0008
        /*0064*/ 	.byte	0x00, 0xf5, 0x21, 0x00


	//----- nvinfo : EIATTR_KPARAM_INFO
	.align		4
.L_6455:
        /*0068*/ 	.byte	0x04, 0x17
        /*006a*/ 	.short	(.L_6457 - .L_6456)
.L_6456:
        /*006c*/ 	.word	0x00000000
        /*0070*/ 	.short	0x0000
        /*0072*/ 	.short	0x0000
        /*0074*/ 	.byte	0x00, 0xf5, 0x21, 0x00


	//----- nvinfo : EIATTR_SPARSE_MMA_MASK
	.align		4
.L_6457:
        /*0078*/ 	.byte	0x03, 0x50
        /*007a*/ 	.short	0x0000


	//----- nvinfo : EIATTR_MAXREG_COUNT
	.align		4
        /*007c*/ 	.byte	0x03, 0x1b
        /*007e*/ 	.short	0x00ff


	//----- nvinfo : EIATTR_MERCURY_ISA_VERSION
	.align		4
        /*0080*/ 	.byte	0x03, 0x5f
        /*0082*/ 	.short	0x0101


	//----- nvinfo : EIATTR_COOP_GROUP_MASK_REGIDS
	.align		4
        /*0084*/ 	.byte	0x04, 0x29
        /*0086*/ 	.short	(.L_6459 - .L_6458)


	//   ....[0]....
.L_6458:
        /*0088*/ 	.word	0xffffffff


	//   ....[1]....
        /*008c*/ 	.word	0xffffffff


	//----- nvinfo : EIATTR_COOP_GROUP_INSTR_OFFSETS
	.align		4
.L_6459:
        /*0090*/ 	.byte	0x04, 0x28
        /*0092*/ 	.short	(.L_6461 - .L_6460)


	//   ....[0]....
.L_6460:
        /*0094*/ 	.word	0x000002e0


	//   ....[1]....
        /*0098*/ 	.word	0x000002f0


	//----- nvinfo : EIATTR_VRC_CTA_INIT_COUNT
	.align		4
.L_6461:
        /*009c*/ 	.byte	0x02, 0x4a
	.zero		1
	.zero		1


	//----- nvinfo : EIATTR_EXIT_INSTR_OFFSETS
	.align		4
        /*00a0*/ 	.byte	0x04, 0x1c
        /*00a2*/ 	.short	(.L_6463 - .L_6462)


	//   ....[0]....
.L_6462:
        /*00a4*/ 	.word	0x00000300


	//   ....[1]....
        /*00a8*/ 	.word	0x000003c0


	//   ....[2]....
        /*00ac*/ 	.word	0x00000480


	//----- nvinfo : EIATTR_CBANK_PARAM_SIZE
	.align		4
.L_6463:
        /*00b0*/ 	.byte	0x03, 0x19
        /*00b2*/ 	.short	0x0030


	//----- nvinfo : EIATTR_PARAM_CBANK
	.align		4
        /*00b4*/ 	.byte	0x04, 0x0a
        /*00b6*/ 	.short	(.L_6465 - .L_6464)
	.align		4
.L_6464:
        /*00b8*/ 	.word	index@(.nv.constant0._ZN43_GLOBAL__N__9ae7fba5_10_SoftMax_cu_9f978f6321softmax_warp_backwardIN3c108BFloat16ES2_fLi1ELb0ELb0EEEvPT0_PKT_S7_iiiPKb)
        /*00bc*/ 	.short	0x0380
        /*00be*/ 	.short	0x0030


	//----- nvinfo : EIATTR_SW_WAR
	.align		4
.L_6465:
        /*00c0*/ 	.byte	0x04, 0x36
        /*00c2*/ 	.short	(.L_6467 - .L_6466)
.L_6466:
        /*00c4*/ 	.word	0x00000008
.L_6467:


//--------------------- .nv.info._ZN43_GLOBAL__N__9ae7fba5_10_SoftMax_cu_9f978f6321softmax_warp_backwardIN3c108BFloat16ES2_fLi0ELb0ELb0EEEvPT0_PKT_S7_iiiPKb --------------------------
	.section	.nv.info._ZN43_GLOBAL__N__9ae7fba5_10_SoftMax_cu_9f978f6321softmax_warp_backwardIN3c108BFloat16ES2_fLi0ELb0ELb0EEEvPT0_PKT_S7_iiiPKb,"",@"SHT_CUDA_INFO"
	.sectionflags	@""
	.align	4


	//----- nvinfo : EIATTR_CUDA_API_VERSION
	.align		4
        /*0000*/ 	.byte	0x04, 0x37
        /*0002*/ 	.short	(.L_6469 - .L_6468)
.L_6468:
        /*0004*/ 	.word	0x00000082


	//----- nvinfo : EIATTR_KPARAM_INFO
	.align		4
.L_6469:
        /*0008*/ 	.byte	0x04, 0x17
        /*000a*/ 	.short	(.L_6471 - .L_6470)
.L_6470:
        /*000c*/ 	.word	0x00000000
        /*0010*/ 	.short	0x0006
        /*0012*/ 	.short	0x0028
        /*0014*/ 	.byte	0x00, 0xf5, 0x21, 0x00


	//----- nvinfo : EIATTR_KPARAM_INFO
	.align		4
.L_6471:
        /*0018*/ 	.byte	0x04, 0x17
        /*001a*/ 	.short	(.L_6473 - .L_6472)
.L_6472:
        /*001c*/ 	.word	0x00000000
        /*0020*/ 	.short	0x0005
        /*0022*/ 	.short	0x0020
        /*0024*/ 	.byte	0x00, 0xf0, 0x11, 0x00


	//----- nvinfo : EIATTR_KPARAM_INFO
	.align		4
.L_6473:
        /*0028*/ 	.byte	0x04, 0x17
        /*002a*/ 	.short	(.L_6475 - .L_6474)
.L_6474:
        /*002c*/ 	.word	0x00000000
        /*0030*/ 	.short	0x0004
        /*0032*/ 	.short	0x001c
        /*0034*/ 	.byte	0x00, 0xf0, 0x11, 0x00


	//----- nvinfo : EIATTR_KPARAM_INFO
	.align		4
.L_6475:
        /*0038*/ 	.byte	0x04, 0x17
        /*003a*/ 	.short	(.L_6477 - .L_6476)
.L_6476:
        /*003c*/ 	.word	0x00000000
        /*0040*/ 	.short	0x0003
        /*0042*/ 	.short	0x0018
        /*0044*/ 	.byte	0x00, 0xf0, 0x11, 0x00


	//----- nvinfo : EIATTR_KPARAM_INFO
	.align		4
.L_6477:
        /*0048*/ 	.byte	0x04, 0x17
        /*004a*/ 	.short	(.L_6479 - .L_6478)
.L_6478:
        /*004c*/ 	.word	0x00000000
        /*0050*/ 	.short	0x0002
        /*0052*/ 	.short	0x0010
        /*0054*/ 	.byte	0x00, 0xf5, 0x21, 0x00


	//----- nvinfo : EIATTR_KPARAM_INFO
	.align		4
.L_6479:
        /*0058*/ 	.byte	0x04, 0x17
        /*005a*/ 	.short	(.L_6481 - .L_6480)
.L_6480:
        /*005c*/ 	.word	0x00000000
        /*0060*/ 	.short	0x0001
        /*0062*/ 	.short	0x0008
        /*0064*/ 	.byte	0x00, 0xf5, 0x21, 0x00


	//----- nvinfo : EIATTR_KPARAM_INFO
	.align		4
.L_6481:
        /*0068*/ 	.byte	0x04, 0x17
        /*006a*/ 	.short	(.L_6483 - .L_6482)
.L_6482:
        /*006c*/ 	.word	0x00000000
        /*0070*/ 	.short	0x0000
        /*0072*/ 	.short	0x0000
        /*0074*/ 	.byte	0x00, 0xf5, 0x21, 0x00


	//----- nvinfo : EIATTR_SPARSE_MMA_MASK
	.align		4
.L_6483:
        /*0078*/ 	.byte	0x03, 0x50
        /*007a*/ 	.short	0x0000


	//----- nvinfo : EIATTR_MAXREG_COUNT
	.align		4
        /*007c*/ 	.byte	0x03, 0x1b
        /*007e*/ 	.short	0x00ff


	//----- nvinfo : EIATTR_MERCURY_ISA_VERSION
	.align		4
        /*0080*/ 	.byte	0x03, 0x5f
        /*0082*/ 	.short	0x0101


	//----- nvinfo : EIATTR_VRC_CTA_INIT_COUNT
	.align		4
        /*0084*/ 	.byte	0x02, 0x4a
	.zero		1
	.zero		1


	//----- nvinfo : EIATTR_EXIT_INSTR_OFFSETS
	.align		4
        /*0088*/ 	.byte	0x04, 0x1c
        /*008a*/ 	.short	(.L_6485 - .L_6484)


	//   ....[0]....
.L_6484:
        /*008c*/ 	.word	0x00000270


	//   ....[1]....
        /*0090*/ 	.word	0x00000370


	//   ....[2]....
        /*0094*/ 	.word	0x000003e0


	//----- nvinfo : EIATTR_CBANK_PARAM_SIZE
	.align		4
.L_6485:
        /*0098*/ 	.byte	0x03, 0x19
        /*009a*/ 	.short	0x0030


	//----- nvinfo : EIATTR_PARAM_CBANK
	.align		4
        /*009c*/ 	.byte	0x04, 0x0a
        /*009e*/ 	.short	(.L_6487 - .L_6486)
	.align		4
.L_6486:
        /*00a0*/ 	.word	index@(.nv.constant0._ZN43_GLOBAL__N__9ae7fba5_10_SoftMax_cu_9f978f6321softmax_warp_backwardIN3c108BFloat16ES2_fLi0ELb0ELb0EEEvPT0_PKT_S7_iiiPKb)
        /*00a4*/ 	.short	0x0380
        /*00a6*/ 	.short	0x0030


	//----- nvinfo : EIATTR_SW_WAR
	.align		4
.L_6487:
        /*00a8*/ 	.byte	0x04, 0x36
        /*00aa*/ 	.short	(.L_6489 - .L_6488)
.L_6488:
        /*00ac*/ 	.word	0x00000008
.L_6489:


//--------------------- .nv.info._ZN43_GLOBAL__N__9ae7fba5_10_SoftMax_cu_9f978f6321softmax_warp_backwardIfN3c104HalfEfLi10ELb0ELb0EEEvPT0_PKT_S7_iiiPKb --------------------------
	.section	.nv.info._ZN43_GLOBAL__N__9ae7fba5_10_SoftMax_cu_9f978f6321softmax_warp_backwardIfN3c104HalfEfLi10ELb0ELb0EEEvPT0_PKT_S7_iiiPKb,"",@"SHT_CUDA_INFO"
	.sectionflags	@""
	.align	4


	//----- nvinfo : EIATTR_CUDA_API_VERSION
	.align		4
        /*0000*/ 	.byte	0x04, 0x37
        /*0002*/ 	.short	(.L_6491 - .L_6490)
.L_6490:
        /*0004*/ 	.word	0x00000082


	//----- nvinfo : EIATTR_KPARAM_INFO
	.align		4
.L_6491:
        /*0008*/ 	.byte	0x04, 0x17
        /*000a*/ 	.short	(.L_6493 - .L_6492)
.L_6492:
        /*000c*/ 	.word	0x00000000
        /*0010*/ 	.short	0x0006
        /*0012*/ 	.short	0x0028
        /*0014*/ 	.byte	0x00, 0xf5, 0x21, 0x00


	//----- nvinfo : EIATTR_KPARAM_INFO
	.align		4
.L_6493:
        /*0018*/ 	.byte	0x04, 0x17
        /*001a*/ 	.short	(.L_6495 - .L_6494)
.L_6494:
        /*001c*/ 	.word	0x00000000
        /*0020*/ 	.short	0x0005
        /*0022*/ 	.short	0x0020
        /*0024*/ 	.byte	0x00, 0xf0, 0x11, 0x00


	//----- nvinfo : EIATTR_KPARAM_INFO
	.align		4
.L_6495:
        /*0028*/ 	.byte	0x04, 0x17
        /*002a*/ 	.short	(.L_6497 - .L_6496)
.L_6496:
        /*002c*/ 	.word	0x00000000
        /*0030*/ 	.short	0x0004
        /*0032*/ 	.short	0x001c
        /*0034*/ 	.byte	0x00, 0xf0, 0x11, 0x00


	//----- nvinfo : EIATTR_KPARAM_INFO
	.align		4
.L_6497:
        /*0038*/ 	.byte	0x04, 0x17
        /*003a*/ 	.short	(.L_6499 - .L_6498)
.L_6498:
        /*003c*/ 	.word	0x00000000
        /*0040*/ 	.short	0x0003
        /*0042*/ 	.short	0x0018
        /*0044*/ 	.byte	0x00, 0xf0, 0x11, 0x00


	//----- nvinfo : EIATTR_KPARAM_INFO
	.align		4
.L_6499:
        /*0048*/ 	.byte	0x04, 0x17
        /*004a*/ 	.short	(.L_6501 - .L_6500)
.L_6500:
        /*004c*/ 	.word	0x00000000
        /*0050*/ 	.short	0x0002
        /*0052*/ 	.short	0x0010
        /*0054*/ 	.byte	0x00, 0xf5, 0x21, 0x00


	//----- nvinfo : EIATTR_KPARAM_INFO
	.align		4
.L_6501:
        /*0058*/ 	.byte	0x04, 0x17
        /*005a*/ 	.short	(.L_6503 - .L_6502)
.L_6502:
        /*005c*/ 	.word	0x00000000
        /*0060*/ 	.short	0x0001
        /*0062*/ 	.short	0x0008
        /*0064*/ 	.byte	0x00, 0xf5, 0x21, 0x00


	//----- nvinfo : EIATTR_KPARAM_INFO
	.align		4
.L_6503:
        /*0068*/ 	.byte	0x04, 0x17
        /*006a*/ 	.short	(.L_6505 - .L_6504)
.L_6504:
        /*006c*/ 	.word	0x00000000
        /*0070*/ 	.short	0x0000
        /*0072*/ 	.short	0x0000
        /*0074*/ 	.byte	0x00, 0xf5, 0x21, 0x00


	//----- nvinfo : EIATTR_SPARSE_MMA_MASK
	.align		4
.L_6505:
        /*0078*/ 	.byte	0x03, 0x50
        /*007a*/ 	.short	0x0000


	//----- nvinfo : EIATTR_MAXREG_COUNT
	.align		4
        /*007c*/ 	.byte	0x03, 0x1b
        /*007e*/ 	.short	0x00ff


	//----- nvinfo : EIATTR_MERCURY_ISA_VERSION
	.align		4
        /*0080*/ 	.byte	0x03, 0x5f
        /*0082*/ 	.short	0x0101


	//----- nvinfo : EIATTR_COOP_GROUP_MASK_REGIDS
	.align		4
        /*0084*/ 	.byte	0x04, 0x29
        /*0086*/ 	.short	(.L_6507 - .L_6506)


	//   ....[0]....
.L_6506:
        /*0088*/ 	.word	0xffffffff


	//   ....[1]....
        /*008c*/ 	.word	0xffffffff


	//   ....[2]....
        /*0090*/ 	.word	0xffffffff


	//   ....[3]....
        /*0094*/ 	.word	0xffffffff


	//   ....[4]....
        /*0098*/ 	.word	0xffffffff


	//----- nvinfo : EIATTR_COOP_GROUP_INSTR_OFFSETS
	.align		4
.L_6507:
        /*009c*/ 	.byte	0x04, 0x28
        /*009e*/ 	.short	(.L_6509 - .L_6508)


	//   ....[0]....
.L_6508:
        /*00a0*/ 	.word	0x00000ef0


	//   ....[1]....
        /*00a4*/ 	.word	0x00000f10


	//   ....[2]....
        /*00a8*/ 	.word	0x00000f30


	//   ....[3]....
        /*00ac*/ 	.word	0x00000f50


	//   ....[4]....
        /*00b0*/ 	.word	0x00000f70


	//----- nvinfo : EIATTR_VRC_CTA_INIT_COUNT
	.align		4
.L_6509:
        /*00b4*/ 	.byte	0x02, 0x4a
	.zero		1
	.zero		1


	//----- nvinfo : EIATTR_EXIT_INSTR_OFFSETS
	.align		4
        /*00b8*/ 	.byte	0x04, 0x1c
        /*00ba*/ 	.short	(.L_6511 - .L_6510)


	//   ....[0]....
.L_6510:
        /*00bc*/ 	.word	0x00000f90


	//   ....[1]....
        /*00c0*/ 	.word	0x00001980


	//   ....[2]....
        /*00c4*/ 	.word	0x000019c0


	//----- nvinfo : EIATTR_CBANK_PARAM_SIZE
	.align		4
.L_6511:
        /*00c8*/ 	.byte	0x03, 0x19
        /*00ca*/ 	.short	0x0030


	//----- nvinfo : EIATTR_PARAM_CBANK
	.align		4
        /*00cc*/ 	.byte	0x04, 0x0a
        /*00ce*/ 	.short	(.L_6513 - .L_6512)
	.align		4
.L_6512:
        /*00d0*/ 	.word	index@(.nv.constant0._ZN43_GLOBAL__N__9ae7fba5_10_SoftMax_cu_9f978f6321softmax_warp_backwardIfN3c104HalfEfLi10ELb0ELb0EEEvPT0_PKT_S7_iiiPKb)
        /*00d4*/ 	.short	0x0380
        /*00d6*/ 	.short	0x0030


	//----- nvinfo : EIATTR_SW_WAR
	.align		4
.L_6513:
        /*00d8*/ 	.byte	0x04, 0x36
        /*00da*/ 	.short	(.L_6515 - .L_6514)
.L_6514:
        /*00dc*/ 	.word	0x00000008
.L_6515:


//--------------------- .nv.info._ZN43_GLOBAL__N__9ae7fba5_10_SoftMax_cu_9f978f6321softmax_warp_backwardIfN3c104HalfEfLi9ELb0ELb0EEEvPT0_PKT_S7_iiiPKb --------------------------
	.section	.nv.info._ZN43_GLOBAL__N__9ae7fba5_10_SoftMax_cu_9f978f6321softmax_warp_backwardIfN3c104HalfEfLi9ELb0ELb0EEEvPT0_PKT_S7_iiiPKb,"",@"SHT_CUDA_INFO"
	.sectionflags	@""
	.align	4


	//----- nvinfo : EIATTR_CUDA_API_VERSION
	.align		4
        /*0000*/ 	.byte	0x04, 0x37
        /*0002*/ 	.short	(.L_6517 - .L_6516)
.L_6516:
        /*0004*/ 	.word	0x00000082


	//----- nvinfo : EIATTR_KPARAM_INFO
	.align		4
.L_6517:
        /*0008*/ 	.byte	0x04, 0x17
        /*000a*/ 	.short	(.L_6519 - .L_6518)
.L_6518:
        /*000c*/ 	.word	0x00000000
        /*0010*/ 	.short	0x0006
        /*0012*/ 	.short	0x0028
        /*0014*/ 	.byte	0x00, 0xf5, 0x21, 0x00


	//----- nvinfo : EIATTR_KPARAM_INFO
	.align		4
.L_6519:
        /*0018*/ 	.byte	0x04, 0x17
        /*001a*/ 	.short	(.L_6521 - .L_6520)
.L_6520:
        /*001c*/ 	.word	0x00000000
        /*0020*/ 	.short	0x0005
        /*0022*/ 	.short	0x0020
        /*0024*/ 	.byte	0x00, 0xf0, 0x11, 0x00


	//----- nvinfo : EIATTR_KPARAM_INFO
	.align		4
.L_6521:
        /*0028*/ 	.byte	0x04, 0x17
        /*002a*/ 	.short	(.L_6523 - .L_6522)
.L_6522:
        /*002c*/ 	.word	0x00000000
        /*0030*/ 	.short	0x0004
        /*0032*/ 	.short	0x001c
        /*0034*/ 	.byte	0x00, 0xf0, 0x11, 0x00


	//----- nvinfo : EIATTR_KPARAM_INFO
	.align		4
.L_6523:
        /*0038*/ 	.byte	0x04, 0x17
        /*003a*/ 	.short	(.L_6525 - .L_6524)
.L_6524:
        /*003c*/ 	.word	0x00000000
        /*0040*/ 	.short	0x0003
        /*0042*/ 	.short	0x0018
        /*0044*/ 	.byte	0x00, 0xf0, 0x11, 0x00


	//----- nvinfo : EIATTR_KPARAM_INFO
	.align		4
.L_6525:
        /*0048*/ 	.byte	0x04, 0x17
        /*004a*/ 	.short	(.L_6527 - .L_6526)
.L_6526:
        /*004c*/ 	.word	0x00000000
        /*0050*/ 	.short	0x0002
        /*0052*/ 	.short	0x0010
        /*0054*/ 	.byte	0x00, 0xf5, 0x21, 0x00


	//----- nvinfo : EIATTR_KPARAM_INFO
	.align		4
.L_6527:
        /*0058*/ 	.byte	0x04, 0x17
        /*005a*/ 	.short	(.L_6529 - .L_6528)
.L_6528:
        /*005c*/ 	.word	0x00000000
        /*0060*/ 	.short	0x0001
        /*0062*/ 	.short	0x0008
        /*0064*/ 	.byte	0x00, 0xf5, 0x21, 0x00


	//----- nvinfo : EIATTR_KPARAM_INFO
	.align		4
.L_6529:
        /*0068*/ 	.byte	0x04, 0x17
        /*006a*/ 	.short	(.L_6531 - .L_6530)
.L_6530:
        /*006c*/ 	.word	0x00000000
        /*0070*/ 	.short	0x0000
        /*0072*/ 	.short	0x0000
        /*0074*/ 	.byte	0x00, 0xf5, 0x21, 0x00


	//----- nvinfo : EIATTR_SPARSE_MMA_MASK
	.align		4
.L_6531:
        /*0078*/ 	.byte	0x03, 0x50
        /*007a*/ 	.short	0x0000


	//----- nvinfo : EIATTR_MAXREG_COUNT
	.align		4
        /*007c*/ 	.byte	0x03, 0x1b
        /*007e*/ 	.short	0x00ff


	//----- nvinfo : EIATTR_MERCURY_ISA_VERSION
	.align		4
        /*0080*/ 	.byte	0x03, 0x5f
        /*0082*/ 	.short	0x0101


	//----- nvinfo : EIATTR_COOP_GROUP_MASK_REGIDS
	.align		4
        /*0084*/ 	.byte	0x04, 0x29
        /*0086*/ 	.short	(.L_6533 - .L_6532)


	//   ....[0]....
.L_6532:
        /*0088*/ 	.word	0xffffffff


	//   ....[1]....
        /*008c*/ 	.word	0xffffffff


	//   ....[2]....
        /*0090*/ 	.word	0xffffffff


	//   ....[3]....
        /*0094*/ 	.word	0xffffffff


	//   ....[4]....
        /*0098*/ 	.word	0xffffffff


	//----- nvinfo : EIATTR_COOP_GROUP_INSTR_OFFSETS
	.align		4
.L_6533:
        /*009c*/ 	.byte	0x04, 0x28
        /*009e*/ 	.short	(.L_6535 - .L_6534)


	//   ....[0]....
.L_6534:
        /*00a0*/ 	.word	0x00000870


	//   ....[1]....
        /*00a4*/ 	.word	0x00000890


	//   ....[2]....
        /*00a8*/ 	.word	0x000008b0


	//   ....[3]....
        /*00ac*/ 	.word	0x000008d0


	//   ....[4]....
        /*00b0*/ 	.word	0x000008f0


	//----- nvinfo : EIATTR_VRC_CTA_INIT_COUNT
	.align		4
.L_6535:
        /*00b4*/ 	.byte	0x02, 0x4a
	.zero		1
	.zero		1


	//----- nvinfo : EIATTR_EXIT_INSTR_OFFSETS
	.align		4
        /*00b8*/ 	.byte	0x04, 0x1c
        /*00ba*/ 	.short	(.L_6537 - .L_6536)


	//   ....[0]....
.L_6536:
        /*00bc*/ 	.word	0x00000910


	//   ....[1]....
        /*00c0*/ 	.word	0x00000dd0


	//   ....[2]....
        /*00c4*/ 	.word	0x00000e10


	//----- nvinfo : EIATTR_CBANK_PARAM_SIZE
	.align		4
.L_6537:
        /*00c8*/ 	.byte	0x03, 0x19
        /*00ca*/ 	.short	0x0030


	//----- nvinfo : EIATTR_PARAM_CBANK
	.align		4
        /*00cc*/ 	.byte	0x04, 0x0a
        /*00ce*/ 	.short	(.L_6539 - .L_6538)
	.align		4
.L_6538:
        /*00d0*/ 	.word	index@(.nv.constant0._ZN43_GLOBAL__N__9ae7fba5_10_SoftMax_cu_9f978f6321softmax_warp_backwardIfN3c104HalfEfLi9ELb0ELb0EEEvPT0_PKT_S7_iiiPKb)
        /*00d4*/ 	.short	0x0380
        /*00d6*/ 	.short	0x0030


	//----- nvinfo : EIATTR_SW_WAR
	.align		4
.L_6539:
        /*00d8*/ 	.byte	0x04, 0x36
        /*00da*/ 	.short	(.L_6541 - .L_6540)
.L_6540:
        /*00dc*/ 	.word	0x00000008
.L_6541:


//--------------------- .nv.info._ZN43_GLOBAL__N__9ae7fba5_10_SoftMax_cu_9f978f6321softmax_warp_backwardIfN3c104HalfEfLi8ELb0ELb0EEEvPT0_PKT_S7_iiiPKb --------------------------
	.section	.nv.info._ZN43_GLOBAL__N__9ae7fba5_10_SoftMax_cu_9f978f6321softmax_warp_backwardIfN3c104HalfEfLi8ELb0ELb0EEEvPT0_PKT_S7_iiiPKb,"",@"SHT_CUDA_INFO"
	.sectionflags	@""
	.align	4


	//----- nvinfo : EIATTR_CUDA_API_VERSION
	.align		4
        /*0000*/ 	.byte	0x04, 0x37
        /*0002*/ 	.short	(.L_6543 - .L_6542)
.L_6542:
        /*0004*/ 	.word	0x00000082


	//----- nvinfo : EIATTR_KPARAM_INFO
	.align		4
.L_6543:
        /*0008*/ 	.byte	0x04, 0x17
        /*000a*/ 	.short	(.L_6545 - .L_6544)
.L_6544:
        /*000c*/ 	.word	0x00000000
        /*0010*/ 	.short	0x0006
        /*0012*/ 	.short	0x0028
        /*0014*/ 	.byte	0x00, 0xf5, 0x21, 0x00


	//----- nvinfo : EIATTR_KPARAM_INFO
	.align		4
.L_6545:
        /*0018*/ 	.byte	0x04, 0x17
        /*001a*/ 	.short	(.L_6547 - .L_6546)
.L_6546:
        /*001c*/ 	.word	0x00000000
        /*0020*/ 	.short	0x0005
        /*0022*/ 	.short	0x0020
        /*0024*/ 	.byte	0x00, 0xf0, 0x11, 0x00


	//----- nvinfo : EIATTR_KPARAM_INFO
	.align		4
.L_6547:
        /*0028*/ 	.byte	0x04, 0x17
        /*002a*/ 	.short	(.L_6549 - .L_6548)
.L_6548:
        /*002c*/ 	.word	0x00000000
        /*0030*/ 	.short	0x0004
        /*0032*/ 	.short	0x001c
        /*0034*/ 	.byte	0x00, 0xf0, 0x11, 0x00


	//----- nvinfo : EIATTR_KPARAM_INFO
	.align		4
.L_6549:
        /*0038*/ 	.byte	0x04, 0x17
        /*003a*/ 	.short	(.L_6551 - .L_6550)
.L_6550:
        /*003c*/ 	.word	0x00000000
        /*0040*/ 	.short	0x0003
        /*0042*/ 	.short	0x0018
        /*0044*/ 	.byte	0x00, 0xf0, 0x11, 0x00


	//----- nvinfo : EIATTR_KPARAM_INFO
	.align		4
.L_6551:
        /*0048*/ 	.byte	0x04, 0x17
        /*004a*/ 	.short	(.L_6553 - .L_6552)
.L_6552:
        /*004c*/ 	.word	0x00000000
        /*0050*/ 	.short	0x0002
        /*0052*/ 	.short	0x0010
        /*0054*/ 	.byte	0x00, 0xf5, 0x21, 0x00


	//----- nvinfo : EIATTR_KPARAM_INFO
	.align		4
.L_6553:
        /*0058*/ 	.byte	0x04, 0x17
        /*005a*/ 	.short	(.L_6555 - .L_6554)
.L_6554:
        /*005c*/ 	.word	0x00000000
        /*0060*/ 	.short	0x0001
        /*0062*/ 	.short	0x0008
        /*0064*/ 	.byte	0x00, 0xf5, 0x21, 0x00


	//----- nvinfo : EIATTR_KPARAM_INFO
	.align		4
.L_6555:
        /*0068*/ 	.byte	0x04, 0x17
        /*006a*/ 	.short	(.L_6557 - .L_6556)
.L_6556:
        /*006c*/ 	.word	0x00000000
        /*0070*/ 	.short	0x0000
        /*0072*/ 	.short	0x0000
        /*0074*/ 	.byte	0x00, 0xf5, 0x21, 0x00


	//----- nvinfo : EIATTR_SPARSE_MMA_MASK
	.align		4
.L_6557:
        /*0078*/ 	.byte	0x03, 0x50
        /*007a*/ 	.short	0x0000


	//----- nvinfo : EIATTR_MAXREG_COUNT
	.align		4
        /*007c*/ 	.byte	0x03, 0x1b
        /*007e*/ 	.short	0x00ff


	//----- nvinfo : EIATTR_MERCURY_ISA_VERSION
	.align		4
        /*0080*/ 	.byte	0x03, 0x5f
        /*0082*/ 	.short	0x0101


	//----- nvinfo : EIATTR_COOP_GROUP_MASK_REGIDS
	.align		4
        /*0084*/ 	.byte	0x04, 0x29
        /*0086*/ 	.short	(.L_6559 - .L_6558)


	//   ....[0]....
.L_6558:
        /*0088*/ 	.word	0xffffffff


	//   ....[1]....
        /*008c*/ 	.word	0xffffffff


	//   ....[2]....
        /*0090*/ 	.word	0xffffffff


	//   ....[3]....
        /*0094*/ 	.word	0xffffffff


	//   ....[4]....
        /*0098*/ 	.word	0xffffffff


	//----- nvinfo : EIATTR_COOP_GROUP_INSTR_OFFSETS
	.align		4
.L_6559:
        /*009c*/ 	.byte	0x04, 0x28
        /*009e*/ 	.short	(.L_6561 - .L_6560)


	//   ....[0]....
.L_6560:
        /*00a0*/ 	.word	0x000004f0


	//   ....[1]....
        /*00a4*/ 	.word	0x00000510


	//   ....[2]....
        /*00a8*/ 	.word	0x00000530


	//   ....[3]....
        /*00ac*/ 	.word	0x00000550


	//   ....[4]....
        /*00b0*/ 	.word	0x00000570


	//----- nvinfo : EIATTR_VRC_CTA_INIT_COUNT
	.align		4
.L_6561:
        /*00b4*/ 	.byte	0x02, 0x4a
	.zero		1
	.zero		1


	//----- nvinfo : EIATTR_EXIT_INSTR_OFFSETS
	.align		4
        /*00b8*/ 	.byte	0x04, 0x1c
        /*00ba*/ 	.short	(.L_6563 - .L_6562)


	//   ....[0]....
.L_6562:
        /*00bc*/ 	.word	0x00000580


	//   ....[1]....
        /*00c0*/ 	.word	0x00000750


	//   ....[2]....
        /*00c4*/ 	.word	0x00000790


	//----- nvinfo : EIATTR_CBANK_PARAM_SIZE
	.align		4
.L_6563:
        /*00c8*/ 	.byte	0x03, 0x19
        /*00ca*/ 	.short	0x0030


	//----- nvinfo : EIATTR_PARAM_CBANK
	.align		4
        /*00cc*/ 	.byte	0x04, 0x0a
        /*00ce*/ 	.short	(.L_6565 - .L_6564)
	.align		4
.L_6564:
        /*00d0*/ 	.word	index@(.nv.constant0._ZN43_GLOBAL__N__9ae7fba5_10_SoftMax_cu_9f978f6321softmax_warp_backwardIfN3c104HalfEfLi8ELb0ELb0EEEvPT0_PKT_S7_iiiPKb)
        /*00d4*/ 	.short	0x0380
        /*00d6*/ 	.short	0x0030


	//----- nvinfo : EIATTR_SW_WAR
	.align		4
.L_6565:
        /*00d8*/ 	.byte	0x04, 0x36
        /*00da*/ 	.short	(.L_6567 - .L_6566)
.L_6566:
        /*00dc*/ 	.word	0x00000008
.L_6567:


//--------------------- .nv.info._ZN43_GLOBAL__N__9ae7fba5_10_SoftMax_cu_9f978f6321softmax_warp_backwardIfN3c104HalfEfLi7ELb0ELb0EEEvPT0_PKT_S7_iiiPKb --------------------------
	.section	.nv.info._ZN43_GLOBAL__N__9ae7fba5_10_SoftMax_cu_9f978f6321softmax_warp_backwardIfN3c104HalfEfLi7ELb0ELb0EEEvPT0_PKT_S7_iiiPKb,"",@"SHT_CUDA_INFO"
	.sectionflags	@""
	.align	4


	//----- nvinfo : EIATTR_CUDA_API_VERSION
	.align		4
        /*0000*/ 	.byte	0x04, 0x37
        /*0002*/ 	.short	(.L_6569 - .L_6568)
.L_6568:
        /*0004*/ 	.word	0x00000082


	//----- nvinfo : EIATTR_KPARAM_INFO
	.align		4
.L_6569:
        /*0008*/ 	.byte	0x04, 0x17
        /*000a*/ 	.short	(.L_6571 - .L_6570)
.L_6570:
        /*000c*/ 	.word	0x00000000
        /*0010*/ 	.short	0x0006
        /*0012*/ 	.short	0x0028
        /*0014*/ 	.byte	0x00, 0xf5, 0x21, 0x00


	//----- nvinfo : EIATTR_KPARAM_INFO
	.align		4
.L_6571:
        /*0018*/ 	.byte	0x04, 0x17
        /*001a*/ 	.short	(.L_6573 - .L_6572)
.L_6572:
        /*001c*/ 	.word	0x00000000
        /*0020*/ 	.short	0x0005
        /*0022*/ 	.short	0x0020
        /*0024*/ 	.byte	0x00, 0xf0, 0x11, 0x00


	//----- nvinfo : EIATTR_KPARAM_INFO
	.align		4
.L_6573:
        /*0028*/ 	.byte	0x04, 0x17
        /*002a*/ 	.short	(.L_6575 - .L_6574)
.L_6574:
        /*002c*/ 	.word	0x00000000
        /*0030*/ 	.short	0x0004
        /*0032*/ 	.short	0x001c
        /*0034*/ 	.byte	0x00, 0xf0, 0x11, 0x00


	//----- nvinfo : EIATTR_KPARAM_INFO
	.align		4
.L_6575:
        /*0038*/ 	.byte	0x04, 0x17
        /*003a*/ 	.short	(.L_6577 - .L_6576)
.L_6576:
        /*003c*/ 	.word	0x00000000
        /*0040*/ 	.short	0x0003
        /*0042*/ 	.short	0x0018
        /*0044*/ 	.byte	0x00, 0xf0, 0x11, 0x00


	//----- nvinfo : EIATTR_KPARAM_INFO
	.align		4
.L_6577:
        /*0048*/ 	.byte	0x04, 0x17
        /*004a*/ 	.short	(.L_6579 - .L_6578)
.L_6578:
        /*004c*/ 	.word	0x00000000
        /*0050*/ 	.short	0x0002
        /*0052*/ 	.short	0x0010
        /*0054*/ 	.byte	0x00, 0xf5, 0x21, 0x00


	//----- nvinfo : EIATTR_KPARAM_INFO
	.align		4
.L_6579:
        /*0058*/ 	.byte	0x04, 0x17
        /*005a*/ 	.short	(.L_6581 - .L_6580)
.L_6580:
        /*005c*/ 	.word	0x00000000
        /*0060*/ 	.short	0x0001
        /*0062*/ 	.short	0x0008
        /*0064*/ 	.byte	0x00, 0xf5, 0x21, 0x00


	//----- nvinfo : EIATTR_KPARAM_INFO
	.align		4
.L_6581:
        /*0068*/ 	.byte	0x04, 0x17
        /*006a*/ 	.short	(.L_6583 - .L_6582)
.L_6582:
        /*006c*/ 	.word	0x00000000
        /*0070*/ 	.short	0x0000
        /*0072*/ 	.short	0x0000
        /*0074*/ 	.byte	0x00, 0xf5, 0x21, 0x00


	//----- nvinfo : EIATTR_SPARSE_MMA_MASK
	.align		4
.L_6583:
        /*0078*/ 	.byte	0x03, 0x50
        /*007a*/ 	.short	0x0000


	//----- nvinfo : EIATTR_MAXREG_COUNT
	.align		4
        /*007c*/ 	.byte	0x03, 0x1b
        /*007e*/ 	.short	0x00ff


	//----- nvinfo : EIATTR_MERCURY_ISA_VERSION
	.align		4
        /*0080*/ 	.byte	0x03, 0x5f
        /*0082*/ 	.short	0x0101


	//----- nvinfo : EIATTR_COOP_GROUP_MASK_REGIDS
	.align		4
        /*0084*/ 	.byte	0x04, 0x29
        /*0086*/ 	.short	(.L_6585 - .L_6584)


	//   ....[0]....
.L_6584:
        /*0088*/ 	.word	0xffffffff


	//   ....[1]....
        /*008c*/ 	.word	0xffffffff


	//   ....[2]....
        /*0090*/ 	.word	0xffffffff


	//   ....[3]....
        /*0094*/ 	.word	0xffffffff


	//   ....[4]....
        /*0098*/ 	.word	0xffffffff


	//   ....[5]....
        /*009c*/ 	.word	0xffffffff


	//   ....[6]....
        /*00a0*/ 	.word	0xffffffff


	//   ....[7]....
        /*00a4*/ 	.word	0xffffffff


	//   ....[8]....
        /*00a8*/ 	.word	0xffffffff


	//   ....[9]....
        /*00ac*/ 	.word	0xffffffff


	//----- nvinfo : EIATTR_COOP_GROUP_INSTR_OFFSETS
	.align		4
.L_6585:
        /*00b0*/ 	.byte	0x04, 0x28
        /*00b2*/ 	.short	(.L_6587 - .L_6586)


	//   ....[0]....
.L_6586:
        /*00b4*/ 	.word	0x00000450


	//   ....[1]....
        /*00b8*/ 	.word	0x00000460


	//   ....[2]....
        /*00bc*/ 	.word	0x00000490


	//   ....[3]....
        /*00c0*/ 	.word	0x000004a0


	//   ....[4]....
        /*00c4*/ 	.word	0x000004d0


	//   ....[5]....
        /*00c8*/ 	.word	0x000004e0


	//   ....[6]....
        /*00cc*/ 	.word	0x00000510


	//   ....[7]....
        /*00d0*/ 	.word	0x00000520


	//   ....[8]....
        /*00d4*/ 	.word	0x00000550


	//   ....[9]....
        /*00d8*/ 	.word	0x00000560


	//----- nvinfo : EIATTR_VRC_CTA_INIT_COUNT
	.align		4
.L_6587:
        /*00dc*/ 	.byte	0x02, 0x4a
	.zero		1
	.zero		1


	//----- nvinfo : EIATTR_EXIT_INSTR_OFFSETS
	.align		4
        /*00e0*/ 	.byte	0x04, 0x1c
        /*00e2*/ 	.short	(.L_6589 - .L_6588)


	//   ....[0]....
.L_6588:
        /*00e4*/ 	.word	0x00000570


	//   ....[1]....
        /*00e8*/ 	.word	0x00000690


	//   ....[2]....
        /*00ec*/ 	.word	0x00000740


	//   ....[3]....
        /*00f0*/ 	.word	0x00000780


	//----- nvinfo : EIATTR_CBANK_PARAM_SIZE
	.align		4
.L_6589:
        /*00f4*/ 	.byte	0x03, 0x19
        /*00f6*/ 	.short	0x0030


	//----- nvinfo : EIATTR_PARAM_CBANK
	.align		4
        /*00f8*/ 	.byte	0x04, 0x0a
        /*00fa*/ 	.short	(.L_6591 - .L_6590)
	.align		4
.L_6590:
        /*00fc*/ 	.word	index@(.nv.constant0._ZN43_GLOBAL__N__9ae7fba5_10_SoftMax_cu_9f978f6321softmax_warp_backwardIfN3c104HalfEfLi7ELb0ELb0EEEvPT0_PKT_S7_iiiPKb)
        /*0100*/ 	.short	0x0380
        /*0102*/ 	.short	0x0030


	//----- nvinfo : EIATTR_SW_WAR
	.align		4
.L_6591:
        /*0104*/ 	.byte	0x04, 0x36
        /*0106*/ 	.short	(.L_6593 - .L_6592)
.L_6592:
        /*0108*/ 	.word	0x00000008
.L_6593:


//--------------------- .nv.info._ZN43_GLOBAL__N__9ae7fba5_10_SoftMax_cu_9f978f6321softmax_warp_backwardIfN3c104HalfEfLi6ELb0ELb0EEEvPT0_PKT_S7_iiiPKb --------------------------
	.section	.nv.info._ZN43_GLOBAL__N__9ae7fba5_10_SoftMax_cu_9f978f6321softmax_warp_backwardIfN3c104HalfEfLi6ELb0ELb0EEEvPT0_PKT_S7_iiiPKb,"",@"SHT_CUDA_INFO"
	.sectionflags	@""
	.align	4


	//----- nvinfo : EIATTR_CUDA_API_VERSION
	.align		4
        /*0000*/ 	.byte	0x04, 0x37
        /*0002*/ 	.short	(.L_6595 - .L_6594)
.L_6594:
        /*0004*/ 	.word	0x00000082


	//----- nvinfo : EIATTR_KPARAM_INFO
	.align		4
.L_6595:
        /*0008*/ 	.byte	0x04, 0x17
        /*000a*/ 	.short	(.L_6597 - .L_6596)
.L_6596:
        /*000c*/ 	.word	0x00000000
        /*0010*/ 	.short	0x0006
        /*0012*/ 	.short	0x0028
        /*0014*/ 	.byte	0x00, 0xf5, 0x21, 0x00


	//----- nvinfo : EIATTR_KPARAM_INFO
	.align		4
.L_6597:
        /*0018*/ 	.byte	0x04, 0x17
        /*001a*/ 	.short	(.L_6599 - .L_6598)
.L_6598:
        /*001c*/ 	.word	0x00000000
        /*0020*/ 	.short	0x0005
        /*0022*/ 	.short	0x0020
        /*0024*/ 	.byte	0x00, 0xf0, 0x11, 0x00


	//----- nvinfo : EIATTR_KPARAM_INFO
	.align		4
.L_6599:
        /*0028*/ 	.byte	0x04, 0x17
        /*002a*/ 	.short	(.L_6601 - .L_6600)
.L_6600:
        /*002c*/ 	.word	0x00000000
        /*0030*/ 	.short	0x0004
        /*0032*/ 	.short	0x001c
        /*0034*/ 	.byte	0x00, 0xf0, 0x11, 0x00


	//----- nvinfo : EIATTR_KPARAM_INFO
	.align		4
.L_6601:
        /*0038*/ 	.byte	0x04, 0x17
        /*003a*/ 	.short	(.L_6603 - .L_6602)
.L_6602:
        /*003c*/ 	.word	0x00000000
        /*0040*/ 	.short	0x0003
        /*0042*/ 	.short	0x0018
        /*0044*/ 	.byte	0x00, 0xf0, 0x11, 0x00


	//----- nvinfo : EIATTR_KPARAM_INFO
	.align		4
.L_6603:
        /*0048*/ 	.byte	0x04, 0x17
        /*004a*/ 	.short	(.L_6605 - .L_6604)
.L_6604:
        /*004c*/ 	.word	0x00000000
        /*0050*/ 	.short	0x0002
        /*0052*/ 	.short	0x0010
        /*0054*/ 	.byte	0x00, 0xf5, 0x21, 0x00


	//----- nvinfo : EIATTR_KPARAM_INFO
	.align		4
.L_6605:
        /*0058*/ 	.byte	0x04, 0x17
        /*005a*/ 	.short	(.L_6607 - .L_6606)
.L_6606:
        /*005c*/ 	.word	0x00000000
        /*0060*/ 	.short	0x0001
        /*0062*/ 	.short	0x0008
        /*0064*/ 	.byte	0x00, 0xf5, 0x21, 0x00


	//----- nvinfo : EIATTR_KPARAM_INFO
	.align		4
.L_6607:
        /*0068*/ 	.byte	0x04, 0x17
        /*006a*/ 	.short	(.L_6609 - .L_6608)
.L_6608:
        /*006c*/ 	.word	0x00000000
        /*0070*/ 	.short	0x0000
        /*0072*/ 	.short	0x0000
        /*0074*/ 	.byte	0x00, 0xf5, 0x21, 0x00


	//----- nvinfo : EIATTR_SPARSE_MMA_MASK
	.align		4
.L_6609:
        /*0078*/ 	.byte	0x03, 0x50
        /*007a*/ 	.short	0x0000


	//----- nvinfo : EIATTR_MAXREG_COUNT
	.align		4
        /*007c*/ 	.byte	0x03, 0x1b
        /*007e*/ 	.short	0x00ff


	//----- nvinfo : EIATTR_MERCURY_ISA_VERSION
	.align		4
        /*0080*/ 	.byte	0x03, 0x5f
        /*0082*/ 	.short	0x0101


	//----- nvinfo : EIATTR_COOP_GROUP_MASK_REGIDS
	.align		4
        /*0084*/ 	.byte	0x04, 0x29
        /*0086*/ 	.short	(.L_6611 - .L_6610)


	//   ....[0]....
.L_6610:
        /*0088*/ 	.word	0xffffffff


	//   ....[1]....
        /*008c*/ 	.word	0xffffffff


	//   ....[2]....
        /*0090*/ 	.word	0xffffffff


	//   ....[3]....
        /*0094*/ 	.word	0xffffffff


	//   ....[4]....
        /*0098*/ 	.word	0xffffffff


	//   ....[5]....
        /*009c*/ 	.word	0xffffffff


	//   ....[6]....
        /*00a0*/ 	.word	0xffffffff


	//   ....[7]....
        /*00a4*/ 	.word	0xffffffff


	//   ....[8]....
        /*00a8*/ 	.word	0xffffffff


	//   ....[9]....
        /*00ac*/ 	.word	0xffffffff


	//----- nvinfo : EIATTR_COOP_GROUP_INSTR_OFFSETS
	.align		4
.L_6611:
        /*00b0*/ 	.byte	0x04, 0x28
        /*00b2*/ 	.short	(.L_6613 - .L_6612)


	//   ....[0]....
.L_6612:
        /*00b4*/ 	.word	0x000002e0


	//   ....[1]....
        /*00b8*/ 	.word	0x000002f0


	//   ....[2]....
        /*00bc*/ 	.word	0x00000320


	//   ....[3]....
        /*00c0*/ 	.word	0x00000330


	//   ....[4]....
        /*00c4*/ 	.word	0x00000360


	//   ....[5]....
        /*00c8*/ 	.word	0x00000370


	//   ....[6]....
        /*00cc*/ 	.word	0x000003a0


	//   ....[7]....
        /*00d0*/ 	.word	0x000003b0


	//   ....[8]....
        /*00d4*/ 	.word	0x000003e0


	//   ....[9]....
        /*00d8*/ 	.word	0x000003f0


	//----- nvinfo : EIATTR_VRC_CTA_INIT_COUNT
	.align		4
.L_6613:
        /*00dc*/ 	.byte	0x02, 0x4a
	.zero		1
	.zero		1


	//----- nvinfo : EIATTR_EXIT_INSTR_OFFSETS
	.align		4
        /*00e0*/ 	.byte	0x04, 0x1c
        /*00e2*/ 	.short	(.L_6615 - .L_6614)


	//   ....[0]....
.L_6614:
        /*00e4*/ 	.word	0x00000400


	//   ....[1]....
        /*00e8*/ 	.word	0x000004c0


	//   ....[2]....
        /*00ec*/ 	.word	0x00000510


	//   ....[3]....
        /*00f0*/ 	.word	0x00000550


	//----- nvinfo : EIATTR_CBANK_PARAM_SIZE
	.align		4
.L_6615:
        /*00f4*/ 	.byte	0x03, 0x19
        /*00f6*/ 	.short	0x0030


	//----- nvinfo : EIATTR_PARAM_CBANK
	.align		4
        /*00f8*/ 	.byte	0x04, 0x0a
        /*00fa*/ 	.short	(.L_6617 - .L_6616)
	.align		4
.L_6616:
        /*00fc*/ 	.word	index@(.nv.constant0._ZN43_GLOBAL__N__9ae7fba5_10_SoftMax_cu_9f978f6321softmax_warp_backwardIfN3c104HalfEfLi6ELb0ELb0EEEvPT0_PKT_S7_iiiPKb)
        /*0100*/ 	.short	0x0380
        /*0102*/ 	.short	0x0030


	//----- nvinfo : EIATTR_SW_WAR
	.align		4
.L_6617:
        /*0104*/ 	.byte	0x04, 0x36
        /*0106*/ 	.short	(.L_6619 - .L_6618)
.L_6618:
        /*0108*/ 	.word	0x00000008
.L_6619:


//--------------------- .nv.info._ZN43_GLOBAL__N__9ae7fba5_10_SoftMax_cu_9f978f6321softmax_warp_backwardIfN3c104HalfEfLi5ELb0ELb0EEEvPT0_PKT_S7_iiiPKb --------------------------
	.section	.nv.info._ZN43_GLOBAL__N__9ae7fba5_10_SoftMax_cu_9f978f6321softmax_warp_backwardIfN3c104HalfEfLi5ELb0ELb0EEEvPT0_PKT_S7_iiiPKb,"",@"SHT_CUDA_INFO"
	.sectionflags	@""
	.align	4


	//----- nvinfo : EIATTR_CUDA_API_VERSION
	.align		4
        /*0000*/ 	.byte	0x04, 0x37
        /*0002*/ 	.short	(.L_6621 - .L_6620)
.L_6620:
        /*0004*/ 	.word	0x00000082


	//----- nvinfo : EIATTR_KPARAM_INFO
	.align		4
.L_6621:
        /*0008*/ 	.byte	0x04, 0x17
        /*000a*/ 	.short	(.L_6623 - .L_6622)
.L_6622:
        /*000c*/ 	.word	0x00000000
        /*0010*/ 	.short	0x0006
        /*0012*/ 	.short	0x0028
        /*0014*/ 	.byte	0x00, 0xf5, 0x21, 0x00


	//----- nvinfo : EIATTR_KPARAM_INFO
	.align		4
.L_6623:
        /*0018*/ 	.byte	0x04, 0x17
        /*001a*/ 	.short	(.L_6625 - .L_6624)
.L_6624:
        /*001c*/ 	.word	0x00000000
        /*0020*/ 	.short	0x0005
        /*0022*/ 	.short	0x0020
        /*0024*/ 	.byte	0x00, 0xf0, 0x11, 0x00


	//----- nvinfo : EIATTR_KPARAM_INFO
	.align		4
.L_6625:
        /*0028*/ 	.byte	0x04, 0x17
        /*002a*/ 	.short	(.L_6627 - .L_6626)
.L_6626:
        /*002c*/ 	.word	0x00000000
        /*0030*/ 	.short	0x0004
        /*0032*/ 	.short	0x001c
        /*0034*/ 	.byte	0x00, 0xf0, 0x11, 0x00


	//----- nvinfo : EIATTR_KPARAM_INFO
	.align		4
.L_6627:
        /*0038*/ 	.byte	0x04, 0x17
        /*003a*/ 	.short	(.L_6629 - .L_6628)
.L_6628:
        /*003c*/ 	.word	0x00000000
        /*0040*/ 	.short	0x0003
        /*0042*/ 	.short	0x0018
        /*0044*/ 	.byte	0x00, 0xf0, 0x11, 0x00


	//----- nvinfo : EIATTR_KPARAM_INFO
	.align		4
.L_6629:
        /*0048*/ 	.byte	0x04, 0x17
        /*004a*/ 	.short	(.L_6631 - .L_6630)
.L_6630:
        /*004c*/ 	.word	0x00000000
        /*0050*/ 	.short	0x0002
        /*0052*/ 	.short	0x0010
        /*0054*/ 	.byte	0x00, 0xf5, 0x21, 0x00


	//----- nvinfo : EIATTR_KPARAM_INFO
	.align		4
.L_6631:
        /*0058*/ 	.byte	0x04, 0x17
        /*005a*/ 	.short	(.L_6633 - .L_6632)
.L_6632:
        /*005c*/ 	.word	0x00000000
        /*0060*/ 	.short	0x0001
        /*0062*/ 	.short	0x0008
        /*0064*/ 	.byte	0x00, 0xf5, 0x21, 0x00


	//----- nvinfo : EIATTR_KPARAM_INFO
	.align		4
.L_6633:
        /*0068*/ 	.byte	0x04, 0x17
        /*006a*/ 	.short	(.L_6635 - .L_6634)
.L_6634:
        /*006c*/ 	.word	0x00000000
        /*0070*/ 	.short	0x0000
        /*0072*/ 	.short	0x0000
        /*0074*/ 	.byte	0x00, 0xf5, 0x21, 0x00


	//----- nvinfo : EIATTR_SPARSE_MMA_MASK
	.align		4
.L_6635:
        /*0078*/ 	.byte	0x03, 0x50
        /*007a*/ 	.short	0x0000


	//----- nvinfo : EIATTR_MAXREG_COUNT
	.align		4
        /*007c*/ 	.byte	0x03, 0x1b
        /*007e*/ 	.short	0x00ff


	//----- nvinfo : EIATTR_MERCURY_ISA_VERSION
	.align		4
        /*0080*/ 	.byte	0x03, 0x5f
        /*0082*/ 	.short	0x0101


	//----- nvinfo : EIATTR_COOP_GROUP_MASK_REGIDS
	.align		4
        /*0084*/ 	.byte	0x04, 0x29
        /*0086*/ 	.short	(.L_6637 - .L_6636)


	//   ....[0]....
.L_6636:
        /*0088*/ 	.word	0xffffffff


	//   ....[1]....
        /*008c*/ 	.word	0xffffffff


	//   ....[2]....
        /*0090*/ 	.word	0xffffffff


	//   ....[3]....
        /*0094*/ 	.word	0xffffffff


	//   ....[4]....
        /*0098*/ 	.word	0xffffffff


	//   ....[5]....
        /*009c*/ 	.word	0xffffffff


	//   ....[6]....
        /*00a0*/ 	.word	0xffffffff


	//   ....[7]....
        /*00a4*/ 	.word	0xffffffff


	//   ....[8]....
        /*00a8*/ 	.word	0xffffffff


	//   ....[9]....
        /*00ac*/ 	.word	0xffffffff


	//----- nvinfo : EIATTR_COOP_GROUP_INSTR_OFFSETS
	.align		4
.L_6637:
        /*00b0*/ 	.byte	0x04, 0x28
        /*00b2*/ 	.short	(.L_6639 - .L_6638)


	//   ....[0]....
.L_6638:
        /*00b4*/ 	.word	0x000002c0


	//   ....[1]....
        /*00b8*/ 	.word	0x000002d0


	//   ....[2]....
        /*00bc*/ 	.word	0x00000300


	//   ....[3]....
        /*00c0*/ 	.word	0x00000310


	//   ....[4]....
        /*00c4*/ 	.word	0x00000340


	//   ....[5]....
        /*00c8*/ 	.word	0x00000350


	//   ....[6]....
        /*00cc*/ 	.word	0x00000380


	//   ....[7]....
        /*00d0*/ 	.word	0x00000390


	//   ....[8]....
        /*00d4*/ 	.word	0x000003c0


	//   ....[9]....
        /*00d8*/ 	.word	0x000003d0


	//----- nvinfo : EIATTR_VRC_CTA_INIT_COUNT
	.align		4
.L_6639:
        /*00dc*/ 	.byte	0x02, 0x4a
	.zero		1
	.zero		1


	//----- nvinfo : EIATTR_EXIT_INSTR_OFFSETS
	.align		4
        /*00e0*/ 	.byte	0x04, 0x1c
        /*00e2*/ 	.short	(.L_6641 - .L_6640)


	//   ....[0]....
.L_6640:
        /*00e4*/ 	.word	0x000003e0


	//   ....[1]....
        /*00e8*/ 	.word	0x00000480


	//   ....[2]....
        /*00ec*/ 	.word	0x00000520


	//----- nvinfo : EIATTR_CBANK_PARAM_SIZE
	.align		4
.L_6641:
        /*00f0*/ 	.byte	0x03, 0x19
        /*00f2*/ 	.short	0x0030


	//----- nvinfo : EIATTR_PARAM_CBANK
	.align		4
        /*00f4*/ 	.byte	0x04, 0x0a
        /*00f6*/ 	.short	(.L_6643 - .L_6642)
	.align		4
.L_6642:
        /*00f8*/ 	.word	index@(.nv.constant0._ZN43_GLOBAL__N__9ae7fba5_10_SoftMax_cu_9f978f6321softmax_warp_backwardIfN3c104HalfEfLi5ELb0ELb0EEEvPT0_PKT_S7_iiiPKb)
        /*00fc*/ 	.short	0x0380
        /*00fe*/ 	.short	0x0030


	//----- nvinfo : EIATTR_SW_WAR
	.align		4
.L_6643:
        /*0100*/ 	.byte	0x04, 0x36
        /*0102*/ 	.short	(.L_6645 - .L_6644)
.L_6644:
        /*0104*/ 	.word	0x00000008
.L_6645:


//--------------------- .nv.info._ZN43_GLOBAL__N__9ae7fba5_10_SoftMax_cu_9f978f6321softmax_warp_backwardIfN3c104HalfEfLi4ELb0ELb0EEEvPT0_PKT_S7_iiiPKb --------------------------
	.section	.nv.info._ZN43_GLOBAL__N__9ae7fba5_10_SoftMax_cu_9f978f6321softmax_warp_backwardIfN3c104HalfEfLi4ELb0ELb0EEEvPT0_PKT_S7_iiiPKb,"",@"SHT_CUDA_INFO"
	.sectionflags	@""
	.align	4


	//----- nvinfo : EIATTR_CUDA_API_VERSION
	.align		4
        /*0000*/ 	.byte	0x04, 0x37
        /*0002*/ 	.short	(.L_6647 - .L_6646)
.L_6646:
        /*0004*/ 	.word	0x00000082


	//----- nvinfo : EIATTR_KPARAM_INFO
	.align		4
.L_6647:
        /*0008*/ 	.byte	0x04, 0x17
        /*000a*/ 	.short	(.L_6649 - .L_6648)
.L_6648:
        /*000c*/ 	.word	0x00000000
        /*0010*/ 	.short	0x0006
        /*0012*/ 	.short	0x0028
        /*0014*/ 	.byte	0x00, 0xf5, 0x21, 0x00


	//----- nvinfo : EIATTR_KPARAM_INFO
	.align		4
.L_6649:
        /*0018*/ 	.byte	0x04, 0x17
        /*001a*/ 	.short	(.L_6651 - .L_6650)
.L_6650:
        /*001c*/ 	.word	0x00000000
        /*0020*/ 	.short	0x0005
        /*0022*/ 	.short	0x0020
        /*0024*/ 	.byte	0x00, 0xf0, 0x11, 0x00


	//----- nvinfo : EIATTR_KPARAM_INFO
	.align		4
.L_6651:
        /*0028*/ 	.byte	0x04, 0x17
        /*002a*/ 	.short	(.L_6653 - .L_6652)
.L_6652:
        /*002c*/ 	.word	0x00000000
        /*0030*/ 	.short	0x0004
        /*0032*/ 	.short	0x001c
        /*0034*/ 	.byte	0x00, 0xf0, 0x11, 0x00


	//----- nvinfo : EIATTR_KPARAM_INFO
	.align		4
.L_6653:
        /*0038*/ 	.byte	0x04, 0x17
        /*003a*/ 	.short	(.L_6655 - .L_6654)
.L_6654:
        /*003c*/ 	.word	0x00000000
        /*0040*/ 	.short	0x0003
        /*0042*/ 	.short	0x0018
        /*0044*/ 	.byte	0x00, 0xf0, 0x11, 0x00


	//----- nvinfo : EIATTR_KPARAM_INFO
	.align		4
.L_6655:
        /*0048*/ 	.byte	0x04, 0x17
        /*004a*/ 	.short	(.L_6657 - .L_6656)
.L_6656:
        /*004c*/ 	.word	0x00000000
        /*0050*/ 	.short	0x0002
        /*0052*/ 	.short	0x0010
        /*0054*/ 	.byte	0x00, 0xf5, 0x21, 0x00


	//----- nvinfo : EIATTR_KPARAM_INFO
	.align		4
.L_6657:
        /*0058*/ 	.byte	0x04, 0x17
        /*005a*/ 	.short	(.L_6659 - .L_6658)
.L_6658:
        /*005c*/ 	.word	0x00000000
        /*0060*/ 	.short	0x0001
        /*0062*/ 	.short	0x0008
        /*0064*/ 	.byte	0x00, 0xf5, 0x21, 0x00


	//----- nvinfo : EIATTR_KPARAM_INFO
	.align		4
.L_6659:
        /*0068*/ 	.byte	0x04, 0x17
        /*006a*/ 	.short	(.L_6661 - .L_6660)
.L_6660:
        /*006c*/ 	.word	0x00000000
        /*0070*/ 	.short	0x0000
        /*0072*/ 	.short	0x0000
        /*0074*/ 	.byte	0x00, 0xf5, 0x21, 0x00


	//----- nvinfo : EIATTR_SPARSE_MMA_MASK
	.align		4
.L_6661:
        /*0078*/ 	.byte	0x03, 0x50
        /*007a*/ 	.short	0x0000


	//----- nvinfo : EIATTR_MAXREG_COUNT
	.align		4
        /*007c*/ 	.byte	0x03, 0x1b
        /*007e*/ 	.short	0x00ff


	//----- nvinfo : EIATTR_MERCURY_ISA_VERSION
	.align		4
        /*0080*/ 	.byte	0x03, 0x5f
        /*0082*/ 	.short	0x0101


	//----- nvinfo : EIATTR_COOP_GROUP_MASK_REGIDS
	.align		4
        /*0084*/ 	.byte	0x04, 0x29
        /*0086*/ 	.short	(.L_6663 - .L_6662)


	//   ....[0]....
.L_6662:
        /*0088*/ 	.word	0xffffffff


	//   ....[1]....
        /*008c*/ 	.word	0xffffffff


	//   ....[2]....
        /*0090*/ 	.word	0xffffffff


	//   ....[3]....
        /*0094*/ 	.word	0xffffffff


	//   ....[4]....
        /*0098*/ 	.word	0xffffffff


	//   ....[5]....
        /*009c*/ 	.word	0xffffffff


	//   ....[6]....
        /*00a0*/ 	.word	0xffffffff


	//   ....[7]....
        /*00a4*/ 	.word	0xffffffff


	//----- nvinfo : EIATTR_COOP_GROUP_INSTR_OFFSETS
	.align		4
.L_6663:
        /*00a8*/ 	.byte	0x04, 0x28
        /*00aa*/ 	.short	(.L_6665 - .L_6664)


	//   ....[0]....
.L_6664:
        /*00ac*/ 	.word	0x000002c0


	//   ....[1]....
        /*00b0*/ 	.word	0x000002d0


	//   ....[2]....
        /*00b4*/ 	.word	0x00000300


	//   ....[3]....
        /*00b8*/ 	.word	0x00000310


	//   ....[4]....
        /*00bc*/ 	.word	0x00000340


	//   ....[5]....
        /*00c0*/ 	.word	0x00000350


	//   ....[6]....
        /*00c4*/ 	.word	0x00000380


	//   ....[7]....
        /*00c8*/ 	.word	0x00000390


	//----- nvinfo : EIATTR_VRC_CTA_INIT_COUNT
	.align		4
.L_6665:
        /*00cc*/ 	.byte	0x02, 0x4a
	.zero		1
	.zero		1


	//----- nvinfo : EIATTR_EXIT_INSTR_OFFSETS
	.align		4
        /*00d0*/ 	.byte	0x04, 0x1c
        /*00d2*/ 	.short	(.L_6667 - .L_6666)


	//   ....[0]....
.L_6666:
        /*00d4*/ 	.word	0x000003a0


	//   ....[1]....
        /*00d8*/ 	.word	0x00000440


	//   ....[2]....
        /*00dc*/ 	.word	0x000004e0


	//----- nvinfo : EIATTR_CBANK_PARAM_SIZE
	.align		4
.L_6667:
        /*00e0*/ 	.byte	0x03, 0x19
        /*00e2*/ 	.short	0x0030


	//----- nvinfo : EIATTR_PARAM_CBANK
	.align		4
        /*00e4*/ 	.byte	0x04, 0x0a
        /*00e6*/ 	.short	(.L_6669 - .L_6668)
	.align		4
.L_6668:
        /*00e8*/ 	.word	index@(.nv.constant0._ZN43_GLOBAL__N__9ae7fba5_10_SoftMax_cu_9f978f6321softmax_warp_backwardIfN3c104HalfEfLi4ELb0ELb0EEEvPT0_PKT_S7_iiiPKb)
        /*00ec*/ 	.short	0x0380
        /*00ee*/ 	.short	0x0030


	//----- nvinfo : EIATTR_SW_WAR
	.align		4
.L_6669:
        /*00f0*/ 	.byte	0x04, 0x36
        /*00f2*/ 	.short	(.L_6671 - .L_6670)
.L_6670:
        /*00f4*/ 	.word	0x00000008
.L_6671:


//--------------------- .nv.info._ZN43_GLOBAL__N__9ae7fba5_10_SoftMax_cu_9f978f6321softmax_warp_backwardIfN3c104HalfEfLi3ELb0ELb0EEEvPT0_PKT_S7_iiiPKb --------------------------
	.section	.nv.info._ZN43_GLOBAL__N__9ae7fba5_10_SoftMax_cu_9f978f6321softmax_warp_backwardIfN3c104HalfEfLi3ELb0ELb0EEEvPT0_PKT_S7_iiiPKb,"",@"SHT_CUDA_INFO"
	.sectionflags	@""
	.align	4


	//----- nvinfo : EIATTR_CUDA_API_VERSION
	.align		4
        /*0000*/ 	.byte	0x04, 0x37
        /*0002*/ 	.short	(.L_6673 - .L_6672)
.L_6672:
        /*0004*/ 	.word	0x00000082


	//----- nvinfo : EIATTR_KPARAM_INFO
	.align		4
.L_6673:
        /*0008*/ 	.byte	0x04, 0x17
        /*000a*/ 	.short	(.L_6675 - .L_6674)
.L_6674:
        /*000c*/ 	.word	0x00000000
        /*0010*/ 	.short	0x0006
        /*0012*/ 	.short	0x0028
        /*0014*/ 	.byte	0x00, 0xf5, 0x21, 0x00


	//----- nvinfo : EIATTR_KPARAM_INFO
	.align		4
.L_6675:
        /*0018*/ 	.byte	0x04, 0x17
        /*001a*/ 	.short	(.L_6677 - .L_6676)
.L_6676:
        /*001c*/ 	.word	0x00000000
        /*0020*/ 	.short	0x0005
        /*0022*/ 	.short	0x0020
        /*0024*/ 	.byte	0x00, 0xf0, 0x11, 0x00


	//----- nvinfo : EIATTR_KPARAM_INFO
	.align		4
.L_6677:
        /*0028*/ 	.byte	0x04, 0x17
        /*002a*/ 	.short	(.L_6679 - .L_6678)
.L_6678:
        /*002c*/ 	.word	0x00000000
        /*0030*/ 	.short	0x0004
        /*0032*/ 	.short	0x001c
        /*0034*/ 	.byte	0x00, 0xf0, 0x11, 0x00


	//----- nvinfo : EIATTR_KPARAM_INFO
	.align		4
.L_6679:
        /*0038*/ 	.byte	0x04, 0x17
        /*003a*/ 	.short	(.L_6681 - .L_6680)
.L_6680:
        /*003c*/ 	.word	0x00000000
        /*0040*/ 	.short	0x0003
        /*0042*/ 	.short	0x0018
        /*0044*/ 	.byte	0x00, 0xf0, 0x11, 0x00


	//----- nvinfo : EIATTR_KPARAM_INFO
	.align		4
.L_6681:
        /*0048*/ 	.byte	0x04, 0x17
        /*004a*/ 	.short	(.L_6683 - .L_6682)
.L_6682:
        /*004c*/ 	.word	0x00000000
        /*0050*/ 	.short	0x0002
        /*0052*/ 	.short	0x0010
        /*0054*/ 	.byte	0x00, 0xf5, 0x21, 0x00


	//----- nvinfo : EIATTR_KPARAM_INFO
	.align		4
.L_6683:
        /*0058*/ 	.byte	0x04, 0x17
        /*005a*/ 	.short	(.L_6685 - .L_6684)
.L_6684:
        /*005c*/ 	.word	0x00000000
        /*0060*/ 	.short	0x0001
        /*0062*/ 	.short	0x0008
        /*0064*/ 	.byte	0x00, 0xf5, 0x21, 0x00


	//----- nvinfo : EIATTR_KPARAM_INFO
	.align		4
.L_6685:
        /*0068*/ 	.byte	0x04, 0x17
        /*006a*/ 	.short	(.L_6687 - .L_6686)
.L_6686:
        /*006c*/ 	.word	0x00000000
        /*0070*/ 	.short	0x0000
        /*0072*/ 	.short	0x0000
        /*0074*/ 	.byte	0x00, 0xf5, 0x21, 0x00


	//----- nvinfo : EIATTR_SPARSE_MMA_MASK
	.align		4
.L_6687:
        /*0078*/ 	.byte	0x03, 0x50
        /*007a*/ 	.short	0x0000


	//----- nvinfo : EIATTR_MAXREG_COUNT
	.align		4
        /*007c*/ 	.byte	0x03, 0x1b
        /*007e*/ 	.short	0x00ff


	//----- nvinfo : EIATTR_MERCURY_ISA_VERSION
	.align		4
        /*0080*/ 	.byte	0x03, 0x5f
        /*0082*/ 	.short	0x0101


	//----- nvinfo : EIATTR_COOP_GROUP_MASK_REGIDS
	.align		4
        /*0084*/ 	.byte	0x04, 0x29
        /*0086*/ 	.short	(.L_6689 - .L_6688)


	//   ....[0]....
.L_6688:
        /*0088*/ 	.word	0xffffffff


	//   ....[1]....
        /*008c*/ 	.word	0xffffffff


	//   ....[2]....
        /*0090*/ 	.word	0xffffffff


	//   ....[3]....
        /*0094*/ 	.word	0xffffffff


	//   ....[4]....
        /*0098*/ 	.word	0xffffffff


	//   ....[5]....
        /*009c*/ 	.word	0xffffffff


	//----- nvinfo : EIATTR_COOP_GROUP_INSTR_OFFSETS
	.align		4
.L_6689:
        /*00a0*/ 	.byte	0x04, 0x28
        /*00a2*/ 	.short	(.L_6691 - .L_6690)


	//   ....[0]....
.L_6690:
        /*00a4*/ 	.word	0x000002c0


	//   ....[1]....
        /*00a8*/ 	.word	0x000002d0


	//   ....[2]....
        /*00ac*/ 	.word	0x00000300


	//   ....[3]....
        /*00b0*/ 	.word	0x00000310


	//   ....[4]....
        /*00b4*/ 	.word	0x00000340


	//   ....[5]....
        /*00b8*/ 	.word	0x00000350


	//----- nvinfo : EIATTR_VRC_CTA_INIT_COUNT
	.align		4
.L_6691:
        /*00bc*/ 	.byte	0x02, 0x4a
	.zero		1
	.zero		1


	//----- nvinfo : EIATTR_EXIT_INSTR_OFFSETS
	.align		4
        /*00c0*/ 	.byte	0x04, 0x1c
        /*00c2*/ 	.short	(.L_6693 - .L_6692)


	//   ....[0]....
.L_6692:
        /*00c4*/ 	.word	0x00000360


	//   ....[1]....
        /*00c8*/ 	.word	0x00000400


	//   ....[2]....
        /*00cc*/ 	.word	0x000004a0


	//----- nvinfo : EIATTR_CBANK_PARAM_SIZE
	.align		4
.L_6693:
        /*00d0*/ 	.byte	0x03, 0x19
        /*00d2*/ 	.short	0x0030


	//----- nvinfo : EIATTR_PARAM_CBANK
	.align		4
        /*00d4*/ 	.byte	0x04, 0x0a
        /*00d6*/ 	.short	(.L_6695 - .L_6694)
	.align		4
.L_6694:
        /*00d8*/ 	.word	index@(.nv.constant0._ZN43_GLOBAL__N__9ae7fba5_10_SoftMax_cu_9f978f6321softmax_warp_backwardIfN3c104HalfEfLi3ELb0ELb0EEEvPT0_PKT_S7_iiiPKb)
        /*00dc*/ 	.short	0x0380
        /*00de*/ 	.short	0x0030


	//----- nvinfo : EIATTR_SW_WAR
	.align		4
.L_6695:
        /*00e0*/ 	.byte	0x04, 0x36
        /*00e2*/ 	.short	(.L_6697 - .L_6696)
.L_6696:
        /*00e4*/ 	.word	0x00000008
.L_6697:


//--------------------- .nv.info._ZN43_GLOBAL__N__9ae7fba5_10_SoftMax_cu_9f978f6321softmax_warp_backwardIfN3c104HalfEfLi2ELb0ELb0EEEvPT0_PKT_S7_iiiPKb --------------------------
	.section	.nv.info._ZN43_GLOBAL__N__9ae7fba5_10_SoftMax_cu_9f978f6321softmax_warp_backwardIfN3c104HalfEfLi2ELb0ELb0EEEvPT0_PKT_S7_iiiPKb,"",@"SHT_CUDA_INFO"
	.sectionflags	@""
	.align	4


	//----- nvinfo : EIATTR_CUDA_API_VERSION
	.align		4
        /*0000*/ 	.byte	0x04, 0x37
        /*0002*/ 	.short	(.L_6699 - .L_6698)
.L_6698:
        /*0004*/ 	.word	0x00000082


	//----- nvinfo : EIATTR_KPARAM_INFO
	.align		4
.L_6699:
        /*0008*/ 	.byte	0x04, 0x17
        /*000a*/ 	.short	(.L_6701 - .L_6700)
.L_6700:
        /*000c*/ 	.word	0x00000000
        /*0010*/ 	.short	0x0006
        /*0012*/ 	.short	0x0028
        /*0014*/ 	.byte	0x00, 0xf5, 0x21, 0x00


	//----- nvinfo : EIATTR_KPARAM_INFO
	.align		4
.L_6701:
        /*0018*/ 	.byte	0x04, 0x17
        /*001a*/ 	.short	(.L_6703 - .L_6702)
.L_6702:
        /*001c*/ 	.word	0x00000000
        /*0020*/ 	.short	0x0005
        /*0022*/ 	.short	0x0020
        /*0024*/ 	.byte	0x00, 0xf0, 0x11, 0x00


	//----- nvinfo : EIATTR_KPARAM_INFO
	.align		4
.L_6703:
        /*0028*/ 	.byte	0x04, 0x17
        /*002a*/ 	.short	(.L_6705 - .L_6704)
.L_6704:
        /*002c*/ 	.word	0x00000000
        /*0030*/ 	.short	0x0004
        /*0032*/ 	.short	0x001c
        /*0034*/ 	.byte	0x00, 0xf0, 0x11, 0x00


	//----- nvinfo : EIATTR_KPARAM_INFO
	.align		4
.L_6705:
        /*0038*/ 	.byte	0x04, 0x17
        /*003a*/ 	.short	(.L_6707 - .L_6706)
.L_6706:
        /*003c*/ 	.word	0x00000000
        /*0040*/ 	.short	0x0003
        /*0042*/ 	.short	0x0018
        /*0044*/ 	.byte	0x00, 0xf0, 0x11, 0x00


	//----- nvinfo : EIATTR_KPARAM_INFO
	.align		4
.L_6707:
        /*0048*/ 	.byte	0x04, 0x17
        /*004a*/ 	.short	(.L_6709 - .L_6708)
.L_6708:
        /*004c*/ 	.word	0x00000000
        /*0050*/ 	.short	0x0002
        /*0052*/ 	.short	0x0010
        /*0054*/ 	.byte	0x00, 0xf5, 0x21, 0x00


	//----- nvinfo : EIATTR_KPARAM_INFO
	.align		4
.L_6709:
        /*0058*/ 	.byte	0x04, 0x17
        /*005a*/ 	.short	(.L_6711 - .L_6710)
.L_6710:
        /*005c*/ 	.word	0x00000000
        /*0060*/ 	.short	0x0001
        /*0062*/ 	.short	0x0008
        /*0064*/ 	.byte	0x00, 0xf5, 0x21, 0x00


	//----- nvinfo : EIATTR_KPARAM_INFO
	.align		4
.L_6711:
        /*0068*/ 	.byte	0x04, 0x17
        /*006a*/ 	.short	(.L_6713 - .L_6712)
.L_6712:
        /*006c*/ 	.word	0x00000000
        /*0070*/ 	.short	0x0000
        /*0072*/ 	.short	0x0000
        /*0074*/ 	.byte	0x00, 0xf5, 0x21, 0x00


	//----- nvinfo : EIATTR_SPARSE_MMA_MASK
	.align		4
.L_6713:
        /*0078*/ 	.byte	0x03, 0x50
        /*007a*/ 	.short	0x0000


	//----- nvinfo : EIATTR_MAXREG_COUNT
	.align		4
        /*007c*/ 	.byte	0x03, 0x1b
        /*007e*/ 	.short	0x00ff


	//----- nvinfo : EIATTR_MERCURY_ISA_VERSION
	.align		4
        /*0080*/ 	.byte	0x03, 0x5f
        /*0082*/ 	.short	0x0101


	//----- nvinfo : EIATTR_COOP_GROUP_MASK_REGIDS
	.align		4
        /*0084*/ 	.byte	0x04, 0x29
        /*0086*/ 	.short	(.L_6715 - .L_6714)


	//   ....[0]....
.L_6714:
        /*0088*/ 	.word	0xffffffff


	//   ....[1]....
        /*008c*/ 	.word	0xffffffff


	//   ....[2]....
        /*0090*/ 	.word	0xffffffff


	//   ....[3]....
        /*0094*/ 	.word	0xffffffff


	//----- nvinfo : EIATTR_COOP_GROUP_INSTR_OFFSETS
	.align		4
.L_6715:
        /*0098*/ 	.byte	0x04, 0x28
        /*009a*/ 	.short	(.L_6717 - .L_6716)


	//   ....[0]....
.L_6716:
        /*009c*/ 	.word	0x000002e0


	//   ....[1]....
        /*00a0*/ 	.word	0x000002f0


	//   ....[2]....
        /*00a4*/ 	.word	0x00000320


	//   ....[3]....
        /*00a8*/ 	.word	0x00000330


	//----- nvinfo : EIATTR_VRC_CTA_INIT_COUNT
	.align		4
.L_6717:
        /*00ac*/ 	.byte	0x02, 0x4a
	.zero		1
	.zero		1


	//----- nvinfo : EIATTR_EXIT_INSTR_OFFSETS
	.align		4
        /*00b0*/ 	.byte	0x04, 0x1c
        /*00b2*/ 	.short	(.L_6719 - .L_6718)


	//   ....[0]....
.L_6718:
        /*00b4*/ 	.word	0x00000340


	//   ....[1]....
        /*00b8*/ 	.word	0x000003e0


	//   ....[2]....
        /*00bc*/ 	.word	0x00000480


	//----- nvinfo : EIATTR_CBANK_PARAM_SIZE
	.align		4
.L_6719:
        /*00c0*/ 	.byte	0x03, 0x19
        /*00c2*/ 	.short	0x0030


	//----- nvinfo : EIATTR_PARAM_CBANK
	.align		4
        /*00c4*/ 	.byte	0x04, 0x0a
        /*00c6*/ 	.short	(.L_6721 - .L_6720)
	.align		4
.L_6720:
        /*00c8*/ 	.word	index@(.nv.constant0._ZN43_GLOBAL__N__9ae7fba5_10_SoftMax_cu_9f978f6321softmax_warp_backwardIfN3c104HalfEfLi2ELb0ELb0EEEvPT0_PKT_S7_iiiPKb)
        /*00cc*/ 	.short	0x0380
        /*00ce*/ 	.short	0x0030


	//----- nvinfo : EIATTR_SW_WAR
	.align		4
.L_6721:
        /*00d0*/ 	.byte	0x04, 0x36
        /*00d2*/ 	.short	(.L_6723 - .L_6722)
.L_6722:
        /*00d4*/ 	.word	0x00000008
.L_6723:


//--------------------- .nv.info._ZN43_GLOBAL__N__9ae7fba5_10_SoftMax_cu_9f978f6321softmax_warp_backwardIfN3c104HalfEfLi1ELb0ELb0EEEvPT0_PKT_S7_iiiPKb --------------------------
	.section	.nv.info._ZN43_GLOBAL__N__9ae7fba5_10_SoftMax_cu_9f978f6321softmax_warp_backwardIfN3c104HalfEfLi1ELb0ELb0EEEvPT0_PKT_S7_iiiPKb,"",@"SHT_CUDA_INFO"
	.sectionflags	@""
	.align	4


	//----- nvinfo : EIATTR_CUDA_API_VERSION
	.align		4
        /*0000*/ 	.byte	0x04, 0x37
        /*0002*/ 	.short	(.L_6725 - .L_6724)
.L_6724:
        /*0004*/ 	.word	0x00000082


	//----- nvinfo : EIATTR_KPARAM_INFO
	.align		4
.L_6725:
        /*0008*/ 	.byte	0x04, 0x17
        /*000a*/ 	.short	(.L_6727 - .L_6726)
.L_6726:
        /*000c*/ 	.word	0x00000000
        /*0010*/ 	.short	0x0006
        /*0012*/ 	.short	0x0028
        /*0014*/ 	.byte	0x00, 0xf5, 0x21, 0x00


	//----- nvinfo : EIATTR_KPARAM_INFO
	.align		4
.L_6727:
        /*0018*/ 	.byte	0x04, 0x17
        /*001a*/ 	.short	(.L_6729 - .L_6728)
.L_6728:
        /*001c*/ 	.word	0x00000000
        /*0020*/ 	.short	0x0005
        /*0022*/ 	.short	0x0020
        /*0024*/ 	.byte	0x00, 0xf0, 0x11, 0x00


	//----- nvinfo : EIATTR_KPARAM_INFO
	.align		4
.L_6729:
        /*0028*/ 	.byte	0x04, 0x17
        /*002a*/ 	.short	(.L_6731 - .L_6730)
.L_6730:
        /*002c*/ 	.word	0x00000000
        /*0030*/ 	.short	0x0004
        /*0032*/ 	.short	0x001c
        /*0034*/ 	.byte	0x00, 0xf0, 0x11, 0x00


	//----- nvinfo : EIATTR_KPARAM_INFO
	.align		4
.L_6731:
        /*0038*/ 	.byte	0x04, 0x17
        /*003a*/ 	.short	(.L_6733 - .L_6732)
.L_6732:
        /*003c*/ 	.word	0x00000000
        /*0040*/ 	.short	0x0003
        /*0042*/ 	.short	0x0018
        /*0044*/ 	.byte	0x00, 0xf0, 0x11, 0x00


	//----- nvinfo : EIATTR_KPARAM_INFO
	.align		4
.L_6733:
        /*0048*/ 	.byte	0x04, 0x17
        /*004a*/ 	.short	(.L_6735 - .L_6734)
.L_6734:
        /*004c*/ 	.word	0x00000000
        /*0050*/ 	.short	0x0002
        /*0052*/ 	.short	0x0010
        /*0054*/ 	.byte	0x00, 0xf5, 0x21, 0x00


	//----- nvinfo : EIATTR_KPARAM_INFO
	.align		4
.L_6735:
        /*0058*/ 	.byte	0x04, 0x17
        /*005a*/ 	.short	(.L_6737 - .L_6736)
.L_6736:
        /*005c*/ 	.word	0x00000000
        /*0060*/ 	.short	0x0001
        /*0062*/ 	.short	0x0008
        /*0064*/ 	.byte	0x00, 0xf5, 0x21, 0x00


	//----- nvinfo : EIATTR_KPARAM_INFO
	.align		4
.L_6737:
        /*0068*/ 	.byte	0x04, 0x17
        /*006a*/ 	.short	(.L_6739 - .L_6738)
.L_6738:
        /*006c*/ 	.word	0x00000000
        /*0070*/ 	.short	0x0000
        /*0072*/ 	.short	0x0000
        /*0074*/ 	.byte	0x00, 0xf5, 0x21, 0x00


	//----- nvinfo : EIATTR_SPARSE_MMA_MASK
	.align		4
.L_6739:
        /*0078*/ 	.byte	0x03, 0x50
        /*007a*/ 	.short	0x0000


	//----- nvinfo : EIATTR_MAXREG_COUNT
	.align		4
        /*007c*/ 	.byte	0x03, 0x1b
        /*007e*/ 	.short	0x00ff


	//----- nvinfo : EIATTR_MERCURY_ISA_VERSION
	.align		4
        /*0080*/ 	.byte	0x03, 0x5f
        /*0082*/ 	.short	0x0101


	//----- nvinfo : EIATTR_COOP_GROUP_MASK_REGIDS
	.align		4
        /*0084*/ 	.byte	0x04, 0x29
        /*0086*/ 	.short	(.L_6741 - .L_6740)


	//   ....[0]....
.L_6740:
        /*0088*/ 	.word	0xffffffff


	//   ....[1]....
        /*008c*/ 	.word	0xffffffff


	//----- nvinfo : EIATTR_COOP_GROUP_INSTR_OFFSETS
	.align		4
.L_6741:
        /*0090*/ 	.byte	0x04, 0x28
        /*0092*/ 	.short	(.L_6743 - .L_6742)


	//   ....[0]....
.L_6742:
        /*0094*/ 	.word	0x000002c0


	//   ....[1]....
        /*0098*/ 	.word	0x000002d0


	//----- nvinfo : EIATTR_VRC_CTA_INIT_COUNT
	.align		4
.L_6743:
        /*009c*/ 	.byte	0x02, 0x4a
	.zero		1
	.zero		1


	//----- nvinfo : EIATTR_EXIT_INSTR_OFFSETS
	.align		4
        /*00a0*/ 	.byte	0x04, 0x1c
        /*00a2*/ 	.short	(.L_6745 - .L_6744)


	//   ....[0]....
.L_6744:
        /*00a4*/ 	.word	0x000002e0


	//   ....[1]....
        /*00a8*/ 	.word	0x00000380


	//   ....[2]....
        /*00ac*/ 	.word	0x00000420


	//----- nvinfo : EIATTR_CBANK_PARAM_SIZE
	.align		4
.L_6745:
        /*00b0*/ 	.byte	0x03, 0x19
        /*00b2*/ 	.short	0x0030


	//----- nvinfo : EIATTR_PARAM_CBANK
	.align		4
        /*00b4*/ 	.byte	0x04, 0x0a
        /*00b6*/ 	.short	(.L_6747 - .L_6746)
	.align		4
.L_6746:
        /*00b8*/ 	.word	index@(.nv.constant0._ZN43_GLOBAL__N__9ae7fba5_10_SoftMax_cu_9f978f6321softmax_warp_backwardIfN3c104HalfEfLi1ELb0ELb0EEEvPT0_PKT_S7_iiiPKb)
        /*00bc*/ 	.short	0x0380
        /*00be*/ 	.short	0x0030


	//----- nvinfo : EIATTR_SW_WAR
	.align		4
.L_6747:
        /*00c0*/ 	.byte	0x04, 0x36
        /*00c2*/ 	.short	(.L_6749 - .L_6748)
.L_6748:
        /*00c4*/ 	.word	0x00000008
.L_6749:


//--------------------- .nv.info._ZN43_GLOBAL__N__9ae7fba5_10_SoftMax_cu_9f978f6321softmax_warp_backwardIfN3c104HalfEfLi0ELb0ELb0EEEvPT0_PKT_S7_iiiPKb --------------------------
	.section	.nv.info._ZN43_GLOBAL__N__9ae7fba5_10_SoftMax_cu_9f978f6321softmax_warp_backwardIfN3c104HalfEfLi0ELb0ELb0EEEvPT0_PKT_S7_iiiPKb,"",@"SHT_CUDA_INFO"
	.sectionflags	@""
	.align	4


	//----- nvinfo : EIATTR_CUDA_API_VERSION
	.align		4
        /*0000*/ 	.byte	0x04, 0x37
        /*0002*/ 	.short	(.L_6751 - .L_6750)
.L_6750:
        /*0004*/ 	.word	0x00000082


	//----- nvinfo : EIATTR_KPARAM_INFO
	.align		4
.L_6751:
        /*0008*/ 	.byte	0x04, 0x17
        /*000a*/ 	.short	(.L_6753 - .L_6752)
.L_6752:
        /*000c*/ 	.word	0x00000000
        /*0010*/ 	.short	0x0006
        /*0012*/ 	.short	0x0028
        /*0014*/ 	.byte	0x00, 0xf5, 0x21, 0x00


	//----- nvinfo : EIATTR_KPARAM_INFO
	.align		4
.L_6753:
        /*0018*/ 	.byte	0x04, 0x17
        /*001a*/ 	.short	(.L_6755 - .L_6754)
.L_6754:
        /*001c*/ 	.word	0x00000000
        /*0020*/ 	.short	0x0005
        /*0022*/ 	.short	0x0020
        /*0024*/ 	.byte	0x00, 0xf0, 0x11, 0x00


	//----- nvinfo : EIATTR_KPARAM_INFO
	.align		4
.L_6755:
        /*0028*/ 	.byte	0x04, 0x17
        /*002a*/ 	.short	(.L_6757 - .L_6756)
.L_6756:
        /*002c*/ 	.word	0x00000000
        /*0030*/ 	.short	0x0004
        /*0032*/ 	.short	0x001c
        /*0034*/ 	.byte	0x00, 0xf0, 0x11, 0x00


	//----- nvinfo : EIATTR_KPARAM_INFO
	.align		4
.L_6757:
        /*0038*/ 	.byte	0x04, 0x17
        /*003a*/ 	.short	(.L_6759 - .L_6758)
.L_6758:
        /*003c*/ 	.word	0x00000000
        /*0040*/ 	.short	0x0003
        /*0042*/ 	.short	0x0018
        /*0044*/ 	.byte	0x00, 0xf0, 0x11, 0x00


	//----- nvinfo : EIATTR_KPARAM_INFO
	.align		4
.L_6759:
        /*0048*/ 	.byte	0x04, 0x17
        /*004a*/ 	.short	(.L_6761 - .L_6760)
.L_6760:
        /*004c*/ 	.word	0x00000000
        /*0050*/ 	.short	0x0002
        /*0052*/ 	.short	0x0010
        /*0054*/ 	.byte	0x00, 0xf5, 0x21, 0x00


	//----- nvinfo : EIATTR_KPARAM_INFO
	.align		4
.L_6761:
        /*0058*/ 	.byte	0x04, 0x17
        /*005a*/ 	.short	(.L_6763 - .L_6762)
.L_6762:
        /*005c*/ 	.word	0x00000000
        /*0060*/ 	.short	0x0001
        /*0062*/ 	.short	0x0008
        /*0064*/ 	.byte	0x00, 0xf5, 0x21, 0x00


	//----- nvinfo : EIATTR_KPARAM_INFO
	.align		4
.L_6763:
        /*0068*/ 	.byte	0x04, 0x17
        /*006a*/ 	.short	(.L_6765 - .L_6764)
.L_6764:
        /*006c*/ 	.word	0x00000000
        /*0070*/ 	.short	0x0000
        /*0072*/ 	.short	0x0000
        /*0074*/ 	.byte	0x00, 0xf5, 0x21, 0x00


	//----- nvinfo : EIATTR_SPARSE_MMA_MASK
	.align		4
.L_6765:
        /*0078*/ 	.byte	0x03, 0x50
        /*007a*/ 	.short	0x0000


	//----- nvinfo : EIATTR_MAXREG_COUNT
	.align		4
        /*007c*/ 	.byte	0x03, 0x1b
        /*007e*/ 	.short	0x00ff


	//----- nvinfo : EIATTR_MERCURY_ISA_VERSION
	.align		4
        /*0080*/ 	.byte	0x03, 0x5f
        /*0082*/ 	.short	0x0101


	//----- nvinfo : EIATTR_VRC_CTA_INIT_COUNT
	.align		4
        /*0084*/ 	.byte	0x02, 0x4a
	.zero		1
	.zero		1


	//----- nvinfo : EIATTR_EXIT_INSTR_OFFSETS
	.align		4
        /*0088*/ 	.byte	0x04, 0x1c
        /*008a*/ 	.short	(.L_6767 - .L_6766)


	//   ....[0]....
.L_6766:
        /*008c*/ 	.word	0x000002b0


	//   ....[1]....
        /*0090*/ 	.word	0x00000340


	//   ....[2]....
        /*0094*/ 	.word	0x000003b0


	//----- nvinfo : EIATTR_CBANK_PARAM_SIZE
	.align		4
.L_6767:
        /*0098*/ 	.byte	0x03, 0x19
        /*009a*/ 	.short	0x0030


	//----- nvinfo : EIATTR_PARAM_CBANK
	.align		4
        /*009c*/ 	.byte	0x04, 0x0a
        /*009e*/ 	.short	(.L_6769 - .L_6768)
	.align		4
.L_6768:
        /*00a0*/ 	.word	index@(.nv.constant0._ZN43_GLOBAL__N__9ae7fba5_10_SoftMax_cu_9f978f6321softmax_warp_backwardIfN3c104HalfEfLi0ELb0ELb0EEEvPT0_PKT_S7_iiiPKb)
        /*00a4*/ 	.short	0x0380
        /*00a6*/ 	.short	0x0030


	//----- nvinfo : EIATTR_SW_WAR
	.align		4
.L_6769:
        /*00a8*/ 	.byte	0x04, 0x36
        /*00aa*/ 	.short	(.L_6771 - .L_6770)
.L_6770:
        /*00ac*/ 	.word	0x00000008
.L_6771:


//--------------------- .nv.info._ZN43_GLOBAL__N__9ae7fba5_10_SoftMax_cu_9f978f6321softmax_warp_backwardIN3c104HalfES2_fLi10ELb0ELb0EEEvPT0_PKT_S7_iiiPKb --------------------------
	.section	.nv.info._ZN43_GLOBAL__N__9ae7fba5_10_SoftMax_cu_9f978f6321softmax_warp_backwardIN3c104HalfES2_fLi10ELb0ELb0EEEvPT0_PKT_S7_iiiPKb,"",@"SHT_CUDA_INFO"
	.sectionflags	@""
	.align	4


	//----- nvinfo : EIATTR_CUDA_API_VERSION
	.align		4
        /*0000*/ 	.byte	0x04, 0x37
        /*0002*/ 	.short	(.L_6773 - .L_6772)
.L_6772:
        /*0004*/ 	.word	0x00000082


	//----- nvinfo : EIATTR_KPARAM_INFO
	.align		4
.L_6773:
        /*0008*/ 	.byte	0x04, 0x17
        /*000a*/ 	.short	(.L_6775 - .L_6774)
.L_6774:
        /*000c*/ 	.word	0x00000000
        /*0010*/ 	.short	0x0006
        /*0012*/ 	.short	0x0028
        /*0014*/ 	.byte	0x00, 0xf5, 0x21, 0x00


	//----- nvinfo : EIATTR_KPARAM_INFO
	.align		4
.L_6775:
        /*0018*/ 	.byte	0x04, 0x17
        /*001a*/ 	.short	(.L_6777 - .L_6776)
.L_6776:
        /*001c*/ 	.word	0x00000000
        /*0020*/ 	.short	0x0005
        /*0022*/ 	.short	0x0020
        /*0024*/ 	.byte	0x00, 0xf0, 0x11, 0x00


	//----- nvinfo : EIATTR_KPARAM_INFO
	.align		4
.L_6777:
        /*0028*/ 	.byte	0x04, 0x17
        /*002a*/ 	.short	(.L_6779 - .L_6778)
.L_6778:
        /*002c*/ 	.word	0x00000000
        /*0030*/ 	.short	0x0004
        /*0032*/ 	.short	0x001c
        /*0034*/ 	.byte	0x00, 0xf0, 0x11, 0x00


	//----- nvinfo : EIATTR_KPARAM_INFO
	.align		4
.L_6779:
        /*0038*/ 	.byte	0x04, 0x17
        /*003a*/ 	.short	(.L_6781 - .L_6780)
.L_6780:
        /*003c*/ 	.word	0x00000000
        /*0040*/ 	.short	0x0003
        /*0042*/ 	.short	0x0018
        /*0044*/ 	.byte	0x00, 0xf0, 0x11, 0x00


	//----- nvinfo : EIATTR_KPARAM_INFO
	.align		4
.L_6781:
        /*0048*/ 	.byte	0x04, 0x17
        /*004a*/ 	.short	(.L_6783 - .L_6782)
.L_6782:
        /*004c*/ 	.word	0x00000000
        /*0050*/ 	.short	0x0002
        /*0052*/ 	.short	0x0010
        /*0054*/ 	.byte	0x00, 0xf5, 0x21, 0x00


	//----- nvinfo : EIATTR_KPARAM_INFO
	.align		4
.L_6783:
        /*0058*/ 	.byte	0x04, 0x17
        /*005a*/ 	.short	(.L_6785 - .L_6784)
.L_6784:
        /*005c*/ 	.word	0x00000000
        /*0060*/ 	.short	0x0001
        /*0062*/ 	.short	0x0008
        /*0064*/ 	.byte	0x00, 0xf5, 0x21, 0x00


	//----- nvinfo : EIATTR_KPARAM_INFO
	.align		4
.L_6785:
        /*0068*/ 	.byte	0x04, 0x17
        /*006a*/ 	.short	(.L_6787 - .L_6786)
.L_6786:
        /*006c*/ 	.word	0x00000000
        /*0070*/ 	.short	0x0000
        /*0072*/ 	.short	0x0000
        /*0074*/ 	.byte	0x00, 0xf5, 0x21, 0x00


	//----- nvinfo : EIATTR_SPARSE_MMA_MASK
	.align		4
.L_6787:
        /*0078*/ 	.byte	0x03, 0x50
        /*007a*/ 	.short	0x0000


	//----- nvinfo : EIATTR_MAXREG_COUNT
	.align		4
        /*007c*/ 	.byte	0x03, 0x1b
        /*007e*/ 	.short	0x00ff


	//----- nvinfo : EIATTR_MERCURY_ISA_VERSION
	.align		4
        /*0080*/ 	.byte	0x03, 0x5f
        /*0082*/ 	.short	0x0101


	//----- nvinfo : EIATTR_COOP_GROUP_MASK_REGIDS
	.align		4
        /*0084*/ 	.byte	0x04, 0x29
        /*0086*/ 	.short	(.L_6789 - .L_6788)


	//   ....[0]....
.L_6788:
        /*0088*/ 	.word	0xffffffff


	//   ....[1]....
        /*008c*/ 	.word	0xffffffff


	//   ....[2]....
        /*0090*/ 	.word	0xffffffff


	//   ....[3]....
        /*0094*/ 	.word	0xffffffff


	//   ....[4]....
        /*0098*/ 	.word	0xffffffff


	//----- nvinfo : EIATTR_COOP_GROUP_INSTR_OFFSETS
	.align		4
.L_6789:
        /*009c*/ 	.byte	0x04, 0x28
        /*009e*/ 	.short	(.L_6791 - .L_6790)


	//   ....[0]....
.L_6790:
        /*00a0*/ 	.word	0x00001210


	//   ....[1]....
        /*00a4*/ 	.word	0x00001230


	//   ....[2]....
        /*00a8*/ 	.word	0x00001250


	//   ....[3]....
        /*00ac*/ 	.word	0x00001270


	//   ....[4]....
        /*00b0*/ 	.word	0x000012a0


	//----- nvinfo : EIATTR_VRC_CTA_INIT_COUNT
	.align		4
.L_6791:
        /*00b4*/ 	.byte	0x02, 0x4a
	.zero		1
	.zero		1


	//----- nvinfo : EIATTR_EXIT_INSTR_OFFSETS
	.align		4
        /*00b8*/ 	.byte	0x04, 0x1c
        /*00ba*/ 	.short	(.L_6793 - .L_6792)


	//   ....[0]....
.L_6792:
        /*00bc*/ 	.word	0x000012c0


	//   ....[1]....
        /*00c0*/ 	.word	0x00001cb0


	//   ....[2]....
        /*00c4*/ 	.word	0x00001cf0


	//----- nvinfo : EIATTR_CBANK_PARAM_SIZE
	.align		4
.L_6793:
        /*00c8*/ 	.byte	0x03, 0x19
        /*00ca*/ 	.short	0x0030


	//----- nvinfo : EIATTR_PARAM_CBANK
	.align		4
        /*00cc*/ 	.byte	0x04, 0x0a
        /*00ce*/ 	.short	(.L_6795 - .L_6794)
	.align		4
.L_6794:
        /*00d0*/ 	.word	index@(.nv.constant0._ZN43_GLOBAL__N__9ae7fba5_10_SoftMax_cu_9f978f6321softmax_warp_backwardIN3c104HalfES2_fLi10ELb0ELb0EEEvPT0_PKT_S7_iiiPKb)
        /*00d4*/ 	.short	0x0380
        /*00d6*/ 	.short	0x0030


	//----- nvinfo : EIATTR_SW_WAR
	.align		4
.L_6795:
        /*00d8*/ 	.byte	0x04, 0x36
        /*00da*/ 	.short	(.L_6797 - .L_6796)
.L_6796:
        /*00dc*/ 	.word	0x00000008
.L_6797:


//--------------------- .nv.info._ZN43_GLOBAL__N__9ae7fba5_10_SoftMax_cu_9f978f6321softmax_warp_backwardIN3c104HalfES2_fLi9ELb0ELb0EEEvPT0_PKT_S7_iiiPKb --------------------------
	.section	.nv.info._ZN43_GLOBAL__N__9ae7fba5_10_SoftMax_cu_9f978f6321softmax_warp_backwardIN3c104HalfES2_fLi9ELb0ELb0EEEvPT0_PKT_S7_iiiPKb,"",@"SHT_CUDA_INFO"
	.sectionflags	@""
	.align	4


	//----- nvinfo : EIATTR_CUDA_API_VERSION
	.align		4
        /*0000*/ 	.byte	0x04, 0x37
        /*0002*/ 	.short	(.L_6799 - .L_6798)
.L_6798:
        /*0004*/ 	.word	0x00000082


	//----- nvinfo : EIATTR_KPARAM_INFO
	.align		4
.L_6799:
        /*0008*/ 	.byte	0x04, 0x17
        /*000a*/ 	.short	(.L_6801 - .L_6800)
.L_6800:
        /*000c*/ 	.word	0x00000000
        /*0010*/ 	.short	0x0006
        /*0012*/ 	.short	0x0028
        /*0014*/ 	.byte	0x00, 0xf5, 0x21, 0x00


	//----- nvinfo : EIATTR_KPARAM_INFO
	.align		4
.L_6801:
        /*0018*/ 	.byte	0x04, 0x17
        /*001a*/ 	.short	(.L_6803 - .L_6802)
.L_6802:
        /*001c*/ 	.word	0x00000000
        /*0020*/ 	.short	0x0005
        /*0022*/ 	.short	0x0020
        /*0024*/ 	.byte	0x00, 0xf0, 0x11, 0x00


	//----- nvinfo : EIATTR_KPARAM_INFO
	.align		4
.L_6803:
        /*0028*/ 	.byte	0x04, 0x17
        /*002a*/ 	.short	(.L_6805 - .L_6804)
.L_6804:
        /*002c*/ 	.word	0x00000000
        /*0030*/ 	.short	0x0004
        /*0032*/ 	.short	0x001c
        /*0034*/ 	.byte	0x00, 0xf0, 0x11, 0x00


	//----- nvinfo : EIATTR_KPARAM_INFO
	.align		4
.L_6805:
        /*0038*/ 	.byte	0x04, 0x17
        /*003a*/ 	.short	(.L_6807 - .L_6806)
.L_6806:
        /*003c*/ 	.word	0x00000000
        /*0040*/ 	.short	0x0003
        /*0042*/ 	.short	0x0018
        /*0044*/ 	.byte	0x00, 0xf0, 0x11, 0x00


	//----- nvinfo : EIATTR_KPARAM_INFO
	.align		4
.L_6807:
        /*0048*/ 	.byte	0x04, 0x17
        /*004a*/ 	.short	(.L_6809 - .L_6808)
.L_6808:
        /*004c*/ 	.word	0x00000000
        /*0050*/ 	.short	0x0002
        /*0052*/ 	.short	0x0010
        /*0054*/ 	.byte	0x00, 0xf5, 0x21, 0x00


	//----- nvinfo : EIATTR_KPARAM_INFO
	.align		4
.L_6809:
        /*0058*/ 	.byte	0x04, 0x17
        /*005a*/ 	.short	(.L_6811 - .L_6810)
.L_6810:
        /*005c*/ 	.word	0x00000000
        /*0060*/ 	.short	0x0001
        /*0062*/ 	.short	0x0008
        /*0064*/ 	.byte	0x00, 0xf5, 0x21, 0x00


	//----- nvinfo : EIATTR_KPARAM_INFO
	.align		4
.L_6811:
        /*0068*/ 	.byte	0x04, 0x17
        /*006a*/ 	.short	(.L_6813 - .L_6812)
.L_6812:
        /*006c*/ 	.word	0x00000000
        /*0070*/ 	.short	0x0000
        /*0072*/ 	.short	0x0000
        /*0074*/ 	.byte	0x00, 0xf5, 0x21, 0x00


	//----- nvinfo : EIATTR_SPARSE_MMA_MASK
	.align		4
.L_6813:
        /*0078*/ 	.byte	0x03, 0x50
        /*007a*/ 	.short	0x0000


	//----- nvinfo : EIATTR_MAXREG_COUNT
	.align		4
        /*007c*/ 	.byte	0x03, 0x1b
        /*007e*/ 	.short	0x00ff


	//----- nvinfo : EIATTR_MERCURY_ISA_VERSION
	.align		4
        /*0080*/ 	.byte	0x03, 0x5f
        /*0082*/ 	.short	0x0101


	//----- nvinfo : EIATTR_COOP_GROUP_MASK_REGIDS
	.align		4
        /*0084*/ 	.byte	0x04, 0x29
        /*0086*/ 	.short	(.L_6815 - .L_6814)


	//   ....[0]....
.L_6814:
        /*0088*/ 	.word	0xffffffff


	//   ....[1]....
        /*008c*/ 	.word	0xffffffff


	//   ....[2]....
        /*0090*/ 	.word	0xffffffff


	//   ....[3]....
        /*0094*/ 	.word	0xffffffff


	//   ....[4]....
        /*0098*/ 	.word	0xffffffff


	//----- nvinfo : EIATTR_COOP_GROUP_INSTR_OFFSETS
	.align		4
.L_6815:
        /*009c*/ 	.byte	0x04, 0x28
        /*009e*/ 	.short	(.L_6817 - .L_6816)


	//   ....[0]....
.L_6816:
        /*00a0*/ 	.word	0x00000970


	//   ....[1]....
        /*00a4*/ 	.word	0x00000990


	//   ....[2]....
        /*00a8*/ 	.word	0x000009b0


	//   ....[3]....
        /*00ac*/ 	.word	0x000009d0


	//   ....[4]....
        /*00b0*/ 	.word	0x00000a00


	//----- nvinfo : EIATTR_VRC_CTA_INIT_COUNT
	.align		4
.L_6817:
        /*00b4*/ 	.byte	0x02, 0x4a
	.zero		1
	.zero		1


	//----- nvinfo : EIATTR_EXIT_INSTR_OFFSETS
	.align		4
        /*00b8*/ 	.byte	0x04, 0x1c
        /*00ba*/ 	.short	(.L_6819 - .L_6818)


	//   ....[0]....
.L_6818:
        /*00bc*/ 	.word	0x00000a10


	//   ....[1]....
        /*00c0*/ 	.word	0x00000f10


	//   ....[2]....
        /*00c4*/ 	.word	0x00000f50


	//----- nvinfo : EIATTR_CBANK_PARAM_SIZE
	.align		4
.L_6819:
        /*00c8*/ 	.byte	0x03, 0x19
        /*00ca*/ 	.short	0x0030


	//----- nvinfo : EIATTR_PARAM_CBANK
	.align		4
        /*00cc*/ 	.byte	0x04, 0x0a
        /*00ce*/ 	.short	(.L_6821 - .L_6820)
	.align		4
.L_6820:
        /*00d0*/ 	.word	index@(.nv.constant0._ZN43_GLOBAL__N__9ae7fba5_10_SoftMax_cu_9f978f6321softmax_warp_backwardIN3c104HalfES2_fLi9ELb0ELb0EEEvPT0_PKT_S7_iiiPKb)
        /*00d4*/ 	.short	0x0380
        /*00d6*/ 	.short	0x0030


	//----- nvinfo : EIATTR_SW_WAR
	.align		4
.L_6821:
        /*00d8*/ 	.byte	0x04, 0x36
        /*00da*/ 	.short	(.L_6823 - .L_6822)
.L_6822:
        /*00dc*/ 	.word	0x00000008
.L_6823:


//--------------------- .nv.info._ZN43_GLOBAL__N__9ae7fba5_10_SoftMax_cu_9f978f6321softmax_warp_backwardIN3c104HalfES2_fLi8ELb0ELb0EEEvPT0_PKT_S7_iiiPKb --------------------------
	.section	.nv.info._ZN43_GLOBAL__N__9ae7fba5_10_SoftMax_cu_9f978f6321softmax_warp_backwardIN3c104HalfES2_fLi8ELb0ELb0EEEvPT0_PKT_S7_iiiPKb,"",@"SHT_CUDA_INFO"
	.sectionflags	@""
	.align	4


	//----- nvinfo : EIATTR_CUDA_API_VERSION
	.align		4
        /*0000*/ 	.byte	0x04, 0x37
        /*0002*/ 	.short	(.L_6825 - .L_6824)
.L_6824:
        /*0004*/ 	.word	0x00000082


	//----- nvinfo : EIATTR_KPARAM_INFO
	.align		4
.L_6825:
        /*0008*/ 	.byte	0x04, 0x17
        /*000a*/ 	.short	(.L_6827 - .L_6826)
.L_6826:
        /*000c*/ 	.word	0x00000000
        /*0010*/ 	.short	0x0006
        /*0012*/ 	.short	0x0028
        /*0014*/ 	.byte	0x00, 0xf5, 0x21, 0x00


	//----- nvinfo : EIATTR_KPARAM_INFO
	.align		4
.L_6827:
        /*0018*/ 	.byte	0x04, 0x17
        /*001a*/ 	.short	(.L_6829 - .L_6828)
.L_6828:
        /*001c*/ 	.word	0x00000000
        /*0020*/ 	.short	0x0005
        /*0022*/ 	.short	0x0020
        /*0024*/ 	.byte	0x00, 0xf0, 0x11, 0x00


	//----- nvinfo : EIATTR_KPARAM_INFO
	.align		4
.L_6829:
        /*0028*/ 	.byte	0x04, 0x17
        /*002a*/ 	.short	(.L_6831 - .L_6830)
.L_6830:
        /*002c*/ 	.word	0x00000000
        /*0030*/ 	.short	0x0004
        /*0032*/ 	.short	0x001c
        /*0034*/ 	.byte	0x00, 0xf0, 0x11, 0x00


	//----- nvinfo : EIATTR_KPARAM_INFO
	.align		4
.L_6831:
        /*0038*/ 	.byte	0x04, 0x17
        /*003a*/ 	.short	(.L_6833 - .L_6832)
.L_6832:
        /*003c*/ 	.word	0x00000000
        /*0040*/ 	.short	0x0003
        /*0042*/ 	.short	0x0018
        /*0044*/ 	.byte	0x00, 0xf0, 0x11, 0x00


	//----- nvinfo : EIATTR_KPARAM_INFO
	.align		4
.L_6833:
        /*0048*/ 	.byte	0x04, 0x17
        /*004a*/ 	.short	(.L_6835 - .L_6834)
.L_6834:
        /*004c*/ 	.word	0x00000000
        /*0050*/ 	.short	0x0002
        /*0052*/ 	.short	0x0010
        /*0054*/ 	.byte	0x00, 0xf5, 0x21, 0x00


	//----- nvinfo : EIATTR_KPARAM_INFO
	.align		4
.L_6835:
        /*0058*/ 	.byte	0x04, 0x17
        /*005a*/ 	.short	(.L_6837 - .L_6836)
.L_6836:
        /*005c*/ 	.word	0x00000000
        /*0060*/ 	.short	0x0001
        /*0062*/ 	.short	0x0008
        /*0064*/ 	.byte	0x00, 0xf5, 0x21, 0x00


	//----- nvinfo : EIATTR_KPARAM_INFO
	.align		4
.L_6837:
        /*0068*/ 	.byte	0x04, 0x17
        /*006a*/ 	.short	(.L_6839 - .L_6838)
.L_6838:
        /*006c*/ 	.word	0x00000000
        /*0070*/ 	.short	0x0000
        /*0072*/ 	.short	0x0000
        /*0074*/ 	.byte	0x00, 0xf5, 0x21, 0x00


	//----- nvinfo : EIATTR_SPARSE_MMA_MASK
	.align		4
.L_6839:
        /*0078*/ 	.byte	0x03, 0x50
        /*007a*/ 	.short	0x0000


	//----- nvinfo : EIATTR_MAXREG_COUNT
	.align		4
        /*007c*/ 	.byte	0x03, 0x1b
        /*007e*/ 	.short	0x00ff


	//----- nvinfo : EIATTR_MERCURY_ISA_VERSION
	.align		4
        /*0080*/ 	.byte	0x03, 0x5f
        /*0082*/ 	.short	0x0101


	//----- nvinfo : EIATTR_COOP_GROUP_MASK_REGIDS
	.align		4
        /*0084*/ 	.byte	0x04, 0x29
        /*0086*/ 	.short	(.L_6841 - .L_6840)


	//   ....[0]....
.L_6840:
        /*0088*/ 	.word	0xffffffff


	//   ....[1]....
        /*008c*/ 	.word	0xffffffff


	//   ....[2]....
        /*0090*/ 	.word	0xffffffff


	//   ....[3]....
        /*0094*/ 	.word	0xffffffff


	//   ....[4]....
        /*0098*/ 	.word	0xffffffff


	//----- nvinfo : EIATTR_COOP_GROUP_INSTR_OFFSETS
	.align		4
.L_6841:
        /*009c*/ 	.byte	0x04, 0x28
        /*009e*/ 	.short	(.L_6843 - .L_6842)


	//   ....[0]....
.L_6842:
        /*00a0*/ 	.word	0x00000600


	//   ....[1]....
        /*00a4*/ 	.word	0x00000620


	//   ....[2]....
        /*00a8*/ 	.word	0x00000640


	//   ....[3]....
        /*00ac*/ 	.word	0x00000670


	//   ....[4]....
        /*00b0*/ 	.word	0x00000690


	//----- nvinfo : EIATTR_VRC_CTA_INIT_COUNT
	.align		4
.L_6843:
        /*00b4*/ 	.byte	0x02, 0x4a
	.zero		1
	.zero		1


	//----- nvinfo : EIATTR_EXIT_INSTR_OFFSETS
	.align		4
        /*00b8*/ 	.byte	0x04, 0x1c
        /*00ba*/ 	.short	(.L_6845 - .L_6844)


	//   ....[0]....
.L_6844:
        /*00bc*/ 	.word	0x000006a0


	//   ....[1]....
        /*00c0*/ 	.word	0x00000870


	//   ....[2]....
        /*00c4*/ 	.word	0x000008b0


	//----- nvinfo : EIATTR_CBANK_PARAM_SIZE
	.align		4
.L_6845:
        /*00c8*/ 	.byte	0x03, 0x19
        /*00ca*/ 	.short	0x0030


	//----- nvinfo : EIATTR_PARAM_CBANK
	.align		4
        /*00cc*/ 	.byte	0x04, 0x0a
        /*00ce*/ 	.short	(.L_6847 - .L_6846)
	.align		4
.L_6846:
        /*00d0*/ 	.word	index@(.nv.constant0._ZN43_GLOBAL__N__9ae7fba5_10_SoftMax_cu_9f978f6321softmax_warp_backwardIN3c104HalfES2_fLi8ELb0ELb0EEEvPT0_PKT_S7_iiiPKb)
        /*00d4*/ 	.short	0x0380
        /*00d6*/ 	.short	0x0030


	//----- nvinfo : EIATTR_SW_WAR
	.align		4
.L_6847:
        /*00d8*/ 	.byte	0x04, 0x36
        /*00da*/ 	.short	(.L_6849 - .L_6848)
.L_6848:
        /*00dc*/ 	.word	0x00000008
.L_6849:


//--------------------- .nv.info._ZN43_GLOBAL__N__9ae7fba5_10_SoftMax_cu_9f978f6321softmax_warp_backwardIN3c104HalfES2_fLi7ELb0ELb0EEEvPT0_PKT_S7_iiiPKb --------------------------
	.section	.nv.info._ZN43_GLOBAL__N__9ae7fba5_10_SoftMax_cu_9f978f6321softmax_warp_backwardIN3c104HalfES2_fLi7ELb0ELb0EEEvPT0_PKT_S7_iiiPKb,"",@"SHT_CUDA_INFO"
	.sectionflags	@""
	.align	4


	//----- nvinfo : EIATTR_CUDA_API_VERSION
	.align		4
        /*0000*/ 	.byte	0x04, 0x37
        /*0002*/ 	.short	(.L_6851 - .L_6850)
.L_6850:
        /*0004*/ 	.word	0x00000082


	//----- nvinfo : EIATTR_KPARAM_INFO
	.align		4
.L_6851:
        /*0008*/ 	.byte	0x04, 0x17
        /*000a*/ 	.short	(.L_6853 - .L_6852)
.L_6852:
        /*000c*/ 	.word	0x00000000
        /*0010*/ 	.short	0x0006
        /*0012*/ 	.short	0x0028
        /*0014*/ 	.byte	0x00, 0xf5, 0x21, 0x00


	//----- nvinfo : EIATTR_KPARAM_INFO
	.align		4
.L_6853:
        /*0018*/ 	.byte	0x04, 0x17
        /*001a*/ 	.short	(.L_6855 - .L_6854)
.L_6854:
        /*001c*/ 	.word	0x00000000
        /*0020*/ 	.short	0x0005
        /*0022*/ 	.short	0x0020
        /*0024*/ 	.byte	0x00, 0xf0, 0x11, 0x00


	//----- nvinfo : EIATTR_KPARAM_INFO
	.align		4
.L_6855:
        /*0028*/ 	.byte	0x04, 0x17
        /*002a*/ 	.short	(.L_6857 - .L_6856)
.L_6856:
        /*002c*/ 	.word	0x00000000
        /*0030*/ 	.short	0x0004
        /*0032*/ 	.short	0x001c
        /*0034*/ 	.byte	0x00, 0xf0, 0x11, 0x00


	//----- nvinfo : EIATTR_KPARAM_INFO
	.align		4
.L_6857:
        /*0038*/ 	.byte	0x04, 0x17
        /*003a*/ 	.short	(.L_6859 - .L_6858)
.L_6858:
        /*003c*/ 	.word	0x00000000
        /*0040*/ 	.short	0x0003
        /*0042*/ 	.short	0x0018
        /*0044*/ 	.byte	0x00, 0xf0, 0x11, 0x00


	//----- nvinfo : EIATTR_KPARAM_INFO
	.align		4
.L_6859:
        /*0048*/ 	.byte	0x04, 0x17
        /*004a*/ 	.short	(.L_6861 - .L_6860)
.L_6860:
        /*004c*/ 	.word	0x00000000
        /*0050*/ 	.short	0x0002
        /*0052*/ 	.short	0x0010
        /*0054*/ 	.byte	0x00, 0xf5, 0x21, 0x00


	//----- nvinfo : EIATTR_KPARAM_INFO
	.align		4
.L_6861:
        /*0058*/ 	.byte	0x04, 0x17
        /*005a*/ 	.short	(.L_6863 - .L_6862)
.L_6862:
        /*005c*/ 	.word	0x00000000
        /*0060*/ 	.short	0x0001
        /*0062*/ 	.short	0x0008
        /*0064*/ 	.byte	0x00, 0xf5, 0x21, 0x00


	//----- nvinfo : EIATTR_KPARAM_INFO
	.align		4
.L_6863:
        /*0068*/ 	.byte	0x04, 0x17
        /*006a*/ 	.short	(.L_6865 - .L_6864)
.L_6864:
        /*006c*/ 	.word	0x00000000
        /*0070*/ 	.short	0x0000
        /*0072*/ 	.short	0x0000
        /*0074*/ 	.byte	0x00, 0xf5, 0x21, 0x00


	//----- nvinfo : EIATTR_SPARSE_MMA_MASK
	.align		4
.L_6865:
        /*0078*/ 	.byte	0x03, 0x50
        /*007a*/ 	.short	0x0000


	//----- nvinfo : EIATTR_MAXREG_COUNT
	.align		4
        /*007c*/ 	.byte	0x03, 0x1b
        /*007e*/ 	.short	0x00ff


	//----- nvinfo : EIATTR_MERCURY_ISA_VERSION
	.align		4
        /*0080*/ 	.byte	0x03, 0x5f
        /*0082*/ 	.short	0x0101


	//----- nvinfo : EIATTR_COOP_GROUP_MASK_REGIDS
	.align		4
        /*0084*/ 	.byte	0x04, 0x29
        /*0086*/ 	.short	(.L_6867 - .L_6866)


	//   ....[0]....
.L_6866:
        /*0088*/ 	.word	0xffffffff


	//   ....[1]....
        /*008c*/ 	.word	0xffffffff


	//   ....[2]....
        /*0090*/ 	.word	0xffffffff


	//   ....[3]....
        /*0094*/ 	.word	0xffffffff


	//   ....[4]....
        /*0098*/ 	.word	0xffffffff


	//   ....[5]....
        /*009c*/ 	.word	0xffffffff


	//   ....[6]....
        /*00a0*/ 	.word	0xffffffff


	//   ....[7]....
        /*00a4*/ 	.word	0xffffffff


	//   ....[8]....
        /*00a8*/ 	.word	0xffffffff


	//   ....[9]....
        /*00ac*/ 	.word	0xffffffff


	//----- nvinfo : EIATTR_COOP_GROUP_INSTR_OFFSETS
	.align		4
.L_6867:
        /*00b0*/ 	.byte	0x04, 0x28
        /*00b2*/ 	.short	(.L_6869 - .L_6868)


	//   ....[0]....
.L_6868:
        /*00b4*/ 	.word	0x00000500


	//   ....[1]....
        /*00b8*/ 	.word	0x00000570


	//   ....[2]....
        /*00bc*/ 	.word	0x00000580


	//   ....[3]....
        /*00c0*/ 	.word	0x000005a0


	//   ....[4]....
        /*00c4*/ 	.word	0x000005d0


	//   ....[5]....
        /*00c8*/ 	.word	0x000005e0


	//   ....[6]....
        /*00cc*/ 	.word	0x00000610


	//   ....[7]....
        /*00d0*/ 	.word	0x00000620


	//   ....[8]....
        /*00d4*/ 	.word	0x00000650


	//   ....[9]....
        /*00d8*/ 	.word	0x00000660


	//----- nvinfo : EIATTR_VRC_CTA_INIT_COUNT
	.align		4
.L_6869:
        /*00dc*/ 	.byte	0x02, 0x4a
	.zero		1
	.zero		1


	//----- nvinfo : EIATTR_EXIT_INSTR_OFFSETS
	.align		4
        /*00e0*/ 	.byte	0x04, 0x1c
        /*00e2*/ 	.short	(.L_6871 - .L_6870)


	//   ....[0]....
.L_6870:
        /*00e4*/ 	.word	0x00000670


	//   ....[1]....
        /*00e8*/ 	.word	0x000007e0


	//   ....[2]....
        /*00ec*/ 	.word	0x000008b0


	//   ....[3]....
        /*00f0*/ 	.word	0x000008f0


	//----- nvinfo : EIATTR_CBANK_PARAM_SIZE
	.align		4
.L_6871:
        /*00f4*/ 	.byte	0x03, 0x19
        /*00f6*/ 	.short	0x0030


	//----- nvinfo : EIATTR_PARAM_CBANK
	.align		4
        /*00f8*/ 	.byte	0x04, 0x0a
        /*00fa*/ 	.short	(.L_6873 - .L_6872)
	.align		4
.L_6872:
        /*00fc*/ 	.word	index@(.nv.constant0._ZN43_GLOBAL__N__9ae7fba5_10_SoftMax_cu_9f978f6321softmax_warp_backwardIN3c104HalfES2_fLi7ELb0ELb0EEEvPT0_PKT_S7_iiiPKb)
        /*0100*/ 	.short	0x0380
        /*0102*/ 	.short	0x0030


	//----- nvinfo : EIATTR_SW_WAR
	.align		4
.L_6873:
        /*0104*/ 	.byte	0x04, 0x36
        /*0106*/ 	.short	(.L_6875 - .L_6874)
.L_6874:
        /*0108*/ 	.word	0x00000008
.L_6875:


//--------------------- .nv.info._ZN43_GLOBAL__N__9ae7fba5_10_SoftMax_cu_9f978f6321softmax_warp_backwardIN3c104HalfES2_fLi6ELb0ELb0EEEvPT0_PKT_S7_iiiPKb --------------------------
	.section	.nv.info._ZN43_GLOBAL__N__9ae7fba5_10_SoftMax_cu_9f978f6321softmax_warp_backwardIN3c104HalfES2_fLi6ELb0ELb0EEEvPT0_PKT_S7_iiiPKb,"",@"SHT_CUDA_INFO"
	.sectionflags	@""
	.align	4


	//----- nvinfo : EIATTR_CUDA_API_VERSION
	.align		4
        /*0000*/ 	.byte	0x04, 0x37
        /*0002*/ 	.short	(.L_6877 - .L_6876)
.L_6876:
        /*0004*/ 	.word	0x00000082


	//----- nvinfo : EIATTR_KPARAM_INFO
	.align		4
.L_6877:
        /*0008*/ 	.byte	0x04, 0x17
        /*000a*/ 	.short	(.L_6879 - .L_6878)
.L_6878:
        /*000c*/ 	.word	0x00000000
        /*0010*/ 	.short	0x0006
        /*0012*/ 	.short	0x0028
        /*0014*/ 	.byte	0x00, 0xf5, 0x21, 0x00


	//----- nvinfo : EIATTR_KPARAM_INFO
	.align		4
.L_6879:
        /*0018*/ 	.byte	0x04, 0x17
        /*001a*/ 	.short	(.L_6881 - .L_6880)
.L_6880:
        /*001c*/ 	.word	0x00000000
        /*0020*/ 	.short	0x0005
        /*0022*/ 	.short	0x0020
        /*0024*/ 	.byte	0x00, 0xf0, 0x11, 0x00


	//----- nvinfo : EIATTR_KPARAM_INFO
	.align		4
.L_6881:
        /*0028*/ 	.byte	0x04, 0x17
        /*002a*/ 	.short	(.L_6883 - .L_6882)
.L_6882:
        /*002c*/ 	.word	0x00000000
        /*0030*/ 	.short	0x0004
        /*0032*/ 	.short	0x001c
        /*0034*/ 	.byte	0x00, 0xf0, 0x11, 0x00


	//----- nvinfo : EIATTR_KPARAM_INFO
	.align		4
.L_6883:
        /*0038*/ 	.byte	0x04, 0x17
        /*003a*/ 	.short	(.L_6885 - .L_6884)
.L_6884:
        /*003c*/ 	.word	0x00000000
        /*0040*/ 	.short	0x0003
        /*0042*/ 	.short	0x0018
        /*0044*/ 	.byte	0x00, 0xf0, 0x11, 0x00


	//----- nvinfo : EIATTR_KPARAM_INFO
	.align		4
.L_6885:
        /*0048*/ 	.byte	0x04, 0x17
        /*004a*/ 	.short	(.L_6887 - .L_6886)
.L_6886:
        /*004c*/ 	.word	0x00000000
        /*0050*/ 	.short	0x0002
        /*0052*/ 	.short	0x0010
        /*0054*/ 	.byte	0x00, 0xf5, 0x21, 0x00


	//----- nvinfo : EIATTR_KPARAM_INFO
	.align		4
.L_6887:
        /*0058*/ 	.byte	0x04, 0x17
        /*005a*/ 	.short	(.L_6889 - .L_6888)
.L_6888:
        /*005c*/ 	.word	0x00000000
        /*0060*/ 	.short	0x0001
        /*0062*/ 	.short	0x0008
        /*0064*/ 	.byte	0x00, 0xf5, 0x21, 0x00


	//----- nvinfo : EIATTR_KPARAM_INFO
	.align		4
.L_6889:
        /*0068*/ 	.byte	0x04, 0x17
        /*006a*/ 	.short	(.L_6891 - .L_6890)
.L_6890:
        /*006c*/ 	.word	0x00000000
        /*0070*/ 	.short	0x0000
        /*0072*/ 	.short	0x0000
        /*0074*/ 	.byte	0x00, 0xf5, 0x21, 0x00


	//----- nvinfo : EIATTR_SPARSE_MMA_MASK
	.align		4
.L_6891:
        /*0078*/ 	.byte	0x03, 0x50
        /*007a*/ 	.short	0x0000


	//----- nvinfo : EIATTR_MAXREG_COUNT
	.align		4
        /*007c*/ 	.byte	0x03, 0x1b
        /*007e*/ 	.short	0x00ff


	//----- nvinfo : EIATTR_MERCURY_ISA_VERSION
	.align		4
        /*0080*/ 	.byte	0x03, 0x5f
        /*0082*/ 	.short	0x0101


	//----- nvinfo : EIATTR_COOP_GROUP_MASK_REGIDS
	.align		4
        /*0084*/ 	.byte	0x04, 0x29
        /*0086*/ 	.short	(.L_6893 - .L_6892)


	//   ....[0]....
.L_6892:
        /*0088*/ 	.word	0xffffffff


	//   ....[1]....
        /*008c*/ 	.word	0xffffffff


	//   ....[2]....
        /*0090*/ 	.word	0xffffffff


	//   ....[3]....
        /*0094*/ 	.word	0xffffffff


	//   ....[4]....
        /*0098*/ 	.word	0xffffffff


	//   ....[5]....
        /*009c*/ 	.word	0xffffffff


	//   ....[6]....
        /*00a0*/ 	.word	0xffffffff


	//   ....[7]....
        /*00a4*/ 	.word	0xffffffff


	//   ....[8]....
        /*00a8*/ 	.word	0xffffffff


	//   ....[9]....
        /*00ac*/ 	.word	0xffffffff


	//----- nvinfo : EIATTR_COOP_GROUP_INSTR_OFFSETS
	.align		4
.L_6893:
        /*00b0*/ 	.byte	0x04, 0x28
        /*00b2*/ 	.short	(.L_6895 - .L_6894)


	//   ....[0]....
.L_6894:
        /*00b4*/ 	.word	0x00000310


	//   ....[1]....
        /*00b8*/ 	.word	0x00000320


	//   ....[2]....
        /*00bc*/ 	.word	0x00000350


	//   ....[3]....
        /*00c0*/ 	.word	0x00000360


	//   ....[4]....
        /*00c4*/ 	.word	0x00000390


	//   ....[5]....
        /*00c8*/ 	.word	0x000003a0


	//   ....[6]....
        /*00cc*/ 	.word	0x000003d0


	//   ....[7]....
        /*00d0*/ 	.word	0x000003e0


	//   ....[8]....
        /*00d4*/ 	.word	0x00000410


	//   ....[9]....
        /*00d8*/ 	.word	0x00000420


	//----- nvinfo : EIATTR_VRC_CTA_INIT_COUNT
	.align		4
.L_6895:
        /*00dc*/ 	.byte	0x02, 0x4a
	.zero		1
	.zero		1


	//----- nvinfo : EIATTR_EXIT_INSTR_OFFSETS
	.align		4
        /*00e0*/ 	.byte	0x04, 0x1c
        /*00e2*/ 	.short	(.L_6897 - .L_6896)


	//   ....[0]....
.L_6896:
        /*00e4*/ 	.word	0x00000430


	//   ....[1]....
        /*00e8*/ 	.word	0x00000550


	//   ....[2]....
        /*00ec*/ 	.word	0x000005c0


	//   ....[3]....
        /*00f0*/ 	.word	0x00000600


	//----- nvinfo : EIATTR_CBANK_PARAM_SIZE
	.align		4
.L_6897:
        /*00f4*/ 	.byte	0x03, 0x19
        /*00f6*/ 	.short	0x0030


	//----- nvinfo : EIATTR_PARAM_CBANK
	.align		4
        /*00f8*/ 	.byte	0x04, 0x0a
        /*00fa*/ 	.short	(.L_6899 - .L_6898)
	.align		4
.L_6898:
        /*00fc*/ 	.word	index@(.nv.constant0._ZN43_GLOBAL__N__9ae7fba5_10_SoftMax_cu_9f978f6321softmax_warp_backwardIN3c104HalfES2_fLi6ELb0ELb0EEEvPT0_PKT_S7_iiiPKb)
        /*0100*/ 	.short	0x0380
        /*0102*/ 	.short	0x0030


	//----- nvinfo : EIATTR_SW_WAR
	.align		4
.L_6899:
        /*0104*/ 	.byte	0x04, 0x36
        /*0106*/ 	.short	(.L_6901 - .L_6900)
.L_6900:
        /*0108*/ 	.word	0x00000008
.L_6901:


//--------------------- .nv.info._ZN43_GLOBAL__N__9ae7fba5_10_SoftMax_cu_9f978f6321softmax_warp_backwardIN3c104HalfES2_fLi5ELb0ELb0EEEvPT0_PKT_S7_iiiPKb --------------------------
	.section	.nv.info._ZN43_GLOBAL__N__9ae7fba5_10_SoftMax_cu_9f978f6321softmax_warp_backwardIN3c104HalfES2_fLi5ELb0ELb0EEEvPT0_PKT_S7_iiiPKb,"",@"SHT_CUDA_INFO"
	.sectionflags	@""
	.align	4


	//----- nvinfo : EIATTR_CUDA_API_VERSION
	.align		4
        /*0000*/ 	.byte	0x04, 0x37
        /*0002*/ 	.short	(.L_6903 - .L_6902)
.L_6902:
        /*0004*/ 	.word	0x00000082


	//----- nvinfo : EIATTR_KPARAM_INFO
	.align		4
.L_6903:
        /*0008*/ 	.byte	0x04, 0x17
        /*000a*/ 	.short	(.L_6905 - .L_6904)
.L_6904:
        /*000c*/ 	.word	0x00000000
        /*0010*/ 	.short	0x0006
        /*0012*/ 	.short	0x0028
        /*0014*/ 	.byte	0x00, 0xf5, 0x21, 0x00


	//----- nvinfo : EIATTR_KPARAM_INFO
	.align		4
.L_6905:
        /*0018*/ 	.byte	0x04, 0x17
        /*001a*/ 	.short	(.L_6907 - .L_6906)
.L_6906:
        /*001c*/ 	.word	0x00000000
        /*0020*/ 	.short	0x0005
        /*0022*/ 	.short	0x0020
        /*0024*/ 	.byte	0x00, 0xf0, 0x11, 0x00


	//----- nvinfo : EIATTR_KPARAM_INFO
	.align		4
.L_6907:
        /*0028*/ 	.byte	0x04, 0x17
        /*002a*/ 	.short	(.L_6909 - .L_6908)
.L_6908:
        /*002c*/ 	.word	0x00000000
        /*0030*/ 	.short	0x0004
        /*0032*/ 	.short	0x001c
        /*0034*/ 	.byte	0x00, 0xf0, 0x11, 0x00


	//----- nvinfo : EIATTR_KPARAM_INFO
	.align		4
.L_6909:
        /*0038*/ 	.byte	0x04, 0x17
        /*003a*/ 	.short	(.L_6911 - .L_6910)
.L_6910:
        /*003c*/ 	.word	0x00000000
        /*0040*/ 	.short	0x0003
        /*0042*/ 	.short	0x0018
        /*0044*/ 	.byte	0x00, 0xf0, 0x11, 0x00


	//----- nvinfo : EIATTR_KPARAM_INFO
	.align		4
.L_6911:
        /*0048*/ 	.byte	0x04, 0x17
        /*004a*/ 	.short	(.L_6913 - .L_6912)
.L_6912:
        /*004c*/ 	.word	0x00000000
        /*0050*/ 	.short	0x0002
        /*0052*/ 	.short	0x0010
        /*0054*/ 	.byte	0x00, 0xf5, 0x21, 0x00


	//----- nvinfo : EIATTR_KPARAM_INFO
	.align		4
.L_6913:
        /*0058*/ 	.byte	0x04, 0x17
        /*005a*/ 	.short	(.L_6915 - .L_6914)
.L_6914:
        /*005c*/ 	.word	0x00000000
        /*0060*/ 	.short	0x0001
        /*0062*/ 	.short	0x0008
        /*0064*/ 	.byte	0x00, 0xf5, 0x21, 0x00


	//----- nvinfo : EIATTR_KPARAM_INFO
	.align		4
.L_6915:
        /*0068*/ 	.byte	0x04, 0x17
        /*006a*/ 	.short	(.L_6917 - .L_6916)
.L_6916:
        /*006c*/ 	.word	0x00000000
        /*0070*/ 	.short	0x0000
        /*0072*/ 	.short	0x0000
        /*0074*/ 	.byte	0x00, 0xf5, 0x21, 0x00


	//----- nvinfo : EIATTR_SPARSE_MMA_MASK
	.align		4
.L_6917:
        /*0078*/ 	.byte	0x03, 0x50
        /*007a*/ 	.short	0x0000


	//----- nvinfo : EIATTR_MAXREG_COUNT
	.align		4
        /*007c*/ 	.byte	0x03, 0x1b
        /*007e*/ 	.short	0x00ff


	//----- nvinfo : EIATTR_MERCURY_ISA_VERSION
	.align		4
        /*0080*/ 	.byte	0x03, 0x5f
        /*0082*/ 	.short	0x0101


	//----- nvinfo : EIATTR_COOP_GROUP_MASK_REGIDS
	.align		4
        /*0084*/ 	.byte	0x04, 0x29
        /*0086*/ 	.short	(.L_6919 - .L_6918)


	//   ....[0]....
.L_6918:
        /*0088*/ 	.word	0xffffffff


	//   ....[1]....
        /*008c*/ 	.word	0xffffffff


	//   ....[2]....
        /*0090*/ 	.word	0xffffffff


	//   ....[3]....
        /*0094*/ 	.word	0xffffffff


	//   ....[4]....
        /*0098*/ 	.word	0xffffffff


	//   ....[5]....
        /*009c*/ 	.word	0xffffffff


	//   ....[6]....
        /*00a0*/ 	.word	0xffffffff


	//   ....[7]....
        /*00a4*/ 	.word	0xffffffff


	//   ....[8]....
        /*00a8*/ 	.word	0xffffffff


	//   ....[9]....
        /*00ac*/ 	.word	0xffffffff


	//----- nvinfo : EIATTR_COOP_GROUP_INSTR_OFFSETS
	.align		4
.L_6919:
        /*00b0*/ 	.byte	0x04, 0x28
        /*00b2*/ 	.short	(.L_6921 - .L_6920)


	//   ....[0]....
.L_6920:
        /*00b4*/ 	.word	0x000002e0


	//   ....[1]....
        /*00b8*/ 	.word	0x000002f0


	//   ....[2]....
        /*00bc*/ 	.word	0x00000320


	//   ....[3]....
        /*00c0*/ 	.word	0x00000330


	//   ....[4]....
        /*00c4*/ 	.word	0x00000360


	//   ....[5]....
        /*00c8*/ 	.word	0x00000370


	//   ....[6]....
        /*00cc*/ 	.word	0x000003a0


	//   ....[7]....
        /*00d0*/ 	.word	0x000003b0


	//   ....[8]....
        /*00d4*/ 	.word	0x000003e0


	//   ....[9]....
        /*00d8*/ 	.word	0x000003f0


	//----- nvinfo : EIATTR_VRC_CTA_INIT_COUNT
	.align		4
.L_6921:
        /*00dc*/ 	.byte	0x02, 0x4a
	.zero		1
	.zero		1


	//----- nvinfo : EIATTR_EXIT_INSTR_OFFSETS
	.align		4
        /*00e0*/ 	.byte	0x04, 0x1c
        /*00e2*/ 	.short	(.L_6923 - .L_6922)


	//   ....[0]....
.L_6922:
        /*00e4*/ 	.word	0x00000400


	//   ....[1]....
        /*00e8*/ 	.word	0x000004c0


	//   ....[2]....
        /*00ec*/ 	.word	0x00000580


	//----- nvinfo : EIATTR_CBANK_PARAM_SIZE
	.align		4
.L_6923:
        /*00f0*/ 	.byte	0x03, 0x19
        /*00f2*/ 	.short	0x0030


	//----- nvinfo : EIATTR_PARAM_CBANK
	.align		4
        /*00f4*/ 	.byte	0x04, 0x0a
        /*00f6*/ 	.short	(.L_6925 - .L_6924)
	.align		4
.L_6924:
        /*00f8*/ 	.word	index@(.nv.constant0._ZN43_GLOBAL__N__9ae7fba5_10_SoftMax_cu_9f978f6321softmax_warp_backwardIN3c104HalfES2_fLi5ELb0ELb0EEEvPT0_PKT_S7_iiiPKb)
        /*00fc*/ 	.short	0x0380
        /*00fe*/ 	.short	0x0030


	//----- nvinfo : EIATTR_SW_WAR
	.align		4
.L_6925:
        /*0100*/ 	.byte	0x04, 0x36
        /*0102*/ 	.short	(.L_6927 - .L_6926)
.L_6926:
        /*0104*/ 	.word	0x00000008
.L_6927:


//--------------------- .nv.info._ZN43_GLOBAL__N__9ae7fba5_10_SoftMax_cu_9f978f6321softmax_warp_backwardIN3c104HalfES2_fLi4ELb0ELb0EEEvPT0_PKT_S7_iiiPKb --------------------------
	.section	.nv.info._ZN43_GLOBAL__N__9ae7fba5_10_SoftMax_cu_9f978f6321softmax_warp_backwardIN3c104HalfES2_fLi4ELb0ELb0EEEvPT0_PKT_S7_iiiPKb,"",@"SHT_CUDA_INFO"
	.sectionflags	@""
	.align	4


	//----- nvinfo : EIATTR_CUDA_API_VERSION
	.align		4
        /*0000*/ 	.byte	0x04, 0x37
        /*0002*/ 	.short	(.L_6929 - .L_6928)
.L_6928:
        /*0004*/ 	.word	0x00000082


	//----- nvinfo : EIATTR_KPARAM_INFO
	.align		4
.L_6929:
        /*0008*/ 	.byte	0x04, 0x17
        /*000a*/ 	.short	(.L_6931 - .L_6930)
.L_6930:
        /*000c*/ 	.word	0x00000000
        /*0010*/ 	.short	0x0006
        /*0012*/ 	.short	0x0028
        /*0014*/ 	.byte	0x00, 0xf5, 0x21, 0x00


	//----- nvinfo : EIATTR_KPARAM_INFO
	.align		4
.L_6931:
        /*0018*/ 	.byte	0x04, 0x17
        /*001a*/ 	.short	(.L_6933 - .L_6932)
.L_6932:
        /*001c*/ 	.word	0x00000000
        /*0020*/ 	.short	0x0005
        /*0022*/ 	.short	0x0020
        /*0024*/ 	.byte	0x00, 0xf0, 0x11, 0x00


	//----- nvinfo : EIATTR_KPARAM_INFO
	.align		4
.L_6933:
        /*0028*/ 	.byte	0x04, 0x17
        /*002a*/ 	.short	(.L_6935 - .L_6934)
.L_6934:
        /*002c*/ 	.word	0x00000000
        /*0030*/ 	.short	0x0004
        /*0032*/ 	.short	0x001c
        /*0034*/ 	.byte	0x00, 0xf0, 0x11, 0x00


	//----- nvinfo : EIATTR_KPARAM_INFO
	.align		4
.L_6935:
        /*0038*/ 	.byte	0x04, 0x17
        /*003a*/ 	.short	(.L_6937 - .L_6936)
.L_6936:
        /*003c*/ 	.word	0x00000000
        /*0040*/ 	.short	0x0003
        /*0042*/ 	.short	0x0018
        /*0044*/ 	.byte	0x00, 0xf0, 0x11, 0x00


	//----- nvinfo : EIATTR_KPARAM_INFO
	.align		4
.L_6937:
        /*0048*/ 	.byte	0x04, 0x17
        /*004a*/ 	.short	(.L_6939 - .L_6938)
.L_6938:
        /*004c*/ 	.word	0x00000000
        /*0050*/ 	.short	0x0002
        /*0052*/ 	.short	0x0010
        /*0054*/ 	.byte	0x00, 0xf5, 0x21, 0x00


	//----- nvinfo : EIATTR_KPARAM_INFO
	.align		4
.L_6939:
        /*0058*/ 	.byte	0x04, 0x17
        /*005a*/ 	.short	(.L_6941 - .L_6940)
.L_6940:
        /*005c*/ 	.word	0x00000000
        /*0060*/ 	.short	0x0001
        /*0062*/ 	.short	0x0008
        /*0064*/ 	.byte	0x00, 0xf5, 0x21, 0x00


	//----- nvinfo : EIATTR_KPARAM_INFO
	.align		4
.L_6941:
        /*0068*/ 	.byte	0x04, 0x17
        /*006a*/ 	.short	(.L_6943 - .L_6942)
.L_6942:
        /*006c*/ 	.word	0x00000000
        /*0070*/ 	.short	0x0000
        /*0072*/ 	.short	0x0000
        /*0074*/ 	.byte	0x00, 0xf5, 0x21, 0x00


	//----- nvinfo : EIATTR_SPARSE_MMA_MASK
	.align		4
.L_6943:
        /*0078*/ 	.byte	0x03, 0x50
        /*007a*/ 	.short	0x0000


	//----- nvinfo : EIATTR_MAXREG_COUNT
	.align		4
        /*007c*/ 	.byte	0x03, 0x1b
        /*007e*/ 	.short	0x00ff


	//----- nvinfo : EIATTR_MERCURY_ISA_VERSION
	.align		4
        /*0080*/ 	.byte	0x03, 0x5f
        /*0082*/ 	.short	0x0101


	//----- nvinfo : EIATTR_COOP_GROUP_MASK_REGIDS
	.align		4
        /*0084*/ 	.byte	0x04, 0x29
        /*0086*/ 	.short	(.L_6945 - .L_6944)


	//   ....[0]....
.L_6944:
        /*0088*/ 	.word	0xffffffff


	//   ....[1]....
        /*008c*/ 	.word	0xffffffff


	//   ....[2]....
        /*0090*/ 	.word	0xffffffff


	//   ....[3]....
        /*0094*/ 	.word	0xffffffff


	//   ....[4]....
        /*0098*/ 	.word	0xffffffff


	//   ....[5]....
        /*009c*/ 	.word	0xffffffff


	//   ....[6]....
        /*00a0*/ 	.word	0xffffffff


	//   ....[7]....
        /*00a4*/ 	.word	0xffffffff


	//----- nvinfo : EIATTR_COOP_GROUP_INSTR_OFFSETS
	.align		4
.L_6945:
        /*00a8*/ 	.byte	0x04, 0x28
        /*00aa*/ 	.short	(.L_6947 - .L_6946)


	//   ....[0]....
.L_6946:
        /*00ac*/ 	.word	0x000002e0


	//   ....[1]....
        /*00b0*/ 	.word	0x000002f0


	//   ....[2]....
        /*00b4*/ 	.word	0x00000320


	//   ....[3]....
        /*00b8*/ 	.word	0x00000330


	//   ....[4]....
        /*00bc*/ 	.word	0x00000360


	//   ....[5]....
        /*00c0*/ 	.word	0x00000370


	//   ....[6]....
        /*00c4*/ 	.word	0x000003a0


	//   ....[7]....
        /*00c8*/ 	.word	0x000003b0


	//----- nvinfo : EIATTR_VRC_CTA_INIT_COUNT
	.align		4
.L_6947:
        /*00cc*/ 	.byte	0x02, 0x4a
	.zero		1
	.zero		1


	//----- nvinfo : EIATTR_EXIT_INSTR_OFFSETS
	.align		4
        /*00d0*/ 	.byte	0x04, 0x1c
        /*00d2*/ 	.short	(.L_6949 - .L_6948)


	//   ....[0]....
.L_6948:
        /*00d4*/ 	.word	0x000003c0


	//   ....[1]....
        /*00d8*/ 	.word	0x00000480


	//   ....[2]....
        /*00dc*/ 	.word	0x00000540


	//----- nvinfo : EIATTR_CBANK_PARAM_SIZE
	.align		4
.L_6949:
        /*00e0*/ 	.byte	0x03, 0x19
        /*00e2*/ 	.short	0x0030


	//----- nvinfo : EIATTR_PARAM_CBANK
	.align		4
        /*00e4*/ 	.byte	0x04, 0x0a
        /*00e6*/ 	.short	(.L_6951 - .L_6950)
	.align		4
.L_6950:
        /*00e8*/ 	.word	index@(.nv.constant0._ZN43_GLOBAL__N__9ae7fba5_10_SoftMax_cu_9f978f6321softmax_warp_backwardIN3c104HalfES2_fLi4ELb0ELb0EEEvPT0_PKT_S7_iiiPKb)
        /*00ec*/ 	.short	0x0380
        /*00ee*/ 	.short	0x0030


	//----- nvinfo : EIATTR_SW_WAR
	.align		4
.L_6951:
        /*00f0*/ 	.byte	0x04, 0x36
        /*00f2*/ 	.short	(.L_6953 - .L_6952)
.L_6952:
        /*00f4*/ 	.word	0x00000008
.L_6953:


//--------------------- .nv.info._ZN43_GLOBAL__N__9ae7fba5_10_SoftMax_cu_9f978f6321softmax_warp_backwardIN3c104HalfES2_fLi3ELb0ELb0EEEvPT0_PKT_S7_iiiPKb --------------------------
	.section	.nv.info._ZN43_GLOBAL__N__9ae7fba5_10_SoftMax_cu_9f978f6321softmax_warp_backwardIN3c104HalfES2_fLi3ELb0ELb0EEEvPT0_PKT_S7_iiiPKb,"",@"SHT_CUDA_INFO"
	.sectionflags	@""
	.align	4


	//----- nvinfo : EIATTR_CUDA_API_VERSION
	.align		4
        /*0000*/ 	.byte	0x04, 0x37
        /*0002*/ 	.short	(.L_6955 - .L_6954)
.L_6954:
        /*0004*/ 	.word	0x00000082


	//----- nvinfo : EIATTR_KPARAM_INFO
	.align		4
.L_6955:
        /*0008*/ 	.byte	0x04, 0x17
        /*000a*/ 	.short	(.L_6957 - .L_6956)
.L_6956:
        /*000c*/ 	.word	0x00000000
        /*0010*/ 	.short	0x0006
        /*0012*/ 	.short	0x0028
        /*0014*/ 	.byte	0x00, 0xf5, 0x21, 0x00


	//----- nvinfo : EIATTR_KPARAM_INFO
	.align		4
.L_6957:
        /*0018*/ 	.byte	0x04, 0x17
        /*001a*/ 	.short	(.L_6959 - .L_6958)
.L_6958:
        /*001c*/ 	.word	0x00000000
        /*0020*/ 	.short	0x0005
        /*0022*/ 	.short	0x0020
        /*0024*/ 	.byte	0x00, 0xf0, 0x11, 0x00


	//----- nvinfo : EIATTR_KPARAM_INFO
	.align		4
.L_6959:
        /*0028*/ 	.byte	0x04, 0x17
        /*002a*/ 	.short	(.L_6961 - .L_6960)
.L_6960:
        /*002c*/ 	.word	0x00000000
        /*0030*/ 	.short	0x0004
        /*0032*/ 	.short	0x001c
        /*0034*/ 	.byte	0x00, 0xf0, 0x11, 0x00


	//----- nvinfo : EIATTR_KPARAM_INFO
	.align		4
.L_6961:
        /*0038*/ 	.byte	0x04, 0x17
        /*003a*/ 	.short	(.L_6963 - .L_6962)
.L_6962:
        /*003c*/ 	.word	0x00000000
        /*0040*/ 	.short	0x0003
        /*0042*/ 	.short	0x0018
        /*0044*/ 	.byte	0x00, 0xf0, 0x11, 0x00


	//----- nvinfo : EIATTR_KPARAM_INFO
	.align		4
.L_6963:
        /*0048*/ 	.byte	0x04, 0x17
        /*004a*/ 	.short	(.L_6965 - .L_6964)
.L_6964:
        /*004c*/ 	.word	0x00000000
        /*0050*/ 	.short	0x0002
        /*0052*/ 	.short	0x0010
        /*0054*/ 	.byte	0x00, 0xf5, 0x21, 0x00


	//----- nvinfo : EIATTR_KPARAM_INFO
	.align		4
.L_6965:
        /*0058*/ 	.byte	0x04, 0x17
        /*005a*/ 	.short	(.L_6967 - .L_6966)
.L_6966:
        /*005c*/ 	.word	0x00000000
        /*0060*/ 	.short	0x0001
        /*0062*/ 	.short	0x0008
        /*0064*/ 	.byte	0x00, 0xf5, 0x21, 0x00


	//----- nvinfo : EIATTR_KPARAM_INFO
	.align		4
.L_6967:
        /*0068*/ 	.byte	0x04, 0x17
        /*006a*/ 	.short	(.L_6969 - .L_6968)
.L_6968:
        /*006c*/ 	.word	0x00000000
        /*0070*/ 	.short	0x0000
        /*0072*/ 	.short	0x0000
        /*0074*/ 	.byte	0x00, 0xf5, 0x21, 0x00


	//----- nvinfo : EIATTR_SPARSE_MMA_MASK
	.align		4
.L_6969:
        /*0078*/ 	.byte	0x03, 0x50
        /*007a*/ 	.short	0x0000


	//----- nvinfo : EIATTR_MAXREG_COUNT
	.align		4
        /*007c*/ 	.byte	0x03, 0x1b
        /*007e*/ 	.short	0x00ff


	//----- nvinfo : EIATTR_MERCURY_ISA_VERSION
	.align		4
        /*0080*/ 	.byte	0x03, 0x5f
        /*0082*/ 	.short	0x0101


	//----- nvinfo : EIATTR_COOP_GROUP_MASK_REGIDS
	.align		4
        /*0084*/ 	.byte	0x04, 0x29
        /*0086*/ 	.short	(.L_6971 - .L_6970)


	//   ....[0]....
.L_6970:
        /*0088*/ 	.word	0xffffffff


	//   ....[1]....
        /*008c*/ 	.word	0xffffffff


	//   ....[2]....
        /*0090*/ 	.word	0xffffffff


	//   ....[3]....
        /*0094*/ 	.word	0xffffffff


	//   ....[4]....
        /*0098*/ 	.word	0xffffffff


	//   ....[5]....
        /*009c*/ 	.word	0xffffffff


	//----- nvinfo : EIATTR_COOP_GROUP_INSTR_OFFSETS
	.align		4
.L_6971:
        /*00a0*/ 	.byte	0x04, 0x28
        /*00a2*/ 	.short	(.L_6973 - .L_6972)


	//   ....[0]....
.L_6972:
        /*00a4*/ 	.word	0x000002e0


	//   ....[1]....
        /*00a8*/ 	.word	0x000002f0


	//   ....[2]....
        /*00ac*/ 	.word	0x00000320


	//   ....[3]....
        /*00b0*/ 	.word	0x00000330


	//   ....[4]....
        /*00b4*/ 	.word	0x00000360


	//   ....[5]....
        /*00b8*/ 	.word	0x00000370


	//----- nvinfo : EIATTR_VRC_CTA_INIT_COUNT
	.align		4
.L_6973:
        /*00bc*/ 	.byte	0x02, 0x4a
	.zero		1
	.zero		1


	//----- nvinfo : EIATTR_EXIT_INSTR_OFFSETS
	.align		4
        /*00c0*/ 	.byte	0x04, 0x1c
        /*00c2*/ 	.short	(.L_6975 - .L_6974)


	//   ....[0]....
.L_6974:
        /*00c4*/ 	.word	0x00000380


	//   ....[1]....
        /*00c8*/ 	.word	0x00000440


	//   ....[2]....
        /*00cc*/ 	.word	0x00000500


	//----- nvinfo : EIATTR_CBANK_PARAM_SIZE
	.align		4
.L_6975:
        /*00d0*/ 	.byte	0x03, 0x19
        /*00d2*/ 	.short	0x0030


	//----- nvinfo : EIATTR_PARAM_CBANK
	.align		4
        /*00d4*/ 	.byte	0x04, 0x0a
        /*00d6*/ 	.short	(.L_6977 - .L_6976)
	.align		4
.L_6976:
        /*00d8*/ 	.word	index@(.nv.constant0._ZN43_GLOBAL__N__9ae7fba5_10_SoftMax_cu_9f978f6321softmax_warp_backwardIN3c104HalfES2_fLi3ELb0ELb0EEEvPT0_PKT_S7_iiiPKb)
        /*00dc*/ 	.short	0x0380
        /*00de*/ 	.short	0x0030


	//----- nvinfo : EIATTR_SW_WAR
	.align		4
.L_6977:
        /*00e0*/ 	.byte	0x04, 0x36
        /*00e2*/ 	.short	(.L_6979 - .L_6978)
.L_6978:
        /*00e4*/ 	.word	0x00000008
.L_6979:


//--------------------- .nv.info._ZN43_GLOBAL__N__9ae7fba5_10_SoftMax_cu_9f978f6321softmax_warp_backwardIN3c104HalfES2_fLi2ELb0ELb0EEEvPT0_PKT_S7_iiiPKb --------------------------
	.section	.nv.info._ZN43_GLOBAL__N__9ae7fba5_10_SoftMax_cu_9f978f6321softmax_warp_backwardIN3c104HalfES2_fLi2ELb0ELb0EEEvPT0_PKT_S7_iiiPKb,"",@"SHT_CUDA_INFO"
	.sectionflags	@""
	.align	4


	//----- nvinfo : EIATTR_CUDA_API_VERSION
	.align		4
        /*0000*/ 	.byte	0x04, 0x37
        /*0002*/ 	.short	(.L_6981 - .L_6980)
.L_6980:
        /*0004*/ 	.word	0x00000082


	//----- nvinfo : EIATTR_KPARAM_INFO
	.align		4
.L_6981:
        /*0008*/ 	.byte	0x04, 0x17
        /*000a*/ 	.short	(.L_6983 - .L_6982)
.L_6982:
        /*000c*/ 	.word	0x00000000
        /*0010*/ 	.short	0x0006
        /*0012*/ 	.short	0x0028
        /*0014*/ 	.byte	0x00, 0xf5, 0x21, 0x00


	//----- nvinfo : EIATTR_KPARAM_INFO
	.align		4
.L_6983:
        /*0018*/ 	.byte	0x04, 0x17
        /*001a*/ 	.short	(.L_6985 - .L_6984)
.L_6984:
        /*001c*/ 	.word	0x00000000
        /*0020*/ 	.short	0x0005
        /*0022*/ 	.short	0x0020
        /*0024*/ 	.byte	0x00, 0xf0, 0x11, 0x00


	//----- nvinfo : EIATTR_KPARAM_INFO
	.align		4
.L_6985:
        /*0028*/ 	.byte	0x04, 0x17
        /*002a*/ 	.short	(.L_6987 - .L_6986)
.L_6986:
        /*002c*/ 	.word	0x00000000
        /*0030*/ 	.short	0x0004
        /*0032*/ 	.short	0x001c
        /*0034*/ 	.byte	0x00, 0xf0, 0x11, 0x00


	//----- nvinfo : EIATTR_KPARAM_INFO
	.align		4
.L_6987:
        /*0038*/ 	.byte	0x04, 0x17
        /*003a*/ 	.short	(.L_6989 - .L_6988)
.L_6988:
        /*003c*/ 	.word	0x00000000
        /*0040*/ 	.short	0x0003
        /*0042*/ 	.short	0x0018
        /*0044*/ 	.byte	0x00, 0xf0, 0x11, 0x00


	//----- nvinfo : EIATTR_KPARAM_INFO
	.align		4
.L_6989:
        /*0048*/ 	.byte	0x04, 0x17
        /*004a*/ 	.short	(.L_6991 - .L_6990)
.L_6990:
        /*004c*/ 	.word	0x00000000
        /*0050*/ 	.short	0x0002
        /*0052*/ 	.short	0x0010
        /*0054*/ 	.byte	0x00, 0xf5, 0x21, 0x00


	//----- nvinfo : EIATTR_KPARAM_INFO
	.align		4
.L_6991:
        /*0058*/ 	.byte	0x04, 0x17
        /*005a*/ 	.short	(.L_6993 - .L_6992)
.L_6992:
        /*005c*/ 	.word	0x00000000
        /*0060*/ 	.short	0x0001
        /*0062*/ 	.short	0x0008
        /*0064*/ 	.byte	0x00, 0xf5, 0x21, 0x00


	//----- nvinfo : EIATTR_KPARAM_INFO
	.align		4
.L_6993:
        /*0068*/ 	.byte	0x04, 0x17
        /*006a*/ 	.short	(.L_6995 - .L_6994)
.L_6994:
        /*006c*/ 	.word	0x00000000
        /*0070*/ 	.short	0x0000
        /*0072*/ 	.short	0x0000
        /*0074*/ 	.byte	0x00, 0xf5, 0x21, 0x00


	//----- nvinfo : EIATTR_SPARSE_MMA_MASK
	.align		4
.L_6995:
        /*0078*/ 	.byte	0x03, 0x50
        /*007a*/ 	.short	0x0000


	//----- nvinfo : EIATTR_MAXREG_COUNT
	.align		4
        /*007c*/ 	.byte	0x03, 0x1b
        /*007e*/ 	.short	0x00ff


	//----- nvinfo : EIATTR_MERCURY_ISA_VERSION
	.align		4
        /*0080*/ 	.byte	0x03, 0x5f
        /*0082*/ 	.short	0x0101


	//----- nvinfo : EIATTR_COOP_GROUP_MASK_REGIDS
	.align		4
        /*0084*/ 	.byte	0x04, 0x29
        /*0086*/ 	.short	(.L_6997 - .L_6996)


	//   ....[0]....
.L_6996:
        /*0088*/ 	.word	0xffffffff


	//   ....[1]....
        /*008c*/ 	.word	0xffffffff


	//   ....[2]....
        /*0090*/ 	.word	0xffffffff


	//   ....[3]....
        /*0094*/ 	.word	0xffffffff


	//----- nvinfo : EIATTR_COOP_GROUP_INSTR_OFFSETS
	.align		4
.L_6997:
        /*0098*/ 	.byte	0x04, 0x28
        /*009a*/ 	.short	(.L_6999 - .L_6998)


	//   ....[0]....
.L_6998:
        /*009c*/ 	.word	0x000002e0


	//   ....[1]....
        /*00a0*/ 	.word	0x000002f0


	//   ....[2]....
        /*00a4*/ 	.word	0x00000320


	//   ....[3]....
        /*00a8*/ 	.word	0x00000330


	//----- nvinfo : EIATTR_VRC_CTA_INIT_COUNT
	.align		4
.L_6999:
        /*00ac*/ 	.byte	0x02, 0x4a
	.zero		1
	.zero		1


	//----- nvinfo : EIATTR_EXIT_INSTR_OFFSETS
	.align		4
        /*00b0*/ 	.byte	0x04, 0x1c
        /*00b2*/ 	.short	(.L_7001 - .L_7000)


	//   ....[0]....
.L_7000:
        /*00b4*/ 	.word	0x00000340


	//   ....[1]....
        /*00b8*/ 	.word	0x00000400


	//   ....[2]....
        /*00bc*/ 	.word	0x000004c0


	//----- nvinfo : EIATTR_CBANK_PARAM_SIZE
	.align		4
.L_7001:
        /*00c0*/ 	.byte	0x03, 0x19
        /*00c2*/ 	.short	0x0030


	//----- nvinfo : EIATTR_PARAM_CBANK
	.align		4
        /*00c4*/ 	.byte	0x04, 0x0a
        /*00c6*/ 	.short	(.L_7003 - .L_7002)
	.align		4
.L_7002:
        /*00c8*/ 	.word	index@(.nv.constant0._ZN43_GLOBAL__N__9ae7fba5_10_SoftMax_cu_9f978f6321softmax_warp_backwardIN3c104HalfES2_fLi2ELb0ELb0EEEvPT0_PKT_S7_iiiPKb)
        /*00cc*/ 	.short	0x0380
        /*00ce*/ 	.short	0x0030


	//----- nvinfo : EIATTR_SW_WAR
	.align		4
.L_7003:
        /*00d0*/ 	.byte	0x04, 0x36
        /*00d2*/ 	.short	(.L_7005 - .L_7004)
.L_7004:
        /*00d4*/ 	.word	0x00000008
.L_7005:


//--------------------- .nv.info._ZN43_GLOBAL__N__9ae7fba5_10_SoftMax_cu_9f978f6321softmax_warp_backwardIN3c104HalfES2_fLi1ELb0ELb0EEEvPT0_PKT_S7_iiiPKb --------------------------
	.section	.nv.info._ZN43_GLOBAL__N__9ae7fba5_10_SoftMax_cu_9f978f6321softmax_warp_backwardIN3c104HalfES2_fLi1ELb0ELb0EEEvPT0_PKT_S7_iiiPKb,"",@"SHT_CUDA_INFO"
	.sectionflags	@""
	.align	4


	//----- nvinfo : EIATTR_CUDA_API_VERSION
	.align		4
        /*0000*/ 	.byte	0x04, 0x37
        /*0002*/ 	.short	(.L_7007 - .L_7006)
.L_7006:
        /*0004*/ 	.word	0x00000082


	//----- nvinfo : EIATTR_KPARAM_INFO
	.align		4
.L_7007:
        /*0008*/ 	.byte	0x04, 0x17
        /*000a*/ 	.short	(.L_7009 - .L_7008)
.L_7008:
        /*000c*/ 	.word	0x00000000
        /*0010*/ 	.short	0x0006
        /*0012*/ 	.short	0x0028
        /*0014*/ 	.byte	0x00, 0xf5, 0x21, 0x00


	//----- nvinfo : EIATTR_KPARAM_INFO
	.align		4
.L_7009:
        /*0018*/ 	.byte	0x04, 0x17
        /*001a*/ 	.short	(.L_7011 - .L_7010)
.L_7010:
        /*001c*/ 	.word	0x00000000
        /*0020*/ 	.short	0x0005
        /*0022*/ 	.short	0x0020
        /*0024*/ 	.byte	0x00, 0xf0, 0x11, 0x00


	//----- nvinfo : EIATTR_KPARAM_INFO
	.align		4
.L_7011:
        /*0028*/ 	.byte	0x04, 0x17
        /*002a*/ 	.short	(.L_7013 - .L_7012)
.L_7012:
        /*002c*/ 	.word	0x00000000
        /*0030*/ 	.short	0x0004
        /*0032*/ 	.short	0x001c
        /*0034*/ 	.byte	0x00, 0xf0, 0x11, 0x00


	//----- nvinfo : EIATTR_KPARAM_INFO
	.align		4
.L_7013:
        /*0038*/ 	.byte	0x04, 0x17
        /*003a*/ 	.short	(.L_7015 - .L_7014)
.L_7014:
        /*003c*/ 	.word	0x00000000
        /*0040*/ 	.short	0x0003
        /*0042*/ 	.short	0x0018
        /*0044*/ 	.byte	0x00, 0xf0, 0x11, 0x00


	//----- nvinfo : EIATTR_KPARAM_INFO
	.align		4
.L_7015:
        /*0048*/ 	.byte	0x04, 0x17
        /*004a*/ 	.short	(.L_7017 - .L_7016)
.L_7016:
        /*004c*/ 	.word	0x00000000
        /*0050*/ 	.short	0x0002
        /*0052*/ 	.short	0x0010
        /*0054*/ 	.byte	0x00, 0xf5, 0x21, 0x00


	//----- nvinfo : EIATTR_KPARAM_INFO
	.align		4
.L_7017:
        /*0058*/ 	.byte	0x04, 0x17
        /*005a*/ 	.short	(.L_7019 - .L_7018)
.L_7018:
        /*005c*/ 	.word	0x00000000
        /*0060*/ 	.short	0x0001
        /*0062*/ 	.short	0x0008
        /*0064*/ 	.byte	0x00, 0xf5, 0x21, 0x00


	//----- nvinfo : EIATTR_KPARAM_INFO
	.align		4
.L_7019:
        /*0068*/ 	.byte	0x04, 0x17
        /*006a*/ 	.short	(.L_7021 - .L_7020)
.L_7020:
        /*006c*/ 	.word	0x00000000
        /*0070*/ 	.short	0x0000
        /*0072*/ 	.short	0x0000
        /*0074*/ 	.byte	0x00, 0xf5, 0x21, 0x00


	//----- nvinfo : EIATTR_SPARSE_MMA_MASK
	.align		4
.L_7021:
        /*0078*/ 	.byte	0x03, 0x50
        /*007a*/ 	.short	0x0000


	//----- nvinfo : EIATTR_MAXREG_COUNT
	.align		4
        /*007c*/ 	.byte	0x03, 0x1b
        /*007e*/ 	.short	0x00ff


	//----- nvinfo : EIATTR_MERCURY_ISA_VERSION
	.align		4
        /*0080*/ 	.byte	0x03, 0x5f
        /*0082*/ 	.short	0x0101


	//----- nvinfo : EIATTR_COOP_GROUP_MASK_REGIDS
	.align		4
        /*0084*/ 	.byte	0x04, 0x29
        /*0086*/ 	.short	(.L_7023 - .L_7022)


	//   ....[0]....
.L_7022:
        /*0088*/ 	.word	0xffffffff


	//   ....[1]....
        /*008c*/ 	.word	0xffffffff


	//----- nvinfo : EIATTR_COOP_GROUP_INSTR_OFFSETS
	.align		4
.L_7023:
        /*0090*/ 	.byte	0x04, 0x28
        /*0092*/ 	.short	(.L_7025 - .L_7024)


	//   ....[0]....
.L_7024:
        /*0094*/ 	.word	0x000002e0


	//   ....[1]....
        /*0098*/ 	.word	0x000002f0


	//----- nvinfo : EIATTR_VRC_CTA_INIT_COUNT
	.align		4
.L_7025:
        /*009c*/ 	.byte	0x02, 0x4a
	.zero		1
	.zero		1


	//----- nvinfo : EIATTR_EXIT_INSTR_OFFSETS
	.align		4
        /*00a0*/ 	.byte	0x04, 0x1c
        /*00a2*/ 	.short	(.L_7027 - .L_7026)


	//   ....[0]....
.L_7026:
        /*00a4*/ 	.word	0x00000300


	//   ....[1]....
        /*00a8*/ 	.word	0x000003c0


	//   ....[2]....
        /*00ac*/ 	.word	0x00000480


	//----- nvinfo : EIATTR_CBANK_PARAM_SIZE
	.align		4
.L_7027:
        /*00b0*/ 	.byte	0x03, 0x19
        /*00b2*/ 	.short	0x0030


	//----- nvinfo : EIATTR_PARAM_CBANK
	.align		4
        /*00b4*/ 	.byte	0x04, 0x0a
        /*00b6*/ 	.short	(.L_7029 - .L_7028)
	.align		4
.L_7028:
        /*00b8*/ 	.word	index@(.nv.constant0._ZN43_GLOBAL__N__9ae7fba5_10_SoftMax_cu_9f978f6321softmax_warp_backwardIN3c104HalfES2_fLi1ELb0ELb0EEEvPT0_PKT_S7_iiiPKb)
        /*00bc*/ 	.short	0x0380
        /*00be*/ 	.short	0x0030


	//----- nvinfo : EIATTR_SW_WAR
	.align		4
.L_7029:
        /*00c0*/ 	.byte	0x04, 0x36
        /*00c2*/ 	.short	(.L_7031 - .L_7030)
.L_7030:
        /*00c4*/ 	.word	0x00000008
.L_7031:


//--------------------- .nv.info._ZN43_GLOBAL__N__9ae7fba5_10_SoftMax_cu_9f978f6321softmax_warp_backwardIN3c104HalfES2_fLi0ELb0ELb0EEEvPT0_PKT_S7_iiiPKb --------------------------
	.section	.nv.info._ZN43_GLOBAL__N__9ae7fba5_10_SoftMax_cu_9f978f6321softmax_warp_backwardIN3c104HalfES2_fLi0ELb0ELb0EEEvPT0_PKT_S7_iiiPKb,"",@"SHT_CUDA_INFO"
	.sectionflags	@""
	.align	4


	//----- nvinfo : EIATTR_CUDA_API_VERSION
	.align		4
        /*0000*/ 	.byte	0x04, 0x37
        /*0002*/ 	.short	(.L_7033 - .L_7032)
.L_7032:
        /*0004*/ 	.word	0x00000082


	//----- nvinfo : EIATTR_KPARAM_INFO
	.align		4
.L_7033:
        /*0008*/ 	.byte	0x04, 0x17
        /*000a*/ 	.short	(.L_7035 - .L_7034)
.L_7034:
        /*000c*/ 	.word	0x00000000
        /*0010*/ 	.short	0x0006
        /*0012*/ 	.short	0x0028
        /*0014*/ 	.byte	0x00, 0xf5, 0x21, 0x00


	//----- nvinfo : EIATTR_KPARAM_INFO
	.align		4
.L_7035:
        /*0018*/ 	.byte	0x04, 0x17
        /*001a*/ 	.short	(.L_7037 - .L_7036)
.L_7036:
        /*001c*/ 	.word	0x00000000
        /*0020*/ 	.short	0x0005
        /*0022*/ 	.short	0x0020
        /*0024*/ 	.byte	0x00, 0xf0, 0x11, 0x00


	//----- nvinfo : EIATTR_KPARAM_INFO
	.align		4
.L_7037:
        /*0028*/ 	.byte	0x04, 0x17
        /*002a*/ 	.short	(.L_7039 - .L_7038)
.L_7038:
        /*002c*/ 	.word	0x00000000
        /*0030*/ 	.short	0x0004
        /*0032*/ 	.short	0x001c
        /*0034*/ 	.byte	0x00, 0xf0, 0x11, 0x00


	//----- nvinfo : EIATTR_KPARAM_INFO
	.align		4
.L_7039:
        /*0038*/ 	.byte	0x04, 0x17
        /*003a*/ 	.short	(.L_7041 - .L_7040)
.L_7040:
        /*003c*/ 	.word	0x00000000
        /*0040*/ 	.short	0x0003
        /*0042*/ 	.short	0x0018
        /*0044*/ 	.byte	0x00, 0xf0, 0x11, 0x00


	//----- nvinfo : EIATTR_KPARAM_INFO
	.align		4
.L_7041:
        /*0048*/ 	.byte	0x04, 0x17
        /*004a*/ 	.short	(.L_7043 - .L_7042)
.L_7042:
        /*004c*/ 	.word	0x00000000
        /*0050*/ 	.short	0x0002
        /*0052*/ 	.short	0x0010
        /*0054*/ 	.byte	0x00, 0xf5, 0x21, 0x00


	//----- nvinfo : EIATTR_KPARAM_INFO
	.align		4
.L_7043:
        /*0058*/ 	.byte	0x04, 0x17
        /*005a*/ 	.short	(.L_7045 - .L_7044)
.L_7044:
        /*005c*/ 	.word	0x00000000
        /*0060*/ 	.short	0x0001
        /*0062*/ 	.short	0x0008
        /*0064*/ 	.byte	0x00, 0xf5, 0x21, 0x00


	//----- nvinfo : EIATTR_KPARAM_INFO
	.align		4
.L_7045:
        /*0068*/ 	.byte	0x04, 0x17
        /*006a*/ 	.short	(.L_7047 - .L_7046)
.L_7046:
        /*006c*/ 	.word	0x00000000
        /*0070*/ 	.short	0x0000
        /*0072*/ 	.short	0x0000
        /*0074*/ 	.byte	0x00, 0xf5, 0x21, 0x00


	//----- nvinfo : EIATTR_SPARSE_MMA_MASK
	.align		4
.L_7047:
        /*0078*/ 	.byte	0x03, 0x50
        /*007a*/ 	.short	0x0000


	//----- nvinfo : EIATTR_MAXREG_COUNT
	.align		4
        /*007c*/ 	.byte	0x03, 0x1b
        /*007e*/ 	.short	0x00ff


	//----- nvinfo : EIATTR_MERCURY_ISA_VERSION
	.align		4
        /*0080*/ 	.byte	0x03, 0x5f
        /*0082*/ 	.short	0x0101


	//----- nvinfo : EIATTR_VRC_CTA_INIT_COUNT
	.align		4
        /*0084*/ 	.byte	0x02, 0x4a
	.zero		1
	.zero		1


	//----- nvinfo : EIATTR_EXIT_INSTR_OFFSETS
	.align		4
        /*0088*/ 	.byte	0x04, 0x1c
        /*008a*/ 	.short	(.L_7049 - .L_7048)


	//   ....[0]....
.L_7048:
        /*008c*/ 	.word	0x00000280


	//   ....[1]....
        /*0090*/ 	.word	0x00000370


	//   ....[2]....
        /*0094*/ 	.word	0x000003e0


	//----- nvinfo : EIATTR_CBANK_PARAM_SIZE
	.align		4
.L_7049:
        /*0098*/ 	.byte	0x03, 0x19
        /*009a*/ 	.short	0x0030


	//----- nvinfo : EIATTR_PARAM_CBANK
	.align		4
        /*009c*/ 	.byte	0x04, 0x0a
        /*009e*/ 	.short	(.L_7051 - .L_7050)
	.align		4
.L_7050:
        /*00a0*/ 	.word	index@(.nv.constant0._ZN43_GLOBAL__N__9ae7fba5_10_SoftMax_cu_9f978f6321softmax_warp_backwardIN3c104HalfES2_fLi0ELb0ELb0EEEvPT0_PKT_S7_iiiPKb)
        /*00a4*/ 	.short	0x0380
        /*00a6*/ 	.short	0x0030


	//----- nvinfo : EIATTR_SW_WAR
	.align		4
.L_7051:
        /*00a8*/ 	.byte	0x04, 0x36
        /*00aa*/ 	.short	(.L_7053 - .L_7052)
.L_7052:
        /*00ac*/ 	.word	0x00000008
.L_7053:


//--------------------- .nv.info._ZN43_GLOBAL__N__9ae7fba5_10_SoftMax_cu_9f978f6321softmax_warp_backwardIfffLi10ELb0ELb0EEEvPT0_PKT_S5_iiiPKb --------------------------
	.section	.nv.info._ZN43_GLOBAL__N__9ae7fba5_10_SoftMax_cu_9f978f6321softmax_warp_backwardIfffLi10ELb0ELb0EEEvPT0_PKT_S5_iiiPKb,"",@"SHT_CUDA_INFO"
	.sectionflags	@""
	.align	4


	//----- nvinfo : EIATTR_CUDA_API_VERSION
	.align		4
        /*0000*/ 	.byte	0x04, 0x37
        /*0002*/ 	.short	(.L_7055 - .L_7054)
.L_7054:
        /*0004*/ 	.word	0x00000082


	//----- nvinfo : EIATTR_KPARAM_INFO
	.align		4
.L_7055:
        /*0008*/ 	.byte	0x04, 0x17
        /*000a*/ 	.short	(.L_7057 - .L_7056)
.L_7056:
        /*000c*/ 	.word	0x00000000
        /*0010*/ 	.short	0x0006
        /*0012*/ 	.short	0x0028
        /*0014*/ 	.byte	0x00, 0xf5, 0x21, 0x00


	//----- nvinfo : EIATTR_KPARAM_INFO
	.align		4
.L_7057:
        /*0018*/ 	.byte	0x04, 0x17
        /*001a*/ 	.short	(.L_7059 - .L_7058)
.L_7058:
        /*001c*/ 	.word	0x00000000
        /*0020*/ 	.short	0x0005
        /*0022*/ 	.short	0x0020
        /*0024*/ 	.byte	0x00, 0xf0, 0x11, 0x00


	//----- nvinfo : EIATTR_KPARAM_INFO
	.align		4
.L_7059:
        /*0028*/ 	.byte	0x04, 0x17
        /*002a*/ 	.short	(.L_7061 - .L_7060)
.L_7060:
        /*002c*/ 	.word	0x00000000
        /*0030*/ 	.short	0x0004
        /*0032*/ 	.short	0x001c
        /*0034*/ 	.byte	0x00, 0xf0, 0x11, 0x00


	//----- nvinfo : EIATTR_KPARAM_INFO
	.align		4
.L_7061:
        /*0038*/ 	.byte	0x04, 0x17
        /*003a*/ 	.short	(.L_7063 - .L_7062)
.L_7062:
        /*003c*/ 	.word	0x00000000
        /*0040*/ 	.short	0x0003
        /*0042*/ 	.short	0x0018
        /*0044*/ 	.byte	0x00, 0xf0, 0x11, 0x00


	//----- nvinfo : EIATTR_KPARAM_INFO
	.align		4
.L_7063:
        /*0048*/ 	.byte	0x04, 0x17
        /*004a*/ 	.short	(.L_7065 - .L_7064)
.L_7064:
        /*004c*/ 	.word	0x00000000
        /*0050*/ 	.short	0x0002
        /*0052*/ 	.short	0x0010
        /*0054*/ 	.byte	0x00, 0xf5, 0x21, 0x00


	//----- nvinfo : EIATTR_KPARAM_INFO
	.align		4
.L_7065:
        /*0058*/ 	.byte	0x04, 0x17
        /*005a*/ 	.short	(.L_7067 - .L_7066)
.L_7066:
        /*005c*/ 	.word	0x00000000
        /*0060*/ 	.short	0x0001
        /*0062*/ 	.short	0x0008
        /*0064*/ 	.byte	0x00, 0xf5, 0x21, 0x00


	//----- nvinfo : EIATTR_KPARAM_INFO
	.align		4
.L_7067:
        /*0068*/ 	.byte	0x04, 0x17
        /*006a*/ 	.short	(.L_7069 - .L_7068)
.L_7068:
        /*006c*/ 	.word	0x00000000
        /*0070*/ 	.short	0x0000
        /*0072*/ 	.short	0x0000
        /*0074*/ 	.byte	0x00, 0xf5, 0x21, 0x00


	//----- nvinfo : EIATTR_SPARSE_MMA_MASK
	.align		4
.L_7069:
        /*0078*/ 	.byte	0x03, 0x50
        /*007a*/ 	.short	0x0000


	//----- nvinfo : EIATTR_MAXREG_COUNT
	.align		4
        /*007c*/ 	.byte	0x03, 0x1b
        /*007e*/ 	.short	0x00ff


	//----- nvinfo : EIATTR_MERCURY_ISA_VERSION
	.align		4
        /*0080*/ 	.byte	0x03, 0x5f
        /*0082*/ 	.short	0x0101


	//----- nvinfo : EIATTR_COOP_GROUP_MASK_REGIDS
	.align		4
        /*0084*/ 	.byte	0x04, 0x29
        /*0086*/ 	.short	(.L_7071 - .L_7070)


	//   ....[0]....
.L_7070:
        /*0088*/ 	.word	0xffffffff


	//   ....[1]....
        /*008c*/ 	.word	0xffffffff


	//   ....[2]....
        /*0090*/ 	.word	0xffffffff


	//   ....[3]....
        /*0094*/ 	.word	0xffffffff


	//   ....[4]....
        /*0098*/ 	.word	0xffffffff


	//----- nvinfo : EIATTR_COOP_GROUP_INSTR_OFFSETS
	.align		4
.L_7071:
        /*009c*/ 	.byte	0x04, 0x28
        /*009e*/ 	.short	(.L_7073 - .L_7072)


	//   ....[0]....
.L_7072:
        /*00a0*/ 	.word	0x00000ef0


	//   ....[1]....
        /*00a4*/ 	.word	0x00000f10


	//   ....[2]....
        /*00a8*/ 	.word	0x00000f30


	//   ....[3]....
        /*00ac*/ 	.word	0x00000f50


	//   ....[4]....
        /*00b0*/ 	.word	0x00000f70


	//----- nvinfo : EIATTR_VRC_CTA_INIT_COUNT
	.align		4
.L_7073:
        /*00b4*/ 	.byte	0x02, 0x4a
	.zero		1
	.zero		1


	//----- nvinfo : EIATTR_EXIT_INSTR_OFFSETS
	.align		4
        /*00b8*/ 	.byte	0x04, 0x1c
        /*00ba*/ 	.short	(.L_7075 - .L_7074)


	//   ....[0]....
.L_7074:
        /*00bc*/ 	.word	0x00000f90


	//   ....[1]....
        /*00c0*/ 	.word	0x00001730


	//   ....[2]....
        /*00c4*/ 	.word	0x00001760


	//----- nvinfo : EIATTR_CBANK_PARAM_SIZE
	.align		4
.L_7075:
        /*00c8*/ 	.byte	0x03, 0x19
        /*00ca*/ 	.short	0x0030


	//----- nvinfo : EIATTR_PARAM_CBANK
	.align		4
        /*00cc*/ 	.byte	0x04, 0x0a
        /*00ce*/ 	.short	(.L_7077 - .L_7076)
	.align		4
.L_7076:
        /*00d0*/ 	.word	index@(.nv.constant0._ZN43_GLOBAL__N__9ae7fba5_10_SoftMax_cu_9f978f6321softmax_warp_backwardIfffLi10ELb0ELb0EEEvPT0_PKT_S5_iiiPKb)
        /*00d4*/ 	.short	0x0380
        /*00d6*/ 	.short	0x0030


	//----- nvinfo : EIATTR_SW_WAR
	.align		4
.L_7077:
        /*00d8*/ 	.byte	0x04, 0x36
        /*00da*/ 	.short	(.L_7079 - .L_7078)
.L_7078:
        /*00dc*/ 	.word	0x00000008
.L_7079:


//--------------------- .nv.info._ZN43_GLOBAL__N__9ae7fba5_10_SoftMax_cu_9f978f6321softmax_warp_backwardIfffLi9ELb0ELb0EEEvPT0_PKT_S5_iiiPKb --------------------------
	.section	.nv.info._ZN43_GLOBAL__N__9ae7fba5_10_SoftMax_cu_9f978f6321softmax_warp_backwardIfffLi9ELb0ELb0EEEvPT0_PKT_S5_iiiPKb,"",@"SHT_CUDA_INFO"
	.sectionflags	@""
	.align	4


	//----- nvinfo : EIATTR_CUDA_API_VERSION
	.align		4
        /*0000*/ 	.byte	0x04, 0x37
        /*0002*/ 	.short	(.L_7081 - .L_7080)
.L_7080:
        /*0004*/ 	.word	0x00000082


	//----- nvinfo : EIATTR_KPARAM_INFO
	.align		4
.L_7081:
        /*0008*/ 	.byte	0x04, 0x17
        /*000a*/ 	.short	(.L_7083 - .L_7082)
.L_7082:
        /*000c*/ 	.word	0x00000000
        /*0010*/ 	.short	0x0006
        /*0012*/ 	.short	0x0028
        /*0014*/ 	.byte	0x00, 0xf5, 0x21, 0x00


	//----- nvinfo : EIATTR_KPARAM_INFO
	.align		4
.L_7083:
        /*0018*/ 	.byte	0x04, 0x17
        /*001a*/ 	.short	(.L_7085 - .L_7084)
.L_7084:
        /*001c*/ 	.word	0x00000000
        /*0020*/ 	.short	0x0005
        /*0022*/ 	.short	0x0020
        /*0024*/ 	.byte	0x00, 0xf0, 0x11, 0x00


	//----- nvinfo : EIATTR_KPARAM_INFO
	.align		4
.L_7085:
        /*0028*/ 	.byte	0x04, 0x17
        /*002a*/ 	.short	(.L_7087 - .L_7086)
.L_7086:
        /*002c*/ 	.word	0x00000000
        /*0030*/ 	.short	0x0004
        /*0032*/ 	.short	0x001c
        /*0034*/ 	.byte	0x00, 0xf0, 0x11, 0x00


	//----- nvinfo : EIATTR_KPARAM_INFO
	.align		4
.L_7087:
        /*0038*/ 	.byte	0x04, 0x17
        /*003a*/ 	.short	(.L_7089 - .L_7088)
.L_7088:
        /*003c*/ 	.word	0x00000000
        /*0040*/ 	.short	0x0003
        /*0042*/ 	.short	0x0018
        /*0044*/ 	.byte	0x00, 0xf0, 0x11, 0x00


	//----- nvinfo : EIATTR_KPARAM_INFO
	.align		4
.L_7089:
        /*0048*/ 	.byte	0x04, 0x17
        /*004a*/ 	.short	(.L_7091 - .L_7090)
.L_7090:
        /*004c*/ 	.word	0x00000000
        /*0050*/ 	.short	0x0002
        /*0052*/ 	.short	0x0010
        /*0054*/ 	.byte	0x00, 0xf5, 0x21, 0x00


	//----- nvinfo : EIATTR_KPARAM_INFO
	.align		4
.L_7091:
        /*0058*/ 	.byte	0x04, 0x17
        /*005a*/ 	.short	(.L_7093 - .L_7092)
.L_7092:
        /*005c*/ 	.word	0x00000000
        /*0060*/ 	.short	0x0001
        /*0062*/ 	.short	0x0008
        /*0064*/ 	.byte	0x00, 0xf5, 0x21, 0x00


	//----- nvinfo : EIATTR_KPARAM_INFO
	.align		4
.L_7093:
        /*0068*/ 	.byte	0x04, 0x17
        /*006a*/ 	.short	(.L_7095 - .L_7094)
.L_7094:
        /*006c*/ 	.word	0x00000000
        /*0070*/ 	.short	0x0000
        /*0072*/ 	.short	0x0000
        /*0074*/ 	.byte	0x00, 0xf5, 0x21, 0x00


	//----- nvinfo : EIATTR_SPARSE_MMA_MASK
	.align		4
.L_7095:
        /*0078*/ 	.byte	0x03, 0x50
        /*007a*/ 	.short	0x0000


	//----- nvinfo : EIATTR_MAXREG_COUNT
	.align		4
        /*007c*/ 	.byte	0x03, 0x1b
        /*007e*/ 	.short	0x00ff


	//----- nvinfo : EIATTR_MERCURY_ISA_VERSION
	.align		4
        /*0080*/ 	.byte	0x03, 0x5f
        /*0082*/ 	.short	0x0101


	//----- nvinfo : EIATTR_COOP_GROUP_MASK_REGIDS
	.align		4
        /*0084*/ 	.byte	0x04, 0x29
        /*0086*/ 	.short	(.L_7097 - .L_7096)


	//   ....[0]....
.L_7096:
        /*0088*/ 	.word	0xffffffff


	//   ....[1]....
        /*008c*/ 	.word	0xffffffff


	//   ....[2]....
        /*0090*/ 	.word	0xffffffff


	//   ....[3]....
        /*0094*/ 	.word	0xffffffff


	//   ....[4]....
        /*0098*/ 	.word	0xffffffff


	//----- nvinfo : EIATTR_COOP_GROUP_INSTR_OFFSETS
	.align		4
.L_7097:
        /*009c*/ 	.byte	0x04, 0x28
        /*009e*/ 	.short	(.L_7099 - .L_7098)


	//   ....[0]....
.L_7098:
        /*00a0*/ 	.word	0x00000870


	//   ....[1]....
        /*00a4*/ 	.word	0x00000890


	//   ....[2]....
        /*00a8*/ 	.word	0x000008b0


	//   ....[3]....
        /*00ac*/ 	.word	0x000008d0


	//   ....[4]....
        /*00b0*/ 	.word	0x000008f0


	//----- nvinfo : EIATTR_VRC_CTA_INIT_COUNT
	.align		4
.L_7099:
        /*00b4*/ 	.byte	0x02, 0x4a
	.zero		1
	.zero		1


	//----- nvinfo : EIATTR_EXIT_INSTR_OFFSETS
	.align		4
        /*00b8*/ 	.byte	0x04, 0x1c
        /*00ba*/ 	.short	(.L_7101 - .L_7100)


	//   ....[0]....
.L_7100:
        /*00bc*/ 	.word	0x00000910


	//   ....[1]....
        /*00c0*/ 	.word	0x00000cd0


	//   ....[2]....
        /*00c4*/ 	.word	0x00000d00


	//----- nvinfo : EIATTR_CBANK_PARAM_SIZE
	.align		4
.L_7101:
        /*00c8*/ 	.byte	0x03, 0x19
        /*00ca*/ 	.short	0x0030


	//----- nvinfo : EIATTR_PARAM_CBANK
	.align		4
        /*00cc*/ 	.byte	0x04, 0x0a
        /*00ce*/ 	.short	(.L_7103 - .L_7102)
	.align		4
.L_7102:
        /*00d0*/ 	.word	index@(.nv.constant0._ZN43_GLOBAL__N__9ae7fba5_10_SoftMax_cu_9f978f6321softmax_warp_backwardIfffLi9ELb0ELb0EEEvPT0_PKT_S5_iiiPKb)
        /*00d4*/ 	.short	0x0380
        /*00d6*/ 	.short	0x0030


	//----- nvinfo : EIATTR_SW_WAR
	.align		4
.L_7103:
        /*00d8*/ 	.byte	0x04, 0x36
        /*00da*/ 	.short	(.L_7105 - .L_7104)
.L_7104:
        /*00dc*/ 	.word	0x00000008
.L_7105:


//--------------------- .nv.info._ZN43_GLOBAL__N__9ae7fba5_10_SoftMax_cu_9f978f6321softmax_warp_backwardIfffLi8ELb0ELb0EEEvPT0_PKT_S5_iiiPKb --------------------------
	.section	.nv.info._ZN43_GLOBAL__N__9ae7fba5_10_SoftMax_cu_9f978f6321softmax_warp_backwardIfffLi8ELb0ELb0EEEvPT0_PKT_S5_iiiPKb,"",@"SHT_CUDA_INFO"
	.sectionflags	@""
	.align	4


	//----- nvinfo : EIATTR_CUDA_API_VERSION
	.align		4
        /*0000*/ 	.byte	0x04, 0x37
        /*0002*/ 	.short	(.L_7107 - .L_7106)
.L_7106:
        /*0004*/ 	.word	0x00000082


	//----- nvinfo : EIATTR_KPARAM_INFO
	.align		4
.L_7107:
        /*0008*/ 	.byte	0x04, 0x17
        /*000a*/ 	.short	(.L_7109 - .L_7108)
.L_7108:
        /*000c*/ 	.word	0x00000000
        /*0010*/ 	.short	0x0006
        /*0012*/ 	.short	0x0028
        /*0014*/ 	.byte	0x00, 0xf5, 0x21, 0x00


	//----- nvinfo : EIATTR_KPARAM_INFO
	.align		4
.L_7109:
        /*0018*/ 	.byte	0x04, 0x17
        /*001a*/ 	.short	(.L_7111 - .L_7110)
.L_7110:
        /*001c*/ 	.word	0x00000000
        /*0020*/ 	.short	0x0005
        /*0022*/ 	.short	0x0020
        /*0024*/ 	.byte	0x00, 0xf0, 0x11, 0x00


	//----- nvinfo : EIATTR_KPARAM_INFO
	.align		4
.L_7111:
        /*0028*/ 	.byte	0x04, 0x17
        /*002a*/ 	.short	(.L_7113 - .L_7112)
.L_7112:
        /*002c*/ 	.word	0x00000000
        /*0030*/ 	.short	0x0004
        /*0032*/ 	.short	0x001c
        /*0034*/ 	.byte	0x00, 0xf0, 0x11, 0x00


	//----- nvinfo : EIATTR_KPARAM_INFO
	.align		4
.L_7113:
        /*0038*/ 	.byte	0x04, 0x17
        /*003a*/ 	.short	(.L_7115 - .L_7114)
.L_7114:
        /*003c*/ 	.word	0x00000000
        /*0040*/ 	.short	0x0003
        /*0042*/ 	.short	0x0018
        /*0044*/ 	.byte	0x00, 0xf0, 0x11, 0x00


	//----- nvinfo : EIATTR_KPARAM_INFO
	.align		4
.L_7115:
        /*0048*/ 	.byte	0x04, 0x17
        /*004a*/ 	.short	(.L_7117 - .L_7116)
.L_7116:
        /*004c*/ 	.word	0x00000000
        /*0050*/ 	.short	0x0002
        /*0052*/ 	.short	0x0010
        /*0054*/ 	.byte	0x00, 0xf5, 0x21, 0x00


	//----- nvinfo : EIATTR_KPARAM_INFO
	.align		4
.L_7117:
        /*0058*/ 	.byte	0x04, 0x17
        /*005a*/ 	.short	(.L_7119 - .L_7118)
.L_7118:
        /*005c*/ 	.word	0x00000000
        /*0060*/ 	.short	0x0001
        /*0062*/ 	.short	0x0008
        /*0064*/ 	.byte	0x00, 0xf5, 0x21, 0x00


	//----- nvinfo : EIATTR_KPARAM_INFO
	.align		4
.L_7119:
        /*0068*/ 	.byte	0x04, 0x17
        /*006a*/ 	.short	(.L_7121 - .L_7120)
.L_7120:
        /*006c*/ 	.word	0x00000000
        /*0070*/ 	.short	0x0000
        /*0072*/ 	.short	0x0000
        /*0074*/ 	.byte	0x00, 0xf5, 0x21, 0x00


	//----- nvinfo : EIATTR_SPARSE_MMA_MASK
	.align		4
.L_7121:
        /*0078*/ 	.byte	0x03, 0x50
        /*007a*/ 	.short	0x0000


	//----- nvinfo : EIATTR_MAXREG_COUNT
	.align		4
        /*007c*/ 	.byte	0x03, 0x1b
        /*007e*/ 	.short	0x00ff


	//----- nvinfo : EIATTR_MERCURY_ISA_VERSION
	.align		4
        /*0080*/ 	.byte	0x03, 0x5f
        /*0082*/ 	.short	0x0101


	//----- nvinfo : EIATTR_COOP_GROUP_MASK_REGIDS
	.align		4
        /*0084*/ 	.byte	0x04, 0x29
        /*0086*/ 	.short	(.L_7123 - .L_7122)


	//   ....[0]....
.L_7122:
        /*0088*/ 	.word	0xffffffff


	//   ....[1]....
        /*008c*/ 	.word	0xffffffff


	//   ....[2]....
        /*0090*/ 	.word	0xffffffff


	//   ....[3]....
        /*0094*/ 	.word	0xffffffff


	//   ....[4]....
        /*0098*/ 	.word	0xffffffff


	//----- nvinfo : EIATTR_COOP_GROUP_INSTR_OFFSETS
	.align		4
.L_7123:
        /*009c*/ 	.byte	0x04, 0x28
        /*009e*/ 	.short	(.L_7125 - .L_7124)


	//   ....[0]....
.L_7124:
        /*00a0*/ 	.word	0x000004f0


	//   ....[1]....
        /*00a4*/ 	.word	0x00000510


	//   ....[2]....
        /*00a8*/ 	.word	0x00000530


	//   ....[3]....
        /*00ac*/ 	.word	0x00000550


	//   ....[4]....
        /*00b0*/ 	.word	0x00000570


	//----- nvinfo : EIATTR_VRC_CTA_INIT_COUNT
	.align		4
.L_7125:
        /*00b4*/ 	.byte	0x02, 0x4a
	.zero		1
	.zero		1


	//----- nvinfo : EIATTR_EXIT_INSTR_OFFSETS
	.align		4
        /*00b8*/ 	.byte	0x04, 0x1c
        /*00ba*/ 	.short	(.L_7127 - .L_7126)


	//   ....[0]....
.L_7126:
        /*00bc*/ 	.word	0x00000580


	//   ....[1]....
        /*00c0*/ 	.word	0x000006e0


	//   ....[2]....
        /*00c4*/ 	.word	0x00000710


	//----- nvinfo : EIATTR_CBANK_PARAM_SIZE
	.align		4
.L_7127:
        /*00c8*/ 	.byte	0x03, 0x19
        /*00ca*/ 	.short	0x0030


	//----- nvinfo : EIATTR_PARAM_CBANK
	.align		4
        /*00cc*/ 	.byte	0x04, 0x0a
        /*00ce*/ 	.short	(.L_7129 - .L_7128)
	.align		4
.L_7128:
        /*00d0*/ 	.word	index@(.nv.constant0._ZN43_GLOBAL__N__9ae7fba5_10_SoftMax_cu_9f978f6321softmax_warp_backwardIfffLi8ELb0ELb0EEEvPT0_PKT_S5_iiiPKb)
        /*00d4*/ 	.short	0x0380
        /*00d6*/ 	.short	0x0030


	//----- nvinfo : EIATTR_SW_WAR
	.align		4
.L_7129:
        /*00d8*/ 	.byte	0x04, 0x36
        /*00da*/ 	.short	(.L_7131 - .L_7130)
.L_7130:
        /*00dc*/ 	.word	0x00000008
.L_7131:


//--------------------- .nv.info._ZN43_GLOBAL__N__9ae7fba5_10_SoftMax_cu_9f978f6321softmax_warp_backwardIfffLi7ELb0ELb0EEEvPT0_PKT_S5_iiiPKb --------------------------
	.section	.nv.info._ZN43_GLOBAL__N__9ae7fba5_10_SoftMax_cu_9f978f6321softmax_warp_backwardIfffLi7ELb0ELb0EEEvPT0_PKT_S5_iiiPKb,"",@"SHT_CUDA_INFO"
	.sectionflags	@""
	.align	4


	//----- nvinfo : EIATTR_CUDA_API_VERSION
	.align		4
        /*0000*/ 	.byte	0x04, 0x37
        /*0002*/ 	.short	(.L_7133 - .L_7132)
.L_7132:
        /*0004*/ 	.word	0x00000082


	//----- nvinfo : EIATTR_KPARAM_INFO
	.align		4
.L_7133:
        /*0008*/ 	.byte	0x04, 0x17
        /*000a*/ 	.short	(.L_7135 - .L_7134)
.L_7134:
        /*000c*/ 	.word	0x00000000
        /*0010*/ 	.short	0x0006
        /*0012*/ 	.short	0x0028
        /*0014*/ 	.byte	0x00, 0xf5, 0x21, 0x00


	//----- nvinfo : EIATTR_KPARAM_INFO
	.align		4
.L_7135:
        /*0018*/ 	.byte	0x04, 0x17
        /*001a*/ 	.short	(.L_7137 - .L_7136)
.L_7136:
        /*001c*/ 	.word	0x00000000
        /*0020*/ 	.short	0x0005
        /*0022*/ 	.short	0x0020
        /*0024*/ 	.byte	0x00, 0xf0, 0x11, 0x00


	//----- nvinfo : EIATTR_KPARAM_INFO
	.align		4
.L_7137:
        /*0028*/ 	.byte	0x04, 0x17
        /*002a*/ 	.short	(.L_7139 - .L_7138)
.L_7138:
        /*002c*/ 	.word	0x00000000
        /*0030*/ 	.short	0x0004
        /*0032*/ 	.short	0x001c
        /*0034*/ 	.byte	0x00, 0xf0, 0x11, 0x00


	//----- nvinfo : EIATTR_KPARAM_INFO
	.align		4
.L_7139:
        /*0038*/ 	.byte	0x04, 0x17
        /*003a*/ 	.short	(.L_7141 - .L_7140)
.L_7140:
        /*003c*/ 	.word	0x00000000
        /*0040*/ 	.short	0x0003
        /*0042*/ 	.short	0x0018
        /*0044*/ 	.byte	0x00, 0xf0, 0x11, 0x00


	//----- nvinfo : EIATTR_KPARAM_INFO
	.align		4
.L_7141:
        /*0048*/ 	.byte	0x04, 0x17
        /*004a*/ 	.short	(.L_7143 - .L_7142)
.L_7142:
        /*004c*/ 	.word	0x00000000
        /*0050*/ 	.short	0x0002
        /*0052*/ 	.short	0x0010
        /*0054*/ 	.byte	0x00, 0xf5, 0x21, 0x00


	//----- nvinfo : EIATTR_KPARAM_INFO
	.align		4
.L_7143:
        /*0058*/ 	.byte	0x04, 0x17
        /*005a*/ 	.short	(.L_7145 - .L_7144)
.L_7144:
        /*005c*/ 	.word	0x00000000
        /*0060*/ 	.short	0x0001
        /*0062*/ 	.short	0x0008
        /*0064*/ 	.byte	0x00, 0xf5, 0x21, 0x00


	//----- nvinfo : EIATTR_KPARAM_INFO
	.align		4
.L_7145:
        /*0068*/ 	.byte	0x04, 0x17
        /*006a*/ 	.short	(.L_7147 - .L_7146)
.L_7146:
        /*006c*/ 	.word	0x00000000
        /*0070*/ 	.short	0x0000
        /*0072*/ 	.short	0x0000
        /*0074*/ 	.byte	0x00, 0xf5, 0x21, 0x00


	//----- nvinfo : EIATTR_SPARSE_MMA_MASK
	.align		4
.L_7147:
        /*0078*/ 	.byte	0x03, 0x50
        /*007a*/ 	.short	0x0000


	//----- nvinfo : EIATTR_MAXREG_COUNT
	.align		4
        /*007c*/ 	.byte	0x03, 0x1b
        /*007e*/ 	.short	0x00ff


	//----- nvinfo : EIATTR_MERCURY_ISA_VERSION
	.align		4
        /*0080*/ 	.byte	0x03, 0x5f
        /*0082*/ 	.short	0x0101


	//----- nvinfo : EIATTR_COOP_GROUP_MASK_REGIDS
	.align		4
        /*0084*/ 	.byte	0x04, 0x29
        /*0086*/ 	.short	(.L_7149 - .L_7148)


	//   ....[0]....
.L_7148:
        /*0088*/ 	.word	0xffffffff


	//   ....[1]....
        /*008c*/ 	.word	0xffffffff


	//   ....[2]....
        /*0090*/ 	.word	0xffffffff


	//   ....[3]....
        /*0094*/ 	.word	0xffffffff


	//   ....[4]....
        /*0098*/ 	.word	0xffffffff


	//   ....[5]....
        /*009c*/ 	.word	0xffffffff


	//   ....[6]....
        /*00a0*/ 	.word	0xffffffff


	//   ....[7]....
        /*00a4*/ 	.word	0xffffffff


	//   ....[8]....
        /*00a8*/ 	.word	0xffffffff


	//   ....[9]....
        /*00ac*/ 	.word	0xffffffff


	//----- nvinfo : EIATTR_COOP_GROUP_INSTR_OFFSETS
	.align		4
.L_7149:
        /*00b0*/ 	.byte	0x04, 0x28
        /*00b2*/ 	.short	(.L_7151 - .L_7150)


	//   ....[0]....
.L_7150:
        /*00b4*/ 	.word	0x00000450


	//   ....[1]....
        /*00b8*/ 	.word	0x00000460


	//   ....[2]....
        /*00bc*/ 	.word	0x00000490


	//   ....[3]....
        /*00c0*/ 	.word	0x000004a0


	//   ....[4]....
        /*00c4*/ 	.word	0x000004d0


	//   ....[5]....
        /*00c8*/ 	.word	0x000004e0


	//   ....[6]....
        /*00cc*/ 	.word	0x00000510


	//   ....[7]....
        /*00d0*/ 	.word	0x00000520


	//   ....[8]....
        /*00d4*/ 	.word	0x00000550


	//   ....[9]....
        /*00d8*/ 	.word	0x00000560


	//----- nvinfo : EIATTR_VRC_CTA_INIT_COUNT
	.align		4
.L_7151:
        /*00dc*/ 	.byte	0x02, 0x4a
	.zero		1
	.zero		1


	//----- nvinfo : EIATTR_EXIT_INSTR_OFFSETS
	.align		4
        /*00e0*/ 	.byte	0x04, 0x1c
        /*00e2*/ 	.short	(.L_7153 - .L_7152)


	//   ....[0]....
.L_7152:
        /*00e4*/ 	.word	0x00000570


	//   ....[1]....
        /*00e8*/ 	.word	0x00000650


	//   ....[2]....
        /*00ec*/ 	.word	0x000006d0


	//   ....[3]....
        /*00f0*/ 	.word	0x00000700


	//----- nvinfo : EIATTR_CBANK_PARAM_SIZE
	.align		4
.L_7153:
        /*00f4*/ 	.byte	0x03, 0x19
        /*00f6*/ 	.short	0x0030


	//----- nvinfo : EIATTR_PARAM_CBANK
	.align		4
        /*00f8*/ 	.byte	0x04, 0x0a
        /*00fa*/ 	.short	(.L_7155 - .L_7154)
	.align		4
.L_7154:
        /*00fc*/ 	.word	index@(.nv.constant0._ZN43_GLOBAL__N__9ae7fba5_10_SoftMax_cu_9f978f6321softmax_warp_backwardIfffLi7ELb0ELb0EEEvPT0_PKT_S5_iiiPKb)
        /*0100*/ 	.short	0x0380
        /*0102*/ 	.short	0x0030


	//----- nvinfo : EIATTR_SW_WAR
	.align		4
.L_7155:
        /*0104*/ 	.byte	0x04, 0x36
        /*0106*/ 	.short	(.L_7157 - .L_7156)
.L_7156:
        /*0108*/ 	.word	0x00000008
.L_7157:


//--------------------- .nv.info._ZN43_GLOBAL__N__9ae7fba5_10_SoftMax_cu_9f978f6321softmax_warp_backwardIfffLi6ELb0ELb0EEEvPT0_PKT_S5_iiiPKb --------------------------
	.section	.nv.info._ZN43_GLOBAL__N__9ae7fba5_10_SoftMax_cu_9f978f6321softmax_warp_backwardIfffLi6ELb0ELb0EEEvPT0_PKT_S5_iiiPKb,"",@"SHT_CUDA_INFO"
	.sectionflags	@""
	.align	4


	//----- nvinfo : EIATTR_CUDA_API_VERSION
	.align		4
        /*0000*/ 	.byte	0x04, 0x37
        /*0002*/ 	.short	(.L_7159 - .L_7158)
.L_7158:
        /*0004*/ 	.word	0x00000082


	//----- nvinfo : EIATTR_KPARAM_INFO
	.align		4
.L_7159:
        /*0008*/ 	.byte	0x04, 0x17
        /*000a*/ 	.short	(.L_7161 - .L_7160)
.L_7160:
        /*000c*/ 	.word	0x00000000
        /*0010*/ 	.short	0x0006
        /*0012*/ 	.short	0x0028
        /*0014*/ 	.byte	0x00, 0xf5, 0x21, 0x00


	//----- nvinfo : EIATTR_KPARAM_INFO
	.align		4
.L_7161:
        /*0018*/ 	.byte	0x04, 0x17
        /*001a*/ 	.short	(.L_7163 - .L_7162)
.L_7162:
        /*001c*/ 	.word	0x00000000
        /*0020*/ 	.short	0x0005
        /*0022*/ 	.short	0x0020
        /*0024*/ 	.byte	0x00, 0xf0, 0x11, 0x00


	//----- nvinfo : EIATTR_KPARAM_INFO
	.align		4
.L_7163:
        /*0028*/ 	.byte	0x04, 0x17
        /*002a*/ 	.short	(.L_7165 - .L_7164)
.L_7164:
        /*002c*/ 	.word	0x00000000
        /*0030*/ 	.short	0x0004
        /*0032*/ 	.short	0x001c
        /*0034*/ 	.byte	0x00, 0xf0, 0x11, 0x00


	//----- nvinfo : EIATTR_KPARAM_INFO
	.align		4
.L_7165:
        /*0038*/ 	.byte	0x04, 0x17
        /*003a*/ 	.short	(.L_7167 - .L_7166)
.L_7166:
        /*003c*/ 	.word	0x00000000
        /*0040*/ 	.short	0x0003
        /*0042*/ 	.short	0x0018
        /*0044*/ 	.byte	0x00, 0xf0, 0x11, 0x00


	//----- nvinfo : EIATTR_KPARAM_INFO
	.align		4
.L_7167:
        /*0048*/ 	.byte	0x04, 0x17
        /*004a*/ 	.short	(.L_7169 - .L_7168)
.L_7168:
        /*004c*/ 	.word	0x00000000
        /*0050*/ 	.short	0x0002
        /*0052*/ 	.short	0x0010
        /*0054*/ 	.byte	0x00, 0xf5, 0x21, 0x00


	//----- nvinfo : EIATTR_KPARAM_INFO
	.align		4
.L_7169:
        /*0058*/ 	.byte	0x04, 0x17
        /*005a*/ 	.short	(.L_7171 - .L_7170)
.L_7170:
        /*005c*/ 	.word	0x00000000
        /*0060*/ 	.short	0x0001
        /*0062*/ 	.short	0x0008
        /*0064*/ 	.byte	0x00, 0xf5, 0x21, 0x00


	//----- nvinfo : EIATTR_KPARAM_INFO
	.align		4
.L_7171:
        /*0068*/ 	.byte	0x04, 0x17
        /*006a*/ 	.short	(.L_7173 - .L_7172)
.L_7172:
        /*006c*/ 	.word	0x00000000
        /*0070*/ 	.short	0x0000
        /*0072*/ 	.short	0x0000
        /*0074*/ 	.byte	0x00, 0xf5, 0x21, 0x00


	//----- nvinfo : EIATTR_SPARSE_MMA_MASK
	.align		4
.L_7173:
        /*0078*/ 	.byte	0x03, 0x50
        /*007a*/ 	.short	0x0000


	//----- nvinfo : EIATTR_MAXREG_COUNT
	.align		4
        /*007c*/ 	.byte	0x03, 0x1b
        /*007e*/ 	.short	0x00ff


	//----- nvinfo : EIATTR_MERCURY_ISA_VERSION
	.align		4
        /*0080*/ 	.byte	0x03, 0x5f
        /*0082*/ 	.short	0x0101


	//----- nvinfo : EIATTR_COOP_GROUP_MASK_REGIDS
	.align		4
        /*0084*/ 	.byte	0x04, 0x29
        /*0086*/ 	.short	(.L_7175 - .L_7174)


	//   ....[0]....
.L_7174:
        /*0088*/ 	.word	0xffffffff


	//   ....[1]....
        /*008c*/ 	.word	0xffffffff


	//   ....[2]....
        /*0090*/ 	.word	0xffffffff


	//   ....[3]....
        /*0094*/ 	.word	0xffffffff


	//   ....[4]....
        /*0098*/ 	.word	0xffffffff


	//   ....[5]....
        /*009c*/ 	.word	0xffffffff


	//   ....[6]....
        /*00a0*/ 	.word	0xffffffff


	//   ....[7]....
        /*00a4*/ 	.word	0xffffffff


	//   ....[8]....
        /*00a8*/ 	.word	0xffffffff


	//   ....[9]....
        /*00ac*/ 	.word	0xffffffff


	//----- nvinfo : EIATTR_COOP_GROUP_INSTR_OFFSETS
	.align		4
.L_7175:
        /*00b0*/ 	.byte	0x04, 0x28
        /*00b2*/ 	.short	(.L_7177 - .L_7176)


	//   ....[0]....
.L_7176:
        /*00b4*/ 	.word	0x000002e0


	//   ....[1]....
        /*00b8*/ 	.word	0x000002f0


	//   ....[2]....
        /*00bc*/ 	.word	0x00000320


	//   ....[3]....
        /*00c0*/ 	.word	0x00000330


	//   ....[4]....
        /*00c4*/ 	.word	0x00000360


	//   ....[5]....
        /*00c8*/ 	.word	0x00000370


	//   ....[6]....
        /*00cc*/ 	.word	0x000003a0


	//   ....[7]....
        /*00d0*/ 	.word	0x000003b0


	//   ....[8]....
        /*00d4*/ 	.word	0x000003e0


	//   ....[9]....
        /*00d8*/ 	.word	0x000003f0


	//----- nvinfo : EIATTR_VRC_CTA_INIT_COUNT
	.align		4
.L_7177:
        /*00dc*/ 	.byte	0x02, 0x4a
	.zero		1
	.zero		1


	//----- nvinfo : EIATTR_EXIT_INSTR_OFFSETS
	.align		4
        /*00e0*/ 	.byte	0x04, 0x1c
        /*00e2*/ 	.short	(.L_7179 - .L_7178)


	//   ....[0]....
.L_7178:
        /*00e4*/ 	.word	0x00000400


	//   ....[1]....
        /*00e8*/ 	.word	0x000004a0


	//   ....[2]....
        /*00ec*/ 	.word	0x000004e0


	//   ....[3]....
        /*00f0*/ 	.word	0x00000510


	//----- nvinfo : EIATTR_CBANK_PARAM_SIZE
	.align		4
.L_7179:
        /*00f4*/ 	.byte	0x03, 0x19
        /*00f6*/ 	.short	0x0030


	//----- nvinfo : EIATTR_PARAM_CBANK
	.align		4
        /*00f8*/ 	.byte	0x04, 0x0a
        /*00fa*/ 	.short	(.L_7181 - .L_7180)
	.align		4
.L_7180:
        /*00fc*/ 	.word	index@(.nv.constant0._ZN43_GLOBAL__N__9ae7fba5_10_SoftMax_cu_9f978f6321softmax_warp_backwardIfffLi6ELb0ELb0EEEvPT0_PKT_S5_iiiPKb)
        /*0100*/ 	.short	0x0380
        /*0102*/ 	.short	0x0030


	//----- nvinfo : EIATTR_SW_WAR
	.align		4
.L_7181:
        /*0104*/ 	.byte	0x04, 0x36
        /*0106*/ 	.short	(.L_7183 - .L_7182)
.L_7182:
        /*0108*/ 	.word	0x00000008
.L_7183:


//--------------------- .nv.info._ZN43_GLOBAL__N__9ae7fba5_10_SoftMax_cu_9f978f6321softmax_warp_backwardIfffLi5ELb0ELb0EEEvPT0_PKT_S5_iiiPKb --------------------------
	.section	.nv.info._ZN43_GLOBAL__N__9ae7fba5_10_SoftMax_cu_9f978f6321softmax_warp_backwardIfffLi5ELb0ELb0EEEvPT0_PKT_S5_iiiPKb,"",@"SHT_CUDA_INFO"
	.sectionflags	@""
	.align	4


	//----- nvinfo : EIATTR_CUDA_API_VERSION
	.align		4
        /*0000*/ 	.byte	0x04, 0x37
        /*0002*/ 	.short	(.L_7185 - .L_7184)
.L_7184:
        /*0004*/ 	.word	0x00000082


	//----- nvinfo : EIATTR_KPARAM_INFO
	.align		4
.L_7185:
        /*0008*/ 	.byte	0x04, 0x17
        /*000a*/ 	.short	(.L_7187 - .L_7186)
.L_7186:
        /*000c*/ 	.word	0x00000000
        /*0010*/ 	.short	0x0006
        /*0012*/ 	.short	0x0028
        /*0014*/ 	.byte	0x00, 0xf5, 0x21, 0x00


	//----- nvinfo : EIATTR_KPARAM_INFO
	.align		4
.L_7187:
        /*0018*/ 	.byte	0x04, 0x17
        /*001a*/ 	.short	(.L_7189 - .L_7188)
.L_7188:
        /*001c*/ 	.word	0x00000000
        /*0020*/ 	.short	0x0005
        /*0022*/ 	.short	0x0020
        /*0024*/ 	.byte	0x00, 0xf0, 0x11, 0x00


	//----- nvinfo : EIATTR_KPARAM_INFO
	.align		4
.L_7189:
        /*0028*/ 	.byte	0x04, 0x17
        /*002a*/ 	.short	(.L_7191 - .L_7190)
.L_7190:
        /*002c*/ 	.word	0x00000000
        /*0030*/ 	.short	0x0004
        /*0032*/ 	.short	0x001c
        /*0034*/ 	.byte	0x00, 0xf0, 0x11, 0x00


	//----- nvinfo : EIATTR_KPARAM_INFO
	.align		4
.L_7191:
        /*0038*/ 	.byte	0x04, 0x17
        /*003a*/ 	.short	(.L_7193 - .L_7192)
.L_7192:
        /*003c*/ 	.word	0x00000000
        /*0040*/ 	.short	0x0003
        /*0042*/ 	.short	0x0018
        /*0044*/ 	.byte	0x00, 0xf0, 0x11, 0x00


	//----- nvinfo : EIATTR_KPARAM_INFO
	.align		4
.L_7193:
        /*0048*/ 	.byte	0x04, 0x17
        /*004a*/ 	.short	(.L_7195 - .L_7194)
.L_7194:
        /*004c*/ 	.word	0x00000000
        /*0050*/ 	.short	0x0002
        /*0052*/ 	.short	0x0010
        /*0054*/ 	.byte	0x00, 0xf5, 0x21, 0x00


	//----- nvinfo : EIATTR_KPARAM_INFO
	.align		4
.L_7195:
        /*0058*/ 	.byte	0x04, 0x17
        /*005a*/ 	.short	(.L_7197 - .L_7196)
.L_7196:
        /*005c*/ 	.word	0x00000000
        /*0060*/ 	.short	0x0001
        /*0062*/ 	.short	0x0008
        /*0064*/ 	.byte	0x00, 0xf5, 0x21, 0x00


	//----- nvinfo : EIATTR_KPARAM_INFO
	.align		4
.L_7197:
        /*0068*/ 	.byte	0x04, 0x17
        /*006a*/ 	.short	(.L_7199 - .L_7198)
.L_7198:
        /*006c*/ 	.word	0x00000000
        /*0070*/ 	.short	0x0000
        /*0072*/ 	.short	0x0000
        /*0074*/ 	.byte	0x00, 0xf5, 0x21, 0x00


	//----- nvinfo : EIATTR_SPARSE_MMA_MASK
	.align		4
.L_7199:
        /*0078*/ 	.byte	0x03, 0x50
        /*007a*/ 	.short	0x0000


	//----- nvinfo : EIATTR_MAXREG_COUNT
	.align		4
        /*007c*/ 	.byte	0x03, 0x1b
        /*007e*/ 	.short	0x00ff


	//----- nvinfo : EIATTR_MERCURY_ISA_VERSION
	.align		4
        /*0080*/ 	.byte	0x03, 0x5f
        /*0082*/ 	.short	0x0101


	//----- nvinfo : EIATTR_COOP_GROUP_MASK_REGIDS
	.align		4
        /*0084*/ 	.byte	0x04, 0x29
        /*0086*/ 	.short	(.L_7201 - .L_7200)


	//   ....[0]....
.L_7200:
        /*0088*/ 	.word	0xffffffff


	//   ....[1]....
        /*008c*/ 	.word	0xffffffff


	//   ....[2]....
        /*0090*/ 	.word	0xffffffff


	//   ....[3]....
        /*0094*/ 	.word	0xffffffff


	//   ....[4]....
        /*0098*/ 	.word	0xffffffff


	//   ....[5]....
        /*009c*/ 	.word	0xffffffff


	//   ....[6]....
        /*00a0*/ 	.word	0xffffffff


	//   ....[7]....
        /*00a4*/ 	.word	0xffffffff


	//   ....[8]....
        /*00a8*/ 	.word	0xffffffff


	//   ....[9]....
        /*00ac*/ 	.word	0xffffffff


	//----- nvinfo : EIATTR_COOP_GROUP_INSTR_OFFSETS
	.align		4
.L_7201:
        /*00b0*/ 	.byte	0x04, 0x28
        /*00b2*/ 	.short	(.L_7203 - .L_7202)


	//   ....[0]....
.L_7202:
        /*00b4*/ 	.word	0x000002c0


	//   ....[1]....
        /*00b8*/ 	.word	0x000002d0


	//   ....[2]....
        /*00bc*/ 	.word	0x00000300


	//   ....[3]....
        /*00c0*/ 	.word	0x00000310


	//   ....[4]....
        /*00c4*/ 	.word	0x00000340


	//   ....[5]....
        /*00c8*/ 	.word	0x00000350


	//   ....[6]....
        /*00cc*/ 	.word	0x00000380


	//   ....[7]....
        /*00d0*/ 	.word	0x00000390


	//   ....[8]....
        /*00d4*/ 	.word	0x000003c0


	//   ....[9]....
        /*00d8*/ 	.word	0x000003d0


	//----- nvinfo : EIATTR_VRC_CTA_INIT_COUNT
	.align		4
.L_7203:
        /*00dc*/ 	.byte	0x02, 0x4a
	.zero		1
	.zero		1


	//----- nvinfo : EIATTR_EXIT_INSTR_OFFSETS
	.align		4
        /*00e0*/ 	.byte	0x04, 0x1c
        /*00e2*/ 	.short	(.L_7205 - .L_7204)


	//   ....[0]....
.L_7204:
        /*00e4*/ 	.word	0x000003e0


	//   ....[1]....
        /*00e8*/ 	.word	0x00000470


	//   ....[2]....
        /*00ec*/ 	.word	0x00000500


	//----- nvinfo : EIATTR_CBANK_PARAM_SIZE
	.align		4
.L_7205:
        /*00f0*/ 	.byte	0x03, 0x19
        /*00f2*/ 	.short	0x0030


	//----- nvinfo : EIATTR_PARAM_CBANK
	.align		4
        /*00f4*/ 	.byte	0x04, 0x0a
        /*00f6*/ 	.short	(.L_7207 - .L_7206)
	.align		4
.L_7206:
        /*00f8*/ 	.word	index@(.nv.constant0._ZN43_GLOBAL__N__9ae7fba5_10_SoftMax_cu_9f978f6321softmax_warp_backwardIfffLi5ELb0ELb0EEEvPT0_PKT_S5_iiiPKb)
        /*00fc*/ 	.short	0x0380
        /*00fe*/ 	.short	0x0030


	//----- nvinfo : EIATTR_SW_WAR
	.align		4
.L_7207:
        /*0100*/ 	.byte	0x04, 0x36
        /*0102*/ 	.short	(.L_7209 - .L_7208)
.L_7208:
        /*0104*/ 	.word	0x00000008
.L_7209:


//--------------------- .nv.info._ZN43_GLOBAL__N__9ae7fba5_10_SoftMax_cu_9f978f6321softmax_warp_backwardIfffLi4ELb0ELb0EEEvPT0_PKT_S5_iiiPKb --------------------------
	.section	.nv.info._ZN43_GLOBAL__N__9ae7fba5_10_SoftMax_cu_9f978f6321softmax_warp_backwardIfffLi4ELb0ELb0EEEvPT0_PKT_S5_iiiPKb,"",@"SHT_CUDA_INFO"
	.sectionflags	@""
	.align	4


	//----- nvinfo : EIATTR_CUDA_API_VERSION
	.align		4
        /*0000*/ 	.byte	0x04, 0x37
        /*0002*/ 	.short	(.L_7211 - .L_7210)
.L_7210:
        /*0004*/ 	.word	0x00000082


	//----- nvinfo : EIATTR_KPARAM_INFO
	.align		4
.L_7211:
        /*0008*/ 	.byte	0x04, 0x17
        /*000a*/ 	.short	(.L_7213 - .L_7212)
.L_7212:
        /*000c*/ 	.word	0x00000000
        /*0010*/ 	.short	0x0006
        /*0012*/ 	.short	0x0028
        /*0014*/ 	.byte	0x00, 0xf5, 0x21, 0x00


	//----- nvinfo : EIATTR_KPARAM_INFO
	.align		4
.L_7213:
        /*0018*/ 	.byte	0x04, 0x17
        /*001a*/ 	.short	(.L_7215 - .L_7214)
.L_7214:
        /*001c*/ 	.word	0x00000000
        /*0020*/ 	.short	0x0005
        /*0022*/ 	.short	0x0020
        /*0024*/ 	.byte	0x00, 0xf0, 0x11, 0x00


	//----- nvinfo : EIATTR_KPARAM_INFO
	.align		4
.L_7215:
        /*0028*/ 	.byte	0x04, 0x17
        /*002a*/ 	.short	(.L_7217 - .L_7216)
.L_7216:
        /*002c*/ 	.word	0x00000000
        /*0030*/ 	.short	0x0004
        /*0032*/ 	.short	0x001c
        /*0034*/ 	.byte	0x00, 0xf0, 0x11, 0x00


	//----- nvinfo : EIATTR_KPARAM_INFO
	.align		4
.L_7217:
        /*0038*/ 	.byte	0x04, 0x17
        /*003a*/ 	.short	(.L_7219 - .L_7218)
.L_7218:
        /*003c*/ 	.word	0x00000000
        /*0040*/ 	.short	0x0003
        /*0042*/ 	.short	0x0018
        /*0044*/ 	.byte	0x00, 0xf0, 0x11, 0x00


	//----- nvinfo : EIATTR_KPARAM_INFO
	.align		4
.L_7219:
        /*0048*/ 	.byte	0x04, 0x17
        /*004a*/ 	.short	(.L_7221 - .L_7220)
.L_7220:
        /*004c*/ 	.word	0x00000000
        /*0050*/ 	.short	0x0002
        /*0052*/ 	.short	0x0010
        /*0054*/ 	.byte	0x00, 0xf5, 0x21, 0x00


	//----- nvinfo : EIATTR_KPARAM_INFO
	.align		4
.L_7221:
        /*0058*/ 	.byte	0x04, 0x17
        /*005a*/ 	.short	(.L_7223 - .L_7222)
.L_7222:
        /*005c*/ 	.word	0x00000000
        /*0060*/ 	.short	0x0001
        /*0062*/ 	.short	0x0008
        /*0064*/ 	.byte	0x00, 0xf5, 0x21, 0x00


	//----- nvinfo : EIATTR_KPARAM_INFO
	.align		4
.L_7223:
        /*0068*/ 	.byte	0x04, 0x17
        /*006a*/ 	.short	(.L_7225 - .L_7224)
.L_7224:
        /*006c*/ 	.word	0x00000000
        /*0070*/ 	.short	0x0000
        /*0072*/ 	.short	0x0000
        /*0074*/ 	.byte	0x00, 0xf5, 0x21, 0x00


	//----- nvinfo : EIATTR_SPARSE_MMA_MASK
	.align		4
.L_7225:
        /*0078*/ 	.byte	0x03, 0x50
        /*007a*/ 	.short	0x0000


	//----- nvinfo : EIATTR_MAXREG_COUNT
	.align		4
        /*007c*/ 	.byte	0x03, 0x1b
        /*007e*/ 	.short	0x00ff


	//----- nvinfo : EIATTR_MERCURY_ISA_VERSION
	.align		4
        /*0080*/ 	.byte	0x03, 0x5f
        /*0082*/ 	.short	0x0101


	//----- nvinfo : EIATTR_COOP_GROUP_MASK_REGIDS
	.align		4
        /*0084*/ 	.byte	0x04, 0x29
        /*0086*/ 	.short	(.L_7227 - .L_7226)


	//   ....[0]....
.L_7226:
        /*0088*/ 	.word	0xffffffff


	//   ....[1]....
        /*008c*/ 	.word	0xffffffff


	//   ....[2]....
        /*0090*/ 	.word	0xffffffff


	//   ....[3]....
        /*0094*/ 	.word	0xffffffff


	//   ....[4]....
        /*0098*/ 	.word	0xffffffff


	//   ....[5]....
        /*009c*/ 	.word	0xffffffff


	//   ....[6]....
        /*00a0*/ 	.word	0xffffffff


	//   ....[7]....
        /*00a4*/ 	.word	0xffffffff


	//----- nvinfo : EIATTR_COOP_GROUP_INSTR_OFFSETS
	.align		4
.L_7227:
        /*00a8*/ 	.byte	0x04, 0x28
        /*00aa*/ 	.short	(.L_7229 - .L_7228)


	//   ....[0]....
.L_7228:
        /*00ac*/ 	.word	0x000002c0


	//   ....[1]....
        /*00b0*/ 	.word	0x000002d0


	//   ....[2]....
        /*00b4*/ 	.word	0x00000300


	//   ....[3]....
        /*00b8*/ 	.word	0x00000310


	//   ....[4]....
        /*00bc*/ 	.word	0x00000340


	//   ....[5]....
        /*00c0*/ 	.word	0x00000350


	//   ....[6]....
        /*00c4*/ 	.word	0x00000380


	//   ....[7]....
        /*00c8*/ 	.word	0x00000390


	//----- nvinfo : EIATTR_VRC_CTA_INIT_COUNT
	.align		4
.L_7229:
        /*00cc*/ 	.byte	0x02, 0x4a
	.zero		1
	.zero		1


	//----- nvinfo : EIATTR_EXIT_INSTR_OFFSETS
	.align		4
        /*00d0*/ 	.byte	0x04, 0x1c
        /*00d2*/ 	.short	(.L_7231 - .L_7230)


	//   ....[0]....
.L_7230:
        /*00d4*/ 	.word	0x000003a0


	//   ....[1]....
        /*00d8*/ 	.word	0x00000430


	//   ....[2]....
        /*00dc*/ 	.word	0x000004c0


	//----- nvinfo : EIATTR_CBANK_PARAM_SIZE
	.align		4
.L_7231:
        /*00e0*/ 	.byte	0x03, 0x19
        /*00e2*/ 	.short	0x0030


	//----- nvinfo : EIATTR_PARAM_CBANK
	.align		4
        /*00e4*/ 	.byte	0x04, 0x0a
        /*00e6*/ 	.short	(.L_7233 - .L_7232)
	.align		4
.L_7232:
        /*00e8*/ 	.word	index@(.nv.constant0._ZN43_GLOBAL__N__9ae7fba5_10_SoftMax_cu_9f978f6321softmax_warp_backwardIfffLi4ELb0ELb0EEEvPT0_PKT_S5_iiiPKb)
        /*00ec*/ 	.short	0x0380
        /*00ee*/ 	.short	0x0030


	//----- nvinfo : EIATTR_SW_WAR
	.align		4
.L_7233:
        /*00f0*/ 	.byte	0x04, 0x36
        /*00f2*/ 	.short	(.L_7235 - .L_7234)
.L_7234:
        /*00f4*/ 	.word	0x00000008
.L_7235:


//--------------------- .nv.info._ZN43_GLOBAL__N__9ae7fba5_10_SoftMax_cu_9f978f6321softmax_warp_backwardIfffLi3ELb0ELb0EEEvPT0_PKT_S5_iiiPKb --------------------------
	.section	.nv.info._ZN43_GLOBAL__N__9ae7fba5_10_SoftMax_cu_9f978f6321softmax_warp_backwardIfffLi3ELb0ELb0EEEvPT0_PKT_S5_iiiPKb,"",@"SHT_CUDA_INFO"
	.sectionflags	@""
	.align	4


	//----- nvinfo : EIATTR_CUDA_API_VERSION
	.align		4
        /*0000*/ 	.byte	0x04, 0x37
        /*0002*/ 	.short	(.L_7237 - .L_7236)
.L_7236:
        /*0004*/ 	.word	0x00000082


	//----- nvinfo : EIATTR_KPARAM_INFO
	.align		4
.L_7237:
        /*0008*/ 	.byte	0x04, 0x17
        /*000a*/ 	.short	(.L_7239 - .L_7238)
.L_7238:
        /*000c*/ 	.word	0x00000000
        /*0010*/ 	.short	0x0006
        /*0012*/ 	.short	0x0028
        /*0014*/ 	.byte	0x00, 0xf5, 0x21, 0x00


	//----- nvinfo : EIATTR_KPARAM_INFO
	.align		4
.L_7239:
        /*0018*/ 	.byte	0x04, 0x17
        /*001a*/ 	.short	(.L_7241 - .L_7240)
.L_7240:
        /*001c*/ 	.word	0x00000000
        /*0020*/ 	.short	0x0005
        /*0022*/ 	.short	0x0020
        /*0024*/ 	.byte	0x00, 0xf0, 0x11, 0x00


	//----- nvinfo : EIATTR_KPARAM_INFO
	.align		4
.L_7241:
        /*0028*/ 	.byte	0x04, 0x17
        /*002a*/ 	.short	(.L_7243 - .L_7242)
.L_7242:
        /*002c*/ 	.word	0x00000000
        /*0030*/ 	.short	0x0004
        /*0032*/ 	.short	0x001c
        /*0034*/ 	.byte	0x00, 0xf0, 0x11, 0x00


	//----- nvinfo : EIATTR_KPARAM_INFO
	.align		4
.L_7243:
        /*0038*/ 	.byte	0x04, 0x17
        /*003a*/ 	.short	(.L_7245 - .L_7244)
.L_7244:
        /*003c*/ 	.word	0x00000000
        /*0040*/ 	.short	0x0003
        /*0042*/ 	.short	0x0018
        /*0044*/ 	.byte	0x00, 0xf0, 0x11, 0x00


	//----- nvinfo : EIATTR_KPARAM_INFO
	.align		4
.L_7245:
        /*0048*/ 	.byte	0x04, 0x17
        /*004a*/ 	.short	(.L_7247 - .L_7246)
.L_7246:
        /*004c*/ 	.word	0x00000000
        /*0050*/ 	.short	0x0002
        /*0052*/ 	.short	0x0010
        /*0054*/ 	.byte	0x00, 0xf5, 0x21, 0x00


	//----- nvinfo : EIATTR_KPARAM_INFO
	.align		4
.L_7247:
        /*0058*/ 	.byte	0x04, 0x17
        /*005a*/ 	.short	(.L_7249 - .L_7248)
.L_7248:
        /*005c*/ 	.word	0x00000000
        /*0060*/ 	.short	0x0001
        /*0062*/ 	.short	0x0008
        /*0064*/ 	.byte	0x00, 0xf5, 0x21, 0x00


	//----- nvinfo : EIATTR_KPARAM_INFO
	.align		4
.L_7249:
        /*0068*/ 	.byte	0x04, 0x17
        /*006a*/ 	.short	(.L_7251 - .L_7250)
.L_7250:
        /*006c*/ 	.word	0x00000000
        /*0070*/ 	.short	0x0000
        /*0072*/ 	.short	0x0000
        /*0074*/ 	.byte	0x00, 0xf5, 0x21, 0x00


	//----- nvinfo : EIATTR_SPARSE_MMA_MASK
	.align		4
.L_7251:
        /*0078*/ 	.byte	0x03, 0x50
        /*007a*/ 	.short	0x0000


	//----- nvinfo : EIATTR_MAXREG_COUNT
	.align		4
        /*007c*/ 	.byte	0x03, 0x1b
        /*007e*/ 	.short	0x00ff


	//----- nvinfo : EIATTR_MERCURY_ISA_VERSION
	.align		4
        /*0080*/ 	.byte	0x03, 0x5f
        /*0082*/ 	.short	0x0101


	//----- nvinfo : EIATTR_COOP_GROUP_MASK_REGIDS
	.align		4
        /*0084*/ 	.byte	0x04, 0x29
        /*0086*/ 	.short	(.L_7253 - .L_7252)


	//   ....[0]....
.L_7252:
        /*0088*/ 	.word	0xffffffff


	//   ....[1]....
        /*008c*/ 	.word	0xffffffff


	//   ....[2]....
        /*0090*/ 	.word	0xffffffff


	//   ....[3]....
        /*0094*/ 	.word	0xffffffff


	//   ....[4]....
        /*0098*/ 	.word	0xffffffff


	//   ....[5]....
        /*009c*/ 	.word	0xffffffff


	//----- nvinfo : EIATTR_COOP_GROUP_INSTR_OFFSETS
	.align		4
.L_7253:
        /*00a0*/ 	.byte	0x04, 0x28
        /*00a2*/ 	.short	(.L_7255 - .L_7254)


	//   ....[0]....
.L_7254:
        /*00a4*/ 	.word	0x000002c0


	//   ....[1]....
        /*00a8*/ 	.word	0x000002d0


	//   ....[2]....
        /*00ac*/ 	.word	0x00000300


	//   ....[3]....
        /*00b0*/ 	.word	0x00000310


	//   ....[4]....
        /*00b4*/ 	.word	0x00000340


	//   ....[5]....
        /*00b8*/ 	.word	0x00000350


	//----- nvinfo : EIATTR_VRC_CTA_INIT_COUNT
	.align		4
.L_7255:
        /*00bc*/ 	.byte	0x02, 0x4a
	.zero		1
	.zero		1


	//----- nvinfo : EIATTR_EXIT_INSTR_OFFSETS
	.align		4
        /*00c0*/ 	.byte	0x04, 0x1c
        /*00c2*/ 	.short	(.L_7257 - .L_7256)


	//   ....[0]....
.L_7256:
        /*00c4*/ 	.word	0x00000360


	//   ....[1]....
        /*00c8*/ 	.word	0x000003f0


	//   ....[2]....
        /*00cc*/ 	.word	0x00000480


	//----- nvinfo : EIATTR_CBANK_PARAM_SIZE
	.align		4
.L_7257:
        /*00d0*/ 	.byte	0x03, 0x19
        /*00d2*/ 	.short	0x0030


	//----- nvinfo : EIATTR_PARAM_CBANK
	.align		4
        /*00d4*/ 	.byte	0x04, 0x0a
        /*00d6*/ 	.short	(.L_7259 - .L_7258)
	.align		4
.L_7258:
        /*00d8*/ 	.word	index@(.nv.constant0._ZN43_GLOBAL__N__9ae7fba5_10_SoftMax_cu_9f978f6321softmax_warp_backwardIfffLi3ELb0ELb0EEEvPT0_PKT_S5_iiiPKb)
        /*00dc*/ 	.short	0x0380
        /*00de*/ 	.short	0x0030


	//----- nvinfo : EIATTR_SW_WAR
	.align		4
.L_7259:
        /*00e0*/ 	.byte	0x04, 0x36
        /*00e2*/ 	.short	(.L_7261 - .L_7260)
.L_7260:
        /*00e4*/ 	.word	0x00000008
.L_7261:


//--------------------- .nv.info._ZN43_GLOBAL__N__9ae7fba5_10_SoftMax_cu_9f978f6321softmax_warp_backwardIfffLi2ELb0ELb0EEEvPT0_PKT_S5_iiiPKb --------------------------
	.section	.nv.info._ZN43_GLOBAL__N__9ae7fba5_10_SoftMax_cu_9f978f6321softmax_warp_backwardIfffLi2ELb0ELb0EEEvPT0_PKT_S5_iiiPKb,"",@"SHT_CUDA_INFO"
	.sectionflags	@""
	.align	4


	//----- nvinfo : EIATTR_CUDA_API_VERSION
	.align		4
        /*0000*/ 	.byte	0x04, 0x37
        /*0002*/ 	.short	(.L_7263 - .L_7262)
.L_7262:
        /*0004*/ 	.word	0x00000082


	//----- nvinfo : EIATTR_KPARAM_INFO
	.align		4
.L_7263:
        /*0008*/ 	.byte	0x04, 0x17
        /*000a*/ 	.short	(.L_7265 - .L_7264)
.L_7264:
        /*000c*/ 	.word	0x00000000
        /*0010*/ 	.short	0x0006
        /*0012*/ 	.short	0x0028
        /*0014*/ 	.byte	0x00, 0xf5, 0x21, 0x00


	//----- nvinfo : EIATTR_KPARAM_INFO
	.align		4
.L_7265:
        /*0018*/ 	.byte	0x04, 0x17
        /*001a*/ 	.short	(.L_7267 - .L_7266)
.L_7266:
        /*001c*/ 	.word	0x00000000
        /*0020*/ 	.short	0x0005
        /*0022*/ 	.short	0x0020
        /*0024*/ 	.byte	0x00, 0xf0, 0x11, 0x00


	//----- nvinfo : EIATTR_KPARAM_INFO
	.align		4
.L_7267:
        /*0028*/ 	.byte	0x04, 0x17
        /*002a*/ 	.short	(.L_7269 - .L_7268)
.L_7268:
        /*002c*/ 	.word	0x00000000
        /*0030*/ 	.short	0x0004
        /*0032*/ 	.short	0x001c
        /*0034*/ 	.byte	0x00, 0xf0, 0x11, 0x00


	//----- nvinfo : EIATTR_KPARAM_INFO
	.align		4
.L_7269:
        /*0038*/ 	.byte	0x04, 0x17
        /*003a*/ 	.short	(.L_7271 - .L_7270)
.L_7270:
        /*003c*/ 	.word	0x00000000
        /*0040*/ 	.short	0x0003
        /*0042*/ 	.short	0x0018
        /*0044*/ 	.byte	0x00, 0xf0, 0x11, 0x00


	//----- nvinfo : EIATTR_KPARAM_INFO
	.align		4
.L_7271:
        /*0048*/ 	.byte	0x04, 0x17
        /*004a*/ 	.short	(.L_7273 - .L_7272)
.L_7272:
        /*004c*/ 	.word	0x00000000
        /*0050*/ 	.short	0x0002
        /*0052*/ 	.short	0x0010
        /*0054*/ 	.byte	0x00, 0xf5, 0x21, 0x00


	//----- nvinfo : EIATTR_KPARAM_INFO
	.align		4
.L_7273:
        /*0058*/ 	.byte	0x04, 0x17
        /*005a*/ 	.short	(.L_7275 - .L_7274)
.L_7274:
        /*005c*/ 	.word	0x00000000
        /*0060*/ 	.short	0x0001
        /*0062*/ 	.short	0x0008
        /*0064*/ 	.byte	0x00, 0xf5, 0x21, 0x00


	//----- nvinfo : EIATTR_KPARAM_INFO
	.align		4
.L_7275:
        /*0068*/ 	.byte	0x04, 0x17
        /*006a*/ 	.short	(.L_7277 - .L_7276)
.L_7276:
        /*006c*/ 	.word	0x00000000
        /*0070*/ 	.short	0x0000
        /*0072*/ 	.short	0x0000
        /*0074*/ 	.byte	0x00, 0xf5, 0x21, 0x00


	//----- nvinfo : EIATTR_SPARSE_MMA_MASK
	.align		4
.L_7277:
        /*0078*/ 	.byte	0x03, 0x50
        /*007a*/ 	.short	0x0000


	//----- nvinfo : EIATTR_MAXREG_COUNT
	.align		4
        /*007c*/ 	.byte	0x03, 0x1b
        /*007e*/ 	.short	0x00ff


	//----- nvinfo : EIATTR_MERCURY_ISA_VERSION
	.align		4
        /*0080*/ 	.byte	0x03, 0x5f
        /*0082*/ 	.short	0x0101


	//----- nvinfo : EIATTR_COOP_GROUP_MASK_REGIDS
	.align		4
        /*0084*/ 	.byte	0x04, 0x29
        /*0086*/ 	.short	(.L_7279 - .L_7278)


	//   ....[0]....
.L_7278:
        /*0088*/ 	.word	0xffffffff


	//   ....[1]....
        /*008c*/ 	.word	0xffffffff


	//   ....[2]....
        /*0090*/ 	.word	0xffffffff


	//   ....[3]....
        /*0094*/ 	.word	0xffffffff


	//----- nvinfo : EIATTR_COOP_GROUP_INSTR_OFFSETS
	.align		4
.L_7279:
        /*0098*/ 	.byte	0x04, 0x28
        /*009a*/ 	.short	(.L_7281 - .L_7280)


	//   ....[0]....
.L_7280:
        /*009c*/ 	.word	0x000002d0


	//   ....[1]....
        /*00a0*/ 	.word	0x000002e0


	//   ....[2]....
        /*00a4*/ 	.word	0x00000310


	//   ....[3]....
        /*00a8*/ 	.word	0x00000320


	//----- nvinfo : EIATTR_VRC_CTA_INIT_COUNT
	.align		4
.L_7281:
        /*00ac*/ 	.byte	0x02, 0x4a
	.zero		1
	.zero		1


	//----- nvinfo : EIATTR_EXIT_INSTR_OFFSETS
	.align		4
        /*00b0*/ 	.byte	0x04, 0x1c
        /*00b2*/ 	.short	(.L_7283 - .L_7282)


	//   ....[0]....
.L_7282:
        /*00b4*/ 	.word	0x00000330


	//   ....[1]....
        /*00b8*/ 	.word	0x000003c0


	//   ....[2]....
        /*00bc*/ 	.word	0x00000450


	//----- nvinfo : EIATTR_CBANK_PARAM_SIZE
	.align		4
.L_7283:
        /*00c0*/ 	.byte	0x03, 0x19
        /*00c2*/ 	.short	0x0030


	//----- nvinfo : EIATTR_PARAM_CBANK
	.align		4
        /*00c4*/ 	.byte	0x04, 0x0a
        /*00c6*/ 	.short	(.L_7285 - .L_7284)
	.align		4
.L_7284:
        /*00c8*/ 	.word	index@(.nv.constant0._ZN43_GLOBAL__N__9ae7fba5_10_SoftMax_cu_9f978f6321softmax_warp_backwardIfffLi2ELb0ELb0EEEvPT0_PKT_S5_iiiPKb)
        /*00cc*/ 	.short	0x0380
        /*00ce*/ 	.short	0x0030


	//----- nvinfo : EIATTR_SW_WAR
	.align		4
.L_7285:
        /*00d0*/ 	.byte	0x04, 0x36
        /*00d2*/ 	.short	(.L_7287 - .L_7286)
.L_7286:
        /*00d4*/ 	.word	0x00000008
.L_7287:


//--------------------- .nv.info._ZN43_GLOBAL__N__9ae7fba5_10_SoftMax_cu_9f978f6321softmax_warp_backwardIfffLi1ELb0ELb0EEEvPT0_PKT_S5_iiiPKb --------------------------
	.section	.nv.info._ZN43_GLOBAL__N__9ae7fba5_10_SoftMax_cu_9f978f6321softmax_warp_backwardIfffLi1ELb0ELb0EEEvPT0_PKT_S5_iiiPKb,"",@"SHT_CUDA_INFO"
	.sectionflags	@""
	.align	4


	//----- nvinfo : EIATTR_CUDA_API_VERSION
	.align		4
        /*0000*/ 	.byte	0x04, 0x37
        /*0002*/ 	.short	(.L_7289 - .L_7288)
.L_7288:
        /*0004*/ 	.word	0x00000082


	//----- nvinfo : EIATTR_KPARAM_INFO
	.align		4
.L_7289:
        /*0008*/ 	.byte	0x04, 0x17
        /*000a*/ 	.short	(.L_7291 - .L_7290)
.L_7290:
        /*000c*/ 	.word	0x00000000
        /*0010*/ 	.short	0x0006
        /*0012*/ 	.short	0x0028
        /*0014*/ 	.byte	0x00, 0xf5, 0x21, 0x00


	//----- nvinfo : EIATTR_KPARAM_INFO
	.align		4
.L_7291:
        /*0018*/ 	.byte	0x04, 0x17
        /*001a*/ 	.short	(.L_7293 - .L_7292)
.L_7292:
        /*001c*/ 	.word	0x00000000
        /*0020*/ 	.short	0x0005
        /*0022*/ 	.short	0x0020
        /*0024*/ 	.byte	0x00, 0xf0, 0x11, 0x00


	//----- nvinfo : EIATTR_KPARAM_INFO
	.align		4
.L_7293:
        /*0028*/ 	.byte	0x04, 0x17
        /*002a*/ 	.short	(.L_7295 - .L_7294)
.L_7294:
        /*002c*/ 	.word	0x00000000
        /*0030*/ 	.short	0x0004
        /*0032*/ 	.short	0x001c
        /*0034*/ 	.byte	0x00, 0xf0, 0x11, 0x00


	//----- nvinfo : EIATTR_KPARAM_INFO
	.align		4
.L_7295:
        /*0038*/ 	.byte	0x04, 0x17
        /*003a*/ 	.short	(.L_7297 - .L_7296)
.L_7296:
        /*003c*/ 	.word	0x00000000
        /*0040*/ 	.short	0x0003
        /*0042*/ 	.short	0x0018
        /*0044*/ 	.byte	0x00, 0xf0, 0x11, 0x00


	//----- nvinfo : EIATTR_KPARAM_INFO
	.align		4
.L_7297:
        /*0048*/ 	.byte	0x04, 0x17
        /*004a*/ 	.short	(.L_7299 - .L_7298)
.L_7298:
        /*004c*/ 	.word	0x00000000
        /*0050*/ 	.short	0x0002
        /*0052*/ 	.short	0x0010
        /*0054*/ 	.byte	0x00, 0xf5, 0x21, 0x00


	//----- nvinfo : EIATTR_KPARAM_INFO
	.align		4
.L_7299:
        /*0058*/ 	.byte	0x04, 0x17
        /*005a*/ 	.short	(.L_7301 - .L_7300)
.L_7300:
        /*005c*/ 	.word	0x00000000
        /*0060*/ 	.short	0x0001
        /*0062*/ 	.short	0x0008
        /*0064*/ 	.byte	0x00, 0xf5, 0x21, 0x00


	//----- nvinfo : EIATTR_KPARAM_INFO
	.align		4
.L_7301:
        /*0068*/ 	.byte	0x04, 0x17
        /*006a*/ 	.short	(.L_7303 - .L_7302)
.L_7302:
        /*006c*/ 	.word	0x00000000
        /*0070*/ 	.short	0x0000
        /*0072*/ 	.short	0x0000
        /*0074*/ 	.byte	0x00, 0xf5, 0x21, 0x00


	//----- nvinfo : EIATTR_SPARSE_MMA_MASK
	.align		4
.L_7303:
        /*0078*/ 	.byte	0x03, 0x50
        /*007a*/ 	.short	0x0000


	//----- nvinfo : EIATTR_MAXREG_COUNT
	.align		4
        /*007c*/ 	.byte	0x03, 0x1b
        /*007e*/ 	.short	0x00ff


	//----- nvinfo : EIATTR_MERCURY_ISA_VERSION
	.align		4
        /*0080*/ 	.byte	0x03, 0x5f
        /*0082*/ 	.short	0x0101


	//----- nvinfo : EIATTR_COOP_GROUP_MASK_REGIDS
	.align		4
        /*0084*/ 	.byte	0x04, 0x29
        /*0086*/ 	.short	(.L_7305 - .L_7304)


	//   ....[0]....
.L_7304:
        /*0088*/ 	.word	0xffffffff


	//   ....[1]....
        /*008c*/ 	.word	0xffffffff


	//----- nvinfo : EIATTR_COOP_GROUP_INSTR_OFFSETS
	.align		4
.L_7305:
        /*0090*/ 	.byte	0x04, 0x28
        /*0092*/ 	.short	(.L_7307 - .L_7306)


	//   ....[0]....
.L_7306:
        /*0094*/ 	.word	0x000002b0


	//   ....[1]....
        /*0098*/ 	.word	0x000002d0


	//----- nvinfo : EIATTR_VRC_CTA_INIT_COUNT
	.align		4
.L_7307:
        /*009c*/ 	.byte	0x02, 0x4a
	.zero		1
	.zero		1


	//----- nvinfo : EIATTR_EXIT_INSTR_OFFSETS
	.align		4
        /*00a0*/ 	.byte	0x04, 0x1c
        /*00a2*/ 	.short	(.L_7309 - .L_7308)


	//   ....[0]....
.L_7308:
        /*00a4*/ 	.word	0x000002e0


	//   ....[1]....
        /*00a8*/ 	.word	0x00000370


	//   ....[2]....
        /*00ac*/ 	.word	0x00000400


	//----- nvinfo : EIATTR_CBANK_PARAM_SIZE
	.align		4
.L_7309:
        /*00b0*/ 	.byte	0x03, 0x19
        /*00b2*/ 	.short	0x0030


	//----- nvinfo : EIATTR_PARAM_CBANK
	.align		4
        /*00b4*/ 	.byte	0x04, 0x0a
        /*00b6*/ 	.short	(.L_7311 - .L_7310)
	.align		4
.L_7310:
        /*00b8*/ 	.word	index@(.nv.constant0._ZN43_GLOBAL__N__9ae7fba5_10_SoftMax_cu_9f978f6321softmax_warp_backwardIfffLi1ELb0ELb0EEEvPT0_PKT_S5_iiiPKb)
        /*00bc*/ 	.short	0x0380
        /*00be*/ 	.short	0x0030


	//----- nvinfo : EIATTR_SW_WAR
	.align		4
.L_7311:
        /*00c0*/ 	.byte	0x04, 0x36
        /*00c2*/ 	.short	(.L_7313 - .L_7312)
.L_7312:
        /*00c4*/ 	.word	0x00000008
.L_7313:


//--------------------- .nv.info._ZN43_GLOBAL__N__9ae7fba5_10_SoftMax_cu_9f978f6321softmax_warp_backwardIfffLi0ELb0ELb0EEEvPT0_PKT_S5_iiiPKb --------------------------
	.section	.nv.info._ZN43_GLOBAL__N__9ae7fba5_10_SoftMax_cu_9f978f6321softmax_warp_backwardIfffLi0ELb0ELb0EEEvPT0_PKT_S5_iiiPKb,"",@"SHT_CUDA_INFO"
	.sectionflags	@""
	.align	4


	//----- nvinfo : EIATTR_CUDA_API_VERSION
	.align		4
        /*0000*/ 	.byte	0x04, 0x37
        /*0002*/ 	.short	(.L_7315 - .L_7314)
.L_7314:
        /*0004*/ 	.word	0x00000082


	//----- nvinfo : EIATTR_KPARAM_INFO
	.align		4
.L_7315:
        /*0008*/ 	.byte	0x04, 0x17
        /*000a*/ 	.short	(.L_7317 - .L_7316)
.L_7316:
        /*000c*/ 	.word	0x00000000
        /*0010*/ 	.short	0x0006
        /*0012*/ 	.short	0x0028
        /*0014*/ 	.byte	0x00, 0xf5, 0x21, 0x00


	//----- nvinfo : EIATTR_KPARAM_INFO
	.align		4
.L_7317:
        /*0018*/ 	.byte	0x04, 0x17
        /*001a*/ 	.short	(.L_7319 - .L_7318)
.L_7318:
        /*001c*/ 	.word	0x00000000
        /*0020*/ 	.short	0x0005
        /*0022*/ 	.short	0x0020
        /*0024*/ 	.byte	0x00, 0xf0, 0x11, 0x00


	//----- nvinfo : EIATTR_KPARAM_INFO
	.align		4
.L_7319:
        /*0028*/ 	.byte	0x04, 0x17
        /*002a*/ 	.short	(.L_7321 - .L_7320)
.L_7320:
        /*002c*/ 	.word	0x00000000
        /*0030*/ 	.short	0x0004
        /*0032*/ 	.short	0x001c
        /*0034*/ 	.byte	0x00, 0xf0, 0x11, 0x00


	//----- nvinfo : EIATTR_KPARAM_INFO
	.align		4
.L_7321:
        /*0038*/ 	.byte	0x04, 0x17
        /*003a*/ 	.short	(.L_7323 - .L_7322)
.L_7322:
        /*003c*/ 	.word	0x00000000
        /*0040*/ 	.short	0x0003
        /*0042*/ 	.short	0x0018
        /*0044*/ 	.byte	0x00, 0xf0, 0x11, 0x00


	//----- nvinfo : EIATTR_KPARAM_INFO
	.align		4
.L_7323:
        /*0048*/ 	.byte	0x04, 0x17
        /*004a*/ 	.short	(.L_7325 - .L_7324)
.L_7324:
        /*004c*/ 	.word	0x00000000
        /*0050*/ 	.short	0x0002
        /*0052*/ 	.short	0x0010
        /*0054*/ 	.byte	0x00, 0xf5, 0x21, 0x00


	//----- nvinfo : EIATTR_KPARAM_INFO
	.align		4
.L_7325:
        /*0058*/ 	.byte	0x04, 0x17
        /*005a*/ 	.short	(.L_7327 - .L_7326)
.L_7326:
        /*005c*/ 	.word	0x00000000
        /*0060*/ 	.short	0x0001
        /*0062*/ 	.short	0x0008
        /*0064*/ 	.byte	0x00, 0xf5, 0x21, 0x00


	//----- nvinfo : EIATTR_KPARAM_INFO
	.align		4
.L_7327:
        /*0068*/ 	.byte	0x04, 0x17
        /*006a*/ 	.short	(.L_7329 - .L_7328)
.L_7328:
        /*006c*/ 	.word	0x00000000
        /*0070*/ 	.short	0x0000
        /*0072*/ 	.short	0x0000
        /*0074*/ 	.byte	0x00, 0xf5, 0x21, 0x00


	//----- nvinfo : EIATTR_SPARSE_MMA_MASK
	.align		4
.L_7329:
        /*0078*/ 	.byte	0x03, 0x50
        /*007a*/ 	.short	0x0000


	//----- nvinfo : EIATTR_MAXREG_COUNT
	.align		4
        /*007c*/ 	.byte	0x03, 0x1b
        /*007e*/ 	.short	0x00ff


	//----- nvinfo : EIATTR_MERCURY_ISA_VERSION
	.align		4
        /*0080*/ 	.byte	0x03, 0x5f
        /*0082*/ 	.short	0x0101


	//----- nvinfo : EIATTR_VRC_CTA_INIT_COUNT
	.align		4
        /*0084*/ 	.byte	0x02, 0x4a
	.zero		1
	.zero		1


	//----- nvinfo : EIATTR_EXIT_INSTR_OFFSETS
	.align		4
        /*0088*/ 	.byte	0x04, 0x1c
        /*008a*/ 	.short	(.L_7331 - .L_7330)


	//   ....[0]....
.L_7330:
        /*008c*/ 	.word	0x000002b0


	//   ....[1]....
        /*0090*/ 	.word	0x00000330


	//   ....[2]....
        /*0094*/ 	.word	0x00000380


	//----- nvinfo : EIATTR_CBANK_PARAM_SIZE
	.align		4
.L_7331:
        /*0098*/ 	.byte	0x03, 0x19
        /*009a*/ 	.short	0x0030


	//----- nvinfo : EIATTR_PARAM_CBANK
	.align		4
        /*009c*/ 	.byte	0x04, 0x0a
        /*009e*/ 	.short	(.L_7333 - .L_7332)
	.align		4
.L_7332:
        /*00a0*/ 	.word	index@(.nv.constant0._ZN43_GLOBAL__N__9ae7fba5_10_SoftMax_cu_9f978f6321softmax_warp_backwardIfffLi0ELb0ELb0EEEvPT0_PKT_S5_iiiPKb)
        /*00a4*/ 	.short	0x0380
        /*00a6*/ 	.short	0x0030


	//----- nvinfo : EIATTR_SW_WAR
	.align		4
.L_7333:
        /*00a8*/ 	.byte	0x04, 0x36
        /*00aa*/ 	.short	(.L_7335 - .L_7334)
.L_7334:
        /*00ac*/ 	.word	0x00000008
.L_7335:


//--------------------- .nv.info._ZN43_GLOBAL__N__9ae7fba5_10_SoftMax_cu_9f978f6321softmax_warp_backwardIdddLi10ELb0ELb0EEEvPT0_PKT_S5_iiiPKb --------------------------
	.section	.nv.info._ZN43_GLOBAL__N__9ae7fba5_10_SoftMax_cu_9f978f6321softmax_warp_backwardIdddLi10ELb0ELb0EEEvPT0_PKT_S5_iiiPKb,"",@"SHT_CUDA_INFO"
	.sectionflags	@""
	.align	4


	//----- nvinfo : EIATTR_CUDA_API_VERSION
	.align		4
        /*0000*/ 	.byte	0x04, 0x37
        /*0002*/ 	.short	(.L_7337 - .L_7336)
.L_7336:
        /*0004*/ 	.word	0x00000082


	//----- nvinfo : EIATTR_KPARAM_INFO
	.align		4
.L_7337:
        /*0008*/ 	.byte	0x04, 0x17
        /*000a*/ 	.short	(.L_7339 - .L_7338)
.L_7338:
        /*000c*/ 	.word	0x00000000
        /*0010*/ 	.short	0x0006
        /*0012*/ 	.short	0x0028
        /*0014*/ 	.byte	0x00, 0xf5, 0x21, 0x00


	//----- nvinfo : EIATTR_KPARAM_INFO
	.align		4
.L_7339:
        /*0018*/ 	.byte	0x04, 0x17
        /*001a*/ 	.short	(.L_7341 - .L_7340)
.L_7340:
        /*001c*/ 	.word	0x00000000
        /*0020*/ 	.short	0x0005
        /*0022*/ 	.short	0x0020
        /*0024*/ 	.byte	0x00, 0xf0, 0x11, 0x00


	//----- nvinfo : EIATTR_KPARAM_INFO
	.align		4
.L_7341:
        /*0028*/ 	.byte	0x04, 0x17
        /*002a*/ 	.short	(.L_7343 - .L_7342)
.L_7342:
        /*002c*/ 	.word	0x00000000
        /*0030*/ 	.short	0x0004
        /*0032*/ 	.short	0x001c
        /*0034*/ 	.byte	0x00, 0xf0, 0x11, 0x00


	//----- nvinfo : EIATTR_KPARAM_INFO
	.align		4
.L_7343:
        /*0038*/ 	.byte	0x04, 0x17
        /*003a*/ 	.short	(.L_7345 - .L_7344)
.L_7344:
        /*003c*/ 	.word	0x00000000
        /*0040*/ 	.short	0x0003
        /*0042*/ 	.short	0x0018
        /*0044*/ 	.byte	0x00, 0xf0, 0x11, 0x00


	//----- nvinfo : EIATTR_KPARAM_INFO
	.align		4
.L_7345:
        /*0048*/ 	.byte	0x04, 0x17
        /*004a*/ 	.short	(.L_7347 - .L_7346)
.L_7346:
        /*004c*/ 	.word	0x00000000
        /*0050*/ 	.short	0x0002
        /*0052*/ 	.short	0x0010
        /*0054*/ 	.byte	0x00, 0xf5, 0x21, 0x00


	//----- nvinfo : EIATTR_KPARAM_INFO
	.align		4
.L_7347:
        /*0058*/ 	.byte	0x04, 0x17
        /*005a*/ 	.short	(.L_7349 - .L_7348)
.L_7348:
        /*005c*/ 	.word	0x00000000
        /*0060*/ 	.short	0x0001
        /*0062*/ 	.short	0x0008
        /*0064*/ 	.byte	0x00, 0xf5, 0x21, 0x00


	//----- nvinfo : EIATTR_KPARAM_INFO
	.align		4
.L_7349:
        /*0068*/ 	.byte	0x04, 0x17
        /*006a*/ 	.short	(.L_7351 - .L_7350)
.L_7350:
        /*006c*/ 	.word	0x00000000
        /*0070*/ 	.short	0x0000
        /*0072*/ 	.short	0x0000
        /*0074*/ 	.byte	0x00, 0xf5, 0x21, 0x00


	//----- nvinfo : EIATTR_SPARSE_MMA_MASK
	.align		4
.L_7351:
        /*0078*/ 	.byte	0x03, 0x50
        /*007a*/ 	.short	0x0000


	//----- nvinfo : EIATTR_MAXREG_COUNT
	.align		4
        /*007c*/ 	.byte	0x03, 0x1b
        /*007e*/ 	.short	0x00ff


	//----- nvinfo : EIATTR_MERCURY_ISA_VERSION
	.align		4
        /*0080*/ 	.byte	0x03, 0x5f
        /*0082*/ 	.short	0x0101


	//----- nvinfo : EIATTR_COOP_GROUP_MASK_REGIDS
	.align		4
        /*0084*/ 	.byte	0x04, 0x29
        /*0086*/ 	.short	(.L_7353 - .L_7352)


	//   ....[0]....
.L_7352:
        /*0088*/ 	.word	0xffffffff


	//   ....[1]....
        /*008c*/ 	.word	0xffffffff


	//   ....[2]....
        /*0090*/ 	.word	0xffffffff


	//   ....[3]....
        /*0094*/ 	.word	0xffffffff


	//   ....[4]....
        /*0098*/ 	.word	0xffffffff


	//   ....[5]....
        /*009c*/ 	.word	0xffffffff


	//   ....[6]....
        /*00a0*/ 	.word	0xffffffff


	//   ....[7]....
        /*00a4*/ 	.word	0xffffffff


	//   ....[8]....
        /*00a8*/ 	.word	0xffffffff


	//   ....[9]....
        /*00ac*/ 	.word	0xffffffff


	//----- nvinfo : EIATTR_COOP_GROUP_INSTR_OFFSETS
	.align		4
.L_7353:
        /*00b0*/ 	.byte	0x04, 0x28
        /*00b2*/ 	.short	(.L_7355 - .L_7354)


	//   ....[0]....
.L_7354:
        /*00b4*/ 	.word	0x00001890


	//   ....[1]....
        /*00b8*/ 	.word	0x000018a0


	//   ....[2]....
        /*00bc*/ 	.word	0x000018f0


	//   ....[3]....
        /*00c0*/ 	.word	0x00001900


	//   ....[4]....
        /*00c4*/ 	.word	0x00001990


	//   ....[5]....
        /*00c8*/ 	.word	0x000019a0


	//   ....[6]....
        /*00cc*/ 	.word	0x00001a10


	//   ....[7]....
        /*00d0*/ 	.word	0x00001a20


	//   ....[8]....
        /*00d4*/ 	.word	0x00001aa0


	//   ....[9]....
        /*00d8*/ 	.word	0x00001ab0


	//----- nvinfo : EIATTR_VRC_CTA_INIT_COUNT
	.align		4
.L_7355:
        /*00dc*/ 	.byte	0x02, 0x4a
	.zero		1
	.zero		1


	//----- nvinfo : EIATTR_EXIT_INSTR_OFFSETS
	.align		4
        /*00e0*/ 	.byte	0x04, 0x1c
        /*00e2*/ 	.short	(.L_7357 - .L_7356)


	//   ....[0]....
.L_7356:
        /*00e4*/ 	.word	0x00001b00


	//   ....[1]....
        /*00e8*/ 	.word	0x000028c0


	//   ....[2]....
        /*00ec*/ 	.word	0x000028f0


	//----- nvinfo : EIATTR_CBANK_PARAM_SIZE
	.align		4
.L_7357:
        /*00f0*/ 	.byte	0x03, 0x19
        /*00f2*/ 	.short	0x0030


	//----- nvinfo : EIATTR_PARAM_CBANK
	.align		4
        /*00f4*/ 	.byte	0x04, 0x0a
        /*00f6*/ 	.short	(.L_7359 - .L_7358)
	.align		4
.L_7358:
        /*00f8*/ 	.word	index@(.nv.constant0._ZN43_GLOBAL__N__9ae7fba5_10_SoftMax_cu_9f978f6321softmax_warp_backwardIdddLi10ELb0ELb0EEEvPT0_PKT_S5_iiiPKb)
        /*00fc*/ 	.short	0x0380
        /*00fe*/ 	.short	0x0030


	//----- nvinfo : EIATTR_SW_WAR
	.align		4
.L_7359:
        /*0100*/ 	.byte	0x04, 0x36
        /*0102*/ 	.short	(.L_7361 - .L_7360)
.L_7360:
        /*0104*/ 	.word	0x00000008
.L_7361:


//--------------------- .nv.info._ZN43_GLOBAL__N__9ae7fba5_10_SoftMax_cu_9f978f6321softmax_warp_backwardIdddLi9ELb0ELb0EEEvPT0_PKT_S5_iiiPKb --------------------------
	.section	.nv.info._ZN43_GLOBAL__N__9ae7fba5_10_SoftMax_cu_9f978f6321softmax_warp_backwardIdddLi9ELb0ELb0EEEvPT0_PKT_S5_iiiPKb,"",@"SHT_CUDA_INFO"
	.sectionflags	@""
	.align	4


	//----- nvinfo : EIATTR_CUDA_API_VERSION
	.align		4
        /*0000*/ 	.byte	0x04, 0x37
        /*0002*/ 	.short	(.L_7363 - .L_7362)
.L_7362:
        /*0004*/ 	.word	0x00000082


	//----- nvinfo : EIATTR_KPARAM_INFO
	.align		4
.L_7363:
        /*0008*/ 	.byte	0x04, 0x17
        /*000a*/ 	.short	(.L_7365 - .L_7364)
.L_7364:
        /*000c*/ 	.word	0x00000000
        /*0010*/ 	.short	0x0006
        /*0012*/ 	.short	0x0028
        /*0014*/ 	.byte	0x00, 0xf5, 0x21, 0x00


	//----- nvinfo : EIATTR_KPARAM_INFO
	.align		4
.L_7365:
        /*0018*/ 	.byte	0x04, 0x17
        /*001a*/ 	.short	(.L_7367 - .L_7366)
.L_7366:
        /*001c*/ 	.word	0x00000000
        /*0020*/ 	.short	0x0005
        /*0022*/ 	.short	0x0020
        /*0024*/ 	.byte	0x00, 0xf0, 0x11, 0x00


	//----- nvinfo : EIATTR_KPARAM_INFO
	.align		4
.L_7367:
        /*0028*/ 	.byte	0x04, 0x17
        /*002a*/ 	.short	(.L_7369 - .L_7368)
.L_7368:
        /*002c*/ 	.word	0x00000000
        /*0030*/ 	.short	0x0004
        /*0032*/ 	.short	0x001c
        /*0034*/ 	.byte	0x00, 0xf0, 0x11, 0x00


	//----- nvinfo : EIATTR_KPARAM_INFO
	.align		4
.L_7369:
        /*0038*/ 	.byte	0x04, 0x17
        /*003a*/ 	.short	(.L_7371 - .L_7370)
.L_7370:
        /*003c*/ 	.word	0x00000000
        /*0040*/ 	.short	0x0003
        /*0042*/ 	.short	0x0018
        /*0044*/ 	.byte	0x00, 0xf0, 0x11, 0x00


	//----- nvinfo : EIATTR_KPARAM_INFO
	.align		4
.L_7371:
        /*0048*/ 	.byte	0x04, 0x17
        /*004a*/ 	.short	(.L_7373 - .L_7372)
.L_7372:
        /*004c*/ 	.word	0x00000000
        /*0050*/ 	.short	0x0002
        /*0052*/ 	.short	0x0010
        /*0054*/ 	.byte	0x00, 0xf5, 0x21, 0x00


	//----- nvinfo : EIATTR_KPARAM_INFO
	.align		4
.L_7373:
        /*0058*/ 	.byte	0x04, 0x17
        /*005a*/ 	.short	(.L_7375 - .L_7374)
.L_7374:
        /*005c*/ 	.word	0x00000000
        /*0060*/ 	.short	0x0001
        /*0062*/ 	.short	0x0008
        /*0064*/ 	.byte	0x00, 0xf5, 0x21, 0x00


	//----- nvinfo : EIATTR_KPARAM_INFO
	.align		4
.L_7375:
        /*0068*/ 	.byte	0x04, 0x17
        /*006a*/ 	.short	(.L_7377 - .L_7376)
.L_7376:
        /*006c*/ 	.word	0x00000000
        /*0070*/ 	.short	0x0000
        /*0072*/ 	.short	0x0000
        /*0074*/ 	.byte	0x00, 0xf5, 0x21, 0x00


	//----- nvinfo : EIATTR_SPARSE_MMA_MASK
	.align		4
.L_7377:
        /*0078*/ 	.byte	0x03, 0x50
        /*007a*/ 	.short	0x0000


	//----- nvinfo : EIATTR_MAXREG_COUNT
	.align		4
        /*007c*/ 	.byte	0x03, 0x1b
        /*007e*/ 	.short	0x00ff


	//----- nvinfo : EIATTR_MERCURY_ISA_VERSION
	.align		4
        /*0080*/ 	.byte	0x03, 0x5f
        /*0082*/ 	.short	0x0101


	//----- nvinfo : EIATTR_COOP_GROUP_MASK_REGIDS
	.align		4
        /*0084*/ 	.byte	0x04, 0x29
        /*0086*/ 	.short	(.L_7379 - .L_7378)


	//   ....[0]....
.L_7378:
        /*0088*/ 	.word	0xffffffff


	//   ....[1]....
        /*008c*/ 	.word	0xffffffff


	//   ....[2]....
        /*0090*/ 	.word	0xffffffff


	//   ....[3]....
        /*0094*/ 	.word	0xffffffff


	//   ....[4]....
        /*0098*/ 	.word	0xffffffff


	//   ....[5]....
        /*009c*/ 	.word	0xffffffff


	//   ....[6]....
        /*00a0*/ 	.word	0xffffffff


	//   ....[7]....
        /*00a4*/ 	.word	0xffffffff


	//   ....[8]....
        /*00a8*/ 	.word	0xffffffff


	//   ....[9]....
        /*00ac*/ 	.word	0xffffffff


	//----- nvinfo : EIATTR_COOP_GROUP_INSTR_OFFSETS
	.align		4
.L_7379:
        /*00b0*/ 	.byte	0x04, 0x28
        /*00b2*/ 	.short	(.L_7381 - .L_7380)


	//   ....[0]....
.L_7380:
        /*00b4*/ 	.word	0x00000c20


	//   ....[1]....
        /*00b8*/ 	.word	0x00000c30


	//   ....[2]....
        /*00bc*/ 	.word	0x00000c80


	//   ....[3]....
        /*00c0*/ 	.word	0x00000c90


	//   ....[4]....
        /*00c4*/ 	.word	0x00000d20


	//   ....[5]....
        /*00c8*/ 	.word	0x00000d30


	//   ....[6]....
        /*00cc*/ 	.word	0x00000d80


	//   ....[7]....
        /*00d0*/ 	.word	0x00000d90


	//   ....[8]....
        /*00d4*/ 	.word	0x00000de0


	//   ....[9]....
        /*00d8*/ 	.word	0x00000df0


	//----- nvinfo : EIATTR_VRC_CTA_INIT_COUNT
	.align		4
.L_7381:
        /*00dc*/ 	.byte	0x02, 0x4a
	.zero		1
	.zero		1


	//----- nvinfo : EIATTR_EXIT_INSTR_OFFSETS
	.align		4
        /*00e0*/ 	.byte	0x04, 0x1c
        /*00e2*/ 	.short	(.L_7383 - .L_7382)


	//   ....[0]....
.L_7382:
        /*00e4*/ 	.word	0x00000e40


	//   ....[1]....
        /*00e8*/ 	.word	0x00001530


	//   ....[2]....
        /*00ec*/ 	.word	0x00001560


	//----- nvinfo : EIATTR_CBANK_PARAM_SIZE
	.align		4
.L_7383:
        /*00f0*/ 	.byte	0x03, 0x19
        /*00f2*/ 	.short	0x0030


	//----- nvinfo : EIATTR_PARAM_CBANK
	.align		4
        /*00f4*/ 	.byte	0x04, 0x0a
        /*00f6*/ 	.short	(.L_7385 - .L_7384)
	.align		4
.L_7384:
        /*00f8*/ 	.word	index@(.nv.constant0._ZN43_GLOBAL__N__9ae7fba5_10_SoftMax_cu_9f978f6321softmax_warp_backwardIdddLi9ELb0ELb0EEEvPT0_PKT_S5_iiiPKb)
        /*00fc*/ 	.short	0x0380
        /*00fe*/ 	.short	0x0030


	//----- nvinfo : EIATTR_SW_WAR
	.align		4
.L_7385:
        /*0100*/ 	.byte	0x04, 0x36
        /*0102*/ 	.short	(.L_7387 - .L_7386)
.L_7386:
        /*0104*/ 	.word	0x00000008
.L_7387:


//--------------------- .nv.info._ZN43_GLOBAL__N__9ae7fba5_10_SoftMax_cu_9f978f6321softmax_warp_backwardIdddLi8ELb0ELb0EEEvPT0_PKT_S5_iiiPKb --------------------------
	.section	.nv.info._ZN43_GLOBAL__N__9ae7fba5_10_SoftMax_cu_9f978f6321softmax_warp_backwardIdddLi8ELb0ELb0EEEvPT0_PKT_S5_iiiPKb,"",@"SHT_CUDA_INFO"
	.sectionflags	@""
	.align	4


	//----- nvinfo : EIATTR_CUDA_API_VERSION
	.align		4
        /*0000*/ 	.byte	0x04, 0x37
        /*0002*/ 	.short	(.L_7389 - .L_7388)
.L_7388:
        /*0004*/ 	.word	0x00000082


	//----- nvinfo : EIATTR_KPARAM_INFO
	.align		4
.L_7389:
        /*0008*/ 	.byte	0x04, 0x17
        /*000a*/ 	.short	(.L_7391 - .L_7390)
.L_7390:
        /*000c*/ 	.word	0x00000000
        /*0010*/ 	.short	0x0006
        /*0012*/ 	.short	0x0028
        /*0014*/ 	.byte	0x00, 0xf5, 0x21, 0x00


	//----- nvinfo : EIATTR_KPARAM_INFO
	.align		4
.L_7391:
        /*0018*/ 	.byte	0x04, 0x17
        /*001a*/ 	.short	(.L_7393 - .L_7392)
.L_7392:
        /*001c*/ 	.word	0x00000000
        /*0020*/ 	.short	0x0005
        /*0022*/ 	.short	0x0020
        /*0024*/ 	.byte	0x00, 0xf0, 0x11, 0x00


	//----- nvinfo : EIATTR_KPARAM_INFO
	.align		4
.L_7393:
        /*0028*/ 	.byte	0x04, 0x17
        /*002a*/ 	.short	(.L_7395 - .L_7394)
.L_7394:
        /*002c*/ 	.word	0x00000000
        /*0030*/ 	.short	0x0004
        /*0032*/ 	.short	0x001c
        /*0034*/ 	.byte	0x00, 0xf0, 0x11, 0x00


	//----- nvinfo : EIATTR_KPARAM_INFO
	.align		4
.L_7395:
        /*0038*/ 	.byte	0x04, 0x17
        /*003a*/ 	.short	(.L_7397 - .L_7396)
.L_7396:
        /*003c*/ 	.word	0x00000000
        /*0040*/ 	.short	0x0003
        /*0042*/ 	.short	0x0018
        /*0044*/ 	.byte	0x00, 0xf0, 0x11, 0x00


	//----- nvinfo : EIATTR_KPARAM_INFO
	.align		4
.L_7397:
        /*0048*/ 	.byte	0x04, 0x17
        /*004a*/ 	.short	(.L_7399 - .L_7398)
.L_7398:
        /*004c*/ 	.word	0x00000000
        /*0050*/ 	.short	0x0002
        /*0052*/ 	.short	0x0010
        /*0054*/ 	.byte	0x00, 0xf5, 0x21, 0x00


	//----- nvinfo : EIATTR_KPARAM_INFO
	.align		4
.L_7399:
        /*0058*/ 	.byte	0x04, 0x17
        /*005a*/ 	.short	(.L_7401 - .L_7400)
.L_7400:
        /*005c*/ 	.word	0x00000000
        /*0060*/ 	.short	0x0001
        /*0062*/ 	.short	0x0008
        /*0064*/ 	.byte	0x00, 0xf5, 0x21, 0x00


	//----- nvinfo : EIATTR_KPARAM_INFO
	.align		4
.L_7401:
        /*0068*/ 	.byte	0x04, 0x17
        /*006a*/ 	.short	(.L_7403 - .L_7402)
.L_7402:
        /*006c*/ 	.word	0x00000000
        /*0070*/ 	.short	0x0000
        /*0072*/ 	.short	0x0000
        /*0074*/ 	.byte	0x00, 0xf5, 0x21, 0x00


	//----- nvinfo : EIATTR_SPARSE_MMA_MASK
	.align		4
.L_7403:
        /*0078*/ 	.byte	0x03, 0x50
        /*007a*/ 	.short	0x0000


	//----- nvinfo : EIATTR_MAXREG_COUNT
	.align		4
        /*007c*/ 	.byte	0x03, 0x1b
        /*007e*/ 	.short	0x00ff


	//----- nvinfo : EIATTR_MERCURY_ISA_VERSION
	.align		4
        /*0080*/ 	.byte	0x03, 0x5f
        /*0082*/ 	.short	0x0101


	//----- nvinfo : EIATTR_COOP_GROUP_MASK_REGIDS
	.align		4
        /*0084*/ 	.byte	0x04, 0x29
        /*0086*/ 	.short	(.L_7405 - .L_7404)


	//   ....[0]....
.L_7404:
        /*0088*/ 	.word	0xffffffff


	//   ....[1]....
        /*008c*/ 	.word	0xffffffff


	//   ....[2]....
        /*0090*/ 	.word	0xffffffff


	//   ....[3]....
        /*0094*/ 	.word	0xffffffff


	//   ....[4]....
        /*0098*/ 	.word	0xffffffff


	//   ....[5]....
        /*009c*/ 	.word	0xffffffff


	//   ....[6]....
        /*00a0*/ 	.word	0xffffffff


	//   ....[7]....
        /*00a4*/ 	.word	0xffffffff


	//   ....[8]....
        /*00a8*/ 	.word	0xffffffff


	//   ....[9]....
        /*00ac*/ 	.word	0xffffffff


	//----- nvinfo : EIATTR_COOP_GROUP_INSTR_OFFSETS
	.align		4
.L_7405:
        /*00b0*/ 	.byte	0x04, 0x28
        /*00b2*/ 	.short	(.L_7407 - .L_7406)


	//   ....[0]....
.L_7406:
        /*00b4*/ 	.word	0x00000690


	//   ....[1]....
        /*00b8*/ 	.word	0x000006a0


	//   ....[2]....
        /*00bc*/ 	.word	0x000006f0


	//   ....[3]....
        /*00c0*/ 	.word	0x00000700


	//   ....[4]....
        /*00c4*/ 	.word	0x00000750


	//   ....[5]....
        /*00c8*/ 	.word	0x00000760


	//   ....[6]....
        /*00cc*/ 	.word	0x000007b0


	//   ....[7]....
        /*00d0*/ 	.word	0x000007c0


	//   ....[8]....
        /*00d4*/ 	.word	0x00000810


	//   ....[9]....
        /*00d8*/ 	.word	0x00000820


	//----- nvinfo : EIATTR_VRC_CTA_INIT_COUNT
	.align		4
.L_7407:
        /*00dc*/ 	.byte	0x02, 0x4a
	.zero		1
	.zero		1


	//----- nvinfo : EIATTR_EXIT_INSTR_OFFSETS
	.align		4
        /*00e0*/ 	.byte	0x04, 0x1c
        /*00e2*/ 	.short	(.L_7409 - .L_7408)


	//   ....[0]....
.L_7408:
        /*00e4*/ 	.word	0x00000870


	//   ....[1]....
        /*00e8*/ 	.word	0x00000b50


	//   ....[2]....
        /*00ec*/ 	.word	0x00000b80


	//----- nvinfo : EIATTR_CBANK_PARAM_SIZE
	.align		4
.L_7409:
        /*00f0*/ 	.byte	0x03, 0x19
        /*00f2*/ 	.short	0x0030


	//----- nvinfo : EIATTR_PARAM_CBANK
	.align		4
        /*00f4*/ 	.byte	0x04, 0x0a
        /*00f6*/ 	.short	(.L_7411 - .L_7410)
	.align		4
.L_7410:
        /*00f8*/ 	.word	index@(.nv.constant0._ZN43_GLOBAL__N__9ae7fba5_10_SoftMax_cu_9f978f6321softmax_warp_backwardIdddLi8ELb0ELb0EEEvPT0_PKT_S5_iiiPKb)
        /*00fc*/ 	.short	0x0380
        /*00fe*/ 	.short	0x0030


	//----- nvinfo : EIATTR_SW_WAR
	.align		4
.L_7411:
        /*0100*/ 	.byte	0x04, 0x36
        /*0102*/ 	.short	(.L_7413 - .L_7412)
.L_7412:
        /*0104*/ 	.word	0x00000008
.L_7413:


//--------------------- .nv.info._ZN43_GLOBAL__N__9ae7fba5_10_SoftMax_cu_9f978f6321softmax_warp_backwardIdddLi7ELb0ELb0EEEvPT0_PKT_S5_iiiPKb --------------------------
	.section	.nv.info._ZN43_GLOBAL__N__9ae7fba5_10_SoftMax_cu_9f978f6321softmax_warp_backwardIdddLi7ELb0ELb0EEEvPT0_PKT_S5_iiiPKb,"",@"SHT_CUDA_INFO"
	.sectionflags	@""
	.align	4


	//----- nvinfo : EIATTR_CUDA_API_VERSION
	.align		4
        /*0000*/ 	.byte	0x04, 0x37
        /*0002*/ 	.short	(.L_7415 - .L_7414)
.L_7414:
        /*0004*/ 	.word	0x00000082


	//----- nvinfo : EIATTR_KPARAM_INFO
	.align		4
.L_7415:
        /*0008*/ 	.byte	0x04, 0x17
        /*000a*/ 	.short	(.L_7417 - .L_7416)
.L_7416:
        /*000c*/ 	.word	0x00000000
        /*0010*/ 	.short	0x0006
        /*0012*/ 	.short	0x0028
        /*0014*/ 	.byte	0x00, 0xf5, 0x21, 0x00


	//----- nvinfo : EIATTR_KPARAM_INFO
	.align		4
.L_7417:
        /*0018*/ 	.byte	0x04, 0x17
        /*001a*/ 	.short	(.L_7419 - .L_7418)
.L_7418:
        /*001c*/ 	.word	0x00000000
        /*0020*/ 	.short	0x0005
        /*0022*/ 	.short	0x0020
        /*0024*/ 	.byte	0x00, 0xf0, 0x11, 0x00


	//----- nvinfo : EIATTR_KPARAM_INFO
	.align		4
.L_7419:
        /*0028*/ 	.byte	0x04, 0x17
        /*002a*/ 	.short	(.L_7421 - .L_7420)
.L_7420:
        /*002c*/ 	.word	0x00000000
        /*0030*/ 	.short	0x0004
        /*0032*/ 	.short	0x001c
        /*0034*/ 	.byte	0x00, 0xf0, 0x11, 0x00


	//----- nvinfo : EIATTR_KPARAM_INFO
	.align		4
.L_7421:
        /*0038*/ 	.byte	0x04, 0x17
        /*003a*/ 	.short	(.L_7423 - .L_7422)
.L_7422:
        /*003c*/ 	.word	0x00000000
        /*0040*/ 	.short	0x0003
        /*0042*/ 	.short	0x0018
        /*0044*/ 	.byte	0x00, 0xf0, 0x11, 0x00


	//----- nvinfo : EIATTR_KPARAM_INFO
	.align		4
.L_7423:
        /*0048*/ 	.byte	0x04, 0x17
        /*004a*/ 	.short	(.L_7425 - .L_7424)
.L_7424:
        /*004c*/ 	.word	0x00000000
        /*0050*/ 	.short	0x0002
        /*0052*/ 	.short	0x0010
        /*0054*/ 	.byte	0x00, 0xf5, 0x21, 0x00


	//----- nvinfo : EIATTR_KPARAM_INFO
	.align		4
.L_7425:
        /*0058*/ 	.byte	0x04, 0x17
        /*005a*/ 	.short	(.L_7427 - .L_7426)
.L_7426:
        /*005c*/ 	.word	0x00000000
        /*0060*/ 	.short	0x0001
        /*0062*/ 	.short	0x0008
        /*0064*/ 	.byte	0x00, 0xf5, 0x21, 0x00


	//----- nvinfo : EIATTR_KPARAM_INFO
	.align		4
.L_7427:
        /*0068*/ 	.byte	0x04, 0x17
        /*006a*/ 	.short	(.L_7429 - .L_7428)
.L_7428:
        /*006c*/ 	.word	0x00000000
        /*0070*/ 	.short	0x0000
        /*0072*/ 	.short	0x0000
        /*0074*/ 	.byte	0x00, 0xf5, 0x21, 0x00


	//----- nvinfo : EIATTR_SPARSE_MMA_MASK
	.align		4
.L_7429:
        /*0078*/ 	.byte	0x03, 0x50
        /*007a*/ 	.short	0x0000


	//----- nvinfo : EIATTR_MAXREG_COUNT
	.align		4
        /*007c*/ 	.byte	0x03, 0x1b
        /*007e*/ 	.short	0x00ff


	//----- nvinfo : EIATTR_MERCURY_ISA_VERSION
	.align		4
        /*0080*/ 	.byte	0x03, 0x5f
        /*0082*/ 	.short	0x0101


	//----- nvinfo : EIATTR_COOP_GROUP_MASK_REGIDS
	.align		4
        /*0084*/ 	.byte	0x04, 0x29
        /*0086*/ 	.short	(.L_7431 - .L_7430)


	//   ....[0]....
.L_7430:
        /*0088*/ 	.word	0xffffffff


	//   ....[1]....
        /*008c*/ 	.word	0xffffffff


	//   ....[2]....
        /*0090*/ 	.word	0xffffffff


	//   ....[3]....
        /*0094*/ 	.word	0xffffffff


	//   ....[4]....
        /*0098*/ 	.word	0xffffffff


	//   ....[5]....
        /*009c*/ 	.word	0xffffffff


	//   ....[6]....
        /*00a0*/ 	.word	0xffffffff


	//   ....[7]....
        /*00a4*/ 	.word	0xffffffff


	//   ....[8]....
        /*00a8*/ 	.word	0xffffffff


	//   ....[9]....
        /*00ac*/ 	.word	0xffffffff


	//   ....[10]....
        /*00b0*/ 	.word	0xffffffff


	//   ....[11]....
        /*00b4*/ 	.word	0xffffffff


	//   ....[12]....
        /*00b8*/ 	.word	0xffffffff


	//   ....[13]....
        /*00bc*/ 	.word	0xffffffff


	//   ....[14]....
        /*00c0*/ 	.word	0xffffffff


	//   ....[15]....
        /*00c4*/ 	.word	0xffffffff


	//   ....[16]....
        /*00c8*/ 	.word	0xffffffff


	//   ....[17]....
        /*00cc*/ 	.word	0xffffffff


	//   ....[18]....
        /*00d0*/ 	.word	0xffffffff


	//   ....[19]....
        /*00d4*/ 	.word	0xffffffff


	//----- nvinfo : EIATTR_COOP_GROUP_INSTR_OFFSETS
	.align		4
.L_7431:
        /*00d8*/ 	.byte	0x04, 0x28
        /*00da*/ 	.short	(.L_7433 - .L_7432)


	//   ....[0]....
.L_7432:
        /*00dc*/ 	.word	0x00000520


	//   ....[1]....
        /*00e0*/ 	.word	0x00000530


	//   ....[2]....
        /*00e4*/ 	.word	0x00000580


	//   ....[3]....
        /*00e8*/ 	.word	0x00000590


	//   ....[4]....
        /*00ec*/ 	.word	0x00000600


	//   ....[5]....
        /*00f0*/ 	.word	0x00000610


	//   ....[6]....
        /*00f4*/ 	.word	0x00000680


	//   ....[7]....
        /*00f8*/ 	.word	0x00000690


	//   ....[8]....
        /*00fc*/ 	.word	0x000007d0


	//   ....[9]....
        /*0100*/ 	.word	0x000007e0


	//   ....[10]....
        /*0104*/ 	.word	0x00000830


	//   ....[11]....
        /*0108*/ 	.word	0x00000840


	//   ....[12]....
        /*010c*/ 	.word	0x00000890


	//   ....[13]....
        /*0110*/ 	.word	0x000008a0


	//   ....[14]....
        /*0114*/ 	.word	0x00000940


	//   ....[15]....
        /*0118*/ 	.word	0x00000950


	//   ....[16]....
        /*011c*/ 	.word	0x000009b0


	//   ....[17]....
        /*0120*/ 	.word	0x000009c0


	//   ....[18]....
        /*0124*/ 	.word	0x00000a10


	//   ....[19]....
        /*0128*/ 	.word	0x00000a20


	//----- nvinfo : EIATTR_VRC_CTA_INIT_COUNT
	.align		4
.L_7433:
        /*012c*/ 	.byte	0x02, 0x4a
	.zero		1
	.zero		1


	//----- nvinfo : EIATTR_EXIT_INSTR_OFFSETS
	.align		4
        /*0130*/ 	.byte	0x04, 0x1c
        /*0132*/ 	.short	(.L_7435 - .L_7434)


	//   ....[0]....
.L_7434:
        /*0134*/ 	.word	0x00000a70


	//   ....[1]....
        /*0138*/ 	.word	0x00000be0


	//   ....[2]....
        /*013c*/ 	.word	0x00000cd0


	//   ....[3]....
        /*0140*/ 	.word	0x00000d00


	//----- nvinfo : EIATTR_CBANK_PARAM_SIZE
	.align		4
.L_7435:
        /*0144*/ 	.byte	0x03, 0x19
        /*0146*/ 	.short	0x0030


	//----- nvinfo : EIATTR_PARAM_CBANK
	.align		4
        /*0148*/ 	.byte	0x04, 0x0a
        /*014a*/ 	.short	(.L_7437 - .L_7436)
	.align		4
.L_7436:
        /*014c*/ 	.word	index@(.nv.constant0._ZN43_GLOBAL__N__9ae7fba5_10_SoftMax_cu_9f978f6321softmax_warp_backwardIdddLi7ELb0ELb0EEEvPT0_PKT_S5_iiiPKb)
        /*0150*/ 	.short	0x0380
        /*0152*/ 	.short	0x0030


	//----- nvinfo : EIATTR_SW_WAR
	.align		4
.L_7437:
        /*0154*/ 	.byte	0x04, 0x36
        /*0156*/ 	.short	(.L_7439 - .L_7438)
.L_7438:
        /*0158*/ 	.word	0x00000008
.L_7439:


//--------------------- .nv.info._ZN43_GLOBAL__N__9ae7fba5_10_SoftMax_cu_9f978f6321softmax_warp_backwardIdddLi6ELb0ELb0EEEvPT0_PKT_S5_iiiPKb --------------------------
	.section	.nv.info._ZN43_GLOBAL__N__9ae7fba5_10_SoftMax_cu_9f978f6321softmax_warp_backwardIdddLi6ELb0ELb0EEEvPT0_PKT_S5_iiiPKb,"",@"SHT_CUDA_INFO"
	.sectionflags	@""
	.align	4


	//----- nvinfo : EIATTR_CUDA_API_VERSION
	.align		4
        /*0000*/ 	.byte	0x04, 0x37
        /*0002*/ 	.short	(.L_7441 - .L_7440)
.L_7440:
        /*0004*/ 	.word	0x00000082


	//----- nvinfo : EIATTR_KPARAM_INFO
	.align		4
.L_7441:
        /*0008*/ 	.byte	0x04, 0x17
        /*000a*/ 	.short	(.L_7443 - .L_7442)
.L_7442:
        /*000c*/ 	.word	0x00000000
        /*0010*/ 	.short	0x0006
        /*0012*/ 	.short	0x0028
        /*0014*/ 	.byte	0x00, 0xf5, 0x21, 0x00


	//----- nvinfo : EIATTR_KPARAM_INFO
	.align		4
.L_7443:
        /*0018*/ 	.byte	0x04, 0x17
        /*001a*/ 	.short	(.L_7445 - .L_7444)
.L_7444:
        /*001c*/ 	.word	0x00000000
        /*0020*/ 	.short	0x0005
        /*0022*/ 	.short	0x0020
        /*0024*/ 	.byte	0x00, 0xf0, 0x11, 0x00


	//----- nvinfo : EIATTR_KPARAM_INFO
	.align		4
.L_7445:
        /*0028*/ 	.byte	0x04, 0x17
        /*002a*/ 	.short	(.L_7447 - .L_7446)
.L_7446:
        /*002c*/ 	.word	0x00000000
        /*0030*/ 	.short	0x0004
        /*0032*/ 	.short	0x001c
        /*0034*/ 	.byte	0x00, 0xf0, 0x11, 0x00


	//----- nvinfo : EIATTR_KPARAM_INFO
	.align		4
.L_7447:
        /*0038*/ 	.byte	0x04, 0x17
        /*003a*/ 	.short	(.L_7449 - .L_7448)
.L_7448:
        /*003c*/ 	.word	0x00000000
        /*0040*/ 	.short	0x0003
        /*0042*/ 	.short	0x0018
        /*0044*/ 	.byte	0x00, 0xf0, 0x11, 0x00


	//----- nvinfo : EIATTR_KPARAM_INFO
	.align		4
.L_7449:
        /*0048*/ 	.byte	0x04, 0x17
        /*004a*/ 	.short	(.L_7451 - .L_7450)
.L_7450:
        /*004c*/ 	.word	0x00000000
        /*0050*/ 	.short	0x0002
        /*0052*/ 	.short	0x0010
        /*0054*/ 	.byte	0x00, 0xf5, 0x21, 0x00


	//----- nvinfo : EIATTR_KPARAM_INFO
	.align		4
.L_7451:
        /*0058*/ 	.byte	0x04, 0x17
        /*005a*/ 	.short	(.L_7453 - .L_7452)
.L_7452:
        /*005c*/ 	.word	0x00000000
        /*0060*/ 	.short	0x0001
        /*0062*/ 	.short	0x0008
        /*0064*/ 	.byte	0x00, 0xf5, 0x21, 0x00


	//----- nvinfo : EIATTR_KPARAM_INFO
	.align		4
.L_7453:
        /*0068*/ 	.byte	0x04, 0x17
        /*006a*/ 	.short	(.L_7455 - .L_7454)
.L_7454:
        /*006c*/ 	.word	0x00000000
        /*0070*/ 	.short	0x0000
        /*0072*/ 	.short	0x0000
        /*0074*/ 	.byte	0x00, 0xf5, 0x21, 0x00


	//----- nvinfo : EIATTR_SPARSE_MMA_MASK
	.align		4
.L_7455:
        /*0078*/ 	.byte	0x03, 0x50
        /*007a*/ 	.short	0x0000


	//----- nvinfo : EIATTR_MAXREG_COUNT
	.align		4
        /*007c*/ 	.byte	0x03, 0x1b
        /*007e*/ 	.short	0x00ff


	//----- nvinfo : EIATTR_MERCURY_ISA_VERSION
	.align		4
        /*0080*/ 	.byte	0x03, 0x5f
        /*0082*/ 	.short	0x0101


	//----- nvinfo : EIATTR_COOP_GROUP_MASK_REGIDS
	.align		4
        /*0084*/ 	.byte	0x04, 0x29
        /*0086*/ 	.short	(.L_7457 - .L_7456)


	//   ....[0]....
.L_7456:
        /*0088*/ 	.word	0xffffffff


	//   ....[1]....
        /*008c*/ 	.word	0xffffffff


	//   ....[2]....
        /*0090*/ 	.word	0xffffffff


	//   ....[3]....
        /*0094*/ 	.word	0xffffffff


	//   ....[4]....
        /*0098*/ 	.word	0xffffffff


	//   ....[5]....
        /*009c*/ 	.word	0xffffffff


	//   ....[6]....
        /*00a0*/ 	.word	0xffffffff


	//   ....[7]....
        /*00a4*/ 	.word	0xffffffff


	//   ....[8]....
        /*00a8*/ 	.word	0xffffffff


	//   ....[9]....
        /*00ac*/ 	.word	0xffffffff


	//   ....[10]....
        /*00b0*/ 	.word	0xffffffff


	//   ....[11]....
        /*00b4*/ 	.word	0xffffffff


	//   ....[12]....
        /*00b8*/ 	.word	0xffffffff


	//   ....[13]....
        /*00bc*/ 	.word	0xffffffff


	//   ....[14]....
        /*00c0*/ 	.word	0xffffffff


	//   ....[15]....
        /*00c4*/ 	.word	0xffffffff


	//   ....[16]....
        /*00c8*/ 	.word	0xffffffff


	//   ....[17]....
        /*00cc*/ 	.word	0xffffffff


	//   ....[18]....
        /*00d0*/ 	.word	0xffffffff


	//   ....[19]....
        /*00d4*/ 	.word	0xffffffff


	//----- nvinfo : EIATTR_COOP_GROUP_INSTR_OFFSETS
	.align		4
.L_7457:
        /*00d8*/ 	.byte	0x04, 0x28
        /*00da*/ 	.short	(.L_7459 - .L_7458)


	//   ....[0]....
.L_7458:
        /*00dc*/ 	.word	0x00000260


	//   ....[1]....
        /*00e0*/ 	.word	0x00000270


	//   ....[2]....
        /*00e4*/ 	.word	0x00000310


	//   ....[3]....
        /*00e8*/ 	.word	0x00000320


	//   ....[4]....
        /*00ec*/ 	.word	0x00000370


	//   ....[5]....
        /*00f0*/ 	.word	0x00000380


	//   ....[6]....
        /*00f4*/ 	.word	0x000003d0


	//   ....[7]....
        /*00f8*/ 	.word	0x000003e0


	//   ....[8]....
        /*00fc*/ 	.word	0x00000430


	//   ....[9]....
        /*0100*/ 	.word	0x00000440


	//   ....[10]....
        /*0104*/ 	.word	0x00000490


	//   ....[11]....
        /*0108*/ 	.word	0x000004b0


	//   ....[12]....
        /*010c*/ 	.word	0x00000570


	//   ....[13]....
        /*0110*/ 	.word	0x00000580


	//   ....[14]....
        /*0114*/ 	.word	0x00000590


	//   ....[15]....
        /*0118*/ 	.word	0x000005a0


	//   ....[16]....
        /*011c*/ 	.word	0x000005f0


	//   ....[17]....
        /*0120*/ 	.word	0x00000620


	//   ....[18]....
        /*0124*/ 	.word	0x00000720


	//   ....[19]....
        /*0128*/ 	.word	0x00000730


	//----- nvinfo : EIATTR_VRC_CTA_INIT_COUNT
	.align		4
.L_7459:
        /*012c*/ 	.byte	0x02, 0x4a
	.zero		1
	.zero		1


	//----- nvinfo : EIATTR_EXIT_INSTR_OFFSETS
	.align		4
        /*0130*/ 	.byte	0x04, 0x1c
        /*0132*/ 	.short	(.L_7461 - .L_7460)


	//   ....[0]....
.L_7460:
        /*0134*/ 	.word	0x00000790


	//   ....[1]....
        /*0138*/ 	.word	0x00000850


	//   ....[2]....
        /*013c*/ 	.word	0x00000890


	//   ....[3]....
        /*0140*/ 	.word	0x000008c0


	//----- nvinfo : EIATTR_CBANK_PARAM_SIZE
	.align		4
.L_7461:
        /*0144*/ 	.byte	0x03, 0x19
        /*0146*/ 	.short	0x0030


	//----- nvinfo : EIATTR_PARAM_CBANK
	.align		4
        /*0148*/ 	.byte	0x04, 0x0a
        /*014a*/ 	.short	(.L_7463 - .L_7462)
	.align		4
.L_7462:
        /*014c*/ 	.word	index@(.nv.constant0._ZN43_GLOBAL__N__9ae7fba5_10_SoftMax_cu_9f978f6321softmax_warp_backwardIdddLi6ELb0ELb0EEEvPT0_PKT_S5_iiiPKb)
        /*0150*/ 	.short	0x0380
        /*0152*/ 	.short	0x0030


	//----- nvinfo : EIATTR_SW_WAR
	.align		4
.L_7463:
        /*0154*/ 	.byte	0x04, 0x36
        /*0156*/ 	.short	(.L_7465 - .L_7464)
.L_7464:
        /*0158*/ 	.word	0x00000008
.L_7465:


//--------------------- .nv.info._ZN43_GLOBAL__N__9ae7fba5_10_SoftMax_cu_9f978f6321softmax_warp_backwardIdddLi5ELb0ELb0EEEvPT0_PKT_S5_iiiPKb --------------------------
	.section	.nv.info._ZN43_GLOBAL__N__9ae7fba5_10_SoftMax_cu_9f978f6321softmax_warp_backwardIdddLi5ELb0ELb0EEEvPT0_PKT_S5_iiiPKb,"",@"SHT_CUDA_INFO"
	.sectionflags	@""
	.align	4


	//----- nvinfo : EIATTR_CUDA_API_VERSION
	.align		4
        /*0000*/ 	.byte	0x04, 0x37
        /*0002*/ 	.short	(.L_7467 - .L_7466)
.L_7466:
        /*0004*/ 	.word	0x00000082


	//----- nvinfo : EIATTR_KPARAM_INFO
	.align		4
.L_7467:
        /*0008*/ 	.byte	0x04, 0x17
        /*000a*/ 	.short	(.L_7469 - .L_7468)
.L_7468:
        /*000c*/ 	.word	0x00000000
        /*0010*/ 	.short	0x0006
        /*0012*/ 	.short	0x0028
        /*0014*/ 	.byte	0x00, 0xf5, 0x21, 0x00


	//----- nvinfo : EIATTR_KPARAM_INFO
	.align		4
.L_7469:
        /*0018*/ 	.byte	0x04, 0x17
        /*001a*/ 	.short	(.L_7471 - .L_7470)
.L_7470:
        /*001c*/ 	.word	0x00000000
        /*0020*/ 	.short	0x0005
        /*0022*/ 	.short	0x0020
        /*0024*/ 	.byte	0x00, 0xf0, 0x11, 0x00


	//----- nvinfo : EIATTR_KPARAM_INFO
	.align		4
.L_7471:
        /*0028*/ 	.byte	0x04, 0x17
        /*002a*/ 	.short	(.L_7473 - .L_7472)
.L_7472:
        /*002c*/ 	.word	0x00000000
        /*0030*/ 	.short	0x0004
        /*0032*/ 	.short	0x001c
        /*0034*/ 	.byte	0x00, 0xf0, 0x11, 0x00


	//----- nvinfo : EIATTR_KPARAM_INFO
	.align		4
.L_7473:
        /*0038*/ 	.byte	0x04, 0x17
        /*003a*/ 	.short	(.L_7475 - .L_7474)
.L_7474:
        /*003c*/ 	.word	0x00000000
        /*0040*/ 	.short	0x0003
        /*0042*/ 	.short	0x0018
        /*0044*/ 	.byte	0x00, 0xf0, 0x11, 0x00


	//----- nvinfo : EIATTR_KPARAM_INFO
	.align		4
.L_7475:
        /*0048*/ 	.byte	0x04, 0x17
        /*004a*/ 	.short	(.L_7477 - .L_7476)
.L_7476:
        /*004c*/ 	.word	0x00000000
        /*0050*/ 	.short	0x0002
        /*0052*/ 	.short	0x0010
        /*0054*/ 	.byte	0x00, 0xf5, 0x21, 0x00


	//----- nvinfo : EIATTR_KPARAM_INFO
	.align		4
.L_7477:
        /*0058*/ 	.byte	0x04, 0x17
        /*005a*/ 	.short	(.L_7479 - .L_7478)
.L_7478:
        /*005c*/ 	.word	0x00000000
        /*0060*/ 	.short	0x0001
        /*0062*/ 	.short	0x0008
        /*0064*/ 	.byte	0x00, 0xf5, 0x21, 0x00


	//----- nvinfo : EIATTR_KPARAM_INFO
	.align		4
.L_7479:
        /*0068*/ 	.byte	0x04, 0x17
        /*006a*/ 	.short	(.L_7481 - .L_7480)
.L_7480:
        /*006c*/ 	.word	0x00000000
        /*0070*/ 	.short	0x0000
        /*0072*/ 	.short	0x0000
        /*0074*/ 	.byte	0x00, 0xf5, 0x21, 0x00


	//----- nvinfo : EIATTR_SPARSE_MMA_MASK
	.align		4
.L_7481:
        /*0078*/ 	.byte	0x03, 0x50
        /*007a*/ 	.short	0x0000


	//----- nvinfo : EIATTR_MAXREG_COUNT
	.align		4
        /*007c*/ 	.byte	0x03, 0x1b
        /*007e*/ 	.short	0x00ff


	//----- nvinfo : EIATTR_MERCURY_ISA_VERSION
	.align		4
        /*0080*/ 	.byte	0x03, 0x5f
        /*0082*/ 	.short	0x0101


	//----- nvinfo : EIATTR_COOP_GROUP_MASK_REGIDS
	.align		4
        /*0084*/ 	.byte	0x04, 0x29
        /*0086*/ 	.short	(.L_7483 - .L_7482)


	//   ....[0]....
.L_7482:
        /*0088*/ 	.word	0xffffffff


	//   ....[1]....
        /*008c*/ 	.word	0xffffffff


	//   ....[2]....
        /*0090*/ 	.word	0xffffffff


	//   ....[3]....
        /*0094*/ 	.word	0xffffffff


	//   ....[4]....
        /*0098*/ 	.word	0xffffffff


	//   ....[5]....
        /*009c*/ 	.word	0xffffffff


	//   ....[6]....
        /*00a0*/ 	.word	0xffffffff


	//   ....[7]....
        /*00a4*/ 	.word	0xffffffff


	//   ....[8]....
        /*00a8*/ 	.word	0xffffffff


	//   ....[9]....
        /*00ac*/ 	.word	0xffffffff


	//   ....[10]....
        /*00b0*/ 	.word	0xffffffff


	//   ....[11]....
        /*00b4*/ 	.word	0xffffffff


	//   ....[12]....
        /*00b8*/ 	.word	0xffffffff


	//   ....[13]....
        /*00bc*/ 	.word	0xffffffff


	//   ....[14]....
        /*00c0*/ 	.word	0xffffffff


	//   ....[15]....
        /*00c4*/ 	.word	0xffffffff


	//   ....[16]....
        /*00c8*/ 	.word	0xffffffff


	//   ....[17]....
        /*00cc*/ 	.word	0xffffffff


	//   ....[18]....
        /*00d0*/ 	.word	0xffffffff


	//   ....[19]....
        /*00d4*/ 	.word	0xffffffff


	//----- nvinfo : EIATTR_COOP_GROUP_INSTR_OFFSETS
	.align		4
.L_7483:
        /*00d8*/ 	.byte	0x04, 0x28
        /*00da*/ 	.short	(.L_7485 - .L_7484)


	//   ....[0]....
.L_7484:
        /*00dc*/ 	.word	0x00000230


	//   ....[1]....
        /*00e0*/ 	.word	0x00000240


	//   ....[2]....
        /*00e4*/ 	.word	0x000002a0


	//   ....[3]....
        /*00e8*/ 	.word	0x000002b0


	//   ....[4]....
        /*00ec*/ 	.word	0x00000340


	//   ....[5]....
        /*00f0*/ 	.word	0x00000350


	//   ....[6]....
        /*00f4*/ 	.word	0x000003b0


	//   ....[7]....
        /*00f8*/ 	.word	0x000003c0


	//   ....[8]....
        /*00fc*/ 	.word	0x00000440


	//   ....[9]....
        /*0100*/ 	.word	0x00000450


	//   ....[10]....
        /*0104*/ 	.word	0x000004f0


	//   ....[11]....
        /*0108*/ 	.word	0x00000500


	//   ....[12]....
        /*010c*/ 	.word	0x00000550


	//   ....[13]....
        /*0110*/ 	.word	0x00000560


	//   ....[14]....
        /*0114*/ 	.word	0x000005b0


	//   ....[15]....
        /*0118*/ 	.word	0x000005c0


	//   ....[16]....
        /*011c*/ 	.word	0x00000610


	//   ....[17]....
        /*0120*/ 	.word	0x00000620


	//   ....[18]....
        /*0124*/ 	.word	0x00000670


	//   ....[19]....
        /*0128*/ 	.word	0x00000680


	//----- nvinfo : EIATTR_VRC_CTA_INIT_COUNT
	.align		4
.L_7485:
        /*012c*/ 	.byte	0x02, 0x4a
	.zero		1
	.zero		1


	//----- nvinfo : EIATTR_EXIT_INSTR_OFFSETS
	.align		4
        /*0130*/ 	.byte	0x04, 0x1c
        /*0132*/ 	.short	(.L_7487 - .L_7486)


	//   ....[0]....
.L_7486:
        /*0134*/ 	.word	0x000006d0


	//   ....[1]....
        /*0138*/ 	.word	0x00000750


	//   ....[2]....
        /*013c*/ 	.word	0x000007d0


	//----- nvinfo : EIATTR_CBANK_PARAM_SIZE
	.align		4
.L_7487:
        /*0140*/ 	.byte	0x03, 0x19
        /*0142*/ 	.short	0x0030


	//----- nvinfo : EIATTR_PARAM_CBANK
	.align		4
        /*0144*/ 	.byte	0x04, 0x0a
        /*0146*/ 	.short	(.L_7489 - .L_7488)
	.align		4
.L_7488:
        /*0148*/ 	.word	index@(.nv.constant0._ZN43_GLOBAL__N__9ae7fba5_10_SoftMax_cu_9f978f6321softmax_warp_backwardIdddLi5ELb0ELb0EEEvPT0_PKT_S5_iiiPKb)
        /*014c*/ 	.short	0x0380
        /*014e*/ 	.short	0x0030


	//----- nvinfo : EIATTR_SW_WAR
	.align		4
.L_7489:
        /*0150*/ 	.byte	0x04, 0x36
        /*0152*/ 	.short	(.L_7491 - .L_7490)
.L_7490:
        /*0154*/ 	.word	0x00000008
.L_7491:


//--------------------- .nv.info._ZN43_GLOBAL__N__9ae7fba5_10_SoftMax_cu_9f978f6321softmax_warp_backwardIdddLi4ELb0ELb0EEEvPT0_PKT_S5_iiiPKb --------------------------
	.section	.nv.info._ZN43_GLOBAL__N__9ae7fba5_10_SoftMax_cu_9f978f6321softmax_warp_backwardIdddLi4ELb0ELb0EEEvPT0_PKT_S5_iiiPKb,"",@"SHT_CUDA_INFO"
	.sectionflags	@""
	.align	4


	//----- nvinfo : EIATTR_CUDA_API_VERSION
	.align		4
        /*0000*/ 	.byte	0x04, 0x37
        /*0002*/ 	.short	(.L_7493 - .L_7492)
.L_7492:
        /*0004*/ 	.word	0x00000082


	//----- nvinfo : EIATTR_KPARAM_INFO
	.align		4
.L_7493:
        /*0008*/ 	.byte	0x04, 0x17
        /*000a*/ 	.short	(.L_7495 - .L_7494)
.L_7494:
        /*000c*/ 	.word	0x00000000
        /*0010*/ 	.short	0x0006
        /*0012*/ 	.short	0x0028
        /*0014*/ 	.byte	0x00, 0xf5, 0x21, 0x00


	//----- nvinfo : EIATTR_KPARAM_INFO
	.align		4
.L_7495:
        /*0018*/ 	.byte	0x04, 0x17
        /*001a*/ 	.short	(.L_7497 - .L_7496)
.L_7496:
        /*001c*/ 	.word	0x00000000
        /*0020*/ 	.short	0x0005
        /*0022*/ 	.short	0x0020
        /*0024*/ 	.byte	0x00, 0xf0, 0x11, 0x00


	//----- nvinfo : EIATTR_KPARAM_INFO
	.align		4
.L_7497:
        /*0028*/ 	.byte	0x04, 0x17
        /*002a*/ 	.short	(.L_7499 - .L_7498)
.L_7498:
        /*002c*/ 	.word	0x00000000
        /*0030*/ 	.short	0x0004
        /*0032*/ 	.short	0x001c
        /*0034*/ 	.byte	0x00, 0xf0, 0x11, 0x00


	//----- nvinfo : EIATTR_KPARAM_INFO
	.align		4
.L_7499:
        /*0038*/ 	.byte	0x04, 0x17
        /*003a*/ 	.short	(.L_7501 - .L_7500)
.L_7500:
        /*003c*/ 	.word	0x00000000
        /*0040*/ 	.short	0x0003
        /*0042*/ 	.short	0x0018
        /*0044*/ 	.byte	0x00, 0xf0, 0x11, 0x00


	//----- nvinfo : EIATTR_KPARAM_INFO
	.align		4
.L_7501:
        /*0048*/ 	.byte	0x04, 0x17
        /*004a*/ 	.short	(.L_7503 - .L_7502)
.L_7502:
        /*004c*/ 	.word	0x00000000
        /*0050*/ 	.short	0x0002
        /*0052*/ 	.short	0x0010
        /*0054*/ 	.byte	0x00, 0xf5, 0x21, 0x00


	//----- nvinfo : EIATTR_KPARAM_INFO
	.align		4
.L_7503:
        /*0058*/ 	.byte	0x04, 0x17
        /*005a*/ 	.short	(.L_7505 - .L_7504)
.L_7504:
        /*005c*/ 	.word	0x00000000
        /*0060*/ 	.short	0x0001
        /*0062*/ 	.short	0x0008
        /*0064*/ 	.byte	0x00, 0xf5, 0x21, 0x00


	//----- nvinfo : EIATTR_KPARAM_INFO
	.align		4
.L_7505:
        /*0068*/ 	.byte	0x04, 0x17
        /*006a*/ 	.short	(.L_7507 - .L_7506)
.L_7506:
        /*006c*/ 	.word	0x00000000
        /*0070*/ 	.short	0x0000
        /*0072*/ 	.short	0x0000
        /*0074*/ 	.byte	0x00, 0xf5, 0x21, 0x00


	//----- nvinfo : EIATTR_SPARSE_MMA_MASK
	.align		4
.L_7507:
        /*0078*/ 	.byte	0x03, 0x50
        /*007a*/ 	.short	0x0000


	//----- nvinfo : EIATTR_MAXREG_COUNT
	.align		4
        /*007c*/ 	.byte	0x03, 0x1b
        /*007e*/ 	.short	0x00ff


	//----- nvinfo : EIATTR_MERCURY_ISA_VERSION
	.align		4
        /*0080*/ 	.byte	0x03, 0x5f
        /*0082*/ 	.short	0x0101


	//----- nvinfo : EIATTR_COOP_GROUP_MASK_REGIDS
	.align		4
        /*0084*/ 	.byte	0x04, 0x29
        /*0086*/ 	.short	(.L_7509 - .L_7508)


	//   ....[0]....
.L_7508:
        /*0088*/ 	.word	0xffffffff


	//   ....[1]....
        /*008c*/ 	.word	0xffffffff


	//   ....[2]....
        /*0090*/ 	.word	0xffffffff


	//   ....[3]....
        /*0094*/ 	.word	0xffffffff


	//   ....[4]....
        /*0098*/ 	.word	0xffffffff


	//   ....[5]....
        /*009c*/ 	.word	0xffffffff


	//   ....[6]....
        /*00a0*/ 	.word	0xffffffff


	//   ....[7]....
        /*00a4*/ 	.word	0xffffffff


	//   ....[8]....
        /*00a8*/ 	.word	0xffffffff


	//   ....[9]....
        /*00ac*/ 	.word	0xffffffff


	//   ....[10]....
        /*00b0*/ 	.word	0xffffffff


	//   ....[11]....
        /*00b4*/ 	.word	0xffffffff


	//   ....[12]....
        /*00b8*/ 	.word	0xffffffff


	//   ....[13]....
        /*00bc*/ 	.word	0xffffffff


	//   ....[14]....
        /*00c0*/ 	.word	0xffffffff


	//   ....[15]....
        /*00c4*/ 	.word	0xffffffff


	//----- nvinfo : EIATTR_COOP_GROUP_INSTR_OFFSETS
	.align		4
.L_7509:
        /*00c8*/ 	.byte	0x04, 0x28
        /*00ca*/ 	.short	(.L_7511 - .L_7510)


	//   ....[0]....
.L_7510:
        /*00cc*/ 	.word	0x000002d0


	//   ....[1]....
        /*00d0*/ 	.word	0x000002e0


	//   ....[2]....
        /*00d4*/ 	.word	0x00000330


	//   ....[3]....
        /*00d8*/ 	.word	0x00000340


	//   ....[4]....
        /*00dc*/ 	.word	0x00000390


	//   ....[5]....
        /*00e0*/ 	.word	0x000003a0


	//   ....[6]....
        /*00e4*/ 	.word	0x000003f0


	//   ....[7]....
        /*00e8*/ 	.word	0x00000400


	//   ....[8]....
        /*00ec*/ 	.word	0x00000450


	//   ....[9]....
        /*00f0*/ 	.word	0x00000460


	//   ....[10]....
        /*00f4*/ 	.word	0x000004b0


	//   ....[11]....
        /*00f8*/ 	.word	0x000004c0


	//   ....[12]....
        /*00fc*/ 	.word	0x00000510


	//   ....[13]....
        /*0100*/ 	.word	0x00000520


	//   ....[14]....
        /*0104*/ 	.word	0x000005c0


	//   ....[15]....
        /*0108*/ 	.word	0x000005d0


	//----- nvinfo : EIATTR_VRC_CTA_INIT_COUNT
	.align		4
.L_7511:
        /*010c*/ 	.byte	0x02, 0x4a
	.zero		1
	.zero		1


	//----- nvinfo : EIATTR_EXIT_INSTR_OFFSETS
	.align		4
        /*0110*/ 	.byte	0x04, 0x1c
        /*0112*/ 	.short	(.L_7513 - .L_7512)


	//   ....[0]....
.L_7512:
        /*0114*/ 	.word	0x00000620


	//   ....[1]....
        /*0118*/ 	.word	0x000006a0


	//   ....[2]....
        /*011c*/ 	.word	0x00000720


	//----- nvinfo : EIATTR_CBANK_PARAM_SIZE
	.align		4
.L_7513:
        /*0120*/ 	.byte	0x03, 0x19
        /*0122*/ 	.short	0x0030


	//----- nvinfo : EIATTR_PARAM_CBANK
	.align		4
        /*0124*/ 	.byte	0x04, 0x0a
        /*0126*/ 	.short	(.L_7515 - .L_7514)
	.align		4
.L_7514:
        /*0128*/ 	.word	index@(.nv.constant0._ZN43_GLOBAL__N__9ae7fba5_10_SoftMax_cu_9f978f6321softmax_warp_backwardIdddLi4ELb0ELb0EEEvPT0_PKT_S5_iiiPKb)
        /*012c*/ 	.short	0x0380
        /*012e*/ 	.short	0x0030


	//----- nvinfo : EIATTR_SW_WAR
	.align		4
.L_7515:
        /*0130*/ 	.byte	0x04, 0x36
        /*0132*/ 	.short	(.L_7517 - .L_7516)
.L_7516:
        /*0134*/ 	.word	0x00000008
.L_7517:


//--------------------- .nv.info._ZN43_GLOBAL__N__9ae7fba5_10_SoftMax_cu_9f978f6321softmax_warp_backwardIdddLi3ELb0ELb0EEEvPT0_PKT_S5_iiiPKb --------------------------
	.section	.nv.info._ZN43_GLOBAL__N__9ae7fba5_10_SoftMax_cu_9f978f6321softmax_warp_backwardIdddLi3ELb0ELb0EEEvPT0_PKT_S5_iiiPKb,"",@"SHT_CUDA_INFO"
	.sectionflags	@""
	.align	4


	//----- nvinfo : EIATTR_CUDA_API_VERSION
	.align		4
        /*0000*/ 	.byte	0x04, 0x37
        /*0002*/ 	.short	(.L_7519 - .L_7518)
.L_7518:
        /*0004*/ 	.word	0x00000082


	//----- nvinfo : EIATTR_KPARAM_INFO
	.align		4
.L_7519:
        /*0008*/ 	.byte	0x04, 0x17
        /*000a*/ 	.short	(.L_7521 - .L_7520)
.L_7520:
        /*000c*/ 	.word	0x00000000
        /*0010*/ 	.short	0x0006
        /*0012*/ 	.short	0x0028
        /*0014*/ 	.byte	0x00, 0xf5, 0x21, 0x00


	//----- nvinfo : EIATTR_KPARAM_INFO
	.align		4
.L_7521:
        /*0018*/ 	.byte	0x04, 0x17
        /*001a*/ 	.short	(.L_7523 - .L_7522)
.L_7522:
        /*001c*/ 	.word	0x00000000
        /*0020*/ 	.short	0x0005
        /*0022*/ 	.short	0x0020
        /*0024*/ 	.byte	0x00, 0xf0, 0x11, 0x00


	//----- nvinfo : EIATTR_KPARAM_INFO
	.align		4
.L_7523:
        /*0028*/ 	.byte	0x04, 0x17
        /*002a*/ 	.short	(.L_7525 - .L_7524)
.L_7524:
        /*002c*/ 	.word	0x00000000
        /*0030*/ 	.short	0x0004
        /*0032*/ 	.short	0x001c
        /*0034*/ 	.byte	0x00, 0xf0, 0x11, 0x00


	//----- nvinfo : EIATTR_KPARAM_INFO
	.align		4
.L_7525:
        /*0038*/ 	.byte	0x04, 0x17
        /*003a*/ 	.short	(.L_7527 - .L_7526)
.L_7526:
        /*003c*/ 	.word	0x00000000
        /*0040*/ 	.short	0x0003
        /*0042*/ 	.short	0x0018
        /*0044*/ 	.byte	0x00, 0xf0, 0x11, 0x00


	//----- nvinfo : EIATTR_KPARAM_INFO
	.align		4
.L_7527:
        /*0048*/ 	.byte	0x04, 0x17
        /*004a*/ 	.short	(.L_7529 - .L_7528)
.L_7528:
        /*004c*/ 	.word	0x00000000
        /*0050*/ 	.short	0x0002
        /*0052*/ 	.short	0x0010
        /*0054*/ 	.byte	0x00, 0xf5, 0x21, 0x00


	//----- nvinfo : EIATTR_KPARAM_INFO
	.align		4
.L_7529:
        /*0058*/ 	.byte	0x04, 0x17
        /*005a*/ 	.short	(.L_7531 - .L_7530)
.L_7530:
        /*005c*/ 	.word	0x00000000
        /*0060*/ 	.short	0x0001
        /*0062*/ 	.short	0x0008
        /*0064*/ 	.byte	0x00, 0xf5, 0x21, 0x00


	//----- nvinfo : EIATTR_KPARAM_INFO
	.align		4
.L_7531:
        /*0068*/ 	.byte	0x04, 0x17
        /*006a*/ 	.short	(.L_7533 - .L_7532)
.L_7532:
        /*006c*/ 	.word	0x00000000
        /*0070*/ 	.short	0x0000
        /*0072*/ 	.short	0x0000
        /*0074*/ 	.byte	0x00, 0xf5, 0x21, 0x00


	//----- nvinfo : EIATTR_SPARSE_MMA_MASK
	.align		4
.L_7533:
        /*0078*/ 	.byte	0x03, 0x50
        /*007a*/ 	.short	0x0000


	//----- nvinfo : EIATTR_MAXREG_COUNT
	.align		4
        /*007c*/ 	.byte	0x03, 0x1b
        /*007e*/ 	.short	0x00ff


	//----- nvinfo : EIATTR_MERCURY_ISA_VERSION
	.align		4
        /*0080*/ 	.byte	0x03, 0x5f
        /*0082*/ 	.short	0x0101


	//----- nvinfo : EIATTR_COOP_GROUP_MASK_REGIDS
	.align		4
        /*0084*/ 	.byte	0x04, 0x29
        /*0086*/ 	.short	(.L_7535 - .L_7534)


	//   ....[0]....
.L_7534:
        /*0088*/ 	.word	0xffffffff


	//   ....[1]....
        /*008c*/ 	.word	0xffffffff


	//   ....[2]....
        /*0090*/ 	.word	0xffffffff


	//   ....[3]....
        /*0094*/ 	.word	0xffffffff


	//   ....[4]....
        /*0098*/ 	.word	0xffffffff


	//   ....[5]....
        /*009c*/ 	.word	0xffffffff


	//   ....[6]....
        /*00a0*/ 	.word	0xffffffff


	//   ....[7]....
        /*00a4*/ 	.word	0xffffffff


	//   ....[8]....
        /*00a8*/ 	.word	0xffffffff


	//   ....[9]....
        /*00ac*/ 	.word	0xffffffff


	//   ....[10]....
        /*00b0*/ 	.word	0xffffffff


	//   ....[11]....
        /*00b4*/ 	.word	0xffffffff


	//----- nvinfo : EIATTR_COOP_GROUP_INSTR_OFFSETS
	.align		4
.L_7535:
        /*00b8*/ 	.byte	0x04, 0x28
        /*00ba*/ 	.short	(.L_7537 - .L_7536)


	//   ....[0]....
.L_7536:
        /*00bc*/ 	.word	0x000002d0


	//   ....[1]....
        /*00c0*/ 	.word	0x000002e0


	//   ....[2]....
        /*00c4*/ 	.word	0x00000330


	//   ....[3]....
        /*00c8*/ 	.word	0x00000340


	//   ....[4]....
        /*00cc*/ 	.word	0x00000390


	//   ....[5]....
        /*00d0*/ 	.word	0x000003a0


	//   ....[6]....
        /*00d4*/ 	.word	0x000003f0


	//   ....[7]....
        /*00d8*/ 	.word	0x00000400


	//   ....[8]....
        /*00dc*/ 	.word	0x00000450


	//   ....[9]....
        /*00e0*/ 	.word	0x00000460


	//   ....[10]....
        /*00e4*/ 	.word	0x000004b0


	//   ....[11]....
        /*00e8*/ 	.word	0x000004c0


	//----- nvinfo : EIATTR_VRC_CTA_INIT_COUNT
	.align		4
.L_7537:
        /*00ec*/ 	.byte	0x02, 0x4a
	.zero		1
	.zero		1


	//----- nvinfo : EIATTR_EXIT_INSTR_OFFSETS
	.align		4
        /*00f0*/ 	.byte	0x04, 0x1c
        /*00f2*/ 	.short	(.L_7539 - .L_7538)


	//   ....[0]....
.L_7538:
        /*00f4*/ 	.word	0x00000560


	//   ....[1]....
        /*00f8*/ 	.word	0x000005e0


	//   ....[2]....
        /*00fc*/ 	.word	0x00000660


	//----- nvinfo : EIATTR_CBANK_PARAM_SIZE
	.align		4
.L_7539:
        /*0100*/ 	.byte	0x03, 0x19
        /*0102*/ 	.short	0x0030


	//----- nvinfo : EIATTR_PARAM_CBANK
	.align		4
        /*0104*/ 	.byte	0x04, 0x0a
        /*0106*/ 	.short	(.L_7541 - .L_7540)
	.align		4
.L_7540:
        /*0108*/ 	.word	index@(.nv.constant0._ZN43_GLOBAL__N__9ae7fba5_10_SoftMax_cu_9f978f6321softmax_warp_backwardIdddLi3ELb0ELb0EEEvPT0_PKT_S5_iiiPKb)
        /*010c*/ 	.short	0x0380
        /*010e*/ 	.short	0x0030


	//----- nvinfo : EIATTR_SW_WAR
	.align		4
.L_7541:
        /*0110*/ 	.byte	0x04, 0x36
        /*0112*/ 	.short	(.L_7543 - .L_7542)
.L_7542:
        /*0114*/ 	.word	0x00000008
.L_7543:


//--------------------- .nv.info._ZN43_GLOBAL__N__9ae7fba5_10_SoftMax_cu_9f978f6321softmax_warp_backwardIdddLi2ELb0ELb0EEEvPT0_PKT_S5_iiiPKb --------------------------
	.section	.nv.info._ZN43_GLOBAL__N__9ae7fba5_10_SoftMax_cu_9f978f6321softmax_warp_backwardIdddLi2ELb0ELb0EEEvPT0_PKT_S5_iiiPKb,"",@"SHT_CUDA_INFO"
	.sectionflags	@""
	.align	4


	//----- nvinfo : EIATTR_CUDA_API_VERSION
	.align		4
        /*0000*/ 	.byte	0x04, 0x37
        /*0002*/ 	.short	(.L_7545 - .L_7544)
.L_7544:
        /*0004*/ 	.word	0x00000082


	//----- nvinfo : EIATTR_KPARAM_INFO
	.align		4
.L_7545:
        /*0008*/ 	.byte	0x04, 0x17
        /*000a*/ 	.short	(.L_7547 - .L_7546)
.L_7546:
        /*000c*/ 	.word	0x00000000
        /*0010*/ 	.short	0x0006
        /*0012*/ 	.short	0x0028
        /*0014*/ 	.byte	0x00, 0xf5, 0x21, 0x00


	//----- nvinfo : EIATTR_KPARAM_INFO
	.align		4
.L_7547:
        /*0018*/ 	.byte	0x04, 0x17
        /*001a*/ 	.short	(.L_7549 - .L_7548)
.L_7548:
        /*001c*/ 	.word	0x00000000
        /*0020*/ 	.short	0x0005
        /*0022*/ 	.short	0x0020
        /*0024*/ 	.byte	0x00, 0xf0, 0x11, 0x00


	//----- nvinfo : EIATTR_KPARAM_INFO
	.align		4
.L_7549:
        /*0028*/ 	.byte	0x04, 0x17
        /*002a*/ 	.short	(.L_7551 - .L_7550)
.L_7550:
        /*002c*/ 	.word	0x00000000
        /*0030*/ 	.short	0x0004
        /*0032*/ 	.short	0x001c
        /*0034*/ 	.byte	0x00, 0xf0, 0x11, 0x00


	//----- nvinfo : EIATTR_KPARAM_INFO
	.align		4
.L_7551:
        /*0038*/ 	.byte	0x04, 0x17
        /*003a*/ 	.short	(.L_7553 - .L_7552)
.L_7552:
        /*003c*/ 	.word	0x00000000
        /*0040*/ 	.short	0x0003
        /*0042*/ 	.short	0x0018
        /*0044*/ 	.byte	0x00, 0xf0, 0x11, 0x00


	//----- nvinfo : EIATTR_KPARAM_INFO
	.align		4
.L_7553:
        /*0048*/ 	.byte	0x04, 0x17
        /*004a*/ 	.short	(.L_7555 - .L_7554)
.L_7554:
        /*004c*/ 	.word	0x00000000
        /*0050*/ 	.short	0x0002
        /*0052*/ 	.short	0x0010
        /*0054*/ 	.byte	0x00, 0xf5, 0x21, 0x00


	//----- nvinfo : EIATTR_KPARAM_INFO
	.align		4
.L_7555:
        /*0058*/ 	.byte	0x04, 0x17
        /*005a*/ 	.short	(.L_7557 - .L_7556)
.L_7556:
        /*005c*/ 	.word	0x00000000
        /*0060*/ 	.short	0x0001
        /*0062*/ 	.short	0x0008
        /*0064*/ 	.byte	0x00, 0xf5, 0x21, 0x00


	//----- nvinfo : EIATTR_KPARAM_INFO
	.align		4
.L_7557:
        /*0068*/ 	.byte	0x04, 0x17
        /*006a*/ 	.short	(.L_7559 - .L_7558)
.L_7558:
        /*006c*/ 	.word	0x00000000
        /*0070*/ 	.short	0x0000
        /*0072*/ 	.short	0x0000
        /*0074*/ 	.byte	0x00, 0xf5, 0x21, 0x00


	//----- nvinfo : EIATTR_SPARSE_MMA_MASK
	.align		4
.L_7559:
        /*0078*/ 	.byte	0x03, 0x50
        /*007a*/ 	.short	0x0000


	//----- nvinfo : EIATTR_MAXREG_COUNT
	.align		4
        /*007c*/ 	.byte	0x03, 0x1b
        /*007e*/ 	.short	0x00ff


	//----- nvinfo : EIATTR_MERCURY_ISA_VERSION
	.align		4
        /*0080*/ 	.byte	0x03, 0x5f
        /*0082*/ 	.short	0x0101


	//----- nvinfo : EIATTR_COOP_GROUP_MASK_REGIDS
	.align		4
        /*0084*/ 	.byte	0x04, 0x29
        /*0086*/ 	.short	(.L_7561 - .L_7560)


	//   ....[0]....
.L_7560:
        /*0088*/ 	.word	0xffffffff


	//   ....[1]....
        /*008c*/ 	.word	0xffffffff


	//   ....[2]....
        /*0090*/ 	.word	0xffffffff


	//   ....[3]....
        /*0094*/ 	.word	0xffffffff


	//   ....[4]....
        /*0098*/ 	.word	0xffffffff


	//   ....[5]....
        /*009c*/ 	.word	0xffffffff


	//   ....[6]....
        /*00a0*/ 	.word	0xffffffff


	//   ....[7]....
        /*00a4*/ 	.word	0xffffffff


	//----- nvinfo : EIATTR_COOP_GROUP_INSTR_OFFSETS
	.align		4
.L_7561:
        /*00a8*/ 	.byte	0x04, 0x28
        /*00aa*/ 	.short	(.L_7563 - .L_7562)


	//   ....[0]....
.L_7562:
        /*00ac*/ 	.word	0x000002d0


	//   ....[1]....
        /*00b0*/ 	.word	0x000002e0


	//   ....[2]....
        /*00b4*/ 	.word	0x00000330


	//   ....[3]....
        /*00b8*/ 	.word	0x00000340


	//   ....[4]....
        /*00bc*/ 	.word	0x00000390


	//   ....[5]....
        /*00c0*/ 	.word	0x000003a0


	//   ....[6]....
        /*00c4*/ 	.word	0x000003f0


	//   ....[7]....
        /*00c8*/ 	.word	0x00000400


	//----- nvinfo : EIATTR_VRC_CTA_INIT_COUNT
	.align		4
.L_7563:
        /*00cc*/ 	.byte	0x02, 0x4a
	.zero		1
	.zero		1


	//----- nvinfo : EIATTR_EXIT_INSTR_OFFSETS
	.align		4
        /*00d0*/ 	.byte	0x04, 0x1c
        /*00d2*/ 	.short	(.L_7565 - .L_7564)


	//   ....[0]....
.L_7564:
        /*00d4*/ 	.word	0x000004a0


	//   ....[1]....
        /*00d8*/ 	.word	0x00000520


	//   ....[2]....
        /*00dc*/ 	.word	0x000005a0


	//----- nvinfo : EIATTR_CBANK_PARAM_SIZE
	.align		4
.L_7565:
        /*00e0*/ 	.byte	0x03, 0x19
        /*00e2*/ 	.short	0x0030


	//----- nvinfo : EIATTR_PARAM_CBANK
	.align		4
        /*00e4*/ 	.byte	0x04, 0x0a
        /*00e6*/ 	.short	(.L_7567 - .L_7566)
	.align		4
.L_7566:
        /*00e8*/ 	.word	index@(.nv.constant0._ZN43_GLOBAL__N__9ae7fba5_10_SoftMax_cu_9f978f6321softmax_warp_backwardIdddLi2ELb0ELb0EEEvPT0_PKT_S5_iiiPKb)
        /*00ec*/ 	.short	0x0380
        /*00ee*/ 	.short	0x0030


	//----- nvinfo : EIATTR_SW_WAR
	.align		4
.L_7567:
        /*00f0*/ 	.byte	0x04, 0x36
        /*00f2*/ 	.short	(.L_7569 - .L_7568)
.L_7568:
        /*00f4*/ 	.word	0x00000008
.L_7569:


//--------------------- .nv.info._ZN43_GLOBAL__N__9ae7fba5_10_SoftMax_cu_9f978f6321softmax_warp_backwardIdddLi1ELb0ELb0EEEvPT0_PKT_S5_iiiPKb --------------------------
	.section	.nv.info._ZN43_GLOBAL__N__9ae7fba5_10_SoftMax_cu_9f978f6321softmax_warp_backwardIdddLi1ELb0ELb0EEEvPT0_PKT_S5_iiiPKb,"",@"SHT_CUDA_INFO"
	.sectionflags	@""
	.align	4


	//----- nvinfo : EIATTR_CUDA_API_VERSION
	.align		4
        /*0000*/ 	.byte	0x04, 0x37
        /*0002*/ 	.short	(.L_7571 - .L_7570)
.L_7570:
        /*0004*/ 	.word	0x00000082


	//----- nvinfo : EIATTR_KPARAM_INFO
	.align		4
.L_7571:
        /*0008*/ 	.byte	0x04, 0x17
        /*000a*/ 	.short	(.L_7573 - .L_7572)
.L_7572:
        /*000c*/ 	.word	0x00000000
        /*0010*/ 	.short	0x0006
        /*0012*/ 	.short	0x0028
        /*0014*/ 	.byte	0x00, 0xf5, 0x21, 0x00


	//----- nvinfo : EIATTR_KPARAM_INFO
	.align		4
.L_7573:
        /*0018*/ 	.byte	0x04, 0x17
        /*001a*/ 	.short	(.L_7575 - .L_7574)
.L_7574:
        /*001c*/ 	.word	0x00000000
        /*0020*/ 	.short	0x0005
        /*0022*/ 	.short	0x0020
        /*0024*/ 	.byte	0x00, 0xf0, 0x11, 0x00


	//----- nvinfo : EIATTR_KPARAM_INFO
	.align		4
.L_7575:
        /*0028*/ 	.byte	0x04, 0x17
        /*002a*/ 	.short	(.L_7577 - .L_7576)
.L_7576:
        /*002c*/ 	.word	0x00000000
        /*0030*/ 	.short	0x0004
        /*0032*/ 	.short	0x001c
        /*0034*/ 	.byte	0x00, 0xf0, 0x11, 0x00


	//----- nvinfo : EIATTR_KPARAM_INFO
	.align		4
.L_7577:
        /*0038*/ 	.byte	0x04, 0x17
        /*003a*/ 	.short	(.L_7579 - .L_7578)
.L_7578:
        /*003c*/ 	.word	0x00000000
        /*0040*/ 	.short	0x0003
        /*0042*/ 	.short	0x0018
        /*0044*/ 	.byte	0x00, 0xf0, 0x11, 0x00


	//----- nvinfo : EIATTR_KPARAM_INFO
	.align		4
.L_7579:
        /*0048*/ 	.byte	0x04, 0x17
        /*004a*/ 	.short	(.L_7581 - .L_7580)
.L_7580:
        /*004c*/ 	.word	0x00000000
        /*0050*/ 	.short	0x0002
        /*0052*/ 	.short	0x0010
        /*0054*/ 	.byte	0x00, 0xf5, 0x21, 0x00


	//----- nvinfo : EIATTR_KPARAM_INFO
	.align		4
.L_7581:
        /*0058*/ 	.byte	0x04, 0x17
        /*005a*/ 	.short	(.L_7583 - .L_7582)
.L_7582:
        /*005c*/ 	.word	0x00000000
        /*0060*/ 	.short	0x0001
        /*0062*/ 	.short	0x0008
        /*0064*/ 	.byte	0x00, 0xf5, 0x21, 0x00


	//----- nvinfo : EIATTR_KPARAM_INFO
	.align		4
.L_7583:
        /*0068*/ 	.byte	0x04, 0x17
        /*006a*/ 	.short	(.L_7585 - .L_7584)
.L_7584:
        /*006c*/ 	.word	0x00000000
        /*0070*/ 	.short	0x0000
        /*0072*/ 	.short	0x0000
        /*0074*/ 	.byte	0x00, 0xf5, 0x21, 0x00


	//----- nvinfo : EIATTR_SPARSE_MMA_MASK
	.align		4
.L_7585:
        /*0078*/ 	.byte	0x03, 0x50
        /*007a*/ 	.short	0x0000


	//----- nvinfo : EIATTR_MAXREG_COUNT
	.align		4
        /*007c*/ 	.byte	0x03, 0x1b
        /*007e*/ 	.short	0x00ff


	//----- nvinfo : EIATTR_MERCURY_ISA_VERSION
	.align		4
        /*0080*/ 	.byte	0x03, 0x5f
        /*0082*/ 	.short	0x0101


	//----- nvinfo : EIATTR_COOP_GROUP_MASK_REGIDS
	.align		4
        /*0084*/ 	.byte	0x04, 0x29
        /*0086*/ 	.short	(.L_7587 - .L_7586)


	//   ....[0]....
.L_7586:
        /*0088*/ 	.word	0xffffffff


	//   ....[1]....
        /*008c*/ 	.word	0xffffffff


	//   ....[2]....
        /*0090*/ 	.word	0xffffffff


	//   ....[3]....
        /*0094*/ 	.word	0xffffffff


	//----- nvinfo : EIATTR_COOP_GROUP_INSTR_OFFSETS
	.align		4
.L_7587:
        /*0098*/ 	.byte	0x04, 0x28
        /*009a*/ 	.short	(.L_7589 - .L_7588)


	//   ....[0]....
.L_7588:
        /*009c*/ 	.word	0x000002d0


	//   ....[1]....
        /*00a0*/ 	.word	0x000002e0


	//   ....[2]....
        /*00a4*/ 	.word	0x00000380


	//   ....[3]....
        /*00a8*/ 	.word	0x00000390


	//----- nvinfo : EIATTR_VRC_CTA_INIT_COUNT
	.align		4
.L_7589:
        /*00ac*/ 	.byte	0x02, 0x4a
	.zero		1
	.zero		1


	//----- nvinfo : EIATTR_EXIT_INSTR_OFFSETS
	.align		4
        /*00b0*/ 	.byte	0x04, 0x1c
        /*00b2*/ 	.short	(.L_7591 - .L_7590)


	//   ....[0]....
.L_7590:
        /*00b4*/ 	.word	0x000003e0


	//   ....[1]....
        /*00b8*/ 	.word	0x00000460


	//   ....[2]....
        /*00bc*/ 	.word	0x000004e0


	//----- nvinfo : EIATTR_CBANK_PARAM_SIZE
	.align		4
.L_7591:
        /*00c0*/ 	.byte	0x03, 0x19
        /*00c2*/ 	.short	0x0030


	//----- nvinfo : EIATTR_PARAM_CBANK
	.align		4
        /*00c4*/ 	.byte	0x04, 0x0a
        /*00c6*/ 	.short	(.L_7593 - .L_7592)
	.align		4
.L_7592:
        /*00c8*/ 	.word	index@(.nv.constant0._ZN43_GLOBAL__N__9ae7fba5_10_SoftMax_cu_9f978f6321softmax_warp_backwardIdddLi1ELb0ELb0EEEvPT0_PKT_S5_iiiPKb)
        /*00cc*/ 	.short	0x0380
        /*00ce*/ 	.short	0x0030


	//----- nvinfo : EIATTR_SW_WAR
	.align		4
.L_7593:
        /*00d0*/ 	.byte	0x04, 0x36
        /*00d2*/ 	.short	(.L_7595 - .L_7594)
.L_7594:
        /*00d4*/ 	.word	0x00000008
.L_7595:


//--------------------- .nv.info._ZN43_GLOBAL__N__9ae7fba5_10_SoftMax_cu_9f978f6321softmax_warp_backwardIdddLi0ELb0ELb0EEEvPT0_PKT_S5_iiiPKb --------------------------
	.section	.nv.info._ZN43_GLOBAL__N__9ae7fba5_10_SoftMax_cu_9f978f6321softmax_warp_backwardIdddLi0ELb0ELb0EEEvPT0_PKT_S5_iiiPKb,"",@"SHT_CUDA_INFO"
	.sectionflags	@""
	.align	4


	//----- nvinfo : EIATTR_CUDA_API_VERSION
	.align		4
        /*0000*/ 	.byte	0x04, 0x37
        /*0002*/ 	.short	(.L_7597 - .L_7596)
.L_7596:
        /*0004*/ 	.word	0x00000082


	//----- nvinfo : EIATTR_KPARAM_INFO
	.align		4
.L_7597:
        /*0008*/ 	.byte	0x04, 0x17
        /*000a*/ 	.short	(.L_7599 - .L_7598)
.L_7598:
        /*000c*/ 	.word	0x00000000
        /*0010*/ 	.short	0x0006
        /*0012*/ 	.short	0x0028
        /*0014*/ 	.byte	0x00, 0xf5, 0x21, 0x00


	//----- nvinfo : EIATTR_KPARAM_INFO
	.align		4
.L_7599:
        /*0018*/ 	.byte	0x04, 0x17
        /*001a*/ 	.short	(.L_7601 - .L_7600)
.L_7600:
        /*001c*/ 	.word	0x00000000
        /*0020*/ 	.short	0x0005
        /*0022*/ 	.short	0x0020
        /*0024*/ 	.byte	0x00, 0xf0, 0x11, 0x00


	//----- nvinfo : EIATTR_KPARAM_INFO
	.align		4
.L_7601:
        /*0028*/ 	.byte	0x04, 0x17
        /*002a*/ 	.short	(.L_7603 - .L_7602)
.L_7602:
        /*002c*/ 	.word	0x00000000
        /*0030*/ 	.short	0x0004
        /*0032*/ 	.short	0x001c
        /*0034*/ 	.byte	0x00, 0xf0, 0x11, 0x00


	//----- nvinfo : EIATTR_KPARAM_INFO
	.align		4
.L_7603:
        /*0038*/ 	.byte	0x04, 0x17
        /*003a*/ 	.short	(.L_7605 - .L_7604)
.L_7604:
        /*003c*/ 	.word	0x00000000
        /*0040*/ 	.short	0x0003
        /*0042*/ 	.short	0x0018
        /*0044*/ 	.byte	0x00, 0xf0, 0x11, 0x00


	//----- nvinfo : EIATTR_KPARAM_INFO
	.align		4
.L_7605:
        /*0048*/ 	.byte	0x04, 0x17
        /*004a*/ 	.short	(.L_7607 - .L_7606)
.L_7606:
        /*004c*/ 	.word	0x00000000
        /*0050*/ 	.short	0x0002
        /*0052*/ 	.short	0x0010
        /*0054*/ 	.byte	0x00, 0xf5, 0x21, 0x00


	//----- nvinfo : EIATTR_KPARAM_INFO
	.align		4
.L_7607:
        /*0058*/ 	.byte	0x04, 0x17
        /*005a*/ 	.short	(.L_7609 - .L_7608)
.L_7608:
        /*005c*/ 	.word	0x00000000
        /*0060*/ 	.short	0x0001
        /*0062*/ 	.short	0x0008
        /*0064*/ 	.byte	0x00, 0xf5, 0x21, 0x00


	//----- nvinfo : EIATTR_KPARAM_INFO
	.align		4
.L_7609:
        /*0068*/ 	.byte	0x04, 0x17
        /*006a*/ 	.short	(.L_7611 - .L_7610)
.L_7610:
        /*006c*/ 	.word	0x00000000
        /*0070*/ 	.short	0x0000
        /*0072*/ 	.short	0x0000
        /*0074*/ 	.byte	0x00, 0xf5, 0x21, 0x00


	//----- nvinfo : EIATTR_SPARSE_MMA_MASK
	.align		4
.L_7611:
        /*0078*/ 	.byte	0x03, 0x50
        /*007a*/ 	.short	0x0000


	//----- nvinfo : EIATTR_MAXREG_COUNT
	.align		4
        /*007c*/ 	.byte	0x03, 0x1b
        /*007e*/ 	.short	0x00ff


	//----- nvinfo : EIATTR_MERCURY_ISA_VERSION
	.align		4
        /*0080*/ 	.byte	0x03, 0x5f
        /*0082*/ 	.short	0x0101


	//----- nvinfo : EIATTR_VRC_CTA_INIT_COUNT
	.align		4
        /*0084*/ 	.byte	0x02, 0x4a
	.zero		1
	.zero		1


	//----- nvinfo : EIATTR_EXIT_INSTR_OFFSETS
	.align		4
        /*0088*/ 	.byte	0x04, 0x1c
        /*008a*/ 	.short	(.L_7613 - .L_7612)


	//   ....[0]....
.L_7612:
        /*008c*/ 	.word	0x000002b0


	//   ....[1]....
        /*0090*/ 	.word	0x00000360


	//   ....[2]....
        /*0094*/ 	.word	0x000003f0


	//----- nvinfo : EIATTR_CBANK_PARAM_SIZE
	.align		4
.L_7613:
        /*0098*/ 	.byte	0x03, 0x19
        /*009a*/ 	.short	0x0030


	//----- nvinfo : EIATTR_PARAM_CBANK
	.align		4
        /*009c*/ 	.byte	0x04, 0x0a
        /*009e*/ 	.short	(.L_7615 - .L_7614)
	.align		4
.L_7614:
        /*00a0*/ 	.word	index@(.nv.constant0._ZN43_GLOBAL__N__9ae7fba5_10_SoftMax_cu_9f978f6321softmax_warp_backwardIdddLi0ELb0ELb0EEEvPT0_PKT_S5_iiiPKb)
        /*00a4*/ 	.short	0x0380
        /*00a6*/ 	.short	0x0030


	//----- nvinfo : EIATTR_SW_WAR
	.align		4
.L_7615:
        /*00a8*/ 	.byte	0x04, 0x36
        /*00aa*/ 	.short	(.L_7617 - .L_7616)
.L_7616:
        /*00ac*/ 	.word	0x00000008
.L_7617:


//--------------------- .nv.info._ZN43_GLOBAL__N__9ae7fba5_10_SoftMax_cu_9f978f6320softmax_warp_forwardIN3c108BFloat16EffLi11ELb0ELb0EEEvPT0_PKT_iiiPKbib --------------------------
	.section	.nv.info._ZN43_GLOBAL__N__9ae7fba5_10_SoftMax_cu_9f978f6320softmax_warp_forwardIN3c108BFloat16EffLi11ELb0ELb0EEEvPT0_PKT_iiiPKbib,"",@"SHT_CUDA_INFO"
	.sectionflags	@""
	.align	4


	//----- nvinfo : EIATTR_CUDA_API_VERSION
	.align		4
        /*0000*/ 	.byte	0x04, 0x37
        /*0002*/ 	.short	(.L_7619 - .L_7618)
.L_7618:
        /*0004*/ 	.word	0x00000082


	//----- nvinfo : EIATTR_KPARAM_INFO
	.align		4
.L_7619:
        /*0008*/ 	.byte	0x04, 0x17
        /*000a*/ 	.short	(.L_7621 - .L_7620)
.L_7620:
        /*000c*/ 	.word	0x00000000
        /*0010*/ 	.short	0x0007
        /*0012*/ 	.short	0x002c
        /*0014*/ 	.byte	0x00, 0xf0, 0x05, 0x00


	//----- nvinfo : EIATTR_KPARAM_INFO
	.align		4
.L_7621:
        /*0018*/ 	.byte	0x04, 0x17
        /*001a*/ 	.short	(.L_7623 - .L_7622)
.L_7622:
        /*001c*/ 	.word	0x00000000
        /*0020*/ 	.short	0x0006
        /*0022*/ 	.short	0x0028
        /*0024*/ 	.byte	0x00, 0xf0, 0x11, 0x00


	//----- nvinfo : EIATTR_KPARAM_INFO
	.align		4
.L_7623:
        /*0028*/ 	.byte	0x04, 0x17
        /*002a*/ 	.short	(.L_7625 - .L_7624)
.L_7624:
        /*002c*/ 	.word	0x00000000
        /*0030*/ 	.short	0x0005
        /*0032*/ 	.short	0x0020
        /*0034*/ 	.byte	0x00, 0xf5, 0x21, 0x00


	//----- nvinfo : EIATTR_KPARAM_INFO
	.align		4
.L_7625:
        /*0038*/ 	.byte	0x04, 0x17
        /*003a*/ 	.short	(.L_7627 - .L_7626)
.L_7626:
        /*003c*/ 	.word	0x00000000
        /*0040*/ 	.short	0x0004
        /*0042*/ 	.short	0x0018
        /*0044*/ 	.byte	0x00, 0xf0, 0x11, 0x00


	//----- nvinfo : EIATTR_KPARAM_INFO
	.align		4
.L_7627:
        /*0048*/ 	.byte	0x04, 0x17
        /*004a*/ 	.short	(.L_7629 - .L_7628)
.L_7628:
        /*004c*/ 	.word	0x00000000
        /*0050*/ 	.short	0x0003
        /*0052*/ 	.short	0x0014
        /*0054*/ 	.byte	0x00, 0xf0, 0x11, 0x00


	//----- nvinfo : EIATTR_KPARAM_INFO
	.align		4
.L_7629:
        /*0058*/ 	.byte	0x04, 0x17
        /*005a*/ 	.short	(.L_7631 - .L_7630)
.L_7630:
        /*005c*/ 	.word	0x00000000
        /*0060*/ 	.short	0x0002
        /*0062*/ 	.short	0x0010
        /*0064*/ 	.byte	0x00, 0xf0, 0x11, 0x00


	//----- nvinfo : EIATTR_KPARAM_INFO
	.align		4
.L_7631:
        /*0068*/ 	.byte	0x04, 0x17
        /*006a*/ 	.short	(.L_7633 - .L_7632)
.L_7632:
        /*006c*/ 	.word	0x00000000
        /*0070*/ 	.short	0x0001
        /*0072*/ 	.short	0x0008
        /*0074*/ 	.byte	0x00, 0xf5, 0x21, 0x00


	//----- nvinfo : EIATTR_KPARAM_INFO
	.align		4
.L_7633:
        /*0078*/ 	.byte	0x04, 0x17
        /*007a*/ 	.short	(.L_7635 - .L_7634)
.L_7634:
        /*007c*/ 	.word	0x00000000
        /*0080*/ 	.short	0x0000
        /*0082*/ 	.short	0x0000
        /*0084*/ 	.byte	0x00, 0xf5, 0x21, 0x00


	//----- nvinfo : EIATTR_SPARSE_MMA_MASK
	.align		4
.L_7635:
        /*0088*/ 	.byte	0x03, 0x50
        /*008a*/ 	.short	0x0000


	//----- nvinfo : EIATTR_MAXREG_COUNT
	.align		4
        /*008c*/ 	.byte	0x03, 0x1b
        /*008e*/ 	.short	0x00ff


	//----- nvinfo : EIATTR_MERCURY_ISA_VERSION
	.align		4
        /*0090*/ 	.byte	0x03, 0x5f
        /*0092*/ 	.short	0x0101


	//----- nvinfo : EIATTR_COOP_GROUP_MASK_REGIDS
	.align		4
        /*0094*/ 	.byte	0x04, 0x29
        /*0096*/ 	.short	(.L_7637 - .L_7636)


	//   ....[0]....
.L_7636:
        /*0098*/ 	.word	0xffffffff


	//   ....[1]....
        /*009c*/ 	.word	0xffffffff


	//   ....[2]....
        /*00a0*/ 	.word	0xffffffff


	//   ....[3]....
        /*00a4*/ 	.word	0xffffffff


	//   ....[4]....
        /*00a8*/ 	.word	0xffffffff


	//   ....[5]....
        /*00ac*/ 	.word	0xffffffff


	//   ....[6]....
        /*00b0*/ 	.word	0xffffffff


	//   ....[7]....
        /*00b4*/ 	.word	0xffffffff


	//   ....[8]....
        /*00b8*/ 	.word	0xffffffff


	//   ....[9]....
        /*00bc*/ 	.word	0xffffffff


	//----- nvinfo : EIATTR_COOP_GROUP_INSTR_OFFSETS
	.align		4
.L_7637:
        /*00c0*/ 	.byte	0x04, 0x28
        /*00c2*/ 	.short	(.L_7639 - .L_7638)


	//   ....[0]....
.L_7638:
        /*00c4*/ 	.word	0x00002050


	//   ....[1]....
        /*00c8*/ 	.word	0x00002080


	//   ....[2]....
        /*00cc*/ 	.word	0x000020b0


	//   ....[3]....
        /*00d0*/ 	.word	0x000020e0


	//   ....[4]....
        /*00d4*/ 	.word	0x00002110


	//   ....[5]....
        /*00d8*/ 	.word	0x00003140


	//   ....[6]....
        /*00dc*/ 	.word	0x00003160


	//   ....[7]....
        /*00e0*/ 	.word	0x00003180


	//   ....[8]....
        /*00e4*/ 	.word	0x000031a0


	//   ....[9]....
        /*00e8*/ 	.word	0x000031c0


	//----- nvinfo : EIATTR_VRC_CTA_INIT_COUNT
	.align		4
.L_7639:
        /*00ec*/ 	.byte	0x02, 0x4a
	.zero		1
	.zero		1


	//----- nvinfo : EIATTR_EXIT_INSTR_OFFSETS
	.align		4
        /*00f0*/ 	.byte	0x04, 0x1c
        /*00f2*/ 	.short	(.L_7641 - .L_7640)


	//   ....[0]....
.L_7640:
        /*00f4*/ 	.word	0x000031e0


	//   ....[1]....
        /*00f8*/ 	.word	0x00003200


	//   ....[2]....
        /*00fc*/ 	.word	0x00003290


	//   ....[3]....
        /*0100*/ 	.word	0x000032f0


	//   ....[4]....
        /*0104*/ 	.word	0x00003350


	//   ....[5]....
        /*0108*/ 	.word	0x000033b0


	//   ....[6]....
        /*010c*/ 	.word	0x00003410


	//   ....[7]....
        /*0110*/ 	.word	0x00003470


	//   ....[8]....
        /*0114*/ 	.word	0x000034d0


	//   ....[9]....
        /*0118*/ 	.word	0x00003530


	//   ....[10]....
        /*011c*/ 	.word	0x00003590


	//   ....[11]....
        /*0120*/ 	.word	0x000035f0


	//   ....[12]....
        /*0124*/ 	.word	0x00003650


	//   ....[13]....
        /*0128*/ 	.word	0x000036b0


	//   ....[14]....
        /*012c*/ 	.word	0x00003710


	//   ....[15]....
        /*0130*/ 	.word	0x00003770


	//   ....[16]....
        /*0134*/ 	.word	0x000037d0


	//   ....[17]....
        /*0138*/ 	.word	0x00003830


	//   ....[18]....
        /*013c*/ 	.word	0x00003890


	//   ....[19]....
        /*0140*/ 	.word	0x000038f0


	//   ....[20]....
        /*0144*/ 	.word	0x00003950


	//   ....[21]....
        /*0148*/ 	.word	0x000039b0


	//   ....[22]....
        /*014c*/ 	.word	0x00003a10


	//   ....[23]....
        /*0150*/ 	.word	0x00003a70


	//   ....[24]....
        /*0154*/ 	.word	0x00003ad0


	//   ....[25]....
        /*0158*/ 	.word	0x00003b30


	//   ....[26]....
        /*015c*/ 	.word	0x00003b90


	//   ....[27]....
        /*0160*/ 	.word	0x00003be0


	//   ....[28]....
        /*0164*/ 	.word	0x00003c30


	//   ....[29]....
        /*0168*/ 	.word	0x00003c80


	//   ....[30]....
        /*016c*/ 	.word	0x00003cd0


	//   ....[31]....
        /*0170*/ 	.word	0x00003d20


	//   ....[32]....
        /*0174*/ 	.word	0x00003da0


	//   ....[33]....
        /*0178*/ 	.word	0x00003e10


	//   ....[34]....
        /*017c*/ 	.word	0x00003e80


	//   ....[35]....
        /*0180*/ 	.word	0x00003ef0


	//   ....[36]....
        /*0184*/ 	.word	0x00003f60


	//   ....[37]....
        /*0188*/ 	.word	0x00003fd0


	//   ....[38]....
        /*018c*/ 	.word	0x00004040


	//   ....[39]....
        /*0190*/ 	.word	0x000040b0


	//   ....[40]....
        /*0194*/ 	.word	0x00004120


	//   ....[41]....
        /*0198*/ 	.word	0x00004190


	//   ....[42]....
        /*019c*/ 	.word	0x00004200


	//   ....[43]....
        /*01a0*/ 	.word	0x00004270


	//   ....[44]....
        /*01a4*/ 	.word	0x000042d0


	//   ....[45]....
        /*01a8*/ 	.word	0x00004330


	//   ....[46]....
        /*01ac*/ 	.word	0x00004390


	//   ....[47]....
        /*01b0*/ 	.word	0x000043f0


	//   ....[48]....
        /*01b4*/ 	.word	0x00004450


	//   ....[49]....
        /*01b8*/ 	.word	0x000044b0


	//   ....[50]....
        /*01bc*/ 	.word	0x00004510


	//   ....[51]....
        /*01c0*/ 	.word	0x00004570


	//   ....[52]....
        /*01c4*/ 	.word	0x000045d0


	//   ....[53]....
        /*01c8*/ 	.word	0x00004630


	//   ....[54]....
        /*01cc*/ 	.word	0x00004690


	//   ....[55]....
        /*01d0*/ 	.word	0x000046f0


	//   ....[56]....
        /*01d4*/ 	.word	0x00004750


	//   ....[57]....
        /*01d8*/ 	.word	0x000047b0


	//   ....[58]....
        /*01dc*/ 	.word	0x00004810


	//   ....[59]....
        /*01e0*/ 	.word	0x00004870


	//   ....[60]....
        /*01e4*/ 	.word	0x000048d0


	//   ....[61]....
        /*01e8*/ 	.word	0x00004930


	//   ....[62]....
        /*01ec*/ 	.word	0x00004990


	//   ....[63]....
        /*01f0*/ 	.word	0x000049f0


	//   ....[64]....
        /*01f4*/ 	.word	0x00004a50


	//   ....[65]....
        /*01f8*/ 	.word	0x00004aa0


	//----- nvinfo : EIATTR_CBANK_PARAM_SIZE
	.align		4
.L_7641:
        /*01fc*/ 	.byte	0x03, 0x19
        /*01fe*/ 	.short	0x002d


	//----- nvinfo : EIATTR_PARAM_CBANK
	.align		4
        /*0200*/ 	.byte	0x04, 0x0a
        /*0202*/ 	.short	(.L_7643 - .L_7642)
	.align		4
.L_7642:
        /*0204*/ 	.word	index@(.nv.constant0._ZN43_GLOBAL__N__9ae7fba5_10_SoftMax_cu_9f978f6320softmax_warp_forwardIN3c108BFloat16EffLi11ELb0ELb0EEEvPT0_PKT_iiiPKbib)
        /*0208*/ 	.short	0x0380
        /*020a*/ 	.short	0x002d


	//----- nvinfo : EIATTR_SW_WAR
	.align		4
.L_7643:
        /*020c*/ 	.byte	0x04, 0x36
        /*020e*/ 	.short	(.L_7645 - .L_7644)
.L_7644:
        /*0210*/ 	.word	0x00000008
.L_7645:


//--------------------- .nv.info._ZN43_GLOBAL__N__9ae7fba5_10_SoftMax_cu_9f978f6320softmax_warp_forwardIN3c108BFloat16EffLi10ELb0ELb0EEEvPT0_PKT_iiiPKbib --------------------------
	.section	.nv.info._ZN43_GLOBAL__N__9ae7fba5_10_SoftMax_cu_9f978f6320softmax_warp_forwardIN3c108BFloat16EffLi10ELb0ELb0EEEvPT0_PKT_iiiPKbib,"",@"SHT_CUDA_INFO"
	.sectionflags	@""
	.align	4


	//----- nvinfo : EIATTR_CUDA_API_VERSION
	.align		4
        /*0000*/ 	.byte	0x04, 0x37
        /*0002*/ 	.short	(.L_7647 - .L_7646)
.L_7646:
        /*0004*/ 	.word	0x00000082


	//----- nvinfo : EIATTR_KPARAM_INFO
	.align		4
.L_7647:
        /*0008*/ 	.byte	0x04, 0x17
        /*000a*/ 	.short	(.L_7649 - .L_7648)
.L_7648:
        /*000c*/ 	.word	0x00000000
        /*0010*/ 	.short	0x0007
        /*0012*/ 	.short	0x002c
        /*0014*/ 	.byte	0x00, 0xf0, 0x05, 0x00


	//----- nvinfo : EIATTR_KPARAM_INFO
	.align		4
.L_7649:
        /*0018*/ 	.byte	0x04, 0x17
        /*001a*/ 	.short	(.L_7651 - .L_7650)
.L_7650:
        /*001c*/ 	.word	0x00000000
        /*0020*/ 	.short	0x0006
        /*0022*/ 	.short	0x0028
        /*0024*/ 	.byte	0x00, 0xf0, 0x11, 0x00


	//----- nvinfo : EIATTR_KPARAM_INFO
	.align		4
.L_7651:
        /*0028*/ 	.byte	0x04, 0x17
        /*002a*/ 	.short	(.L_7653 - .L_7652)
.L_7652:
        /*002c*/ 	.word	0x00000000
        /*0030*/ 	.short	0x0005
        /*0032*/ 	.short	0x0020
        /*0034*/ 	.byte	0x00, 0xf5, 0x21, 0x00


	//----- nvinfo : EIATTR_KPARAM_INFO
	.align		4
.L_7653:
        /*0038*/ 	.byte	0x04, 0x17
        /*003a*/ 	.short	(.L_7655 - .L_7654)
.L_7654:
        /*003c*/ 	.word	0x00000000
        /*0040*/ 	.short	0x0004
        /*0042*/ 	.short	0x0018
        /*0044*/ 	.byte	0x00, 0xf0, 0x11, 0x00


	//----- nvinfo : EIATTR_KPARAM_INFO
	.align		4
.L_7655:
        /*0048*/ 	.byte	0x04, 0x17
        /*004a*/ 	.short	(.L_7657 - .L_7656)
.L_7656:
        /*004c*/ 	.word	0x00000000
        /*0050*/ 	.short	0x0003
        /*0052*/ 	.short	0x0014
        /*0054*/ 	.byte	0x00, 0xf0, 0x11, 0x00


	//----- nvinfo : EIATTR_KPARAM_INFO
	.align		4
.L_7657:
        /*0058*/ 	.byte	0x04, 0x17
        /*005a*/ 	.short	(.L_7659 - .L_7658)
.L_7658:
        /*005c*/ 	.word	0x00000000
        /*0060*/ 	.short	0x0002
        /*0062*/ 	.short	0x0010
        /*0064*/ 	.byte	0x00, 0xf0, 0x11, 0x00


	//----- nvinfo : EIATTR_KPARAM_INFO
	.align		4
.L_7659:
        /*0068*/ 	.byte	0x04, 0x17
        /*006a*/ 	.short	(.L_7661 - .L_7660)
.L_7660:
        /*006c*/ 	.word	0x00000000
        /*0070*/ 	.short	0x0001
        /*0072*/ 	.short	0x0008
        /*0074*/ 	.byte	0x00, 0xf5, 0x21, 0x00


	//----- nvinfo : EIATTR_KPARAM_INFO
	.align		4
.L_7661:
        /*0078*/ 	.byte	0x04, 0x17
        /*007a*/ 	.short	(.L_7663 - .L_7662)
.L_7662:
        /*007c*/ 	.word	0x00000000
        /*0080*/ 	.short	0x0000
        /*0082*/ 	.short	0x0000
        /*0084*/ 	.byte	0x00, 0xf5, 0x21, 0x00


	//----- nvinfo : EIATTR_SPARSE_MMA_MASK
	.align		4
.L_7663:
        /*0088*/ 	.byte	0x03, 0x50
        /*008a*/ 	.short	0x0000


	//----- nvinfo : EIATTR_MAXREG_COUNT
	.align		4
        /*008c*/ 	.byte	0x03, 0x1b
        /*008e*/ 	.short	0x00ff


	//----- nvinfo : EIATTR_MERCURY_ISA_VERSION
	.align		4
        /*0090*/ 	.byte	0x03, 0x5f
        /*0092*/ 	.short	0x0101


	//----- nvinfo : EIATTR_COOP_GROUP_MASK_REGIDS
	.align		4
        /*0094*/ 	.byte	0x04, 0x29
        /*0096*/ 	.short	(.L_7665 - .L_7664)


	//   ....[0]....
.L_7664:
        /*0098*/ 	.word	0xffffffff


	//   ....[1]....
        /*009c*/ 	.word	0xffffffff


	//   ....[2]....
        /*00a0*/ 	.word	0xffffffff


	//   ....[3]....
        /*00a4*/ 	.word	0xffffffff


	//   ....[4]....
        /*00a8*/ 	.word	0xffffffff


	//   ....[5]....
        /*00ac*/ 	.word	0xffffffff


	//   ....[6]....
        /*00b0*/ 	.word	0xffffffff


	//   ....[7]....
        /*00b4*/ 	.word	0xffffffff


	//   ....[8]....
        /*00b8*/ 	.word	0xffffffff


	//   ....[9]....
        /*00bc*/ 	.word	0xffffffff


	//----- nvinfo : EIATTR_COOP_GROUP_INSTR_OFFSETS
	.align		4
.L_7665:
        /*00c0*/ 	.byte	0x04, 0x28
        /*00c2*/ 	.short	(.L_7667 - .L_7666)


	//   ....[0]....
.L_7666:
        /*00c4*/ 	.word	0x000010b0


	//   ....[1]....
        /*00c8*/ 	.word	0x000010e0


	//   ....[2]....
        /*00cc*/ 	.word	0x00001110


	//   ....[3]....
        /*00d0*/ 	.word	0x00001140


	//   ....[4]....
        /*00d4*/ 	.word	0x00001170


	//   ....[5]....
        /*00d8*/ 	.word	0x000019a0


	//   ....[6]....
        /*00dc*/ 	.word	0x000019c0


	//   ....[7]....
        /*00e0*/ 	.word	0x000019e0


	//   ....[8]....
        /*00e4*/ 	.word	0x00001a00


	//   ....[9]....
        /*00e8*/ 	.word	0x00001a20


	//----- nvinfo : EIATTR_VRC_CTA_INIT_COUNT
	.align		4
.L_7667:
        /*00ec*/ 	.byte	0x02, 0x4a
	.zero		1
	.zero		1


	//----- nvinfo : EIATTR_EXIT_INSTR_OFFSETS
	.align		4
        /*00f0*/ 	.byte	0x04, 0x1c
        /*00f2*/ 	.short	(.L_7669 - .L_7668)


	//   ....[0]....
.L_7668:
        /*00f4*/ 	.word	0x00001a40


	//   ....[1]....
        /*00f8*/ 	.word	0x00001a60


	//   ....[2]....
        /*00fc*/ 	.word	0x00001af0


	//   ....[3]....
        /*0100*/ 	.word	0x00001b50


	//   ....[4]....
        /*0104*/ 	.word	0x00001bb0


	//   ....[5]....
        /*0108*/ 	.word	0x00001c10


	//   ....[6]....
        /*010c*/ 	.word	0x00001c70


	//   ....[7]....
        /*0110*/ 	.word	0x00001cd0


	//   ....[8]....
        /*0114*/ 	.word	0x00001d30


	//   ....[9]....
        /*0118*/ 	.word	0x00001d90


	//   ....[10]....
        /*011c*/ 	.word	0x00001df0


	//   ....[11]....
        /*0120*/ 	.word	0x00001e50


	//   ....[12]....
        /*0124*/ 	.word	0x00001eb0


	//   ....[13]....
        /*0128*/ 	.word	0x00001f10


	//   ....[14]....
        /*012c*/ 	.word	0x00001f60


	//   ....[15]....
        /*0130*/ 	.word	0x00001fb0


	//   ....[16]....
        /*0134*/ 	.word	0x00002000


	//   ....[17]....
        /*0138*/ 	.word	0x00002050


	//   ....[18]....
        /*013c*/ 	.word	0x000020a0


	//   ....[19]....
        /*0140*/ 	.word	0x00002120


	//   ....[20]....
        /*0144*/ 	.word	0x00002190


	//   ....[21]....
        /*0148*/ 	.word	0x00002200


	//   ....[22]....
        /*014c*/ 	.word	0x00002270


	//   ....[23]....
        /*0150*/ 	.word	0x000022e0


	//   ....[24]....
        /*0154*/ 	.word	0x00002350


	//   ....[25]....
        /*0158*/ 	.word	0x000023b0


	//   ....[26]....
        /*015c*/ 	.word	0x00002410


	//   ....[27]....
        /*0160*/ 	.word	0x00002470


	//   ....[28]....
        /*0164*/ 	.word	0x000024d0


	//   ....[29]....
        /*0168*/ 	.word	0x00002530


	//   ....[30]....
        /*016c*/ 	.word	0x00002590


	//   ....[31]....
        /*0170*/ 	.word	0x000025f0


	//   ....[32]....
        /*0174*/ 	.word	0x00002650


	//   ....[33]....
        /*0178*/ 	.word	0x000026a0


	//----- nvinfo : EIATTR_CBANK_PARAM_SIZE
	.align		4
.L_7669:
        /*017c*/ 	.byte	0x03, 0x19
        /*017e*/ 	.short	0x002d


	//----- nvinfo : EIATTR_PARAM_CBANK
	.align		4
        /*0180*/ 	.byte	0x04, 0x0a
        /*0182*/ 	.short	(.L_7671 - .L_7670)
	.align		4
.L_7670:
        /*0184*/ 	.word	index@(.nv.constant0._ZN43_GLOBAL__N__9ae7fba5_10_SoftMax_cu_9f978f6320softmax_warp_forwardIN3c108BFloat16EffLi10ELb0ELb0EEEvPT0_PKT_iiiPKbib)
        /*0188*/ 	.short	0x0380
        /*018a*/ 	.short	0x002d


	//----- nvinfo : EIATTR_SW_WAR
	.align		4
.L_7671:
        /*018c*/ 	.byte	0x04, 0x36
        /*018e*/ 	.short	(.L_7673 - .L_7672)
.L_7672:
        /*0190*/ 	.word	0x00000008
.L_7673:


//--------------------- .nv.info._ZN43_GLOBAL__N__9ae7fba5_10_SoftMax_cu_9f978f6320softmax_warp_forwardIN3c108BFloat16EffLi9ELb0ELb0EEEvPT0_PKT_iiiPKbib --------------------------
	.section	.nv.info._ZN43_GLOBAL__N__9ae7fba5_10_SoftMax_cu_9f978f6320softmax_warp_forwardIN3c108BFloat16EffLi9ELb0ELb0EEEvPT0_PKT_iiiPKbib,"",@"SHT_CUDA_INFO"
	.sectionflags	@""
	.align	4


	//----- nvinfo : EIATTR_CUDA_API_VERSION
	.align		4
        /*0000*/ 	.byte	0x04, 0x37
        /*0002*/ 	.short	(.L_7675 - .L_7674)
.L_7674:
        /*0004*/ 	.word	0x00000082


	//----- nvinfo : EIATTR_KPARAM_INFO
	.align		4
.L_7675:
        /*0008*/ 	.byte	0x04, 0x17
        /*000a*/ 	.short	(.L_7677 - .L_7676)
.L_7676:
        /*000c*/ 	.word	0x00000000
        /*0010*/ 	.short	0x0007
        /*0012*/ 	.short	0x002c
        /*0014*/ 	.byte	0x00, 0xf0, 0x05, 0x00


	//----- nvinfo : EIATTR_KPARAM_INFO
	.align		4
.L_7677:
        /*0018*/ 	.byte	0x04, 0x17
        /*001a*/ 	.short	(.L_7679 - .L_7678)
.L_7678:
        /*001c*/ 	.word	0x00000000
        /*0020*/ 	.short	0x0006
        /*0022*/ 	.short	0x0028
        /*0024*/ 	.byte	0x00, 0xf0, 0x11, 0x00


	//----- nvinfo : EIATTR_KPARAM_INFO
	.align		4
.L_7679:
        /*0028*/ 	.byte	0x04, 0x17
        /*002a*/ 	.short	(.L_7681 - .L_7680)
.L_7680:
        /*002c*/ 	.word	0x00000000
        /*0030*/ 	.short	0x0005
        /*0032*/ 	.short	0x0020
        /*0034*/ 	.byte	0x00, 0xf5, 0x21, 0x00


	//----- nvinfo : EIATTR_KPARAM_INFO
	.align		4
.L_7681:
        /*0038*/ 	.byte	0x04, 0x17
        /*003a*/ 	.short	(.L_7683 - .L_7682)
.L_7682:
        /*003c*/ 	.word	0x00000000
        /*0040*/ 	.short	0x0004
        /*0042*/ 	.short	0x0018
        /*0044*/ 	.byte	0x00, 0xf0, 0x11, 0x00


	//----- nvinfo : EIATTR_KPARAM_INFO
	.align		4
.L_7683:
        /*0048*/ 	.byte	0x04, 0x17
        /*004a*/ 	.short	(.L_7685 - .L_7684)
.L_7684:
        /*004c*/ 	.word	0x00000000
        /*0050*/ 	.short	0x0003
        /*0052*/ 	.short	0x0014
        /*0054*/ 	.byte	0x00, 0xf0, 0x11, 0x00


	//----- nvinfo : EIATTR_KPARAM_INFO
	.align		4
.L_7685:
        /*0058*/ 	.byte	0x04, 0x17
        /*005a*/ 	.short	(.L_7687 - .L_7686)
.L_7686:
        /*005c*/ 	.word	0x00000000
        /*0060*/ 	.short	0x0002
        /*0062*/ 	.short	0x0010
        /*0064*/ 	.byte	0x00, 0xf0, 0x11, 0x00


	//----- nvinfo : EIATTR_KPARAM_INFO
	.align		4
.L_7687:
        /*0068*/ 	.byte	0x04, 0x17
        /*006a*/ 	.short	(.L_7689 - .L_7688)
.L_7688:
        /*006c*/ 	.word	0x00000000
        /*0070*/ 	.short	0x0001
        /*0072*/ 	.short	0x0008
        /*0074*/ 	.byte	0x00, 0xf5, 0x21, 0x00


	//----- nvinfo : EIATTR_KPARAM_INFO
	.align		4
.L_7689:
        /*0078*/ 	.byte	0x04, 0x17
        /*007a*/ 	.short	(.L_7691 - .L_7690)
.L_7690:
        /*007c*/ 	.word	0x00000000
        /*0080*/ 	.short	0x0000
        /*0082*/ 	.short	0x0000
        /*0084*/ 	.byte	0x00, 0xf5, 0x21, 0x00


	//----- nvinfo : EIATTR_SPARSE_MMA_MASK
	.align		4
.L_7691:
        /*0088*/ 	.byte	0x03, 0x50
        /*008a*/ 	.short	0x0000


	//----- nvinfo : EIATTR_MAXREG_COUNT
	.align		4
        /*008c*/ 	.byte	0x03, 0x1b
        /*008e*/ 	.short	0x00ff


	//----- nvinfo : EIATTR_MERCURY_ISA_VERSION
	.align		4
        /*0090*/ 	.byte	0x03, 0x5f
        /*0092*/ 	.short	0x0101


	//----- nvinfo : EIATTR_COOP_GROUP_MASK_REGIDS
	.align		4
        /*0094*/ 	.byte	0x04, 0x29
        /*0096*/ 	.short	(.L_7693 - .L_7692)


	//   ....[0]....
.L_7692:
        /*0098*/ 	.word	0xffffffff


	//   ....[1]....
        /*009c*/ 	.word	0xffffffff


	//   ....[2]....
        /*00a0*/ 	.word	0xffffffff


	//   ....[3]....
        /*00a4*/ 	.word	0xffffffff


	//   ....[4]....
        /*00a8*/ 	.word	0xffffffff


	//   ....[5]....
        /*00ac*/ 	.word	0xffffffff


	//   ....[6]....
        /*00b0*/ 	.word	0xffffffff


	//   ....[7]....
        /*00b4*/ 	.word	0xffffffff


	//   ....[8]....
        /*00b8*/ 	.word	0xffffffff


	//   ....[9]....
        /*00bc*/ 	.word	0xffffffff


	//----- nvinfo : EIATTR_COOP_GROUP_INSTR_OFFSETS
	.align		4
.L_7693:
        /*00c0*/ 	.byte	0x04, 0x28
        /*00c2*/ 	.short	(.L_7695 - .L_7694)


	//   ....[0]....
.L_7694:
        /*00c4*/ 	.word	0x000008f0


	//   ....[1]....
        /*00c8*/ 	.word	0x00000920


	//   ....[2]....
        /*00cc*/ 	.word	0x00000950


	//   ....[3]....
        /*00d0*/ 	.word	0x00000980


	//   ....[4]....
        /*00d4*/ 	.word	0x000009b0


	//   ....[5]....
        /*00d8*/ 	.word	0x00000de0


	//   ....[6]....
        /*00dc*/ 	.word	0x00000e00


	//   ....[7]....
        /*00e0*/ 	.word	0x00000e20


	//   ....[8]....
        /*00e4*/ 	.word	0x00000e40


	//   ....[9]....
        /*00e8*/ 	.word	0x00000e60


	//----- nvinfo : EIATTR_VRC_CTA_INIT_COUNT
	.align		4
.L_7695:
        /*00ec*/ 	.byte	0x02, 0x4a
	.zero		1
	.zero		1


	//----- nvinfo : EIATTR_EXIT_INSTR_OFFSETS
	.align		4
        /*00f0*/ 	.byte	0x04, 0x1c
        /*00f2*/ 	.short	(.L_7697 - .L_7696)


	//   ....[0]....
.L_7696:
        /*00f4*/ 	.word	0x00000e80


	//   ....[1]....
        /*00f8*/ 	.word	0x00000ea0


	//   ....[2]....
        /*00fc*/ 	.word	0x00000f30


	//   ....[3]....
        /*0100*/ 	.word	0x00000f90


	//   ....[4]....
        /*0104*/ 	.word	0x00000ff0


	//   ....[5]....
        /*0108*/ 	.word	0x00001050


	//   ....[6]....
        /*010c*/ 	.word	0x000010b0


	//   ....[7]....
        /*0110*/ 	.word	0x00001110


	//   ....[8]....
        /*0114*/ 	.word	0x00001160


	//   ....[9]....
        /*0118*/ 	.word	0x000011b0


	//   ....[10]....
        /*011c*/ 	.word	0x00001200


	//   ....[11]....
        /*0120*/ 	.word	0x00001250


	//   ....[12]....
        /*0124*/ 	.word	0x000012a0


	//   ....[13]....
        /*0128*/ 	.word	0x00001320


	//   ....[14]....
        /*012c*/ 	.word	0x00001380


	//   ....[15]....
        /*0130*/ 	.word	0x000013e0


	//   ....[16]....
        /*0134*/ 	.word	0x00001440


	//   ....[17]....
        /*0138*/ 	.word	0x00001490


	//----- nvinfo : EIATTR_CBANK_PARAM_SIZE
	.align		4
.L_7697:
        /*013c*/ 	.byte	0x03, 0x19
        /*013e*/ 	.short	0x002d


	//----- nvinfo : EIATTR_PARAM_CBANK
	.align		4
        /*0140*/ 	.byte	0x04, 0x0a
        /*0142*/ 	.short	(.L_7699 - .L_7698)
	.align		4
.L_7698:
        /*0144*/ 	.word	index@(.nv.constant0._ZN43_GLOBAL__N__9ae7fba5_10_SoftMax_cu_9f978f6320softmax_warp_forwardIN3c108BFloat16EffLi9ELb0ELb0EEEvPT0_PKT_iiiPKbib)
        /*0148*/ 	.short	0x0380
        /*014a*/ 	.short	0x002d


	//----- nvinfo : EIATTR_SW_WAR
	.align		4
.L_7699:
        /*014c*/ 	.byte	0x04, 0x36
        /*014e*/ 	.short	(.L_7701 - .L_7700)
.L_7700:
        /*0150*/ 	.word	0x00000008
.L_7701:


//--------------------- .nv.info._ZN43_GLOBAL__N__9ae7fba5_10_SoftMax_cu_9f978f6320softmax_warp_forwardIN3c108BFloat16EffLi8ELb0ELb0EEEvPT0_PKT_iiiPKbib --------------------------
	.section	.nv.info._ZN43_GLOBAL__N__9ae7fba5_10_SoftMax_cu_9f978f6320softmax_warp_forwardIN3c108BFloat16EffLi8ELb0ELb0EEEvPT0_PKT_iiiPKbib,"",@"SHT_CUDA_INFO"
	.sectionflags	@""
	.align	4


	//----- nvinfo : EIATTR_CUDA_API_VERSION
	.align		4
        /*0000*/ 	.byte	0x04, 0x37
        /*0002*/ 	.short	(.L_7703 - .L_7702)
.L_7702:
        /*0004*/ 	.word	0x00000082


	//----- nvinfo : EIATTR_KPARAM_INFO
	.align		4
.L_7703:
        /*0008*/ 	.byte	0x04, 0x17
        /*000a*/ 	.short	(.L_7705 - .L_7704)
.L_7704:
        /*000c*/ 	.word	0x00000000
        /*0010*/ 	.short	0x0007
        /*0012*/ 	.short	0x002c
        /*0014*/ 	.byte	0x00, 0xf0, 0x05, 0x00


	//----- nvinfo : EIATTR_KPARAM_INFO
	.align		4
.L_7705:
        /*0018*/ 	.byte	0x04, 0x17
        /*001a*/ 	.short	(.L_7707 - .L_7706)
.L_7706:
        /*001c*/ 	.word	0x00000000
        /*0020*/ 	.short	0x0006
        /*0022*/ 	.short	0x0028
        /*0024*/ 	.byte	0x00, 0xf0, 0x11, 0x00


	//----- nvinfo : EIATTR_KPARAM_INFO
	.align		4
.L_7707:
        /*0028*/ 	.byte	0x04, 0x17
        /*002a*/ 	.short	(.L_7709 - .L_7708)
.L_7708:
        /*002c*/ 	.word	0x00000000
        /*0030*/ 	.short	0x0005
        /*0032*/ 	.short	0x0020
        /*0034*/ 	.byte	0x00, 0xf5, 0x21, 0x00


	//----- nvinfo : EIATTR_KPARAM_INFO
	.align		4
.L_7709:
        /*0038*/ 	.byte	0x04, 0x17
        /*003a*/ 	.short	(.L_7711 - .L_7710)
.L_7710:
        /*003c*/ 	.word	0x00000000
        /*0040*/ 	.short	0x0004
        /*0042*/ 	.short	0x0018
        /*0044*/ 	.byte	0x00, 0xf0, 0x11, 0x00


	//----- nvinfo : EIATTR_KPARAM_INFO
	.align		4
.L_7711:
        /*0048*/ 	.byte	0x04, 0x17
        /*004a*/ 	.short	(.L_7713 - .L_7712)
.L_7712:
        /*004c*/ 	.word	0x00000000
        /*0050*/ 	.short	0x0003
        /*0052*/ 	.short	0x0014
        /*0054*/ 	.byte	0x00, 0xf0, 0x11, 0x00


	//----- nvinfo : EIATTR_KPARAM_INFO
	.align		4
.L_7713:
        /*0058*/ 	.byte	0x04, 0x17
        /*005a*/ 	.short	(.L_7715 - .L_7714)
.L_7714:
        /*005c*/ 	.word	0x00000000
        /*0060*/ 	.short	0x0002
        /*0062*/ 	.short	0x0010
        /*0064*/ 	.byte	0x00, 0xf0, 0x11, 0x00


	//----- nvinfo : EIATTR_KPARAM_INFO
	.align		4
.L_7715:
        /*0068*/ 	.byte	0x04, 0x17
        /*006a*/ 	.short	(.L_7717 - .L_7716)
.L_7716:
        /*006c*/ 	.word	0x00000000
        /*0070*/ 	.short	0x0001
        /*0072*/ 	.short	0x0008
        /*0074*/ 	.byte	0x00, 0xf5, 0x21, 0x00


	//----- nvinfo : EIATTR_KPARAM_INFO
	.align		4
.L_7717:
        /*0078*/ 	.byte	0x04, 0x17
        /*007a*/ 	.short	(.L_7719 - .L_7718)
.L_7718:
        /*007c*/ 	.word	0x00000000
        /*0080*/ 	.short	0x0000
        /*0082*/ 	.short	0x0000
        /*0084*/ 	.byte	0x00, 0xf5, 0x21, 0x00


	//----- nvinfo : EIATTR_SPARSE_MMA_MASK
	.align		4
.L_7719:
        /*0088*/ 	.byte	0x03, 0x50
        /*008a*/ 	.short	0x0000


	//----- nvinfo : EIATTR_MAXREG_COUNT
	.align		4
        /*008c*/ 	.byte	0x03, 0x1b
        /*008e*/ 	.short	0x00ff


	//----- nvinfo : EIATTR_MERCURY_ISA_VERSION
	.align		4
        /*0090*/ 	.byte	0x03, 0x5f
        /*0092*/ 	.short	0x0101


	//----- nvinfo : EIATTR_COOP_GROUP_MASK_REGIDS
	.align		4
        /*0094*/ 	.byte	0x04, 0x29
        /*0096*/ 	.short	(.L_7721 - .L_7720)


	//   ....[0]....
.L_7720:
        /*0098*/ 	.word	0xffffffff


	//   ....[1]....
        /*009c*/ 	.word	0xffffffff


	//   ....[2]....
        /*00a0*/ 	.word	0xffffffff


	//   ....[3]....
        /*00a4*/ 	.word	0xffffffff


	//   ....[4]....
        /*00a8*/ 	.word	0xffffffff


	//   ....[5]....
        /*00ac*/ 	.word	0xffffffff


	//   ....[6]....
        /*00b0*/ 	.word	0xffffffff


	//   ....[7]....
        /*00b4*/ 	.word	0xffffffff


	//   ....[8]....
        /*00b8*/ 	.word	0xffffffff


	//   ....[9]....
        /*00bc*/ 	.word	0xffffffff


	//----- nvinfo : EIATTR_COOP_GROUP_INSTR_OFFSETS
	.align		4
.L_7721:
        /*00c0*/ 	.byte	0x04, 0x28
        /*00c2*/ 	.short	(.L_7723 - .L_7722)


	//   ....[0]....
.L_7722:
        /*00c4*/ 	.word	0x000004c0


	//   ....[1]....
        /*00c8*/ 	.word	0x000004f0


	//   ....[2]....
        /*00cc*/ 	.word	0x00000520


	//   ....[3]....
        /*00d0*/ 	.word	0x00000550


	//   ....[4]....
        /*00d4*/ 	.word	0x00000580


	//   ....[5]....
        /*00d8*/ 	.word	0x000007c0


	//   ....[6]....
        /*00dc*/ 	.word	0x000007e0


	//   ....[7]....
        /*00e0*/ 	.word	0x00000800


	//   ....[8]....
        /*00e4*/ 	.word	0x00000820


	//   ....[9]....
        /*00e8*/ 	.word	0x00000840


	//----- nvinfo : EIATTR_VRC_CTA_INIT_COUNT
	.align		4
.L_7723:
        /*00ec*/ 	.byte	0x02, 0x4a
	.zero		1
	.zero		1


	//----- nvinfo : EIATTR_EXIT_INSTR_OFFSETS
	.align		4
        /*00f0*/ 	.byte	0x04, 0x1c
        /*00f2*/ 	.short	(.L_7725 - .L_7724)


	//   ....[0]....
.L_7724:
        /*00f4*/ 	.word	0x00000860


	//   ....[1]....
        /*00f8*/ 	.word	0x00000880


	//   ....[2]....
        /*00fc*/ 	.word	0x00000900


	//   ....[3]....
        /*0100*/ 	.word	0x00000960


	//   ....[4]....
        /*0104*/ 	.word	0x000009b0


	//   ....[5]....
        /*0108*/ 	.word	0x00000a00


	//   ....[6]....
        /*010c*/ 	.word	0x00000a50


	//   ....[7]....
        /*0110*/ 	.word	0x00000aa0


	//   ....[8]....
        /*0114*/ 	.word	0x00000af0


	//   ....[9]....
        /*0118*/ 	.word	0x00000b40


	//----- nvinfo : EIATTR_CBANK_PARAM_SIZE
	.align		4
.L_7725:
        /*011c*/ 	.byte	0x03, 0x19
        /*011e*/ 	.short	0x002d


	//----- nvinfo : EIATTR_PARAM_CBANK
	.align		4
        /*0120*/ 	.byte	0x04, 0x0a
        /*0122*/ 	.short	(.L_7727 - .L_7726)
	.align		4
.L_7726:
        /*0124*/ 	.word	index@(.nv.constant0._ZN43_GLOBAL__N__9ae7fba5_10_SoftMax_cu_9f978f6320softmax_warp_forwardIN3c108BFloat16EffLi8ELb0ELb0EEEvPT0_PKT_iiiPKbib)
        /*0128*/ 	.short	0x0380
        /*012a*/ 	.short	0x002d


	//----- nvinfo : EIATTR_SW_WAR
	.align		4
.L_7727:
        /*012c*/ 	.byte	0x04, 0x36
        /*012e*/ 	.short	(.L_7729 - .L_7728)
.L_7728:
        /*0130*/ 	.word	0x00000008
.L_7729:


//--------------------- .nv.info._ZN43_GLOBAL__N__9ae7fba5_10_SoftMax_cu_9f978f6320softmax_warp_forwardIN3c108BFloat16EffLi7ELb0ELb0EEEvPT0_PKT_iiiPKbib --------------------------
	.section	.nv.info._ZN43_GLOBAL__N__9ae7fba5_10_SoftMax_cu_9f978f6320softmax_warp_forwardIN3c108BFloat16EffLi7ELb0ELb0EEEvPT0_PKT_iiiPKbib,"",@"SHT_CUDA_INFO"
	.sectionflags	@""
	.align	4


	//----- nvinfo : EIATTR_CUDA_API_VERSION
	.align		4
        /*0000*/ 	.byte	0x04, 0x37
        /*0002*/ 	.short	(.L_7731 - .L_7730)
.L_7730:
        /*0004*/ 	.word	0x00000082


	//----- nvinfo : EIATTR_KPARAM_INFO
	.align		4
.L_7731:
        /*0008*/ 	.byte	0x04, 0x17
        /*000a*/ 	.short	(.L_7733 - .L_7732)
.L_7732:
        /*000c*/ 	.word	0x00000000
        /*0010*/ 	.short	0x0007
        /*0012*/ 	.short	0x002c
        /*0014*/ 	.byte	0x00, 0xf0, 0x05, 0x00


	//----- nvinfo : EIATTR_KPARAM_INFO
	.align		4
.L_7733:
        /*0018*/ 	.byte	0x04, 0x17
        /*001a*/ 	.short	(.L_7735 - .L_7734)
.L_7734:
        /*001c*/ 	.word	0x00000000
        /*0020*/ 	.short	0x0006
        /*0022*/ 	.short	0x0028
        /*0024*/ 	.byte	0x00, 0xf0, 0x11, 0x00


	//----- nvinfo : EIATTR_KPARAM_INFO
	.align		4
.L_7735:
        /*0028*/ 	.byte	0x04, 0x17
        /*002a*/ 	.short	(.L_7737 - .L_7736)
.L_7736:
        /*002c*/ 	.word	0x00000000
        /*0030*/ 	.short	0x0005
        /*0032*/ 	.short	0x0020
        /*0034*/ 	.byte	0x00, 0xf5, 0x21, 0x00


	//----- nvinfo : EIATTR_KPARAM_INFO
	.align		4
.L_7737:
        /*0038*/ 	.byte	0x04, 0x17
        /*003a*/ 	.short	(.L_7739 - .L_7738)
.L_7738:
        /*003c*/ 	.word	0x00000000
        /*0040*/ 	.short	0x0004
        /*0042*/ 	.short	0x0018
        /*0044*/ 	.byte	0x00, 0xf0, 0x11, 0x00


	//----- nvinfo : EIATTR_KPARAM_INFO
	.align		4
.L_7739:
        /*0048*/ 	.byte	0x04, 0x17
        /*004a*/ 	.short	(.L_7741 - .L_7740)
.L_7740:
        /*004c*/ 	.word	0x00000000
        /*0050*/ 	.short	0x0003
        /*0052*/ 	.short	0x0014
        /*0054*/ 	.byte	0x00, 0xf0, 0x11, 0x00


	//----- nvinfo : EIATTR_KPARAM_INFO
	.align		4
.L_7741:
        /*0058*/ 	.byte	0x04, 0x17
        /*005a*/ 	.short	(.L_7743 - .L_7742)
.L_7742:
        /*005c*/ 	.word	0x00000000
        /*0060*/ 	.short	0x0002
        /*0062*/ 	.short	0x0010
        /*0064*/ 	.byte	0x00, 0xf0, 0x11, 0x00


	//----- nvinfo : EIATTR_KPARAM_INFO
	.align		4
.L_7743:
        /*0068*/ 	.byte	0x04, 0x17
        /*006a*/ 	.short	(.L_7745 - .L_7744)
.L_7744:
        /*006c*/ 	.word	0x00000000
        /*0070*/ 	.short	0x0001
        /*0072*/ 	.short	0x0008
        /*0074*/ 	.byte	0x00, 0xf5, 0x21, 0x00


	//----- nvinfo : EIATTR_KPARAM_INFO
	.align		4
.L_7745:
        /*0078*/ 	.byte	0x04, 0x17
        /*007a*/ 	.short	(.L_7747 - .L_7746)
.L_7746:
        /*007c*/ 	.word	0x00000000
        /*0080*/ 	.short	0x0000
        /*0082*/ 	.short	0x0000
        /*0084*/ 	.byte	0x00, 0xf5, 0x21, 0x00


	//----- nvinfo : EIATTR_SPARSE_MMA_MASK
	.align		4
.L_7747:
        /*0088*/ 	.byte	0x03, 0x50
        /*008a*/ 	.short	0x0000


	//----- nvinfo : EIATTR_MAXREG_COUNT
	.align		4
        /*008c*/ 	.byte	0x03, 0x1b
        /*008e*/ 	.short	0x00ff


	//----- nvinfo : EIATTR_MERCURY_ISA_VERSION
	.align		4
        /*0090*/ 	.byte	0x03, 0x5f
        /*0092*/ 	.short	0x0101


	//----- nvinfo : EIATTR_COOP_GROUP_MASK_REGIDS
	.align		4
        /*0094*/ 	.byte	0x04, 0x29
        /*0096*/ 	.short	(.L_7749 - .L_7748)


	//   ....[0]....
.L_7748:
        /*0098*/ 	.word	0xffffffff


	//   ....[1]....
        /*009c*/ 	.word	0xffffffff


	//   ....[2]....
        /*00a0*/ 	.word	0xffffffff


	//   ....[3]....
        /*00a4*/ 	.word	0xffffffff


	//   ....[4]....
        /*00a8*/ 	.word	0xffffffff


	//   ....[5]....
        /*00ac*/ 	.word	0xffffffff


	//   ....[6]....
        /*00b0*/ 	.word	0xffffffff


	//   ....[7]....
        /*00b4*/ 	.word	0xffffffff


	//   ....[8]....
        /*00b8*/ 	.word	0xffffffff


	//   ....[9]....
        /*00bc*/ 	.word	0xffffffff


	//   ....[10]....
        /*00c0*/ 	.word	0xffffffff


	//   ....[11]....
        /*00c4*/ 	.word	0xffffffff


	//   ....[12]....
        /*00c8*/ 	.word	0xffffffff


	//   ....[13]....
        /*00cc*/ 	.word	0xffffffff


	//   ....[14]....
        /*00d0*/ 	.word	0xffffffff


	//   ....[15]....
        /*00d4*/ 	.word	0xffffffff


	//   ....[16]....
        /*00d8*/ 	.word	0xffffffff


	//   ....[17]....
        /*00dc*/ 	.word	0xffffffff


	//   ....[18]....
        /*00e0*/ 	.word	0xffffffff


	//   ....[19]....
        /*00e4*/ 	.word	0xffffffff


	//----- nvinfo : EIATTR_COOP_GROUP_INSTR_OFFSETS
	.align		4
.L_7749:
        /*00e8*/ 	.byte	0x04, 0x28
        /*00ea*/ 	.short	(.L_7751 - .L_7750)


	//   ....[0]....
.L_7750:
        /*00ec*/ 	.word	0x00000410


	//   ....[1]....
        /*00f0*/ 	.word	0x00000430


	//   ....[2]....
        /*00f4*/ 	.word	0x00000470


	//   ....[3]....
        /*00f8*/ 	.word	0x00000490


	//   ....[4]....
        /*00fc*/ 	.word	0x000004d0


	//   ....[5]....
        /*0100*/ 	.word	0x000004f0


	//   ....[6]....
        /*0104*/ 	.word	0x00000530


	//   ....[7]....
        /*0108*/ 	.word	0x00000550


	//   ....[8]....
        /*010c*/ 	.word	0x00000590


	//   ....[9]....
        /*0110*/ 	.word	0x000005b0


	//   ....[10]....
        /*0114*/ 	.word	0x000007f0


	//   ....[11]....
        /*0118*/ 	.word	0x00000810


	//   ....[12]....
        /*011c*/ 	.word	0x00000830


	//   ....[13]....
        /*0120*/ 	.word	0x00000850


	//   ....[14]....
        /*0124*/ 	.word	0x00000870


	//   ....[15]....
        /*0128*/ 	.word	0x00000890


	//   ....[16]....
        /*012c*/ 	.word	0x000008b0


	//   ....[17]....
        /*0130*/ 	.word	0x000008d0


	//   ....[18]....
        /*0134*/ 	.word	0x000008f0


	//   ....[19]....
        /*0138*/ 	.word	0x00000920


	//----- nvinfo : EIATTR_VRC_CTA_INIT_COUNT
	.align		4
.L_7751:
        /*013c*/ 	.byte	0x02, 0x4a
	.zero		1
	.zero		1


	//----- nvinfo : EIATTR_EXIT_INSTR_OFFSETS
	.align		4
        /*0140*/ 	.byte	0x04, 0x1c
        /*0142*/ 	.short	(.L_7753 - .L_7752)


	//   ....[0]....
.L_7752:
        /*0144*/ 	.word	0x00000940


	//   ....[1]....
        /*0148*/ 	.word	0x00000b20


	//   ....[2]....
        /*014c*/ 	.word	0x00000bd0


	//   ....[3]....
        /*0150*/ 	.word	0x00000c20


	//   ....[4]....
        /*0154*/ 	.word	0x00000c70


	//   ....[5]....
        /*0158*/ 	.word	0x00000cc0


	//----- nvinfo : EIATTR_CRS_STACK_SIZE
	.align		4
.L_7753:
        /*015c*/ 	.byte	0x04, 0x1e
        /*015e*/ 	.short	(.L_7755 - .L_7754)
.L_7754:
        /*0160*/ 	.word	0x00000000


	//----- nvinfo : EIATTR_CBANK_PARAM_SIZE
	.align		4
.L_7755:
        /*0164*/ 	.byte	0x03, 0x19
        /*0166*/ 	.short	0x002d


	//----- nvinfo : EIATTR_PARAM_CBANK
	.align		4
        /*0168*/ 	.byte	0x04, 0x0a
        /*016a*/ 	.short	(.L_7757 - .L_7756)
	.align		4
.L_7756:
        /*016c*/ 	.word	index@(.nv.constant0._ZN43_GLOBAL__N__9ae7fba5_10_SoftMax_cu_9f978f6320softmax_warp_forwardIN3c108BFloat16EffLi7ELb0ELb0EEEvPT0_PKT_iiiPKbib)
        /*0170*/ 	.short	0x0380
        /*0172*/ 	.short	0x002d


	//----- nvinfo : EIATTR_SW_WAR
	.align		4
.L_7757:
        /*0174*/ 	.byte	0x04, 0x36
        /*0176*/ 	.short	(.L_7759 - .L_7758)
.L_7758:
        /*0178*/ 	.word	0x00000008
.L_7759:


//--------------------- .nv.info._ZN43_GLOBAL__N__9ae7fba5_10_SoftMax_cu_9f978f6320softmax_warp_forwardIN3c108BFloat16EffLi6ELb0ELb0EEEvPT0_PKT_iiiPKbib --------------------------
	.section	.nv.info._ZN43_GLOBAL__N__9ae7fba5_10_SoftMax_cu_9f978f6320softmax_warp_forwardIN3c108BFloat16EffLi6ELb0ELb0EEEvPT0_PKT_iiiPKbib,"",@"SHT_CUDA_INFO"
	.sectionflags	@""
	.align	4


	//----- nvinfo : EIATTR_CUDA_API_VERSION
	.align		4
        /*0000*/ 	.byte	0x04, 0x37
        /*0002*/ 	.short	(.L_7761 - .L_7760)
.L_7760:
        /*0004*/ 	.word	0x00000082


	//----- nvinfo : EIATTR_KPARAM_INFO
	.align		4
.L_7761:
        /*0008*/ 	.byte	0x04, 0x17
        /*000a*/ 	.short	(.L_7763 - .L_7762)
.L_7762:
        /*000c*/ 	.word	0x00000000
        /*0010*/ 	.short	0x0007
        /*0012*/ 	.short	0x002c
        /*0014*/ 	.byte	0x00, 0xf0, 0x05, 0x00


	//----- nvinfo : EIATTR_KPARAM_INFO
	.align		4
.L_7763:
        /*0018*/ 	.byte	0x04, 0x17
        /*001a*/ 	.short	(.L_7765 - .L_7764)
.L_7764:
        /*001c*/ 	.word	0x00000000
        /*0020*/ 	.short	0x0006
        /*0022*/ 	.short	0x0028
        /*0024*/ 	.byte	0x00, 0xf0, 0x11, 0x00


	//----- nvinfo : EIATTR_KPARAM_INFO
	.align		4
.L_7765:
        /*0028*/ 	.byte	0x04, 0x17
        /*002a*/ 	.short	(.L_7767 - .L_7766)
.L_7766:
        /*002c*/ 	.word	0x00000000
        /*0030*/ 	.short	0x0005
        /*0032*/ 	.short	0x0020
        /*0034*/ 	.byte	0x00, 0xf5, 0x21, 0x00


	//----- nvinfo : EIATTR_KPARAM_INFO
	.align		4
.L_7767:
        /*0038*/ 	.byte	0x04, 0x17
        /*003a*/ 	.short	(.L_7769 - .L_7768)
.L_7768:
        /*003c*/ 	.word	0x00000000
        /*0040*/ 	.short	0x0004
        /*0042*/ 	.short	0x0018
        /*0044*/ 	.byte	0x00, 0xf0, 0x11, 0x00


	//----- nvinfo : EIATTR_KPARAM_INFO
	.align		4
.L_7769:
        /*0048*/ 	.byte	0x04, 0x17
        /*004a*/ 	.short	(.L_7771 - .L_7770)
.L_7770:
        /*004c*/ 	.word	0x00000000
        /*0050*/ 	.short	0x0003
        /*0052*/ 	.short	0x0014
        /*0054*/ 	.byte	0x00, 0xf0, 0x11, 0x00


	//----- nvinfo : EIATTR_KPARAM_INFO
	.align		4
.L_7771:
        /*0058*/ 	.byte	0x04, 0x17
        /*005a*/ 	.short	(.L_7773 - .L_7772)
.L_7772:
        /*005c*/ 	.word	0x00000000
        /*0060*/ 	.short	0x0002
        /*0062*/ 	.short	0x0010
        /*0064*/ 	.byte	0x00, 0xf0, 0x11, 0x00


	//----- nvinfo : EIATTR_KPARAM_INFO
	.align		4
.L_7773:
        /*0068*/ 	.byte	0x04, 0x17
        /*006a*/ 	.short	(.L_7775 - .L_7774)
.L_7774:
        /*006c*/ 	.word	0x00000000
        /*0070*/ 	.short	0x0001
        /*0072*/ 	.short	0x0008
        /*0074*/ 	.byte	0x00, 0xf5, 0x21, 0x00


	//----- nvinfo : EIATTR_KPARAM_INFO
	.align		4
.L_7775:
        /*0078*/ 	.byte	0x04, 0x17
        /*007a*/ 	.short	(.L_7777 - .L_7776)
.L_7776:
        /*007c*/ 	.word	0x00000000
        /*0080*/ 	.short	0x0000
        /*0082*/ 	.short	0x0000
        /*0084*/ 	.byte	0x00, 0xf5, 0x21, 0x00


	//----- nvinfo : EIATTR_SPARSE_MMA_MASK
	.align		4
.L_7777:
        /*0088*/ 	.byte	0x03, 0x50
        /*008a*/ 	.short	0x0000


	//----- nvinfo : EIATTR_MAXREG_COUNT
	.align		4
        /*008c*/ 	.byte	0x03, 0x1b
        /*008e*/ 	.short	0x00ff


	//----- nvinfo : EIATTR_MERCURY_ISA_VERSION
	.align		4
        /*0090*/ 	.byte	0x03, 0x5f
        /*0092*/ 	.short	0x0101


	//----- nvinfo : EIATTR_COOP_GROUP_MASK_REGIDS
	.align		4
        /*0094*/ 	.byte	0x04, 0x29
        /*0096*/ 	.short	(.L_7779 - .L_7778)


	//   ....[0]....
.L_7778:
        /*0098*/ 	.word	0xffffffff


	//   ....[1]....
        /*009c*/ 	.word	0xffffffff


	//   ....[2]....
        /*00a0*/ 	.word	0xffffffff


	//   ....[3]....
        /*00a4*/ 	.word	0xffffffff


	//   ....[4]....
        /*00a8*/ 	.word	0xffffffff


	//   ....[5]....
        /*00ac*/ 	.word	0xffffffff


	//   ....[6]....
        /*00b0*/ 	.word	0xffffffff


	//   ....[7]....
        /*00b4*/ 	.word	0xffffffff


	//   ....[8]....
        /*00b8*/ 	.word	0xffffffff


	//   ....[9]....
        /*00bc*/ 	.word	0xffffffff


	//   ....[10]....
        /*00c0*/ 	.word	0xffffffff


	//   ....[11]....
        /*00c4*/ 	.word	0xffffffff


	//   ....[12]....
        /*00c8*/ 	.word	0xffffffff


	//   ....[13]....
        /*00cc*/ 	.word	0xffffffff


	//   ....[14]....
        /*00d0*/ 	.word	0xffffffff


	//   ....[15]....
        /*00d4*/ 	.word	0xffffffff


	//   ....[16]....
        /*00d8*/ 	.word	0xffffffff


	//   ....[17]....
        /*00dc*/ 	.word	0xffffffff


	//   ....[18]....
        /*00e0*/ 	.word	0xffffffff


	//   ....[19]....
        /*00e4*/ 	.word	0xffffffff


	//----- nvinfo : EIATTR_COOP_GROUP_INSTR_OFFSETS
	.align		4
.L_7779:
        /*00e8*/ 	.byte	0x04, 0x28
        /*00ea*/ 	.short	(.L_7781 - .L_7780)


	//   ....[0]....
.L_7780:
        /*00ec*/ 	.word	0x00000250


	//   ....[1]....
        /*00f0*/ 	.word	0x00000270


	//   ....[2]....
        /*00f4*/ 	.word	0x000002b0


	//   ....[3]....
        /*00f8*/ 	.word	0x000002d0


	//   ....[4]....
        /*00fc*/ 	.word	0x00000310


	//   ....[5]....
        /*0100*/ 	.word	0x00000330


	//   ....[6]....
        /*0104*/ 	.word	0x00000370


	//   ....[7]....
        /*0108*/ 	.word	0x00000390


	//   ....[8]....
        /*010c*/ 	.word	0x000003d0


	//   ....[9]....
        /*0110*/ 	.word	0x000003f0


	//   ....[10]....
        /*0114*/ 	.word	0x00000550


	//   ....[11]....
        /*0118*/ 	.word	0x00000560


	//   ....[12]....
        /*011c*/ 	.word	0x00000590


	//   ....[13]....
        /*0120*/ 	.word	0x000005a0


	//   ....[14]....
        /*0124*/ 	.word	0x000005d0


	//   ....[15]....
        /*0128*/ 	.word	0x000005e0


	//   ....[16]....
        /*012c*/ 	.word	0x00000610


	//   ....[17]....
        /*0130*/ 	.word	0x00000620


	//   ....[18]....
        /*0134*/ 	.word	0x00000650


	//   ....[19]....
        /*0138*/ 	.word	0x00000660


	//----- nvinfo : EIATTR_VRC_CTA_INIT_COUNT
	.align		4
.L_7781:
        /*013c*/ 	.byte	0x02, 0x4a
	.zero		1
	.zero		1


	//----- nvinfo : EIATTR_EXIT_INSTR_OFFSETS
	.align		4
        /*0140*/ 	.byte	0x04, 0x1c
        /*0142*/ 	.short	(.L_7783 - .L_7782)


	//   ....[0]....
.L_7782:
        /*0144*/ 	.word	0x00000670


	//   ....[1]....
        /*0148*/ 	.word	0x000007c0


	//   ....[2]....
        /*014c*/ 	.word	0x00000870


	//   ....[3]....
        /*0150*/ 	.word	0x000008c0


	//----- nvinfo : EIATTR_CRS_STACK_SIZE
	.align		4
.L_7783:
        /*0154*/ 	.byte	0x04, 0x1e
        /*0156*/ 	.short	(.L_7785 - .L_7784)
.L_7784:
        /*0158*/ 	.word	0x00000000


	//----- nvinfo : EIATTR_CBANK_PARAM_SIZE
	.align		4
.L_7785:
        /*015c*/ 	.byte	0x03, 0x19
        /*015e*/ 	.short	0x002d


	//----- nvinfo : EIATTR_PARAM_CBANK
	.align		4
        /*0160*/ 	.byte	0x04, 0x0a
        /*0162*/ 	.short	(.L_7787 - .L_7786)
	.align		4
.L_7786:
        /*0164*/ 	.word	index@(.nv.constant0._ZN43_GLOBAL__N__9ae7fba5_10_SoftMax_cu_9f978f6320softmax_warp_forwardIN3c108BFloat16EffLi6ELb0ELb0EEEvPT0_PKT_iiiPKbib)
        /*0168*/ 	.short	0x0380
        /*016a*/ 	.short	0x002d


	//----- nvinfo : EIATTR_SW_WAR
	.align		4
.L_7787:
        /*016c*/ 	.byte	0x04, 0x36
        /*016e*/ 	.short	(.L_7789 - .L_7788)
.L_7788:
        /*0170*/ 	.word	0x00000008
.L_7789:


//--------------------- .nv.info._ZN43_GLOBAL__N__9ae7fba5_10_SoftMax_cu_9f978f6320softmax_warp_forwardIN3c108BFloat16EffLi5ELb0ELb0EEEvPT0_PKT_iiiPKbib --------------------------
	.section	.nv.info._ZN43_GLOBAL__N__9ae7fba5_10_SoftMax_cu_9f978f6320softmax_warp_forwardIN3c108BFloat16EffLi5ELb0ELb0EEEvPT0_PKT_iiiPKbib,"",@"SHT_CUDA_INFO"
	.sectionflags	@""
	.align	4


	//----- nvinfo : EIATTR_CUDA_API_VERSION
	.align		4
        /*0000*/ 	.byte	0x04, 0x37
        /*0002*/ 	.short	(.L_7791 - .L_7790)
.L_7790:
        /*0004*/ 	.word	0x00000082


	//----- nvinfo : EIATTR_KPARAM_INFO
	.align		4
.L_7791:
        /*0008*/ 	.byte	0x04, 0x17
        /*000a*/ 	.short	(.L_7793 - .L_7792)
.L_7792:
        /*000c*/ 	.word	0x00000000
        /*0010*/ 	.short	0x0007
        /*0012*/ 	.short	0x002c
        /*0014*/ 	.byte	0x00, 0xf0, 0x05, 0x00


	//----- nvinfo : EIATTR_KPARAM_INFO
	.align		4
.L_7793:
        /*0018*/ 	.byte	0x04, 0x17
        /*001a*/ 	.short	(.L_7795 - .L_7794)
.L_7794:
        /*001c*/ 	.word	0x00000000
        /*0020*/ 	.short	0x0006
        /*0022*/ 	.short	0x0028
        /*0024*/ 	.byte	0x00, 0xf0, 0x11, 0x00


	//----- nvinfo : EIATTR_KPARAM_INFO
	.align		4
.L_7795:
        /*0028*/ 	.byte	0x04, 0x17
        /*002a*/ 	.short	(.L_7797 - .L_7796)
.L_7796:
        /*002c*/ 	.word	0x00000000
        /*0030*/ 	.short	0x0005
        /*0032*/ 	.short	0x0020
        /*0034*/ 	.byte	0x00, 0xf5, 0x21, 0x00


	//----- nvinfo : EIATTR_KPARAM_INFO
	.align		4
.L_7797:
        /*0038*/ 	.byte	0x04, 0x17
        /*003a*/ 	.short	(.L_7799 - .L_7798)
.L_7798:
        /*003c*/ 	.word	0x00000000
        /*0040*/ 	.short	0x0004
        /*0042*/ 	.short	0x0018
        /*0044*/ 	.byte	0x00, 0xf0, 0x11, 0x00


	//----- nvinfo : EIATTR_KPARAM_INFO
	.align		4
.L_7799:
        /*0048*/ 	.byte	0x04, 0x17
        /*004a*/ 	.short	(.L_7801 - .L_7800)
.L_7800:
        /*004c*/ 	.word	0x00000000
        /*0050*/ 	.short	0x0003
        /*0052*/ 	.short	0x0014
        /*0054*/ 	.byte	0x00, 0xf0, 0x11, 0x00


	//----- nvinfo : EIATTR_KPARAM_INFO
	.align		4
.L_7801:
        /*0058*/ 	.byte	0x04, 0x17
        /*005a*/ 	.short	(.L_7803 - .L_7802)
.L_7802:
        /*005c*/ 	.word	0x00000000
        /*0060*/ 	.short	0x0002
        /*0062*/ 	.short	0x0010
        /*0064*/ 	.byte	0x00, 0xf0, 0x11, 0x00


	//----- nvinfo : EIATTR_KPARAM_INFO
	.align		4
.L_7803:
        /*0068*/ 	.byte	0x04, 0x17
        /*006a*/ 	.short	(.L_7805 - .L_7804)
.L_7804:
        /*006c*/ 	.word	0x00000000
        /*0070*/ 	.short	0x0001
        /*0072*/ 	.short	0x0008
        /*0074*/ 	.byte	0x00, 0xf5, 0x21, 0x00


	//----- nvinfo : EIATTR_KPARAM_INFO
	.align		4
.L_7805:
        /*0078*/ 	.byte	0x04, 0x17
        /*007a*/ 	.short	(.L_7807 - .L_7806)
.L_7806:
        /*007c*/ 	.word	0x00000000
        /*0080*/ 	.short	0x0000
        /*0082*/ 	.short	0x0000
        /*0084*/ 	.byte	0x00, 0xf5, 0x21, 0x00


	//----- nvinfo : EIATTR_SPARSE_MMA_MASK
	.align		4
.L_7807:
        /*0088*/ 	.byte	0x03, 0x50
        /*008a*/ 	.short	0x0000


	//----- nvinfo : EIATTR_MAXREG_COUNT
	.align		4
        /*008c*/ 	.byte	0x03, 0x1b
        /*008e*/ 	.short	0x00ff


	//----- nvinfo : EIATTR_MERCURY_ISA_VERSION
	.align		4
        /*0090*/ 	.byte	0x03, 0x5f
        /*0092*/ 	.short	0x0101


	//----- nvinfo : EIATTR_COOP_GROUP_MASK_REGIDS
	.align		4
        /*0094*/ 	.byte	0x04, 0x29
        /*0096*/ 	.short	(.L_7809 - .L_7808)


	//   ....[0]....
.L_7808:
        /*0098*/ 	.word	0xffffffff


	//   ....[1]....
        /*009c*/ 	.word	0xffffffff


	//   ....[2]....
        /*00a0*/ 	.word	0xffffffff


	//   ....[3]....
        /*00a4*/ 	.word	0xffffffff


	//   ....[4]....
        /*00a8*/ 	.word	0xffffffff


	//   ....[5]....
        /*00ac*/ 	.word	0xffffffff


	//   ....[6]....
        /*00b0*/ 	.word	0xffffffff


	//   ....[7]....
        /*00b4*/ 	.word	0xffffffff


	//   ....[8]....
        /*00b8*/ 	.word	0xffffffff


	//   ....[9]....
        /*00bc*/ 	.word	0xffffffff


	//   ....[10]....
        /*00c0*/ 	.word	0xffffffff


	//   ....[11]....
        /*00c4*/ 	.word	0xffffffff


	//   ....[12]....
        /*00c8*/ 	.word	0xffffffff


	//   ....[13]....
        /*00cc*/ 	.word	0xffffffff


	//   ....[14]....
        /*00d0*/ 	.word	0xffffffff


	//   ....[15]....
        /*00d4*/ 	.word	0xffffffff


	//   ....[16]....
        /*00d8*/ 	.word	0xffffffff


	//   ....[17]....
        /*00dc*/ 	.word	0xffffffff


	//   ....[18]....
        /*00e0*/ 	.word	0xffffffff


	//   ....[19]....
        /*00e4*/ 	.word	0xffffffff


	//----- nvinfo : EIATTR_COOP_GROUP_INSTR_OFFSETS
	.align		4
.L_7809:
        /*00e8*/ 	.byte	0x04, 0x28
        /*00ea*/ 	.short	(.L_7811 - .L_7810)


	//   ....[0]....
.L_7810:
        /*00ec*/ 	.word	0x000001f0


	//   ....[1]....
        /*00f0*/ 	.word	0x00000200


	//   ....[2]....
        /*00f4*/ 	.word	0x00000250


	//   ....[3]....
        /*00f8*/ 	.word	0x00000260


	//   ....[4]....
        /*00fc*/ 	.word	0x000002b0


	//   ....[5]....
        /*0100*/ 	.word	0x000002c0


	//   ....[6]....
        /*0104*/ 	.word	0x00000310


	//   ....[7]....
        /*0108*/ 	.word	0x00000320


	//   ....[8]....
        /*010c*/ 	.word	0x00000370


	//   ....[9]....
        /*0110*/ 	.word	0x00000380


	//   ....[10]....
        /*0114*/ 	.word	0x00000450


	//   ....[11]....
        /*0118*/ 	.word	0x00000460


	//   ....[12]....
        /*011c*/ 	.word	0x00000490


	//   ....[13]....
        /*0120*/ 	.word	0x000004a0


	//   ....[14]....
        /*0124*/ 	.word	0x000004d0


	//   ....[15]....
        /*0128*/ 	.word	0x000004e0


	//   ....[16]....
        /*012c*/ 	.word	0x00000510


	//   ....[17]....
        /*0130*/ 	.word	0x00000520


	//   ....[18]....
        /*0134*/ 	.word	0x00000550


	//   ....[19]....
        /*0138*/ 	.word	0x00000560


	//----- nvinfo : EIATTR_VRC_CTA_INIT_COUNT
	.align		4
.L_7811:
        /*013c*/ 	.byte	0x02, 0x4a
	.zero		1
	.zero		1


	//----- nvinfo : EIATTR_EXIT_INSTR_OFFSETS
	.align		4
        /*0140*/ 	.byte	0x04, 0x1c
        /*0142*/ 	.short	(.L_7813 - .L_7812)


	//   ....[0]....
.L_7812:
        /*0144*/ 	.word	0x00000570


	//   ....[1]....
        /*0148*/ 	.word	0x00000670


	//   ....[2]....
        /*014c*/ 	.word	0x00000720


	//----- nvinfo : EIATTR_CRS_STACK_SIZE
	.align		4
.L_7813:
        /*0150*/ 	.byte	0x04, 0x1e
        /*0152*/ 	.short	(.L_7815 - .L_7814)
.L_7814:
        /*0154*/ 	.word	0x00000000


	//----- nvinfo : EIATTR_CBANK_PARAM_SIZE
	.align		4
.L_7815:
        /*0158*/ 	.byte	0x03, 0x19
        /*015a*/ 	.short	0x002d


	//----- nvinfo : EIATTR_PARAM_CBANK
	.align		4
        /*015c*/ 	.byte	0x04, 0x0a
        /*015e*/ 	.short	(.L_7817 - .L_7816)
	.align		4
.L_7816:
        /*0160*/ 	.word	index@(.nv.constant0._ZN43_GLOBAL__N__9ae7fba5_10_SoftMax_cu_9f978f6320softmax_warp_forwardIN3c108BFloat16EffLi5ELb0ELb0EEEvPT0_PKT_iiiPKbib)
        /*0164*/ 	.short	0x0380
        /*0166*/ 	.short	0x002d


	//----- nvinfo : EIATTR_SW_WAR
	.align		4
.L_7817:
        /*0168*/ 	.byte	0x04, 0x36
        /*016a*/ 	.short	(.L_7819 - .L_7818)
.L_7818:
        /*016c*/ 	.word	0x00000008
.L_7819:


//--------------------- .nv.info._ZN43_GLOBAL__N__9ae7fba5_10_SoftMax_cu_9f978f6320softmax_warp_forwardIN3c108BFloat16EffLi4ELb0ELb0EEEvPT0_PKT_iiiPKbib --------------------------
	.section	.nv.info._ZN43_GLOBAL__N__9ae7fba5_10_SoftMax_cu_9f978f6320softmax_warp_forwardIN3c108BFloat16EffLi4ELb0ELb0EEEvPT0_PKT_iiiPKbib,"",@"SHT_CUDA_INFO"
	.sectionflags	@""
	.align	4


	//----- nvinfo : EIATTR_CUDA_API_VERSION
	.align		4
        /*0000*/ 	.byte	0x04, 0x37
        /*0002*/ 	.short	(.L_7821 - .L_7820)
.L_7820:
        /*0004*/ 	.word	0x00000082


	//----- nvinfo : EIATTR_KPARAM_INFO
	.align		4
.L_7821:
        /*0008*/ 	.byte	0x04, 0x17
        /*000a*/ 	.short	(.L_7823 - .L_7822)
.L_7822:
        /*000c*/ 	.word	0x00000000
        /*0010*/ 	.short	0x0007
        /*0012*/ 	.short	0x002c
        /*0014*/ 	.byte	0x00, 0xf0, 0x05, 0x00


	//----- nvinfo : EIATTR_KPARAM_INFO
	.align		4
.L_7823:
        /*0018*/ 	.byte	0x04, 0x17
        /*001a*/ 	.short	(.L_7825 - .L_7824)
.L_7824:
        /*001c*/ 	.word	0x00000000
        /*0020*/ 	.short	0x0006
        /*0022*/ 	.short	0x0028
        /*0024*/ 	.byte	0x00, 0xf0, 0x11, 0x00


	//----- nvinfo : EIATTR_KPARAM_INFO
	.align		4
.L_7825:
        /*0028*/ 	.byte	0x04, 0x17
        /*002a*/ 	.short	(.L_7827 - .L_7826)
.L_7826:
        /*002c*/ 	.word	0x00000000
        /*0030*/ 	.short	0x0005
        /*0032*/ 	.short	0x0020
        /*0034*/ 	.byte	0x00, 0xf5, 0x21, 0x00


	//----- nvinfo : EIATTR_KPARAM_INFO
	.align		4
.L_7827:
        /*0038*/ 	.byte	0x04, 0x17
        /*003a*/ 	.short	(.L_7829 - .L_7828)
.L_7828:
        /*003c*/ 	.word	0x00000000
        /*0040*/ 	.short	0x0004
        /*0042*/ 	.short	0x0018
        /*0044*/ 	.byte	0x00, 0xf0, 0x11, 0x00


	//----- nvinfo : EIATTR_KPARAM_INFO
	.align		4
.L_7829:
        /*0048*/ 	.byte	0x04, 0x17
        /*004a*/ 	.short	(.L_7831 - .L_7830)
.L_7830:
        /*004c*/ 	.word	0x00000000
        /*0050*/ 	.short	0x0003
        /*0052*/ 	.short	0x0014
        /*0054*/ 	.byte	0x00, 0xf0, 0x11, 0x00


	//----- nvinfo : EIATTR_KPARAM_INFO
	.align		4
.L_7831:
        /*0058*/ 	.byte	0x04, 0x17
        /*005a*/ 	.short	(.L_7833 - .L_7832)
.L_7832:
        /*005c*/ 	.word	0x00000000
        /*0060*/ 	.short	0x0002
        /*0062*/ 	.short	0x0010
        /*0064*/ 	.byte	0x00, 0xf0, 0x11, 0x00


	//----- nvinfo : EIATTR_KPARAM_INFO
	.align		4
.L_7833:
        /*0068*/ 	.byte	0x04, 0x17
        /*006a*/ 	.short	(.L_7835 - .L_7834)
.L_7834:
        /*006c*/ 	.word	0x00000000
        /*0070*/ 	.short	0x0001
        /*0072*/ 	.short	0x0008
        /*0074*/ 	.byte	0x00, 0xf5, 0x21, 0x00


	//----- nvinfo : EIATTR_KPARAM_INFO
	.align		4
.L_7835:
        /*0078*/ 	.byte	0x04, 0x17
        /*007a*/ 	.short	(.L_7837 - .L_7836)
.L_7836:
        /*007c*/ 	.word	0x00000000
        /*0080*/ 	.short	0x0000
        /*0082*/ 	.short	0x0000
        /*0084*/ 	.byte	0x00, 0xf5, 0x21, 0x00


	//----- nvinfo : EIATTR_SPARSE_MMA_MASK
	.align		4
.L_7837:
        /*0088*/ 	.byte	0x03, 0x50
        /*008a*/ 	.short	0x0000


	//----- nvinfo : EIATTR_MAXREG_COUNT
	.align		4
        /*008c*/ 	.byte	0x03, 0x1b
        /*008e*/ 	.short	0x00ff


	//----- nvinfo : EIATTR_MERCURY_ISA_VERSION
	.align		4
        /*0090*/ 	.byte	0x03, 0x5f
        /*0092*/ 	.short	0x0101


	//----- nvinfo : EIATTR_COOP_GROUP_MASK_REGIDS
	.align		4
        /*0094*/ 	.byte	0x04, 0x29
        /*0096*/ 	.short	(.L_7839 - .L_7838)


	//   ....[0]....
.L_7838:
        /*0098*/ 	.word	0xffffffff


	//   ....[1]....
        /*009c*/ 	.word	0xffffffff


	//   ....[2]....
        /*00a0*/ 	.word	0xffffffff


	//   ....[3]....
        /*00a4*/ 	.word	0xffffffff


	//   ....[4]....
        /*00a8*/ 	.word	0xffffffff


	//   ....[5]....
        /*00ac*/ 	.word	0xffffffff


	//   ....[6]....
        /*00b0*/ 	.word	0xffffffff


	//   ....[7]....
        /*00b4*/ 	.word	0xffffffff


	//   ....[8]....
        /*00b8*/ 	.word	0xffffffff


	//   ....[9]....
        /*00bc*/ 	.word	0xffffffff


	//   ....[10]....
        /*00c0*/ 	.word	0xffffffff


	//   ....[11]....
        /*00c4*/ 	.word	0xffffffff


	//   ....[12]....
        /*00c8*/ 	.word	0xffffffff


	//   ....[13]....
        /*00cc*/ 	.word	0xffffffff


	//   ....[14]....
        /*00d0*/ 	.word	0xffffffff


	//   ....[15]....
        /*00d4*/ 	.word	0xffffffff


	//----- nvinfo : EIATTR_COOP_GROUP_INSTR_OFFSETS
	.align		4
.L_7839:
        /*00d8*/ 	.byte	0x04, 0x28
        /*00da*/ 	.short	(.L_7841 - .L_7840)


	//   ....[0]....
.L_7840:
        /*00dc*/ 	.word	0x000001e0


	//   ....[1]....
        /*00e0*/ 	.word	0x00000200


	//   ....[2]....
        /*00e4*/ 	.word	0x00000240


	//   ....[3]....
        /*00e8*/ 	.word	0x00000260


	//   ....[4]....
        /*00ec*/ 	.word	0x000002a0


	//   ....[5]....
        /*00f0*/ 	.word	0x000002c0


	//   ....[6]....
        /*00f4*/ 	.word	0x00000300


	//   ....[7]....
        /*00f8*/ 	.word	0x00000320


	//   ....[8]....
        /*00fc*/ 	.word	0x000003f0


	//   ....[9]....
        /*0100*/ 	.word	0x00000400


	//   ....[10]....
        /*0104*/ 	.word	0x00000430


	//   ....[11]....
        /*0108*/ 	.word	0x00000440


	//   ....[12]....
        /*010c*/ 	.word	0x00000470


	//   ....[13]....
        /*0110*/ 	.word	0x00000480


	//   ....[14]....
        /*0114*/ 	.word	0x000004b0


	//   ....[15]....
        /*0118*/ 	.word	0x000004c0


	//----- nvinfo : EIATTR_VRC_CTA_INIT_COUNT
	.align		4
.L_7841:
        /*011c*/ 	.byte	0x02, 0x4a
	.zero		1
	.zero		1


	//----- nvinfo : EIATTR_EXIT_INSTR_OFFSETS
	.align		4
        /*0120*/ 	.byte	0x04, 0x1c
        /*0122*/ 	.short	(.L_7843 - .L_7842)


	//   ....[0]....
.L_7842:
        /*0124*/ 	.word	0x000004d0


	//   ....[1]....
        /*0128*/ 	.word	0x000005d0


	//   ....[2]....
        /*012c*/ 	.word	0x00000680


	//----- nvinfo : EIATTR_CRS_STACK_SIZE
	.align		4
.L_7843:
        /*0130*/ 	.byte	0x04, 0x1e
        /*0132*/ 	.short	(.L_7845 - .L_7844)
.L_7844:
        /*0134*/ 	.word	0x00000000


	//----- nvinfo : EIATTR_CBANK_PARAM_SIZE
	.align		4
.L_7845:
        /*0138*/ 	.byte	0x03, 0x19
        /*013a*/ 	.short	0x002d


	//----- nvinfo : EIATTR_PARAM_CBANK
	.align		4
        /*013c*/ 	.byte	0x04, 0x0a
        /*013e*/ 	.short	(.L_7847 - .L_7846)
	.align		4
.L_7846:
        /*0140*/ 	.word	index@(.nv.constant0._ZN43_GLOBAL__N__9ae7fba5_10_SoftMax_cu_9f978f6320softmax_warp_forwardIN3c108BFloat16EffLi4ELb0ELb0EEEvPT0_PKT_iiiPKbib)
        /*0144*/ 	.short	0x0380
        /*0146*/ 	.short	0x002d


	//----- nvinfo : EIATTR_SW_WAR
	.align		4
.L_7847:
        /*0148*/ 	.byte	0x04, 0x36
        /*014a*/ 	.short	(.L_7849 - .L_7848)
.L_7848:
        /*014c*/ 	.word	0x00000008
.L_7849:


//--------------------- .nv.info._ZN43_GLOBAL__N__9ae7fba5_10_SoftMax_cu_9f978f6320softmax_warp_forwardIN3c108BFloat16EffLi3ELb0ELb0EEEvPT0_PKT_iiiPKbib --------------------------
	.section	.nv.info._ZN43_GLOBAL__N__9ae7fba5_10_SoftMax_cu_9f978f6320softmax_warp_forwardIN3c108BFloat16EffLi3ELb0ELb0EEEvPT0_PKT_iiiPKbib,"",@"SHT_CUDA_INFO"
	.sectionflags	@""
	.align	4


	//----- nvinfo : EIATTR_CUDA_API_VERSION
	.align		4
        /*0000*/ 	.byte	0x04, 0x37
        /*0002*/ 	.short	(.L_7851 - .L_7850)
.L_7850:
        /*0004*/ 	.word	0x00000082


	//----- nvinfo : EIATTR_KPARAM_INFO
	.align		4
.L_7851:
        /*0008*/ 	.byte	0x04, 0x17
        /*000a*/ 	.short	(.L_7853 - .L_7852)
.L_7852:
        /*000c*/ 	.word	0x00000000
        /*0010*/ 	.short	0x0007
        /*0012*/ 	.short	0x002c
        /*0014*/ 	.byte	0x00, 0xf0, 0x05, 0x00


	//----- nvinfo : EIATTR_KPARAM_INFO
	.align		4
.L_7853:
        /*0018*/ 	.byte	0x04, 0x17
        /*001a*/ 	.short	(.L_7855 - .L_7854)
.L_7854:
        /*001c*/ 	.word	0x00000000
        /*0020*/ 	.short	0x0006
        /*0022*/ 	.short	0x0028
        /*0024*/ 	.byte	0x00, 0xf0, 0x11, 0x00


	//----- nvinfo : EIATTR_KPARAM_INFO
	.align		4
.L_7855:
        /*0028*/ 	.byte	0x04, 0x17
        /*002a*/ 	.short	(.L_7857 - .L_7856)
.L_7856:
        /*002c*/ 	.word	0x00000000
        /*0030*/ 	.short	0x0005
        /*0032*/ 	.short	0x0020
        /*0034*/ 	.byte	0x00, 0xf5, 0x21, 0x00


	//----- nvinfo : EIATTR_KPARAM_INFO
	.align		4
.L_7857:
        /*0038*/ 	.byte	0x04, 0x17
        /*003a*/ 	.short	(.L_7859 - .L_7858)
.L_7858:
        /*003c*/ 	.word	0x00000000
        /*0040*/ 	.short	0x0004
        /*0042*/ 	.short	0x0018
        /*0044*/ 	.byte	0x00, 0xf0, 0x11, 0x00


	//----- nvinfo : EIATTR_KPARAM_INFO
	.align		4
.L_7859:
        /*0048*/ 	.byte	0x04, 0x17
        /*004a*/ 	.short	(.L_7861 - .L_7860)
.L_7860:
        /*004c*/ 	.word	0x00000000
        /*0050*/ 	.short	0x0003
        /*0052*/ 	.short	0x0014
        /*0054*/ 	.byte	0x00, 0xf0, 0x11, 0x00


	//----- nvinfo : EIATTR_KPARAM_INFO
	.align		4
.L_7861:
        /*0058*/ 	.byte	0x04, 0x17
        /*005a*/ 	.short	(.L_7863 - .L_7862)
.L_7862:
        /*005c*/ 	.word	0x00000000
        /*0060*/ 	.short	0x0002
        /*0062*/ 	.short	0x0010
        /*0064*/ 	.byte	0x00, 0xf0, 0x11, 0x00


	//----- nvinfo : EIATTR_KPARAM_INFO
	.align		4
.L_7863:
        /*0068*/ 	.byte	0x04, 0x17
        /*006a*/ 	.short	(.L_7865 - .L_7864)
.L_7864:
        /*006c*/ 	.word	0x00000000
        /*0070*/ 	.short	0x0001
        /*0072*/ 	.short	0x0008
        /*0074*/ 	.byte	0x00, 0xf5, 0x21, 0x00


	//----- nvinfo : EIATTR_KPARAM_INFO
	.align		4
.L_7865:
        /*0078*/ 	.byte	0x04, 0x17
        /*007a*/ 	.short	(.L_7867 - .L_7866)
.L_7866:
        /*007c*/ 	.word	0x00000000
        /*0080*/ 	.short	0x0000
        /*0082*/ 	.short	0x0000
        /*0084*/ 	.byte	0x00, 0xf5, 0x21, 0x00


	//----- nvinfo : EIATTR_SPARSE_MMA_MASK
	.align		4
.L_7867:
        /*0088*/ 	.byte	0x03, 0x50
        /*008a*/ 	.short	0x0000


	//----- nvinfo : EIATTR_MAXREG_COUNT
	.align		4
        /*008c*/ 	.byte	0x03, 0x1b
        /*008e*/ 	.short	0x00ff


	//----- nvinfo : EIATTR_MERCURY_ISA_VERSION
	.align		4
        /*0090*/ 	.byte	0x03, 0x5f
        /*0092*/ 	.short	0x0101


	//----- nvinfo : EIATTR_COOP_GROUP_MASK_REGIDS
	.align		4
        /*0094*/ 	.byte	0x04, 0x29
        /*0096*/ 	.short	(.L_7869 - .L_7868)


	//   ....[0]....
.L_7868:
        /*0098*/ 	.word	0xffffffff


	//   ....[1]....
        /*009c*/ 	.word	0xffffffff


	//   ....[2]....
        /*00a0*/ 	.word	0xffffffff


	//   ....[3]....
        /*00a4*/ 	.word	0xffffffff


	//   ....[4]....
        /*00a8*/ 	.word	0xffffffff


	//   ....[5]....
        /*00ac*/ 	.word	0xffffffff


	//   ....[6]....
        /*00b0*/ 	.word	0xffffffff


	//   ....[7]....
        /*00b4*/ 	.word	0xffffffff


	//   ....[8]....
        /*00b8*/ 	.word	0xffffffff


	//   ....[9]....
        /*00bc*/ 	.word	0xffffffff


	//   ....[10]....
        /*00c0*/ 	.word	0xffffffff


	//   ....[11]....
        /*00c4*/ 	.word	0xffffffff


	//----- nvinfo : EIATTR_COOP_GROUP_INSTR_OFFSETS
	.align		4
.L_7869:
        /*00c8*/ 	.byte	0x04, 0x28
        /*00ca*/ 	.short	(.L_7871 - .L_7870)


	//   ....[0]....
.L_7870:
        /*00cc*/ 	.word	0x000001e0


	//   ....[1]....
        /*00d0*/ 	.word	0x00000200


	//   ....[2]....
        /*00d4*/ 	.word	0x00000240


	//   ....[3]....
        /*00d8*/ 	.word	0x00000260


	//   ....[4]....
        /*00dc*/ 	.word	0x000002a0


	//   ....[5]....
        /*00e0*/ 	.word	0x000002c0


	//   ....[6]....
        /*00e4*/ 	.word	0x00000390


	//   ....[7]....
        /*00e8*/ 	.word	0x000003a0


	//   ....[8]....
        /*00ec*/ 	.word	0x000003d0


	//   ....[9]....
        /*00f0*/ 	.word	0x000003e0


	//   ....[10]....
        /*00f4*/ 	.word	0x00000410


	//   ....[11]....
        /*00f8*/ 	.word	0x00000420


	//----- nvinfo : EIATTR_VRC_CTA_INIT_COUNT
	.align		4
.L_7871:
        /*00fc*/ 	.byte	0x02, 0x4a
	.zero		1
	.zero		1


	//----- nvinfo : EIATTR_EXIT_INSTR_OFFSETS
	.align		4
        /*0100*/ 	.byte	0x04, 0x1c
        /*0102*/ 	.short	(.L_7873 - .L_7872)


	//   ....[0]....
.L_7872:
        /*0104*/ 	.word	0x00000430


	//   ....[1]....
        /*0108*/ 	.word	0x00000530


	//   ....[2]....
        /*010c*/ 	.word	0x000005e0


	//----- nvinfo : EIATTR_CRS_STACK_SIZE
	.align		4
.L_7873:
        /*0110*/ 	.byte	0x04, 0x1e
        /*0112*/ 	.short	(.L_7875 - .L_7874)
.L_7874:
        /*0114*/ 	.word	0x00000000


	//----- nvinfo : EIATTR_CBANK_PARAM_SIZE
	.align		4
.L_7875:
        /*0118*/ 	.byte	0x03, 0x19
        /*011a*/ 	.short	0x002d


	//----- nvinfo : EIATTR_PARAM_CBANK
	.align		4
        /*011c*/ 	.byte	0x04, 0x0a
        /*011e*/ 	.short	(.L_7877 - .L_7876)
	.align		4
.L_7876:
        /*0120*/ 	.word	index@(.nv.constant0._ZN43_GLOBAL__N__9ae7fba5_10_SoftMax_cu_9f978f6320softmax_warp_forwardIN3c108BFloat16EffLi3ELb0ELb0EEEvPT0_PKT_iiiPKbib)
        /*0124*/ 	.short	0x0380
        /*0126*/ 	.short	0x002d


	//----- nvinfo : EIATTR_SW_WAR
	.align		4
.L_7877:
        /*0128*/ 	.byte	0x04, 0x36
        /*012a*/ 	.short	(.L_7879 - .L_7878)
.L_7878:
        /*012c*/ 	.word	0x00000008
.L_7879:


//--------------------- .nv.info._ZN43_GLOBAL__N__9ae7fba5_10_SoftMax_cu_9f978f6320softmax_warp_forwardIN3c108BFloat16EffLi2ELb0ELb0EEEvPT0_PKT_iiiPKbib --------------------------
	.section	.nv.info._ZN43_GLOBAL__N__9ae7fba5_10_SoftMax_cu_9f978f6320softmax_warp_forwardIN3c108BFloat16EffLi2ELb0ELb0EEEvPT0_PKT_iiiPKbib,"",@"SHT_CUDA_INFO"
	.sectionflags	@""
	.align	4


	//----- nvinfo : EIATTR_CUDA_API_VERSION
	.align		4
        /*0000*/ 	.byte	0x04, 0x37
        /*0002*/ 	.short	(.L_7881 - .L_7880)
.L_7880:
        /*0004*/ 	.word	0x00000082


	//----- nvinfo : EIATTR_KPARAM_INFO
	.align		4
.L_7881:
        /*0008*/ 	.byte	0x04, 0x17
        /*000a*/ 	.short	(.L_7883 - .L_7882)
.L_7882:
        /*000c*/ 	.word	0x00000000
        /*0010*/ 	.short	0x0007
        /*0012*/ 	.short	0x002c
        /*0014*/ 	.byte	0x00, 0xf0, 0x05, 0x00


	//----- nvinfo : EIATTR_KPARAM_INFO
	.align		4
.L_7883:
        /*0018*/ 	.byte	0x04, 0x17
        /*001a*/ 	.short	(.L_7885 - .L_7884)
.L_7884:
        /*001c*/ 	.word	0x00000000
        /*0020*/ 	.short	0x0006
        /*0022*/ 	.short	0x0028
        /*0024*/ 	.byte	0x00, 0xf0, 0x11, 0x00


	//----- nvinfo : EIATTR_KPARAM_INFO
	.align		4
.L_7885:
        /*0028*/ 	.byte	0x04, 0x17
        /*002a*/ 	.short	(.L_7887 - .L_7886)
.L_7886:
        /*002c*/ 	.word	0x00000000
        /*0030*/ 	.short	0x0005
        /*0032*/ 	.short	0x0020
        /*0034*/ 	.byte	0x00, 0xf5, 0x21, 0x00


	//----- nvinfo : EIATTR_KPARAM_INFO
	.align		4
.L_7887:
        /*0038*/ 	.byte	0x04, 0x17
        /*003a*/ 	.short	(.L_7889 - .L_7888)
.L_7888:
        /*003c*/ 	.word	0x00000000
        /*0040*/ 	.short	0x0004
        /*0042*/ 	.short	0x0018
        /*0044*/ 	.byte	0x00, 0xf0, 0x11, 0x00


	//----- nvinfo : EIATTR_KPARAM_INFO
	.align		4
.L_7889:
        /*0048*/ 	.byte	0x04, 0x17
        /*004a*/ 	.short	(.L_7891 - .L_7890)
.L_7890:
        /*004c*/ 	.word	0x00000000
        /*0050*/ 	.short	0x0003
        /*0052*/ 	.short	0x0014
        /*0054*/ 	.byte	0x00, 0xf0, 0x11, 0x00


	//----- nvinfo : EIATTR_KPARAM_INFO
	.align		4
.L_7891:
        /*0058*/ 	.byte	0x04, 0x17
        /*005a*/ 	.short	(.L_7893 - .L_7892)
.L_7892:
        /*005c*/ 	.word	0x00000000
        /*0060*/ 	.short	0x0002
        /*0062*/ 	.short	0x0010
        /*0064*/ 	.byte	0x00, 0xf0, 0x11, 0x00


	//----- nvinfo : EIATTR_KPARAM_INFO
	.align		4
.L_7893:
        /*0068*/ 	.byte	0x04, 0x17
        /*006a*/ 	.short	(.L_7895 - .L_7894)
.L_7894:
        /*006c*/ 	.word	0x00000000
        /*0070*/ 	.short	0x0001
        /*0072*/ 	.short	0x0008
        /*0074*/ 	.byte	0x00, 0xf5, 0x21, 0x00


	//----- nvinfo : EIATTR_KPARAM_INFO
	.align		4
.L_7895:
        /*0078*/ 	.byte	0x04, 0x17
        /*007a*/ 	.short	(.L_7897 - .L_7896)
.L_7896:
        /*007c*/ 	.word	0x00000000
        /*0080*/ 	.short	0x0000
        /*0082*/ 	.short	0x0000
        /*0084*/ 	.byte	0x00, 0xf5, 0x21, 0x00


	//----- nvinfo : EIATTR_SPARSE_MMA_MASK
	.align		4
.L_7897:
        /*0088*/ 	.byte	0x03, 0x50
        /*008a*/ 	.short	0x0000


	//----- nvinfo : EIATTR_MAXREG_COUNT
	.align		4
        /*008c*/ 	.byte	0x03, 0x1b
        /*008e*/ 	.short	0x00ff


	//----- nvinfo : EIATTR_MERCURY_ISA_VERSION
	.align		4
        /*0090*/ 	.byte	0x03, 0x5f
        /*0092*/ 	.short	0x0101


	//----- nvinfo : EIATTR_COOP_GROUP_MASK_REGIDS
	.align		4
        /*0094*/ 	.byte	0x04, 0x29
        /*0096*/ 	.short	(.L_7899 - .L_7898)


	//   ....[0]....
.L_7898:
        /*0098*/ 	.word	0xffffffff


	//   ....[1]....
        /*009c*/ 	.word	0xffffffff


	//   ....[2]....
        /*00a0*/ 	.word	0xffffffff


	//   ....[3]....
        /*00a4*/ 	.word	0xffffffff


	//   ....[4]....
        /*00a8*/ 	.word	0xffffffff


	//   ....[5]....
        /*00ac*/ 	.word	0xffffffff


	//   ....[6]....
        /*00b0*/ 	.word	0xffffffff


	//   ....[7]....
        /*00b4*/ 	.word	0xffffffff


	//----- nvinfo : EIATTR_COOP_GROUP_INSTR_OFFSETS
	.align		4
.L_7899:
        /*00b8*/ 	.byte	0x04, 0x28
        /*00ba*/ 	.short	(.L_7901 - .L_7900)


	//   ....[0]....
.L_7900:
        /*00bc*/ 	.word	0x000001f0


	//   ....[1]....
        /*00c0*/ 	.word	0x00000200


	//   ....[2]....
        /*00c4*/ 	.word	0x00000250


	//   ....[3]....
        /*00c8*/ 	.word	0x00000260


	//   ....[4]....
        /*00cc*/ 	.word	0x00000330


	//   ....[5]....
        /*00d0*/ 	.word	0x00000340


	//   ....[6]....
        /*00d4*/ 	.word	0x00000370


	//   ....[7]....
        /*00d8*/ 	.word	0x00000380


	//----- nvinfo : EIATTR_VRC_CTA_INIT_COUNT
	.align		4
.L_7901:
        /*00dc*/ 	.byte	0x02, 0x4a
	.zero		1
	.zero		1


	//----- nvinfo : EIATTR_EXIT_INSTR_OFFSETS
	.align		4
        /*00e0*/ 	.byte	0x04, 0x1c
        /*00e2*/ 	.short	(.L_7903 - .L_7902)


	//   ....[0]....
.L_7902:
        /*00e4*/ 	.word	0x00000390


	//   ....[1]....
        /*00e8*/ 	.word	0x00000490


	//   ....[2]....
        /*00ec*/ 	.word	0x00000540


	//----- nvinfo : EIATTR_CRS_STACK_SIZE
	.align		4
.L_7903:
        /*00f0*/ 	.byte	0x04, 0x1e
        /*00f2*/ 	.short	(.L_7905 - .L_7904)
.L_7904:
        /*00f4*/ 	.word	0x00000000


	//----- nvinfo : EIATTR_CBANK_PARAM_SIZE
	.align		4
.L_7905:
        /*00f8*/ 	.byte	0x03, 0x19
        /*00fa*/ 	.short	0x002d


	//----- nvinfo : EIATTR_PARAM_CBANK
	.align		4
        /*00fc*/ 	.byte	0x04, 0x0a
        /*00fe*/ 	.short	(.L_7907 - .L_7906)
	.align		4
.L_7906:
        /*0100*/ 	.word	index@(.nv.constant0._ZN43_GLOBAL__N__9ae7fba5_10_SoftMax_cu_9f978f6320softmax_warp_forwardIN3c108BFloat16EffLi2ELb0ELb0EEEvPT0_PKT_iiiPKbib)
        /*0104*/ 	.short	0x0380
        /*0106*/ 	.short	0x002d


	//----- nvinfo : EIATTR_SW_WAR
	.align		4
.L_7907:
        /*0108*/ 	.byte	0x04, 0x36
        /*010a*/ 	.short	(.L_7909 - .L_7908)
.L_7908:
        /*010c*/ 	.word	0x00000008
.L_7909:


//--------------------- .nv.info._ZN43_GLOBAL__N__9ae7fba5_10_SoftMax_cu_9f978f6320softmax_warp_forwardIN3c108BFloat16EffLi1ELb0ELb0EEEvPT0_PKT_iiiPKbib --------------------------
	.section	.nv.info._ZN43_GLOBAL__N__9ae7fba5_10_SoftMax_cu_9f978f6320softmax_warp_forwardIN3c108BFloat16EffLi1ELb0ELb0EEEvPT0_PKT_iiiPKbib,"",@"SHT_CUDA_INFO"
	.sectionflags	@""
	.align	4


	//----- nvinfo : EIATTR_CUDA_API_VERSION
	.align		4
        /*0000*/ 	.byte	0x04, 0x37
        /*0002*/ 	.short	(.L_7911 - .L_7910)
.L_7910:
        /*0004*/ 	.word	0x00000082


	//----- nvinfo : EIATTR_KPARAM_INFO
	.align		4
.L_7911:
        /*0008*/ 	.byte	0x04, 0x17
        /*000a*/ 	.short	(.L_7913 - .L_7912)
.L_7912:
        /*000c*/ 	.word	0x00000000
        /*0010*/ 	.short	0x0007
        /*0012*/ 	.short	0x002c
        /*0014*/ 	.byte	0x00, 0xf0, 0x05, 0x00


	//----- nvinfo : EIATTR_KPARAM_INFO
	.align		4
.L_7913:
        /*0018*/ 	.byte	0x04, 0x17
        /*001a*/ 	.short	(.L_7915 - .L_7914)
.L_7914:
        /*001c*/ 	.word	0x00000000
        /*0020*/ 	.short	0x0006
        /*0022*/ 	.short	0x0028
        /*0024*/ 	.byte	0x00, 0xf0, 0x11, 0x00


	//----- nvinfo : EIATTR_KPARAM_INFO
	.align		4
.L_7915:
        /*0028*/ 	.byte	0x04, 0x17
        /*002a*/ 	.short	(.L_7917 - .L_7916)
.L_7916:
        /*002c*/ 	.word	0x00000000
        /*0030*/ 	.short	0x0005
        /*0032*/ 	.short	0x0020
        /*0034*/ 	.byte	0x00, 0xf5, 0x21, 0x00


	//----- nvinfo : EIATTR_KPARAM_INFO
	.align		4
.L_7917:
        /*0038*/ 	.byte	0x04, 0x17
        /*003a*/ 	.short	(.L_7919 - .L_7918)
.L_7918:
        /*003c*/ 	.word	0x00000000
        /*0040*/ 	.short	0x0004
        /*0042*/ 	.short	0x0018
        /*0044*/ 	.byte	0x00, 0xf0, 0x11, 0x00


	//----- nvinfo : EIATTR_KPARAM_INFO
	.align		4
.L_7919:
        /*0048*/ 	.byte	0x04, 0x17
        /*004a*/ 	.short	(.L_7921 - .L_7920)
.L_7920:
        /*004c*/ 	.word	0x00000000
        /*0050*/ 	.short	0x0003
        /*0052*/ 	.short	0x0014
        /*0054*/ 	.byte	0x00, 0xf0, 0x11, 0x00


	//----- nvinfo : EIATTR_KPARAM_INFO
	.align		4
.L_7921:
        /*0058*/ 	.byte	0x04, 0x17
        /*005a*/ 	.short	(.L_7923 - .L_7922)
.L_7922:
        /*005c*/ 	.word	0x00000000
        /*0060*/ 	.short	0x0002
        /*0062*/ 	.short	0x0010
        /*0064*/ 	.byte	0x00, 0xf0, 0x11, 0x00


	//----- nvinfo : EIATTR_KPARAM_INFO
	.align		4
.L_7923:
        /*0068*/ 	.byte	0x04, 0x17
        /*006a*/ 	.short	(.L_7925 - .L_7924)
.L_7924:
        /*006c*/ 	.word	0x00000000
        /*0070*/ 	.short	0x0001
        /*0072*/ 	.short	0x0008
        /*0074*/ 	.byte	0x00, 0xf5, 0x21, 0x00


	//----- nvinfo : EIATTR_KPARAM_INFO
	.align		4
.L_7925:
        /*0078*/ 	.byte	0x04, 0x17
        /*007a*/ 	.short	(.L_7927 - .L_7926)
.L_7926:
        /*007c*/ 	.word	0x00000000
        /*0080*/ 	.short	0x0000
        /*0082*/ 	.short	0x0000
        /*0084*/ 	.byte	0x00, 0xf5, 0x21, 0x00


	//----- nvinfo : EIATTR_SPARSE_MMA_MASK
	.align		4
.L_7927:
        /*0088*/ 	.byte	0x03, 0x50
        /*008a*/ 	.short	0x0000


	//----- nvinfo : EIATTR_MAXREG_COUNT
	.align		4
        /*008c*/ 	.byte	0x03, 0x1b
        /*008e*/ 	.short	0x00ff


	//----- nvinfo : EIATTR_MERCURY_ISA_VERSION
	.align		4
        /*0090*/ 	.byte	0x03, 0x5f
        /*0092*/ 	.short	0x0101


	//----- nvinfo : EIATTR_COOP_GROUP_MASK_REGIDS
	.align		4
        /*0094*/ 	.byte	0x04, 0x29
        /*0096*/ 	.short	(.L_7929 - .L_7928)


	//   ....[0]....
.L_7928:
        /*0098*/ 	.word	0xffffffff


	//   ....[1]....
        /*009c*/ 	.word	0xffffffff


	//   ....[2]....
        /*00a0*/ 	.word	0xffffffff


	//   ....[3]....
        /*00a4*/ 	.word	0xffffffff


	//----- nvinfo : EIATTR_COOP_GROUP_INSTR_OFFSETS
	.align		4
.L_7929:
        /*00a8*/ 	.byte	0x04, 0x28
        /*00aa*/ 	.short	(.L_7931 - .L_7930)


	//   ....[0]....
.L_7930:
        /*00ac*/ 	.word	0x000001f0


	//   ....[1]....
        /*00b0*/ 	.word	0x00000200


	//   ....[2]....
        /*00b4*/ 	.word	0x000002d0


	//   ....[3]....
        /*00b8*/ 	.word	0x000002e0


	//----- nvinfo : EIATTR_VRC_CTA_INIT_COUNT
	.align		4
.L_7931:
        /*00bc*/ 	.byte	0x02, 0x4a
	.zero		1
	.zero		1


	//----- nvinfo : EIATTR_EXIT_INSTR_OFFSETS
	.align		4
        /*00c0*/ 	.byte	0x04, 0x1c
        /*00c2*/ 	.short	(.L_7933 - .L_7932)


	//   ....[0]....
.L_7932:
        /*00c4*/ 	.word	0x000002f0


	//   ....[1]....
        /*00c8*/ 	.word	0x000003f0


	//   ....[2]....
        /*00cc*/ 	.word	0x000004a0


	//----- nvinfo : EIATTR_CRS_STACK_SIZE
	.align		4
.L_7933:
        /*00d0*/ 	.byte	0x04, 0x1e
        /*00d2*/ 	.short	(.L_7935 - .L_7934)
.L_7934:
        /*00d4*/ 	.word	0x00000000


	//----- nvinfo : EIATTR_CBANK_PARAM_SIZE
	.align		4
.L_7935:
        /*00d8*/ 	.byte	0x03, 0x19
        /*00da*/ 	.short	0x002d


	//----- nvinfo : EIATTR_PARAM_CBANK
	.align		4
        /*00dc*/ 	.byte	0x04, 0x0a
        /*00de*/ 	.short	(.L_7937 - .L_7936)
	.align		4
.L_7936:
        /*00e0*/ 	.word	index@(.nv.constant0._ZN43_GLOBAL__N__9ae7fba5_10_SoftMax_cu_9f978f6320softmax_warp_forwardIN3c108BFloat16EffLi1ELb0ELb0EEEvPT0_PKT_iiiPKbib)
        /*00e4*/ 	.short	0x0380
        /*00e6*/ 	.short	0x002d


	//----- nvinfo : EIATTR_SW_WAR
	.align		4
.L_7937:
        /*00e8*/ 	.byte	0x04, 0x36
        /*00ea*/ 	.short	(.L_7939 - .L_7938)
.L_7938:
        /*00ec*/ 	.word	0x00000008
.L_7939:


//--------------------- .nv.info._ZN43_GLOBAL__N__9ae7fba5_10_SoftMax_cu_9f978f6320softmax_warp_forwardIN3c108BFloat16EffLi0ELb0ELb0EEEvPT0_PKT_iiiPKbib --------------------------
	.section	.nv.info._ZN43_GLOBAL__N__9ae7fba5_10_SoftMax_cu_9f978f6320softmax_warp_forwardIN3c108BFloat16EffLi0ELb0ELb0EEEvPT0_PKT_iiiPKbib,"",@"SHT_CUDA_INFO"
	.sectionflags	@""
	.align	4


	//----- nvinfo : EIATTR_CUDA_API_VERSION
	.align		4
        /*0000*/ 	.byte	0x04, 0x37
        /*0002*/ 	.short	(.L_7941 - .L_7940)
.L_7940:
        /*0004*/ 	.word	0x00000082


	//----- nvinfo : EIATTR_KPARAM_INFO
	.align		4
.L_7941:
        /*0008*/ 	.byte	0x04, 0x17
        /*000a*/ 	.short	(.L_7943 - .L_7942)
.L_7942:
        /*000c*/ 	.word	0x00000000
        /*0010*/ 	.short	0x0007
        /*0012*/ 	.short	0x002c
        /*0014*/ 	.byte	0x00, 0xf0, 0x05, 0x00


	//----- nvinfo : EIATTR_KPARAM_INFO
	.align		4
.L_7943:
        /*0018*/ 	.byte	0x04, 0x17
        /*001a*/ 	.short	(.L_7945 - .L_7944)
.L_7944:
        /*001c*/ 	.word	0x00000000
        /*0020*/ 	.short	0x0006
        /*0022*/ 	.short	0x0028
        /*0024*/ 	.byte	0x00, 0xf0, 0x11, 0x00


	//----- nvinfo : EIATTR_KPARAM_INFO
	.align		4
.L_7945:
        /*0028*/ 	.byte	0x04, 0x17
        /*002a*/ 	.short	(.L_7947 - .L_7946)
.L_7946:
        /*002c*/ 	.word	0x00000000
        /*0030*/ 	.short	0x0005
        /*0032*/ 	.short	0x0020
        /*0034*/ 	.byte	0x00, 0xf5, 0x21, 0x00


	//----- nvinfo : EIATTR_KPARAM_INFO
	.align		4
.L_7947:
        /*0038*/ 	.byte	0x04, 0x17
        /*003a*/ 	.short	(.L_7949 - .L_7948)
.L_7948:
        /*003c*/ 	.word	0x00000000
        /*0040*/ 	.short	0x0004
        /*0042*/ 	.short	0x0018
        /*0044*/ 	.byte	0x00, 0xf0, 0x11, 0x00


	//----- nvinfo : EIATTR_KPARAM_INFO
	.align		4
.L_7949:
        /*0048*/ 	.byte	0x04, 0x17
        /*004a*/ 	.short	(.L_7951 - .L_7950)
.L_7950:
        /*004c*/ 	.word	0x00000000
        /*0050*/ 	.short	0x0003
        /*0052*/ 	.short	0x0014
        /*0054*/ 	.byte	0x00, 0xf0, 0x11, 0x00


	//----- nvinfo : EIATTR_KPARAM_INFO
	.align		4
.L_7951:
        /*0058*/ 	.byte	0x04, 0x17
        /*005a*/ 	.short	(.L_7953 - .L_7952)
.L_7952:
        /*005c*/ 	.word	0x00000000
        /*0060*/ 	.short	0x0002
        /*0062*/ 	.short	0x0010
        /*0064*/ 	.byte	0x00, 0xf0, 0x11, 0x00


	//----- nvinfo : EIATTR_KPARAM_INFO
	.align		4
.L_7953:
        /*0068*/ 	.byte	0x04, 0x17
        /*006a*/ 	.short	(.L_7955 - .L_7954)
.L_7954:
        /*006c*/ 	.word	0x00000000
        /*0070*/ 	.short	0x0001
        /*0072*/ 	.short	0x0008
        /*0074*/ 	.byte	0x00, 0xf5, 0x21, 0x00


	//----- nvinfo : EIATTR_KPARAM_INFO
	.align		4
.L_7955:
        /*0078*/ 	.byte	0x04, 0x17
        /*007a*/ 	.short	(.L_7957 - .L_7956)
.L_7956:
        /*007c*/ 	.word	0x00000000
        /*0080*/ 	.short	0x0000
        /*0082*/ 	.short	0x0000
        /*0084*/ 	.byte	0x00, 0xf5, 0x21, 0x00


	//----- nvinfo : EIATTR_SPARSE_MMA_MASK
	.align		4
.L_7957:
        /*0088*/ 	.byte	0x03, 0x50
        /*008a*/ 	.short	0x0000


	//----- nvinfo : EIATTR_MAXREG_COUNT
	.align		4
        /*008c*/ 	.byte	0x03, 0x1b
        /*008e*/ 	.short	0x00ff


	//----- nvinfo : EIATTR_MERCURY_ISA_VERSION
	.align		4
        /*0090*/ 	.byte	0x03, 0x5f
        /*0092*/ 	.short	0x0101


	//----- nvinfo : EIATTR_VRC_CTA_INIT_COUNT
	.align		4
        /*0094*/ 	.byte	0x02, 0x4a
	.zero		1
	.zero		1


	//----- nvinfo : EIATTR_EXIT_INSTR_OFFSETS
	.align		4
        /*0098*/ 	.byte	0x04, 0x1c
        /*009a*/ 	.short	(.L_7959 - .L_7958)


	//   ....[0]....
.L_7958:
        /*009c*/ 	.word	0x000001e0


	//   ....[1]....
        /*00a0*/ 	.word	0x00000340


	//   ....[2]....
        /*00a4*/ 	.word	0x00000400


	//----- nvinfo : EIATTR_CRS_STACK_SIZE
	.align		4
.L_7959:
        /*00a8*/ 	.byte	0x04, 0x1e
        /*00aa*/ 	.short	(.L_7961 - .L_7960)
.L_7960:
        /*00ac*/ 	.word	0x00000000


	//----- nvinfo : EIATTR_CBANK_PARAM_SIZE
	.align		4
.L_7961:
        /*00b0*/ 	.byte	0x03, 0x19
        /*00b2*/ 	.short	0x002d


	//----- nvinfo : EIATTR_PARAM_CBANK
	.align		4
        /*00b4*/ 	.byte	0x04, 0x0a
        /*00b6*/ 	.short	(.L_7963 - .L_7962)
	.align		4
.L_7962:
        /*00b8*/ 	.word	index@(.nv.constant0._ZN43_GLOBAL__N__9ae7fba5_10_SoftMax_cu_9f978f6320softmax_warp_forwardIN3c108BFloat16EffLi0ELb0ELb0EEEvPT0_PKT_iiiPKbib)
        /*00bc*/ 	.short	0x0380
        /*00be*/ 	.short	0x002d


	//----- nvinfo : EIATTR_SW_WAR
	.align		4
.L_7963:
        /*00c0*/ 	.byte	0x04, 0x36
        /*00c2*/ 	.short	(.L_7965 - .L_7964)
.L_7964:
        /*00c4*/ 	.word	0x00000008
.L_7965:


//--------------------- .nv.info._ZN43_GLOBAL__N__9ae7fba5_10_SoftMax_cu_9f978f6320softmax_warp_forwardIN3c108BFloat16ES2_fLi11ELb0ELb0EEEvPT0_PKT_iiiPKbib --------------------------
	.section	.nv.info._ZN43_GLOBAL__N__9ae7fba5_10_SoftMax_cu_9f978f6320softmax_warp_forwardIN3c108BFloat16ES2_fLi11ELb0ELb0EEEvPT0_PKT_iiiPKbib,"",@"SHT_CUDA_INFO"
	.sectionflags	@""
	.align	4


	//----- nvinfo : EIATTR_CUDA_API_VERSION
	.align		4
        /*0000*/ 	.byte	0x04, 0x37
        /*0002*/ 	.short	(.L_7967 - .L_7966)
.L_7966:
        /*0004*/ 	.word	0x00000082


	//----- nvinfo : EIATTR_KPARAM_INFO
	.align		4
.L_7967:
        /*0008*/ 	.byte	0x04, 0x17
        /*000a*/ 	.short	(.L_7969 - .L_7968)
.L_7968:
        /*000c*/ 	.word	0x00000000
        /*0010*/ 	.short	0x0007
        /*0012*/ 	.short	0x002c
        /*0014*/ 	.byte	0x00, 0xf0, 0x05, 0x00


	//----- nvinfo : EIATTR_KPARAM_INFO
	.align		4
.L_7969:
        /*0018*/ 	.byte	0x04, 0x17
        /*001a*/ 	.short	(.L_7971 - .L_7970)
.L_7970:
        /*001c*/ 	.word	0x00000000
        /*0020*/ 	.short	0x0006
        /*0022*/ 	.short	0x0028
        /*0024*/ 	.byte	0x00, 0xf0, 0x11, 0x00


	//----- nvinfo : EIATTR_KPARAM_INFO
	.align		4
.L_7971:
        /*0028*/ 	.byte	0x04, 0x17
        /*002a*/ 	.short	(.L_7973 - .L_7972)
.L_7972:
        /*002c*/ 	.word	0x00000000
        /*0030*/ 	.short	0x0005
        /*0032*/ 	.short	0x0020
        /*0034*/ 	.byte	0x00, 0xf5, 0x21, 0x00


	//----- nvinfo : EIATTR_KPARAM_INFO
	.align		4
.L_7973:
        /*0038*/ 	.byte	0x04, 0x17
        /*003a*/ 	.short	(.L_7975 - .L_7974)
.L_7974:
        /*003c*/ 	.word	0x00000000
        /*0040*/ 	.short	0x0004
        /*0042*/ 	.short	0x0018
        /*0044*/ 	.byte	0x00, 0xf0, 0x11, 0x00


	//----- nvinfo : EIATTR_KPARAM_INFO
	.align		4
.L_7975:
        /*0048*/ 	.byte	0x04, 0x17
        /*004a*/ 	.short	(.L_7977 - .L_7976)
.L_7976:
        /*004c*/ 	.word	0x00000000
        /*0050*/ 	.short	0x0003
        /*0052*/ 	.short	0x0014
        /*0054*/ 	.byte	0x00, 0xf0, 0x11, 0x00


	//----- nvinfo : EIATTR_KPARAM_INFO
	.align		4
.L_7977:
        /*0058*/ 	.byte	0x04, 0x17
        /*005a*/ 	.short	(.L_7979 - .L_7978)
.L_7978:
        /*005c*/ 	.word	0x00000000
        /*0060*/ 	.short	0x0002
        /*0062*/ 	.short	0x0010
        /*0064*/ 	.byte	0x00, 0xf0, 0x11, 0x00


	//----- nvinfo : EIATTR_KPARAM_INFO
	.align		4
.L_7979:
        /*0068*/ 	.byte	0x04, 0x17
        /*006a*/ 	.short	(.L_7981 - .L_7980)
.L_7980:
        /*006c*/ 	.word	0x00000000
        /*0070*/ 	.short	0x0001
        /*0072*/ 	.short	0x0008
        /*0074*/ 	.byte	0x00, 0xf5, 0x21, 0x00


	//----- nvinfo : EIATTR_KPARAM_INFO
	.align		4
.L_7981:
        /*0078*/ 	.byte	0x04, 0x17
        /*007a*/ 	.short	(.L_7983 - .L_7982)
.L_7982:
        /*007c*/ 	.word	0x00000000
        /*0080*/ 	.short	0x0000
        /*0082*/ 	.short	0x0000
        /*0084*/ 	.byte	0x00, 0xf5, 0x21, 0x00


	//----- nvinfo : EIATTR_SPARSE_MMA_MASK
	.align		4
.L_7983:
        /*0088*/ 	.byte	0x03, 0x50
        /*008a*/ 	.short	0x0000


	//----- nvinfo : EIATTR_MAXREG_COUNT
	.align		4
        /*008c*/ 	.byte	0x03, 0x1b
        /*008e*/ 	.short	0x00ff


	//----- nvinfo : EIATTR_MERCURY_ISA_VERSION
	.align		4
        /*0090*/ 	.byte	0x03, 0x5f
        /*0092*/ 	.short	0x0101


	//----- nvinfo : EIATTR_COOP_GROUP_MASK_REGIDS
	.align		4
        /*0094*/ 	.byte	0x04, 0x29
        /*0096*/ 	.short	(.L_7985 - .L_7984)


	//   ....[0]....
.L_7984:
        /*0098*/ 	.word	0xffffffff


	//   ....[1]....
        /*009c*/ 	.word	0xffffffff


	//   ....[2]....
        /*00a0*/ 	.word	0xffffffff


	//   ....[3]....
        /*00a4*/ 	.word	0xffffffff


	//   ....[4]....
        /*00a8*/ 	.word	0xffffffff


	//   ....[5]....
        /*00ac*/ 	.word	0xffffffff


	//   ....[6]....
        /*00b0*/ 	.word	0xffffffff


	//   ....[7]....
        /*00b4*/ 	.word	0xffffffff


	//   ....[8]....
        /*00b8*/ 	.word	0xffffffff


	//   ....[9]....
        /*00bc*/ 	.word	0xffffffff


	//----- nvinfo : EIATTR_COOP_GROUP_INSTR_OFFSETS
	.align		4
.L_7985:
        /*00c0*/ 	.byte	0x04, 0x28
        /*00c2*/ 	.short	(.L_7987 - .L_7986)


	//   ....[0]....
.L_7986:
        /*00c4*/ 	.word	0x00002050


	//   ....[1]....
        /*00c8*/ 	.word	0x00002080


	//   ....[2]....
        /*00cc*/ 	.word	0x000020b0


	//   ....[3]....
        /*00d0*/ 	.word	0x000020e0


	//   ....[4]....
        /*00d4*/ 	.word	0x00002110


	//   ....[5]....
        /*00d8*/ 	.word	0x00003140


	//   ....[6]....
        /*00dc*/ 	.word	0x00003160


	//   ....[7]....
        /*00e0*/ 	.word	0x00003180


	//   ....[8]....
        /*00e4*/ 	.word	0x000031a0


	//   ....[9]....
        /*00e8*/ 	.word	0x000031c0


	//----- nvinfo : EIATTR_VRC_CTA_INIT_COUNT
	.align		4
.L_7987:
        /*00ec*/ 	.byte	0x02, 0x4a
	.zero		1
	.zero		1


	//----- nvinfo : EIATTR_EXIT_INSTR_OFFSETS
	.align		4
        /*00f0*/ 	.byte	0x04, 0x1c
        /*00f2*/ 	.short	(.L_7989 - .L_7988)


	//   ....[0]....
.L_7988:
        /*00f4*/ 	.word	0x000031e0


	//   ....[1]....
        /*00f8*/ 	.word	0x00003200


	//   ....[2]....
        /*00fc*/ 	.word	0x000032a0


	//   ....[3]....
        /*0100*/ 	.word	0x00003320


	//   ....[4]....
        /*0104*/ 	.word	0x000033a0


	//   ....[5]....
        /*0108*/ 	.word	0x00003420


	//   ....[6]....
        /*010c*/ 	.word	0x000034a0


	//   ....[7]....
        /*0110*/ 	.word	0x00003520


	//   ....[8]....
        /*0114*/ 	.word	0x000035a0


	//   ....[9]....
        /*0118*/ 	.word	0x00003620


	//   ....[10]....
        /*011c*/ 	.word	0x000036a0


	//   ....[11]....
        /*0120*/ 	.word	0x00003720


	//   ....[12]....
        /*0124*/ 	.word	0x000037a0


	//   ....[13]....
        /*0128*/ 	.word	0x00003820


	//   ....[14]....
        /*012c*/ 	.word	0x000038a0


	//   ....[15]....
        /*0130*/ 	.word	0x00003920


	//   ....[16]....
        /*0134*/ 	.word	0x000039a0


	//   ....[17]....
        /*0138*/ 	.word	0x00003a20


	//   ....[18]....
        /*013c*/ 	.word	0x00003aa0


	//   ....[19]....
        /*0140*/ 	.word	0x00003b20


	//   ....[20]....
        /*0144*/ 	.word	0x00003ba0


	//   ....[21]....
        /*0148*/ 	.word	0x00003c20


	//   ....[22]....
        /*014c*/ 	.word	0x00003ca0


	//   ....[23]....
        /*0150*/ 	.word	0x00003d20


	//   ....[24]....
        /*0154*/ 	.word	0x00003da0


	//   ....[25]....
        /*0158*/ 	.word	0x00003e20


	//   ....[26]....
        /*015c*/ 	.word	0x00003ea0


	//   ....[27]....
        /*0160*/ 	.word	0x00003f10


	//   ....[28]....
        /*0164*/ 	.word	0x00003f80


	//   ....[29]....
        /*0168*/ 	.word	0x00003ff0


	//   ....[30]....
        /*016c*/ 	.word	0x00004060


	//   ....[31]....
        /*0170*/ 	.word	0x000040d0


	//   ....[32]....
        /*0174*/ 	.word	0x00004170


	//   ....[33]....
        /*0178*/ 	.word	0x00004200


	//   ....[34]....
        /*017c*/ 	.word	0x00004290


	//   ....[35]....
        /*0180*/ 	.word	0x00004320


	//   ....[36]....
        /*0184*/ 	.word	0x000043b0


	//   ....[37]....
        /*0188*/ 	.word	0x00004440


	//   ....[38]....
        /*018c*/ 	.word	0x000044d0


	//   ....[39]....
        /*0190*/ 	.word	0x00004560


	//   ....[40]....
        /*0194*/ 	.word	0x000045f0


	//   ....[41]....
        /*0198*/ 	.word	0x00004680


	//   ....[42]....
        /*019c*/ 	.word	0x00004710


	//   ....[43]....
        /*01a0*/ 	.word	0x000047a0


	//   ....[44]....
        /*01a4*/ 	.word	0x00004820


	//   ....[45]....
        /*01a8*/ 	.word	0x000048a0


	//   ....[46]....
        /*01ac*/ 	.word	0x00004920


	//   ....[47]....
        /*01b0*/ 	.word	0x000049a0


	//   ....[48]....
        /*01b4*/ 	.word	0x00004a20


	//   ....[49]....
        /*01b8*/ 	.word	0x00004aa0


	//   ....[50]....
        /*01bc*/ 	.word	0x00004b20


	//   ....[51]....
        /*01c0*/ 	.word	0x00004ba0


	//   ....[52]....
        /*01c4*/ 	.word	0x00004c20


	//   ....[53]....
        /*01c8*/ 	.word	0x00004ca0


	//   ....[54]....
        /*01cc*/ 	.word	0x00004d20


	//   ....[55]....
        /*01d0*/ 	.word	0x00004da0


	//   ....[56]....
        /*01d4*/ 	.word	0x00004e20


	//   ....[57]....
        /*01d8*/ 	.word	0x00004ea0


	//   ....[58]....
        /*01dc*/ 	.word	0x00004f20


	//   ....[59]....
        /*01e0*/ 	.word	0x00004fa0


	//   ....[60]....
        /*01e4*/ 	.word	0x00005020


	//   ....[61]....
        /*01e8*/ 	.word	0x000050a0


	//   ....[62]....
        /*01ec*/ 	.word	0x00005120


	//   ....[63]....
        /*01f0*/ 	.word	0x000051a0


	//   ....[64]....
        /*01f4*/ 	.word	0x00005220


	//   ....[65]....
        /*01f8*/ 	.word	0x00005290


	//----- nvinfo : EIATTR_CBANK_PARAM_SIZE
	.align		4
.L_7989:
        /*01fc*/ 	.byte	0x03, 0x19
        /*01fe*/ 	.short	0x002d


	//----- nvinfo : EIATTR_PARAM_CBANK
	.align		4
        /*0200*/ 	.byte	0x04, 0x0a
        /*0202*/ 	.short	(.L_7991 - .L_7990)
	.align		4
.L_7990:
        /*0204*/ 	.word	index@(.nv.constant0._ZN43_GLOBAL__N__9ae7fba5_10_SoftMax_cu_9f978f6320softmax_warp_forwardIN3c108BFloat16ES2_fLi11ELb0ELb0EEEvPT0_PKT_iiiPKbib)
        /*0208*/ 	.short	0x0380
        /*020a*/ 	.short	0x002d


	//----- nvinfo : EIATTR_SW_WAR
	.align		4
.L_7991:
        /*020c*/ 	.byte	0x04, 0x36
        /*020e*/ 	.short	(.L_7993 - .L_7992)
.L_7992:
        /*0210*/ 	.word	0x00000008
.L_7993:


//--------------------- .nv.info._ZN43_GLOBAL__N__9ae7fba5_10_SoftMax_cu_9f978f6320softmax_warp_forwardIN3c108BFloat16ES2_fLi10ELb0ELb0EEEvPT0_PKT_iiiPKbib --------------------------
	.section	.nv.info._ZN43_GLOBAL__N__9ae7fba5_10_SoftMax_cu_9f978f6320softmax_warp_forwardIN3c108BFloat16ES2_fLi10ELb0ELb0EEEvPT0_PKT_iiiPKbib,"",@"SHT_CUDA_INFO"
	.sectionflags	@""
	.align	4


	//----- nvinfo : EIATTR_CUDA_API_VERSION
	.align		4
        /*0000*/ 	.byte	0x04, 0x37
        /*0002*/ 	.short	(.L_7995 - .L_7994)
.L_7994:
        /*0004*/ 	.word	0x00000082


	//----- nvinfo : EIATTR_KPARAM_INFO
	.align		4
.L_7995:
        /*0008*/ 	.byte	0x04, 0x17
        /*000a*/ 	.short	(.L_7997 - .L_7996)
.L_7996:
        /*000c*/ 	.word	0x00000000
        /*0010*/ 	.short	0x0007
        /*0012*/ 	.short	0x002c
        /*0014*/ 	.byte	0x00, 0xf0, 0x05, 0x00


	//----- nvinfo : EIATTR_KPARAM_INFO
	.align		4
.L_7997:
        /*0018*/ 	.byte	0x04, 0x17
        /*001a*/ 	.short	(.L_7999 - .L_7998)
.L_7998:
        /*001c*/ 	.word	0x00000000
        /*0020*/ 	.short	0x0006
        /*0022*/ 	.short	0x0028
        /*0024*/ 	.byte	0x00, 0xf0, 0x11, 0x00


	//----- nvinfo : EIATTR_KPARAM_INFO
	.align		4
.L_7999:
        /*0028*/ 	.byte	0x04, 0x17
        /*002a*/ 	.short	(.L_8001 - .L_8000)
.L_8000:
        /*002c*/ 	.word	0x00000000
        /*0030*/ 	.short	0x0005
        /*0032*/ 	.short	0x0020
        /*0034*/ 	.byte	0x00, 0xf5, 0x21, 0x00


	//----- nvinfo : EIATTR_KPARAM_INFO
	.align		4
.L_8001:
        /*0038*/ 	.byte	0x04, 0x17
        /*003a*/ 	.short	(.L_8003 - .L_8002)
.L_8002:
        /*003c*/ 	.word	0x00000000
        /*0040*/ 	.short	0x0004
        /*0042*/ 	.short	0x0018
        /*0044*/ 	.byte	0x00, 0xf0, 0x11, 0x00


	//----- nvinfo : EIATTR_KPARAM_INFO
	.align		4
.L_8003:
        /*0048*/ 	.byte	0x04, 0x17
        /*004a*/ 	.short	(.L_8005 - .L_8004)
.L_8004:
        /*004c*/ 	.word	0x00000000
        /*0050*/ 	.short	0x0003
        /*0052*/ 	.short	0x0014
        /*0054*/ 	.byte	0x00, 0xf0, 0x11, 0x00


	//----- nvinfo : EIATTR_KPARAM_INFO
	.align		4
.L_8005:
        /*0058*/ 	.byte	0x04, 0x17
        /*005a*/ 	.short	(.L_8007 - .L_8006)
.L_8006:
        /*005c*/ 	.word	0x00000000
        /*0060*/ 	.short	0x0002
        /*0062*/ 	.short	0x0010
        /*0064*/ 	.byte	0x00, 0xf0, 0x11, 0x00


	//----- nvinfo : EIATTR_KPARAM_INFO
	.align		4
.L_8007:
        /*0068*/ 	.byte	0x04, 0x17
        /*006a*/ 	.short	(.L_8009 - .L_8008)
.L_8008:
        /*006c*/ 	.word	0x00000000
        /*0070*/ 	.short	0x0001
        /*0072*/ 	.short	0x0008
        /*0074*/ 	.byte	0x00, 0xf5, 0x21, 0x00


	//----- nvinfo : EIATTR_KPARAM_INFO
	.align		4
.L_8009:
        /*0078*/ 	.byte	0x04, 0x17
        /*007a*/ 	.short	(.L_8011 - .L_8010)
.L_8010:
        /*007c*/ 	.word	0x00000000
        /*0080*/ 	.short	0x0000
        /*0082*/ 	.short	0x0000
        /*0084*/ 	.byte	0x00, 0xf5, 0x21, 0x00


	//----- nvinfo : EIATTR_SPARSE_MMA_MASK
	.align		4
.L_8011:
        /*0088*/ 	.byte	0x03, 0x50
        /*008a*/ 	.short	0x0000


	//----- nvinfo : EIATTR_MAXREG_COUNT
	.align		4
        /*008c*/ 	.byte	0x03, 0x1b
        /*008e*/ 	.short	0x00ff


	//----- nvinfo : EIATTR_MERCURY_ISA_VERSION
	.align		4
        /*0090*/ 	.byte	0x03, 0x5f
        /*0092*/ 	.short	0x0101


	//----- nvinfo : EIATTR_COOP_GROUP_MASK_REGIDS
	.align		4
        /*0094*/ 	.byte	0x04, 0x29
        /*0096*/ 	.short	(.L_8013 - .L_8012)


	//   ....[0]....
.L_8012:
        /*0098*/ 	.word	0xffffffff


	//   ....[1]....
        /*009c*/ 	.word	0xffffffff


	//   ....[2]....
        /*00a0*/ 	.word	0xffffffff


	//   ....[3]....
        /*00a4*/ 	.word	0xffffffff


	//   ....[4]....
        /*00a8*/ 	.word	0xffffffff


	//   ....[5]....
        /*00ac*/ 	.word	0xffffffff


	//   ....[6]....
        /*00b0*/ 	.word	0xffffffff


	//   ....[7]....
        /*00b4*/ 	.word	0xffffffff


	//   ....[8]....
        /*00b8*/ 	.word	0xffffffff


	//   ....[9]....
        /*00bc*/ 	.word	0xffffffff


	//----- nvinfo : EIATTR_COOP_GROUP_INSTR_OFFSETS
	.align		4
.L_8013:
        /*00c0*/ 	.byte	0x04, 0x28
        /*00c2*/ 	.short	(.L_8015 - .L_8014)


	//   ....[0]....
.L_8014:
        /*00c4*/ 	.word	0x000010b0


	//   ....[1]....
        /*00c8*/ 	.word	0x000010e0


	//   ....[2]....
        /*00cc*/ 	.word	0x00001110


	//   ....[3]....
        /*00d0*/ 	.word	0x00001140


	//   ....[4]....
        /*00d4*/ 	.word	0x00001170


	//   ....[5]....
        /*00d8*/ 	.word	0x000019a0


	//   ....[6]....
        /*00dc*/ 	.word	0x000019c0


	//   ....[7]....
        /*00e0*/ 	.word	0x000019e0


	//   ....[8]....
        /*00e4*/ 	.word	0x00001a00


	//   ....[9]....
        /*00e8*/ 	.word	0x00001a20


	//----- nvinfo : EIATTR_VRC_CTA_INIT_COUNT
	.align		4
.L_8015:
        /*00ec*/ 	.byte	0x02, 0x4a
	.zero		1
	.zero		1


	//----- nvinfo : EIATTR_EXIT_INSTR_OFFSETS
	.align		4
        /*00f0*/ 	.byte	0x04, 0x1c
        /*00f2*/ 	.short	(.L_8017 - .L_8016)


	//   ....[0]....
.L_8016:
        /*00f4*/ 	.word	0x00001a40


	//   ....[1]....
        /*00f8*/ 	.word	0x00001a60


	//   ....[2]....
        /*00fc*/ 	.word	0x00001b00


	//   ....[3]....
        /*0100*/ 	.word	0x00001b80


	//   ....[4]....
        /*0104*/ 	.word	0x00001c00


	//   ....[5]....
        /*0108*/ 	.word	0x00001c80


	//   ....[6]....
        /*010c*/ 	.word	0x00001d00


	//   ....[7]....
        /*0110*/ 	.word	0x00001d80


	//   ....[8]....
        /*0114*/ 	.word	0x00001e00


	//   ....[9]....
        /*0118*/ 	.word	0x00001e80


	//   ....[10]....
        /*011c*/ 	.word	0x00001f00


	//   ....[11]....
        /*0120*/ 	.word	0x00001f80


	//   ....[12]....
        /*0124*/ 	.word	0x00002000


	//   ....[13]....
        /*0128*/ 	.word	0x00002080


	//   ....[14]....
        /*012c*/ 	.word	0x000020f0


	//   ....[15]....
        /*0130*/ 	.word	0x00002160


	//   ....[16]....
        /*0134*/ 	.word	0x000021d0


	//   ....[17]....
        /*0138*/ 	.word	0x00002240


	//   ....[18]....
        /*013c*/ 	.word	0x000022b0


	//   ....[19]....
        /*0140*/ 	.word	0x00002350


	//   ....[20]....
        /*0144*/ 	.word	0x000023e0


	//   ....[21]....
        /*0148*/ 	.word	0x00002470


	//   ....[22]....
        /*014c*/ 	.word	0x00002500


	//   ....[23]....
        /*0150*/ 	.word	0x00002590


	//   ....[24]....
        /*0154*/ 	.word	0x00002610


	//   ....[25]....
        /*0158*/ 	.word	0x00002690


	//   ....[26]....
        /*015c*/ 	.word	0x00002710


	//   ....[27]....
        /*0160*/ 	.word	0x00002790


	//   ....[28]....
        /*0164*/ 	.word	0x00002810


	//   ....[29]....
        /*0168*/ 	.word	0x00002890


	//   ....[30]....
        /*016c*/ 	.word	0x00002910


	//   ....[31]....
        /*0170*/ 	.word	0x00002990


	//   ....[32]....
        /*0174*/ 	.word	0x00002a10


	//   ....[33]....
        /*0178*/ 	.word	0x00002a80


	//----- nvinfo : EIATTR_CBANK_PARAM_SIZE
	.align		4
.L_8017:
        /*017c*/ 	.byte	0x03, 0x19
        /*017e*/ 	.short	0x002d


	//----- nvinfo : EIATTR_PARAM_CBANK
	.align		4
        /*0180*/ 	.byte	0x04, 0x0a
        /*0182*/ 	.short	(.L_8019 - .L_8018)
	.align		4
.L_8018:
        /*0184*/ 	.word	index@(.nv.constant0._ZN43_GLOBAL__N__9ae7fba5_10_SoftMax_cu_9f978f6320softmax_warp_forwardIN3c108BFloat16ES2_fLi10ELb0ELb0EEEvPT0_PKT_iiiPKbib)
        /*0188*/ 	.short	0x0380
        /*018a*/ 	.short	0x002d


	//----- nvinfo : EIATTR_SW_WAR
	.align		4
.L_8019:
        /*018c*/ 	.byte	0x04, 0x36
        /*018e*/ 	.short	(.L_8021 - .L_8020)
.L_8020:
        /*0190*/ 	.word	0x00000008
.L_8021:


//--------------------- .nv.info._ZN43_GLOBAL__N__9ae7fba5_10_SoftMax_cu_9f978f6320softmax_warp_forwardIN3c108BFloat16ES2_fLi9ELb0ELb0EEEvPT0_PKT_iiiPKbib --------------------------
	.section	.nv.info._ZN43_GLOBAL__N__9ae7fba5_10_SoftMax_cu_9f978f6320softmax_warp_forwardIN3c108BFloat16ES2_fLi9ELb0ELb0EEEvPT0_PKT_iiiPKbib,"",@"SHT_CUDA_INFO"
	.sectionflags	@""
	.align	4


	//----- nvinfo : EIATTR_CUDA_API_VERSION
	.align		4
        /*0000*/ 	.byte	0x04, 0x37
        /*0002*/ 	.short	(.L_8023 - .L_8022)
.L_8022:
        /*0004*/ 	.word	0x00000082


	//----- nvinfo : EIATTR_KPARAM_INFO
	.align		4
.L_8023:
        /*0008*/ 	.byte	0x04, 0x17
        /*000a*/ 	.short	(.L_8025 - .L_8024)
.L_8024:
        /*000c*/ 	.word	0x00000000
        /*0010*/ 	.short	0x0007
        /*0012*/ 	.short	0x002c
        /*0014*/ 	.byte	0x00, 0xf0, 0x05, 0x00


	//----- nvinfo : EIATTR_KPARAM_INFO
	.align		4
.L_8025:
        /*0018*/ 	.byte	0x04, 0x17
        /*001a*/ 	.short	(.L_8027 - .L_8026)
.L_8026:
        /*001c*/ 	.word	0x00000000
        /*0020*/ 	.short	0x0006
        /*0022*/ 	.short	0x0028
        /*0024*/ 	.byte	0x00, 0xf0, 0x11, 0x00


	//----- nvinfo : EIATTR_KPARAM_INFO
	.align		4
.L_8027:
        /*0028*/ 	.byte	0x04, 0x17
        /*002a*/ 	.short	(.L_8029 - .L_8028)
.L_8028:
        /*002c*/ 	.word	0x00000000
        /*0030*/ 	.short	0x0005
        /*0032*/ 	.short	0x0020
        /*0034*/ 	.byte	0x00, 0xf5, 0x21, 0x00


	//----- nvinfo : EIATTR_KPARAM_INFO
	.align		4
.L_8029:
        /*0038*/ 	.byte	0x04, 0x17
        /*003a*/ 	.short	(.L_8031 - .L_8030)
.L_8030:
        /*003c*/ 	.word	0x00000000
        /*0040*/ 	.short	0x0004
        /*0042*/ 	.short	0x0018
        /*0044*/ 	.byte	0x00, 0xf0, 0x11, 0x00


	//----- nvinfo : EIATTR_KPARAM_INFO
	.align		4
.L_8031:
        /*0048*/ 	.byte	0x04, 0x17
        /*004a*/ 	.short	(.L_8033 - .L_8032)
.L_8032:
        /*004c*/ 	.word	0x00000000
        /*0050*/ 	.short	0x0003
        /*0052*/ 	.short	0x0014
        /*0054*/ 	.byte	0x00, 0xf0, 0x11, 0x00


	//----- nvinfo : EIATTR_KPARAM_INFO
	.align		4
.L_8033:
        /*0058*/ 	.byte	0x04, 0x17
        /*005a*/ 	.short	(.L_8035 - .L_8034)
.L_8034:
        /*005c*/ 	.word	0x00000000
        /*0060*/ 	.short	0x0002
        /*0062*/ 	.short	0x0010
        /*0064*/ 	.byte	0x00, 0xf0, 0x11, 0x00


	//----- nvinfo : EIATTR_KPARAM_INFO
	.align		4
.L_8035:
        /*0068*/ 	.byte	0x04, 0x17
        /*006a*/ 	.short	(.L_8037 - .L_8036)
.L_8036:
        /*006c*/ 	.word	0x00000000
        /*0070*/ 	.short	0x0001
        /*0072*/ 	.short	0x0008
        /*0074*/ 	.byte	0x00, 0xf5, 0x21, 0x00


	//----- nvinfo : EIATTR_KPARAM_INFO
	.align		4
.L_8037:
        /*0078*/ 	.byte	0x04, 0x17
        /*007a*/ 	.short	(.L_8039 - .L_8038)
.L_8038:
        /*007c*/ 	.word	0x00000000
        /*0080*/ 	.short	0x0000
        /*0082*/ 	.short	0x0000
        /*0084*/ 	.byte	0x00, 0xf5, 0x21, 0x00


	//----- nvinfo : EIATTR_SPARSE_MMA_MASK
	.align		4
.L_8039:
        /*0088*/ 	.byte	0x03, 0x50
        /*008a*/ 	.short	0x0000


	//----- nvinfo : EIATTR_MAXREG_COUNT
	.align		4
        /*008c*/ 	.byte	0x03, 0x1b
        /*008e*/ 	.short	0x00ff


	//----- nvinfo : EIATTR_MERCURY_ISA_VERSION
	.align		4
        /*0090*/ 	.byte	0x03, 0x5f
        /*0092*/ 	.short	0x0101


	//----- nvinfo : EIATTR_COOP_GROUP_MASK_REGIDS
	.align		4
        /*0094*/ 	.byte	0x04, 0x29
        /*0096*/ 	.short	(.L_8041 - .L_8040)


	//   ....[0]....
.L_8040:
        /*0098*/ 	.word	0xffffffff


	//   ....[1]....
        /*009c*/ 	.word	0xffffffff


	//   ....[2]....
        /*00a0*/ 	.word	0xffffffff


	//   ....[3]....
        /*00a4*/ 	.word	0xffffffff


	//   ....[4]....
        /*00a8*/ 	.word	0xffffffff


	//   ....[5]....
        /*00ac*/ 	.word	0xffffffff


	//   ....[6]....
        /*00b0*/ 	.word	0xffffffff


	//   ....[7]....
        /*00b4*/ 	.word	0xffffffff


	//   ....[8]....
        /*00b8*/ 	.word	0xffffffff


	//   ....[9]....
        /*00bc*/ 	.word	0xffffffff


	//----- nvinfo : EIATTR_COOP_GROUP_INSTR_OFFSETS
	.align		4
.L_8041:
        /*00c0*/ 	.byte	0x04, 0x28
        /*00c2*/ 	.short	(.L_8043 - .L_8042)


	//   ....[0]....
.L_8042:
        /*00c4*/ 	.word	0x000008f0


	//   ....[1]....
        /*00c8*/ 	.word	0x00000920


	//   ....[2]....
        /*00cc*/ 	.word	0x00000950


	//   ....[3]....
        /*00d0*/ 	.word	0x00000980


	//   ....[4]....
        /*00d4*/ 	.word	0x000009b0


	//   ....[5]....
        /*00d8*/ 	.word	0x00000de0


	//   ....[6]....
        /*00dc*/ 	.word	0x00000e00


	//   ....[7]....
        /*00e0*/ 	.word	0x00000e20


	//   ....[8]....
        /*00e4*/ 	.word	0x00000e40


	//   ....[9]....
        /*00e8*/ 	.word	0x00000e60


	//----- nvinfo : EIATTR_VRC_CTA_INIT_COUNT
	.align		4
.L_8043:
        /*00ec*/ 	.byte	0x02, 0x4a
	.zero		1
	.zero		1


	//----- nvinfo : EIATTR_EXIT_INSTR_OFFSETS
	.align		4
        /*00f0*/ 	.byte	0x04, 0x1c
        /*00f2*/ 	.short	(.L_8045 - .L_8044)


	//   ....[0]....
.L_8044:
        /*00f4*/ 	.word	0x00000e80


	//   ....[1]....
        /*00f8*/ 	.word	0x00000ea0


	//   ....[2]....
        /*00fc*/ 	.word	0x00000f40


	//   ....[3]....
        /*0100*/ 	.word	0x00000fc0


	//   ....[4]....
        /*0104*/ 	.word	0x00001040


	//   ....[5]....
        /*0108*/ 	.word	0x000010c0


	//   ....[6]....
        /*010c*/ 	.word	0x00001140


	//   ....[7]....
        /*0110*/ 	.word	0x000011c0


	//   ....[8]....
        /*0114*/ 	.word	0x00001230


	//   ....[9]....
        /*0118*/ 	.word	0x000012a0


	//   ....[10]....
        /*011c*/ 	.word	0x00001310


	//   ....[11]....
        /*0120*/ 	.word	0x00001380


	//   ....[12]....
        /*0124*/ 	.word	0x000013f0


	//   ....[13]....
        /*0128*/ 	.word	0x00001490


	//   ....[14]....
        /*012c*/ 	.word	0x00001510


	//   ....[15]....
        /*0130*/ 	.word	0x00001590


	//   ....[16]....
        /*0134*/ 	.word	0x00001610


	//   ....[17]....
        /*0138*/ 	.word	0x00001680


	//----- nvinfo : EIATTR_CBANK_PARAM_SIZE
	.align		4
.L_8045:
        /*013c*/ 	.byte	0x03, 0x19
        /*013e*/ 	.short	0x002d


	//----- nvinfo : EIATTR_PARAM_CBANK
	.align		4
        /*0140*/ 	.byte	0x04, 0x0a
        /*0142*/ 	.short	(.L_8047 - .L_8046)
	.align		4
.L_8046:
        /*0144*/ 	.word	index@(.nv.constant0._ZN43_GLOBAL__N__9ae7fba5_10_SoftMax_cu_9f978f6320softmax_warp_forwardIN3c108BFloat16ES2_fLi9ELb0ELb0EEEvPT0_PKT_iiiPKbib)
        /*0148*/ 	.short	0x0380
        /*014a*/ 	.short	0x002d


	//----- nvinfo : EIATTR_SW_WAR
	.align		4
.L_8047:
        /*014c*/ 	.byte	0x04, 0x36
        /*014e*/ 	.short	(.L_8049 - .L_8048)
.L_8048:
        /*0150*/ 	.word	0x00000008
.L_8049:


//--------------------- .nv.info._ZN43_GLOBAL__N__9ae7fba5_10_SoftMax_cu_9f978f6320softmax_warp_forwardIN3c108BFloat16ES2_fLi8ELb0ELb0EEEvPT0_PKT_iiiPKbib --------------------------
	.section	.nv.info._ZN43_GLOBAL__N__9ae7fba5_10_SoftMax_cu_9f978f6320softmax_warp_forwardIN3c108BFloat16ES2_fLi8ELb0ELb0EEEvPT0_PKT_iiiPKbib,"",@"SHT_CUDA_INFO"
	.sectionflags	@""
	.align	4


	//----- nvinfo : EIATTR_CUDA_API_VERSION
	.align		4
        /*0000*/ 	.byte	0x04, 0x37
        /*0002*/ 	.short	(.L_8051 - .L_8050)
.L_8050:
        /*0004*/ 	.word	0x00000082


	//----- nvinfo : EIATTR_KPARAM_INFO
	.align		4
.L_8051:
        /*0008*/ 	.byte	0x04, 0x17
        /*000a*/ 	.short	(.L_8053 - .L_8052)
.L_8052:
        /*000c*/ 	.word	0x00000000
        /*0010*/ 	.short	0x0007
        /*0012*/ 	.short	0x002c
        /*0014*/ 	.byte	0x00, 0xf0, 0x05, 0x00


	//----- nvinfo : EIATTR_KPARAM_INFO
	.align		4
.L_8053:
        /*0018*/ 	.byte	0x04, 0x17
        /*001a*/ 	.short	(.L_8055 - .L_8054)
.L_8054:
        /*001c*/ 	.word	0x00000000
        /*0020*/ 	.short	0x0006
        /*0022*/ 	.short	0x0028
        /*0024*/ 	.byte	0x00, 0xf0, 0x11, 0x00


	//----- nvinfo : EIATTR_KPARAM_INFO
	.align		4
.L_8055:
        /*0028*/ 	.byte	0x04, 0x17
        /*002a*/ 	.short	(.L_8057 - .L_8056)
.L_8056:
        /*002c*/ 	.word	0x00000000
        /*0030*/ 	.short	0x0005
        /*0032*/ 	.short	0x0020
        /*0034*/ 	.byte	0x00, 0xf5, 0x21, 0x00


	//----- nvinfo : EIATTR_KPARAM_INFO
	.align		4
.L_8057:
        /*0038*/ 	.byte	0x04, 0x17
        /*003a*/ 	.short	(.L_8059 - .L_8058)
.L_8058:
        /*003c*/ 	.word	0x00000000
        /*0040*/ 	.short	0x0004
        /*0042*/ 	.short	0x0018
        /*0044*/ 	.byte	0x00, 0xf0, 0x11, 0x00


	//----- nvinfo : EIATTR_KPARAM_INFO
	.align		4
.L_8059:
        /*0048*/ 	.byte	0x04, 0x17
        /*004a*/ 	.short	(.L_8061 - .L_8060)
.L_8060:
        /*004c*/ 	.word	0x00000000
        /*0050*/ 	.short	0x0003
        /*0052*/ 	.short	0x0014
        /*0054*/ 	.byte	0x00, 0xf0, 0x11, 0x00


	//----- nvinfo : EIATTR_KPARAM_INFO
	.align		4
.L_8061:
        /*0058*/ 	.byte	0x04, 0x17
        /*005a*/ 	.short	(.L_8063 - .L_8062)
.L_8062:
        /*005c*/ 	.word	0x00000000
        /*0060*/ 	.short	0x0002
        /*0062*/ 	.short	0x0010
        /*0064*/ 	.byte	0x00, 0xf0, 0x11, 0x00


	//----- nvinfo : EIATTR_KPARAM_INFO
	.align		4
.L_8063:
        /*0068*/ 	.byte	0x04, 0x17
        /*006a*/ 	.short	(.L_8065 - .L_8064)
.L_8064:
        /*006c*/ 	.word	0x00000000
        /*0070*/ 	.short	0x0001
        /*0072*/ 	.short	0x0008
        /*0074*/ 	.byte	0x00, 0xf5, 0x21, 0x00


	//----- nvinfo : EIATTR_KPARAM_INFO
	.align		4
.L_8065:
        /*0078*/ 	.byte	0x04, 0x17
        /*007a*/ 	.short	(.L_8067 - .L_8066)
.L_8066:
        /*007c*/ 	.word	0x00000000
        /*0080*/ 	.short	0x0000
        /*0082*/ 	.short	0x0000
        /*0084*/ 	.byte	0x00, 0xf5, 0x21, 0x00


	//----- nvinfo : EIATTR_SPARSE_MMA_MASK
	.align		4
.L_8067:
        /*0088*/ 	.byte	0x03, 0x50
        /*008a*/ 	.short	0x0000


	//----- nvinfo : EIATTR_MAXREG_COUNT
	.align		4
        /*008c*/ 	.byte	0x03, 0x1b
        /*008e*/ 	.short	0x00ff


	//----- nvinfo : EIATTR_MERCURY_ISA_VERSION
	.align		4
        /*0090*/ 	.byte	0x03, 0x5f
        /*0092*/ 	.short	0x0101


	//----- nvinfo : EIATTR_COOP_GROUP_MASK_REGIDS
	.align		4
        /*0094*/ 	.byte	0x04, 0x29
        /*0096*/ 	.short	(.L_8069 - .L_8068)


	//   ....[0]....
.L_8068:
        /*0098*/ 	.word	0xffffffff


	//   ....[1]....
        /*009c*/ 	.word	0xffffffff


	//   ....[2]....
        /*00a0*/ 	.word	0xffffffff


	//   ....[3]....
        /*00a4*/ 	.word	0xffffffff


	//   ....[4]....
        /*00a8*/ 	.word	0xffffffff


	//   ....[5]....
        /*00ac*/ 	.word	0xffffffff


	//   ....[6]....
        /*00b0*/ 	.word	0xffffffff


	//   ....[7]....
        /*00b4*/ 	.word	0xffffffff


	//   ....[8]....
        /*00b8*/ 	.word	0xffffffff


	//   ....[9]....
        /*00bc*/ 	.word	0xffffffff


	//----- nvinfo : EIATTR_COOP_GROUP_INSTR_OFFSETS
	.align		4
.L_8069:
        /*00c0*/ 	.byte	0x04, 0x28
        /*00c2*/ 	.short	(.L_8071 - .L_8070)


	//   ....[0]....
.L_8070:
        /*00c4*/ 	.word	0x000004c0


	//   ....[1]....
        /*00c8*/ 	.word	0x000004f0


	//   ....[2]....
        /*00cc*/ 	.word	0x00000520


	//   ....[3]....
        /*00d0*/ 	.word	0x00000550


	//   ....[4]....
        /*00d4*/ 	.word	0x00000580


	//   ....[5]....
        /*00d8*/ 	.word	0x000007c0


	//   ....[6]....
        /*00dc*/ 	.word	0x000007e0


	//   ....[7]....
        /*00e0*/ 	.word	0x00000800


	//   ....[8]....
        /*00e4*/ 	.word	0x00000820


	//   ....[9]....
        /*00e8*/ 	.word	0x00000840


	//----- nvinfo : EIATTR_VRC_CTA_INIT_COUNT
	.align		4
.L_8071:
        /*00ec*/ 	.byte	0x02, 0x4a
	.zero		1
	.zero		1


	//----- nvinfo : EIATTR_EXIT_INSTR_OFFSETS
	.align		4
        /*00f0*/ 	.byte	0x04, 0x1c
        /*00f2*/ 	.short	(.L_8073 - .L_8072)


	//   ....[0]....
.L_8072:
        /*00f4*/ 	.word	0x00000860


	//   ....[1]....
        /*00f8*/ 	.word	0x00000880


	//   ....[2]....
        /*00fc*/ 	.word	0x00000920


	//   ....[3]....
        /*0100*/ 	.word	0x000009a0


	//   ....[4]....
        /*0104*/ 	.word	0x00000a10


	//   ....[5]....
        /*0108*/ 	.word	0x00000a80


	//   ....[6]....
        /*010c*/ 	.word	0x00000af0


	//   ....[7]....
        /*0110*/ 	.word	0x00000b60


	//   ....[8]....
        /*0114*/ 	.word	0x00000bd0


	//   ....[9]....
        /*0118*/ 	.word	0x00000c40


	//----- nvinfo : EIATTR_CBANK_PARAM_SIZE
	.align		4
.L_8073:
        /*011c*/ 	.byte	0x03, 0x19
        /*011e*/ 	.short	0x002d


	//----- nvinfo : EIATTR_PARAM_CBANK
	.align		4
        /*0120*/ 	.byte	0x04, 0x0a
        /*0122*/ 	.short	(.L_8075 - .L_8074)
	.align		4
.L_8074:
        /*0124*/ 	.word	index@(.nv.constant0._ZN43_GLOBAL__N__9ae7fba5_10_SoftMax_cu_9f978f6320softmax_warp_forwardIN3c108BFloat16ES2_fLi8ELb0ELb0EEEvPT0_PKT_iiiPKbib)
        /*0128*/ 	.short	0x0380
        /*012a*/ 	.short	0x002d


	//----- nvinfo : EIATTR_SW_WAR
	.align		4
.L_8075:
        /*012c*/ 	.byte	0x04, 0x36
        /*012e*/ 	.short	(.L_8077 - .L_8076)
.L_8076:
        /*0130*/ 	.word	0x00000008
.L_8077:


//--------------------- .nv.info._ZN43_GLOBAL__N__9ae7fba5_10_SoftMax_cu_9f978f6320softmax_warp_forwardIN3c108BFloat16ES2_fLi7ELb0ELb0EEEvPT0_PKT_iiiPKbib --------------------------
	.section	.nv.info._ZN43_GLOBAL__N__9ae7fba5_10_SoftMax_cu_9f978f6320softmax_warp_forwardIN3c108BFloat16ES2_fLi7ELb0ELb0EEEvPT0_PKT_iiiPKbib,"",@"SHT_CUDA_INFO"
	.sectionflags	@""
	.align	4


	//----- nvinfo : EIATTR_CUDA_API_VERSION
	.align		4
        /*0000*/ 	.byte	0x04, 0x37
        /*0002*/ 	.short	(.L_8079 - .L_8078)
.L_8078:
        /*0004*/ 	.word	0x00000082


	//----- nvinfo : EIATTR_KPARAM_INFO
	.align		4
.L_8079:
        /*0008*/ 	.byte	0x04, 0x17
        /*000a*/ 	.short	(.L_8081 - .L_8080)
.L_8080:
        /*000c*/ 	.word	0x00000000
        /*0010*/ 	.short	0x0007
        /*0012*/ 	.short	0x002c
        /*0014*/ 	.byte	0x00, 0xf0, 0x05, 0x00


	//----- nvinfo : EIATTR_KPARAM_INFO
	.align		4
.L_8081:
        /*0018*/ 	.byte	0x04, 0x17
        /*001a*/ 	.short	(.L_8083 - .L_8082)
.L_8082:
        /*001c*/ 	.word	0x00000000
        /*0020*/ 	.short	0x0006
        /*0022*/ 	.short	0x0028
        /*0024*/ 	.byte	0x00, 0xf0, 0x11, 0x00


	//----- nvinfo : EIATTR_KPARAM_INFO
	.align		4
.L_8083:
        /*0028*/ 	.byte	0x04, 0x17
        /*002a*/ 	.short	(.L_8085 - .L_8084)
.L_8084:
        /*002c*/ 	.word	0x00000000
        /*0030*/ 	.short	0x0005
        /*0032*/ 	.short	0x0020
        /*0034*/ 	.byte	0x00, 0xf5, 0x21, 0x00


	//----- nvinfo : EIATTR_KPARAM_INFO
	.align		4
.L_8085:
        /*0038*/ 	.byte	0x04, 0x17
        /*003a*/ 	.short	(.L_8087 - .L_8086)
.L_8086:
        /*003c*/ 	.word	0x00000000
        /*0040*/ 	.short	0x0004
        /*0042*/ 	.short	0x0018
        /*0044*/ 	.byte	0x00, 0xf0, 0x11, 0x00


	//----- nvinfo : EIATTR_KPARAM_INFO
	.align		4
.L_8087:
        /*0048*/ 	.byte	0x04, 0x17
        /*004a*/ 	.short	(.L_8089 - .L_8088)
.L_8088:
        /*004c*/ 	.word	0x00000000
        /*0050*/ 	.short	0x0003
        /*0052*/ 	.short	0x0014
        /*0054*/ 	.byte	0x00, 0xf0, 0x11, 0x00


	//----- nvinfo : EIATTR_KPARAM_INFO
	.align		4
.L_8089:
        /*0058*/ 	.byte	0x04, 0x17
        /*005a*/ 	.short	(.L_8091 - .L_8090)
.L_8090:
        /*005c*/ 	.word	0x00000000
        /*0060*/ 	.short	0x0002
        /*0062*/ 	.short	0x0010
        /*0064*/ 	.byte	0x00, 0xf0, 0x11, 0x00


	//----- nvinfo : EIATTR_KPARAM_INFO
	.align		4
.L_8091:
        /*0068*/ 	.byte	0x04, 0x17
        /*006a*/ 	.short	(.L_8093 - .L_8092)
.L_8092:
        /*006c*/ 	.word	0x00000000
        /*0070*/ 	.short	0x0001
        /*0072*/ 	.short	0x0008
        /*0074*/ 	.byte	0x00, 0xf5, 0x21, 0x00


	//----- nvinfo : EIATTR_KPARAM_INFO
	.align		4
.L_8093:
        /*0078*/ 	.byte	0x04, 0x17
        /*007a*/ 	.short	(.L_8095 - .L_8094)
.L_8094:
        /*007c*/ 	.word	0x00000000
        /*0080*/ 	.short	0x0000
        /*0082*/ 	.short	0x0000
        /*0084*/ 	.byte	0x00, 0xf5, 0x21, 0x00


	//----- nvinfo : EIATTR_SPARSE_MMA_MASK
	.align		4
.L_8095:
        /*0088*/ 	.byte	0x03, 0x50
        /*008a*/ 	.short	0x0000


	//----- nvinfo : EIATTR_MAXREG_COUNT
	.align		4
        /*008c*/ 	.byte	0x03, 0x1b
        /*008e*/ 	.short	0x00ff


	//----- nvinfo : EIATTR_MERCURY_ISA_VERSION
	.align		4
        /*0090*/ 	.byte	0x03, 0x5f
        /*0092*/ 	.short	0x0101


	//----- nvinfo : EIATTR_COOP_GROUP_MASK_REGIDS
	.align		4
        /*0094*/ 	.byte	0x04, 0x29
        /*0096*/ 	.short	(.L_8097 - .L_8096)


	//   ....[0]....
.L_8096:
        /*0098*/ 	.word	0xffffffff


	//   ....[1]....
        /*009c*/ 	.word	0xffffffff


	//   ....[2]....
        /*00a0*/ 	.word	0xffffffff


	//   ....[3]....
        /*00a4*/ 	.word	0xffffffff


	//   ....[4]....
        /*00a8*/ 	.word	0xffffffff


	//   ....[5]....
        /*00ac*/ 	.word	0xffffffff


	//   ....[6]....
        /*00b0*/ 	.word	0xffffffff


	//   ....[7]....
        /*00b4*/ 	.word	0xffffffff


	//   ....[8]....
        /*00b8*/ 	.word	0xffffffff


	//   ....[9]....
        /*00bc*/ 	.word	0xffffffff


	//   ....[10]....
        /*00c0*/ 	.word	0xffffffff


	//   ....[11]....
        /*00c4*/ 	.word	0xffffffff


	//   ....[12]....
        /*00c8*/ 	.word	0xffffffff


	//   ....[13]....
        /*00cc*/ 	.word	0xffffffff


	//   ....[14]....
        /*00d0*/ 	.word	0xffffffff


	//   ....[15]....
        /*00d4*/ 	.word	0xffffffff


	//   ....[16]....
        /*00d8*/ 	.word	0xffffffff


	//   ....[17]....
        /*00dc*/ 	.word	0xffffffff


	//   ....[18]....
        /*00e0*/ 	.word	0xffffffff


	//   ....[19]....
        /*00e4*/ 	.word	0xffffffff


	//----- nvinfo : EIATTR_COOP_GROUP_INSTR_OFFSETS
	.align		4
.L_8097:
        /*00e8*/ 	.byte	0x04, 0x28
        /*00ea*/ 	.short	(.L_8099 - .L_8098)


	//   ....[0]....
.L_8098:
        /*00ec*/ 	.word	0x00000410


	//   ....[1]....
        /*00f0*/ 	.word	0x00000430


	//   ....[2]....
        /*00f4*/ 	.word	0x00000470


	//   ....[3]....
        /*00f8*/ 	.word	0x00000490


	//   ....[4]....
        /*00fc*/ 	.word	0x000004d0


	//   ....[5]....
        /*0100*/ 	.word	0x000004f0


	//   ....[6]....
        /*0104*/ 	.word	0x00000530


	//   ....[7]....
        /*0108*/ 	.word	0x00000550


	//   ....[8]....
        /*010c*/ 	.word	0x00000590


	//   ....[9]....
        /*0110*/ 	.word	0x000005b0


	//   ....[10]....
        /*0114*/ 	.word	0x000007f0


	//   ....[11]....
        /*0118*/ 	.word	0x00000810


	//   ....[12]....
        /*011c*/ 	.word	0x00000830


	//   ....[13]....
        /*0120*/ 	.word	0x00000850


	//   ....[14]....
        /*0124*/ 	.word	0x00000870


	//   ....[15]....
        /*0128*/ 	.word	0x00000890


	//   ....[16]....
        /*012c*/ 	.word	0x000008b0


	//   ....[17]....
        /*0130*/ 	.word	0x000008d0


	//   ....[18]....
        /*0134*/ 	.word	0x000008f0


	//   ....[19]....
        /*0138*/ 	.word	0x00000920


	//----- nvinfo : EIATTR_VRC_CTA_INIT_COUNT
	.align		4
.L_8099:
        /*013c*/ 	.byte	0x02, 0x4a
	.zero		1
	.zero		1


	//----- nvinfo : EIATTR_EXIT_INSTR_OFFSETS
	.align		4
        /*0140*/ 	.byte	0x04, 0x1c
        /*0142*/ 	.short	(.L_8101 - .L_8100)


	//   ....[0]....
.L_8100:
        /*0144*/ 	.word	0x00000940


	//   ....[1]....
        /*0148*/ 	.word	0x00000ba0


	//   ....[2]....
        /*014c*/ 	.word	0x00000c70


	//   ....[3]....
        /*0150*/ 	.word	0x00000ce0


	//   ....[4]....
        /*0154*/ 	.word	0x00000d50


	//   ....[5]....
        /*0158*/ 	.word	0x00000dc0


	//----- nvinfo : EIATTR_CRS_STACK_SIZE
	.align		4
.L_8101:
        /*015c*/ 	.byte	0x04, 0x1e
        /*015e*/ 	.short	(.L_8103 - .L_8102)
.L_8102:
        /*0160*/ 	.word	0x00000000


	//----- nvinfo : EIATTR_CBANK_PARAM_SIZE
	.align		4
.L_8103:
        /*0164*/ 	.byte	0x03, 0x19
        /*0166*/ 	.short	0x002d


	//----- nvinfo : EIATTR_PARAM_CBANK
	.align		4
        /*0168*/ 	.byte	0x04, 0x0a
        /*016a*/ 	.short	(.L_8105 - .L_8104)
	.align		4
.L_8104:
        /*016c*/ 	.word	index@(.nv.constant0._ZN43_GLOBAL__N__9ae7fba5_10_SoftMax_cu_9f978f6320softmax_warp_forwardIN3c108BFloat16ES2_fLi7ELb0ELb0EEEvPT0_PKT_iiiPKbib)
        /*0170*/ 	.short	0x0380
        /*0172*/ 	.short	0x002d


	//----- nvinfo : EIATTR_SW_WAR
	.align		4
.L_8105:
        /*0174*/ 	.byte	0x04, 0x36
        /*0176*/ 	.short	(.L_8107 - .L_8106)
.L_8106:
        /*0178*/ 	.word	0x00000008
.L_8107:


//--------------------- .nv.info._ZN43_GLOBAL__N__9ae7fba5_10_SoftMax_cu_9f978f6320softmax_warp_forwardIN3c108BFloat16ES2_fLi6ELb0ELb0EEEvPT0_PKT_iiiPKbib --------------------------
	.section	.nv.info._ZN43_GLOBAL__N__9ae7fba5_10_SoftMax_cu_9f978f6320softmax_warp_forwardIN3c108BFloat16ES2_fLi6ELb0ELb0EEEvPT0_PKT_iiiPKbib,"",@"SHT_CUDA_INFO"
	.sectionflags	@""
	.align	4


	//----- nvinfo : EIATTR_CUDA_API_VERSION
	.align		4
        /*0000*/ 	.byte	0x04, 0x37
        /*0002*/ 	.short	(.L_8109 - .L_8108)
.L_8108:
        /*0004*/ 	.word	0x00000082


	//----- nvinfo : EIATTR_KPARAM_INFO
	.align		4
.L_8109:
        /*0008*/ 	.byte	0x04, 0x17
        /*000a*/ 	.short	(.L_8111 - .L_8110)
.L_8110:
        /*000c*/ 	.word	0x00000000
        /*0010*/ 	.short	0x0007
        /*0012*/ 	.short	0x002c
        /*0014*/ 	.byte	0x00, 0xf0, 0x05, 0x00


	//----- nvinfo : EIATTR_KPARAM_INFO
	.align		4
.L_8111:
        /*0018*/ 	.byte	0x04, 0x17
        /*001a*/ 	.short	(.L_8113 - .L_8112)
.L_8112:
        /*001c*/ 	.word	0x00000000
        /*0020*/ 	.short	0x0006
        /*0022*/ 	.short	0x0028
        /*0024*/ 	.byte	0x00, 0xf0, 0x11, 0x00


	//----- nvinfo : EIATTR_KPARAM_INFO
	.align		4
.L_8113:
        /*0028*/ 	.byte	0x04, 0x17
        /*002a*/ 	.short	(.L_8115 - .L_8114)
.L_8114:
        /*002c*/ 	.word	0x00000000
        /*0030*/ 	.short	0x0005
        /*0032*/ 	.short	0x0020
        /*0034*/ 	.byte	0x00, 0xf5, 0x21, 0x00


	//----- nvinfo : EIATTR_KPARAM_INFO
	.align		4
.L_8115:
        /*0038*/ 	.byte	0x04, 0x17
        /*003a*/ 	.short	(.L_8117 - .L_8116)
.L_8116:
        /*003c*/ 	.word	0x00000000
        /*0040*/ 	.short	0x0004
        /*0042*/ 	.short	0x0018
        /*0044*/ 	.byte	0x00, 0xf0, 0x11, 0x00


	//----- nvinfo : EIATTR_KPARAM_INFO
	.align		4
.L_8117:
        /*0048*/ 	.byte	0x04, 0x17
        /*004a*/ 	.short	(.L_8119 - .L_8118)
.L_8118:
        /*004c*/ 	.word	0x00000000
        /*0050*/ 	.short	0x0003
        /*0052*/ 	.short	0x0014
        /*0054*/ 	.byte	0x00, 0xf0, 0x11, 0x00


	//----- nvinfo : EIATTR_KPARAM_INFO
	.align		4
.L_8119:
        /*0058*/ 	.byte	0x04, 0x17
        /*005a*/ 	.short	(.L_8121 - .L_8120)
.L_8120:
        /*005c*/ 	.word	0x00000000
        /*0060*/ 	.short	0x0002
        /*0062*/ 	.short	0x0010
        /*0064*/ 	.byte	0x00, 0xf0, 0x11, 0x00


	//----- nvinfo : EIATTR_KPARAM_INFO
	.align		4
.L_8121:
        /*0068*/ 	.byte	0x04, 0x17
        /*006a*/ 	.short	(.L_8123 - .L_8122)
.L_8122:
        /*006c*/ 	.word	0x00000000
        /*0070*/ 	.short	0x0001
        /*0072*/ 	.short	0x0008
        /*0074*/ 	.byte	0x00, 0xf5, 0x21, 0x00


	//----- nvinfo : EIATTR_KPARAM_INFO
	.align		4
.L_8123:
        /*0078*/ 	.byte	0x04, 0x17
        /*007a*/ 	.short	(.L_8125 - .L_8124)
.L_8124:
        /*007c*/ 	.word	0x00000000
        /*0080*/ 	.short	0x0000
        /*0082*/ 	.short	0x0000
        /*0084*/ 	.byte	0x00, 0xf5, 0x21, 0x00


	//----- nvinfo : EIATTR_SPARSE_MMA_MASK
	.align		4
.L_8125:
        /*0088*/ 	.byte	0x03, 0x50
        /*008a*/ 	.short	0x0000


	//----- nvinfo : EIATTR_MAXREG_COUNT
	.align		4
        /*008c*/ 	.byte	0x03, 0x1b
        /*008e*/ 	.short	0x00ff


	//----- nvinfo : EIATTR_MERCURY_ISA_VERSION
	.align		4
        /*0090*/ 	.byte	0x03, 0x5f
        /*0092*/ 	.short	0x0101


	//----- nvinfo : EIATTR_COOP_GROUP_MASK_REGIDS
	.align		4
        /*0094*/ 	.byte	0x04, 0x29
        /*0096*/ 	.short	(.L_8127 - .L_8126)


	//   ....[0]....
.L_8126:
        /*0098*/ 	.word	0xffffffff


	//   ....[1]....
        /*009c*/ 	.word	0xffffffff


	//   ....[2]....
        /*00a0*/ 	.word	0xffffffff


	//   ....[3]....
        /*00a4*/ 	.word	0xffffffff


	//   ....[4]....
        /*00a8*/ 	.word	0xffffffff


	//   ....[5]....
        /*00ac*/ 	.word	0xffffffff


	//   ....[6]....
        /*00b0*/ 	.word	0xffffffff


	//   ....[7]....
        /*00b4*/ 	.word	0xffffffff


	//   ....[8]....
        /*00b8*/ 	.word	0xffffffff


	//   ....[9]....
        /*00bc*/ 	.word	0xffffffff


	//   ....[10]....
        /*00c0*/ 	.word	0xffffffff


	//   ....[11]....
        /*00c4*/ 	.word	0xffffffff


	//   ....[12]....
        /*00c8*/ 	.word	0xffffffff


	//   ....[13]....
        /*00cc*/ 	.word	0xffffffff


	//   ....[14]....
        /*00d0*/ 	.word	0xffffffff


	//   ....[15]....
        /*00d4*/ 	.word	0xffffffff


	//   ....[16]....
        /*00d8*/ 	.word	0xffffffff


	//   ....[17]....
        /*00dc*/ 	.word	0xffffffff


	//   ....[18]....
        /*00e0*/ 	.word	0xffffffff


	//   ....[19]....
        /*00e4*/ 	.word	0xffffffff


	//----- nvinfo : EIATTR_COOP_GROUP_INSTR_OFFSETS
	.align		4
.L_8127:
        /*00e8*/ 	.byte	0x04, 0x28
        /*00ea*/ 	.short	(.L_8129 - .L_8128)


	//   ....[0]....
.L_8128:
        /*00ec*/ 	.word	0x00000250


	//   ....[1]....
        /*00f0*/ 	.word	0x00000270


	//   ....[2]....
        /*00f4*/ 	.word	0x000002b0


	//   ....[3]....
        /*00f8*/ 	.word	0x000002d0


	//   ....[4]....
        /*00fc*/ 	.word	0x00000310


	//   ....[5]....
        /*0100*/ 	.word	0x00000330


	//   ....[6]....
        /*0104*/ 	.word	0x00000370


	//   ....[7]....
        /*0108*/ 	.word	0x00000390


	//   ....[8]....
        /*010c*/ 	.word	0x000003d0


	//   ....[9]....
        /*0110*/ 	.word	0x000003f0


	//   ....[10]....
        /*0114*/ 	.word	0x00000540


	//   ....[11]....
        /*0118*/ 	.word	0x00000560


	//   ....[12]....
        /*011c*/ 	.word	0x00000580


	//   ....[13]....
        /*0120*/ 	.word	0x000005a0


	//   ....[14]....
        /*0124*/ 	.word	0x000005c0


	//   ....[15]....
        /*0128*/ 	.word	0x000005e0


	//   ....[16]....
        /*012c*/ 	.word	0x00000600


	//   ....[17]....
        /*0130*/ 	.word	0x00000620


	//   ....[18]....
        /*0134*/ 	.word	0x00000640


	//   ....[19]....
        /*0138*/ 	.word	0x00000660


	//----- nvinfo : EIATTR_VRC_CTA_INIT_COUNT
	.align		4
.L_8129:
        /*013c*/ 	.byte	0x02, 0x4a
	.zero		1
	.zero		1


	//----- nvinfo : EIATTR_EXIT_INSTR_OFFSETS
	.align		4
        /*0140*/ 	.byte	0x04, 0x1c
        /*0142*/ 	.short	(.L_8131 - .L_8130)


	//   ....[0]....
.L_8130:
        /*0144*/ 	.word	0x00000670


	//   ....[1]....
        /*0148*/ 	.word	0x00000800


	//   ....[2]....
        /*014c*/ 	.word	0x000008d0


	//   ....[3]....
        /*0150*/ 	.word	0x00000940


	//----- nvinfo : EIATTR_CRS_STACK_SIZE
	.align		4
.L_8131:
        /*0154*/ 	.byte	0x04, 0x1e
        /*0156*/ 	.short	(.L_8133 - .L_8132)
.L_8132:
        /*0158*/ 	.word	0x00000000


	//----- nvinfo : EIATTR_CBANK_PARAM_SIZE
	.align		4
.L_8133:
        /*015c*/ 	.byte	0x03, 0x19
        /*015e*/ 	.short	0x002d


	//----- nvinfo : EIATTR_PARAM_CBANK
	.align		4
        /*0160*/ 	.byte	0x04, 0x0a
        /*0162*/ 	.short	(.L_8135 - .L_8134)
	.align		4
.L_8134:
        /*0164*/ 	.word	index@(.nv.constant0._ZN43_GLOBAL__N__9ae7fba5_10_SoftMax_cu_9f978f6320softmax_warp_forwardIN3c108BFloat16ES2_fLi6ELb0ELb0EEEvPT0_PKT_iiiPKbib)
        /*0168*/ 	.short	0x0380
        /*016a*/ 	.short	0x002d


	//----- nvinfo : EIATTR_SW_WAR
	.align		4
.L_8135:
        /*016c*/ 	.byte	0x04, 0x36
        /*016e*/ 	.short	(.L_8137 - .L_8136)
.L_8136:
        /*0170*/ 	.word	0x00000008
.L_8137:


//--------------------- .nv.info._ZN43_GLOBAL__N__9ae7fba5_10_SoftMax_cu_9f978f6320softmax_warp_forwardIN3c108BFloat16ES2_fLi5ELb0ELb0EEEvPT0_PKT_iiiPKbib --------------------------
	.section	.nv.info._ZN43_GLOBAL__N__9ae7fba5_10_SoftMax_cu_9f978f6320softmax_warp_forwardIN3c108BFloat16ES2_fLi5ELb0ELb0EEEvPT0_PKT_iiiPKbib,"",@"SHT_CUDA_INFO"
	.sectionflags	@""
	.align	4


	//----- nvinfo : EIATTR_CUDA_API_VERSION
	.align		4
        /*0000*/ 	.byte	0x04, 0x37
        /*0002*/ 	.short	(.L_8139 - .L_8138)
.L_8138:
        /*0004*/ 	.word	0x00000082


	//----- nvinfo : EIATTR_KPARAM_INFO
	.align		4
.L_8139:
        /*0008*/ 	.byte	0x04, 0x17
        /*000a*/ 	.short	(.L_8141 - .L_8140)
.L_8140:
        /*000c*/ 	.word	0x00000000
        /*0010*/ 	.short	0x0007
        /*0012*/ 	.short	0x002c
        /*0014*/ 	.byte	0x00, 0xf0, 0x05, 0x00


	//----- nvinfo : EIATTR_KPARAM_INFO
	.align		4
.L_8141:
        /*0018*/ 	.byte	0x04, 0x17
        /*001a*/ 	.short	(.L_8143 - .L_8142)
.L_8142:
        /*001c*/ 	.word	0x00000000
        /*0020*/ 	.short	0x0006
        /*0022*/ 	.short	0x0028
        /*0024*/ 	.byte	0x00, 0xf0, 0x11, 0x00


	//----- nvinfo : EIATTR_KPARAM_INFO
	.align		4
.L_8143:
        /*0028*/ 	.byte	0x04, 0x17
        /*002a*/ 	.short	(.L_8145 - .L_8144)
.L_8144:
        /*002c*/ 	.word	0x00000000
        /*0030*/ 	.short	0x0005
        /*0032*/ 	.short	0x0020
        /*0034*/ 	.byte	0x00, 0xf5, 0x21, 0x00


	//----- nvinfo : EIATTR_KPARAM_INFO
	.align		4
.L_8145:
        /*0038*/ 	.byte	0x04, 0x17
        /*003a*/ 	.short	(.L_8147 - .L_8146)
.L_8146:
        /*003c*/ 	.word	0x00000000
        /*0040*/ 	.short	0x0004
        /*0042*/ 	.short	0x0018
        /*0044*/ 	.byte	0x00, 0xf0, 0x11, 0x00


	//----- nvinfo : EIATTR_KPARAM_INFO
	.align		4
.L_8147:
        /*0048*/ 	.byte	0x04, 0x17
        /*004a*/ 	.short	(.L_8149 - .L_8148)
.L_8148:
        /*004c*/ 	.word	0x00000000
        /*0050*/ 	.short	0x0003
        /*0052*/ 	.short	0x0014
        /*0054*/ 	.byte	0x00, 0xf0, 0x11, 0x00


	//----- nvinfo : EIATTR_KPARAM_INFO
	.align		4
.L_8149:
        /*0058*/ 	.byte	0x04, 0x17
        /*005a*/ 	.short	(.L_8151 - .L_8150)
.L_8150:
        /*005c*/ 	.word	0x00000000
        /*0060*/ 	.short	0x0002
        /*0062*/ 	.short	0x0010
        /*0064*/ 	.byte	0x00, 0xf0, 0x11, 0x00


	//----- nvinfo : EIATTR_KPARAM_INFO
	.align		4
.L_8151:
        /*0068*/ 	.byte	0x04, 0x17
        /*006a*/ 	.short	(.L_8153 - .L_8152)
.L_8152:
        /*006c*/ 	.word	0x00000000
        /*0070*/ 	.short	0x0001
        /*0072*/ 	.short	0x0008
        /*0074*/ 	.byte	0x00, 0xf5, 0x21, 0x00


	//----- nvinfo : EIATTR_KPARAM_INFO
	.align		4
.L_8153:
        /*0078*/ 	.byte	0x04, 0x17
        /*007a*/ 	.short	(.L_8155 - .L_8154)
.L_8154:
        /*007c*/ 	.word	0x00000000
        /*0080*/ 	.short	0x0000
        /*0082*/ 	.short	0x0000
        /*0084*/ 	.byte	0x00, 0xf5, 0x21, 0x00


	//----- nvinfo : EIATTR_SPARSE_MMA_MASK
	.align		4
.L_8155:
        /*0088*/ 	.byte	0x03, 0x50
        /*008a*/ 	.short	0x0000


	//----- nvinfo : EIATTR_MAXREG_COUNT
	.align		4
        /*008c*/ 	.byte	0x03, 0x1b
        /*008e*/ 	.short	0x00ff


	//----- nvinfo : EIATTR_MERCURY_ISA_VERSION
	.align		4
        /*0090*/ 	.byte	0x03, 0x5f
        /*0092*/ 	.short	0x0101


	//----- nvinfo : EIATTR_COOP_GROUP_MASK_REGIDS
	.align		4
        /*0094*/ 	.byte	0x04, 0x29
        /*0096*/ 	.short	(.L_8157 - .L_8156)


	//   ....[0]....
.L_8156:
        /*0098*/ 	.word	0xffffffff


	//   ....[1]....
        /*009c*/ 	.word	0xffffffff


	//   ....[2]....
        /*00a0*/ 	.word	0xffffffff


	//   ....[3]....
        /*00a4*/ 	.word	0xffffffff


	//   ....[4]....
        /*00a8*/ 	.word	0xffffffff


	//   ....[5]....
        /*00ac*/ 	.word	0xffffffff


	//   ....[6]....
        /*00b0*/ 	.word	0xffffffff


	//   ....[7]....
        /*00b4*/ 	.word	0xffffffff


	//   ....[8]....
        /*00b8*/ 	.word	0xffffffff


	//   ....[9]....
        /*00bc*/ 	.word	0xffffffff


	//   ....[10]....
        /*00c0*/ 	.word	0xffffffff


	//   ....[11]....
        /*00c4*/ 	.word	0xffffffff


	//   ....[12]....
        /*00c8*/ 	.word	0xffffffff


	//   ....[13]....
        /*00cc*/ 	.word	0xffffffff


	//   ....[14]....
        /*00d0*/ 	.word	0xffffffff


	//   ....[15]....
        /*00d4*/ 	.word	0xffffffff


	//   ....[16]....
        /*00d8*/ 	.word	0xffffffff


	//   ....[17]....
        /*00dc*/ 	.word	0xffffffff


	//   ....[18]....
        /*00e0*/ 	.word	0xffffffff


	//   ....[19]....
        /*00e4*/ 	.word	0xffffffff


	//----- nvinfo : EIATTR_COOP_GROUP_INSTR_OFFSETS
	.align		4
.L_8157:
        /*00e8*/ 	.byte	0x04, 0x28
        /*00ea*/ 	.short	(.L_8159 - .L_8158)


	//   ....[0]....
.L_8158:
        /*00ec*/ 	.word	0x000001f0


	//   ....[1]....
        /*00f0*/ 	.word	0x00000200


	//   ....[2]....
        /*00f4*/ 	.word	0x00000250


	//   ....[3]....
        /*00f8*/ 	.word	0x00000260


	//   ....[4]....
        /*00fc*/ 	.word	0x000002b0


	//   ....[5]....
        /*0100*/ 	.word	0x000002c0


	//   ....[6]....
        /*0104*/ 	.word	0x00000310


	//   ....[7]....
        /*0108*/ 	.word	0x00000320


	//   ....[8]....
        /*010c*/ 	.word	0x00000370


	//   ....[9]....
        /*0110*/ 	.word	0x00000380


	//   ....[10]....
        /*0114*/ 	.word	0x00000450


	//   ....[11]....
        /*0118*/ 	.word	0x00000460


	//   ....[12]....
        /*011c*/ 	.word	0x00000490


	//   ....[13]....
        /*0120*/ 	.word	0x000004a0


	//   ....[14]....
        /*0124*/ 	.word	0x000004d0


	//   ....[15]....
        /*0128*/ 	.word	0x000004e0


	//   ....[16]....
        /*012c*/ 	.word	0x00000510


	//   ....[17]....
        /*0130*/ 	.word	0x00000520


	//   ....[18]....
        /*0134*/ 	.word	0x00000550


	//   ....[19]....
        /*0138*/ 	.word	0x00000560


	//----- nvinfo : EIATTR_VRC_CTA_INIT_COUNT
	.align		4
.L_8159:
        /*013c*/ 	.byte	0x02, 0x4a
	.zero		1
	.zero		1


	//----- nvinfo : EIATTR_EXIT_INSTR_OFFSETS
	.align		4
        /*0140*/ 	.byte	0x04, 0x1c
        /*0142*/ 	.short	(.L_8161 - .L_8160)


	//   ....[0]....
.L_8160:
        /*0144*/ 	.word	0x00000570


	//   ....[1]....
        /*0148*/ 	.word	0x00000690


	//   ....[2]....
        /*014c*/ 	.word	0x00000760


	//----- nvinfo : EIATTR_CRS_STACK_SIZE
	.align		4
.L_8161:
        /*0150*/ 	.byte	0x04, 0x1e
        /*0152*/ 	.short	(.L_8163 - .L_8162)
.L_8162:
        /*0154*/ 	.word	0x00000000


	//----- nvinfo : EIATTR_CBANK_PARAM_SIZE
	.align		4
.L_8163:
        /*0158*/ 	.byte	0x03, 0x19
        /*015a*/ 	.short	0x002d


	//----- nvinfo : EIATTR_PARAM_CBANK
	.align		4
        /*015c*/ 	.byte	0x04, 0x0a
        /*015e*/ 	.short	(.L_8165 - .L_8164)
	.align		4
.L_8164:
        /*0160*/ 	.word	index@(.nv.constant0._ZN43_GLOBAL__N__9ae7fba5_10_SoftMax_cu_9f978f6320softmax_warp_forwardIN3c108BFloat16ES2_fLi5ELb0ELb0EEEvPT0_PKT_iiiPKbib)
        /*0164*/ 	.short	0x0380
        /*0166*/ 	.short	0x002d


	//----- nvinfo : EIATTR_SW_WAR
	.align		4
.L_8165:
        /*0168*/ 	.byte	0x04, 0x36
        /*016a*/ 	.short	(.L_8167 - .L_8166)
.L_8166:
        /*016c*/ 	.word	0x00000008
.L_8167:


//--------------------- .nv.info._ZN43_GLOBAL__N__9ae7fba5_10_SoftMax_cu_9f978f6320softmax_warp_forwardIN3c108BFloat16ES2_fLi4ELb0ELb0EEEvPT0_PKT_iiiPKbib --------------------------
	.section	.nv.info._ZN43_GLOBAL__N__9ae7fba5_10_SoftMax_cu_9f978f6320softmax_warp_forwardIN3c108BFloat16ES2_fLi4ELb0ELb0EEEvPT0_PKT_iiiPKbib,"",@"SHT_CUDA_INFO"
	.sectionflags	@""
	.align	4


	//----- nvinfo : EIATTR_CUDA_API_VERSION
	.align		4
        /*0000*/ 	.byte	0x04, 0x37
        /*0002*/ 	.short	(.L_8169 - .L_8168)
.L_8168:
        /*0004*/ 	.word	0x00000082


	//----- nvinfo : EIATTR_KPARAM_INFO
	.align		4
.L_8169:
        /*0008*/ 	.byte	0x04, 0x17
        /*000a*/ 	.short	(.L_8171 - .L_8170)
.L_8170:
        /*000c*/ 	.word	0x00000000
        /*0010*/ 	.short	0x0007
        /*0012*/ 	.short	0x002c
        /*0014*/ 	.byte	0x00, 0xf0, 0x05, 0x00


	//----- nvinfo : EIATTR_KPARAM_INFO
	.align		4
.L_8171:
        /*0018*/ 	.byte	0x04, 0x17
        /*001a*/ 	.short	(.L_8173 - .L_8172)
.L_8172:
        /*001c*/ 	.word	0x00000000
        /*0020*/ 	.short	0x0006
        /*0022*/ 	.short	0x0028
        /*0024*/ 	.byte	0x00, 0xf0, 0x11, 0x00


	//----- nvinfo : EIATTR_KPARAM_INFO
	.align		4
.L_8173:
        /*0028*/ 	.byte	0x04, 0x17
        /*002a*/ 	.short	(.L_8175 - .L_8174)
.L_8174:
        /*002c*/ 	.word	0x00000000
        /*0030*/ 	.short	0x0005
        /*0032*/ 	.short	0x0020
        /*0034*/ 	.byte	0x00, 0xf5, 0x21, 0x00


	//----- nvinfo : EIATTR_KPARAM_INFO
	.align		4
.L_8175:
        /*0038*/ 	.byte	0x04, 0x17
        /*003a*/ 	.short	(.L_8177 - .L_8176)
.L_8176:
        /*003c*/ 	.word	0x00000000
        /*0040*/ 	.short	0x0004
        /*0042*/ 	.short	0x0018
        /*0044*/ 	.byte	0x00, 0xf0, 0x11, 0x00


	//----- nvinfo : EIATTR_KPARAM_INFO
	.align		4
.L_8177:
        /*0048*/ 	.byte	0x04, 0x17
        /*004a*/ 	.short	(.L_8179 - .L_8178)
.L_8178:
        /*004c*/ 	.word	0x00000000
        /*0050*/ 	.short	0x0003
        /*0052*/ 	.short	0x0014
        /*0054*/ 	.byte	0x00, 0xf0, 0x11, 0x00


	//----- nvinfo : EIATTR_KPARAM_INFO
	.align		4
.L_8179:
        /*0058*/ 	.byte	0x04, 0x17
        /*005a*/ 	.short	(.L_8181 - .L_8180)
.L_8180:
        /*005c*/ 	.word	0x00000000
        /*0060*/ 	.short	0x0002
        /*0062*/ 	.short	0x0010
        /*0064*/ 	.byte	0x00, 0xf0, 0x11, 0x00


	//----- nvinfo : EIATTR_KPARAM_INFO
	.align		4
.L_8181:
        /*0068*/ 	.byte	0x04, 0x17
        /*006a*/ 	.short	(.L_8183 - .L_8182)
.L_8182:
        /*006c*/ 	.word	0x00000000
        /*0070*/ 	.short	0x0001
        /*0072*/ 	.short	0x0008
        /*0074*/ 	.byte	0x00, 0xf5, 0x21, 0x00


	//----- nvinfo : EIATTR_KPARAM_INFO
	.align		4
.L_8183:
        /*0078*/ 	.byte	0x04, 0x17
        /*007a*/ 	.short	(.L_8185 - .L_8184)
.L_8184:
        /*007c*/ 	.word	0x00000000
        /*0080*/ 	.short	0x0000
        /*0082*/ 	.short	0x0000
        /*0084*/ 	.byte	0x00, 0xf5, 0x21, 0x00


	//----- nvinfo : EIATTR_SPARSE_MMA_MASK
	.align		4
.L_8185:
        /*0088*/ 	.byte	0x03, 0x50
        /*008a*/ 	.short	0x0000


	//----- nvinfo : EIATTR_MAXREG_COUNT
	.align		4
        /*008c*/ 	.byte	0x03, 0x1b
        /*008e*/ 	.short	0x00ff


	//----- nvinfo : EIATTR_MERCURY_ISA_VERSION
	.align		4
        /*0090*/ 	.byte	0x03, 0x5f
        /*0092*/ 	.short	0x0101


	//----- nvinfo : EIATTR_COOP_GROUP_MASK_REGIDS
	.align		4
        /*0094*/ 	.byte	0x04, 0x29
        /*0096*/ 	.short	(.L_8187 - .L_8186)


	//   ....[0]....
.L_8186:
        /*0098*/ 	.word	0xffffffff


	//   ....[1]....
        /*009c*/ 	.word	0xffffffff


	//   ....[2]....
        /*00a0*/ 	.word	0xffffffff


	//   ....[3]....
        /*00a4*/ 	.word	0xffffffff


	//   ....[4]....
        /*00a8*/ 	.word	0xffffffff


	//   ....[5]....
        /*00ac*/ 	.word	0xffffffff


	//   ....[6]....
        /*00b0*/ 	.word	0xffffffff


	//   ....[7]....
        /*00b4*/ 	.word	0xffffffff


	//   ....[8]....
        /*00b8*/ 	.word	0xffffffff


	//   ....[9]....
        /*00bc*/ 	.word	0xffffffff


	//   ....[10]....
        /*00c0*/ 	.word	0xffffffff


	//   ....[11]....
        /*00c4*/ 	.word	0xffffffff


	//   ....[12]....
        /*00c8*/ 	.word	0xffffffff


	//   ....[13]....
        /*00cc*/ 	.word	0xffffffff


	//   ....[14]....
        /*00d0*/ 	.word	0xffffffff


	//   ....[15]....
        /*00d4*/ 	.word	0xffffffff


	//----- nvinfo : EIATTR_COOP_GROUP_INSTR_OFFSETS
	.align		4
.L_8187:
        /*00d8*/ 	.byte	0x04, 0x28
        /*00da*/ 	.short	(.L_8189 - .L_8188)


	//   ....[0]....
.L_8188:
        /*00dc*/ 	.word	0x000001e0


	//   ....[1]....
        /*00e0*/ 	.word	0x00000200


	//   ....[2]....
        /*00e4*/ 	.word	0x00000240


	//   ....[3]....
        /*00e8*/ 	.word	0x00000260


	//   ....[4]....
        /*00ec*/ 	.word	0x000002a0


	//   ....[5]....
        /*00f0*/ 	.word	0x000002c0


	//   ....[6]....
        /*00f4*/ 	.word	0x00000300


	//   ....[7]....
        /*00f8*/ 	.word	0x00000320


	//   ....[8]....
        /*00fc*/ 	.word	0x000003f0


	//   ....[9]....
        /*0100*/ 	.word	0x00000400


	//   ....[10]....
        /*0104*/ 	.word	0x00000430


	//   ....[11]....
        /*0108*/ 	.word	0x00000440


	//   ....[12]....
        /*010c*/ 	.word	0x00000470


	//   ....[13]....
        /*0110*/ 	.word	0x00000480


	//   ....[14]....
        /*0114*/ 	.word	0x000004b0


	//   ....[15]....
        /*0118*/ 	.word	0x000004c0


	//----- nvinfo : EIATTR_VRC_CTA_INIT_COUNT
	.align		4
.L_8189:
        /*011c*/ 	.byte	0x02, 0x4a
	.zero		1
	.zero		1


	//----- nvinfo : EIATTR_EXIT_INSTR_OFFSETS
	.align		4
        /*0120*/ 	.byte	0x04, 0x1c
        /*0122*/ 	.short	(.L_8191 - .L_8190)


	//   ....[0]....
.L_8190:
        /*0124*/ 	.word	0x000004d0


	//   ....[1]....
        /*0128*/ 	.word	0x000005e0


	//   ....[2]....
        /*012c*/ 	.word	0x000006b0


	//----- nvinfo : EIATTR_CRS_STACK_SIZE
	.align		4
.L_8191:
        /*0130*/ 	.byte	0x04, 0x1e
        /*0132*/ 	.short	(.L_8193 - .L_8192)
.L_8192:
        /*0134*/ 	.word	0x00000000


	//----- nvinfo : EIATTR_CBANK_PARAM_SIZE
	.align		4
.L_8193:
        /*0138*/ 	.byte	0x03, 0x19
        /*013a*/ 	.short	0x002d


	//----- nvinfo : EIATTR_PARAM_CBANK
	.align		4
        /*013c*/ 	.byte	0x04, 0x0a
        /*013e*/ 	.short	(.L_8195 - .L_8194)
	.align		4
.L_8194:
        /*0140*/ 	.word	index@(.nv.constant0._ZN43_GLOBAL__N__9ae7fba5_10_SoftMax_cu_9f978f6320softmax_warp_forwardIN3c108BFloat16ES2_fLi4ELb0ELb0EEEvPT0_PKT_iiiPKbib)
        /*0144*/ 	.short	0x0380
        /*0146*/ 	.short	0x002d


	//----- nvinfo : EIATTR_SW_WAR
	.align		4
.L_8195:
        /*0148*/ 	.byte	0x04, 0x36
        /*014a*/ 	.short	(.L_8197 - .L_8196)
.L_8196:
        /*014c*/ 	.word	0x00000008
.L_8197:


//--------------------- .nv.info._ZN43_GLOBAL__N__9ae7fba5_10_SoftMax_cu_9f978f6320softmax_warp_forwardIN3c108BFloat16ES2_fLi3ELb0ELb0EEEvPT0_PKT_iiiPKbib --------------------------
	.section	.nv.info._ZN43_GLOBAL__N__9ae7fba5_10_SoftMax_cu_9f978f6320softmax_warp_forwardIN3c108BFloat16ES2_fLi3ELb0ELb0EEEvPT0_PKT_iiiPKbib,"",@"SHT_CUDA_INFO"
	.sectionflags	@""
	.align	4


	//----- nvinfo : EIATTR_CUDA_API_VERSION
	.align		4
        /*0000*/ 	.byte	0x04, 0x37
        /*0002*/ 	.short	(.L_8199 - .L_8198)
.L_8198:
        /*0004*/ 	.word	0x00000082


	//----- nvinfo : EIATTR_KPARAM_INFO
	.align		4
.L_8199:
        /*0008*/ 	.byte	0x04, 0x17
        /*000a*/ 	.short	(.L_8201 - .L_8200)
.L_8200:
        /*000c*/ 	.word	0x00000000
        /*0010*/ 	.short	0x0007
        /*0012*/ 	.short	0x002c
        /*0014*/ 	.byte	0x00, 0xf0, 0x05, 0x00


	//----- nvinfo : EIATTR_KPARAM_INFO
	.align		4
.L_8201:
        /*0018*/ 	.byte	0x04, 0x17
        /*001a*/ 	.short	(.L_8203 - .L_8202)
.L_8202:
        /*001c*/ 	.word	0x00000000
        /*0020*/ 	.short	0x0006
        /*0022*/ 	.short	0x0028
        /*0024*/ 	.byte	0x00, 0xf0, 0x11, 0x00


	//----- nvinfo : EIATTR_KPARAM_INFO
	.align		4
.L_8203:
        /*0028*/ 	.byte	0x04, 0x17
        /*002a*/ 	.short	(.L_8205 - .L_8204)
.L_8204:
        /*002c*/ 	.word	0x00000000
        /*0030*/ 	.short	0x0005
        /*0032*/ 	.short	0x0020
        /*0034*/ 	.byte	0x00, 0xf5, 0x21, 0x00


	//----- nvinfo : EIATTR_KPARAM_INFO
	.align		4
.L_8205:
        /*0038*/ 	.byte	0x04, 0x17
        /*003a*/ 	.short	(.L_8207 - .L_8206)
.L_8206:
        /*003c*/ 	.word	0x00000000
        /*0040*/ 	.short	0x0004
        /*0042*/ 	.short	0x0018
        /*0044*/ 	.byte	0x00, 0xf0, 0x11, 0x00


	//----- nvinfo : EIATTR_KPARAM_INFO
	.align		4
.L_8207:
        /*0048*/ 	.byte	0x04, 0x17
        /*004a*/ 	.short	(.L_8209 - .L_8208)
.L_8208:
        /*004c*/ 	.word	0x00000000
        /*0050*/ 	.short	0x0003
        /*0052*/ 	.short	0x0014
        /*0054*/ 	.byte	0x00, 0xf0, 0x11, 0x00


	//----- nvinfo : EIATTR_KPARAM_INFO
	.align		4
.L_8209:
        /*0058*/ 	.byte	0x04, 0x17
        /*005a*/ 	.short	(.L_8211 - .L_8210)
.L_8210:
        /*005c*/ 	.word	0x00000000
        /*0060*/ 	.short	0x0002
        /*0062*/ 	.short	0x0010
        /*0064*/ 	.byte	0x00, 0xf0, 0x11, 0x00


	//----- nvinfo : EIATTR_KPARAM_INFO
	.align		4
.L_8211:
        /*0068*/ 	.byte	0x04, 0x17
        /*006a*/ 	.short	(.L_8213 - .L_8212)
.L_8212:
        /*006c*/ 	.word	0x00000000
        /*0070*/ 	.short	0x0001
        /*0072*/ 	.short	0x0008
        /*0074*/ 	.byte	0x00, 0xf5, 0x21, 0x00


	//----- nvinfo : EIATTR_KPARAM_INFO
	.align		4
.L_8213:
        /*0078*/ 	.byte	0x04, 0x17
        /*007a*/ 	.short	(.L_8215 - .L_8214)
.L_8214:
        /*007c*/ 	.word	0x00000000
        /*0080*/ 	.short	0x0000
        /*0082*/ 	.short	0x0000
        /*0084*/ 	.byte	0x00, 0xf5, 0x21, 0x00


	//----- nvinfo : EIATTR_SPARSE_MMA_MASK
	.align		4
.L_8215:
        /*0088*/ 	.byte	0x03, 0x50
        /*008a*/ 	.short	0x0000


	//----- nvinfo : EIATTR_MAXREG_COUNT
	.align		4
        /*008c*/ 	.byte	0x03, 0x1b
        /*008e*/ 	.short	0x00ff


	//----- nvinfo : EIATTR_MERCURY_ISA_VERSION
	.align		4
        /*0090*/ 	.byte	0x03, 0x5f
        /*0092*/ 	.short	0x0101


	//----- nvinfo : EIATTR_COOP_GROUP_MASK_REGIDS
	.align		4
        /*0094*/ 	.byte	0x04, 0x29
        /*0096*/ 	.short	(.L_8217 - .L_8216)


	//   ....[0]....
.L_8216:
        /*0098*/ 	.word	0xffffffff


	//   ....[1]....
        /*009c*/ 	.word	0xffffffff


	//   ....[2]....
        /*00a0*/ 	.word	0xffffffff


	//   ....[3]....
        /*00a4*/ 	.word	0xffffffff


	//   ....[4]....
        /*00a8*/ 	.word	0xffffffff


	//   ....[5]....
        /*00ac*/ 	.word	0xffffffff


	//   ....[6]....
        /*00b0*/ 	.word	0xffffffff


	//   ....[7]....
        /*00b4*/ 	.word	0xffffffff


	//   ....[8]....
        /*00b8*/ 	.word	0xffffffff


	//   ....[9]....
        /*00bc*/ 	.word	0xffffffff


	//   ....[10]....
        /*00c0*/ 	.word	0xffffffff


	//   ....[11]....
        /*00c4*/ 	.word	0xffffffff


	//----- nvinfo : EIATTR_COOP_GROUP_INSTR_OFFSETS
	.align		4
.L_8217:
        /*00c8*/ 	.byte	0x04, 0x28
        /*00ca*/ 	.short	(.L_8219 - .L_8218)


	//   ....[0]....
.L_8218:
        /*00cc*/ 	.word	0x000001f0


	//   ....[1]....
        /*00d0*/ 	.word	0x00000200


	//   ....[2]....
        /*00d4*/ 	.word	0x00000250


	//   ....[3]....
        /*00d8*/ 	.word	0x00000260


	//   ....[4]....
        /*00dc*/ 	.word	0x000002b0


	//   ....[5]....
        /*00e0*/ 	.word	0x000002c0


	//   ....[6]....
        /*00e4*/ 	.word	0x00000390


	//   ....[7]....
        /*00e8*/ 	.word	0x000003a0


	//   ....[8]....
        /*00ec*/ 	.word	0x000003d0


	//   ....[9]....
        /*00f0*/ 	.word	0x000003e0


	//   ....[10]....
        /*00f4*/ 	.word	0x00000410


	//   ....[11]....
        /*00f8*/ 	.word	0x00000420


	//----- nvinfo : EIATTR_VRC_CTA_INIT_COUNT
	.align		4
.L_8219:
        /*00fc*/ 	.byte	0x02, 0x4a
	.zero		1
	.zero		1


	//----- nvinfo : EIATTR_EXIT_INSTR_OFFSETS
	.align		4
        /*0100*/ 	.byte	0x04, 0x1c
        /*0102*/ 	.short	(.L_8221 - .L_8220)


	//   ....[0]....
.L_8220:
        /*0104*/ 	.word	0x00000430


	//   ....[1]....
        /*0108*/ 	.word	0x00000540


	//   ....[2]....
        /*010c*/ 	.word	0x00000610


	//----- nvinfo : EIATTR_CRS_STACK_SIZE
	.align		4
.L_8221:
        /*0110*/ 	.byte	0x04, 0x1e
        /*0112*/ 	.short	(.L_8223 - .L_8222)
.L_8222:
        /*0114*/ 	.word	0x00000000


	//----- nvinfo : EIATTR_CBANK_PARAM_SIZE
	.align		4
.L_8223:
        /*0118*/ 	.byte	0x03, 0x19
        /*011a*/ 	.short	0x002d


	//----- nvinfo : EIATTR_PARAM_CBANK
	.align		4
        /*011c*/ 	.byte	0x04, 0x0a
        /*011e*/ 	.short	(.L_8225 - .L_8224)
	.align		4
.L_8224:
        /*0120*/ 	.word	index@(.nv.constant0._ZN43_GLOBAL__N__9ae7fba5_10_SoftMax_cu_9f978f6320softmax_warp_forwardIN3c108BFloat16ES2_fLi3ELb0ELb0EEEvPT0_PKT_iiiPKbib)
        /*0124*/ 	.short	0x0380
        /*0126*/ 	.short	0x002d


	//----- nvinfo : EIATTR_SW_WAR
	.align		4
.L_8225:
        /*0128*/ 	.byte	0x04, 0x36
        /*012a*/ 	.short	(.L_8227 - .L_8226)
.L_8226:
        /*012c*/ 	.word	0x00000008
.L_8227:


//--------------------- .nv.info._ZN43_GLOBAL__N__9ae7fba5_10_SoftMax_cu_9f978f6320softmax_warp_forwardIN3c108BFloat16ES2_fLi2ELb0ELb0EEEvPT0_PKT_iiiPKbib --------------------------
	.section	.nv.info._ZN43_GLOBAL__N__9ae7fba5_10_SoftMax_cu_9f978f6320softmax_warp_forwardIN3c108BFloat16ES2_fLi2ELb0ELb0EEEvPT0_PKT_iiiPKbib,"",@"SHT_CUDA_INFO"
	.sectionflags	@""
	.align	4


	//----- nvinfo : EIATTR_CUDA_API_VERSION
	.align		4
        /*0000*/ 	.byte	0x04, 0x37
        /*0002*/ 	.short	(.L_8229 - .L_8228)
.L_8228:
        /*0004*/ 	.word	0x00000082


	//----- nvinfo : EIATTR_KPARAM_INFO
	.align		4
.L_8229:
        /*0008*/ 	.byte	0x04, 0x17
        /*000a*/ 	.short	(.L_8231 - .L_8230)
.L_8230:
        /*000c*/ 	.word	0x00000000
        /*0010*/ 	.short	0x0007
        /*0012*/ 	.short	0x002c
        /*0014*/ 	.byte	0x00, 0xf0, 0x05, 0x00


	//----- nvinfo : EIATTR_KPARAM_INFO
	.align		4
.L_8231:
        /*0018*/ 	.byte	0x04, 0x17
        /*001a*/ 	.short	(.L_8233 - .L_8232)
.L_8232:
        /*001c*/ 	.word	0x00000000
        /*0020*/ 	.short	0x0006
        /*0022*/ 	.short	0x0028
        /*0024*/ 	.byte	0x00, 0xf0, 0x11, 0x00


	//----- nvinfo : EIATTR_KPARAM_INFO
	.align		4
.L_8233:
        /*0028*/ 	.byte	0x04, 0x17
        /*002a*/ 	.short	(.L_8235 - .L_8234)
.L_8234:
        /*002c*/ 	.word	0x00000000
        /*0030*/ 	.short	0x0005
        /*0032*/ 	.short	0x0020
        /*0034*/ 	.byte	0x00, 0xf5, 0x21, 0x00


	//----- nvinfo : EIATTR_KPARAM_INFO
	.align		4
.L_8235:
        /*0038*/ 	.byte	0x04, 0x17
        /*003a*/ 	.short	(.L_8237 - .L_8236)
.L_8236:
        /*003c*/ 	.word	0x00000000
        /*0040*/ 	.short	0x0004
        /*0042*/ 	.short	0x0018
        /*0044*/ 	.byte	0x00, 0xf0, 0x11, 0x00


	//----- nvinfo : EIATTR_KPARAM_INFO
	.align		4
.L_8237:
        /*0048*/ 	.byte	0x04, 0x17
        /*004a*/ 	.short	(.L_8239 - .L_8238)
.L_8238:
        /*004c*/ 	.word	0x00000000
        /*0050*/ 	.short	0x0003
        /*0052*/ 	.short	0x0014
        /*0054*/ 	.byte	0x00, 0xf0, 0x11, 0x00


	//----- nvinfo : EIATTR_KPARAM_INFO
	.align		4
.L_8239:
        /*0058*/ 	.byte	0x04, 0x17
        /*005a*/ 	.short	(.L_8241 - .L_8240)
.L_8240:
        /*005c*/ 	.word	0x00000000
        /*0060*/ 	.short	0x0002
        /*0062*/ 	.short	0x0010
        /*0064*/ 	.byte	0x00, 0xf0, 0x11, 0x00


	//----- nvinfo : EIATTR_KPARAM_INFO
	.align		4
.L_8241:
        /*0068*/ 	.byte	0x04, 0x17
        /*006a*/ 	.short	(.L_8243 - .L_8242)
.L_8242:
        /*006c*/ 	.word	0x00000000
        /*0070*/ 	.short	0x0001
        /*0072*/ 	.short	0x0008
        /*0074*/ 	.byte	0x00, 0xf5, 0x21, 0x00


	//----- nvinfo : EIATTR_KPARAM_INFO
	.align		4
.L_8243:
        /*0078*/ 	.byte	0x04, 0x17
        /*007a*/ 	.short	(.L_8245 - .L_8244)
.L_8244:
        /*007c*/ 	.word	0x00000000
        /*0080*/ 	.short	0x0000
        /*0082*/ 	.short	0x0000
        /*0084*/ 	.byte	0x00, 0xf5, 0x21, 0x00


	//----- nvinfo : EIATTR_SPARSE_MMA_MASK
	.align		4
.L_8245:
        /*0088*/ 	.byte	0x03, 0x50
        /*008a*/ 	.short	0x0000


	//----- nvinfo : EIATTR_MAXREG_COUNT
	.align		4
        /*008c*/ 	.byte	0x03, 0x1b
        /*008e*/ 	.short	0x00ff


	//----- nvinfo : EIATTR_MERCURY_ISA_VERSION
	.align		4
        /*0090*/ 	.byte	0x03, 0x5f
        /*0092*/ 	.short	0x0101


	//----- nvinfo : EIATTR_COOP_GROUP_MASK_REGIDS
	.align		4
        /*0094*/ 	.byte	0x04, 0x29
        /*0096*/ 	.short	(.L_8247 - .L_8246)


	//   ....[0]....
.L_8246:
        /*0098*/ 	.word	0xffffffff


	//   ....[1]....
        /*009c*/ 	.word	0xffffffff


	//   ....[2]....
        /*00a0*/ 	.word	0xffffffff


	//   ....[3]....
        /*00a4*/ 	.word	0xffffffff


	//   ....[4]....
        /*00a8*/ 	.word	0xffffffff


	//   ....[5]....
        /*00ac*/ 	.word	0xffffffff


	//   ....[6]....
        /*00b0*/ 	.word	0xffffffff


	//   ....[7]....
        /*00b4*/ 	.word	0xffffffff


	//----- nvinfo : EIATTR_COOP_GROUP_INSTR_OFFSETS
	.align		4
.L_8247:
        /*00b8*/ 	.byte	0x04, 0x28
        /*00ba*/ 	.short	(.L_8249 - .L_8248)


	//   ....[0]....
.L_8248:
        /*00bc*/ 	.word	0x000001f0


	//   ....[1]....
        /*00c0*/ 	.word	0x00000200


	//   ....[2]....
        /*00c4*/ 	.word	0x00000250


	//   ....[3]....
        /*00c8*/ 	.word	0x00000260


	//   ....[4]....
        /*00cc*/ 	.word	0x00000330


	//   ....[5]....
        /*00d0*/ 	.word	0x00000340


	//   ....[6]....
        /*00d4*/ 	.word	0x00000370


	//   ....[7]....
        /*00d8*/ 	.word	0x00000380


	//----- nvinfo : EIATTR_VRC_CTA_INIT_COUNT
	.align		4
.L_8249:
        /*00dc*/ 	.byte	0x02, 0x4a
	.zero		1
	.zero		1


	//----- nvinfo : EIATTR_EXIT_INSTR_OFFSETS
	.align		4
        /*00e0*/ 	.byte	0x04, 0x1c
        /*00e2*/ 	.short	(.L_8251 - .L_8250)


	//   ....[0]....
.L_8250:
        /*00e4*/ 	.word	0x00000390


	//   ....[1]....
        /*00e8*/ 	.word	0x000004a0


	//   ....[2]....
        /*00ec*/ 	.word	0x00000570


	//----- nvinfo : EIATTR_CRS_STACK_SIZE
	.align		4
.L_8251:
        /*00f0*/ 	.byte	0x04, 0x1e
        /*00f2*/ 	.short	(.L_8253 - .L_8252)
.L_8252:
        /*00f4*/ 	.word	0x00000000


	//----- nvinfo : EIATTR_CBANK_PARAM_SIZE
	.align		4
.L_8253:
        /*00f8*/ 	.byte	0x03, 0x19
        /*00fa*/ 	.short	0x002d


	//----- nvinfo : EIATTR_PARAM_CBANK
	.align		4
        /*00fc*/ 	.byte	0x04, 0x0a
        /*00fe*/ 	.short	(.L_8255 - .L_8254)
	.align		4
.L_8254:
        /*0100*/ 	.word	index@(.nv.constant0._ZN43_GLOBAL__N__9ae7fba5_10_SoftMax_cu_9f978f6320softmax_warp_forwardIN3c108BFloat16ES2_fLi2ELb0ELb0EEEvPT0_PKT_iiiPKbib)
        /*0104*/ 	.short	0x0380
        /*0106*/ 	.short	0x002d


	//----- nvinfo : EIATTR_SW_WAR
	.align		4
.L_8255:
        /*0108*/ 	.byte	0x04, 0x36
        /*010a*/ 	.short	(.L_8257 - .L_8256)
.L_8256:
        /*010c*/ 	.word	0x00000008
.L_8257:


//--------------------- .nv.info._ZN43_GLOBAL__N__9ae7fba5_10_SoftMax_cu_9f978f6320softmax_warp_forwardIN3c108BFloat16ES2_fLi1ELb0ELb0EEEvPT0_PKT_iiiPKbib --------------------------
	.section	.nv.info._ZN43_GLOBAL__N__9ae7fba5_10_SoftMax_cu_9f978f6320softmax_warp_forwardIN3c108BFloat16ES2_fLi1ELb0ELb0EEEvPT0_PKT_iiiPKbib,"",@"SHT_CUDA_INFO"
	.sectionflags	@""
	.align	4


	//----- nvinfo : EIATTR_CUDA_API_VERSION
	.align		4
        /*0000*/ 	.byte	0x04, 0x37
        /*0002*/ 	.short	(.L_8259 - .L_8258)
.L_8258:
        /*0004*/ 	.word	0x00000082


	//----- nvinfo : EIATTR_KPARAM_INFO
	.align		4
.L_8259:
        /*0008*/ 	.byte	0x04, 0x17
        /*000a*/ 	.short	(.L_8261 - .L_8260)
.L_8260:
        /*000c*/ 	.word	0x00000000
        /*0010*/ 	.short	0x0007
        /*0012*/ 	.short	0x002c
        /*0014*/ 	.byte	0x00, 0xf0, 0x05, 0x00


	//----- nvinfo : EIATTR_KPARAM_INFO
	.align		4
.L_8261:
        /*0018*/ 	.byte	0x04, 0x17
        /*001a*/ 	.short	(.L_8263 - .L_8262)
.L_8262:
        /*001c*/ 	.word	0x00000000
        /*0020*/ 	.short	0x0006
        /*0022*/ 	.short	0x0028
        /*0024*/ 	.byte	0x00, 0xf0, 0x11, 0x00


	//----- nvinfo : EIATTR_KPARAM_INFO
	.align		4
.L_8263:
        /*0028*/ 	.byte	0x04, 0x17
        /*002a*/ 	.short	(.L_8265 - .L_8264)
.L_8264:
        /*002c*/ 	.word	0x00000000
        /*0030*/ 	.short	0x0005
        /*0032*/ 	.short	0x0020
        /*0034*/ 	.byte	0x00, 0xf5, 0x21, 0x00


	//----- nvinfo : EIATTR_KPARAM_INFO
	.align		4
.L_8265:
        /*0038*/ 	.byte	0x04, 0x17
        /*003a*/ 	.short	(.L_8267 - .L_8266)
.L_8266:
        /*003c*/ 	.word	0x00000000
        /*0040*/ 	.short	0x0004
        /*0042*/ 	.short	0x0018
        /*0044*/ 	.byte	0x00, 0xf0, 0x11, 0x00


	//----- nvinfo : EIATTR_KPARAM_INFO
	.align		4
.L_8267:
        /*0048*/ 	.byte	0x04, 0x17
        /*004a*/ 	.short	(.L_8269 - .L_8268)
.L_8268:
        /*004c*/ 	.word	0x00000000
        /*0050*/ 	.short	0x0003
        /*0052*/ 	.short	0x0014
        /*0054*/ 	.byte	0x00, 0xf0, 0x11, 0x00


	//----- nvinfo : EIATTR_KPARAM_INFO
	.align		4
.L_8269:
        /*0058*/ 	.byte	0x04, 0x17
        /*005a*/ 	.short	(.L_8271 - .L_8270)
.L_8270:
        /*005c*/ 	.word	0x00000000
        /*0060*/ 	.short	0x0002
        /*0062*/ 	.short	0x0010
        /*0064*/ 	.byte	0x00, 0xf0, 0x11, 0x00


	//----- nvinfo : EIATTR_KPARAM_INFO
	.align		4
.L_8271:
        /*0068*/ 	.byte	0x04, 0x17
        /*006a*/ 	.short	(.L_8273 - .L_8272)
.L_8272:
        /*006c*/ 	.word	0x00000000
        /*0070*/ 	.short	0x0001
        /*0072*/ 	.short	0x0008
        /*0074*/ 	.byte	0x00, 0xf5, 0x21, 0x00


	//----- nvinfo : EIATTR_KPARAM_INFO
	.align		4
.L_8273:
        /*0078*/ 	.byte	0x04, 0x17
        /*007a*/ 	.short	(.L_8275 - .L_8274)
.L_8274:
        /*007c*/ 	.word	0x00000000
        /*0080*/ 	.short	0x0000
        /*0082*/ 	.short	0x0000
        /*0084*/ 	.byte	0x00, 0xf5, 0x21, 0x00


	//----- nvinfo : EIATTR_SPARSE_MMA_MASK
	.align		4
.L_8275:
        /*0088*/ 	.byte	0x03, 0x50
        /*008a*/ 	.short	0x0000


	//----- nvinfo : EIATTR_MAXREG_COUNT
	.align		4
        /*008c*/ 	.byte	0x03, 0x1b
        /*008e*/ 	.short	0x00ff


	//----- nvinfo : EIATTR_MERCURY_ISA_VERSION
	.align		4
        /*0090*/ 	.byte	0x03, 0x5f
        /*0092*/ 	.short	0x0101


	//----- nvinfo : EIATTR_COOP_GROUP_MASK_REGIDS
	.align		4
        /*0094*/ 	.byte	0x04, 0x29
        /*0096*/ 	.short	(.L_8277 - .L_8276)


	//   ....[0]....
.L_8276:
        /*0098*/ 	.word	0xffffffff


	//   ....[1]....
        /*009c*/ 	.word	0xffffffff


	//   ....[2]....
        /*00a0*/ 	.word	0xffffffff


	//   ....[3]....
        /*00a4*/ 	.word	0xffffffff


	//----- nvinfo : EIATTR_COOP_GROUP_INSTR_OFFSETS
	.align		4
.L_8277:
        /*00a8*/ 	.byte	0x04, 0x28
        /*00aa*/ 	.short	(.L_8279 - .L_8278)


	//   ....[0]....
.L_8278:
        /*00ac*/ 	.word	0x000001f0


	//   ....[1]....
        /*00b0*/ 	.word	0x00000200


	//   ....[2]....
        /*00b4*/ 	.word	0x000002d0


	//   ....[3]....
        /*00b8*/ 	.word	0x000002e0


	//----- nvinfo : EIATTR_VRC_CTA_INIT_COUNT
	.align		4
.L_8279:
        /*00bc*/ 	.byte	0x02, 0x4a
	.zero		1
	.zero		1


	//----- nvinfo : EIATTR_EXIT_INSTR_OFFSETS
	.align		4
        /*00c0*/ 	.byte	0x04, 0x1c
        /*00c2*/ 	.short	(.L_8281 - .L_8280)


	//   ....[0]....
.L_8280:
        /*00c4*/ 	.word	0x000002f0


	//   ....[1]....
        /*00c8*/ 	.word	0x00000400


	//   ....[2]....
        /*00cc*/ 	.word	0x000004d0


	//----- nvinfo : EIATTR_CRS_STACK_SIZE
	.align		4
.L_8281:
        /*00d0*/ 	.byte	0x04, 0x1e
        /*00d2*/ 	.short	(.L_8283 - .L_8282)
.L_8282:
        /*00d4*/ 	.word	0x00000000


	//----- nvinfo : EIATTR_CBANK_PARAM_SIZE
	.align		4
.L_8283:
        /*00d8*/ 	.byte	0x03, 0x19
        /*00da*/ 	.short	0x002d


	//----- nvinfo : EIATTR_PARAM_CBANK
	.align		4
        /*00dc*/ 	.byte	0x04, 0x0a
        /*00de*/ 	.short	(.L_8285 - .L_8284)
	.align		4
.L_8284:
        /*00e0*/ 	.word	index@(.nv.constant0._ZN43_GLOBAL__N__9ae7fba5_10_SoftMax_cu_9f978f6320softmax_warp_forwardIN3c108BFloat16ES2_fLi1ELb0ELb0EEEvPT0_PKT_iiiPKbib)
        /*00e4*/ 	.short	0x0380
        /*00e6*/ 	.short	0x002d


	//----- nvinfo : EIATTR_SW_WAR
	.align		4
.L_8285:
        /*00e8*/ 	.byte	0x04, 0x36
        /*00ea*/ 	.short	(.L_8287 - .L_8286)
.L_8286:
        /*00ec*/ 	.word	0x00000008
.L_8287:


//--------------------- .nv.info._ZN43_GLOBAL__N__9ae7fba5_10_SoftMax_cu_9f978f6320softmax_warp_forwardIN3c108BFloat16ES2_fLi0ELb0ELb0EEEvPT0_PKT_iiiPKbib --------------------------
	.section	.nv.info._ZN43_GLOBAL__N__9ae7fba5_10_SoftMax_cu_9f978f6320softmax_warp_forwardIN3c108BFloat16ES2_fLi0ELb0ELb0EEEvPT0_PKT_iiiPKbib,"",@"SHT_CUDA_INFO"
	.sectionflags	@""
	.align	4


	//----- nvinfo : EIATTR_CUDA_API_VERSION
	.align		4
        /*0000*/ 	.byte	0x04, 0x37
        /*0002*/ 	.short	(.L_8289 - .L_8288)
.L_8288:
        /*0004*/ 	.word	0x00000082


	//----- nvinfo : EIATTR_KPARAM_INFO
	.align		4
.L_8289:
        /*0008*/ 	.byte	0x04, 0x17
        /*000a*/ 	.short	(.L_8291 - .L_8290)
.L_8290:
        /*000c*/ 	.word	0x00000000
        /*0010*/ 	.short	0x0007
        /*0012*/ 	.short	0x002c
        /*0014*/ 	.byte	0x00, 0xf0, 0x05, 0x00


	//----- nvinfo : EIATTR_KPARAM_INFO
	.align		4
.L_8291:
        /*0018*/ 	.byte	0x04, 0x17
        /*001a*/ 	.short	(.L_8293 - .L_8292)
.L_8292:
        /*001c*/ 	.word	0x00000000
        /*0020*/ 	.short	0x0006
        /*0022*/ 	.short	0x0028
        /*0024*/ 	.byte	0x00, 0xf0, 0x11, 0x00


	//----- nvinfo : EIATTR_KPARAM_INFO
	.align		4
.L_8293:
        /*0028*/ 	.byte	0x04, 0x17
        /*002a*/ 	.short	(.L_8295 - .L_8294)
.L_8294:
        /*002c*/ 	.word	0x00000000
        /*0030*/ 	.short	0x0005
        /*0032*/ 	.short	0x0020
        /*0034*/ 	.byte	0x00, 0xf5, 0x21, 0x00


	//----- nvinfo : EIATTR_KPARAM_INFO
	.align		4
.L_8295:
        /*0038*/ 	.byte	0x04, 0x17
        /*003a*/ 	.short	(.L_8297 - .L_8296)
.L_8296:
        /*003c*/ 	.word	0x00000000
        /*0040*/ 	.short	0x0004
        /*0042*/ 	.short	0x0018
        /*0044*/ 	.byte	0x00, 0xf0, 0x11, 0x00


	//----- nvinfo : EIATTR_KPARAM_INFO
	.align		4
.L_8297:
        /*0048*/ 	.byte	0x04, 0x17
        /*004a*/ 	.short	(.L_8299 - .L_8298)
.L_8298:
        /*004c*/ 	.word	0x00000000
        /*0050*/ 	.short	0x0003
        /*0052*/ 	.short	0x0014
        /*0054*/ 	.byte	0x00, 0xf0, 0x11, 0x00


	//----- nvinfo : EIATTR_KPARAM_INFO
	.align		4
.L_8299:
        /*0058*/ 	.byte	0x04, 0x17
        /*005a*/ 	.short	(.L_8301 - .L_8300)
.L_8300:
        /*005c*/ 	.word	0x00000000
        /*0060*/ 	.short	0x0002
        /*0062*/ 	.short	0x0010
        /*0064*/ 	.byte	0x00, 0xf0, 0x11, 0x00


	//----- nvinfo : EIATTR_KPARAM_INFO
	.align		4
.L_8301:
        /*0068*/ 	.byte	0x04, 0x17
        /*006a*/ 	.short	(.L_8303 - .L_8302)
.L_8302:
        /*006c*/ 	.word	0x00000000
        /*0070*/ 	.short	0x0001
        /*0072*/ 	.short	0x0008
        /*0074*/ 	.byte	0x00, 0xf5, 0x21, 0x00


	//----- nvinfo : EIATTR_KPARAM_INFO
	.align		4
.L_8303:
        /*0078*/ 	.byte	0x04, 0x17
        /*007a*/ 	.short	(.L_8305 - .L_8304)
.L_8304:
        /*007c*/ 	.word	0x00000000
        /*0080*/ 	.short	0x0000
        /*0082*/ 	.short	0x0000
        /*0084*/ 	.byte	0x00, 0xf5, 0x21, 0x00


	//----- nvinfo : EIATTR_SPARSE_MMA_MASK
	.align		4
.L_8305:
        /*0088*/ 	.byte	0x03, 0x50
        /*008a*/ 	.short	0x0000


	//----- nvinfo : EIATTR_MAXREG_COUNT
	.align		4
        /*008c*/ 	.byte	0x03, 0x1b
        /*008e*/ 	.short	0x00ff


	//----- nvinfo : EIATTR_MERCURY_ISA_VERSION
	.align		4
        /*0090*/ 	.byte	0x03, 0x5f
        /*0092*/ 	.short	0x0101


	//----- nvinfo : EIATTR_VRC_CTA_INIT_COUNT
	.align		4
        /*0094*/ 	.byte	0x02, 0x4a
	.zero		1
	.zero		1


	//----- nvinfo : EIATTR_EXIT_INSTR_OFFSETS
	.align		4
        /*0098*/ 	.byte	0x04, 0x1c
        /*009a*/ 	.short	(.L_8307 - .L_8306)


	//   ....[0]....
.L_8306:
        /*009c*/ 	.word	0x000001e0


	//   ....[1]....
        /*00a0*/ 	.word	0x00000350


	//   ....[2]....
        /*00a4*/ 	.word	0x00000430


	//----- nvinfo : EIATTR_CRS_STACK_SIZE
	.align		4
.L_8307:
        /*00a8*/ 	.byte	0x04, 0x1e
        /*00aa*/ 	.short	(.L_8309 - .L_8308)
.L_8308:
        /*00ac*/ 	.word	0x00000000


	//----- nvinfo : EIATTR_CBANK_PARAM_SIZE
	.align		4
.L_8309:
        /*00b0*/ 	.byte	0x03, 0x19
        /*00b2*/ 	.short	0x002d


	//----- nvinfo : EIATTR_PARAM_CBANK
	.align		4
        /*00b4*/ 	.byte	0x04, 0x0a
        /*00b6*/ 	.short	(.L_8311 - .L_8310)
	.align		4
.L_8310:
        /*00b8*/ 	.word	index@(.nv.constant0._ZN43_GLOBAL__N__9ae7fba5_10_SoftMax_cu_9f978f6320softmax_warp_forwardIN3c108BFloat16ES2_fLi0ELb0ELb0EEEvPT0_PKT_iiiPKbib)
        /*00bc*/ 	.short	0x0380
        /*00be*/ 	.short	0x002d


	//----- nvinfo : EIATTR_SW_WAR
	.align		4
.L_8311:
        /*00c0*/ 	.byte	0x04, 0x36
        /*00c2*/ 	.short	(.L_8313 - .L_8312)
.L_8312:
        /*00c4*/ 	.word	0x00000008
.L_8313:


//--------------------- .nv.info._ZN43_GLOBAL__N__9ae7fba5_10_SoftMax_cu_9f978f6320softmax_warp_forwardIN3c104HalfEffLi11ELb0ELb0EEEvPT0_PKT_iiiPKbib --------------------------
	.section	.nv.info._ZN43_GLOBAL__N__9ae7fba5_10_SoftMax_cu_9f978f6320softmax_warp_forwardIN3c104HalfEffLi11ELb0ELb0EEEvPT0_PKT_iiiPKbib,"",@"SHT_CUDA_INFO"
	.sectionflags	@""
	.align	4


	//----- nvinfo : EIATTR_CUDA_API_VERSION
	.align		4
        /*0000*/ 	.byte	0x04, 0x37
        /*0002*/ 	.short	(.L_8315 - .L_8314)
.L_8314:
        /*0004*/ 	.word	0x00000082


	//----- nvinfo : EIATTR_KPARAM_INFO
	.align		4
.L_8315:
        /*0008*/ 	.byte	0x04, 0x17
        /*000a*/ 	.short	(.L_8317 - .L_8316)
.L_8316:
        /*000c*/ 	.word	0x00000000
        /*0010*/ 	.short	0x0007
        /*0012*/ 	.short	0x002c
        /*0014*/ 	.byte	0x00, 0xf0, 0x05, 0x00


	//----- nvinfo : EIATTR_KPARAM_INFO
	.align		4
.L_8317:
        /*0018*/ 	.byte	0x04, 0x17
        /*001a*/ 	.short	(.L_8319 - .L_8318)
.L_8318:
        /*001c*/ 	.word	0x00000000
        /*0020*/ 	.short	0x0006
        /*0022*/ 	.short	0x0028
        /*0024*/ 	.byte	0x00, 0xf0, 0x11, 0x00


	//----- nvinfo : EIATTR_KPARAM_INFO
	.align		4
.L_8319:
        /*0028*/ 	.byte	0x04, 0x17
        /*002a*/ 	.short	(.L_8321 - .L_8320)
.L_8320:
        /*002c*/ 	.word	0x00000000
        /*0030*/ 	.short	0x0005
        /*0032*/ 	.short	0x0020
        /*0034*/ 	.byte	0x00, 0xf5, 0x21, 0x00


	//----- nvinfo : EIATTR_KPARAM_INFO
	.align		4
.L_8321:
        /*0038*/ 	.byte	0x04, 0x17
        /*003a*/ 	.short	(.L_8323 - .L_8322)
.L_8322:
        /*003c*/ 	.word	0x00000000
        /*0040*/ 	.short	0x0004
        /*0042*/ 	.short	0x0018
        /*0044*/ 	.byte	0x00, 0xf0, 0x11, 0x00


	//----- nvinfo : EIATTR_KPARAM_INFO
	.align		4
.L_8323:
        /*0048*/ 	.byte	0x04, 0x17
        /*004a*/ 	.short	(.L_8325 - .L_8324)
.L_8324:
        /*004c*/ 	.word	0x00000000
        /*0050*/ 	.short	0x0003
        /*0052*/ 	.short	0x0014
        /*0054*/ 	.byte	0x00, 0xf0, 0x11, 0x00


	//----- nvinfo : EIATTR_KPARAM_INFO
	.align		4
.L_8325:
        /*0058*/ 	.byte	0x04, 0x17
        /*005a*/ 	.short	(.L_8327 - .L_8326)
.L_8326:
        /*005c*/ 	.word	0x00000000
        /*0060*/ 	.short	0x0002
        /*0062*/ 	.short	0x0010
        /*0064*/ 	.byte	0x00, 0xf0, 0x11, 0x00


	//----- nvinfo : EIATTR_KPARAM_INFO
	.align		4
.L_8327:
        /*0068*/ 	.byte	0x04, 0x17
        /*006a*/ 	.short	(.L_8329 - .L_8328)
.L_8328:
        /*006c*/ 	.word	0x00000000
        /*0070*/ 	.short	0x0001
        /*0072*/ 	.short	0x0008
        /*0074*/ 	.byte	0x00, 0xf5, 0x21, 0x00


	//----- nvinfo : EIATTR_KPARAM_INFO
	.align		4
.L_8329:
        /*0078*/ 	.byte	0x04, 0x17
        /*007a*/ 	.short	(.L_8331 - .L_8330)
.L_8330:
        /*007c*/ 	.word	0x00000000
        /*0080*/ 	.short	0x0000
        /*0082*/ 	.short	0x0000
        /*0084*/ 	.byte	0x00, 0xf5, 0x21, 0x00


	//----- nvinfo : EIATTR_SPARSE_MMA_MASK
	.align		4
.L_8331:
        /*0088*/ 	.byte	0x03, 0x50
        /*008a*/ 	.short	0x0000


	//----- nvinfo : EIATTR_MAXREG_COUNT
	.align		4
        /*008c*/ 	.byte	0x03, 0x1b
        /*008e*/ 	.short	0x00ff


	//----- nvinfo : EIATTR_MERCURY_ISA_VERSION
	.align		4
        /*0090*/ 	.byte	0x03, 0x5f
        /*0092*/ 	.short	0x0101


	//----- nvinfo : EIATTR_COOP_GROUP_MASK_REGIDS
	.align		4
        /*0094*/ 	.byte	0x04, 0x29
        /*0096*/ 	.short	(.L_8333 - .L_8332)


	//   ....[0]....
.L_8332:
        /*0098*/ 	.word	0xffffffff


	//   ....[1]....
        /*009c*/ 	.word	0xffffffff


	//   ....[2]....
        /*00a0*/ 	.word	0xffffffff


	//   ....[3]....
        /*00a4*/ 	.word	0xffffffff


	//   ....[4]....
        /*00a8*/ 	.word	0xffffffff


	//   ....[5]....
        /*00ac*/ 	.word	0xffffffff


	//   ....[6]....
        /*00b0*/ 	.word	0xffffffff


	//   ....[7]....
        /*00b4*/ 	.word	0xffffffff


	//   ....[8]....
        /*00b8*/ 	.word	0xffffffff


	//   ....[9]....
        /*00bc*/ 	.word	0xffffffff


	//----- nvinfo : EIATTR_COOP_GROUP_INSTR_OFFSETS
	.align		4
.L_8333:
        /*00c0*/ 	.byte	0x04, 0x28
        /*00c2*/ 	.short	(.L_8335 - .L_8334)


	//   ....[0]....
.L_8334:
        /*00c4*/ 	.word	0x00002050


	//   ....[1]....
        /*00c8*/ 	.word	0x00002080


	//   ....[2]....
        /*00cc*/ 	.word	0x000020b0


	//   ....[3]....
        /*00d0*/ 	.word	0x000020e0


	//   ....[4]....
        /*00d4*/ 	.word	0x00002110


	//   ....[5]....
        /*00d8*/ 	.word	0x00003140


	//   ....[6]....
        /*00dc*/ 	.word	0x00003160


	//   ....[7]....
        /*00e0*/ 	.word	0x00003180


	//   ....[8]....
        /*00e4*/ 	.word	0x000031a0


	//   ....[9]....
        /*00e8*/ 	.word	0x000031c0


	//----- nvinfo : EIATTR_VRC_CTA_INIT_COUNT
	.align		4
.L_8335:
        /*00ec*/ 	.byte	0x02, 0x4a
	.zero		1
	.zero		1


	//----- nvinfo : EIATTR_EXIT_INSTR_OFFSETS
	.align		4
        /*00f0*/ 	.byte	0x04, 0x1c
        /*00f2*/ 	.short	(.L_8337 - .L_8336)


	//   ....[0]....
.L_8336:
        /*00f4*/ 	.word	0x000031e0


	//   ....[1]....
        /*00f8*/ 	.word	0x00003200


	//   ....[2]....
        /*00fc*/ 	.word	0x00003290


	//   ....[3]....
        /*0100*/ 	.word	0x000032f0


	//   ....[4]....
        /*0104*/ 	.word	0x00003350


	//   ....[5]....
        /*0108*/ 	.word	0x000033b0


	//   ....[6]....
        /*010c*/ 	.word	0x00003410


	//   ....[7]....
        /*0110*/ 	.word	0x00003470


	//   ....[8]....
        /*0114*/ 	.word	0x000034d0


	//   ....[9]....
        /*0118*/ 	.word	0x00003530


	//   ....[10]....
        /*011c*/ 	.word	0x00003590


	//   ....[11]....
        /*0120*/ 	.word	0x000035f0


	//   ....[12]....
        /*0124*/ 	.word	0x00003650


	//   ....[13]....
        /*0128*/ 	.word	0x000036b0


	//   ....[14]....
        /*012c*/ 	.word	0x00003710


	//   ....[15]....
        /*0130*/ 	.word	0x00003770


	//   ....[16]....
        /*0134*/ 	.word	0x000037d0


	//   ....[17]....
        /*0138*/ 	.word	0x00003830


	//   ....[18]....
        /*013c*/ 	.word	0x00003890


	//   ....[19]....
        /*0140*/ 	.word	0x000038f0


	//   ....[20]....
        /*0144*/ 	.word	0x00003950


	//   ....[21]....
        /*0148*/ 	.word	0x000039b0


	//   ....[22]....
        /*014c*/ 	.word	0x00003a10


	//   ....[23]....
        /*0150*/ 	.word	0x00003a70


	//   ....[24]....
        /*0154*/ 	.word	0x00003ad0


	//   ....[25]....
        /*0158*/ 	.word	0x00003b30


	//   ....[26]....
        /*015c*/ 	.word	0x00003b90


	//   ....[27]....
        /*0160*/ 	.word	0x00003be0


	//   ....[28]....
        /*0164*/ 	.word	0x00003c30


	//   ....[29]....
        /*0168*/ 	.word	0x00003c80


	//   ....[30]....
        /*016c*/ 	.word	0x00003cd0


	//   ....[31]....
        /*0170*/ 	.word	0x00003d20


	//   ....[32]....
        /*0174*/ 	.word	0x00003da0


	//   ....[33]....
        /*0178*/ 	.word	0x00003e10


	//   ....[34]....
        /*017c*/ 	.word	0x00003e80


	//   ....[35]....
        /*0180*/ 	.word	0x00003ef0


	//   ....[36]....
        /*0184*/ 	.word	0x00003f60


	//   ....[37]....
        /*0188*/ 	.word	0x00003fd0


	//   ....[38]....
        /*018c*/ 	.word	0x00004040


	//   ....[39]....
        /*0190*/ 	.word	0x000040b0


	//   ....[40]....
        /*0194*/ 	.word	0x00004120


	//   ....[41]....
        /*0198*/ 	.word	0x00004190


	//   ....[42]....
        /*019c*/ 	.word	0x00004200


	//   ....[43]....
        /*01a0*/ 	.word	0x00004270


	//   ....[44]....
        /*01a4*/ 	.word	0x000042d0


	//   ....[45]....
        /*01a8*/ 	.word	0x00004330


	//   ....[46]....
        /*01ac*/ 	.word	0x00004390


	//   ....[47]....
        /*01b0*/ 	.word	0x000043f0


	//   ....[48]....
        /*01b4*/ 	.word	0x00004450


	//   ....[49]....
        /*01b8*/ 	.word	0x000044b0


	//   ....[50]....
        /*01bc*/ 	.word	0x00004510


	//   ....[51]....
        /*01c0*/ 	.word	0x00004570


	//   ....[52]....
        /*01c4*/ 	.word	0x000045d0


	//   ....[53]....
        /*01c8*/ 	.word	0x00004630


	//   ....[54]....
        /*01cc*/ 	.word	0x00004690


	//   ....[55]....
        /*01d0*/ 	.word	0x000046f0


	//   ....[56]....
        /*01d4*/ 	.word	0x00004750


	//   ....[57]....
        /*01d8*/ 	.word	0x000047b0


	//   ....[58]....
        /*01dc*/ 	.word	0x00004810


	//   ....[59]....
        /*01e0*/ 	.word	0x00004870


	//   ....[60]....
        /*01e4*/ 	.word	0x000048d0


	//   ....[61]....
        /*01e8*/ 	.word	0x00004930


	//   ....[62]....
        /*01ec*/ 	.word	0x00004990


	//   ....[63]....
        /*01f0*/ 	.word	0x000049f0


	//   ....[64]....
        /*01f4*/ 	.word	0x00004a50


	//   ....[65]....
        /*01f8*/ 	.word	0x00004aa0


	//----- nvinfo : EIATTR_CBANK_PARAM_SIZE
	.align		4
.L_8337:
        /*01fc*/ 	.byte	0x03, 0x19
        /*01fe*/ 	.short	0x002d


	//----- nvinfo : EIATTR_PARAM_CBANK
	.align		4
        /*0200*/ 	.byte	0x04, 0x0a
        /*0202*/ 	.short	(.L_8339 - .L_8338)
	.align		4
.L_8338:
        /*0204*/ 	.word	index@(.nv.constant0._ZN43_GLOBAL__N__9ae7fba5_10_SoftMax_cu_9f978f6320softmax_warp_forwardIN3c104HalfEffLi11ELb0ELb0EEEvPT0_PKT_iiiPKbib)
        /*0208*/ 	.short	0x0380
        /*020a*/ 	.short	0x002d


	//----- nvinfo : EIATTR_SW_WAR
	.align		4
.L_8339:
        /*020c*/ 	.byte	0x04, 0x36
        /*020e*/ 	.short	(.L_8341 - .L_8340)
.L_8340:
        /*0210*/ 	.word	0x00000008
.L_8341:


//--------------------- .nv.info._ZN43_GLOBAL__N__9ae7fba5_10_SoftMax_cu_9f978f6320softmax_warp_forwardIN3c104HalfEffLi10ELb0ELb0EEEvPT0_PKT_iiiPKbib --------------------------
	.section	.nv.info._ZN43_GLOBAL__N__9ae7fba5_10_SoftMax_cu_9f978f6320softmax_warp_forwardIN3c104HalfEffLi10ELb0ELb0EEEvPT0_PKT_iiiPKbib,"",@"SHT_CUDA_INFO"
	.sectionflags	@""
	.align	4


	//----- nvinfo : EIATTR_CUDA_API_VERSION
	.align		4
        /*0000*/ 	.byte	0x04, 0x37
        /*0002*/ 	.short	(.L_8343 - .L_8342)
.L_8342:
        /*0004*/ 	.word	0x00000082


	//----- nvinfo : EIATTR_KPARAM_INFO
	.align		4
.L_8343:
        /*0008*/ 	.byte	0x04, 0x17
        /*000a*/ 	.short	(.L_8345 - .L_8344)
.L_8344:
        /*000c*/ 	.word	0x00000000
        /*0010*/ 	.short	0x0007
        /*0012*/ 	.short	0x002c
        /*0014*/ 	.byte	0x00, 0xf0, 0x05, 0x00


	//----- nvinfo : EIATTR_KPARAM_INFO
	.align		4
.L_8345:
        /*0018*/ 	.byte	0x04, 0x17
        /*001a*/ 	.short	(.L_8347 - .L_8346)
.L_8346:
        /*001c*/ 	.word	0x00000000
        /*0020*/ 	.short	0x0006
        /*0022*/ 	.short	0x0028
        /*0024*/ 	.byte	0x00, 0xf0, 0x11, 0x00


	//----- nvinfo : EIATTR_KPARAM_INFO
	.align		4
.L_8347:
        /*0028*/ 	.byte	0x04, 0x17
        /*002a*/ 	.short	(.L_8349 - .L_8348)
.L_8348:
        /*002c*/ 	.word	0x00000000
        /*0030*/ 	.short	0x0005
        /*0032*/ 	.short	0x0020
        /*0034*/ 	.byte	0x00, 0xf5, 0x21, 0x00


	//----- nvinfo : EIATTR_KPARAM_INFO
	.align		4
.L_8349:
        /*0038*/ 	.byte	0x04, 0x17
        /*003a*/ 	.short	(.L_8351 - .L_8350)
.L_8350:
        /*003c*/ 	.word	0x00000000
        /*0040*/ 	.short	0x0004
        /*0042*/ 	.short	0x0018
        /*0044*/ 	.byte	0x00, 0xf0, 0x11, 0x00


	//----- nvinfo : EIATTR_KPARAM_INFO
	.align		4
.L_8351:
        /*0048*/ 	.byte	0x04, 0x17
        /*004a*/ 	.short	(.L_8353 - .L_8352)
.L_8352:
        /*004c*/ 	.word	0x00000000
        /*0050*/ 	.short	0x0003
        /*0052*/ 	.short	0x0014
        /*0054*/ 	.byte	0x00, 0xf0, 0x11, 0x00


	//----- nvinfo : EIATTR_KPARAM_INFO
	.align		4
.L_8353:
        /*0058*/ 	.byte	0x04, 0x17
        /*005a*/ 	.short	(.L_8355 - .L_8354)
.L_8354:
        /*005c*/ 	.word	0x00000000
        /*0060*/ 	.short	0x0002
        /*0062*/ 	.short	0x0010
        /*0064*/ 	.byte	0x00, 0xf0, 0x11, 0x00


	//----- nvinfo : EIATTR_KPARAM_INFO
	.align		4
.L_8355:
        /*0068*/ 	.byte	0x04, 0x17
        /*006a*/ 	.short	(.L_8357 - .L_8356)
.L_8356:
        /*006c*/ 	.word	0x00000000
        /*0070*/ 	.short	0x0001
        /*0072*/ 	.short	0x0008
        /*0074*/ 	.byte	0x00, 0xf5, 0x21, 0x00


	//----- nvinfo : EIATTR_KPARAM_INFO
	.align		4
.L_8357:
        /*0078*/ 	.byte	0x04, 0x17
        /*007a*/ 	.short	(.L_8359 - .L_8358)
.L_8358:
        /*007c*/ 	.word	0x00000000
        /*0080*/ 	.short	0x0000
        /*0082*/ 	.short	0x0000
        /*0084*/ 	.byte	0x00, 0xf5, 0x21, 0x00


	//----- nvinfo : EIATTR_SPARSE_MMA_MASK
	.align		4
.L_8359:
        /*0088*/ 	.byte	0x03, 0x50
        /*008a*/ 	.short	0x0000


	//----- nvinfo : EIATTR_MAXREG_COUNT
	.align		4
        /*008c*/ 	.byte	0x03, 0x1b
        /*008e*/ 	.short	0x00ff


	//----- nvinfo : EIATTR_MERCURY_ISA_VERSION
	.align		4
        /*0090*/ 	.byte	0x03, 0x5f
        /*0092*/ 	.short	0x0101


	//----- nvinfo : EIATTR_COOP_GROUP_MASK_REGIDS
	.align		4
        /*0094*/ 	.byte	0x04, 0x29
        /*0096*/ 	.short	(.L_8361 - .L_8360)


	//   ....[0]....
.L_8360:
        /*0098*/ 	.word	0xffffffff


	//   ....[1]....
        /*009c*/ 	.word	0xffffffff


	//   ....[2]....
        /*00a0*/ 	.word	0xffffffff


	//   ....[3]....
        /*00a4*/ 	.word	0xffffffff


	//   ....[4]....
        /*00a8*/ 	.word	0xffffffff


	//   ....[5]....
        /*00ac*/ 	.word	0xffffffff


	//   ....[6]....
        /*00b0*/ 	.word	0xffffffff


	//   ....[7]....
        /*00b4*/ 	.word	0xffffffff


	//   ....[8]....
        /*00b8*/ 	.word	0xffffffff


	//   ....[9]....
        /*00bc*/ 	.word	0xffffffff


	//----- nvinfo : EIATTR_COOP_GROUP_INSTR_OFFSETS
	.align		4
.L_8361:
        /*00c0*/ 	.byte	0x04, 0x28
        /*00c2*/ 	.short	(.L_8363 - .L_8362)


	//   ....[0]....
.L_8362:
        /*00c4*/ 	.word	0x000010b0


	//   ....[1]....
        /*00c8*/ 	.word	0x000010e0


	//   ....[2]....
        /*00cc*/ 	.word	0x00001110


	//   ....[3]....
        /*00d0*/ 	.word	0x00001140


	//   ....[4]....
        /*00d4*/ 	.word	0x00001170


	//   ....[5]....
        /*00d8*/ 	.word	0x000019a0


	//   ....[6]....
        /*00dc*/ 	.word	0x000019c0


	//   ....[7]....
        /*00e0*/ 	.word	0x000019e0


	//   ....[8]....
        /*00e4*/ 	.word	0x00001a00


	//   ....[9]....
        /*00e8*/ 	.word	0x00001a20


	//----- nvinfo : EIATTR_VRC_CTA_INIT_COUNT
	.align		4
.L_8363:
        /*00ec*/ 	.byte	0x02, 0x4a
	.zero		1
	.zero		1


	//----- nvinfo : EIATTR_EXIT_INSTR_OFFSETS
	.align		4
        /*00f0*/ 	.byte	0x04, 0x1c
        /*00f2*/ 	.short	(.L_8365 - .L_8364)


	//   ....[0]....
.L_8364:
        /*00f4*/ 	.word	0x00001a40


	//   ....[1]....
        /*00f8*/ 	.word	0x00001a60


	//   ....[2]....
        /*00fc*/ 	.word	0x00001af0


	//   ....[3]....
        /*0100*/ 	.word	0x00001b50


	//   ....[4]....
        /*0104*/ 	.word	0x00001bb0


	//   ....[5]....
        /*0108*/ 	.word	0x00001c10


	//   ....[6]....
        /*010c*/ 	.word	0x00001c70


	//   ....[7]....
        /*0110*/ 	.word	0x00001cd0


	//   ....[8]....
        /*0114*/ 	.word	0x00001d30


	//   ....[9]....
        /*0118*/ 	.word	0x00001d90


	//   ....[10]....
        /*011c*/ 	.word	0x00001df0


	//   ....[11]....
        /*0120*/ 	.word	0x00001e50


	//   ....[12]....
        /*0124*/ 	.word	0x00001eb0


	//   ....[13]....
        /*0128*/ 	.word	0x00001f10


	//   ....[14]....
        /*012c*/ 	.word	0x00001f60


	//   ....[15]....
        /*0130*/ 	.word	0x00001fb0


	//   ....[16]....
        /*0134*/ 	.word	0x00002000


	//   ....[17]....
        /*0138*/ 	.word	0x00002050


	//   ....[18]....
        /*013c*/ 	.word	0x000020a0


	//   ....[19]....
        /*0140*/ 	.word	0x00002120


	//   ....[20]....
        /*0144*/ 	.word	0x00002190


	//   ....[21]....
        /*0148*/ 	.word	0x00002200


	//   ....[22]....
        /*014c*/ 	.word	0x00002270


	//   ....[23]....
        /*0150*/ 	.word	0x000022e0


	//   ....[24]....
        /*0154*/ 	.word	0x00002350


	//   ....[25]....
        /*0158*/ 	.word	0x000023b0


	//   ....[26]....
        /*015c*/ 	.word	0x00002410


	//   ....[27]....
        /*0160*/ 	.word	0x00002470


	//   ....[28]....
        /*0164*/ 	.word	0x000024d0


	//   ....[29]....
        /*0168*/ 	.word	0x00002530


	//   ....[30]....
        /*016c*/ 	.word	0x00002590


	//   ....[31]....
        /*0170*/ 	.word	0x000025f0


	//   ....[32]....
        /*0174*/ 	.word	0x00002650


	//   ....[33]....
        /*0178*/ 	.word	0x000026a0


	//----- nvinfo : EIATTR_CBANK_PARAM_SIZE
	.align		4
.L_8365:
        /*017c*/ 	.byte	0x03, 0x19
        /*017e*/ 	.short	0x002d


	//----- nvinfo : EIATTR_PARAM_CBANK
	.align		4
        /*0180*/ 	.byte	0x04, 0x0a
        /*0182*/ 	.short	(.L_8367 - .L_8366)
	.align		4
.L_8366:
        /*0184*/ 	.word	index@(.nv.constant0._ZN43_GLOBAL__N__9ae7fba5_10_SoftMax_cu_9f978f6320softmax_warp_forwardIN3c104HalfEffLi10ELb0ELb0EEEvPT0_PKT_iiiPKbib)
        /*0188*/ 	.short	0x0380
        /*018a*/ 	.short	0x002d


	//----- nvinfo : EIATTR_SW_WAR
	.align		4
.L_8367:
        /*018c*/ 	.byte	0x04, 0x36
        /*018e*/ 	.short	(.L_8369 - .L_8368)
.L_8368:
        /*0190*/ 	.word	0x00000008
.L_8369:


//--------------------- .nv.info._ZN43_GLOBAL__N__9ae7fba5_10_SoftMax_cu_9f978f6320softmax_warp_forwardIN3c104HalfEffLi9ELb0ELb0EEEvPT0_PKT_iiiPKbib --------------------------
	.section	.nv.info._ZN43_GLOBAL__N__9ae7fba5_10_SoftMax_cu_9f978f6320softmax_warp_forwardIN3c104HalfEffLi9ELb0ELb0EEEvPT0_PKT_iiiPKbib,"",@"SHT_CUDA_INFO"
	.sectionflags	@""
	.align	4


	//----- nvinfo : EIATTR_CUDA_API_VERSION
	.align		4
        /*0000*/ 	.byte	0x04, 0x37
        /*0002*/ 	.short	(.L_8371 - .L_8370)
.L_8370:
        /*0004*/ 	.word	0x00000082


	//----- nvinfo : EIATTR_KPARAM_INFO
	.align		4
.L_8371:
        /*0008*/ 	.byte	0x04, 0x17
        /*000a*/ 	.short	(.L_8373 - .L_8372)
.L_8372:
        /*000c*/ 	.word	0x00000000
        /*0010*/ 	.short	0x0007
        /*0012*/ 	.short	0x002c
        /*0014*/ 	.byte	0x00, 0xf0, 0x05, 0x00


	//----- nvinfo : EIATTR_KPARAM_INFO
	.align		4
.L_8373:
        /*0018*/ 	.byte	0x04, 0x17
        /*001a*/ 	.short	(.L_8375 - .L_8374)
.L_8374:
        /*001c*/ 	.word	0x00000000
        /*0020*/ 	.short	0x0006
        /*0022*/ 	.short	0x0028
        /*0024*/ 	.byte	0x00, 0xf0, 0x11, 0x00


	//----- nvinfo : EIATTR_KPARAM_INFO
	.align		4
.L_8375:
        /*0028*/ 	.byte	0x04, 0x17
        /*002a*/ 	.short	(.L_8377 - .L_8376)
.L_8376:
        /*002c*/ 	.word	0x00000000
        /*0030*/ 	.short	0x0005
        /*0032*/ 	.short	0x0020
        /*0034*/ 	.byte	0x00, 0xf5, 0x21, 0x00


	//----- nvinfo : EIATTR_KPARAM_INFO
	.align		4
.L_8377:
        /*0038*/ 	.byte	0x04, 0x17
        /*003a*/ 	.short	(.L_8379 - .L_8378)
.L_8378:
        /*003c*/ 	.word	0x00000000
        /*0040*/ 	.short	0x0004
        /*0042*/ 	.short	0x0018
        /*0044*/ 	.byte	0x00, 0xf0, 0x11, 0x00


	//----- nvinfo : EIATTR_KPARAM_INFO
	.align		4
.L_8379:
        /*0048*/ 	.byte	0x04, 0x17
        /*004a*/ 	.short	(.L_8381 - .L_8380)
.L_8380:
        /*004c*/ 	.word	0x00000000
        /*0050*/ 	.short	0x0003
        /*0052*/ 	.short	0x0014
        /*0054*/ 	.byte	0x00, 0xf0, 0x11, 0x00


	//----- nvinfo : EIATTR_KPARAM_INFO
	.align		4
.L_8381:
        /*0058*/ 	.byte	0x04, 0x17
        /*005a*/ 	.short	(.L_8383 - .L_8382)
.L_8382:
        /*005c*/ 	.word	0x00000000
        /*0060*/ 	.short	0x0002
        /*0062*/ 	.short	0x0010
        /*0064*/ 	.byte	0x00, 0xf0, 0x11, 0x00


	//----- nvinfo : EIATTR_KPARAM_INFO
	.align		4
.L_8383:
        /*0068*/ 	.byte	0x04, 0x17
        /*006a*/ 	.short	(.L_8385 - .L_8384)
.L_8384:
        /*006c*/ 	.word	0x00000000
        /*0070*/ 	.short	0x0001
        /*0072*/ 	.short	0x0008
        /*0074*/ 	.byte	0x00, 0xf5, 0x21, 0x00


	//----- nvinfo : EIATTR_KPARAM_INFO
	.align		4
.L_8385:
        /*0078*/ 	.byte	0x04, 0x17
        /*007a*/ 	.short	(.L_8387 - .L_8386)
.L_8386:
        /*007c*/ 	.word	0x00000000
        /*0080*/ 	.short	0x0000
        /*0082*/ 	.short	0x0000
        /*0084*/ 	.byte	0x00, 0xf5, 0x21, 0x00


	//----- nvinfo : EIATTR_SPARSE_MMA_MASK
	.align		4
.L_8387:
        /*0088*/ 	.byte	0x03, 0x50
        /*008a*/ 	.short	0x0000


	//----- nvinfo : EIATTR_MAXREG_COUNT
	.align		4
        /*008c*/ 	.byte	0x03, 0x1b
        /*008e*/ 	.short	0x00ff


	//----- nvinfo : EIATTR_MERCURY_ISA_VERSION
	.align		4
        /*0090*/ 	.byte	0x03, 0x5f
        /*0092*/ 	.short	0x0101


	//----- nvinfo : EIATTR_COOP_GROUP_MASK_REGIDS
	.align		4
        /*0094*/ 	.byte	0x04, 0x29
        /*0096*/ 	.short	(.L_8389 - .L_8388)


	//   ....[0]....
.L_8388:
        /*0098*/ 	.word	0xffffffff


	//   ....[1]....
        /*009c*/ 	.word	0xffffffff


	//   ....[2]....
        /*00a0*/ 	.word	0xffffffff


	//   ....[3]....
        /*00a4*/ 	.word	0xffffffff


	//   ....[4]....
        /*00a8*/ 	.word	0xffffffff


	//   ....[5]....
        /*00ac*/ 	.word	0xffffffff


	//   ....[6]....
        /*00b0*/ 	.word	0xffffffff


	//   ....[7]....
        /*00b4*/ 	.word	0xffffffff


	//   ....[8]....
        /*00b8*/ 	.word	0xffffffff


	//   ....[9]....
        /*00bc*/ 	.word	0xffffffff


	//----- nvinfo : EIATTR_COOP_GROUP_INSTR_OFFSETS
	.align		4
.L_8389:
        /*00c0*/ 	.byte	0x04, 0x28
        /*00c2*/ 	.short	(.L_8391 - .L_8390)


	//   ....[0]....
.L_8390:
        /*00c4*/ 	.word	0x000008f0


	//   ....[1]....
        /*00c8*/ 	.word	0x00000920


	//   ....[2]....
        /*00cc*/ 	.word	0x00000950


	//   ....[3]....
        /*00d0*/ 	.word	0x00000980


	//   ....[4]....
        /*00d4*/ 	.word	0x000009b0


	//   ....[5]....
        /*00d8*/ 	.word	0x00000de0


	//   ....[6]....
        /*00dc*/ 	.word	0x00000e00


	//   ....[7]....
        /*00e0*/ 	.word	0x00000e20


	//   ....[8]....
        /*00e4*/ 	.word	0x00000e40


	//   ....[9]....
        /*00e8*/ 	.word	0x00000e60


	//----- nvinfo : EIATTR_VRC_CTA_INIT_COUNT
	.align		4
.L_8391:
        /*00ec*/ 	.byte	0x02, 0x4a
	.zero		1
	.zero		1


	//----- nvinfo : EIATTR_EXIT_INSTR_OFFSETS
	.align		4
        /*00f0*/ 	.byte	0x04, 0x1c
        /*00f2*/ 	.short	(.L_8393 - .L_8392)


	//   ....[0]....
.L_8392:
        /*00f4*/ 	.word	0x00000e80


	//   ....[1]....
        /*00f8*/ 	.word	0x00000ea0


	//   ....[2]....
        /*00fc*/ 	.word	0x00000f30


	//   ....[3]....
        /*0100*/ 	.word	0x00000f90


	//   ....[4]....
        /*0104*/ 	.word	0x00000ff0


	//   ....[5]....
        /*0108*/ 	.word	0x00001050


	//   ....[6]....
        /*010c*/ 	.word	0x000010b0


	//   ....[7]....
        /*0110*/ 	.word	0x00001110


	//   ....[8]....
        /*0114*/ 	.word	0x00001160


	//   ....[9]....
        /*0118*/ 	.word	0x000011b0


	//   ....[10]....
        /*011c*/ 	.word	0x00001200


	//   ....[11]....
        /*0120*/ 	.word	0x00001250


	//   ....[12]....
        /*0124*/ 	.word	0x000012a0


	//   ....[13]....
        /*0128*/ 	.word	0x00001320


	//   ....[14]....
        /*012c*/ 	.word	0x00001380


	//   ....[15]....
        /*0130*/ 	.word	0x000013e0


	//   ....[16]....
        /*0134*/ 	.word	0x00001440


	//   ....[17]....
        /*0138*/ 	.word	0x00001490


	//----- nvinfo : EIATTR_CBANK_PARAM_SIZE
	.align		4
.L_8393:
        /*013c*/ 	.byte	0x03, 0x19
        /*013e*/ 	.short	0x002d


	//----- nvinfo : EIATTR_PARAM_CBANK
	.align		4
        /*0140*/ 	.byte	0x04, 0x0a
        /*0142*/ 	.short	(.L_8395 - .L_8394)
	.align		4
.L_8394:
        /*0144*/ 	.word	index@(.nv.constant0._ZN43_GLOBAL__N__9ae7fba5_10_SoftMax_cu_9f978f6320softmax_warp_forwardIN3c104HalfEffLi9ELb0ELb0EEEvPT0_PKT_iiiPKbib)
        /*0148*/ 	.short	0x0380
        /*014a*/ 	.short	0x002d


	//----- nvinfo : EIATTR_SW_WAR
	.align		4
.L_8395:
        /*014c*/ 	.byte	0x04, 0x36
        /*014e*/ 	.short	(.L_8397 - .L_8396)
.L_8396:
        /*0150*/ 	.word	0x00000008
.L_8397:


//--------------------- .nv.info._ZN43_GLOBAL__N__9ae7fba5_10_SoftMax_cu_9f978f6320softmax_warp_forwardIN3c104HalfEffLi8ELb0ELb0EEEvPT0_PKT_iiiPKbib --------------------------
	.section	.nv.info._ZN43_GLOBAL__N__9ae7fba5_10_SoftMax_cu_9f978f6320softmax_warp_forwardIN3c104HalfEffLi8ELb0ELb0EEEvPT0_PKT_iiiPKbib,"",@"SHT_CUDA_INFO"
	.sectionflags	@""
	.align	4


	//----- nvinfo : EIATTR_CUDA_API_VERSION
	.align		4
        /*0000*/ 	.byte	0x04, 0x37
        /*0002*/ 	.short	(.L_8399 - .L_8398)
.L_8398:
        /*0004*/ 	.word	0x00000082


	//----- nvinfo : EIATTR_KPARAM_INFO
	.align		4
.L_8399:
        /*0008*/ 	.byte	0x04, 0x17
        /*000a*/ 	.short	(.L_8401 - .L_8400)
.L_8400:
        /*000c*/ 	.word	0x00000000
        /*0010*/ 	.short	0x0007
        /*0012*/ 	.short	0x002c
        /*0014*/ 	.byte	0x00, 0xf0, 0x05, 0x00


	//----- nvinfo : EIATTR_KPARAM_INFO
	.align		4
.L_8401:
        /*0018*/ 	.byte	0x04, 0x17
        /*001a*/ 	.short	(.L_8403 - .L_8402)
.L_8402:
        /*001c*/ 	.word	0x00000000
        /*0020*/ 	.short	0x0006
        /*0022*/ 	.short	0x0028
        /*0024*/ 	.byte	0x00, 0xf0, 0x11, 0x00


	//----- nvinfo : EIATTR_KPARAM_INFO
	.align		4
.L_8403:
        /*0028*/ 	.byte	0x04, 0x17
        /*002a*/ 	.short	(.L_8405 - .L_8404)
.L_8404:
        /*002c*/ 	.word	0x00000000
        /*0030*/ 	.short	0x0005
        /*0032*/ 	.short	0x0020
        /*0034*/ 	.byte	0x00, 0xf5, 0x21, 0x00


	//----- nvinfo : EIATTR_KPARAM_INFO
	.align		4
.L_8405:
        /*0038*/ 	.byte	0x04, 0x17
        /*003a*/ 	.short	(.L_8407 - .L_8406)
.L_8406:
        /*003c*/ 	.word	0x00000000
        /*0040*/ 	.short	0x0004
        /*0042*/ 	.short	0x0018
        /*0044*/ 	.byte	0x00, 0xf0, 0x11, 0x00


	//----- nvinfo : EIATTR_KPARAM_INFO
	.align		4
.L_8407:
        /*0048*/ 	.byte	0x04, 0x17
        /*004a*/ 	.short	(.L_8409 - .L_8408)
.L_8408:
        /*004c*/ 	.word	0x00000000
        /*0050*/ 	.short	0x0003
        /*0052*/ 	.short	0x0014
        /*0054*/ 	.byte	0x00, 0xf0, 0x11, 0x00


	//----- nvinfo : EIATTR_KPARAM_INFO
	.align		4
.L_8409:
        /*0058*/ 	.byte	0x04, 0x17
        /*005a*/ 	.short	(.L_8411 - .L_8410)
.L_8410:
        /*005c*/ 	.word	0x00000000
        /*0060*/ 	.short	0x0002
        /*0062*/ 	.short	0x0010
        /*0064*/ 	.byte	0x00, 0xf0, 0x11, 0x00


	//----- nvinfo : EIATTR_KPARAM_INFO
	.align		4
.L_8411:
        /*0068*/ 	.byte	0x04, 0x17
        /*006a*/ 	.short	(.L_8413 - .L_8412)
.L_8412:
        /*006c*/ 	.word	0x00000000
        /*0070*/ 	.short	0x0001
        /*0072*/ 	.short	0x0008
        /*0074*/ 	.byte	0x00, 0xf5, 0x21, 0x00


	//----- nvinfo : EIATTR_KPARAM_INFO
	.align		4
.L_8413:
        /*0078*/ 	.byte	0x04, 0x17
        /*007a*/ 	.short	(.L_8415 - .L_8414)
.L_8414:
        /*007c*/ 	.word	0x00000000
        /*0080*/ 	.short	0x0000
        /*0082*/ 	.short	0x0000
        /*0084*/ 	.byte	0x00, 0xf5, 0x21, 0x00


	//----- nvinfo : EIATTR_SPARSE_MMA_MASK
	.align		4
.L_8415:
        /*0088*/ 	.byte	0x03, 0x50
        /*008a*/ 	.short	0x0000


	//----- nvinfo : EIATTR_MAXREG_COUNT
	.align		4
        /*008c*/ 	.byte	0x03, 0x1b
        /*008e*/ 	.short	0x00ff


	//----- nvinfo : EIATTR_MERCURY_ISA_VERSION
	.align		4
        /*0090*/ 	.byte	0x03, 0x5f
        /*0092*/ 	.short	0x0101


	//----- nvinfo : EIATTR_COOP_GROUP_MASK_REGIDS
	.align		4
        /*0094*/ 	.byte	0x04, 0x29
        /*0096*/ 	.short	(.L_8417 - .L_8416)


	//   ....[0]....
.L_8416:
        /*0098*/ 	.word	0xffffffff


	//   ....[1]....
        /*009c*/ 	.word	0xffffffff


	//   ....[2]....
        /*00a0*/ 	.word	0xffffffff


	//   ....[3]....
        /*00a4*/ 	.word	0xffffffff


	//   ....[4]....
        /*00a8*/ 	.word	0xffffffff


	//   ....[5]....
        /*00ac*/ 	.word	0xffffffff


	//   ....[6]....
        /*00b0*/ 	.word	0xffffffff


	//   ....[7]....
        /*00b4*/ 	.word	0xffffffff


	//   ....[8]....
        /*00b8*/ 	.word	0xffffffff


	//   ....[9]....
        /*00bc*/ 	.word	0xffffffff


	//----- nvinfo : EIATTR_COOP_GROUP_INSTR_OFFSETS
	.align		4
.L_8417:
        /*00c0*/ 	.byte	0x04, 0x28
        /*00c2*/ 	.short	(.L_8419 - .L_8418)


	//   ....[0]....
.L_8418:
        /*00c4*/ 	.word	0x000004c0


	//   ....[1]....
        /*00c8*/ 	.word	0x000004f0


	//   ....[2]....
        /*00cc*/ 	.word	0x00000520


	//   ....[3]....
        /*00d0*/ 	.word	0x00000550


	//   ....[4]....
        /*00d4*/ 	.word	0x00000580


	//   ....[5]....
        /*00d8*/ 	.word	0x000007c0


	//   ....[6]....
        /*00dc*/ 	.word	0x000007e0


	//   ....[7]....
        /*00e0*/ 	.word	0x00000800


	//   ....[8]....
        /*00e4*/ 	.word	0x00000820


	//   ....[9]....
        /*00e8*/ 	.word	0x00000840


	//----- nvinfo : EIATTR_VRC_CTA_INIT_COUNT
	.align		4
.L_8419:
        /*00ec*/ 	.byte	0x02, 0x4a
	.zero		1
	.zero		1


	//----- nvinfo : EIATTR_EXIT_INSTR_OFFSETS
	.align		4
        /*00f0*/ 	.byte	0x04, 0x1c
        /*00f2*/ 	.short	(.L_8421 - .L_8420)


	//   ....[0]....
.L_8420:
        /*00f4*/ 	.word	0x00000860


	//   ....[1]....
        /*00f8*/ 	.word	0x00000880


	//   ....[2]....
        /*00fc*/ 	.word	0x00000900


	//   ....[3]....
        /*0100*/ 	.word	0x00000960


	//   ....[4]....
        /*0104*/ 	.word	0x000009b0


	//   ....[5]....
        /*0108*/ 	.word	0x00000a00


	//   ....[6]....
        /*010c*/ 	.word	0x00000a50


	//   ....[7]....
        /*0110*/ 	.word	0x00000aa0


	//   ....[8]....
        /*0114*/ 	.word	0x00000af0


	//   ....[9]....
        /*0118*/ 	.word	0x00000b40


	//----- nvinfo : EIATTR_CBANK_PARAM_SIZE
	.align		4
.L_8421:
        /*011c*/ 	.byte	0x03, 0x19
        /*011e*/ 	.short	0x002d


	//----- nvinfo : EIATTR_PARAM_CBANK
	.align		4
        /*0120*/ 	.byte	0x04, 0x0a
        /*0122*/ 	.short	(.L_8423 - .L_8422)
	.align		4
.L_8422:
        /*0124*/ 	.word	index@(.nv.constant0._ZN43_GLOBAL__N__9ae7fba5_10_SoftMax_cu_9f978f6320softmax_warp_forwardIN3c104HalfEffLi8ELb0ELb0EEEvPT0_PKT_iiiPKbib)
        /*0128*/ 	.short	0x0380
        /*012a*/ 	.short	0x002d


	//----- nvinfo : EIATTR_SW_WAR
	.align		4
.L_8423:
        /*012c*/ 	.byte	0x04, 0x36
        /*012e*/ 	.short	(.L_8425 - .L_8424)
.L_8424:
        /*0130*/ 	.word	0x00000008
.L_8425:


//--------------------- .nv.info._ZN43_GLOBAL__N__9ae7fba5_10_SoftMax_cu_9f978f6320softmax_warp_forwardIN3c104HalfEffLi7ELb0ELb0EEEvPT0_PKT_iiiPKbib --------------------------
	.section	.nv.info._ZN43_GLOBAL__N__9ae7fba5_10_SoftMax_cu_9f978f6320softmax_warp_forwardIN3c104HalfEffLi7ELb0ELb0EEEvPT0_PKT_iiiPKbib,"",@"SHT_CUDA_INFO"
	.sectionflags	@""
	.align	4


	//----- nvinfo : EIATTR_CUDA_API_VERSION
	.align		4
        /*0000*/ 	.byte	0x04, 0x37
        /*0002*/ 	.short	(.L_8427 - .L_8426)
.L_8426:
        /*0004*/ 	.word	0x00000082


	//----- nvinfo : EIATTR_KPARAM_INFO
	.align		4
.L_8427:
        /*0008*/ 	.byte	0x04, 0x17
        /*000a*/ 	.short	(.L_8429 - .L_8428)
.L_8428:
        /*000c*/ 	.word	0x00000000
        /*0010*/ 	.short	0x0007
        /*0012*/ 	.short	0x002c
        /*0014*/ 	.byte	0x00, 0xf0, 0x05, 0x00


	//----- nvinfo : EIATTR_KPARAM_INFO
	.align		4
.L_8429:
        /*0018*/ 	.byte	0x04, 0x17
        /*001a*/ 	.short	(.L_8431 - .L_8430)
.L_8430:
        /*001c*/ 	.word	0x00000000
        /*0020*/ 	.short	0x0006
        /*0022*/ 	.short	0x0028
        /*0024*/ 	.byte	0x00, 0xf0, 0x11, 0x00


	//----- nvinfo : EIATTR_KPARAM_INFO
	.align		4
.L_8431:
        /*0028*/ 	.byte	0x04, 0x17
        /*002a*/ 	.short	(.L_8433 - .L_8432)
.L_8432:
        /*002c*/ 	.word	0x00000000
        /*0030*/ 	.short	0x0005
        /*0032*/ 	.short	0x0020
        /*0034*/ 	.byte	0x00, 0xf5, 0x21, 0x00


	//----- nvinfo : EIATTR_KPARAM_INFO
	.align		4
.L_8433:
        /*0038*/ 	.byte	0x04, 0x17
        /*003a*/ 	.short	(.L_8435 - .L_8434)
.L_8434:
        /*003c*/ 	.word	0x00000000
        /*0040*/ 	.short	0x0004
        /*0042*/ 	.short	0x0018
        /*0044*/ 	.byte	0x00, 0xf0, 0x11, 0x00


	//----- nvinfo : EIATTR_KPARAM_INFO
	.align		4
.L_8435:
        /*0048*/ 	.byte	0x04, 0x17
        /*004a*/ 	.short	(.L_8437 - .L_8436)
.L_8436:
        /*004c*/ 	.word	0x00000000
        /*0050*/ 	.short	0x0003
        /*0052*/ 	.short	0x0014
        /*0054*/ 	.byte	0x00, 0xf0, 0x11, 0x00


	//----- nvinfo : EIATTR_KPARAM_INFO
	.align		4
.L_8437:
        /*0058*/ 	.byte	0x04, 0x17
        /*005a*/ 	.short	(.L_8439 - .L_8438)
.L_8438:
        /*005c*/ 	.word	0x00000000
        /*0060*/ 	.short	0x0002
        /*0062*/ 	.short	0x0010
        /*0064*/ 	.byte	0x00, 0xf0, 0x11, 0x00


	//----- nvinfo : EIATTR_KPARAM_INFO
	.align		4
.L_8439:
        /*0068*/ 	.byte	0x04, 0x17
        /*006a*/ 	.short	(.L_8441 - .L_8440)
.L_8440:
        /*006c*/ 	.word	0x00000000
        /*0070*/ 	.short	0x0001
        /*0072*/ 	.short	0x0008
        /*0074*/ 	.byte	0x00, 0xf5, 0x21, 0x00


	//----- nvinfo : EIATTR_KPARAM_INFO
	.align		4
.L_8441:
        /*0078*/ 	.byte	0x04, 0x17
        /*007a*/ 	.short	(.L_8443 - .L_8442)
.L_8442:
        /*007c*/ 	.word	0x00000000
        /*0080*/ 	.short	0x0000
        /*0082*/ 	.short	0x0000
        /*0084*/ 	.byte	0x00, 0xf5, 0x21, 0x00


	//----- nvinfo : EIATTR_SPARSE_MMA_MASK
	.align		4
.L_8443:
        /*0088*/ 	.byte	0x03, 0x50
        /*008a*/ 	.short	0x0000


	//----- nvinfo : EIATTR_MAXREG_COUNT
	.align		4
        /*008c*/ 	.byte	0x03, 0x1b
        /*008e*/ 	.short	0x00ff


	//----- nvinfo : EIATTR_MERCURY_ISA_VERSION
	.align		4
        /*0090*/ 	.byte	0x03, 0x5f
        /*0092*/ 	.short	0x0101


	//----- nvinfo : EIATTR_COOP_GROUP_MASK_REGIDS
	.align		4
        /*0094*/ 	.byte	0x04, 0x29
        /*0096*/ 	.short	(.L_8445 - .L_8444)


	//   ....[0]....
.L_8444:
        /*0098*/ 	.word	0xffffffff


	//   ....[1]....
        /*009c*/ 	.word	0xffffffff


	//   ....[2]....
        /*00a0*/ 	.word	0xffffffff


	//   ....[3]....
        /*00a4*/ 	.word	0xffffffff


	//   ....[4]....
        /*00a8*/ 	.word	0xffffffff


	//   ....[5]....
        /*00ac*/ 	.word	0xffffffff


	//   ....[6]....
        /*00b0*/ 	.word	0xffffffff


	//   ....[7]....
        /*00b4*/ 	.word	0xffffffff


	//   ....[8]....
        /*00b8*/ 	.word	0xffffffff


	//   ....[9]....
        /*00bc*/ 	.word	0xffffffff


	//   ....[10]....
        /*00c0*/ 	.word	0xffffffff


	//   ....[11]....
        /*00c4*/ 	.word	0xffffffff


	//   ....[12]....
        /*00c8*/ 	.word	0xffffffff


	//   ....[13]....
        /*00cc*/ 	.word	0xffffffff


	//   ....[14]....
        /*00d0*/ 	.word	0xffffffff


	//   ....[15]....
        /*00d4*/ 	.word	0xffffffff


	//   ....[16]....
        /*00d8*/ 	.word	0xffffffff


	//   ....[17]....
        /*00dc*/ 	.word	0xffffffff


	//   ....[18]....
        /*00e0*/ 	.word	0xffffffff


	//   ....[19]....
        /*00e4*/ 	.word	0xffffffff


	//----- nvinfo : EIATTR_COOP_GROUP_INSTR_OFFSETS
	.align		4
.L_8445:
        /*00e8*/ 	.byte	0x04, 0x28
        /*00ea*/ 	.short	(.L_8447 - .L_8446)


	//   ....[0]....
.L_8446:
        /*00ec*/ 	.word	0x00000410


	//   ....[1]....
        /*00f0*/ 	.word	0x00000430


	//   ....[2]....
        /*00f4*/ 	.word	0x00000470


	//   ....[3]....
        /*00f8*/ 	.word	0x00000490


	//   ....[4]....
        /*00fc*/ 	.word	0x000004d0


	//   ....[5]....
        /*0100*/ 	.word	0x000004f0


	//   ....[6]....
        /*0104*/ 	.word	0x00000530


	//   ....[7]....
        /*0108*/ 	.word	0x00000550


	//   ....[8]....
        /*010c*/ 	.word	0x00000590


	//   ....[9]....
        /*0110*/ 	.word	0x000005b0


	//   ....[10]....
        /*0114*/ 	.word	0x000007f0


	//   ....[11]....
        /*0118*/ 	.word	0x00000810


	//   ....[12]....
        /*011c*/ 	.word	0x00000830


	//   ....[13]....
        /*0120*/ 	.word	0x00000850


	//   ....[14]....
        /*0124*/ 	.word	0x00000870


	//   ....[15]....
        /*0128*/ 	.word	0x00000890


	//   ....[16]....
        /*012c*/ 	.word	0x000008b0


	//   ....[17]....
        /*0130*/ 	.word	0x000008d0


	//   ....[18]....
        /*0134*/ 	.word	0x000008f0


	//   ....[19]....
        /*0138*/ 	.word	0x00000920


	//----- nvinfo : EIATTR_VRC_CTA_INIT_COUNT
	.align		4
.L_8447:
        /*013c*/ 	.byte	0x02, 0x4a
	.zero		1
	.zero		1


	//----- nvinfo : EIATTR_EXIT_INSTR_OFFSETS
	.align		4
        /*0140*/ 	.byte	0x04, 0x1c
        /*0142*/ 	.short	(.L_8449 - .L_8448)


	//   ....[0]....
.L_8448:
        /*0144*/ 	.word	0x00000940


	//   ....[1]....
        /*0148*/ 	.word	0x00000b20


	//   ....[2]....
        /*014c*/ 	.word	0x00000bd0


	//   ....[3]....
        /*0150*/ 	.word	0x00000c20


	//   ....[4]....
        /*0154*/ 	.word	0x00000c70


	//   ....[5]....
        /*0158*/ 	.word	0x00000cc0


	//----- nvinfo : EIATTR_CRS_STACK_SIZE
	.align		4
.L_8449:
        /*015c*/ 	.byte	0x04, 0x1e
        /*015e*/ 	.short	(.L_8451 - .L_8450)
.L_8450:
        /*0160*/ 	.word	0x00000000


	//----- nvinfo : EIATTR_CBANK_PARAM_SIZE
	.align		4
.L_8451:
        /*0164*/ 	.byte	0x03, 0x19
        /*0166*/ 	.short	0x002d


	//----- nvinfo : EIATTR_PARAM_CBANK
	.align		4
        /*0168*/ 	.byte	0x04, 0x0a
        /*016a*/ 	.short	(.L_8453 - .L_8452)
	.align		4
.L_8452:
        /*016c*/ 	.word	index@(.nv.constant0._ZN43_GLOBAL__N__9ae7fba5_10_SoftMax_cu_9f978f6320softmax_warp_forwardIN3c104HalfEffLi7ELb0ELb0EEEvPT0_PKT_iiiPKbib)
        /*0170*/ 	.short	0x0380
        /*0172*/ 	.short	0x002d


	//----- nvinfo : EIATTR_SW_WAR
	.align		4
.L_8453:
        /*0174*/ 	.byte	0x04, 0x36
        /*0176*/ 	.short	(.L_8455 - .L_8454)
.L_8454:
        /*0178*/ 	.word	0x00000008
.L_8455:


//--------------------- .nv.info._ZN43_GLOBAL__N__9ae7fba5_10_SoftMax_cu_9f978f6320softmax_warp_forwardIN3c104HalfEffLi6ELb0ELb0EEEvPT0_PKT_iiiPKbib --------------------------
	.section	.nv.info._ZN43_GLOBAL__N__9ae7fba5_10_SoftMax_cu_9f978f6320softmax_warp_forwardIN3c104HalfEffLi6ELb0ELb0EEEvPT0_PKT_iiiPKbib,"",@"SHT_CUDA_INFO"
	.sectionflags	@""
	.align	4


	//----- nvinfo : EIATTR_CUDA_API_VERSION
	.align		4
        /*0000*/ 	.byte	0x04, 0x37
        /*0002*/ 	.short	(.L_8457 - .L_8456)
.L_8456:
        /*0004*/ 	.word	0x00000082


	//----- nvinfo : EIATTR_KPARAM_INFO
	.align		4
.L_8457:
        /*0008*/ 	.byte	0x04, 0x17
        /*000a*/ 	.short	(.L_8459 - .L_8458)
.L_8458:
        /*000c*/ 	.word	0x00000000
        /*0010*/ 	.short	0x0007
        /*0012*/ 	.short	0x002c
        /*0014*/ 	.byte	0x00, 0xf0, 0x05, 0x00


	//----- nvinfo : EIATTR_KPARAM_INFO
	.align		4
.L_8459:
        /*0018*/ 	.byte	0x04, 0x17
        /*001a*/ 	.short	(.L_8461 - .L_8460)
.L_8460:
        /*001c*/ 	.word	0x00000000
        /*0020*/ 	.short	0x0006
        /*0022*/ 	.short	0x0028
        /*0024*/ 	.byte	0x00, 0xf0, 0x11, 0x00


	//----- nvinfo : EIATTR_KPARAM_INFO
	.align		4
.L_8461:
        /*0028*/ 	.byte	0x04, 0x17
        /*002a*/ 	.short	(.L_8463 - .L_8462)
.L_8462:
        /*002c*/ 	.word	0x00000000
        /*0030*/ 	.short	0x0005
        /*0032*/ 	.short	0x0020
        /*0034*/ 	.byte	0x00, 0xf5, 0x21, 0x00


	//----- nvinfo : EIATTR_KPARAM_INFO
	.align		4
.L_8463:
        /*0038*/ 	.byte	0x04, 0x17
        /*003a*/ 	.short	(.L_8465 - .L_8464)
.L_8464:
        /*003c*/ 	.word	0x00000000
        /*0040*/ 	.short	0x0004
        /*0042*/ 	.short	0x0018
        /*0044*/ 	.byte	0x00, 0xf0, 0x11, 0x00


	//----- nvinfo : EIATTR_KPARAM_INFO
	.align		4
.L_8465:
        /*0048*/ 	.byte	0x04, 0x17
        /*004a*/ 	.short	(.L_8467 - .L_8466)
.L_8466:
        /*004c*/ 	.word	0x00000000
        /*0050*/ 	.short	0x0003
        /*0052*/ 	.short	0x0014
        /*0054*/ 	.byte	0x00, 0xf0, 0x11, 0x00


	//----- nvinfo : EIATTR_KPARAM_INFO
	.align		4
.L_8467:
        /*0058*/ 	.byte	0x04, 0x17
        /*005a*/ 	.short	(.L_8469 - .L_8468)
.L_8468:
        /*005c*/ 	.word	0x00000000
        /*0060*/ 	.short	0x0002
        /*0062*/ 	.short	0x0010
        /*0064*/ 	.byte	0x00, 0xf0, 0x11, 0x00


	//----- nvinfo : EIATTR_KPARAM_INFO
	.align		4
.L_8469:
        /*0068*/ 	.byte	0x04, 0x17
        /*006a*/ 	.short	(.L_8471 - .L_8470)
.L_8470:
        /*006c*/ 	.word	0x00000000
        /*0070*/ 	.short	0x0001
        /*0072*/ 	.short	0x0008
        /*0074*/ 	.byte	0x00, 0xf5, 0x21, 0x00


	//----- nvinfo : EIATTR_KPARAM_INFO
	.align		4
.L_8471:
        /*0078*/ 	.byte	0x04, 0x17
        /*007a*/ 	.short	(.L_8473 - .L_8472)
.L_8472:
        /*007c*/ 	.word	0x00000000
        /*0080*/ 	.short	0x0000
        /*0082*/ 	.short	0x0000
        /*0084*/ 	.byte	0x00, 0xf5, 0x21, 0x00


	//----- nvinfo : EIATTR_SPARSE_MMA_MASK
	.align		4
.L_8473:
        /*0088*/ 	.byte	0x03, 0x50
        /*008a*/ 	.short	0x0000


	//----- nvinfo : EIATTR_MAXREG_COUNT
	.align		4
        /*008c*/ 	.byte	0x03, 0x1b
        /*008e*/ 	.short	0x00ff


	//----- nvinfo : EIATTR_MERCURY_ISA_VERSION
	.align		4
        /*0090*/ 	.byte	0x03, 0x5f
        /*0092*/ 	.short	0x0101


	//----- nvinfo : EIATTR_COOP_GROUP_MASK_REGIDS
	.align		4
        /*0094*/ 	.byte	0x04, 0x29
        /*0096*/ 	.short	(.L_8475 - .L_8474)


	//   ....[0]....
.L_8474:
        /*0098*/ 	.word	0xffffffff


	//   ....[1]....
        /*009c*/ 	.word	0xffffffff


	//   ....[2]....
        /*00a0*/ 	.word	0xffffffff


	//   ....[3]....
        /*00a4*/ 	.word	0xffffffff


	//   ....[4]....
        /*00a8*/ 	.word	0xffffffff


	//   ....[5]....
        /*00ac*/ 	.word	0xffffffff


	//   ....[6]....
        /*00b0*/ 	.word	0xffffffff


	//   ....[7]....
        /*00b4*/ 	.word	0xffffffff


	//   ....[8]....
        /*00b8*/ 	.word	0xffffffff


	//   ....[9]....
        /*00bc*/ 	.word	0xffffffff


	//   ....[10]....
        /*00c0*/ 	.word	0xffffffff


	//   ....[11]....
        /*00c4*/ 	.word	0xffffffff


	//   ....[12]....
        /*00c8*/ 	.word	0xffffffff


	//   ....[13]....
        /*00cc*/ 	.word	0xffffffff


	//   ....[14]....
        /*00d0*/ 	.word	0xffffffff


	//   ....[15]....
        /*00d4*/ 	.word	0xffffffff


	//   ....[16]....
        /*00d8*/ 	.word	0xffffffff


	//   ....[17]....
        /*00dc*/ 	.word	0xffffffff


	//   ....[18]....
        /*00e0*/ 	.word	0xffffffff


	//   ....[19]....
        /*00e4*/ 	.word	0xffffffff


	//----- nvinfo : EIATTR_COOP_GROUP_INSTR_OFFSETS
	.align		4
.L_8475:
        /*00e8*/ 	.byte	0x04, 0x28
        /*00ea*/ 	.short	(.L_8477 - .L_8476)


	//   ....[0]....
.L_8476:
        /*00ec*/ 	.word	0x00000250


	//   ....[1]....
        /*00f0*/ 	.word	0x00000270


	//   ....[2]....
        /*00f4*/ 	.word	0x000002b0


	//   ....[3]....
        /*00f8*/ 	.word	0x000002d0


	//   ....[4]....
        /*00fc*/ 	.word	0x00000310


	//   ....[5]....
        /*0100*/ 	.word	0x00000330


	//   ....[6]....
        /*0104*/ 	.word	0x00000370


	//   ....[7]....
        /*0108*/ 	.word	0x00000390


	//   ....[8]....
        /*010c*/ 	.word	0x000003d0


	//   ....[9]....
        /*0110*/ 	.word	0x000003f0


	//   ....[10]....
        /*0114*/ 	.word	0x00000540


	//   ....[11]....
        /*0118*/ 	.word	0x00000560


	//   ....[12]....
        /*011c*/ 	.word	0x00000580


	//   ....[13]....
        /*0120*/ 	.word	0x000005a0


	//   ....[14]....
        /*0124*/ 	.word	0x000005c0


	//   ....[15]....
        /*0128*/ 	.word	0x000005e0


	//   ....[16]....
        /*012c*/ 	.word	0x00000600


	//   ....[17]....
        /*0130*/ 	.word	0x00000620


	//   ....[18]....
        /*0134*/ 	.word	0x00000640


	//   ....[19]....
        /*0138*/ 	.word	0x00000660


	//----- nvinfo : EIATTR_VRC_CTA_INIT_COUNT
	.align		4
.L_8477:
        /*013c*/ 	.byte	0x02, 0x4a
	.zero		1
	.zero		1


	//----- nvinfo : EIATTR_EXIT_INSTR_OFFSETS
	.align		4
        /*0140*/ 	.byte	0x04, 0x1c
        /*0142*/ 	.short	(.L_8479 - .L_8478)


	//   ....[0]....
.L_8478:
        /*0144*/ 	.word	0x00000670


	//   ....[1]....
        /*0148*/ 	.word	0x000007c0


	//   ....[2]....
        /*014c*/ 	.word	0x00000870


	//   ....[3]....
        /*0150*/ 	.word	0x000008c0


	//----- nvinfo : EIATTR_CRS_STACK_SIZE
	.align		4
.L_8479:
        /*0154*/ 	.byte	0x04, 0x1e
        /*0156*/ 	.short	(.L_8481 - .L_8480)
.L_8480:
        /*0158*/ 	.word	0x00000000


	//----- nvinfo : EIATTR_CBANK_PARAM_SIZE
	.align		4
.L_8481:
        /*015c*/ 	.byte	0x03, 0x19
        /*015e*/ 	.short	0x002d


	//----- nvinfo : EIATTR_PARAM_CBANK
	.align		4
        /*0160*/ 	.byte	0x04, 0x0a
        /*0162*/ 	.short	(.L_8483 - .L_8482)
	.align		4
.L_8482:
        /*0164*/ 	.word	index@(.nv.constant0._ZN43_GLOBAL__N__9ae7fba5_10_SoftMax_cu_9f978f6320softmax_warp_forwardIN3c104HalfEffLi6ELb0ELb0EEEvPT0_PKT_iiiPKbib)
        /*0168*/ 	.short	0x0380
        /*016a*/ 	.short	0x002d


	//----- nvinfo : EIATTR_SW_WAR
	.align		4
.L_8483:
        /*016c*/ 	.byte	0x04, 0x36
        /*016e*/ 	.short	(.L_8485 - .L_8484)
.L_8484:
        /*0170*/ 	.word	0x00000008
.L_8485:


//--------------------- .nv.info._ZN43_GLOBAL__N__9ae7fba5_10_SoftMax_cu_9f978f6320softmax_warp_forwardIN3c104HalfEffLi5ELb0ELb0EEEvPT0_PKT_iiiPKbib --------------------------
	.section	.nv.info._ZN43_GLOBAL__N__9ae7fba5_10_SoftMax_cu_9f978f6320softmax_warp_forwardIN3c104HalfEffLi5ELb0ELb0EEEvPT0_PKT_iiiPKbib,"",@"SHT_CUDA_INFO"
	.sectionflags	@""
	.align	4


	//----- nvinfo : EIATTR_CUDA_API_VERSION
	.align		4
        /*0000*/ 	.byte	0x04, 0x37
        /*0002*/ 	.short	(.L_8487 - .L_8486)
.L_8486:
        /*0004*/ 	.word	0x00000082


	//----- nvinfo : EIATTR_KPARAM_INFO
	.align		4
.L_8487:
        /*0008*/ 	.byte	0x04, 0x17
        /*000a*/ 	.short	(.L_8489 - .L_8488)
.L_8488:
        /*000c*/ 	.word	0x00000000
        /*0010*/ 	.short	0x0007
        /*0012*/ 	.short	0x002c
        /*0014*/ 	.byte	0x00, 0xf0, 0x05, 0x00


	//----- nvinfo : EIATTR_KPARAM_INFO
	.align		4
.L_8489:
        /*0018*/ 	.byte	0x04, 0x17
        /*001a*/ 	.short	(.L_8491 - .L_8490)
.L_8490:
        /*001c*/ 	.word	0x00000000
        /*0020*/ 	.short	0x0006
        /*0022*/ 	.short	0x0028
        /*0024*/ 	.byte	0x00, 0xf0, 0x11, 0x00


	//----- nvinfo : EIATTR_KPARAM_INFO
	.align		4
.L_8491:
        /*0028*/ 	.byte	0x04, 0x17
        /*002a*/ 	.short	(.L_8493 - .L_8492)
.L_8492:
        /*002c*/ 	.word	0x00000000
        /*0030*/ 	.short	0x0005
        /*0032*/ 	.short	0x0020
        /*0034*/ 	.byte	0x00, 0xf5, 0x21, 0x00


	//----- nvinfo : EIATTR_KPARAM_INFO
	.align		4
.L_8493:
        /*0038*/ 	.byte	0x04, 0x17
        /*003a*/ 	.short	(.L_8495 - .L_8494)
.L_8494:
        /*003c*/ 	.word	0x00000000
        /*0040*/ 	.short	0x0004
        /*0042*/ 	.short	0x0018
        /*0044*/ 	.byte	0x00, 0xf0, 0x11, 0x00


	//----- nvinfo : EIATTR_KPARAM_INFO
	.align		4
.L_8495:
        /*0048*/ 	.byte	0x04, 0x17
        /*004a*/ 	.short	(.L_8497 - .L_8496)
.L_8496:
        /*004c*/ 	.word	0x00000000
        /*0050*/ 	.short	0x0003
        /*0052*/ 	.short	0x0014
        /*0054*/ 	.byte	0x00, 0xf0, 0x11, 0x00


	//----- nvinfo : EIATTR_KPARAM_INFO
	.align		4
.L_8497:
        /*0058*/ 	.byte	0x04, 0x17
        /*005a*/ 	.short	(.L_8499 - .L_8498)
.L_8498:
        /*005c*/ 	.word	0x00000000
        /*0060*/ 	.short	0x0002
        /*0062*/ 	.short	0x0010
        /*0064*/ 	.byte	0x00, 0xf0, 0x11, 0x00


	//----- nvinfo : EIATTR_KPARAM_INFO
	.align		4
.L_8499:
        /*0068*/ 	.byte	0x04, 0x17
        /*006a*/ 	.short	(.L_8501 - .L_8500)
.L_8500:
        /*006c*/ 	.word	0x00000000
        /*0070*/ 	.short	0x0001
        /*0072*/ 	.short	0x0008
        /*0074*/ 	.byte	0x00, 0xf5, 0x21, 0x00


	//----- nvinfo : EIATTR_KPARAM_INFO
	.align		4
.L_8501:
        /*0078*/ 	.byte	0x04, 0x17
        /*007a*/ 	.short	(.L_8503 - .L_8502)
.L_8502:
        /*007c*/ 	.word	0x00000000
        /*0080*/ 	.short	0x0000
        /*0082*/ 	.short	0x0000
        /*0084*/ 	.byte	0x00, 0xf5, 0x21, 0x00


	//----- nvinfo : EIATTR_SPARSE_MMA_MASK
	.align		4
.L_8503:
        /*0088*/ 	.byte	0x03, 0x50
        /*008a*/ 	.short	0x0000


	//----- nvinfo : EIATTR_MAXREG_COUNT
	.align		4
        /*008c*/ 	.byte	0x03, 0x1b
        /*008e*/ 	.short	0x00ff


	//----- nvinfo : EIATTR_MERCURY_ISA_VERSION
	.align		4
        /*0090*/ 	.byte	0x03, 0x5f
        /*0092*/ 	.short	0x0101


	//----- nvinfo : EIATTR_COOP_GROUP_MASK_REGIDS
	.align		4
        /*0094*/ 	.byte	0x04, 0x29
        /*0096*/ 	.short	(.L_8505 - .L_8504)


	//   ....[0]....
.L_8504:
        /*0098*/ 	.word	0xffffffff


	//   ....[1]....
        /*009c*/ 	.word	0xffffffff


	//   ....[2]....
        /*00a0*/ 	.word	0xffffffff


	//   ....[3]....
        /*00a4*/ 	.word	0xffffffff


	//   ....[4]....
        /*00a8*/ 	.word	0xffffffff


	//   ....[5]....
        /*00ac*/ 	.word	0xffffffff


	//   ....[6]....
        /*00b0*/ 	.word	0xffffffff


	//   ....[7]....
        /*00b4*/ 	.word	0xffffffff


	//   ....[8]....
        /*00b8*/ 	.word	0xffffffff


	//   ....[9]....
        /*00bc*/ 	.word	0xffffffff


	//   ....[10]....
        /*00c0*/ 	.word	0xffffffff


	//   ....[11]....
        /*00c4*/ 	.word	0xffffffff


	//   ....[12]....
        /*00c8*/ 	.word	0xffffffff


	//   ....[13]....
        /*00cc*/ 	.word	0xffffffff


	//   ....[14]....
        /*00d0*/ 	.word	0xffffffff


	//   ....[15]....
        /*00d4*/ 	.word	0xffffffff


	//   ....[16]....
        /*00d8*/ 	.word	0xffffffff


	//   ....[17]....
        /*00dc*/ 	.word	0xffffffff


	//   ....[18]....
        /*00e0*/ 	.word	0xffffffff


	//   ....[19]....
        /*00e4*/ 	.word	0xffffffff


	//----- nvinfo : EIATTR_COOP_GROUP_INSTR_OFFSETS
	.align		4
.L_8505:
        /*00e8*/ 	.byte	0x04, 0x28
        /*00ea*/ 	.short	(.L_8507 - .L_8506)


	//   ....[0]....
.L_8506:
        /*00ec*/ 	.word	0x000001f0


	//   ....[1]....
        /*00f0*/ 	.word	0x00000200


	//   ....[2]....
        /*00f4*/ 	.word	0x00000250


	//   ....[3]....
        /*00f8*/ 	.word	0x00000260


	//   ....[4]....
        /*00fc*/ 	.word	0x000002b0


	//   ....[5]....
        /*0100*/ 	.word	0x000002c0


	//   ....[6]....
        /*0104*/ 	.word	0x00000310


	//   ....[7]....
        /*0108*/ 	.word	0x00000320


	//   ....[8]....
        /*010c*/ 	.word	0x00000370


	//   ....[9]....
        /*0110*/ 	.word	0x00000380


	//   ....[10]....
        /*0114*/ 	.word	0x00000450


	//   ....[11]....
        /*0118*/ 	.word	0x00000460


	//   ....[12]....
        /*011c*/ 	.word	0x00000490


	//   ....[13]....
        /*0120*/ 	.word	0x000004a0


	//   ....[14]....
        /*0124*/ 	.word	0x000004d0


	//   ....[15]....
        /*0128*/ 	.word	0x000004e0


	//   ....[16]....
        /*012c*/ 	.word	0x00000510


	//   ....[17]....
        /*0130*/ 	.word	0x00000520


	//   ....[18]....
        /*0134*/ 	.word	0x00000550


	//   ....[19]....
        /*0138*/ 	.word	0x00000560


	//----- nvinfo : EIATTR_VRC_CTA_INIT_COUNT
	.align		4
.L_8507:
        /*013c*/ 	.byte	0x02, 0x4a
	.zero		1
	.zero		1


	//----- nvinfo : EIATTR_EXIT_INSTR_OFFSETS
	.align		4
        /*0140*/ 	.byte	0x04, 0x1c
        /*0142*/ 	.short	(.L_8509 - .L_8508)


	//   ....[0]....
.L_8508:
        /*0144*/ 	.word	0x00000570


	//   ....[1]....
        /*0148*/ 	.word	0x00000670


	//   ....[2]....
        /*014c*/ 	.word	0x00000720


	//----- nvinfo : EIATTR_CRS_STACK_SIZE
	.align		4
.L_8509:
        /*0150*/ 	.byte	0x04, 0x1e
        /*0152*/ 	.short	(.L_8511 - .L_8510)
.L_8510:
        /*0154*/ 	.word	0x00000000


	//----- nvinfo : EIATTR_CBANK_PARAM_SIZE
	.align		4
.L_8511:
        /*0158*/ 	.byte	0x03, 0x19
        /*015a*/ 	.short	0x002d


	//----- nvinfo : EIATTR_PARAM_CBANK
	.align		4
        /*015c*/ 	.byte	0x04, 0x0a
        /*015e*/ 	.short	(.L_8513 - .L_8512)
	.align		4
.L_8512:
        /*0160*/ 	.word	index@(.nv.constant0._ZN43_GLOBAL__N__9ae7fba5_10_SoftMax_cu_9f978f6320softmax_warp_forwardIN3c104HalfEffLi5ELb0ELb0EEEvPT0_PKT_iiiPKbib)
        /*0164*/ 	.short	0x0380
        /*0166*/ 	.short	0x002d


	//----- nvinfo : EIATTR_SW_WAR
	.align		4
.L_8513:
        /*0168*/ 	.byte	0x04, 0x36
        /*016a*/ 	.short	(.L_8515 - .L_8514)
.L_8514:
        /*016c*/ 	.word	0x00000008
.L_8515:


//--------------------- .nv.info._ZN43_GLOBAL__N__9ae7fba5_10_SoftMax_cu_9f978f6320softmax_warp_forwardIN3c104HalfEffLi4ELb0ELb0EEEvPT0_PKT_iiiPKbib --------------------------
	.section	.nv.info._ZN43_GLOBAL__N__9ae7fba5_10_SoftMax_cu_9f978f6320softmax_warp_forwardIN3c104HalfEffLi4ELb0ELb0EEEvPT0_PKT_iiiPKbib,"",@"SHT_CUDA_INFO"
	.sectionflags	@""
	.align	4


	//----- nvinfo : EIATTR_CUDA_API_VERSION
	.align		4
        /*0000*/ 	.byte	0x04, 0x37
        /*0002*/ 	.short	(.L_8517 - .L_8516)
.L_8516:
        /*0004*/ 	.word	0x00000082


	//----- nvinfo : EIATTR_KPARAM_INFO
	.align		4
.L_8517:
        /*0008*/ 	.byte	0x04, 0x17
        /*000a*/ 	.short	(.L_8519 - .L_8518)
.L_8518:
        /*000c*/ 	.word	0x00000000
        /*0010*/ 	.short	0x0007
        /*0012*/ 	.short	0x002c
        /*0014*/ 	.byte	0x00, 0xf0, 0x05, 0x00


	//----- nvinfo : EIATTR_KPARAM_INFO
	.align		4
.L_8519:
        /*0018*/ 	.byte	0x04, 0x17
        /*001a*/ 	.short	(.L_8521 - .L_8520)
.L_8520:
        /*001c*/ 	.word	0x00000000
        /*0020*/ 	.short	0x0006
        /*0022*/ 	.short	0x0028
        /*0024*/ 	.byte	0x00, 0xf0, 0x11, 0x00


	//----- nvinfo : EIATTR_KPARAM_INFO
	.align		4
.L_8521:
        /*0028*/ 	.byte	0x04, 0x17
        /*002a*/ 	.short	(.L_8523 - .L_8522)
.L_8522:
        /*002c*/ 	.word	0x00000000
        /*0030*/ 	.short	0x0005
        /*0032*/ 	.short	0x0020
        /*0034*/ 	.byte	0x00, 0xf5, 0x21, 0x00


	//----- nvinfo : EIATTR_KPARAM_INFO
	.align		4
.L_8523:
        /*0038*/ 	.byte	0x04, 0x17
        /*003a*/ 	.short	(.L_8525 - .L_8524)
.L_8524:
        /*003c*/ 	.word	0x00000000
        /*0040*/ 	.short	0x0004
        /*0042*/ 	.short	0x0018
        /*0044*/ 	.byte	0x00, 0xf0, 0x11, 0x00


	//----- nvinfo : EIATTR_KPARAM_INFO
	.align		4
.L_8525:
        /*0048*/ 	.byte	0x04, 0x17
        /*004a*/ 	.short	(.L_8527 - .L_8526)
.L_8526:
        /*004c*/ 	.word	0x00000000
        /*0050*/ 	.short	0x0003
        /*0052*/ 	.short	0x0014
        /*0054*/ 	.byte	0x00, 0xf0, 0x11, 0x00


	//----- nvinfo : EIATTR_KPARAM_INFO
	.align		4
.L_8527:
        /*0058*/ 	.byte	0x04, 0x17
        /*005a*/ 	.short	(.L_8529 - .L_8528)
.L_8528:
        /*005c*/ 	.word	0x00000000
        /*0060*/ 	.short	0x0002
        /*0062*/ 	.short	0x0010
        /*0064*/ 	.byte	0x00, 0xf0, 0x11, 0x00


	//----- nvinfo : EIATTR_KPARAM_INFO
	.align		4
.L_8529:
        /*0068*/ 	.byte	0x04, 0x17
        /*006a*/ 	.short	(.L_8531 - .L_8530)
.L_8530:
        /*006c*/ 	.word	0x00000000
        /*0070*/ 	.short	0x0001
        /*0072*/ 	.short	0x0008
        /*0074*/ 	.byte	0x00, 0xf5, 0x21, 0x00


	//----- nvinfo : EIATTR_KPARAM_INFO
	.align		4
.L_8531:
        /*0078*/ 	.byte	0x04, 0x17
        /*007a*/ 	.short	(.L_8533 - .L_8532)
.L_8532:
        /*007c*/ 	.word	0x00000000
        /*0080*/ 	.short	0x0000
        /*0082*/ 	.short	0x0000
        /*0084*/ 	.byte	0x00, 0xf5, 0x21, 0x00


	//----- nvinfo : EIATTR_SPARSE_MMA_MASK
	.align		4
.L_8533:
        /*0088*/ 	.byte	0x03, 0x50
        /*008a*/ 	.short	0x0000


	//----- nvinfo : EIATTR_MAXREG_COUNT
	.align		4
        /*008c*/ 	.byte	0x03, 0x1b
        /*008e*/ 	.short	0x00ff


	//----- nvinfo : EIATTR_MERCURY_ISA_VERSION
	.align		4
        /*0090*/ 	.byte	0x03, 0x5f
        /*0092*/ 	.short	0x0101


	//----- nvinfo : EIATTR_COOP_GROUP_MASK_REGIDS
	.align		4
        /*0094*/ 	.byte	0x04, 0x29
        /*0096*/ 	.short	(.L_8535 - .L_8534)


	//   ....[0]....
.L_8534:
        /*0098*/ 	.word	0xffffffff


	//   ....[1]....
        /*009c*/ 	.word	0xffffffff


	//   ....[2]....
        /*00a0*/ 	.word	0xffffffff


	//   ....[3]....
        /*00a4*/ 	.word	0xffffffff


	//   ....[4]....
        /*00a8*/ 	.word	0xffffffff


	//   ....[5]....
        /*00ac*/ 	.word	0xffffffff


	//   ....[6]....
        /*00b0*/ 	.word	0xffffffff


	//   ....[7]....
        /*00b4*/ 	.word	0xffffffff


	//   ....[8]....
        /*00b8*/ 	.word	0xffffffff


	//   ....[9]....
        /*00bc*/ 	.word	0xffffffff


	//   ....[10]....
        /*00c0*/ 	.word	0xffffffff


	//   ....[11]....
        /*00c4*/ 	.word	0xffffffff


	//   ....[12]....
        /*00c8*/ 	.word	0xffffffff


	//   ....[13]....
        /*00cc*/ 	.word	0xffffffff


	//   ....[14]....
        /*00d0*/ 	.word	0xffffffff


	//   ....[15]....
        /*00d4*/ 	.word	0xffffffff


	//----- nvinfo : EIATTR_COOP_GROUP_INSTR_OFFSETS
	.align		4
.L_8535:
        /*00d8*/ 	.byte	0x04, 0x28
        /*00da*/ 	.short	(.L_8537 - .L_8536)


	//   ....[0]....
.L_8536:
        /*00dc*/ 	.word	0x000001e0


	//   ....[1]....
        /*00e0*/ 	.word	0x00000200


	//   ....[2]....
        /*00e4*/ 	.word	0x00000240


	//   ....[3]....
        /*00e8*/ 	.word	0x00000260


	//   ....[4]....
        /*00ec*/ 	.word	0x000002a0


	//   ....[5]....
        /*00f0*/ 	.word	0x000002c0


	//   ....[6]....
        /*00f4*/ 	.word	0x00000300


	//   ....[7]....
        /*00f8*/ 	.word	0x00000320


	//   ....[8]....
        /*00fc*/ 	.word	0x000003f0


	//   ....[9]....
        /*0100*/ 	.word	0x00000400


	//   ....[10]....
        /*0104*/ 	.word	0x00000430


	//   ....[11]....
        /*0108*/ 	.word	0x00000440


	//   ....[12]....
        /*010c*/ 	.word	0x00000470


	//   ....[13]....
        /*0110*/ 	.word	0x00000480


	//   ....[14]....
        /*0114*/ 	.word	0x000004b0


	//   ....[15]....
        /*0118*/ 	.word	0x000004c0


	//----- nvinfo : EIATTR_VRC_CTA_INIT_COUNT
	.align		4
.L_8537:
        /*011c*/ 	.byte	0x02, 0x4a
	.zero		1
	.zero		1


	//----- nvinfo : EIATTR_EXIT_INSTR_OFFSETS
	.align		4
        /*0120*/ 	.byte	0x04, 0x1c
        /*0122*/ 	.short	(.L_8539 - .L_8538)


	//   ....[0]....
.L_8538:
        /*0124*/ 	.word	0x000004d0


	//   ....[1]....
        /*0128*/ 	.word	0x000005d0


	//   ....[2]....
        /*012c*/ 	.word	0x00000680


	//----- nvinfo : EIATTR_CRS_STACK_SIZE
	.align		4
.L_8539:
        /*0130*/ 	.byte	0x04, 0x1e
        /*0132*/ 	.short	(.L_8541 - .L_8540)
.L_8540:
        /*0134*/ 	.word	0x00000000


	//----- nvinfo : EIATTR_CBANK_PARAM_SIZE
	.align		4
.L_8541:
        /*0138*/ 	.byte	0x03, 0x19
        /*013a*/ 	.short	0x002d


	//----- nvinfo : EIATTR_PARAM_CBANK
	.align		4
        /*013c*/ 	.byte	0x04, 0x0a
        /*013e*/ 	.short	(.L_8543 - .L_8542)
	.align		4
.L_8542:
        /*0140*/ 	.word	index@(.nv.constant0._ZN43_GLOBAL__N__9ae7fba5_10_SoftMax_cu_9f978f6320softmax_warp_forwardIN3c104HalfEffLi4ELb0ELb0EEEvPT0_PKT_iiiPKbib)
        /*0144*/ 	.short	0x0380
        /*0146*/ 	.short	0x002d


	//----- nvinfo : EIATTR_SW_WAR
	.align		4
.L_8543:
        /*0148*/ 	.byte	0x04, 0x36
        /*014a*/ 	.short	(.L_8545 - .L_8544)
.L_8544:
        /*014c*/ 	.word	0x00000008
.L_8545:


//--------------------- .nv.info._ZN43_GLOBAL__N__9ae7fba5_10_SoftMax_cu_9f978f6320softmax_warp_forwardIN3c104HalfEffLi3ELb0ELb0EEEvPT0_PKT_iiiPKbib --------------------------
	.section	.nv.info._ZN43_GLOBAL__N__9ae7fba5_10_SoftMax_cu_9f978f6320softmax_warp_forwardIN3c104HalfEffLi3ELb0ELb0EEEvPT0_PKT_iiiPKbib,"",@"SHT_CUDA_INFO"
	.sectionflags	@""
	.align	4


	//----- nvinfo : EIATTR_CUDA_API_VERSION
	.align		4
        /*0000*/ 	.byte	0x04, 0x37
        /*0002*/ 	.short	(.L_8547 - .L_8546)
.L_8546:
        /*0004*/ 	.word	0x00000082


	//----- nvinfo : EIATTR_KPARAM_INFO
	.align		4
.L_8547:
        /*0008*/ 	.byte	0x04, 0x17
        /*000a*/ 	.short	(.L_8549 - .L_8548)
.L_8548:
        /*000c*/ 	.word	0x00000000
        /*0010*/ 	.short	0x0007
        /*0012*/ 	.short	0x002c
        /*0014*/ 	.byte	0x00, 0xf0, 0x05, 0x00


	//----- nvinfo : EIATTR_KPARAM_INFO
	.align		4
.L_8549:
        /*0018*/ 	.byte	0x04, 0x17
        /*001a*/ 	.short	(.L_8551 - .L_8550)
.L_8550:
        /*001c*/ 	.word	0x00000000
        /*0020*/ 	.short	0x0006
        /*0022*/ 	.short	0x0028
        /*0024*/ 	.byte	0x00, 0xf0, 0x11, 0x00


	//----- nvinfo : EIATTR_KPARAM_INFO
	.align		4
.L_8551:
        /*0028*/ 	.byte	0x04, 0x17
        /*002a*/ 	.short	(.L_8553 - .L_8552)
.L_8552:
        /*002c*/ 	.word	0x00000000
        /*0030*/ 	.short	0x0005
        /*0032*/ 	.short	0x0020
        /*0034*/ 	.byte	0x00, 0xf5, 0x21, 0x00


	//----- nvinfo : EIATTR_KPARAM_INFO
	.align		4
.L_8553:
        /*0038*/ 	.byte	0x04, 0x17
        /*003a*/ 	.short	(.L_8555 - .L_8554)
.L_8554:
        /*003c*/ 	.word	0x00000000
        /*0040*/ 	.short	0x0004
        /*0042*/ 	.short	0x0018
        /*0044*/ 	.byte	0x00, 0xf0, 0x11, 0x00


	//----- nvinfo : EIATTR_KPARAM_INFO
	.align		4
.L_8555:
        /*0048*/ 	.byte	0x04, 0x17
        /*004a*/ 	.short	(.L_8557 - .L_8556)
.L_8556:
        /*004c*/ 	.word	0x00000000
        /*0050*/ 	.short	0x0003
        /*0052*/ 	.short	0x0014
        /*0054*/ 	.byte	0x00, 0xf0, 0x11, 0x00


	//----- nvinfo : EIATTR_KPARAM_INFO
	.align		4
.L_8557:
        /*0058*/ 	.byte	0x04, 0x17
        /*005a*/ 	.short	(.L_8559 - .L_8558)
.L_8558:
        /*005c*/ 	.word	0x00000000
        /*0060*/ 	.short	0x0002
        /*0062*/ 	.short	0x0010
        /*0064*/ 	.byte	0x00, 0xf0, 0x11, 0x00


	//----- nvinfo : EIATTR_KPARAM_INFO
	.align		4
.L_8559:
        /*0068*/ 	.byte	0x04, 0x17
        /*006a*/ 	.short	(.L_8561 - .L_8560)
.L_8560:
        /*006c*/ 	.word	0x00000000
        /*0070*/ 	.short	0x0001
        /*0072*/ 	.short	0x0008
        /*0074*/ 	.byte	0x00, 0xf5, 0x21, 0x00


	//----- nvinfo : EIATTR_KPARAM_INFO
	.align		4
.L_8561:
        /*0078*/ 	.byte	0x04, 0x17
        /*007a*/ 	.short	(.L_8563 - .L_8562)
.L_8562:
        /*007c*/ 	.word	0x00000000
        /*0080*/ 	.short	0x0000
        /*0082*/ 	.short	0x0000
        /*0084*/ 	.byte	0x00, 0xf5, 0x21, 0x00


	//----- nvinfo : EIATTR_SPARSE_MMA_MASK
	.align		4
.L_8563:
        /*0088*/ 	.byte	0x03, 0x50
        /*008a*/ 	.short	0x0000


	//----- nvinfo : EIATTR_MAXREG_COUNT
	.align		4
        /*008c*/ 	.byte	0x03, 0x1b
        /*008e*/ 	.short	0x00ff


	//----- nvinfo : EIATTR_MERCURY_ISA_VERSION
	.align		4
        /*0090*/ 	.byte	0x03, 0x5f
        /*0092*/ 	.short	0x0101


	//----- nvinfo : EIATTR_COOP_GROUP_MASK_REGIDS
	.align		4
        /*0094*/ 	.byte	0x04, 0x29
        /*0096*/ 	.short	(.L_8565 - .L_8564)


	//   ....[0]....
.L_8564:
        /*0098*/ 	.word	0xffffffff


	//   ....[1]....
        /*009c*/ 	.word	0xffffffff


	//   ....[2]....
        /*00a0*/ 	.word	0xffffffff


	//   ....[3]....
        /*00a4*/ 	.word	0xffffffff


	//   ....[4]....
        /*00a8*/ 	.word	0xffffffff


	//   ....[5]....
        /*00ac*/ 	.word	0xffffffff


	//   ....[6]....
        /*00b0*/ 	.word	0xffffffff


	//   ....[7]....
        /*00b4*/ 	.word	0xffffffff


	//   ....[8]....
        /*00b8*/ 	.word	0xffffffff


	//   ....[9]....
        /*00bc*/ 	.word	0xffffffff


	//   ....[10]....
        /*00c0*/ 	.word	0xffffffff


	//   ....[11]....
        /*00c4*/ 	.word	0xffffffff


	//----- nvinfo : EIATTR_COOP_GROUP_INSTR_OFFSETS
	.align		4
.L_8565:
        /*00c8*/ 	.byte	0x04, 0x28
        /*00ca*/ 	.short	(.L_8567 - .L_8566)


	//   ....[0]....
.L_8566:
        /*00cc*/ 	.word	0x000001e0


	//   ....[1]....
        /*00d0*/ 	.word	0x00000200


	//   ....[2]....
        /*00d4*/ 	.word	0x00000240


	//   ....[3]....
        /*00d8*/ 	.word	0x00000260


	//   ....[4]....
        /*00dc*/ 	.word	0x000002a0


	//   ....[5]....
        /*00e0*/ 	.word	0x000002c0


	//   ....[6]....
        /*00e4*/ 	.word	0x00000390


	//   ....[7]....
        /*00e8*/ 	.word	0x000003a0


	//   ....[8]....
        /*00ec*/ 	.word	0x000003d0


	//   ....[9]....
        /*00f0*/ 	.word	0x000003e0


	//   ....[10]....
        /*00f4*/ 	.word	0x00000410


	//   ....[11]....
        /*00f8*/ 	.word	0x00000420


	//----- nvinfo : EIATTR_VRC_CTA_INIT_COUNT
	.align		4
.L_8567:
        /*00fc*/ 	.byte	0x02, 0x4a
	.zero		1
	.zero		1


	//----- nvinfo : EIATTR_EXIT_INSTR_OFFSETS
	.align		4
        /*0100*/ 	.byte	0x04, 0x1c
        /*0102*/ 	.short	(.L_8569 - .L_8568)


	//   ....[0]....
.L_8568:
        /*0104*/ 	.word	0x00000430


	//   ....[1]....
        /*0108*/ 	.word	0x00000530


	//   ....[2]....
        /*010c*/ 	.word	0x000005e0


	//----- nvinfo : EIATTR_CRS_STACK_SIZE
	.align		4
.L_8569:
        /*0110*/ 	.byte	0x04, 0x1e
        /*0112*/ 	.short	(.L_8571 - .L_8570)
.L_8570:
        /*0114*/ 	.word	0x00000000


	//----- nvinfo : EIATTR_CBANK_PARAM_SIZE
	.align		4
.L_8571:
        /*0118*/ 	.byte	0x03, 0x19
        /*011a*/ 	.short	0x002d


	//----- nvinfo : EIATTR_PARAM_CBANK
	.align		4
        /*011c*/ 	.byte	0x04, 0x0a
        /*011e*/ 	.short	(.L_8573 - .L_8572)
	.align		4
.L_8572:
        /*0120*/ 	.word	index@(.nv.constant0._ZN43_GLOBAL__N__9ae7fba5_10_SoftMax_cu_9f978f6320softmax_warp_forwardIN3c104HalfEffLi3ELb0ELb0EEEvPT0_PKT_iiiPKbib)
        /*0124*/ 	.short	0x0380
        /*0126*/ 	.short	0x002d


	//----- nvinfo : EIATTR_SW_WAR
	.align		4
.L_8573:
        /*0128*/ 	.byte	0x04, 0x36
        /*012a*/ 	.short	(.L_8575 - .L_8574)
.L_8574:
        /*012c*/ 	.word	0x00000008
.L_8575:


//--------------------- .nv.info._ZN43_GLOBAL__N__9ae7fba5_10_SoftMax_cu_9f978f6320softmax_warp_forwardIN3c104HalfEffLi2ELb0ELb0EEEvPT0_PKT_iiiPKbib --------------------------
	.section	.nv.info._ZN43_GLOBAL__N__9ae7fba5_10_SoftMax_cu_9f978f6320softmax_warp_forwardIN3c104HalfEffLi2ELb0ELb0EEEvPT0_PKT_iiiPKbib,"",@"SHT_CUDA_INFO"
	.sectionflags	@""
	.align	4


	//----- nvinfo : EIATTR_CUDA_API_VERSION
	.align		4
        /*0000*/ 	.byte	0x04, 0x37
        /*0002*/ 	.short	(.L_8577 - .L_8576)
.L_8576:
        /*0004*/ 	.word	0x00000082


	//----- nvinfo : EIATTR_KPARAM_INFO
	.align		4
.L_8577:
        /*0008*/ 	.byte	0x04, 0x17
        /*000a*/ 	.short	(.L_8579 - .L_8578)
.L_8578:
        /*000c*/ 	.word	0x00000000
        /*0010*/ 	.short	0x0007
        /*0012*/ 	.short	0x002c
        /*0014*/ 	.byte	0x00, 0xf0, 0x05, 0x00


	//----- nvinfo : EIATTR_KPARAM_INFO
	.align		4
.L_8579:
        /*0018*/ 	.byte	0x04, 0x17
        /*001a*/ 	.short	(.L_8581 - .L_8580)
.L_8580:
        /*001c*/ 	.word	0x00000000
        /*0020*/ 	.short	0x0006
        /*0022*/ 	.short	0x0028
        /*0024*/ 	.byte	0x00, 0xf0, 0x11, 0x00


	//----- nvinfo : EIATTR_KPARAM_INFO
	.align		4
.L_8581:
        /*0028*/ 	.byte	0x04, 0x17
        /*002a*/ 	.short	(.L_8583 - .L_8582)
.L_8582:
        /*002c*/ 	.word	0x00000000
        /*0030*/ 	.short	0x0005
        /*0032*/ 	.short	0x0020
        /*0034*/ 	.byte	0x00, 0xf5, 0x21, 0x00


	//----- nvinfo : EIATTR_KPARAM_INFO
	.align		4
.L_8583:
        /*0038*/ 	.byte	0x04, 0x17
        /*003a*/ 	.short	(.L_8585 - .L_8584)
.L_8584:
        /*003c*/ 	.word	0x00000000
        /*0040*/ 	.short	0x0004
        /*0042*/ 	.short	0x0018
        /*0044*/ 	.byte	0x00, 0xf0, 0x11, 0x00


	//----- nvinfo : EIATTR_KPARAM_INFO
	.align		4
.L_8585:
        /*0048*/ 	.byte	0x04, 0x17
        /*004a*/ 	.short	(.L_8587 - .L_8586)
.L_8586:
        /*004c*/ 	.word	0x00000000
        /*0050*/ 	.short	0x0003
        /*0052*/ 	.short	0x0014
        /*0054*/ 	.byte	0x00, 0xf0, 0x11, 0x00


	//----- nvinfo : EIATTR_KPARAM_INFO
	.align		4
.L_8587:
        /*0058*/ 	.byte	0x04, 0x17
        /*005a*/ 	.short	(.L_8589 - .L_8588)
.L_8588:
        /*005c*/ 	.word	0x00000000
        /*0060*/ 	.short	0x0002
        /*0062*/ 	.short	0x0010
        /*0064*/ 	.byte	0x00, 0xf0, 0x11, 0x00


	//----- nvinfo : EIATTR_KPARAM_INFO
	.align		4
.L_8589:
        /*0068*/ 	.byte	0x04, 0x17
        /*006a*/ 	.short	(.L_8591 - .L_8590)
.L_8590:
        /*006c*/ 	.word	0x00000000
        /*0070*/ 	.short	0x0001
        /*0072*/ 	.short	0x0008
        /*0074*/ 	.byte	0x00, 0xf5, 0x21, 0x00


	//----- nvinfo : EIATTR_KPARAM_INFO
	.align		4
.L_8591:
        /*0078*/ 	.byte	0x04, 0x17
        /*007a*/ 	.short	(.L_8593 - .L_8592)
.L_8592:
        /*007c*/ 	.word	0x00000000
        /*0080*/ 	.short	0x0000
        /*0082*/ 	.short	0x0000
        /*0084*/ 	.byte	0x00, 0xf5, 0x21, 0x00


	//----- nvinfo : EIATTR_SPARSE_MMA_MASK
	.align		4
.L_8593:
        /*0088*/ 	.byte	0x03, 0x50
        /*008a*/ 	.short	0x0000


	//----- nvinfo : EIATTR_MAXREG_COUNT
	.align		4
        /*008c*/ 	.byte	0x03, 0x1b
        /*008e*/ 	.short	0x00ff


	//----- nvinfo : EIATTR_MERCURY_ISA_VERSION
	.align		4
        /*0090*/ 	.byte	0x03, 0x5f
        /*0092*/ 	.short	0x0101


	//----- nvinfo : EIATTR_COOP_GROUP_MASK_REGIDS
	.align		4
        /*0094*/ 	.byte	0x04, 0x29
        /*0096*/ 	.short	(.L_8595 - .L_8594)


	//   ....[0]....
.L_8594:
        /*0098*/ 	.word	0xffffffff


	//   ....[1]....
        /*009c*/ 	.word	0xffffffff


	//   ....[2]....
        /*00a0*/ 	.word	0xffffffff


	//   ....[3]....
        /*00a4*/ 	.word	0xffffffff


	//   ....[4]....
        /*00a8*/ 	.word	0xffffffff


	//   ....[5]....
        /*00ac*/ 	.word	0xffffffff


	//   ....[6]....
        /*00b0*/ 	.word	0xffffffff


	//   ....[7]....
        /*00b4*/ 	.word	0xffffffff


	//----- nvinfo : EIATTR_COOP_GROUP_INSTR_OFFSETS
	.align		4
.L_8595:
        /*00b8*/ 	.byte	0x04, 0x28
        /*00ba*/ 	.short	(.L_8597 - .L_8596)


	//   ....[0]....
.L_8596:
        /*00bc*/ 	.word	0x000001f0


	//   ....[1]....
        /*00c0*/ 	.word	0x00000200


	//   ....[2]....
        /*00c4*/ 	.word	0x00000250


	//   ....[3]....
        /*00c8*/ 	.word	0x00000260


	//   ....[4]....
        /*00cc*/ 	.word	0x00000330


	//   ....[5]....
        /*00d0*/ 	.word	0x00000340


	//   ....[6]....
        /*00d4*/ 	.word	0x00000370


	//   ....[7]....
        /*00d8*/ 	.word	0x00000380


	//----- nvinfo : EIATTR_VRC_CTA_INIT_COUNT
	.align		4
.L_8597:
        /*00dc*/ 	.byte	0x02, 0x4a
	.zero		1
	.zero		1


	//----- nvinfo : EIATTR_EXIT_INSTR_OFFSETS
	.align		4
        /*00e0*/ 	.byte	0x04, 0x1c
        /*00e2*/ 	.short	(.L_8599 - .L_8598)


	//   ....[0]....
.L_8598:
        /*00e4*/ 	.word	0x00000390


	//   ....[1]....
        /*00e8*/ 	.word	0x00000490


	//   ....[2]....
        /*00ec*/ 	.word	0x00000540


	//----- nvinfo : EIATTR_CRS_STACK_SIZE
	.align		4
.L_8599:
        /*00f0*/ 	.byte	0x04, 0x1e
        /*00f2*/ 	.short	(.L_8601 - .L_8600)
.L_8600:
        /*00f4*/ 	.word	0x00000000


	//----- nvinfo : EIATTR_CBANK_PARAM_SIZE
	.align		4
.L_8601:
        /*00f8*/ 	.byte	0x03, 0x19
        /*00fa*/ 	.short	0x002d


	//----- nvinfo : EIATTR_PARAM_CBANK
	.align		4
        /*00fc*/ 	.byte	0x04, 0x0a
        /*00fe*/ 	.short	(.L_8603 - .L_8602)
	.align		4
.L_8602:
        /*0100*/ 	.word	index@(.nv.constant0._ZN43_GLOBAL__N__9ae7fba5_10_SoftMax_cu_9f978f6320softmax_warp_forwardIN3c104HalfEffLi2ELb0ELb0EEEvPT0_PKT_iiiPKbib)
        /*0104*/ 	.short	0x0380
        /*0106*/ 	.short	0x002d


	//----- nvinfo : EIATTR_SW_WAR
	.align		4
.L_8603:
        /*0108*/ 	.byte	0x04, 0x36
        /*010a*/ 	.short	(.L_8605 - .L_8604)
.L_8604:
        /*010c*/ 	.word	0x00000008
.L_8605:


//--------------------- .nv.info._ZN43_GLOBAL__N__9ae7fba5_10_SoftMax_cu_9f978f6320softmax_warp_forwardIN3c104HalfEffLi1ELb0ELb0EEEvPT0_PKT_iiiPKbib --------------------------
	.section	.nv.info._ZN43_GLOBAL__N__9ae7fba5_10_SoftMax_cu_9f978f6320softmax_warp_forwardIN3c104HalfEffLi1ELb0ELb0EEEvPT0_PKT_iiiPKbib,"",@"SHT_CUDA_INFO"
	.sectionflags	@""
	.align	4


	//----- nvinfo : EIATTR_CUDA_API_VERSION
	.align		4
        /*0000*/ 	.byte	0x04, 0x37
        /*0002*/ 	.short	(.L_8607 - .L_8606)
.L_8606:
        /*0004*/ 	.word	0x00000082


	//----- nvinfo : EIATTR_KPARAM_INFO
	.align		4
.L_8607:
        /*0008*/ 	.byte	0x04, 0x17
        /*000a*/ 	.short	(.L_8609 - .L_8608)
.L_8608:
        /*000c*/ 	.word	0x00000000
        /*0010*/ 	.short	0x0007
        /*0012*/ 	.short	0x002c
        /*0014*/ 	.byte	0x00, 0xf0, 0x05, 0x00


	//----- nvinfo : EIATTR_KPARAM_INFO
	.align		4
.L_8609:
        /*0018*/ 	.byte	0x04, 0x17
        /*001a*/ 	.short	(.L_8611 - .L_8610)
.L_8610:
        /*001c*/ 	.word	0x00000000
        /*0020*/ 	.short	0x0006
        /*0022*/ 	.short	0x0028
        /*0024*/ 	.byte	0x00, 0xf0, 0x11, 0x00


	//----- nvinfo : EIATTR_KPARAM_INFO
	.align		4
.L_8611:
        /*0028*/ 	.byte	0x04, 0x17
        /*002a*/ 	.short	(.L_8613 - .L_8612)
.L_8612:
        /*002c*/ 	.word	0x00000000
        /*0030*/ 	.short	0x0005
        /*0032*/ 	.short	0x0020
        /*0034*/ 	.byte	0x00, 0xf5, 0x21, 0x00


	//----- nvinfo : EIATTR_KPARAM_INFO
	.align		4
.L_8613:
        /*0038*/ 	.byte	0x04, 0x17
        /*003a*/ 	.short	(.L_8615 - .L_8614)
.L_8614:
        /*003c*/ 	.word	0x00000000
        /*0040*/ 	.short	0x0004
        /*0042*/ 	.short	0x0018
        /*0044*/ 	.byte	0x00, 0xf0, 0x11, 0x00


	//----- nvinfo : EIATTR_KPARAM_INFO
	.align		4
.L_8615:
        /*0048*/ 	.byte	0x04, 0x17
        /*004a*/ 	.short	(.L_8617 - .L_8616)
.L_8616:
        /*004c*/ 	.word	0x00000000
        /*0050*/ 	.short	0x0003
        /*0052*/ 	.short	0x0014
        /*0054*/ 	.byte	0x00, 0xf0, 0x11, 0x00


	//----- nvinfo : EIATTR_KPARAM_INFO
	.align		4
.L_8617:
        /*0058*/ 	.byte	0x04, 0x17
        /*005a*/ 	.short	(.L_8619 - .L_8618)
.L_8618:
        /*005c*/ 	.word	0x00000000
        /*0060*/ 	.short	0x0002
        /*0062*/ 	.short	0x0010
        /*0064*/ 	.byte	0x00, 0xf0, 0x11, 0x00


	//----- nvinfo : EIATTR_KPARAM_INFO
	.align		4
.L_8619:
        /*0068*/ 	.byte	0x04, 0x17
        /*006a*/ 	.short	(.L_8621 - .L_8620)
.L_8620:
        /*006c*/ 	.word	0x00000000
        /*0070*/ 	.short	0x0001
        /*0072*/ 	.short	0x0008
        /*0074*/ 	.byte	0x00, 0xf5, 0x21, 0x00


	//----- nvinfo : EIATTR_KPARAM_INFO
	.align		4
.L_8621:
        /*0078*/ 	.byte	0x04, 0x17
        /*007a*/ 	.short	(.L_8623 - .L_8622)
.L_8622:
        /*007c*/ 	.word	0x00000000
        /*0080*/ 	.short	0x0000
        /*0082*/ 	.short	0x0000
        /*0084*/ 	.byte	0x00, 0xf5, 0x21, 0x00


	//----- nvinfo : EIATTR_SPARSE_MMA_MASK
	.align		4
.L_8623:
        /*0088*/ 	.byte	0x03, 0x50
        /*008a*/ 	.short	0x0000


	//----- nvinfo : EIATTR_MAXREG_COUNT
	.align		4
        /*008c*/ 	.byte	0x03, 0x1b
        /*008e*/ 	.short	0x00ff


	//----- nvinfo : EIATTR_MERCURY_ISA_VERSION
	.align		4
        /*0090*/ 	.byte	0x03, 0x5f
        /*0092*/ 	.short	0x0101


	//----- nvinfo : EIATTR_COOP_GROUP_MASK_REGIDS
	.align		4
        /*0094*/ 	.byte	0x04, 0x29
        /*0096*/ 	.short	(.L_8625 - .L_8624)


	//   ....[0]....
.L_8624:
        /*0098*/ 	.word	0xffffffff


	//   ....[1]....
        /*009c*/ 	.word	0xffffffff


	//   ....[2]....
        /*00a0*/ 	.word	0xffffffff


	//   ....[3]....
        /*00a4*/ 	.word	0xffffffff


	//----- nvinfo : EIATTR_COOP_GROUP_INSTR_OFFSETS
	.align		4
.L_8625:
        /*00a8*/ 	.byte	0x04, 0x28
        /*00aa*/ 	.short	(.L_8627 - .L_8626)


	//   ....[0]....
.L_8626:
        /*00ac*/ 	.word	0x000001f0


	//   ....[1]....
        /*00b0*/ 	.word	0x00000200


	//   ....[2]....
        /*00b4*/ 	.word	0x000002d0


	//   ....[3]....
        /*00b8*/ 	.word	0x000002e0


	//----- nvinfo : EIATTR_VRC_CTA_INIT_COUNT
	.align		4
.L_8627:
        /*00bc*/ 	.byte	0x02, 0x4a
	.zero		1
	.zero		1


	//----- nvinfo : EIATTR_EXIT_INSTR_OFFSETS
	.align		4
        /*00c0*/ 	.byte	0x04, 0x1c
        /*00c2*/ 	.short	(.L_8629 - .L_8628)


	//   ....[0]....
.L_8628:
        /*00c4*/ 	.word	0x000002f0


	//   ....[1]....
        /*00c8*/ 	.word	0x000003f0


	//   ....[2]....
        /*00cc*/ 	.word	0x000004a0


	//----- nvinfo : EIATTR_CRS_STACK_SIZE
	.align		4
.L_8629:
        /*00d0*/ 	.byte	0x04, 0x1e
        /*00d2*/ 	.short	(.L_8631 - .L_8630)
.L_8630:
        /*00d4*/ 	.word	0x00000000


	//----- nvinfo : EIATTR_CBANK_PARAM_SIZE
	.align		4
.L_8631:
        /*00d8*/ 	.byte	0x03, 0x19
        /*00da*/ 	.short	0x002d


	//----- nvinfo : EIATTR_PARAM_CBANK
	.align		4
        /*00dc*/ 	.byte	0x04, 0x0a
        /*00de*/ 	.short	(.L_8633 - .L_8632)
	.align		4
.L_8632:
        /*00e0*/ 	.word	index@(.nv.constant0._ZN43_GLOBAL__N__9ae7fba5_10_SoftMax_cu_9f978f6320softmax_warp_forwardIN3c104HalfEffLi1ELb0ELb0EEEvPT0_PKT_iiiPKbib)
        /*00e4*/ 	.short	0x0380
        /*00e6*/ 	.short	0x002d


	//----- nvinfo : EIATTR_SW_WAR
	.align		4
.L_8633:
        /*00e8*/ 	.byte	0x04, 0x36
        /*00ea*/ 	.short	(.L_8635 - .L_8634)
.L_8634:
        /*00ec*/ 	.word	0x00000008
.L_8635:


//--------------------- .nv.info._ZN43_GLOBAL__N__9ae7fba5_10_SoftMax_cu_9f978f6320softmax_warp_forwardIN3c104HalfEffLi0ELb0ELb0EEEvPT0_PKT_iiiPKbib --------------------------
	.section	.nv.info._ZN43_GLOBAL__N__9ae7fba5_10_SoftMax_cu_9f978f6320softmax_warp_forwardIN3c104HalfEffLi0ELb0ELb0EEEvPT0_PKT_iiiPKbib,"",@"SHT_CUDA_INFO"
	.sectionflags	@""
	.align	4


	//----- nvinfo : EIATTR_CUDA_API_VERSION
	.align		4
        /*0000*/ 	.byte	0x04, 0x37
        /*0002*/ 	.short	(.L_8637 - .L_8636)
.L_8636:
        /*0004*/ 	.word	0x00000082


	//----- nvinfo : EIATTR_KPARAM_INFO
	.align		4
.L_8637:
        /*0008*/ 	.byte	0x04, 0x17
        /*000a*/ 	.short	(.L_8639 - .L_8638)
.L_8638:
        /*000c*/ 	.word	0x00000000
        /*0010*/ 	.short	0x0007
        /*0012*/ 	.short	0x002c
        /*0014*/ 	.byte	0x00, 0xf0, 0x05, 0x00


	//----- nvinfo : EIATTR_KPARAM_INFO
	.align		4
.L_8639:
        /*0018*/ 	.byte	0x04, 0x17
        /*001a*/ 	.short	(.L_8641 - .L_8640)
.L_8640:
        /*001c*/ 	.word	0x00000000
        /*0020*/ 	.short	0x0006
        /*0022*/ 	.short	0x0028
        /*0024*/ 	.byte	0x00, 0xf0, 0x11, 0x00


	//----- nvinfo : EIATTR_KPARAM_INFO
	.align		4
.L_8641:
        /*0028*/ 	.byte	0x04, 0x17
        /*002a*/ 	.short	(.L_8643 - .L_8642)
.L_8642:
        /*002c*/ 	.word	0x00000000
        /*0030*/ 	.short	0x0005
        /*0032*/ 	.short	0x0020
        /*0034*/ 	.byte	0x00, 0xf5, 0x21, 0x00


	//----- nvinfo : EIATTR_KPARAM_INFO
	.align		4
.L_8643:
        /*0038*/ 	.byte	0x04, 0x17
        /*003a*/ 	.short	(.L_8645 - .L_8644)
.L_8644:
        /*003c*/ 	.word	0x00000000
        /*0040*/ 	.short	0x0004
        /*0042*/ 	.short	0x0018
        /*0044*/ 	.byte	0x00, 0xf0, 0x11, 0x00


	//----- nvinfo : EIATTR_KPARAM_INFO
	.align		4
.L_8645:
        /*0048*/ 	.byte	0x04, 0x17
        /*004a*/ 	.short	(.L_8647 - .L_8646)
.L_8646:
        /*004c*/ 	.word	0x00000000
        /*0050*/ 	.short	0x0003
        /*0052*/ 	.short	0x0014
        /*0054*/ 	.byte	0x00, 0xf0, 0x11, 0x00


	//----- nvinfo : EIATTR_KPARAM_INFO
	.align		4
.L_8647:
        /*0058*/ 	.byte	0x04, 0x17
        /*005a*/ 	.short	(.L_8649 - .L_8648)
.L_8648:
        /*005c*/ 	.word	0x00000000
        /*0060*/ 	.short	0x0002
        /*0062*/ 	.short	0x0010
        /*0064*/ 	.byte	0x00, 0xf0, 0x11, 0x00


	//----- nvinfo : EIATTR_KPARAM_INFO
	.align		4
.L_8649:
        /*0068*/ 	.byte	0x04, 0x17
        /*006a*/ 	.short	(.L_8651 - .L_8650)
.L_8650:
        /*006c*/ 	.word	0x00000000
        /*0070*/ 	.short	0x0001
        /*0072*/ 	.short	0x0008
        /*0074*/ 	.byte	0x00, 0xf5, 0x21, 0x00


	//----- nvinfo : EIATTR_KPARAM_INFO
	.align		4
.L_8651:
        /*0078*/ 	.byte	0x04, 0x17
        /*007a*/ 	.short	(.L_8653 - .L_8652)
.L_8652:
        /*007c*/ 	.word	0x00000000
        /*0080*/ 	.short	0x0000
        /*0082*/ 	.short	0x0000
        /*0084*/ 	.byte	0x00, 0xf5, 0x21, 0x00


	//----- nvinfo : EIATTR_SPARSE_MMA_MASK
	.align		4
.L_8653:
        /*0088*/ 	.byte	0x03, 0x50
        /*008a*/ 	.short	0x0000


	//----- nvinfo : EIATTR_MAXREG_COUNT
	.align		4
        /*008c*/ 	.byte	0x03, 0x1b
        /*008e*/ 	.short	0x00ff


	//----- nvinfo : EIATTR_MERCURY_ISA_VERSION
	.align		4
        /*0090*/ 	.byte	0x03, 0x5f
        /*0092*/ 	.short	0x0101


	//----- nvinfo : EIATTR_VRC_CTA_INIT_COUNT
	.align		4
        /*0094*/ 	.byte	0x02, 0x4a
	.zero		1
	.zero		1


	//----- nvinfo : EIATTR_EXIT_INSTR_OFFSETS
	.align		4
        /*0098*/ 	.byte	0x04, 0x1c
        /*009a*/ 	.short	(.L_8655 - .L_8654)


	//   ....[0]....
.L_8654:
        /*009c*/ 	.word	0x000001e0


	//   ....[1]....
        /*00a0*/ 	.word	0x00000340


	//   ....[2]....
        /*00a4*/ 	.word	0x00000400


	//----- nvinfo : EIATTR_CRS_STACK_SIZE
	.align		4
.L_8655:
        /*00a8*/ 	.byte	0x04, 0x1e
        /*00aa*/ 	.short	(.L_8657 - .L_8656)
.L_8656:
        /*00ac*/ 	.word	0x00000000


	//----- nvinfo : EIATTR_CBANK_PARAM_SIZE
	.align		4
.L_8657:
        /*00b0*/ 	.byte	0x03, 0x19
        /*00b2*/ 	.short	0x002d


	//----- nvinfo : EIATTR_PARAM_CBANK
	.align		4
        /*00b4*/ 	.byte	0x04, 0x0a
        /*00b6*/ 	.short	(.L_8659 - .L_8658)
	.align		4
.L_8658:
        /*00b8*/ 	.word	index@(.nv.constant0._ZN43_GLOBAL__N__9ae7fba5_10_SoftMax_cu_9f978f6320softmax_warp_forwardIN3c104HalfEffLi0ELb0ELb0EEEvPT0_PKT_iiiPKbib)
        /*00bc*/ 	.short	0x0380
        /*00be*/ 	.short	0x002d


	//----- nvinfo : EIATTR_SW_WAR
	.align		4
.L_8659:
        /*00c0*/ 	.byte	0x04, 0x36
        /*00c2*/ 	.short	(.L_8661 - .L_8660)
.L_8660:
        /*00c4*/ 	.word	0x00000008
.L_8661:


//--------------------- .nv.info._ZN43_GLOBAL__N__9ae7fba5_10_SoftMax_cu_9f978f6320softmax_warp_forwardIN3c104HalfES2_fLi11ELb0ELb0EEEvPT0_PKT_iiiPKbib --------------------------
	.section	.nv.info._ZN43_GLOBAL__N__9ae7fba5_10_SoftMax_cu_9f978f6320softmax_warp_forwardIN3c104HalfES2_fLi11ELb0ELb0EEEvPT0_PKT_iiiPKbib,"",@"SHT_CUDA_INFO"
	.sectionflags	@""
	.align	4


	//----- nvinfo : EIATTR_CUDA_API_VERSION
	.align		4
        /*0000*/ 	.byte	0x04, 0x37
        /*0002*/ 	.short	(.L_8663 - .L_8662)
.L_8662:
        /*0004*/ 	.word	0x00000082


	//----- nvinfo : EIATTR_KPARAM_INFO
	.align		4
.L_8663:
        /*0008*/ 	.byte	0x04, 0x17
        /*000a*/ 	.short	(.L_8665 - .L_8664)
.L_8664:
        /*000c*/ 	.word	0x00000000
        /*0010*/ 	.short	0x0007
        /*0012*/ 	.short	0x002c
        /*0014*/ 	.byte	0x00, 0xf0, 0x05, 0x00


	//----- nvinfo : EIATTR_KPARAM_INFO
	.align		4
.L_8665:
        /*0018*/ 	.byte	0x04, 0x17
        /*001a*/ 	.short	(.L_8667 - .L_8666)
.L_8666:
        /*001c*/ 	.word	0x00000000
        /*0020*/ 	.short	0x0006
        /*0022*/ 	.short	0x0028
        /*0024*/ 	.byte	0x00, 0xf0, 0x11, 0x00


	//----- nvinfo : EIATTR_KPARAM_INFO
	.align		4
.L_8667:
        /*0028*/ 	.byte	0x04, 0x17
        /*002a*/ 	.short	(.L_8669 - .L_8668)
.L_8668:
        /*002c*/ 	.word	0x00000000
        /*0030*/ 	.short	0x0005
        /*0032*/ 	.short	0x0020
        /*0034*/ 	.byte	0x00, 0xf5, 0x21, 0x00


	//----- nvinfo : EIATTR_KPARAM_INFO
	.align		4
.L_8669:
        /*0038*/ 	.byte	0x04, 0x17
        /*003a*/ 	.short	(.L_8671 - .L_8670)
.L_8670:
        /*003c*/ 	.word	0x00000000
        /*0040*/ 	.short	0x0004
        /*0042*/ 	.short	0x0018
        /*0044*/ 	.byte	0x00, 0xf0, 0x11, 0x00


	//----- nvinfo : EIATTR_KPARAM_INFO
	.align		4
.L_8671:
        /*0048*/ 	.byte	0x04, 0x17
        /*004a*/ 	.short	(.L_8673 - .L_8672)
.L_8672:
        /*004c*/ 	.word	0x00000000
        /*0050*/ 	.short	0x0003
        /*0052*/ 	.short	0x0014
        /*0054*/ 	.byte	0x00, 0xf0, 0x11, 0x00


	//----- nvinfo : EIATTR_KPARAM_INFO
	.align		4
.L_8673:
        /*0058*/ 	.byte	0x04, 0x17
        /*005a*/ 	.short	(.L_8675 - .L_8674)
.L_8674:
        /*005c*/ 	.word	0x00000000
        /*0060*/ 	.short	0x0002
        /*0062*/ 	.short	0x0010
        /*0064*/ 	.byte	0x00, 0xf0, 0x11, 0x00


	//----- nvinfo : EIATTR_KPARAM_INFO
	.align		4
.L_8675:
        /*0068*/ 	.byte	0x04, 0x17
        /*006a*/ 	.short	(.L_8677 - .L_8676)
.L_8676:
        /*006c*/ 	.word	0x00000000
        /*0070*/ 	.short	0x0001
        /*0072*/ 	.short	0x0008
        /*0074*/ 	.byte	0x00, 0xf5, 0x21, 0x00


	//----- nvinfo : EIATTR_KPARAM_INFO
	.align		4
.L_8677:
        /*0078*/ 	.byte	0x04, 0x17
        /*007a*/ 	.short	(.L_8679 - .L_8678)
.L_8678:
        /*007c*/ 	.word	0x00000000
        /*0080*/ 	.short	0x0000
        /*0082*/ 	.short	0x0000
        /*0084*/ 	.byte	0x00, 0xf5, 0x21, 0x00


	//----- nvinfo : EIATTR_SPARSE_MMA_MASK
	.align		4
.L_8679:
        /*0088*/ 	.byte	0x03, 0x50
        /*008a*/ 	.short	0x0000


	//----- nvinfo : EIATTR_MAXREG_COUNT
	.align		4
        /*008c*/ 	.byte	0x03, 0x1b
        /*008e*/ 	.short	0x00ff


	//----- nvinfo : EIATTR_MERCURY_ISA_VERSION
	.align		4
        /*0090*/ 	.byte	0x03, 0x5f
        /*0092*/ 	.short	0x0101


	//----- nvinfo : EIATTR_COOP_GROUP_MASK_REGIDS
	.align		4
        /*0094*/ 	.byte	0x04, 0x29
        /*0096*/ 	.short	(.L_8681 - .L_8680)


	//   ....[0]....
.L_8680:
        /*0098*/ 	.word	0xffffffff


	//   ....[1]....
        /*009c*/ 	.word	0xffffffff


	//   ....[2]....
        /*00a0*/ 	.word	0xffffffff


	//   ....[3]....
        /*00a4*/ 	.word	0xffffffff


	//   ....[4]....
        /*00a8*/ 	.word	0xffffffff


	//   ....[5]....
        /*00ac*/ 	.word	0xffffffff


	//   ....[6]....
        /*00b0*/ 	.word	0xffffffff


	//   ....[7]....
        /*00b4*/ 	.word	0xffffffff


	//   ....[8]....
        /*00b8*/ 	.word	0xffffffff


	//   ....[9]....
        /*00bc*/ 	.word	0xffffffff


	//----- nvinfo : EIATTR_COOP_GROUP_INSTR_OFFSETS
	.align		4
.L_8681:
        /*00c0*/ 	.byte	0x04, 0x28
        /*00c2*/ 	.short	(.L_8683 - .L_8682)


	//   ....[0]....
.L_8682:
        /*00c4*/ 	.word	0x00002050


	//   ....[1]....
        /*00c8*/ 	.word	0x00002080


	//   ....[2]....
        /*00cc*/ 	.word	0x000020b0


	//   ....[3]....
        /*00d0*/ 	.word	0x000020e0


	//   ....[4]....
        /*00d4*/ 	.word	0x00002110


	//   ....[5]....
        /*00d8*/ 	.word	0x00003140


	//   ....[6]....
        /*00dc*/ 	.word	0x00003160


	//   ....[7]....
        /*00e0*/ 	.word	0x00003180


	//   ....[8]....
        /*00e4*/ 	.word	0x000031a0


	//   ....[9]....
        /*00e8*/ 	.word	0x000031c0


	//----- nvinfo : EIATTR_VRC_CTA_INIT_COUNT
	.align		4
.L_8683:
        /*00ec*/ 	.byte	0x02, 0x4a
	.zero		1
	.zero		1


	//----- nvinfo : EIATTR_EXIT_INSTR_OFFSETS
	.align		4
        /*00f0*/ 	.byte	0x04, 0x1c
        /*00f2*/ 	.short	(.L_8685 - .L_8684)


	//   ....[0]....
.L_8684:
        /*00f4*/ 	.word	0x000031e0


	//   ....[1]....
        /*00f8*/ 	.word	0x00003200


	//   ....[2]....
        /*00fc*/ 	.word	0x000032a0


	//   ....[3]....
        /*0100*/ 	.word	0x00003320


	//   ....[4]....
        /*0104*/ 	.word	0x000033a0


	//   ....[5]....
        /*0108*/ 	.word	0x00003420


	//   ....[6]....
        /*010c*/ 	.word	0x000034a0


	//   ....[7]....
        /*0110*/ 	.word	0x00003520


	//   ....[8]....
        /*0114*/ 	.word	0x000035a0


	//   ....[9]....
        /*0118*/ 	.word	0x00003620


	//   ....[10]....
        /*011c*/ 	.word	0x000036a0


	//   ....[11]....
        /*0120*/ 	.word	0x00003720


	//   ....[12]....
        /*0124*/ 	.word	0x000037a0


	//   ....[13]....
        /*0128*/ 	.word	0x00003820


	//   ....[14]....
        /*012c*/ 	.word	0x000038a0


	//   ....[15]....
        /*0130*/ 	.word	0x00003920


	//   ....[16]....
        /*0134*/ 	.word	0x000039a0


	//   ....[17]....
        /*0138*/ 	.word	0x00003a20


	//   ....[18]....
        /*013c*/ 	.word	0x00003aa0


	//   ....[19]....
        /*0140*/ 	.word	0x00003b20


	//   ....[20]....
        /*0144*/ 	.word	0x00003ba0


	//   ....[21]....
        /*0148*/ 	.word	0x00003c20


	//   ....[22]....
        /*014c*/ 	.word	0x00003ca0


	//   ....[23]....
        /*0150*/ 	.word	0x00003d20


	//   ....[24]....
        /*0154*/ 	.word	0x00003da0


	//   ....[25]....
        /*0158*/ 	.word	0x00003e20


	//   ....[26]....
        /*015c*/ 	.word	0x00003ea0


	//   ....[27]....
        /*0160*/ 	.word	0x00003f10


	//   ....[28]....
        /*0164*/ 	.word	0x00003f80


	//   ....[29]....
        /*0168*/ 	.word	0x00003ff0


	//   ....[30]....
        /*016c*/ 	.word	0x00004060


	//   ....[31]....
        /*0170*/ 	.word	0x000040d0


	//   ....[32]....
        /*0174*/ 	.word	0x00004170


	//   ....[33]....
        /*0178*/ 	.word	0x00004200


	//   ....[34]....
        /*017c*/ 	.word	0x00004290


	//   ....[35]....
        /*0180*/ 	.word	0x00004320


	//   ....[36]....
        /*0184*/ 	.word	0x000043b0


	//   ....[37]....
        /*0188*/ 	.word	0x00004440


	//   ....[38]....
        /*018c*/ 	.word	0x000044d0


	//   ....[39]....
        /*0190*/ 	.word	0x00004560


	//   ....[40]....
        /*0194*/ 	.word	0x000045f0


	//   ....[41]....
        /*0198*/ 	.word	0x00004680


	//   ....[42]....
        /*019c*/ 	.word	0x00004710


	//   ....[43]....
        /*01a0*/ 	.word	0x000047a0


	//   ....[44]....
        /*01a4*/ 	.word	0x00004820


	//   ....[45]....
        /*01a8*/ 	.word	0x000048a0


	//   ....[46]....
        /*01ac*/ 	.word	0x00004920


	//   ....[47]....
        /*01b0*/ 	.word	0x000049a0


	//   ....[48]....
        /*01b4*/ 	.word	0x00004a20


	//   ....[49]....
        /*01b8*/ 	.word	0x00004aa0


	//   ....[50]....
        /*01bc*/ 	.word	0x00004b20


	//   ....[51]....
        /*01c0*/ 	.word	0x00004ba0


	//   ....[52]....
        /*01c4*/ 	.word	0x00004c20


	//   ....[53]....
        /*01c8*/ 	.word	0x00004ca0


	//   ....[54]....
        /*01cc*/ 	.word	0x00004d20


	//   ....[55]....
        /*01d0*/ 	.word	0x00004da0


	//   ....[56]....
        /*01d4*/ 	.word	0x00004e20


	//   ....[57]....
        /*01d8*/ 	.word	0x00004ea0


	//   ....[58]....
        /*01dc*/ 	.word	0x00004f20


	//   ....[59]....
        /*01e0*/ 	.word	0x00004fa0


	//   ....[60]....
        /*01e4*/ 	.word	0x00005020


	//   ....[61]....
        /*01e8*/ 	.word	0x000050a0


	//   ....[62]....
        /*01ec*/ 	.word	0x00005120


	//   ....[63]....
        /*01f0*/ 	.word	0x000051a0


	//   ....[64]....
        /*01f4*/ 	.word	0x00005220


	//   ....[65]....
        /*01f8*/ 	.word	0x00005290


	//----- nvinfo : EIATTR_CBANK_PARAM_SIZE
	.align		4
.L_8685:
        /*01fc*/ 	.byte	0x03, 0x19
        /*01fe*/ 	.short	0x002d


	//----- nvinfo : EIATTR_PARAM_CBANK
	.align		4
        /*0200*/ 	.byte	0x04, 0x0a
        /*0202*/ 	.short	(.L_8687 - .L_8686)
	.align		4
.L_8686:
        /*0204*/ 	.word	index@(.nv.constant0._ZN43_GLOBAL__N__9ae7fba5_10_SoftMax_cu_9f978f6320softmax_warp_forwardIN3c104HalfES2_fLi11ELb0ELb0EEEvPT0_PKT_iiiPKbib)
        /*0208*/ 	.short	0x0380
        /*020a*/ 	.short	0x002d


	//----- nvinfo : EIATTR_SW_WAR
	.align		4
.L_8687:
        /*020c*/ 	.byte	0x04, 0x36
        /*020e*/ 	.short	(.L_8689 - .L_8688)
.L_8688:
        /*0210*/ 	.word	0x00000008
.L_8689:


//--------------------- .nv.info._ZN43_GLOBAL__N__9ae7fba5_10_SoftMax_cu_9f978f6320softmax_warp_forwardIN3c104HalfES2_fLi10ELb0ELb0EEEvPT0_PKT_iiiPKbib --------------------------
	.section	.nv.info._ZN43_GLOBAL__N__9ae7fba5_10_SoftMax_cu_9f978f6320softmax_warp_forwardIN3c104HalfES2_fLi10ELb0ELb0EEEvPT0_PKT_iiiPKbib,"",@"SHT_CUDA_INFO"
	.sectionflags	@""
	.align	4


	//----- nvinfo : EIATTR_CUDA_API_VERSION
	.align		4
        /*0000*/ 	.byte	0x04, 0x37
        /*0002*/ 	.short	(.L_8691 - .L_8690)
.L_8690:
        /*0004*/ 	.word	0x00000082


	//----- nvinfo : EIATTR_KPARAM_INFO
	.align		4
.L_8691:
        /*0008*/ 	.byte	0x04, 0x17
        /*000a*/ 	.short	(.L_8693 - .L_8692)
.L_8692:
        /*000c*/ 	.word	0x00000000
        /*0010*/ 	.short	0x0007
        /*0012*/ 	.short	0x002c
        /*0014*/ 	.byte	0x00, 0xf0, 0x05, 0x00


	//----- nvinfo : EIATTR_KPARAM_INFO
	.align		4
.L_8693:
        /*0018*/ 	.byte	0x04, 0x17
        /*001a*/ 	.short	(.L_8695 - .L_8694)
.L_8694:
        /*001c*/ 	.word	0x00000000
        /*0020*/ 	.short	0x0006
        /*0022*/ 	.short	0x0028
        /*0024*/ 	.byte	0x00, 0xf0, 0x11, 0x00


	//----- nvinfo : EIATTR_KPARAM_INFO
	.align		4
.L_8695:
        /*0028*/ 	.byte	0x04, 0x17
        /*002a*/ 	.short	(.L_8697 - .L_8696)
.L_8696:
        /*002c*/ 	.word	0x00000000
        /*0030*/ 	.short	0x0005
        /*0032*/ 	.short	0x0020
        /*0034*/ 	.byte	0x00, 0xf5, 0x21, 0x00


	//----- nvinfo : EIATTR_KPARAM_INFO
	.align		4
.L_8697:
        /*0038*/ 	.byte	0x04, 0x17
        /*003a*/ 	.short	(.L_8699 - .L_8698)
.L_8698:
        /*003c*/ 	.word	0x00000000
        /*0040*/ 	.short	0x0004
        /*0042*/ 	.short	0x0018
        /*0044*/ 	.byte	0x00, 0xf0, 0x11, 0x00


	//----- nvinfo : EIATTR_KPARAM_INFO
	.align		4
.L_8699:
        /*0048*/ 	.byte	0x04, 0x17
        /*004a*/ 	.short	(.L_8701 - .L_8700)
.L_8700:
        /*004c*/ 	.word	0x00000000
        /*0050*/ 	.short	0x0003
        /*0052*/ 	.short	0x0014
        /*0054*/ 	.byte	0x00, 0xf0, 0x11, 0x00


	//----- nvinfo : EIATTR_KPARAM_INFO
	.align		4
.L_8701:
        /*0058*/ 	.byte	0x04, 0x17
        /*005a*/ 	.short	(.L_8703 - .L_8702)
.L_8702:
        /*005c*/ 	.word	0x00000000
        /*0060*/ 	.short	0x0002
        /*0062*/ 	.short	0x0010
        /*0064*/ 	.byte	0x00, 0xf0, 0x11, 0x00


	//----- nvinfo : EIATTR_KPARAM_INFO
	.align		4
.L_8703:
        /*0068*/ 	.byte	0x04, 0x17
        /*006a*/ 	.short	(.L_8705 - .L_8704)
.L_8704:
        /*006c*/ 	.word	0x00000000
        /*0070*/ 	.short	0x0001
        /*0072*/ 	.short	0x0008
        /*0074*/ 	.byte	0x00, 0xf5, 0x21, 0x00


	//----- nvinfo : EIATTR_KPARAM_INFO
	.align		4
.L_8705:
        /*0078*/ 	.byte	0x04, 0x17
        /*007a*/ 	.short	(.L_8707 - .L_8706)
.L_8706:
        /*007c*/ 	.word	0x00000000
        /*0080*/ 	.short	0x0000
        /*0082*/ 	.short	0x0000
        /*0084*/ 	.byte	0x00, 0xf5, 0x21, 0x00


	//----- nvinfo : EIATTR_SPARSE_MMA_MASK
	.align		4
.L_8707:
        /*0088*/ 	.byte	0x03, 0x50
        /*008a*/ 	.short	0x0000


	//----- nvinfo : EIATTR_MAXREG_COUNT
	.align		4
        /*008c*/ 	.byte	0x03, 0x1b
        /*008e*/ 	.short	0x00ff


	//----- nvinfo : EIATTR_MERCURY_ISA_VERSION
	.align		4
        /*0090*/ 	.byte	0x03, 0x5f
        /*0092*/ 	.short	0x0101


	//----- nvinfo : EIATTR_COOP_GROUP_MASK_REGIDS
	.align		4
        /*0094*/ 	.byte	0x04, 0x29
        /*0096*/ 	.short	(.L_8709 - .L_8708)


	//   ....[0]....
.L_8708:
        /*0098*/ 	.word	0xffffffff


	//   ....[1]....
        /*009c*/ 	.word	0xffffffff


	//   ....[2]....
        /*00a0*/ 	.word	0xffffffff


	//   ....[3]....
        /*00a4*/ 	.word	0xffffffff


	//   ....[4]....
        /*00a8*/ 	.word	0xffffffff


	//   ....[5]....
        /*00ac*/ 	.word	0xffffffff


	//   ....[6]....
        /*00b0*/ 	.word	0xffffffff


	//   ....[7]....
        /*00b4*/ 	.word	0xffffffff


	//   ....[8]....
        /*00b8*/ 	.word	0xffffffff


	//   ....[9]....
        /*00bc*/ 	.word	0xffffffff


	//----- nvinfo : EIATTR_COOP_GROUP_INSTR_OFFSETS
	.align		4
.L_8709:
        /*00c0*/ 	.byte	0x04, 0x28
        /*00c2*/ 	.short	(.L_8711 - .L_8710)


	//   ....[0]....
.L_8710:
        /*00c4*/ 	.word	0x000010b0


	//   ....[1]....
        /*00c8*/ 	.word	0x000010e0


	//   ....[2]....
        /*00cc*/ 	.word	0x00001110


	//   ....[3]....
        /*00d0*/ 	.word	0x00001140


	//   ....[4]....
        /*00d4*/ 	.word	0x00001170


	//   ....[5]....
        /*00d8*/ 	.word	0x000019a0


	//   ....[6]....
        /*00dc*/ 	.word	0x000019c0


	//   ....[7]....
        /*00e0*/ 	.word	0x000019e0


	//   ....[8]....
        /*00e4*/ 	.word	0x00001a00


	//   ....[9]....
        /*00e8*/ 	.word	0x00001a20


	//----- nvinfo : EIATTR_VRC_CTA_INIT_COUNT
	.align		4
.L_8711:
        /*00ec*/ 	.byte	0x02, 0x4a
	.zero		1
	.zero		1


	//----- nvinfo : EIATTR_EXIT_INSTR_OFFSETS
	.align		4
        /*00f0*/ 	.byte	0x04, 0x1c
        /*00f2*/ 	.short	(.L_8713 - .L_8712)


	//   ....[0]....
.L_8712:
        /*00f4*/ 	.word	0x00001a40


	//   ....[1]....
        /*00f8*/ 	.word	0x00001a60


	//   ....[2]....
        /*00fc*/ 	.word	0x00001b00


	//   ....[3]....
        /*0100*/ 	.word	0x00001b80


	//   ....[4]....
        /*0104*/ 	.word	0x00001c00


	//   ....[5]....
        /*0108*/ 	.word	0x00001c80


	//   ....[6]....
        /*010c*/ 	.word	0x00001d00


	//   ....[7]....
        /*0110*/ 	.word	0x00001d80


	//   ....[8]....
        /*0114*/ 	.word	0x00001e00


	//   ....[9]....
        /*0118*/ 	.word	0x00001e80


	//   ....[10]....
        /*011c*/ 	.word	0x00001f00


	//   ....[11]....
        /*0120*/ 	.word	0x00001f80


	//   ....[12]....
        /*0124*/ 	.word	0x00002000


	//   ....[13]....
        /*0128*/ 	.word	0x00002080


	//   ....[14]....
        /*012c*/ 	.word	0x000020f0


	//   ....[15]....
        /*0130*/ 	.word	0x00002160


	//   ....[16]....
        /*0134*/ 	.word	0x000021d0


	//   ....[17]....
        /*0138*/ 	.word	0x00002240


	//   ....[18]....
        /*013c*/ 	.word	0x000022b0


	//   ....[19]....
        /*0140*/ 	.word	0x00002350


	//   ....[20]....
        /*0144*/ 	.word	0x000023e0


	//   ....[21]....
        /*0148*/ 	.word	0x00002470


	//   ....[22]....
        /*014c*/ 	.word	0x00002500


	//   ....[23]....
        /*0150*/ 	.word	0x00002590


	//   ....[24]....
        /*0154*/ 	.word	0x00002610


	//   ....[25]....
        /*0158*/ 	.word	0x00002690


	//   ....[26]....
        /*015c*/ 	.word	0x00002710


	//   ....[27]....
        /*0160*/ 	.word	0x00002790


	//   ....[28]....
        /*0164*/ 	.word	0x00002810


	//   ....[29]....
        /*0168*/ 	.word	0x00002890


	//   ....[30]....
        /*016c*/ 	.word	0x00002910


	//   ....[31]....
        /*0170*/ 	.word	0x00002990


	//   ....[32]....
        /*0174*/ 	.word	0x00002a10


	//   ....[33]....
        /*0178*/ 	.word	0x00002a80


	//----- nvinfo : EIATTR_CBANK_PARAM_SIZE
	.align		4
.L_8713:
        /*017c*/ 	.byte	0x03, 0x19
        /*017e*/ 	.short	0x002d


	//----- nvinfo : EIATTR_PARAM_CBANK
	.align		4
        /*0180*/ 	.byte	0x04, 0x0a
        /*0182*/ 	.short	(.L_8715 - .L_8714)
	.align		4
.L_8714:
        /*0184*/ 	.word	index@(.nv.constant0._ZN43_GLOBAL__N__9ae7fba5_10_SoftMax_cu_9f978f6320softmax_warp_forwardIN3c104HalfES2_fLi10ELb0ELb0EEEvPT0_PKT_iiiPKbib)
        /*0188*/ 	.short	0x0380
        /*018a*/ 	.short	0x002d


	//----- nvinfo : EIATTR_SW_WAR
	.align		4
.L_8715:
        /*018c*/ 	.byte	0x04, 0x36
        /*018e*/ 	.short	(.L_8717 - .L_8716)
.L_8716:
        /*0190*/ 	.word	0x00000008
.L_8717:


//--------------------- .nv.info._ZN43_GLOBAL__N__9ae7fba5_10_SoftMax_cu_9f978f6320softmax_warp_forwardIN3c104HalfES2_fLi9ELb0ELb0EEEvPT0_PKT_iiiPKbib --------------------------
	.section	.nv.info._ZN43_GLOBAL__N__9ae7fba5_10_SoftMax_cu_9f978f6320softmax_warp_forwardIN3c104HalfES2_fLi9ELb0ELb0EEEvPT0_PKT_iiiPKbib,"",@"SHT_CUDA_INFO"
	.sectionflags	@""
	.align	4


	//----- nvinfo : EIATTR_CUDA_API_VERSION
	.align		4
        /*0000*/ 	.byte	0x04, 0x37
        /*0002*/ 	.short	(.L_8719 - .L_8718)
.L_8718:
        /*0004*/ 	.word	0x00000082


	//----- nvinfo : EIATTR_KPARAM_INFO
	.align		4
.L_8719:
        /*0008*/ 	.byte	0x04, 0x17
        /*000a*/ 	.short	(.L_8721 - .L_8720)
.L_8720:
        /*000c*/ 	.word	0x00000000
        /*0010*/ 	.short	0x0007
        /*0012*/ 	.short	0x002c
        /*0014*/ 	.byte	0x00, 0xf0, 0x05, 0x00


	//----- nvinfo : EIATTR_KPARAM_INFO
	.align		4
.L_8721:
        /*0018*/ 	.byte	0x04, 0x17
        /*001a*/ 	.short	(.L_8723 - .L_8722)
.L_8722:
        /*001c*/ 	.word	0x00000000
        /*0020*/ 	.short	0x0006
        /*0022*/ 	.short	0x0028
        /*0024*/ 	.byte	0x00, 0xf0, 0x11, 0x00


	//----- nvinfo : EIATTR_KPARAM_INFO
	.align		4
.L_8723:
        /*0028*/ 	.byte	0x04, 0x17
        /*002a*/ 	.short	(.L_8725 - .L_8724)
.L_8724:
        /*002c*/ 	.word	0x00000000
        /*0030*/ 	.short	0x0005
        /*0032*/ 	.short	0x0020
        /*0034*/ 	.byte	0x00, 0xf5, 0x21, 0x00


	//----- nvinfo : EIATTR_KPARAM_INFO
	.align		4
.L_8725:
        /*0038*/ 	.byte	0x04, 0x17
        /*003a*/ 	.short	(.L_8727 - .L_8726)
.L_8726:
        /*003c*/ 	.word	0x00000000
        /*0040*/ 	.short	0x0004
        /*0042*/ 	.short	0x0018
        /*0044*/ 	.byte	0x00, 0xf0, 0x11, 0x00


	//----- nvinfo : EIATTR_KPARAM_INFO
	.align		4
.L_8727:
        /*0048*/ 	.byte	0x04, 0x17
        /*004a*/ 	.short	(.L_8729 - .L_8728)
.L_8728:
        /*004c*/ 	.word	0x00000000
        /*0050*/ 	.short	0x0003
        /*0052*/ 	.short	0x0014
        /*0054*/ 	.byte	0x00, 0xf0, 0x11, 0x00


	//----- nvinfo : EIATTR_KPARAM_INFO
	.align		4
.L_8729:
        /*0058*/ 	.byte	0x04, 0x17
        /*005a*/ 	.short	(.L_8731 - .L_8730)
.L_8730:
        /*005c*/ 	.word	0x00000000
        /*0060*/ 	.short	0x0002
        /*0062*/ 	.short	0x0010
        /*0064*/ 	.byte	0x00, 0xf0, 0x11, 0x00


	//----- nvinfo : EIATTR_KPARAM_INFO
	.align		4
.L_8731:
        /*0068*/ 	.byte	0x04, 0x17
        /*006a*/ 	.short	(.L_8733 - .L_8732)
.L_8732:
        /*006c*/ 	.word	0x00000000
        /*0070*/ 	.short	0x0001
        /*0072*/ 	.short	0x0008
        /*0074*/ 	.byte	0x00, 0xf5, 0x21, 0x00


	//----- nvinfo : EIATTR_KPARAM_INFO
	.align		4
.L_8733:
        /*0078*/ 	.byte	0x04, 0x17
        /*007a*/ 	.short	(.L_8735 - .L_8734)
.L_8734:
        /*007c*/ 	.word	0x00000000
        /*0080*/ 	.short	0x0000
        /*0082*/ 	.short	0x0000
        /*0084*/ 	.byte	0x00, 0xf5, 0x21, 0x00


	//----- nvinfo : EIATTR_SPARSE_MMA_MASK
	.align		4
.L_8735:
        /*0088*/ 	.byte	0x03, 0x50
        /*008a*/ 	.short	0x0000


	//----- nvinfo : EIATTR_MAXREG_COUNT
	.align		4
        /*008c*/ 	.byte	0x03, 0x1b
        /*008e*/ 	.short	0x00ff


	//----- nvinfo : EIATTR_MERCURY_ISA_VERSION
	.align		4
        /*0090*/ 	.byte	0x03, 0x5f
        /*0092*/ 	.short	0x0101


	//----- nvinfo : EIATTR_COOP_GROUP_MASK_REGIDS
	.align		4
        /*0094*/ 	.byte	0x04, 0x29
        /*0096*/ 	.short	(.L_8737 - .L_8736)


	//   ....[0]....
.L_8736:
        /*0098*/ 	.word	0xffffffff


	//   ....[1]....
        /*009c*/ 	.word	0xffffffff


	//   ....[2]....
        /*00a0*/ 	.word	0xffffffff


	//   ....[3]....
        /*00a4*/ 	.word	0xffffffff


	//   ....[4]....
        /*00a8*/ 	.word	0xffffffff


	//   ....[5]....
        /*00ac*/ 	.word	0xffffffff


	//   ....[6]....
        /*00b0*/ 	.word	0xffffffff


	//   ....[7]....
        /*00b4*/ 	.word	0xffffffff


	//   ....[8]....
        /*00b8*/ 	.word	0xffffffff


	//   ....[9]....
        /*00bc*/ 	.word	0xffffffff


	//----- nvinfo : EIATTR_COOP_GROUP_INSTR_OFFSETS
	.align		4
.L_8737:
        /*00c0*/ 	.byte	0x04, 0x28
        /*00c2*/ 	.short	(.L_8739 - .L_8738)


	//   ....[0]....
.L_8738:
        /*00c4*/ 	.word	0x000008f0


	//   ....[1]....
        /*00c8*/ 	.word	0x00000920


	//   ....[2]....
        /*00cc*/ 	.word	0x00000950


	//   ....[3]....
        /*00d0*/ 	.word	0x00000980


	//   ....[4]....
        /*00d4*/ 	.word	0x000009b0


	//   ....[5]....
        /*00d8*/ 	.word	0x00000de0


	//   ....[6]....
        /*00dc*/ 	.word	0x00000e00


	//   ....[7]....
        /*00e0*/ 	.word	0x00000e20


	//   ....[8]....
        /*00e4*/ 	.word	0x00000e40


	//   ....[9]....
        /*00e8*/ 	.word	0x00000e60


	//----- nvinfo : EIATTR_VRC_CTA_INIT_COUNT
	.align		4
.L_8739:
        /*00ec*/ 	.byte	0x02, 0x4a
	.zero		1
	.zero		1


	//----- nvinfo : EIATTR_EXIT_INSTR_OFFSETS
	.align		4
        /*00f0*/ 	.byte	0x04, 0x1c
        /*00f2*/ 	.short	(.L_8741 - .L_8740)


	//   ....[0]....
.L_8740:
        /*00f4*/ 	.word	0x00000e80


	//   ....[1]....
        /*00f8*/ 	.word	0x00000ea0


	//   ....[2]....
        /*00fc*/ 	.word	0x00000f40


	//   ....[3]....
        /*0100*/ 	.word	0x00000fc0


	//   ....[4]....
        /*0104*/ 	.word	0x00001040


	//   ....[5]....
        /*0108*/ 	.word	0x000010c0


	//   ....[6]....
        /*010c*/ 	.word	0x00001140


	//   ....[7]....
        /*0110*/ 	.word	0x000011c0


	//   ....[8]....
        /*0114*/ 	.word	0x00001230


	//   ....[9]....
        /*0118*/ 	.word	0x000012a0


	//   ....[10]....
        /*011c*/ 	.word	0x00001310


	//   ....[11]....
        /*0120*/ 	.word	0x00001380


	//   ....[12]....
        /*0124*/ 	.word	0x000013f0


	//   ....[13]....
        /*0128*/ 	.word	0x00001490


	//   ....[14]....
        /*012c*/ 	.word	0x00001510


	//   ....[15]....
        /*0130*/ 	.word	0x00001590


	//   ....[16]....
        /*0134*/ 	.word	0x00001610


	//   ....[17]....
        /*0138*/ 	.word	0x00001680


	//----- nvinfo : EIATTR_CBANK_PARAM_SIZE
	.align		4
.L_8741:
        /*013c*/ 	.byte	0x03, 0x19
        /*013e*/ 	.short	0x002d


	//----- nvinfo : EIATTR_PARAM_CBANK
	.align		4
        /*0140*/ 	.byte	0x04, 0x0a
        /*0142*/ 	.short	(.L_8743 - .L_8742)
	.align		4
.L_8742:
        /*0144*/ 	.word	index@(.nv.constant0._ZN43_GLOBAL__N__9ae7fba5_10_SoftMax_cu_9f978f6320softmax_warp_forwardIN3c104HalfES2_fLi9ELb0ELb0EEEvPT0_PKT_iiiPKbib)
        /*0148*/ 	.short	0x0380
        /*014a*/ 	.short	0x002d


	//----- nvinfo : EIATTR_SW_WAR
	.align		4
.L_8743:
        /*014c*/ 	.byte	0x04, 0x36
        /*014e*/ 	.short	(.L_8745 - .L_8744)
.L_8744:
        /*0150*/ 	.word	0x00000008
.L_8745:


//--------------------- .nv.info._ZN43_GLOBAL__N__9ae7fba5_10_SoftMax_cu_9f978f6320softmax_warp_forwardIN3c104HalfES2_fLi8ELb0ELb0EEEvPT0_PKT_iiiPKbib --------------------------
	.section	.nv.info._ZN43_GLOBAL__N__9ae7fba5_10_SoftMax_cu_9f978f6320softmax_warp_forwardIN3c104HalfES2_fLi8ELb0ELb0EEEvPT0_PKT_iiiPKbib,"",@"SHT_CUDA_INFO"
	.sectionflags	@""
	.align	4


	//----- nvinfo : EIATTR_CUDA_API_VERSION
	.align		4
        /*0000*/ 	.byte	0x04, 0x37
        /*0002*/ 	.short	(.L_8747 - .L_8746)
.L_8746:
        /*0004*/ 	.word	0x00000082


	//----- nvinfo : EIATTR_KPARAM_INFO
	.align		4
.L_8747:
        /*0008*/ 	.byte	0x04, 0x17
        /*000a*/ 	.short	(.L_8749 - .L_8748)
.L_8748:
        /*000c*/ 	.word	0x00000000
        /*0010*/ 	.short	0x0007
        /*0012*/ 	.short	0x002c
        /*0014*/ 	.byte	0x00, 0xf0, 0x05, 0x00


	//----- nvinfo : EIATTR_KPARAM_INFO
	.align		4
.L_8749:
        /*0018*/ 	.byte	0x04, 0x17
        /*001a*/ 	.short	(.L_8751 - .L_8750)
.L_8750:
        /*001c*/ 	.word	0x00000000
        /*0020*/ 	.short	0x0006
        /*0022*/ 	.short	0x0028
        /*0024*/ 	.byte	0x00, 0xf0, 0x11, 0x00


	//----- nvinfo : EIATTR_KPARAM_INFO
	.align		4
.L_8751:
        /*0028*/ 	.byte	0x04, 0x17
        /*002a*/ 	.short	(.L_8753 - .L_8752)
.L_8752:
        /*002c*/ 	.word	0x00000000
        /*0030*/ 	.short	0x0005
        /*0032*/ 	.short	0x0020
        /*0034*/ 	.byte	0x00, 0xf5, 0x21, 0x00


	//----- nvinfo : EIATTR_KPARAM_INFO
	.align		4
.L_8753:
        /*0038*/ 	.byte	0x04, 0x17
        /*003a*/ 	.short	(.L_8755 - .L_8754)
.L_8754:
        /*003c*/ 	.word	0x00000000
        /*0040*/ 	.short	0x0004
        /*0042*/ 	.short	0x0018
        /*0044*/ 	.byte	0x00, 0xf0, 0x11, 0x00


	//----- nvinfo : EIATTR_KPARAM_INFO
	.align		4
.L_8755:
        /*0048*/ 	.byte	0x04, 0x17
        /*004a*/ 	.short	(.L_8757 - .L_8756)
.L_8756:
        /*004c*/ 	.word	0x00000000
        /*0050*/ 	.short	0x0003
        /*0052*/ 	.short	0x0014
        /*0054*/ 	.byte	0x00, 0xf0, 0x11, 0x00


	//----- nvinfo : EIATTR_KPARAM_INFO
	.align		4
.L_8757:
        /*0058*/ 	.byte	0x04, 0x17
        /*005a*/ 	.short	(.L_8759 - .L_8758)
.L_8758:
        /*005c*/ 	.word	0x00000000
        /*0060*/ 	.short	0x0002
        /*0062*/ 	.short	0x0010
        /*0064*/ 	.byte	0x00, 0xf0, 0x11, 0x00


	//----- nvinfo : EIATTR_KPARAM_INFO
	.align		4
.L_8759:
        /*0068*/ 	.byte	0x04, 0x17
        /*006a*/ 	.short	(.L_8761 - .L_8760)
.L_8760:
        /*006c*/ 	.word	0x00000000
        /*0070*/ 	.short	0x0001
        /*0072*/ 	.short	0x0008
        /*0074*/ 	.byte	0x00, 0xf5, 0x21, 0x00


	//----- nvinfo : EIATTR_KPARAM_INFO
	.align		4
.L_8761:
        /*0078*/ 	.byte	0x04, 0x17
        /*007a*/ 	.short	(.L_8763 - .L_8762)
.L_8762:
        /*007c*/ 	.word	0x00000000
        /*0080*/ 	.short	0x0000
        /*0082*/ 	.short	0x0000
        /*0084*/ 	.byte	0x00, 0xf5, 0x21, 0x00


	//----- nvinfo : EIATTR_SPARSE_MMA_MASK
	.align		4
.L_8763:
        /*0088*/ 	.byte	0x03, 0x50
        /*008a*/ 	.short	0x0000


	//----- nvinfo : EIATTR_MAXREG_COUNT
	.align		4
        /*008c*/ 	.byte	0x03, 0x1b
        /*008e*/ 	.short	0x00ff


	//----- nvinfo : EIATTR_MERCURY_ISA_VERSION
	.align		4
        /*0090*/ 	.byte	0x03, 0x5f
        /*0092*/ 	.short	0x0101


	//----- nvinfo : EIATTR_COOP_GROUP_MASK_REGIDS
	.align		4
        /*0094*/ 	.byte	0x04, 0x29
        /*0096*/ 	.short	(.L_8765 - .L_8764)


	//   ....[0]....
.L_8764:
        /*0098*/ 	.word	0xffffffff


	//   ....[1]....
        /*009c*/ 	.word	0xffffffff


	//   ....[2]....
        /*00a0*/ 	.word	0xffffffff


	//   ....[3]....
        /*00a4*/ 	.word	0xffffffff


	//   ....[4]....
        /*00a8*/ 	.word	0xffffffff


	//   ....[5]....
        /*00ac*/ 	.word	0xffffffff


	//   ....[6]....
        /*00b0*/ 	.word	0xffffffff


	//   ....[7]....
        /*00b4*/ 	.word	0xffffffff


	//   ....[8]....
        /*00b8*/ 	.word	0xffffffff


	//   ....[9]....
        /*00bc*/ 	.word	0xffffffff


	//----- nvinfo : EIATTR_COOP_GROUP_INSTR_OFFSETS
	.align		4
.L_8765:
        /*00c0*/ 	.byte	0x04, 0x28
        /*00c2*/ 	.short	(.L_8767 - .L_8766)


	//   ....[0]....
.L_8766:
        /*00c4*/ 	.word	0x000004c0


	//   ....[1]....
        /*00c8*/ 	.word	0x000004f0


	//   ....[2]....
        /*00cc*/ 	.word	0x00000520


	//   ....[3]....
        /*00d0*/ 	.word	0x00000550


	//   ....[4]....
        /*00d4*/ 	.word	0x00000580


	//   ....[5]....
        /*00d8*/ 	.word	0x000007c0


	//   ....[6]....
        /*00dc*/ 	.word	0x000007e0


	//   ....[7]....
        /*00e0*/ 	.word	0x00000800


	//   ....[8]....
        /*00e4*/ 	.word	0x00000820


	//   ....[9]....
        /*00e8*/ 	.word	0x00000840


	//----- nvinfo : EIATTR_VRC_CTA_INIT_COUNT
	.align		4
.L_8767:
        /*00ec*/ 	.byte	0x02, 0x4a
	.zero		1
	.zero		1


	//----- nvinfo : EIATTR_EXIT_INSTR_OFFSETS
	.align		4
        /*00f0*/ 	.byte	0x04, 0x1c
        /*00f2*/ 	.short	(.L_8769 - .L_8768)


	//   ....[0]....
.L_8768:
        /*00f4*/ 	.word	0x00000860


	//   ....[1]....
        /*00f8*/ 	.word	0x00000880


	//   ....[2]....
        /*00fc*/ 	.word	0x00000920


	//   ....[3]....
        /*0100*/ 	.word	0x000009a0


	//   ....[4]....
        /*0104*/ 	.word	0x00000a10


	//   ....[5]....
        /*0108*/ 	.word	0x00000a80


	//   ....[6]....
        /*010c*/ 	.word	0x00000af0


	//   ....[7]....
        /*0110*/ 	.word	0x00000b60


	//   ....[8]....
        /*0114*/ 	.word	0x00000bd0


	//   ....[9]....
        /*0118*/ 	.word	0x00000c40


	//----- nvinfo : EIATTR_CBANK_PARAM_SIZE
	.align		4
.L_8769:
        /*011c*/ 	.byte	0x03, 0x19
        /*011e*/ 	.short	0x002d


	//----- nvinfo : EIATTR_PARAM_CBANK
	.align		4
        /*0120*/ 	.byte	0x04, 0x0a
        /*0122*/ 	.short	(.L_8771 - .L_8770)
	.align		4
.L_8770:
        /*0124*/ 	.word	index@(.nv.constant0._ZN43_GLOBAL__N__9ae7fba5_10_SoftMax_cu_9f978f6320softmax_warp_forwardIN3c104HalfES2_fLi8ELb0ELb0EEEvPT0_PKT_iiiPKbib)
        /*0128*/ 	.short	0x0380
        /*012a*/ 	.short	0x002d


	//----- nvinfo : EIATTR_SW_WAR
	.align		4
.L_8771:
        /*012c*/ 	.byte	0x04, 0x36
        /*012e*/ 	.short	(.L_8773 - .L_8772)
.L_8772:
        /*0130*/ 	.word	0x00000008
.L_8773:


//--------------------- .nv.info._ZN43_GLOBAL__N__9ae7fba5_10_SoftMax_cu_9f978f6320softmax_warp_forwardIN3c104HalfES2_fLi7ELb0ELb0EEEvPT0_PKT_iiiPKbib --------------------------
	.section	.nv.info._ZN43_GLOBAL__N__9ae7fba5_10_SoftMax_cu_9f978f6320softmax_warp_forwardIN3c104HalfES2_fLi7ELb0ELb0EEEvPT0_PKT_iiiPKbib,"",@"SHT_CUDA_INFO"
	.sectionflags	@""
	.align	4


	//----- nvinfo : EIATTR_CUDA_API_VERSION
	.align		4
        /*0000*/ 	.byte	0x04, 0x37
        /*0002*/ 	.short	(.L_8775 - .L_8774)
.L_8774:
        /*0004*/ 	.word	0x00000082


	//----- nvinfo : EIATTR_KPARAM_INFO
	.align		4
.L_8775:
        /*0008*/ 	.byte	0x04, 0x17
        /*000a*/ 	.short	(.L_8777 - .L_8776)
.L_8776:
        /*000c*/ 	.word	0x00000000
        /*0010*/ 	.short	0x0007
        /*0012*/ 	.short	0x002c
        /*0014*/ 	.byte	0x00, 0xf0, 0x05, 0x00


	//----- nvinfo : EIATTR_KPARAM_INFO
	.align		4
.L_8777:
        /*0018*/ 	.byte	0x04, 0x17
        /*001a*/ 	.short	(.L_8779 - .L_8778)
.L_8778:
        /*001c*/ 	.word	0x00000000
        /*0020*/ 	.short	0x0006
        /*0022*/ 	.short	0x0028
        /*0024*/ 	.byte	0x00, 0xf0, 0x11, 0x00


	//----- nvinfo : EIATTR_KPARAM_INFO
	.align		4
.L_8779:
        /*0028*/ 	.byte	0x04, 0x17
        /*002a*/ 	.short	(.L_8781 - .L_8780)
.L_8780:
        /*002c*/ 	.word	0x00000000
        /*0030*/ 	.short	0x0005
        /*0032*/ 	.short	0x0020
        /*0034*/ 	.byte	0x00, 0xf5, 0x21, 0x00


	//----- nvinfo : EIATTR_KPARAM_INFO
	.align		4
.L_8781:
        /*0038*/ 	.byte	0x04, 0x17
        /*003a*/ 	.short	(.L_8783 - .L_8782)
.L_8782:
        /*003c*/ 	.word	0x00000000
        /*0040*/ 	.short	0x0004
        /*0042*/ 	.short	0x0018
        /*0044*/ 	.byte	0x00, 0xf0, 0x11, 0x00


	//----- nvinfo : EIATTR_KPARAM_INFO
	.align		4
.L_8783:
        /*0048*/ 	.byte	0x04, 0x17
        /*004a*/ 	.short	(.L_8785 - .L_8784)
.L_8784:
        /*004c*/ 	.word	0x00000000
        /*0050*/ 	.short	0x0003
        /*0052*/ 	.short	0x0014
        /*0054*/ 	.byte	0x00, 0xf0, 0x11, 0x00


	//----- nvinfo : EIATTR_KPARAM_INFO
	.align		4
.L_8785:
        /*0058*/ 	.byte	0x04, 0x17
        /*005a*/ 	.short	(.L_8787 - .L_8786)
.L_8786:
        /*005c*/ 	.word	0x00000000
        /*0060*/ 	.short	0x0002
        /*0062*/ 	.short	0x0010
        /*0064*/ 	.byte	0x00, 0xf0, 0x11, 0x00


	//----- nvinfo : EIATTR_KPARAM_INFO
	.align		4
.L_8787:
        /*0068*/ 	.byte	0x04, 0x17
        /*006a*/ 	.short	(.L_8789 - .L_8788)
.L_8788:
        /*006c*/ 	.word	0x00000000
        /*0070*/ 	.short	0x0001
        /*0072*/ 	.short	0x0008
        /*0074*/ 	.byte	0x00, 0xf5, 0x21, 0x00


	//----- nvinfo : EIATTR_KPARAM_INFO
	.align		4
.L_8789:
        /*0078*/ 	.byte	0x04, 0x17
        /*007a*/ 	.short	(.L_8791 - .L_8790)
.L_8790:
        /*007c*/ 	.word	0x00000000
        /*0080*/ 	.short	0x0000
        /*0082*/ 	.short	0x0000
        /*0084*/ 	.byte	0x00, 0xf5, 0x21, 0x00


	//----- nvinfo : EIATTR_SPARSE_MMA_MASK
	.align		4
.L_8791:
        /*0088*/ 	.byte	0x03, 0x50
        /*008a*/ 	.short	0x0000


	//----- nvinfo : EIATTR_MAXREG_COUNT
	.align		4
        /*008c*/ 	.byte	0x03, 0x1b
        /*008e*/ 	.short	0x00ff


	//----- nvinfo : EIATTR_MERCURY_ISA_VERSION
	.align		4
        /*0090*/ 	.byte	0x03, 0x5f
        /*0092*/ 	.short	0x0101


	//----- nvinfo : EIATTR_COOP_GROUP_MASK_REGIDS
	.align		4
        /*0094*/ 	.byte	0x04, 0x29
        /*0096*/ 	.short	(.L_8793 - .L_8792)


	//   ....[0]....
.L_8792:
        /*0098*/ 	.word	0xffffffff


	//   ....[1]....
        /*009c*/ 	.word	0xffffffff


	//   ....[2]....
        /*00a0*/ 	.word	0xffffffff


	//   ....[3]....
        /*00a4*/ 	.word	0xffffffff


	//   ....[4]....
        /*00a8*/ 	.word	0xffffffff


	//   ....[5]....
        /*00ac*/ 	.word	0xffffffff


	//   ....[6]....
        /*00b0*/ 	.word	0xffffffff


	//   ....[7]....
        /*00b4*/ 	.word	0xffffffff


	//   ....[8]....
        /*00b8*/ 	.word	0xffffffff


	//   ....[9]....
        /*00bc*/ 	.word	0xffffffff


	//   ....[10]....
        /*00c0*/ 	.word	0xffffffff


	//   ....[11]....
        /*00c4*/ 	.word	0xffffffff


	//   ....[12]....
        /*00c8*/ 	.word	0xffffffff


	//   ....[13]....
        /*00cc*/ 	.word	0xffffffff


	//   ....[14]....
        /*00d0*/ 	.word	0xffffffff


	//   ....[15]....
        /*00d4*/ 	.word	0xffffffff


	//   ....[16]....
        /*00d8*/ 	.word	0xffffffff


	//   ....[17]....
        /*00dc*/ 	.word	0xffffffff


	//   ....[18]....
        /*00e0*/ 	.word	0xffffffff


	//   ....[19]....
        /*00e4*/ 	.word	0xffffffff


	//----- nvinfo : EIATTR_COOP_GROUP_INSTR_OFFSETS
	.align		4
.L_8793:
        /*00e8*/ 	.byte	0x04, 0x28
        /*00ea*/ 	.short	(.L_8795 - .L_8794)


	//   ....[0]....
.L_8794:
        /*00ec*/ 	.word	0x00000410


	//   ....[1]....
        /*00f0*/ 	.word	0x00000430


	//   ....[2]....
        /*00f4*/ 	.word	0x00000470


	//   ....[3]....
        /*00f8*/ 	.word	0x00000490


	//   ....[4]....
        /*00fc*/ 	.word	0x000004d0


	//   ....[5]....
        /*0100*/ 	.word	0x000004f0


	//   ....[6]....
        /*0104*/ 	.word	0x00000530


	//   ....[7]....
        /*0108*/ 	.word	0x00000550


	//   ....[8]....
        /*010c*/ 	.word	0x00000590


	//   ....[9]....
        /*0110*/ 	.word	0x000005b0


	//   ....[10]....
        /*0114*/ 	.word	0x000007f0


	//   ....[11]....
        /*0118*/ 	.word	0x00000810


	//   ....[12]....
        /*011c*/ 	.word	0x00000830


	//   ....[13]....
        /*0120*/ 	.word	0x00000850


	//   ....[14]....
        /*0124*/ 	.word	0x00000870


	//   ....[15]....
        /*0128*/ 	.word	0x00000890


	//   ....[16]....
        /*012c*/ 	.word	0x000008b0


	//   ....[17]....
        /*0130*/ 	.word	0x000008d0


	//   ....[18]....
        /*0134*/ 	.word	0x000008f0


	//   ....[19]....
        /*0138*/ 	.word	0x00000920


	//----- nvinfo : EIATTR_VRC_CTA_INIT_COUNT
	.align		4
.L_8795:
        /*013c*/ 	.byte	0x02, 0x4a
	.zero		1
	.zero		1


	//----- nvinfo : EIATTR_EXIT_INSTR_OFFSETS
	.align		4
        /*0140*/ 	.byte	0x04, 0x1c
        /*0142*/ 	.short	(.L_8797 - .L_8796)


	//   ....[0]....
.L_8796:
        /*0144*/ 	.word	0x00000940


	//   ....[1]....
        /*0148*/ 	.word	0x00000ba0


	//   ....[2]....
        /*014c*/ 	.word	0x00000c70


	//   ....[3]....
        /*0150*/ 	.word	0x00000ce0


	//   ....[4]....
        /*0154*/ 	.word	0x00000d50


	//   ....[5]....
        /*0158*/ 	.word	0x00000dc0


	//----- nvinfo : EIATTR_CRS_STACK_SIZE
	.align		4
.L_8797:
        /*015c*/ 	.byte	0x04, 0x1e
        /*015e*/ 	.short	(.L_8799 - .L_8798)
.L_8798:
        /*0160*/ 	.word	0x00000000


	//----- nvinfo : EIATTR_CBANK_PARAM_SIZE
	.align		4
.L_8799:
        /*0164*/ 	.byte	0x03, 0x19
        /*0166*/ 	.short	0x002d


	//----- nvinfo : EIATTR_PARAM_CBANK
	.align		4
        /*0168*/ 	.byte	0x04, 0x0a
        /*016a*/ 	.short	(.L_8801 - .L_8800)
	.align		4
.L_8800:
        /*016c*/ 	.word	index@(.nv.constant0._ZN43_GLOBAL__N__9ae7fba5_10_SoftMax_cu_9f978f6320softmax_warp_forwardIN3c104HalfES2_fLi7ELb0ELb0EEEvPT0_PKT_iiiPKbib)
        /*0170*/ 	.short	0x0380
        /*0172*/ 	.short	0x002d


	//----- nvinfo : EIATTR_SW_WAR
	.align		4
.L_8801:
        /*0174*/ 	.byte	0x04, 0x36
        /*0176*/ 	.short	(.L_8803 - .L_8802)
.L_8802:
        /*0178*/ 	.word	0x00000008
.L_8803:


//--------------------- .nv.info._ZN43_GLOBAL__N__9ae7fba5_10_SoftMax_cu_9f978f6320softmax_warp_forwardIN3c104HalfES2_fLi6ELb0ELb0EEEvPT0_PKT_iiiPKbib --------------------------
	.section	.nv.info._ZN43_GLOBAL__N__9ae7fba5_10_SoftMax_cu_9f978f6320softmax_warp_forwardIN3c104HalfES2_fLi6ELb0ELb0EEEvPT0_PKT_iiiPKbib,"",@"SHT_CUDA_INFO"
	.sectionflags	@""
	.align	4


	//----- nvinfo : EIATTR_CUDA_API_VERSION
	.align		4
        /*0000*/ 	.byte	0x04, 0x37
        /*0002*/ 	.short	(.L_8805 - .L_8804)
.L_8804:
        /*0004*/ 	.word	0x00000082


	//----- nvinfo : EIATTR_KPARAM_INFO
	.align		4
.L_8805:
        /*0008*/ 	.byte	0x04, 0x17
        /*000a*/ 	.short	(.L_8807 - .L_8806)
.L_8806:
        /*000c*/ 	.word	0x00000000
        /*0010*/ 	.short	0x0007
        /*0012*/ 	.short	0x002c
        /*0014*/ 	.byte	0x00, 0xf0, 0x05, 0x00


	//----- nvinfo : EIATTR_KPARAM_INFO
	.align		4
.L_8807:
        /*0018*/ 	.byte	0x04, 0x17
        /*001a*/ 	.short	(.L_8809 - .L_8808)
.L_8808:
        /*001c*/ 	.word	0x00000000
        /*0020*/ 	.short	0x0006
        /*0022*/ 	.short	0x0028
        /*0024*/ 	.byte	0x00, 0xf0, 0x11, 0x00


	//----- nvinfo : EIATTR_KPARAM_INFO
	.align		4
.L_8809:
        /*0028*/ 	.byte	0x04, 0x17
        /*002a*/ 	.short	(.L_8811 - .L_8810)
.L_8810:
        /*002c*/ 	.word	0x00000000
        /*0030*/ 	.short	0x0005
        /*0032*/ 	.short	0x0020
        /*0034*/ 	.byte	0x00, 0xf5, 0x21, 0x00


	//----- nvinfo : EIATTR_KPARAM_INFO
	.align		4
.L_8811:
        /*0038*/ 	.byte	0x04, 0x17
        /*003a*/ 	.short	(.L_8813 - .L_8812)
.L_8812:
        /*003c*/ 	.word	0x00000000
        /*0040*/ 	.short	0x0004
        /*0042*/ 	.short	0x0018
        /*0044*/ 	.byte	0x00, 0xf0, 0x11, 0x00


	//----- nvinfo : EIATTR_KPARAM_INFO
	.align		4
.L_8813:
        /*0048*/ 	.byte	0x04, 0x17
        /*004a*/ 	.short	(.L_8815 - .L_8814)
.L_8814:
        /*004c*/ 	.word	0x00000000
        /*0050*/ 	.short	0x0003
        /*0052*/ 	.short	0x0014
        /*0054*/ 	.byte	0x00, 0xf0, 0x11, 0x00


	//----- nvinfo : EIATTR_KPARAM_INFO
	.align		4
.L_8815:
        /*0058*/ 	.byte	0x04, 0x17
        /*005a*/ 	.short	(.L_8817 - .L_8816)
.L_8816:
        /*005c*/ 	.word	0x00000000
        /*0060*/ 	.short	0x0002
        /*0062*/ 	.short	0x0010
        /*0064*/ 	.byte	0x00, 0xf0, 0x11, 0x00


	//----- nvinfo : EIATTR_KPARAM_INFO
	.align		4
.L_8817:
        /*0068*/ 	.byte	0x04, 0x17
        /*006a*/ 	.short	(.L_8819 - .L_8818)
.L_8818:
        /*006c*/ 	.word	0x00000000
        /*0070*/ 	.short	0x0001
        /*0072*/ 	.short	0x0008
        /*0074*/ 	.byte	0x00, 0xf5, 0x21, 0x00


	//----- nvinfo : EIATTR_KPARAM_INFO
	.align		4
.L_8819:
        /*0078*/ 	.byte	0x04, 0x17
        /*007a*/ 	.short	(.L_8821 - .L_8820)
.L_8820:
        /*007c*/ 	.word	0x00000000
        /*0080*/ 	.short	0x0000
        /*0082*/ 	.short	0x0000
        /*0084*/ 	.byte	0x00, 0xf5, 0x21, 0x00


	//----- nvinfo : EIATTR_SPARSE_MMA_MASK
	.align		4
.L_8821:
        /*0088*/ 	.byte	0x03, 0x50
        /*008a*/ 	.short	0x0000


	//----- nvinfo : EIATTR_MAXREG_COUNT
	.align		4
        /*008c*/ 	.byte	0x03, 0x1b
        /*008e*/ 	.short	0x00ff


	//----- nvinfo : EIATTR_MERCURY_ISA_VERSION
	.align		4
        /*0090*/ 	.byte	0x03, 0x5f
        /*0092*/ 	.short	0x0101


	//----- nvinfo : EIATTR_COOP_GROUP_MASK_REGIDS
	.align		4
        /*0094*/ 	.byte	0x04, 0x29
        /*0096*/ 	.short	(.L_8823 - .L_8822)


	//   ....[0]....
.L_8822:
        /*0098*/ 	.word	0xffffffff


	//   ....[1]....
        /*009c*/ 	.word	0xffffffff


	//   ....[2]....
        /*00a0*/ 	.word	0xffffffff


	//   ....[3]....
        /*00a4*/ 	.word	0xffffffff


	//   ....[4]....
        /*00a8*/ 	.word	0xffffffff


	//   ....[5]....
        /*00ac*/ 	.word	0xffffffff


	//   ....[6]....
        /*00b0*/ 	.word	0xffffffff


	//   ....[7]....
        /*00b4*/ 	.word	0xffffffff


	//   ....[8]....
        /*00b8*/ 	.word	0xffffffff


	//   ....[9]....
        /*00bc*/ 	.word	0xffffffff


	//   ....[10]....
        /*00c0*/ 	.word	0xffffffff


	//   ....[11]....
        /*00c4*/ 	.word	0xffffffff


	//   ....[12]....
        /*00c8*/ 	.word	0xffffffff


	//   ....[13]....
        /*00cc*/ 	.word	0xffffffff


	//   ....[14]....
        /*00d0*/ 	.word	0xffffffff


	//   ....[15]....
        /*00d4*/ 	.word	0xffffffff


	//   ....[16]....
        /*00d8*/ 	.word	0xffffffff


	//   ....[17]....
        /*00dc*/ 	.word	0xffffffff


	//   ....[18]....
        /*00e0*/ 	.word	0xffffffff


	//   ....[19]....
        /*00e4*/ 	.word	0xffffffff


	//----- nvinfo : EIATTR_COOP_GROUP_INSTR_OFFSETS
	.align		4
.L_8823:
        /*00e8*/ 	.byte	0x04, 0x28
        /*00ea*/ 	.short	(.L_8825 - .L_8824)


	//   ....[0]....
.L_8824:
        /*00ec*/ 	.word	0x00000250


	//   ....[1]....
        /*00f0*/ 	.word	0x00000270


	//   ....[2]....
        /*00f4*/ 	.word	0x000002b0


	//   ....[3]....
        /*00f8*/ 	.word	0x000002d0


	//   ....[4]....
        /*00fc*/ 	.word	0x00000310


	//   ....[5]....
        /*0100*/ 	.word	0x00000330


	//   ....[6]....
        /*0104*/ 	.word	0x00000370


	//   ....[7]....
        /*0108*/ 	.word	0x00000390


	//   ....[8]....
        /*010c*/ 	.word	0x000003d0


	//   ....[9]....
        /*0110*/ 	.word	0x000003f0


	//   ....[10]....
        /*0114*/ 	.word	0x00000540


	//   ....[11]....
        /*0118*/ 	.word	0x00000560


	//   ....[12]....
        /*011c*/ 	.word	0x00000580


	//   ....[13]....
        /*0120*/ 	.word	0x000005a0


	//   ....[14]....
        /*0124*/ 	.word	0x000005c0


	//   ....[15]....
        /*0128*/ 	.word	0x000005e0


	//   ....[16]....
        /*012c*/ 	.word	0x00000600


	//   ....[17]....
        /*0130*/ 	.word	0x00000620


	//   ....[18]....
        /*0134*/ 	.word	0x00000640


	//   ....[19]....
        /*0138*/ 	.word	0x00000660


	//----- nvinfo : EIATTR_VRC_CTA_INIT_COUNT
	.align		4
.L_8825:
        /*013c*/ 	.byte	0x02, 0x4a
	.zero		1
	.zero		1


	//----- nvinfo : EIATTR_EXIT_INSTR_OFFSETS
	.align		4
        /*0140*/ 	.byte	0x04, 0x1c
        /*0142*/ 	.short	(.L_8827 - .L_8826)


	//   ....[0]....
.L_8826:
        /*0144*/ 	.word	0x00000670


	//   ....[1]....
        /*0148*/ 	.word	0x00000800


	//   ....[2]....
        /*014c*/ 	.word	0x000008d0


	//   ....[3]....
        /*0150*/ 	.word	0x00000940


	//----- nvinfo : EIATTR_CRS_STACK_SIZE
	.align		4
.L_8827:
        /*0154*/ 	.byte	0x04, 0x1e
        /*0156*/ 	.short	(.L_8829 - .L_8828)
.L_8828:
        /*0158*/ 	.word	0x00000000


	//----- nvinfo : EIATTR_CBANK_PARAM_SIZE
	.align		4
.L_8829:
        /*015c*/ 	.byte	0x03, 0x19
        /*015e*/ 	.short	0x002d


	//----- nvinfo : EIATTR_PARAM_CBANK
	.align		4
        /*0160*/ 	.byte	0x04, 0x0a
        /*0162*/ 	.short	(.L_8831 - .L_8830)
	.align		4
.L_8830:
        /*0164*/ 	.word	index@(.nv.constant0._ZN43_GLOBAL__N__9ae7fba5_10_SoftMax_cu_9f978f6320softmax_warp_forwardIN3c104HalfES2_fLi6ELb0ELb0EEEvPT0_PKT_iiiPKbib)
        /*0168*/ 	.short	0x0380
        /*016a*/ 	.short	0x002d


	//----- nvinfo : EIATTR_SW_WAR
	.align		4
.L_8831:
        /*016c*/ 	.byte	0x04, 0x36
        /*016e*/ 	.short	(.L_8833 - .L_8832)
.L_8832:
        /*0170*/ 	.word	0x00000008
.L_8833:


//--------------------- .nv.info._ZN43_GLOBAL__N__9ae7fba5_10_SoftMax_cu_9f978f6320softmax_warp_forwardIN3c104HalfES2_fLi5ELb0ELb0EEEvPT0_PKT_iiiPKbib --------------------------
	.section	.nv.info._ZN43_GLOBAL__N__9ae7fba5_10_SoftMax_cu_9f978f6320softmax_warp_forwardIN3c104HalfES2_fLi5ELb0ELb0EEEvPT0_PKT_iiiPKbib,"",@"SHT_CUDA_INFO"
	.sectionflags	@""
	.align	4


	//----- nvinfo : EIATTR_CUDA_API_VERSION
	.align		4
        /*0000*/ 	.byte	0x04, 0x37
        /*0002*/ 	.short	(.L_8835 - .L_8834)
.L_8834:
        /*0004*/ 	.word	0x00000082


	//----- nvinfo : EIATTR_KPARAM_INFO
	.align		4
.L_8835:
        /*0008*/ 	.byte	0x04, 0x17
        /*000a*/ 	.short	(.L_8837 - .L_8836)
.L_8836:
        /*000c*/ 	.word	0x00000000
        /*0010*/ 	.short	0x0007
        /*0012*/ 	.short	0x002c
        /*0014*/ 	.byte	0x00, 0xf0, 0x05, 0x00


	//----- nvinfo : EIATTR_KPARAM_INFO
	.align		4
.L_8837:
        /*0018*/ 	.byte	0x04, 0x17
        /*001a*/ 	.short	(.L_8839 - .L_8838)
.L_8838:
        /*001c*/ 	.word	0x00000000
        /*0020*/ 	.short	0x0006
        /*0022*/ 	.short	0x0028
        /*0024*/ 	.byte	0x00, 0xf0, 0x11, 0x00


	//----- nvinfo : EIATTR_KPARAM_INFO
	.align		4
.L_8839:
        /*0028*/ 	.byte	0x04, 0x17
        /*002a*/ 	.short	(.L_8841 - .L_8840)
.L_8840:
        /*002c*/ 	.word	0x00000000
        /*0030*/ 	.short	0x0005
        /*0032*/ 	.short	0x0020
        /*0034*/ 	.byte	0x00, 0xf5, 0x21, 0x00


	//----- nvinfo : EIATTR_KPARAM_INFO
	.align		4
.L_8841:
        /*0038*/ 	.byte	0x04, 0x17
        /*003a*/ 	.short	(.L_8843 - .L_8842)
.L_8842:
        /*003c*/ 	.word	0x00000000
        /*0040*/ 	.short	0x0004
        /*0042*/ 	.short	0x0018
        /*0044*/ 	.byte	0x00, 0xf0, 0x11, 0x00


	//----- nvinfo : EIATTR_KPARAM_INFO
	.align		4
.L_8843:
        /*0048*/ 	.byte	0x04, 0x17
        /*004a*/ 	.short	(.L_8845 - .L_8844)
.L_8844:
        /*004c*/ 	.word	0x00000000
        /*0050*/ 	.short	0x0003
        /*0052*/ 	.short	0x0014
        /*0054*/ 	.byte	0x00, 0xf0, 0x11, 0x00


	//----- nvinfo : EIATTR_KPARAM_INFO
	.align		4
.L_8845:
        /*0058*/ 	.byte	0x04, 0x17
        /*005a*/ 	.short	(.L_8847 - .L_8846)
.L_8846:
        /*005c*/ 	.word	0x00000000
        /*0060*/ 	.short	0x0002
        /*0062*/ 	.short	0x0010
        /*0064*/ 	.byte	0x00, 0xf0, 0x11, 0x00


	//----- nvinfo : EIATTR_KPARAM_INFO
	.align		4
.L_8847:
        /*0068*/ 	.byte	0x04, 0x17
        /*006a*/ 	.short	(.L_8849 - .L_8848)
.L_8848:
        /*006c*/ 	.word	0x00000000
        /*0070*/ 	.short	0x0001
        /*0072*/ 	.short	0x0008
        /*0074*/ 	.byte	0x00, 0xf5, 0x21, 0x00


	//----- nvinfo : EIATTR_KPARAM_INFO
	.align		4
.L_8849:
        /*0078*/ 	.byte	0x04, 0x17
        /*007a*/ 	.short	(.L_8851 - .L_8850)
.L_8850:
        /*007c*/ 	.word	0x00000000
        /*0080*/ 	.short	0x0000
        /*0082*/ 	.short	0x0000
        /*0084*/ 	.byte	0x00, 0xf5, 0x21, 0x00


	//----- nvinfo : EIATTR_SPARSE_MMA_MASK
	.align		4
.L_8851:
        /*0088*/ 	.byte	0x03, 0x50
        /*008a*/ 	.short	0x0000


	//----- nvinfo : EIATTR_MAXREG_COUNT
	.align		4
        /*008c*/ 	.byte	0x03, 0x1b
        /*008e*/ 	.short	0x00ff


	//----- nvinfo : EIATTR_MERCURY_ISA_VERSION
	.align		4
        /*0090*/ 	.byte	0x03, 0x5f
        /*0092*/ 	.short	0x0101


	//----- nvinfo : EIATTR_COOP_GROUP_MASK_REGIDS
	.align		4
        /*0094*/ 	.byte	0x04, 0x29
        /*0096*/ 	.short	(.L_8853 - .L_8852)


	//   ....[0]....
.L_8852:
        /*0098*/ 	.word	0xffffffff


	//   ....[1]....
        /*009c*/ 	.word	0xffffffff


	//   ....[2]....
        /*00a0*/ 	.word	0xffffffff


	//   ....[3]....
        /*00a4*/ 	.word	0xffffffff


	//   ....[4]....
        /*00a8*/ 	.word	0xffffffff


	//   ....[5]....
        /*00ac*/ 	.word	0xffffffff


	//   ....[6]....
        /*00b0*/ 	.word	0xffffffff


	//   ....[7]....
        /*00b4*/ 	.word	0xffffffff


	//   ....[8]....
        /*00b8*/ 	.word	0xffffffff


	//   ....[9]....
        /*00bc*/ 	.word	0xffffffff


	//   ....[10]....
        /*00c0*/ 	.word	0xffffffff


	//   ....[11]....
        /*00c4*/ 	.word	0xffffffff


	//   ....[12]....
        /*00c8*/ 	.word	0xffffffff


	//   ....[13]....
        /*00cc*/ 	.word	0xffffffff


	//   ....[14]....
        /*00d0*/ 	.word	0xffffffff


	//   ....[15]....
        /*00d4*/ 	.word	0xffffffff


	//   ....[16]....
        /*00d8*/ 	.word	0xffffffff


	//   ....[17]....
        /*00dc*/ 	.word	0xffffffff


	//   ....[18]....
        /*00e0*/ 	.word	0xffffffff


	//   ....[19]....
        /*00e4*/ 	.word	0xffffffff


	//----- nvinfo : EIATTR_COOP_GROUP_INSTR_OFFSETS
	.align		4
.L_8853:
        /*00e8*/ 	.byte	0x04, 0x28
        /*00ea*/ 	.short	(.L_8855 - .L_8854)


	//   ....[0]....
.L_8854:
        /*00ec*/ 	.word	0x000001f0


	//   ....[1]....
        /*00f0*/ 	.word	0x00000200


	//   ....[2]....
        /*00f4*/ 	.word	0x00000250


	//   ....[3]....
        /*00f8*/ 	.word	0x00000260


	//   ....[4]....
        /*00fc*/ 	.word	0x000002b0


	//   ....[5]....
        /*0100*/ 	.word	0x000002c0


	//   ....[6]....
        /*0104*/ 	.word	0x00000310


	//   ....[7]....
        /*0108*/ 	.word	0x00000320


	//   ....[8]....
        /*010c*/ 	.word	0x00000370


	//   ....[9]....
        /*0110*/ 	.word	0x00000380


	//   ....[10]....
        /*0114*/ 	.word	0x00000450


	//   ....[11]....
        /*0118*/ 	.word	0x00000460


	//   ....[12]....
        /*011c*/ 	.word	0x00000490


	//   ....[13]....
        /*0120*/ 	.word	0x000004a0


	//   ....[14]....
        /*0124*/ 	.word	0x000004d0


	//   ....[15]....
        /*0128*/ 	.word	0x000004e0


	//   ....[16]....
        /*012c*/ 	.word	0x00000510


	//   ....[17]....
        /*0130*/ 	.word	0x00000520


	//   ....[18]....
        /*0134*/ 	.word	0x00000550


	//   ....[19]....
        /*0138*/ 	.word	0x00000560


	//----- nvinfo : EIATTR_VRC_CTA_INIT_COUNT
	.align		4
.L_8855:
        /*013c*/ 	.byte	0x02, 0x4a
	.zero		1
	.zero		1


	//----- nvinfo : EIATTR_EXIT_INSTR_OFFSETS
	.align		4
        /*0140*/ 	.byte	0x04, 0x1c
        /*0142*/ 	.short	(.L_8857 - .L_8856)


	//   ....[0]....
.L_8856:
        /*0144*/ 	.word	0x00000570


	//   ....[1]....
        /*0148*/ 	.word	0x00000690


	//   ....[2]....
        /*014c*/ 	.word	0x00000760


	//----- nvinfo : EIATTR_CRS_STACK_SIZE
	.align		4
.L_8857:
        /*0150*/ 	.byte	0x04, 0x1e
        /*0152*/ 	.short	(.L_8859 - .L_8858)
.L_8858:
        /*0154*/ 	.word	0x00000000


	//----- nvinfo : EIATTR_CBANK_PARAM_SIZE
	.align		4
.L_8859:
        /*0158*/ 	.byte	0x03, 0x19
        /*015a*/ 	.short	0x002d


	//----- nvinfo : EIATTR_PARAM_CBANK
	.align		4
        /*015c*/ 	.byte	0x04, 0x0a
        /*015e*/ 	.short	(.L_8861 - .L_8860)
	.align		4
.L_8860:
        /*0160*/ 	.word	index@(.nv.constant0._ZN43_GLOBAL__N__9ae7fba5_10_SoftMax_cu_9f978f6320softmax_warp_forwardIN3c104HalfES2_fLi5ELb0ELb0EEEvPT0_PKT_iiiPKbib)
        /*0164*/ 	.short	0x0380
        /*0166*/ 	.short	0x002d


	//----- nvinfo : EIATTR_SW_WAR
	.align		4
.L_8861:
        /*0168*/ 	.byte	0x04, 0x36
        /*016a*/ 	.short	(.L_8863 - .L_8862)
.L_8862:
        /*016c*/ 	.word	0x00000008
.L_8863:


//--------------------- .nv.info._ZN43_GLOBAL__N__9ae7fba5_10_SoftMax_cu_9f978f6320softmax_warp_forwardIN3c104HalfES2_fLi4ELb0ELb0EEEvPT0_PKT_iiiPKbib --------------------------
	.section	.nv.info._ZN43_GLOBAL__N__9ae7fba5_10_SoftMax_cu_9f978f6320softmax_warp_forwardIN3c104HalfES2_fLi4ELb0ELb0EEEvPT0_PKT_iiiPKbib,"",@"SHT_CUDA_INFO"
	.sectionflags	@""
	.align	4


	//----- nvinfo : EIATTR_CUDA_API_VERSION
	.align		4
        /*0000*/ 	.byte	0x04, 0x37
        /*0002*/ 	.short	(.L_8865 - .L_8864)
.L_8864:
        /*0004*/ 	.word	0x00000082


	//----- nvinfo : EIATTR_KPARAM_INFO
	.align		4
.L_8865:
        /*0008*/ 	.byte	0x04, 0x17
        /*000a*/ 	.short	(.L_8867 - .L_8866)
.L_8866:
        /*000c*/ 	.word	0x00000000
        /*0010*/ 	.short	0x0007
        /*0012*/ 	.short	0x002c
        /*0014*/ 	.byte	0x00, 0xf0, 0x05, 0x00


	//----- nvinfo : EIATTR_KPARAM_INFO
	.align		4
.L_8867:
        /*0018*/ 	.byte	0x04, 0x17
        /*001a*/ 	.short	(.L_8869 - .L_8868)
.L_8868:
        /*001c*/ 	.word	0x00000000
        /*0020*/ 	.short	0x0006
        /*0022*/ 	.short	0x0028
        /*0024*/ 	.byte	0x00, 0xf0, 0x11, 0x00


	//----- nvinfo : EIATTR_KPARAM_INFO
	.align		4
.L_8869:
        /*0028*/ 	.byte	0x04, 0x17
        /*002a*/ 	.short	(.L_8871 - .L_8870)
.L_8870:
        /*002c*/ 	.word	0x00000000
        /*0030*/ 	.short	0x0005
        /*0032*/ 	.short	0x0020
        /*0034*/ 	.byte	0x00, 0xf5, 0x21, 0x00


	//----- nvinfo : EIATTR_KPARAM_INFO
	.align		4
.L_8871:
        /*0038*/ 	.byte	0x04, 0x17
        /*003a*/ 	.short	(.L_8873 - .L_8872)
.L_8872:
        /*003c*/ 	.word	0x00000000
        /*0040*/ 	.short	0x0004
        /*0042*/ 	.short	0x0018
        /*0044*/ 	.byte	0x00, 0xf0, 0x11, 0x00


	//----- nvinfo : EIATTR_KPARAM_INFO
	.align		4
.L_8873:
        /*0048*/ 	.byte	0x04, 0x17
        /*004a*/ 	.short	(.L_8875 - .L_8874)
.L_8874:
        /*004c*/ 	.word	0x00000000
        /*0050*/ 	.short	0x0003
        /*0052*/ 	.short	0x0014
        /*0054*/ 	.byte	0x00, 0xf0, 0x11, 0x00


	//----- nvinfo : EIATTR_KPARAM_INFO
	.align		4
.L_8875:
        /*0058*/ 	.byte	0x04, 0x17
        /*005a*/ 	.short	(.L_8877 - .L_8876)
.L_8876:
        /*005c*/ 	.word	0x00000000
        /*0060*/ 	.short	0x0002
        /*0062*/ 	.short	0x0010
        /*0064*/ 	.byte	0x00, 0xf0, 0x11, 0x00


	//----- nvinfo : EIATTR_KPARAM_INFO
	.align		4
.L_8877:
        /*0068*/ 	.byte	0x04, 0x17
        /*006a*/ 	.short	(.L_8879 - .L_8878)
.L_8878:
        /*006c*/ 	.word	0x00000000
        /*0070*/ 	.short	0x0001
        /*0072*/ 	.short	0x0008
        /*0074*/ 	.byte	0x00, 0xf5, 0x21, 0x00


	//----- nvinfo : EIATTR_KPARAM_INFO
	.align		4
.L_8879:
        /*0078*/ 	.byte	0x04, 0x17
        /*007a*/ 	.short	(.L_8881 - .L_8880)
.L_8880:
        /*007c*/ 	.word	0x00000000
        /*0080*/ 	.short	0x0000
        /*0082*/ 	.short	0x0000
        /*0084*/ 	.byte	0x00, 0xf5, 0x21, 0x00


	//----- nvinfo : EIATTR_SPARSE_MMA_MASK
	.align		4
.L_8881:
        /*0088*/ 	.byte	0x03, 0x50
        /*008a*/ 	.short	0x0000


	//----- nvinfo : EIATTR_MAXREG_COUNT
	.align		4
        /*008c*/ 	.byte	0x03, 0x1b
        /*008e*/ 	.short	0x00ff


	//----- nvinfo : EIATTR_MERCURY_ISA_VERSION
	.align		4
        /*0090*/ 	.byte	0x03, 0x5f
        /*0092*/ 	.short	0x0101


	//----- nvinfo : EIATTR_COOP_GROUP_MASK_REGIDS
	.align		4
        /*0094*/ 	.byte	0x04, 0x29
        /*0096*/ 	.short	(.L_8883 - .L_8882)


	//   ....[0]....
.L_8882:
        /*0098*/ 	.word	0xffffffff


	//   ....[1]....
        /*009c*/ 	.word	0xffffffff


	//   ....[2]....
        /*00a0*/ 	.word	0xffffffff


	//   ....[3]....
        /*00a4*/ 	.word	0xffffffff


	//   ....[4]....
        /*00a8*/ 	.word	0xffffffff


	//   ....[5]....
        /*00ac*/ 	.word	0xffffffff


	//   ....[6]....
        /*00b0*/ 	.word	0xffffffff


	//   ....[7]....
        /*00b4*/ 	.word	0xffffffff


	//   ....[8]....
        /*00b8*/ 	.word	0xffffffff


	//   ....[9]....
        /*00bc*/ 	.word	0xffffffff


	//   ....[10]....
        /*00c0*/ 	.word	0xffffffff


	//   ....[11]....
        /*00c4*/ 	.word	0xffffffff


	//   ....[12]....
        /*00c8*/ 	.word	0xffffffff


	//   ....[13]....
        /*00cc*/ 	.word	0xffffffff


	//   ....[14]....
        /*00d0*/ 	.word	0xffffffff


	//   ....[15]....
        /*00d4*/ 	.word	0xffffffff


	//----- nvinfo : EIATTR_COOP_GROUP_INSTR_OFFSETS
	.align		4
.L_8883:
        /*00d8*/ 	.byte	0x04, 0x28
        /*00da*/ 	.short	(.L_8885 - .L_8884)


	//   ....[0]....
.L_8884:
        /*00dc*/ 	.word	0x000001e0


	//   ....[1]....
        /*00e0*/ 	.word	0x00000200


	//   ....[2]....
        /*00e4*/ 	.word	0x00000240


	//   ....[3]....
        /*00e8*/ 	.word	0x00000260


	//   ....[4]....
        /*00ec*/ 	.word	0x000002a0


	//   ....[5]....
        /*00f0*/ 	.word	0x000002c0


	//   ....[6]....
        /*00f4*/ 	.word	0x00000300


	//   ....[7]....
        /*00f8*/ 	.word	0x00000320


	//   ....[8]....
        /*00fc*/ 	.word	0x000003f0


	//   ....[9]....
        /*0100*/ 	.word	0x00000400


	//   ....[10]....
        /*0104*/ 	.word	0x00000430


	//   ....[11]....
        /*0108*/ 	.word	0x00000440


	//   ....[12]....
        /*010c*/ 	.word	0x00000470


	//   ....[13]....
        /*0110*/ 	.word	0x00000480


	//   ....[14]....
        /*0114*/ 	.word	0x000004b0


	//   ....[15]....
        /*0118*/ 	.word	0x000004c0


	//----- nvinfo : EIATTR_VRC_CTA_INIT_COUNT
	.align		4
.L_8885:
        /*011c*/ 	.byte	0x02, 0x4a
	.zero		1
	.zero		1


	//----- nvinfo : EIATTR_EXIT_INSTR_OFFSETS
	.align		4
        /*0120*/ 	.byte	0x04, 0x1c
        /*0122*/ 	.short	(.L_8887 - .L_8886)


	//   ....[0]....
.L_8886:
        /*0124*/ 	.word	0x000004d0


	//   ....[1]....
        /*0128*/ 	.word	0x000005e0


	//   ....[2]....
        /*012c*/ 	.word	0x000006b0


	//----- nvinfo : EIATTR_CRS_STACK_SIZE
	.align		4
.L_8887:
        /*0130*/ 	.byte	0x04, 0x1e
        /*0132*/ 	.short	(.L_8889 - .L_8888)
.L_8888:
        /*0134*/ 	.word	0x00000000


	//----- nvinfo : EIATTR_CBANK_PARAM_SIZE
	.align		4
.L_8889:
        /*0138*/ 	.byte	0x03, 0x19
        /*013a*/ 	.short	0x002d


	//----- nvinfo : EIATTR_PARAM_CBANK
	.align		4
        /*013c*/ 	.byte	0x04, 0x0a
        /*013e*/ 	.short	(.L_8891 - .L_8890)
	.align		4
.L_8890:
        /*0140*/ 	.word	index@(.nv.constant0._ZN43_GLOBAL__N__9ae7fba5_10_SoftMax_cu_9f978f6320softmax_warp_forwardIN3c104HalfES2_fLi4ELb0ELb0EEEvPT0_PKT_iiiPKbib)
        /*0144*/ 	.short	0x0380
        /*0146*/ 	.short	0x002d


	//----- nvinfo : EIATTR_SW_WAR
	.align		4
.L_8891:
        /*0148*/ 	.byte	0x04, 0x36
        /*014a*/ 	.short	(.L_8893 - .L_8892)
.L_8892:
        /*014c*/ 	.word	0x00000008
.L_8893:


//--------------------- .nv.info._ZN43_GLOBAL__N__9ae7fba5_10_SoftMax_cu_9f978f6320softmax_warp_forwardIN3c104HalfES2_fLi3ELb0ELb0EEEvPT0_PKT_iiiPKbib --------------------------
	.section	.nv.info._ZN43_GLOBAL__N__9ae7fba5_10_SoftMax_cu_9f978f6320softmax_warp_forwardIN3c104HalfES2_fLi3ELb0ELb0EEEvPT0_PKT_iiiPKbib,"",@"SHT_CUDA_INFO"
	.sectionflags	@""
	.align	4


	//----- nvinfo : EIATTR_CUDA_API_VERSION
	.align		4
        /*0000*/ 	.byte	0x04, 0x37
        /*0002*/ 	.short	(.L_8895 - .L_8894)
.L_8894:
        /*0004*/ 	.word	0x00000082


	//----- nvinfo : EIATTR_KPARAM_INFO
	.align		4
.L_8895:
        /*0008*/ 	.byte	0x04, 0x17
        /*000a*/ 	.short	(.L_8897 - .L_8896)
.L_8896:
        /*000c*/ 	.word	0x00000000
        /*0010*/ 	.short	0x0007
        /*0012*/ 	.short	0x002c
        /*0014*/ 	.byte	0x00, 0xf0, 0x05, 0x00


	//----- nvinfo : EIATTR_KPARAM_INFO
	.align		4
.L_8897:
        /*0018*/ 	.byte	0x04, 0x17
        /*001a*/ 	.short	(.L_8899 - .L_8898)
.L_8898:
        /*001c*/ 	.word	0x00000000
        /*0020*/ 	.short	0x0006
        /*0022*/ 	.short	0x0028
        /*0024*/ 	.byte	0x00, 0xf0, 0x11, 0x00


	//----- nvinfo : EIATTR_KPARAM_INFO
	.align		4
.L_8899:
        /*0028*/ 	.byte	0x04, 0x17
        /*002a*/ 	.short	(.L_8901 - .L_8900)
.L_8900:
        /*002c*/ 	.word	0x00000000
        /*0030*/ 	.short	0x0005
        /*0032*/ 	.short	0x0020
        /*0034*/ 	.byte	0x00, 0xf5, 0x21, 0x00


	//----- nvinfo : EIATTR_KPARAM_INFO
	.align		4
.L_8901:
        /*0038*/ 	.byte	0x04, 0x17
        /*003a*/ 	.short	(.L_8903 - .L_8902)
.L_8902:
        /*003c*/ 	.word	0x00000000
        /*0040*/ 	.short	0x0004
        /*0042*/ 	.short	0x0018
        /*0044*/ 	.byte	0x00, 0xf0, 0x11, 0x00


	//----- nvinfo : EIATTR_KPARAM_INFO
	.align		4
.L_8903:
        /*0048*/ 	.byte	0x04, 0x17
        /*004a*/ 	.short	(.L_8905 - .L_8904)
.L_8904:
        /*004c*/ 	.word	0x00000000
        /*0050*/ 	.short	0x0003
        /*0052*/ 	.short	0x0014
        /*0054*/ 	.byte	0x00, 0xf0, 0x11, 0x00


	//----- nvinfo : EIATTR_KPARAM_INFO
	.align		4
.L_8905:
        /*0058*/ 	.byte	0x04, 0x17
        /*005a*/ 	.short	(.L_8907 - .L_8906)
.L_8906:
        /*005c*/ 	.word	0x00000000
        /*0060*/ 	.short	0x0002
        /*0062*/ 	.short	0x0010
        /*0064*/ 	.byte	0x00, 0xf0, 0x11, 0x00


	//----- nvinfo : EIATTR_KPARAM_INFO
	.align		4
.L_8907:
        /*0068*/ 	.byte	0x04, 0x17
        /*006a*/ 	.short	(.L_8909 - .L_8908)
.L_8908:
        /*006c*/ 	.word	0x00000000
        /*0070*/ 	.short	0x0001
        /*0072*/ 	.short	0x0008
        /*0074*/ 	.byte	0x00, 0xf5, 0x21, 0x00


	//----- nvinfo : EIATTR_KPARAM_INFO
	.align		4
.L_8909:
        /*0078*/ 	.byte	0x04, 0x17
        /*007a*/ 	.short	(.L_8911 - .L_8910)
.L_8910:
        /*007c*/ 	.word	0x00000000
        /*0080*/ 	.short	0x0000
        /*0082*/ 	.short	0x0000
        /*0084*/ 	.byte	0x00, 0xf5, 0x21, 0x00


	//----- nvinfo : EIATTR_SPARSE_MMA_MASK
	.align		4
.L_8911:
        /*0088*/ 	.byte	0x03, 0x50
        /*008a*/ 	.short	0x0000


	//----- nvinfo : EIATTR_MAXREG_COUNT
	.align		4
        /*008c*/ 	.byte	0x03, 0x1b
        /*008e*/ 	.short	0x00ff


	//----- nvinfo : EIATTR_MERCURY_ISA_VERSION
	.align		4
        /*0090*/ 	.byte	0x03, 0x5f
        /*0092*/ 	.short	0x0101


	//----- nvinfo : EIATTR_COOP_GROUP_MASK_REGIDS
	.align		4
        /*0094*/ 	.byte	0x04, 0x29
        /*0096*/ 	.short	(.L_8913 - .L_8912)


	//   ....[0]....
.L_8912:
        /*0098*/ 	.word	0xffffffff


	//   ....[1]....
        /*009c*/ 	.word	0xffffffff


	//   ....[2]....
        /*00a0*/ 	.word	0xffffffff


	//   ....[3]....
        /*00a4*/ 	.word	0xffffffff


	//   ....[4]....
        /*00a8*/ 	.word	0xffffffff


	//   ....[5]....
        /*00ac*/ 	.word	0xffffffff


	//   ....[6]....
        /*00b0*/ 	.word	0xffffffff


	//   ....[7]....
        /*00b4*/ 	.word	0xffffffff


	//   ....[8]....
        /*00b8*/ 	.word	0xffffffff


	//   ....[9]....
        /*00bc*/ 	.word	0xffffffff


	//   ....[10]....
        /*00c0*/ 	.word	0xffffffff


	//   ....[11]....
        /*00c4*/ 	.word	0xffffffff


	//----- nvinfo : EIATTR_COOP_GROUP_INSTR_OFFSETS
	.align		4
.L_8913:
        /*00c8*/ 	.byte	0x04, 0x28
        /*00ca*/ 	.short	(.L_8915 - .L_8914)


	//   ....[0]....
.L_8914:
        /*00cc*/ 	.word	0x000001f0


	//   ....[1]....
        /*00d0*/ 	.word	0x00000200


	//   ....[2]....
        /*00d4*/ 	.word	0x00000250


	//   ....[3]....
        /*00d8*/ 	.word	0x00000260


	//   ....[4]....
        /*00dc*/ 	.word	0x000002b0


	//   ....[5]....
        /*00e0*/ 	.word	0x000002c0


	//   ....[6]....
        /*00e4*/ 	.word	0x00000390


	//   ....[7]....
        /*00e8*/ 	.word	0x000003a0


	//   ....[8]....
        /*00ec*/ 	.word	0x000003d0


	//   ....[9]....
        /*00f0*/ 	.word	0x000003e0


	//   ....[10]....
        /*00f4*/ 	.word	0x00000410


	//   ....[11]....
        /*00f8*/ 	.word	0x00000420


	//----- nvinfo : EIATTR_VRC_CTA_INIT_COUNT
	.align		4
.L_8915:
        /*00fc*/ 	.byte	0x02, 0x4a
	.zero		1
	.zero		1


	//----- nvinfo : EIATTR_EXIT_INSTR_OFFSETS
	.align		4
        /*0100*/ 	.byte	0x04, 0x1c
        /*0102*/ 	.short	(.L_8917 - .L_8916)


	//   ....[0]....
.L_8916:
        /*0104*/ 	.word	0x00000430


	//   ....[1]....
        /*0108*/ 	.word	0x00000540


	//   ....[2]....
        /*010c*/ 	.word	0x00000610


	//----- nvinfo : EIATTR_CRS_STACK_SIZE
	.align		4
.L_8917:
        /*0110*/ 	.byte	0x04, 0x1e
        /*0112*/ 	.short	(.L_8919 - .L_8918)
.L_8918:
        /*0114*/ 	.word	0x00000000


	//----- nvinfo : EIATTR_CBANK_PARAM_SIZE
	.align		4
.L_8919:
        /*0118*/ 	.byte	0x03, 0x19
        /*011a*/ 	.short	0x002d


	//----- nvinfo : EIATTR_PARAM_CBANK
	.align		4
        /*011c*/ 	.byte	0x04, 0x0a
        /*011e*/ 	.short	(.L_8921 - .L_8920)
	.align		4
.L_8920:
        /*0120*/ 	.word	index@(.nv.constant0._ZN43_GLOBAL__N__9ae7fba5_10_SoftMax_cu_9f978f6320softmax_warp_forwardIN3c104HalfES2_fLi3ELb0ELb0EEEvPT0_PKT_iiiPKbib)
        /*0124*/ 	.short	0x0380
        /*0126*/ 	.short	0x002d


	//----- nvinfo : EIATTR_SW_WAR
	.align		4
.L_8921:
        /*0128*/ 	.byte	0x04, 0x36
        /*012a*/ 	.short	(.L_8923 - .L_8922)
.L_8922:
        /*012c*/ 	.word	0x00000008
.L_8923:


//--------------------- .nv.info._ZN43_GLOBAL__N__9ae7fba5_10_SoftMax_cu_9f978f6320softmax_warp_forwardIN3c104HalfES2_fLi2ELb0ELb0EEEvPT0_PKT_iiiPKbib --------------------------
	.section	.nv.info._ZN43_GLOBAL__N__9ae7fba5_10_SoftMax_cu_9f978f6320softmax_warp_forwardIN3c104HalfES2_fLi2ELb0ELb0EEEvPT0_PKT_iiiPKbib,"",@"SHT_CUDA_INFO"
	.sectionflags	@""
	.align	4


	//----- nvinfo : EIATTR_CUDA_API_VERSION
	.align		4
        /*0000*/ 	.byte	0x04, 0x37
        /*0002*/ 	.short	(.L_8925 - .L_8924)
.L_8924:
        /*0004*/ 	.word	0x00000082


	//----- nvinfo : EIATTR_KPARAM_INFO
	.align		4
.L_8925:
        /*0008*/ 	.byte	0x04, 0x17
        /*000a*/ 	.short	(.L_8927 - .L_8926)
.L_8926:
        /*000c*/ 	.word	0x00000000
        /*0010*/ 	.short	0x0007
        /*0012*/ 	.short	0x002c
        /*0014*/ 	.byte	0x00, 0xf0, 0x05, 0x00


	//----- nvinfo : EIATTR_KPARAM_INFO
	.align		4
.L_8927:
        /*0018*/ 	.byte	0x04, 0x17
        /*001a*/ 	.short	(.L_8929 - .L_8928)
.L_8928:
        /*001c*/ 	.word	0x00000000
        /*0020*/ 	.short	0x0006
        /*0022*/ 	.short	0x0028
        /*0024*/ 	.byte	0x00, 0xf0, 0x11, 0x00


	//----- nvinfo : EIATTR_KPARAM_INFO
	.align		4
.L_8929:
        /*0028*/ 	.byte	0x04, 0x17
        /*002a*/ 	.short	(.L_8931 - .L_8930)
.L_8930:
        /*002c*/ 	.word	0x00000000
        /*0030*/ 	.short	0x0005
        /*0032*/ 	.short	0x0020
        /*0034*/ 	.byte	0x00, 0xf5, 0x21, 0x00


	//----- nvinfo : EIATTR_KPARAM_INFO
	.align		4
.L_8931:
        /*0038*/ 	.byte	0x04, 0x17
        /*003a*/ 	.short	(.L_8933 - .L_8932)
.L_8932:
        /*003c*/ 	.word	0x00000000
        /*0040*/ 	.short	0x0004
        /*0042*/ 	.short	0x0018
        /*0044*/ 	.byte	0x00, 0xf0, 0x11, 0x00


	//----- nvinfo : EIATTR_KPARAM_INFO
	.align		4
.L_8933:
        /*0048*/ 	.byte	0x04, 0x17
        /*004a*/ 	.short	(.L_8935 - .L_8934)
.L_8934:
        /*004c*/ 	.word	0x00000000
        /*0050*/ 	.short	0x0003
        /*0052*/ 	.short	0x0014
        /*0054*/ 	.byte	0x00, 0xf0, 0x11, 0x00


	//----- nvinfo : EIATTR_KPARAM_INFO
	.align		4
.L_8935:
        /*0058*/ 	.byte	0x04, 0x17
        /*005a*/ 	.short	(.L_8937 - .L_8936)
.L_8936:
        /*005c*/ 	.word	0x00000000
        /*0060*/ 	.short	0x0002
        /*0062*/ 	.short	0x0010
        /*0064*/ 	.byte	0x00, 0xf0, 0x11, 0x00


	//----- nvinfo : EIATTR_KPARAM_INFO
	.align		4
.L_8937:
        /*0068*/ 	.byte	0x04, 0x17
        /*006a*/ 	.short	(.L_8939 - .L_8938)
.L_8938:
        /*006c*/ 	.word	0x00000000
        /*0070*/ 	.short	0x0001
        /*0072*/ 	.short	0x0008
        /*0074*/ 	.byte	0x00, 0xf5, 0x21, 0x00


	//----- nvinfo : EIATTR_KPARAM_INFO
	.align		4
.L_8939:
        /*0078*/ 	.byte	0x04, 0x17
        /*007a*/ 	.short	(.L_8941 - .L_8940)
.L_8940:
        /*007c*/ 	.word	0x00000000
        /*0080*/ 	.short	0x0000
        /*0082*/ 	.short	0x0000
        /*0084*/ 	.byte	0x00, 0xf5, 0x21, 0x00


	//----- nvinfo : EIATTR_SPARSE_MMA_MASK
	.align		4
.L_8941:
        /*0088*/ 	.byte	0x03, 0x50
        /*008a*/ 	.short	0x0000


	//----- nvinfo : EIATTR_MAXREG_COUNT
	.align		4
        /*008c*/ 	.byte	0x03, 0x1b
        /*008e*/ 	.short	0x00ff


	//----- nvinfo : EIATTR_MERCURY_ISA_VERSION
	.align		4
        /*0090*/ 	.byte	0x03, 0x5f
        /*0092*/ 	.short	0x0101


	//----- nvinfo : EIATTR_COOP_GROUP_MASK_REGIDS
	.align		4
        /*0094*/ 	.byte	0x04, 0x29
        /*0096*/ 	.short	(.L_8943 - .L_8942)


	//   ....[0]....
.L_8942:
        /*0098*/ 	.word	0xffffffff


	//   ....[1]....
        /*009c*/ 	.word	0xffffffff


	//   ....[2]....
        /*00a0*/ 	.word	0xffffffff


	//   ....[3]....
        /*00a4*/ 	.word	0xffffffff


	//   ....[4]....
        /*00a8*/ 	.word	0xffffffff


	//   ....[5]....
        /*00ac*/ 	.word	0xffffffff


	//   ....[6]....
        /*00b0*/ 	.word	0xffffffff


	//   ....[7]....
        /*00b4*/ 	.word	0xffffffff


	//----- nvinfo : EIATTR_COOP_GROUP_INSTR_OFFSETS
	.align		4
.L_8943:
        /*00b8*/ 	.byte	0x04, 0x28
        /*00ba*/ 	.short	(.L_8945 - .L_8944)


	//   ....[0]....
.L_8944:
        /*00bc*/ 	.word	0x000001f0


	//   ....[1]....
        /*00c0*/ 	.word	0x00000200


	//   ....[2]....
        /*00c4*/ 	.word	0x00000250


	//   ....[3]....
        /*00c8*/ 	.word	0x00000260


	//   ....[4]....
        /*00cc*/ 	.word	0x00000330


	//   ....[5]....
        /*00d0*/ 	.word	0x00000340


	//   ....[6]....
        /*00d4*/ 	.word	0x00000370


	//   ....[7]....
        /*00d8*/ 	.word	0x00000380


	//----- nvinfo : EIATTR_VRC_CTA_INIT_COUNT
	.align		4
.L_8945:
        /*00dc*/ 	.byte	0x02, 0x4a
	.zero		1
	.zero		1


	//----- nvinfo : EIATTR_EXIT_INSTR_OFFSETS
	.align		4
        /*00e0*/ 	.byte	0x04, 0x1c
        /*00e2*/ 	.short	(.L_8947 - .L_8946)


	//   ....[0]....
.L_8946:
        /*00e4*/ 	.word	0x00000390


	//   ....[1]....
        /*00e8*/ 	.word	0x000004a0


	//   ....[2]....
        /*00ec*/ 	.word	0x00000570


	//----- nvinfo : EIATTR_CRS_STACK_SIZE
	.align		4
.L_8947:
        /*00f0*/ 	.byte	0x04, 0x1e
        /*00f2*/ 	.short	(.L_8949 - .L_8948)
.L_8948:
        /*00f4*/ 	.word	0x00000000


	//----- nvinfo : EIATTR_CBANK_PARAM_SIZE
	.align		4
.L_8949:
        /*00f8*/ 	.byte	0x03, 0x19
        /*00fa*/ 	.short	0x002d


	//----- nvinfo : EIATTR_PARAM_CBANK
	.align		4
        /*00fc*/ 	.byte	0x04, 0x0a
        /*00fe*/ 	.short	(.L_8951 - .L_8950)
	.align		4
.L_8950:
        /*0100*/ 	.word	index@(.nv.constant0._ZN43_GLOBAL__N__9ae7fba5_10_SoftMax_cu_9f978f6320softmax_warp_forwardIN3c104HalfES2_fLi2ELb0ELb0EEEvPT0_PKT_iiiPKbib)
        /*0104*/ 	.short	0x0380
        /*0106*/ 	.short	0x002d


	//----- nvinfo : EIATTR_SW_WAR
	.align		4
.L_8951:
        /*0108*/ 	.byte	0x04, 0x36
        /*010a*/ 	.short	(.L_8953 - .L_8952)
.L_8952:
        /*010c*/ 	.word	0x00000008
.L_8953:


//--------------------- .nv.info._ZN43_GLOBAL__N__9ae7fba5_10_SoftMax_cu_9f978f6320softmax_warp_forwardIN3c104HalfES2_fLi1ELb0ELb0EEEvPT0_PKT_iiiPKbib --------------------------
	.section	.nv.info._ZN43_GLOBAL__N__9ae7fba5_10_SoftMax_cu_9f978f6320softmax_warp_forwardIN3c104HalfES2_fLi1ELb0ELb0EEEvPT0_PKT_iiiPKbib,"",@"SHT_CUDA_INFO"
	.sectionflags	@""
	.align	4


	//----- nvinfo : EIATTR_CUDA_API_VERSION
	.align		4
        /*0000*/ 	.byte	0x04, 0x37
        /*0002*/ 	.short	(.L_8955 - .L_8954)
.L_8954:
        /*0004*/ 	.word	0x00000082


	//----- nvinfo : EIATTR_KPARAM_INFO
	.align		4
.L_8955:
        /*0008*/ 	.byte	0x04, 0x17
        /*000a*/ 	.short	(.L_8957 - .L_8956)
.L_8956:
        /*000c*/ 	.word	0x00000000
        /*0010*/ 	.short	0x0007
        /*0012*/ 	.short	0x002c
        /*0014*/ 	.byte	0x00, 0xf0, 0x05, 0x00


	//----- nvinfo : EIATTR_KPARAM_INFO
	.align		4
.L_8957:
        /*0018*/ 	.byte	0x04, 0x17
        /*001a*/ 	.short	(.L_8959 - .L_8958)
.L_8958:
        /*001c*/ 	.word	0x00000000
        /*0020*/ 	.short	0x0006
        /*0022*/ 	.short	0x0028
        /*0024*/ 	.byte	0x00, 0xf0, 0x11, 0x00


	//----- nvinfo : EIATTR_KPARAM_INFO
	.align		4
.L_8959:
        /*0028*/ 	.byte	0x04, 0x17
        /*002a*/ 	.short	(.L_8961 - .L_8960)
.L_8960:
        /*002c*/ 	.word	0x00000000
        /*0030*/ 	.short	0x0005
        /*0032*/ 	.short	0x0020
        /*0034*/ 	.byte	0x00, 0xf5, 0x21, 0x00


	//----- nvinfo : EIATTR_KPARAM_INFO
	.align		4
.L_8961:
        /*0038*/ 	.byte	0x04, 0x17
        /*003a*/ 	.short	(.L_8963 - .L_8962)
.L_8962:
        /*003c*/ 	.word	0x00000000
        /*0040*/ 	.short	0x0004
        /*0042*/ 	.short	0x0018
        /*0044*/ 	.byte	0x00, 0xf0, 0x11, 0x00


	//----- nvinfo : EIATTR_KPARAM_INFO
	.align		4
.L_8963:
        /*0048*/ 	.byte	0x04, 0x17
        /*004a*/ 	.short	(.L_8965 - .L_8964)
.L_8964:
        /*004c*/ 	.word	0x00000000
        /*0050*/ 	.short	0x0003
        /*0052*/ 	.short	0x0014
        /*0054*/ 	.byte	0x00, 0xf0, 0x11, 0x00


	//----- nvinfo : EIATTR_KPARAM_INFO
	.align		4
.L_8965:
        /*0058*/ 	.byte	0x04, 0x17
        /*005a*/ 	.short	(.L_8967 - .L_8966)
.L_8966:
        /*005c*/ 	.word	0x00000000
        /*0060*/ 	.short	0x0002
        /*0062*/ 	.short	0x0010
        /*0064*/ 	.byte	0x00, 0xf0, 0x11, 0x00


	//----- nvinfo : EIATTR_KPARAM_INFO
	.align		4
.L_8967:
        /*0068*/ 	.byte	0x04, 0x17
        /*006a*/ 	.short	(.L_8969 - .L_8968)
.L_8968:
        /*006c*/ 	.word	0x00000000
        /*0070*/ 	.short	0x0001
        /*0072*/ 	.short	0x0008
        /*0074*/ 	.byte	0x00, 0xf5, 0x21, 0x00


	//----- nvinfo : EIATTR_KPARAM_INFO
	.align		4
.L_8969:
        /*0078*/ 	.byte	0x04, 0x17
        /*007a*/ 	.short	(.L_8971 - .L_8970)
.L_8970:
        /*007c*/ 	.word	0x00000000
        /*0080*/ 	.short	0x0000
        /*0082*/ 	.short	0x0000
        /*0084*/ 	.byte	0x00, 0xf5, 0x21, 0x00


	//----- nvinfo : EIATTR_SPARSE_MMA_MASK
	.align		4
.L_8971:
        /*0088*/ 	.byte	0x03, 0x50
        /*008a*/ 	.short	0x0000


	//----- nvinfo : EIATTR_MAXREG_COUNT
	.align		4
        /*008c*/ 	.byte	0x03, 0x1b
        /*008e*/ 	.short	0x00ff


	//----- nvinfo : EIATTR_MERCURY_ISA_VERSION
	.align		4
        /*0090*/ 	.byte	0x03, 0x5f
        /*0092*/ 	.short	0x0101


	//----- nvinfo : EIATTR_COOP_GROUP_MASK_REGIDS
	.align		4
        /*0094*/ 	.byte	0x04, 0x29
        /*0096*/ 	.short	(.L_8973 - .L_8972)


	//   ....[0]....
.L_8972:
        /*0098*/ 	.word	0xffffffff


	//   ....[1]....
        /*009c*/ 	.word	0xffffffff


	//   ....[2]....
        /*00a0*/ 	.word	0xffffffff


	//   ....[3]....
        /*00a4*/ 	.word	0xffffffff


	//----- nvinfo : EIATTR_COOP_GROUP_INSTR_OFFSETS
	.align		4
.L_8973:
        /*00a8*/ 	.byte	0x04, 0x28
        /*00aa*/ 	.short	(.L_8975 - .L_8974)


	//   ....[0]....
.L_8974:
        /*00ac*/ 	.word	0x000001f0


	//   ....[1]....
        /*00b0*/ 	.word	0x00000200


	//   ....[2]....
        /*00b4*/ 	.word	0x000002d0


	//   ....[3]....
        /*00b8*/ 	.word	0x000002e0


	//----- nvinfo : EIATTR_VRC_CTA_INIT_COUNT
	.align		4
.L_8975:
        /*00bc*/ 	.byte	0x02, 0x4a
	.zero		1
	.zero		1


	//----- nvinfo : EIATTR_EXIT_INSTR_OFFSETS
	.align		4
        /*00c0*/ 	.byte	0x04, 0x1c
        /*00c2*/ 	.short	(.L_8977 - .L_8976)


	//   ....[0]....
.L_8976:
        /*00c4*/ 	.word	0x000002f0


	//   ....[1]....
        /*00c8*/ 	.word	0x00000400


	//   ....[2]....
        /*00cc*/ 	.word	0x000004d0


	//----- nvinfo : EIATTR_CRS_STACK_SIZE
	.align		4
.L_8977:
        /*00d0*/ 	.byte	0x04, 0x1e
        /*00d2*/ 	.short	(.L_8979 - .L_8978)
.L_8978:
        /*00d4*/ 	.word	0x00000000


	//----- nvinfo : EIATTR_CBANK_PARAM_SIZE
	.align		4
.L_8979:
        /*00d8*/ 	.byte	0x03, 0x19
        /*00da*/ 	.short	0x002d


	//----- nvinfo : EIATTR_PARAM_CBANK
	.align		4
        /*00dc*/ 	.byte	0x04, 0x0a
        /*00de*/ 	.short	(.L_8981 - .L_8980)
	.align		4
.L_8980:
        /*00e0*/ 	.word	index@(.nv.constant0._ZN43_GLOBAL__N__9ae7fba5_10_SoftMax_cu_9f978f6320softmax_warp_forwardIN3c104HalfES2_fLi1ELb0ELb0EEEvPT0_PKT_iiiPKbib)
        /*00e4*/ 	.short	0x0380
        /*00e6*/ 	.short	0x002d


	//----- nvinfo : EIATTR_SW_WAR
	.align		4
.L_8981:
        /*00e8*/ 	.byte	0x04, 0x36
        /*00ea*/ 	.short	(.L_8983 - .L_8982)
.L_8982:
        /*00ec*/ 	.word	0x00000008
.L_8983:


//--------------------- .nv.info._ZN43_GLOBAL__N__9ae7fba5_10_SoftMax_cu_9f978f6320softmax_warp_forwardIN3c104HalfES2_fLi0ELb0ELb0EEEvPT0_PKT_iiiPKbib --------------------------
	.section	.nv.info._ZN43_GLOBAL__N__9ae7fba5_10_SoftMax_cu_9f978f6320softmax_warp_forwardIN3c104HalfES2_fLi0ELb0ELb0EEEvPT0_PKT_iiiPKbib,"",@"SHT_CUDA_INFO"
	.sectionflags	@""
	.align	4


	//----- nvinfo : EIATTR_CUDA_API_VERSION
	.align		4
        /*0000*/ 	.byte	0x04, 0x37
        /*0002*/ 	.short	(.L_8985 - .L_8984)
.L_8984:
        /*0004*/ 	.word	0x00000082


	//----- nvinfo : EIATTR_KPARAM_INFO
	.align		4
.L_8985:
        /*0008*/ 	.byte	0x04, 0x17
        /*000a*/ 	.short	(.L_8987 - .L_8986)
.L_8986:
        /*000c*/ 	.word	0x00000000
        /*0010*/ 	.short	0x0007
        /*0012*/ 	.short	0x002c
        /*0014*/ 	.byte	0x00, 0xf0, 0x05, 0x00


	//----- nvinfo : EIATTR_KPARAM_INFO
	.align		4
.L_8987:
        /*0018*/ 	.byte	0x04, 0x17
        /*001a*/ 	.short	(.L_8989 - .L_8988)
.L_8988:
        /*001c*/ 	.word	0x00000000
        /*0020*/ 	.short	0x0006
        /*0022*/ 	.short	0x0028
        /*0024*/ 	.byte	0x00, 0xf0, 0x11, 0x00


	//----- nvinfo : EIATTR_KPARAM_INFO
	.align		4
.L_8989:
        /*0028*/ 	.byte	0x04, 0x17
        /*002a*/ 	.short	(.L_8991 - .L_8990)
.L_8990:
        /*002c*/ 	.word	0x00000000
        /*0030*/ 	.short	0x0005
        /*0032*/ 	.short	0x0020
        /*0034*/ 	.byte	0x00, 0xf5, 0x21, 0x00


	//----- nvinfo : EIATTR_KPARAM_INFO
	.align		4
.L_8991:
        /*0038*/ 	.byte	0x04, 0x17
        /*003a*/ 	.short	(.L_8993 - .L_8992)
.L_8992:
        /*003c*/ 	.word	0x00000000
        /*0040*/ 	.short	0x0004
        /*0042*/ 	.short	0x0018
        /*0044*/ 	.byte	0x00, 0xf0, 0x11, 0x00


	//----- nvinfo : EIATTR_KPARAM_INFO
	.align		4
.L_8993:
        /*0048*/ 	.byte	0x04, 0x17
        /*004a*/ 	.short	(.L_8995 - .L_8994)
.L_8994:
        /*004c*/ 	.word	0x00000000
        /*0050*/ 	.short	0x0003
        /*0052*/ 	.short	0x0014
        /*0054*/ 	.byte	0x00, 0xf0, 0x11, 0x00


	//----- nvinfo : EIATTR_KPARAM_INFO
	.align		4
.L_8995:
        /*0058*/ 	.byte	0x04, 0x17
        /*005a*/ 	.short	(.L_8997 - .L_8996)
.L_8996:
        /*005c*/ 	.word	0x00000000
        /*0060*/ 	.short	0x0002
        /*0062*/ 	.short	0x0010
        /*0064*/ 	.byte	0x00, 0xf0, 0x11, 0x00


	//----- nvinfo : EIATTR_KPARAM_INFO
	.align		4
.L_8997:
        /*0068*/ 	.byte	0x04, 0x17
        /*006a*/ 	.short	(.L_8999 - .L_8998)
.L_8998:
        /*006c*/ 	.word	0x00000000
        /*0070*/ 	.short	0x0001
        /*0072*/ 	.short	0x0008
        /*0074*/ 	.byte	0x00, 0xf5, 0x21, 0x00


	//----- nvinfo : EIATTR_KPARAM_INFO
	.align		4
.L_8999:
        /*0078*/ 	.byte	0x04, 0x17
        /*007a*/ 	.short	(.L_9001 - .L_9000)
.L_9000:
        /*007c*/ 	.word	0x00000000
        /*0080*/ 	.short	0x0000
        /*0082*/ 	.short	0x0000
        /*0084*/ 	.byte	0x00, 0xf5, 0x21, 0x00


	//----- nvinfo : EIATTR_SPARSE_MMA_MASK
	.align		4
.L_9001:
        /*0088*/ 	.byte	0x03, 0x50
        /*008a*/ 	.short	0x0000


	//----- nvinfo : EIATTR_MAXREG_COUNT
	.align		4
        /*008c*/ 	.byte	0x03, 0x1b
        /*008e*/ 	.short	0x00ff


	//----- nvinfo : EIATTR_MERCURY_ISA_VERSION
	.align		4
        /*0090*/ 	.byte	0x03, 0x5f
        /*0092*/ 	.short	0x0101


	//----- nvinfo : EIATTR_VRC_CTA_INIT_COUNT
	.align		4
        /*0094*/ 	.byte	0x02, 0x4a
	.zero		1
	.zero		1


	//----- nvinfo : EIATTR_EXIT_INSTR_OFFSETS
	.align		4
        /*0098*/ 	.byte	0x04, 0x1c
        /*009a*/ 	.short	(.L_9003 - .L_9002)


	//   ....[0]....
.L_9002:
        /*009c*/ 	.word	0x000001e0


	//   ....[1]....
        /*00a0*/ 	.word	0x00000350


	//   ....[2]....
        /*00a4*/ 	.word	0x00000430


	//----- nvinfo : EIATTR_CRS_STACK_SIZE
	.align		4
.L_9003:
        /*00a8*/ 	.byte	0x04, 0x1e
        /*00aa*/ 	.short	(.L_9005 - .L_9004)
.L_9004:
        /*00ac*/ 	.word	0x00000000


	//----- nvinfo : EIATTR_CBANK_PARAM_SIZE
	.align		4
.L_9005:
        /*00b0*/ 	.byte	0x03, 0x19
        /*00b2*/ 	.short	0x002d


	//----- nvinfo : EIATTR_PARAM_CBANK
	.align		4
        /*00b4*/ 	.byte	0x04, 0x0a
        /*00b6*/ 	.short	(.L_9007 - .L_9006)
	.align		4
.L_9006:
        /*00b8*/ 	.word	index@(.nv.constant0._ZN43_GLOBAL__N__9ae7fba5_10_SoftMax_cu_9f978f6320softmax_warp_forwardIN3c104HalfES2_fLi0ELb0ELb0EEEvPT0_PKT_iiiPKbib)
        /*00bc*/ 	.short	0x0380
        /*00be*/ 	.short	0x002d


	//----- nvinfo : EIATTR_SW_WAR
	.align		4
.L_9007:
        /*00c0*/ 	.byte	0x04, 0x36
        /*00c2*/ 	.short	(.L_9009 - .L_9008)
.L_9008:
        /*00c4*/ 	.word	0x00000008
.L_9009:


//--------------------- .nv.info._ZN43_GLOBAL__N__9ae7fba5_10_SoftMax_cu_9f978f6320softmax_warp_forwardIfffLi11ELb0ELb0EEEvPT0_PKT_iiiPKbib --------------------------
	.section	.nv.info._ZN43_GLOBAL__N__9ae7fba5_10_SoftMax_cu_9f978f6320softmax_warp_forwardIfffLi11ELb0ELb0EEEvPT0_PKT_iiiPKbib,"",@"SHT_CUDA_INFO"
	.sectionflags	@""
	.align	4


	//----- nvinfo : EIATTR_CUDA_API_VERSION
	.align		4
        /*0000*/ 	.byte	0x04, 0x37
        /*0002*/ 	.short	(.L_9011 - .L_9010)
.L_9010:
        /*0004*/ 	.word	0x00000082


	//----- nvinfo : EIATTR_KPARAM_INFO
	.align		4
.L_9011:
        /*0008*/ 	.byte	0x04, 0x17
        /*000a*/ 	.short	(.L_9013 - .L_9012)
.L_9012:
        /*000c*/ 	.word	0x00000000
        /*0010*/ 	.short	0x0007
        /*0012*/ 	.short	0x002c
        /*0014*/ 	.byte	0x00, 0xf0, 0x05, 0x00


	//----- nvinfo : EIATTR_KPARAM_INFO
	.align		4
.L_9013:
        /*0018*/ 	.byte	0x04, 0x17
        /*001a*/ 	.short	(.L_9015 - .L_9014)
.L_9014:
        /*001c*/ 	.word	0x00000000
        /*0020*/ 	.short	0x0006
        /*0022*/ 	.short	0x0028
        /*0024*/ 	.byte	0x00, 0xf0, 0x11, 0x00


	//----- nvinfo : EIATTR_KPARAM_INFO
	.align		4
.L_9015:
        /*0028*/ 	.byte	0x04, 0x17
        /*002a*/ 	.short	(.L_9017 - .L_9016)
.L_9016:
        /*002c*/ 	.word	0x00000000
        /*0030*/ 	.short	0x0005
        /*0032*/ 	.short	0x0020
        /*0034*/ 	.byte	0x00, 0xf5, 0x21, 0x00


	//----- nvinfo : EIATTR_KPARAM_INFO
	.align		4
.L_9017:
        /*0038*/ 	.byte	0x04, 0x17
        /*003a*/ 	.short	(.L_9019 - .L_9018)
.L_9018:
        /*003c*/ 	.word	0x00000000
        /*0040*/ 	.short	0x0004
        /*0042*/ 	.short	0x0018
        /*0044*/ 	.byte	0x00, 0xf0, 0x11, 0x00


	//----- nvinfo : EIATTR_KPARAM_INFO
	.align		4
.L_9019:
        /*0048*/ 	.byte	0x04, 0x17
        /*004a*/ 	.short	(.L_9021 - .L_9020)
.L_9020:
        /*004c*/ 	.word	0x00000000
        /*0050*/ 	.short	0x0003
        /*0052*/ 	.short	0x0014
        /*0054*/ 	.byte	0x00, 0xf0, 0x11, 0x00


	//----- nvinfo : EIATTR_KPARAM_INFO
	.align		4
.L_9021:
        /*0058*/ 	.byte	0x04, 0x17
        /*005a*/ 	.short	(.L_9023 - .L_9022)
.L_9022:
        /*005c*/ 	.word	0x00000000
        /*0060*/ 	.short	0x0002
        /*0062*/ 	.short	0x0010
        /*0064*/ 	.byte	0x00, 0xf0, 0x11, 0x00


	//----- nvinfo : EIATTR_KPARAM_INFO
	.align		4
.L_9023:
        /*0068*/ 	.byte	0x04, 0x17
        /*006a*/ 	.short	(.L_9025 - .L_9024)
.L_9024:
        /*006c*/ 	.word	0x00000000
        /*0070*/ 	.short	0x0001
        /*0072*/ 	.short	0x0008
        /*0074*/ 	.byte	0x00, 0xf5, 0x21, 0x00


	//----- nvinfo : EIATTR_KPARAM_INFO
	.align		4
.L_9025:
        /*0078*/ 	.byte	0x04, 0x17
        /*007a*/ 	.short	(.L_9027 - .L_9026)
.L_9026:
        /*007c*/ 	.word	0x00000000
        /*0080*/ 	.short	0x0000
        /*0082*/ 	.short	0x0000
        /*0084*/ 	.byte	0x00, 0xf5, 0x21, 0x00


	//----- nvinfo : EIATTR_SPARSE_MMA_MASK
	.align		4
.L_9027:
        /*0088*/ 	.byte	0x03, 0x50
        /*008a*/ 	.short	0x0000


	//----- nvinfo : EIATTR_MAXREG_COUNT
	.align		4
        /*008c*/ 	.byte	0x03, 0x1b
        /*008e*/ 	.short	0x00ff


	//----- nvinfo : EIATTR_MERCURY_ISA_VERSION
	.align		4
        /*0090*/ 	.byte	0x03, 0x5f
        /*0092*/ 	.short	0x0101


	//----- nvinfo : EIATTR_COOP_GROUP_MASK_REGIDS
	.align		4
        /*0094*/ 	.byte	0x04, 0x29
        /*0096*/ 	.short	(.L_9029 - .L_9028)


	//   ....[0]....
.L_9028:
        /*0098*/ 	.word	0xffffffff


	//   ....[1]....
        /*009c*/ 	.word	0xffffffff


	//   ....[2]....
        /*00a0*/ 	.word	0xffffffff


	//   ....[3]....
        /*00a4*/ 	.word	0xffffffff


	//   ....[4]....
        /*00a8*/ 	.word	0xffffffff


	//   ....[5]....
        /*00ac*/ 	.word	0xffffffff


	//   ....[6]....
        /*00b0*/ 	.word	0xffffffff


	//   ....[7]....
        /*00b4*/ 	.word	0xffffffff


	//   ....[8]....
        /*00b8*/ 	.word	0xffffffff


	//   ....[9]....
        /*00bc*/ 	.word	0xffffffff


	//----- nvinfo : EIATTR_COOP_GROUP_INSTR_OFFSETS
	.align		4
.L_9029:
        /*00c0*/ 	.byte	0x04, 0x28
        /*00c2*/ 	.short	(.L_9031 - .L_9030)


	//   ....[0]....
.L_9030:
        /*00c4*/ 	.word	0x00001c50


	//   ....[1]....
        /*00c8*/ 	.word	0x00001c80


	//   ....[2]....
        /*00cc*/ 	.word	0x00001cb0


	//   ....[3]....
        /*00d0*/ 	.word	0x00001ce0


	//   ....[4]....
        /*00d4*/ 	.word	0x00001d10


	//   ....[5]....
        /*00d8*/ 	.word	0x00002d40


	//   ....[6]....
        /*00dc*/ 	.word	0x00002d60


	//   ....[7]....
        /*00e0*/ 	.word	0x00002d80


	//   ....[8]....
        /*00e4*/ 	.word	0x00002da0


	//   ....[9]....
        /*00e8*/ 	.word	0x00002dc0


	//----- nvinfo : EIATTR_VRC_CTA_INIT_COUNT
	.align		4
.L_9031:
        /*00ec*/ 	.byte	0x02, 0x4a
	.zero		1
	.zero		1


	//----- nvinfo : EIATTR_EXIT_INSTR_OFFSETS
	.align		4
        /*00f0*/ 	.byte	0x04, 0x1c
        /*00f2*/ 	.short	(.L_9033 - .L_9032)


	//   ....[0]....
.L_9032:
        /*00f4*/ 	.word	0x00002de0


	//   ....[1]....
        /*00f8*/ 	.word	0x00002e00


	//   ....[2]....
        /*00fc*/ 	.word	0x00002e90


	//   ....[3]....
        /*0100*/ 	.word	0x00002ef0


	//   ....[4]....
        /*0104*/ 	.word	0x00002f50


	//   ....[5]....
        /*0108*/ 	.word	0x00002fb0


	//   ....[6]....
        /*010c*/ 	.word	0x00003010


	//   ....[7]....
        /*0110*/ 	.word	0x00003070


	//   ....[8]....
        /*0114*/ 	.word	0x000030d0


	//   ....[9]....
        /*0118*/ 	.word	0x00003130


	//   ....[10]....
        /*011c*/ 	.word	0x00003190


	//   ....[11]....
        /*0120*/ 	.word	0x000031f0


	//   ....[12]....
        /*0124*/ 	.word	0x00003250


	//   ....[13]....
        /*0128*/ 	.word	0x000032b0


	//   ....[14]....
        /*012c*/ 	.word	0x00003310


	//   ....[15]....
        /*0130*/ 	.word	0x00003370


	//   ....[16]....
        /*0134*/ 	.word	0x000033d0


	//   ....[17]....
        /*0138*/ 	.word	0x00003430


	//   ....[18]....
        /*013c*/ 	.word	0x00003490


	//   ....[19]....
        /*0140*/ 	.word	0x000034f0


	//   ....[20]....
        /*0144*/ 	.word	0x00003550


	//   ....[21]....
        /*0148*/ 	.word	0x000035b0


	//   ....[22]....
        /*014c*/ 	.word	0x00003610


	//   ....[23]....
        /*0150*/ 	.word	0x00003670


	//   ....[24]....
        /*0154*/ 	.word	0x000036d0


	//   ....[25]....
        /*0158*/ 	.word	0x00003730


	//   ....[26]....
        /*015c*/ 	.word	0x00003790


	//   ....[27]....
        /*0160*/ 	.word	0x000037e0


	//   ....[28]....
        /*0164*/ 	.word	0x00003830


	//   ....[29]....
        /*0168*/ 	.word	0x00003880


	//   ....[30]....
        /*016c*/ 	.word	0x000038d0


	//   ....[31]....
        /*0170*/ 	.word	0x00003920


	//   ....[32]....
        /*0174*/ 	.word	0x000039a0


	//   ....[33]....
        /*0178*/ 	.word	0x00003a10


	//   ....[34]....
        /*017c*/ 	.word	0x00003a80


	//   ....[35]....
        /*0180*/ 	.word	0x00003af0


	//   ....[36]....
        /*0184*/ 	.word	0x00003b60


	//   ....[37]....
        /*0188*/ 	.word	0x00003bd0


	//   ....[38]....
        /*018c*/ 	.word	0x00003c40


	//   ....[39]....
        /*0190*/ 	.word	0x00003cb0


	//   ....[40]....
        /*0194*/ 	.word	0x00003d20


	//   ....[41]....
        /*0198*/ 	.word	0x00003d90


	//   ....[42]....
        /*019c*/ 	.word	0x00003e00


	//   ....[43]....
        /*01a0*/ 	.word	0x00003e70


	//   ....[44]....
        /*01a4*/ 	.word	0x00003ee0


	//   ....[45]....
        /*01a8*/ 	.word	0x00003f40


	//   ....[46]....
        /*01ac*/ 	.word	0x00003fa0


	//   ....[47]....
        /*01b0*/ 	.word	0x00004000


	//   ....[48]....
        /*01b4*/ 	.word	0x00004060


	//   ....[49]....
        /*01b8*/ 	.word	0x000040c0


	//   ....[50]....
        /*01bc*/ 	.word	0x00004120


	//   ....[51]....
        /*01c0*/ 	.word	0x00004180


	//   ....[52]....
        /*01c4*/ 	.word	0x000041e0


	//   ....[53]....
        /*01c8*/ 	.word	0x00004240


	//   ....[54]....
        /*01cc*/ 	.word	0x000042a0


	//   ....[55]....
        /*01d0*/ 	.word	0x00004300


	//   ....[56]....
        /*01d4*/ 	.word	0x00004360


	//   ....[57]....
        /*01d8*/ 	.word	0x000043c0


	//   ....[58]....
        /*01dc*/ 	.word	0x00004420


	//   ....[59]....
        /*01e0*/ 	.word	0x00004480


	//   ....[60]....
        /*01e4*/ 	.word	0x000044e0


	//   ....[61]....
        /*01e8*/ 	.word	0x00004540


	//   ....[62]....
        /*01ec*/ 	.word	0x000045a0


	//   ....[63]....
        /*01f0*/ 	.word	0x00004600


	//   ....[64]....
        /*01f4*/ 	.word	0x00004660


	//   ....[65]....
        /*01f8*/ 	.word	0x000046b0


	//----- nvinfo : EIATTR_CBANK_PARAM_SIZE
	.align		4
.L_9033:
        /*01fc*/ 	.byte	0x03, 0x19
        /*01fe*/ 	.short	0x002d


	//----- nvinfo : EIATTR_PARAM_CBANK
	.align		4
        /*0200*/ 	.byte	0x04, 0x0a
        /*0202*/ 	.short	(.L_9035 - .L_9034)
	.align		4
.L_9034:
        /*0204*/ 	.word	index@(.nv.constant0._ZN43_GLOBAL__N__9ae7fba5_10_SoftMax_cu_9f978f6320softmax_warp_forwardIfffLi11ELb0ELb0EEEvPT0_PKT_iiiPKbib)
        /*0208*/ 	.short	0x0380
        /*020a*/ 	.short	0x002d


	//----- nvinfo : EIATTR_SW_WAR
	.align		4
.L_9035:
        /*020c*/ 	.byte	0x04, 0x36
        /*020e*/ 	.short	(.L_9037 - .L_9036)
.L_9036:
        /*0210*/ 	.word	0x00000008
.L_9037:


//--------------------- .nv.info._ZN43_GLOBAL__N__9ae7fba5_10_SoftMax_cu_9f978f6320softmax_warp_forwardIfffLi10ELb0ELb0EEEvPT0_PKT_iiiPKbib --------------------------
	.section	.nv.info._ZN43_GLOBAL__N__9ae7fba5_10_SoftMax_cu_9f978f6320softmax_warp_forwardIfffLi10ELb0ELb0EEEvPT0_PKT_iiiPKbib,"",@"SHT_CUDA_INFO"
	.sectionflags	@""
	.align	4


	//----- nvinfo : EIATTR_CUDA_API_VERSION
	.align		4
        /*0000*/ 	.byte	0x04, 0x37
        /*0002*/ 	.short	(.L_9039 - .L_9038)
.L_9038:
        /*0004*/ 	.word	0x00000082


	//----- nvinfo : EIATTR_KPARAM_INFO
	.align		4
.L_9039:
        /*0008*/ 	.byte	0x04, 0x17
        /*000a*/ 	.short	(.L_9041 - .L_9040)
.L_9040:
        /*000c*/ 	.word	0x00000000
        /*0010*/ 	.short	0x0007
        /*0012*/ 	.short	0x002c
        /*0014*/ 	.byte	0x00, 0xf0, 0x05, 0x00


	//----- nvinfo : EIATTR_KPARAM_INFO
	.align		4
.L_9041:
        /*0018*/ 	.byte	0x04, 0x17
        /*001a*/ 	.short	(.L_9043 - .L_9042)
.L_9042:
        /*001c*/ 	.word	0x00000000
        /*0020*/ 	.short	0x0006
        /*0022*/ 	.short	0x0028
        /*0024*/ 	.byte	0x00, 0xf0, 0x11, 0x00


	//----- nvinfo : EIATTR_KPARAM_INFO
	.align		4
.L_9043:
        /*0028*/ 	.byte	0x04, 0x17
        /*002a*/ 	.short	(.L_9045 - .L_9044)
.L_9044:
        /*002c*/ 	.word	0x00000000
        /*0030*/ 	.short	0x0005
        /*0032*/ 	.short	0x0020
        /*0034*/ 	.byte	0x00, 0xf5, 0x21, 0x00


	//----- nvinfo : EIATTR_KPARAM_INFO
	.align		4
.L_9045:
        /*0038*/ 	.byte	0x04, 0x17
        /*003a*/ 	.short	(.L_9047 - .L_9046)
.L_9046:
        /*003c*/ 	.word	0x00000000
        /*0040*/ 	.short	0x0004
        /*0042*/ 	.short	0x0018
        /*0044*/ 	.byte	0x00, 0xf0, 0x11, 0x00


	//----- nvinfo : EIATTR_KPARAM_INFO
	.align		4
.L_9047:
        /*0048*/ 	.byte	0x04, 0x17
        /*004a*/ 	.short	(.L_9049 - .L_9048)
.L_9048:
        /*004c*/ 	.word	0x00000000
        /*0050*/ 	.short	0x0003
        /*0052*/ 	.short	0x0014
        /*0054*/ 	.byte	0x00, 0xf0, 0x11, 0x00


	//----- nvinfo : EIATTR_KPARAM_INFO
	.align		4
.L_9049:
        /*0058*/ 	.byte	0x04, 0x17
        /*005a*/ 	.short	(.L_9051 - .L_9050)
.L_9050:
        /*005c*/ 	.word	0x00000000
        /*0060*/ 	.short	0x0002
        /*0062*/ 	.short	0x0010
        /*0064*/ 	.byte	0x00, 0xf0, 0x11, 0x00


	//----- nvinfo : EIATTR_KPARAM_INFO
	.align		4
.L_9051:
        /*0068*/ 	.byte	0x04, 0x17
        /*006a*/ 	.short	(.L_9053 - .L_9052)
.L_9052:
        /*006c*/ 	.word	0x00000000
        /*0070*/ 	.short	0x0001
        /*0072*/ 	.short	0x0008
        /*0074*/ 	.byte	0x00, 0xf5, 0x21, 0x00


	//----- nvinfo : EIATTR_KPARAM_INFO
	.align		4
.L_9053:
        /*0078*/ 	.byte	0x04, 0x17
        /*007a*/ 	.short	(.L_9055 - .L_9054)
.L_9054:
        /*007c*/ 	.word	0x00000000
        /*0080*/ 	.short	0x0000
        /*0082*/ 	.short	0x0000
        /*0084*/ 	.byte	0x00, 0xf5, 0x21, 0x00


	//----- nvinfo : EIATTR_SPARSE_MMA_MASK
	.align		4
.L_9055:
        /*0088*/ 	.byte	0x03, 0x50
        /*008a*/ 	.short	0x0000


	//----- nvinfo : EIATTR_MAXREG_COUNT
	.align		4
        /*008c*/ 	.byte	0x03, 0x1b
        /*008e*/ 	.short	0x00ff


	//----- nvinfo : EIATTR_MERCURY_ISA_VERSION
	.align		4
        /*0090*/ 	.byte	0x03, 0x5f
        /*0092*/ 	.short	0x0101


	//----- nvinfo : EIATTR_COOP_GROUP_MASK_REGIDS
	.align		4
        /*0094*/ 	.byte	0x04, 0x29
        /*0096*/ 	.short	(.L_9057 - .L_9056)


	//   ....[0]....
.L_9056:
        /*0098*/ 	.word	0xffffffff


	//   ....[1]....
        /*009c*/ 	.word	0xffffffff


	//   ....[2]....
        /*00a0*/ 	.word	0xffffffff


	//   ....[3]....
        /*00a4*/ 	.word	0xffffffff


	//   ....[4]....
        /*00a8*/ 	.word	0xffffffff


	//   ....[5]....
        /*00ac*/ 	.word	0xffffffff


	//   ....[6]....
        /*00b0*/ 	.word	0xffffffff


	//   ....[7]....
        /*00b4*/ 	.word	0xffffffff


	//   ....[8]....
        /*00b8*/ 	.word	0xffffffff


	//   ....[9]....
        /*00bc*/ 	.word	0xffffffff


	//----- nvinfo : EIATTR_COOP_GROUP_INSTR_OFFSETS
	.align		4
.L_9057:
        /*00c0*/ 	.byte	0x04, 0x28
        /*00c2*/ 	.short	(.L_9059 - .L_9058)


	//   ....[0]....
.L_9058:
        /*00c4*/ 	.word	0x00000eb0


	//   ....[1]....
        /*00c8*/ 	.word	0x00000ee0


	//   ....[2]....
        /*00cc*/ 	.word	0x00000f10


	//   ....[3]....
        /*00d0*/ 	.word	0x00000f40


	//   ....[4]....
        /*00d4*/ 	.word	0x00000f70


	//   ....[5]....
        /*00d8*/ 	.word	0x000017a0


	//   ....[6]....
        /*00dc*/ 	.word	0x000017c0


	//   ....[7]....
        /*00e0*/ 	.word	0x000017e0


	//   ....[8]....
        /*00e4*/ 	.word	0x00001800


	//   ....[9]....
        /*00e8*/ 	.word	0x00001820


	//----- nvinfo : EIATTR_VRC_CTA_INIT_COUNT
	.align		4
.L_9059:
        /*00ec*/ 	.byte	0x02, 0x4a
	.zero		1
	.zero		1


	//----- nvinfo : EIATTR_EXIT_INSTR_OFFSETS
	.align		4
        /*00f0*/ 	.byte	0x04, 0x1c
        /*00f2*/ 	.short	(.L_9061 - .L_9060)


	//   ....[0]....
.L_9060:
        /*00f4*/ 	.word	0x00001840


	//   ....[1]....
        /*00f8*/ 	.word	0x00001860


	//   ....[2]....
        /*00fc*/ 	.word	0x000018f0


	//   ....[3]....
        /*0100*/ 	.word	0x00001950


	//   ....[4]....
        /*0104*/ 	.word	0x000019b0


	//   ....[5]....
        /*0108*/ 	.word	0x00001a10


	//   ....[6]....
        /*010c*/ 	.word	0x00001a70


	//   ....[7]....
        /*0110*/ 	.word	0x00001ad0


	//   ....[8]....
        /*0114*/ 	.word	0x00001b30


	//   ....[9]....
        /*0118*/ 	.word	0x00001b90


	//   ....[10]....
        /*011c*/ 	.word	0x00001bf0


	//   ....[11]....
        /*0120*/ 	.word	0x00001c50


	//   ....[12]....
        /*0124*/ 	.word	0x00001cb0


	//   ....[13]....
        /*0128*/ 	.word	0x00001d10


	//   ....[14]....
        /*012c*/ 	.word	0x00001d60


	//   ....[15]....
        /*0130*/ 	.word	0x00001db0


	//   ....[16]....
        /*0134*/ 	.word	0x00001e00


	//   ....[17]....
        /*0138*/ 	.word	0x00001e50


	//   ....[18]....
        /*013c*/ 	.word	0x00001ea0


	//   ....[19]....
        /*0140*/ 	.word	0x00001f20


	//   ....[20]....
        /*0144*/ 	.word	0x00001f90


	//   ....[21]....
        /*0148*/ 	.word	0x00002000


	//   ....[22]....
        /*014c*/ 	.word	0x00002070


	//   ....[23]....
        /*0150*/ 	.word	0x000020e0


	//   ....[24]....
        /*0154*/ 	.word	0x00002150


	//   ....[25]....
        /*0158*/ 	.word	0x000021b0


	//   ....[26]....
        /*015c*/ 	.word	0x00002210


	//   ....[27]....
        /*0160*/ 	.word	0x00002270


	//   ....[28]....
        /*0164*/ 	.word	0x000022d0


	//   ....[29]....
        /*0168*/ 	.word	0x00002330


	//   ....[30]....
        /*016c*/ 	.word	0x00002390


	//   ....[31]....
        /*0170*/ 	.word	0x000023f0


	//   ....[32]....
        /*0174*/ 	.word	0x00002450


	//   ....[33]....
        /*0178*/ 	.word	0x000024a0


	//----- nvinfo : EIATTR_CBANK_PARAM_SIZE
	.align		4
.L_9061:
        /*017c*/ 	.byte	0x03, 0x19
        /*017e*/ 	.short	0x002d


	//----- nvinfo : EIATTR_PARAM_CBANK
	.align		4
        /*0180*/ 	.byte	0x04, 0x0a
        /*0182*/ 	.short	(.L_9063 - .L_9062)
	.align		4
.L_9062:
        /*0184*/ 	.word	index@(.nv.constant0._ZN43_GLOBAL__N__9ae7fba5_10_SoftMax_cu_9f978f6320softmax_warp_forwardIfffLi10ELb0ELb0EEEvPT0_PKT_iiiPKbib)
        /*0188*/ 	.short	0x0380
        /*018a*/ 	.short	0x002d


	//----- nvinfo : EIATTR_SW_WAR
	.align		4
.L_9063:
        /*018c*/ 	.byte	0x04, 0x36
        /*018e*/ 	.short	(.L_9065 - .L_9064)
.L_9064:
        /*0190*/ 	.word	0x00000008
.L_9065:


//--------------------- .nv.info._ZN43_GLOBAL__N__9ae7fba5_10_SoftMax_cu_9f978f6320softmax_warp_forwardIfffLi9ELb0ELb0EEEvPT0_PKT_iiiPKbib --------------------------
	.section	.nv.info._ZN43_GLOBAL__N__9ae7fba5_10_SoftMax_cu_9f978f6320softmax_warp_forwardIfffLi9ELb0ELb0EEEvPT0_PKT_iiiPKbib,"",@"SHT_CUDA_INFO"
	.sectionflags	@""
	.align	4


	//----- nvinfo : EIATTR_CUDA_API_VERSION
	.align		4
        /*0000*/ 	.byte	0x04, 0x37
        /*0002*/ 	.short	(.L_9067 - .L_9066)
.L_9066:
        /*0004*/ 	.word	0x00000082


	//----- nvinfo : EIATTR_KPARAM_INFO
	.align		4
.L_9067:
        /*0008*/ 	.byte	0x04, 0x17
        /*000a*/ 	.short	(.L_9069 - .L_9068)
.L_9068:
        /*000c*/ 	.word	0x00000000
        /*0010*/ 	.short	0x0007
        /*0012*/ 	.short	0x002c
        /*0014*/ 	.byte	0x00, 0xf0, 0x05, 0x00


	//----- nvinfo : EIATTR_KPARAM_INFO
	.align		4
.L_9069:
        /*0018*/ 	.byte	0x04, 0x17
        /*001a*/ 	.short	(.L_9071 - .L_9070)
.L_9070:
        /*001c*/ 	.word	0x00000000
        /*0020*/ 	.short	0x0006
        /*0022*/ 	.short	0x0028
        /*0024*/ 	.byte	0x00, 0xf0, 0x11, 0x00


	//----- nvinfo : EIATTR_KPARAM_INFO
	.align		4
.L_9071:
        /*0028*/ 	.byte	0x04, 0x17
        /*002a*/ 	.short	(.L_9073 - .L_9072)
.L_9072:
        /*002c*/ 	.word	0x00000000
        /*0030*/ 	.short	0x0005
        /*0032*/ 	.short	0x0020
        /*0034*/ 	.byte	0x00, 0xf5, 0x21, 0x00


	//----- nvinfo : EIATTR_KPARAM_INFO
	.align		4
.L_9073:
        /*0038*/ 	.byte	0x04, 0x17
        /*003a*/ 	.short	(.L_9075 - .L_9074)
.L_9074:
        /*003c*/ 	.word	0x00000000
        /*0040*/ 	.short	0x0004
        /*0042*/ 	.short	0x0018
        /*0044*/ 	.byte	0x00, 0xf0, 0x11, 0x00


	//----- nvinfo : EIATTR_KPARAM_INFO
	.align		4
.L_9075:
        /*0048*/ 	.byte	0x04, 0x17
        /*004a*/ 	.short	(.L_9077 - .L_9076)
.L_9076:
        /*004c*/ 	.word	0x00000000
        /*0050*/ 	.short	0x0003
        /*0052*/ 	.short	0x0014
        /*0054*/ 	.byte	0x00, 0xf0, 0x11, 0x00


	//----- nvinfo : EIATTR_KPARAM_INFO
	.align		4
.L_9077:
        /*0058*/ 	.byte	0x04, 0x17
        /*005a*/ 	.short	(.L_9079 - .L_9078)
.L_9078:
        /*005c*/ 	.word	0x00000000
        /*0060*/ 	.short	0x0002
        /*0062*/ 	.short	0x0010
        /*0064*/ 	.byte	0x00, 0xf0, 0x11, 0x00


	//----- nvinfo : EIATTR_KPARAM_INFO
	.align		4
.L_9079:
        /*0068*/ 	.byte	0x04, 0x17
        /*006a*/ 	.short	(.L_9081 - .L_9080)
.L_9080:
        /*006c*/ 	.word	0x00000000
        /*0070*/ 	.short	0x0001
        /*0072*/ 	.short	0x0008
        /*0074*/ 	.byte	0x00, 0xf5, 0x21, 0x00


	//----- nvinfo : EIATTR_KPARAM_INFO
	.align		4
.L_9081:
        /*0078*/ 	.byte	0x04, 0x17
        /*007a*/ 	.short	(.L_9083 - .L_9082)
.L_9082:
        /*007c*/ 	.word	0x00000000
        /*0080*/ 	.short	0x0000
        /*0082*/ 	.short	0x0000
        /*0084*/ 	.byte	0x00, 0xf5, 0x21, 0x00


	//----- nvinfo : EIATTR_SPARSE_MMA_MASK
	.align		4
.L_9083:
        /*0088*/ 	.byte	0x03, 0x50
        /*008a*/ 	.short	0x0000


	//----- nvinfo : EIATTR_MAXREG_COUNT
	.align		4
        /*008c*/ 	.byte	0x03, 0x1b
        /*008e*/ 	.short	0x00ff


	//----- nvinfo : EIATTR_MERCURY_ISA_VERSION
	.align		4
        /*0090*/ 	.byte	0x03, 0x5f
        /*0092*/ 	.short	0x0101


	//----- nvinfo : EIATTR_COOP_GROUP_MASK_REGIDS
	.align		4
        /*0094*/ 	.byte	0x04, 0x29
        /*0096*/ 	.short	(.L_9085 - .L_9084)


	//   ....[0]....
.L_9084:
        /*0098*/ 	.word	0xffffffff


	//   ....[1]....
        /*009c*/ 	.word	0xffffffff


	//   ....[2]....
        /*00a0*/ 	.word	0xffffffff


	//   ....[3]....
        /*00a4*/ 	.word	0xffffffff


	//   ....[4]....
        /*00a8*/ 	.word	0xffffffff


	//   ....[5]....
        /*00ac*/ 	.word	0xffffffff


	//   ....[6]....
        /*00b0*/ 	.word	0xffffffff


	//   ....[7]....
        /*00b4*/ 	.word	0xffffffff


	//   ....[8]....
        /*00b8*/ 	.word	0xffffffff


	//   ....[9]....
        /*00bc*/ 	.word	0xffffffff


	//----- nvinfo : EIATTR_COOP_GROUP_INSTR_OFFSETS
	.align		4
.L_9085:
        /*00c0*/ 	.byte	0x04, 0x28
        /*00c2*/ 	.short	(.L_9087 - .L_9086)


	//   ....[0]....
.L_9086:
        /*00c4*/ 	.word	0x000007f0


	//   ....[1]....
        /*00c8*/ 	.word	0x00000820


	//   ....[2]....
        /*00cc*/ 	.word	0x00000850


	//   ....[3]....
        /*00d0*/ 	.word	0x00000880


	//   ....[4]....
        /*00d4*/ 	.word	0x000008b0


	//   ....[5]....
        /*00d8*/ 	.word	0x00000ce0


	//   ....[6]....
        /*00dc*/ 	.word	0x00000d00


	//   ....[7]....
        /*00e0*/ 	.word	0x00000d20


	//   ....[8]....
        /*00e4*/ 	.word	0x00000d40


	//   ....[9]....
        /*00e8*/ 	.word	0x00000d60


	//----- nvinfo : EIATTR_VRC_CTA_INIT_COUNT
	.align		4
.L_9087:
        /*00ec*/ 	.byte	0x02, 0x4a
	.zero		1
	.zero		1


	//----- nvinfo : EIATTR_EXIT_INSTR_OFFSETS
	.align		4
        /*00f0*/ 	.byte	0x04, 0x1c
        /*00f2*/ 	.short	(.L_9089 - .L_9088)


	//   ....[0]....
.L_9088:
        /*00f4*/ 	.word	0x00000d80


	//   ....[1]....
        /*00f8*/ 	.word	0x00000da0


	//   ....[2]....
        /*00fc*/ 	.word	0x00000e30


	//   ....[3]....
        /*0100*/ 	.word	0x00000e90


	//   ....[4]....
        /*0104*/ 	.word	0x00000ef0


	//   ....[5]....
        /*0108*/ 	.word	0x00000f50


	//   ....[6]....
        /*010c*/ 	.word	0x00000fb0


	//   ....[7]....
        /*0110*/ 	.word	0x00001010


	//   ....[8]....
        /*0114*/ 	.word	0x00001060


	//   ....[9]....
        /*0118*/ 	.word	0x000010b0


	//   ....[10]....
        /*011c*/ 	.word	0x00001100


	//   ....[11]....
        /*0120*/ 	.word	0x00001150


	//   ....[12]....
        /*0124*/ 	.word	0x000011a0


	//   ....[13]....
        /*0128*/ 	.word	0x00001220


	//   ....[14]....
        /*012c*/ 	.word	0x00001280


	//   ....[15]....
        /*0130*/ 	.word	0x000012e0


	//   ....[16]....
        /*0134*/ 	.word	0x00001340


	//   ....[17]....
        /*0138*/ 	.word	0x00001390


	//----- nvinfo : EIATTR_CBANK_PARAM_SIZE
	.align		4
.L_9089:
        /*013c*/ 	.byte	0x03, 0x19
        /*013e*/ 	.short	0x002d


	//----- nvinfo : EIATTR_PARAM_CBANK
	.align		4
        /*0140*/ 	.byte	0x04, 0x0a
        /*0142*/ 	.short	(.L_9091 - .L_9090)
	.align		4
.L_9090:
        /*0144*/ 	.word	index@(.nv.constant0._ZN43_GLOBAL__N__9ae7fba5_10_SoftMax_cu_9f978f6320softmax_warp_forwardIfffLi9ELb0ELb0EEEvPT0_PKT_iiiPKbib)
        /*0148*/ 	.short	0x0380
        /*014a*/ 	.short	0x002d


	//----- nvinfo : EIATTR_SW_WAR
	.align		4
.L_9091:
        /*014c*/ 	.byte	0x04, 0x36
        /*014e*/ 	.short	(.L_9093 - .L_9092)
.L_9092:
        /*0150*/ 	.word	0x00000008
.L_9093:


//--------------------- .nv.info._ZN43_GLOBAL__N__9ae7fba5_10_SoftMax_cu_9f978f6320softmax_warp_forwardIfffLi8ELb0ELb0EEEvPT0_PKT_iiiPKbib --------------------------
	.section	.nv.info._ZN43_GLOBAL__N__9ae7fba5_10_SoftMax_cu_9f978f6320softmax_warp_forwardIfffLi8ELb0ELb0EEEvPT0_PKT_iiiPKbib,"",@"SHT_CUDA_INFO"
	.sectionflags	@""
	.align	4


	//----- nvinfo : EIATTR_CUDA_API_VERSION
	.align		4
        /*0000*/ 	.byte	0x04, 0x37
        /*0002*/ 	.short	(.L_9095 - .L_9094)
.L_9094:
        /*0004*/ 	.word	0x00000082


	//----- nvinfo : EIATTR_KPARAM_INFO
	.align		4
.L_9095:
        /*0008*/ 	.byte	0x04, 0x17
        /*000a*/ 	.short	(.L_9097 - .L_9096)
.L_9096:
        /*000c*/ 	.word	0x00000000
        /*0010*/ 	.short	0x0007
        /*0012*/ 	.short	0x002c
        /*0014*/ 	.byte	0x00, 0xf0, 0x05, 0x00


	//----- nvinfo : EIATTR_KPARAM_INFO
	.align		4
.L_9097:
        /*0018*/ 	.byte	0x04, 0x17
        /*001a*/ 	.short	(.L_9099 - .L_9098)
.L_9098:
        /*001c*/ 	.word	0x00000000
        /*0020*/ 	.short	0x0006
        /*0022*/ 	.short	0x0028
        /*0024*/ 	.byte	0x00, 0xf0, 0x11, 0x00


	//----- nvinfo : EIATTR_KPARAM_INFO
	.align		4
.L_9099:
        /*0028*/ 	.byte	0x04, 0x17
        /*002a*/ 	.short	(.L_9101 - .L_9100)
.L_9100:
        /*002c*/ 	.word	0x00000000
        /*0030*/ 	.short	0x0005
        /*0032*/ 	.short	0x0020
        /*0034*/ 	.byte	0x00, 0xf5, 0x21, 0x00


	//----- nvinfo : EIATTR_KPARAM_INFO
	.align		4
.L_9101:
        /*0038*/ 	.byte	0x04, 0x17
        /*003a*/ 	.short	(.L_9103 - .L_9102)
.L_9102:
        /*003c*/ 	.word	0x00000000
        /*0040*/ 	.short	0x0004
        /*0042*/ 	.short	0x0018
        /*0044*/ 	.byte	0x00, 0xf0, 0x11, 0x00


	//----- nvinfo : EIATTR_KPARAM_INFO
	.align		4
.L_9103:
        /*0048*/ 	.byte	0x04, 0x17
        /*004a*/ 	.short	(.L_9105 - .L_9104)
.L_9104:
        /*004c*/ 	.word	0x00000000
        /*0050*/ 	.short	0x0003
        /*0052*/ 	.short	0x0014
        /*0054*/ 	.byte	0x00, 0xf0, 0x11, 0x00


	//----- nvinfo : EIATTR_KPARAM_INFO
	.align		4
.L_9105:
        /*0058*/ 	.byte	0x04, 0x17
        /*005a*/ 	.short	(.L_9107 - .L_9106)
.L_9106:
        /*005c*/ 	.word	0x00000000
        /*0060*/ 	.short	0x0002
        /*0062*/ 	.short	0x0010
        /*0064*/ 	.byte	0x00, 0xf0, 0x11, 0x00


	//----- nvinfo : EIATTR_KPARAM_INFO
	.align		4
.L_9107:
        /*0068*/ 	.byte	0x04, 0x17
        /*006a*/ 	.short	(.L_9109 - .L_9108)
.L_9108:
        /*006c*/ 	.word	0x00000000
        /*0070*/ 	.short	0x0001
        /*0072*/ 	.short	0x0008
        /*0074*/ 	.byte	0x00, 0xf5, 0x21, 0x00


	//----- nvinfo : EIATTR_KPARAM_INFO
	.align		4
.L_9109:
        /*0078*/ 	.byte	0x04, 0x17
        /*007a*/ 	.short	(.L_9111 - .L_9110)
.L_9110:
        /*007c*/ 	.word	0x00000000
        /*0080*/ 	.short	0x0000
        /*0082*/ 	.short	0x0000
        /*0084*/ 	.byte	0x00, 0xf5, 0x21, 0x00


	//----- nvinfo : EIATTR_SPARSE_MMA_MASK
	.align		4
.L_9111:
        /*0088*/ 	.byte	0x03, 0x50
        /*008a*/ 	.short	0x0000


	//----- nvinfo : EIATTR_MAXREG_COUNT
	.align		4
        /*008c*/ 	.byte	0x03, 0x1b
        /*008e*/ 	.short	0x00ff


	//----- nvinfo : EIATTR_MERCURY_ISA_VERSION
	.align		4
        /*0090*/ 	.byte	0x03, 0x5f
        /*0092*/ 	.short	0x0101


	//----- nvinfo : EIATTR_COOP_GROUP_MASK_REGIDS
	.align		4
        /*0094*/ 	.byte	0x04, 0x29
        /*0096*/ 	.short	(.L_9113 - .L_9112)


	//   ....[0]....
.L_9112:
        /*0098*/ 	.word	0xffffffff


	//   ....[1]....
        /*009c*/ 	.word	0xffffffff


	//   ....[2]....
        /*00a0*/ 	.word	0xffffffff


	//   ....[3]....
        /*00a4*/ 	.word	0xffffffff


	//   ....[4]....
        /*00a8*/ 	.word	0xffffffff


	//   ....[5]....
        /*00ac*/ 	.word	0xffffffff


	//   ....[6]....
        /*00b0*/ 	.word	0xffffffff


	//   ....[7]....
        /*00b4*/ 	.word	0xffffffff


	//   ....[8]....
        /*00b8*/ 	.word	0xffffffff


	//   ....[9]....
        /*00bc*/ 	.word	0xffffffff


	//----- nvinfo : EIATTR_COOP_GROUP_INSTR_OFFSETS
	.align		4
.L_9113:
        /*00c0*/ 	.byte	0x04, 0x28
        /*00c2*/ 	.short	(.L_9115 - .L_9114)


	//   ....[0]....
.L_9114:
        /*00c4*/ 	.word	0x00000440


	//   ....[1]....
        /*00c8*/ 	.word	0x00000470


	//   ....[2]....
        /*00cc*/ 	.word	0x000004a0


	//   ....[3]....
        /*00d0*/ 	.word	0x000004d0


	//   ....[4]....
        /*00d4*/ 	.word	0x00000500


	//   ....[5]....
        /*00d8*/ 	.word	0x00000740


	//   ....[6]....
        /*00dc*/ 	.word	0x00000760


	//   ....[7]....
        /*00e0*/ 	.word	0x00000780


	//   ....[8]....
        /*00e4*/ 	.word	0x000007a0


	//   ....[9]....
        /*00e8*/ 	.word	0x000007c0


	//----- nvinfo : EIATTR_VRC_CTA_INIT_COUNT
	.align		4
.L_9115:
        /*00ec*/ 	.byte	0x02, 0x4a
	.zero		1
	.zero		1


	//----- nvinfo : EIATTR_EXIT_INSTR_OFFSETS
	.align		4
        /*00f0*/ 	.byte	0x04, 0x1c
        /*00f2*/ 	.short	(.L_9117 - .L_9116)


	//   ....[0]....
.L_9116:
        /*00f4*/ 	.word	0x000007e0


	//   ....[1]....
        /*00f8*/ 	.word	0x00000800


	//   ....[2]....
        /*00fc*/ 	.word	0x00000880


	//   ....[3]....
        /*0100*/ 	.word	0x000008e0


	//   ....[4]....
        /*0104*/ 	.word	0x00000930


	//   ....[5]....
        /*0108*/ 	.word	0x00000980


	//   ....[6]....
        /*010c*/ 	.word	0x000009d0


	//   ....[7]....
        /*0110*/ 	.word	0x00000a20


	//   ....[8]....
        /*0114*/ 	.word	0x00000a70


	//   ....[9]....
        /*0118*/ 	.word	0x00000ac0


	//----- nvinfo : EIATTR_CBANK_PARAM_SIZE
	.align		4
.L_9117:
        /*011c*/ 	.byte	0x03, 0x19
        /*011e*/ 	.short	0x002d


	//----- nvinfo : EIATTR_PARAM_CBANK
	.align		4
        /*0120*/ 	.byte	0x04, 0x0a
        /*0122*/ 	.short	(.L_9119 - .L_9118)
	.align		4
.L_9118:
        /*0124*/ 	.word	index@(.nv.constant0._ZN43_GLOBAL__N__9ae7fba5_10_SoftMax_cu_9f978f6320softmax_warp_forwardIfffLi8ELb0ELb0EEEvPT0_PKT_iiiPKbib)
        /*0128*/ 	.short	0x0380
        /*012a*/ 	.short	0x002d


	//----- nvinfo : EIATTR_SW_WAR
	.align		4
.L_9119:
        /*012c*/ 	.byte	0x04, 0x36
        /*012e*/ 	.short	(.L_9121 - .L_9120)
.L_9120:
        /*0130*/ 	.word	0x00000008
.L_9121:


//--------------------- .nv.info._ZN43_GLOBAL__N__9ae7fba5_10_SoftMax_cu_9f978f6320softmax_warp_forwardIfffLi7ELb0ELb0EEEvPT0_PKT_iiiPKbib --------------------------
	.section	.nv.info._ZN43_GLOBAL__N__9ae7fba5_10_SoftMax_cu_9f978f6320softmax_warp_forwardIfffLi7ELb0ELb0EEEvPT0_PKT_iiiPKbib,"",@"SHT_CUDA_INFO"
	.sectionflags	@""
	.align	4


	//----- nvinfo : EIATTR_CUDA_API_VERSION
	.align		4
        /*0000*/ 	.byte	0x04, 0x37
        /*0002*/ 	.short	(.L_9123 - .L_9122)
.L_9122:
        /*0004*/ 	.word	0x00000082


	//----- nvinfo : EIATTR_KPARAM_INFO
	.align		4
.L_9123:
        /*0008*/ 	.byte	0x04, 0x17
        /*000a*/ 	.short	(.L_9125 - .L_9124)
.L_9124:
        /*000c*/ 	.word	0x00000000
        /*0010*/ 	.short	0x0007
        /*0012*/ 	.short	0x002c
        /*0014*/ 	.byte	0x00, 0xf0, 0x05, 0x00


	//----- nvinfo : EIATTR_KPARAM_INFO
	.align		4
.L_9125:
        /*0018*/ 	.byte	0x04, 0x17
        /*001a*/ 	.short	(.L_9127 - .L_9126)
.L_9126:
        /*001c*/ 	.word	0x00000000
        /*0020*/ 	.short	0x0006
        /*0022*/ 	.short	0x0028
        /*0024*/ 	.byte	0x00, 0xf0, 0x11, 0x00


	//----- nvinfo : EIATTR_KPARAM_INFO
	.align		4
.L_9127:
        /*0028*/ 	.byte	0x04, 0x17
        /*002a*/ 	.short	(.L_9129 - .L_9128)
.L_9128:
        /*002c*/ 	.word	0x00000000
        /*0030*/ 	.short	0x0005
        /*0032*/ 	.short	0x0020
        /*0034*/ 	.byte	0x00, 0xf5, 0x21, 0x00


	//----- nvinfo : EIATTR_KPARAM_INFO
	.align		4
.L_9129:
        /*0038*/ 	.byte	0x04, 0x17
        /*003a*/ 	.short	(.L_9131 - .L_9130)
.L_9130:
        /*003c*/ 	.word	0x00000000
        /*0040*/ 	.short	0x0004
        /*0042*/ 	.short	0x0018
        /*0044*/ 	.byte	0x00, 0xf0, 0x11, 0x00


	//----- nvinfo : EIATTR_KPARAM_INFO
	.align		4
.L_9131:
        /*0048*/ 	.byte	0x04, 0x17
        /*004a*/ 	.short	(.L_9133 - .L_9132)
.L_9132:
        /*004c*/ 	.word	0x00000000
        /*0050*/ 	.short	0x0003
        /*0052*/ 	.short	0x0014
        /*0054*/ 	.byte	0x00, 0xf0, 0x11, 0x00


	//----- nvinfo : EIATTR_KPARAM_INFO
	.align		4
.L_9133:
        /*0058*/ 	.byte	0x04, 0x17
        /*005a*/ 	.short	(.L_9135 - .L_9134)
.L_9134:
        /*005c*/ 	.word	0x00000000
        /*0060*/ 	.short	0x0002
        /*0062*/ 	.short	0x0010
        /*0064*/ 	.byte	0x00, 0xf0, 0x11, 0x00


	//----- nvinfo : EIATTR_KPARAM_INFO
	.align		4
.L_9135:
        /*0068*/ 	.byte	0x04, 0x17
        /*006a*/ 	.short	(.L_9137 - .L_9136)
.L_9136:
        /*006c*/ 	.word	0x00000000
        /*0070*/ 	.short	0x0001
        /*0072*/ 	.short	0x0008
        /*0074*/ 	.byte	0x00, 0xf5, 0x21, 0x00


	//----- nvinfo : EIATTR_KPARAM_INFO
	.align		4
.L_9137:
        /*0078*/ 	.byte	0x04, 0x17
        /*007a*/ 	.short	(.L_9139 - .L_9138)
.L_9138:
        /*007c*/ 	.word	0x00000000
        /*0080*/ 	.short	0x0000
        /*0082*/ 	.short	0x0000
        /*0084*/ 	.byte	0x00, 0xf5, 0x21, 0x00


	//----- nvinfo : EIATTR_SPARSE_MMA_MASK
	.align		4
.L_9139:
        /*0088*/ 	.byte	0x03, 0x50
        /*008a*/ 	.short	0x0000


	//----- nvinfo : EIATTR_MAXREG_COUNT
	.align		4
        /*008c*/ 	.byte	0x03, 0x1b
        /*008e*/ 	.short	0x00ff


	//----- nvinfo : EIATTR_MERCURY_ISA_VERSION
	.align		4
        /*0090*/ 	.byte	0x03, 0x5f
        /*0092*/ 	.short	0x0101


	//----- nvinfo : EIATTR_COOP_GROUP_MASK_REGIDS
	.align		4
        /*0094*/ 	.byte	0x04, 0x29
        /*0096*/ 	.short	(.L_9141 - .L_9140)


	//   ....[0]....
.L_9140:
        /*0098*/ 	.word	0xffffffff


	//   ....[1]....
        /*009c*/ 	.word	0xffffffff


	//   ....[2]....
        /*00a0*/ 	.word	0xffffffff


	//   ....[3]....
        /*00a4*/ 	.word	0xffffffff


	//   ....[4]....
        /*00a8*/ 	.word	0xffffffff


	//   ....[5]....
        /*00ac*/ 	.word	0xffffffff


	//   ....[6]....
        /*00b0*/ 	.word	0xffffffff


	//   ....[7]....
        /*00b4*/ 	.word	0xffffffff


	//   ....[8]....
        /*00b8*/ 	.word	0xffffffff


	//   ....[9]....
        /*00bc*/ 	.word	0xffffffff


	//   ....[10]....
        /*00c0*/ 	.word	0xffffffff


	//   ....[11]....
        /*00c4*/ 	.word	0xffffffff


	//   ....[12]....
        /*00c8*/ 	.word	0xffffffff


	//   ....[13]....
        /*00cc*/ 	.word	0xffffffff


	//   ....[14]....
        /*00d0*/ 	.word	0xffffffff


	//   ....[15]....
        /*00d4*/ 	.word	0xffffffff


	//   ....[16]....
        /*00d8*/ 	.word	0xffffffff


	//   ....[17]....
        /*00dc*/ 	.word	0xffffffff


	//   ....[18]....
        /*00e0*/ 	.word	0xffffffff


	//   ....[19]....
        /*00e4*/ 	.word	0xffffffff


	//----- nvinfo : EIATTR_COOP_GROUP_INSTR_OFFSETS
	.align		4
.L_9141:
        /*00e8*/ 	.byte	0x04, 0x28
        /*00ea*/ 	.short	(.L_9143 - .L_9142)


	//   ....[0]....
.L_9142:
        /*00ec*/ 	.word	0x00000390


	//   ....[1]....
        /*00f0*/ 	.word	0x000003b0


	//   ....[2]....
        /*00f4*/ 	.word	0x000003f0


	//   ....[3]....
        /*00f8*/ 	.word	0x00000410


	//   ....[4]....
        /*00fc*/ 	.word	0x00000450


	//   ....[5]....
        /*0100*/ 	.word	0x00000470


	//   ....[6]....
        /*0104*/ 	.word	0x000004b0


	//   ....[7]....
        /*0108*/ 	.word	0x000004d0


	//   ....[8]....
        /*010c*/ 	.word	0x00000510


	//   ....[9]....
        /*0110*/ 	.word	0x00000530


	//   ....[10]....
        /*0114*/ 	.word	0x00000770


	//   ....[11]....
        /*0118*/ 	.word	0x00000790


	//   ....[12]....
        /*011c*/ 	.word	0x000007b0


	//   ....[13]....
        /*0120*/ 	.word	0x000007d0


	//   ....[14]....
        /*0124*/ 	.word	0x000007f0


	//   ....[15]....
        /*0128*/ 	.word	0x00000810


	//   ....[16]....
        /*012c*/ 	.word	0x00000830


	//   ....[17]....
        /*0130*/ 	.word	0x00000850


	//   ....[18]....
        /*0134*/ 	.word	0x00000870


	//   ....[19]....
        /*0138*/ 	.word	0x000008a0


	//----- nvinfo : EIATTR_VRC_CTA_INIT_COUNT
	.align		4
.L_9143:
        /*013c*/ 	.byte	0x02, 0x4a
	.zero		1
	.zero		1


	//----- nvinfo : EIATTR_EXIT_INSTR_OFFSETS
	.align		4
        /*0140*/ 	.byte	0x04, 0x1c
        /*0142*/ 	.short	(.L_9145 - .L_9144)


	//   ....[0]....
.L_9144:
        /*0144*/ 	.word	0x000008c0


	//   ....[1]....
        /*0148*/ 	.word	0x00000aa0


	//   ....[2]....
        /*014c*/ 	.word	0x00000b50


	//   ....[3]....
        /*0150*/ 	.word	0x00000ba0


	//   ....[4]....
        /*0154*/ 	.word	0x00000bf0


	//   ....[5]....
        /*0158*/ 	.word	0x00000c40


	//----- nvinfo : EIATTR_CRS_STACK_SIZE
	.align		4
.L_9145:
        /*015c*/ 	.byte	0x04, 0x1e
        /*015e*/ 	.short	(.L_9147 - .L_9146)
.L_9146:
        /*0160*/ 	.word	0x00000000


	//----- nvinfo : EIATTR_CBANK_PARAM_SIZE
	.align		4
.L_9147:
        /*0164*/ 	.byte	0x03, 0x19
        /*0166*/ 	.short	0x002d


	//----- nvinfo : EIATTR_PARAM_CBANK
	.align		4
        /*0168*/ 	.byte	0x04, 0x0a
        /*016a*/ 	.short	(.L_9149 - .L_9148)
	.align		4
.L_9148:
        /*016c*/ 	.word	index@(.nv.constant0._ZN43_GLOBAL__N__9ae7fba5_10_SoftMax_cu_9f978f6320softmax_warp_forwardIfffLi7ELb0ELb0EEEvPT0_PKT_iiiPKbib)
        /*0170*/ 	.short	0x0380
        /*0172*/ 	.short	0x002d


	//----- nvinfo : EIATTR_SW_WAR
	.align		4
.L_9149:
        /*0174*/ 	.byte	0x04, 0x36
        /*0176*/ 	.short	(.L_9151 - .L_9150)
.L_9150:
        /*0178*/ 	.word	0x00000008
.L_9151:


//--------------------- .nv.info._ZN43_GLOBAL__N__9ae7fba5_10_SoftMax_cu_9f978f6320softmax_warp_forwardIfffLi6ELb0ELb0EEEvPT0_PKT_iiiPKbib --------------------------
	.section	.nv.info._ZN43_GLOBAL__N__9ae7fba5_10_SoftMax_cu_9f978f6320softmax_warp_forwardIfffLi6ELb0ELb0EEEvPT0_PKT_iiiPKbib,"",@"SHT_CUDA_INFO"
	.sectionflags	@""
	.align	4


	//----- nvinfo : EIATTR_CUDA_API_VERSION
	.align		4
        /*0000*/ 	.byte	0x04, 0x37
        /*0002*/ 	.short	(.L_9153 - .L_9152)
.L_9152:
        /*0004*/ 	.word	0x00000082


	//----- nvinfo : EIATTR_KPARAM_INFO
	.align		4
.L_9153:
        /*0008*/ 	.byte	0x04, 0x17
        /*000a*/ 	.short	(.L_9155 - .L_9154)
.L_9154:
        /*000c*/ 	.word	0x00000000
        /*0010*/ 	.short	0x0007
        /*0012*/ 	.short	0x002c
        /*0014*/ 	.byte	0x00, 0xf0, 0x05, 0x00


	//----- nvinfo : EIATTR_KPARAM_INFO
	.align		4
.L_9155:
        /*0018*/ 	.byte	0x04, 0x17
        /*001a*/ 	.short	(.L_9157 - .L_9156)
.L_9156:
        /*001c*/ 	.word	0x00000000
        /*0020*/ 	.short	0x0006
        /*0022*/ 	.short	0x0028
        /*0024*/ 	.byte	0x00, 0xf0, 0x11, 0x00


	//----- nvinfo : EIATTR_KPARAM_INFO
	.align		4
.L_9157:
        /*0028*/ 	.byte	0x04, 0x17
        /*002a*/ 	.short	(.L_9159 - .L_9158)
.L_9158:
        /*002c*/ 	.word	0x00000000
        /*0030*/ 	.short	0x0005
        /*0032*/ 	.short	0x0020
        /*0034*/ 	.byte	0x00, 0xf5, 0x21, 0x00


	//----- nvinfo : EIATTR_KPARAM_INFO
	.align		4
.L_9159:
        /*0038*/ 	.byte	0x04, 0x17
        /*003a*/ 	.short	(.L_9161 - .L_9160)
.L_9160:
        /*003c*/ 	.word	0x00000000
        /*0040*/ 	.short	0x0004
        /*0042*/ 	.short	0x0018
        /*0044*/ 	.byte	0x00, 0xf0, 0x11, 0x00


	//----- nvinfo : EIATTR_KPARAM_INFO
	.align		4
.L_9161:
        /*0048*/ 	.byte	0x04, 0x17
        /*004a*/ 	.short	(.L_9163 - .L_9162)
.L_9162:
        /*004c*/ 	.word	0x00000000
        /*0050*/ 	.short	0x0003
        /*0052*/ 	.short	0x0014
        /*0054*/ 	.byte	0x00, 0xf0, 0x11, 0x00


	//----- nvinfo : EIATTR_KPARAM_INFO
	.align		4
.L_9163:
        /*0058*/ 	.byte	0x04, 0x17
        /*005a*/ 	.short	(.L_9165 - .L_9164)
.L_9164:
        /*005c*/ 	.word	0x00000000
        /*0060*/ 	.short	0x0002
        /*0062*/ 	.short	0x0010
        /*0064*/ 	.byte	0x00, 0xf0, 0x11, 0x00


	//----- nvinfo : EIATTR_KPARAM_INFO
	.align		4
.L_9165:
        /*0068*/ 	.byte	0x04, 0x17
        /*006a*/ 	.short	(.L_9167 - .L_9166)
.L_9166:
        /*006c*/ 	.word	0x00000000
        /*0070*/ 	.short	0x0001
        /*0072*/ 	.short	0x0008
        /*0074*/ 	.byte	0x00, 0xf5, 0x21, 0x00


	//----- nvinfo : EIATTR_KPARAM_INFO
	.align		4
.L_9167:
        /*0078*/ 	.byte	0x04, 0x17
        /*007a*/ 	.short	(.L_9169 - .L_9168)
.L_9168:
        /*007c*/ 	.word	0x00000000
        /*0080*/ 	.short	0x0000
        /*0082*/ 	.short	0x0000
        /*0084*/ 	.byte	0x00, 0xf5, 0x21, 0x00


	//----- nvinfo : EIATTR_SPARSE_MMA_MASK
	.align		4
.L_9169:
        /*0088*/ 	.byte	0x03, 0x50
        /*008a*/ 	.short	0x0000


	//----- nvinfo : EIATTR_MAXREG_COUNT
	.align		4
        /*008c*/ 	.byte	0x03, 0x1b
        /*008e*/ 	.short	0x00ff


	//----- nvinfo : EIATTR_MERCURY_ISA_VERSION
	.align		4
        /*0090*/ 	.byte	0x03, 0x5f
        /*0092*/ 	.short	0x0101


	//----- nvinfo : EIATTR_COOP_GROUP_MASK_REGIDS
	.align		4
        /*0094*/ 	.byte	0x04, 0x29
        /*0096*/ 	.short	(.L_9171 - .L_9170)


	//   ....[0]....
.L_9170:
        /*0098*/ 	.word	0xffffffff


	//   ....[1]....
        /*009c*/ 	.word	0xffffffff


	//   ....[2]....
        /*00a0*/ 	.word	0xffffffff


	//   ....[3]....
        /*00a4*/ 	.word	0xffffffff


	//   ....[4]....
        /*00a8*/ 	.word	0xffffffff


	//   ....[5]....
        /*00ac*/ 	.word	0xffffffff


	//   ....[6]....
        /*00b0*/ 	.word	0xffffffff


	//   ....[7]....
        /*00b4*/ 	.word	0xffffffff


	//   ....[8]....
        /*00b8*/ 	.word	0xffffffff


	//   ....[9]....
        /*00bc*/ 	.word	0xffffffff


	//   ....[10]....
        /*00c0*/ 	.word	0xffffffff


	//   ....[11]....
        /*00c4*/ 	.word	0xffffffff


	//   ....[12]....
        /*00c8*/ 	.word	0xffffffff


	//   ....[13]....
        /*00cc*/ 	.word	0xffffffff


	//   ....[14]....
        /*00d0*/ 	.word	0xffffffff


	//   ....[15]....
        /*00d4*/ 	.word	0xffffffff


	//   ....[16]....
        /*00d8*/ 	.word	0xffffffff


	//   ....[17]....
        /*00dc*/ 	.word	0xffffffff


	//   ....[18]....
        /*00e0*/ 	.word	0xffffffff


	//   ....[19]....
        /*00e4*/ 	.word	0xffffffff


	//----- nvinfo : EIATTR_COOP_GROUP_INSTR_OFFSETS
	.align		4
.L_9171:
        /*00e8*/ 	.byte	0x04, 0x28
        /*00ea*/ 	.short	(.L_9173 - .L_9172)


	//   ....[0]....
.L_9172:
        /*00ec*/ 	.word	0x00000210


	//   ....[1]....
        /*00f0*/ 	.word	0x00000230


	//   ....[2]....
        /*00f4*/ 	.word	0x00000270


	//   ....[3]....
        /*00f8*/ 	.word	0x00000290


	//   ....[4]....
        /*00fc*/ 	.word	0x000002d0


	//   ....[5]....
        /*0100*/ 	.word	0x000002f0


	//   ....[6]....
        /*0104*/ 	.word	0x00000330


	//   ....[7]....
        /*0108*/ 	.word	0x00000350


	//   ....[8]....
        /*010c*/ 	.word	0x00000390


	//   ....[9]....
        /*0110*/ 	.word	0x000003b0


	//   ....[10]....
        /*0114*/ 	.word	0x00000500


	//   ....[11]....
        /*0118*/ 	.word	0x00000520


	//   ....[12]....
        /*011c*/ 	.word	0x00000540


	//   ....[13]....
        /*0120*/ 	.word	0x00000560


	//   ....[14]....
        /*0124*/ 	.word	0x00000580


	//   ....[15]....
        /*0128*/ 	.word	0x000005a0


	//   ....[16]....
        /*012c*/ 	.word	0x000005c0


	//   ....[17]....
        /*0130*/ 	.word	0x000005e0


	//   ....[18]....
        /*0134*/ 	.word	0x00000600


	//   ....[19]....
        /*0138*/ 	.word	0x00000620


	//----- nvinfo : EIATTR_VRC_CTA_INIT_COUNT
	.align		4
.L_9173:
        /*013c*/ 	.byte	0x02, 0x4a
	.zero		1
	.zero		1


	//----- nvinfo : EIATTR_EXIT_INSTR_OFFSETS
	.align		4
        /*0140*/ 	.byte	0x04, 0x1c
        /*0142*/ 	.short	(.L_9175 - .L_9174)


	//   ....[0]....
.L_9174:
        /*0144*/ 	.word	0x00000630


	//   ....[1]....
        /*0148*/ 	.word	0x00000780


	//   ....[2]....
        /*014c*/ 	.word	0x00000830


	//   ....[3]....
        /*0150*/ 	.word	0x00000880


	//----- nvinfo : EIATTR_CRS_STACK_SIZE
	.align		4
.L_9175:
        /*0154*/ 	.byte	0x04, 0x1e
        /*0156*/ 	.short	(.L_9177 - .L_9176)
.L_9176:
        /*0158*/ 	.word	0x00000000


	//----- nvinfo : EIATTR_CBANK_PARAM_SIZE
	.align		4
.L_9177:
        /*015c*/ 	.byte	0x03, 0x19
        /*015e*/ 	.short	0x002d


	//----- nvinfo : EIATTR_PARAM_CBANK
	.align		4
        /*0160*/ 	.byte	0x04, 0x0a
        /*0162*/ 	.short	(.L_9179 - .L_9178)
	.align		4
.L_9178:
        /*0164*/ 	.word	index@(.nv.constant0._ZN43_GLOBAL__N__9ae7fba5_10_SoftMax_cu_9f978f6320softmax_warp_forwardIfffLi6ELb0ELb0EEEvPT0_PKT_iiiPKbib)
        /*0168*/ 	.short	0x0380
        /*016a*/ 	.short	0x002d


	//----- nvinfo : EIATTR_SW_WAR
	.align		4
.L_9179:
        /*016c*/ 	.byte	0x04, 0x36
        /*016e*/ 	.short	(.L_9181 - .L_9180)
.L_9180:
        /*0170*/ 	.word	0x00000008
.L_9181:


//--------------------- .nv.info._ZN43_GLOBAL__N__9ae7fba5_10_SoftMax_cu_9f978f6320softmax_warp_forwardIfffLi5ELb0ELb0EEEvPT0_PKT_iiiPKbib --------------------------
	.section	.nv.info._ZN43_GLOBAL__N__9ae7fba5_10_SoftMax_cu_9f978f6320softmax_warp_forwardIfffLi5ELb0ELb0EEEvPT0_PKT_iiiPKbib,"",@"SHT_CUDA_INFO"
	.sectionflags	@""
	.align	4


	//----- nvinfo : EIATTR_CUDA_API_VERSION
	.align		4
        /*0000*/ 	.byte	0x04, 0x37
        /*0002*/ 	.short	(.L_9183 - .L_9182)
.L_9182:
        /*0004*/ 	.word	0x00000082


	//----- nvinfo : EIATTR_KPARAM_INFO
	.align		4
.L_9183:
        /*0008*/ 	.byte	0x04, 0x17
        /*000a*/ 	.short	(.L_9185 - .L_9184)
.L_9184:
        /*000c*/ 	.word	0x00000000
        /*0010*/ 	.short	0x0007
        /*0012*/ 	.short	0x002c
        /*0014*/ 	.byte	0x00, 0xf0, 0x05, 0x00


	//----- nvinfo : EIATTR_KPARAM_INFO
	.align		4
.L_9185:
        /*0018*/ 	.byte	0x04, 0x17
        /*001a*/ 	.short	(.L_9187 - .L_9186)
.L_9186:
        /*001c*/ 	.word	0x00000000
        /*0020*/ 	.short	0x0006
        /*0022*/ 	.short	0x0028
        /*0024*/ 	.byte	0x00, 0xf0, 0x11, 0x00


	//----- nvinfo : EIATTR_KPARAM_INFO
	.align		4
.L_9187:
        /*0028*/ 	.byte	0x04, 0x17
        /*002a*/ 	.short	(.L_9189 - .L_9188)
.L_9188:
        /*002c*/ 	.word	0x00000000
        /*0030*/ 	.short	0x0005
        /*0032*/ 	.short	0x0020
        /*0034*/ 	.byte	0x00, 0xf5, 0x21, 0x00


	//----- nvinfo : EIATTR_KPARAM_INFO
	.align		4
.L_9189:
        /*0038*/ 	.byte	0x04, 0x17
        /*003a*/ 	.short	(.L_9191 - .L_9190)
.L_9190:
        /*003c*/ 	.word	0x00000000
        /*0040*/ 	.short	0x0004
        /*0042*/ 	.short	0x0018
        /*0044*/ 	.byte	0x00, 0xf0, 0x11, 0x00


	//----- nvinfo : EIATTR_KPARAM_INFO
	.align		4
.L_9191:
        /*0048*/ 	.byte	0x04, 0x17
        /*004a*/ 	.short	(.L_9193 - .L_9192)
.L_9192:
        /*004c*/ 	.word	0x00000000
        /*0050*/ 	.short	0x0003
        /*0052*/ 	.short	0x0014
        /*0054*/ 	.byte	0x00, 0xf0, 0x11, 0x00


	//----- nvinfo : EIATTR_KPARAM_INFO
	.align		4
.L_9193:
        /*0058*/ 	.byte	0x04, 0x17
        /*005a*/ 	.short	(.L_9195 - .L_9194)
.L_9194:
        /*005c*/ 	.word	0x00000000
        /*0060*/ 	.short	0x0002
        /*0062*/ 	.short	0x0010
        /*0064*/ 	.byte	0x00, 0xf0, 0x11, 0x00


	//----- nvinfo : EIATTR_KPARAM_INFO
	.align		4
.L_9195:
        /*0068*/ 	.byte	0x04, 0x17
        /*006a*/ 	.short	(.L_9197 - .L_9196)
.L_9196:
        /*006c*/ 	.word	0x00000000
        /*0070*/ 	.short	0x0001
        /*0072*/ 	.short	0x0008
        /*0074*/ 	.byte	0x00, 0xf5, 0x21, 0x00


	//----- nvinfo : EIATTR_KPARAM_INFO
	.align		4
.L_9197:
        /*0078*/ 	.byte	0x04, 0x17
        /*007a*/ 	.short	(.L_9199 - .L_9198)
.L_9198:
        /*007c*/ 	.word	0x00000000
        /*0080*/ 	.short	0x0000
        /*0082*/ 	.short	0x0000
        /*0084*/ 	.byte	0x00, 0xf5, 0x21, 0x00


	//----- nvinfo : EIATTR_SPARSE_MMA_MASK
	.align		4
.L_9199:
        /*0088*/ 	.byte	0x03, 0x50
        /*008a*/ 	.short	0x0000


	//----- nvinfo : EIATTR_MAXREG_COUNT
	.align		4
        /*008c*/ 	.byte	0x03, 0x1b
        /*008e*/ 	.short	0x00ff


	//----- nvinfo : EIATTR_MERCURY_ISA_VERSION
	.align		4
        /*0090*/ 	.byte	0x03, 0x5f
        /*0092*/ 	.short	0x0101


	//----- nvinfo : EIATTR_COOP_GROUP_MASK_REGIDS
	.align		4
        /*0094*/ 	.byte	0x04, 0x29
        /*0096*/ 	.short	(.L_9201 - .L_9200)


	//   ....[0]....
.L_9200:
        /*0098*/ 	.word	0xffffffff


	//   ....[1]....
        /*009c*/ 	.word	0xffffffff


	//   ....[2]....
        /*00a0*/ 	.word	0xffffffff


	//   ....[3]....
        /*00a4*/ 	.word	0xffffffff


	//   ....[4]....
        /*00a8*/ 	.word	0xffffffff


	//   ....[5]....
        /*00ac*/ 	.word	0xffffffff


	//   ....[6]....
        /*00b0*/ 	.word	0xffffffff


	//   ....[7]....
        /*00b4*/ 	.word	0xffffffff


	//   ....[8]....
        /*00b8*/ 	.word	0xffffffff


	//   ....[9]....
        /*00bc*/ 	.word	0xffffffff


	//   ....[10]....
        /*00c0*/ 	.word	0xffffffff


	//   ....[11]....
        /*00c4*/ 	.word	0xffffffff


	//   ....[12]....
        /*00c8*/ 	.word	0xffffffff


	//   ....[13]....
        /*00cc*/ 	.word	0xffffffff


	//   ....[14]....
        /*00d0*/ 	.word	0xffffffff


	//   ....[15]....
        /*00d4*/ 	.word	0xffffffff


	//   ....[16]....
        /*00d8*/ 	.word	0xffffffff


	//   ....[17]....
        /*00dc*/ 	.word	0xffffffff


	//   ....[18]....
        /*00e0*/ 	.word	0xffffffff


	//   ....[19]....
        /*00e4*/ 	.word	0xffffffff


	//----- nvinfo : EIATTR_COOP_GROUP_INSTR_OFFSETS
	.align		4
.L_9201:
        /*00e8*/ 	.byte	0x04, 0x28
        /*00ea*/ 	.short	(.L_9203 - .L_9202)


	//   ....[0]....
.L_9202:
        /*00ec*/ 	.word	0x000001d0


	//   ....[1]....
        /*00f0*/ 	.word	0x000001e0


	//   ....[2]....
        /*00f4*/ 	.word	0x00000230


	//   ....[3]....
        /*00f8*/ 	.word	0x00000240


	//   ....[4]....
        /*00fc*/ 	.word	0x00000290


	//   ....[5]....
        /*0100*/ 	.word	0x000002a0


	//   ....[6]....
        /*0104*/ 	.word	0x000002f0


	//   ....[7]....
        /*0108*/ 	.word	0x00000300


	//   ....[8]....
        /*010c*/ 	.word	0x00000350


	//   ....[9]....
        /*0110*/ 	.word	0x00000360


	//   ....[10]....
        /*0114*/ 	.word	0x00000430


	//   ....[11]....
        /*0118*/ 	.word	0x00000440


	//   ....[12]....
        /*011c*/ 	.word	0x00000470


	//   ....[13]....
        /*0120*/ 	.word	0x00000480


	//   ....[14]....
        /*0124*/ 	.word	0x000004b0


	//   ....[15]....
        /*0128*/ 	.word	0x000004c0


	//   ....[16]....
        /*012c*/ 	.word	0x000004f0


	//   ....[17]....
        /*0130*/ 	.word	0x00000500


	//   ....[18]....
        /*0134*/ 	.word	0x00000530


	//   ....[19]....
        /*0138*/ 	.word	0x00000540


	//----- nvinfo : EIATTR_VRC_CTA_INIT_COUNT
	.align		4
.L_9203:
        /*013c*/ 	.byte	0x02, 0x4a
	.zero		1
	.zero		1


	//----- nvinfo : EIATTR_EXIT_INSTR_OFFSETS
	.align		4
        /*0140*/ 	.byte	0x04, 0x1c
        /*0142*/ 	.short	(.L_9205 - .L_9204)


	//   ....[0]....
.L_9204:
        /*0144*/ 	.word	0x00000550


	//   ....[1]....
        /*0148*/ 	.word	0x00000650


	//   ....[2]....
        /*014c*/ 	.word	0x00000700


	//----- nvinfo : EIATTR_CRS_STACK_SIZE
	.align		4
.L_9205:
        /*0150*/ 	.byte	0x04, 0x1e
        /*0152*/ 	.short	(.L_9207 - .L_9206)
.L_9206:
        /*0154*/ 	.word	0x00000000


	//----- nvinfo : EIATTR_CBANK_PARAM_SIZE
	.align		4
.L_9207:
        /*0158*/ 	.byte	0x03, 0x19
        /*015a*/ 	.short	0x002d


	//----- nvinfo : EIATTR_PARAM_CBANK
	.align		4
        /*015c*/ 	.byte	0x04, 0x0a
        /*015e*/ 	.short	(.L_9209 - .L_9208)
	.align		4
.L_9208:
        /*0160*/ 	.word	index@(.nv.constant0._ZN43_GLOBAL__N__9ae7fba5_10_SoftMax_cu_9f978f6320softmax_warp_forwardIfffLi5ELb0ELb0EEEvPT0_PKT_iiiPKbib)
        /*0164*/ 	.short	0x0380
        /*0166*/ 	.short	0x002d


	//----- nvinfo : EIATTR_SW_WAR
	.align		4
.L_9209:
        /*0168*/ 	.byte	0x04, 0x36
        /*016a*/ 	.short	(.L_9211 - .L_9210)
.L_9210:
        /*016c*/ 	.word	0x00000008
.L_9211:


//--------------------- .nv.info._ZN43_GLOBAL__N__9ae7fba5_10_SoftMax_cu_9f978f6320softmax_warp_forwardIfffLi4ELb0ELb0EEEvPT0_PKT_iiiPKbib --------------------------
	.section	.nv.info._ZN43_GLOBAL__N__9ae7fba5_10_SoftMax_cu_9f978f6320softmax_warp_forwardIfffLi4ELb0ELb0EEEvPT0_PKT_iiiPKbib,"",@"SHT_CUDA_INFO"
	.sectionflags	@""
	.align	4


	//----- nvinfo : EIATTR_CUDA_API_VERSION
	.align		4
        /*0000*/ 	.byte	0x04, 0x37
        /*0002*/ 	.short	(.L_9213 - .L_9212)
.L_9212:
        /*0004*/ 	.word	0x00000082


	//----- nvinfo : EIATTR_KPARAM_INFO
	.align		4
.L_9213:
        /*0008*/ 	.byte	0x04, 0x17
        /*000a*/ 	.short	(.L_9215 - .L_9214)
.L_9214:
        /*000c*/ 	.word	0x00000000
        /*0010*/ 	.short	0x0007
        /*0012*/ 	.short	0x002c
        /*0014*/ 	.byte	0x00, 0xf0, 0x05, 0x00


	//----- nvinfo : EIATTR_KPARAM_INFO
	.align		4
.L_9215:
        /*0018*/ 	.byte	0x04, 0x17
        /*001a*/ 	.short	(.L_9217 - .L_9216)
.L_9216:
        /*001c*/ 	.word	0x00000000
        /*0020*/ 	.short	0x0006
        /*0022*/ 	.short	0x0028
        /*0024*/ 	.byte	0x00, 0xf0, 0x11, 0x00


	//----- nvinfo : EIATTR_KPARAM_INFO
	.align		4
.L_9217:
        /*0028*/ 	.byte	0x04, 0x17
        /*002a*/ 	.short	(.L_9219 - .L_9218)
.L_9218:
        /*002c*/ 	.word	0x00000000
        /*0030*/ 	.short	0x0005
        /*0032*/ 	.short	0x0020
        /*0034*/ 	.byte	0x00, 0xf5, 0x21, 0x00


	//----- nvinfo : EIATTR_KPARAM_INFO
	.align		4
.L_9219:
        /*0038*/ 	.byte	0x04, 0x17
        /*003a*/ 	.short	(.L_9221 - .L_9220)
.L_9220:
        /*003c*/ 	.word	0x00000000
        /*0040*/ 	.short	0x0004
        /*0042*/ 	.short	0x0018
        /*0044*/ 	.byte	0x00, 0xf0, 0x11, 0x00


	//----- nvinfo : EIATTR_KPARAM_INFO
	.align		4
.L_9221:
        /*0048*/ 	.byte	0x04, 0x17
        /*004a*/ 	.short	(.L_9223 - .L_9222)
.L_9222:
        /*004c*/ 	.word	0x00000000
        /*0050*/ 	.short	0x0003
        /*0052*/ 	.short	0x0014
        /*0054*/ 	.byte	0x00, 0xf0, 0x11, 0x00


	//----- nvinfo : EIATTR_KPARAM_INFO
	.align		4
.L_9223:
        /*0058*/ 	.byte	0x04, 0x17
        /*005a*/ 	.short	(.L_9225 - .L_9224)
.L_9224:
        /*005c*/ 	.word	0x00000000
        /*0060*/ 	.short	0x0002
        /*0062*/ 	.short	0x0010
        /*0064*/ 	.byte	0x00, 0xf0, 0x11, 0x00


	//----- nvinfo : EIATTR_KPARAM_INFO
	.align		4
.L_9225:
        /*0068*/ 	.byte	0x04, 0x17
        /*006a*/ 	.short	(.L_9227 - .L_9226)
.L_9226:
        /*006c*/ 	.word	0x00000000
        /*0070*/ 	.short	0x0001
        /*0072*/ 	.short	0x0008
        /*0074*/ 	.byte	0x00, 0xf5, 0x21, 0x00


	//----- nvinfo : EIATTR_KPARAM_INFO
	.align		4
.L_9227:
        /*0078*/ 	.byte	0x04, 0x17
        /*007a*/ 	.short	(.L_9229 - .L_9228)
.L_9228:
        /*007c*/ 	.word	0x00000000
        /*0080*/ 	.short	0x0000
        /*0082*/ 	.short	0x0000
        /*0084*/ 	.byte	0x00, 0xf5, 0x21, 0x00


	//----- nvinfo : EIATTR_SPARSE_MMA_MASK
	.align		4
.L_9229:
        /*0088*/ 	.byte	0x03, 0x50
        /*008a*/ 	.short	0x0000


	//----- nvinfo : EIATTR_MAXREG_COUNT
	.align		4
        /*008c*/ 	.byte	0x03, 0x1b
        /*008e*/ 	.short	0x00ff


	//----- nvinfo : EIATTR_MERCURY_ISA_VERSION
	.align		4
        /*0090*/ 	.byte	0x03, 0x5f
        /*0092*/ 	.short	0x0101


	//----- nvinfo : EIATTR_COOP_GROUP_MASK_REGIDS
	.align		4
        /*0094*/ 	.byte	0x04, 0x29
        /*0096*/ 	.short	(.L_9231 - .L_9230)


	//   ....[0]....
.L_9230:
        /*0098*/ 	.word	0xffffffff


	//   ....[1]....
        /*009c*/ 	.word	0xffffffff


	//   ....[2]....
        /*00a0*/ 	.word	0xffffffff


	//   ....[3]....
        /*00a4*/ 	.word	0xffffffff


	//   ....[4]....
        /*00a8*/ 	.word	0xffffffff


	//   ....[5]....
        /*00ac*/ 	.word	0xffffffff


	//   ....[6]....
        /*00b0*/ 	.word	0xffffffff


	//   ....[7]....
        /*00b4*/ 	.word	0xffffffff


	//   ....[8]....
        /*00b8*/ 	.word	0xffffffff


	//   ....[9]....
        /*00bc*/ 	.word	0xffffffff


	//   ....[10]....
        /*00c0*/ 	.word	0xffffffff


	//   ....[11]....
        /*00c4*/ 	.word	0xffffffff


	//   ....[12]....
        /*00c8*/ 	.word	0xffffffff


	//   ....[13]....
        /*00cc*/ 	.word	0xffffffff


	//   ....[14]....
        /*00d0*/ 	.word	0xffffffff


	//   ....[15]....
        /*00d4*/ 	.word	0xffffffff


	//----- nvinfo : EIATTR_COOP_GROUP_INSTR_OFFSETS
	.align		4
.L_9231:
        /*00d8*/ 	.byte	0x04, 0x28
        /*00da*/ 	.short	(.L_9233 - .L_9232)


	//   ....[0]....
.L_9232:
        /*00dc*/ 	.word	0x000001d0


	//   ....[1]....
        /*00e0*/ 	.word	0x000001e0


	//   ....[2]....
        /*00e4*/ 	.word	0x00000220


	//   ....[3]....
        /*00e8*/ 	.word	0x00000240


	//   ....[4]....
        /*00ec*/ 	.word	0x00000280


	//   ....[5]....
        /*00f0*/ 	.word	0x000002a0


	//   ....[6]....
        /*00f4*/ 	.word	0x000002e0


	//   ....[7]....
        /*00f8*/ 	.word	0x00000300


	//   ....[8]....
        /*00fc*/ 	.word	0x000003d0


	//   ....[9]....
        /*0100*/ 	.word	0x000003e0


	//   ....[10]....
        /*0104*/ 	.word	0x00000410


	//   ....[11]....
        /*0108*/ 	.word	0x00000420


	//   ....[12]....
        /*010c*/ 	.word	0x00000450


	//   ....[13]....
        /*0110*/ 	.word	0x00000460


	//   ....[14]....
        /*0114*/ 	.word	0x00000490


	//   ....[15]....
        /*0118*/ 	.word	0x000004a0


	//----- nvinfo : EIATTR_VRC_CTA_INIT_COUNT
	.align		4
.L_9233:
        /*011c*/ 	.byte	0x02, 0x4a
	.zero		1
	.zero		1


	//----- nvinfo : EIATTR_EXIT_INSTR_OFFSETS
	.align		4
        /*0120*/ 	.byte	0x04, 0x1c
        /*0122*/ 	.short	(.L_9235 - .L_9234)


	//   ....[0]....
.L_9234:
        /*0124*/ 	.word	0x000004b0


	//   ....[1]....
        /*0128*/ 	.word	0x000005b0


	//   ....[2]....
        /*012c*/ 	.word	0x00000660


	//----- nvinfo : EIATTR_CRS_STACK_SIZE
	.align		4
.L_9235:
        /*0130*/ 	.byte	0x04, 0x1e
        /*0132*/ 	.short	(.L_9237 - .L_9236)
.L_9236:
        /*0134*/ 	.word	0x00000000


	//----- nvinfo : EIATTR_CBANK_PARAM_SIZE
	.align		4
.L_9237:
        /*0138*/ 	.byte	0x03, 0x19
        /*013a*/ 	.short	0x002d


	//----- nvinfo : EIATTR_PARAM_CBANK
	.align		4
        /*013c*/ 	.byte	0x04, 0x0a
        /*013e*/ 	.short	(.L_9239 - .L_9238)
	.align		4
.L_9238:
        /*0140*/ 	.word	index@(.nv.constant0._ZN43_GLOBAL__N__9ae7fba5_10_SoftMax_cu_9f978f6320softmax_warp_forwardIfffLi4ELb0ELb0EEEvPT0_PKT_iiiPKbib)
        /*0144*/ 	.short	0x0380
        /*0146*/ 	.short	0x002d


	//----- nvinfo : EIATTR_SW_WAR
	.align		4
.L_9239:
        /*0148*/ 	.byte	0x04, 0x36
        /*014a*/ 	.short	(.L_9241 - .L_9240)
.L_9240:
        /*014c*/ 	.word	0x00000008
.L_9241:


//--------------------- .nv.info._ZN43_GLOBAL__N__9ae7fba5_10_SoftMax_cu_9f978f6320softmax_warp_forwardIfffLi3ELb0ELb0EEEvPT0_PKT_iiiPKbib --------------------------
	.section	.nv.info._ZN43_GLOBAL__N__9ae7fba5_10_SoftMax_cu_9f978f6320softmax_warp_forwardIfffLi3ELb0ELb0EEEvPT0_PKT_iiiPKbib,"",@"SHT_CUDA_INFO"
	.sectionflags	@""
	.align	4


	//----- nvinfo : EIATTR_CUDA_API_VERSION
	.align		4
        /*0000*/ 	.byte	0x04, 0x37
        /*0002*/ 	.short	(.L_9243 - .L_9242)
.L_9242:
        /*0004*/ 	.word	0x00000082


	//----- nvinfo : EIATTR_KPARAM_INFO
	.align		4
.L_9243:
        /*0008*/ 	.byte	0x04, 0x17
        /*000a*/ 	.short	(.L_9245 - .L_9244)
.L_9244:
        /*000c*/ 	.word	0x00000000
        /*0010*/ 	.short	0x0007
        /*0012*/ 	.short	0x002c
        /*0014*/ 	.byte	0x00, 0xf0, 0x05, 0x00


	//----- nvinfo : EIATTR_KPARAM_INFO
	.align		4
.L_9245:
        /*0018*/ 	.byte	0x04, 0x17
        /*001a*/ 	.short	(.L_9247 - .L_9246)
.L_9246:
        /*001c*/ 	.word	0x00000000
        /*0020*/ 	.short	0x0006
        /*0022*/ 	.short	0x0028
        /*0024*/ 	.byte	0x00, 0xf0, 0x11, 0x00


	//----- nvinfo : EIATTR_KPARAM_INFO
	.align		4
.L_9247:
        /*0028*/ 	.byte	0x04, 0x17
        /*002a*/ 	.short	(.L_9249 - .L_9248)
.L_9248:
        /*002c*/ 	.word	0x00000000
        /*0030*/ 	.short	0x0005
        /*0032*/ 	.short	0x0020
        /*0034*/ 	.byte	0x00, 0xf5, 0x21, 0x00


	//----- nvinfo : EIATTR_KPARAM_INFO
	.align		4
.L_9249:
        /*0038*/ 	.byte	0x04, 0x17
        /*003a*/ 	.short	(.L_9251 - .L_9250)
.L_9250:
        /*003c*/ 	.word	0x00000000
        /*0040*/ 	.short	0x0004
        /*0042*/ 	.short	0x0018
        /*0044*/ 	.byte	0x00, 0xf0, 0x11, 0x00


	//----- nvinfo : EIATTR_KPARAM_INFO
	.align		4
.L_9251:
        /*0048*/ 	.byte	0x04, 0x17
        /*004a*/ 	.short	(.L_9253 - .L_9252)
.L_9252:
        /*004c*/ 	.word	0x00000000
        /*0050*/ 	.short	0x0003
        /*0052*/ 	.short	0x0014
        /*0054*/ 	.byte	0x00, 0xf0, 0x11, 0x00


	//----- nvinfo : EIATTR_KPARAM_INFO
	.align		4
.L_9253:
        /*0058*/ 	.byte	0x04, 0x17
        /*005a*/ 	.short	(.L_9255 - .L_9254)
.L_9254:
        /*005c*/ 	.word	0x00000000
        /*0060*/ 	.short	0x0002
        /*0062*/ 	.short	0x0010
        /*0064*/ 	.byte	0x00, 0xf0, 0x11, 0x00


	//----- nvinfo : EIATTR_KPARAM_INFO
	.align		4
.L_9255:
        /*0068*/ 	.byte	0x04, 0x17
        /*006a*/ 	.short	(.L_9257 - .L_9256)
.L_9256:
        /*006c*/ 	.word	0x00000000
        /*0070*/ 	.short	0x0001
        /*0072*/ 	.short	0x0008
        /*0074*/ 	.byte	0x00, 0xf5, 0x21, 0x00


	//----- nvinfo : EIATTR_KPARAM_INFO
	.align		4
.L_9257:
        /*0078*/ 	.byte	0x04, 0x17
        /*007a*/ 	.short	(.L_9259 - .L_9258)
.L_9258:
        /*007c*/ 	.word	0x00000000
        /*0080*/ 	.short	0x0000
        /*0082*/ 	.short	0x0000
        /*0084*/ 	.byte	0x00, 0xf5, 0x21, 0x00


	//----- nvinfo : EIATTR_SPARSE_MMA_MASK
	.align		4
.L_9259:
        /*0088*/ 	.byte	0x03, 0x50
        /*008a*/ 	.short	0x0000


	//----- nvinfo : EIATTR_MAXREG_COUNT
	.align		4
        /*008c*/ 	.byte	0x03, 0x1b
        /*008e*/ 	.short	0x00ff


	//----- nvinfo : EIATTR_MERCURY_ISA_VERSION
	.align		4
        /*0090*/ 	.byte	0x03, 0x5f
        /*0092*/ 	.short	0x0101


	//----- nvinfo : EIATTR_COOP_GROUP_MASK_REGIDS
	.align		4
        /*0094*/ 	.byte	0x04, 0x29
        /*0096*/ 	.short	(.L_9261 - .L_9260)


	//   ....[0]....
.L_9260:
        /*0098*/ 	.word	0xffffffff


	//   ....[1]....
        /*009c*/ 	.word	0xffffffff


	//   ....[2]....
        /*00a0*/ 	.word	0xffffffff


	//   ....[3]....
        /*00a4*/ 	.word	0xffffffff


	//   ....[4]....
        /*00a8*/ 	.word	0xffffffff


	//   ....[5]....
        /*00ac*/ 	.word	0xffffffff


	//   ....[6]....
        /*00b0*/ 	.word	0xffffffff


	//   ....[7]....
        /*00b4*/ 	.word	0xffffffff


	//   ....[8]....
        /*00b8*/ 	.word	0xffffffff


	//   ....[9]....
        /*00bc*/ 	.word	0xffffffff


	//   ....[10]....
        /*00c0*/ 	.word	0xffffffff


	//   ....[11]....
        /*00c4*/ 	.word	0xffffffff


	//----- nvinfo : EIATTR_COOP_GROUP_INSTR_OFFSETS
	.align		4
.L_9261:
        /*00c8*/ 	.byte	0x04, 0x28
        /*00ca*/ 	.short	(.L_9263 - .L_9262)


	//   ....[0]....
.L_9262:
        /*00cc*/ 	.word	0x000001d0


	//   ....[1]....
        /*00d0*/ 	.word	0x000001e0


	//   ....[2]....
        /*00d4*/ 	.word	0x00000220


	//   ....[3]....
        /*00d8*/ 	.word	0x00000240


	//   ....[4]....
        /*00dc*/ 	.word	0x00000280


	//   ....[5]....
        /*00e0*/ 	.word	0x000002a0


	//   ....[6]....
        /*00e4*/ 	.word	0x00000370


	//   ....[7]....
        /*00e8*/ 	.word	0x00000380


	//   ....[8]....
        /*00ec*/ 	.word	0x000003b0


	//   ....[9]....
        /*00f0*/ 	.word	0x000003c0


	//   ....[10]....
        /*00f4*/ 	.word	0x000003f0


	//   ....[11]....
        /*00f8*/ 	.word	0x00000400


	//----- nvinfo : EIATTR_VRC_CTA_INIT_COUNT
	.align		4
.L_9263:
        /*00fc*/ 	.byte	0x02, 0x4a
	.zero		1
	.zero		1


	//----- nvinfo : EIATTR_EXIT_INSTR_OFFSETS
	.align		4
        /*0100*/ 	.byte	0x04, 0x1c
        /*0102*/ 	.short	(.L_9265 - .L_9264)


	//   ....[0]....
.L_9264:
        /*0104*/ 	.word	0x00000410


	//   ....[1]....
        /*0108*/ 	.word	0x00000510


	//   ....[2]....
        /*010c*/ 	.word	0x000005c0


	//----- nvinfo : EIATTR_CRS_STACK_SIZE
	.align		4
.L_9265:
        /*0110*/ 	.byte	0x04, 0x1e
        /*0112*/ 	.short	(.L_9267 - .L_9266)
.L_9266:
        /*0114*/ 	.word	0x00000000


	//----- nvinfo : EIATTR_CBANK_PARAM_SIZE
	.align		4
.L_9267:
        /*0118*/ 	.byte	0x03, 0x19
        /*011a*/ 	.short	0x002d


	//----- nvinfo : EIATTR_PARAM_CBANK
	.align		4
        /*011c*/ 	.byte	0x04, 0x0a
        /*011e*/ 	.short	(.L_9269 - .L_9268)
	.align		4
.L_9268:
        /*0120*/ 	.word	index@(.nv.constant0._ZN43_GLOBAL__N__9ae7fba5_10_SoftMax_cu_9f978f6320softmax_warp_forwardIfffLi3ELb0ELb0EEEvPT0_PKT_iiiPKbib)
        /*0124*/ 	.short	0x0380
        /*0126*/ 	.short	0x002d


	//----- nvinfo : EIATTR_SW_WAR
	.align		4
.L_9269:
        /*0128*/ 	.byte	0x04, 0x36
        /*012a*/ 	.short	(.L_9271 - .L_9270)
.L_9270:
        /*012c*/ 	.word	0x00000008
.L_9271:


//--------------------- .nv.info._ZN43_GLOBAL__N__9ae7fba5_10_SoftMax_cu_9f978f6320softmax_warp_forwardIfffLi2ELb0ELb0EEEvPT0_PKT_iiiPKbib --------------------------
	.section	.nv.info._ZN43_GLOBAL__N__9ae7fba5_10_SoftMax_cu_9f978f6320softmax_warp_forwardIfffLi2ELb0ELb0EEEvPT0_PKT_iiiPKbib,"",@"SHT_CUDA_INFO"
	.sectionflags	@""
	.align	4


	//----- nvinfo : EIATTR_CUDA_API_VERSION
	.align		4
        /*0000*/ 	.byte	0x04, 0x37
        /*0002*/ 	.short	(.L_9273 - .L_9272)
.L_9272:
        /*0004*/ 	.word	0x00000082


	//----- nvinfo : EIATTR_KPARAM_INFO
	.align		4
.L_9273:
        /*0008*/ 	.byte	0x04, 0x17
        /*000a*/ 	.short	(.L_9275 - .L_9274)
.L_9274:
        /*000c*/ 	.word	0x00000000
        /*0010*/ 	.short	0x0007
        /*0012*/ 	.short	0x002c
        /*0014*/ 	.byte	0x00, 0xf0, 0x05, 0x00


	//----- nvinfo : EIATTR_KPARAM_INFO
	.align		4
.L_9275:
        /*0018*/ 	.byte	0x04, 0x17
        /*001a*/ 	.short	(.L_9277 - .L_9276)
.L_9276:
        /*001c*/ 	.word	0x00000000
        /*0020*/ 	.short	0x0006
        /*0022*/ 	.short	0x0028
        /*0024*/ 	.byte	0x00, 0xf0, 0x11, 0x00


	//----- nvinfo : EIATTR_KPARAM_INFO
	.align		4
.L_9277:
        /*0028*/ 	.byte	0x04, 0x17
        /*002a*/ 	.short	(.L_9279 - .L_9278)
.L_9278:
        /*002c*/ 	.word	0x00000000
        /*0030*/ 	.short	0x0005
        /*0032*/ 	.short	0x0020
        /*0034*/ 	.byte	0x00, 0xf5, 0x21, 0x00


	//----- nvinfo : EIATTR_KPARAM_INFO
	.align		4
.L_9279:
        /*0038*/ 	.byte	0x04, 0x17
        /*003a*/ 	.short	(.L_9281 - .L_9280)
.L_9280:
        /*003c*/ 	.word	0x00000000
        /*0040*/ 	.short	0x0004
        /*0042*/ 	.short	0x0018
        /*0044*/ 	.byte	0x00, 0xf0, 0x11, 0x00


	//----- nvinfo : EIATTR_KPARAM_INFO
	.align		4
.L_9281:
        /*0048*/ 	.byte	0x04, 0x17
        /*004a*/ 	.short	(.L_9283 - .L_9282)
.L_9282:
        /*004c*/ 	.word	0x00000000
        /*0050*/ 	.short	0x0003
        /*0052*/ 	.short	0x0014
        /*0054*/ 	.byte	0x00, 0xf0, 0x11, 0x00


	//----- nvinfo : EIATTR_KPARAM_INFO
	.align		4
.L_9283:
        /*0058*/ 	.byte	0x04, 0x17
        /*005a*/ 	.short	(.L_9285 - .L_9284)
.L_9284:
        /*005c*/ 	.word	0x00000000
        /*0060*/ 	.short	0x0002
        /*0062*/ 	.short	0x0010
        /*0064*/ 	.byte	0x00, 0xf0, 0x11, 0x00


	//----- nvinfo : EIATTR_KPARAM_INFO
	.align		4
.L_9285:
        /*0068*/ 	.byte	0x04, 0x17
        /*006a*/ 	.short	(.L_9287 - .L_9286)
.L_9286:
        /*006c*/ 	.word	0x00000000
        /*0070*/ 	.short	0x0001
        /*0072*/ 	.short	0x0008
        /*0074*/ 	.byte	0x00, 0xf5, 0x21, 0x00


	//----- nvinfo : EIATTR_KPARAM_INFO
	.align		4
.L_9287:
        /*0078*/ 	.byte	0x04, 0x17
        /*007a*/ 	.short	(.L_9289 - .L_9288)
.L_9288:
        /*007c*/ 	.word	0x00000000
        /*0080*/ 	.short	0x0000
        /*0082*/ 	.short	0x0000
        /*0084*/ 	.byte	0x00, 0xf5, 0x21, 0x00


	//----- nvinfo : EIATTR_SPARSE_MMA_MASK
	.align		4
.L_9289:
        /*0088*/ 	.byte	0x03, 0x50
        /*008a*/ 	.short	0x0000


	//----- nvinfo : EIATTR_MAXREG_COUNT
	.align		4
        /*008c*/ 	.byte	0x03, 0x1b
        /*008e*/ 	.short	0x00ff


	//----- nvinfo : EIATTR_MERCURY_ISA_VERSION
	.align		4
        /*0090*/ 	.byte	0x03, 0x5f
        /*0092*/ 	.short	0x0101


	//----- nvinfo : EIATTR_COOP_GROUP_MASK_REGIDS
	.align		4
        /*0094*/ 	.byte	0x04, 0x29
        /*0096*/ 	.short	(.L_9291 - .L_9290)


	//   ....[0]....
.L_9290:
        /*0098*/ 	.word	0xffffffff


	//   ....[1]....
        /*009c*/ 	.word	0xffffffff


	//   ....[2]....
        /*00a0*/ 	.word	0xffffffff


	//   ....[3]....
        /*00a4*/ 	.word	0xffffffff


	//   ....[4]....
        /*00a8*/ 	.word	0xffffffff


	//   ....[5]....
        /*00ac*/ 	.word	0xffffffff


	//   ....[6]....
        /*00b0*/ 	.word	0xffffffff


	//   ....[7]....
        /*00b4*/ 	.word	0xffffffff


	//----- nvinfo : EIATTR_COOP_GROUP_INSTR_OFFSETS
	.align		4
.L_9291:
        /*00b8*/ 	.byte	0x04, 0x28
        /*00ba*/ 	.short	(.L_9293 - .L_9292)


	//   ....[0]....
.L_9292:
        /*00bc*/ 	.word	0x000001d0


	//   ....[1]....
        /*00c0*/ 	.word	0x000001e0


	//   ....[2]....
        /*00c4*/ 	.word	0x00000230


	//   ....[3]....
        /*00c8*/ 	.word	0x00000240


	//   ....[4]....
        /*00cc*/ 	.word	0x00000310


	//   ....[5]....
        /*00d0*/ 	.word	0x00000320


	//   ....[6]....
        /*00d4*/ 	.word	0x00000350


	//   ....[7]....
        /*00d8*/ 	.word	0x00000360


	//----- nvinfo : EIATTR_VRC_CTA_INIT_COUNT
	.align		4
.L_9293:
        /*00dc*/ 	.byte	0x02, 0x4a
	.zero		1
	.zero		1


	//----- nvinfo : EIATTR_EXIT_INSTR_OFFSETS
	.align		4
        /*00e0*/ 	.byte	0x04, 0x1c
        /*00e2*/ 	.short	(.L_9295 - .L_9294)


	//   ....[0]....
.L_9294:
        /*00e4*/ 	.word	0x00000370


	//   ....[1]....
        /*00e8*/ 	.word	0x00000470


	//   ....[2]....
        /*00ec*/ 	.word	0x00000520


	//----- nvinfo : EIATTR_CRS_STACK_SIZE
	.align		4
.L_9295:
        /*00f0*/ 	.byte	0x04, 0x1e
        /*00f2*/ 	.short	(.L_9297 - .L_9296)
.L_9296:
        /*00f4*/ 	.word	0x00000000


	//----- nvinfo : EIATTR_CBANK_PARAM_SIZE
	.align		4
.L_9297:
        /*00f8*/ 	.byte	0x03, 0x19
        /*00fa*/ 	.short	0x002d


	//----- nvinfo : EIATTR_PARAM_CBANK
	.align		4
        /*00fc*/ 	.byte	0x04, 0x0a
        /*00fe*/ 	.short	(.L_9299 - .L_9298)
	.align		4
.L_9298:
        /*0100*/ 	.word	index@(.nv.constant0._ZN43_GLOBAL__N__9ae7fba5_10_SoftMax_cu_9f978f6320softmax_warp_forwardIfffLi2ELb0ELb0EEEvPT0_PKT_iiiPKbib)
        /*0104*/ 	.short	0x0380
        /*0106*/ 	.short	0x002d


	//----- nvinfo : EIATTR_SW_WAR
	.align		4
.L_9299:
        /*0108*/ 	.byte	0x04, 0x36
        /*010a*/ 	.short	(.L_9301 - .L_9300)
.L_9300:
        /*010c*/ 	.word	0x00000008
.L_9301:


//--------------------- .nv.info._ZN43_GLOBAL__N__9ae7fba5_10_SoftMax_cu_9f978f6320softmax_warp_forwardIfffLi1ELb0ELb0EEEvPT0_PKT_iiiPKbib --------------------------
	.section	.nv.info._ZN43_GLOBAL__N__9ae7fba5_10_SoftMax_cu_9f978f6320softmax_warp_forwardIfffLi1ELb0ELb0EEEvPT0_PKT_iiiPKbib,"",@"SHT_CUDA_INFO"
	.sectionflags	@""
	.align	4


	//----- nvinfo : EIATTR_CUDA_API_VERSION
	.align		4
        /*0000*/ 	.byte	0x04, 0x37
        /*0002*/ 	.short	(.L_9303 - .L_9302)
.L_9302:
        /*0004*/ 	.word	0x00000082


	//----- nvinfo : EIATTR_KPARAM_INFO
	.align		4
.L_9303:
        /*0008*/ 	.byte	0x04, 0x17
        /*000a*/ 	.short	(.L_9305 - .L_9304)
.L_9304:
        /*000c*/ 	.word	0x00000000
        /*0010*/ 	.short	0x0007
        /*0012*/ 	.short	0x002c
        /*0014*/ 	.byte	0x00, 0xf0, 0x05, 0x00


	//----- nvinfo : EIATTR_KPARAM_INFO
	.align		4
.L_9305:
        /*0018*/ 	.byte	0x04, 0x17
        /*001a*/ 	.short	(.L_9307 - .L_9306)
.L_9306:
        /*001c*/ 	.word	0x00000000
        /*0020*/ 	.short	0x0006
        /*0022*/ 	.short	0x0028
        /*0024*/ 	.byte	0x00, 0xf0, 0x11, 0x00


	//----- nvinfo : EIATTR_KPARAM_INFO
	.align		4
.L_9307:
        /*0028*/ 	.byte	0x04, 0x17
        /*002a*/ 	.short	(.L_9309 - .L_9308)
.L_9308:
        /*002c*/ 	.word	0x00000000
        /*0030*/ 	.short	0x0005
        /*0032*/ 	.short	0x0020
        /*0034*/ 	.byte	0x00, 0xf5, 0x21, 0x00


	//----- nvinfo : EIATTR_KPARAM_INFO
	.align		4
.L_9309:
        /*0038*/ 	.byte	0x04, 0x17
        /*003a*/ 	.short	(.L_9311 - .L_9310)
.L_9310:
        /*003c*/ 	.word	0x00000000
        /*0040*/ 	.short	0x0004
        /*0042*/ 	.short	0x0018
        /*0044*/ 	.byte	0x00, 0xf0, 0x11, 0x00


	//----- nvinfo : EIATTR_KPARAM_INFO
	.align		4
.L_9311:
        /*0048*/ 	.byte	0x04, 0x17
        /*004a*/ 	.short	(.L_9313 - .L_9312)
.L_9312:
        /*004c*/ 	.word	0x00000000
        /*0050*/ 	.short	0x0003
        /*0052*/ 	.short	0x0014
        /*0054*/ 	.byte	0x00, 0xf0, 0x11, 0x00


	//----- nvinfo : EIATTR_KPARAM_INFO
	.align		4
.L_9313:
        /*0058*/ 	.byte	0x04, 0x17
        /*005a*/ 	.short	(.L_9315 - .L_9314)
.L_9314:
        /*005c*/ 	.word	0x00000000
        /*0060*/ 	.short	0x0002
        /*0062*/ 	.short	0x0010
        /*0064*/ 	.byte	0x00, 0xf0, 0x11, 0x00


	//----- nvinfo : EIATTR_KPARAM_INFO
	.align		4
.L_9315:
        /*0068*/ 	.byte	0x04, 0x17
        /*006a*/ 	.short	(.L_9317 - .L_9316)
.L_9316:
        /*006c*/ 	.word	0x00000000
        /*0070*/ 	.short	0x0001
        /*0072*/ 	.short	0x0008
        /*0074*/ 	.byte	0x00, 0xf5, 0x21, 0x00


	//----- nvinfo : EIATTR_KPARAM_INFO
	.align		4
.L_9317:
        /*0078*/ 	.byte	0x04, 0x17
        /*007a*/ 	.short	(.L_9319 - .L_9318)
.L_9318:
        /*007c*/ 	.word	0x00000000
        /*0080*/ 	.short	0x0000
        /*0082*/ 	.short	0x0000
        /*0084*/ 	.byte	0x00, 0xf5, 0x21, 0x00


	//----- nvinfo : EIATTR_SPARSE_MMA_MASK
	.align		4
.L_9319:
        /*0088*/ 	.byte	0x03, 0x50
        /*008a*/ 	.short	0x0000


	//----- nvinfo : EIATTR_MAXREG_COUNT
	.align		4
        /*008c*/ 	.byte	0x03, 0x1b
        /*008e*/ 	.short	0x00ff


	//----- nvinfo : EIATTR_MERCURY_ISA_VERSION
	.align		4
        /*0090*/ 	.byte	0x03, 0x5f
        /*0092*/ 	.short	0x0101


	//----- nvinfo : EIATTR_COOP_GROUP_MASK_REGIDS
	.align		4
        /*0094*/ 	.byte	0x04, 0x29
        /*0096*/ 	.short	(.L_9321 - .L_9320)


	//   ....[0]....
.L_9320:
        /*0098*/ 	.word	0xffffffff


	//   ....[1]....
        /*009c*/ 	.word	0xffffffff


	//   ....[2]....
        /*00a0*/ 	.word	0xffffffff


	//   ....[3]....
        /*00a4*/ 	.word	0xffffffff


	//----- nvinfo : EIATTR_COOP_GROUP_INSTR_OFFSETS
	.align		4
.L_9321:
        /*00a8*/ 	.byte	0x04, 0x28
        /*00aa*/ 	.short	(.L_9323 - .L_9322)


	//   ....[0]....
.L_9322:
        /*00ac*/ 	.word	0x000001d0


	//   ....[1]....
        /*00b0*/ 	.word	0x000001e0


	//   ....[2]....
        /*00b4*/ 	.word	0x000002b0


	//   ....[3]....
        /*00b8*/ 	.word	0x000002c0


	//----- nvinfo : EIATTR_VRC_CTA_INIT_COUNT
	.align		4
.L_9323:
        /*00bc*/ 	.byte	0x02, 0x4a
	.zero		1
	.zero		1


	//----- nvinfo : EIATTR_EXIT_INSTR_OFFSETS
	.align		4
        /*00c0*/ 	.byte	0x04, 0x1c
        /*00c2*/ 	.short	(.L_9325 - .L_9324)


	//   ....[0]....
.L_9324:
        /*00c4*/ 	.word	0x000002d0


	//   ....[1]....
        /*00c8*/ 	.word	0x000003d0


	//   ....[2]....
        /*00cc*/ 	.word	0x00000480


	//----- nvinfo : EIATTR_CRS_STACK_SIZE
	.align		4
.L_9325:
        /*00d0*/ 	.byte	0x04, 0x1e
        /*00d2*/ 	.short	(.L_9327 - .L_9326)
.L_9326:
        /*00d4*/ 	.word	0x00000000


	//----- nvinfo : EIATTR_CBANK_PARAM_SIZE
	.align		4
.L_9327:
        /*00d8*/ 	.byte	0x03, 0x19
        /*00da*/ 	.short	0x002d


	//----- nvinfo : EIATTR_PARAM_CBANK
	.align		4
        /*00dc*/ 	.byte	0x04, 0x0a
        /*00de*/ 	.short	(.L_9329 - .L_9328)
	.align		4
.L_9328:
        /*00e0*/ 	.word	index@(.nv.constant0._ZN43_GLOBAL__N__9ae7fba5_10_SoftMax_cu_9f978f6320softmax_warp_forwardIfffLi1ELb0ELb0EEEvPT0_PKT_iiiPKbib)
        /*00e4*/ 	.short	0x0380
        /*00e6*/ 	.short	0x002d


	//----- nvinfo : EIATTR_SW_WAR
	.align		4
.L_9329:
        /*00e8*/ 	.byte	0x04, 0x36
        /*00ea*/ 	.short	(.L_9331 - .L_9330)
.L_9330:
        /*00ec*/ 	.word	0x00000008
.L_9331:


//--------------------- .nv.info._ZN43_GLOBAL__N__9ae7fba5_10_SoftMax_cu_9f978f6320softmax_warp_forwardIfffLi0ELb0ELb0EEEvPT0_PKT_iiiPKbib --------------------------
	.section	.nv.info._ZN43_GLOBAL__N__9ae7fba5_10_SoftMax_cu_9f978f6320softmax_warp_forwardIfffLi0ELb0ELb0EEEvPT0_PKT_iiiPKbib,"",@"SHT_CUDA_INFO"
	.sectionflags	@""
	.align	4


	//----- nvinfo : EIATTR_CUDA_API_VERSION
	.align		4
        /*0000*/ 	.byte	0x04, 0x37
        /*0002*/ 	.short	(.L_9333 - .L_9332)
.L_9332:
        /*0004*/ 	.word	0x00000082


	//----- nvinfo : EIATTR_KPARAM_INFO
	.align		4
.L_9333:
        /*0008*/ 	.byte	0x04, 0x17
        /*000a*/ 	.short	(.L_9335 - .L_9334)
.L_9334:
        /*000c*/ 	.word	0x00000000
        /*0010*/ 	.short	0x0007
        /*0012*/ 	.short	0x002c
        /*0014*/ 	.byte	0x00, 0xf0, 0x05, 0x00


	//----- nvinfo : EIATTR_KPARAM_INFO
	.align		4
.L_9335:
        /*0018*/ 	.byte	0x04, 0x17
        /*001a*/ 	.short	(.L_9337 - .L_9336)
.L_9336:
        /*001c*/ 	.word	0x00000000
        /*0020*/ 	.short	0x0006
        /*0022*/ 	.short	0x0028
        /*0024*/ 	.byte	0x00, 0xf0, 0x11, 0x00


	//----- nvinfo : EIATTR_KPARAM_INFO
	.align		4
.L_9337:
        /*0028*/ 	.byte	0x04, 0x17
        /*002a*/ 	.short	(.L_9339 - .L_9338)
.L_9338:
        /*002c*/ 	.word	0x00000000
        /*0030*/ 	.short	0x0005
        /*0032*/ 	.short	0x0020
        /*0034*/ 	.byte	0x00, 0xf5, 0x21, 0x00


	//----- nvinfo : EIATTR_KPARAM_INFO
	.align		4
.L_9339:
        /*0038*/ 	.byte	0x04, 0x17
        /*003a*/ 	.short	(.L_9341 - .L_9340)
.L_9340:
        /*003c*/ 	.word	0x00000000
        /*0040*/ 	.short	0x0004
        /*0042*/ 	.short	0x0018
        /*0044*/ 	.byte	0x00, 0xf0, 0x11, 0x00


	//----- nvinfo : EIATTR_KPARAM_INFO
	.align		4
.L_9341:
        /*0048*/ 	.byte	0x04, 0x17
        /*004a*/ 	.short	(.L_9343 - .L_9342)
.L_9342:
        /*004c*/ 	.word	0x00000000
        /*0050*/ 	.short	0x0003
        /*0052*/ 	.short	0x0014
        /*0054*/ 	.byte	0x00, 0xf0, 0x11, 0x00


	//----- nvinfo : EIATTR_KPARAM_INFO
	.align		4
.L_9343:
        /*0058*/ 	.byte	0x04, 0x17
        /*005a*/ 	.short	(.L_9345 - .L_9344)
.L_9344:
        /*005c*/ 	.word	0x00000000
        /*0060*/ 	.short	0x0002
        /*0062*/ 	.short	0x0010
        /*0064*/ 	.byte	0x00, 0xf0, 0x11, 0x00


	//----- nvinfo : EIATTR_KPARAM_INFO
	.align		4
.L_9345:
        /*0068*/ 	.byte	0x04, 0x17
        /*006a*/ 	.short	(.L_9347 - .L_9346)
.L_9346:
        /*006c*/ 	.word	0x00000000
        /*0070*/ 	.short	0x0001
        /*0072*/ 	.short	0x0008
        /*0074*/ 	.byte	0x00, 0xf5, 0x21, 0x00


	//----- nvinfo : EIATTR_KPARAM_INFO
	.align		4
.L_9347:
        /*0078*/ 	.byte	0x04, 0x17
        /*007a*/ 	.short	(.L_9349 - .L_9348)
.L_9348:
        /*007c*/ 	.word	0x00000000
        /*0080*/ 	.short	0x0000
        /*0082*/ 	.short	0x0000
        /*0084*/ 	.byte	0x00, 0xf5, 0x21, 0x00


	//----- nvinfo : EIATTR_SPARSE_MMA_MASK
	.align		4
.L_9349:
        /*0088*/ 	.byte	0x03, 0x50
        /*008a*/ 	.short	0x0000


	//----- nvinfo : EIATTR_MAXREG_COUNT
	.align		4
        /*008c*/ 	.byte	0x03, 0x1b
        /*008e*/ 	.short	0x00ff


	//----- nvinfo : EIATTR_MERCURY_ISA_VERSION
	.align		4
        /*0090*/ 	.byte	0x03, 0x5f
        /*0092*/ 	.short	0x0101


	//----- nvinfo : EIATTR_VRC_CTA_INIT_COUNT
	.align		4
        /*0094*/ 	.byte	0x02, 0x4a
	.zero		1
	.zero		1


	//----- nvinfo : EIATTR_EXIT_INSTR_OFFSETS
	.align		4
        /*0098*/ 	.byte	0x04, 0x1c
        /*009a*/ 	.short	(.L_9351 - .L_9350)


	//   ....[0]....
.L_9350:
        /*009c*/ 	.word	0x000001e0


	//   ....[1]....
        /*00a0*/ 	.word	0x00000320


	//   ....[2]....
        /*00a4*/ 	.word	0x000003e0


	//----- nvinfo : EIATTR_CRS_STACK_SIZE
	.align		4
.L_9351:
        /*00a8*/ 	.byte	0x04, 0x1e
        /*00aa*/ 	.short	(.L_9353 - .L_9352)
.L_9352:
        /*00ac*/ 	.word	0x00000000


	//----- nvinfo : EIATTR_CBANK_PARAM_SIZE
	.align		4
.L_9353:
        /*00b0*/ 	.byte	0x03, 0x19
        /*00b2*/ 	.short	0x002d


	//----- nvinfo : EIATTR_PARAM_CBANK
	.align		4
        /*00b4*/ 	.byte	0x04, 0x0a
        /*00b6*/ 	.short	(.L_9355 - .L_9354)
	.align		4
.L_9354:
        /*00b8*/ 	.word	index@(.nv.constant0._ZN43_GLOBAL__N__9ae7fba5_10_SoftMax_cu_9f978f6320softmax_warp_forwardIfffLi0ELb0ELb0EEEvPT0_PKT_iiiPKbib)
        /*00bc*/ 	.short	0x0380
        /*00be*/ 	.short	0x002d


	//----- nvinfo : EIATTR_SW_WAR
	.align		4
.L_9355:
        /*00c0*/ 	.byte	0x04, 0x36
        /*00c2*/ 	.short	(.L_9357 - .L_9356)
.L_9356:
        /*00c4*/ 	.word	0x00000008
.L_9357:


//--------------------- .nv.info._ZN43_GLOBAL__N__9ae7fba5_10_SoftMax_cu_9f978f6320softmax_warp_forwardIdddLi11ELb0ELb0EEEvPT0_PKT_iiiPKbib --------------------------
	.section	.nv.info._ZN43_GLOBAL__N__9ae7fba5_10_SoftMax_cu_9f978f6320softmax_warp_forwardIdddLi11ELb0ELb0EEEvPT0_PKT_iiiPKbib,"",@"SHT_CUDA_INFO"
	.sectionflags	@""
	.align	4


	//----- nvinfo : EIATTR_CUDA_API_VERSION
	.align		4
        /*0000*/ 	.byte	0x04, 0x37
        /*0002*/ 	.short	(.L_9359 - .L_9358)
.L_9358:
        /*0004*/ 	.word	0x00000082


	//----- nvinfo : EIATTR_KPARAM_INFO
	.align		4
.L_9359:
        /*0008*/ 	.byte	0x04, 0x17
        /*000a*/ 	.short	(.L_9361 - .L_9360)
.L_9360:
        /*000c*/ 	.word	0x00000000
        /*0010*/ 	.short	0x0007
        /*0012*/ 	.short	0x002c
        /*0014*/ 	.byte	0x00, 0xf0, 0x05, 0x00


	//----- nvinfo : EIATTR_KPARAM_INFO
	.align		4
.L_9361:
        /*0018*/ 	.byte	0x04, 0x17
        /*001a*/ 	.short	(.L_9363 - .L_9362)
.L_9362:
        /*001c*/ 	.word	0x00000000
        /*0020*/ 	.short	0x0006
        /*0022*/ 	.short	0x0028
        /*0024*/ 	.byte	0x00, 0xf0, 0x11, 0x00


	//----- nvinfo : EIATTR_KPARAM_INFO
	.align		4
.L_9363:
        /*0028*/ 	.byte	0x04, 0x17
        /*002a*/ 	.short	(.L_9365 - .L_9364)
.L_9364:
        /*002c*/ 	.word	0x00000000
        /*0030*/ 	.short	0x0005
        /*0032*/ 	.short	0x0020
        /*0034*/ 	.byte	0x00, 0xf5, 0x21, 0x00


	//----- nvinfo : EIATTR_KPARAM_INFO
	.align		4
.L_9365:
        /*0038*/ 	.byte	0x04, 0x17
        /*003a*/ 	.short	(.L_9367 - .L_9366)
.L_9366:
        /*003c*/ 	.word	0x00000000
        /*0040*/ 	.short	0x0004
        /*0042*/ 	.short	0x0018
        /*0044*/ 	.byte	0x00, 0xf0, 0x11, 0x00


	//----- nvinfo : EIATTR_KPARAM_INFO
	.align		4
.L_9367:
        /*0048*/ 	.byte	0x04, 0x17
        /*004a*/ 	.short	(.L_9369 - .L_9368)
.L_9368:
        /*004c*/ 	.word	0x00000000
        /*0050*/ 	.short	0x0003
        /*0052*/ 	.short	0x0014
        /*0054*/ 	.byte	0x00, 0xf0, 0x11, 0x00


	//----- nvinfo : EIATTR_KPARAM_INFO
	.align		4
.L_9369:
        /*0058*/ 	.byte	0x04, 0x17
        /*005a*/ 	.short	(.L_9371 - .L_9370)
.L_9370:
        /*005c*/ 	.word	0x00000000
        /*0060*/ 	.short	0x0002
        /*0062*/ 	.short	0x0010
        /*0064*/ 	.byte	0x00, 0xf0, 0x11, 0x00


	//----- nvinfo : EIATTR_KPARAM_INFO
	.align		4
.L_9371:
        /*0068*/ 	.byte	0x04, 0x17
        /*006a*/ 	.short	(.L_9373 - .L_9372)
.L_9372:
        /*006c*/ 	.word	0x00000000
        /*0070*/ 	.short	0x0001
        /*0072*/ 	.short	0x0008
        /*0074*/ 	.byte	0x00, 0xf5, 0x21, 0x00


	//----- nvinfo : EIATTR_KPARAM_INFO
	.align		4
.L_9373:
        /*0078*/ 	.byte	0x04, 0x17
        /*007a*/ 	.short	(.L_9375 - .L_9374)
.L_9374:
        /*007c*/ 	.word	0x00000000
        /*0080*/ 	.short	0x0000
        /*0082*/ 	.short	0x0000
        /*0084*/ 	.byte	0x00, 0xf5, 0x21, 0x00


	//----- nvinfo : EIATTR_SPARSE_MMA_MASK
	.align		4
.L_9375:
        /*0088*/ 	.byte	0x03, 0x50
        /*008a*/ 	.short	0x0000


	//----- nvinfo : EIATTR_MAXREG_COUNT
	.align		4
        /*008c*/ 	.byte	0x03, 0x1b
        /*008e*/ 	.short	0x00ff


	//----- nvinfo : EIATTR_MERCURY_ISA_VERSION
	.align		4
        /*0090*/ 	.byte	0x03, 0x5f
        /*0092*/ 	.short	0x0101


	//----- nvinfo : EIATTR_COOP_GROUP_MASK_REGIDS
	.align		4
        /*0094*/ 	.byte	0x04, 0x29
        /*0096*/ 	.short	(.L_9377 - .L_9376)


	//   ....[0]....
.L_9376:
        /*0098*/ 	.word	0xffffffff


	//   ....[1]....
        /*009c*/ 	.word	0xffffffff


	//   ....[2]....
        /*00a0*/ 	.word	0xffffffff


	//   ....[3]....
        /*00a4*/ 	.word	0xffffffff


	//   ....[4]....
        /*00a8*/ 	.word	0xffffffff


	//   ....[5]....
        /*00ac*/ 	.word	0xffffffff


	//   ....[6]....
        /*00b0*/ 	.word	0xffffffff


	//   ....[7]....
        /*00b4*/ 	.word	0xffffffff


	//   ....[8]....
        /*00b8*/ 	.word	0xffffffff


	//   ....[9]....
        /*00bc*/ 	.word	0xffffffff


	//   ....[10]....
        /*00c0*/ 	.word	0xffffffff


	//   ....[11]....
        /*00c4*/ 	.word	0xffffffff


	//   ....[12]....
        /*00c8*/ 	.word	0xffffffff


	//   ....[13]....
        /*00cc*/ 	.word	0xffffffff


	//   ....[14]....
        /*00d0*/ 	.word	0xffffffff


	//   ....[15]....
        /*00d4*/ 	.word	0xffffffff


	//   ....[16]....
        /*00d8*/ 	.word	0xffffffff


	//   ....[17]....
        /*00dc*/ 	.word	0xffffffff


	//   ....[18]....
        /*00e0*/ 	.word	0xffffffff


	//   ....[19]....
        /*00e4*/ 	.word	0xffffffff


	//----- nvinfo : EIATTR_COOP_GROUP_INSTR_OFFSETS
	.align		4
.L_9377:
        /*00e8*/ 	.byte	0x04, 0x28
        /*00ea*/ 	.short	(.L_9379 - .L_9378)


	//   ....[0]....
.L_9378:
        /*00ec*/ 	.word	0x00002f90


	//   ....[1]....
        /*00f0*/ 	.word	0x00002fa0


	//   ....[2]....
        /*00f4*/ 	.word	0x00003010


	//   ....[3]....
        /*00f8*/ 	.word	0x00003020


	//   ....[4]....
        /*00fc*/ 	.word	0x00003090


	//   ....[5]....
        /*0100*/ 	.word	0x000030a0


	//   ....[6]....
        /*0104*/ 	.word	0x00003110


	//   ....[7]....
        /*0108*/ 	.word	0x00003120


	//   ....[8]....
        /*010c*/ 	.word	0x000031f0


	//   ....[9]....
        /*0110*/ 	.word	0x00003200


	//   ....[10]....
        /*0114*/ 	.word	0x0001dc40


	//   ....[11]....
        /*0118*/ 	.word	0x0001dc50


	//   ....[12]....
        /*011c*/ 	.word	0x0001dca0


	//   ....[13]....
        /*0120*/ 	.word	0x0001dcb0


	//   ....[14]....
        /*0124*/ 	.word	0x0001dd00


	//   ....[15]....
        /*0128*/ 	.word	0x0001dd10


	//   ....[16]....
        /*012c*/ 	.word	0x0001dd60


	//   ....[17]....
        /*0130*/ 	.word	0x0001dd70


	//   ....[18]....
        /*0134*/ 	.word	0x0001ddc0


	//   ....[19]....
        /*0138*/ 	.word	0x0001ddd0


	//----- nvinfo : EIATTR_VRC_CTA_INIT_COUNT
	.align		4
.L_9379:
        /*013c*/ 	.byte	0x02, 0x4a
	.zero		1
	.zero		1


	//----- nvinfo : EIATTR_EXIT_INSTR_OFFSETS
	.align		4
        /*0140*/ 	.byte	0x04, 0x1c
        /*0142*/ 	.short	(.L_9381 - .L_9380)


	//   ....[0]....
.L_9380:
        /*0144*/ 	.word	0x0001de20


	//   ....[1]....
        /*0148*/ 	.word	0x0001de30


	//   ....[2]....
        /*014c*/ 	.word	0x0001e200


	//   ....[3]....
        /*0150*/ 	.word	0x0001e590


	//   ....[4]....
        /*0154*/ 	.word	0x0001e920


	//   ....[5]....
        /*0158*/ 	.word	0x0001ecc0


	//   ....[6]....
        /*015c*/ 	.word	0x0001f050


	//   ....[7]....
        /*0160*/ 	.word	0x0001f3e0


	//   ....[8]....
        /*0164*/ 	.word	0x0001f770


	//   ....[9]....
        /*0168*/ 	.word	0x0001fb00


	//   ....[10]....
        /*016c*/ 	.word	0x0001fe90


	//   ....[11]....
        /*0170*/ 	.word	0x00020220


	//   ....[12]....
        /*0174*/ 	.word	0x000205b0


	//   ....[13]....
        /*0178*/ 	.word	0x00020940


	//   ....[14]....
        /*017c*/ 	.word	0x00020cd0


	//   ....[15]....
        /*0180*/ 	.word	0x00021060


	//   ....[16]....
        /*0184*/ 	.word	0x000213f0


	//   ....[17]....
        /*0188*/ 	.word	0x00021780


	//   ....[18]....
        /*018c*/ 	.word	0x00021b10


	//   ....[19]....
        /*0190*/ 	.word	0x00021ef0


	//   ....[20]....
        /*0194*/ 	.word	0x000222d0


	//   ....[21]....
        /*0198*/ 	.word	0x000226b0


	//   ....[22]....
        /*019c*/ 	.word	0x00022a90


	//   ....[23]....
        /*01a0*/ 	.word	0x00022e70


	//   ....[24]....
        /*01a4*/ 	.word	0x00023250


	//   ....[25]....
        /*01a8*/ 	.word	0x00023630


	//   ....[26]....
        /*01ac*/ 	.word	0x00023a10


	//   ....[27]....
        /*01b0*/ 	.word	0x00023df0


	//   ....[28]....
        /*01b4*/ 	.word	0x000241d0


	//   ....[29]....
        /*01b8*/ 	.word	0x000245b0


	//   ....[30]....
        /*01bc*/ 	.word	0x00024990


	//   ....[31]....
        /*01c0*/ 	.word	0x00024d70


	//   ....[32]....
        /*01c4*/ 	.word	0x00025150


	//   ....[33]....
        /*01c8*/ 	.word	0x00025530


	//   ....[34]....
        /*01cc*/ 	.word	0x00025910


	//   ....[35]....
        /*01d0*/ 	.word	0x00025cf0


	//   ....[36]....
        /*01d4*/ 	.word	0x000260d0


	//   ....[37]....
        /*01d8*/ 	.word	0x000264b0


	//   ....[38]....
        /*01dc*/ 	.word	0x00026890


	//   ....[39]....
        /*01e0*/ 	.word	0x00026c70


	//   ....[40]....
        /*01e4*/ 	.word	0x00027050


	//   ....[41]....
        /*01e8*/ 	.word	0x00027430


	//   ....[42]....
        /*01ec*/ 	.word	0x00027810


	//   ....[43]....
        /*01f0*/ 	.word	0x00027bf0


	//   ....[44]....
        /*01f4*/ 	.word	0x00027fd0


	//   ....[45]....
        /*01f8*/ 	.word	0x000283b0


	//   ....[46]....
        /*01fc*/ 	.word	0x00028790


	//   ....[47]....
        /*0200*/ 	.word	0x00028b70


	//   ....[48]....
        /*0204*/ 	.word	0x00028f50


	//   ....[49]....
        /*0208*/ 	.word	0x00029330


	//   ....[50]....
        /*020c*/ 	.word	0x00029710


	//   ....[51]....
        /*0210*/ 	.word	0x00029af0


	//   ....[52]....
        /*0214*/ 	.word	0x00029ed0


	//   ....[53]....
        /*0218*/ 	.word	0x0002a2b0


	//   ....[54]....
        /*021c*/ 	.word	0x0002a690


	//   ....[55]....
        /*0220*/ 	.word	0x0002aa70


	//   ....[56]....
        /*0224*/ 	.word	0x0002ae50


	//   ....[57]....
        /*0228*/ 	.word	0x0002b230


	//   ....[58]....
        /*022c*/ 	.word	0x0002b610


	//   ....[59]....
        /*0230*/ 	.word	0x0002b9f0


	//   ....[60]....
        /*0234*/ 	.word	0x0002bdd0


	//   ....[61]....
        /*0238*/ 	.word	0x0002c1b0


	//   ....[62]....
        /*023c*/ 	.word	0x0002c590


	//   ....[63]....
        /*0240*/ 	.word	0x0002c970


	//   ....[64]....
        /*0244*/ 	.word	0x0002cd50


	//   ....[65]....
        /*0248*/ 	.word	0x0002d100


	//----- nvinfo : EIATTR_CRS_STACK_SIZE
	.align		4
.L_9381:
        /*024c*/ 	.byte	0x04, 0x1e
        /*024e*/ 	.short	(.L_9383 - .L_9382)
.L_9382:
        /*0250*/ 	.word	0x00000000


	//----- nvinfo : EIATTR_CBANK_PARAM_SIZE
	.align		4
.L_9383:
        /*0254*/ 	.byte	0x03, 0x19
        /*0256*/ 	.short	0x002d


	//----- nvinfo : EIATTR_PARAM_CBANK
	.align		4
        /*0258*/ 	.byte	0x04, 0x0a
        /*025a*/ 	.short	(.L_9385 - .L_9384)
	.align		4
.L_9384:
        /*025c*/ 	.word	index@(.nv.constant0._ZN43_GLOBAL__N__9ae7fba5_10_SoftMax_cu_9f978f6320softmax_warp_forwardIdddLi11ELb0ELb0EEEvPT0_PKT_iiiPKbib)
        /*0260*/ 	.short	0x0380
        /*0262*/ 	.short	0x002d


	//----- nvinfo : EIATTR_SW_WAR
	.align		4
.L_9385:
        /*0264*/ 	.byte	0x04, 0x36
        /*0266*/ 	.short	(.L_9387 - .L_9386)
.L_9386:
        /*0268*/ 	.word	0x00000008
.L_9387:


//--------------------- .nv.info._ZN43_GLOBAL__N__9ae7fba5_10_SoftMax_cu_9f978f6320softmax_warp_forwardIdddLi10ELb0ELb0EEEvPT0_PKT_iiiPKbib --------------------------
	.section	.nv.info._ZN43_GLOBAL__N__9ae7fba5_10_SoftMax_cu_9f978f6320softmax_warp_forwardIdddLi10ELb0ELb0EEEvPT0_PKT_iiiPKbib,"",@"SHT_CUDA_INFO"
	.sectionflags	@""
	.align	4


	//----- nvinfo : EIATTR_CUDA_API_VERSION
	.align		4
        /*0000*/ 	.byte	0x04, 0x37
        /*0002*/ 	.short	(.L_9389 - .L_9388)
.L_9388:
        /*0004*/ 	.word	0x00000082


	//----- nvinfo : EIATTR_KPARAM_INFO
	.align		4
.L_9389:
        /*0008*/ 	.byte	0x04, 0x17
        /*000a*/ 	.short	(.L_9391 - .L_9390)
.L_9390:
        /*000c*/ 	.word	0x00000000
        /*0010*/ 	.short	0x0007
        /*0012*/ 	.short	0x002c
        /*0014*/ 	.byte	0x00, 0xf0, 0x05, 0x00


	//----- nvinfo : EIATTR_KPARAM_INFO
	.align		4
.L_9391:
        /*0018*/ 	.byte	0x04, 0x17
        /*001a*/ 	.short	(.L_9393 - .L_9392)
.L_9392:
        /*001c*/ 	.word	0x00000000
        /*0020*/ 	.short	0x0006
        /*0022*/ 	.short	0x0028
        /*0024*/ 	.byte	0x00, 0xf0, 0x11, 0x00


	//----- nvinfo : EIATTR_KPARAM_INFO
	.align		4
.L_9393:
        /*0028*/ 	.byte	0x04, 0x17
        /*002a*/ 	.short	(.L_9395 - .L_9394)
.L_9394:
        /*002c*/ 	.word	0x00000000
        /*0030*/ 	.short	0x0005
        /*0032*/ 	.short	0x0020
        /*0034*/ 	.byte	0x00, 0xf5, 0x21, 0x00


	//----- nvinfo : EIATTR_KPARAM_INFO
	.align		4
.L_9395:
        /*0038*/ 	.byte	0x04, 0x17
        /*003a*/ 	.short	(.L_9397 - .L_9396)
.L_9396:
        /*003c*/ 	.word	0x00000000
        /*0040*/ 	.short	0x0004
        /*0042*/ 	.short	0x0018
        /*0044*/ 	.byte	0x00, 0xf0, 0x11, 0x00


	//----- nvinfo : EIATTR_KPARAM_INFO
	.align		4
.L_9397:
        /*0048*/ 	.byte	0x04, 0x17
        /*004a*/ 	.short	(.L_9399 - .L_9398)
.L_9398:
        /*004c*/ 	.word	0x00000000
        /*0050*/ 	.short	0x0003
        /*0052*/ 	.short	0x0014
        /*0054*/ 	.byte	0x00, 0xf0, 0x11, 0x00


	//----- nvinfo : EIATTR_KPARAM_INFO
	.align		4
.L_9399:
        /*0058*/ 	.byte	0x04, 0x17
        /*005a*/ 	.short	(.L_9401 - .L_9400)
.L_9400:
        /*005c*/ 	.word	0x00000000
        /*0060*/ 	.short	0x0002
        /*0062*/ 	.short	0x0010
        /*0064*/ 	.byte	0x00, 0xf0, 0x11, 0x00


	//----- nvinfo : EIATTR_KPARAM_INFO
	.align		4
.L_9401:
        /*0068*/ 	.byte	0x04, 0x17
        /*006a*/ 	.short	(.L_9403 - .L_9402)
.L_9402:
        /*006c*/ 	.word	0x00000000
        /*0070*/ 	.short	0x0001
        /*0072*/ 	.short	0x0008
        /*0074*/ 	.byte	0x00, 0xf5, 0x21, 0x00


	//----- nvinfo : EIATTR_KPARAM_INFO
	.align		4
.L_9403:
        /*0078*/ 	.byte	0x04, 0x17
        /*007a*/ 	.short	(.L_9405 - .L_9404)
.L_9404:
        /*007c*/ 	.word	0x00000000
        /*0080*/ 	.short	0x0000
        /*0082*/ 	.short	0x0000
        /*0084*/ 	.byte	0x00, 0xf5, 0x21, 0x00


	//----- nvinfo : EIATTR_SPARSE_MMA_MASK
	.align		4
.L_9405:
        /*0088*/ 	.byte	0x03, 0x50
        /*008a*/ 	.short	0x0000


	//----- nvinfo : EIATTR_MAXREG_COUNT
	.align		4
        /*008c*/ 	.byte	0x03, 0x1b
        /*008e*/ 	.short	0x00ff


	//----- nvinfo : EIATTR_MERCURY_ISA_VERSION
	.align		4
        /*0090*/ 	.byte	0x03, 0x5f
        /*0092*/ 	.short	0x0101


	//----- nvinfo : EIATTR_COOP_GROUP_MASK_REGIDS
	.align		4
        /*0094*/ 	.byte	0x04, 0x29
        /*0096*/ 	.short	(.L_9407 - .L_9406)


	//   ....[0]....
.L_9406:
        /*0098*/ 	.word	0xffffffff


	//   ....[1]....
        /*009c*/ 	.word	0xffffffff


	//   ....[2]....
        /*00a0*/ 	.word	0xffffffff


	//   ....[3]....
        /*00a4*/ 	.word	0xffffffff


	//   ....[4]....
        /*00a8*/ 	.word	0xffffffff


	//   ....[5]....
        /*00ac*/ 	.word	0xffffffff


	//   ....[6]....
        /*00b0*/ 	.word	0xffffffff


	//   ....[7]....
        /*00b4*/ 	.word	0xffffffff


	//   ....[8]....
        /*00b8*/ 	.word	0xffffffff


	//   ....[9]....
        /*00bc*/ 	.word	0xffffffff


	//   ....[10]....
        /*00c0*/ 	.word	0xffffffff


	//   ....[11]....
        /*00c4*/ 	.word	0xffffffff


	//   ....[12]....
        /*00c8*/ 	.word	0xffffffff


	//   ....[13]....
        /*00cc*/ 	.word	0xffffffff


	//   ....[14]....
        /*00d0*/ 	.word	0xffffffff


	//   ....[15]....
        /*00d4*/ 	.word	0xffffffff


	//   ....[16]....
        /*00d8*/ 	.word	0xffffffff


	//   ....[17]....
        /*00dc*/ 	.word	0xffffffff


	//   ....[18]....
        /*00e0*/ 	.word	0xffffffff


	//   ....[19]....
        /*00e4*/ 	.word	0xffffffff


	//----- nvinfo : EIATTR_COOP_GROUP_INSTR_OFFSETS
	.align		4
.L_9407:
        /*00e8*/ 	.byte	0x04, 0x28
        /*00ea*/ 	.short	(.L_9409 - .L_9408)


	//   ....[0]....
.L_9408:
        /*00ec*/ 	.word	0x00001770


	//   ....[1]....
        /*00f0*/ 	.word	0x00001780


	//   ....[2]....
        /*00f4*/ 	.word	0x000017f0


	//   ....[3]....
        /*00f8*/ 	.word	0x00001800


	//   ....[4]....
        /*00fc*/ 	.word	0x00001870


	//   ....[5]....
        /*0100*/ 	.word	0x00001880


	//   ....[6]....
        /*0104*/ 	.word	0x000018f0


	//   ....[7]....
        /*0108*/ 	.word	0x00001900


	//   ....[8]....
        /*010c*/ 	.word	0x000019e0


	//   ....[9]....
        /*0110*/ 	.word	0x000019f0


	//   ....[10]....
        /*0114*/ 	.word	0x0000ec50


	//   ....[11]....
        /*0118*/ 	.word	0x0000ec60


	//   ....[12]....
        /*011c*/ 	.word	0x0000ecb0


	//   ....[13]....
        /*0120*/ 	.word	0x0000ecc0


	//   ....[14]....
        /*0124*/ 	.word	0x0000ed10


	//   ....[15]....
        /*0128*/ 	.word	0x0000ed20


	//   ....[16]....
        /*012c*/ 	.word	0x0000ed70


	//   ....[17]....
        /*0130*/ 	.word	0x0000ed80


	//   ....[18]....
        /*0134*/ 	.word	0x0000edd0


	//   ....[19]....
        /*0138*/ 	.word	0x0000ede0


	//----- nvinfo : EIATTR_VRC_CTA_INIT_COUNT
	.align		4
.L_9409:
        /*013c*/ 	.byte	0x02, 0x4a
	.zero		1
	.zero		1


	//----- nvinfo : EIATTR_EXIT_INSTR_OFFSETS
	.align		4
        /*0140*/ 	.byte	0x04, 0x1c
        /*0142*/ 	.short	(.L_9411 - .L_9410)


	//   ....[0]....
.L_9410:
        /*0144*/ 	.word	0x0000ee30


	//   ....[1]....
        /*0148*/ 	.word	0x0000ee40


	//   ....[2]....
        /*014c*/ 	.word	0x0000f200


	//   ....[3]....
        /*0150*/ 	.word	0x0000f5a0


	//   ....[4]....
        /*0154*/ 	.word	0x0000f940


	//   ....[5]....
        /*0158*/ 	.word	0x0000fce0


	//   ....[6]....
        /*015c*/ 	.word	0x00010080


	//   ....[7]....
        /*0160*/ 	.word	0x00010430


	//   ....[8]....
        /*0164*/ 	.word	0x000107e0


	//   ....[9]....
        /*0168*/ 	.word	0x00010b90


	//   ....[10]....
        /*016c*/ 	.word	0x00010f40


	//   ....[11]....
        /*0170*/ 	.word	0x000112f0


	//   ....[12]....
        /*0174*/ 	.word	0x000116a0


	//   ....[13]....
        /*0178*/ 	.word	0x00011a50


	//   ....[14]....
        /*017c*/ 	.word	0x00011e50


	//   ....[15]....
        /*0180*/ 	.word	0x00012250


	//   ....[16]....
        /*0184*/ 	.word	0x00012650


	//   ....[17]....
        /*0188*/ 	.word	0x00012a50


	//   ....[18]....
        /*018c*/ 	.word	0x00012e50


	//   ....[19]....
        /*0190*/ 	.word	0x00013250


	//   ....[20]....
        /*0194*/ 	.word	0x00013650


	//   ....[21]....
        /*0198*/ 	.word	0x00013a50


	//   ....[22]....
        /*019c*/ 	.word	0x00013e50


	//   ....[23]....
        /*01a0*/ 	.word	0x00014250


	//   ....[24]....
        /*01a4*/ 	.word	0x00014650


	//   ....[25]....
        /*01a8*/ 	.word	0x00014a50


	//   ....[26]....
        /*01ac*/ 	.word	0x00014e50


	//   ....[27]....
        /*01b0*/ 	.word	0x00015250


	//   ....[28]....
        /*01b4*/ 	.word	0x00015650


	//   ....[29]....
        /*01b8*/ 	.word	0x00015a50


	//   ....[30]....
        /*01bc*/ 	.word	0x00015e30


	//   ....[31]....
        /*01c0*/ 	.word	0x00016210


	//   ....[32]....
        /*01c4*/ 	.word	0x00016600


	//   ....[33]....
        /*01c8*/ 	.word	0x000169d0


	//----- nvinfo : EIATTR_CRS_STACK_SIZE
	.align		4
.L_9411:
        /*01cc*/ 	.byte	0x04, 0x1e
        /*01ce*/ 	.short	(.L_9413 - .L_9412)
.L_9412:
        /*01d0*/ 	.word	0x00000000


	//----- nvinfo : EIATTR_CBANK_PARAM_SIZE
	.align		4
.L_9413:
        /*01d4*/ 	.byte	0x03, 0x19
        /*01d6*/ 	.short	0x002d


	//----- nvinfo : EIATTR_PARAM_CBANK
	.align		4
        /*01d8*/ 	.byte	0x04, 0x0a
        /*01da*/ 	.short	(.L_9415 - .L_9414)
	.align		4
.L_9414:
        /*01dc*/ 	.word	index@(.nv.constant0._ZN43_GLOBAL__N__9ae7fba5_10_SoftMax_cu_9f978f6320softmax_warp_forwardIdddLi10ELb0ELb0EEEvPT0_PKT_iiiPKbib)
        /*01e0*/ 	.short	0x0380
        /*01e2*/ 	.short	0x002d


	//----- nvinfo : EIATTR_SW_WAR
	.align		4
.L_9415:
        /*01e4*/ 	.byte	0x04, 0x36
        /*01e6*/ 	.short	(.L_9417 - .L_9416)
.L_9416:
        /*01e8*/ 	.word	0x00000008
.L_9417:


//--------------------- .nv.info._ZN43_GLOBAL__N__9ae7fba5_10_SoftMax_cu_9f978f6320softmax_warp_forwardIdddLi9ELb0ELb0EEEvPT0_PKT_iiiPKbib --------------------------
	.section	.nv.info._ZN43_GLOBAL__N__9ae7fba5_10_SoftMax_cu_9f978f6320softmax_warp_forwardIdddLi9ELb0ELb0EEEvPT0_PKT_iiiPKbib,"",@"SHT_CUDA_INFO"
	.sectionflags	@""
	.align	4


	//----- nvinfo : EIATTR_CUDA_API_VERSION
	.align		4
        /*0000*/ 	.byte	0x04, 0x37
        /*0002*/ 	.short	(.L_9419 - .L_9418)
.L_9418:
        /*0004*/ 	.word	0x00000082


	//----- nvinfo : EIATTR_KPARAM_INFO
	.align		4
.L_9419:
        /*0008*/ 	.byte	0x04, 0x17
        /*000a*/ 	.short	(.L_9421 - .L_9420)
.L_9420:
        /*000c*/ 	.word	0x00000000
        /*0010*/ 	.short	0x0007
        /*0012*/ 	.short	0x002c
        /*0014*/ 	.byte	0x00, 0xf0, 0x05, 0x00


	//----- nvinfo : EIATTR_KPARAM_INFO
	.align		4
.L_9421:
        /*0018*/ 	.byte	0x04, 0x17
        /*001a*/ 	.short	(.L_9423 - .L_9422)
.L_9422:
        /*001c*/ 	.word	0x00000000
        /*0020*/ 	.short	0x0006
        /*0022*/ 	.short	0x0028
        /*0024*/ 	.byte	0x00, 0xf0, 0x11, 0x00


	//----- nvinfo : EIATTR_KPARAM_INFO
	.align		4
.L_9423:
        /*0028*/ 	.byte	0x04, 0x17
        /*002a*/ 	.short	(.L_9425 - .L_9424)
.L_9424:
        /*002c*/ 	.word	0x00000000
        /*0030*/ 	.short	0x0005
        /*0032*/ 	.short	0x0020
        /*0034*/ 	.byte	0x00, 0xf5, 0x21, 0x00


	//----- nvinfo : EIATTR_KPARAM_INFO
	.align		4
.L_9425:
        /*0038*/ 	.byte	0x04, 0x17
        /*003a*/ 	.short	(.L_9427 - .L_9426)
.L_9426:
        /*003c*/ 	.word	0x00000000
        /*0040*/ 	.short	0x0004
        /*0042*/ 	.short	0x0018
        /*0044*/ 	.byte	0x00, 0xf0, 0x11, 0x00


	//----- nvinfo : EIATTR_KPARAM_INFO
	.align		4
.L_9427:
        /*0048*/ 	.byte	0x04, 0x17
        /*004a*/ 	.short	(.L_9429 - .L_9428)
.L_9428:
        /*004c*/ 	.word	0x00000000
        /*0050*/ 	.short	0x0003
        /*0052*/ 	.short	0x0014
        /*0054*/ 	.byte	0x00, 0xf0, 0x11, 0x00


	//----- nvinfo : EIATTR_KPARAM_INFO
	.align		4
.L_9429:
        /*0058*/ 	.byte	0x04, 0x17
        /*005a*/ 	.short	(.L_9431 - .L_9430)
.L_9430:
        /*005c*/ 	.word	0x00000000
        /*0060*/ 	.short	0x0002
        /*0062*/ 	.short	0x0010
        /*0064*/ 	.byte	0x00, 0xf0, 0x11, 0x00


	//----- nvinfo : EIATTR_KPARAM_INFO
	.align		4
.L_9431:
        /*0068*/ 	.byte	0x04, 0x17
        /*006a*/ 	.short	(.L_9433 - .L_9432)
.L_9432:
        /*006c*/ 	.word	0x00000000
        /*0070*/ 	.short	0x0001
        /*0072*/ 	.short	0x0008
        /*0074*/ 	.byte	0x00, 0xf5, 0x21, 0x00


	//----- nvinfo : EIATTR_KPARAM_INFO
	.align		4
.L_9433:
        /*0078*/ 	.byte	0x04, 0x17
        /*007a*/ 	.short	(.L_9435 - .L_9434)
.L_9434:
        /*007c*/ 	.word	0x00000000
        /*0080*/ 	.short	0x0000
        /*0082*/ 	.short	0x0000
        /*0084*/ 	.byte	0x00, 0xf5, 0x21, 0x00


	//----- nvinfo : EIATTR_SPARSE_MMA_MASK
	.align		4
.L_9435:
        /*0088*/ 	.byte	0x03, 0x50
        /*008a*/ 	.short	0x0000


	//----- nvinfo : EIATTR_MAXREG_COUNT
	.align		4
        /*008c*/ 	.byte	0x03, 0x1b
        /*008e*/ 	.short	0x00ff


	//----- nvinfo : EIATTR_MERCURY_ISA_VERSION
	.align		4
        /*0090*/ 	.byte	0x03, 0x5f
        /*0092*/ 	.short	0x0101


	//----- nvinfo : EIATTR_COOP_GROUP_MASK_REGIDS
	.align		4
        /*0094*/ 	.byte	0x04, 0x29
        /*0096*/ 	.short	(.L_9437 - .L_9436)


	//   ....[0]....
.L_9436:
        /*0098*/ 	.word	0xffffffff


	//   ....[1]....
        /*009c*/ 	.word	0xffffffff


	//   ....[2]....
        /*00a0*/ 	.word	0xffffffff


	//   ....[3]....
        /*00a4*/ 	.word	0xffffffff


	//   ....[4]....
        /*00a8*/ 	.word	0xffffffff


	//   ....[5]....
        /*00ac*/ 	.word	0xffffffff


	//   ....[6]....
        /*00b0*/ 	.word	0xffffffff


	//   ....[7]....
        /*00b4*/ 	.word	0xffffffff


	//   ....[8]....
        /*00b8*/ 	.word	0xffffffff


	//   ....[9]....
        /*00bc*/ 	.word	0xffffffff


	//   ....[10]....
        /*00c0*/ 	.word	0xffffffff


	//   ....[11]....
        /*00c4*/ 	.word	0xffffffff


	//   ....[12]....
        /*00c8*/ 	.word	0xffffffff


	//   ....[13]....
        /*00cc*/ 	.word	0xffffffff


	//   ....[14]....
        /*00d0*/ 	.word	0xffffffff


	//   ....[15]....
        /*00d4*/ 	.word	0xffffffff


	//   ....[16]....
        /*00d8*/ 	.word	0xffffffff


	//   ....[17]....
        /*00dc*/ 	.word	0xffffffff


	//   ....[18]....
        /*00e0*/ 	.word	0xffffffff


	//   ....[19]....
        /*00e4*/ 	.word	0xffffffff


	//----- nvinfo : EIATTR_COOP_GROUP_INSTR_OFFSETS
	.align		4
.L_9437:
        /*00e8*/ 	.byte	0x04, 0x28
        /*00ea*/ 	.short	(.L_9439 - .L_9438)


	//   ....[0]....
.L_9438:
        /*00ec*/ 	.word	0x00000d70


	//   ....[1]....
        /*00f0*/ 	.word	0x00000d80


	//   ....[2]....
        /*00f4*/ 	.word	0x00000df0


	//   ....[3]....
        /*00f8*/ 	.word	0x00000e00


	//   ....[4]....
        /*00fc*/ 	.word	0x00000e70


	//   ....[5]....
        /*0100*/ 	.word	0x00000e80


	//   ....[6]....
        /*0104*/ 	.word	0x00000ef0


	//   ....[7]....
        /*0108*/ 	.word	0x00000f00


	//   ....[8]....
        /*010c*/ 	.word	0x00000f70


	//   ....[9]....
        /*0110*/ 	.word	0x00000f80


	//   ....[10]....
        /*0114*/ 	.word	0x00007780


	//   ....[11]....
        /*0118*/ 	.word	0x00007790


	//   ....[12]....
        /*011c*/ 	.word	0x000077e0


	//   ....[13]....
        /*0120*/ 	.word	0x000077f0


	//   ....[14]....
        /*0124*/ 	.word	0x00007840


	//   ....[15]....
        /*0128*/ 	.word	0x00007850


	//   ....[16]....
        /*012c*/ 	.word	0x000078a0


	//   ....[17]....
        /*0130*/ 	.word	0x000078b0


	//   ....[18]....
        /*0134*/ 	.word	0x00007900


	//   ....[19]....
        /*0138*/ 	.word	0x00007910


	//----- nvinfo : EIATTR_VRC_CTA_INIT_COUNT
	.align		4
.L_9439:
        /*013c*/ 	.byte	0x02, 0x4a
	.zero		1
	.zero		1


	//----- nvinfo : EIATTR_EXIT_INSTR_OFFSETS
	.align		4
        /*0140*/ 	.byte	0x04, 0x1c
        /*0142*/ 	.short	(.L_9441 - .L_9440)


	//   ....[0]....
.L_9440:
        /*0144*/ 	.word	0x00007960


	//   ....[1]....
        /*0148*/ 	.word	0x00007970


	//   ....[2]....
        /*014c*/ 	.word	0x00007d60


	//   ....[3]....
        /*0150*/ 	.word	0x00008110


	//   ....[4]....
        /*0154*/ 	.word	0x000084c0


	//   ....[5]....
        /*0158*/ 	.word	0x00008870


	//   ....[6]....
        /*015c*/ 	.word	0x00008c20


	//   ....[7]....
        /*0160*/ 	.word	0x00009020


	//   ....[8]....
        /*0164*/ 	.word	0x00009420


	//   ....[9]....
        /*0168*/ 	.word	0x00009820


	//   ....[10]....
        /*016c*/ 	.word	0x00009c20


	//   ....[11]....
        /*0170*/ 	.word	0x0000a020


	//   ....[12]....
        /*0174*/ 	.word	0x0000a420


	//   ....[13]....
        /*0178*/ 	.word	0x0000a820


	//   ....[14]....
        /*017c*/ 	.word	0x0000ac20


	//   ....[15]....
        /*0180*/ 	.word	0x0000b010


	//   ....[16]....
        /*0184*/ 	.word	0x0000b400


	//   ....[17]....
        /*0188*/ 	.word	0x0000b7d0


	//----- nvinfo : EIATTR_CRS_STACK_SIZE
	.align		4
.L_9441:
        /*018c*/ 	.byte	0x04, 0x1e
        /*018e*/ 	.short	(.L_9443 - .L_9442)
.L_9442:
        /*0190*/ 	.word	0x00000000


	//----- nvinfo : EIATTR_CBANK_PARAM_SIZE
	.align		4
.L_9443:
        /*0194*/ 	.byte	0x03, 0x19
        /*0196*/ 	.short	0x002d


	//----- nvinfo : EIATTR_PARAM_CBANK
	.align		4
        /*0198*/ 	.byte	0x04, 0x0a
        /*019a*/ 	.short	(.L_9445 - .L_9444)
	.align		4
.L_9444:
        /*019c*/ 	.word	index@(.nv.constant0._ZN43_GLOBAL__N__9ae7fba5_10_SoftMax_cu_9f978f6320softmax_warp_forwardIdddLi9ELb0ELb0EEEvPT0_PKT_iiiPKbib)
        /*01a0*/ 	.short	0x0380
        /*01a2*/ 	.short	0x002d


	//----- nvinfo : EIATTR_SW_WAR
	.align		4
.L_9445:
        /*01a4*/ 	.byte	0x04, 0x36
        /*01a6*/ 	.short	(.L_9447 - .L_9446)
.L_9446:
        /*01a8*/ 	.word	0x00000008
.L_9447:


//--------------------- .nv.info._ZN43_GLOBAL__N__9ae7fba5_10_SoftMax_cu_9f978f6320softmax_warp_forwardIdddLi8ELb0ELb0EEEvPT0_PKT_iiiPKbib --------------------------
	.section	.nv.info._ZN43_GLOBAL__N__9ae7fba5_10_SoftMax_cu_9f978f6320softmax_warp_forwardIdddLi8ELb0ELb0EEEvPT0_PKT_iiiPKbib,"",@"SHT_CUDA_INFO"
	.sectionflags	@""
	.align	4


	//----- nvinfo : EIATTR_CUDA_API_VERSION
	.align		4
        /*0000*/ 	.byte	0x04, 0x37
        /*0002*/ 	.short	(.L_9449 - .L_9448)
.L_9448:
        /*0004*/ 	.word	0x00000082


	//----- nvinfo : EIATTR_KPARAM_INFO
	.align		4
.L_9449:
        /*0008*/ 	.byte	0x04, 0x17
        /*000a*/ 	.short	(.L_9451 - .L_9450)
.L_9450:
        /*000c*/ 	.word	0x00000000
        /*0010*/ 	.short	0x0007
        /*0012*/ 	.short	0x002c
        /*0014*/ 	.byte	0x00, 0xf0, 0x05, 0x00


	//----- nvinfo : EIATTR_KPARAM_INFO
	.align		4
.L_9451:
        /*0018*/ 	.byte	0x04, 0x17
        /*001a*/ 	.short	(.L_9453 - .L_9452)
.L_9452:
        /*001c*/ 	.word	0x00000000
        /*0020*/ 	.short	0x0006
        /*0022*/ 	.short	0x0028
        /*0024*/ 	.byte	0x00, 0xf0, 0x11, 0x00


	//----- nvinfo : EIATTR_KPARAM_INFO
	.align		4
.L_9453:
        /*0028*/ 	.byte	0x04, 0x17
        /*002a*/ 	.short	(.L_9455 - .L_9454)
.L_9454:
        /*002c*/ 	.word	0x00000000
        /*0030*/ 	.short	0x0005
        /*0032*/ 	.short	0x0020
        /*0034*/ 	.byte	0x00, 0xf5, 0x21, 0x00


	//----- nvinfo : EIATTR_KPARAM_INFO
	.align		4
.L_9455:
        /*0038*/ 	.byte	0x04, 0x17
        /*003a*/ 	.short	(.L_9457 - .L_9456)
.L_9456:
        /*003c*/ 	.word	0x00000000
        /*0040*/ 	.short	0x0004
        /*0042*/ 	.short	0x0018
        /*0044*/ 	.byte	0x00, 0xf0, 0x11, 0x00


	//----- nvinfo : EIATTR_KPARAM_INFO
	.align		4
.L_9457:
        /*0048*/ 	.byte	0x04, 0x17
        /*004a*/ 	.short	(.L_9459 - .L_9458)
.L_9458:
        /*004c*/ 	.word	0x00000000
        /*0050*/ 	.short	0x0003
        /*0052*/ 	.short	0x0014
        /*0054*/ 	.byte	0x00, 0xf0, 0x11, 0x00


	//----- nvinfo : EIATTR_KPARAM_INFO
	.align		4
.L_9459:
        /*0058*/ 	.byte	0x04, 0x17
        /*005a*/ 	.short	(.L_9461 - .L_9460)
.L_9460:
        /*005c*/ 	.word	0x00000000
        /*0060*/ 	.short	0x0002
        /*0062*/ 	.short	0x0010
        /*0064*/ 	.byte	0x00, 0xf0, 0x11, 0x00


	//----- nvinfo : EIATTR_KPARAM_INFO
	.align		4
.L_9461:
        /*0068*/ 	.byte	0x04, 0x17
        /*006a*/ 	.short	(.L_9463 - .L_9462)
.L_9462:
        /*006c*/ 	.word	0x00000000
        /*0070*/ 	.short	0x0001
        /*0072*/ 	.short	0x0008
        /*0074*/ 	.byte	0x00, 0xf5, 0x21, 0x00


	//----- nvinfo : EIATTR_KPARAM_INFO
	.align		4
.L_9463:
        /*0078*/ 	.byte	0x04, 0x17
        /*007a*/ 	.short	(.L_9465 - .L_9464)
.L_9464:
        /*007c*/ 	.word	0x00000000
        /*0080*/ 	.short	0x0000
        /*0082*/ 	.short	0x0000
        /*0084*/ 	.byte	0x00, 0xf5, 0x21, 0x00


	//----- nvinfo : EIATTR_SPARSE_MMA_MASK
	.align		4
.L_9465:
        /*0088*/ 	.byte	0x03, 0x50
        /*008a*/ 	.short	0x0000


	//----- nvinfo : EIATTR_MAXREG_COUNT
	.align		4
        /*008c*/ 	.byte	0x03, 0x1b
        /*008e*/ 	.short	0x00ff


	//----- nvinfo : EIATTR_MERCURY_ISA_VERSION
	.align		4
        /*0090*/ 	.byte	0x03, 0x5f
        /*0092*/ 	.short	0x0101


	//----- nvinfo : EIATTR_COOP_GROUP_MASK_REGIDS
	.align		4
        /*0094*/ 	.byte	0x04, 0x29
        /*0096*/ 	.short	(.L_9467 - .L_9466)


	//   ....[0]....
.L_9466:
        /*0098*/ 	.word	0xffffffff


	//   ....[1]....
        /*009c*/ 	.word	0xffffffff


	//   ....[2]....
        /*00a0*/ 	.word	0xffffffff


	//   ....[3]....
        /*00a4*/ 	.word	0xffffffff


	//   ....[4]....
        /*00a8*/ 	.word	0xffffffff


	//   ....[5]....
        /*00ac*/ 	.word	0xffffffff


	//   ....[6]....
        /*00b0*/ 	.word	0xffffffff


	//   ....[7]....
        /*00b4*/ 	.word	0xffffffff


	//   ....[8]....
        /*00b8*/ 	.word	0xffffffff


	//   ....[9]....
        /*00bc*/ 	.word	0xffffffff


	//   ....[10]....
        /*00c0*/ 	.word	0xffffffff


	//   ....[11]....
        /*00c4*/ 	.word	0xffffffff


	//   ....[12]....
        /*00c8*/ 	.word	0xffffffff


	//   ....[13]....
        /*00cc*/ 	.word	0xffffffff


	//   ....[14]....
        /*00d0*/ 	.word	0xffffffff


	//   ....[15]....
        /*00d4*/ 	.word	0xffffffff


	//   ....[16]....
        /*00d8*/ 	.word	0xffffffff


	//   ....[17]....
        /*00dc*/ 	.word	0xffffffff


	//   ....[18]....
        /*00e0*/ 	.word	0xffffffff


	//   ....[19]....
        /*00e4*/ 	.word	0xffffffff


	//----- nvinfo : EIATTR_COOP_GROUP_INSTR_OFFSETS
	.align		4
.L_9467:
        /*00e8*/ 	.byte	0x04, 0x28
        /*00ea*/ 	.short	(.L_9469 - .L_9468)


	//   ....[0]....
.L_9468:
        /*00ec*/ 	.word	0x000007c0


	//   ....[1]....
        /*00f0*/ 	.word	0x000007d0


	//   ....[2]....
        /*00f4*/ 	.word	0x00000840


	//   ....[3]....
        /*00f8*/ 	.word	0x00000850


	//   ....[4]....
        /*00fc*/ 	.word	0x000008c0


	//   ....[5]....
        /*0100*/ 	.word	0x000008d0


	//   ....[6]....
        /*0104*/ 	.word	0x00000960


	//   ....[7]....
        /*0108*/ 	.word	0x00000970


	//   ....[8]....
        /*010c*/ 	.word	0x000009e0


	//   ....[9]....
        /*0110*/ 	.word	0x000009f0


	//   ....[10]....
        /*0114*/ 	.word	0x00003fb0


	//   ....[11]....
        /*0118*/ 	.word	0x00003fc0


	//   ....[12]....
        /*011c*/ 	.word	0x00004010


	//   ....[13]....
        /*0120*/ 	.word	0x00004020


	//   ....[14]....
        /*0124*/ 	.word	0x00004070


	//   ....[15]....
        /*0128*/ 	.word	0x00004080


	//   ....[16]....
        /*012c*/ 	.word	0x000040d0


	//   ....[17]....
        /*0130*/ 	.word	0x000040e0


	//   ....[18]....
        /*0134*/ 	.word	0x00004130


	//   ....[19]....
        /*0138*/ 	.word	0x00004140


	//----- nvinfo : EIATTR_VRC_CTA_INIT_COUNT
	.align		4
.L_9469:
        /*013c*/ 	.byte	0x02, 0x4a
	.zero		1
	.zero		1


	//----- nvinfo : EIATTR_EXIT_INSTR_OFFSETS
	.align		4
        /*0140*/ 	.byte	0x04, 0x1c
        /*0142*/ 	.short	(.L_9471 - .L_9470)


	//   ....[0]....
.L_9470:
        /*0144*/ 	.word	0x00004190


	//   ....[1]....
        /*0148*/ 	.word	0x000041a0


	//   ....[2]....
        /*014c*/ 	.word	0x00004570


	//   ....[3]....
        /*0150*/ 	.word	0x00004960


	//   ....[4]....
        /*0154*/ 	.word	0x00004d50


	//   ....[5]....
        /*0158*/ 	.word	0x00005140


	//   ....[6]....
        /*015c*/ 	.word	0x00005530


	//   ....[7]....
        /*0160*/ 	.word	0x00005920


	//   ....[8]....
        /*0164*/ 	.word	0x00005d10


	//   ....[9]....
        /*0168*/ 	.word	0x000060e0


	//----- nvinfo : EIATTR_CRS_STACK_SIZE
	.align		4
.L_9471:
        /*016c*/ 	.byte	0x04, 0x1e
        /*016e*/ 	.short	(.L_9473 - .L_9472)
.L_9472:
        /*0170*/ 	.word	0x00000000


	//----- nvinfo : EIATTR_CBANK_PARAM_SIZE
	.align		4
.L_9473:
        /*0174*/ 	.byte	0x03, 0x19
        /*0176*/ 	.short	0x002d


	//----- nvinfo : EIATTR_PARAM_CBANK
	.align		4
        /*0178*/ 	.byte	0x04, 0x0a
        /*017a*/ 	.short	(.L_9475 - .L_9474)
	.align		4
.L_9474:
        /*017c*/ 	.word	index@(.nv.constant0._ZN43_GLOBAL__N__9ae7fba5_10_SoftMax_cu_9f978f6320softmax_warp_forwardIdddLi8ELb0ELb0EEEvPT0_PKT_iiiPKbib)
        /*0180*/ 	.short	0x0380
        /*0182*/ 	.short	0x002d


	//----- nvinfo : EIATTR_SW_WAR
	.align		4
.L_9475:
        /*0184*/ 	.byte	0x04, 0x36
        /*0186*/ 	.short	(.L_9477 - .L_9476)
.L_9476:
        /*0188*/ 	.word	0x00000008
.L_9477:


//--------------------- .nv.info._ZN43_GLOBAL__N__9ae7fba5_10_SoftMax_cu_9f978f6320softmax_warp_forwardIdddLi7ELb0ELb0EEEvPT0_PKT_iiiPKbib --------------------------
	.section	.nv.info._ZN43_GLOBAL__N__9ae7fba5_10_SoftMax_cu_9f978f6320softmax_warp_forwardIdddLi7ELb0ELb0EEEvPT0_PKT_iiiPKbib,"",@"SHT_CUDA_INFO"
	.sectionflags	@""
	.align	4


	//----- nvinfo : EIATTR_CUDA_API_VERSION
	.align		4
        /*0000*/ 	.byte	0x04, 0x37
        /*0002*/ 	.short	(.L_9479 - .L_9478)
.L_9478:
        /*0004*/ 	.word	0x00000082


	//----- nvinfo : EIATTR_KPARAM_INFO
	.align		4
.L_9479:
        /*0008*/ 	.byte	0x04, 0x17
        /*000a*/ 	.short	(.L_9481 - .L_9480)
.L_9480:
        /*000c*/ 	.word	0x00000000
        /*0010*/ 	.short	0x0007
        /*0012*/ 	.short	0x002c
        /*0014*/ 	.byte	0x00, 0xf0, 0x05, 0x00


	//----- nvinfo : EIATTR_KPARAM_INFO
	.align		4
.L_9481:
        /*0018*/ 	.byte	0x04, 0x17
        /*001a*/ 	.short	(.L_9483 - .L_9482)
.L_9482:
        /*001c*/ 	.word	0x00000000
        /*0020*/ 	.short	0x0006
        /*0022*/ 	.short	0x0028
        /*0024*/ 	.byte	0x00, 0xf0, 0x11, 0x00


	//----- nvinfo : EIATTR_KPARAM_INFO
	.align		4
.L_9483:
        /*0028*/ 	.byte	0x04, 0x17
        /*002a*/ 	.short	(.L_9485 - .L_9484)
.L_9484:
        /*002c*/ 	.word	0x00000000
        /*0030*/ 	.short	0x0005
        /*0032*/ 	.short	0x0020
        /*0034*/ 	.byte	0x00, 0xf5, 0x21, 0x00


	//----- nvinfo : EIATTR_KPARAM_INFO
	.align		4
.L_9485:
        /*0038*/ 	.byte	0x04, 0x17
        /*003a*/ 	.short	(.L_9487 - .L_9486)
.L_9486:
        /*003c*/ 	.word	0x00000000
        /*0040*/ 	.short	0x0004
        /*0042*/ 	.short	0x0018
        /*0044*/ 	.byte	0x00, 0xf0, 0x11, 0x00


	//----- nvinfo : EIATTR_KPARAM_INFO
	.align		4
.L_9487:
        /*0048*/ 	.byte	0x04, 0x17
        /*004a*/ 	.short	(.L_9489 - .L_9488)
.L_9488:
        /*004c*/ 	.word	0x00000000
        /*0050*/ 	.short	0x0003
        /*0052*/ 	.short	0x0014
        /*0054*/ 	.byte	0x00, 0xf0, 0x11, 0x00


	//----- nvinfo : EIATTR_KPARAM_INFO
	.align		4
.L_9489:
        /*0058*/ 	.byte	0x04, 0x17
        /*005a*/ 	.short	(.L_9491 - .L_9490)
.L_9490:
        /*005c*/ 	.word	0x00000000
        /*0060*/ 	.short	0x0002
        /*0062*/ 	.short	0x0010
        /*0064*/ 	.byte	0x00, 0xf0, 0x11, 0x00


	//----- nvinfo : EIATTR_KPARAM_INFO
	.align		4
.L_9491:
        /*0068*/ 	.byte	0x04, 0x17
        /*006a*/ 	.short	(.L_9493 - .L_9492)
.L_9492:
        /*006c*/ 	.word	0x00000000
        /*0070*/ 	.short	0x0001
        /*0072*/ 	.short	0x0008
        /*0074*/ 	.byte	0x00, 0xf5, 0x21, 0x00


	//----- nvinfo : EIATTR_KPARAM_INFO
	.align		4
.L_9493:
        /*0078*/ 	.byte	0x04, 0x17
        /*007a*/ 	.short	(.L_9495 - .L_9494)
.L_9494:
        /*007c*/ 	.word	0x00000000
        /*0080*/ 	.short	0x0000
        /*0082*/ 	.short	0x0000
        /*0084*/ 	.byte	0x00, 0xf5, 0x21, 0x00


	//----- nvinfo : EIATTR_SPARSE_MMA_MASK
	.align		4
.L_9495:
        /*0088*/ 	.byte	0x03, 0x50
        /*008a*/ 	.short	0x0000


	//----- nvinfo : EIATTR_MAXREG_COUNT
	.align		4
        /*008c*/ 	.byte	0x03, 0x1b
        /*008e*/ 	.short	0x00ff


	//----- nvinfo : EIATTR_MERCURY_ISA_VERSION
	.align		4
        /*0090*/ 	.byte	0x03, 0x5f
        /*0092*/ 	.short	0x0101


	//----- nvinfo : EIATTR_COOP_GROUP_MASK_REGIDS
	.align		4
        /*0094*/ 	.byte	0x04, 0x29
        /*0096*/ 	.short	(.L_9497 - .L_9496)


	//   ....[0]....
.L_9496:
        /*0098*/ 	.word	0xffffffff


	//   ....[1]....
        /*009c*/ 	.word	0xffffffff


	//   ....[2]....
        /*00a0*/ 	.word	0xffffffff


	//   ....[3]....
        /*00a4*/ 	.word	0xffffffff


	//   ....[4]....
        /*00a8*/ 	.word	0xffffffff


	//   ....[5]....
        /*00ac*/ 	.word	0xffffffff


	//   ....[6]....
        /*00b0*/ 	.word	0xffffffff


	//   ....[7]....
        /*00b4*/ 	.word	0xffffffff


	//   ....[8]....
        /*00b8*/ 	.word	0xffffffff


	//   ....[9]....
        /*00bc*/ 	.word	0xffffffff


	//   ....[10]....
        /*00c0*/ 	.word	0xffffffff


	//   ....[11]....
        /*00c4*/ 	.word	0xffffffff


	//   ....[12]....
        /*00c8*/ 	.word	0xffffffff


	//   ....[13]....
        /*00cc*/ 	.word	0xffffffff


	//   ....[14]....
        /*00d0*/ 	.word	0xffffffff


	//   ....[15]....
        /*00d4*/ 	.word	0xffffffff


	//   ....[16]....
        /*00d8*/ 	.word	0xffffffff


	//   ....[17]....
        /*00dc*/ 	.word	0xffffffff


	//   ....[18]....
        /*00e0*/ 	.word	0xffffffff


	//   ....[19]....
        /*00e4*/ 	.word	0xffffffff


	//   ....[20]....
        /*00e8*/ 	.word	0xffffffff


	//   ....[21]....
        /*00ec*/ 	.word	0xffffffff


	//   ....[22]....
        /*00f0*/ 	.word	0xffffffff


	//   ....[23]....
        /*00f4*/ 	.word	0xffffffff


	//   ....[24]....
        /*00f8*/ 	.word	0xffffffff


	//   ....[25]....
        /*00fc*/ 	.word	0xffffffff


	//   ....[26]....
        /*0100*/ 	.word	0xffffffff


	//   ....[27]....
        /*0104*/ 	.word	0xffffffff


	//   ....[28]....
        /*0108*/ 	.word	0xffffffff


	//   ....[29]....
        /*010c*/ 	.word	0xffffffff


	//   ....[30]....
        /*0110*/ 	.word	0xffffffff


	//   ....[31]....
        /*0114*/ 	.word	0xffffffff


	//   ....[32]....
        /*0118*/ 	.word	0xffffffff


	//   ....[33]....
        /*011c*/ 	.word	0xffffffff


	//   ....[34]....
        /*0120*/ 	.word	0xffffffff


	//   ....[35]....
        /*0124*/ 	.word	0xffffffff


	//   ....[36]....
        /*0128*/ 	.word	0xffffffff


	//   ....[37]....
        /*012c*/ 	.word	0xffffffff


	//   ....[38]....
        /*0130*/ 	.word	0xffffffff


	//   ....[39]....
        /*0134*/ 	.word	0xffffffff


	//----- nvinfo : EIATTR_COOP_GROUP_INSTR_OFFSETS
	.align		4
.L_9497:
        /*0138*/ 	.byte	0x04, 0x28
        /*013a*/ 	.short	(.L_9499 - .L_9498)


	//   ....[0]....
.L_9498:
        /*013c*/ 	.word	0x000005d0


	//   ....[1]....
        /*0140*/ 	.word	0x000005e0


	//   ....[2]....
        /*0144*/ 	.word	0x00000650


	//   ....[3]....
        /*0148*/ 	.word	0x00000660


	//   ....[4]....
        /*014c*/ 	.word	0x000006d0


	//   ....[5]....
        /*0150*/ 	.word	0x000006e0


	//   ....[6]....
        /*0154*/ 	.word	0x00000750


	//   ....[7]....
        /*0158*/ 	.word	0x00000760


	//   ....[8]....
        /*015c*/ 	.word	0x000007d0


	//   ....[9]....
        /*0160*/ 	.word	0x000007e0


	//   ....[10]....
        /*0164*/ 	.word	0x00000f70


	//   ....[11]....
        /*0168*/ 	.word	0x00000f80


	//   ....[12]....
        /*016c*/ 	.word	0x00000ff0


	//   ....[13]....
        /*0170*/ 	.word	0x00001000


	//   ....[14]....
        /*0174*/ 	.word	0x00001070


	//   ....[15]....
        /*0178*/ 	.word	0x00001080


	//   ....[16]....
        /*017c*/ 	.word	0x00001100


	//   ....[17]....
        /*0180*/ 	.word	0x00001110


	//   ....[18]....
        /*0184*/ 	.word	0x000011b0


	//   ....[19]....
        /*0188*/ 	.word	0x000011c0


	//   ....[20]....
        /*018c*/ 	.word	0x00004000


	//   ....[21]....
        /*0190*/ 	.word	0x00004010


	//   ....[22]....
        /*0194*/ 	.word	0x00004150


	//   ....[23]....
        /*0198*/ 	.word	0x00004160


	//   ....[24]....
        /*019c*/ 	.word	0x000041b0


	//   ....[25]....
        /*01a0*/ 	.word	0x000041c0


	//   ....[26]....
        /*01a4*/ 	.word	0x00004210


	//   ....[27]....
        /*01a8*/ 	.word	0x00004220


	//   ....[28]....
        /*01ac*/ 	.word	0x00004270


	//   ....[29]....
        /*01b0*/ 	.word	0x00004280


	//   ....[30]....
        /*01b4*/ 	.word	0x00004320


	//   ....[31]....
        /*01b8*/ 	.word	0x00004330


	//   ....[32]....
        /*01bc*/ 	.word	0x00004380


	//   ....[33]....
        /*01c0*/ 	.word	0x00004390


	//   ....[34]....
        /*01c4*/ 	.word	0x000043e0


	//   ....[35]....
        /*01c8*/ 	.word	0x000043f0


	//   ....[36]....
        /*01cc*/ 	.word	0x00004440


	//   ....[37]....
        /*01d0*/ 	.word	0x00004450


	//   ....[38]....
        /*01d4*/ 	.word	0x00004460


	//   ....[39]....
        /*01d8*/ 	.word	0x00004470


	//----- nvinfo : EIATTR_VRC_CTA_INIT_COUNT
	.align		4
.L_9499:
        /*01dc*/ 	.byte	0x02, 0x4a
	.zero		1
	.zero		1


	//----- nvinfo : EIATTR_EXIT_INSTR_OFFSETS
	.align		4
        /*01e0*/ 	.byte	0x04, 0x1c
        /*01e2*/ 	.short	(.L_9501 - .L_9500)


	//   ....[0]....
.L_9500:
        /*01e4*/ 	.word	0x000044c0


	//   ....[1]....
        /*01e8*/ 	.word	0x00005450


	//   ....[2]....
        /*01ec*/ 	.word	0x00005890


	//   ....[3]....
        /*01f0*/ 	.word	0x00005c70


	//   ....[4]....
        /*01f4*/ 	.word	0x00006060


	//   ....[5]....
        /*01f8*/ 	.word	0x00006430


	//----- nvinfo : EIATTR_CRS_STACK_SIZE
	.align		4
.L_9501:
        /*01fc*/ 	.byte	0x04, 0x1e
        /*01fe*/ 	.short	(.L_9503 - .L_9502)
.L_9502:
        /*0200*/ 	.word	0x00000000


	//----- nvinfo : EIATTR_CBANK_PARAM_SIZE
	.align		4
.L_9503:
        /*0204*/ 	.byte	0x03, 0x19
        /*0206*/ 	.short	0x002d


	//----- nvinfo : EIATTR_PARAM_CBANK
	.align		4
        /*0208*/ 	.byte	0x04, 0x0a
        /*020a*/ 	.short	(.L_9505 - .L_9504)
	.align		4
.L_9504:
        /*020c*/ 	.word	index@(.nv.constant0._ZN43_GLOBAL__N__9ae7fba5_10_SoftMax_cu_9f978f6320softmax_warp_forwardIdddLi7ELb0ELb0EEEvPT0_PKT_iiiPKbib)
        /*0210*/ 	.short	0x0380
        /*0212*/ 	.short	0x002d


	//----- nvinfo : EIATTR_SW_WAR
	.align		4
.L_9505:
        /*0214*/ 	.byte	0x04, 0x36
        /*0216*/ 	.short	(.L_9507 - .L_9506)
.L_9506:
        /*0218*/ 	.word	0x00000008
.L_9507:


//--------------------- .nv.info._ZN43_GLOBAL__N__9ae7fba5_10_SoftMax_cu_9f978f6320softmax_warp_forwardIdddLi6ELb0ELb0EEEvPT0_PKT_iiiPKbib --------------------------
	.section	.nv.info._ZN43_GLOBAL__N__9ae7fba5_10_SoftMax_cu_9f978f6320softmax_warp_forwardIdddLi6ELb0ELb0EEEvPT0_PKT_iiiPKbib,"",@"SHT_CUDA_INFO"
	.sectionflags	@""
	.align	4


	//----- nvinfo : EIATTR_CUDA_API_VERSION
	.align		4
        /*0000*/ 	.byte	0x04, 0x37
        /*0002*/ 	.short	(.L_9509 - .L_9508)
.L_9508:
        /*0004*/ 	.word	0x00000082


	//----- nvinfo : EIATTR_KPARAM_INFO
	.align		4
.L_9509:
        /*0008*/ 	.byte	0x04, 0x17
        /*000a*/ 	.short	(.L_9511 - .L_9510)
.L_9510:
        /*000c*/ 	.word	0x00000000
        /*0010*/ 	.short	0x0007
        /*0012*/ 	.short	0x002c
        /*0014*/ 	.byte	0x00, 0xf0, 0x05, 0x00


	//----- nvinfo : EIATTR_KPARAM_INFO
	.align		4
.L_9511:
        /*0018*/ 	.byte	0x04, 0x17
        /*001a*/ 	.short	(.L_9513 - .L_9512)
.L_9512:
        /*001c*/ 	.word	0x00000000
        /*0020*/ 	.short	0x0006
        /*0022*/ 	.short	0x0028
        /*0024*/ 	.byte	0x00, 0xf0, 0x11, 0x00


	//----- nvinfo : EIATTR_KPARAM_INFO
	.align		4
.L_9513:
        /*0028*/ 	.byte	0x04, 0x17
        /*002a*/ 	.short	(.L_9515 - .L_9514)
.L_9514:
        /*002c*/ 	.word	0x00000000
        /*0030*/ 	.short	0x0005
        /*0032*/ 	.short	0x0020
        /*0034*/ 	.byte	0x00, 0xf5, 0x21, 0x00


	//----- nvinfo : EIATTR_KPARAM_INFO
	.align		4
.L_9515:
        /*0038*/ 	.byte	0x04, 0x17
        /*003a*/ 	.short	(.L_9517 - .L_9516)
.L_9516:
        /*003c*/ 	.word	0x00000000
        /*0040*/ 	.short	0x0004
        /*0042*/ 	.short	0x0018
        /*0044*/ 	.byte	0x00, 0xf0, 0x11, 0x00


	//----- nvinfo : EIATTR_KPARAM_INFO
	.align		4
.L_9517:
        /*0048*/ 	.byte	0x04, 0x17
        /*004a*/ 	.short	(.L_9519 - .L_9518)
.L_9518:
        /*004c*/ 	.word	0x00000000
        /*0050*/ 	.short	0x0003
        /*0052*/ 	.short	0x0014
        /*0054*/ 	.byte	0x00, 0xf0, 0x11, 0x00


	//----- nvinfo : EIATTR_KPARAM_INFO
	.align		4
.L_9519:
        /*0058*/ 	.byte	0x04, 0x17
        /*005a*/ 	.short	(.L_9521 - .L_9520)
.L_9520:
        /*005c*/ 	.word	0x00000000
        /*0060*/ 	.short	0x0002
        /*0062*/ 	.short	0x0010
        /*0064*/ 	.byte	0x00, 0xf0, 0x11, 0x00


	//----- nvinfo : EIATTR_KPARAM_INFO
	.align		4
.L_9521:
        /*0068*/ 	.byte	0x04, 0x17
        /*006a*/ 	.short	(.L_9523 - .L_9522)
.L_9522:
        /*006c*/ 	.word	0x00000000
        /*0070*/ 	.short	0x0001
        /*0072*/ 	.short	0x0008
        /*0074*/ 	.byte	0x00, 0xf5, 0x21, 0x00


	//----- nvinfo : EIATTR_KPARAM_INFO
	.align		4
.L_9523:
        /*0078*/ 	.byte	0x04, 0x17
        /*007a*/ 	.short	(.L_9525 - .L_9524)
.L_9524:
        /*007c*/ 	.word	0x00000000
        /*0080*/ 	.short	0x0000
        /*0082*/ 	.short	0x0000
        /*0084*/ 	.byte	0x00, 0xf5, 0x21, 0x00


	//----- nvinfo : EIATTR_SPARSE_MMA_MASK
	.align		4
.L_9525:
        /*0088*/ 	.byte	0x03, 0x50
        /*008a*/ 	.short	0x0000


	//----- nvinfo : EIATTR_MAXREG_COUNT
	.align		4
        /*008c*/ 	.byte	0x03, 0x1b
        /*008e*/ 	.short	0x00ff


	//----- nvinfo : EIATTR_MERCURY_ISA_VERSION
	.align		4
        /*0090*/ 	.byte	0x03, 0x5f
        /*0092*/ 	.short	0x0101


	//----- nvinfo : EIATTR_COOP_GROUP_MASK_REGIDS
	.align		4
        /*0094*/ 	.byte	0x04, 0x29
        /*0096*/ 	.short	(.L_9527 - .L_9526)


	//   ....[0]....
.L_9526:
        /*0098*/ 	.word	0xffffffff


	//   ....[1]....
        /*009c*/ 	.word	0xffffffff


	//   ....[2]....
        /*00a0*/ 	.word	0xffffffff


	//   ....[3]....
        /*00a4*/ 	.word	0xffffffff


	//   ....[4]....
        /*00a8*/ 	.word	0xffffffff


	//   ....[5]....
        /*00ac*/ 	.word	0xffffffff


	//   ....[6]....
        /*00b0*/ 	.word	0xffffffff


	//   ....[7]....
        /*00b4*/ 	.word	0xffffffff


	//   ....[8]....
        /*00b8*/ 	.word	0xffffffff


	//   ....[9]....
        /*00bc*/ 	.word	0xffffffff


	//   ....[10]....
        /*00c0*/ 	.word	0xffffffff


	//   ....[11]....
        /*00c4*/ 	.word	0xffffffff


	//   ....[12]....
        /*00c8*/ 	.word	0xffffffff


	//   ....[13]....
        /*00cc*/ 	.word	0xffffffff


	//   ....[14]....
        /*00d0*/ 	.word	0xffffffff


	//   ....[15]....
        /*00d4*/ 	.word	0xffffffff


	//   ....[16]....
        /*00d8*/ 	.word	0xffffffff


	//   ....[17]....
        /*00dc*/ 	.word	0xffffffff


	//   ....[18]....
        /*00e0*/ 	.word	0xffffffff


	//   ....[19]....
        /*00e4*/ 	.word	0xffffffff


	//   ....[20]....
        /*00e8*/ 	.word	0xffffffff


	//   ....[21]....
        /*00ec*/ 	.word	0xffffffff


	//   ....[22]....
        /*00f0*/ 	.word	0xffffffff


	//   ....[23]....
        /*00f4*/ 	.word	0xffffffff


	//   ....[24]....
        /*00f8*/ 	.word	0xffffffff


	//   ....[25]....
        /*00fc*/ 	.word	0xffffffff


	//   ....[26]....
        /*0100*/ 	.word	0xffffffff


	//   ....[27]....
        /*0104*/ 	.word	0xffffffff


	//   ....[28]....
        /*0108*/ 	.word	0xffffffff


	//   ....[29]....
        /*010c*/ 	.word	0xffffffff


	//   ....[30]....
        /*0110*/ 	.word	0xffffffff


	//   ....[31]....
        /*0114*/ 	.word	0xffffffff


	//   ....[32]....
        /*0118*/ 	.word	0xffffffff


	//   ....[33]....
        /*011c*/ 	.word	0xffffffff


	//   ....[34]....
        /*0120*/ 	.word	0xffffffff


	//   ....[35]....
        /*0124*/ 	.word	0xffffffff


	//   ....[36]....
        /*0128*/ 	.word	0xffffffff


	//   ....[37]....
        /*012c*/ 	.word	0xffffffff


	//   ....[38]....
        /*0130*/ 	.word	0xffffffff


	//   ....[39]....
        /*0134*/ 	.word	0xffffffff


	//----- nvinfo : EIATTR_COOP_GROUP_INSTR_OFFSETS
	.align		4
.L_9527:
        /*0138*/ 	.byte	0x04, 0x28
        /*013a*/ 	.short	(.L_9529 - .L_9528)


	//   ....[0]....
.L_9528:
        /*013c*/ 	.word	0x000003e0


	//   ....[1]....
        /*0140*/ 	.word	0x000003f0


	//   ....[2]....
        /*0144*/ 	.word	0x00000460


	//   ....[3]....
        /*0148*/ 	.word	0x00000470


	//   ....[4]....
        /*014c*/ 	.word	0x000004e0


	//   ....[5]....
        /*0150*/ 	.word	0x000004f0


	//   ....[6]....
        /*0154*/ 	.word	0x00000560


	//   ....[7]....
        /*0158*/ 	.word	0x00000570


	//   ....[8]....
        /*015c*/ 	.word	0x000005e0


	//   ....[9]....
        /*0160*/ 	.word	0x000005f0


	//   ....[10]....
        /*0164*/ 	.word	0x00000660


	//   ....[11]....
        /*0168*/ 	.word	0x00000670


	//   ....[12]....
        /*016c*/ 	.word	0x000006e0


	//   ....[13]....
        /*0170*/ 	.word	0x000006f0


	//   ....[14]....
        /*0174*/ 	.word	0x00000760


	//   ....[15]....
        /*0178*/ 	.word	0x00000770


	//   ....[16]....
        /*017c*/ 	.word	0x000007e0


	//   ....[17]....
        /*0180*/ 	.word	0x000007f0


	//   ....[18]....
        /*0184*/ 	.word	0x00000860


	//   ....[19]....
        /*0188*/ 	.word	0x00000870


	//   ....[20]....
        /*018c*/ 	.word	0x000023b0


	//   ....[21]....
        /*0190*/ 	.word	0x000023c0


	//   ....[22]....
        /*0194*/ 	.word	0x00002460


	//   ....[23]....
        /*0198*/ 	.word	0x00002470


	//   ....[24]....
        /*019c*/ 	.word	0x000024c0


	//   ....[25]....
        /*01a0*/ 	.word	0x000024d0


	//   ....[26]....
        /*01a4*/ 	.word	0x00002520


	//   ....[27]....
        /*01a8*/ 	.word	0x00002530


	//   ....[28]....
        /*01ac*/ 	.word	0x00002580


	//   ....[29]....
        /*01b0*/ 	.word	0x00002590


	//   ....[30]....
        /*01b4*/ 	.word	0x000025e0


	//   ....[31]....
        /*01b8*/ 	.word	0x000025f0


	//   ....[32]....
        /*01bc*/ 	.word	0x00002640


	//   ....[33]....
        /*01c0*/ 	.word	0x00002650


	//   ....[34]....
        /*01c4*/ 	.word	0x000026f0


	//   ....[35]....
        /*01c8*/ 	.word	0x00002700


	//   ....[36]....
        /*01cc*/ 	.word	0x00002750


	//   ....[37]....
        /*01d0*/ 	.word	0x00002760


	//   ....[38]....
        /*01d4*/ 	.word	0x00002770


	//   ....[39]....
        /*01d8*/ 	.word	0x00002780


	//----- nvinfo : EIATTR_VRC_CTA_INIT_COUNT
	.align		4
.L_9529:
        /*01dc*/ 	.byte	0x02, 0x4a
	.zero		1
	.zero		1


	//----- nvinfo : EIATTR_EXIT_INSTR_OFFSETS
	.align		4
        /*01e0*/ 	.byte	0x04, 0x1c
        /*01e2*/ 	.short	(.L_9531 - .L_9530)


	//   ....[0]....
.L_9530:
        /*01e4*/ 	.word	0x000027d0


	//   ....[1]....
        /*01e8*/ 	.word	0x00002fe0


	//   ....[2]....
        /*01ec*/ 	.word	0x00003400


	//   ....[3]....
        /*01f0*/ 	.word	0x000037b0


	//----- nvinfo : EIATTR_CRS_STACK_SIZE
	.align		4
.L_9531:
        /*01f4*/ 	.byte	0x04, 0x1e
        /*01f6*/ 	.short	(.L_9533 - .L_9532)
.L_9532:
        /*01f8*/ 	.word	0x00000000


	//----- nvinfo : EIATTR_CBANK_PARAM_SIZE
	.align		4
.L_9533:
        /*01fc*/ 	.byte	0x03, 0x19
        /*01fe*/ 	.short	0x002d


	//----- nvinfo : EIATTR_PARAM_CBANK
	.align		4
        /*0200*/ 	.byte	0x04, 0x0a
        /*0202*/ 	.short	(.L_9535 - .L_9534)
	.align		4
.L_9534:
        /*0204*/ 	.word	index@(.nv.constant0._ZN43_GLOBAL__N__9ae7fba5_10_SoftMax_cu_9f978f6320softmax_warp_forwardIdddLi6ELb0ELb0EEEvPT0_PKT_iiiPKbib)
        /*0208*/ 	.short	0x0380
        /*020a*/ 	.short	0x002d


	//----- nvinfo : EIATTR_SW_WAR
	.align		4
.L_9535:
        /*020c*/ 	.byte	0x04, 0x36
        /*020e*/ 	.short	(.L_9537 - .L_9536)
.L_9536:
        /*0210*/ 	.word	0x00000008
.L_9537:


//--------------------- .nv.info._ZN43_GLOBAL__N__9ae7fba5_10_SoftMax_cu_9f978f6320softmax_warp_forwardIdddLi5ELb0ELb0EEEvPT0_PKT_iiiPKbib --------------------------
	.section	.nv.info._ZN43_GLOBAL__N__9ae7fba5_10_SoftMax_cu_9f978f6320softmax_warp_forwardIdddLi5ELb0ELb0EEEvPT0_PKT_iiiPKbib,"",@"SHT_CUDA_INFO"
	.sectionflags	@""
	.align	4


	//----- nvinfo : EIATTR_CUDA_API_VERSION
	.align		4
        /*0000*/ 	.byte	0x04, 0x37
        /*0002*/ 	.short	(.L_9539 - .L_9538)
.L_9538:
        /*0004*/ 	.word	0x00000082


	//----- nvinfo : EIATTR_KPARAM_INFO
	.align		4
.L_9539:
        /*0008*/ 	.byte	0x04, 0x17
        /*000a*/ 	.short	(.L_9541 - .L_9540)
.L_9540:
        /*000c*/ 	.word	0x00000000
        /*0010*/ 	.short	0x0007
        /*0012*/ 	.short	0x002c
        /*0014*/ 	.byte	0x00, 0xf0, 0x05, 0x00


	//----- nvinfo : EIATTR_KPARAM_INFO
	.align		4
.L_9541:
        /*0018*/ 	.byte	0x04, 0x17
        /*001a*/ 	.short	(.L_9543 - .L_9542)
.L_9542:
        /*001c*/ 	.word	0x00000000
        /*0020*/ 	.short	0x0006
        /*0022*/ 	.short	0x0028
        /*0024*/ 	.byte	0x00, 0xf0, 0x11, 0x00


	//----- nvinfo : EIATTR_KPARAM_INFO
	.align		4
.L_9543:
        /*0028*/ 	.byte	0x04, 0x17
        /*002a*/ 	.short	(.L_9545 - .L_9544)
.L_9544:
        /*002c*/ 	.word	0x00000000
        /*0030*/ 	.short	0x0005
        /*0032*/ 	.short	0x0020
        /*0034*/ 	.byte	0x00, 0xf5, 0x21, 0x00


	//----- nvinfo : EIATTR_KPARAM_INFO
	.align		4
.L_9545:
        /*0038*/ 	.byte	0x04, 0x17
        /*003a*/ 	.short	(.L_9547 - .L_9546)
.L_9546:
        /*003c*/ 	.word	0x00000000
        /*0040*/ 	.short	0x0004
        /*0042*/ 	.short	0x0018
        /*0044*/ 	.byte	0x00, 0xf0, 0x11, 0x00


	//----- nvinfo : EIATTR_KPARAM_INFO
	.align		4
.L_9547:
        /*0048*/ 	.byte	0x04, 0x17
        /*004a*/ 	.short	(.L_9549 - .L_9548)
.L_9548:
        /*004c*/ 	.word	0x00000000
        /*0050*/ 	.short	0x0003
        /*0052*/ 	.short	0x0014
        /*0054*/ 	.byte	0x00, 0xf0, 0x11, 0x00


	//----- nvinfo : EIATTR_KPARAM_INFO
	.align		4
.L_9549:
        /*0058*/ 	.byte	0x04, 0x17
        /*005a*/ 	.short	(.L_9551 - .L_9550)
.L_9550:
        /*005c*/ 	.word	0x00000000
        /*0060*/ 	.short	0x0002
        /*0062*/ 	.short	0x0010
        /*0064*/ 	.byte	0x00, 0xf0, 0x11, 0x00


	//----- nvinfo : EIATTR_KPARAM_INFO
	.align		4
.L_9551:
        /*0068*/ 	.byte	0x04, 0x17
        /*006a*/ 	.short	(.L_9553 - .L_9552)
.L_9552:
        /*006c*/ 	.word	0x00000000
        /*0070*/ 	.short	0x0001
        /*0072*/ 	.short	0x0008
        /*0074*/ 	.byte	0x00, 0xf5, 0x21, 0x00


	//----- nvinfo : EIATTR_KPARAM_INFO
	.align		4
.L_9553:
        /*0078*/ 	.byte	0x04, 0x17
        /*007a*/ 	.short	(.L_9555 - .L_9554)
.L_9554:
        /*007c*/ 	.word	0x00000000
        /*0080*/ 	.short	0x0000
        /*0082*/ 	.short	0x0000
        /*0084*/ 	.byte	0x00, 0xf5, 0x21, 0x00


	//----- nvinfo : EIATTR_SPARSE_MMA_MASK
	.align		4
.L_9555:
        /*0088*/ 	.byte	0x03, 0x50
        /*008a*/ 	.short	0x0000


	//----- nvinfo : EIATTR_MAXREG_COUNT
	.align		4
        /*008c*/ 	.byte	0x03, 0x1b
        /*008e*/ 	.short	0x00ff


	//----- nvinfo : EIATTR_MERCURY_ISA_VERSION
	.align		4
        /*0090*/ 	.byte	0x03, 0x5f
        /*0092*/ 	.short	0x0101


	//----- nvinfo : EIATTR_COOP_GROUP_MASK_REGIDS
	.align		4
        /*0094*/ 	.byte	0x04, 0x29
        /*0096*/ 	.short	(.L_9557 - .L_9556)


	//   ....[0]....
.L_9556:
        /*0098*/ 	.word	0xffffffff


	//   ....[1]....
        /*009c*/ 	.word	0xffffffff


	//   ....[2]....
        /*00a0*/ 	.word	0xffffffff


	//   ....[3]....
        /*00a4*/ 	.word	0xffffffff


	//   ....[4]....
        /*00a8*/ 	.word	0xffffffff


	//   ....[5]....
        /*00ac*/ 	.word	0xffffffff


	//   ....[6]....
        /*00b0*/ 	.word	0xffffffff


	//   ....[7]....
        /*00b4*/ 	.word	0xffffffff


	//   ....[8]....
        /*00b8*/ 	.word	0xffffffff


	//   ....[9]....
        /*00bc*/ 	.word	0xffffffff


	//   ....[10]....
        /*00c0*/ 	.word	0xffffffff


	//   ....[11]....
        /*00c4*/ 	.word	0xffffffff


	//   ....[12]....
        /*00c8*/ 	.word	0xffffffff


	//   ....[13]....
        /*00cc*/ 	.word	0xffffffff


	//   ....[14]....
        /*00d0*/ 	.word	0xffffffff


	//   ....[15]....
        /*00d4*/ 	.word	0xffffffff


	//   ....[16]....
        /*00d8*/ 	.word	0xffffffff


	//   ....[17]....
        /*00dc*/ 	.word	0xffffffff


	//   ....[18]....
        /*00e0*/ 	.word	0xffffffff


	//   ....[19]....
        /*00e4*/ 	.word	0xffffffff


	//   ....[20]....
        /*00e8*/ 	.word	0xffffffff


	//   ....[21]....
        /*00ec*/ 	.word	0xffffffff


	//   ....[22]....
        /*00f0*/ 	.word	0xffffffff


	//   ....[23]....
        /*00f4*/ 	.word	0xffffffff


	//   ....[24]....
        /*00f8*/ 	.word	0xffffffff


	//   ....[25]....
        /*00fc*/ 	.word	0xffffffff


	//   ....[26]....
        /*0100*/ 	.word	0xffffffff


	//   ....[27]....
        /*0104*/ 	.word	0xffffffff


	//   ....[28]....
        /*0108*/ 	.word	0xffffffff


	//   ....[29]....
        /*010c*/ 	.word	0xffffffff


	//   ....[30]....
        /*0110*/ 	.word	0xffffffff


	//   ....[31]....
        /*0114*/ 	.word	0xffffffff


	//   ....[32]....
        /*0118*/ 	.word	0xffffffff


	//   ....[33]....
        /*011c*/ 	.word	0xffffffff


	//   ....[34]....
        /*0120*/ 	.word	0xffffffff


	//   ....[35]....
        /*0124*/ 	.word	0xffffffff


	//   ....[36]....
        /*0128*/ 	.word	0xffffffff


	//   ....[37]....
        /*012c*/ 	.word	0xffffffff


	//   ....[38]....
        /*0130*/ 	.word	0xffffffff


	//   ....[39]....
        /*0134*/ 	.word	0xffffffff


	//----- nvinfo : EIATTR_COOP_GROUP_INSTR_OFFSETS
	.align		4
.L_9557:
        /*0138*/ 	.byte	0x04, 0x28
        /*013a*/ 	.short	(.L_9559 - .L_9558)


	//   ....[0]....
.L_9558:
        /*013c*/ 	.word	0x00000360


	//   ....[1]....
        /*0140*/ 	.word	0x00000370


	//   ....[2]....
        /*0144*/ 	.word	0x00000380


	//   ....[3]....
        /*0148*/ 	.word	0x00000390


	//   ....[4]....
        /*014c*/ 	.word	0x000003d0


	//   ....[5]....
        /*0150*/ 	.word	0x000003e0


	//   ....[6]....
        /*0154*/ 	.word	0x00000450


	//   ....[7]....
        /*0158*/ 	.word	0x00000460


	//   ....[8]....
        /*015c*/ 	.word	0x000004d0


	//   ....[9]....
        /*0160*/ 	.word	0x000004e0


	//   ....[10]....
        /*0164*/ 	.word	0x00000550


	//   ....[11]....
        /*0168*/ 	.word	0x00000560


	//   ....[12]....
        /*016c*/ 	.word	0x000005d0


	//   ....[13]....
        /*0170*/ 	.word	0x000005e0


	//   ....[14]....
        /*0174*/ 	.word	0x00000650


	//   ....[15]....
        /*0178*/ 	.word	0x00000660


	//   ....[16]....
        /*017c*/ 	.word	0x000006f0


	//   ....[17]....
        /*0180*/ 	.word	0x00000700


	//   ....[18]....
        /*0184*/ 	.word	0x00000770


	//   ....[19]....
        /*0188*/ 	.word	0x00000780


	//   ....[20]....
        /*018c*/ 	.word	0x00001540


	//   ....[21]....
        /*0190*/ 	.word	0x00001550


	//   ....[22]....
        /*0194*/ 	.word	0x000015a0


	//   ....[23]....
        /*0198*/ 	.word	0x000015b0


	//   ....[24]....
        /*019c*/ 	.word	0x00001600


	//   ....[25]....
        /*01a0*/ 	.word	0x00001610


	//   ....[26]....
        /*01a4*/ 	.word	0x00001660


	//   ....[27]....
        /*01a8*/ 	.word	0x00001670


	//   ....[28]....
        /*01ac*/ 	.word	0x000016c0


	//   ....[29]....
        /*01b0*/ 	.word	0x000016d0


	//   ....[30]....
        /*01b4*/ 	.word	0x00001720


	//   ....[31]....
        /*01b8*/ 	.word	0x00001730


	//   ....[32]....
        /*01bc*/ 	.word	0x000017d0


	//   ....[33]....
        /*01c0*/ 	.word	0x000017e0


	//   ....[34]....
        /*01c4*/ 	.word	0x00001830


	//   ....[35]....
        /*01c8*/ 	.word	0x00001840


	//   ....[36]....
        /*01cc*/ 	.word	0x00001890


	//   ....[37]....
        /*01d0*/ 	.word	0x000018a0


	//   ....[38]....
        /*01d4*/ 	.word	0x000018b0


	//   ....[39]....
        /*01d8*/ 	.word	0x000018c0


	//----- nvinfo : EIATTR_VRC_CTA_INIT_COUNT
	.align		4
.L_9559:
        /*01dc*/ 	.byte	0x02, 0x4a
	.zero		1
	.zero		1


	//----- nvinfo : EIATTR_EXIT_INSTR_OFFSETS
	.align		4
        /*01e0*/ 	.byte	0x04, 0x1c
        /*01e2*/ 	.short	(.L_9561 - .L_9560)


	//   ....[0]....
.L_9560:
        /*01e4*/ 	.word	0x00001910


	//   ....[1]....
        /*01e8*/ 	.word	0x00001d90


	//   ....[2]....
        /*01ec*/ 	.word	0x000021c0


	//----- nvinfo : EIATTR_CRS_STACK_SIZE
	.align		4
.L_9561:
        /*01f0*/ 	.byte	0x04, 0x1e
        /*01f2*/ 	.short	(.L_9563 - .L_9562)
.L_9562:
        /*01f4*/ 	.word	0x00000000


	//----- nvinfo : EIATTR_CBANK_PARAM_SIZE
	.align		4
.L_9563:
        /*01f8*/ 	.byte	0x03, 0x19
        /*01fa*/ 	.short	0x002d


	//----- nvinfo : EIATTR_PARAM_CBANK
	.align		4
        /*01fc*/ 	.byte	0x04, 0x0a
        /*01fe*/ 	.short	(.L_9565 - .L_9564)
	.align		4
.L_9564:
        /*0200*/ 	.word	index@(.nv.constant0._ZN43_GLOBAL__N__9ae7fba5_10_SoftMax_cu_9f978f6320softmax_warp_forwardIdddLi5ELb0ELb0EEEvPT0_PKT_iiiPKbib)
        /*0204*/ 	.short	0x0380
        /*0206*/ 	.short	0x002d


	//----- nvinfo : EIATTR_SW_WAR
	.align		4
.L_9565:
        /*0208*/ 	.byte	0x04, 0x36
        /*020a*/ 	.short	(.L_9567 - .L_9566)
.L_9566:
        /*020c*/ 	.word	0x00000008
.L_9567:


//--------------------- .nv.info._ZN43_GLOBAL__N__9ae7fba5_10_SoftMax_cu_9f978f6320softmax_warp_forwardIdddLi4ELb0ELb0EEEvPT0_PKT_iiiPKbib --------------------------
	.section	.nv.info._ZN43_GLOBAL__N__9ae7fba5_10_SoftMax_cu_9f978f6320softmax_warp_forwardIdddLi4ELb0ELb0EEEvPT0_PKT_iiiPKbib,"",@"SHT_CUDA_INFO"
	.sectionflags	@""
	.align	4


	//----- nvinfo : EIATTR_CUDA_API_VERSION
	.align		4
        /*0000*/ 	.byte	0x04, 0x37
        /*0002*/ 	.short	(.L_9569 - .L_9568)
.L_9568:
        /*0004*/ 	.word	0x00000082


	//----- nvinfo : EIATTR_KPARAM_INFO
	.align		4
.L_9569:
        /*0008*/ 	.byte	0x04, 0x17
        /*000a*/ 	.short	(.L_9571 - .L_9570)
.L_9570:
        /*000c*/ 	.word	0x00000000
        /*0010*/ 	.short	0x0007
        /*0012*/ 	.short	0x002c
        /*0014*/ 	.byte	0x00, 0xf0, 0x05, 0x00


	//----- nvinfo : EIATTR_KPARAM_INFO
	.align		4
.L_9571:
        /*0018*/ 	.byte	0x04, 0x17
        /*001a*/ 	.short	(.L_9573 - .L_9572)
.L_9572:
        /*001c*/ 	.word	0x00000000
        /*0020*/ 	.short	0x0006
        /*0022*/ 	.short	0x0028
        /*0024*/ 	.byte	0x00, 0xf0, 0x11, 0x00


	//----- nvinfo : EIATTR_KPARAM_INFO
	.align		4
.L_9573:
        /*0028*/ 	.byte	0x04, 0x17
        /*002a*/ 	.short	(.L_9575 - .L_9574)
.L_9574:
        /*002c*/ 	.word	0x00000000
        /*0030*/ 	.short	0x0005
        /*0032*/ 	.short	0x0020
        /*0034*/ 	.byte	0x00, 0xf5, 0x21, 0x00


	//----- nvinfo : EIATTR_KPARAM_INFO
	.align		4
.L_9575:
        /*0038*/ 	.byte	0x04, 0x17
        /*003a*/ 	.short	(.L_9577 - .L_9576)
.L_9576:
        /*003c*/ 	.word	0x00000000
        /*0040*/ 	.short	0x0004
        /*0042*/ 	.short	0x0018
        /*0044*/ 	.byte	0x00, 0xf0, 0x11, 0x00


	//----- nvinfo : EIATTR_KPARAM_INFO
	.align		4
.L_9577:
        /*0048*/ 	.byte	0x04, 0x17
        /*004a*/ 	.short	(.L_9579 - .L_9578)
.L_9578:
        /*004c*/ 	.word	0x00000000
        /*0050*/ 	.short	0x0003
        /*0052*/ 	.short	0x0014
        /*0054*/ 	.byte	0x00, 0xf0, 0x11, 0x00


	//----- nvinfo : EIATTR_KPARAM_INFO
	.align		4
.L_9579:
        /*0058*/ 	.byte	0x04, 0x17
        /*005a*/ 	.short	(.L_9581 - .L_9580)
.L_9580:
        /*005c*/ 	.word	0x00000000
        /*0060*/ 	.short	0x0002
        /*0062*/ 	.short	0x0010
        /*0064*/ 	.byte	0x00, 0xf0, 0x11, 0x00


	//----- nvinfo : EIATTR_KPARAM_INFO
	.align		4
.L_9581:
        /*0068*/ 	.byte	0x04, 0x17
        /*006a*/ 	.short	(.L_9583 - .L_9582)
.L_9582:
        /*006c*/ 	.word	0x00000000
        /*0070*/ 	.short	0x0001
        /*0072*/ 	.short	0x0008
        /*0074*/ 	.byte	0x00, 0xf5, 0x21, 0x00


	//----- nvinfo : EIATTR_KPARAM_INFO
	.align		4
.L_9583:
        /*0078*/ 	.byte	0x04, 0x17
        /*007a*/ 	.short	(.L_9585 - .L_9584)
.L_9584:
        /*007c*/ 	.word	0x00000000
        /*0080*/ 	.short	0x0000
        /*0082*/ 	.short	0x0000
        /*0084*/ 	.byte	0x00, 0xf5, 0x21, 0x00


	//----- nvinfo : EIATTR_SPARSE_MMA_MASK
	.align		4
.L_9585:
        /*0088*/ 	.byte	0x03, 0x50
        /*008a*/ 	.short	0x0000


	//----- nvinfo : EIATTR_MAXREG_COUNT
	.align		4
        /*008c*/ 	.byte	0x03, 0x1b
        /*008e*/ 	.short	0x00ff


	//----- nvinfo : EIATTR_MERCURY_ISA_VERSION
	.align		4
        /*0090*/ 	.byte	0x03, 0x5f
        /*0092*/ 	.short	0x0101


	//----- nvinfo : EIATTR_COOP_GROUP_MASK_REGIDS
	.align		4
        /*0094*/ 	.byte	0x04, 0x29
        /*0096*/ 	.short	(.L_9587 - .L_9586)


	//   ....[0]....
.L_9586:
        /*0098*/ 	.word	0xffffffff


	//   ....[1]....
        /*009c*/ 	.word	0xffffffff


	//   ....[2]....
        /*00a0*/ 	.word	0xffffffff


	//   ....[3]....
        /*00a4*/ 	.word	0xffffffff


	//   ....[4]....
        /*00a8*/ 	.word	0xffffffff


	//   ....[5]....
        /*00ac*/ 	.word	0xffffffff


	//   ....[6]....
        /*00b0*/ 	.word	0xffffffff


	//   ....[7]....
        /*00b4*/ 	.word	0xffffffff


	//   ....[8]....
        /*00b8*/ 	.word	0xffffffff


	//   ....[9]....
        /*00bc*/ 	.word	0xffffffff


	//   ....[10]....
        /*00c0*/ 	.word	0xffffffff


	//   ....[11]....
        /*00c4*/ 	.word	0xffffffff


	//   ....[12]....
        /*00c8*/ 	.word	0xffffffff


	//   ....[13]....
        /*00cc*/ 	.word	0xffffffff


	//   ....[14]....
        /*00d0*/ 	.word	0xffffffff


	//   ....[15]....
        /*00d4*/ 	.word	0xffffffff


	//   ....[16]....
        /*00d8*/ 	.word	0xffffffff


	//   ....[17]....
        /*00dc*/ 	.word	0xffffffff


	//   ....[18]....
        /*00e0*/ 	.word	0xffffffff


	//   ....[19]....
        /*00e4*/ 	.word	0xffffffff


	//   ....[20]....
        /*00e8*/ 	.word	0xffffffff


	//   ....[21]....
        /*00ec*/ 	.word	0xffffffff


	//   ....[22]....
        /*00f0*/ 	.word	0xffffffff


	//   ....[23]....
        /*00f4*/ 	.word	0xffffffff


	//   ....[24]....
        /*00f8*/ 	.word	0xffffffff


	//   ....[25]....
        /*00fc*/ 	.word	0xffffffff


	//   ....[26]....
        /*0100*/ 	.word	0xffffffff


	//   ....[27]....
        /*0104*/ 	.word	0xffffffff


	//   ....[28]....
        /*0108*/ 	.word	0xffffffff


	//   ....[29]....
        /*010c*/ 	.word	0xffffffff


	//   ....[30]....
        /*0110*/ 	.word	0xffffffff


	//   ....[31]....
        /*0114*/ 	.word	0xffffffff


	//----- nvinfo : EIATTR_COOP_GROUP_INSTR_OFFSETS
	.align		4
.L_9587:
        /*0118*/ 	.byte	0x04, 0x28
        /*011a*/ 	.short	(.L_9589 - .L_9588)


	//   ....[0]....
.L_9588:
        /*011c*/ 	.word	0x00000360


	//   ....[1]....
        /*0120*/ 	.word	0x00000370


	//   ....[2]....
        /*0124*/ 	.word	0x00000380


	//   ....[3]....
        /*0128*/ 	.word	0x00000390


	//   ....[4]....
        /*012c*/ 	.word	0x000003d0


	//   ....[5]....
        /*0130*/ 	.word	0x000003e0


	//   ....[6]....
        /*0134*/ 	.word	0x00000450


	//   ....[7]....
        /*0138*/ 	.word	0x00000460


	//   ....[8]....
        /*013c*/ 	.word	0x000004d0


	//   ....[9]....
        /*0140*/ 	.word	0x000004e0


	//   ....[10]....
        /*0144*/ 	.word	0x00000550


	//   ....[11]....
        /*0148*/ 	.word	0x00000560


	//   ....[12]....
        /*014c*/ 	.word	0x000005d0


	//   ....[13]....
        /*0150*/ 	.word	0x000005e0


	//   ....[14]....
        /*0154*/ 	.word	0x00000650


	//   ....[15]....
        /*0158*/ 	.word	0x00000660


	//   ....[16]....
        /*015c*/ 	.word	0x00001440


	//   ....[17]....
        /*0160*/ 	.word	0x00001450


	//   ....[18]....
        /*0164*/ 	.word	0x000014a0


	//   ....[19]....
        /*0168*/ 	.word	0x000014b0


	//   ....[20]....
        /*016c*/ 	.word	0x00001500


	//   ....[21]....
        /*0170*/ 	.word	0x00001510


	//   ....[22]....
        /*0174*/ 	.word	0x00001560


	//   ....[23]....
        /*0178*/ 	.word	0x00001570


	//   ....[24]....
        /*017c*/ 	.word	0x000015c0


	//   ....[25]....
        /*0180*/ 	.word	0x000015d0


	//   ....[26]....
        /*0184*/ 	.word	0x00001620


	//   ....[27]....
        /*0188*/ 	.word	0x00001630


	//   ....[28]....
        /*018c*/ 	.word	0x000016d0


	//   ....[29]....
        /*0190*/ 	.word	0x000016e0


	//   ....[30]....
        /*0194*/ 	.word	0x000016f0


	//   ....[31]....
        /*0198*/ 	.word	0x00001700


	//----- nvinfo : EIATTR_VRC_CTA_INIT_COUNT
	.align		4
.L_9589:
        /*019c*/ 	.byte	0x02, 0x4a
	.zero		1
	.zero		1


	//----- nvinfo : EIATTR_EXIT_INSTR_OFFSETS
	.align		4
        /*01a0*/ 	.byte	0x04, 0x1c
        /*01a2*/ 	.short	(.L_9591 - .L_9590)


	//   ....[0]....
.L_9590:
        /*01a4*/ 	.word	0x00001750


	//   ....[1]....
        /*01a8*/ 	.word	0x00001bd0


	//   ....[2]....
        /*01ac*/ 	.word	0x00002000


	//----- nvinfo : EIATTR_CRS_STACK_SIZE
	.align		4
.L_9591:
        /*01b0*/ 	.byte	0x04, 0x1e
        /*01b2*/ 	.short	(.L_9593 - .L_9592)
.L_9592:
        /*01b4*/ 	.word	0x00000000


	//----- nvinfo : EIATTR_CBANK_PARAM_SIZE
	.align		4
.L_9593:
        /*01b8*/ 	.byte	0x03, 0x19
        /*01ba*/ 	.short	0x002d


	//----- nvinfo : EIATTR_PARAM_CBANK
	.align		4
        /*01bc*/ 	.byte	0x04, 0x0a
        /*01be*/ 	.short	(.L_9595 - .L_9594)
	.align		4
.L_9594:
        /*01c0*/ 	.word	index@(.nv.constant0._ZN43_GLOBAL__N__9ae7fba5_10_SoftMax_cu_9f978f6320softmax_warp_forwardIdddLi4ELb0ELb0EEEvPT0_PKT_iiiPKbib)
        /*01c4*/ 	.short	0x0380
        /*01c6*/ 	.short	0x002d


	//----- nvinfo : EIATTR_SW_WAR
	.align		4
.L_9595:
        /*01c8*/ 	.byte	0x04, 0x36
        /*01ca*/ 	.short	(.L_9597 - .L_9596)
.L_9596:
        /*01cc*/ 	.word	0x00000008
.L_9597:


//--------------------- .nv.info._ZN43_GLOBAL__N__9ae7fba5_10_SoftMax_cu_9f978f6320softmax_warp_forwardIdddLi3ELb0ELb0EEEvPT0_PKT_iiiPKbib --------------------------
	.section	.nv.info._ZN43_GLOBAL__N__9ae7fba5_10_SoftMax_cu_9f978f6320softmax_warp_forwardIdddLi3ELb0ELb0EEEvPT0_PKT_iiiPKbib,"",@"SHT_CUDA_INFO"
	.sectionflags	@""
	.align	4


	//----- nvinfo : EIATTR_CUDA_API_VERSION
	.align		4
        /*0000*/ 	.byte	0x04, 0x37
        /*0002*/ 	.short	(.L_9599 - .L_9598)
.L_9598:
        /*0004*/ 	.word	0x00000082


	//----- nvinfo : EIATTR_KPARAM_INFO
	.align		4
.L_9599:
        /*0008*/ 	.byte	0x04, 0x17
        /*000a*/ 	.short	(.L_9601 - .L_9600)
.L_9600:
        /*000c*/ 	.word	0x00000000
        /*0010*/ 	.short	0x0007
        /*0012*/ 	.short	0x002c
        /*0014*/ 	.byte	0x00, 0xf0, 0x05, 0x00


	//----- nvinfo : EIATTR_KPARAM_INFO
	.align		4
.L_9601:
        /*0018*/ 	.byte	0x04, 0x17
        /*001a*/ 	.short	(.L_9603 - .L_9602)
.L_9602:
        /*001c*/ 	.word	0x00000000
        /*0020*/ 	.short	0x0006
        /*0022*/ 	.short	0x0028
        /*0024*/ 	.byte	0x00, 0xf0, 0x11, 0x00


	//----- nvinfo : EIATTR_KPARAM_INFO
	.align		4
.L_9603:
        /*0028*/ 	.byte	0x04, 0x17
        /*002a*/ 	.short	(.L_9605 - .L_9604)
.L_9604:
        /*002c*/ 	.word	0x00000000
        /*0030*/ 	.short	0x0005
        /*0032*/ 	.short	0x0020
        /*0034*/ 	.byte	0x00, 0xf5, 0x21, 0x00


	//----- nvinfo : EIATTR_KPARAM_INFO
	.align		4
.L_9605:
        /*0038*/ 	.byte	0x04, 0x17
        /*003a*/ 	.short	(.L_9607 - .L_9606)
.L_9606:
        /*003c*/ 	.word	0x00000000
        /*0040*/ 	.short	0x0004
        /*0042*/ 	.short	0x0018
        /*0044*/ 	.byte	0x00, 0xf0, 0x11, 0x00


	//----- nvinfo : EIATTR_KPARAM_INFO
	.align		4
.L_9607:
        /*0048*/ 	.byte	0x04, 0x17
        /*004a*/ 	.short	(.L_9609 - .L_9608)
.L_9608:
        /*004c*/ 	.word	0x00000000
        /*0050*/ 	.short	0x0003
        /*0052*/ 	.short	0x0014
        /*0054*/ 	.byte	0x00, 0xf0, 0x11, 0x00


	//----- nvinfo : EIATTR_KPARAM_INFO
	.align		4
.L_9609:
        /*0058*/ 	.byte	0x04, 0x17
        /*005a*/ 	.short	(.L_9611 - .L_9610)
.L_9610:
        /*005c*/ 	.word	0x00000000
        /*0060*/ 	.short	0x0002
        /*0062*/ 	.short	0x0010
        /*0064*/ 	.byte	0x00, 0xf0, 0x11, 0x00


	//----- nvinfo : EIATTR_KPARAM_INFO
	.align		4
.L_9611:
        /*0068*/ 	.byte	0x04, 0x17
        /*006a*/ 	.short	(.L_9613 - .L_9612)
.L_9612:
        /*006c*/ 	.word	0x00000000
        /*0070*/ 	.short	0x0001
        /*0072*/ 	.short	0x0008
        /*0074*/ 	.byte	0x00, 0xf5, 0x21, 0x00


	//----- nvinfo : EIATTR_KPARAM_INFO
	.align		4
.L_9613:
        /*0078*/ 	.byte	0x04, 0x17
        /*007a*/ 	.short	(.L_9615 - .L_9614)
.L_9614:
        /*007c*/ 	.word	0x00000000
        /*0080*/ 	.short	0x0000
        /*0082*/ 	.short	0x0000
        /*0084*/ 	.byte	0x00, 0xf5, 0x21, 0x00


	//----- nvinfo : EIATTR_SPARSE_MMA_MASK
	.align		4
.L_9615:
        /*0088*/ 	.byte	0x03, 0x50
        /*008a*/ 	.short	0x0000


	//----- nvinfo : EIATTR_MAXREG_COUNT
	.align		4
        /*008c*/ 	.byte	0x03, 0x1b
        /*008e*/ 	.short	0x00ff


	//----- nvinfo : EIATTR_MERCURY_ISA_VERSION
	.align		4
        /*0090*/ 	.byte	0x03, 0x5f
        /*0092*/ 	.short	0x0101


	//----- nvinfo : EIATTR_COOP_GROUP_MASK_REGIDS
	.align		4
        /*0094*/ 	.byte	0x04, 0x29
        /*0096*/ 	.short	(.L_9617 - .L_9616)


	//   ....[0]....
.L_9616:
        /*0098*/ 	.word	0xffffffff


	//   ....[1]....
        /*009c*/ 	.word	0xffffffff


	//   ....[2]....
        /*00a0*/ 	.word	0xffffffff


	//   ....[3]....
        /*00a4*/ 	.word	0xffffffff


	//   ....[4]....
        /*00a8*/ 	.word	0xffffffff


	//   ....[5]....
        /*00ac*/ 	.word	0xffffffff


	//   ....[6]....
        /*00b0*/ 	.word	0xffffffff


	//   ....[7]....
        /*00b4*/ 	.word	0xffffffff


	//   ....[8]....
        /*00b8*/ 	.word	0xffffffff


	//   ....[9]....
        /*00bc*/ 	.word	0xffffffff


	//   ....[10]....
        /*00c0*/ 	.word	0xffffffff


	//   ....[11]....
        /*00c4*/ 	.word	0xffffffff


	//   ....[12]....
        /*00c8*/ 	.word	0xffffffff


	//   ....[13]....
        /*00cc*/ 	.word	0xffffffff


	//   ....[14]....
        /*00d0*/ 	.word	0xffffffff


	//   ....[15]....
        /*00d4*/ 	.word	0xffffffff


	//   ....[16]....
        /*00d8*/ 	.word	0xffffffff


	//   ....[17]....
        /*00dc*/ 	.word	0xffffffff


	//   ....[18]....
        /*00e0*/ 	.word	0xffffffff


	//   ....[19]....
        /*00e4*/ 	.word	0xffffffff


	//   ....[20]....
        /*00e8*/ 	.word	0xffffffff


	//   ....[21]....
        /*00ec*/ 	.word	0xffffffff


	//   ....[22]....
        /*00f0*/ 	.word	0xffffffff


	//   ....[23]....
        /*00f4*/ 	.word	0xffffffff


	//----- nvinfo : EIATTR_COOP_GROUP_INSTR_OFFSETS
	.align		4
.L_9617:
        /*00f8*/ 	.byte	0x04, 0x28
        /*00fa*/ 	.short	(.L_9619 - .L_9618)


	//   ....[0]....
.L_9618:
        /*00fc*/ 	.word	0x00000360


	//   ....[1]....
        /*0100*/ 	.word	0x00000370


	//   ....[2]....
        /*0104*/ 	.word	0x00000380


	//   ....[3]....
        /*0108*/ 	.word	0x00000390


	//   ....[4]....
        /*010c*/ 	.word	0x000003d0


	//   ....[5]....
        /*0110*/ 	.word	0x000003e0


	//   ....[6]....
        /*0114*/ 	.word	0x00000450


	//   ....[7]....
        /*0118*/ 	.word	0x00000460


	//   ....[8]....
        /*011c*/ 	.word	0x000004d0


	//   ....[9]....
        /*0120*/ 	.word	0x000004e0


	//   ....[10]....
        /*0124*/ 	.word	0x00000570


	//   ....[11]....
        /*0128*/ 	.word	0x00000580


	//   ....[12]....
        /*012c*/ 	.word	0x00001340


	//   ....[13]....
        /*0130*/ 	.word	0x00001350


	//   ....[14]....
        /*0134*/ 	.word	0x000013f0


	//   ....[15]....
        /*0138*/ 	.word	0x00001400


	//   ....[16]....
        /*013c*/ 	.word	0x00001450


	//   ....[17]....
        /*0140*/ 	.word	0x00001460


	//   ....[18]....
        /*0144*/ 	.word	0x000014b0


	//   ....[19]....
        /*0148*/ 	.word	0x000014c0


	//   ....[20]....
        /*014c*/ 	.word	0x00001510


	//   ....[21]....
        /*0150*/ 	.word	0x00001520


	//   ....[22]....
        /*0154*/ 	.word	0x00001530


	//   ....[23]....
        /*0158*/ 	.word	0x00001540


	//----- nvinfo : EIATTR_VRC_CTA_INIT_COUNT
	.align		4
.L_9619:
        /*015c*/ 	.byte	0x02, 0x4a
	.zero		1
	.zero		1


	//----- nvinfo : EIATTR_EXIT_INSTR_OFFSETS
	.align		4
        /*0160*/ 	.byte	0x04, 0x1c
        /*0162*/ 	.short	(.L_9621 - .L_9620)


	//   ....[0]....
.L_9620:
        /*0164*/ 	.word	0x00001590


	//   ....[1]....
        /*0168*/ 	.word	0x00001a10


	//   ....[2]....
        /*016c*/ 	.word	0x00001e40


	//----- nvinfo : EIATTR_CRS_STACK_SIZE
	.align		4
.L_9621:
        /*0170*/ 	.byte	0x04, 0x1e
        /*0172*/ 	.short	(.L_9623 - .L_9622)
.L_9622:
        /*0174*/ 	.word	0x00000000


	//----- nvinfo : EIATTR_CBANK_PARAM_SIZE
	.align		4
.L_9623:
        /*0178*/ 	.byte	0x03, 0x19
        /*017a*/ 	.short	0x002d


	//----- nvinfo : EIATTR_PARAM_CBANK
	.align		4
        /*017c*/ 	.byte	0x04, 0x0a
        /*017e*/ 	.short	(.L_9625 - .L_9624)
	.align		4
.L_9624:
        /*0180*/ 	.word	index@(.nv.constant0._ZN43_GLOBAL__N__9ae7fba5_10_SoftMax_cu_9f978f6320softmax_warp_forwardIdddLi3ELb0ELb0EEEvPT0_PKT_iiiPKbib)
        /*0184*/ 	.short	0x0380
        /*0186*/ 	.short	0x002d


	//----- nvinfo : EIATTR_SW_WAR
	.align		4
.L_9625:
        /*0188*/ 	.byte	0x04, 0x36
        /*018a*/ 	.short	(.L_9627 - .L_9626)
.L_9626:
        /*018c*/ 	.word	0x00000008
.L_9627:


//--------------------- .nv.info._ZN43_GLOBAL__N__9ae7fba5_10_SoftMax_cu_9f978f6320softmax_warp_forwardIdddLi2ELb0ELb0EEEvPT0_PKT_iiiPKbib --------------------------
	.section	.nv.info._ZN43_GLOBAL__N__9ae7fba5_10_SoftMax_cu_9f978f6320softmax_warp_forwardIdddLi2ELb0ELb0EEEvPT0_PKT_iiiPKbib,"",@"SHT_CUDA_INFO"
	.sectionflags	@""
	.align	4


	//----- nvinfo : EIATTR_CUDA_API_VERSION
	.align		4
        /*0000*/ 	.byte	0x04, 0x37
        /*0002*/ 	.short	(.L_9629 - .L_9628)
.L_9628:
        /*0004*/ 	.word	0x00000082


	//----- nvinfo : EIATTR_KPARAM_INFO
	.align		4
.L_9629:
        /*0008*/ 	.byte	0x04, 0x17
        /*000a*/ 	.short	(.L_9631 - .L_9630)
.L_9630:
        /*000c*/ 	.word	0x00000000
        /*0010*/ 	.short	0x0007
        /*0012*/ 	.short	0x002c
        /*0014*/ 	.byte	0x00, 0xf0, 0x05, 0x00


	//----- nvinfo : EIATTR_KPARAM_INFO
	.align		4
.L_9631:
        /*0018*/ 	.byte	0x04, 0x17
        /*001a*/ 	.short	(.L_9633 - .L_9632)
.L_9632:
        /*001c*/ 	.word	0x00000000
        /*0020*/ 	.short	0x0006
        /*0022*/ 	.short	0x0028
        /*0024*/ 	.byte	0x00, 0xf0, 0x11, 0x00


	//----- nvinfo : EIATTR_KPARAM_INFO
	.align		4
.L_9633:
        /*0028*/ 	.byte	0x04, 0x17
        /*002a*/ 	.short	(.L_9635 - .L_9634)
.L_9634:
        /*002c*/ 	.word	0x00000000
        /*0030*/ 	.short	0x0005
        /*0032*/ 	.short	0x0020
        /*0034*/ 	.byte	0x00, 0xf5, 0x21, 0x00


	//----- nvinfo : EIATTR_KPARAM_INFO
	.align		4
.L_9635:
        /*0038*/ 	.byte	0x04, 0x17
        /*003a*/ 	.short	(.L_9637 - .L_9636)
.L_9636:
        /*003c*/ 	.word	0x00000000
        /*0040*/ 	.short	0x0004
        /*0042*/ 	.short	0x0018
        /*0044*/ 	.byte	0x00, 0xf0, 0x11, 0x00


	//----- nvinfo : EIATTR_KPARAM_INFO
	.align		4
.L_9637:
        /*0048*/ 	.byte	0x04, 0x17
        /*004a*/ 	.short	(.L_9639 - .L_9638)
.L_9638:
        /*004c*/ 	.word	0x00000000
        /*0050*/ 	.short	0x0003
        /*0052*/ 	.short	0x0014
        /*0054*/ 	.byte	0x00, 0xf0, 0x11, 0x00


	//----- nvinfo : EIATTR_KPARAM_INFO
	.align		4
.L_9639:
        /*0058*/ 	.byte	0x04, 0x17
        /*005a*/ 	.short	(.L_9641 - .L_9640)
.L_9640:
        /*005c*/ 	.word	0x00000000
        /*0060*/ 	.short	0x0002
        /*0062*/ 	.short	0x0010
        /*0064*/ 	.byte	0x00, 0xf0, 0x11, 0x00


	//----- nvinfo : EIATTR_KPARAM_INFO
	.align		4
.L_9641:
        /*0068*/ 	.byte	0x04, 0x17
        /*006a*/ 	.short	(.L_9643 - .L_9642)
.L_9642:
        /*006c*/ 	.word	0x00000000
        /*0070*/ 	.short	0x0001
        /*0072*/ 	.short	0x0008
        /*0074*/ 	.byte	0x00, 0xf5, 0x21, 0x00


	//----- nvinfo : EIATTR_KPARAM_INFO
	.align		4
.L_9643:
        /*0078*/ 	.byte	0x04, 0x17
        /*007a*/ 	.short	(.L_9645 - .L_9644)
.L_9644:
        /*007c*/ 	.word	0x00000000
        /*0080*/ 	.short	0x0000
        /*0082*/ 	.short	0x0000
        /*0084*/ 	.byte	0x00, 0xf5, 0x21, 0x00


	//----- nvinfo : EIATTR_SPARSE_MMA_MASK
	.align		4
.L_9645:
        /*0088*/ 	.byte	0x03, 0x50
        /*008a*/ 	.short	0x0000


	//----- nvinfo : EIATTR_MAXREG_COUNT
	.align		4
        /*008c*/ 	.byte	0x03, 0x1b
        /*008e*/ 	.short	0x00ff


	//----- nvinfo : EIATTR_MERCURY_ISA_VERSION
	.align		4
        /*0090*/ 	.byte	0x03, 0x5f
        /*0092*/ 	.short	0x0101


	//----- nvinfo : EIATTR_COOP_GROUP_MASK_REGIDS
	.align		4
        /*0094*/ 	.byte	0x04, 0x29
        /*0096*/ 	.short	(.L_9647 - .L_9646)


	//   ....[0]....
.L_9646:
        /*0098*/ 	.word	0xffffffff


	//   ....[1]....
        /*009c*/ 	.word	0xffffffff


	//   ....[2]....
        /*00a0*/ 	.word	0xffffffff


	//   ....[3]....
        /*00a4*/ 	.word	0xffffffff


	//   ....[4]....
        /*00a8*/ 	.word	0xffffffff


	//   ....[5]....
        /*00ac*/ 	.word	0xffffffff


	//   ....[6]....
        /*00b0*/ 	.word	0xffffffff


	//   ....[7]....
        /*00b4*/ 	.word	0xffffffff


	//   ....[8]....
        /*00b8*/ 	.word	0xffffffff


	//   ....[9]....
        /*00bc*/ 	.word	0xffffffff


	//   ....[10]....
        /*00c0*/ 	.word	0xffffffff


	//   ....[11]....
        /*00c4*/ 	.word	0xffffffff


	//   ....[12]....
        /*00c8*/ 	.word	0xffffffff


	//   ....[13]....
        /*00cc*/ 	.word	0xffffffff


	//   ....[14]....
        /*00d0*/ 	.word	0xffffffff


	//   ....[15]....
        /*00d4*/ 	.word	0xffffffff


	//----- nvinfo : EIATTR_COOP_GROUP_INSTR_OFFSETS
	.align		4
.L_9647:
        /*00d8*/ 	.byte	0x04, 0x28
        /*00da*/ 	.short	(.L_9649 - .L_9648)


	//   ....[0]....
.L_9648:
        /*00dc*/ 	.word	0x00000380


	//   ....[1]....
        /*00e0*/ 	.word	0x00000390


	//   ....[2]....
        /*00e4*/ 	.word	0x000003a0


	//   ....[3]....
        /*00e8*/ 	.word	0x000003b0


	//   ....[4]....
        /*00ec*/ 	.word	0x000003f0


	//   ....[5]....
        /*00f0*/ 	.word	0x00000400


	//   ....[6]....
        /*00f4*/ 	.word	0x00000470


	//   ....[7]....
        /*00f8*/ 	.word	0x00000480


	//   ....[8]....
        /*00fc*/ 	.word	0x00001240


	//   ....[9]....
        /*0100*/ 	.word	0x00001250


	//   ....[10]....
        /*0104*/ 	.word	0x000012f0


	//   ....[11]....
        /*0108*/ 	.word	0x00001300


	//   ....[12]....
        /*010c*/ 	.word	0x00001350


	//   ....[13]....
        /*0110*/ 	.word	0x00001360


	//   ....[14]....
        /*0114*/ 	.word	0x00001370


	//   ....[15]....
        /*0118*/ 	.word	0x00001380


	//----- nvinfo : EIATTR_VRC_CTA_INIT_COUNT
	.align		4
.L_9649:
        /*011c*/ 	.byte	0x02, 0x4a
	.zero		1
	.zero		1


	//----- nvinfo : EIATTR_EXIT_INSTR_OFFSETS
	.align		4
        /*0120*/ 	.byte	0x04, 0x1c
        /*0122*/ 	.short	(.L_9651 - .L_9650)


	//   ....[0]....
.L_9650:
        /*0124*/ 	.word	0x000013d0


	//   ....[1]....
        /*0128*/ 	.word	0x00001850


	//   ....[2]....
        /*012c*/ 	.word	0x00001c80


	//----- nvinfo : EIATTR_CRS_STACK_SIZE
	.align		4
.L_9651:
        /*0130*/ 	.byte	0x04, 0x1e
        /*0132*/ 	.short	(.L_9653 - .L_9652)
.L_9652:
        /*0134*/ 	.word	0x00000000


	//----- nvinfo : EIATTR_CBANK_PARAM_SIZE
	.align		4
.L_9653:
        /*0138*/ 	.byte	0x03, 0x19
        /*013a*/ 	.short	0x002d


	//----- nvinfo : EIATTR_PARAM_CBANK
	.align		4
        /*013c*/ 	.byte	0x04, 0x0a
        /*013e*/ 	.short	(.L_9655 - .L_9654)
	.align		4
.L_9654:
        /*0140*/ 	.word	index@(.nv.constant0._ZN43_GLOBAL__N__9ae7fba5_10_SoftMax_cu_9f978f6320softmax_warp_forwardIdddLi2ELb0ELb0EEEvPT0_PKT_iiiPKbib)
        /*0144*/ 	.short	0x0380
        /*0146*/ 	.short	0x002d


	//----- nvinfo : EIATTR_SW_WAR
	.align		4
.L_9655:
        /*0148*/ 	.byte	0x04, 0x36
        /*014a*/ 	.short	(.L_9657 - .L_9656)
.L_9656:
        /*014c*/ 	.word	0x00000008
.L_9657:


//--------------------- .nv.info._ZN43_GLOBAL__N__9ae7fba5_10_SoftMax_cu_9f978f6320softmax_warp_forwardIdddLi1ELb0ELb0EEEvPT0_PKT_iiiPKbib --------------------------
	.section	.nv.info._ZN43_GLOBAL__N__9ae7fba5_10_SoftMax_cu_9f978f6320softmax_warp_forwardIdddLi1ELb0ELb0EEEvPT0_PKT_iiiPKbib,"",@"SHT_CUDA_INFO"
	.sectionflags	@""
	.align	4


	//----- nvinfo : EIATTR_CUDA_API_VERSION
	.align		4
        /*0000*/ 	.byte	0x04, 0x37
        /*0002*/ 	.short	(.L_9659 - .L_9658)
.L_9658:
        /*0004*/ 	.word	0x00000082


	//----- nvinfo : EIATTR_KPARAM_INFO
	.align		4
.L_9659:
        /*0008*/ 	.byte	0x04, 0x17
        /*000a*/ 	.short	(.L_9661 - .L_9660)
.L_9660:
        /*000c*/ 	.word	0x00000000
        /*0010*/ 	.short	0x0007
        /*0012*/ 	.short	0x002c
        /*0014*/ 	.byte	0x00, 0xf0, 0x05, 0x00


	//----- nvinfo : EIATTR_KPARAM_INFO
	.align		4
.L_9661:
        /*0018*/ 	.byte	0x04, 0x17
        /*001a*/ 	.short	(.L_9663 - .L_9662)
.L_9662:
        /*001c*/ 	.word	0x00000000
        /*0020*/ 	.short	0x0006
        /*0022*/ 	.short	0x0028
        /*0024*/ 	.byte	0x00, 0xf0, 0x11, 0x00


	//----- nvinfo : EIATTR_KPARAM_INFO
	.align		4
.L_9663:
        /*0028*/ 	.byte	0x04, 0x17
        /*002a*/ 	.short	(.L_9665 - .L_9664)
.L_9664:
        /*002c*/ 	.word	0x00000000
        /*0030*/ 	.short	0x0005
        /*0032*/ 	.short	0x0020
        /*0034*/ 	.byte	0x00, 0xf5, 0x21, 0x00


	//----- nvinfo : EIATTR_KPARAM_INFO
	.align		4
.L_9665:
        /*0038*/ 	.byte	0x04, 0x17
        /*003a*/ 	.short	(.L_9667 - .L_9666)
.L_9666:
        /*003c*/ 	.word	0x00000000
        /*0040*/ 	.short	0x0004
        /*0042*/ 	.short	0x0018
        /*0044*/ 	.byte	0x00, 0xf0, 0x11, 0x00


	//----- nvinfo : EIATTR_KPARAM_INFO
	.align		4
.L_9667:
        /*0048*/ 	.byte	0x04, 0x17
        /*004a*/ 	.short	(.L_9669 - .L_9668)
.L_9668:
        /*004c*/ 	.word	0x00000000
        /*0050*/ 	.short	0x0003
        /*0052*/ 	.short	0x0014
        /*0054*/ 	.byte	0x00, 0xf0, 0x11, 0x00


	//----- nvinfo : EIATTR_KPARAM_INFO
	.align		4
.L_9669:
        /*0058*/ 	.byte	0x04, 0x17
        /*005a*/ 	.short	(.L_9671 - .L_9670)
.L_9670:
        /*005c*/ 	.word	0x00000000
        /*0060*/ 	.short	0x0002
        /*0062*/ 	.short	0x0010
        /*0064*/ 	.byte	0x00, 0xf0, 0x11, 0x00


	//----- nvinfo : EIATTR_KPARAM_INFO
	.align		4
.L_9671:
        /*0068*/ 	.byte	0x04, 0x17
        /*006a*/ 	.short	(.L_9673 - .L_9672)
.L_9672:
        /*006c*/ 	.word	0x00000000
        /*0070*/ 	.short	0x0001
        /*0072*/ 	.short	0x0008
        /*0074*/ 	.byte	0x00, 0xf5, 0x21, 0x00


	//----- nvinfo : EIATTR_KPARAM_INFO
	.align		4
.L_9673:
        /*0078*/ 	.byte	0x04, 0x17
        /*007a*/ 	.short	(.L_9675 - .L_9674)
.L_9674:
        /*007c*/ 	.word	0x00000000
        /*0080*/ 	.short	0x0000
        /*0082*/ 	.short	0x0000
        /*0084*/ 	.byte	0x00, 0xf5, 0x21, 0x00


	//----- nvinfo : EIATTR_SPARSE_MMA_MASK
	.align		4
.L_9675:
        /*0088*/ 	.byte	0x03, 0x50
        /*008a*/ 	.short	0x0000


	//----- nvinfo : EIATTR_MAXREG_COUNT
	.align		4
        /*008c*/ 	.byte	0x03, 0x1b
        /*008e*/ 	.short	0x00ff


	//----- nvinfo : EIATTR_MERCURY_ISA_VERSION
	.align		4
        /*0090*/ 	.byte	0x03, 0x5f
        /*0092*/ 	.short	0x0101


	//----- nvinfo : EIATTR_COOP_GROUP_MASK_REGIDS
	.align		4
        /*0094*/ 	.byte	0x04, 0x29
        /*0096*/ 	.short	(.L_9677 - .L_9676)


	//   ....[0]....
.L_9676:
        /*0098*/ 	.word	0xffffffff


	//   ....[1]....
        /*009c*/ 	.word	0xffffffff


	//   ....[2]....
        /*00a0*/ 	.word	0xffffffff


	//   ....[3]....
        /*00a4*/ 	.word	0xffffffff


	//   ....[4]....
        /*00a8*/ 	.word	0xffffffff


	//   ....[5]....
        /*00ac*/ 	.word	0xffffffff


	//   ....[6]....
        /*00b0*/ 	.word	0xffffffff


	//   ....[7]....
        /*00b4*/ 	.word	0xffffffff


	//----- nvinfo : EIATTR_COOP_GROUP_INSTR_OFFSETS
	.align		4
.L_9677:
        /*00b8*/ 	.byte	0x04, 0x28
        /*00ba*/ 	.short	(.L_9679 - .L_9678)


	//   ....[0]....
.L_9678:
        /*00bc*/ 	.word	0x00000360


	//   ....[1]....
        /*00c0*/ 	.word	0x00000370


	//   ....[2]....
        /*00c4*/ 	.word	0x00000380


	//   ....[3]....
        /*00c8*/ 	.word	0x00000390


	//   ....[4]....
        /*00cc*/ 	.word	0x00001140


	//   ....[5]....
        /*00d0*/ 	.word	0x00001150


	//   ....[6]....
        /*00d4*/ 	.word	0x000011a0


	//   ....[7]....
        /*00d8*/ 	.word	0x000011b0


	//----- nvinfo : EIATTR_VRC_CTA_INIT_COUNT
	.align		4
.L_9679:
        /*00dc*/ 	.byte	0x02, 0x4a
	.zero		1
	.zero		1


	//----- nvinfo : EIATTR_EXIT_INSTR_OFFSETS
	.align		4
        /*00e0*/ 	.byte	0x04, 0x1c
        /*00e2*/ 	.short	(.L_9681 - .L_9680)


	//   ....[0]....
.L_9680:
        /*00e4*/ 	.word	0x00001200


	//   ....[1]....
        /*00e8*/ 	.word	0x00001680


	//   ....[2]....
        /*00ec*/ 	.word	0x00001ab0


	//----- nvinfo : EIATTR_CRS_STACK_SIZE
	.align		4
.L_9681:
        /*00f0*/ 	.byte	0x04, 0x1e
        /*00f2*/ 	.short	(.L_9683 - .L_9682)
.L_9682:
        /*00f4*/ 	.word	0x00000000


	//----- nvinfo : EIATTR_CBANK_PARAM_SIZE
	.align		4
.L_9683:
        /*00f8*/ 	.byte	0x03, 0x19
        /*00fa*/ 	.short	0x002d


	//----- nvinfo : EIATTR_PARAM_CBANK
	.align		4
        /*00fc*/ 	.byte	0x04, 0x0a
        /*00fe*/ 	.short	(.L_9685 - .L_9684)
	.align		4
.L_9684:
        /*0100*/ 	.word	index@(.nv.constant0._ZN43_GLOBAL__N__9ae7fba5_10_SoftMax_cu_9f978f6320softmax_warp_forwardIdddLi1ELb0ELb0EEEvPT0_PKT_iiiPKbib)
        /*0104*/ 	.short	0x0380
        /*0106*/ 	.short	0x002d


	//----- nvinfo : EIATTR_SW_WAR
	.align		4
.L_9685:
        /*0108*/ 	.byte	0x04, 0x36
        /*010a*/ 	.short	(.L_9687 - .L_9686)
.L_9686:
        /*010c*/ 	.word	0x00000008
.L_9687:


//--------------------- .nv.info._ZN43_GLOBAL__N__9ae7fba5_10_SoftMax_cu_9f978f6320softmax_warp_forwardIdddLi0ELb0ELb0EEEvPT0_PKT_iiiPKbib --------------------------
	.section	.nv.info._ZN43_GLOBAL__N__9ae7fba5_10_SoftMax_cu_9f978f6320softmax_warp_forwardIdddLi0ELb0ELb0EEEvPT0_PKT_iiiPKbib,"",@"SHT_CUDA_INFO"
	.sectionflags	@""
	.align	4


	//----- nvinfo : EIATTR_CUDA_API_VERSION
	.align		4
        /*0000*/ 	.byte	0x04, 0x37
        /*0002*/ 	.short	(.L_9689 - .L_9688)
.L_9688:
        /*0004*/ 	.word	0x00000082


	//----- nvinfo : EIATTR_KPARAM_INFO
	.align		4
.L_9689:
        /*0008*/ 	.byte	0x04, 0x17
        /*000a*/ 	.short	(.L_9691 - .L_9690)
.L_9690:
        /*000c*/ 	.word	0x00000000
        /*0010*/ 	.short	0x0007
        /*0012*/ 	.short	0x002c
        /*0014*/ 	.byte	0x00, 0xf0, 0x05, 0x00


	//----- nvinfo : EIATTR_KPARAM_INFO
	.align		4
.L_9691:
        /*0018*/ 	.byte	0x04, 0x17
        /*001a*/ 	.short	(.L_9693 - .L_9692)
.L_9692:
        /*001c*/ 	.word	0x00000000
        /*0020*/ 	.short	0x0006
        /*0022*/ 	.short	0x0028
        /*0024*/ 	.byte	0x00, 0xf0, 0x11, 0x00


	//----- nvinfo : EIATTR_KPARAM_INFO
	.align		4
.L_9693:
        /*0028*/ 	.byte	0x04, 0x17
        /*002a*/ 	.short	(.L_9695 - .L_9694)
.L_9694:
        /*002c*/ 	.word	0x00000000
        /*0030*/ 	.short	0x0005
        /*0032*/ 	.short	0x0020
        /*0034*/ 	.byte	0x00, 0xf5, 0x21, 0x00


	//----- nvinfo : EIATTR_KPARAM_INFO
	.align		4
.L_9695:
        /*0038*/ 	.byte	0x04, 0x17
        /*003a*/ 	.short	(.L_9697 - .L_9696)
.L_9696:
        /*003c*/ 	.word	0x00000000
        /*0040*/ 	.short	0x0004
        /*0042*/ 	.short	0x0018
        /*0044*/ 	.byte	0x00, 0xf0, 0x11, 0x00


	//----- nvinfo : EIATTR_KPARAM_INFO
	.align		4
.L_9697:
        /*0048*/ 	.byte	0x04, 0x17
        /*004a*/ 	.short	(.L_9699 - .L_9698)
.L_9698:
        /*004c*/ 	.word	0x00000000
        /*0050*/ 	.short	0x0003
        /*0052*/ 	.short	0x0014
        /*0054*/ 	.byte	0x00, 0xf0, 0x11, 0x00


	//----- nvinfo : EIATTR_KPARAM_INFO
	.align		4
.L_9699:
        /*0058*/ 	.byte	0x04, 0x17
        /*005a*/ 	.short	(.L_9701 - .L_9700)
.L_9700:
        /*005c*/ 	.word	0x00000000
        /*0060*/ 	.short	0x0002
        /*0062*/ 	.short	0x0010
        /*0064*/ 	.byte	0x00, 0xf0, 0x11, 0x00


	//----- nvinfo : EIATTR_KPARAM_INFO
	.align		4
.L_9701:
        /*0068*/ 	.byte	0x04, 0x17
        /*006a*/ 	.short	(.L_9703 - .L_9702)
.L_9702:
        /*006c*/ 	.word	0x00000000
        /*0070*/ 	.short	0x0001
        /*0072*/ 	.short	0x0008
        /*0074*/ 	.byte	0x00, 0xf5, 0x21, 0x00


	//----- nvinfo : EIATTR_KPARAM_INFO
	.align		4
.L_9703:
        /*0078*/ 	.byte	0x04, 0x17
        /*007a*/ 	.short	(.L_9705 - .L_9704)
.L_9704:
        /*007c*/ 	.word	0x00000000
        /*0080*/ 	.short	0x0000
        /*0082*/ 	.short	0x0000
        /*0084*/ 	.byte	0x00, 0xf5, 0x21, 0x00


	//----- nvinfo : EIATTR_SPARSE_MMA_MASK
	.align		4
.L_9705:
        /*0088*/ 	.byte	0x03, 0x50
        /*008a*/ 	.short	0x0000


	//----- nvinfo : EIATTR_MAXREG_COUNT
	.align		4
        /*008c*/ 	.byte	0x03, 0x1b
        /*008e*/ 	.short	0x00ff


	//----- nvinfo : EIATTR_MERCURY_ISA_VERSION
	.align		4
        /*0090*/ 	.byte	0x03, 0x5f
        /*0092*/ 	.short	0x0101


	//----- nvinfo : EIATTR_VRC_CTA_INIT_COUNT
	.align		4
        /*0094*/ 	.byte	0x02, 0x4a
	.zero		1
	.zero		1


	//----- nvinfo : EIATTR_EXIT_INSTR_OFFSETS
	.align		4
        /*0098*/ 	.byte	0x04, 0x1c
        /*009a*/ 	.short	(.L_9707 - .L_9706)


	//   ....[0]....
.L_9706:
        /*009c*/ 	.word	0x00001030


	//   ....[1]....
        /*00a0*/ 	.word	0x000014b0


	//   ....[2]....
        /*00a4*/ 	.word	0x00001900


	//----- nvinfo : EIATTR_CRS_STACK_SIZE
	.align		4
.L_9707:
        /*00a8*/ 	.byte	0x04, 0x1e
        /*00aa*/ 	.short	(.L_9709 - .L_9708)
.L_9708:
        /*00ac*/ 	.word	0x00000000


	//----- nvinfo : EIATTR_CBANK_PARAM_SIZE
	.align		4
.L_9709:
        /*00b0*/ 	.byte	0x03, 0x19
        /*00b2*/ 	.short	0x002d


	//----- nvinfo : EIATTR_PARAM_CBANK
	.align		4
        /*00b4*/ 	.byte	0x04, 0x0a
        /*00b6*/ 	.short	(.L_9711 - .L_9710)
	.align		4
.L_9710:
        /*00b8*/ 	.word	index@(.nv.constant0._ZN43_GLOBAL__N__9ae7fba5_10_SoftMax_cu_9f978f6320softmax_warp_forwardIdddLi0ELb0ELb0EEEvPT0_PKT_iiiPKbib)
        /*00bc*/ 	.short	0x0380
        /*00be*/ 	.short	0x002d


	//----- nvinfo : EIATTR_SW_WAR
	.align		4
.L_9711:
        /*00c0*/ 	.byte	0x04, 0x36
        /*00c2*/ 	.short	(.L_9713 - .L_9712)
.L_9712:
        /*00c4*/ 	.word	0x00000008
.L_9713:


//--------------------- .nv.info._ZN43_GLOBAL__N__9ae7fba5_10_SoftMax_cu_9f978f6321softmax_warp_backwardIfN3c108BFloat16EfLi10ELb1ELb0EEEvPT0_PKT_S7_iiiPKb --------------------------
	.section	.nv.info._ZN43_GLOBAL__N__9ae7fba5_10_SoftMax_cu_9f978f6321softmax_warp_backwardIfN3c108BFloat16EfLi10ELb1ELb0EEEvPT0_PKT_S7_iiiPKb,"",@"SHT_CUDA_INFO"
	.sectionflags	@""
	.align	4


	//----- nvinfo : EIATTR_CUDA_API_VERSION
	.align		4
        /*0000*/ 	.byte	0x04, 0x37
        /*0002*/ 	.short	(.L_9715 - .L_9714)
.L_9714:
        /*0004*/ 	.word	0x00000082


	//----- nvinfo : EIATTR_KPARAM_INFO
	.align		4
.L_9715:
        /*0008*/ 	.byte	0x04, 0x17
        /*000a*/ 	.short	(.L_9717 - .L_9716)
.L_9716:
        /*000c*/ 	.word	0x00000000
        /*0010*/ 	.short	0x0006
        /*0012*/ 	.short	0x0028
        /*0014*/ 	.byte	0x00, 0xf5, 0x21, 0x00


	//----- nvinfo : EIATTR_KPARAM_INFO
	.align		4
.L_9717:
        /*0018*/ 	.byte	0x04, 0x17
        /*001a*/ 	.short	(.L_9719 - .L_9718)
.L_9718:
        /*001c*/ 	.word	0x00000000
        /*0020*/ 	.short	0x0005
        /*0022*/ 	.short	0x0020
        /*0024*/ 	.byte	0x00, 0xf0, 0x11, 0x00


	//----- nvinfo : EIATTR_KPARAM_INFO
	.align		4
.L_9719:
        /*0028*/ 	.byte	0x04, 0x17
        /*002a*/ 	.short	(.L_9721 - .L_9720)
.L_9720:
        /*002c*/ 	.word	0x00000000
        /*0030*/ 	.short	0x0004
        /*0032*/ 	.short	0x001c
        /*0034*/ 	.byte	0x00, 0xf0, 0x11, 0x00


	//----- nvinfo : EIATTR_KPARAM_INFO
	.align		4
.L_9721:
        /*0038*/ 	.byte	0x04, 0x17
        /*003a*/ 	.short	(.L_9723 - .L_9722)
.L_9722:
        /*003c*/ 	.word	0x00000000
        /*0040*/ 	.short	0x0003
        /*0042*/ 	.short	0x0018
        /*0044*/ 	.byte	0x00, 0xf0, 0x11, 0x00


	//----- nvinfo : EIATTR_KPARAM_INFO
	.align		4
.L_9723:
        /*0048*/ 	.byte	0x04, 0x17
        /*004a*/ 	.short	(.L_9725 - .L_9724)
.L_9724:
        /*004c*/ 	.word	0x00000000
        /*0050*/ 	.short	0x0002
        /*0052*/ 	.short	0x0010
        /*0054*/ 	.byte	0x00, 0xf5, 0x21, 0x00


	//----- nvinfo : EIATTR_KPARAM_INFO
	.align		4
.L_9725:
        /*0058*/ 	.byte	0x04, 0x17
        /*005a*/ 	.short	(.L_9727 - .L_9726)
.L_9726:
        /*005c*/ 	.word	0x00000000
        /*0060*/ 	.short	0x0001
        /*0062*/ 	.short	0x0008
        /*0064*/ 	.byte	0x00, 0xf5, 0x21, 0x00


	//----- nvinfo : EIATTR_KPARAM_INFO
	.align		4
.L_9727:
        /*0068*/ 	.byte	0x04, 0x17
        /*006a*/ 	.short	(.L_9729 - .L_9728)
.L_9728:
        /*006c*/ 	.word	0x00000000
        /*0070*/ 	.short	0x0000
        /*0072*/ 	.short	0x0000
        /*0074*/ 	.byte	0x00, 0xf5, 0x21, 0x00


	//----- nvinfo : EIATTR_SPARSE_MMA_MASK
	.align		4
.L_9729:
        /*0078*/ 	.byte	0x03, 0x50
        /*007a*/ 	.short	0x0000


	//----- nvinfo : EIATTR_MAXREG_COUNT
	.align		4
        /*007c*/ 	.byte	0x03, 0x1b
        /*007e*/ 	.short	0x00ff


	//----- nvinfo : EIATTR_MERCURY_ISA_VERSION
	.align		4
        /*0080*/ 	.byte	0x03, 0x5f
        /*0082*/ 	.short	0x0101


	//----- nvinfo : EIATTR_COOP_GROUP_MASK_REGIDS
	.align		4
        /*0084*/ 	.byte	0x04, 0x29
        /*0086*/ 	.short	(.L_9731 - .L_9730)


	//   ....[0]....
.L_9730:
        /*0088*/ 	.word	0xffffffff


	//   ....[1]....
        /*008c*/ 	.word	0xffffffff


	//   ....[2]....
        /*0090*/ 	.word	0xffffffff


	//   ....[3]....
        /*0094*/ 	.word	0xffffffff


	//   ....[4]....
        /*0098*/ 	.word	0xffffffff


	//----- nvinfo : EIATTR_COOP_GROUP_INSTR_OFFSETS
	.align		4
.L_9731:
        /*009c*/ 	.byte	0x04, 0x28
        /*009e*/ 	.short	(.L_9733 - .L_9732)


	//   ....[0]....
.L_9732:
        /*00a0*/ 	.word	0x00001010


	//   ....[1]....
        /*00a4*/ 	.word	0x00001030


	//   ....[2]....
        /*00a8*/ 	.word	0x00001050


	//   ....[3]....
        /*00ac*/ 	.word	0x00001070


	//   ....[4]....
        /*00b0*/ 	.word	0x000010b0


	//----- nvinfo : EIATTR_VRC_CTA_INIT_COUNT
	.align		4
.L_9733:
        /*00b4*/ 	.byte	0x02, 0x4a
	.zero		1
	.zero		1


	//----- nvinfo : EIATTR_EXIT_INSTR_OFFSETS
	.align		4
        /*00b8*/ 	.byte	0x04, 0x1c
        /*00ba*/ 	.short	(.L_9735 - .L_9734)


	//   ....[0]....
.L_9734:
        /*00bc*/ 	.word	0x000010c0


	//   ....[1]....
        /*00c0*/ 	.word	0x00001cc0


	//   ....[2]....
        /*00c4*/ 	.word	0x00001d10


	//----- nvinfo : EIATTR_CBANK_PARAM_SIZE
	.align		4
.L_9735:
        /*00c8*/ 	.byte	0x03, 0x19
        /*00ca*/ 	.short	0x0030


	//----- nvinfo : EIATTR_PARAM_CBANK
	.align		4
        /*00cc*/ 	.byte	0x04, 0x0a
        /*00ce*/ 	.short	(.L_9737 - .L_9736)
	.align		4
.L_9736:
        /*00d0*/ 	.word	index@(.nv.constant0._ZN43_GLOBAL__N__9ae7fba5_10_SoftMax_cu_9f978f6321softmax_warp_backwardIfN3c108BFloat16EfLi10ELb1ELb0EEEvPT0_PKT_S7_iiiPKb)
        /*00d4*/ 	.short	0x0380
        /*00d6*/ 	.short	0x0030


	//----- nvinfo : EIATTR_SW_WAR
	.align		4
.L_9737:
        /*00d8*/ 	.byte	0x04, 0x36
        /*00da*/ 	.short	(.L_9739 - .L_9738)
.L_9738:
        /*00dc*/ 	.word	0x00000008
.L_9739:


//--------------------- .nv.info._ZN43_GLOBAL__N__9ae7fba5_10_SoftMax_cu_9f978f6321softmax_warp_backwardIfN3c108BFloat16EfLi9ELb1ELb0EEEvPT0_PKT_S7_iiiPKb --------------------------
	.section	.nv.info._ZN43_GLOBAL__N__9ae7fba5_10_SoftMax_cu_9f978f6321softmax_warp_backwardIfN3c108BFloat16EfLi9ELb1ELb0EEEvPT0_PKT_S7_iiiPKb,"",@"SHT_CUDA_INFO"
	.sectionflags	@""
	.align	4


	//----- nvinfo : EIATTR_CUDA_API_VERSION
	.align		4
        /*0000*/ 	.byte	0x04, 0x37
        /*0002*/ 	.short	(.L_9741 - .L_9740)
.L_9740:
        /*0004*/ 	.word	0x00000082


	//----- nvinfo : EIATTR_KPARAM_INFO
	.align		4
.L_9741:
        /*0008*/ 	.byte	0x04, 0x17
        /*000a*/ 	.short	(.L_9743 - .L_9742)
.L_9742:
        /*000c*/ 	.word	0x00000000
        /*0010*/ 	.short	0x0006
        /*0012*/ 	.short	0x0028
        /*0014*/ 	.byte	0x00, 0xf5, 0x21, 0x00


	//----- nvinfo : EIATTR_KPARAM_INFO
	.align		4
.L_9743:
        /*0018*/ 	.byte	0x04, 0x17
        /*001a*/ 	.short	(.L_9745 - .L_9744)
.L_9744:
        /*001c*/ 	.word	0x00000000
        /*0020*/ 	.short	0x0005
        /*0022*/ 	.short	0x0020
        /*0024*/ 	.byte	0x00, 0xf0, 0x11, 0x00


	//----- nvinfo : EIATTR_KPARAM_INFO
	.align		4
.L_9745:
        /*0028*/ 	.byte	0x04, 0x17
        /*002a*/ 	.short	(.L_9747 - .L_9746)
.L_9746:
        /*002c*/ 	.word	0x00000000
        /*0030*/ 	.short	0x0004
        /*0032*/ 	.short	0x001c
        /*0034*/ 	.byte	0x00, 0xf0, 0x11, 0x00


	//----- nvinfo : EIATTR_KPARAM_INFO
	.align		4
.L_9747:
        /*0038*/ 	.byte	0x04, 0x17
        /*003a*/ 	.short	(.L_9749 - .L_9748)
.L_9748:
        /*003c*/ 	.word	0x00000000
        /*0040*/ 	.short	0x0003
        /*0042*/ 	.short	0x0018
        /*0044*/ 	.byte	0x00, 0xf0, 0x11, 0x00


	//----- nvinfo : EIATTR_KPARAM_INFO
	.align		4
.L_9749:
        /*0048*/ 	.byte	0x04, 0x17
        /*004a*/ 	.short	(.L_9751 - .L_9750)
.L_9750:
        /*004c*/ 	.word	0x00000000
        /*0050*/ 	.short	0x0002
        /*0052*/ 	.short	0x0010
        /*0054*/ 	.byte	0x00, 0xf5, 0x21, 0x00


	//----- nvinfo : EIATTR_KPARAM_INFO
	.align		4
.L_9751:
        /*0058*/ 	.byte	0x04, 0x17
        /*005a*/ 	.short	(.L_9753 - .L_9752)
.L_9752:
        /*005c*/ 	.word	0x00000000
        /*0060*/ 	.short	0x0001
        /*0062*/ 	.short	0x0008
        /*0064*/ 	.byte	0x00, 0xf5, 0x21, 0x00


	//----- nvinfo : EIATTR_KPARAM_INFO
	.align		4
.L_9753:
        /*0068*/ 	.byte	0x04, 0x17
        /*006a*/ 	.short	(.L_9755 - .L_9754)
.L_9754:
        /*006c*/ 	.word	0x00000000
        /*0070*/ 	.short	0x0000
        /*0072*/ 	.short	0x0000
        /*0074*/ 	.byte	0x00, 0xf5, 0x21, 0x00


	//----- nvinfo : EIATTR_SPARSE_MMA_MASK
	.align		4
.L_9755:
        /*0078*/ 	.byte	0x03, 0x50
        /*007a*/ 	.short	0x0000


	//----- nvinfo : EIATTR_MAXREG_COUNT
	.align		4
        /*007c*/ 	.byte	0x03, 0x1b
        /*007e*/ 	.short	0x00ff


	//----- nvinfo : EIATTR_MERCURY_ISA_VERSION
	.align		4
        /*0080*/ 	.byte	0x03, 0x5f
        /*0082*/ 	.short	0x0101


	//----- nvinfo : EIATTR_COOP_GROUP_MASK_REGIDS
	.align		4
        /*0084*/ 	.byte	0x04, 0x29
        /*0086*/ 	.short	(.L_9757 - .L_9756)


	//   ....[0]....
.L_9756:
        /*0088*/ 	.word	0xffffffff


	//   ....[1]....
        /*008c*/ 	.word	0xffffffff


	//   ....[2]....
        /*0090*/ 	.word	0xffffffff


	//   ....[3]....
        /*0094*/ 	.word	0xffffffff


	//   ....[4]....
        /*0098*/ 	.word	0xffffffff


	//----- nvinfo : EIATTR_COOP_GROUP_INSTR_OFFSETS
	.align		4
.L_9757:
        /*009c*/ 	.byte	0x04, 0x28
        /*009e*/ 	.short	(.L_9759 - .L_9758)


	//   ....[0]....
.L_9758:
        /*00a0*/ 	.word	0x00000880


	//   ....[1]....
        /*00a4*/ 	.word	0x000008a0


	//   ....[2]....
        /*00a8*/ 	.word	0x000008c0


	//   ....[3]....
        /*00ac*/ 	.word	0x000008e0


	//   ....[4]....
        /*00b0*/ 	.word	0x00000920


	//----- nvinfo : EIATTR_VRC_CTA_INIT_COUNT
	.align		4
.L_9759:
        /*00b4*/ 	.byte	0x02, 0x4a
	.zero		1
	.zero		1


	//----- nvinfo : EIATTR_EXIT_INSTR_OFFSETS
	.align		4
        /*00b8*/ 	.byte	0x04, 0x1c
        /*00ba*/ 	.short	(.L_9761 - .L_9760)


	//   ....[0]....
.L_9760:
        /*00bc*/ 	.word	0x00000930


	//   ....[1]....
        /*00c0*/ 	.word	0x00000f30


	//   ....[2]....
        /*00c4*/ 	.word	0x00000f80


	//----- nvinfo : EIATTR_CBANK_PARAM_SIZE
	.align		4
.L_9761:
        /*00c8*/ 	.byte	0x03, 0x19
        /*00ca*/ 	.short	0x0030


	//----- nvinfo : EIATTR_PARAM_CBANK
	.align		4
        /*00cc*/ 	.byte	0x04, 0x0a
        /*00ce*/ 	.short	(.L_9763 - .L_9762)
	.align		4
.L_9762:
        /*00d0*/ 	.word	index@(.nv.constant0._ZN43_GLOBAL__N__9ae7fba5_10_SoftMax_cu_9f978f6321softmax_warp_backwardIfN3c108BFloat16EfLi9ELb1ELb0EEEvPT0_PKT_S7_iiiPKb)
        /*00d4*/ 	.short	0x0380
        /*00d6*/ 	.short	0x0030


	//----- nvinfo : EIATTR_SW_WAR
	.align		4
.L_9763:
        /*00d8*/ 	.byte	0x04, 0x36
        /*00da*/ 	.short	(.L_9765 - .L_9764)
.L_9764:
        /*00dc*/ 	.word	0x00000008
.L_9765:


//--------------------- .nv.info._ZN43_GLOBAL__N__9ae7fba5_10_SoftMax_cu_9f978f6321softmax_warp_backwardIfN3c108BFloat16EfLi8ELb1ELb0EEEvPT0_PKT_S7_iiiPKb --------------------------
	.section	.nv.info._ZN43_GLOBAL__N__9ae7fba5_10_SoftMax_cu_9f978f6321softmax_warp_backwardIfN3c108BFloat16EfLi8ELb1ELb0EEEvPT0_PKT_S7_iiiPKb,"",@"SHT_CUDA_INFO"
	.sectionflags	@""
	.align	4


	//----- nvinfo : EIATTR_CUDA_API_VERSION
	.align		4
        /*0000*/ 	.byte	0x04, 0x37
        /*0002*/ 	.short	(.L_9767 - .L_9766)
.L_9766:
        /*0004*/ 	.word	0x00000082


	//----- nvinfo : EIATTR_KPARAM_INFO
	.align		4
.L_9767:
        /*0008*/ 	.byte	0x04, 0x17
        /*000a*/ 	.short	(.L_9769 - .L_9768)
.L_9768:
        /*000c*/ 	.word	0x00000000
        /*0010*/ 	.short	0x0006
        /*0012*/ 	.short	0x0028
        /*0014*/ 	.byte	0x00, 0xf5, 0x21, 0x00


	//----- nvinfo : EIATTR_KPARAM_INFO
	.align		4
.L_9769:
        /*0018*/ 	.byte	0x04, 0x17
        /*001a*/ 	.short	(.L_9771 - .L_9770)
.L_9770:
        /*001c*/ 	.word	0x00000000
        /*0020*/ 	.short	0x0005
        /*0022*/ 	.short	0x0020
        /*0024*/ 	.byte	0x00, 0xf0, 0x11, 0x00


	//----- nvinfo : EIATTR_KPARAM_INFO
	.align		4
.L_9771:
        /*0028*/ 	.byte	0x04, 0x17
        /*002a*/ 	.short	(.L_9773 - .L_9772)
.L_9772:
        /*002c*/ 	.word	0x00000000
        /*0030*/ 	.short	0x0004
        /*0032*/ 	.short	0x001c
        /*0034*/ 	.byte	0x00, 0xf0, 0x11, 0x00


	//----- nvinfo : EIATTR_KPARAM_INFO
	.align		4
.L_9773:
        /*0038*/ 	.byte	0x04, 0x17
        /*003a*/ 	.short	(.L_9775 - .L_9774)
.L_9774:
        /*003c*/ 	.word	0x00000000
        /*0040*/ 	.short	0x0003
        /*0042*/ 	.short	0x0018
        /*0044*/ 	.byte	0x00, 0xf0, 0x11, 0x00


	//----- nvinfo : EIATTR_KPARAM_INFO
	.align		4
.L_9775:
        /*0048*/ 	.byte	0x04, 0x17
        /*004a*/ 	.short	(.L_9777 - .L_9776)
.L_9776:
        /*004c*/ 	.word	0x00000000
        /*0050*/ 	.short	0x0002
        /*0052*/ 	.short	0x0010
        /*0054*/ 	.byte	0x00, 0xf5, 0x21, 0x00


	//----- nvinfo : EIATTR_KPARAM_INFO
	.align		4
.L_9777:
        /*0058*/ 	.byte	0x04, 0x17
        /*005a*/ 	.short	(.L_9779 - .L_9778)
.L_9778:
        /*005c*/ 	.word	0x00000000
        /*0060*/ 	.short	0x0001
        /*0062*/ 	.short	0x0008
        /*0064*/ 	.byte	0x00, 0xf5, 0x21, 0x00


	//----- nvinfo : EIATTR_KPARAM_INFO
	.align		4
.L_9779:
        /*0068*/ 	.byte	0x04, 0x17
        /*006a*/ 	.short	(.L_9781 - .L_9780)
.L_9780:
        /*006c*/ 	.word	0x00000000
        /*0070*/ 	.short	0x0000
        /*0072*/ 	.short	0x0000
        /*0074*/ 	.byte	0x00, 0xf5, 0x21, 0x00


	//----- nvinfo : EIATTR_SPARSE_MMA_MASK
	.align		4
.L_9781:
        /*0078*/ 	.byte	0x03, 0x50
        /*007a*/ 	.short	0x0000


	//----- nvinfo : EIATTR_MAXREG_COUNT
	.align		4
        /*007c*/ 	.byte	0x03, 0x1b
        /*007e*/ 	.short	0x00ff


	//----- nvinfo : EIATTR_MERCURY_ISA_VERSION
	.align		4
        /*0080*/ 	.byte	0x03, 0x5f
        /*0082*/ 	.short	0x0101


	//----- nvinfo : EIATTR_COOP_GROUP_MASK_REGIDS
	.align		4
        /*0084*/ 	.byte	0x04, 0x29
        /*0086*/ 	.short	(.L_9783 - .L_9782)


	//   ....[0]....
.L_9782:
        /*0088*/ 	.word	0xffffffff


	//   ....[1]....
        /*008c*/ 	.word	0xffffffff


	//   ....[2]....
        /*0090*/ 	.word	0xffffffff


	//   ....[3]....
        /*0094*/ 	.word	0xffffffff


	//   ....[4]....
        /*0098*/ 	.word	0xffffffff


	//----- nvinfo : EIATTR_COOP_GROUP_INSTR_OFFSETS
	.align		4
.L_9783:
        /*009c*/ 	.byte	0x04, 0x28
        /*009e*/ 	.short	(.L_9785 - .L_9784)


	//   ....[0]....
.L_9784:
        /*00a0*/ 	.word	0x00000560


	//   ....[1]....
        /*00a4*/ 	.word	0x00000580


	//   ....[2]....
        /*00a8*/ 	.word	0x000005a0


	//   ....[3]....
        /*00ac*/ 	.word	0x000005d0


	//   ....[4]....
        /*00b0*/ 	.word	0x000005f0


	//----- nvinfo : EIATTR_VRC_CTA_INIT_COUNT
	.align		4
.L_9785:
        /*00b4*/ 	.byte	0x02, 0x4a
	.zero		1
	.zero		1


	//----- nvinfo : EIATTR_EXIT_INSTR_OFFSETS
	.align		4
        /*00b8*/ 	.byte	0x04, 0x1c
        /*00ba*/ 	.short	(.L_9787 - .L_9786)


	//   ....[0]....
.L_9786:
        /*00bc*/ 	.word	0x00000600


	//   ....[1]....
        /*00c0*/ 	.word	0x00000820


	//   ....[2]....
        /*00c4*/ 	.word	0x00000870


	//----- nvinfo : EIATTR_CBANK_PARAM_SIZE
	.align		4
.L_9787:
        /*00c8*/ 	.byte	0x03, 0x19
        /*00ca*/ 	.short	0x0030


	//----- nvinfo : EIATTR_PARAM_CBANK
	.align		4
        /*00cc*/ 	.byte	0x04, 0x0a
        /*00ce*/ 	.short	(.L_9789 - .L_9788)
	.align		4
.L_9788:
        /*00d0*/ 	.word	index@(.nv.constant0._ZN43_GLOBAL__N__9ae7fba5_10_SoftMax_cu_9f978f6321softmax_warp_backwardIfN3c108BFloat16EfLi8ELb1ELb0EEEvPT0_PKT_S7_iiiPKb)
        /*00d4*/ 	.short	0x0380
        /*00d6*/ 	.short	0x0030


	//----- nvinfo : EIATTR_SW_WAR
	.align		4
.L_9789:
        /*00d8*/ 	.byte	0x04, 0x36
        /*00da*/ 	.short	(.L_9791 - .L_9790)
.L_9790:
        /*00dc*/ 	.word	0x00000008
.L_9791:


//--------------------- .nv.info._ZN43_GLOBAL__N__9ae7fba5_10_SoftMax_cu_9f978f6321softmax_warp_backwardIfN3c108BFloat16EfLi7ELb1ELb0EEEvPT0_PKT_S7_iiiPKb --------------------------
	.section	.nv.info._ZN43_GLOBAL__N__9ae7fba5_10_SoftMax_cu_9f978f6321softmax_warp_backwardIfN3c108BFloat16EfLi7ELb1ELb0EEEvPT0_PKT_S7_iiiPKb,"",@"SHT_CUDA_INFO"
	.sectionflags	@""
	.align	4


	//----- nvinfo : EIATTR_CUDA_API_VERSION
	.align		4
        /*0000*/ 	.byte	0x04, 0x37
        /*0002*/ 	.short	(.L_9793 - .L_9792)
.L_9792:
        /*0004*/ 	.word	0x00000082


	//----- nvinfo : EIATTR_KPARAM_INFO
	.align		4
.L_9793:
        /*0008*/ 	.byte	0x04, 0x17
        /*000a*/ 	.short	(.L_9795 - .L_9794)
.L_9794:
        /*000c*/ 	.word	0x00000000
        /*0010*/ 	.short	0x0006
        /*0012*/ 	.short	0x0028
        /*0014*/ 	.byte	0x00, 0xf5, 0x21, 0x00


	//----- nvinfo : EIATTR_KPARAM_INFO
	.align		4
.L_9795:
        /*0018*/ 	.byte	0x04, 0x17
        /*001a*/ 	.short	(.L_9797 - .L_9796)
.L_9796:
        /*001c*/ 	.word	0x00000000
        /*0020*/ 	.short	0x0005
        /*0022*/ 	.short	0x0020
        /*0024*/ 	.byte	0x00, 0xf0, 0x11, 0x00


	//----- nvinfo : EIATTR_KPARAM_INFO
	.align		4
.L_9797:
        /*0028*/ 	.byte	0x04, 0x17
        /*002a*/ 	.short	(.L_9799 - .L_9798)
.L_9798:
        /*002c*/ 	.word	0x00000000
        /*0030*/ 	.short	0x0004
        /*0032*/ 	.short	0x001c
        /*0034*/ 	.byte	0x00, 0xf0, 0x11, 0x00


	//----- nvinfo : EIATTR_KPARAM_INFO
	.align		4
.L_9799:
        /*0038*/ 	.byte	0x04, 0x17
        /*003a*/ 	.short	(.L_9801 - .L_9800)
.L_9800:
        /*003c*/ 	.word	0x00000000
        /*0040*/ 	.short	0x0003
        /*0042*/ 	.short	0x0018
        /*0044*/ 	.byte	0x00, 0xf0, 0x11, 0x00


	//----- nvinfo : EIATTR_KPARAM_INFO
	.align		4
.L_9801:
        /*0048*/ 	.byte	0x04, 0x17
        /*004a*/ 	.short	(.L_9803 - .L_9802)
.L_9802:
        /*004c*/ 	.word	0x00000000
        /*0050*/ 	.short	0x0002
        /*0052*/ 	.short	0x0010
        /*0054*/ 	.byte	0x00, 0xf5, 0x21, 0x00


	//----- nvinfo : EIATTR_KPARAM_INFO
	.align		4
.L_9803:
        /*0058*/ 	.byte	0x04, 0x17
        /*005a*/ 	.short	(.L_9805 - .L_9804)
.L_9804:
        /*005c*/ 	.word	0x00000000
        /*0060*/ 	.short	0x0001
        /*0062*/ 	.short	0x0008
        /*0064*/ 	.byte	0x00, 0xf5, 0x21, 0x00


	//----- nvinfo : EIATTR_KPARAM_INFO
	.align		4
.L_9805:
        /*0068*/ 	.byte	0x04, 0x17
        /*006a*/ 	.short	(.L_9807 - .L_9806)
.L_9806:
        /*006c*/ 	.word	0x00000000
        /*0070*/ 	.short	0x0000
        /*0072*/ 	.short	0x0000
        /*0074*/ 	.byte	0x00, 0xf5, 0x21, 0x00


	//----- nvinfo : EIATTR_SPARSE_MMA_MASK
	.align		4
.L_9807:
        /*0078*/ 	.byte	0x03, 0x50
        /*007a*/ 	.short	0x0000


	//----- nvinfo : EIATTR_MAXREG_COUNT
	.align		4
        /*007c*/ 	.byte	0x03, 0x1b
        /*007e*/ 	.short	0x00ff


	//----- nvinfo : EIATTR_MERCURY_ISA_VERSION
	.align		4
        /*0080*/ 	.byte	0x03, 0x5f
        /*0082*/ 	.short	0x0101


	//----- nvinfo : EIATTR_COOP_GROUP_MASK_REGIDS
	.align		4
        /*0084*/ 	.byte	0x04, 0x29
        /*0086*/ 	.short	(.L_9809 - .L_9808)


	//   ....[0]....
.L_9808:
        /*0088*/ 	.word	0xffffffff


	//   ....[1]....
        /*008c*/ 	.word	0xffffffff


	//   ....[2]....
        /*0090*/ 	.word	0xffffffff


	//   ....[3]....
        /*0094*/ 	.word	0xffffffff


	//   ....[4]....
        /*0098*/ 	.word	0xffffffff


	//   ....[5]....
        /*009c*/ 	.word	0xffffffff


	//   ....[6]....
        /*00a0*/ 	.word	0xffffffff


	//   ....[7]....
        /*00a4*/ 	.word	0xffffffff


	//   ....[8]....
        /*00a8*/ 	.word	0xffffffff


	//   ....[9]....
        /*00ac*/ 	.word	0xffffffff


	//----- nvinfo : EIATTR_COOP_GROUP_INSTR_OFFSETS
	.align		4
.L_9809:
        /*00b0*/ 	.byte	0x04, 0x28
        /*00b2*/ 	.short	(.L_9811 - .L_9810)


	//   ....[0]....
.L_9810:
        /*00b4*/ 	.word	0x00000450


	//   ....[1]....
        /*00b8*/ 	.word	0x00000470


	//   ....[2]....
        /*00bc*/ 	.word	0x00000490


	//   ....[3]....
        /*00c0*/ 	.word	0x000004c0


	//   ....[4]....
        /*00c4*/ 	.word	0x00000510


	//   ....[5]....
        /*00c8*/ 	.word	0x00000530


	//   ....[6]....
        /*00cc*/ 	.word	0x00000550


	//   ....[7]....
        /*00d0*/ 	.word	0x00000570


	//   ....[8]....
        /*00d4*/ 	.word	0x00000590


	//   ....[9]....
        /*00d8*/ 	.word	0x000005b0


	//----- nvinfo : EIATTR_VRC_CTA_INIT_COUNT
	.align		4
.L_9811:
        /*00dc*/ 	.byte	0x02, 0x4a
	.zero		1
	.zero		1


	//----- nvinfo : EIATTR_EXIT_INSTR_OFFSETS
	.align		4
        /*00e0*/ 	.byte	0x04, 0x1c
        /*00e2*/ 	.short	(.L_9813 - .L_9812)


	//   ....[0]....
.L_9812:
        /*00e4*/ 	.word	0x000005c0


	//   ....[1]....
        /*00e8*/ 	.word	0x00000750


	//   ....[2]....
        /*00ec*/ 	.word	0x00000870


	//   ....[3]....
        /*00f0*/ 	.word	0x000008c0


	//----- nvinfo : EIATTR_CBANK_PARAM_SIZE
	.align		4
.L_9813:
        /*00f4*/ 	.byte	0x03, 0x19
        /*00f6*/ 	.short	0x0030


	//----- nvinfo : EIATTR_PARAM_CBANK
	.align		4
        /*00f8*/ 	.byte	0x04, 0x0a
        /*00fa*/ 	.short	(.L_9815 - .L_9814)
	.align		4
.L_9814:
        /*00fc*/ 	.word	index@(.nv.constant0._ZN43_GLOBAL__N__9ae7fba5_10_SoftMax_cu_9f978f6321softmax_warp_backwardIfN3c108BFloat16EfLi7ELb1ELb0EEEvPT0_PKT_S7_iiiPKb)
        /*0100*/ 	.short	0x0380
        /*0102*/ 	.short	0x0030


	//----- nvinfo : EIATTR_SW_WAR
	.align		4
.L_9815:
        /*0104*/ 	.byte	0x04, 0x36
        /*0106*/ 	.short	(.L_9817 - .L_9816)
.L_9816:
        /*0108*/ 	.word	0x00000008
.L_9817:


//--------------------- .nv.info._ZN43_GLOBAL__N__9ae7fba5_10_SoftMax_cu_9f978f6321softmax_warp_backwardIfN3c108BFloat16EfLi6ELb1ELb0EEEvPT0_PKT_S7_iiiPKb --------------------------
	.section	.nv.info._ZN43_GLOBAL__N__9ae7fba5_10_SoftMax_cu_9f978f6321softmax_warp_backwardIfN3c108BFloat16EfLi6ELb1ELb0EEEvPT0_PKT_S7_iiiPKb,"",@"SHT_CUDA_INFO"
	.sectionflags	@""
	.align	4


	//----- nvinfo : EIATTR_CUDA_API_VERSION
	.align		4
        /*0000*/ 	.byte	0x04, 0x37
        /*0002*/ 	.short	(.L_9819 - .L_9818)
.L_9818:
        /*0004*/ 	.word	0x00000082


	//----- nvinfo : EIATTR_KPARAM_INFO
	.align		4
.L_9819:
        /*0008*/ 	.byte	0x04, 0x17
        /*000a*/ 	.short	(.L_9821 - .L_9820)
.L_9820:
        /*000c*/ 	.word	0x00000000
        /*0010*/ 	.short	0x0006
        /*0012*/ 	.short	0x0028
        /*0014*/ 	.byte	0x00, 0xf5, 0x21, 0x00


	//----- nvinfo : EIATTR_KPARAM_INFO
	.align		4
.L_9821:
        /*0018*/ 	.byte	0x04, 0x17
        /*001a*/ 	.short	(.L_9823 - .L_9822)
.L_9822:
        /*001c*/ 	.word	0x00000000
        /*0020*/ 	.short	0x0005
        /*0022*/ 	.short	0x0020
        /*0024*/ 	.byte	0x00, 0xf0, 0x11, 0x00


	//----- nvinfo : EIATTR_KPARAM_INFO
	.align		4
.L_9823:
        /*0028*/ 	.byte	0x04, 0x17
        /*002a*/ 	.short	(.L_9825 - .L_9824)
.L_9824:
        /*002c*/ 	.word	0x00000000
        /*0030*/ 	.short	0x0004
        /*0032*/ 	.short	0x001c
        /*0034*/ 	.byte	0x00, 0xf0, 0x11, 0x00


	//----- nvinfo : EIATTR_KPARAM_INFO
	.align		4
.L_9825:
        /*0038*/ 	.byte	0x04, 0x17
        /*003a*/ 	.short	(.L_9827 - .L_9826)
.L_9826:
        /*003c*/ 	.word	0x00000000
        /*0040*/ 	.short	0x0003
        /*0042*/ 	.short	0x0018
        /*0044*/ 	.byte	0x00, 0xf0, 0x11, 0x00


	//----- nvinfo : EIATTR_KPARAM_INFO
	.align		4
.L_9827:
        /*0048*/ 	.byte	0x04, 0x17
        /*004a*/ 	.short	(.L_9829 - .L_9828)
.L_9828:
        /*004c*/ 	.word	0x00000000
        /*0050*/ 	.short	0x0002
        /*0052*/ 	.short	0x0010
        /*0054*/ 	.byte	0x00, 0xf5, 0x21, 0x00


	//----- nvinfo : EIATTR_KPARAM_INFO
	.align		4
.L_9829:
        /*0058*/ 	.byte	0x04, 0x17
        /*005a*/ 	.short	(.L_9831 - .L_9830)
.L_9830:
        /*005c*/ 	.word	0x00000000
        /*0060*/ 	.short	0x0001
        /*0062*/ 	.short	0x0008
        /*0064*/ 	.byte	0x00, 0xf5, 0x21, 0x00


	//----- nvinfo : EIATTR_KPARAM_INFO
	.align		4
.L_9831:
        /*0068*/ 	.byte	0x04, 0x17
        /*006a*/ 	.short	(.L_9833 - .L_9832)
.L_9832:
        /*006c*/ 	.word	0x00000000
        /*0070*/ 	.short	0x0000
        /*0072*/ 	.short	0x0000
        /*0074*/ 	.byte	0x00, 0xf5, 0x21, 0x00


	//----- nvinfo : EIATTR_SPARSE_MMA_MASK
	.align		4
.L_9833:
        /*0078*/ 	.byte	0x03, 0x50
        /*007a*/ 	.short	0x0000


	//----- nvinfo : EIATTR_MAXREG_COUNT
	.align		4
        /*007c*/ 	.byte	0x03, 0x1b
        /*007e*/ 	.short	0x00ff


	//----- nvinfo : EIATTR_MERCURY_ISA_VERSION
	.align		4
        /*0080*/ 	.byte	0x03, 0x5f
        /*0082*/ 	.short	0x0101


	//----- nvinfo : EIATTR_COOP_GROUP_MASK_REGIDS
	.align		4
        /*0084*/ 	.byte	0x04, 0x29
        /*0086*/ 	.short	(.L_9835 - .L_9834)


	//   ....[0]....
.L_9834:
        /*0088*/ 	.word	0xffffffff


	//   ....[1]....
        /*008c*/ 	.word	0xffffffff


	//   ....[2]....
        /*0090*/ 	.word	0xffffffff


	//   ....[3]....
        /*0094*/ 	.word	0xffffffff


	//   ....[4]....
        /*0098*/ 	.word	0xffffffff


	//   ....[5]....
        /*009c*/ 	.word	0xffffffff


	//   ....[6]....
        /*00a0*/ 	.word	0xffffffff


	//   ....[7]....
        /*00a4*/ 	.word	0xffffffff


	//   ....[8]....
        /*00a8*/ 	.word	0xffffffff


	//   ....[9]....
        /*00ac*/ 	.word	0xffffffff


	//----- nvinfo : EIATTR_COOP_GROUP_INSTR_OFFSETS
	.align		4
.L_9835:
        /*00b0*/ 	.byte	0x04, 0x28
        /*00b2*/ 	.short	(.L_9837 - .L_9836)


	//   ....[0]....
.L_9836:
        /*00b4*/ 	.word	0x000002c0


	//   ....[1]....
        /*00b8*/ 	.word	0x000002d0


	//   ....[2]....
        /*00bc*/ 	.word	0x00000300


	//   ....[3]....
        /*00c0*/ 	.word	0x00000310


	//   ....[4]....
        /*00c4*/ 	.word	0x00000360


	//   ....[5]....
        /*00c8*/ 	.word	0x00000370


	//   ....[6]....
        /*00cc*/ 	.word	0x000003c0


	//   ....[7]....
        /*00d0*/ 	.word	0x000003d0


	//   ....[8]....
        /*00d4*/ 	.word	0x00000400


	//   ....[9]....
        /*00d8*/ 	.word	0x00000410


	//----- nvinfo : EIATTR_VRC_CTA_INIT_COUNT
	.align		4
.L_9837:
        /*00dc*/ 	.byte	0x02, 0x4a
	.zero		1
	.zero		1


	//----- nvinfo : EIATTR_EXIT_INSTR_OFFSETS
	.align		4
        /*00e0*/ 	.byte	0x04, 0x1c
        /*00e2*/ 	.short	(.L_9839 - .L_9838)


	//   ....[0]....
.L_9838:
        /*00e4*/ 	.word	0x00000420


	//   ....[1]....
        /*00e8*/ 	.word	0x00000510


	//   ....[2]....
        /*00ec*/ 	.word	0x000005a0


	//   ....[3]....
        /*00f0*/ 	.word	0x000005f0


	//----- nvinfo : EIATTR_CBANK_PARAM_SIZE
	.align		4
.L_9839:
        /*00f4*/ 	.byte	0x03, 0x19
        /*00f6*/ 	.short	0x0030


	//----- nvinfo : EIATTR_PARAM_CBANK
	.align		4
        /*00f8*/ 	.byte	0x04, 0x0a
        /*00fa*/ 	.short	(.L_9841 - .L_9840)
	.align		4
.L_9840:
        /*00fc*/ 	.word	index@(.nv.constant0._ZN43_GLOBAL__N__9ae7fba5_10_SoftMax_cu_9f978f6321softmax_warp_backwardIfN3c108BFloat16EfLi6ELb1ELb0EEEvPT0_PKT_S7_iiiPKb)
        /*0100*/ 	.short	0x0380
        /*0102*/ 	.short	0x0030


	//----- nvinfo : EIATTR_SW_WAR
	.align		4
.L_9841:
        /*0104*/ 	.byte	0x04, 0x36
        /*0106*/ 	.short	(.L_9843 - .L_9842)
.L_9842:
        /*0108*/ 	.word	0x00000008
.L_9843:


//--------------------- .nv.info._ZN43_GLOBAL__N__9ae7fba5_10_SoftMax_cu_9f978f6321softmax_warp_backwardIfN3c108BFloat16EfLi5ELb1ELb0EEEvPT0_PKT_S7_iiiPKb --------------------------
	.section	.nv.info._ZN43_GLOBAL__N__9ae7fba5_10_SoftMax_cu_9f978f6321softmax_warp_backwardIfN3c108BFloat16EfLi5ELb1ELb0EEEvPT0_PKT_S7_iiiPKb,"",@"SHT_CUDA_INFO"
	.sectionflags	@""
	.align	4


	//----- nvinfo : EIATTR_CUDA_API_VERSION
	.align		4
        /*0000*/ 	.byte	0x04, 0x37
        /*0002*/ 	.short	(.L_9845 - .L_9844)
.L_9844:
        /*0004*/ 	.word	0x00000082


	//----- nvinfo : EIATTR_KPARAM_INFO
	.align		4
.L_9845:
        /*0008*/ 	.byte	0x04, 0x17
        /*000a*/ 	.short	(.L_9847 - .L_9846)
.L_9846:
        /*000c*/ 	.word	0x00000000
        /*0010*/ 	.short	0x0006
        /*0012*/ 	.short	0x0028
        /*0014*/ 	.byte	0x00, 0xf5, 0x21, 0x00


	//----- nvinfo : EIATTR_KPARAM_INFO
	.align		4
.L_9847:
        /*0018*/ 	.byte	0x04, 0x17
        /*001a*/ 	.short	(.L_9849 - .L_9848)
.L_9848:
        /*001c*/ 	.word	0x00000000
        /*0020*/ 	.short	0x0005
        /*0022*/ 	.short	0x0020
        /*0024*/ 	.byte	0x00, 0xf0, 0x11, 0x00


	//----- nvinfo : EIATTR_KPARAM_INFO
	.align		4
.L_9849:
        /*0028*/ 	.byte	0x04, 0x17
        /*002a*/ 	.short	(.L_9851 - .L_9850)
.L_9850:
        /*002c*/ 	.word	0x00000000
        /*0030*/ 	.short	0x0004
        /*0032*/ 	.short	0x001c
        /*0034*/ 	.byte	0x00, 0xf0, 0x11, 0x00


	//----- nvinfo : EIATTR_KPARAM_INFO
	.align		4
.L_9851:
        /*0038*/ 	.byte	0x04, 0x17
        /*003a*/ 	.short	(.L_9853 - .L_9852)
.L_9852:
        /*003c*/ 	.word	0x00000000
        /*0040*/ 	.short	0x0003
        /*0042*/ 	.short	0x0018
        /*0044*/ 	.byte	0x00, 0xf0, 0x11, 0x00


	//----- nvinfo : EIATTR_KPARAM_INFO
	.align		4
.L_9853:
        /*0048*/ 	.byte	0x04, 0x17
        /*004a*/ 	.short	(.L_9855 - .L_9854)
.L_9854:
        /*004c*/ 	.word	0x00000000
        /*0050*/ 	.short	0x0002
        /*0052*/ 	.short	0x0010
        /*0054*/ 	.byte	0x00, 0xf5, 0x21, 0x00


	//----- nvinfo : EIATTR_KPARAM_INFO
	.align		4
.L_9855:
        /*0058*/ 	.byte	0x04, 0x17
        /*005a*/ 	.short	(.L_9857 - .L_9856)
.L_9856:
        /*005c*/ 	.word	0x00000000
        /*0060*/ 	.short	0x0001
        /*0062*/ 	.short	0x0008
        /*0064*/ 	.byte	0x00, 0xf5, 0x21, 0x00


	//----- nvinfo : EIATTR_KPARAM_INFO
	.align		4
.L_9857:
        /*0068*/ 	.byte	0x04, 0x17
        /*006a*/ 	.short	(.L_9859 - .L_9858)
.L_9858:
        /*006c*/ 	.word	0x00000000
        /*0070*/ 	.short	0x0000
        /*0072*/ 	.short	0x0000
        /*0074*/ 	.byte	0x00, 0xf5, 0x21, 0x00


	//----- nvinfo : EIATTR_SPARSE_MMA_MASK
	.align		4
.L_9859:
        /*0078*/ 	.byte	0x03, 0x50
        /*007a*/ 	.short	0x0000


	//----- nvinfo : EIATTR_MAXREG_COUNT
	.align		4
        /*007c*/ 	.byte	0x03, 0x1b
        /*007e*/ 	.short	0x00ff


	//----- nvinfo : EIATTR_MERCURY_ISA_VERSION
	.align		4
        /*0080*/ 	.byte	0x03, 0x5f
        /*0082*/ 	.short	0x0101


	//----- nvinfo : EIATTR_COOP_GROUP_MASK_REGIDS
	.align		4
        /*0084*/ 	.byte	0x04, 0x29
        /*0086*/ 	.short	(.L_9861 - .L_9860)


	//   ....[0]....
.L_9860:
        /*0088*/ 	.word	0xffffffff


	//   ....[1]....
        /*008c*/ 	.word	0xffffffff


	//   ....[2]....
        /*0090*/ 	.word	0xffffffff


	//   ....[3]....
        /*0094*/ 	.word	0xffffffff


	//   ....[4]....
        /*0098*/ 	.word	0xffffffff


	//   ....[5]....
        /*009c*/ 	.word	0xffffffff


	//   ....[6]....
        /*00a0*/ 	.word	0xffffffff


	//   ....[7]....
        /*00a4*/ 	.word	0xffffffff


	//   ....[8]....
        /*00a8*/ 	.word	0xffffffff


	//   ....[9]....
        /*00ac*/ 	.word	0xffffffff


	//----- nvinfo : EIATTR_COOP_GROUP_INSTR_OFFSETS
	.align		4
.L_9861:
        /*00b0*/ 	.byte	0x04, 0x28
        /*00b2*/ 	.short	(.L_9863 - .L_9862)


	//   ....[0]....
.L_9862:
        /*00b4*/ 	.word	0x000002c0


	//   ....[1]....
        /*00b8*/ 	.word	0x000002d0


	//   ....[2]....
        /*00bc*/ 	.word	0x00000300


	//   ....[3]....
        /*00c0*/ 	.word	0x00000310


	//   ....[4]....
        /*00c4*/ 	.word	0x00000340


	//   ....[5]....
        /*00c8*/ 	.word	0x00000350


	//   ....[6]....
        /*00cc*/ 	.word	0x00000380


	//   ....[7]....
        /*00d0*/ 	.word	0x00000390


	//   ....[8]....
        /*00d4*/ 	.word	0x000003c0


	//   ....[9]....
        /*00d8*/ 	.word	0x000003d0


	//----- nvinfo : EIATTR_VRC_CTA_INIT_COUNT
	.align		4
.L_9863:
        /*00dc*/ 	.byte	0x02, 0x4a
	.zero		1
	.zero		1


	//----- nvinfo : EIATTR_EXIT_INSTR_OFFSETS
	.align		4
        /*00e0*/ 	.byte	0x04, 0x1c
        /*00e2*/ 	.short	(.L_9865 - .L_9864)


	//   ....[0]....
.L_9864:
        /*00e4*/ 	.word	0x000003e0


	//   ....[1]....
        /*00e8*/ 	.word	0x000004d0


	//   ....[2]....
        /*00ec*/ 	.word	0x00000580


	//----- nvinfo : EIATTR_CBANK_PARAM_SIZE
	.align		4
.L_9865:
        /*00f0*/ 	.byte	0x03, 0x19
        /*00f2*/ 	.short	0x0030


	//----- nvinfo : EIATTR_PARAM_CBANK
	.align		4
        /*00f4*/ 	.byte	0x04, 0x0a
        /*00f6*/ 	.short	(.L_9867 - .L_9866)
	.align		4
.L_9866:
        /*00f8*/ 	.word	index@(.nv.constant0._ZN43_GLOBAL__N__9ae7fba5_10_SoftMax_cu_9f978f6321softmax_warp_backwardIfN3c108BFloat16EfLi5ELb1ELb0EEEvPT0_PKT_S7_iiiPKb)
        /*00fc*/ 	.short	0x0380
        /*00fe*/ 	.short	0x0030


	//----- nvinfo : EIATTR_SW_WAR
	.align		4
.L_9867:
        /*0100*/ 	.byte	0x04, 0x36
        /*0102*/ 	.short	(.L_9869 - .L_9868)
.L_9868:
        /*0104*/ 	.word	0x00000008
.L_9869:


//--------------------- .nv.info._ZN43_GLOBAL__N__9ae7fba5_10_SoftMax_cu_9f978f6321softmax_warp_backwardIfN3c108BFloat16EfLi4ELb1ELb0EEEvPT0_PKT_S7_iiiPKb --------------------------
	.section	.nv.info._ZN43_GLOBAL__N__9ae7fba5_10_SoftMax_cu_9f978f6321softmax_warp_backwardIfN3c108BFloat16EfLi4ELb1ELb0EEEvPT0_PKT_S7_iiiPKb,"",@"SHT_CUDA_INFO"
	.sectionflags	@""
	.align	4


	//----- nvinfo : EIATTR_CUDA_API_VERSION
	.align		4
        /*0000*/ 	.byte	0x04, 0x37
        /*0002*/ 	.short	(.L_9871 - .L_9870)
.L_9870:
        /*0004*/ 	.word	0x00000082


	//----- nvinfo : EIATTR_KPARAM_INFO
	.align		4
.L_9871:
        /*0008*/ 	.byte	0x04, 0x17
        /*000a*/ 	.short	(.L_9873 - .L_9872)
.L_9872:
        /*000c*/ 	.word	0x00000000
        /*0010*/ 	.short	0x0006
        /*0012*/ 	.short	0x0028
        /*0014*/ 	.byte	0x00, 0xf5, 0x21, 0x00


	//----- nvinfo : EIATTR_KPARAM_INFO
	.align		4
.L_9873:
        /*0018*/ 	.byte	0x04, 0x17
        /*001a*/ 	.short	(.L_9875 - .L_9874)
.L_9874:
        /*001c*/ 	.word	0x00000000
        /*0020*/ 	.short	0x0005
        /*0022*/ 	.short	0x0020
        /*0024*/ 	.byte	0x00, 0xf0, 0x11, 0x00


	//----- nvinfo : EIATTR_KPARAM_INFO
	.align		4
.L_9875:
        /*0028*/ 	.byte	0x04, 0x17
        /*002a*/ 	.short	(.L_9877 - .L_9876)
.L_9876:
        /*002c*/ 	.word	0x00000000
        /*0030*/ 	.short	0x0004
        /*0032*/ 	.short	0x001c
        /*0034*/ 	.byte	0x00, 0xf0, 0x11, 0x00


	//----- nvinfo : EIATTR_KPARAM_INFO
	.align		4
.L_9877:
        /*0038*/ 	.byte	0x04, 0x17
        /*003a*/ 	.short	(.L_9879 - .L_9878)
.L_9878:
        /*003c*/ 	.word	0x00000000
        /*0040*/ 	.short	0x0003
        /*0042*/ 	.short	0x0018
        /*0044*/ 	.byte	0x00, 0xf0, 0x11, 0x00


	//----- nvinfo : EIATTR_KPARAM_INFO
	.align		4
.L_9879:
        /*0048*/ 	.byte	0x04, 0x17
        /*004a*/ 	.short	(.L_9881 - .L_9880)
.L_9880:
        /*004c*/ 	.word	0x00000000
        /*0050*/ 	.short	0x0002
        /*0052*/ 	.short	0x0010
        /*0054*/ 	.byte	0x00, 0xf5, 0x21, 0x00


	//----- nvinfo : EIATTR_KPARAM_INFO
	.align		4
.L_9881:
        /*0058*/ 	.byte	0x04, 0x17
        /*005a*/ 	.short	(.L_9883 - .L_9882)
.L_9882:
        /*005c*/ 	.word	0x00000000
        /*0060*/ 	.short	0x0001
        /*0062*/ 	.short	0x0008
        /*0064*/ 	.byte	0x00, 0xf5, 0x21, 0x00


	//----- nvinfo : EIATTR_KPARAM_INFO
	.align		4
.L_9883:
        /*0068*/ 	.byte	0x04, 0x17
        /*006a*/ 	.short	(.L_9885 - .L_9884)
.L_9884:
        /*006c*/ 	.word	0x00000000
        /*0070*/ 	.short	0x0000
        /*0072*/ 	.short	0x0000
        /*0074*/ 	.byte	0x00, 0xf5, 0x21, 0x00


	//----- nvinfo : EIATTR_SPARSE_MMA_MASK
	.align		4
.L_9885:
        /*0078*/ 	.byte	0x03, 0x50
        /*007a*/ 	.short	0x0000


	//----- nvinfo : EIATTR_MAXREG_COUNT
	.align		4
        /*007c*/ 	.byte	0x03, 0x1b
        /*007e*/ 	.short	0x00ff


	//----- nvinfo : EIATTR_MERCURY_ISA_VERSION
	.align		4
        /*0080*/ 	.byte	0x03, 0x5f
        /*0082*/ 	.short	0x0101


	//----- nvinfo : EIATTR_COOP_GROUP_MASK_REGIDS
	.align		4
        /*0084*/ 	.byte	0x04, 0x29
        /*0086*/ 	.short	(.L_9887 - .L_9886)


	//   ....[0]....
.L_9886:
        /*0088*/ 	.word	0xffffffff


	//   ....[1]....
        /*008c*/ 	.word	0xffffffff


	//   ....[2]....
        /*0090*/ 	.word	0xffffffff


	//   ....[3]....
        /*0094*/ 	.word	0xffffffff


	//   ....[4]....
        /*0098*/ 	.word	0xffffffff


	//   ....[5]....
        /*009c*/ 	.word	0xffffffff


	//   ....[6]....
        /*00a0*/ 	.word	0xffffffff


	//   ....[7]....
        /*00a4*/ 	.word	0xffffffff


	//----- nvinfo : EIATTR_COOP_GROUP_INSTR_OFFSETS
	.align		4
.L_9887:
        /*00a8*/ 	.byte	0x04, 0x28
        /*00aa*/ 	.short	(.L_9889 - .L_9888)


	//   ....[0]....
.L_9888:
        /*00ac*/ 	.word	0x000002c0


	//   ....[1]....
        /*00b0*/ 	.word	0x000002d0


	//   ....[2]....
        /*00b4*/ 	.word	0x00000300


	//   ....[3]....
        /*00b8*/ 	.word	0x00000310


	//   ....[4]....
        /*00bc*/ 	.word	0x00000340


	//   ....[5]....
        /*00c0*/ 	.word	0x00000350


	//   ....[6]....
        /*00c4*/ 	.word	0x00000380


	//   ....[7]....
        /*00c8*/ 	.word	0x00000390


	//----- nvinfo : EIATTR_VRC_CTA_INIT_COUNT
	.align		4
.L_9889:
        /*00cc*/ 	.byte	0x02, 0x4a
	.zero		1
	.zero		1


	//----- nvinfo : EIATTR_EXIT_INSTR_OFFSETS
	.align		4
        /*00d0*/ 	.byte	0x04, 0x1c
        /*00d2*/ 	.short	(.L_9891 - .L_9890)


	//   ....[0]....
.L_9890:
        /*00d4*/ 	.word	0x000003a0


	//   ....[1]....
        /*00d8*/ 	.word	0x00000490


	//   ....[2]....
        /*00dc*/ 	.word	0x00000540


	//----- nvinfo : EIATTR_CBANK_PARAM_SIZE
	.align		4
.L_9891:
        /*00e0*/ 	.byte	0x03, 0x19
        /*00e2*/ 	.short	0x0030


	//----- nvinfo : EIATTR_PARAM_CBANK
	.align		4
        /*00e4*/ 	.byte	0x04, 0x0a
        /*00e6*/ 	.short	(.L_9893 - .L_9892)
	.align		4
.L_9892:
        /*00e8*/ 	.word	index@(.nv.constant0._ZN43_GLOBAL__N__9ae7fba5_10_SoftMax_cu_9f978f6321softmax_warp_backwardIfN3c108BFloat16EfLi4ELb1ELb0EEEvPT0_PKT_S7_iiiPKb)
        /*00ec*/ 	.short	0x0380
        /*00ee*/ 	.short	0x0030


	//----- nvinfo : EIATTR_SW_WAR
	.align		4
.L_9893:
        /*00f0*/ 	.byte	0x04, 0x36
        /*00f2*/ 	.short	(.L_9895 - .L_9894)
.L_9894:
        /*00f4*/ 	.word	0x00000008
.L_9895:


//--------------------- .nv.info._ZN43_GLOBAL__N__9ae7fba5_10_SoftMax_cu_9f978f6321softmax_warp_backwardIfN3c108BFloat16EfLi3ELb1ELb0EEEvPT0_PKT_S7_iiiPKb --------------------------
	.section	.nv.info._ZN43_GLOBAL__N__9ae7fba5_10_SoftMax_cu_9f978f6321softmax_warp_backwardIfN3c108BFloat16EfLi3ELb1ELb0EEEvPT0_PKT_S7_iiiPKb,"",@"SHT_CUDA_INFO"
	.sectionflags	@""
	.align	4


	//----- nvinfo : EIATTR_CUDA_API_VERSION
	.align		4
        /*0000*/ 	.byte	0x04, 0x37
        /*0002*/ 	.short	(.L_9897 - .L_9896)
.L_9896:
        /*0004*/ 	.word	0x00000082


	//----- nvinfo : EIATTR_KPARAM_INFO
	.align		4
.L_9897:
        /*0008*/ 	.byte	0x04, 0x17
        /*000a*/ 	.short	(.L_9899 - .L_9898)
.L_9898:
        /*000c*/ 	.word	0x00000000
        /*0010*/ 	.short	0x0006
        /*0012*/ 	.short	0x0028
        /*0014*/ 	.byte	0x00, 0xf5, 0x21, 0x00


	//----- nvinfo : EIATTR_KPARAM_INFO
	.align		4
.L_9899:
        /*0018*/ 	.byte	0x04, 0x17
        /*001a*/ 	.short	(.L_9901 - .L_9900)
.L_9900:
        /*001c*/ 	.word	0x00000000
        /*0020*/ 	.short	0x0005
        /*0022*/ 	.short	0x0020
        /*0024*/ 	.byte	0x00, 0xf0, 0x11, 0x00


	//----- nvinfo : EIATTR_KPARAM_INFO
	.align		4
.L_9901:
        /*0028*/ 	.byte	0x04, 0x17
        /*002a*/ 	.short	(.L_9903 - .L_9902)
.L_9902:
        /*002c*/ 	.word	0x00000000
        /*0030*/ 	.short	0x0004
        /*0032*/ 	.short	0x001c
        /*0034*/ 	.byte	0x00, 0xf0, 0x11, 0x00


	//----- nvinfo : EIATTR_KPARAM_INFO
	.align		4
.L_9903:
        /*0038*/ 	.byte	0x04, 0x17
        /*003a*/ 	.short	(.L_9905 - .L_9904)
.L_9904:
        /*003c*/ 	.word	0x00000000
        /*0040*/ 	.short	0x0003
        /*0042*/ 	.short	0x0018
        /*0044*/ 	.byte	0x00, 0xf0, 0x11, 0x00


	//----- nvinfo : EIATTR_KPARAM_INFO
	.align		4
.L_9905:
        /*0048*/ 	.byte	0x04, 0x17
        /*004a*/ 	.short	(.L_9907 - .L_9906)
.L_9906:
        /*004c*/ 	.word	0x00000000
        /*0050*/ 	.short	0x0002
        /*0052*/ 	.short	0x0010
        /*0054*/ 	.byte	0x00, 0xf5, 0x21, 0x00


	//----- nvinfo : EIATTR_KPARAM_INFO
	.align		4
.L_9907:
        /*0058*/ 	.byte	0x04, 0x17
        /*005a*/ 	.short	(.L_9909 - .L_9908)
.L_9908:
        /*005c*/ 	.word	0x00000000
        /*0060*/ 	.short	0x0001
        /*0062*/ 	.short	0x0008
        /*0064*/ 	.byte	0x00, 0xf5, 0x21, 0x00


	//----- nvinfo : EIATTR_KPARAM_INFO
	.align		4
.L_9909:
        /*0068*/ 	.byte	0x04, 0x17
        /*006a*/ 	.short	(.L_9911 - .L_9910)
.L_9910:
        /*006c*/ 	.word	0x00000000
        /*0070*/ 	.short	0x0000
        /*0072*/ 	.short	0x0000
        /*0074*/ 	.byte	0x00, 0xf5, 0x21, 0x00


	//----- nvinfo : EIATTR_SPARSE_MMA_MASK
	.align		4
.L_9911:
        /*0078*/ 	.byte	0x03, 0x50
        /*007a*/ 	.short	0x0000


	//----- nvinfo : EIATTR_MAXREG_COUNT
	.align		4
        /*007c*/ 	.byte	0x03, 0x1b
        /*007e*/ 	.short	0x00ff


	//----- nvinfo : EIATTR_MERCURY_ISA_VERSION
	.align		4
        /*0080*/ 	.byte	0x03, 0x5f
        /*0082*/ 	.short	0x0101


	//----- nvinfo : EIATTR_COOP_GROUP_MASK_REGIDS
	.align		4
        /*0084*/ 	.byte	0x04, 0x29
        /*0086*/ 	.short	(.L_9913 - .L_9912)


	//   ....[0]....
.L_9912:
        /*0088*/ 	.word	0xffffffff


	//   ....[1]....
        /*008c*/ 	.word	0xffffffff


	//   ....[2]....
        /*0090*/ 	.word	0xffffffff


	//   ....[3]....
        /*0094*/ 	.word	0xffffffff


	//   ....[4]....
        /*0098*/ 	.word	0xffffffff


	//   ....[5]....
        /*009c*/ 	.word	0xffffffff


	//----- nvinfo : EIATTR_COOP_GROUP_INSTR_OFFSETS
	.align		4
.L_9913:
        /*00a0*/ 	.byte	0x04, 0x28
        /*00a2*/ 	.short	(.L_9915 - .L_9914)


	//   ....[0]....
.L_9914:
        /*00a4*/ 	.word	0x000002c0


	//   ....[1]....
        /*00a8*/ 	.word	0x000002d0


	//   ....[2]....
        /*00ac*/ 	.word	0x00000300


	//   ....[3]....
        /*00b0*/ 	.word	0x00000310


	//   ....[4]....
        /*00b4*/ 	.word	0x00000340


	//   ....[5]....
        /*00b8*/ 	.word	0x00000350


	//----- nvinfo : EIATTR_VRC_CTA_INIT_COUNT
	.align		4
.L_9915:
        /*00bc*/ 	.byte	0x02, 0x4a
	.zero		1
	.zero		1


	//----- nvinfo : EIATTR_EXIT_INSTR_OFFSETS
	.align		4
        /*00c0*/ 	.byte	0x04, 0x1c
        /*00c2*/ 	.short	(.L_9917 - .L_9916)


	//   ....[0]....
.L_9916:
        /*00c4*/ 	.word	0x00000360


	//   ....[1]....
        /*00c8*/ 	.word	0x00000450


	//   ....[2]....
        /*00cc*/ 	.word	0x00000500


	//----- nvinfo : EIATTR_CBANK_PARAM_SIZE
	.align		4
.L_9917:
        /*00d0*/ 	.byte	0x03, 0x19
        /*00d2*/ 	.short	0x0030


	//----- nvinfo : EIATTR_PARAM_CBANK
	.align		4
        /*00d4*/ 	.byte	0x04, 0x0a
        /*00d6*/ 	.short	(.L_9919 - .L_9918)
	.align		4
.L_9918:
        /*00d8*/ 	.word	index@(.nv.constant0._ZN43_GLOBAL__N__9ae7fba5_10_SoftMax_cu_9f978f6321softmax_warp_backwardIfN3c108BFloat16EfLi3ELb1ELb0EEEvPT0_PKT_S7_iiiPKb)
        /*00dc*/ 	.short	0x0380
        /*00de*/ 	.short	0x0030


	//----- nvinfo : EIATTR_SW_WAR
	.align		4
.L_9919:
        /*00e0*/ 	.byte	0x04, 0x36
        /*00e2*/ 	.short	(.L_9921 - .L_9920)
.L_9920:
        /*00e4*/ 	.word	0x00000008
.L_9921:


//--------------------- .nv.info._ZN43_GLOBAL__N__9ae7fba5_10_SoftMax_cu_9f978f6321softmax_warp_backwardIfN3c108BFloat16EfLi2ELb1ELb0EEEvPT0_PKT_S7_iiiPKb --------------------------
	.section	.nv.info._ZN43_GLOBAL__N__9ae7fba5_10_SoftMax_cu_9f978f6321softmax_warp_backwardIfN3c108BFloat16EfLi2ELb1ELb0EEEvPT0_PKT_S7_iiiPKb,"",@"SHT_CUDA_INFO"
	.sectionflags	@""
	.align	4


	//----- nvinfo : EIATTR_CUDA_API_VERSION
	.align		4
        /*0000*/ 	.byte	0x04, 0x37
        /*0002*/ 	.short	(.L_9923 - .L_9922)
.L_9922:
        /*0004*/ 	.word	0x00000082


	//----- nvinfo : EIATTR_KPARAM_INFO
	.align		4
.L_9923:
        /*0008*/ 	.byte	0x04, 0x17
        /*000a*/ 	.short	(.L_9925 - .L_9924)
.L_9924:
        /*000c*/ 	.word	0x00000000
        /*0010*/ 	.short	0x0006
        /*0012*/ 	.short	0x0028
        /*0014*/ 	.byte	0x00, 0xf5, 0x21, 0x00


	//----- nvinfo : EIATTR_KPARAM_INFO
	.align		4
.L_9925:
        /*0018*/ 	.byte	0x04, 0x17
        /*001a*/ 	.short	(.L_9927 - .L_9926)
.L_9926:
        /*001c*/ 	.word	0x00000000
        /*0020*/ 	.short	0x0005
        /*0022*/ 	.short	0x0020
        /*0024*/ 	.byte	0x00, 0xf0, 0x11, 0x00


	//----- nvinfo : EIATTR_KPARAM_INFO
	.align		4
.L_9927:
        /*0028*/ 	.byte	0x04, 0x17
        /*002a*/ 	.short	(.L_9929 - .L_9928)
.L_9928:
        /*002c*/ 	.word	0x00000000
        /*0030*/ 	.short	0x0004
        /*0032*/ 	.short	0x001c
        /*0034*/ 	.byte	0x00, 0xf0, 0x11, 0x00


	//----- nvinfo : EIATTR_KPARAM_INFO
	.align		4
.L_9929:
        /*0038*/ 	.byte	0x04, 0x17
        /*003a*/ 	.short	(.L_9931 - .L_9930)
.L_9930:
        /*003c*/ 	.word	0x00000000
        /*0040*/ 	.short	0x0003
        /*0042*/ 	.short	0x0018
        /*0044*/ 	.byte	0x00, 0xf0, 0x11, 0x00


	//----- nvinfo : EIATTR_KPARAM_INFO
	.align		4
.L_9931:
        /*0048*/ 	.byte	0x04, 0x17
        /*004a*/ 	.short	(.L_9933 - .L_9932)
.L_9932:
        /*004c*/ 	.word	0x00000000
        /*0050*/ 	.short	0x0002
        /*0052*/ 	.short	0x0010
        /*0054*/ 	.byte	0x00, 0xf5, 0x21, 0x00


	//----- nvinfo : EIATTR_KPARAM_INFO
	.align		4
.L_9933:
        /*0058*/ 	.byte	0x04, 0x17
        /*005a*/ 	.short	(.L_9935 - .L_9934)
.L_9934:
        /*005c*/ 	.word	0x00000000
        /*0060*/ 	.short	0x0001
        /*0062*/ 	.short	0x0008
        /*0064*/ 	.byte	0x00, 0xf5, 0x21, 0x00


	//----- nvinfo : EIATTR_KPARAM_INFO
	.align		4
.L_9935:
        /*0068*/ 	.byte	0x04, 0x17
        /*006a*/ 	.short	(.L_9937 - .L_9936)
.L_9936:
        /*006c*/ 	.word	0x00000000
        /*0070*/ 	.short	0x0000
        /*0072*/ 	.short	0x0000
        /*0074*/ 	.byte	0x00, 0xf5, 0x21, 0x00


	//----- nvinfo : EIATTR_SPARSE_MMA_MASK
	.align		4
.L_9937:
        /*0078*/ 	.byte	0x03, 0x50
        /*007a*/ 	.short	0x0000


	//----- nvinfo : EIATTR_MAXREG_COUNT
	.align		4
        /*007c*/ 	.byte	0x03, 0x1b
        /*007e*/ 	.short	0x00ff


	//----- nvinfo : EIATTR_MERCURY_ISA_VERSION
	.align		4
        /*0080*/ 	.byte	0x03, 0x5f
        /*0082*/ 	.short	0x0101


	//----- nvinfo : EIATTR_COOP_GROUP_MASK_REGIDS
	.align		4
        /*0084*/ 	.byte	0x04, 0x29
        /*0086*/ 	.short	(.L_9939 - .L_9938)


	//   ....[0]....
.L_9938:
        /*0088*/ 	.word	0xffffffff


	//   ....[1]....
        /*008c*/ 	.word	0xffffffff


	//   ....[2]....
        /*0090*/ 	.word	0xffffffff


	//   ....[3]....
        /*0094*/ 	.word	0xffffffff


	//----- nvinfo : EIATTR_COOP_GROUP_INSTR_OFFSETS
	.align		4
.L_9939:
        /*0098*/ 	.byte	0x04, 0x28
        /*009a*/ 	.short	(.L_9941 - .L_9940)


	//   ....[0]....
.L_9940:
        /*009c*/ 	.word	0x000002c0


	//   ....[1]....
        /*00a0*/ 	.word	0x000002d0


	//   ....[2]....
        /*00a4*/ 	.word	0x00000300


	//   ....[3]....
        /*00a8*/ 	.word	0x00000310


	//----- nvinfo : EIATTR_VRC_CTA_INIT_COUNT
	.align		4
.L_9941:
        /*00ac*/ 	.byte	0x02, 0x4a
	.zero		1
	.zero		1


	//----- nvinfo : EIATTR_EXIT_INSTR_OFFSETS
	.align		4
        /*00b0*/ 	.byte	0x04, 0x1c
        /*00b2*/ 	.short	(.L_9943 - .L_9942)


	//   ....[0]....
.L_9942:
        /*00b4*/ 	.word	0x00000320


	//   ....[1]....
        /*00b8*/ 	.word	0x00000410


	//   ....[2]....
        /*00bc*/ 	.word	0x000004c0


	//----- nvinfo : EIATTR_CBANK_PARAM_SIZE
	.align		4
.L_9943:
        /*00c0*/ 	.byte	0x03, 0x19
        /*00c2*/ 	.short	0x0030


	//----- nvinfo : EIATTR_PARAM_CBANK
	.align		4
        /*00c4*/ 	.byte	0x04, 0x0a
        /*00c6*/ 	.short	(.L_9945 - .L_9944)
	.align		4
.L_9944:
        /*00c8*/ 	.word	index@(.nv.constant0._ZN43_GLOBAL__N__9ae7fba5_10_SoftMax_cu_9f978f6321softmax_warp_backwardIfN3c108BFloat16EfLi2ELb1ELb0EEEvPT0_PKT_S7_iiiPKb)
        /*00cc*/ 	.short	0x0380
        /*00ce*/ 	.short	0x0030


	//----- nvinfo : EIATTR_SW_WAR
	.align		4
.L_9945:
        /*00d0*/ 	.byte	0x04, 0x36
        /*00d2*/ 	.short	(.L_9947 - .L_9946)
.L_9946:
        /*00d4*/ 	.word	0x00000008
.L_9947:


//--------------------- .nv.info._ZN43_GLOBAL__N__9ae7fba5_10_SoftMax_cu_9f978f6321softmax_warp_backwardIfN3c108BFloat16EfLi1ELb1ELb0EEEvPT0_PKT_S7_iiiPKb --------------------------
	.section	.nv.info._ZN43_GLOBAL__N__9ae7fba5_10_SoftMax_cu_9f978f6321softmax_warp_backwardIfN3c108BFloat16EfLi1ELb1ELb0EEEvPT0_PKT_S7_iiiPKb,"",@"SHT_CUDA_INFO"
	.sectionflags	@""
	.align	4


	//----- nvinfo : EIATTR_CUDA_API_VERSION
	.align		4
        /*0000*/ 	.byte	0x04, 0x37
        /*0002*/ 	.short	(.L_9949 - .L_9948)
.L_9948:
        /*0004*/ 	.word	0x00000082


	//----- nvinfo : EIATTR_KPARAM_INFO
	.align		4
.L_9949:
        /*0008*/ 	.byte	0x04, 0x17
        /*000a*/ 	.short	(.L_9951 - .L_9950)
.L_9950:
        /*000c*/ 	.word	0x00000000
        /*0010*/ 	.short	0x0006
        /*0012*/ 	.short	0x0028
        /*0014*/ 	.byte	0x00, 0xf5, 0x21, 0x00


	//----- nvinfo : EIATTR_KPARAM_INFO
	.align		4
.L_9951:
        /*0018*/ 	.byte	0x04, 0x17
        /*001a*/ 	.short	(.L_9953 - .L_9952)
.L_9952:
        /*001c*/ 	.word	0x00000000
        /*0020*/ 	.short	0x0005
        /*0022*/ 	.short	0x0020
        /*0024*/ 	.byte	0x00, 0xf0, 0x11, 0x00


	//----- nvinfo : EIATTR_KPARAM_INFO
	.align		4
.L_9953:
        /*0028*/ 	.byte	0x04, 0x17
        /*002a*/ 	.short	(.L_9955 - .L_9954)
.L_9954:
        /*002c*/ 	.word	0x00000000
        /*0030*/ 	.short	0x0004
        /*0032*/ 	.short	0x001c
        /*0034*/ 	.byte	0x00, 0xf0, 0x11, 0x00


	//----- nvinfo : EIATTR_KPARAM_INFO
	.align		4
.L_9955:
        /*0038*/ 	.byte	0x04, 0x17
        /*003a*/ 	.short	(.L_9957 - .L_9956)
.L_9956:
        /*003c*/ 	.word	0x00000000
        /*0040*/ 	.short	0x0003
        /*0042*/ 	.short	0x0018
        /*0044*/ 	.byte	0x00, 0xf0, 0x11, 0x00


	//----- nvinfo : EIATTR_KPARAM_INFO
	.align		4
.L_9957:
        /*0048*/ 	.byte	0x04, 0x17
        /*004a*/ 	.short	(.L_9959 - .L_9958)
.L_9958:
        /*004c*/ 	.word	0x00000000
        /*0050*/ 	.short	0x0002
        /*0052*/ 	.short	0x0010
        /*0054*/ 	.byte	0x00, 0xf5, 0x21, 0x00


	//----- nvinfo : EIATTR_KPARAM_INFO
	.align		4
.L_9959:
        /*0058*/ 	.byte	0x04, 0x17
        /*005a*/ 	.short	(.L_9961 - .L_9960)
.L_9960:
        /*005c*/ 	.word	0x00000000
        /*0060*/ 	.short	0x0001
        /*0062*/ 	.short	0x0008
        /*0064*/ 	.byte	0x00, 0xf5, 0x21, 0x00


	//----- nvinfo : EIATTR_KPARAM_INFO
	.align		4
.L_9961:
        /*0068*/ 	.byte	0x04, 0x17
        /*006a*/ 	.short	(.L_9963 - .L_9962)
.L_9962:
        /*006c*/ 	.word	0x00000000
        /*0070*/ 	.short	0x0000
        /*0072*/ 	.short	0x0000
        /*0074*/ 	.byte	0x00, 0xf5, 0x21, 0x00


	//----- nvinfo : EIATTR_SPARSE_MMA_MASK
	.align		4
.L_9963:
        /*0078*/ 	.byte	0x03, 0x50
        /*007a*/ 	.short	0x0000


	//----- nvinfo : EIATTR_MAXREG_COUNT
	.align		4
        /*007c*/ 	.byte	0x03, 0x1b
        /*007e*/ 	.short	0x00ff


	//----- nvinfo : EIATTR_MERCURY_ISA_VERSION
	.align		4
        /*0080*/ 	.byte	0x03, 0x5f
        /*0082*/ 	.short	0x0101


	//----- nvinfo : EIATTR_COOP_GROUP_MASK_REGIDS
	.align		4
        /*0084*/ 	.byte	0x04, 0x29
        /*0086*/ 	.short	(.L_9965 - .L_9964)


	//   ....[0]....
.L_9964:
        /*0088*/ 	.word	0xffffffff


	//   ....[1]....
        /*008c*/ 	.word	0xffffffff


	//----- nvinfo : EIATTR_COOP_GROUP_INSTR_OFFSETS
	.align		4
.L_9965:
        /*0090*/ 	.byte	0x04, 0x28
        /*0092*/ 	.short	(.L_9967 - .L_9966)


	//   ....[0]....
.L_9966:
        /*0094*/ 	.word	0x000002c0


	//   ....[1]....
        /*0098*/ 	.word	0x000002d0


	//----- nvinfo : EIATTR_VRC_CTA_INIT_COUNT
	.align		4
.L_9967:
        /*009c*/ 	.byte	0x02, 0x4a
	.zero		1
	.zero		1


	//----- nvinfo : EIATTR_EXIT_INSTR_OFFSETS
	.align		4
        /*00a0*/ 	.byte	0x04, 0x1c
        /*00a2*/ 	.short	(.L_9969 - .L_9968)


	//   ....[0]....
.L_9968:
        /*00a4*/ 	.word	0x000002e0


	//   ....[1]....
        /*00a8*/ 	.word	0x000003d0


	//   ....[2]....
        /*00ac*/ 	.word	0x00000480


	//----- nvinfo : EIATTR_CBANK_PARAM_SIZE
	.align		4
.L_9969:
        /*00b0*/ 	.byte	0x03, 0x19
        /*00b2*/ 	.short	0x0030


	//----- nvinfo : EIATTR_PARAM_CBANK
	.align		4
        /*00b4*/ 	.byte	0x04, 0x0a
        /*00b6*/ 	.short	(.L_9971 - .L_9970)
	.align		4
.L_9970:
        /*00b8*/ 	.word	index@(.nv.constant0._ZN43_GLOBAL__N__9ae7fba5_10_SoftMax_cu_9f978f6321softmax_warp_backwardIfN3c108BFloat16EfLi1ELb1ELb0EEEvPT0_PKT_S7_iiiPKb)
        /*00bc*/ 	.short	0x0380
        /*00be*/ 	.short	0x0030


	//----- nvinfo : EIATTR_SW_WAR
	.align		4
.L_9971:
        /*00c0*/ 	.byte	0x04, 0x36
        /*00c2*/ 	.short	(.L_9973 - .L_9972)
.L_9972:
        /*00c4*/ 	.word	0x00000008
.L_9973:


//--------------------- .nv.info._ZN43_GLOBAL__N__9ae7fba5_10_SoftMax_cu_9f978f6321softmax_warp_backwardIfN3c108BFloat16EfLi0ELb1ELb0EEEvPT0_PKT_S7_iiiPKb --------------------------
	.section	.nv.info._ZN43_GLOBAL__N__9ae7fba5_10_SoftMax_cu_9f978f6321softmax_warp_backwardIfN3c108BFloat16EfLi0ELb1ELb0EEEvPT0_PKT_S7_iiiPKb,"",@"SHT_CUDA_INFO"
	.sectionflags	@""
	.align	4


	//----- nvinfo : EIATTR_CUDA_API_VERSION
	.align		4
        /*0000*/ 	.byte	0x04, 0x37
        /*0002*/ 	.short	(.L_9975 - .L_9974)
.L_9974:
        /*0004*/ 	.word	0x00000082


	//----- nvinfo : EIATTR_KPARAM_INFO
	.align		4
.L_9975:
        /*0008*/ 	.byte	0x04, 0x17
        /*000a*/ 	.short	(.L_9977 - .L_9976)
.L_9976:
        /*000c*/ 	.word	0x00000000
        /*0010*/ 	.short	0x0006
        /*0012*/ 	.short	0x0028
        /*0014*/ 	.byte	0x00, 0xf5, 0x21, 0x00


	//----- nvinfo : EIATTR_KPARAM_INFO
	.align		4
.L_9977:
        /*0018*/ 	.byte	0x04, 0x17
        /*001a*/ 	.short	(.L_9979 - .L_9978)
.L_9978:
        /*001c*/ 	.word	0x00000000
        /*0020*/ 	.short	0x0005
        /*0022*/ 	.short	0x0020
        /*0024*/ 	.byte	0x00, 0xf0, 0x11, 0x00


	//----- nvinfo : EIATTR_KPARAM_INFO
	.align		4
.L_9979:
        /*0028*/ 	.byte	0x04, 0x17
        /*002a*/ 	.short	(.L_9981 - .L_9980)
.L_9980:
        /*002c*/ 	.word	0x00000000
        /*0030*/ 	.short	0x0004
        /*0032*/ 	.short	0x001c
        /*0034*/ 	.byte	0x00, 0xf0, 0x11, 0x00


	//----- nvinfo : EIATTR_KPARAM_INFO
	.align		4
.L_9981:
        /*0038*/ 	.byte	0x04, 0x17
        /*003a*/ 	.short	(.L_9983 - .L_9982)
.L_9982:
        /*003c*/ 	.word	0x00000000
        /*0040*/ 	.short	0x0003
        /*0042*/ 	.short	0x0018
        /*0044*/ 	.byte	0x00, 0xf0, 0x11, 0x00


	//----- nvinfo : EIATTR_KPARAM_INFO
	.align		4
.L_9983:
        /*0048*/ 	.byte	0x04, 0x17
        /*004a*/ 	.short	(.L_9985 - .L_9984)
.L_9984:
        /*004c*/ 	.word	0x00000000
        /*0050*/ 	.short	0x0002
        /*0052*/ 	.short	0x0010
        /*0054*/ 	.byte	0x00, 0xf5, 0x21, 0x00


	//----- nvinfo : EIATTR_KPARAM_INFO
	.align		4
.L_9985:
        /*0058*/ 	.byte	0x04, 0x17
        /*005a*/ 	.short	(.L_9987 - .L_9986)
.L_9986:
        /*005c*/ 	.word	0x00000000
        /*0060*/ 	.short	0x0001
        /*0062*/ 	.short	0x0008
        /*0064*/ 	.byte	0x00, 0xf5, 0x21, 0x00


	//----- nvinfo : EIATTR_KPARAM_INFO
	.align		4
.L_9987:
        /*0068*/ 	.byte	0x04, 0x17
        /*006a*/ 	.short	(.L_9989 - .L_9988)
.L_9988:
        /*006c*/ 	.word	0x00000000
        /*0070*/ 	.short	0x0000
        /*0072*/ 	.short	0x0000
        /*0074*/ 	.byte	0x00, 0xf5, 0x21, 0x00


	//----- nvinfo : EIATTR_SPARSE_MMA_MASK
	.align		4
.L_9989:
        /*0078*/ 	.byte	0x03, 0x50
        /*007a*/ 	.short	0x0000


	//----- nvinfo : EIATTR_MAXREG_COUNT
	.align		4
        /*007c*/ 	.byte	0x03, 0x1b
        /*007e*/ 	.short	0x00ff


	//----- nvinfo : EIATTR_MERCURY_ISA_VERSION
	.align		4
        /*0080*/ 	.byte	0x03, 0x5f
        /*0082*/ 	.short	0x0101


	//----- nvinfo : EIATTR_VRC_CTA_INIT_COUNT
	.align		4
        /*0084*/ 	.byte	0x02, 0x4a
	.zero		1
	.zero		1


	//----- nvinfo : EIATTR_EXIT_INSTR_OFFSETS
	.align		4
        /*0088*/ 	.byte	0x04, 0x1c
        /*008a*/ 	.short	(.L_9991 - .L_9990)


	//   ....[0]....
.L_9990:
        /*008c*/ 	.word	0x000002b0


	//   ....[1]....
        /*0090*/ 	.word	0x00000370


	//   ....[2]....
        /*0094*/ 	.word	0x000003f0


	//----- nvinfo : EIATTR_CBANK_PARAM_SIZE
	.align		4
.L_9991:
        /*0098*/ 	.byte	0x03, 0x19
        /*009a*/ 	.short	0x0030


	//----- nvinfo : EIATTR_PARAM_CBANK
	.align		4
        /*009c*/ 	.byte	0x04, 0x0a
        /*009e*/ 	.short	(.L_9993 - .L_9992)
	.align		4
.L_9992:
        /*00a0*/ 	.word	index@(.nv.constant0._ZN43_GLOBAL__N__9ae7fba5_10_SoftMax_cu_9f978f6321softmax_warp_backwardIfN3c108BFloat16EfLi0ELb1ELb0EEEvPT0_PKT_S7_iiiPKb)
        /*00a4*/ 	.short	0x0380
        /*00a6*/ 	.short	0x0030


	//----- nvinfo : EIATTR_SW_WAR
	.align		4
.L_9993:
        /*00a8*/ 	.byte	0x04, 0x36
        /*00aa*/ 	.short	(.L_9995 - .L_9994)
.L_9994:
        /*00ac*/ 	.word	0x00000008
.L_9995:


//--------------------- .nv.info._ZN43_GLOBAL__N__9ae7fba5_10_SoftMax_cu_9f978f6321softmax_warp_backwardIN3c108BFloat16ES2_fLi10ELb1ELb0EEEvPT0_PKT_S7_iiiPKb --------------------------
	.section	.nv.info._ZN43_GLOBAL__N__9ae7fba5_10_SoftMax_cu_9f978f6321softmax_warp_backwardIN3c108BFloat16ES2_fLi10ELb1ELb0EEEvPT0_PKT_S7_iiiPKb,"",@"SHT_CUDA_INFO"
	.sectionflags	@""
	.align	4


	//----- nvinfo : EIATTR_CUDA_API_VERSION
	.align		4
        /*0000*/ 	.byte	0x04, 0x37
        /*0002*/ 	.short	(.L_9997 - .L_9996)
.L_9996:
        /*0004*/ 	.word	0x00000082


	//----- nvinfo : EIATTR_KPARAM_INFO
	.align		4
.L_9997:
        /*0008*/ 	.byte	0x04, 0x17
        /*000a*/ 	.short	(.L_9999 - .L_9998)
.L_9998:
        /*000c*/ 	.word	0x00000000
        /*0010*/ 	.short	0x0006
        /*0012*/ 	.short	0x0028
        /*0014*/ 	.byte	0x00, 0xf5, 0x21, 0x00


	//----- nvinfo : EIATTR_KPARAM_INFO
	.align		4
.L_9999:
        /*0018*/ 	.byte	0x04, 0x17
        /*001a*/ 	.short	(.L_10001 - .L_10000)
.L_10000:
        /*001c*/ 	.word	0x00000000
        /*0020*/ 	.short	0x0005
        /*0022*/ 	.short	0x0020
        /*0024*/ 	.byte	0x00, 0xf0, 0x11, 0x00


	//----- nvinfo : EIATTR_KPARAM_INFO
	.align		4
.L_10001:
        /*0028*/ 	.byte	0x04, 0x17
        /*002a*/ 	.short	(.L_10003 - .L_10002)
.L_10002:
        /*002c*/ 	.word	0x00000000
        /*0030*/ 	.short	0x0004
        /*0032*/ 	.short	0x001c
        /*0034*/ 	.byte	0x00, 0xf0, 0x11, 0x00


	//----- nvinfo : EIATTR_KPARAM_INFO
	.align		4
.L_10003:
        /*0038*/ 	.byte	0x04, 0x17
        /*003a*/ 	.short	(.L_10005 - .L_10004)
.L_10004:
        /*003c*/ 	.word	0x00000000
        /*0040*/ 	.short	0x0003
        /*0042*/ 	.short	0x0018
        /*0044*/ 	.byte	0x00, 0xf0, 0x11, 0x00


	//----- nvinfo : EIATTR_KPARAM_INFO
	.align		4
.L_10005:
        /*0048*/ 	.byte	0x04, 0x17
        /*004a*/ 	.short	(.L_10007 - .L_10006)
.L_10006:
        /*004c*/ 	.word	0x00000000
        /*0050*/ 	.short	0x0002
        /*0052*/ 	.short	0x0010
        /*0054*/ 	.byte	0x00, 0xf5, 0x21, 0x00


	//----- nvinfo : EIATTR_KPARAM_INFO
	.align		4
.L_10007:
        /*0058*/ 	.byte	0x04, 0x17
        /*005a*/ 	.short	(.L_10009 - .L_10008)
.L_10008:
        /*005c*/ 	.word	0x00000000
        /*0060*/ 	.short	0x0001
        /*0062*/ 	.short	0x0008
        /*0064*/ 	.byte	0x00, 0xf5, 0x21, 0x00


	//----- nvinfo : EIATTR_KPARAM_INFO
	.align		4
.L_10009:
        /*0068*/ 	.byte	0x04, 0x17
        /*006a*/ 	.short	(.L_10011 - .L_10010)
.L_10010:
        /*006c*/ 	.word	0x00000000
        /*0070*/ 	.short	0x0000
        /*0072*/ 	.short	0x0000
        /*0074*/ 	.byte	0x00, 0xf5, 0x21, 0x00


	//----- nvinfo : EIATTR_SPARSE_MMA_MASK
	.align		4
.L_10011:
        /*0078*/ 	.byte	0x03, 0x50
        /*007a*/ 	.short	0x0000


	//----- nvinfo : EIATTR_MAXREG_COUNT
	.align		4
        /*007c*/ 	.byte	0x03, 0x1b
        /*007e*/ 	.short	0x00ff


	//----- nvinfo : EIATTR_MERCURY_ISA_VERSION
	.align		4
        /*0080*/ 	.byte	0x03, 0x5f
        /*0082*/ 	.short	0x0101


	//----- nvinfo : EIATTR_COOP_GROUP_MASK_REGIDS
	.align		4
        /*0084*/ 	.byte	0x04, 0x29
        /*0086*/ 	.short	(.L_10013 - .L_10012)


	//   ....[0]....
.L_10012:
        /*0088*/ 	.word	0xffffffff


	//   ....[1]....
        /*008c*/ 	.word	0xffffffff


	//   ....[2]....
        /*0090*/ 	.word	0xffffffff


	//   ....[3]....
        /*0094*/ 	.word	0xffffffff


	//   ....[4]....
        /*0098*/ 	.word	0xffffffff


	//----- nvinfo : EIATTR_COOP_GROUP_INSTR_OFFSETS
	.align		4
.L_10013:
        /*009c*/ 	.byte	0x04, 0x28
        /*009e*/ 	.short	(.L_10015 - .L_10014)


	//   ....[0]....
.L_10014:
        /*00a0*/ 	.word	0x00001430


	//   ....[1]....
        /*00a4*/ 	.word	0x00001450


	//   ....[2]....
        /*00a8*/ 	.word	0x00001470


	//   ....[3]....
        /*00ac*/ 	.word	0x00001490


	//   ....[4]....
        /*00b0*/ 	.word	0x000014e0


	//----- nvinfo : EIATTR_VRC_CTA_INIT_COUNT
	.align		4
.L_10015:
        /*00b4*/ 	.byte	0x02, 0x4a
	.zero		1
	.zero		1


	//----- nvinfo : EIATTR_EXIT_INSTR_OFFSETS
	.align		4
        /*00b8*/ 	.byte	0x04, 0x1c
        /*00ba*/ 	.short	(.L_10017 - .L_10016)


	//   ....[0]....
.L_10016:
        /*00bc*/ 	.word	0x000014f0


	//   ....[1]....
        /*00c0*/ 	.word	0x00002100


	//   ....[2]....
        /*00c4*/ 	.word	0x00002150


	//----- nvinfo : EIATTR_CBANK_PARAM_SIZE
	.align		4
.L_10017:
        /*00c8*/ 	.byte	0x03, 0x19
        /*00ca*/ 	.short	0x0030


	//----- nvinfo : EIATTR_PARAM_CBANK
	.align		4
        /*00cc*/ 	.byte	0x04, 0x0a
        /*00ce*/ 	.short	(.L_10019 - .L_10018)
	.align		4
.L_10018:
        /*00d0*/ 	.word	index@(.nv.constant0._ZN43_GLOBAL__N__9ae7fba5_10_SoftMax_cu_9f978f6321softmax_warp_backwardIN3c108BFloat16ES2_fLi10ELb1ELb0EEEvPT0_PKT_S7_iiiPKb)
        /*00d4*/ 	.short	0x0380
        /*00d6*/ 	.short	0x0030


	//----- nvinfo : EIATTR_SW_WAR
	.align		4
.L_10019:
        /*00d8*/ 	.byte	0x04, 0x36
        /*00da*/ 	.short	(.L_10021 - .L_10020)
.L_10020:
        /*00dc*/ 	.word	0x00000008
.L_10021:


//--------------------- .nv.info._ZN43_GLOBAL__N__9ae7fba5_10_SoftMax_cu_9f978f6321softmax_warp_backwardIN3c108BFloat16ES2_fLi9ELb1ELb0EEEvPT0_PKT_S7_iiiPKb --------------------------
	.section	.nv.info._ZN43_GLOBAL__N__9ae7fba5_10_SoftMax_cu_9f978f6321softmax_warp_backwardIN3c108BFloat16ES2_fLi9ELb1ELb0EEEvPT0_PKT_S7_iiiPKb,"",@"SHT_CUDA_INFO"
	.sectionflags	@""
	.align	4


	//----- nvinfo : EIATTR_CUDA_API_VERSION
	.align		4
        /*0000*/ 	.byte	0x04, 0x37
        /*0002*/ 	.short	(.L_10023 - .L_10022)
.L_10022:
        /*0004*/ 	.word	0x00000082


	//----- nvinfo : EIATTR_KPARAM_INFO
	.align		4
.L_10023:
        /*0008*/ 	.byte	0x04, 0x17
        /*000a*/ 	.short	(.L_10025 - .L_10024)
.L_10024:
        /*000c*/ 	.word	0x00000000
        /*0010*/ 	.short	0x0006
        /*0012*/ 	.short	0x0028
        /*0014*/ 	.byte	0x00, 0xf5, 0x21, 0x00


	//----- nvinfo : EIATTR_KPARAM_INFO
	.align		4
.L_10025:
        /*0018*/ 	.byte	0x04, 0x17
        /*001a*/ 	.short	(.L_10027 - .L_10026)
.L_10026:
        /*001c*/ 	.word	0x00000000
        /*0020*/ 	.short	0x0005
        /*0022*/ 	.short	0x0020
        /*0024*/ 	.byte	0x00, 0xf0, 0x11, 0x00


	//----- nvinfo : EIATTR_KPARAM_INFO
	.align		4
.L_10027:
        /*0028*/ 	.byte	0x04, 0x17
        /*002a*/ 	.short	(.L_10029 - .L_10028)
.L_10028:
        /*002c*/ 	.word	0x00000000
        /*0030*/ 	.short	0x0004
        /*0032*/ 	.short	0x001c
        /*0034*/ 	.byte	0x00, 0xf0, 0x11, 0x00


	//----- nvinfo : EIATTR_KPARAM_INFO
	.align		4
.L_10029:
        /*0038*/ 	.byte	0x04, 0x17
        /*003a*/ 	.short	(.L_10031 - .L_10030)
.L_10030:
        /*003c*/ 	.word	0x00000000
        /*0040*/ 	.short	0x0003
        /*0042*/ 	.short	0x0018
        /*0044*/ 	.byte	0x00, 0xf0, 0x11, 0x00


	//----- nvinfo : EIATTR_KPARAM_INFO
	.align		4
.L_10031:
        /*0048*/ 	.byte	0x04, 0x17
        /*004a*/ 	.short	(.L_10033 - .L_10032)
.L_10032:
        /*004c*/ 	.word	0x00000000
        /*0050*/ 	.short	0x0002
        /*0052*/ 	.short	0x0010
        /*0054*/ 	.byte	0x00, 0xf5, 0x21, 0x00


	//----- nvinfo : EIATTR_KPARAM_INFO
	.align		4
.L_10033:
        /*0058*/ 	.byte	0x04, 0x17
        /*005a*/ 	.short	(.L_10035 - .L_10034)
.L_10034:
        /*005c*/ 	.word	0x00000000
        /*0060*/ 	.short	0x0001
        /*0062*/ 	.short	0x0008
        /*0064*/ 	.byte	0x00, 0xf5, 0x21, 0x00


	//----- nvinfo : EIATTR_KPARAM_INFO
	.align		4
.L_10035:
        /*0068*/ 	.byte	0x04, 0x17
        /*006a*/ 	.short	(.L_10037 - .L_10036)
.L_10036:
        /*006c*/ 	.word	0x00000000
        /*0070*/ 	.short	0x0000
        /*0072*/ 	.short	0x0000
        /*0074*/ 	.byte	0x00, 0xf5, 0x21, 0x00


	//----- nvinfo : EIATTR_SPARSE_MMA_MASK
	.align		4
.L_10037:
        /*0078*/ 	.byte	0x03, 0x50
        /*007a*/ 	.short	0x0000


	//----- nvinfo : EIATTR_MAXREG_COUNT
	.align		4
        /*007c*/ 	.byte	0x03, 0x1b
        /*007e*/ 	.short	0x00ff


	//----- nvinfo : EIATTR_MERCURY_ISA_VERSION
	.align		4
        /*0080*/ 	.byte	0x03, 0x5f
        /*0082*/ 	.short	0x0101


	//----- nvinfo : EIATTR_COOP_GROUP_MASK_REGIDS
	.align		4
        /*0084*/ 	.byte	0x04, 0x29
        /*0086*/ 	.short	(.L_10039 - .L_10038)


	//   ....[0]....
.L_10038:
        /*0088*/ 	.word	0xffffffff


	//   ....[1]....
        /*008c*/ 	.word	0xffffffff


	//   ....[2]....
        /*0090*/ 	.word	0xffffffff


	//   ....[3]....
        /*0094*/ 	.word	0xffffffff


	//   ....[4]....
        /*0098*/ 	.word	0xffffffff


	//----- nvinfo : EIATTR_COOP_GROUP_INSTR_OFFSETS
	.align		4
.L_10039:
        /*009c*/ 	.byte	0x04, 0x28
        /*009e*/ 	.short	(.L_10041 - .L_10040)


	//   ....[0]....
.L_10040:
        /*00a0*/ 	.word	0x00000a60


	//   ....[1]....
        /*00a4*/ 	.word	0x00000a80


	//   ....[2]....
        /*00a8*/ 	.word	0x00000aa0


	//   ....[3]....
        /*00ac*/ 	.word	0x00000ac0


	//   ....[4]....
        /*00b0*/ 	.word	0x00000b30


	//----- nvinfo : EIATTR_VRC_CTA_INIT_COUNT
	.align		4
.L_10041:
        /*00b4*/ 	.byte	0x02, 0x4a
	.zero		1
	.zero		1


	//----- nvinfo : EIATTR_EXIT_INSTR_OFFSETS
	.align		4
        /*00b8*/ 	.byte	0x04, 0x1c
        /*00ba*/ 	.short	(.L_10043 - .L_10042)


	//   ....[0]....
.L_10042:
        /*00bc*/ 	.word	0x00000b40


	//   ....[1]....
        /*00c0*/ 	.word	0x00001140


	//   ....[2]....
        /*00c4*/ 	.word	0x00001190


	//----- nvinfo : EIATTR_CBANK_PARAM_SIZE
	.align		4
.L_10043:
        /*00c8*/ 	.byte	0x03, 0x19
        /*00ca*/ 	.short	0x0030


	//----- nvinfo : EIATTR_PARAM_CBANK
	.align		4
        /*00cc*/ 	.byte	0x04, 0x0a
        /*00ce*/ 	.short	(.L_10045 - .L_10044)
	.align		4
.L_10044:
        /*00d0*/ 	.word	index@(.nv.constant0._ZN43_GLOBAL__N__9ae7fba5_10_SoftMax_cu_9f978f6321softmax_warp_backwardIN3c108BFloat16ES2_fLi9ELb1ELb0EEEvPT0_PKT_S7_iiiPKb)
        /*00d4*/ 	.short	0x0380
        /*00d6*/ 	.short	0x0030


	//----- nvinfo : EIATTR_SW_WAR
	.align		4
.L_10045:
        /*00d8*/ 	.byte	0x04, 0x36
        /*00da*/ 	.short	(.L_10047 - .L_10046)
.L_10046:
        /*00dc*/ 	.word	0x00000008
.L_10047:


//--------------------- .nv.info._ZN43_GLOBAL__N__9ae7fba5_10_SoftMax_cu_9f978f6321softmax_warp_backwardIN3c108BFloat16ES2_fLi8ELb1ELb0EEEvPT0_PKT_S7_iiiPKb --------------------------
	.section	.nv.info._ZN43_GLOBAL__N__9ae7fba5_10_SoftMax_cu_9f978f6321softmax_warp_backwardIN3c108BFloat16ES2_fLi8ELb1ELb0EEEvPT0_PKT_S7_iiiPKb,"",@"SHT_CUDA_INFO"
	.sectionflags	@""
	.align	4


	//----- nvinfo : EIATTR_CUDA_API_VERSION
	.align		4
        /*0000*/ 	.byte	0x04, 0x37
        /*0002*/ 	.short	(.L_10049 - .L_10048)
.L_10048:
        /*0004*/ 	.word	0x00000082


	//----- nvinfo : EIATTR_KPARAM_INFO
	.align		4
.L_10049:
        /*0008*/ 	.byte	0x04, 0x17
        /*000a*/ 	.short	(.L_10051 - .L_10050)
.L_10050:
        /*000c*/ 	.word	0x00000000
        /*0010*/ 	.short	0x0006
        /*0012*/ 	.short	0x0028
        /*0014*/ 	.byte	0x00, 0xf5, 0x21, 0x00


	//----- nvinfo : EIATTR_KPARAM_INFO
	.align		4
.L_10051:
        /*0018*/ 	.byte	0x04, 0x17
        /*001a*/ 	.short	(.L_10053 - .L_10052)
.L_10052:
        /*001c*/ 	.word	0x00000000
        /*0020*/ 	.short	0x0005
        /*0022*/ 	.short	0x0020
        /*0024*/ 	.byte	0x00, 0xf0, 0x11, 0x00


	//----- nvinfo : EIATTR_KPARAM_INFO
	.align		4
.L_10053:
        /*0028*/ 	.byte	0x04, 0x17
        /*002a*/ 	.short	(.L_10055 - .L_10054)
.L_10054:
        /*002c*/ 	.word	0x00000000
        /*0030*/ 	.short	0x0004
        /*0032*/ 	.short	0x001c
        /*0034*/ 	.byte	0x00, 0xf0, 0x11, 0x00


	//----- nvinfo : EIATTR_KPARAM_INFO
	.align		4
.L_10055:
        /*0038*/ 	.byte	0x04, 0x17
        /*003a*/ 	.short	(.L_10057 - .L_10056)
.L_10056:
        /*003c*/ 	.word	0x00000000
        /*0040*/ 	.short	0x0003
        /*0042*/ 	.short	0x0018
        /*0044*/ 	.byte	0x00, 0xf0, 0x11, 0x00


	//----- nvinfo : EIATTR_KPARAM_INFO
	.align		4
.L_10057:
        /*0048*/ 	.byte	0x04, 0x17
        /*004a*/ 	.short	(.L_10059 - .L_10058)
.L_10058:
        /*004c*/ 	.word	0x00000000
        /*0050*/ 	.short	0x0002
        /*0052*/ 	.short	0x0010
        /*0054*/ 	.byte	0x00, 0xf5, 0x21, 0x00


	//----- nvinfo : EIATTR_KPARAM_INFO
	.align		4
.L_10059:
        /*0058*/ 	.byte	0x04, 0x17
        /*005a*/ 	.short	(.L_10061 - .L_10060)
.L_10060:
        /*005c*/ 	.word	0x00000000
        /*0060*/ 	.short	0x0001
        /*0062*/ 	.short	0x0008
        /*0064*/ 	.byte	0x00, 0xf5, 0x21, 0x00


	//----- nvinfo : EIATTR_KPARAM_INFO
	.align		4
.L_10061:
        /*0068*/ 	.byte	0x04, 0x17
        /*006a*/ 	.short	(.L_10063 - .L_10062)
.L_10062:
        /*006c*/ 	.word	0x00000000
        /*0070*/ 	.short	0x0000
        /*0072*/ 	.short	0x0000
        /*0074*/ 	.byte	0x00, 0xf5, 0x21, 0x00


	//----- nvinfo : EIATTR_SPARSE_MMA_MASK
	.align		4
.L_10063:
        /*0078*/ 	.byte	0x03, 0x50
        /*007a*/ 	.short	0x0000


	//----- nvinfo : EIATTR_MAXREG_COUNT
	.align		4
        /*007c*/ 	.byte	0x03, 0x1b
        /*007e*/ 	.short	0x00ff


	//----- nvinfo : EIATTR_MERCURY_ISA_VERSION
	.align		4
        /*0080*/ 	.byte	0x03, 0x5f
        /*0082*/ 	.short	0x0101


	//----- nvinfo : EIATTR_COOP_GROUP_MASK_REGIDS
	.align		4
        /*0084*/ 	.byte	0x04, 0x29
        /*0086*/ 	.short	(.L_10065 - .L_10064)


	//   ....[0]....
.L_10064:
        /*0088*/ 	.word	0xffffffff


	//   ....[1]....
        /*008c*/ 	.word	0xffffffff


	//   ....[2]....
        /*0090*/ 	.word	0xffffffff


	//   ....[3]....
        /*0094*/ 	.word	0xffffffff


	//   ....[4]....
        /*0098*/ 	.word	0xffffffff


	//----- nvinfo : EIATTR_COOP_GROUP_INSTR_OFFSETS
	.align		4
.L_10065:
        /*009c*/ 	.byte	0x04, 0x28
        /*009e*/ 	.short	(.L_10067 - .L_10066)


	//   ....[0]....
.L_10066:
        /*00a0*/ 	.word	0x00000660


	//   ....[1]....
        /*00a4*/ 	.word	0x00000680


	//   ....[2]....
        /*00a8*/ 	.word	0x000006a0


	//   ....[3]....
        /*00ac*/ 	.word	0x000006d0


	//   ....[4]....
        /*00b0*/ 	.word	0x00000710


	//----- nvinfo : EIATTR_VRC_CTA_INIT_COUNT
	.align		4
.L_10067:
        /*00b4*/ 	.byte	0x02, 0x4a
	.zero		1
	.zero		1


	//----- nvinfo : EIATTR_EXIT_INSTR_OFFSETS
	.align		4
        /*00b8*/ 	.byte	0x04, 0x1c
        /*00ba*/ 	.short	(.L_10069 - .L_10068)


	//   ....[0]....
.L_10068:
        /*00bc*/ 	.word	0x00000720


	//   ....[1]....
        /*00c0*/ 	.word	0x00000940


	//   ....[2]....
        /*00c4*/ 	.word	0x00000990


	//----- nvinfo : EIATTR_CBANK_PARAM_SIZE
	.align		4
.L_10069:
        /*00c8*/ 	.byte	0x03, 0x19
        /*00ca*/ 	.short	0x0030


	//----- nvinfo : EIATTR_PARAM_CBANK
	.align		4
        /*00cc*/ 	.byte	0x04, 0x0a
        /*00ce*/ 	.short	(.L_10071 - .L_10070)
	.align		4
.L_10070:
        /*00d0*/ 	.word	index@(.nv.constant0._ZN43_GLOBAL__N__9ae7fba5_10_SoftMax_cu_9f978f6321softmax_warp_backwardIN3c108BFloat16ES2_fLi8ELb1ELb0EEEvPT0_PKT_S7_iiiPKb)
        /*00d4*/ 	.short	0x0380
        /*00d6*/ 	.short	0x0030


	//----- nvinfo : EIATTR_SW_WAR
	.align		4
.L_10071:
        /*00d8*/ 	.byte	0x04, 0x36
        /*00da*/ 	.short	(.L_10073 - .L_10072)
.L_10072:
        /*00dc*/ 	.word	0x00000008
.L_10073:


//--------------------- .nv.info._ZN43_GLOBAL__N__9ae7fba5_10_SoftMax_cu_9f978f6321softmax_warp_backwardIN3c108BFloat16ES2_fLi7ELb1ELb0EEEvPT0_PKT_S7_iiiPKb --------------------------
	.section	.nv.info._ZN43_GLOBAL__N__9ae7fba5_10_SoftMax_cu_9f978f6321softmax_warp_backwardIN3c108BFloat16ES2_fLi7ELb1ELb0EEEvPT0_PKT_S7_iiiPKb,"",@"SHT_CUDA_INFO"
	.sectionflags	@""
	.align	4


	//----- nvinfo : EIATTR_CUDA_API_VERSION
	.align		4
        /*0000*/ 	.byte	0x04, 0x37
        /*0002*/ 	.short	(.L_10075 - .L_10074)
.L_10074:
        /*0004*/ 	.word	0x00000082


	//----- nvinfo : EIATTR_KPARAM_INFO
	.align		4
.L_10075:
        /*0008*/ 	.byte	0x04, 0x17
        /*000a*/ 	.short	(.L_10077 - .L_10076)
.L_10076:
        /*000c*/ 	.word	0x00000000
        /*0010*/ 	.short	0x0006
        /*0012*/ 	.short	0x0028
        /*0014*/ 	.byte	0x00, 0xf5, 0x21, 0x00


	//----- nvinfo : EIATTR_KPARAM_INFO
	.align		4
.L_10077:
        /*0018*/ 	.byte	0x04, 0x17
        /*001a*/ 	.short	(.L_10079 - .L_10078)
.L_10078:
        /*001c*/ 	.word	0x00000000
        /*0020*/ 	.short	0x0005
        /*0022*/ 	.short	0x0020
        /*0024*/ 	.byte	0x00, 0xf0, 0x11, 0x00


	//----- nvinfo : EIATTR_KPARAM_INFO
	.align		4
.L_10079:
        /*0028*/ 	.byte	0x04, 0x17
        /*002a*/ 	.short	(.L_10081 - .L_10080)
.L_10080:
        /*002c*/ 	.word	0x00000000
        /*0030*/ 	.short	0x0004
        /*0032*/ 	.short	0x001c
        /*0034*/ 	.byte	0x00, 0xf0, 0x11, 0x00


	//----- nvinfo : EIATTR_KPARAM_INFO
	.align		4
.L_10081:
        /*0038*/ 	.byte	0x04, 0x17
        /*003a*/ 	.short	(.L_10083 - .L_10082)
.L_10082:
        /*003c*/ 	.word	0x00000000
        /*0040*/ 	.short	0x0003
        /*0042*/ 	.short	0x0018
        /*0044*/ 	.byte	0x00, 0xf0, 0x11, 0x00


	//----- nvinfo : EIATTR_KPARAM_INFO
	.align		4
.L_10083:
        /*0048*/ 	.byte	0x04, 0x17
        /*004a*/ 	.short	(.L_10085 - .L_10084)
.L_10084:
        /*004c*/ 	.word	0x00000000
        /*0050*/ 	.short	0x0002
        /*0052*/ 	.short	0x0010
        /*0054*/ 	.byte	0x00, 0xf5, 0x21, 0x00


	//----- nvinfo : EIATTR_KPARAM_INFO
	.align		4
.L_10085:
        /*0058*/ 	.byte	0x04, 0x17
        /*005a*/ 	.short	(.L_10087 - .L_10086)
.L_10086:
        /*005c*/ 	.word	0x00000000
        /*0060*/ 	.short	0x0001
        /*0062*/ 	.short	0x0008
        /*0064*/ 	.byte	0x00, 0xf5, 0x21, 0x00


	//----- nvinfo : EIATTR_KPARAM_INFO
	.align		4
.L_10087:
        /*0068*/ 	.byte	0x04, 0x17
        /*006a*/ 	.short	(.L_10089 - .L_10088)
.L_10088:
        /*006c*/ 	.word	0x00000000
        /*0070*/ 	.short	0x0000
        /*0072*/ 	.short	0x0000
        /*0074*/ 	.byte	0x00, 0xf5, 0x21, 0x00


	//----- nvinfo : EIATTR_SPARSE_MMA_MASK
	.align		4
.L_10089:
        /*0078*/ 	.byte	0x03, 0x50
        /*007a*/ 	.short	0x0000


	//----- nvinfo : EIATTR_MAXREG_COUNT
	.align		4
        /*007c*/ 	.byte	0x03, 0x1b
        /*007e*/ 	.short	0x00ff


	//----- nvinfo : EIATTR_MERCURY_ISA_VERSION
	.align		4
        /*0080*/ 	.byte	0x03, 0x5f
        /*0082*/ 	.short	0x0101


	//----- nvinfo : EIATTR_COOP_GROUP_MASK_REGIDS
	.align		4
        /*0084*/ 	.byte	0x04, 0x29
        /*0086*/ 	.short	(.L_10091 - .L_10090)


	//   ....[0]....
.L_10090:
        /*0088*/ 	.word	0xffffffff


	//   ....[1]....
        /*008c*/ 	.word	0xffffffff


	//   ....[2]....
        /*0090*/ 	.word	0xffffffff


	//   ....[3]....
        /*0094*/ 	.word	0xffffffff


	//   ....[4]....
        /*0098*/ 	.word	0xffffffff


	//   ....[5]....
        /*009c*/ 	.word	0xffffffff


	//   ....[6]....
        /*00a0*/ 	.word	0xffffffff


	//   ....[7]....
        /*00a4*/ 	.word	0xffffffff


	//   ....[8]....
        /*00a8*/ 	.word	0xffffffff


	//   ....[9]....
        /*00ac*/ 	.word	0xffffffff


	//----- nvinfo : EIATTR_COOP_GROUP_INSTR_OFFSETS
	.align		4
.L_10091:
        /*00b0*/ 	.byte	0x04, 0x28
        /*00b2*/ 	.short	(.L_10093 - .L_10092)


	//   ....[0]....
.L_10092:
        /*00b4*/ 	.word	0x00000570


	//   ....[1]....
        /*00b8*/ 	.word	0x00000580


	//   ....[2]....
        /*00bc*/ 	.word	0x000005b0


	//   ....[3]....
        /*00c0*/ 	.word	0x000005c0


	//   ....[4]....
        /*00c4*/ 	.word	0x000005f0


	//   ....[5]....
        /*00c8*/ 	.word	0x00000600


	//   ....[6]....
        /*00cc*/ 	.word	0x00000630


	//   ....[7]....
        /*00d0*/ 	.word	0x00000640


	//   ....[8]....
        /*00d4*/ 	.word	0x00000680


	//   ....[9]....
        /*00d8*/ 	.word	0x00000690


	//----- nvinfo : EIATTR_VRC_CTA_INIT_COUNT
	.align		4
.L_10093:
        /*00dc*/ 	.byte	0x02, 0x4a
	.zero		1
	.zero		1


	//----- nvinfo : EIATTR_EXIT_INSTR_OFFSETS
	.align		4
        /*00e0*/ 	.byte	0x04, 0x1c
        /*00e2*/ 	.short	(.L_10095 - .L_10094)


	//   ....[0]....
.L_10094:
        /*00e4*/ 	.word	0x000006a0


	//   ....[1]....
        /*00e8*/ 	.word	0x00000850


	//   ....[2]....
        /*00ec*/ 	.word	0x00000980


	//   ....[3]....
        /*00f0*/ 	.word	0x000009d0


	//----- nvinfo : EIATTR_CBANK_PARAM_SIZE
	.align		4
.L_10095:
        /*00f4*/ 	.byte	0x03, 0x19
        /*00f6*/ 	.short	0x0030


	//----- nvinfo : EIATTR_PARAM_CBANK
	.align		4
        /*00f8*/ 	.byte	0x04, 0x0a
        /*00fa*/ 	.short	(.L_10097 - .L_10096)
	.align		4
.L_10096:
        /*00fc*/ 	.word	index@(.nv.constant0._ZN43_GLOBAL__N__9ae7fba5_10_SoftMax_cu_9f978f6321softmax_warp_backwardIN3c108BFloat16ES2_fLi7ELb1ELb0EEEvPT0_PKT_S7_iiiPKb)
        /*0100*/ 	.short	0x0380
        /*0102*/ 	.short	0x0030


	//----- nvinfo : EIATTR_SW_WAR
	.align		4
.L_10097:
        /*0104*/ 	.byte	0x04, 0x36
        /*0106*/ 	.short	(.L_10099 - .L_10098)
.L_10098:
        /*0108*/ 	.word	0x00000008
.L_10099:


//--------------------- .nv.info._ZN43_GLOBAL__N__9ae7fba5_10_SoftMax_cu_9f978f6321softmax_warp_backwardIN3c108BFloat16ES2_fLi6ELb1ELb0EEEvPT0_PKT_S7_iiiPKb --------------------------
	.section	.nv.info._ZN43_GLOBAL__N__9ae7fba5_10_SoftMax_cu_9f978f6321softmax_warp_backwardIN3c108BFloat16ES2_fLi6ELb1ELb0EEEvPT0_PKT_S7_iiiPKb,"",@"SHT_CUDA_INFO"
	.sectionflags	@""
	.align	4


	//----- nvinfo : EIATTR_CUDA_API_VERSION
	.align		4
        /*0000*/ 	.byte	0x04, 0x37
        /*0002*/ 	.short	(.L_10101 - .L_10100)
.L_10100:
        /*0004*/ 	.word	0x00000082


	//----- nvinfo : EIATTR_KPARAM_INFO
	.align		4
.L_10101:
        /*0008*/ 	.byte	0x04, 0x17
        /*000a*/ 	.short	(.L_10103 - .L_10102)
.L_10102:
        /*000c*/ 	.word	0x00000000
        /*0010*/ 	.short	0x0006
        /*0012*/ 	.short	0x0028
        /*0014*/ 	.byte	0x00, 0xf5, 0x21, 0x00


	//----- nvinfo : EIATTR_KPARAM_INFO
	.align		4
.L_10103:
        /*0018*/ 	.byte	0x04, 0x17
        /*001a*/ 	.short	(.L_10105 - .L_10104)
.L_10104:
        /*001c*/ 	.word	0x00000000
        /*0020*/ 	.short	0x0005
        /*0022*/ 	.short	0x0020
        /*0024*/ 	.byte	0x00, 0xf0, 0x11, 0x00


	//----- nvinfo : EIATTR_KPARAM_INFO
	.align		4
.L_10105:
        /*0028*/ 	.byte	0x04, 0x17
        /*002a*/ 	.short	(.L_10107 - .L_10106)
.L_10106:
        /*002c*/ 	.word	0x00000000
        /*0030*/ 	.short	0x0004
        /*0032*/ 	.short	0x001c
        /*0034*/ 	.byte	0x00, 0xf0, 0x11, 0x00


	//----- nvinfo : EIATTR_KPARAM_INFO
	.align		4
.L_10107:
        /*0038*/ 	.byte	0x04, 0x17
        /*003a*/ 	.short	(.L_10109 - .L_10108)
.L_10108:
        /*003c*/ 	.word	0x00000000
        /*0040*/ 	.short	0x0003
        /*0042*/ 	.short	0x0018
        /*0044*/ 	.byte	0x00, 0xf0, 0x11, 0x00


	//----- nvinfo : EIATTR_KPARAM_INFO
	.align		4
.L_10109:
        /*0048*/ 	.byte	0x04, 0x17
        /*004a*/ 	.short	(.L_10111 - .L_10110)
.L_10110:
        /*004c*/ 	.word	0x00000000
        /*0050*/ 	.short	0x0002
        /*0052*/ 	.short	0x0010
        /*0054*/ 	.byte	0x00, 0xf5, 0x21, 0x00


	//----- nvinfo : EIATTR_KPARAM_INFO
	.align		4
.L_10111:
        /*0058*/ 	.byte	0x04, 0x17
        /*005a*/ 	.short	(.L_10113 - .L_10112)
.L_10112:
        /*005c*/ 	.word	0x00000000
        /*0060*/ 	.short	0x0001
        /*0062*/ 	.short	0x0008
        /*0064*/ 	.byte	0x00, 0xf5, 0x21, 0x00


	//----- nvinfo : EIATTR_KPARAM_INFO
	.align		4
.L_10113:
        /*0068*/ 	.byte	0x04, 0x17
        /*006a*/ 	.short	(.L_10115 - .L_10114)
.L_10114:
        /*006c*/ 	.word	0x00000000
        /*0070*/ 	.short	0x0000
        /*0072*/ 	.short	0x0000
        /*0074*/ 	.byte	0x00, 0xf5, 0x21, 0x00


	//----- nvinfo : EIATTR_SPARSE_MMA_MASK
	.align		4
.L_10115:
        /*0078*/ 	.byte	0x03, 0x50
        /*007a*/ 	.short	0x0000


	//----- nvinfo : EIATTR_MAXREG_COUNT
	.align		4
        /*007c*/ 	.byte	0x03, 0x1b
        /*007e*/ 	.short	0x00ff


	//----- nvinfo : EIATTR_MERCURY_ISA_VERSION
	.align		4
        /*0080*/ 	.byte	0x03, 0x5f
        /*0082*/ 	.short	0x0101


	//----- nvinfo : EIATTR_COOP_GROUP_MASK_REGIDS
	.align		4
        /*0084*/ 	.byte	0x04, 0x29
        /*0086*/ 	.short	(.L_10117 - .L_10116)


	//   ....[0]....
.L_10116:
        /*0088*/ 	.word	0xffffffff


	//   ....[1]....
        /*008c*/ 	.word	0xffffffff


	//   ....[2]....
        /*0090*/ 	.word	0xffffffff


	//   ....[3]....
        /*0094*/ 	.word	0xffffffff


	//   ....[4]....
        /*0098*/ 	.word	0xffffffff


	//   ....[5]....
        /*009c*/ 	.word	0xffffffff


	//   ....[6]....
        /*00a0*/ 	.word	0xffffffff


	//   ....[7]....
        /*00a4*/ 	.word	0xffffffff


	//   ....[8]....
        /*00a8*/ 	.word	0xffffffff


	//   ....[9]....
        /*00ac*/ 	.word	0xffffffff


	//----- nvinfo : EIATTR_COOP_GROUP_INSTR_OFFSETS
	.align		4
.L_10117:
        /*00b0*/ 	.byte	0x04, 0x28
        /*00b2*/ 	.short	(.L_10119 - .L_10118)


	//   ....[0]....
.L_10118:
        /*00b4*/ 	.word	0x00000300


	//   ....[1]....
        /*00b8*/ 	.word	0x00000310


	//   ....[2]....
        /*00bc*/ 	.word	0x00000340


	//   ....[3]....
        /*00c0*/ 	.word	0x00000350


	//   ....[4]....
        /*00c4*/ 	.word	0x00000390


	//   ....[5]....
        /*00c8*/ 	.word	0x000003b0


	//   ....[6]....
        /*00cc*/ 	.word	0x00000400


	//   ....[7]....
        /*00d0*/ 	.word	0x00000410


	//   ....[8]....
        /*00d4*/ 	.word	0x00000440


	//   ....[9]....
        /*00d8*/ 	.word	0x00000450


	//----- nvinfo : EIATTR_VRC_CTA_INIT_COUNT
	.align		4
.L_10119:
        /*00dc*/ 	.byte	0x02, 0x4a
	.zero		1
	.zero		1


	//----- nvinfo : EIATTR_EXIT_INSTR_OFFSETS
	.align		4
        /*00e0*/ 	.byte	0x04, 0x1c
        /*00e2*/ 	.short	(.L_10121 - .L_10120)


	//   ....[0]....
.L_10120:
        /*00e4*/ 	.word	0x00000460


	//   ....[1]....
        /*00e8*/ 	.word	0x00000580


	//   ....[2]....
        /*00ec*/ 	.word	0x00000620


	//   ....[3]....
        /*00f0*/ 	.word	0x00000670


	//----- nvinfo : EIATTR_CBANK_PARAM_SIZE
	.align		4
.L_10121:
        /*00f4*/ 	.byte	0x03, 0x19
        /*00f6*/ 	.short	0x0030


	//----- nvinfo : EIATTR_PARAM_CBANK
	.align		4
        /*00f8*/ 	.byte	0x04, 0x0a
        /*00fa*/ 	.short	(.L_10123 - .L_10122)
	.align		4
.L_10122:
        /*00fc*/ 	.word	index@(.nv.constant0._ZN43_GLOBAL__N__9ae7fba5_10_SoftMax_cu_9f978f6321softmax_warp_backwardIN3c108BFloat16ES2_fLi6ELb1ELb0EEEvPT0_PKT_S7_iiiPKb)
        /*0100*/ 	.short	0x0380
        /*0102*/ 	.short	0x0030


	//----- nvinfo : EIATTR_SW_WAR
	.align		4
.L_10123:
        /*0104*/ 	.byte	0x04, 0x36
        /*0106*/ 	.short	(.L_10125 - .L_10124)
.L_10124:
        /*0108*/ 	.word	0x00000008
.L_10125:


//--------------------- .nv.info._ZN43_GLOBAL__N__9ae7fba5_10_SoftMax_cu_9f978f6321softmax_warp_backwardIN3c108BFloat16ES2_fLi5ELb1ELb0EEEvPT0_PKT_S7_iiiPKb --------------------------
	.section	.nv.info._ZN43_GLOBAL__N__9ae7fba5_10_SoftMax_cu_9f978f6321softmax_warp_backwardIN3c108BFloat16ES2_fLi5ELb1ELb0EEEvPT0_PKT_S7_iiiPKb,"",@"SHT_CUDA_INFO"
	.sectionflags	@""
	.align	4


	//----- nvinfo : EIATTR_CUDA_API_VERSION
	.align		4
        /*0000*/ 	.byte	0x04, 0x37
        /*0002*/ 	.short	(.L_10127 - .L_10126)
.L_10126:
        /*0004*/ 	.word	0x00000082


	//----- nvinfo : EIATTR_KPARAM_INFO
	.align		4
.L_10127:
        /*0008*/ 	.byte	0x04, 0x17
        /*000a*/ 	.short	(.L_10129 - .L_10128)
.L_10128:
        /*000c*/ 	.word	0x00000000
        /*0010*/ 	.short	0x0006
        /*0012*/ 	.short	0x0028
        /*0014*/ 	.byte	0x00, 0xf5, 0x21, 0x00


	//----- nvinfo : EIATTR_KPARAM_INFO
	.align		4
.L_10129:
        /*0018*/ 	.byte	0x04, 0x17
        /*001a*/ 	.short	(.L_10131 - .L_10130)
.L_10130:
        /*001c*/ 	.word	0x00000000
        /*0020*/ 	.short	0x0005
        /*0022*/ 	.short	0x0020
        /*0024*/ 	.byte	0x00, 0xf0, 0x11, 0x00


	//----- nvinfo : EIATTR_KPARAM_INFO
	.align		4
.L_10131:
        /*0028*/ 	.byte	0x04, 0x17
        /*002a*/ 	.short	(.L_10133 - .L_10132)
.L_10132:
        /*002c*/ 	.word	0x00000000
        /*0030*/ 	.short	0x0004
        /*0032*/ 	.short	0x001c
        /*0034*/ 	.byte	0x00, 0xf0, 0x11, 0x00


	//----- nvinfo : EIATTR_KPARAM_INFO
	.align		4
.L_10133:
        /*0038*/ 	.byte	0x04, 0x17
        /*003a*/ 	.short	(.L_10135 - .L_10134)
.L_10134:
        /*003c*/ 	.word	0x00000000
        /*0040*/ 	.short	0x0003
        /*0042*/ 	.short	0x0018
        /*0044*/ 	.byte	0x00, 0xf0, 0x11, 0x00


	//----- nvinfo : EIATTR_KPARAM_INFO
	.align		4
.L_10135:
        /*0048*/ 	.byte	0x04, 0x17
        /*004a*/ 	.short	(.L_10137 - .L_10136)
.L_10136:
        /*004c*/ 	.word	0x00000000
        /*0050*/ 	.short	0x0002
        /*0052*/ 	.short	0x0010
        /*0054*/ 	.byte	0x00, 0xf5, 0x21, 0x00


	//----- nvinfo : EIATTR_KPARAM_INFO
	.align		4
.L_10137:
        /*0058*/ 	.byte	0x04, 0x17
        /*005a*/ 	.short	(.L_10139 - .L_10138)
.L_10138:
        /*005c*/ 	.word	0x00000000
        /*0060*/ 	.short	0x0001
        /*0062*/ 	.short	0x0008
        /*0064*/ 	.byte	0x00, 0xf5, 0x21, 0x00


	//----- nvinfo : EIATTR_KPARAM_INFO
	.align		4
.L_10139:
        /*0068*/ 	.byte	0x04, 0x17
        /*006a*/ 	.short	(.L_10141 - .L_10140)
.L_10140:
        /*006c*/ 	.word	0x00000000
        /*0070*/ 	.short	0x0000
        /*0072*/ 	.short	0x0000
        /*0074*/ 	.byte	0x00, 0xf5, 0x21, 0x00


	//----- nvinfo : EIATTR_SPARSE_MMA_MASK
	.align		4
.L_10141:
        /*0078*/ 	.byte	0x03, 0x50
        /*007a*/ 	.short	0x0000


	//----- nvinfo : EIATTR_MAXREG_COUNT
	.align		4
        /*007c*/ 	.byte	0x03, 0x1b
        /*007e*/ 	.short	0x00ff


	//----- nvinfo : EIATTR_MERCURY_ISA_VERSION
	.align		4
        /*0080*/ 	.byte	0x03, 0x5f
        /*0082*/ 	.short	0x0101


	//----- nvinfo : EIATTR_COOP_GROUP_MASK_REGIDS
	.align		4
        /*0084*/ 	.byte	0x04, 0x29
        /*0086*/ 	.short	(.L_10143 - .L_10142)


	//   ....[0]....
.L_10142:
        /*0088*/ 	.word	0xffffffff


	//   ....[1]....
        /*008c*/ 	.word	0xffffffff


	//   ....[2]....
        /*0090*/ 	.word	0xffffffff


	//   ....[3]....
        /*0094*/ 	.word	0xffffffff


	//   ....[4]....
        /*0098*/ 	.word	0xffffffff


	//   ....[5]....
        /*009c*/ 	.word	0xffffffff


	//   ....[6]....
        /*00a0*/ 	.word	0xffffffff


	//   ....[7]....
        /*00a4*/ 	.word	0xffffffff


	//   ....[8]....
        /*00a8*/ 	.word	0xffffffff


	//   ....[9]....
        /*00ac*/ 	.word	0xffffffff


	//----- nvinfo : EIATTR_COOP_GROUP_INSTR_OFFSETS
	.align		4
.L_10143:
        /*00b0*/ 	.byte	0x04, 0x28
        /*00b2*/ 	.short	(.L_10145 - .L_10144)


	//   ....[0]....
.L_10144:
        /*00b4*/ 	.word	0x000002e0


	//   ....[1]....
        /*00b8*/ 	.word	0x000002f0


	//   ....[2]....
        /*00bc*/ 	.word	0x00000320


	//   ....[3]....
        /*00c0*/ 	.word	0x00000330


	//   ....[4]....
        /*00c4*/ 	.word	0x00000360


	//   ....[5]....
        /*00c8*/ 	.word	0x00000370


	//   ....[6]....
        /*00cc*/ 	.word	0x000003a0


	//   ....[7]....
        /*00d0*/ 	.word	0x000003b0


	//   ....[8]....
        /*00d4*/ 	.word	0x000003e0


	//   ....[9]....
        /*00d8*/ 	.word	0x000003f0


	//----- nvinfo : EIATTR_VRC_CTA_INIT_COUNT
	.align		4
.L_10145:
        /*00dc*/ 	.byte	0x02, 0x4a
	.zero		1
	.zero		1


	//----- nvinfo : EIATTR_EXIT_INSTR_OFFSETS
	.align		4
        /*00e0*/ 	.byte	0x04, 0x1c
        /*00e2*/ 	.short	(.L_10147 - .L_10146)


	//   ....[0]....
.L_10146:
        /*00e4*/ 	.word	0x00000400


	//   ....[1]....
        /*00e8*/ 	.word	0x00000510


	//   ....[2]....
        /*00ec*/ 	.word	0x000005c0


	//----- nvinfo : EIATTR_CBANK_PARAM_SIZE
	.align		4
.L_10147:
        /*00f0*/ 	.byte	0x03, 0x19
        /*00f2*/ 	.short	0x0030


	//----- nvinfo : EIATTR_PARAM_CBANK
	.align		4
        /*00f4*/ 	.byte	0x04, 0x0a
        /*00f6*/ 	.short	(.L_10149 - .L_10148)
	.align		4
.L_10148:
        /*00f8*/ 	.word	index@(.nv.constant0._ZN43_GLOBAL__N__9ae7fba5_10_SoftMax_cu_9f978f6321softmax_warp_backwardIN3c108BFloat16ES2_fLi5ELb1ELb0EEEvPT0_PKT_S7_iiiPKb)
        /*00fc*/ 	.short	0x0380
        /*00fe*/ 	.short	0x0030


	//----- nvinfo : EIATTR_SW_WAR
	.align		4
.L_10149:
        /*0100*/ 	.byte	0x04, 0x36
        /*0102*/ 	.short	(.L_10151 - .L_10150)
.L_10150:
        /*0104*/ 	.word	0x00000008
.L_10151:


//--------------------- .nv.info._ZN43_GLOBAL__N__9ae7fba5_10_SoftMax_cu_9f978f6321softmax_warp_backwardIN3c108BFloat16ES2_fLi4ELb1ELb0EEEvPT0_PKT_S7_iiiPKb --------------------------
	.section	.nv.info._ZN43_GLOBAL__N__9ae7fba5_10_SoftMax_cu_9f978f6321softmax_warp_backwardIN3c108BFloat16ES2_fLi4ELb1ELb0EEEvPT0_PKT_S7_iiiPKb,"",@"SHT_CUDA_INFO"
	.sectionflags	@""
	.align	4


	//----- nvinfo : EIATTR_CUDA_API_VERSION
	.align		4
        /*0000*/ 	.byte	0x04, 0x37
        /*0002*/ 	.short	(.L_10153 - .L_10152)
.L_10152:
        /*0004*/ 	.word	0x00000082


	//----- nvinfo : EIATTR_KPARAM_INFO
	.align		4
.L_10153:
        /*0008*/ 	.byte	0x04, 0x17
        /*000a*/ 	.short	(.L_10155 - .L_10154)
.L_10154:
        /*000c*/ 	.word	0x00000000
        /*0010*/ 	.short	0x0006
        /*0012*/ 	.short	0x0028
        /*0014*/ 	.byte	0x00, 0xf5, 0x21, 0x00


	//----- nvinfo : EIATTR_KPARAM_INFO
	.align		4
.L_10155:
        /*0018*/ 	.byte	0x04, 0x17
        /*001a*/ 	.short	(.L_10157 - .L_10156)
.L_10156:
        /*001c*/ 	.word	0x00000000
        /*0020*/ 	.short	0x0005
        /*0022*/ 	.short	0x0020
        /*0024*/ 	.byte	0x00, 0xf0, 0x11, 0x00


	//----- nvinfo : EIATTR_KPARAM_INFO
	.align		4
.L_10157:
        /*0028*/ 	.byte	0x04, 0x17
        /*002a*/ 	.short	(.L_10159 - .L_10158)
.L_10158:
        /*002c*/ 	.word	0x00000000
        /*0030*/ 	.short	0x0004
        /*0032*/ 	.short	0x001c
        /*0034*/ 	.byte	0x00, 0xf0, 0x11, 0x00


	//----- nvinfo : EIATTR_KPARAM_INFO
	.align		4
.L_10159:
        /*0038*/ 	.byte	0x04, 0x17
        /*003a*/ 	.short	(.L_10161 - .L_10160)
.L_10160:
        /*003c*/ 	.word	0x00000000
        /*0040*/ 	.short	0x0003
        /*0042*/ 	.short	0x0018
        /*0044*/ 	.byte	0x00, 0xf0, 0x11, 0x00


	//----- nvinfo : EIATTR_KPARAM_INFO
	.align		4
.L_10161:
        /*0048*/ 	.byte	0x04, 0x17
        /*004a*/ 	.short	(.L_10163 - .L_10162)
.L_10162:
        /*004c*/ 	.word	0x00000000
        /*0050*/ 	.short	0x0002
        /*0052*/ 	.short	0x0010
        /*0054*/ 	.byte	0x00, 0xf5, 0x21, 0x00


	//----- nvinfo : EIATTR_KPARAM_INFO
	.align		4
.L_10163:
        /*0058*/ 	.byte	0x04, 0x17
        /*005a*/ 	.short	(.L_10165 - .L_10164)
.L_10164:
        /*005c*/ 	.word	0x00000000
        /*0060*/ 	.short	0x0001
        /*0062*/ 	.short	0x0008
        /*0064*/ 	.byte	0x00, 0xf5, 0x21, 0x00


	//----- nvinfo : EIATTR_KPARAM_INFO
	.align		4
.L_10165:
        /*0068*/ 	.byte	0x04, 0x17
        /*006a*/ 	.short	(.L_10167 - .L_10166)
.L_10166:
        /*006c*/ 	.word	0x00000000
        /*0070*/ 	.short	0x0000
        /*0072*/ 	.short	0x0000
        /*0074*/ 	.byte	0x00, 0xf5, 0x21, 0x00


	//----- nvinfo : EIATTR_SPARSE_MMA_MASK
	.align		4
.L_10167:
        /*0078*/ 	.byte	0x03, 0x50
        /*007a*/ 	.short	0x0000


	//----- nvinfo : EIATTR_MAXREG_COUNT
	.align		4
        /*007c*/ 	.byte	0x03, 0x1b
        /*007e*/ 	.short	0x00ff


	//----- nvinfo : EIATTR_MERCURY_ISA_VERSION
	.align		4
        /*0080*/ 	.byte	0x03, 0x5f
        /*0082*/ 	.short	0x0101


	//----- nvinfo : EIATTR_COOP_GROUP_MASK_REGIDS
	.align		4
        /*0084*/ 	.byte	0x04, 0x29
        /*0086*/ 	.short	(.L_10169 - .L_10168)


	//   ....[0]....
.L_10168:
        /*0088*/ 	.word	0xffffffff


	//   ....[1]....
        /*008c*/ 	.word	0xffffffff


	//   ....[2]....
        /*0090*/ 	.word	0xffffffff


	//   ....[3]....
        /*0094*/ 	.word	0xffffffff


	//   ....[4]....
        /*0098*/ 	.word	0xffffffff


	//   ....[5]....
        /*009c*/ 	.word	0xffffffff


	//   ....[6]....
        /*00a0*/ 	.word	0xffffffff


	//   ....[7]....
        /*00a4*/ 	.word	0xffffffff


	//----- nvinfo : EIATTR_COOP_GROUP_INSTR_OFFSETS
	.align		4
.L_10169:
        /*00a8*/ 	.byte	0x04, 0x28
        /*00aa*/ 	.short	(.L_10171 - .L_10170)


	//   ....[0]....
.L_10170:
        /*00ac*/ 	.word	0x000002e0


	//   ....[1]....
        /*00b0*/ 	.word	0x000002f0


	//   ....[2]....
        /*00b4*/ 	.word	0x00000320


	//   ....[3]....
        /*00b8*/ 	.word	0x00000330


	//   ....[4]....
        /*00bc*/ 	.word	0x00000360


	//   ....[5]....
        /*00c0*/ 	.word	0x00000370


	//   ....[6]....
        /*00c4*/ 	.word	0x000003a0


	//   ....[7]....
        /*00c8*/ 	.word	0x000003b0


	//----- nvinfo : EIATTR_VRC_CTA_INIT_COUNT
	.align		4
.L_10171:
        /*00cc*/ 	.byte	0x02, 0x4a
	.zero		1
	.zero		1


	//----- nvinfo : EIATTR_EXIT_INSTR_OFFSETS
	.align		4
        /*00d0*/ 	.byte	0x04, 0x1c
        /*00d2*/ 	.short	(.L_10173 - .L_10172)


	//   ....[0]....
.L_10172:
        /*00d4*/ 	.word	0x000003c0


	//   ....[1]....
        /*00d8*/ 	.word	0x000004d0


	//   ....[2]....
        /*00dc*/ 	.word	0x00000580


	//----- nvinfo : EIATTR_CBANK_PARAM_SIZE
	.align		4
.L_10173:
        /*00e0*/ 	.byte	0x03, 0x19
        /*00e2*/ 	.short	0x0030


	//----- nvinfo : EIATTR_PARAM_CBANK
	.align		4
        /*00e4*/ 	.byte	0x04, 0x0a
        /*00e6*/ 	.short	(.L_10175 - .L_10174)
	.align		4
.L_10174:
        /*00e8*/ 	.word	index@(.nv.constant0._ZN43_GLOBAL__N__9ae7fba5_10_SoftMax_cu_9f978f6321softmax_warp_backwardIN3c108BFloat16ES2_fLi4ELb1ELb0EEEvPT0_PKT_S7_iiiPKb)
        /*00ec*/ 	.short	0x0380
        /*00ee*/ 	.short	0x0030


	//----- nvinfo : EIATTR_SW_WAR
	.align		4
.L_10175:
        /*00f0*/ 	.byte	0x04, 0x36
        /*00f2*/ 	.short	(.L_10177 - .L_10176)
.L_10176:
        /*00f4*/ 	.word	0x00000008
.L_10177:


//--------------------- .nv.info._ZN43_GLOBAL__N__9ae7fba5_10_SoftMax_cu_9f978f6321softmax_warp_backwardIN3c108BFloat16ES2_fLi3ELb1ELb0EEEvPT0_PKT_S7_iiiPKb --------------------------
	.section	.nv.info._ZN43_GLOBAL__N__9ae7fba5_10_SoftMax_cu_9f978f6321softmax_warp_backwardIN3c108BFloat16ES2_fLi3ELb1ELb0EEEvPT0_PKT_S7_iiiPKb,"",@"SHT_CUDA_INFO"
	.sectionflags	@""
	.align	4


	//----- nvinfo : EIATTR_CUDA_API_VERSION
	.align		4
        /*0000*/ 	.byte	0x04, 0x37
        /*0002*/ 	.short	(.L_10179 - .L_10178)
.L_10178:
        /*0004*/ 	.word	0x00000082


	//----- nvinfo : EIATTR_KPARAM_INFO
	.align		4
.L_10179:
        /*0008*/ 	.byte	0x04, 0x17
        /*000a*/ 	.short	(.L_10181 - .L_10180)
.L_10180:
        /*000c*/ 	.word	0x00000000
        /*0010*/ 	.short	0x0006
        /*0012*/ 	.short	0x0028
        /*0014*/ 	.byte	0x00, 0xf5, 0x21, 0x00


	//----- nvinfo : EIATTR_KPARAM_INFO
	.align		4
.L_10181:
        /*0018*/ 	.byte	0x04, 0x17
        /*001a*/ 	.short	(.L_10183 - .L_10182)
.L_10182:
        /*001c*/ 	.word	0x00000000
        /*0020*/ 	.short	0x0005
        /*0022*/ 	.short	0x0020
        /*0024*/ 	.byte	0x00, 0xf0, 0x11, 0x00


	//----- nvinfo : EIATTR_KPARAM_INFO
	.align		4
.L_10183:
        /*0028*/ 	.byte	0x04, 0x17
        /*002a*/ 	.short	(.L_10185 - .L_10184)
.L_10184:
        /*002c*/ 	.word	0x00000000
        /*0030*/ 	.short	0x0004
        /*0032*/ 	.short	0x001c
        /*0034*/ 	.byte	0x00, 0xf0, 0x11, 0x00


	//----- nvinfo : EIATTR_KPARAM_INFO
	.align		4
.L_10185:
        /*0038*/ 	.byte	0x04, 0x17
        /*003a*/ 	.short	(.L_10187 - .L_10186)
.L_10186:
        /*003c*/ 	.word	0x00000000
        /*0040*/ 	.short	0x0003
        /*0042*/ 	.short	0x0018
        /*0044*/ 	.byte	0x00, 0xf0, 0x11, 0x00


	//----- nvinfo : EIATTR_KPARAM_INFO
	.align		4
.L_10187:
        /*0048*/ 	.byte	0x04, 0x17
        /*004a*/ 	.short	(.L_10189 - .L_10188)
.L_10188:
        /*004c*/ 	.word	0x00000000
        /*0050*/ 	.short	0x0002
        /*0052*/ 	.short	0x0010
        /*0054*/ 	.byte	0x00, 0xf5, 0x21, 0x00


	//----- nvinfo : EIATTR_KPARAM_INFO
	.align		4
.L_10189:
        /*0058*/ 	.byte	0x04, 0x17
        /*005a*/ 	.short	(.L_10191 - .L_10190)
.L_10190:
        /*005c*/ 	.word	0x00000000
        /*0060*/ 	.short	0x0001
        /*0062*/ 	.short	0x0008
        /*0064*/ 	.byte	0x00, 0xf5, 0x21, 0x00


	//----- nvinfo : EIATTR_KPARAM_INFO
	.align		4
.L_10191:
        /*0068*/ 	.byte	0x04, 0x17
        /*006a*/ 	.short	(.L_10193 - .L_10192)
.L_10192:
        /*006c*/ 	.word	0x00000000
        /*0070*/ 	.short	0x0000
        /*0072*/ 	.short	0x0000
        /*0074*/ 	.byte	0x00, 0xf5, 0x21, 0x00


	//----- nvinfo : EIATTR_SPARSE_MMA_MASK
	.align		4
.L_10193:
        /*0078*/ 	.byte	0x03, 0x50
        /*007a*/ 	.short	0x0000


	//----- nvinfo : EIATTR_MAXREG_COUNT
	.align		4
        /*007c*/ 	.byte	0x03, 0x1b
        /*007e*/ 	.short	0x00ff


	//----- nvinfo : EIATTR_MERCURY_ISA_VERSION
	.align		4
        /*0080*/ 	.byte	0x03, 0x5f
        /*0082*/ 	.short	0x0101


	//----- nvinfo : EIATTR_COOP_GROUP_MASK_REGIDS
	.align		4
        /*0084*/ 	.byte	0x04, 0x29
        /*0086*/ 	.short	(.L_10195 - .L_10194)


	//   ....[0]....
.L_10194:
        /*0088*/ 	.word	0xffffffff


	//   ....[1]....
        /*008c*/ 	.word	0xffffffff


	//   ....[2]....
        /*0090*/ 	.word	0xffffffff


	//   ....[3]....
        /*0094*/ 	.word	0xffffffff


	//   ....[4]....
        /*0098*/ 	.word	0xffffffff


	//   ....[5]....
        /*009c*/ 	.word	0xffffffff


	//----- nvinfo : EIATTR_COOP_GROUP_INSTR_OFFSETS
	.align		4
.L_10195:
        /*00a0*/ 	.byte	0x04, 0x28
        /*00a2*/ 	.short	(.L_10197 - .L_10196)


	//   ....[0]....
.L_10196:
        /*00a4*/ 	.word	0x000002e0


	//   ....[1]....
        /*00a8*/ 	.word	0x000002f0


	//   ....[2]....
        /*00ac*/ 	.word	0x00000320


	//   ....[3]....
        /*00b0*/ 	.word	0x00000330


	//   ....[4]....
        /*00b4*/ 	.word	0x00000360


	//   ....[5]....
        /*00b8*/ 	.word	0x00000370


	//----- nvinfo : EIATTR_VRC_CTA_INIT_COUNT
	.align		4
.L_10197:
        /*00bc*/ 	.byte	0x02, 0x4a
	.zero		1
	.zero		1


	//----- nvinfo : EIATTR_EXIT_INSTR_OFFSETS
	.align		4
        /*00c0*/ 	.byte	0x04, 0x1c
        /*00c2*/ 	.short	(.L_10199 - .L_10198)


	//   ....[0]....
.L_10198:
        /*00c4*/ 	.word	0x00000380


	//   ....[1]....
        /*00c8*/ 	.word	0x00000490


	//   ....[2]....
        /*00cc*/ 	.word	0x00000540


	//----- nvinfo : EIATTR_CBANK_PARAM_SIZE
	.align		4
.L_10199:
        /*00d0*/ 	.byte	0x03, 0x19
        /*00d2*/ 	.short	0x0030


	//----- nvinfo : EIATTR_PARAM_CBANK
	.align		4
        /*00d4*/ 	.byte	0x04, 0x0a
        /*00d6*/ 	.short	(.L_10201 - .L_10200)
	.align		4
.L_10200:
        /*00d8*/ 	.word	index@(.nv.constant0._ZN43_GLOBAL__N__9ae7fba5_10_SoftMax_cu_9f978f6321softmax_warp_backwardIN3c108BFloat16ES2_fLi3ELb1ELb0EEEvPT0_PKT_S7_iiiPKb)
        /*00dc*/ 	.short	0x0380
        /*00de*/ 	.short	0x0030


	//----- nvinfo : EIATTR_SW_WAR
	.align		4
.L_10201:
        /*00e0*/ 	.byte	0x04, 0x36
        /*00e2*/ 	.short	(.L_10203 - .L_10202)
.L_10202:
        /*00e4*/ 	.word	0x00000008
.L_10203:


//--------------------- .nv.info._ZN43_GLOBAL__N__9ae7fba5_10_SoftMax_cu_9f978f6321softmax_warp_backwardIN3c108BFloat16ES2_fLi2ELb1ELb0EEEvPT0_PKT_S7_iiiPKb --------------------------
	.section	.nv.info._ZN43_GLOBAL__N__9ae7fba5_10_SoftMax_cu_9f978f6321softmax_warp_backwardIN3c108BFloat16ES2_fLi2ELb1ELb0EEEvPT0_PKT_S7_iiiPKb,"",@"SHT_CUDA_INFO"
	.sectionflags	@""
	.align	4


	//----- nvinfo : EIATTR_CUDA_API_VERSION
	.align		4
        /*0000*/ 	.byte	0x04, 0x37
        /*0002*/ 	.short	(.L_10205 - .L_10204)
.L_10204:
        /*0004*/ 	.word	0x00000082


	//----- nvinfo : EIATTR_KPARAM_INFO
	.align		4
.L_10205:
        /*0008*/ 	.byte	0x04, 0x17
        /*000a*/ 	.short	(.L_10207 - .L_10206)
.L_10206:
        /*000c*/ 	.word	0x00000000
        /*0010*/ 	.short	0x0006
        /*0012*/ 	.short	0x0028
        /*0014*/ 	.byte	0x00, 0xf5, 0x21, 0x00


	//----- nvinfo : EIATTR_KPARAM_INFO
	.align		4
.L_10207:
        /*0018*/ 	.byte	0x04, 0x17
        /*001a*/ 	.short	(.L_10209 - .L_10208)
.L_10208:
        /*001c*/ 	.word	0x00000000
        /*0020*/ 	.short	0x0005
        /*0022*/ 	.short	0x0020
        /*0024*/ 	.byte	0x00, 0xf0, 0x11, 0x00


	//----- nvinfo : EIATTR_KPARAM_INFO
	.align		4
.L_10209:
        /*0028*/ 	.byte	0x04, 0x17
        /*002a*/ 	.short	(.L_10211 - .L_10210)
.L_10210:
        /*002c*/ 	.word	0x00000000
        /*0030*/ 	.short	0x0004
        /*0032*/ 	.short	0x001c
        /*0034*/ 	.byte	0x00, 0xf0, 0x11, 0x00


	//----- nvinfo : EIATTR_KPARAM_INFO
	.align		4
.L_10211:
        /*0038*/ 	.byte	0x04, 0x17
        /*003a*/ 	.short	(.L_10213 - .L_10212)
.L_10212:
        /*003c*/ 	.word	0x00000000
        /*0040*/ 	.short	0x0003
        /*0042*/ 	.short	0x0018
        /*0044*/ 	.byte	0x00, 0xf0, 0x11, 0x00


	//----- nvinfo : EIATTR_KPARAM_INFO
	.align		4
.L_10213:
        /*0048*/ 	.byte	0x04, 0x17
        /*004a*/ 	.short	(.L_10215 - .L_10214)
.L_10214:
        /*004c*/ 	.word	0x00000000
        /*0050*/ 	.short	0x0002
        /*0052*/ 	.short	0x0010
        /*0054*/ 	.byte	0x00, 0xf5, 0x21, 0x00


	//----- nvinfo : EIATTR_KPARAM_INFO
	.align		4
.L_10215:
        /*0058*/ 	.byte	0x04, 0x17
        /*005a*/ 	.short	(.L_10217 - .L_10216)
.L_10216:
        /*005c*/ 	.word	0x00000000
        /*0060*/ 	.short	0x0001
        /*0062*/ 	.short	0x0008
        /*0064*/ 	.byte	0x00, 0xf5, 0x21, 0x00


	//----- nvinfo : EIATTR_KPARAM_INFO
	.align		4
.L_10217:
        /*0068*/ 	.byte	0x04, 0x17
        /*006a*/ 	.short	(.L_10219 - .L_10218)
.L_10218:
        /*006c*/ 	.word	0x00000000
        /*0070*/ 	.short	0x0000
        /*0072*/ 	.short	0x0000
        /*0074*/ 	.byte	0x00, 0xf5, 0x21, 0x00


	//----- nvinfo : EIATTR_SPARSE_MMA_MASK
	.align		4
.L_10219:
        /*0078*/ 	.byte	0x03, 0x50
        /*007a*/ 	.short	0x0000


	//----- nvinfo : EIATTR_MAXREG_COUNT
	.align		4
        /*007c*/ 	.byte	0x03, 0x1b
        /*007e*/ 	.short	0x00ff


	//----- nvinfo : EIATTR_MERCURY_ISA_VERSION
	.align		4
        /*0080*/ 	.byte	0x03, 0x5f
        /*0082*/ 	.short	0x0101


	//----- nvinfo : EIATTR_COOP_GROUP_MASK_REGIDS
	.align		4
        /*0084*/ 	.byte	0x04, 0x29
        /*0086*/ 	.short	(.L_10221 - .L_10220)


	//   ....[0]....
.L_10220:
        /*0088*/ 	.word	0xffffffff


	//   ....[1]....
        /*008c*/ 	.word	0xffffffff


	//   ....[2]....
        /*0090*/ 	.word	0xffffffff


	//   ....[3]....
        /*0094*/ 	.word	0xffffffff


	//----- nvinfo : EIATTR_COOP_GROUP_INSTR_OFFSETS
	.align		4
.L_10221:
        /*0098*/ 	.byte	0x04, 0x28
        /*009a*/ 	.short	(.L_10223 - .L_10222)


	//   ....[0]....
.L_10222:
        /*009c*/ 	.word	0x000002e0


	//   ....[1]....
        /*00a0*/ 	.word	0x000002f0


	//   ....[2]....
        /*00a4*/ 	.word	0x00000320


	//   ....[3]....
        /*00a8*/ 	.word	0x00000330


	//----- nvinfo : EIATTR_VRC_CTA_INIT_COUNT
	.align		4
.L_10223:
        /*00ac*/ 	.byte	0x02, 0x4a
	.zero		1
	.zero		1


	//----- nvinfo : EIATTR_EXIT_INSTR_OFFSETS
	.align		4
        /*00b0*/ 	.byte	0x04, 0x1c
        /*00b2*/ 	.short	(.L_10225 - .L_10224)


	//   ....[0]....
.L_10224:
        /*00b4*/ 	.word	0x00000340


	//   ....[1]....
        /*00b8*/ 	.word	0x00000450


	//   ....[2]....
        /*00bc*/ 	.word	0x00000500


	//----- nvinfo : EIATTR_CBANK_PARAM_SIZE
	.align		4
.L_10225:
        /*00c0*/ 	.byte	0x03, 0x19
        /*00c2*/ 	.short	0x0030


	//----- nvinfo : EIATTR_PARAM_CBANK
	.align		4
        /*00c4*/ 	.byte	0x04, 0x0a
        /*00c6*/ 	.short	(.L_10227 - .L_10226)
	.align		4
.L_10226:
        /*00c8*/ 	.word	index@(.nv.constant0._ZN43_GLOBAL__N__9ae7fba5_10_SoftMax_cu_9f978f6321softmax_warp_backwardIN3c108BFloat16ES2_fLi2ELb1ELb0EEEvPT0_PKT_S7_iiiPKb)
        /*00cc*/ 	.short	0x0380
        /*00ce*/ 	.short	0x0030


	//----- nvinfo : EIATTR_SW_WAR
	.align		4
.L_10227:
        /*00d0*/ 	.byte	0x04, 0x36
        /*00d2*/ 	.short	(.L_10229 - .L_10228)
.L_10228:
        /*00d4*/ 	.word	0x00000008
.L_10229:


//--------------------- .nv.info._ZN43_GLOBAL__N__9ae7fba5_10_SoftMax_cu_9f978f6321softmax_warp_backwardIN3c108BFloat16ES2_fLi1ELb1ELb0EEEvPT0_PKT_S7_iiiPKb --------------------------
	.section	.nv.info._ZN43_GLOBAL__N__9ae7fba5_10_SoftMax_cu_9f978f6321softmax_warp_backwardIN3c108BFloat16ES2_fLi1ELb1ELb0EEEvPT0_PKT_S7_iiiPKb,"",@"SHT_CUDA_INFO"
	.sectionflags	@""
	.align	4


	//----- nvinfo : EIATTR_CUDA_API_VERSION
	.align		4
        /*0000*/ 	.byte	0x04, 0x37
        /*0002*/ 	.short	(.L_10231 - .L_10230)
.L_10230:
        /*0004*/ 	.word	0x00000082


	//----- nvinfo : EIATTR_KPARAM_INFO
	.align		4
.L_10231:
        /*0008*/ 	.byte	0x04, 0x17
        /*000a*/ 	.short	(.L_10233 - .L_10232)
.L_10232:
        /*000c*/ 	.word	0x00000000
        /*0010*/ 	.short	0x0006
        /*0012*/ 	.short	0x0028
        /*0014*/ 	.byte	0x00, 0xf5, 0x21, 0x00


	//----- nvinfo : EIATTR_KPARAM_INFO
	.align		4
.L_10233:
        /*0018*/ 	.byte	0x04, 0x17
        /*001a*/ 	.short	(.L_10235 - .L_10234)
.L_10234:
        /*001c*/ 	.word	0x00000000
        /*0020*/ 	.short	0x0005
        /*0022*/ 	.short	0x0020
        /*0024*/ 	.byte	0x00, 0xf0, 0x11, 0x00


	//----- nvinfo : EIATTR_KPARAM_INFO
	.align		4
.L_10235:
        /*0028*/ 	.byte	0x04, 0x17
        /*002a*/ 	.short	(.L_10237 - .L_10236)
.L_10236:
        /*002c*/ 	.word	0x00000000
        /*0030*/ 	.short	0x0004
        /*0032*/ 	.short	0x001c
        /*0034*/ 	.byte	0x00, 0xf0, 0x11, 0x00


	//----- nvinfo : EIATTR_KPARAM_INFO
	.align		4
.L_10237:
        /*0038*/ 	.byte	0x04, 0x17
        /*003a*/ 	.short	(.L_10239 - .L_10238)
.L_10238:
        /*003c*/ 	.word	0x00000000
        /*0040*/ 	.short	0x0003
        /*0042*/ 	.short	0x0018
        /*0044*/ 	.byte	0x00, 0xf0, 0x11, 0x00


	//----- nvinfo : EIATTR_KPARAM_INFO
	.align		4
.L_10239:
        /*0048*/ 	.byte	0x04, 0x17
        /*004a*/ 	.short	(.L_10241 - .L_10240)
.L_10240:
        /*004c*/ 	.word	0x00000000
        /*0050*/ 	.short	0x0002
        /*0052*/ 	.short	0x0010
        /*0054*/ 	.byte	0x00, 0xf5, 0x21, 0x00


	//----- nvinfo : EIATTR_KPARAM_INFO
	.align		4
.L_10241:
        /*0058*/ 	.byte	0x04, 0x17
        /*005a*/ 	.short	(.L_10243 - .L_10242)
.L_10242:
        /*005c*/ 	.word	0x00000000
        /*0060*/ 	.short	0x0001
        /*0062*/ 	.short	0x0008
        /*0064*/ 	.byte	0x00, 0xf5, 0x21, 0x00


	//----- nvinfo : EIATTR_KPARAM_INFO
	.align		4
.L_10243:
        /*0068*/ 	.byte	0x04, 0x17
        /*006a*/ 	.short	(.L_10245 - .L_10244)
.L_10244:
        /*006c*/ 	.word	0x00000000
        /*0070*/ 	.short	0x0000
        /*0072*/ 	.short	0x0000
        /*0074*/ 	.byte	0x00, 0xf5, 0x21, 0x00


	//----- nvinfo : EIATTR_SPARSE_MMA_MASK
	.align		4
.L_10245:
        /*0078*/ 	.byte	0x03, 0x50
        /*007a*/ 	.short	0x0000


	//----- nvinfo : EIATTR_MAXREG_COUNT
	.align		4
        /*007c*/ 	.byte	0x03, 0x1b
        /*007e*/ 	.short	0x00ff


	//----- nvinfo : EIATTR_MERCURY_ISA_VERSION
	.align		4
        /*0080*/ 	.byte	0x03, 0x5f
        /*0082*/ 	.short	0x0101


	//----- nvinfo : EIATTR_COOP_GROUP_MASK_REGIDS
	.align		4
        /*0084*/ 	.byte	0x04, 0x29
        /*0086*/ 	.short	(.L_10247 - .L_10246)


	//   ....[0]....
.L_10246:
        /*0088*/ 	.word	0xffffffff


	//   ....[1]....
        /*008c*/ 	.word	0xffffffff


	//----- nvinfo : EIATTR_COOP_GROUP_INSTR_OFFSETS
	.align		4
.L_10247:
        /*0090*/ 	.byte	0x04, 0x28
        /*0092*/ 	.short	(.L_10249 - .L_10248)


	//   ....[0]....
.L_10248:
        /*0094*/ 	.word	0x000002d0


	//   ....[1]....
        /*0098*/ 	.word	0x000002e0


	//----- nvinfo : EIATTR_VRC_CTA_INIT_COUNT
	.align		4
.L_10249:
        /*009c*/ 	.byte	0x02, 0x4a
	.zero		1
	.zero		1


	//----- nvinfo : EIATTR_EXIT_INSTR_OFFSETS
	.align		4
        /*00a0*/ 	.byte	0x04, 0x1c
        /*00a2*/ 	.short	(.L_10251 - .L_10250)


	//   ....[0]....
.L_10250:
        /*00a4*/ 	.word	0x000002f0


	//   ....[1]....
        /*00a8*/ 	.word	0x00000400


	//   ....[2]....
        /*00ac*/ 	.word	0x000004b0


	//----- nvinfo : EIATTR_CBANK_PARAM_SIZE
	.align		4
.L_10251:
        /*00b0*/ 	.byte	0x03, 0x19
        /*00b2*/ 	.short	0x0030


	//----- nvinfo : EIATTR_PARAM_CBANK
	.align		4
        /*00b4*/ 	.byte	0x04, 0x0a
        /*00b6*/ 	.short	(.L_10253 - .L_10252)
	.align		4
.L_10252:
        /*00b8*/ 	.word	index@(.nv.constant0._ZN43_GLOBAL__N__9ae7fba5_10_SoftMax_cu_9f978f6321softmax_warp_backwardIN3c108BFloat16ES2_fLi1ELb1ELb0EEEvPT0_PKT_S7_iiiPKb)
        /*00bc*/ 	.short	0x0380
        /*00be*/ 	.short	0x0030


	//----- nvinfo : EIATTR_SW_WAR
	.align		4
.L_10253:
        /*00c0*/ 	.byte	0x04, 0x36
        /*00c2*/ 	.short	(.L_10255 - .L_10254)
.L_10254:
        /*00c4*/ 	.word	0x00000008
.L_10255:


//--------------------- .nv.info._ZN43_GLOBAL__N__9ae7fba5_10_SoftMax_cu_9f978f6321softmax_warp_backwardIN3c108BFloat16ES2_fLi0ELb1ELb0EEEvPT0_PKT_S7_iiiPKb --------------------------
	.section	.nv.info._ZN43_GLOBAL__N__9ae7fba5_10_SoftMax_cu_9f978f6321softmax_warp_backwardIN3c108BFloat16ES2_fLi0ELb1ELb0EEEvPT0_PKT_S7_iiiPKb,"",@"SHT_CUDA_INFO"
	.sectionflags	@""
	.align	4


	//----- nvinfo : EIATTR_CUDA_API_VERSION
	.align		4
        /*0000*/ 	.byte	0x04, 0x37
        /*0002*/ 	.short	(.L_10257 - .L_10256)
.L_10256:
        /*0004*/ 	.word	0x00000082


	//----- nvinfo : EIATTR_KPARAM_INFO
	.align		4
.L_10257:
        /*0008*/ 	.byte	0x04, 0x17
        /*000a*/ 	.short	(.L_10259 - .L_10258)
.L_10258:
        /*000c*/ 	.word	0x00000000
        /*0010*/ 	.short	0x0006
        /*0012*/ 	.short	0x0028
        /*0014*/ 	.byte	0x00, 0xf5, 0x21, 0x00


	//----- nvinfo : EIATTR_KPARAM_INFO
	.align		4
.L_10259:
        /*0018*/ 	.byte	0x04, 0x17
        /*001a*/ 	.short	(.L_10261 - .L_10260)
.L_10260:
        /*001c*/ 	.word	0x00000000
        /*0020*/ 	.short	0x0005
        /*0022*/ 	.short	0x0020
        /*0024*/ 	.byte	0x00, 0xf0, 0x11, 0x00


	//----- nvinfo : EIATTR_KPARAM_INFO
	.align		4
.L_10261:
        /*0028*/ 	.byte	0x04, 0x17
        /*002a*/ 	.short	(.L_10263 - .L_10262)
.L_10262:
        /*002c*/ 	.word	0x00000000
        /*0030*/ 	.short	0x0004
        /*0032*/ 	.short	0x001c
        /*0034*/ 	.byte	0x00, 0xf0, 0x11, 0x00


	//----- nvinfo : EIATTR_KPARAM_INFO
	.align		4
.L_10263:
        /*0038*/ 	.byte	0x04, 0x17
        /*003a*/ 	.short	(.L_10265 - .L_10264)
.L_10264:
        /*003c*/ 	.word	0x00000000
        /*0040*/ 	.short	0x0003
        /*0042*/ 	.short	0x0018
        /*0044*/ 	.byte	0x00, 0xf0, 0x11, 0x00


	//----- nvinfo : EIATTR_KPARAM_INFO
	.align		4
.L_10265:
        /*0048*/ 	.byte	0x04, 0x17
        /*004a*/ 	.short	(.L_10267 - .L_10266)
.L_10266:
        /*004c*/ 	.word	0x00000000
        /*0050*/ 	.short	0x0002
        /*0052*/ 	.short	0x0010
        /*0054*/ 	.byte	0x00, 0xf5, 0x21, 0x00


	//----- nvinfo : EIATTR_KPARAM_INFO
	.align		4
.L_10267:
        /*0058*/ 	.byte	0x04, 0x17
        /*005a*/ 	.short	(.L_10269 - .L_10268)
.L_10268:
        /*005c*/ 	.word	0x00000000
        /*0060*/ 	.short	0x0001
        /*0062*/ 	.short	0x0008
        /*0064*/ 	.byte	0x00, 0xf5, 0x21, 0x00


	//----- nvinfo : EIATTR_KPARAM_INFO
	.align		4
.L_10269:
        /*0068*/ 	.byte	0x04, 0x17
        /*006a*/ 	.short	(.L_10271 - .L_10270)
.L_10270:
        /*006c*/ 	.word	0x00000000
        /*0070*/ 	.short	0x0000
        /*0072*/ 	.short	0x0000
        /*0074*/ 	.byte	0x00, 0xf5, 0x21, 0x00


	//----- nvinfo : EIATTR_SPARSE_MMA_MASK
	.align		4
.L_10271:
        /*0078*/ 	.byte	0x03, 0x50
        /*007a*/ 	.short	0x0000


	//----- nvinfo : EIATTR_MAXREG_COUNT
	.align		4
        /*007c*/ 	.byte	0x03, 0x1b
        /*007e*/ 	.short	0x00ff


	//----- nvinfo : EIATTR_MERCURY_ISA_VERSION
	.align		4
        /*0080*/ 	.byte	0x03, 0x5f
        /*0082*/ 	.short	0x0101


	//----- nvinfo : EIATTR_VRC_CTA_INIT_COUNT
	.align		4
        /*0084*/ 	.byte	0x02, 0x4a
	.zero		1
	.zero		1


	//----- nvinfo : EIATTR_EXIT_INSTR_OFFSETS
	.align		4
        /*0088*/ 	.byte	0x04, 0x1c
        /*008a*/ 	.short	(.L_10273 - .L_10272)


	//   ....[0]....
.L_10272:
        /*008c*/ 	.word	0x000002a0


	//   ....[1]....
        /*0090*/ 	.word	0x00000390


	//   ....[2]....
        /*0094*/ 	.word	0x00000430


	//----- nvinfo : EIATTR_CBANK_PARAM_SIZE
	.align		4
.L_10273:
        /*0098*/ 	.byte	0x03, 0x19
        /*009a*/ 	.short	0x0030


	//----- nvinfo : EIATTR_PARAM_CBANK
	.align		4
        /*009c*/ 	.byte	0x04, 0x0a
        /*009e*/ 	.short	(.L_10275 - .L_10274)
	.align		4
.L_10274:
        /*00a0*/ 	.word	index@(.nv.constant0._ZN43_GLOBAL__N__9ae7fba5_10_SoftMax_cu_9f978f6321softmax_warp_backwardIN3c108BFloat16ES2_fLi0ELb1ELb0EEEvPT0_PKT_S7_iiiPKb)
        /*00a4*/ 	.short	0x0380
        /*00a6*/ 	.short	0x0030


	//----- nvinfo : EIATTR_SW_WAR
	.align		4
.L_10275:
        /*00a8*/ 	.byte	0x04, 0x36
        /*00aa*/ 	.short	(.L_10277 - .L_10276)
.L_10276:
        /*00ac*/ 	.word	0x00000008
.L_10277:


//--------------------- .nv.info._ZN43_GLOBAL__N__9ae7fba5_10_SoftMax_cu_9f978f6321softmax_warp_backwardIfN3c104HalfEfLi10ELb1ELb0EEEvPT0_PKT_S7_iiiPKb --------------------------
	.section	.nv.info._ZN43_GLOBAL__N__9ae7fba5_10_SoftMax_cu_9f978f6321softmax_warp_backwardIfN3c104HalfEfLi10ELb1ELb0EEEvPT0_PKT_S7_iiiPKb,"",@"SHT_CUDA_INFO"
	.sectionflags	@""
	.align	4


	//----- nvinfo : EIATTR_CUDA_API_VERSION
	.align		4
        /*0000*/ 	.byte	0x04, 0x37
        /*0002*/ 	.short	(.L_10279 - .L_10278)
.L_10278:
        /*0004*/ 	.word	0x00000082


	//----- nvinfo : EIATTR_KPARAM_INFO
	.align		4
.L_10279:
        /*0008*/ 	.byte	0x04, 0x17
        /*000a*/ 	.short	(.L_10281 - .L_10280)
.L_10280:
        /*000c*/ 	.word	0x00000000
        /*0010*/ 	.short	0x0006
        /*0012*/ 	.short	0x0028
        /*0014*/ 	.byte	0x00, 0xf5, 0x21, 0x00


	//----- nvinfo : EIATTR_KPARAM_INFO
	.align		4
.L_10281:
        /*0018*/ 	.byte	0x04, 0x17
        /*001a*/ 	.short	(.L_10283 - .L_10282)
.L_10282:
        /*001c*/ 	.word	0x00000000
        /*0020*/ 	.short	0x0005
        /*0022*/ 	.short	0x0020
        /*0024*/ 	.byte	0x00, 0xf0, 0x11, 0x00


	//----- nvinfo : EIATTR_KPARAM_INFO
	.align		4
.L_10283:
        /*0028*/ 	.byte	0x04, 0x17
        /*002a*/ 	.short	(.L_10285 - .L_10284)
.L_10284:
        /*002c*/ 	.word	0x00000000
        /*0030*/ 	.short	0x0004
        /*0032*/ 	.short	0x001c
        /*0034*/ 	.byte	0x00, 0xf0, 0x11, 0x00


	//----- nvinfo : EIATTR_KPARAM_INFO
	.align		4
.L_10285:
        /*0038*/ 	.byte	0x04, 0x17
        /*003a*/ 	.short	(.L_10287 - .L_10286)
.L_10286:
        /*003c*/ 	.word	0x00000000
        /*0040*/ 	.short	0x0003
        /*0042*/ 	.short	0x0018
        /*0044*/ 	.byte	0x00, 0xf0, 0x11, 0x00


	//----- nvinfo : EIATTR_KPARAM_INFO
	.align		4
.L_10287:
        /*0048*/ 	.byte	0x04, 0x17
        /*004a*/ 	.short	(.L_10289 - .L_10288)
.L_10288:
        /*004c*/ 	.word	0x00000000
        /*0050*/ 	.short	0x0002
        /*0052*/ 	.short	0x0010
        /*0054*/ 	.byte	0x00, 0xf5, 0x21, 0x00


	//----- nvinfo : EIATTR_KPARAM_INFO
	.align		4
.L_10289:
        /*0058*/ 	.byte	0x04, 0x17
        /*005a*/ 	.short	(.L_10291 - .L_10290)
.L_10290:
        /*005c*/ 	.word	0x00000000
        /*0060*/ 	.short	0x0001
        /*0062*/ 	.short	0x0008
        /*0064*/ 	.byte	0x00, 0xf5, 0x21, 0x00


	//----- nvinfo : EIATTR_KPARAM_INFO
	.align		4
.L_10291:
        /*0068*/ 	.byte	0x04, 0x17
        /*006a*/ 	.short	(.L_10293 - .L_10292)
.L_10292:
        /*006c*/ 	.word	0x00000000
        /*0070*/ 	.short	0x0000
        /*0072*/ 	.short	0x0000
        /*0074*/ 	.byte	0x00, 0xf5, 0x21, 0x00


	//----- nvinfo : EIATTR_SPARSE_MMA_MASK
	.align		4
.L_10293:
        /*0078*/ 	.byte	0x03, 0x50
        /*007a*/ 	.short	0x0000


	//----- nvinfo : EIATTR_MAXREG_COUNT
	.align		4
        /*007c*/ 	.byte	0x03, 0x1b
        /*007e*/ 	.short	0x00ff


	//----- nvinfo : EIATTR_MERCURY_ISA_VERSION
	.align		4
        /*0080*/ 	.byte	0x03, 0x5f
        /*0082*/ 	.short	0x0101


	//----- nvinfo : EIATTR_COOP_GROUP_MASK_REGIDS
	.align		4
        /*0084*/ 	.byte	0x04, 0x29
        /*0086*/ 	.short	(.L_10295 - .L_10294)


	//   ....[0]....
.L_10294:
        /*0088*/ 	.word	0xffffffff


	//   ....[1]....
        /*008c*/ 	.word	0xffffffff


	//   ....[2]....
        /*0090*/ 	.word	0xffffffff


	//   ....[3]....
        /*0094*/ 	.word	0xffffffff


	//   ....[4]....
        /*0098*/ 	.word	0xffffffff


	//----- nvinfo : EIATTR_COOP_GROUP_INSTR_OFFSETS
	.align		4
.L_10295:
        /*009c*/ 	.byte	0x04, 0x28
        /*009e*/ 	.short	(.L_10297 - .L_10296)


	//   ....[0]....
.L_10296:
        /*00a0*/ 	.word	0x00001010


	//   ....[1]....
        /*00a4*/ 	.word	0x00001030


	//   ....[2]....
        /*00a8*/ 	.word	0x00001050


	//   ....[3]....
        /*00ac*/ 	.word	0x00001070


	//   ....[4]....
        /*00b0*/ 	.word	0x000010b0


	//----- nvinfo : EIATTR_VRC_CTA_INIT_COUNT
	.align		4
.L_10297:
        /*00b4*/ 	.byte	0x02, 0x4a
	.zero		1
	.zero		1


	//----- nvinfo : EIATTR_EXIT_INSTR_OFFSETS
	.align		4
        /*00b8*/ 	.byte	0x04, 0x1c
        /*00ba*/ 	.short	(.L_10299 - .L_10298)


	//   ....[0]....
.L_10298:
        /*00bc*/ 	.word	0x000010c0


	//   ....[1]....
        /*00c0*/ 	.word	0x00001cc0


	//   ....[2]....
        /*00c4*/ 	.word	0x00001d10


	//----- nvinfo : EIATTR_CBANK_PARAM_SIZE
	.align		4
.L_10299:
        /*00c8*/ 	.byte	0x03, 0x19
        /*00ca*/ 	.short	0x0030


	//----- nvinfo : EIATTR_PARAM_CBANK
	.align		4
        /*00cc*/ 	.byte	0x04, 0x0a
        /*00ce*/ 	.short	(.L_10301 - .L_10300)
	.align		4
.L_10300:
        /*00d0*/ 	.word	index@(.nv.constant0._ZN43_GLOBAL__N__9ae7fba5_10_SoftMax_cu_9f978f6321softmax_warp_backwardIfN3c104HalfEfLi10ELb1ELb0EEEvPT0_PKT_S7_iiiPKb)
        /*00d4*/ 	.short	0x0380
        /*00d6*/ 	.short	0x0030


	//----- nvinfo : EIATTR_SW_WAR
	.align		4
.L_10301:
        /*00d8*/ 	.byte	0x04, 0x36
        /*00da*/ 	.short	(.L_10303 - .L_10302)
.L_10302:
        /*00dc*/ 	.word	0x00000008
.L_10303:


//--------------------- .nv.info._ZN43_GLOBAL__N__9ae7fba5_10_SoftMax_cu_9f978f6321softmax_warp_backwardIfN3c104HalfEfLi9ELb1ELb0EEEvPT0_PKT_S7_iiiPKb --------------------------
	.section	.nv.info._ZN43_GLOBAL__N__9ae7fba5_10_SoftMax_cu_9f978f6321softmax_warp_backwardIfN3c104HalfEfLi9ELb1ELb0EEEvPT0_PKT_S7_iiiPKb,"",@"SHT_CUDA_INFO"
	.sectionflags	@""
	.align	4


	//----- nvinfo : EIATTR_CUDA_API_VERSION
	.align		4
        /*0000*/ 	.byte	0x04, 0x37
        /*0002*/ 	.short	(.L_10305 - .L_10304)
.L_10304:
        /*0004*/ 	.word	0x00000082


	//----- nvinfo : EIATTR_KPARAM_INFO
	.align		4
.L_10305:
        /*0008*/ 	.byte	0x04, 0x17
        /*000a*/ 	.short	(.L_10307 - .L_10306)
.L_10306:
        /*000c*/ 	.word	0x00000000
        /*0010*/ 	.short	0x0006
        /*0012*/ 	.short	0x0028
        /*0014*/ 	.byte	0x00, 0xf5, 0x21, 0x00


	//----- nvinfo : EIATTR_KPARAM_INFO
	.align		4
.L_10307:
        /*0018*/ 	.byte	0x04, 0x17
        /*001a*/ 	.short	(.L_10309 - .L_10308)
.L_10308:
        /*001c*/ 	.word	0x00000000
        /*0020*/ 	.short	0x0005
        /*0022*/ 	.short	0x0020
        /*0024*/ 	.byte	0x00, 0xf0, 0x11, 0x00


	//----- nvinfo : EIATTR_KPARAM_INFO
	.align		4
.L_10309:
        /*0028*/ 	.byte	0x04, 0x17
        /*002a*/ 	.short	(.L_10311 - .L_10310)
.L_10310:
        /*002c*/ 	.word	0x00000000
        /*0030*/ 	.short	0x0004
        /*0032*/ 	.short	0x001c
        /*0034*/ 	.byte	0x00, 0xf0, 0x11, 0x00


	//----- nvinfo : EIATTR_KPARAM_INFO
	.align		4
.L_10311:
        /*0038*/ 	.byte	0x04, 0x17
        /*003a*/ 	.short	(.L_10313 - .L_10312)
.L_10312:
        /*003c*/ 	.word	0x00000000
        /*0040*/ 	.short	0x0003
        /*0042*/ 	.short	0x0018
        /*0044*/ 	.byte	0x00, 0xf0, 0x11, 0x00


	//----- nvinfo : EIATTR_KPARAM_INFO
	.align		4
.L_10313:
        /*0048*/ 	.byte	0x04, 0x17
        /*004a*/ 	.short	(.L_10315 - .L_10314)
.L_10314:
        /*004c*/ 	.word	0x00000000
        /*0050*/ 	.short	0x0002
        /*0052*/ 	.short	0x0010
        /*0054*/ 	.byte	0x00, 0xf5, 0x21, 0x00


	//----- nvinfo : EIATTR_KPARAM_INFO
	.align		4
.L_10315:
        /*0058*/ 	.byte	0x04, 0x17
        /*005a*/ 	.short	(.L_10317 - .L_10316)
.L_10316:
        /*005c*/ 	.word	0x00000000
        /*0060*/ 	.short	0x0001
        /*0062*/ 	.short	0x0008
        /*0064*/ 	.byte	0x00, 0xf5, 0x21, 0x00


	//----- nvinfo : EIATTR_KPARAM_INFO
	.align		4
.L_10317:
        /*0068*/ 	.byte	0x04, 0x17
        /*006a*/ 	.short	(.L_10319 - .L_10318)
.L_10318:
        /*006c*/ 	.word	0x00000000
        /*0070*/ 	.short	0x0000
        /*0072*/ 	.short	0x0000
        /*0074*/ 	.byte	0x00, 0xf5, 0x21, 0x00


	//----- nvinfo : EIATTR_SPARSE_MMA_MASK
	.align		4
.L_10319:
        /*0078*/ 	.byte	0x03, 0x50
        /*007a*/ 	.short	0x0000


	//----- nvinfo : EIATTR_MAXREG_COUNT
	.align		4
        /*007c*/ 	.byte	0x03, 0x1b
        /*007e*/ 	.short	0x00ff


	//----- nvinfo : EIATTR_MERCURY_ISA_VERSION
	.align		4
        /*0080*/ 	.byte	0x03, 0x5f
        /*0082*/ 	.short	0x0101


	//----- nvinfo : EIATTR_COOP_GROUP_MASK_REGIDS
	.align		4
        /*0084*/ 	.byte	0x04, 0x29
        /*0086*/ 	.short	(.L_10321 - .L_10320)


	//   ....[0]....
.L_10320:
        /*0088*/ 	.word	0xffffffff


	//   ....[1]....
        /*008c*/ 	.word	0xffffffff


	//   ....[2]....
        /*0090*/ 	.word	0xffffffff


	//   ....[3]....
        /*0094*/ 	.word	0xffffffff


	//   ....[4]....
        /*0098*/ 	.word	0xffffffff


	//----- nvinfo : EIATTR_COOP_GROUP_INSTR_OFFSETS
	.align		4
.L_10321:
        /*009c*/ 	.byte	0x04, 0x28
        /*009e*/ 	.short	(.L_10323 - .L_10322)


	//   ....[0]....
.L_10322:
        /*00a0*/ 	.word	0x00000880


	//   ....[1]....
        /*00a4*/ 	.word	0x000008a0


	//   ....[2]....
        /*00a8*/ 	.word	0x000008c0


	//   ....[3]....
        /*00ac*/ 	.word	0x000008e0


	//   ....[4]....
        /*00b0*/ 	.word	0x00000920


	//----- nvinfo : EIATTR_VRC_CTA_INIT_COUNT
	.align		4
.L_10323:
        /*00b4*/ 	.byte	0x02, 0x4a
	.zero		1
	.zero		1


	//----- nvinfo : EIATTR_EXIT_INSTR_OFFSETS
	.align		4
        /*00b8*/ 	.byte	0x04, 0x1c
        /*00ba*/ 	.short	(.L_10325 - .L_10324)


	//   ....[0]....
.L_10324:
        /*00bc*/ 	.word	0x00000930


	//   ....[1]....
        /*00c0*/ 	.word	0x00000f30


	//   ....[2]....
        /*00c4*/ 	.word	0x00000f80


	//----- nvinfo : EIATTR_CBANK_PARAM_SIZE
	.align		4
.L_10325:
        /*00c8*/ 	.byte	0x03, 0x19
        /*00ca*/ 	.short	0x0030


	//----- nvinfo : EIATTR_PARAM_CBANK
	.align		4
        /*00cc*/ 	.byte	0x04, 0x0a
        /*00ce*/ 	.short	(.L_10327 - .L_10326)
	.align		4
.L_10326:
        /*00d0*/ 	.word	index@(.nv.constant0._ZN43_GLOBAL__N__9ae7fba5_10_SoftMax_cu_9f978f6321softmax_warp_backwardIfN3c104HalfEfLi9ELb1ELb0EEEvPT0_PKT_S7_iiiPKb)
        /*00d4*/ 	.short	0x0380
        /*00d6*/ 	.short	0x0030


	//----- nvinfo : EIATTR_SW_WAR
	.align		4
.L_10327:
        /*00d8*/ 	.byte	0x04, 0x36
        /*00da*/ 	.short	(.L_10329 - .L_10328)
.L_10328:
        /*00dc*/ 	.word	0x00000008
.L_10329:


//--------------------- .nv.info._ZN43_GLOBAL__N__9ae7fba5_10_SoftMax_cu_9f978f6321softmax_warp_backwardIfN3c104HalfEfLi8ELb1ELb0EEEvPT0_PKT_S7_iiiPKb --------------------------
	.section	.nv.info._ZN43_GLOBAL__N__9ae7fba5_10_SoftMax_cu_9f978f6321softmax_warp_backwardIfN3c104HalfEfLi8ELb1ELb0EEEvPT0_PKT_S7_iiiPKb,"",@"SHT_CUDA_INFO"
	.sectionflags	@""
	.align	4


	//----- nvinfo : EIATTR_CUDA_API_VERSION
	.align		4
        /*0000*/ 	.byte	0x04, 0x37
        /*0002*/ 	.short	(.L_10331 - .L_10330)
.L_10330:
        /*0004*/ 	.word	0x00000082


	//----- nvinfo : EIATTR_KPARAM_INFO
	.align		4
.L_10331:
        /*0008*/ 	.byte	0x04, 0x17
        /*000a*/ 	.short	(.L_10333 - .L_10332)
.L_10332:
        /*000c*/ 	.word	0x00000000
        /*0010*/ 	.short	0x0006
        /*0012*/ 	.short	0x0028
        /*0014*/ 	.byte	0x00, 0xf5, 0x21, 0x00


	//----- nvinfo : EIATTR_KPARAM_INFO
	.align		4
.L_10333:
        /*0018*/ 	.byte	0x04, 0x17
        /*001a*/ 	.short	(.L_10335 - .L_10334)
.L_10334:
        /*001c*/ 	.word	0x00000000
        /*0020*/ 	.short	0x0005
        /*0022*/ 	.short	0x0020
        /*0024*/ 	.byte	0x00, 0xf0, 0x11, 0x00


	//----- nvinfo : EIATTR_KPARAM_INFO
	.align		4
.L_10335:
        /*0028*/ 	.byte	0x04, 0x17
        /*002a*/ 	.short	(.L_10337 - .L_10336)
.L_10336:
        /*002c*/ 	.word	0x00000000
        /*0030*/ 	.short	0x0004
        /*0032*/ 	.short	0x001c
        /*0034*/ 	.byte	0x00, 0xf0, 0x11, 0x00


	//----- nvinfo : EIATTR_KPARAM_INFO
	.align		4
.L_10337:
        /*0038*/ 	.byte	0x04, 0x17
        /*003a*/ 	.short	(.L_10339 - .L_10338)
.L_10338:
        /*003c*/ 	.word	0x00000000
        /*0040*/ 	.short	0x0003
        /*0042*/ 	.short	0x0018
        /*0044*/ 	.byte	0x00, 0xf0, 0x11, 0x00


	//----- nvinfo : EIATTR_KPARAM_INFO
	.align		4
.L_10339:
        /*0048*/ 	.byte	0x04, 0x17
        /*004a*/ 	.short	(.L_10341 - .L_10340)
.L_10340:
        /*004c*/ 	.word	0x00000000
        /*0050*/ 	.short	0x0002
        /*0052*/ 	.short	0x0010
        /*0054*/ 	.byte	0x00, 0xf5, 0x21, 0x00


	//----- nvinfo : EIATTR_KPARAM_INFO
	.align		4
.L_10341:
        /*0058*/ 	.byte	0x04, 0x17
        /*005a*/ 	.short	(.L_10343 - .L_10342)
.L_10342:
        /*005c*/ 	.word	0x00000000
        /*0060*/ 	.short	0x0001
        /*0062*/ 	.short	0x0008
        /*0064*/ 	.byte	0x00, 0xf5, 0x21, 0x00


	//----- nvinfo : EIATTR_KPARAM_INFO
	.align		4
.L_10343:
        /*0068*/ 	.byte	0x04, 0x17
        /*006a*/ 	.short	(.L_10345 - .L_10344)
.L_10344:
        /*006c*/ 	.word	0x00000000
        /*0070*/ 	.short	0x0000
        /*0072*/ 	.short	0x0000
        /*0074*/ 	.byte	0x00, 0xf5, 0x21, 0x00


	//----- nvinfo : EIATTR_SPARSE_MMA_MASK
	.align		4
.L_10345:
        /*0078*/ 	.byte	0x03, 0x50
        /*007a*/ 	.short	0x0000


	//----- nvinfo : EIATTR_MAXREG_COUNT
	.align		4
        /*007c*/ 	.byte	0x03, 0x1b
        /*007e*/ 	.short	0x00ff


	//----- nvinfo : EIATTR_MERCURY_ISA_VERSION
	.align		4
        /*0080*/ 	.byte	0x03, 0x5f
        /*0082*/ 	.short	0x0101


	//----- nvinfo : EIATTR_COOP_GROUP_MASK_REGIDS
	.align		4
        /*0084*/ 	.byte	0x04, 0x29
        /*0086*/ 	.short	(.L_10347 - .L_10346)


	//   ....[0]....
.L_10346:
        /*0088*/ 	.word	0xffffffff


	//   ....[1]....
        /*008c*/ 	.word	0xffffffff


	//   ....[2]....
        /*0090*/ 	.word	0xffffffff


	//   ....[3]....
        /*0094*/ 	.word	0xffffffff


	//   ....[4]....
        /*0098*/ 	.word	0xffffffff


	//----- nvinfo : EIATTR_COOP_GROUP_INSTR_OFFSETS
	.align		4
.L_10347:
        /*009c*/ 	.byte	0x04, 0x28
        /*009e*/ 	.short	(.L_10349 - .L_10348)


	//   ....[0]....
.L_10348:
        /*00a0*/ 	.word	0x00000560


	//   ....[1]....
        /*00a4*/ 	.word	0x00000580


	//   ....[2]....
        /*00a8*/ 	.word	0x000005a0


	//   ....[3]....
        /*00ac*/ 	.word	0x000005d0


	//   ....[4]....
        /*00b0*/ 	.word	0x000005f0


	//----- nvinfo : EIATTR_VRC_CTA_INIT_COUNT
	.align		4
.L_10349:
        /*00b4*/ 	.byte	0x02, 0x4a
	.zero		1
	.zero		1


	//----- nvinfo : EIATTR_EXIT_INSTR_OFFSETS
	.align		4
        /*00b8*/ 	.byte	0x04, 0x1c
        /*00ba*/ 	.short	(.L_10351 - .L_10350)


	//   ....[0]....
.L_10350:
        /*00bc*/ 	.word	0x00000600


	//   ....[1]....
        /*00c0*/ 	.word	0x00000820


	//   ....[2]....
        /*00c4*/ 	.word	0x00000870


	//----- nvinfo : EIATTR_CBANK_PARAM_SIZE
	.align		4
.L_10351:
        /*00c8*/ 	.byte	0x03, 0x19
        /*00ca*/ 	.short	0x0030


	//----- nvinfo : EIATTR_PARAM_CBANK
	.align		4
        /*00cc*/ 	.byte	0x04, 0x0a
        /*00ce*/ 	.short	(.L_10353 - .L_10352)
	.align		4
.L_10352:
        /*00d0*/ 	.word	index@(.nv.constant0._ZN43_GLOBAL__N__9ae7fba5_10_SoftMax_cu_9f978f6321softmax_warp_backwardIfN3c104HalfEfLi8ELb1ELb0EEEvPT0_PKT_S7_iiiPKb)
        /*00d4*/ 	.short	0x0380
        /*00d6*/ 	.short	0x0030


	//----- nvinfo : EIATTR_SW_WAR
	.align		4
.L_10353:
        /*00d8*/ 	.byte	0x04, 0x36
        /*00da*/ 	.short	(.L_10355 - .L_10354)
.L_10354:
        /*00dc*/ 	.word	0x00000008
.L_10355:


//--------------------- .nv.info._ZN43_GLOBAL__N__9ae7fba5_10_SoftMax_cu_9f978f6321softmax_warp_backwardIfN3c104HalfEfLi7ELb1ELb0EEEvPT0_PKT_S7_iiiPKb --------------------------
	.section	.nv.info._ZN43_GLOBAL__N__9ae7fba5_10_SoftMax_cu_9f978f6321softmax_warp_backwardIfN3c104HalfEfLi7ELb1ELb0EEEvPT0_PKT_S7_iiiPKb,"",@"SHT_CUDA_INFO"
	.sectionflags	@""
	.align	4


	//----- nvinfo : EIATTR_CUDA_API_VERSION
	.align		4
        /*0000*/ 	.byte	0x04, 0x37
        /*0002*/ 	.short	(.L_10357 - .L_10356)
.L_10356:
        /*0004*/ 	.word	0x00000082


	//----- nvinfo : EIATTR_KPARAM_INFO
	.align		4
.L_10357:
        /*0008*/ 	.byte	0x04, 0x17
        /*000a*/ 	.short	(.L_10359 - .L_10358)
.L_10358:
        /*000c*/ 	.word	0x00000000
        /*0010*/ 	.short	0x0006
        /*0012*/ 	.short	0x0028
        /*0014*/ 	.byte	0x00, 0xf5, 0x21, 0x00


	//----- nvinfo : EIATTR_KPARAM_INFO
	.align		4
.L_10359:
        /*0018*/ 	.byte	0x04, 0x17
        /*001a*/ 	.short	(.L_10361 - .L_10360)
.L_10360:
        /*001c*/ 	.word	0x00000000
        /*0020*/ 	.short	0x0005
        /*0022*/ 	.short	0x0020
        /*0024*/ 	.byte	0x00, 0xf0, 0x11, 0x00


	//----- nvinfo : EIATTR_KPARAM_INFO
	.align		4
.L_10361:
        /*0028*/ 	.byte	0x04, 0x17
        /*002a*/ 	.short	(.L_10363 - .L_10362)
.L_10362:
        /*002c*/ 	.word	0x00000000
        /*0030*/ 	.short	0x0004
        /*0032*/ 	.short	0x001c
        /*0034*/ 	.byte	0x00, 0xf0, 0x11, 0x00


	//----- nvinfo : EIATTR_KPARAM_INFO
	.align		4
.L_10363:
        /*0038*/ 	.byte	0x04, 0x17
        /*003a*/ 	.short	(.L_10365 - .L_10364)
.L_10364:
        /*003c*/ 	.word	0x00000000
        /*0040*/ 	.short	0x0003
        /*0042*/ 	.short	0x0018
        /*0044*/ 	.byte	0x00, 0xf0, 0x11, 0x00


	//----- nvinfo : EIATTR_KPARAM_INFO
	.align		4
.L_10365:
        /*0048*/ 	.byte	0x04, 0x17
        /*004a*/ 	.short	(.L_10367 - .L_10366)
.L_10366:
        /*004c*/ 	.word	0x00000000
        /*0050*/ 	.short	0x0002
        /*0052*/ 	.short	0x0010
        /*0054*/ 	.byte	0x00, 0xf5, 0x21, 0x00


	//----- nvinfo : EIATTR_KPARAM_INFO
	.align		4
.L_10367:
        /*0058*/ 	.byte	0x04, 0x17
        /*005a*/ 	.short	(.L_10369 - .L_10368)
.L_10368:
        /*005c*/ 	.word	0x00000000
        /*0060*/ 	.short	0x0001
        /*0062*/ 	.short	0x0008
        /*0064*/ 	.byte	0x00, 0xf5, 0x21, 0x00


	//----- nvinfo : EIATTR_KPARAM_INFO
	.align		4
.L_10369:
        /*0068*/ 	.byte	0x04, 0x17
        /*006a*/ 	.short	(.L_10371 - .L_10370)
.L_10370:
        /*006c*/ 	.word	0x00000000
        /*0070*/ 	.short	0x0000
        /*0072*/ 	.short	0x0000
        /*0074*/ 	.byte	0x00, 0xf5, 0x21, 0x00


	//----- nvinfo : EIATTR_SPARSE_MMA_MASK
	.align		4
.L_10371:
        /*0078*/ 	.byte	0x03, 0x50
        /*007a*/ 	.short	0x0000


	//----- nvinfo : EIATTR_MAXREG_COUNT
	.align		4
        /*007c*/ 	.byte	0x03, 0x1b
        /*007e*/ 	.short	0x00ff


	//----- nvinfo : EIATTR_MERCURY_ISA_VERSION
	.align		4
        /*0080*/ 	.byte	0x03, 0x5f
        /*0082*/ 	.short	0x0101


	//----- nvinfo : EIATTR_COOP_GROUP_MASK_REGIDS
	.align		4
        /*0084*/ 	.byte	0x04, 0x29
        /*0086*/ 	.short	(.L_10373 - .L_10372)


	//   ....[0]....
.L_10372:
        /*0088*/ 	.word	0xffffffff


	//   ....[1]....
        /*008c*/ 	.word	0xffffffff


	//   ....[2]....
        /*0090*/ 	.word	0xffffffff


	//   ....[3]....
        /*0094*/ 	.word	0xffffffff


	//   ....[4]....
        /*0098*/ 	.word	0xffffffff


	//   ....[5]....
        /*009c*/ 	.word	0xffffffff


	//   ....[6]....
        /*00a0*/ 	.word	0xffffffff


	//   ....[7]....
        /*00a4*/ 	.word	0xffffffff


	//   ....[8]....
        /*00a8*/ 	.word	0xffffffff


	//   ....[9]....
        /*00ac*/ 	.word	0xffffffff


	//----- nvinfo : EIATTR_COOP_GROUP_INSTR_OFFSETS
	.align		4
.L_10373:
        /*00b0*/ 	.byte	0x04, 0x28
        /*00b2*/ 	.short	(.L_10375 - .L_10374)


	//   ....[0]....
.L_10374:
        /*00b4*/ 	.word	0x00000450


	//   ....[1]....
        /*00b8*/ 	.word	0x00000470


	//   ....[2]....
        /*00bc*/ 	.word	0x00000490


	//   ....[3]....
        /*00c0*/ 	.word	0x000004c0


	//   ....[4]....
        /*00c4*/ 	.word	0x00000510


	//   ....[5]....
        /*00c8*/ 	.word	0x00000530


	//   ....[6]....
        /*00cc*/ 	.word	0x00000550


	//   ....[7]....
        /*00d0*/ 	.word	0x00000570


	//   ....[8]....
        /*00d4*/ 	.word	0x00000590


	//   ....[9]....
        /*00d8*/ 	.word	0x000005b0


	//----- nvinfo : EIATTR_VRC_CTA_INIT_COUNT
	.align		4
.L_10375:
        /*00dc*/ 	.byte	0x02, 0x4a
	.zero		1
	.zero		1


	//----- nvinfo : EIATTR_EXIT_INSTR_OFFSETS
	.align		4
        /*00e0*/ 	.byte	0x04, 0x1c
        /*00e2*/ 	.short	(.L_10377 - .L_10376)


	//   ....[0]....
.L_10376:
        /*00e4*/ 	.word	0x000005c0


	//   ....[1]....
        /*00e8*/ 	.word	0x00000750


	//   ....[2]....
        /*00ec*/ 	.word	0x00000870


	//   ....[3]....
        /*00f0*/ 	.word	0x000008c0


	//----- nvinfo : EIATTR_CBANK_PARAM_SIZE
	.align		4
.L_10377:
        /*00f4*/ 	.byte	0x03, 0x19
        /*00f6*/ 	.short	0x0030


	//----- nvinfo : EIATTR_PARAM_CBANK
	.align		4
        /*00f8*/ 	.byte	0x04, 0x0a
        /*00fa*/ 	.short	(.L_10379 - .L_10378)
	.align		4
.L_10378:
        /*00fc*/ 	.word	index@(.nv.constant0._ZN43_GLOBAL__N__9ae7fba5_10_SoftMax_cu_9f978f6321softmax_warp_backwardIfN3c104HalfEfLi7ELb1ELb0EEEvPT0_PKT_S7_iiiPKb)
        /*0100*/ 	.short	0x0380
        /*0102*/ 	.short	0x0030


	//----- nvinfo : EIATTR_SW_WAR
	.align		4
.L_10379:
        /*0104*/ 	.byte	0x04, 0x36
        /*0106*/ 	.short	(.L_10381 - .L_10380)
.L_10380:
        /*0108*/ 	.word	0x00000008
.L_10381:


//--------------------- .nv.info._ZN43_GLOBAL__N__9ae7fba5_10_SoftMax_cu_9f978f6321softmax_warp_backwardIfN3c104HalfEfLi6ELb1ELb0EEEvPT0_PKT_S7_iiiPKb --------------------------
	.section	.nv.info._ZN43_GLOBAL__N__9ae7fba5_10_SoftMax_cu_9f978f6321softmax_warp_backwardIfN3c104HalfEfLi6ELb1ELb0EEEvPT0_PKT_S7_iiiPKb,"",@"SHT_CUDA_INFO"
	.sectionflags	@""
	.align	4


	//----- nvinfo : EIATTR_CUDA_API_VERSION
	.align		4
        /*0000*/ 	.byte	0x04, 0x37
        /*0002*/ 	.short	(.L_10383 - .L_10382)
.L_10382:
        /*0004*/ 	.word	0x00000082


	//----- nvinfo : EIATTR_KPARAM_INFO
	.align		4
.L_10383:
        /*0008*/ 	.byte	0x04, 0x17
        /*000a*/ 	.short	(.L_10385 - .L_10384)
.L_10384:
        /*000c*/ 	.word	0x00000000
        /*0010*/ 	.short	0x0006
        /*0012*/ 	.short	0x0028
        /*0014*/ 	.byte	0x00, 0xf5, 0x21, 0x00


	//----- nvinfo : EIATTR_KPARAM_INFO
	.align		4
.L_10385:
        /*0018*/ 	.byte	0x04, 0x17
        /*001a*/ 	.short	(.L_10387 - .L_10386)
.L_10386:
        /*001c*/ 	.word	0x00000000
        /*0020*/ 	.short	0x0005
        /*0022*/ 	.short	0x0020
        /*0024*/ 	.byte	0x00, 0xf0, 0x11, 0x00


	//----- nvinfo : EIATTR_KPARAM_INFO
	.align		4
.L_10387:
        /*0028*/ 	.byte	0x04, 0x17
        /*002a*/ 	.short	(.L_10389 - .L_10388)
.L_10388:
        /*002c*/ 	.word	0x00000000
        /*0030*/ 	.short	0x0004
        /*0032*/ 	.short	0x001c
        /*0034*/ 	.byte	0x00, 0xf0, 0x11, 0x00


	//----- nvinfo : EIATTR_KPARAM_INFO
	.align		4
.L_10389:
        /*0038*/ 	.byte	0x04, 0x17
        /*003a*/ 	.short	(.L_10391 - .L_10390)
.L_10390:
        /*003c*/ 	.word	0x00000000
        /*0040*/ 	.short	0x0003
        /*0042*/ 	.short	0x0018
        /*0044*/ 	.byte	0x00, 0xf0, 0x11, 0x00


	//----- nvinfo : EIATTR_KPARAM_INFO
	.align		4
.L_10391:
        /*0048*/ 	.byte	0x04, 0x17
        /*004a*/ 	.short	(.L_10393 - .L_10392)
.L_10392:
        /*004c*/ 	.word	0x00000000
        /*0050*/ 	.short	0x0002
        /*0052*/ 	.short	0x0010
        /*0054*/ 	.byte	0x00, 0xf5, 0x21, 0x00


	//----- nvinfo : EIATTR_KPARAM_INFO
	.align		4
.L_10393:
        /*0058*/ 	.byte	0x04, 0x17
        /*005a*/ 	.short	(.L_10395 - .L_10394)
.L_10394:
        /*005c*/ 	.word	0x00000000
        /*0060*/ 	.short	0x0001
        /*0062*/ 	.short	0x0008
        /*0064*/ 	.byte	0x00, 0xf5, 0x21, 0x00


	//----- nvinfo : EIATTR_KPARAM_INFO
	.align		4
.L_10395:
        /*0068*/ 	.byte	0x04, 0x17
        /*006a*/ 	.short	(.L_10397 - .L_10396)
.L_10396:
        /*006c*/ 	.word	0x00000000
        /*0070*/ 	.short	0x0000
        /*0072*/ 	.short	0x0000
        /*0074*/ 	.byte	0x00, 0xf5, 0x21, 0x00


	//----- nvinfo : EIATTR_SPARSE_MMA_MASK
	.align		4
.L_10397:
        /*0078*/ 	.byte	0x03, 0x50
        /*007a*/ 	.short	0x0000


	//----- nvinfo : EIATTR_MAXREG_COUNT
	.align		4
        /*007c*/ 	.byte	0x03, 0x1b
        /*007e*/ 	.short	0x00ff


	//----- nvinfo : EIATTR_MERCURY_ISA_VERSION
	.align		4
        /*0080*/ 	.byte	0x03, 0x5f
        /*0082*/ 	.short	0x0101


	//----- nvinfo : EIATTR_COOP_GROUP_MASK_REGIDS
	.align		4
        /*0084*/ 	.byte	0x04, 0x29
        /*0086*/ 	.short	(.L_10399 - .L_10398)


	//   ....[0]....
.L_10398:
        /*0088*/ 	.word	0xffffffff


	//   ....[1]....
        /*008c*/ 	.word	0xffffffff


	//   ....[2]....
        /*0090*/ 	.word	0xffffffff


	//   ....[3]....
        /*0094*/ 	.word	0xffffffff


	//   ....[4]....
        /*0098*/ 	.word	0xffffffff


	//   ....[5]....
        /*009c*/ 	.word	0xffffffff


	//   ....[6]....
        /*00a0*/ 	.word	0xffffffff


	//   ....[7]....
        /*00a4*/ 	.word	0xffffffff


	//   ....[8]....
        /*00a8*/ 	.word	0xffffffff


	//   ....[9]....
        /*00ac*/ 	.word	0xffffffff


	//----- nvinfo : EIATTR_COOP_GROUP_INSTR_OFFSETS
	.align		4
.L_10399:
        /*00b0*/ 	.byte	0x04, 0x28
        /*00b2*/ 	.short	(.L_10401 - .L_10400)


	//   ....[0]....
.L_10400:
        /*00b4*/ 	.word	0x000002c0


	//   ....[1]....
        /*00b8*/ 	.word	0x000002d0


	//   ....[2]....
        /*00bc*/ 	.word	0x00000300


	//   ....[3]....
        /*00c0*/ 	.word	0x00000310


	//   ....[4]....
        /*00c4*/ 	.word	0x00000360


	//   ....[5]....
        /*00c8*/ 	.word	0x00000370


	//   ....[6]....
        /*00cc*/ 	.word	0x000003c0


	//   ....[7]....
        /*00d0*/ 	.word	0x000003d0


	//   ....[8]....
        /*00d4*/ 	.word	0x00000400


	//   ....[9]....
        /*00d8*/ 	.word	0x00000410


	//----- nvinfo : EIATTR_VRC_CTA_INIT_COUNT
	.align		4
.L_10401:
        /*00dc*/ 	.byte	0x02, 0x4a
	.zero		1
	.zero		1


	//----- nvinfo : EIATTR_EXIT_INSTR_OFFSETS
	.align		4
        /*00e0*/ 	.byte	0x04, 0x1c
        /*00e2*/ 	.short	(.L_10403 - .L_10402)


	//   ....[0]....
.L_10402:
        /*00e4*/ 	.word	0x00000420


	//   ....[1]....
        /*00e8*/ 	.word	0x00000510


	//   ....[2]....
        /*00ec*/ 	.word	0x000005a0


	//   ....[3]....
        /*00f0*/ 	.word	0x000005f0


	//----- nvinfo : EIATTR_CBANK_PARAM_SIZE
	.align		4
.L_10403:
        /*00f4*/ 	.byte	0x03, 0x19
        /*00f6*/ 	.short	0x0030


	//----- nvinfo : EIATTR_PARAM_CBANK
	.align		4
        /*00f8*/ 	.byte	0x04, 0x0a
        /*00fa*/ 	.short	(.L_10405 - .L_10404)
	.align		4
.L_10404:
        /*00fc*/ 	.word	index@(.nv.constant0._ZN43_GLOBAL__N__9ae7fba5_10_SoftMax_cu_9f978f6321softmax_warp_backwardIfN3c104HalfEfLi6ELb1ELb0EEEvPT0_PKT_S7_iiiPKb)
        /*0100*/ 	.short	0x0380
        /*0102*/ 	.short	0x0030


	//----- nvinfo : EIATTR_SW_WAR
	.align		4
.L_10405:
        /*0104*/ 	.byte	0x04, 0x36
        /*0106*/ 	.short	(.L_10407 - .L_10406)
.L_10406:
        /*0108*/ 	.word	0x00000008
.L_10407:


//--------------------- .nv.info._ZN43_GLOBAL__N__9ae7fba5_10_SoftMax_cu_9f978f6321softmax_warp_backwardIfN3c104HalfEfLi5ELb1ELb0EEEvPT0_PKT_S7_iiiPKb --------------------------
	.section	.nv.info._ZN43_GLOBAL__N__9ae7fba5_10_SoftMax_cu_9f978f6321softmax_warp_backwardIfN3c104HalfEfLi5ELb1ELb0EEEvPT0_PKT_S7_iiiPKb,"",@"SHT_CUDA_INFO"
	.sectionflags	@""
	.align	4


	//----- nvinfo : EIATTR_CUDA_API_VERSION
	.align		4
        /*0000*/ 	.byte	0x04, 0x37
        /*0002*/ 	.short	(.L_10409 - .L_10408)
.L_10408:
        /*0004*/ 	.word	0x00000082


	//----- nvinfo : EIATTR_KPARAM_INFO
	.align		4
.L_10409:
        /*0008*/ 	.byte	0x04, 0x17
        /*000a*/ 	.short	(.L_10411 - .L_10410)
.L_10410:
        /*000c*/ 	.word	0x00000000
        /*0010*/ 	.short	0x0006
        /*0012*/ 	.short	0x0028
        /*0014*/ 	.byte	0x00, 0xf5, 0x21, 0x00


	//----- nvinfo : EIATTR_KPARAM_INFO
	.align		4
.L_10411:
        /*0018*/ 	.byte	0x04, 0x17
        /*001a*/ 	.short	(.L_10413 - .L_10412)
.L_10412:
        /*001c*/ 	.word	0x00000000
        /*0020*/ 	.short	0x0005
        /*0022*/ 	.short	0x0020
        /*0024*/ 	.byte	0x00, 0xf0, 0x11, 0x00


	//----- nvinfo : EIATTR_KPARAM_INFO
	.align		4
.L_10413:
        /*0028*/ 	.byte	0x04, 0x17
        /*002a*/ 	.short	(.L_10415 - .L_10414)
.L_10414:
        /*002c*/ 	.word	0x00000000
        /*0030*/ 	.short	0x0004
        /*0032*/ 	.short	0x001c
        /*0034*/ 	.byte	0x00, 0xf0, 0x11, 0x00


	//----- nvinfo : EIATTR_KPARAM_INFO
	.align		4
.L_10415:
        /*0038*/ 	.byte	0x04, 0x17
        /*003a*/ 	.short	(.L_10417 - .L_10416)
.L_10416:
        /*003c*/ 	.word	0x00000000
        /*0040*/ 	.short	0x0003
        /*0042*/ 	.short	0x0018
        /*0044*/ 	.byte	0x00, 0xf0, 0x11, 0x00


	//----- nvinfo : EIATTR_KPARAM_INFO
	.align		4
.L_10417:
        /*0048*/ 	.byte	0x04, 0x17
        /*004a*/ 	.short	(.L_10419 - .L_10418)
.L_10418:
        /*004c*/ 	.word	0x00000000
        /*0050*/ 	.short	0x0002
        /*0052*/ 	.short	0x0010
        /*0054*/ 	.byte	0x00, 0xf5, 0x21, 0x00


	//----- nvinfo : EIATTR_KPARAM_INFO
	.align		4
.L_10419:
        /*0058*/ 	.byte	0x04, 0x17
        /*005a*/ 	.short	(.L_10421 - .L_10420)
.L_10420:
        /*005c*/ 	.word	0x00000000
        /*0060*/ 	.short	0x0001
        /*0062*/ 	.short	0x0008
        /*0064*/ 	.byte	0x00, 0xf5, 0x21, 0x00


	//----- nvinfo : EIATTR_KPARAM_INFO
	.align		4
.L_10421:
        /*0068*/ 	.byte	0x04, 0x17
        /*006a*/ 	.short	(.L_10423 - .L_10422)
.L_10422:
        /*006c*/ 	.word	0x00000000
        /*0070*/ 	.short	0x0000
        /*0072*/ 	.short	0x0000
        /*0074*/ 	.byte	0x00, 0xf5, 0x21, 0x00


	//----- nvinfo : EIATTR_SPARSE_MMA_MASK
	.align		4
.L_10423:
        /*0078*/ 	.byte	0x03, 0x50
        /*007a*/ 	.short	0x0000


	//----- nvinfo : EIATTR_MAXREG_COUNT
	.align		4
        /*007c*/ 	.byte	0x03, 0x1b
        /*007e*/ 	.short	0x00ff


	//----- nvinfo : EIATTR_MERCURY_ISA_VERSION
	.align		4
        /*0080*/ 	.byte	0x03, 0x5f
        /*0082*/ 	.short	0x0101


	//----- nvinfo : EIATTR_COOP_GROUP_MASK_REGIDS
	.align		4
        /*0084*/ 	.byte	0x04, 0x29
        /*0086*/ 	.short	(.L_10425 - .L_10424)


	//   ....[0]....
.L_10424:
        /*0088*/ 	.word	0xffffffff


	//   ....[1]....
        /*008c*/ 	.word	0xffffffff


	//   ....[2]....
        /*0090*/ 	.word	0xffffffff


	//   ....[3]....
        /*0094*/ 	.word	0xffffffff


	//   ....[4]....
        /*0098*/ 	.word	0xffffffff


	//   ....[5]....
        /*009c*/ 	.word	0xffffffff


	//   ....[6]....
        /*00a0*/ 	.word	0xffffffff


	//   ....[7]....
        /*00a4*/ 	.word	0xffffffff


	//   ....[8]....
        /*00a8*/ 	.word	0xffffffff


	//   ....[9]....
        /*00ac*/ 	.word	0xffffffff


	//----- nvinfo : EIATTR_COOP_GROUP_INSTR_OFFSETS
	.align		4
.L_10425:
        /*00b0*/ 	.byte	0x04, 0x28
        /*00b2*/ 	.short	(.L_10427 - .L_10426)


	//   ....[0]....
.L_10426:
        /*00b4*/ 	.word	0x000002c0


	//   ....[1]....
        /*00b8*/ 	.word	0x000002d0


	//   ....[2]....
        /*00bc*/ 	.word	0x00000300


	//   ....[3]....
        /*00c0*/ 	.word	0x00000310


	//   ....[4]....
        /*00c4*/ 	.word	0x00000340


	//   ....[5]....
        /*00c8*/ 	.word	0x00000350


	//   ....[6]....
        /*00cc*/ 	.word	0x00000380


	//   ....[7]....
        /*00d0*/ 	.word	0x00000390


	//   ....[8]....
        /*00d4*/ 	.word	0x000003c0


	//   ....[9]....
        /*00d8*/ 	.word	0x000003d0


	//----- nvinfo : EIATTR_VRC_CTA_INIT_COUNT
	.align		4
.L_10427:
        /*00dc*/ 	.byte	0x02, 0x4a
	.zero		1
	.zero		1


	//----- nvinfo : EIATTR_EXIT_INSTR_OFFSETS
	.align		4
        /*00e0*/ 	.byte	0x04, 0x1c
        /*00e2*/ 	.short	(.L_10429 - .L_10428)


	//   ....[0]....
.L_10428:
        /*00e4*/ 	.word	0x000003e0


	//   ....[1]....
        /*00e8*/ 	.word	0x000004d0


	//   ....[2]....
        /*00ec*/ 	.word	0x00000580


	//----- nvinfo : EIATTR_CBANK_PARAM_SIZE
	.align		4
.L_10429:
        /*00f0*/ 	.byte	0x03, 0x19
        /*00f2*/ 	.short	0x0030


	//----- nvinfo : EIATTR_PARAM_CBANK
	.align		4
        /*00f4*/ 	.byte	0x04, 0x0a
        /*00f6*/ 	.short	(.L_10431 - .L_10430)
	.align		4
.L_10430:
        /*00f8*/ 	.word	index@(.nv.constant0._ZN43_GLOBAL__N__9ae7fba5_10_SoftMax_cu_9f978f6321softmax_warp_backwardIfN3c104HalfEfLi5ELb1ELb0EEEvPT0_PKT_S7_iiiPKb)
        /*00fc*/ 	.short	0x0380
        /*00fe*/ 	.short	0x0030


	//----- nvinfo : EIATTR_SW_WAR
	.align		4
.L_10431:
        /*0100*/ 	.byte	0x04, 0x36
        /*0102*/ 	.short	(.L_10433 - .L_10432)
.L_10432:
        /*0104*/ 	.word	0x00000008
.L_10433:


//--------------------- .nv.info._ZN43_GLOBAL__N__9ae7fba5_10_SoftMax_cu_9f978f6321softmax_warp_backwardIfN3c104HalfEfLi4ELb1ELb0EEEvPT0_PKT_S7_iiiPKb --------------------------
	.section	.nv.info._ZN43_GLOBAL__N__9ae7fba5_10_SoftMax_cu_9f978f6321softmax_warp_backwardIfN3c104HalfEfLi4ELb1ELb0EEEvPT0_PKT_S7_iiiPKb,"",@"SHT_CUDA_INFO"
	.sectionflags	@""
	.align	4


	//----- nvinfo : EIATTR_CUDA_API_VERSION
	.align		4
        /*0000*/ 	.byte	0x04, 0x37
        /*0002*/ 	.short	(.L_10435 - .L_10434)
.L_10434:
        /*0004*/ 	.word	0x00000082


	//----- nvinfo : EIATTR_KPARAM_INFO
	.align		4
.L_10435:
        /*0008*/ 	.byte	0x04, 0x17
        /*000a*/ 	.short	(.L_10437 - .L_10436)
.L_10436:
        /*000c*/ 	.word	0x00000000
        /*0010*/ 	.short	0x0006
        /*0012*/ 	.short	0x0028
        /*0014*/ 	.byte	0x00, 0xf5, 0x21, 0x00


	//----- nvinfo : EIATTR_KPARAM_INFO
	.align		4
.L_10437:
        /*0018*/ 	.byte	0x04, 0x17
        /*001a*/ 	.short	(.L_10439 - .L_10438)
.L_10438:
        /*001c*/ 	.word	0x00000000
        /*0020*/ 	.short	0x0005
        /*0022*/ 	.short	0x0020
        /*0024*/ 	.byte	0x00, 0xf0, 0x11, 0x00


	//----- nvinfo : EIATTR_KPARAM_INFO
	.align		4
.L_10439:
        /*0028*/ 	.byte	0x04, 0x17
        /*002a*/ 	.short	(.L_10441 - .L_10440)
.L_10440:
        /*002c*/ 	.word	0x00000000
        /*0030*/ 	.short	0x0004
        /*0032*/ 	.short	0x001c
        /*0034*/ 	.byte	0x00, 0xf0, 0x11, 0x00


	//----- nvinfo : EIATTR_KPARAM_INFO
	.align		4
.L_10441:
        /*0038*/ 	.byte	0x04, 0x17
        /*003a*/ 	.short	(.L_10443 - .L_10442)
.L_10442:
        /*003c*/ 	.word	0x00000000
        /*0040*/ 	.short	0x0003
        /*0042*/ 	.short	0x0018
        /*0044*/ 	.byte	0x00, 0xf0, 0x11, 0x00


	//----- nvinfo : EIATTR_KPARAM_INFO
	.align		4
.L_10443:
        /*0048*/ 	.byte	0x04, 0x17
        /*004a*/ 	.short	(.L_10445 - .L_10444)
.L_10444:
        /*004c*/ 	.word	0x00000000
        /*0050*/ 	.short	0x0002
        /*0052*/ 	.short	0x0010
        /*0054*/ 	.byte	0x00, 0xf5, 0x21, 0x00


	//----- nvinfo : EIATTR_KPARAM_INFO
	.align		4
.L_10445:
        /*0058*/ 	.byte	0x04, 0x17
        /*005a*/ 	.short	(.L_10447 - .L_10446)
.L_10446:
        /*005c*/ 	.word	0x00000000
        /*0060*/ 	.short	0x0001
        /*0062*/ 	.short	0x0008
        /*0064*/ 	.byte	0x00, 0xf5, 0x21, 0x00


	//----- nvinfo : EIATTR_KPARAM_INFO
	.align		4
.L_10447:
        /*0068*/ 	.byte	0x04, 0x17
        /*006a*/ 	.short	(.L_10449 - .L_10448)
.L_10448:
        /*006c*/ 	.word	0x00000000
        /*0070*/ 	.short	0x0000
        /*0072*/ 	.short	0x0000
        /*0074*/ 	.byte	0x00, 0xf5, 0x21, 0x00


	//----- nvinfo : EIATTR_SPARSE_MMA_MASK
	.align		4
.L_10449:
        /*0078*/ 	.byte	0x03, 0x50
        /*007a*/ 	.short	0x0000


	//----- nvinfo : EIATTR_MAXREG_COUNT
	.align		4
        /*007c*/ 	.byte	0x03, 0x1b
        /*007e*/ 	.short	0x00ff


	//----- nvinfo : EIATTR_MERCURY_ISA_VERSION
	.align		4
        /*0080*/ 	.byte	0x03, 0x5f
        /*0082*/ 	.short	0x0101


	//----- nvinfo : EIATTR_COOP_GROUP_MASK_REGIDS
	.align		4
        /*0084*/ 	.byte	0x04, 0x29
        /*0086*/ 	.short	(.L_10451 - .L_10450)


	//   ....[0]....
.L_10450:
        /*0088*/ 	.word	0xffffffff


	//   ....[1]....
        /*008c*/ 	.word	0xffffffff


	//   ....[2]....
        /*0090*/ 	.word	0xffffffff


	//   ....[3]....
        /*0094*/ 	.word	0xffffffff


	//   ....[4]....
        /*0098*/ 	.word	0xffffffff


	//   ....[5]....
        /*009c*/ 	.word	0xffffffff


	//   ....[6]....
        /*00a0*/ 	.word	0xffffffff


	//   ....[7]....
        /*00a4*/ 	.word	0xffffffff


	//----- nvinfo : EIATTR_COOP_GROUP_INSTR_OFFSETS
	.align		4
.L_10451:
        /*00a8*/ 	.byte	0x04, 0x28
        /*00aa*/ 	.short	(.L_10453 - .L_10452)


	//   ....[0]....
.L_10452:
        /*00ac*/ 	.word	0x000002c0


	//   ....[1]....
        /*00b0*/ 	.word	0x000002d0


	//   ....[2]....
        /*00b4*/ 	.word	0x00000300


	//   ....[3]....
        /*00b8*/ 	.word	0x00000310


	//   ....[4]....
        /*00bc*/ 	.word	0x00000340


	//   ....[5]....
        /*00c0*/ 	.word	0x00000350


	//   ....[6]....
        /*00c4*/ 	.word	0x00000380


	//   ....[7]....
        /*00c8*/ 	.word	0x00000390


	//----- nvinfo : EIATTR_VRC_CTA_INIT_COUNT
	.align		4
.L_10453:
        /*00cc*/ 	.byte	0x02, 0x4a
	.zero		1
	.zero		1


	//----- nvinfo : EIATTR_EXIT_INSTR_OFFSETS
	.align		4
        /*00d0*/ 	.byte	0x04, 0x1c
        /*00d2*/ 	.short	(.L_10455 - .L_10454)


	//   ....[0]....
.L_10454:
        /*00d4*/ 	.word	0x000003a0


	//   ....[1]....
        /*00d8*/ 	.word	0x00000490


	//   ....[2]....
        /*00dc*/ 	.word	0x00000540


	//----- nvinfo : EIATTR_CBANK_PARAM_SIZE
	.align		4
.L_10455:
        /*00e0*/ 	.byte	0x03, 0x19
        /*00e2*/ 	.short	0x0030


	//----- nvinfo : EIATTR_PARAM_CBANK
	.align		4
        /*00e4*/ 	.byte	0x04, 0x0a
        /*00e6*/ 	.short	(.L_10457 - .L_10456)
	.align		4
.L_10456:
        /*00e8*/ 	.word	index@(.nv.constant0._ZN43_GLOBAL__N__9ae7fba5_10_SoftMax_cu_9f978f6321softmax_warp_backwardIfN3c104HalfEfLi4ELb1ELb0EEEvPT0_PKT_S7_iiiPKb)
        /*00ec*/ 	.short	0x0380
        /*00ee*/ 	.short	0x0030


	//----- nvinfo : EIATTR_SW_WAR
	.align		4
.L_10457:
        /*00f0*/ 	.byte	0x04, 0x36
        /*00f2*/ 	.short	(.L_10459 - .L_10458)
.L_10458:
        /*00f4*/ 	.word	0x00000008
.L_10459:


//--------------------- .nv.info._ZN43_GLOBAL__N__9ae7fba5_10_SoftMax_cu_9f978f6321softmax_warp_backwardIfN3c104HalfEfLi3ELb1ELb0EEEvPT0_PKT_S7_iiiPKb --------------------------
	.section	.nv.info._ZN43_GLOBAL__N__9ae7fba5_10_SoftMax_cu_9f978f6321softmax_warp_backwardIfN3c104HalfEfLi3ELb1ELb0EEEvPT0_PKT_S7_iiiPKb,"",@"SHT_CUDA_INFO"
	.sectionflags	@""
	.align	4


	//----- nvinfo : EIATTR_CUDA_API_VERSION
	.align		4
        /*0000*/ 	.byte	0x04, 0x37
        /*0002*/ 	.short	(.L_10461 - .L_10460)
.L_10460:
        /*0004*/ 	.word	0x00000082


	//----- nvinfo : EIATTR_KPARAM_INFO
	.align		4
.L_10461:
        /*0008*/ 	.byte	0x04, 0x17
        /*000a*/ 	.short	(.L_10463 - .L_10462)
.L_10462:
        /*000c*/ 	.word	0x00000000
        /*0010*/ 	.short	0x0006
        /*0012*/ 	.short	0x0028
        /*0014*/ 	.byte	0x00, 0xf5, 0x21, 0x00


	//----- nvinfo : EIATTR_KPARAM_INFO
	.align		4
.L_10463:
        /*0018*/ 	.byte	0x04, 0x17
        /*001a*/ 	.short	(.L_10465 - .L_10464)
.L_10464:
        /*001c*/ 	.word	0x00000000
        /*0020*/ 	.short	0x0005
        /*0022*/ 	.short	0x0020
        /*0024*/ 	.byte	0x00, 0xf0, 0x11, 0x00


	//----- nvinfo : EIATTR_KPARAM_INFO
	.align		4
.L_10465:
        /*0028*/ 	.byte	0x04, 0x17
        /*002a*/ 	.short	(.L_10467 - .L_10466)
.L_10466:
        /*002c*/ 	.word	0x00000000
        /*0030*/ 	.short	0x0004
        /*0032*/ 	.short	0x001c
        /*0034*/ 	.byte	0x00, 0xf0, 0x11, 0x00


	//----- nvinfo : EIATTR_KPARAM_INFO
	.align		4
.L_10467:
        /*0038*/ 	.byte	0x04, 0x17
        /*003a*/ 	.short	(.L_10469 - .L_10468)
.L_10468:
        /*003c*/ 	.word	0x00000000
        /*0040*/ 	.short	0x0003
        /*0042*/ 	.short	0x0018
        /*0044*/ 	.byte	0x00, 0xf0, 0x11, 0x00


	//----- nvinfo : EIATTR_KPARAM_INFO
	.align		4
.L_10469:
        /*0048*/ 	.byte	0x04, 0x17
        /*004a*/ 	.short	(.L_10471 - .L_10470)
.L_10470:
        /*004c*/ 	.word	0x00000000
        /*0050*/ 	.short	0x0002
        /*0052*/ 	.short	0x0010
        /*0054*/ 	.byte	0x00, 0xf5, 0x21, 0x00


	//----- nvinfo : EIATTR_KPARAM_INFO
	.align		4
.L_10471:
        /*0058*/ 	.byte	0x04, 0x17
        /*005a*/ 	.short	(.L_10473 - .L_10472)
.L_10472:
        /*005c*/ 	.word	0x00000000
        /*0060*/ 	.short	0x0001
        /*0062*/ 	.short	0x0008
        /*0064*/ 	.byte	0x00, 0xf5, 0x21, 0x00


	//----- nvinfo : EIATTR_KPARAM_INFO
	.align		4
.L_10473:
        /*0068*/ 	.byte	0x04, 0x17
        /*006a*/ 	.short	(.L_10475 - .L_10474)
.L_10474:
        /*006c*/ 	.word	0x00000000
        /*0070*/ 	.short	0x0000
        /*0072*/ 	.short	0x0000
        /*0074*/ 	.byte	0x00, 0xf5, 0x21, 0x00


	//----- nvinfo : EIATTR_SPARSE_MMA_MASK
	.align		4
.L_10475:
        /*0078*/ 	.byte	0x03, 0x50
        /*007a*/ 	.short	0x0000


	//----- nvinfo : EIATTR_MAXREG_COUNT
	.align		4
        /*007c*/ 	.byte	0x03, 0x1b
        /*007e*/ 	.short	0x00ff


	//----- nvinfo : EIATTR_MERCURY_ISA_VERSION
	.align		4
        /*0080*/ 	.byte	0x03, 0x5f
        /*0082*/ 	.short	0x0101


	//----- nvinfo : EIATTR_COOP_GROUP_MASK_REGIDS
	.align		4
        /*0084*/ 	.byte	0x04, 0x29
        /*0086*/ 	.short	(.L_10477 - .L_10476)


	//   ....[0]....
.L_10476:
        /*0088*/ 	.word	0xffffffff


	//   ....[1]....
        /*008c*/ 	.word	0xffffffff


	//   ....[2]....
        /*0090*/ 	.word	0xffffffff


	//   ....[3]....
        /*0094*/ 	.word	0xffffffff


	//   ....[4]....
        /*0098*/ 	.word	0xffffffff


	//   ....[5]....
        /*009c*/ 	.word	0xffffffff


	//----- nvinfo : EIATTR_COOP_GROUP_INSTR_OFFSETS
	.align		4
.L_10477:
        /*00a0*/ 	.byte	0x04, 0x28
        /*00a2*/ 	.short	(.L_10479 - .L_10478)


	//   ....[0]....
.L_10478:
        /*00a4*/ 	.word	0x000002c0


	//   ....[1]....
        /*00a8*/ 	.word	0x000002d0


	//   ....[2]....
        /*00ac*/ 	.word	0x00000300


	//   ....[3]....
        /*00b0*/ 	.word	0x00000310


	//   ....[4]....
        /*00b4*/ 	.word	0x00000340


	//   ....[5]....
        /*00b8*/ 	.word	0x00000350


	//----- nvinfo : EIATTR_VRC_CTA_INIT_COUNT
	.align		4
.L_10479:
        /*00bc*/ 	.byte	0x02, 0x4a
	.zero		1
	.zero		1


	//----- nvinfo : EIATTR_EXIT_INSTR_OFFSETS
	.align		4
        /*00c0*/ 	.byte	0x04, 0x1c
        /*00c2*/ 	.short	(.L_10481 - .L_10480)


	//   ....[0]....
.L_10480:
        /*00c4*/ 	.word	0x00000360


	//   ....[1]....
        /*00c8*/ 	.word	0x00000450


	//   ....[2]....
        /*00cc*/ 	.word	0x00000500


	//----- nvinfo : EIATTR_CBANK_PARAM_SIZE
	.align		4
.L_10481:
        /*00d0*/ 	.byte	0x03, 0x19
        /*00d2*/ 	.short	0x0030


	//----- nvinfo : EIATTR_PARAM_CBANK
	.align		4
        /*00d4*/ 	.byte	0x04, 0x0a
        /*00d6*/ 	.short	(.L_10483 - .L_10482)
	.align		4
.L_10482:
        /*00d8*/ 	.word	index@(.nv.constant0._ZN43_GLOBAL__N__9ae7fba5_10_SoftMax_cu_9f978f6321softmax_warp_backwardIfN3c104HalfEfLi3ELb1ELb0EEEvPT0_PKT_S7_iiiPKb)
        /*00dc*/ 	.short	0x0380
        /*00de*/ 	.short	0x0030


	//----- nvinfo : EIATTR_SW_WAR
	.align		4
.L_10483:
        /*00e0*/ 	.byte	0x04, 0x36
        /*00e2*/ 	.short	(.L_10485 - .L_10484)
.L_10484:
        /*00e4*/ 	.word	0x00000008
.L_10485:


//--------------------- .nv.info._ZN43_GLOBAL__N__9ae7fba5_10_SoftMax_cu_9f978f6321softmax_warp_backwardIfN3c104HalfEfLi2ELb1ELb0EEEvPT0_PKT_S7_iiiPKb --------------------------
	.section	.nv.info._ZN43_GLOBAL__N__9ae7fba5_10_SoftMax_cu_9f978f6321softmax_warp_backwardIfN3c104HalfEfLi2ELb1ELb0EEEvPT0_PKT_S7_iiiPKb,"",@"SHT_CUDA_INFO"
	.sectionflags	@""
	.align	4


	//----- nvinfo : EIATTR_CUDA_API_VERSION
	.align		4
        /*0000*/ 	.byte	0x04, 0x37
        /*0002*/ 	.short	(.L_10487 - .L_10486)
.L_10486:
        /*0004*/ 	.word	0x00000082


	//----- nvinfo : EIATTR_KPARAM_INFO
	.align		4
.L_10487:
        /*0008*/ 	.byte	0x04, 0x17
        /*000a*/ 	.short	(.L_10489 - .L_10488)
.L_10488:
        /*000c*/ 	.word	0x00000000
        /*0010*/ 	.short	0x0006
        /*0012*/ 	.short	0x0028
        /*0014*/ 	.byte	0x00, 0xf5, 0x21, 0x00


	//----- nvinfo : EIATTR_KPARAM_INFO
	.align		4
.L_10489:
        /*0018*/ 	.byte	0x04, 0x17
        /*001a*/ 	.short	(.L_10491 - .L_10490)
.L_10490:
        /*001c*/ 	.word	0x00000000
        /*0020*/ 	.short	0x0005
        /*0022*/ 	.short	0x0020
        /*0024*/ 	.byte	0x00, 0xf0, 0x11, 0x00


	//----- nvinfo : EIATTR_KPARAM_INFO
	.align		4
.L_10491:
        /*0028*/ 	.byte	0x04, 0x17
        /*002a*/ 	.short	(.L_10493 - .L_10492)
.L_10492:
        /*002c*/ 	.word	0x00000000
        /*0030*/ 	.short	0x0004
        /*0032*/ 	.short	0x001c
        /*0034*/ 	.byte	0x00, 0xf0, 0x11, 0x00


	//----- nvinfo : EIATTR_KPARAM_INFO
	.align		4
.L_10493:
        /*0038*/ 	.byte	0x04, 0x17
        /*003a*/ 	.short	(.L_10495 - .L_10494)
.L_10494:
        /*003c*/ 	.word	0x00000000
        /*0040*/ 	.short	0x0003
        /*0042*/ 	.short	0x0018
        /*0044*/ 	.byte	0x00, 0xf0, 0x11, 0x00


	//----- nvinfo : EIATTR_KPARAM_INFO
	.align		4
.L_10495:
        /*0048*/ 	.byte	0x04, 0x17
        /*004a*/ 	.short	(.L_10497 - .L_10496)
.L_10496:
        /*004c*/ 	.word	0x00000000
        /*0050*/ 	.short	0x0002
        /*0052*/ 	.short	0x0010
        /*0054*/ 	.byte	0x00, 0xf5, 0x21, 0x00


	//----- nvinfo : EIATTR_KPARAM_INFO
	.align		4
.L_10497:
        /*0058*/ 	.byte	0x04, 0x17
        /*005a*/ 	.short	(.L_10499 - .L_10498)
.L_10498:
        /*005c*/ 	.word	0x00000000
        /*0060*/ 	.short	0x0001
        /*0062*/ 	.short	0x0008
        /*0064*/ 	.byte	0x00, 0xf5, 0x21, 0x00


	//----- nvinfo : EIATTR_KPARAM_INFO
	.align		4
.L_10499:
        /*0068*/ 	.byte	0x04, 0x17
        /*006a*/ 	.short	(.L_10501 - .L_10500)
.L_10500:
        /*006c*/ 	.word	0x00000000
        /*0070*/ 	.short	0x0000
        /*0072*/ 	.short	0x0000
        /*0074*/ 	.byte	0x00, 0xf5, 0x21, 0x00


	//----- nvinfo : EIATTR_SPARSE_MMA_MASK
	.align		4
.L_10501:
        /*0078*/ 	.byte	0x03, 0x50
        /*007a*/ 	.short	0x0000


	//----- nvinfo : EIATTR_MAXREG_COUNT
	.align		4
        /*007c*/ 	.byte	0x03, 0x1b
        /*007e*/ 	.short	0x00ff


	//----- nvinfo : EIATTR_MERCURY_ISA_VERSION
	.align		4
        /*0080*/ 	.byte	0x03, 0x5f
        /*0082*/ 	.short	0x0101


	//----- nvinfo : EIATTR_COOP_GROUP_MASK_REGIDS
	.align		4
        /*0084*/ 	.byte	0x04, 0x29
        /*0086*/ 	.short	(.L_10503 - .L_10502)


	//   ....[0]....
.L_10502:
        /*0088*/ 	.word	0xffffffff


	//   ....[1]....
        /*008c*/ 	.word	0xffffffff


	//   ....[2]....
        /*0090*/ 	.word	0xffffffff


	//   ....[3]....
        /*0094*/ 	.word	0xffffffff


	//----- nvinfo : EIATTR_COOP_GROUP_INSTR_OFFSETS
	.align		4
.L_10503:
        /*0098*/ 	.byte	0x04, 0x28
        /*009a*/ 	.short	(.L_10505 - .L_10504)


	//   ....[0]....
.L_10504:
        /*009c*/ 	.word	0x000002c0


	//   ....[1]....
        /*00a0*/ 	.word	0x000002d0


	//   ....[2]....
        /*00a4*/ 	.word	0x00000300


	//   ....[3]....
        /*00a8*/ 	.word	0x00000310


	//----- nvinfo : EIATTR_VRC_CTA_INIT_COUNT
	.align		4
.L_10505:
        /*00ac*/ 	.byte	0x02, 0x4a
	.zero		1
	.zero		1


	//----- nvinfo : EIATTR_EXIT_INSTR_OFFSETS
	.align		4
        /*00b0*/ 	.byte	0x04, 0x1c
        /*00b2*/ 	.short	(.L_10507 - .L_10506)


	//   ....[0]....
.L_10506:
        /*00b4*/ 	.word	0x00000320


	//   ....[1]....
        /*00b8*/ 	.word	0x00000410


	//   ....[2]....
        /*00bc*/ 	.word	0x000004c0


	//----- nvinfo : EIATTR_CBANK_PARAM_SIZE
	.align		4
.L_10507:
        /*00c0*/ 	.byte	0x03, 0x19
        /*00c2*/ 	.short	0x0030


	//----- nvinfo : EIATTR_PARAM_CBANK
	.align		4
        /*00c4*/ 	.byte	0x04, 0x0a
        /*00c6*/ 	.short	(.L_10509 - .L_10508)
	.align		4
.L_10508:
        /*00c8*/ 	.word	index@(.nv.constant0._ZN43_GLOBAL__N__9ae7fba5_10_SoftMax_cu_9f978f6321softmax_warp_backwardIfN3c104HalfEfLi2ELb1ELb0EEEvPT0_PKT_S7_iiiPKb)
        /*00cc*/ 	.short	0x0380
        /*00ce*/ 	.short	0x0030


	//----- nvinfo : EIATTR_SW_WAR
	.align		4
.L_10509:
        /*00d0*/ 	.byte	0x04, 0x36
        /*00d2*/ 	.short	(.L_10511 - .L_10510)
.L_10510:
        /*00d4*/ 	.word	0x00000008
.L_10511:


//--------------------- .nv.info._ZN43_GLOBAL__N__9ae7fba5_10_SoftMax_cu_9f978f6321softmax_warp_backwardIfN3c104HalfEfLi1ELb1ELb0EEEvPT0_PKT_S7_iiiPKb --------------------------
	.section	.nv.info._ZN43_GLOBAL__N__9ae7fba5_10_SoftMax_cu_9f978f6321softmax_warp_backwardIfN3c104HalfEfLi1ELb1ELb0EEEvPT0_PKT_S7_iiiPKb,"",@"SHT_CUDA_INFO"
	.sectionflags	@""
	.align	4


	//----- nvinfo : EIATTR_CUDA_API_VERSION
	.align		4
        /*0000*/ 	.byte	0x04, 0x37
        /*0002*/ 	.short	(.L_10513 - .L_10512)
.L_10512:
        /*0004*/ 	.word	0x00000082


	//----- nvinfo : EIATTR_KPARAM_INFO
	.align		4
.L_10513:
        /*0008*/ 	.byte	0x04, 0x17
        /*000a*/ 	.short	(.L_10515 - .L_10514)
.L_10514:
        /*000c*/ 	.word	0x00000000
        /*0010*/ 	.short	0x0006
        /*0012*/ 	.short	0x0028
        /*0014*/ 	.byte	0x00, 0xf5, 0x21, 0x00


	//----- nvinfo : EIATTR_KPARAM_INFO
	.align		4
.L_10515:
        /*0018*/ 	.byte	0x04, 0x17
        /*001a*/ 	.short	(.L_10517 - .L_10516)
.L_10516:
        /*001c*/ 	.word	0x00000000
        /*0020*/ 	.short	0x0005
        /*0022*/ 	.short	0x0020
        /*0024*/ 	.byte	0x00, 0xf0, 0x11, 0x00


	//----- nvinfo : EIATTR_KPARAM_INFO
	.align		4
.L_10517:
        /*0028*/ 	.byte	0x04, 0x17
        /*002a*/ 	.short	(.L_10519 - .L_10518)
.L_10518:
        /*002c*/ 	.word	0x00000000
        /*0030*/ 	.short	0x0004
        /*0032*/ 	.short	0x001c
        /*0034*/ 	.byte	0x00, 0xf0, 0x11, 0x00


	//----- nvinfo : EIATTR_KPARAM_INFO
	.align		4
.L_10519:
        /*0038*/ 	.byte	0x04, 0x17
        /*003a*/ 	.short	(.L_10521 - .L_10520)
.L_10520:
        /*003c*/ 	.word	0x00000000
        /*0040*/ 	.short	0x0003
        /*0042*/ 	.short	0x0018
        /*0044*/ 	.byte	0x00, 0xf0, 0x11, 0x00


	//----- nvinfo : EIATTR_KPARAM_INFO
	.align		4
.L_10521:
        /*0048*/ 	.byte	0x04, 0x17
        /*004a*/ 	.short	(.L_10523 - .L_10522)
.L_10522:
        /*004c*/ 	.word	0x00000000
        /*0050*/ 	.short	0x0002
        /*0052*/ 	.short	0x0010
        /*0054*/ 	.byte	0x00, 0xf5, 0x21, 0x00


	//----- nvinfo : EIATTR_KPARAM_INFO
	.align		4
.L_10523:
        /*0058*/ 	.byte	0x04, 0x17
        /*005a*/ 	.short	(.L_10525 - .L_10524)
.L_10524:
        /*005c*/ 	.word	0x00000000
        /*0060*/ 	.short	0x0001
        /*0062*/ 	.short	0x0008
        /*0064*/ 	.byte	0x00, 0xf5, 0x21, 0x00


	//----- nvinfo : EIATTR_KPARAM_INFO
	.align		4
.L_10525:
        /*0068*/ 	.byte	0x04, 0x17
        /*006a*/ 	.short	(.L_10527 - .L_10526)
.L_10526:
        /*006c*/ 	.word	0x00000000
        /*0070*/ 	.short	0x0000
        /*0072*/ 	.short	0x0000
        /*0074*/ 	.byte	0x00, 0xf5, 0x21, 0x00


	//----- nvinfo : EIATTR_SPARSE_MMA_MASK
	.align		4
.L_10527:
        /*0078*/ 	.byte	0x03, 0x50
        /*007a*/ 	.short	0x0000


	//----- nvinfo : EIATTR_MAXREG_COUNT
	.align		4
        /*007c*/ 	.byte	0x03, 0x1b
        /*007e*/ 	.short	0x00ff


	//----- nvinfo : EIATTR_MERCURY_ISA_VERSION
	.align		4
        /*0080*/ 	.byte	0x03, 0x5f
        /*0082*/ 	.short	0x0101


	//----- nvinfo : EIATTR_COOP_GROUP_MASK_REGIDS
	.align		4
        /*0084*/ 	.byte	0x04, 0x29
        /*0086*/ 	.short	(.L_10529 - .L_10528)


	//   ....[0]....
.L_10528:
        /*0088*/ 	.word	0xffffffff


	//   ....[1]....
        /*008c*/ 	.word	0xffffffff


	//----- nvinfo : EIATTR_COOP_GROUP_INSTR_OFFSETS
	.align		4
.L_10529:
        /*0090*/ 	.byte	0x04, 0x28
        /*0092*/ 	.short	(.L_10531 - .L_10530)


	//   ....[0]....
.L_10530:
        /*0094*/ 	.word	0x000002c0


	//   ....[1]....
        /*0098*/ 	.word	0x000002d0


	//----- nvinfo : EIATTR_VRC_CTA_INIT_COUNT
	.align		4
.L_10531:
        /*009c*/ 	.byte	0x02, 0x4a
	.zero		1
	.zero		1


	//----- nvinfo : EIATTR_EXIT_INSTR_OFFSETS
	.align		4
        /*00a0*/ 	.byte	0x04, 0x1c
        /*00a2*/ 	.short	(.L_10533 - .L_10532)


	//   ....[0]....
.L_10532:
        /*00a4*/ 	.word	0x000002e0


	//   ....[1]....
        /*00a8*/ 	.word	0x000003d0


	//   ....[2]....
        /*00ac*/ 	.word	0x00000480


	//----- nvinfo : EIATTR_CBANK_PARAM_SIZE
	.align		4
.L_10533:
        /*00b0*/ 	.byte	0x03, 0x19
        /*00b2*/ 	.short	0x0030


	//----- nvinfo : EIATTR_PARAM_CBANK
	.align		4
        /*00b4*/ 	.byte	0x04, 0x0a
        /*00b6*/ 	.short	(.L_10535 - .L_10534)
	.align		4
.L_10534:
        /*00b8*/ 	.word	index@(.nv.constant0._ZN43_GLOBAL__N__9ae7fba5_10_SoftMax_cu_9f978f6321softmax_warp_backwardIfN3c104HalfEfLi1ELb1ELb0EEEvPT0_PKT_S7_iiiPKb)
        /*00bc*/ 	.short	0x0380
        /*00be*/ 	.short	0x0030


	//----- nvinfo : EIATTR_SW_WAR
	.align		4
.L_10535:
        /*00c0*/ 	.byte	0x04, 0x36
        /*00c2*/ 	.short	(.L_10537 - .L_10536)
.L_10536:
        /*00c4*/ 	.word	0x00000008
.L_10537:


//--------------------- .nv.info._ZN43_GLOBAL__N__9ae7fba5_10_SoftMax_cu_9f978f6321softmax_warp_backwardIfN3c104HalfEfLi0ELb1ELb0EEEvPT0_PKT_S7_iiiPKb --------------------------
	.section	.nv.info._ZN43_GLOBAL__N__9ae7fba5_10_SoftMax_cu_9f978f6321softmax_warp_backwardIfN3c104HalfEfLi0ELb1ELb0EEEvPT0_PKT_S7_iiiPKb,"",@"SHT_CUDA_INFO"
	.sectionflags	@""
	.align	4


	//----- nvinfo : EIATTR_CUDA_API_VERSION
	.align		4
        /*0000*/ 	.byte	0x04, 0x37
        /*0002*/ 	.short	(.L_10539 - .L_10538)
.L_10538:
        /*0004*/ 	.word	0x00000082


	//----- nvinfo : EIATTR_KPARAM_INFO
	.align		4
.L_10539:
        /*0008*/ 	.byte	0x04, 0x17
        /*000a*/ 	.short	(.L_10541 - .L_10540)
.L_10540:
        /*000c*/ 	.word	0x00000000
        /*0010*/ 	.short	0x0006
        /*0012*/ 	.short	0x0028
        /*0014*/ 	.byte	0x00, 0xf5, 0x21, 0x00


	//----- nvinfo : EIATTR_KPARAM_INFO
	.align		4
.L_10541:
        /*0018*/ 	.byte	0x04, 0x17
        /*001a*/ 	.short	(.L_10543 - .L_10542)
.L_10542:
        /*001c*/ 	.word	0x00000000
        /*0020*/ 	.short	0x0005
        /*0022*/ 	.short	0x0020
        /*0024*/ 	.byte	0x00, 0xf0, 0x11, 0x00


	//----- nvinfo : EIATTR_KPARAM_INFO
	.align		4
.L_10543:
        /*0028*/ 	.byte	0x04, 0x17
        /*002a*/ 	.short	(.L_10545 - .L_10544)
.L_10544:
        /*002c*/ 	.word	0x00000000
        /*0030*/ 	.short	0x0004
        /*0032*/ 	.short	0x001c
        /*0034*/ 	.byte	0x00, 0xf0, 0x11, 0x00


	//----- nvinfo : EIATTR_KPARAM_INFO
	.align		4
.L_10545:
        /*0038*/ 	.byte	0x04, 0x17
        /*003a*/ 	.short	(.L_10547 - .L_10546)
.L_10546:
        /*003c*/ 	.word	0x00000000
        /*0040*/ 	.short	0x0003
        /*0042*/ 	.short	0x0018
        /*0044*/ 	.byte	0x00, 0xf0, 0x11, 0x00


	//----- nvinfo : EIATTR_KPARAM_INFO
	.align		4
.L_10547:
        /*0048*/ 	.byte	0x04, 0x17
        /*004a*/ 	.short	(.L_10549 - .L_10548)
.L_10548:
        /*004c*/ 	.word	0x00000000
        /*0050*/ 	.short	0x0002
        /*0052*/ 	.short	0x0010
        /*0054*/ 	.byte	0x00, 0xf5, 0x21, 0x00


	//----- nvinfo : EIATTR_KPARAM_INFO
	.align		4
.L_10549:
        /*0058*/ 	.byte	0x04, 0x17
        /*005a*/ 	.short	(.L_10551 - .L_10550)
.L_10550:
        /*005c*/ 	.word	0x00000000
        /*0060*/ 	.short	0x0001
        /*0062*/ 	.short	0x0008
        /*0064*/ 	.byte	0x00, 0xf5, 0x21, 0x00


	//----- nvinfo : EIATTR_KPARAM_INFO
	.align		4
.L_10551:
        /*0068*/ 	.byte	0x04, 0x17
        /*006a*/ 	.short	(.L_10553 - .L_10552)
.L_10552:
        /*006c*/ 	.word	0x00000000
        /*0070*/ 	.short	0x0000
        /*0072*/ 	.short	0x0000
        /*0074*/ 	.byte	0x00, 0xf5, 0x21, 0x00


	//----- nvinfo : EIATTR_SPARSE_MMA_MASK
	.align		4
.L_10553:
        /*0078*/ 	.byte	0x03, 0x50
        /*007a*/ 	.short	0x0000


	//----- nvinfo : EIATTR_MAXREG_COUNT
	.align		4
        /*007c*/ 	.byte	0x03, 0x1b
        /*007e*/ 	.short	0x00ff


	//----- nvinfo : EIATTR_MERCURY_ISA_VERSION
	.align		4
        /*0080*/ 	.byte	0x03, 0x5f
        /*0082*/ 	.short	0x0101


	//----- nvinfo : EIATTR_VRC_CTA_INIT_COUNT
	.align		4
        /*0084*/ 	.byte	0x02, 0x4a
	.zero		1
	.zero		1


	//----- nvinfo : EIATTR_EXIT_INSTR_OFFSETS
	.align		4
        /*0088*/ 	.byte	0x04, 0x1c
        /*008a*/ 	.short	(.L_10555 - .L_10554)


	//   ....[0]....
.L_10554:
        /*008c*/ 	.word	0x000002b0


	//   ....[1]....
        /*0090*/ 	.word	0x00000370


	//   ....[2]....
        /*0094*/ 	.word	0x000003f0


	//----- nvinfo : EIATTR_CBANK_PARAM_SIZE
	.align		4
.L_10555:
        /*0098*/ 	.byte	0x03, 0x19
        /*009a*/ 	.short	0x0030


	//----- nvinfo : EIATTR_PARAM_CBANK
	.align		4
        /*009c*/ 	.byte	0x04, 0x0a
        /*009e*/ 	.short	(.L_10557 - .L_10556)
	.align		4
.L_10556:
        /*00a0*/ 	.word	index@(.nv.constant0._ZN43_GLOBAL__N__9ae7fba5_10_SoftMax_cu_9f978f6321softmax_warp_backwardIfN3c104HalfEfLi0ELb1ELb0EEEvPT0_PKT_S7_iiiPKb)
        /*00a4*/ 	.short	0x0380
        /*00a6*/ 	.short	0x0030


	//----- nvinfo : EIATTR_SW_WAR
	.align		4
.L_10557:
        /*00a8*/ 	.byte	0x04, 0x36
        /*00aa*/ 	.short	(.L_10559 - .L_10558)
.L_10558:
        /*00ac*/ 	.word	0x00000008
.L_10559:


//--------------------- .nv.info._ZN43_GLOBAL__N__9ae7fba5_10_SoftMax_cu_9f978f6321softmax_warp_backwardIN3c104HalfES2_fLi10ELb1ELb0EEEvPT0_PKT_S7_iiiPKb --------------------------
	.section	.nv.info._ZN43_GLOBAL__N__9ae7fba5_10_SoftMax_cu_9f978f6321softmax_warp_backwardIN3c104HalfES2_fLi10ELb1ELb0EEEvPT0_PKT_S7_iiiPKb,"",@"SHT_CUDA_INFO"
	.sectionflags	@""
	.align	4


	//----- nvinfo : EIATTR_CUDA_API_VERSION
	.align		4
        /*0000*/ 	.byte	0x04, 0x37
        /*0002*/ 	.short	(.L_10561 - .L_10560)
.L_10560:
        /*0004*/ 	.word	0x00000082


	//----- nvinfo : EIATTR_KPARAM_INFO
	.align		4
.L_10561:
        /*0008*/ 	.byte	0x04, 0x17
        /*000a*/ 	.short	(.L_10563 - .L_10562)
.L_10562:
        /*000c*/ 	.word	0x00000000
        /*0010*/ 	.short	0x0006
        /*0012*/ 	.short	0x0028
        /*0014*/ 	.byte	0x00, 0xf5, 0x21, 0x00


	//----- nvinfo : EIATTR_KPARAM_INFO
	.align		4
.L_10563:
        /*0018*/ 	.byte	0x04, 0x17
        /*001a*/ 	.short	(.L_10565 - .L_10564)
.L_10564:
        /*001c*/ 	.word	0x00000000
        /*0020*/ 	.short	0x0005
        /*0022*/ 	.short	0x0020
        /*0024*/ 	.byte	0x00, 0xf0, 0x11, 0x00


	//----- nvinfo : EIATTR_KPARAM_INFO
	.align		4
.L_10565:
        /*0028*/ 	.byte	0x04, 0x17
        /*002a*/ 	.short	(.L_10567 - .L_10566)
.L_10566:
        /*002c*/ 	.word	0x00000000
        /*0030*/ 	.short	0x0004
        /*0032*/ 	.short	0x001c
        /*0034*/ 	.byte	0x00, 0xf0, 0x11, 0x00


	//----- nvinfo : EIATTR_KPARAM_INFO
	.align		4
.L_10567:
        /*0038*/ 	.byte	0x04, 0x17
        /*003a*/ 	.short	(.L_10569 - .L_10568)
.L_10568:
        /*003c*/ 	.word	0x00000000
        /*0040*/ 	.short	0x0003
        /*0042*/ 	.short	0x0018
        /*0044*/ 	.byte	0x00, 0xf0, 0x11, 0x00


	//----- nvinfo : EIATTR_KPARAM_INFO
	.align		4
.L_10569:
        /*0048*/ 	.byte	0x04, 0x17
        /*004a*/ 	.short	(.L_10571 - .L_10570)
.L_10570:
        /*004c*/ 	.word	0x00000000
        /*0050*/ 	.short	0x0002
        /*0052*/ 	.short	0x0010
        /*0054*/ 	.byte	0x00, 0xf5, 0x21, 0x00


	//----- nvinfo : EIATTR_KPARAM_INFO
	.align		4
.L_10571:
        /*0058*/ 	.byte	0x04, 0x17
        /*005a*/ 	.short	(.L_10573 - .L_10572)
.L_10572:
        /*005c*/ 	.word	0x00000000
        /*0060*/ 	.short	0x0001
        /*0062*/ 	.short	0x0008
        /*0064*/ 	.byte	0x00, 0xf5, 0x21, 0x00


	//----- nvinfo : EIATTR_KPARAM_INFO
	.align		4
.L_10573:
        /*0068*/ 	.byte	0x04, 0x17
        /*006a*/ 	.short	(.L_10575 - .L_10574)
.L_10574:
        /*006c*/ 	.word	0x00000000
        /*0070*/ 	.short	0x0000
        /*0072*/ 	.short	0x0000
        /*0074*/ 	.byte	0x00, 0xf5, 0x21, 0x00


	//----- nvinfo : EIATTR_SPARSE_MMA_MASK
	.align		4
.L_10575:
        /*0078*/ 	.byte	0x03, 0x50
        /*007a*/ 	.short	0x0000


	//----- nvinfo : EIATTR_MAXREG_COUNT
	.align		4
        /*007c*/ 	.byte	0x03, 0x1b
        /*007e*/ 	.short	0x00ff


	//----- nvinfo : EIATTR_MERCURY_ISA_VERSION
	.align		4
        /*0080*/ 	.byte	0x03, 0x5f
        /*0082*/ 	.short	0x0101


	//----- nvinfo : EIATTR_COOP_GROUP_MASK_REGIDS
	.align		4
        /*0084*/ 	.byte	0x04, 0x29
        /*0086*/ 	.short	(.L_10577 - .L_10576)


	//   ....[0]....
.L_10576:
        /*0088*/ 	.word	0xffffffff


	//   ....[1]....
        /*008c*/ 	.word	0xffffffff


	//   ....[2]....
        /*0090*/ 	.word	0xffffffff


	//   ....[3]....
        /*0094*/ 	.word	0xffffffff


	//   ....[4]....
        /*0098*/ 	.word	0xffffffff


	//----- nvinfo : EIATTR_COOP_GROUP_INSTR_OFFSETS
	.align		4
.L_10577:
        /*009c*/ 	.byte	0x04, 0x28
        /*009e*/ 	.short	(.L_10579 - .L_10578)


	//   ....[0]....
.L_10578:
        /*00a0*/ 	.word	0x00001430


	//   ....[1]....
        /*00a4*/ 	.word	0x00001450


	//   ....[2]....
        /*00a8*/ 	.word	0x00001470


	//   ....[3]....
        /*00ac*/ 	.word	0x00001490


	//   ....[4]....
        /*00b0*/ 	.word	0x000014e0


	//----- nvinfo : EIATTR_VRC_CTA_INIT_COUNT
	.align		4
.L_10579:
        /*00b4*/ 	.byte	0x02, 0x4a
	.zero		1
	.zero		1


	//----- nvinfo : EIATTR_EXIT_INSTR_OFFSETS
	.align		4
        /*00b8*/ 	.byte	0x04, 0x1c
        /*00ba*/ 	.short	(.L_10581 - .L_10580)


	//   ....[0]....
.L_10580:
        /*00bc*/ 	.word	0x000014f0


	//   ....[1]....
        /*00c0*/ 	.word	0x00002100


	//   ....[2]....
        /*00c4*/ 	.word	0x00002150


	//----- nvinfo : EIATTR_CBANK_PARAM_SIZE
	.align		4
.L_10581:
        /*00c8*/ 	.byte	0x03, 0x19
        /*00ca*/ 	.short	0x0030


	//----- nvinfo : EIATTR_PARAM_CBANK
	.align		4
        /*00cc*/ 	.byte	0x04, 0x0a
        /*00ce*/ 	.short	(.L_10583 - .L_10582)
	.align		4
.L_10582:
        /*00d0*/ 	.word	index@(.nv.constant0._ZN43_GLOBAL__N__9ae7fba5_10_SoftMax_cu_9f978f6321softmax_warp_backwardIN3c104HalfES2_fLi10ELb1ELb0EEEvPT0_PKT_S7_iiiPKb)
        /*00d4*/ 	.short	0x0380
        /*00d6*/ 	.short	0x0030


	//----- nvinfo : EIATTR_SW_WAR
	.align		4
.L_10583:
        /*00d8*/ 	.byte	0x04, 0x36
        /*00da*/ 	.short	(.L_10585 - .L_10584)
.L_10584:
        /*00dc*/ 	.word	0x00000008
.L_10585:


//--------------------- .nv.info._ZN43_GLOBAL__N__9ae7fba5_10_SoftMax_cu_9f978f6321softmax_warp_backwardIN3c104HalfES2_fLi9ELb1ELb0EEEvPT0_PKT_S7_iiiPKb --------------------------
	.section	.nv.info._ZN43_GLOBAL__N__9ae7fba5_10_SoftMax_cu_9f978f6321softmax_warp_backwardIN3c104HalfES2_fLi9ELb1ELb0EEEvPT0_PKT_S7_iiiPKb,"",@"SHT_CUDA_INFO"
	.sectionflags	@""
	.align	4


	//----- nvinfo : EIATTR_CUDA_API_VERSION
	.align		4
        /*0000*/ 	.byte	0x04, 0x37
        /*0002*/ 	.short	(.L_10587 - .L_10586)
.L_10586:
        /*0004*/ 	.word	0x00000082


	//----- nvinfo : EIATTR_KPARAM_INFO
	.align		4
.L_10587:
        /*0008*/ 	.byte	0x04, 0x17
        /*000a*/ 	.short	(.L_10589 - .L_10588)
.L_10588:
        /*000c*/ 	.word	0x00000000
        /*0010*/ 	.short	0x0006
        /*0012*/ 	.short	0x0028
        /*0014*/ 	.byte	0x00, 0xf5, 0x21, 0x00


	//----- nvinfo : EIATTR_KPARAM_INFO
	.align		4
.L_10589:
        /*0018*/ 	.byte	0x04, 0x17
        /*001a*/ 	.short	(.L_10591 - .L_10590)
.L_10590:
        /*001c*/ 	.word	0x00000000
        /*0020*/ 	.short	0x0005
        /*0022*/ 	.short	0x0020
        /*0024*/ 	.byte	0x00, 0xf0, 0x11, 0x00


	//----- nvinfo : EIATTR_KPARAM_INFO
	.align		4
.L_10591:
        /*0028*/ 	.byte	0x04, 0x17
        /*002a*/ 	.short	(.L_10593 - .L_10592)
.L_10592:
        /*002c*/ 	.word	0x00000000
        /*0030*/ 	.short	0x0004
        /*0032*/ 	.short	0x001c
        /*0034*/ 	.byte	0x00, 0xf0, 0x11, 0x00


	//----- nvinfo : EIATTR_KPARAM_INFO
	.align		4
.L_10593:
        /*0038*/ 	.byte	0x04, 0x17
        /*003a*/ 	.short	(.L_10595 - .L_10594)
.L_10594:
        /*003c*/ 	.word	0x00000000
        /*0040*/ 	.short	0x0003
        /*0042*/ 	.short	0x0018
        /*0044*/ 	.byte	0x00, 0xf0, 0x11, 0x00


	//----- nvinfo : EIATTR_KPARAM_INFO
	.align		4
.L_10595:
        /*0048*/ 	.byte	0x04, 0x17
        /*004a*/ 	.short	(.L_10597 - .L_10596)
.L_10596:
        /*004c*/ 	.word	0x00000000
        /*0050*/ 	.short	0x0002
        /*0052*/ 	.short	0x0010
        /*0054*/ 	.byte	0x00, 0xf5, 0x21, 0x00


	//----- nvinfo : EIATTR_KPARAM_INFO
	.align		4
.L_10597:
        /*0058*/ 	.byte	0x04, 0x17
        /*005a*/ 	.short	(.L_10599 - .L_10598)
.L_10598:
        /*005c*/ 	.word	0x00000000
        /*0060*/ 	.short	0x0001
        /*0062*/ 	.short	0x0008
        /*0064*/ 	.byte	0x00, 0xf5, 0x21, 0x00


	//----- nvinfo : EIATTR_KPARAM_INFO
	.align		4
.L_10599:
        /*0068*/ 	.byte	0x04, 0x17
        /*006a*/ 	.short	(.L_10601 - .L_10600)
.L_10600:
        /*006c*/ 	.word	0x00000000
        /*0070*/ 	.short	0x0000
        /*0072*/ 	.short	0x0000
        /*0074*/ 	.byte	0x00, 0xf5, 0x21, 0x00


	//----- nvinfo : EIATTR_SPARSE_MMA_MASK
	.align		4
.L_10601:
        /*0078*/ 	.byte	0x03, 0x50
        /*007a*/ 	.short	0x0000


	//----- nvinfo : EIATTR_MAXREG_COUNT
	.align		4
        /*007c*/ 	.byte	0x03, 0x1b
        /*007e*/ 	.short	0x00ff


	//----- nvinfo : EIATTR_MERCURY_ISA_VERSION
	.align		4
        /*0080*/ 	.byte	0x03, 0x5f
        /*0082*/ 	.short	0x0101


	//----- nvinfo : EIATTR_COOP_GROUP_MASK_REGIDS
	.align		4
        /*0084*/ 	.byte	0x04, 0x29
        /*0086*/ 	.short	(.L_10603 - .L_10602)


	//   ....[0]....
.L_10602:
        /*0088*/ 	.word	0xffffffff


	//   ....[1]....
        /*008c*/ 	.word	0xffffffff


	//   ....[2]....
        /*0090*/ 	.word	0xffffffff


	//   ....[3]....
        /*0094*/ 	.word	0xffffffff


	//   ....[4]....
        /*0098*/ 	.word	0xffffffff


	//----- nvinfo : EIATTR_COOP_GROUP_INSTR_OFFSETS
	.align		4
.L_10603:
        /*009c*/ 	.byte	0x04, 0x28
        /*009e*/ 	.short	(.L_10605 - .L_10604)


	//   ....[0]....
.L_10604:
        /*00a0*/ 	.word	0x00000a60


	//   ....[1]....
        /*00a4*/ 	.word	0x00000a80


	//   ....[2]....
        /*00a8*/ 	.word	0x00000aa0


	//   ....[3]....
        /*00ac*/ 	.word	0x00000ac0


	//   ....[4]....
        /*00b0*/ 	.word	0x00000b30


	//----- nvinfo : EIATTR_VRC_CTA_INIT_COUNT
	.align		4
.L_10605:
        /*00b4*/ 	.byte	0x02, 0x4a
	.zero		1
	.zero		1


	//----- nvinfo : EIATTR_EXIT_INSTR_OFFSETS
	.align		4
        /*00b8*/ 	.byte	0x04, 0x1c
        /*00ba*/ 	.short	(.L_10607 - .L_10606)


	//   ....[0]....
.L_10606:
        /*00bc*/ 	.word	0x00000b40


	//   ....[1]....
        /*00c0*/ 	.word	0x00001140


	//   ....[2]....
        /*00c4*/ 	.word	0x00001190


	//----- nvinfo : EIATTR_CBANK_PARAM_SIZE
	.align		4
.L_10607:
        /*00c8*/ 	.byte	0x03, 0x19
        /*00ca*/ 	.short	0x0030


	//----- nvinfo : EIATTR_PARAM_CBANK
	.align		4
        /*00cc*/ 	.byte	0x04, 0x0a
        /*00ce*/ 	.short	(.L_10609 - .L_10608)
	.align		4
.L_10608:
        /*00d0*/ 	.word	index@(.nv.constant0._ZN43_GLOBAL__N__9ae7fba5_10_SoftMax_cu_9f978f6321softmax_warp_backwardIN3c104HalfES2_fLi9ELb1ELb0EEEvPT0_PKT_S7_iiiPKb)
        /*00d4*/ 	.short	0x0380
        /*00d6*/ 	.short	0x0030


	//----- nvinfo : EIATTR_SW_WAR
	.align		4
.L_10609:
        /*00d8*/ 	.byte	0x04, 0x36
        /*00da*/ 	.short	(.L_10611 - .L_10610)
.L_10610:
        /*00dc*/ 	.word	0x00000008
.L_10611:


//--------------------- .nv.info._ZN43_GLOBAL__N__9ae7fba5_10_SoftMax_cu_9f978f6321softmax_warp_backwardIN3c104HalfES2_fLi8ELb1ELb0EEEvPT0_PKT_S7_iiiPKb --------------------------
	.section	.nv.info._ZN43_GLOBAL__N__9ae7fba5_10_SoftMax_cu_9f978f6321softmax_warp_backwardIN3c104HalfES2_fLi8ELb1ELb0EEEvPT0_PKT_S7_iiiPKb,"",@"SHT_CUDA_INFO"
	.sectionflags	@""
	.align	4


	//----- nvinfo : EIATTR_CUDA_API_VERSION
	.align		4
        /*0000*/ 	.byte	0x04, 0x37
        /*0002*/ 	.short	(.L_10613 - .L_10612)
.L_10612:
        /*0004*/ 	.word	0x00000082


	//----- nvinfo : EIATTR_KPARAM_INFO
	.align		4
.L_10613:
        /*0008*/ 	.byte	0x04, 0x17
        /*000a*/ 	.short	(.L_10615 - .L_10614)
.L_10614:
        /*000c*/ 	.word	0x00000000
        /*0010*/ 	.short	0x0006
        /*0012*/ 	.short	0x0028
        /*0014*/ 	.byte	0x00, 0xf5, 0x21, 0x00


	//----- nvinfo : EIATTR_KPARAM_INFO
	.align		4
.L_10615:
        /*0018*/ 	.byte	0x04, 0x17
        /*001a*/ 	.short	(.L_10617 - .L_10616)
.L_10616:
        /*001c*/ 	.word	0x00000000
        /*0020*/ 	.short	0x0005
        /*0022*/ 	.short	0x0020
        /*0024*/ 	.byte	0x00, 0xf0, 0x11, 0x00


	//----- nvinfo : EIATTR_KPARAM_INFO
	.align		4
.L_10617:
        /*0028*/ 	.byte	0x04, 0x17
        /*002a*/ 	.short	(.L_10619 - .L_10618)
.L_10618:
        /*002c*/ 	.word	0x00000000
        /*0030*/ 	.short	0x0004
        /*0032*/ 	.short	0x001c
        /*0034*/ 	.byte	0x00, 0xf0, 0x11, 0x00


	//----- nvinfo : EIATTR_KPARAM_INFO
	.align		4
.L_10619:
        /*0038*/ 	.byte	0x04, 0x17
        /*003a*/ 	.short	(.L_10621 - .L_10620)
.L_10620:
        /*003c*/ 	.word	0x00000000
        /*0040*/ 	.short	0x0003
        /*0042*/ 	.short	0x0018
        /*0044*/ 	.byte	0x00, 0xf0, 0x11, 0x00


	//----- nvinfo : EIATTR_KPARAM_INFO
	.align		4
.L_10621:
        /*0048*/ 	.byte	0x04, 0x17
        /*004a*/ 	.short	(.L_10623 - .L_10622)
.L_10622:
        /*004c*/ 	.word	0x00000000
        /*0050*/ 	.short	0x0002
        /*0052*/ 	.short	0x0010
        /*0054*/ 	.byte	0x00, 0xf5, 0x21, 0x00


	//----- nvinfo : EIATTR_KPARAM_INFO
	.align		4
.L_10623:
        /*0058*/ 	.byte	0x04, 0x17
        /*005a*/ 	.short	(.L_10625 - .L_10624)
.L_10624:
        /*005c*/ 	.word	0x00000000
        /*0060*/ 	.short	0x0001
        /*0062*/ 	.short	0x0008
        /*0064*/ 	.byte	0x00, 0xf5, 0x21, 0x00


	//----- nvinfo : EIATTR_KPARAM_INFO
	.align		4
.L_10625:
        /*0068*/ 	.byte	0x04, 0x17
        /*006a*/ 	.short	(.L_10627 - .L_10626)
.L_10626:
        /*006c*/ 	.word	0x00000000
        /*0070*/ 	.short	0x0000
        /*0072*/ 	.short	0x0000
        /*0074*/ 	.byte	0x00, 0xf5, 0x21, 0x00


	//----- nvinfo : EIATTR_SPARSE_MMA_MASK
	.align		4
.L_10627:
        /*0078*/ 	.byte	0x03, 0x50
        /*007a*/ 	.short	0x0000


	//----- nvinfo : EIATTR_MAXREG_COUNT
	.align		4
        /*007c*/ 	.byte	0x03, 0x1b
        /*007e*/ 	.short	0x00ff


	//----- nvinfo : EIATTR_MERCURY_ISA_VERSION
	.align		4
        /*0080*/ 	.byte	0x03, 0x5f
        /*0082*/ 	.short	0x0101


	//----- nvinfo : EIATTR_COOP_GROUP_MASK_REGIDS
	.align		4
        /*0084*/ 	.byte	0x04, 0x29
        /*0086*/ 	.short	(.L_10629 - .L_10628)


	//   ....[0]....
.L_10628:
        /*0088*/ 	.word	0xffffffff


	//   ....[1]....
        /*008c*/ 	.word	0xffffffff


	//   ....[2]....
        /*0090*/ 	.word	0xffffffff


	//   ....[3]....
        /*0094*/ 	.word	0xffffffff


	//   ....[4]....
        /*0098*/ 	.word	0xffffffff


	//----- nvinfo : EIATTR_COOP_GROUP_INSTR_OFFSETS
	.align		4
.L_10629:
        /*009c*/ 	.byte	0x04, 0x28
        /*009e*/ 	.short	(.L_10631 - .L_10630)


	//   ....[0]....
.L_10630:
        /*00a0*/ 	.word	0x00000660


	//   ....[1]....
        /*00a4*/ 	.word	0x00000680


	//   ....[2]....
        /*00a8*/ 	.word	0x000006a0


	//   ....[3]....
        /*00ac*/ 	.word	0x000006d0


	//   ....[4]....
        /*00b0*/ 	.word	0x00000710


	//----- nvinfo : EIATTR_VRC_CTA_INIT_COUNT
	.align		4
.L_10631:
        /*00b4*/ 	.byte	0x02, 0x4a
	.zero		1
	.zero		1


	//----- nvinfo : EIATTR_EXIT_INSTR_OFFSETS
	.align		4
        /*00b8*/ 	.byte	0x04, 0x1c
        /*00ba*/ 	.short	(.L_10633 - .L_10632)


	//   ....[0]....
.L_10632:
        /*00bc*/ 	.word	0x00000720


	//   ....[1]....
        /*00c0*/ 	.word	0x00000940


	//   ....[2]....
        /*00c4*/ 	.word	0x00000990


	//----- nvinfo : EIATTR_CBANK_PARAM_SIZE
	.align		4
.L_10633:
        /*00c8*/ 	.byte	0x03, 0x19
        /*00ca*/ 	.short	0x0030


	//----- nvinfo : EIATTR_PARAM_CBANK
	.align		4
        /*00cc*/ 	.byte	0x04, 0x0a
        /*00ce*/ 	.short	(.L_10635 - .L_10634)
	.align		4
.L_10634:
        /*00d0*/ 	.word	index@(.nv.constant0._ZN43_GLOBAL__N__9ae7fba5_10_SoftMax_cu_9f978f6321softmax_warp_backwardIN3c104HalfES2_fLi8ELb1ELb0EEEvPT0_PKT_S7_iiiPKb)
        /*00d4*/ 	.short	0x0380
        /*00d6*/ 	.short	0x0030


	//----- nvinfo : EIATTR_SW_WAR
	.align		4
.L_10635:
        /*00d8*/ 	.byte	0x04, 0x36
        /*00da*/ 	.short	(.L_10637 - .L_10636)
.L_10636:
        /*00dc*/ 	.word	0x00000008
.L_10637:


//--------------------- .nv.info._ZN43_GLOBAL__N__9ae7fba5_10_SoftMax_cu_9f978f6321softmax_warp_backwardIN3c104HalfES2_fLi7ELb1ELb0EEEvPT0_PKT_S7_iiiPKb --------------------------
	.section	.nv.info._ZN43_GLOBAL__N__9ae7fba5_10_SoftMax_cu_9f978f6321softmax_warp_backwardIN3c104HalfES2_fLi7ELb1ELb0EEEvPT0_PKT_S7_iiiPKb,"",@"SHT_CUDA_INFO"
	.sectionflags	@""
	.align	4


	//----- nvinfo : EIATTR_CUDA_API_VERSION
	.align		4
        /*0000*/ 	.byte	0x04, 0x37
        /*0002*/ 	.short	(.L_10639 - .L_10638)
.L_10638:
        /*0004*/ 	.word	0x00000082


	//----- nvinfo : EIATTR_KPARAM_INFO
	.align		4
.L_10639:
        /*0008*/ 	.byte	0x04, 0x17
        /*000a*/ 	.short	(.L_10641 - .L_10640)
.L_10640:
        /*000c*/ 	.word	0x00000000
        /*0010*/ 	.short	0x0006
        /*0012*/ 	.short	0x0028
        /*0014*/ 	.byte	0x00, 0xf5, 0x21, 0x00


	//----- nvinfo : EIATTR_KPARAM_INFO
	.align		4
.L_10641:
        /*0018*/ 	.byte	0x04, 0x17
        /*001a*/ 	.short	(.L_10643 - .L_10642)
.L_10642:
        /*001c*/ 	.word	0x00000000
        /*0020*/ 	.short	0x0005
        /*0022*/ 	.short	0x0020
        /*0024*/ 	.byte	0x00, 0xf0, 0x11, 0x00


	//----- nvinfo : EIATTR_KPARAM_INFO
	.align		4
.L_10643:
        /*0028*/ 	.byte	0x04, 0x17
        /*002a*/ 	.short	(.L_10645 - .L_10644)
.L_10644:
        /*002c*/ 	.word	0x00000000
        /*0030*/ 	.short	0x0004
        /*0032*/ 	.short	0x001c
        /*0034*/ 	.byte	0x00, 0xf0, 0x11, 0x00


	//----- nvinfo : EIATTR_KPARAM_INFO
	.align		4
.L_10645:
        /*0038*/ 	.byte	0x04, 0x17
        /*003a*/ 	.short	(.L_10647 - .L_10646)
.L_10646:
        /*003c*/ 	.word	0x00000000
        /*0040*/ 	.short	0x0003
        /*0042*/ 	.short	0x0018
        /*0044*/ 	.byte	0x00, 0xf0, 0x11, 0x00


	//----- nvinfo : EIATTR_KPARAM_INFO
	.align		4
.L_10647:
        /*0048*/ 	.byte	0x04, 0x17
        /*004a*/ 	.short	(.L_10649 - .L_10648)
.L_10648:
        /*004c*/ 	.word	0x00000000
        /*0050*/ 	.short	0x0002
        /*0052*/ 	.short	0x0010
        /*0054*/ 	.byte	0x00, 0xf5, 0x21, 0x00


	//----- nvinfo : EIATTR_KPARAM_INFO
	.align		4
.L_10649:
        /*0058*/ 	.byte	0x04, 0x17
        /*005a*/ 	.short	(.L_10651 - .L_10650)
.L_10650:
        /*005c*/ 	.word	0x00000000
        /*0060*/ 	.short	0x0001
        /*0062*/ 	.short	0x0008
        /*0064*/ 	.byte	0x00, 0xf5, 0x21, 0x00


	//----- nvinfo : EIATTR_KPARAM_INFO
	.align		4
.L_10651:
        /*0068*/ 	.byte	0x04, 0x17
        /*006a*/ 	.short	(.L_10653 - .L_10652)
.L_10652:
        /*006c*/ 	.word	0x00000000
        /*0070*/ 	.short	0x0000
        /*0072*/ 	.short	0x0000
        /*0074*/ 	.byte	0x00, 0xf5, 0x21, 0x00


	//----- nvinfo : EIATTR_SPARSE_MMA_MASK
	.align		4
.L_10653:
        /*0078*/ 	.byte	0x03, 0x50
        /*007a*/ 	.short	0x0000


	//----- nvinfo : EIATTR_MAXREG_COUNT
	.align		4
        /*007c*/ 	.byte	0x03, 0x1b
        /*007e*/ 	.short	0x00ff


	//----- nvinfo : EIATTR_MERCURY_ISA_VERSION
	.align		4
        /*0080*/ 	.byte	0x03, 0x5f
        /*0082*/ 	.short	0x0101


	//----- nvinfo : EIATTR_COOP_GROUP_MASK_REGIDS
	.align		4
        /*0084*/ 	.byte	0x04, 0x29
        /*0086*/ 	.short	(.L_10655 - .L_10654)


	//   ....[0]....
.L_10654:
        /*0088*/ 	.word	0xffffffff


	//   ....[1]....
        /*008c*/ 	.word	0xffffffff


	//   ....[2]....
        /*0090*/ 	.word	0xffffffff


	//   ....[3]....
        /*0094*/ 	.word	0xffffffff


	//   ....[4]....
        /*0098*/ 	.word	0xffffffff


	//   ....[5]....
        /*009c*/ 	.word	0xffffffff


	//   ....[6]....
        /*00a0*/ 	.word	0xffffffff


	//   ....[7]....
        /*00a4*/ 	.word	0xffffffff


	//   ....[8]....
        /*00a8*/ 	.word	0xffffffff


	//   ....[9]....
        /*00ac*/ 	.word	0xffffffff


	//----- nvinfo : EIATTR_COOP_GROUP_INSTR_OFFSETS
	.align		4
.L_10655:
        /*00b0*/ 	.byte	0x04, 0x28
        /*00b2*/ 	.short	(.L_10657 - .L_10656)


	//   ....[0]....
.L_10656:
        /*00b4*/ 	.word	0x00000500


	//   ....[1]....
        /*00b8*/ 	.word	0x00000590


	//   ....[2]....
        /*00bc*/ 	.word	0x000005a0


	//   ....[3]....
        /*00c0*/ 	.word	0x000005c0


	//   ....[4]....
        /*00c4*/ 	.word	0x000005f0


	//   ....[5]....
        /*00c8*/ 	.word	0x00000600


	//   ....[6]....
        /*00cc*/ 	.word	0x00000630


	//   ....[7]....
        /*00d0*/ 	.word	0x00000640


	//   ....[8]....
        /*00d4*/ 	.word	0x00000680


	//   ....[9]....
        /*00d8*/ 	.word	0x00000690


	//----- nvinfo : EIATTR_VRC_CTA_INIT_COUNT
	.align		4
.L_10657:
        /*00dc*/ 	.byte	0x02, 0x4a
	.zero		1
	.zero		1


	//----- nvinfo : EIATTR_EXIT_INSTR_OFFSETS
	.align		4
        /*00e0*/ 	.byte	0x04, 0x1c
        /*00e2*/ 	.short	(.L_10659 - .L_10658)


	//   ....[0]....
.L_10658:
        /*00e4*/ 	.word	0x000006a0


	//   ....[1]....
        /*00e8*/ 	.word	0x00000850


	//   ....[2]....
        /*00ec*/ 	.word	0x00000980


	//   ....[3]....
        /*00f0*/ 	.word	0x000009d0


	//----- nvinfo : EIATTR_CBANK_PARAM_SIZE
	.align		4
.L_10659:
        /*00f4*/ 	.byte	0x03, 0x19
        /*00f6*/ 	.short	0x0030


	//----- nvinfo : EIATTR_PARAM_CBANK
	.align		4
        /*00f8*/ 	.byte	0x04, 0x0a
        /*00fa*/ 	.short	(.L_10661 - .L_10660)
	.align		4
.L_10660:
        /*00fc*/ 	.word	index@(.nv.constant0._ZN43_GLOBAL__N__9ae7fba5_10_SoftMax_cu_9f978f6321softmax_warp_backwardIN3c104HalfES2_fLi7ELb1ELb0EEEvPT0_PKT_S7_iiiPKb)
        /*0100*/ 	.short	0x0380
        /*0102*/ 	.short	0x0030


	//----- nvinfo : EIATTR_SW_WAR
	.align		4
.L_10661:
        /*0104*/ 	.byte	0x04, 0x36
        /*0106*/ 	.short	(.L_10663 - .L_10662)
.L_10662:
        /*0108*/ 	.word	0x00000008
.L_10663:


//--------------------- .nv.info._ZN43_GLOBAL__N__9ae7fba5_10_SoftMax_cu_9f978f6321softmax_warp_backwardIN3c104HalfES2_fLi6ELb1ELb0EEEvPT0_PKT_S7_iiiPKb --------------------------
	.section	.nv.info._ZN43_GLOBAL__N__9ae7fba5_10_SoftMax_cu_9f978f6321softmax_warp_backwardIN3c104HalfES2_fLi6ELb1ELb0EEEvPT0_PKT_S7_iiiPKb,"",@"SHT_CUDA_INFO"
	.sectionflags	@""
	.align	4


	//----- nvinfo : EIATTR_CUDA_API_VERSION
	.align		4
        /*0000*/ 	.byte	0x04, 0x37
        /*0002*/ 	.short	(.L_10665 - .L_10664)
.L_10664:
        /*0004*/ 	.word	0x00000082


	//----- nvinfo : EIATTR_KPARAM_INFO
	.align		4
.L_10665:
        /*0008*/ 	.byte	0x04, 0x17
        /*000a*/ 	.short	(.L_10667 - .L_10666)
.L_10666:
        /*000c*/ 	.word	0x00000000
        /*0010*/ 	.short	0x0006
        /*0012*/ 	.short	0x0028
        /*0014*/ 	.byte	0x00, 0xf5, 0x21, 0x00


	//----- nvinfo : EIATTR_KPARAM_INFO
	.align		4
.L_10667:
        /*0018*/ 	.byte	0x04, 0x17
        /*001a*/ 	.short	(.L_10669 - .L_10668)
.L_10668:
        /*001c*/ 	.word	0x00000000
        /*0020*/ 	.short	0x0005
        /*0022*/ 	.short	0x0020
        /*0024*/ 	.byte	0x00, 0xf0, 0x11, 0x00


	//----- nvinfo : EIATTR_KPARAM_INFO
	.align		4
.L_10669:
        /*0028*/ 	.byte	0x04, 0x17
        /*002a*/ 	.short	(.L_10671 - .L_10670)
.L_10670:
        /*002c*/ 	.word	0x00000000
        /*0030*/ 	.short	0x0004
        /*0032*/ 	.short	0x001c
        /*0034*/ 	.byte	0x00, 0xf0, 0x11, 0x00


	//----- nvinfo : EIATTR_KPARAM_INFO
	.align		4
.L_10671:
        /*0038*/ 	.byte	0x04, 0x17
        /*003a*/ 	.short	(.L_10673 - .L_10672)
.L_10672:
        /*003c*/ 	.word	0x00000000
        /*0040*/ 	.short	0x0003
        /*0042*/ 	.short	0x0018
        /*0044*/ 	.byte	0x00, 0xf0, 0x11, 0x00


	//----- nvinfo : EIATTR_KPARAM_INFO
	.align		4
.L_10673:
        /*0048*/ 	.byte	0x04, 0x17
        /*004a*/ 	.short	(.L_10675 - .L_10674)
.L_10674:
        /*004c*/ 	.word	0x00000000
        /*0050*/ 	.short	0x0002
        /*0052*/ 	.short	0x0010
        /*0054*/ 	.byte	0x00, 0xf5, 0x21, 0x00


	//----- nvinfo : EIATTR_KPARAM_INFO
	.align		4
.L_10675:
        /*0058*/ 	.byte	0x04, 0x17
        /*005a*/ 	.short	(.L_10677 - .L_10676)
.L_10676:
        /*005c*/ 	.word	0x00000000
        /*0060*/ 	.short	0x0001
        /*0062*/ 	.short	0x0008
        /*0064*/ 	.byte	0x00, 0xf5, 0x21, 0x00


	//----- nvinfo : EIATTR_KPARAM_INFO
	.align		4
.L_10677:
        /*0068*/ 	.byte	0x04, 0x17
        /*006a*/ 	.short	(.L_10679 - .L_10678)
.L_10678:
        /*006c*/ 	.word	0x00000000
        /*0070*/ 	.short	0x0000
        /*0072*/ 	.short	0x0000
        /*0074*/ 	.byte	0x00, 0xf5, 0x21, 0x00


	//----- nvinfo : EIATTR_SPARSE_MMA_MASK
	.align		4
.L_10679:
        /*0078*/ 	.byte	0x03, 0x50
        /*007a*/ 	.short	0x0000


	//----- nvinfo : EIATTR_MAXREG_COUNT
	.align		4
        /*007c*/ 	.byte	0x03, 0x1b
        /*007e*/ 	.short	0x00ff


	//----- nvinfo : EIATTR_MERCURY_ISA_VERSION
	.align		4
        /*0080*/ 	.byte	0x03, 0x5f
        /*0082*/ 	.short	0x0101


	//----- nvinfo : EIATTR_COOP_GROUP_MASK_REGIDS
	.align		4
        /*0084*/ 	.byte	0x04, 0x29
        /*0086*/ 	.short	(.L_10681 - .L_10680)


	//   ....[0]....
.L_10680:
        /*0088*/ 	.word	0xffffffff


	//   ....[1]....
        /*008c*/ 	.word	0xffffffff


	//   ....[2]....
        /*0090*/ 	.word	0xffffffff


	//   ....[3]....
        /*0094*/ 	.word	0xffffffff


	//   ....[4]....
        /*0098*/ 	.word	0xffffffff


	//   ....[5]....
        /*009c*/ 	.word	0xffffffff


	//   ....[6]....
        /*00a0*/ 	.word	0xffffffff


	//   ....[7]....
        /*00a4*/ 	.word	0xffffffff


	//   ....[8]....
        /*00a8*/ 	.word	0xffffffff


	//   ....[9]....
        /*00ac*/ 	.word	0xffffffff


	//----- nvinfo : EIATTR_COOP_GROUP_INSTR_OFFSETS
	.align		4
.L_10681:
        /*00b0*/ 	.byte	0x04, 0x28
        /*00b2*/ 	.short	(.L_10683 - .L_10682)


	//   ....[0]....
.L_10682:
        /*00b4*/ 	.word	0x00000300


	//   ....[1]....
        /*00b8*/ 	.word	0x00000310


	//   ....[2]....
        /*00bc*/ 	.word	0x00000340


	//   ....[3]....
        /*00c0*/ 	.word	0x00000350


	//   ....[4]....
        /*00c4*/ 	.word	0x00000390


	//   ....[5]....
        /*00c8*/ 	.word	0x000003b0


	//   ....[6]....
        /*00cc*/ 	.word	0x00000400


	//   ....[7]....
        /*00d0*/ 	.word	0x00000410


	//   ....[8]....
        /*00d4*/ 	.word	0x00000440


	//   ....[9]....
        /*00d8*/ 	.word	0x00000450


	//----- nvinfo : EIATTR_VRC_CTA_INIT_COUNT
	.align		4
.L_10683:
        /*00dc*/ 	.byte	0x02, 0x4a
	.zero		1
	.zero		1


	//----- nvinfo : EIATTR_EXIT_INSTR_OFFSETS
	.align		4
        /*00e0*/ 	.byte	0x04, 0x1c
        /*00e2*/ 	.short	(.L_10685 - .L_10684)


	//   ....[0]....
.L_10684:
        /*00e4*/ 	.word	0x00000460


	//   ....[1]....
        /*00e8*/ 	.word	0x00000580


	//   ....[2]....
        /*00ec*/ 	.word	0x00000620


	//   ....[3]....
        /*00f0*/ 	.word	0x00000670


	//----- nvinfo : EIATTR_CBANK_PARAM_SIZE
	.align		4
.L_10685:
        /*00f4*/ 	.byte	0x03, 0x19
        /*00f6*/ 	.short	0x0030


	//----- nvinfo : EIATTR_PARAM_CBANK
	.align		4
        /*00f8*/ 	.byte	0x04, 0x0a
        /*00fa*/ 	.short	(.L_10687 - .L_10686)
	.align		4
.L_10686:
        /*00fc*/ 	.word	index@(.nv.constant0._ZN43_GLOBAL__N__9ae7fba5_10_SoftMax_cu_9f978f6321softmax_warp_backwardIN3c104HalfES2_fLi6ELb1ELb0EEEvPT0_PKT_S7_iiiPKb)
        /*0100*/ 	.short	0x0380
        /*0102*/ 	.short	0x0030


	//----- nvinfo : EIATTR_SW_WAR
	.align		4
.L_10687:
        /*0104*/ 	.byte	0x04, 0x36
        /*0106*/ 	.short	(.L_10689 - .L_10688)
.L_10688:
        /*0108*/ 	.word	0x00000008
.L_10689:


//--------------------- .nv.info._ZN43_GLOBAL__N__9ae7fba5_10_SoftMax_cu_9f978f6321softmax_warp_backwardIN3c104HalfES2_fLi5ELb1ELb0EEEvPT0_PKT_S7_iiiPKb --------------------------
	.section	.nv.info._ZN43_GLOBAL__N__9ae7fba5_10_SoftMax_cu_9f978f6321softmax_warp_backwardIN3c104HalfES2_fLi5ELb1ELb0EEEvPT0_PKT_S7_iiiPKb,"",@"SHT_CUDA_INFO"
	.sectionflags	@""
	.align	4


	//----- nvinfo : EIATTR_CUDA_API_VERSION
	.align		4
        /*0000*/ 	.byte	0x04, 0x37
        /*0002*/ 	.short	(.L_10691 - .L_10690)
.L_10690:
        /*0004*/ 	.word	0x00000082


	//----- nvinfo : EIATTR_KPARAM_INFO
	.align		4
.L_10691:
        /*0008*/ 	.byte	0x04, 0x17
        /*000a*/ 	.short	(.L_10693 - .L_10692)
.L_10692:
        /*000c*/ 	.word	0x00000000
        /*0010*/ 	.short	0x0006
        /*0012*/ 	.short	0x0028
        /*0014*/ 	.byte	0x00, 0xf5, 0x21, 0x00


	//----- nvinfo : EIATTR_KPARAM_INFO
	.align		4
.L_10693:
        /*0018*/ 	.byte	0x04, 0x17
        /*001a*/ 	.short	(.L_10695 - .L_10694)
.L_10694:
        /*001c*/ 	.word	0x00000000
        /*0020*/ 	.short	0x0005
        /*0022*/ 	.short	0x0020
        /*0024*/ 	.byte	0x00, 0xf0, 0x11, 0x00


	//----- nvinfo : EIATTR_KPARAM_INFO
	.align		4
.L_10695:
        /*0028*/ 	.byte	0x04, 0x17
        /*002a*/ 	.short	(.L_10697 - .L_10696)
.L_10696:
        /*002c*/ 	.word	0x00000000
        /*0030*/ 	.short	0x0004
        /*0032*/ 	.short	0x001c
        /*0034*/ 	.byte	0x00, 0xf0, 0x11, 0x00


	//----- nvinfo : EIATTR_KPARAM_INFO
	.align		4
.L_10697:
        /*0038*/ 	.byte	0x04, 0x17
        /*003a*/ 	.short	(.L_10699 - .L_10698)
.L_10698:
        /*003c*/ 	.word	0x00000000
        /*0040*/ 	.short	0x0003
        /*0042*/ 	.short	0x0018
        /*0044*/ 	.byte	0x00, 0xf0, 0x11, 0x00


	//----- nvinfo : EIATTR_KPARAM_INFO
	.align		4
.L_10699:
        /*0048*/ 	.byte	0x04, 0x17
        /*004a*/ 	.short	(.L_10701 - .L_10700)
.L_10700:
        /*004c*/ 	.word	0x00000000
        /*0050*/ 	.short	0x0002
        /*0052*/ 	.short	0x0010
        /*0054*/ 	.byte	0x00, 0xf5, 0x21, 0x00


	//----- nvinfo : EIATTR_KPARAM_INFO
	.align		4
.L_10701:
        /*0058*/ 	.byte	0x04, 0x17
        /*005a*/ 	.short	(.L_10703 - .L_10702)
.L_10702:
        /*005c*/ 	.word	0x00000000
        /*0060*/ 	.short	0x0001
        /*0062*/ 	.short	0x0008
        /*0064*/ 	.byte	0x00, 0xf5, 0x21, 0x00


	//----- nvinfo : EIATTR_KPARAM_INFO
	.align		4
.L_10703:
        /*0068*/ 	.byte	0x04, 0x17
        /*006a*/ 	.short	(.L_10705 - .L_10704)
.L_10704:
        /*006c*/ 	.word	0x00000000
        /*0070*/ 	.short	0x0000
        /*0072*/ 	.short	0x0000
        /*0074*/ 	.byte	0x00, 0xf5, 0x21, 0x00


	//----- nvinfo : EIATTR_SPARSE_MMA_MASK
	.align		4
.L_10705:
        /*0078*/ 	.byte	0x03, 0x50
        /*007a*/ 	.short	0x0000


	//----- nvinfo : EIATTR_MAXREG_COUNT
	.align		4
        /*007c*/ 	.byte	0x03, 0x1b
        /*007e*/ 	.short	0x00ff


	//----- nvinfo : EIATTR_MERCURY_ISA_VERSION
	.align		4
        /*0080*/ 	.byte	0x03, 0x5f
        /*0082*/ 	.short	0x0101


	//----- nvinfo : EIATTR_COOP_GROUP_MASK_REGIDS
	.align		4
        /*0084*/ 	.byte	0x04, 0x29
        /*0086*/ 	.short	(.L_10707 - .L_10706)


	//   ....[0]....
.L_10706:
        /*0088*/ 	.word	0xffffffff


	//   ....[1]....
        /*008c*/ 	.word	0xffffffff


	//   ....[2]....
        /*0090*/ 	.word	0xffffffff


	//   ....[3]....
        /*0094*/ 	.word	0xffffffff


	//   ....[4]....
        /*0098*/ 	.word	0xffffffff


	//   ....[5]....
        /*009c*/ 	.word	0xffffffff


	//   ....[6]....
        /*00a0*/ 	.word	0xffffffff


	//   ....[7]....
        /*00a4*/ 	.word	0xffffffff


	//   ....[8]....
        /*00a8*/ 	.word	0xffffffff


	//   ....[9]....
        /*00ac*/ 	.word	0xffffffff


	//----- nvinfo : EIATTR_COOP_GROUP_INSTR_OFFSETS
	.align		4
.L_10707:
        /*00b0*/ 	.byte	0x04, 0x28
        /*00b2*/ 	.short	(.L_10709 - .L_10708)


	//   ....[0]....
.L_10708:
        /*00b4*/ 	.word	0x000002e0


	//   ....[1]....
        /*00b8*/ 	.word	0x000002f0


	//   ....[2]....
        /*00bc*/ 	.word	0x00000320


	//   ....[3]....
        /*00c0*/ 	.word	0x00000330


	//   ....[4]....
        /*00c4*/ 	.word	0x00000360


	//   ....[5]....
        /*00c8*/ 	.word	0x00000370


	//   ....[6]....
        /*00cc*/ 	.word	0x000003a0


	//   ....[7]....
        /*00d0*/ 	.word	0x000003b0


	//   ....[8]....
        /*00d4*/ 	.word	0x000003e0


	//   ....[9]....
        /*00d8*/ 	.word	0x000003f0


	//----- nvinfo : EIATTR_VRC_CTA_INIT_COUNT
	.align		4
.L_10709:
        /*00dc*/ 	.byte	0x02, 0x4a
	.zero		1
	.zero		1


	//----- nvinfo : EIATTR_EXIT_INSTR_OFFSETS
	.align		4
        /*00e0*/ 	.byte	0x04, 0x1c
        /*00e2*/ 	.short	(.L_10711 - .L_10710)


	//   ....[0]....
.L_10710:
        /*00e4*/ 	.word	0x00000400


	//   ....[1]....
        /*00e8*/ 	.word	0x00000510


	//   ....[2]....
        /*00ec*/ 	.word	0x000005c0


	//----- nvinfo : EIATTR_CBANK_PARAM_SIZE
	.align		4
.L_10711:
        /*00f0*/ 	.byte	0x03, 0x19
        /*00f2*/ 	.short	0x0030


	//----- nvinfo : EIATTR_PARAM_CBANK
	.align		4
        /*00f4*/ 	.byte	0x04, 0x0a
        /*00f6*/ 	.short	(.L_10713 - .L_10712)
	.align		4
.L_10712:
        /*00f8*/ 	.word	index@(.nv.constant0._ZN43_GLOBAL__N__9ae7fba5_10_SoftMax_cu_9f978f6321softmax_warp_backwardIN3c104HalfES2_fLi5ELb1ELb0EEEvPT0_PKT_S7_iiiPKb)
        /*00fc*/ 	.short	0x0380
        /*00fe*/ 	.short	0x0030


	//----- nvinfo : EIATTR_SW_WAR
	.align		4
.L_10713:
        /*0100*/ 	.byte	0x04, 0x36
        /*0102*/ 	.short	(.L_10715 - .L_10714)
.L_10714:
        /*0104*/ 	.word	0x00000008
.L_10715:


//--------------------- .nv.info._ZN43_GLOBAL__N__9ae7fba5_10_SoftMax_cu_9f978f6321softmax_warp_backwardIN3c104HalfES2_fLi4ELb1ELb0EEEvPT0_PKT_S7_iiiPKb --------------------------
	.section	.nv.info._ZN43_GLOBAL__N__9ae7fba5_10_SoftMax_cu_9f978f6321softmax_warp_backwardIN3c104HalfES2_fLi4ELb1ELb0EEEvPT0_PKT_S7_iiiPKb,"",@"SHT_CUDA_INFO"
	.sectionflags	@""
	.align	4


	//----- nvinfo : EIATTR_CUDA_API_VERSION
	.align		4
        /*0000*/ 	.byte	0x04, 0x37
        /*0002*/ 	.short	(.L_10717 - .L_10716)
.L_10716:
        /*0004*/ 	.word	0x00000082


	//----- nvinfo : EIATTR_KPARAM_INFO
	.align		4
.L_10717:
        /*0008*/ 	.byte	0x04, 0x17
        /*000a*/ 	.short	(.L_10719 - .L_10718)
.L_10718:
        /*000c*/ 	.word	0x00000000
        /*0010*/ 	.short	0x0006
        /*0012*/ 	.short	0x0028
        /*0014*/ 	.byte	0x00, 0xf5, 0x21, 0x00


	//----- nvinfo : EIATTR_KPARAM_INFO
	.align		4
.L_10719:
        /*0018*/ 	.byte	0x04, 0x17
        /*001a*/ 	.short	(.L_10721 - .L_10720)
.L_10720:
        /*001c*/ 	.word	0x00000000
        /*0020*/ 	.short	0x0005
        /*0022*/ 	.short	0x0020
        /*0024*/ 	.byte	0x00, 0xf0, 0x11, 0x00


	//----- nvinfo : EIATTR_KPARAM_INFO
	.align		4
.L_10721:
        /*0028*/ 	.byte	0x04, 0x17
        /*002a*/ 	.short	(.L_10723 - .L_10722)
.L_10722:
        /*002c*/ 	.word	0x00000000
        /*0030*/ 	.short	0x0004
        /*0032*/ 	.short	0x001c
        /*0034*/ 	.byte	0x00, 0xf0, 0x11, 0x00


	//----- nvinfo : EIATTR_KPARAM_INFO
	.align		4
.L_10723:
        /*0038*/ 	.byte	0x04, 0x17
        /*003a*/ 	.short	(.L_10725 - .L_10724)
.L_10724:
        /*003c*/ 	.word	0x00000000
        /*0040*/ 	.short	0x0003
        /*0042*/ 	.short	0x0018
        /*0044*/ 	.byte	0x00, 0xf0, 0x11, 0x00


	//----- nvinfo : EIATTR_KPARAM_INFO
	.align		4
.L_10725:
        /*0048*/ 	.byte	0x04, 0x17
        /*004a*/ 	.short	(.L_10727 - .L_10726)
.L_10726:
        /*004c*/ 	.word	0x00000000
        /*0050*/ 	.short	0x0002
        /*0052*/ 	.short	0x0010
        /*0054*/ 	.byte	0x00, 0xf5, 0x21, 0x00


	//----- nvinfo : EIATTR_KPARAM_INFO
	.align		4
.L_10727:
        /*0058*/ 	.byte	0x04, 0x17
        /*005a*/ 	.short	(.L_10729 - .L_10728)
.L_10728:
        /*005c*/ 	.word	0x00000000
        /*0060*/ 	.short	0x0001
        /*0062*/ 	.short	0x0008
        /*0064*/ 	.byte	0x00, 0xf5, 0x21, 0x00


	//----- nvinfo : EIATTR_KPARAM_INFO
	.align		4
.L_10729:
        /*0068*/ 	.byte	0x04, 0x17
        /*006a*/ 	.short	(.L_10731 - .L_10730)
.L_10730:
        /*006c*/ 	.word	0x00000000
        /*0070*/ 	.short	0x0000
        /*0072*/ 	.short	0x0000
        /*0074*/ 	.byte	0x00, 0xf5, 0x21, 0x00


	//----- nvinfo : EIATTR_SPARSE_MMA_MASK
	.align		4
.L_10731:
        /*0078*/ 	.byte	0x03, 0x50
        /*007a*/ 	.short	0x0000


	//----- nvinfo : EIATTR_MAXREG_COUNT
	.align		4
        /*007c*/ 	.byte	0x03, 0x1b
        /*007e*/ 	.short	0x00ff


	//----- nvinfo : EIATTR_MERCURY_ISA_VERSION
	.align		4
        /*0080*/ 	.byte	0x03, 0x5f
        /*0082*/ 	.short	0x0101


	//----- nvinfo : EIATTR_COOP_GROUP_MASK_REGIDS
	.align		4
        /*0084*/ 	.byte	0x04, 0x29
        /*0086*/ 	.short	(.L_10733 - .L_10732)


	//   ....[0]....
.L_10732:
        /*0088*/ 	.word	0xffffffff


	//   ....[1]....
        /*008c*/ 	.word	0xffffffff


	//   ....[2]....
        /*0090*/ 	.word	0xffffffff


	//   ....[3]....
        /*0094*/ 	.word	0xffffffff


	//   ....[4]....
        /*0098*/ 	.word	0xffffffff


	//   ....[5]....
        /*009c*/ 	.word	0xffffffff


	//   ....[6]....
        /*00a0*/ 	.word	0xffffffff


	//   ....[7]....
        /*00a4*/ 	.word	0xffffffff


	//----- nvinfo : EIATTR_COOP_GROUP_INSTR_OFFSETS
	.align		4
.L_10733:
        /*00a8*/ 	.byte	0x04, 0x28
        /*00aa*/ 	.short	(.L_10735 - .L_10734)


	//   ....[0]....
.L_10734:
        /*00ac*/ 	.word	0x000002e0


	//   ....[1]....
        /*00b0*/ 	.word	0x000002f0


	//   ....[2]....
        /*00b4*/ 	.word	0x00000320


	//   ....[3]....
        /*00b8*/ 	.word	0x00000330


	//   ....[4]....
        /*00bc*/ 	.word	0x00000360


	//   ....[5]....
        /*00c0*/ 	.word	0x00000370


	//   ....[6]....
        /*00c4*/ 	.word	0x000003a0


	//   ....[7]....
        /*00c8*/ 	.word	0x000003b0


	//----- nvinfo : EIATTR_VRC_CTA_INIT_COUNT
	.align		4
.L_10735:
        /*00cc*/ 	.byte	0x02, 0x4a
	.zero		1
	.zero		1


	//----- nvinfo : EIATTR_EXIT_INSTR_OFFSETS
	.align		4
        /*00d0*/ 	.byte	0x04, 0x1c
        /*00d2*/ 	.short	(.L_10737 - .L_10736)


	//   ....[0]....
.L_10736:
        /*00d4*/ 	.word	0x000003c0


	//   ....[1]....
        /*00d8*/ 	.word	0x000004d0


	//   ....[2]....
        /*00dc*/ 	.word	0x00000580


	//----- nvinfo : EIATTR_CBANK_PARAM_SIZE
	.align		4
.L_10737:
        /*00e0*/ 	.byte	0x03, 0x19
        /*00e2*/ 	.short	0x0030


	//----- nvinfo : EIATTR_PARAM_CBANK
	.align		4
        /*00e4*/ 	.byte	0x04, 0x0a
        /*00e6*/ 	.short	(.L_10739 - .L_10738)
	.align		4
.L_10738:
        /*00e8*/ 	.word	index@(.nv.constant0._ZN43_GLOBAL__N__9ae7fba5_10_SoftMax_cu_9f978f6321softmax_warp_backwardIN3c104HalfES2_fLi4ELb1ELb0EEEvPT0_PKT_S7_iiiPKb)
        /*00ec*/ 	.short	0x0380
        /*00ee*/ 	.short	0x0030


	//----- nvinfo : EIATTR_SW_WAR
	.align		4
.L_10739:
        /*00f0*/ 	.byte	0x04, 0x36
        /*00f2*/ 	.short	(.L_10741 - .L_10740)
.L_10740:
        /*00f4*/ 	.word	0x00000008
.L_10741:


//--------------------- .nv.info._ZN43_GLOBAL__N__9ae7fba5_10_SoftMax_cu_9f978f6321softmax_warp_backwardIN3c104HalfES2_fLi3ELb1ELb0EEEvPT0_PKT_S7_iiiPKb --------------------------
	.section	.nv.info._ZN43_GLOBAL__N__9ae7fba5_10_SoftMax_cu_9f978f6321softmax_warp_backwardIN3c104HalfES2_fLi3ELb1ELb0EEEvPT0_PKT_S7_iiiPKb,"",@"SHT_CUDA_INFO"
	.sectionflags	@""
	.align	4


	//----- nvinfo : EIATTR_CUDA_API_VERSION
	.align		4
        /*0000*/ 	.byte	0x04, 0x37
        /*0002*/ 	.short	(.L_10743 - .L_10742)
.L_10742:
        /*0004*/ 	.word	0x00000082


	//----- nvinfo : EIATTR_KPARAM_INFO
	.align		4
.L_10743:
        /*0008*/ 	.byte	0x04, 0x17
        /*000a*/ 	.short	(.L_10745 - .L_10744)
.L_10744:
        /*000c*/ 	.word	0x00000000
        /*0010*/ 	.short	0x0006
        /*0012*/ 	.short	0x0028
        /*0014*/ 	.byte	0x00, 0xf5, 0x21, 0x00


	//----- nvinfo : EIATTR_KPARAM_INFO
	.align		4
.L_10745:
        /*0018*/ 	.byte	0x04, 0x17
        /*001a*/ 	.short	(.L_10747 - .L_10746)
.L_10746:
        /*001c*/ 	.word	0x00000000
        /*0020*/ 	.short	0x0005
        /*0022*/ 	.short	0x0020
        /*0024*/ 	.byte	0x00, 0xf0, 0x11, 0x00


	//----- nvinfo : EIATTR_KPARAM_INFO
	.align		4
.L_10747:
        /*0028*/ 	.byte	0x04, 0x17
        /*002a*/ 	.short	(.L_10749 - .L_10748)
.L_10748:
        /*002c*/ 	.word	0x00000000
        /*0030*/ 	.short	0x0004
        /*0032*/ 	.short	0x001c
        /*0034*/ 	.byte	0x00, 0xf0, 0x11, 0x00


	//----- nvinfo : EIATTR_KPARAM_INFO
	.align		4
.L_10749:
        /*0038*/ 	.byte	0x04, 0x17
        /*003a*/ 	.short	(.L_10751 - .L_10750)
.L_10750:
        /*003c*/ 	.word	0x00000000
        /*0040*/ 	.short	0x0003
        /*0042*/ 	.short	0x0018
        /*0044*/ 	.byte	0x00, 0xf0, 0x11, 0x00


	//----- nvinfo : EIATTR_KPARAM_INFO
	.align		4
.L_10751:
        /*0048*/ 	.byte	0x04, 0x17
        /*004a*/ 	.short	(.L_10753 - .L_10752)
.L_10752:
        /*004c*/ 	.word	0x00000000
        /*0050*/ 	.short	0x0002
        /*0052*/ 	.short	0x0010
        /*0054*/ 	.byte	0x00, 0xf5, 0x21, 0x00


	//----- nvinfo : EIATTR_KPARAM_INFO
	.align		4
.L_10753:
        /*0058*/ 	.byte	0x04, 0x17
        /*005a*/ 	.short	(.L_10755 - .L_10754)
.L_10754:
        /*005c*/ 	.word	0x00000000
        /*0060*/ 	.short	0x0001
        /*0062*/ 	.short	0x0008
        /*0064*/ 	.byte	0x00, 0xf5, 0x21, 0x00


	//----- nvinfo : EIATTR_KPARAM_INFO
	.align		4
.L_10755:
        /*0068*/ 	.byte	0x04, 0x17
        /*006a*/ 	.short	(.L_10757 - .L_10756)
.L_10756:
        /*006c*/ 	.word	0x00000000
        /*0070*/ 	.short	0x0000
        /*0072*/ 	.short	0x0000
        /*0074*/ 	.byte	0x00, 0xf5, 0x21, 0x00


	//----- nvinfo : EIATTR_SPARSE_MMA_MASK
	.align		4
.L_10757:
        /*0078*/ 	.byte	0x03, 0x50
        /*007a*/ 	.short	0x0000


	//----- nvinfo : EIATTR_MAXREG_COUNT
	.align		4
        /*007c*/ 	.byte	0x03, 0x1b
        /*007e*/ 	.short	0x00ff


	//----- nvinfo : EIATTR_MERCURY_ISA_VERSION
	.align		4
        /*0080*/ 	.byte	0x03, 0x5f
        /*0082*/ 	.short	0x0101


	//----- nvinfo : EIATTR_COOP_GROUP_MASK_REGIDS
	.align		4
        /*0084*/ 	.byte	0x04, 0x29
        /*0086*/ 	.short	(.L_10759 - .L_10758)


	//   ....[0]....
.L_10758:
        /*0088*/ 	.word	0xffffffff


	//   ....[1]....
        /*008c*/ 	.word	0xffffffff


	//   ....[2]....
        /*0090*/ 	.word	0xffffffff


	//   ....[3]....
        /*0094*/ 	.word	0xffffffff


	//   ....[4]....
        /*0098*/ 	.word	0xffffffff


	//   ....[5]....
        /*009c*/ 	.word	0xffffffff


	//----- nvinfo : EIATTR_COOP_GROUP_INSTR_OFFSETS
	.align		4
.L_10759:
        /*00a0*/ 	.byte	0x04, 0x28
        /*00a2*/ 	.short	(.L_10761 - .L_10760)


	//   ....[0]....
.L_10760:
        /*00a4*/ 	.word	0x000002e0


	//   ....[1]....
        /*00a8*/ 	.word	0x000002f0


	//   ....[2]....
        /*00ac*/ 	.word	0x00000320


	//   ....[3]....
        /*00b0*/ 	.word	0x00000330


	//   ....[4]....
        /*00b4*/ 	.word	0x00000360


	//   ....[5]....
        /*00b8*/ 	.word	0x00000370


	//----- nvinfo : EIATTR_VRC_CTA_INIT_COUNT
	.align		4
.L_10761:
        /*00bc*/ 	.byte	0x02, 0x4a
	.zero		1
	.zero		1


	//----- nvinfo : EIATTR_EXIT_INSTR_OFFSETS
	.align		4
        /*00c0*/ 	.byte	0x04, 0x1c
        /*00c2*/ 	.short	(.L_10763 - .L_10762)


	//   ....[0]....
.L_10762:
        /*00c4*/ 	.word	0x00000380


	//   ....[1]....
        /*00c8*/ 	.word	0x00000490


	//   ....[2]....
        /*00cc*/ 	.word	0x00000540


	//----- nvinfo : EIATTR_CBANK_PARAM_SIZE
	.align		4
.L_10763:
        /*00d0*/ 	.byte	0x03, 0x19
        /*00d2*/ 	.short	0x0030


	//----- nvinfo : EIATTR_PARAM_CBANK
	.align		4
        /*00d4*/ 	.byte	0x04, 0x0a
        /*00d6*/ 	.short	(.L_10765 - .L_10764)
	.align		4
.L_10764:
        /*00d8*/ 	.word	index@(.nv.constant0._ZN43_GLOBAL__N__9ae7fba5_10_SoftMax_cu_9f978f6321softmax_warp_backwardIN3c104HalfES2_fLi3ELb1ELb0EEEvPT0_PKT_S7_iiiPKb)
        /*00dc*/ 	.short	0x0380
        /*00de*/ 	.short	0x0030


	//----- nvinfo : EIATTR_SW_WAR
	.align		4
.L_10765:
        /*00e0*/ 	.byte	0x04, 0x36
        /*00e2*/ 	.short	(.L_10767 - .L_10766)
.L_10766:
        /*00e4*/ 	.word	0x00000008
.L_10767:


//--------------------- .nv.info._ZN43_GLOBAL__N__9ae7fba5_10_SoftMax_cu_9f978f6321softmax_warp_backwardIN3c104HalfES2_fLi2ELb1ELb0EEEvPT0_PKT_S7_iiiPKb --------------------------
	.section	.nv.info._ZN43_GLOBAL__N__9ae7fba5_10_SoftMax_cu_9f978f6321softmax_warp_backwardIN3c104HalfES2_fLi2ELb1ELb0EEEvPT0_PKT_S7_iiiPKb,"",@"SHT_CUDA_INFO"
	.sectionflags	@""
	.align	4


	//----- nvinfo : EIATTR_CUDA_API_VERSION
	.align		4
        /*0000*/ 	.byte	0x04, 0x37
        /*0002*/ 	.short	(.L_10769 - .L_10768)
.L_10768:
        /*0004*/ 	.word	0x00000082


	//----- nvinfo : EIATTR_KPARAM_INFO
	.align		4
.L_10769:
        /*0008*/ 	.byte	0x04, 0x17
        /*000a*/ 	.short	(.L_10771 - .L_10770)
.L_10770:
        /*000c*/ 	.word	0x00000000
        /*0010*/ 	.short	0x0006
        /*0012*/ 	.short	0x0028
        /*0014*/ 	.byte	0x00, 0xf5, 0x21, 0x00


	//----- nvinfo : EIATTR_KPARAM_INFO
	.align		4
.L_10771:
        /*0018*/ 	.byte	0x04, 0x17
        /*001a*/ 	.short	(.L_10773 - .L_10772)
.L_10772:
        /*001c*/ 	.word	0x00000000
        /*0020*/ 	.short	0x0005
        /*0022*/ 	.short	0x0020
        /*0024*/ 	.byte	0x00, 0xf0, 0x11, 0x00


	//----- nvinfo : EIATTR_KPARAM_INFO
	.align		4
.L_10773:
        /*0028*/ 	.byte	0x04, 0x17
        /*002a*/ 	.short	(.L_10775 - .L_10774)
.L_10774:
        /*002c*/ 	.word	0x00000000
        /*0030*/ 	.short	0x0004
        /*0032*/ 	.short	0x001c
        /*0034*/ 	.byte	0x00, 0xf0, 0x11, 0x00


	//----- nvinfo : EIATTR_KPARAM_INFO
	.align		4
.L_10775:
        /*0038*/ 	.byte	0x04, 0x17
        /*003a*/ 	.short	(.L_10777 - .L_10776)
.L_10776:
        /*003c*/ 	.word	0x00000000
        /*0040*/ 	.short	0x0003
        /*0042*/ 	.short	0x0018
        /*0044*/ 	.byte	0x00, 0xf0, 0x11, 0x00


	//----- nvinfo : EIATTR_KPARAM_INFO
	.align		4
.L_10777:
        /*0048*/ 	.byte	0x04, 0x17
        /*004a*/ 	.short	(.L_10779 - .L_10778)
.L_10778:
        /*004c*/ 	.word	0x00000000
        /*0050*/ 	.short	0x0002
        /*0052*/ 	.short	0x0010
        /*0054*/ 	.byte	0x00, 0xf5, 0x21, 0x00


	//----- nvinfo : EIATTR_KPARAM_INFO
	.align		4
.L_10779:
        /*0058*/ 	.byte	0x04, 0x17
        /*005a*/ 	.short	(.L_10781 - .L_10780)
.L_10780:
        /*005c*/ 	.word	0x00000000
        /*0060*/ 	.short	0x0001
        /*0062*/ 	.short	0x0008
        /*0064*/ 	.byte	0x00, 0xf5, 0x21, 0x00


	//----- nvinfo : EIATTR_KPARAM_INFO
	.align		4
.L_10781:
        /*0068*/ 	.byte	0x04, 0x17
        /*006a*/ 	.short	(.L_10783 - .L_10782)
.L_10782:
        /*006c*/ 	.word	0x00000000
        /*0070*/ 	.short	0x0000
        /*0072*/ 	.short	0x0000
        /*0074*/ 	.byte	0x00, 0xf5, 0x21, 0x00


	//----- nvinfo : EIATTR_SPARSE_MMA_MASK
	.align		4
.L_10783:
        /*0078*/ 	.byte	0x03, 0x50
        /*007a*/ 	.short	0x0000


	//----- nvinfo : EIATTR_MAXREG_COUNT
	.align		4
        /*007c*/ 	.byte	0x03, 0x1b
        /*007e*/ 	.short	0x00ff


	//----- nvinfo : EIATTR_MERCURY_ISA_VERSION
	.align		4
        /*0080*/ 	.byte	0x03, 0x5f
        /*0082*/ 	.short	0x0101


	//----- nvinfo : EIATTR_COOP_GROUP_MASK_REGIDS
	.align		4
        /*0084*/ 	.byte	0x04, 0x29
        /*0086*/ 	.short	(.L_10785 - .L_10784)


	//   ....[0]....
.L_10784:
        /*0088*/ 	.word	0xffffffff


	//   ....[1]....
        /*008c*/ 	.word	0xffffffff


	//   ....[2]....
        /*0090*/ 	.word	0xffffffff


	//   ....[3]....
        /*0094*/ 	.word	0xffffffff


	//----- nvinfo : EIATTR_COOP_GROUP_INSTR_OFFSETS
	.align		4
.L_10785:
        /*0098*/ 	.byte	0x04, 0x28
        /*009a*/ 	.short	(.L_10787 - .L_10786)


	//   ....[0]....
.L_10786:
        /*009c*/ 	.word	0x000002e0


	//   ....[1]....
        /*00a0*/ 	.word	0x000002f0


	//   ....[2]....
        /*00a4*/ 	.word	0x00000320


	//   ....[3]....
        /*00a8*/ 	.word	0x00000330


	//----- nvinfo : EIATTR_VRC_CTA_INIT_COUNT
	.align		4
.L_10787:
        /*00ac*/ 	.byte	0x02, 0x4a
	.zero		1
	.zero		1


	//----- nvinfo : EIATTR_EXIT_INSTR_OFFSETS
	.align		4
        /*00b0*/ 	.byte	0x04, 0x1c
        /*00b2*/ 	.short	(.L_10789 - .L_10788)


	//   ....[0]....
.L_10788:
        /*00b4*/ 	.word	0x00000340


	//   ....[1]....
        /*00b8*/ 	.word	0x00000450


	//   ....[2]....
        /*00bc*/ 	.word	0x00000500


	//----- nvinfo : EIATTR_CBANK_PARAM_SIZE
	.align		4
.L_10789:
        /*00c0*/ 	.byte	0x03, 0x19
        /*00c2*/ 	.short	0x0030


	//----- nvinfo : EIATTR_PARAM_CBANK
	.align		4
        /*00c4*/ 	.byte	0x04, 0x0a
        /*00c6*/ 	.short	(.L_10791 - .L_10790)
	.align		4
.L_10790:
        /*00c8*/ 	.word	index@(.nv.constant0._ZN43_GLOBAL__N__9ae7fba5_10_SoftMax_cu_9f978f6321softmax_warp_backwardIN3c104HalfES2_fLi2ELb1ELb0EEEvPT0_PKT_S7_iiiPKb)
        /*00cc*/ 	.short	0x0380
        /*00ce*/ 	.short	0x0030


	//----- nvinfo : EIATTR_SW_WAR
	.align		4
.L_10791:
        /*00d0*/ 	.byte	0x04, 0x36
        /*00d2*/ 	.short	(.L_10793 - .L_10792)
.L_10792:
        /*00d4*/ 	.word	0x00000008
.L_10793:


//--------------------- .nv.info._ZN43_GLOBAL__N__9ae7fba5_10_SoftMax_cu_9f978f6321softmax_warp_backwardIN3c104HalfES2_fLi1ELb1ELb0EEEvPT0_PKT_S7_iiiPKb --------------------------
	.section	.nv.info._ZN43_GLOBAL__N__9ae7fba5_10_SoftMax_cu_9f978f6321softmax_warp_backwardIN3c104HalfES2_fLi1ELb1ELb0EEEvPT0_PKT_S7_iiiPKb,"",@"SHT_CUDA_INFO"
	.sectionflags	@""
	.align	4


	//----- nvinfo : EIATTR_CUDA_API_VERSION
	.align		4
        /*0000*/ 	.byte	0x04, 0x37
        /*0002*/ 	.short	(.L_10795 - .L_10794)
.L_10794:
        /*0004*/ 	.word	0x00000082


	//----- nvinfo : EIATTR_KPARAM_INFO
	.align		4
.L_10795:
        /*0008*/ 	.byte	0x04, 0x17
        /*000a*/ 	.short	(.L_10797 - .L_10796)
.L_10796:
        /*000c*/ 	.word	0x00000000
        /*0010*/ 	.short	0x0006
        /*0012*/ 	.short	0x0028
        /*0014*/ 	.byte	0x00, 0xf5, 0x21, 0x00


	//----- nvinfo : EIATTR_KPARAM_INFO
	.align		4
.L_10797:
        /*0018*/ 	.byte	0x04, 0x17
        /*001a*/ 	.short	(.L_10799 - .L_10798)
.L_10798:
        /*001c*/ 	.word	0x00000000
        /*0020*/ 	.short	0x0005
        /*0022*/ 	.short	0x0020
        /*0024*/ 	.byte	0x00, 0xf0, 0x11, 0x00


	//----- nvinfo : EIATTR_KPARAM_INFO
	.align		4
.L_10799:
        /*0028*/ 	.byte	0x04, 0x17
        /*002a*/ 	.short	(.L_10801 - .L_10800)
.L_10800:
        /*002c*/ 	.word	0x00000000
        /*0030*/ 	.short	0x0004
        /*0032*/ 	.short	0x001c
        /*0034*/ 	.byte	0x00, 0xf0, 0x11, 0x00


	//----- nvinfo : EIATTR_KPARAM_INFO
	.align		4
.L_10801:
        /*0038*/ 	.byte	0x04, 0x17
        /*003a*/ 	.short	(.L_10803 - .L_10802)
.L_10802:
        /*003c*/ 	.word	0x00000000
        /*0040*/ 	.short	0x0003
        /*0042*/ 	.short	0x0018
        /*0044*/ 	.byte	0x00, 0xf0, 0x11, 0x00


	//----- nvinfo : EIATTR_KPARAM_INFO
	.align		4
.L_10803:
        /*0048*/ 	.byte	0x04, 0x17
        /*004a*/ 	.short	(.L_10805 - .L_10804)
.L_10804:
        /*004c*/ 	.word	0x00000000
        /*0050*/ 	.short	0x0002
        /*0052*/ 	.short	0x0010
        /*0054*/ 	.byte	0x00, 0xf5, 0x21, 0x00


	//----- nvinfo : EIATTR_KPARAM_INFO
	.align		4
.L_10805:
        /*0058*/ 	.byte	0x04, 0x17
        /*005a*/ 	.short	(.L_10807 - .L_10806)
.L_10806:
        /*005c*/ 	.word	0x00000000
        /*0060*/ 	.short	0x0001
        /*0062*/ 	.short	0x0008
        /*0064*/ 	.byte	0x00, 0xf5, 0x21, 0x00


	//----- nvinfo : EIATTR_KPARAM_INFO
	.align		4
.L_10807:
        /*0068*/ 	.byte	0x04, 0x17
        /*006a*/ 	.short	(.L_10809 - .L_10808)
.L_10808:
        /*006c*/ 	.word	0x00000000
        /*0070*/ 	.short	0x0000
        /*0072*/ 	.short	0x0000
        /*0074*/ 	.byte	0x00, 0xf5, 0x21, 0x00


	//----- nvinfo : EIATTR_SPARSE_MMA_MASK
	.align		4
.L_10809:
        /*0078*/ 	.byte	0x03, 0x50
        /*007a*/ 	.short	0x0000


	//----- nvinfo : EIATTR_MAXREG_COUNT
	.align		4
        /*007c*/ 	.byte	0x03, 0x1b
        /*007e*/ 	.short	0x00ff


	//----- nvinfo : EIATTR_MERCURY_ISA_VERSION
	.align		4
        /*0080*/ 	.byte	0x03, 0x5f
        /*0082*/ 	.short	0x0101


	//----- nvinfo : EIATTR_COOP_GROUP_MASK_REGIDS
	.align		4
        /*0084*/ 	.byte	0x04, 0x29
        /*0086*/ 	.short	(.L_10811 - .L_10810)


	//   ....[0]....
.L_10810:
        /*0088*/ 	.word	0xffffffff


	//   ....[1]....
        /*008c*/ 	.word	0xffffffff


	//----- nvinfo : EIATTR_COOP_GROUP_INSTR_OFFSETS
	.align		4
.L_10811:
        /*0090*/ 	.byte	0x04, 0x28
        /*0092*/ 	.short	(.L_10813 - .L_10812)


	//   ....[0]....
.L_10812:
        /*0094*/ 	.word	0x000002d0


	//   ....[1]....
        /*0098*/ 	.word	0x000002e0


	//----- nvinfo : EIATTR_VRC_CTA_INIT_COUNT
	.align		4
.L_10813:
        /*009c*/ 	.byte	0x02, 0x4a
	.zero		1
	.zero		1


	//----- nvinfo : EIATTR_EXIT_INSTR_OFFSETS
	.align		4
        /*00a0*/ 	.byte	0x04, 0x1c
        /*00a2*/ 	.short	(.L_10815 - .L_10814)


	//   ....[0]....
.L_10814:
        /*00a4*/ 	.word	0x000002f0


	//   ....[1]....
        /*00a8*/ 	.word	0x00000400


	//   ....[2]....
        /*00ac*/ 	.word	0x000004b0


	//----- nvinfo : EIATTR_CBANK_PARAM_SIZE
	.align		4
.L_10815:
        /*00b0*/ 	.byte	0x03, 0x19
        /*00b2*/ 	.short	0x0030


	//----- nvinfo : EIATTR_PARAM_CBANK
	.align		4
        /*00b4*/ 	.byte	0x04, 0x0a
        /*00b6*/ 	.short	(.L_10817 - .L_10816)
	.align		4
.L_10816:
        /*00b8*/ 	.word	index@(.nv.constant0._ZN43_GLOBAL__N__9ae7fba5_10_SoftMax_cu_9f978f6321softmax_warp_backwardIN3c104HalfES2_fLi1ELb1ELb0EEEvPT0_PKT_S7_iiiPKb)
        /*00bc*/ 	.short	0x0380
        /*00be*/ 	.short	0x0030


	//----- nvinfo : EIATTR_SW_WAR
	.align		4
.L_10817:
        /*00c0*/ 	.byte	0x04, 0x36
        /*00c2*/ 	.short	(.L_10819 - .L_10818)
.L_10818:
        /*00c4*/ 	.word	0x00000008
.L_10819:


//--------------------- .nv.info._ZN43_GLOBAL__N__9ae7fba5_10_SoftMax_cu_9f978f6321softmax_warp_backwardIN3c104HalfES2_fLi0ELb1ELb0EEEvPT0_PKT_S7_iiiPKb --------------------------
	.section	.nv.info._ZN43_GLOBAL__N__9ae7fba5_10_SoftMax_cu_9f978f6321softmax_warp_backwardIN3c104HalfES2_fLi0ELb1ELb0EEEvPT0_PKT_S7_iiiPKb,"",@"SHT_CUDA_INFO"
	.sectionflags	@""
	.align	4


	//----- nvinfo : EIATTR_CUDA_API_VERSION
	.align		4
        /*0000*/ 	.byte	0x04, 0x37
        /*0002*/ 	.short	(.L_10821 - .L_10820)
.L_10820:
        /*0004*/ 	.word	0x00000082


	//----- nvinfo : EIATTR_KPARAM_INFO
	.align		4
.L_10821:
        /*0008*/ 	.byte	0x04, 0x17
        /*000a*/ 	.short	(.L_10823 - .L_10822)
.L_10822:
        /*000c*/ 	.word	0x00000000
        /*0010*/ 	.short	0x0006
        /*0012*/ 	.short	0x0028
        /*0014*/ 	.byte	0x00, 0xf5, 0x21, 0x00


	//----- nvinfo : EIATTR_KPARAM_INFO
	.align		4
.L_10823:
        /*0018*/ 	.byte	0x04, 0x17
        /*001a*/ 	.short	(.L_10825 - .L_10824)
.L_10824:
        /*001c*/ 	.word	0x00000000
        /*0020*/ 	.short	0x0005
        /*0022*/ 	.short	0x0020
        /*0024*/ 	.byte	0x00, 0xf0, 0x11, 0x00


	//----- nvinfo : EIATTR_KPARAM_INFO
	.align		4
.L_10825:
        /*0028*/ 	.byte	0x04, 0x17
        /*002a*/ 	.short	(.L_10827 - .L_10826)
.L_10826:
        /*002c*/ 	.word	0x00000000
        /*0030*/ 	.short	0x0004
        /*0032*/ 	.short	0x001c
        /*0034*/ 	.byte	0x00, 0xf0, 0x11, 0x00


	//----- nvinfo : EIATTR_KPARAM_INFO
	.align		4
.L_10827:
        /*0038*/ 	.byte	0x04, 0x17
        /*003a*/ 	.short	(.L_10829 - .L_10828)
.L_10828:
        /*003c*/ 	.word	0x00000000
        /*0040*/ 	.short	0x0003
        /*0042*/ 	.short	0x0018
        /*0044*/ 	.byte	0x00, 0xf0, 0x11, 0x00


	//----- nvinfo : EIATTR_KPARAM_INFO
	.align		4
.L_10829:
        /*0048*/ 	.byte	0x04, 0x17
        /*004a*/ 	.short	(.L_10831 - .L_10830)
.L_10830:
        /*004c*/ 	.word	0x00000000
        /*0050*/ 	.short	0x0002
        /*0052*/ 	.short	0x0010
        /*0054*/ 	.byte	0x00, 0xf5, 0x21, 0x00


	//----- nvinfo : EIATTR_KPARAM_INFO
	.align		4
.L_10831:
        /*0058*/ 	.byte	0x04, 0x17
        /*005a*/ 	.short	(.L_10833 - .L_10832)
.L_10832:
        /*005c*/ 	.word	0x00000000
        /*0060*/ 	.short	0x0001
        /*0062*/ 	.short	0x0008
        /*0064*/ 	.byte	0x00, 0xf5, 0x21, 0x00


	//----- nvinfo : EIATTR_KPARAM_INFO
	.align		4
.L_10833:
        /*0068*/ 	.byte	0x04, 0x17
        /*006a*/ 	.short	(.L_10835 - .L_10834)
.L_10834:
        /*006c*/ 	.word	0x00000000
        /*0070*/ 	.short	0x0000
        /*0072*/ 	.short	0x0000
        /*0074*/ 	.byte	0x00, 0xf5, 0x21, 0x00


	//----- nvinfo : EIATTR_SPARSE_MMA_MASK
	.align		4
.L_10835:
        /*0078*/ 	.byte	0x03, 0x50
        /*007a*/ 	.short	0x0000


	//----- nvinfo : EIATTR_MAXREG_COUNT
	.align		4
        /*007c*/ 	.byte	0x03, 0x1b
        /*007e*/ 	.short	0x00ff


	//----- nvinfo : EIATTR_MERCURY_ISA_VERSION
	.align		4
        /*0080*/ 	.byte	0x03, 0x5f
        /*0082*/ 	.short	0x0101


	//----- nvinfo : EIATTR_VRC_CTA_INIT_COUNT
	.align		4
        /*0084*/ 	.byte	0x02, 0x4a
	.zero		1
	.zero		1


	//----- nvinfo : EIATTR_EXIT_INSTR_OFFSETS
	.align		4
        /*0088*/ 	.byte	0x04, 0x1c
        /*008a*/ 	.short	(.L_10837 - .L_10836)


	//   ....[0]....
.L_10836:
        /*008c*/ 	.word	0x000002b0


	//   ....[1]....
        /*0090*/ 	.word	0x000003a0


	//   ....[2]....
        /*0094*/ 	.word	0x00000430


	//----- nvinfo : EIATTR_CBANK_PARAM_SIZE
	.align		4
.L_10837:
        /*0098*/ 	.byte	0x03, 0x19
        /*009a*/ 	.short	0x0030


	//----- nvinfo : EIATTR_PARAM_CBANK
	.align		4
        /*009c*/ 	.byte	0x04, 0x0a
        /*009e*/ 	.short	(.L_10839 - .L_10838)
	.align		4
.L_10838:
        /*00a0*/ 	.word	index@(.nv.constant0._ZN43_GLOBAL__N__9ae7fba5_10_SoftMax_cu_9f978f6321softmax_warp_backwardIN3c104HalfES2_fLi0ELb1ELb0EEEvPT0_PKT_S7_iiiPKb)
        /*00a4*/ 	.short	0x0380
        /*00a6*/ 	.short	0x0030


	//----- nvinfo : EIATTR_SW_WAR
	.align		4
.L_10839:
        /*00a8*/ 	.byte	0x04, 0x36
        /*00aa*/ 	.short	(.L_10841 - .L_10840)
.L_10840:
        /*00ac*/ 	.word	0x00000008
.L_10841:


//--------------------- .nv.info._ZN43_GLOBAL__N__9ae7fba5_10_SoftMax_cu_9f978f6321softmax_warp_backwardIfffLi10ELb1ELb0EEEvPT0_PKT_S5_iiiPKb --------------------------
	.section	.nv.info._ZN43_GLOBAL__N__9ae7fba5_10_SoftMax_cu_9f978f6321softmax_warp_backwardIfffLi10ELb1ELb0EEEvPT0_PKT_S5_iiiPKb,"",@"SHT_CUDA_INFO"
	.sectionflags	@""
	.align	4


	//----- nvinfo : EIATTR_CUDA_API_VERSION
	.align		4
        /*0000*/ 	.byte	0x04, 0x37
        /*0002*/ 	.short	(.L_10843 - .L_10842)
.L_10842:
        /*0004*/ 	.word	0x00000082


	//----- nvinfo : EIATTR_KPARAM_INFO
	.align		4
.L_10843:
        /*0008*/ 	.byte	0x04, 0x17
        /*000a*/ 	.short	(.L_10845 - .L_10844)
.L_10844:
        /*000c*/ 	.word	0x00000000
        /*0010*/ 	.short	0x0006
        /*0012*/ 	.short	0x0028
        /*0014*/ 	.byte	0x00, 0xf5, 0x21, 0x00


	//----- nvinfo : EIATTR_KPARAM_INFO
	.align		4
.L_10845:
        /*0018*/ 	.byte	0x04, 0x17
        /*001a*/ 	.short	(.L_10847 - .L_10846)
.L_10846:
        /*001c*/ 	.word	0x00000000
        /*0020*/ 	.short	0x0005
        /*0022*/ 	.short	0x0020
        /*0024*/ 	.byte	0x00, 0xf0, 0x11, 0x00


	//----- nvinfo : EIATTR_KPARAM_INFO
	.align		4
.L_10847:
        /*0028*/ 	.byte	0x04, 0x17
        /*002a*/ 	.short	(.L_10849 - .L_10848)
.L_10848:
        /*002c*/ 	.word	0x00000000
        /*0030*/ 	.short	0x0004
        /*0032*/ 	.short	0x001c
        /*0034*/ 	.byte	0x00, 0xf0, 0x11, 0x00


	//----- nvinfo : EIATTR_KPARAM_INFO
	.align		4
.L_10849:
        /*0038*/ 	.byte	0x04, 0x17
        /*003a*/ 	.short	(.L_10851 - .L_10850)
.L_10850:
        /*003c*/ 	.word	0x00000000
        /*0040*/ 	.short	0x0003
        /*0042*/ 	.short	0x0018
        /*0044*/ 	.byte	0x00, 0xf0, 0x11, 0x00


	//----- nvinfo : EIATTR_KPARAM_INFO
	.align		4
.L_10851:
        /*0048*/ 	.byte	0x04, 0x17
        /*004a*/ 	.short	(.L_10853 - .L_10852)
.L_10852:
        /*004c*/ 	.word	0x00000000
        /*0050*/ 	.short	0x0002
        /*0052*/ 	.short	0x0010
        /*0054*/ 	.byte	0x00, 0xf5, 0x21, 0x00


	//----- nvinfo : EIATTR_KPARAM_INFO
	.align		4
.L_10853:
        /*0058*/ 	.byte	0x04, 0x17
        /*005a*/ 	.short	(.L_10855 - .L_10854)
.L_10854:
        /*005c*/ 	.word	0x00000000
        /*0060*/ 	.short	0x0001
        /*0062*/ 	.short	0x0008
        /*0064*/ 	.byte	0x00, 0xf5, 0x21, 0x00


	//----- nvinfo : EIATTR_KPARAM_INFO
	.align		4
.L_10855:
        /*0068*/ 	.byte	0x04, 0x17
        /*006a*/ 	.short	(.L_10857 - .L_10856)
.L_10856:
        /*006c*/ 	.word	0x00000000
        /*0070*/ 	.short	0x0000
        /*0072*/ 	.short	0x0000
        /*0074*/ 	.byte	0x00, 0xf5, 0x21, 0x00


	//----- nvinfo : EIATTR_SPARSE_MMA_MASK
	.align		4
.L_10857:
        /*0078*/ 	.byte	0x03, 0x50
        /*007a*/ 	.short	0x0000


	//----- nvinfo : EIATTR_MAXREG_COUNT
	.align		4
        /*007c*/ 	.byte	0x03, 0x1b
        /*007e*/ 	.short	0x00ff


	//----- nvinfo : EIATTR_MERCURY_ISA_VERSION
	.align		4
        /*0080*/ 	.byte	0x03, 0x5f
        /*0082*/ 	.short	0x0101


	//----- nvinfo : EIATTR_COOP_GROUP_MASK_REGIDS
	.align		4
        /*0084*/ 	.byte	0x04, 0x29
        /*0086*/ 	.short	(.L_10859 - .L_10858)


	//   ....[0]....
.L_10858:
        /*0088*/ 	.word	0xffffffff


	//   ....[1]....
        /*008c*/ 	.word	0xffffffff


	//   ....[2]....
        /*0090*/ 	.word	0xffffffff


	//   ....[3]....
        /*0094*/ 	.word	0xffffffff


	//   ....[4]....
        /*0098*/ 	.word	0xffffffff


	//----- nvinfo : EIATTR_COOP_GROUP_INSTR_OFFSETS
	.align		4
.L_10859:
        /*009c*/ 	.byte	0x04, 0x28
        /*009e*/ 	.short	(.L_10861 - .L_10860)


	//   ....[0]....
.L_10860:
        /*00a0*/ 	.word	0x00001020


	//   ....[1]....
        /*00a4*/ 	.word	0x00001040


	//   ....[2]....
        /*00a8*/ 	.word	0x00001060


	//   ....[3]....
        /*00ac*/ 	.word	0x00001080


	//   ....[4]....
        /*00b0*/ 	.word	0x000010b0


	//----- nvinfo : EIATTR_VRC_CTA_INIT_COUNT
	.align		4
.L_10861:
        /*00b4*/ 	.byte	0x02, 0x4a
	.zero		1
	.zero		1


	//----- nvinfo : EIATTR_EXIT_INSTR_OFFSETS
	.align		4
        /*00b8*/ 	.byte	0x04, 0x1c
        /*00ba*/ 	.short	(.L_10863 - .L_10862)


	//   ....[0]....
.L_10862:
        /*00bc*/ 	.word	0x000010c0


	//   ....[1]....
        /*00c0*/ 	.word	0x00001a90


	//   ....[2]....
        /*00c4*/ 	.word	0x00001ad0


	//----- nvinfo : EIATTR_CBANK_PARAM_SIZE
	.align		4
.L_10863:
        /*00c8*/ 	.byte	0x03, 0x19
        /*00ca*/ 	.short	0x0030


	//----- nvinfo : EIATTR_PARAM_CBANK
	.align		4
        /*00cc*/ 	.byte	0x04, 0x0a
        /*00ce*/ 	.short	(.L_10865 - .L_10864)
	.align		4
.L_10864:
        /*00d0*/ 	.word	index@(.nv.constant0._ZN43_GLOBAL__N__9ae7fba5_10_SoftMax_cu_9f978f6321softmax_warp_backwardIfffLi10ELb1ELb0EEEvPT0_PKT_S5_iiiPKb)
        /*00d4*/ 	.short	0x0380
        /*00d6*/ 	.short	0x0030


	//----- nvinfo : EIATTR_SW_WAR
	.align		4
.L_10865:
        /*00d8*/ 	.byte	0x04, 0x36
        /*00da*/ 	.short	(.L_10867 - .L_10866)
.L_10866:
        /*00dc*/ 	.word	0x00000008
.L_10867:


//--------------------- .nv.info._ZN43_GLOBAL__N__9ae7fba5_10_SoftMax_cu_9f978f6321softmax_warp_backwardIfffLi9ELb1ELb0EEEvPT0_PKT_S5_iiiPKb --------------------------
	.section	.nv.info._ZN43_GLOBAL__N__9ae7fba5_10_SoftMax_cu_9f978f6321softmax_warp_backwardIfffLi9ELb1ELb0EEEvPT0_PKT_S5_iiiPKb,"",@"SHT_CUDA_INFO"
	.sectionflags	@""
	.align	4


	//----- nvinfo : EIATTR_CUDA_API_VERSION
	.align		4
        /*0000*/ 	.byte	0x04, 0x37
        /*0002*/ 	.short	(.L_10869 - .L_10868)
.L_10868:
        /*0004*/ 	.word	0x00000082


	//----- nvinfo : EIATTR_KPARAM_INFO
	.align		4
.L_10869:
        /*0008*/ 	.byte	0x04, 0x17
        /*000a*/ 	.short	(.L_10871 - .L_10870)
.L_10870:
        /*000c*/ 	.word	0x00000000
        /*0010*/ 	.short	0x0006
        /*0012*/ 	.short	0x0028
        /*0014*/ 	.byte	0x00, 0xf5, 0x21, 0x00


	//----- nvinfo : EIATTR_KPARAM_INFO
	.align		4
.L_10871:
        /*0018*/ 	.byte	0x04, 0x17
        /*001a*/ 	.short	(.L_10873 - .L_10872)
.L_10872:
        /*001c*/ 	.word	0x00000000
        /*0020*/ 	.short	0x0005
        /*0022*/ 	.short	0x0020
        /*0024*/ 	.byte	0x00, 0xf0, 0x11, 0x00


	//----- nvinfo : EIATTR_KPARAM_INFO
	.align		4
.L_10873:
        /*0028*/ 	.byte	0x04, 0x17
        /*002a*/ 	.short	(.L_10875 - .L_10874)
.L_10874:
        /*002c*/ 	.word	0x00000000
        /*0030*/ 	.short	0x0004
        /*0032*/ 	.short	0x001c
        /*0034*/ 	.byte	0x00, 0xf0, 0x11, 0x00


	//----- nvinfo : EIATTR_KPARAM_INFO
	.align		4
.L_10875:
        /*0038*/ 	.byte	0x04, 0x17
        /*003a*/ 	.short	(.L_10877 - .L_10876)
.L_10876:
        /*003c*/ 	.word	0x00000000
        /*0040*/ 	.short	0x0003
        /*0042*/ 	.short	0x0018
        /*0044*/ 	.byte	0x00, 0xf0, 0x11, 0x00


	//----- nvinfo : EIATTR_KPARAM_INFO
	.align		4
.L_10877:
        /*0048*/ 	.byte	0x04, 0x17
        /*004a*/ 	.short	(.L_10879 - .L_10878)
.L_10878:
        /*004c*/ 	.word	0x00000000
        /*0050*/ 	.short	0x0002
        /*0052*/ 	.short	0x0010
        /*0054*/ 	.byte	0x00, 0xf5, 0x21, 0x00


	//----- nvinfo : EIATTR_KPARAM_INFO
	.align		4
.L_10879:
        /*0058*/ 	.byte	0x04, 0x17
        /*005a*/ 	.short	(.L_10881 - .L_10880)
.L_10880:
        /*005c*/ 	.word	0x00000000
        /*0060*/ 	.short	0x0001
        /*0062*/ 	.short	0x0008
        /*0064*/ 	.byte	0x00, 0xf5, 0x21, 0x00


	//----- nvinfo : EIATTR_KPARAM_INFO
	.align		4
.L_10881:
        /*0068*/ 	.byte	0x04, 0x17
        /*006a*/ 	.short	(.L_10883 - .L_10882)
.L_10882:
        /*006c*/ 	.word	0x00000000
        /*0070*/ 	.short	0x0000
        /*0072*/ 	.short	0x0000
        /*0074*/ 	.byte	0x00, 0xf5, 0x21, 0x00


	//----- nvinfo : EIATTR_SPARSE_MMA_MASK
	.align		4
.L_10883:
        /*0078*/ 	.byte	0x03, 0x50
        /*007a*/ 	.short	0x0000


	//----- nvinfo : EIATTR_MAXREG_COUNT
	.align		4
        /*007c*/ 	.byte	0x03, 0x1b
        /*007e*/ 	.short	0x00ff


	//----- nvinfo : EIATTR_MERCURY_ISA_VERSION
	.align		4
        /*0080*/ 	.byte	0x03, 0x5f
        /*0082*/ 	.short	0x0101


	//----- nvinfo : EIATTR_COOP_GROUP_MASK_REGIDS
	.align		4
        /*0084*/ 	.byte	0x04, 0x29
        /*0086*/ 	.short	(.L_10885 - .L_10884)


	//   ....[0]....
.L_10884:
        /*0088*/ 	.word	0xffffffff


	//   ....[1]....
        /*008c*/ 	.word	0xffffffff


	//   ....[2]....
        /*0090*/ 	.word	0xffffffff


	//   ....[3]....
        /*0094*/ 	.word	0xffffffff


	//   ....[4]....
        /*0098*/ 	.word	0xffffffff


	//----- nvinfo : EIATTR_COOP_GROUP_INSTR_OFFSETS
	.align		4
.L_10885:
        /*009c*/ 	.byte	0x04, 0x28
        /*009e*/ 	.short	(.L_10887 - .L_10886)


	//   ....[0]....
.L_10886:
        /*00a0*/ 	.word	0x00000880


	//   ....[1]....
        /*00a4*/ 	.word	0x000008a0


	//   ....[2]....
        /*00a8*/ 	.word	0x000008c0


	//   ....[3]....
        /*00ac*/ 	.word	0x000008e0


	//   ....[4]....
        /*00b0*/ 	.word	0x00000910


	//----- nvinfo : EIATTR_VRC_CTA_INIT_COUNT
	.align		4
.L_10887:
        /*00b4*/ 	.byte	0x02, 0x4a
	.zero		1
	.zero		1


	//----- nvinfo : EIATTR_EXIT_INSTR_OFFSETS
	.align		4
        /*00b8*/ 	.byte	0x04, 0x1c
        /*00ba*/ 	.short	(.L_10889 - .L_10888)


	//   ....[0]....
.L_10888:
        /*00bc*/ 	.word	0x00000920


	//   ....[1]....
        /*00c0*/ 	.word	0x00000e30


	//   ....[2]....
        /*00c4*/ 	.word	0x00000e70


	//----- nvinfo : EIATTR_CBANK_PARAM_SIZE
	.align		4
.L_10889:
        /*00c8*/ 	.byte	0x03, 0x19
        /*00ca*/ 	.short	0x0030


	//----- nvinfo : EIATTR_PARAM_CBANK
	.align		4
        /*00cc*/ 	.byte	0x04, 0x0a
        /*00ce*/ 	.short	(.L_10891 - .L_10890)
	.align		4
.L_10890:
        /*00d0*/ 	.word	index@(.nv.constant0._ZN43_GLOBAL__N__9ae7fba5_10_SoftMax_cu_9f978f6321softmax_warp_backwardIfffLi9ELb1ELb0EEEvPT0_PKT_S5_iiiPKb)
        /*00d4*/ 	.short	0x0380
        /*00d6*/ 	.short	0x0030


	//----- nvinfo : EIATTR_SW_WAR
	.align		4
.L_10891:
        /*00d8*/ 	.byte	0x04, 0x36
        /*00da*/ 	.short	(.L_10893 - .L_10892)
.L_10892:
        /*00dc*/ 	.word	0x00000008
.L_10893:


//--------------------- .nv.info._ZN43_GLOBAL__N__9ae7fba5_10_SoftMax_cu_9f978f6321softmax_warp_backwardIfffLi8ELb1ELb0EEEvPT0_PKT_S5_iiiPKb --------------------------
	.section	.nv.info._ZN43_GLOBAL__N__9ae7fba5_10_SoftMax_cu_9f978f6321softmax_warp_backwardIfffLi8ELb1ELb0EEEvPT0_PKT_S5_iiiPKb,"",@"SHT_CUDA_INFO"
	.sectionflags	@""
	.align	4


	//----- nvinfo : EIATTR_CUDA_API_VERSION
	.align		4
        /*0000*/ 	.byte	0x04, 0x37
        /*0002*/ 	.short	(.L_10895 - .L_10894)
.L_10894:
        /*0004*/ 	.word	0x00000082


	//----- nvinfo : EIATTR_KPARAM_INFO
	.align		4
.L_10895:
        /*0008*/ 	.byte	0x04, 0x17
        /*000a*/ 	.short	(.L_10897 - .L_10896)
.L_10896:
        /*000c*/ 	.word	0x00000000
        /*0010*/ 	.short	0x0006
        /*0012*/ 	.short	0x0028
        /*0014*/ 	.byte	0x00, 0xf5, 0x21, 0x00


	//----- nvinfo : EIATTR_KPARAM_INFO
	.align		4
.L_10897:
        /*0018*/ 	.byte	0x04, 0x17
        /*001a*/ 	.short	(.L_10899 - .L_10898)
.L_10898:
        /*001c*/ 	.word	0x00000000
        /*0020*/ 	.short	0x0005
        /*0022*/ 	.short	0x0020
        /*0024*/ 	.byte	0x00, 0xf0, 0x11, 0x00


	//----- nvinfo : EIATTR_KPARAM_INFO
	.align		4
.L_10899:
        /*0028*/ 	.byte	0x04, 0x17
        /*002a*/ 	.short	(.L_10901 - .L_10900)
.L_10900:
        /*002c*/ 	.word	0x00000000
        /*0030*/ 	.short	0x0004
        /*0032*/ 	.short	0x001c
        /*0034*/ 	.byte	0x00, 0xf0, 0x11, 0x00


	//----- nvinfo : EIATTR_KPARAM_INFO
	.align		4
.L_10901:
        /*0038*/ 	.byte	0x04, 0x17
        /*003a*/ 	.short	(.L_10903 - .L_10902)
.L_10902:
        /*003c*/ 	.word	0x00000000
        /*0040*/ 	.short	0x0003
        /*0042*/ 	.short	0x0018
        /*0044*/ 	.byte	0x00, 0xf0, 0x11, 0x00


	//----- nvinfo : EIATTR_KPARAM_INFO
	.align		4
.L_10903:
        /*0048*/ 	.byte	0x04, 0x17
        /*004a*/ 	.short	(.L_10905 - .L_10904)
.L_10904:
        /*004c*/ 	.word	0x00000000
        /*0050*/ 	.short	0x0002
        /*0052*/ 	.short	0x0010
        /*0054*/ 	.byte	0x00, 0xf5, 0x21, 0x00


	//----- nvinfo : EIATTR_KPARAM_INFO
	.align		4
.L_10905:
        /*0058*/ 	.byte	0x04, 0x17
        /*005a*/ 	.short	(.L_10907 - .L_10906)
.L_10906:
        /*005c*/ 	.word	0x00000000
        /*0060*/ 	.short	0x0001
        /*0062*/ 	.short	0x0008
        /*0064*/ 	.byte	0x00, 0xf5, 0x21, 0x00


	//----- nvinfo : EIATTR_KPARAM_INFO
	.align		4
.L_10907:
        /*0068*/ 	.byte	0x04, 0x17
        /*006a*/ 	.short	(.L_10909 - .L_10908)
.L_10908:
        /*006c*/ 	.word	0x00000000
        /*0070*/ 	.short	0x0000
        /*0072*/ 	.short	0x0000
        /*0074*/ 	.byte	0x00, 0xf5, 0x21, 0x00


	//----- nvinfo : EIATTR_SPARSE_MMA_MASK
	.align		4
.L_10909:
        /*0078*/ 	.byte	0x03, 0x50
        /*007a*/ 	.short	0x0000


	//----- nvinfo : EIATTR_MAXREG_COUNT
	.align		4
        /*007c*/ 	.byte	0x03, 0x1b
        /*007e*/ 	.short	0x00ff


	//----- nvinfo : EIATTR_MERCURY_ISA_VERSION
	.align		4
        /*0080*/ 	.byte	0x03, 0x5f
        /*0082*/ 	.short	0x0101


	//----- nvinfo : EIATTR_COOP_GROUP_MASK_REGIDS
	.align		4
        /*0084*/ 	.byte	0x04, 0x29
        /*0086*/ 	.short	(.L_10911 - .L_10910)


	//   ....[0]....
.L_10910:
        /*0088*/ 	.word	0xffffffff


	//   ....[1]....
        /*008c*/ 	.word	0xffffffff


	//   ....[2]....
        /*0090*/ 	.word	0xffffffff


	//   ....[3]....
        /*0094*/ 	.word	0xffffffff


	//   ....[4]....
        /*0098*/ 	.word	0xffffffff


	//----- nvinfo : EIATTR_COOP_GROUP_INSTR_OFFSETS
	.align		4
.L_10911:
        /*009c*/ 	.byte	0x04, 0x28
        /*009e*/ 	.short	(.L_10913 - .L_10912)


	//   ....[0]....
.L_10912:
        /*00a0*/ 	.word	0x00000560


	//   ....[1]....
        /*00a4*/ 	.word	0x00000580


	//   ....[2]....
        /*00a8*/ 	.word	0x000005a0


	//   ....[3]....
        /*00ac*/ 	.word	0x000005d0


	//   ....[4]....
        /*00b0*/ 	.word	0x000005f0


	//----- nvinfo : EIATTR_VRC_CTA_INIT_COUNT
	.align		4
.L_10913:
        /*00b4*/ 	.byte	0x02, 0x4a
	.zero		1
	.zero		1


	//----- nvinfo : EIATTR_EXIT_INSTR_OFFSETS
	.align		4
        /*00b8*/ 	.byte	0x04, 0x1c
        /*00ba*/ 	.short	(.L_10915 - .L_10914)


	//   ....[0]....
.L_10914:
        /*00bc*/ 	.word	0x00000600


	//   ....[1]....
        /*00c0*/ 	.word	0x000007d0


	//   ....[2]....
        /*00c4*/ 	.word	0x00000810


	//----- nvinfo : EIATTR_CBANK_PARAM_SIZE
	.align		4
.L_10915:
        /*00c8*/ 	.byte	0x03, 0x19
        /*00ca*/ 	.short	0x0030


	//----- nvinfo : EIATTR_PARAM_CBANK
	.align		4
        /*00cc*/ 	.byte	0x04, 0x0a
        /*00ce*/ 	.short	(.L_10917 - .L_10916)
	.align		4
.L_10916:
        /*00d0*/ 	.word	index@(.nv.constant0._ZN43_GLOBAL__N__9ae7fba5_10_SoftMax_cu_9f978f6321softmax_warp_backwardIfffLi8ELb1ELb0EEEvPT0_PKT_S5_iiiPKb)
        /*00d4*/ 	.short	0x0380
        /*00d6*/ 	.short	0x0030


	//----- nvinfo : EIATTR_SW_WAR
	.align		4
.L_10917:
        /*00d8*/ 	.byte	0x04, 0x36
        /*00da*/ 	.short	(.L_10919 - .L_10918)
.L_10918:
        /*00dc*/ 	.word	0x00000008
.L_10919:


//--------------------- .nv.info._ZN43_GLOBAL__N__9ae7fba5_10_SoftMax_cu_9f978f6321softmax_warp_backwardIfffLi7ELb1ELb0EEEvPT0_PKT_S5_iiiPKb --------------------------
	.section	.nv.info._ZN43_GLOBAL__N__9ae7fba5_10_SoftMax_cu_9f978f6321softmax_warp_backwardIfffLi7ELb1ELb0EEEvPT0_PKT_S5_iiiPKb,"",@"SHT_CUDA_INFO"
	.sectionflags	@""
	.align	4


	//----- nvinfo : EIATTR_CUDA_API_VERSION
	.align		4
        /*0000*/ 	.byte	0x04, 0x37
        /*0002*/ 	.short	(.L_10921 - .L_10920)
.L_10920:
        /*0004*/ 	.word	0x00000082


	//----- nvinfo : EIATTR_KPARAM_INFO
	.align		4
.L_10921:
        /*0008*/ 	.byte	0x04, 0x17
        /*000a*/ 	.short	(.L_10923 - .L_10922)
.L_10922:
        /*000c*/ 	.word	0x00000000
        /*0010*/ 	.short	0x0006
        /*0012*/ 	.short	0x0028
        /*0014*/ 	.byte	0x00, 0xf5, 0x21, 0x00


	//----- nvinfo : EIATTR_KPARAM_INFO
	.align		4
.L_10923:
        /*0018*/ 	.byte	0x04, 0x17
        /*001a*/ 	.short	(.L_10925 - .L_10924)
.L_10924:
        /*001c*/ 	.word	0x00000000
        /*0020*/ 	.short	0x0005
        /*0022*/ 	.short	0x0020
        /*0024*/ 	.byte	0x00, 0xf0, 0x11, 0x00


	//----- nvinfo : EIATTR_KPARAM_INFO
	.align		4
.L_10925:
        /*0028*/ 	.byte	0x04, 0x17
        /*002a*/ 	.short	(.L_10927 - .L_10926)
.L_10926:
        /*002c*/ 	.word	0x00000000
        /*0030*/ 	.short	0x0004
        /*0032*/ 	.short	0x001c
        /*0034*/ 	.byte	0x00, 0xf0, 0x11, 0x00


	//----- nvinfo : EIATTR_KPARAM_INFO
	.align		4
.L_10927:
        /*0038*/ 	.byte	0x04, 0x17
        /*003a*/ 	.short	(.L_10929 - .L_10928)
.L_10928:
        /*003c*/ 	.word	0x00000000
        /*0040*/ 	.short	0x0003
        /*0042*/ 	.short	0x0018
        /*0044*/ 	.byte	0x00, 0xf0, 0x11, 0x00


	//----- nvinfo : EIATTR_KPARAM_INFO
	.align		4
.L_10929:
        /*0048*/ 	.byte	0x04, 0x17
        /*004a*/ 	.short	(.L_10931 - .L_10930)
.L_10930:
        /*004c*/ 	.word	0x00000000
        /*0050*/ 	.short	0x0002
        /*0052*/ 	.short	0x0010
        /*0054*/ 	.byte	0x00, 0xf5, 0x21, 0x00


	//----- nvinfo : EIATTR_KPARAM_INFO
	.align		4
.L_10931:
        /*0058*/ 	.byte	0x04, 0x17
        /*005a*/ 	.short	(.L_10933 - .L_10932)
.L_10932:
        /*005c*/ 	.word	0x00000000
        /*0060*/ 	.short	0x0001
        /*0062*/ 	.short	0x0008
        /*0064*/ 	.byte	0x00, 0xf5, 0x21, 0x00


	//----- nvinfo : EIATTR_KPARAM_INFO
	.align		4
.L_10933:
        /*0068*/ 	.byte	0x04, 0x17
        /*006a*/ 	.short	(.L_10935 - .L_10934)
.L_10934:
        /*006c*/ 	.word	0x00000000
        /*0070*/ 	.short	0x0000
        /*0072*/ 	.short	0x0000
        /*0074*/ 	.byte	0x00, 0xf5, 0x21, 0x00


	//----- nvinfo : EIATTR_SPARSE_MMA_MASK
	.align		4
.L_10935:
        /*0078*/ 	.byte	0x03, 0x50
        /*007a*/ 	.short	0x0000


	//----- nvinfo : EIATTR_MAXREG_COUNT
	.align		4
        /*007c*/ 	.byte	0x03, 0x1b
        /*007e*/ 	.short	0x00ff


	//----- nvinfo : EIATTR_MERCURY_ISA_VERSION
	.align		4
        /*0080*/ 	.byte	0x03, 0x5f
        /*0082*/ 	.short	0x0101


	//----- nvinfo : EIATTR_COOP_GROUP_MASK_REGIDS
	.align		4
        /*0084*/ 	.byte	0x04, 0x29
        /*0086*/ 	.short	(.L_10937 - .L_10936)


	//   ....[0]....
.L_10936:
        /*0088*/ 	.word	0xffffffff


	//   ....[1]....
        /*008c*/ 	.word	0xffffffff


	//   ....[2]....
        /*0090*/ 	.word	0xffffffff


	//   ....[3]....
        /*0094*/ 	.word	0xffffffff


	//   ....[4]....
        /*0098*/ 	.word	0xffffffff


	//   ....[5]....
        /*009c*/ 	.word	0xffffffff


	//   ....[6]....
        /*00a0*/ 	.word	0xffffffff


	//   ....[7]....
        /*00a4*/ 	.word	0xffffffff


	//   ....[8]....
        /*00a8*/ 	.word	0xffffffff


	//   ....[9]....
        /*00ac*/ 	.word	0xffffffff


	//----- nvinfo : EIATTR_COOP_GROUP_INSTR_OFFSETS
	.align		4
.L_10937:
        /*00b0*/ 	.byte	0x04, 0x28
        /*00b2*/ 	.short	(.L_10939 - .L_10938)


	//   ....[0]....
.L_10938:
        /*00b4*/ 	.word	0x00000450


	//   ....[1]....
        /*00b8*/ 	.word	0x00000470


	//   ....[2]....
        /*00bc*/ 	.word	0x000004d0


	//   ....[3]....
        /*00c0*/ 	.word	0x000004f0


	//   ....[4]....
        /*00c4*/ 	.word	0x00000500


	//   ....[5]....
        /*00c8*/ 	.word	0x00000520


	//   ....[6]....
        /*00cc*/ 	.word	0x00000540


	//   ....[7]....
        /*00d0*/ 	.word	0x00000560


	//   ....[8]....
        /*00d4*/ 	.word	0x00000580


	//   ....[9]....
        /*00d8*/ 	.word	0x000005a0


	//----- nvinfo : EIATTR_VRC_CTA_INIT_COUNT
	.align		4
.L_10939:
        /*00dc*/ 	.byte	0x02, 0x4a
	.zero		1
	.zero		1


	//----- nvinfo : EIATTR_EXIT_INSTR_OFFSETS
	.align		4
        /*00e0*/ 	.byte	0x04, 0x1c
        /*00e2*/ 	.short	(.L_10941 - .L_10940)


	//   ....[0]....
.L_10940:
        /*00e4*/ 	.word	0x000005b0


	//   ....[1]....
        /*00e8*/ 	.word	0x00000700


	//   ....[2]....
        /*00ec*/ 	.word	0x000007f0


	//   ....[3]....
        /*00f0*/ 	.word	0x00000830


	//----- nvinfo : EIATTR_CBANK_PARAM_SIZE
	.align		4
.L_10941:
        /*00f4*/ 	.byte	0x03, 0x19
        /*00f6*/ 	.short	0x0030


	//----- nvinfo : EIATTR_PARAM_CBANK
	.align		4
        /*00f8*/ 	.byte	0x04, 0x0a
        /*00fa*/ 	.short	(.L_10943 - .L_10942)
	.align		4
.L_10942:
        /*00fc*/ 	.word	index@(.nv.constant0._ZN43_GLOBAL__N__9ae7fba5_10_SoftMax_cu_9f978f6321softmax_warp_backwardIfffLi7ELb1ELb0EEEvPT0_PKT_S5_iiiPKb)
        /*0100*/ 	.short	0x0380
        /*0102*/ 	.short	0x0030


	//----- nvinfo : EIATTR_SW_WAR
	.align		4
.L_10943:
        /*0104*/ 	.byte	0x04, 0x36
        /*0106*/ 	.short	(.L_10945 - .L_10944)
.L_10944:
        /*0108*/ 	.word	0x00000008
.L_10945:


//--------------------- .nv.info._ZN43_GLOBAL__N__9ae7fba5_10_SoftMax_cu_9f978f6321softmax_warp_backwardIfffLi6ELb1ELb0EEEvPT0_PKT_S5_iiiPKb --------------------------
	.section	.nv.info._ZN43_GLOBAL__N__9ae7fba5_10_SoftMax_cu_9f978f6321softmax_warp_backwardIfffLi6ELb1ELb0EEEvPT0_PKT_S5_iiiPKb,"",@"SHT_CUDA_INFO"
	.sectionflags	@""
	.align	4


	//----- nvinfo : EIATTR_CUDA_API_VERSION
	.align		4
        /*0000*/ 	.byte	0x04, 0x37
        /*0002*/ 	.short	(.L_10947 - .L_10946)
.L_10946:
        /*0004*/ 	.word	0x00000082


	//----- nvinfo : EIATTR_KPARAM_INFO
	.align		4
.L_10947:
        /*0008*/ 	.byte	0x04, 0x17
        /*000a*/ 	.short	(.L_10949 - .L_10948)
.L_10948:
        /*000c*/ 	.word	0x00000000
        /*0010*/ 	.short	0x0006
        /*0012*/ 	.short	0x0028
        /*0014*/ 	.byte	0x00, 0xf5, 0x21, 0x00


	//----- nvinfo : EIATTR_KPARAM_INFO
	.align		4
.L_10949:
        /*0018*/ 	.byte	0x04, 0x17
        /*001a*/ 	.short	(.L_10951 - .L_10950)
.L_10950:
        /*001c*/ 	.word	0x00000000
        /*0020*/ 	.short	0x0005
        /*0022*/ 	.short	0x0020
        /*0024*/ 	.byte	0x00, 0xf0, 0x11, 0x00


	//----- nvinfo : EIATTR_KPARAM_INFO
	.align		4
.L_10951:
        /*0028*/ 	.byte	0x04, 0x17
        /*002a*/ 	.short	(.L_10953 - .L_10952)
.L_10952:
        /*002c*/ 	.word	0x00000000
        /*0030*/ 	.short	0x0004
        /*0032*/ 	.short	0x001c
        /*0034*/ 	.byte	0x00, 0xf0, 0x11, 0x00


	//----- nvinfo : EIATTR_KPARAM_INFO
	.align		4
.L_10953:
        /*0038*/ 	.byte	0x04, 0x17
        /*003a*/ 	.short	(.L_10955 - .L_10954)
.L_10954:
        /*003c*/ 	.word	0x00000000
        /*0040*/ 	.short	0x0003
        /*0042*/ 	.short	0x0018
        /*0044*/ 	.byte	0x00, 0xf0, 0x11, 0x00


	//----- nvinfo : EIATTR_KPARAM_INFO
	.align		4
.L_10955:
        /*0048*/ 	.byte	0x04, 0x17
        /*004a*/ 	.short	(.L_10957 - .L_10956)
.L_10956:
        /*004c*/ 	.word	0x00000000
        /*0050*/ 	.short	0x0002
        /*0052*/ 	.short	0x0010
        /*0054*/ 	.byte	0x00, 0xf5, 0x21, 0x00


	//----- nvinfo : EIATTR_KPARAM_INFO
	.align		4
.L_10957:
        /*0058*/ 	.byte	0x04, 0x17
        /*005a*/ 	.short	(.L_10959 - .L_10958)
.L_10958:
        /*005c*/ 	.word	0x00000000
        /*0060*/ 	.short	0x0001
        /*0062*/ 	.short	0x0008
        /*0064*/ 	.byte	0x00, 0xf5, 0x21, 0x00


	//----- nvinfo : EIATTR_KPARAM_INFO
	.align		4
.L_10959:
        /*0068*/ 	.byte	0x04, 0x17
        /*006a*/ 	.short	(.L_10961 - .L_10960)
.L_10960:
        /*006c*/ 	.word	0x00000000
        /*0070*/ 	.short	0x0000
        /*0072*/ 	.short	0x0000
        /*0074*/ 	.byte	0x00, 0xf5, 0x21, 0x00


	//----- nvinfo : EIATTR_SPARSE_MMA_MASK
	.align		4
.L_10961:
        /*0078*/ 	.byte	0x03, 0x50
        /*007a*/ 	.short	0x0000


	//----- nvinfo : EIATTR_MAXREG_COUNT
	.align		4
        /*007c*/ 	.byte	0x03, 0x1b
        /*007e*/ 	.short	0x00ff


	//----- nvinfo : EIATTR_MERCURY_ISA_VERSION
	.align		4
        /*0080*/ 	.byte	0x03, 0x5f
        /*0082*/ 	.short	0x0101


	//----- nvinfo : EIATTR_COOP_GROUP_MASK_REGIDS
	.align		4
        /*0084*/ 	.byte	0x04, 0x29
        /*0086*/ 	.short	(.L_10963 - .L_10962)


	//   ....[0]....
.L_10962:
        /*0088*/ 	.word	0xffffffff


	//   ....[1]....
        /*008c*/ 	.word	0xffffffff


	//   ....[2]....
        /*0090*/ 	.word	0xffffffff


	//   ....[3]....
        /*0094*/ 	.word	0xffffffff


	//   ....[4]....
        /*0098*/ 	.word	0xffffffff


	//   ....[5]....
        /*009c*/ 	.word	0xffffffff


	//   ....[6]....
        /*00a0*/ 	.word	0xffffffff


	//   ....[7]....
        /*00a4*/ 	.word	0xffffffff


	//   ....[8]....
        /*00a8*/ 	.word	0xffffffff


	//   ....[9]....
        /*00ac*/ 	.word	0xffffffff


	//----- nvinfo : EIATTR_COOP_GROUP_INSTR_OFFSETS
	.align		4
.L_10963:
        /*00b0*/ 	.byte	0x04, 0x28
        /*00b2*/ 	.short	(.L_10965 - .L_10964)


	//   ....[0]....
.L_10964:
        /*00b4*/ 	.word	0x000002c0


	//   ....[1]....
        /*00b8*/ 	.word	0x000002d0


	//   ....[2]....
        /*00bc*/ 	.word	0x00000300


	//   ....[3]....
        /*00c0*/ 	.word	0x00000310


	//   ....[4]....
        /*00c4*/ 	.word	0x00000340


	//   ....[5]....
        /*00c8*/ 	.word	0x00000350


	//   ....[6]....
        /*00cc*/ 	.word	0x00000380


	//   ....[7]....
        /*00d0*/ 	.word	0x00000390


	//   ....[8]....
        /*00d4*/ 	.word	0x000003d0


	//   ....[9]....
        /*00d8*/ 	.word	0x000003e0


	//----- nvinfo : EIATTR_VRC_CTA_INIT_COUNT
	.align		4
.L_10965:
        /*00dc*/ 	.byte	0x02, 0x4a
	.zero		1
	.zero		1


	//----- nvinfo : EIATTR_EXIT_INSTR_OFFSETS
	.align		4
        /*00e0*/ 	.byte	0x04, 0x1c
        /*00e2*/ 	.short	(.L_10967 - .L_10966)


	//   ....[0]....
.L_10966:
        /*00e4*/ 	.word	0x000003f0


	//   ....[1]....
        /*00e8*/ 	.word	0x000004f0


	//   ....[2]....
        /*00ec*/ 	.word	0x00000570


	//   ....[3]....
        /*00f0*/ 	.word	0x000005b0


	//----- nvinfo : EIATTR_CBANK_PARAM_SIZE
	.align		4
.L_10967:
        /*00f4*/ 	.byte	0x03, 0x19
        /*00f6*/ 	.short	0x0030


	//----- nvinfo : EIATTR_PARAM_CBANK
	.align		4
        /*00f8*/ 	.byte	0x04, 0x0a
        /*00fa*/ 	.short	(.L_10969 - .L_10968)
	.align		4
.L_10968:
        /*00fc*/ 	.word	index@(.nv.constant0._ZN43_GLOBAL__N__9ae7fba5_10_SoftMax_cu_9f978f6321softmax_warp_backwardIfffLi6ELb1ELb0EEEvPT0_PKT_S5_iiiPKb)
        /*0100*/ 	.short	0x0380
        /*0102*/ 	.short	0x0030


	//----- nvinfo : EIATTR_SW_WAR
	.align		4
.L_10969:
        /*0104*/ 	.byte	0x04, 0x36
        /*0106*/ 	.short	(.L_10971 - .L_10970)
.L_10970:
        /*0108*/ 	.word	0x00000008
.L_10971:


//--------------------- .nv.info._ZN43_GLOBAL__N__9ae7fba5_10_SoftMax_cu_9f978f6321softmax_warp_backwardIfffLi5ELb1ELb0EEEvPT0_PKT_S5_iiiPKb --------------------------
	.section	.nv.info._ZN43_GLOBAL__N__9ae7fba5_10_SoftMax_cu_9f978f6321softmax_warp_backwardIfffLi5ELb1ELb0EEEvPT0_PKT_S5_iiiPKb,"",@"SHT_CUDA_INFO"
	.sectionflags	@""
	.align	4


	//----- nvinfo : EIATTR_CUDA_API_VERSION
	.align		4
        /*0000*/ 	.byte	0x04, 0x37
        /*0002*/ 	.short	(.L_10973 - .L_10972)
.L_10972:
        /*0004*/ 	.word	0x00000082


	//----- nvinfo : EIATTR_KPARAM_INFO
	.align		4
.L_10973:
        /*0008*/ 	.byte	0x04, 0x17
        /*000a*/ 	.short	(.L_10975 - .L_10974)
.L_10974:
        /*000c*/ 	.word	0x00000000
        /*0010*/ 	.short	0x0006
        /*0012*/ 	.short	0x0028
        /*0014*/ 	.byte	0x00, 0xf5, 0x21, 0x00


	//----- nvinfo : EIATTR_KPARAM_INFO
	.align		4
.L_10975:
        /*0018*/ 	.byte	0x04, 0x17
        /*001a*/ 	.short	(.L_10977 - .L_10976)
.L_10976:
        /*001c*/ 	.word	0x00000000
        /*0020*/ 	.short	0x0005
        /*0022*/ 	.short	0x0020
        /*0024*/ 	.byte	0x00, 0xf0, 0x11, 0x00


	//----- nvinfo : EIATTR_KPARAM_INFO
	.align		4
.L_10977:
        /*0028*/ 	.byte	0x04, 0x17
        /*002a*/ 	.short	(.L_10979 - .L_10978)
.L_10978:
        /*002c*/ 	.word	0x00000000
        /*0030*/ 	.short	0x0004
        /*0032*/ 	.short	0x001c
        /*0034*/ 	.byte	0x00, 0xf0, 0x11, 0x00


	//----- nvinfo : EIATTR_KPARAM_INFO
	.align		4
.L_10979:
        /*0038*/ 	.byte	0x04, 0x17
        /*003a*/ 	.short	(.L_10981 - .L_10980)
.L_10980:
        /*003c*/ 	.word	0x00000000
        /*0040*/ 	.short	0x0003
        /*0042*/ 	.short	0x0018
        /*0044*/ 	.byte	0x00, 0xf0, 0x11, 0x00


	//----- nvinfo : EIATTR_KPARAM_INFO
	.align		4
.L_10981:
        /*0048*/ 	.byte	0x04, 0x17
        /*004a*/ 	.short	(.L_10983 - .L_10982)
.L_10982:
        /*004c*/ 	.word	0x00000000
        /*0050*/ 	.short	0x0002
        /*0052*/ 	.short	0x0010
        /*0054*/ 	.byte	0x00, 0xf5, 0x21, 0x00


	//----- nvinfo : EIATTR_KPARAM_INFO
	.align		4
.L_10983:
        /*0058*/ 	.byte	0x04, 0x17
        /*005a*/ 	.short	(.L_10985 - .L_10984)
.L_10984:
        /*005c*/ 	.word	0x00000000
        /*0060*/ 	.short	0x0001
        /*0062*/ 	.short	0x0008
        /*0064*/ 	.byte	0x00, 0xf5, 0x21, 0x00


	//----- nvinfo : EIATTR_KPARAM_INFO
	.align		4
.L_10985:
        /*0068*/ 	.byte	0x04, 0x17
        /*006a*/ 	.short	(.L_10987 - .L_10986)
.L_10986:
        /*006c*/ 	.word	0x00000000
        /*0070*/ 	.short	0x0000
        /*0072*/ 	.short	0x0000
        /*0074*/ 	.byte	0x00, 0xf5, 0x21, 0x00


	//----- nvinfo : EIATTR_SPARSE_MMA_MASK
	.align		4
.L_10987:
        /*0078*/ 	.byte	0x03, 0x50
        /*007a*/ 	.short	0x0000


	//----- nvinfo : EIATTR_MAXREG_COUNT
	.align		4
        /*007c*/ 	.byte	0x03, 0x1b
        /*007e*/ 	.short	0x00ff


	//----- nvinfo : EIATTR_MERCURY_ISA_VERSION
	.align		4
        /*0080*/ 	.byte	0x03, 0x5f
        /*0082*/ 	.short	0x0101


	//----- nvinfo : EIATTR_COOP_GROUP_MASK_REGIDS
	.align		4
        /*0084*/ 	.byte	0x04, 0x29
        /*0086*/ 	.short	(.L_10989 - .L_10988)


	//   ....[0]....
.L_10988:
        /*0088*/ 	.word	0xffffffff


	//   ....[1]....
        /*008c*/ 	.word	0xffffffff


	//   ....[2]....
        /*0090*/ 	.word	0xffffffff


	//   ....[3]....
        /*0094*/ 	.word	0xffffffff


	//   ....[4]....
        /*0098*/ 	.word	0xffffffff


	//   ....[5]....
        /*009c*/ 	.word	0xffffffff


	//   ....[6]....
        /*00a0*/ 	.word	0xffffffff


	//   ....[7]....
        /*00a4*/ 	.word	0xffffffff


	//   ....[8]....
        /*00a8*/ 	.word	0xffffffff


	//   ....[9]....
        /*00ac*/ 	.word	0xffffffff


	//----- nvinfo : EIATTR_COOP_GROUP_INSTR_OFFSETS
	.align		4
.L_10989:
        /*00b0*/ 	.byte	0x04, 0x28
        /*00b2*/ 	.short	(.L_10991 - .L_10990)


	//   ....[0]....
.L_10990:
        /*00b4*/ 	.word	0x000002c0


	//   ....[1]....
        /*00b8*/ 	.word	0x000002d0


	//   ....[2]....
        /*00bc*/ 	.word	0x00000300


	//   ....[3]....
        /*00c0*/ 	.word	0x00000310


	//   ....[4]....
        /*00c4*/ 	.word	0x00000340


	//   ....[5]....
        /*00c8*/ 	.word	0x00000350


	//   ....[6]....
        /*00cc*/ 	.word	0x00000380


	//   ....[7]....
        /*00d0*/ 	.word	0x00000390


	//   ....[8]....
        /*00d4*/ 	.word	0x000003c0


	//   ....[9]....
        /*00d8*/ 	.word	0x000003d0


	//----- nvinfo : EIATTR_VRC_CTA_INIT_COUNT
	.align		4
.L_10991:
        /*00dc*/ 	.byte	0x02, 0x4a
	.zero		1
	.zero		1


	//----- nvinfo : EIATTR_EXIT_INSTR_OFFSETS
	.align		4
        /*00e0*/ 	.byte	0x04, 0x1c
        /*00e2*/ 	.short	(.L_10993 - .L_10992)


	//   ....[0]....
.L_10992:
        /*00e4*/ 	.word	0x000003e0


	//   ....[1]....
        /*00e8*/ 	.word	0x000004b0


	//   ....[2]....
        /*00ec*/ 	.word	0x00000560


	//----- nvinfo : EIATTR_CBANK_PARAM_SIZE
	.align		4
.L_10993:
        /*00f0*/ 	.byte	0x03, 0x19
        /*00f2*/ 	.short	0x0030


	//----- nvinfo : EIATTR_PARAM_CBANK
	.align		4
        /*00f4*/ 	.byte	0x04, 0x0a
        /*00f6*/ 	.short	(.L_10995 - .L_10994)
	.align		4
.L_10994:
        /*00f8*/ 	.word	index@(.nv.constant0._ZN43_GLOBAL__N__9ae7fba5_10_SoftMax_cu_9f978f6321softmax_warp_backwardIfffLi5ELb1ELb0EEEvPT0_PKT_S5_iiiPKb)
        /*00fc*/ 	.short	0x0380
        /*00fe*/ 	.short	0x0030


	//----- nvinfo : EIATTR_SW_WAR
	.align		4
.L_10995:
        /*0100*/ 	.byte	0x04, 0x36
        /*0102*/ 	.short	(.L_10997 - .L_10996)
.L_10996:
        /*0104*/ 	.word	0x00000008
.L_10997:


//--------------------- .nv.info._ZN43_GLOBAL__N__9ae7fba5_10_SoftMax_cu_9f978f6321softmax_warp_backwardIfffLi4ELb1ELb0EEEvPT0_PKT_S5_iiiPKb --------------------------
	.section	.nv.info._ZN43_GLOBAL__N__9ae7fba5_10_SoftMax_cu_9f978f6321softmax_warp_backwardIfffLi4ELb1ELb0EEEvPT0_PKT_S5_iiiPKb,"",@"SHT_CUDA_INFO"
	.sectionflags	@""
	.align	4


	//----- nvinfo : EIATTR_CUDA_API_VERSION
	.align		4
        /*0000*/ 	.byte	0x04, 0x37
        /*0002*/ 	.short	(.L_10999 - .L_10998)
.L_10998:
        /*0004*/ 	.word	0x00000082


	//----- nvinfo : EIATTR_KPARAM_INFO
	.align		4
.L_10999:
        /*0008*/ 	.byte	0x04, 0x17
        /*000a*/ 	.short	(.L_11001 - .L_11000)
.L_11000:
        /*000c*/ 	.word	0x00000000
        /*0010*/ 	.short	0x0006
        /*0012*/ 	.short	0x0028
        /*0014*/ 	.byte	0x00, 0xf5, 0x21, 0x00


	//----- nvinfo : EIATTR_KPARAM_INFO
	.align		4
.L_11001:
        /*0018*/ 	.byte	0x04, 0x17
        /*001a*/ 	.short	(.L_11003 - .L_11002)
.L_11002:
        /*001c*/ 	.word	0x00000000
        /*0020*/ 	.short	0x0005
        /*0022*/ 	.short	0x0020
        /*0024*/ 	.byte	0x00, 0xf0, 0x11, 0x00


	//----- nvinfo : EIATTR_KPARAM_INFO
	.align		4
.L_11003:
        /*0028*/ 	.byte	0x04, 0x17
        /*002a*/ 	.short	(.L_11005 - .L_11004)
.L_11004:
        /*002c*/ 	.word	0x00000000
        /*0030*/ 	.short	0x0004
        /*0032*/ 	.short	0x001c
        /*0034*/ 	.byte	0x00, 0xf0, 0x11, 0x00


	//----- nvinfo : EIATTR_KPARAM_INFO
	.align		4
.L_11005:
        /*0038*/ 	.byte	0x04, 0x17
        /*003a*/ 	.short	(.L_11007 - .L_11006)
.L_11006:
        /*003c*/ 	.word	0x00000000
        /*0040*/ 	.short	0x0003
        /*0042*/ 	.short	0x0018
        /*0044*/ 	.byte	0x00, 0xf0, 0x11, 0x00


	//----- nvinfo : EIATTR_KPARAM_INFO
	.align		4
.L_11007:
        /*0048*/ 	.byte	0x04, 0x17
        /*004a*/ 	.short	(.L_11009 - .L_11008)
.L_11008:
        /*004c*/ 	.word	0x00000000
        /*0050*/ 	.short	0x0002
        /*0052*/ 	.short	0x0010
        /*0054*/ 	.byte	0x00, 0xf5, 0x21, 0x00


	//----- nvinfo : EIATTR_KPARAM_INFO
	.align		4
.L_11009:
        /*0058*/ 	.byte	0x04, 0x17
        /*005a*/ 	.short	(.L_11011 - .L_11010)
.L_11010:
        /*005c*/ 	.word	0x00000000
        /*0060*/ 	.short	0x0001
        /*0062*/ 	.short	0x0008
        /*0064*/ 	.byte	0x00, 0xf5, 0x21, 0x00


	//----- nvinfo : EIATTR_KPARAM_INFO
	.align		4
.L_11011:
        /*0068*/ 	.byte	0x04, 0x17
        /*006a*/ 	.short	(.L_11013 - .L_11012)
.L_11012:
        /*006c*/ 	.word	0x00000000
        /*0070*/ 	.short	0x0000
        /*0072*/ 	.short	0x0000
        /*0074*/ 	.byte	0x00, 0xf5, 0x21, 0x00


	//----- nvinfo : EIATTR_SPARSE_MMA_MASK
	.align		4
.L_11013:
        /*0078*/ 	.byte	0x03, 0x50
        /*007a*/ 	.short	0x0000


	//----- nvinfo : EIATTR_MAXREG_COUNT
	.align		4
        /*007c*/ 	.byte	0x03, 0x1b
        /*007e*/ 	.short	0x00ff


	//----- nvinfo : EIATTR_MERCURY_ISA_VERSION
	.align		4
        /*0080*/ 	.byte	0x03, 0x5f
        /*0082*/ 	.short	0x0101


	//----- nvinfo : EIATTR_COOP_GROUP_MASK_REGIDS
	.align		4
        /*0084*/ 	.byte	0x04, 0x29
        /*0086*/ 	.short	(.L_11015 - .L_11014)


	//   ....[0]....
.L_11014:
        /*0088*/ 	.word	0xffffffff


	//   ....[1]....
        /*008c*/ 	.word	0xffffffff


	//   ....[2]....
        /*0090*/ 	.word	0xffffffff


	//   ....[3]....
        /*0094*/ 	.word	0xffffffff


	//   ....[4]....
        /*0098*/ 	.word	0xffffffff


	//   ....[5]....
        /*009c*/ 	.word	0xffffffff


	//   ....[6]....
        /*00a0*/ 	.word	0xffffffff


	//   ....[7]....
        /*00a4*/ 	.word	0xffffffff


	//----- nvinfo : EIATTR_COOP_GROUP_INSTR_OFFSETS
	.align		4
.L_11015:
        /*00a8*/ 	.byte	0x04, 0x28
        /*00aa*/ 	.short	(.L_11017 - .L_11016)


	//   ....[0]....
.L_11016:
        /*00ac*/ 	.word	0x000002c0


	//   ....[1]....
        /*00b0*/ 	.word	0x000002d0


	//   ....[2]....
        /*00b4*/ 	.word	0x00000300


	//   ....[3]....
        /*00b8*/ 	.word	0x00000310


	//   ....[4]....
        /*00bc*/ 	.word	0x00000340


	//   ....[5]....
        /*00c0*/ 	.word	0x00000350


	//   ....[6]....
        /*00c4*/ 	.word	0x00000380


	//   ....[7]....
        /*00c8*/ 	.word	0x00000390


	//----- nvinfo : EIATTR_VRC_CTA_INIT_COUNT
	.align		4
.L_11017:
        /*00cc*/ 	.byte	0x02, 0x4a
	.zero		1
	.zero		1


	//----- nvinfo : EIATTR_EXIT_INSTR_OFFSETS
	.align		4
        /*00d0*/ 	.byte	0x04, 0x1c
        /*00d2*/ 	.short	(.L_11019 - .L_11018)


	//   ....[0]....
.L_11018:
        /*00d4*/ 	.word	0x000003a0


	//   ....[1]....
        /*00d8*/ 	.word	0x00000470


	//   ....[2]....
        /*00dc*/ 	.word	0x00000520


	//----- nvinfo : EIATTR_CBANK_PARAM_SIZE
	.align		4
.L_11019:
        /*00e0*/ 	.byte	0x03, 0x19
        /*00e2*/ 	.short	0x0030


	//----- nvinfo : EIATTR_PARAM_CBANK
	.align		4
        /*00e4*/ 	.byte	0x04, 0x0a
        /*00e6*/ 	.short	(.L_11021 - .L_11020)
	.align		4
.L_11020:
        /*00e8*/ 	.word	index@(.nv.constant0._ZN43_GLOBAL__N__9ae7fba5_10_SoftMax_cu_9f978f6321softmax_warp_backwardIfffLi4ELb1ELb0EEEvPT0_PKT_S5_iiiPKb)
        /*00ec*/ 	.short	0x0380
        /*00ee*/ 	.short	0x0030


	//----- nvinfo : EIATTR_SW_WAR
	.align		4
.L_11021:
        /*00f0*/ 	.byte	0x04, 0x36
        /*00f2*/ 	.short	(.L_11023 - .L_11022)
.L_11022:
        /*00f4*/ 	.word	0x00000008
.L_11023:


//--------------------- .nv.info._ZN43_GLOBAL__N__9ae7fba5_10_SoftMax_cu_9f978f6321softmax_warp_backwardIfffLi3ELb1ELb0EEEvPT0_PKT_S5_iiiPKb --------------------------
	.section	.nv.info._ZN43_GLOBAL__N__9ae7fba5_10_SoftMax_cu_9f978f6321softmax_warp_backwardIfffLi3ELb1ELb0EEEvPT0_PKT_S5_iiiPKb,"",@"SHT_CUDA_INFO"
	.sectionflags	@""
	.align	4


	//----- nvinfo : EIATTR_CUDA_API_VERSION
	.align		4
        /*0000*/ 	.byte	0x04, 0x37
        /*0002*/ 	.short	(.L_11025 - .L_11024)
.L_11024:
        /*0004*/ 	.word	0x00000082


	//----- nvinfo : EIATTR_KPARAM_INFO
	.align		4
.L_11025:
        /*0008*/ 	.byte	0x04, 0x17
        /*000a*/ 	.short	(.L_11027 - .L_11026)
.L_11026:
        /*000c*/ 	.word	0x00000000
        /*0010*/ 	.short	0x0006
        /*0012*/ 	.short	0x0028
        /*0014*/ 	.byte	0x00, 0xf5, 0x21, 0x00


	//----- nvinfo : EIATTR_KPARAM_INFO
	.align		4
.L_11027:
        /*0018*/ 	.byte	0x04, 0x17
        /*001a*/ 	.short	(.L_11029 - .L_11028)
.L_11028:
        /*001c*/ 	.word	0x00000000
        /*0020*/ 	.short	0x0005
        /*0022*/ 	.short	0x0020
        /*0024*/ 	.byte	0x00, 0xf0, 0x11, 0x00


	//----- nvinfo : EIATTR_KPARAM_INFO
	.align		4
.L_11029:
        /*0028*/ 	.byte	0x04, 0x17
        /*002a*/ 	.short	(.L_11031 - .L_11030)
.L_11030:
        /*002c*/ 	.word	0x00000000
        /*0030*/ 	.short	0x0004
        /*0032*/ 	.short	0x001c
        /*0034*/ 	.byte	0x00, 0xf0, 0x11, 0x00


	//----- nvinfo : EIATTR_KPARAM_INFO
	.align		4
.L_11031:
        /*0038*/ 	.byte	0x04, 0x17
        /*003a*/ 	.short	(.L_11033 - .L_11032)
.L_11032:
        /*003c*/ 	.word	0x00000000
        /*0040*/ 	.short	0x0003
        /*0042*/ 	.short	0x0018
        /*0044*/ 	.byte	0x00, 0xf0, 0x11, 0x00


	//----- nvinfo : EIATTR_KPARAM_INFO
	.align		4
.L_11033:
        /*0048*/ 	.byte	0x04, 0x17
        /*004a*/ 	.short	(.L_11035 - .L_11034)
.L_11034:
        /*004c*/ 	.word	0x00000000
        /*0050*/ 	.short	0x0002
        /*0052*/ 	.short	0x0010
        /*0054*/ 	.byte	0x00, 0xf5, 0x21, 0x00


	//----- nvinfo : EIATTR_KPARAM_INFO
	.align		4
.L_11035:
        /*0058*/ 	.byte	0x04, 0x17
        /*005a*/ 	.short	(.L_11037 - .L_11036)
.L_11036:
        /*005c*/ 	.word	0x00000000
        /*0060*/ 	.short	0x0001
        /*0062*/ 	.short	0x0008
        /*0064*/ 	.byte	0x00, 0xf5, 0x21, 0x00


	//----- nvinfo : EIATTR_KPARAM_INFO
	.align		4
.L_11037:
        /*0068*/ 	.byte	0x04, 0x17
        /*006a*/ 	.short	(.L_11039 - .L_11038)
.L_11038:
        /*006c*/ 	.word	0x00000000
        /*0070*/ 	.short	0x0000
        /*0072*/ 	.short	0x0000
        /*0074*/ 	.byte	0x00, 0xf5, 0x21, 0x00


	//----- nvinfo : EIATTR_SPARSE_MMA_MASK
	.align		4
.L_11039:
        /*0078*/ 	.byte	0x03, 0x50
        /*007a*/ 	.short	0x0000


	//----- nvinfo : EIATTR_MAXREG_COUNT
	.align		4
        /*007c*/ 	.byte	0x03, 0x1b
        /*007e*/ 	.short	0x00ff


	//----- nvinfo : EIATTR_MERCURY_ISA_VERSION
	.align		4
        /*0080*/ 	.byte	0x03, 0x5f
        /*0082*/ 	.short	0x0101


	//----- nvinfo : EIATTR_COOP_GROUP_MASK_REGIDS
	.align		4
        /*0084*/ 	.byte	0x04, 0x29
        /*0086*/ 	.short	(.L_11041 - .L_11040)


	//   ....[0]....
.L_11040:
        /*0088*/ 	.word	0xffffffff


	//   ....[1]....
        /*008c*/ 	.word	0xffffffff


	//   ....[2]....
        /*0090*/ 	.word	0xffffffff


	//   ....[3]....
        /*0094*/ 	.word	0xffffffff


	//   ....[4]....
        /*0098*/ 	.word	0xffffffff


	//   ....[5]....
        /*009c*/ 	.word	0xffffffff


	//----- nvinfo : EIATTR_COOP_GROUP_INSTR_OFFSETS
	.align		4
.L_11041:
        /*00a0*/ 	.byte	0x04, 0x28
        /*00a2*/ 	.short	(.L_11043 - .L_11042)


	//   ....[0]....
.L_11042:
        /*00a4*/ 	.word	0x000002c0


	//   ....[1]....
        /*00a8*/ 	.word	0x000002d0


	//   ....[2]....
        /*00ac*/ 	.word	0x00000300


	//   ....[3]....
        /*00b0*/ 	.word	0x00000310


	//   ....[4]....
        /*00b4*/ 	.word	0x00000340


	//   ....[5]....
        /*00b8*/ 	.word	0x00000350


	//----- nvinfo : EIATTR_VRC_CTA_INIT_COUNT
	.align		4
.L_11043:
        /*00bc*/ 	.byte	0x02, 0x4a
	.zero		1
	.zero		1


	//----- nvinfo : EIATTR_EXIT_INSTR_OFFSETS
	.align		4
        /*00c0*/ 	.byte	0x04, 0x1c
        /*00c2*/ 	.short	(.L_11045 - .L_11044)


	//   ....[0]....
.L_11044:
        /*00c4*/ 	.word	0x00000360


	//   ....[1]....
        /*00c8*/ 	.word	0x00000430


	//   ....[2]....
        /*00cc*/ 	.word	0x000004e0


	//----- nvinfo : EIATTR_CBANK_PARAM_SIZE
	.align		4
.L_11045:
        /*00d0*/ 	.byte	0x03, 0x19
        /*00d2*/ 	.short	0x0030


	//----- nvinfo : EIATTR_PARAM_CBANK
	.align		4
        /*00d4*/ 	.byte	0x04, 0x0a
        /*00d6*/ 	.short	(.L_11047 - .L_11046)
	.align		4
.L_11046:
        /*00d8*/ 	.word	index@(.nv.constant0._ZN43_GLOBAL__N__9ae7fba5_10_SoftMax_cu_9f978f6321softmax_warp_backwardIfffLi3ELb1ELb0EEEvPT0_PKT_S5_iiiPKb)
        /*00dc*/ 	.short	0x0380
        /*00de*/ 	.short	0x0030


	//----- nvinfo : EIATTR_SW_WAR
	.align		4
.L_11047:
        /*00e0*/ 	.byte	0x04, 0x36
        /*00e2*/ 	.short	(.L_11049 - .L_11048)
.L_11048:
        /*00e4*/ 	.word	0x00000008
.L_11049:


//--------------------- .nv.info._ZN43_GLOBAL__N__9ae7fba5_10_SoftMax_cu_9f978f6321softmax_warp_backwardIfffLi2ELb1ELb0EEEvPT0_PKT_S5_iiiPKb --------------------------
	.section	.nv.info._ZN43_GLOBAL__N__9ae7fba5_10_SoftMax_cu_9f978f6321softmax_warp_backwardIfffLi2ELb1ELb0EEEvPT0_PKT_S5_iiiPKb,"",@"SHT_CUDA_INFO"
	.sectionflags	@""
	.align	4


	//----- nvinfo : EIATTR_CUDA_API_VERSION
	.align		4
        /*0000*/ 	.byte	0x04, 0x37
        /*0002*/ 	.short	(.L_11051 - .L_11050)
.L_11050:
        /*0004*/ 	.word	0x00000082


	//----- nvinfo : EIATTR_KPARAM_INFO
	.align		4
.L_11051:
        /*0008*/ 	.byte	0x04, 0x17
        /*000a*/ 	.short	(.L_11053 - .L_11052)
.L_11052:
        /*000c*/ 	.word	0x00000000
        /*0010*/ 	.short	0x0006
        /*0012*/ 	.short	0x0028
        /*0014*/ 	.byte	0x00, 0xf5, 0x21, 0x00


	//----- nvinfo : EIATTR_KPARAM_INFO
	.align		4
.L_11053:
        /*0018*/ 	.byte	0x04, 0x17
        /*001a*/ 	.short	(.L_11055 - .L_11054)
.L_11054:
        /*001c*/ 	.word	0x00000000
        /*0020*/ 	.short	0x0005
        /*0022*/ 	.short	0x0020
        /*0024*/ 	.byte	0x00, 0xf0, 0x11, 0x00


	//----- nvinfo : EIATTR_KPARAM_INFO
	.align		4
.L_11055:
        /*0028*/ 	.byte	0x04, 0x17
        /*002a*/ 	.short	(.L_11057 - .L_11056)
.L_11056:
        /*002c*/ 	.word	0x00000000
        /*0030*/ 	.short	0x0004
        /*0032*/ 	.short	0x001c
        /*0034*/ 	.byte	0x00, 0xf0, 0x11, 0x00


	//----- nvinfo : EIATTR_KPARAM_INFO
	.align		4
.L_11057:
        /*0038*/ 	.byte	0x04, 0x17
        /*003a*/ 	.short	(.L_11059 - .L_11058)
.L_11058:
        /*003c*/ 	.word	0x00000000
        /*0040*/ 	.short	0x0003
        /*0042*/ 	.short	0x0018
        /*0044*/ 	.byte	0x00, 0xf0, 0x11, 0x00


	//----- nvinfo : EIATTR_KPARAM_INFO
	.align		4
.L_11059:
        /*0048*/ 	.byte	0x04, 0x17
        /*004a*/ 	.short	(.L_11061 - .L_11060)
.L_11060:
        /*004c*/ 	.word	0x00000000
        /*0050*/ 	.short	0x0002
        /*0052*/ 	.short	0x0010
        /*0054*/ 	.byte	0x00, 0xf5, 0x21, 0x00


	//----- nvinfo : EIATTR_KPARAM_INFO
	.align		4
.L_11061:
        /*0058*/ 	.byte	0x04, 0x17
        /*005a*/ 	.short	(.L_11063 - .L_11062)
.L_11062:
        /*005c*/ 	.word	0x00000000
        /*0060*/ 	.short	0x0001
        /*0062*/ 	.short	0x0008
        /*0064*/ 	.byte	0x00, 0xf5, 0x21, 0x00


	//----- nvinfo : EIATTR_KPARAM_INFO
	.align		4
.L_11063:
        /*0068*/ 	.byte	0x04, 0x17
        /*006a*/ 	.short	(.L_11065 - .L_11064)
.L_11064:
        /*006c*/ 	.word	0x00000000
        /*0070*/ 	.short	0x0000
        /*0072*/ 	.short	0x0000
        /*0074*/ 	.byte	0x00, 0xf5, 0x21, 0x00


	//----- nvinfo : EIATTR_SPARSE_MMA_MASK
	.align		4
.L_11065:
        /*0078*/ 	.byte	0x03, 0x50
        /*007a*/ 	.short	0x0000


	//----- nvinfo : EIATTR_MAXREG_COUNT
	.align		4
        /*007c*/ 	.byte	0x03, 0x1b
        /*007e*/ 	.short	0x00ff


	//----- nvinfo : EIATTR_MERCURY_ISA_VERSION
	.align		4
        /*0080*/ 	.byte	0x03, 0x5f
        /*0082*/ 	.short	0x0101


	//----- nvinfo : EIATTR_COOP_GROUP_MASK_REGIDS
	.align		4
        /*0084*/ 	.byte	0x04, 0x29
        /*0086*/ 	.short	(.L_11067 - .L_11066)


	//   ....[0]....
.L_11066:
        /*0088*/ 	.word	0xffffffff


	//   ....[1]....
        /*008c*/ 	.word	0xffffffff


	//   ....[2]....
        /*0090*/ 	.word	0xffffffff


	//   ....[3]....
        /*0094*/ 	.word	0xffffffff


	//----- nvinfo : EIATTR_COOP_GROUP_INSTR_OFFSETS
	.align		4
.L_11067:
        /*0098*/ 	.byte	0x04, 0x28
        /*009a*/ 	.short	(.L_11069 - .L_11068)


	//   ....[0]....
.L_11068:
        /*009c*/ 	.word	0x000002c0


	//   ....[1]....
        /*00a0*/ 	.word	0x000002d0


	//   ....[2]....
        /*00a4*/ 	.word	0x00000300


	//   ....[3]....
        /*00a8*/ 	.word	0x00000310


	//----- nvinfo : EIATTR_VRC_CTA_INIT_COUNT
	.align		4
.L_11069:
        /*00ac*/ 	.byte	0x02, 0x4a
	.zero		1
	.zero		1


	//----- nvinfo : EIATTR_EXIT_INSTR_OFFSETS
	.align		4
        /*00b0*/ 	.byte	0x04, 0x1c
        /*00b2*/ 	.short	(.L_11071 - .L_11070)


	//   ....[0]....
.L_11070:
        /*00b4*/ 	.word	0x00000320


	//   ....[1]....
        /*00b8*/ 	.word	0x000003f0


	//   ....[2]....
        /*00bc*/ 	.word	0x000004a0


	//----- nvinfo : EIATTR_CBANK_PARAM_SIZE
	.align		4
.L_11071:
        /*00c0*/ 	.byte	0x03, 0x19
        /*00c2*/ 	.short	0x0030


	//----- nvinfo : EIATTR_PARAM_CBANK
	.align		4
        /*00c4*/ 	.byte	0x04, 0x0a
        /*00c6*/ 	.short	(.L_11073 - .L_11072)
	.align		4
.L_11072:
        /*00c8*/ 	.word	index@(.nv.constant0._ZN43_GLOBAL__N__9ae7fba5_10_SoftMax_cu_9f978f6321softmax_warp_backwardIfffLi2ELb1ELb0EEEvPT0_PKT_S5_iiiPKb)
        /*00cc*/ 	.short	0x0380
        /*00ce*/ 	.short	0x0030


	//----- nvinfo : EIATTR_SW_WAR
	.align		4
.L_11073:
        /*00d0*/ 	.byte	0x04, 0x36
        /*00d2*/ 	.short	(.L_11075 - .L_11074)
.L_11074:
        /*00d4*/ 	.word	0x00000008
.L_11075:


//--------------------- .nv.info._ZN43_GLOBAL__N__9ae7fba5_10_SoftMax_cu_9f978f6321softmax_warp_backwardIfffLi1ELb1ELb0EEEvPT0_PKT_S5_iiiPKb --------------------------
	.section	.nv.info._ZN43_GLOBAL__N__9ae7fba5_10_SoftMax_cu_9f978f6321softmax_warp_backwardIfffLi1ELb1ELb0EEEvPT0_PKT_S5_iiiPKb,"",@"SHT_CUDA_INFO"
	.sectionflags	@""
	.align	4


	//----- nvinfo : EIATTR_CUDA_API_VERSION
	.align		4
        /*0000*/ 	.byte	0x04, 0x37
        /*0002*/ 	.short	(.L_11077 - .L_11076)
.L_11076:
        /*0004*/ 	.word	0x00000082


	//----- nvinfo : EIATTR_KPARAM_INFO
	.align		4
.L_11077:
        /*0008*/ 	.byte	0x04, 0x17
        /*000a*/ 	.short	(.L_11079 - .L_11078)
.L_11078:
        /*000c*/ 	.word	0x00000000
        /*0010*/ 	.short	0x0006
        /*0012*/ 	.short	0x0028
        /*0014*/ 	.byte	0x00, 0xf5, 0x21, 0x00


	//----- nvinfo : EIATTR_KPARAM_INFO
	.align		4
.L_11079:
        /*0018*/ 	.byte	0x04, 0x17
        /*001a*/ 	.short	(.L_11081 - .L_11080)
.L_11080:
        /*001c*/ 	.word	0x00000000
        /*0020*/ 	.short	0x0005
        /*0022*/ 	.short	0x0020
        /*0024*/ 	.byte	0x00, 0xf0, 0x11, 0x00


	//----- nvinfo : EIATTR_KPARAM_INFO
	.align		4
.L_11081:
        /*0028*/ 	.byte	0x04, 0x17
        /*002a*/ 	.short	(.L_11083 - .L_11082)
.L_11082:
        /*002c*/ 	.word	0x00000000
        /*0030*/ 	.short	0x0004
        /*0032*/ 	.short	0x001c
        /*0034*/ 	.byte	0x00, 0xf0, 0x11, 0x00


	//----- nvinfo : EIATTR_KPARAM_INFO
	.align		4
.L_11083:
        /*0038*/ 	.byte	0x04, 0x17
        /*003a*/ 	.short	(.L_11085 - .L_11084)
.L_11084:
        /*003c*/ 	.word	0x00000000
        /*0040*/ 	.short	0x0003
        /*0042*/ 	.short	0x0018
        /*0044*/ 	.byte	0x00, 0xf0, 0x11, 0x00


	//----- nvinfo : EIATTR_KPARAM_INFO
	.align		4
.L_11085:
        /*0048*/ 	.byte	0x04, 0x17
        /*004a*/ 	.short	(.L_11087 - .L_11086)
.L_11086:
        /*004c*/ 	.word	0x00000000
        /*0050*/ 	.short	0x0002
        /*0052*/ 	.short	0x0010
        /*0054*/ 	.byte	0x00, 0xf5, 0x21, 0x00


	//----- nvinfo : EIATTR_KPARAM_INFO
	.align		4
.L_11087:
        /*0058*/ 	.byte	0x04, 0x17
        /*005a*/ 	.short	(.L_11089 - .L_11088)
.L_11088:
        /*005c*/ 	.word	0x00000000
        /*0060*/ 	.short	0x0001
        /*0062*/ 	.short	0x0008
        /*0064*/ 	.byte	0x00, 0xf5, 0x21, 0x00


	//----- nvinfo : EIATTR_KPARAM_INFO
	.align		4
.L_11089:
        /*0068*/ 	.byte	0x04, 0x17
        /*006a*/ 	.short	(.L_11091 - .L_11090)
.L_11090:
        /*006c*/ 	.word	0x00000000
        /*0070*/ 	.short	0x0000
        /*0072*/ 	.short	0x0000
        /*0074*/ 	.byte	0x00, 0xf5, 0x21, 0x00


	//----- nvinfo : EIATTR_SPARSE_MMA_MASK
	.align		4
.L_11091:
        /*0078*/ 	.byte	0x03, 0x50
        /*007a*/ 	.short	0x0000


	//----- nvinfo : EIATTR_MAXREG_COUNT
	.align		4
        /*007c*/ 	.byte	0x03, 0x1b
        /*007e*/ 	.short	0x00ff


	//----- nvinfo : EIATTR_MERCURY_ISA_VERSION
	.align		4
        /*0080*/ 	.byte	0x03, 0x5f
        /*0082*/ 	.short	0x0101


	//----- nvinfo : EIATTR_COOP_GROUP_MASK_REGIDS
	.align		4
        /*0084*/ 	.byte	0x04, 0x29
        /*0086*/ 	.short	(.L_11093 - .L_11092)


	//   ....[0]....
.L_11092:
        /*0088*/ 	.word	0xffffffff


	//   ....[1]....
        /*008c*/ 	.word	0xffffffff


	//----- nvinfo : EIATTR_COOP_GROUP_INSTR_OFFSETS
	.align		4
.L_11093:
        /*0090*/ 	.byte	0x04, 0x28
        /*0092*/ 	.short	(.L_11095 - .L_11094)


	//   ....[0]....
.L_11094:
        /*0094*/ 	.word	0x000002c0


	//   ....[1]....
        /*0098*/ 	.word	0x000002d0


	//----- nvinfo : EIATTR_VRC_CTA_INIT_COUNT
	.align		4
.L_11095:
        /*009c*/ 	.byte	0x02, 0x4a
	.zero		1
	.zero		1


	//----- nvinfo : EIATTR_EXIT_INSTR_OFFSETS
	.align		4
        /*00a0*/ 	.byte	0x04, 0x1c
        /*00a2*/ 	.short	(.L_11097 - .L_11096)


	//   ....[0]....
.L_11096:
        /*00a4*/ 	.word	0x000002e0


	//   ....[1]....
        /*00a8*/ 	.word	0x000003b0


	//   ....[2]....
        /*00ac*/ 	.word	0x00000460


	//----- nvinfo : EIATTR_CBANK_PARAM_SIZE
	.align		4
.L_11097:
        /*00b0*/ 	.byte	0x03, 0x19
        /*00b2*/ 	.short	0x0030


	//----- nvinfo : EIATTR_PARAM_CBANK
	.align		4
        /*00b4*/ 	.byte	0x04, 0x0a
        /*00b6*/ 	.short	(.L_11099 - .L_11098)
	.align		4
.L_11098:
        /*00b8*/ 	.word	index@(.nv.constant0._ZN43_GLOBAL__N__9ae7fba5_10_SoftMax_cu_9f978f6321softmax_warp_backwardIfffLi1ELb1ELb0EEEvPT0_PKT_S5_iiiPKb)
        /*00bc*/ 	.short	0x0380
        /*00be*/ 	.short	0x0030


	//----- nvinfo : EIATTR_SW_WAR
	.align		4
.L_11099:
        /*00c0*/ 	.byte	0x04, 0x36
        /*00c2*/ 	.short	(.L_11101 - .L_11100)
.L_11100:
        /*00c4*/ 	.word	0x00000008
.L_11101:


//--------------------- .nv.info._ZN43_GLOBAL__N__9ae7fba5_10_SoftMax_cu_9f978f6321softmax_warp_backwardIfffLi0ELb1ELb0EEEvPT0_PKT_S5_iiiPKb --------------------------
	.section	.nv.info._ZN43_GLOBAL__N__9ae7fba5_10_SoftMax_cu_9f978f6321softmax_warp_backwardIfffLi0ELb1ELb0EEEvPT0_PKT_S5_iiiPKb,"",@"SHT_CUDA_INFO"
	.sectionflags	@""
	.align	4


	//----- nvinfo : EIATTR_CUDA_API_VERSION
	.align		4
        /*0000*/ 	.byte	0x04, 0x37
        /*0002*/ 	.short	(.L_11103 - .L_11102)
.L_11102:
        /*0004*/ 	.word	0x00000082


	//----- nvinfo : EIATTR_KPARAM_INFO
	.align		4
.L_11103:
        /*0008*/ 	.byte	0x04, 0x17
        /*000a*/ 	.short	(.L_11105 - .L_11104)
.L_11104:
        /*000c*/ 	.word	0x00000000
        /*0010*/ 	.short	0x0006
        /*0012*/ 	.short	0x0028
        /*0014*/ 	.byte	0x00, 0xf5, 0x21, 0x00


	//----- nvinfo : EIATTR_KPARAM_INFO
	.align		4
.L_11105:
        /*0018*/ 	.byte	0x04, 0x17
        /*001a*/ 	.short	(.L_11107 - .L_11106)
.L_11106:
        /*001c*/ 	.word	0x00000000
        /*0020*/ 	.short	0x0005
        /*0022*/ 	.short	0x0020
        /*0024*/ 	.byte	0x00, 0xf0, 0x11, 0x00


	//----- nvinfo : EIATTR_KPARAM_INFO
	.align		4
.L_11107:
        /*0028*/ 	.byte	0x04, 0x17
        /*002a*/ 	.short	(.L_11109 - .L_11108)
.L_11108:
        /*002c*/ 	.word	0x00000000
        /*0030*/ 	.short	0x0004
        /*0032*/ 	.short	0x001c
        /*0034*/ 	.byte	0x00, 0xf0, 0x11, 0x00


	//----- nvinfo : EIATTR_KPARAM_INFO
	.align		4
.L_11109:
        /*0038*/ 	.byte	0x04, 0x17
        /*003a*/ 	.short	(.L_11111 - .L_11110)
.L_11110:
        /*003c*/ 	.word	0x00000000
        /*0040*/ 	.short	0x0003
        /*0042*/ 	.short	0x0018
        /*0044*/ 	.byte	0x00, 0xf0, 0x11, 0x00


	//----- nvinfo : EIATTR_KPARAM_INFO
	.align		4
.L_11111:
        /*0048*/ 	.byte	0x04, 0x17
        /*004a*/ 	.short	(.L_11113 - .L_11112)
.L_11112:
        /*004c*/ 	.word	0x00000000
        /*0050*/ 	.short	0x0002
        /*0052*/ 	.short	0x0010
        /*0054*/ 	.byte	0x00, 0xf5, 0x21, 0x00


	//----- nvinfo : EIATTR_KPARAM_INFO
	.align		4
.L_11113:
        /*0058*/ 	.byte	0x04, 0x17
        /*005a*/ 	.short	(.L_11115 - .L_11114)
.L_11114:
        /*005c*/ 	.word	0x00000000
        /*0060*/ 	.short	0x0001
        /*0062*/ 	.short	0x0008
        /*0064*/ 	.byte	0x00, 0xf5, 0x21, 0x00


	//----- nvinfo : EIATTR_KPARAM_INFO
	.align		4
.L_11115:
        /*0068*/ 	.byte	0x04, 0x17
        /*006a*/ 	.short	(.L_11117 - .L_11116)
.L_11116:
        /*006c*/ 	.word	0x00000000
        /*0070*/ 	.short	0x0000
        /*0072*/ 	.short	0x0000
        /*0074*/ 	.byte	0x00, 0xf5, 0x21, 0x00


	//----- nvinfo : EIATTR_SPARSE_MMA_MASK
	.align		4
.L_11117:
        /*0078*/ 	.byte	0x03, 0x50
        /*007a*/ 	.short	0x0000


	//----- nvinfo : EIATTR_MAXREG_COUNT
	.align		4
        /*007c*/ 	.byte	0x03, 0x1b
        /*007e*/ 	.short	0x00ff


	//----- nvinfo : EIATTR_MERCURY_ISA_VERSION
	.align		4
        /*0080*/ 	.byte	0x03, 0x5f
        /*0082*/ 	.short	0x0101


	//----- nvinfo : EIATTR_VRC_CTA_INIT_COUNT
	.align		4
        /*0084*/ 	.byte	0x02, 0x4a
	.zero		1
	.zero		1


	//----- nvinfo : EIATTR_EXIT_INSTR_OFFSETS
	.align		4
        /*0088*/ 	.byte	0x04, 0x1c
        /*008a*/ 	.short	(.L_11119 - .L_11118)


	//   ....[0]....
.L_11118:
        /*008c*/ 	.word	0x000002a0


	//   ....[1]....
        /*0090*/ 	.word	0x00000360


	//   ....[2]....
        /*0094*/ 	.word	0x000003c0


	//----- nvinfo : EIATTR_CBANK_PARAM_SIZE
	.align		4
.L_11119:
        /*0098*/ 	.byte	0x03, 0x19
        /*009a*/ 	.short	0x0030


	//----- nvinfo : EIATTR_PARAM_CBANK
	.align		4
        /*009c*/ 	.byte	0x04, 0x0a
        /*009e*/ 	.short	(.L_11121 - .L_11120)
	.align		4
.L_11120:
        /*00a0*/ 	.word	index@(.nv.constant0._ZN43_GLOBAL__N__9ae7fba5_10_SoftMax_cu_9f978f6321softmax_warp_backwardIfffLi0ELb1ELb0EEEvPT0_PKT_S5_iiiPKb)
        /*00a4*/ 	.short	0x0380
        /*00a6*/ 	.short	0x0030


	//----- nvinfo : EIATTR_SW_WAR
	.align		4
.L_11121:
        /*00a8*/ 	.byte	0x04, 0x36
        /*00aa*/ 	.short	(.L_11123 - .L_11122)
.L_11122:
        /*00ac*/ 	.word	0x00000008
.L_11123:


//--------------------- .nv.info._ZN43_GLOBAL__N__9ae7fba5_10_SoftMax_cu_9f978f6321softmax_warp_backwardIdddLi10ELb1ELb0EEEvPT0_PKT_S5_iiiPKb --------------------------
	.section	.nv.info._ZN43_GLOBAL__N__9ae7fba5_10_SoftMax_cu_9f978f6321softmax_warp_backwardIdddLi10ELb1ELb0EEEvPT0_PKT_S5_iiiPKb,"",@"SHT_CUDA_INFO"
	.sectionflags	@""
	.align	4


	//----- nvinfo : EIATTR_CUDA_API_VERSION
	.align		4
        /*0000*/ 	.byte	0x04, 0x37
        /*0002*/ 	.short	(.L_11125 - .L_11124)
.L_11124:
        /*0004*/ 	.word	0x00000082


	//----- nvinfo : EIATTR_KPARAM_INFO
	.align		4
.L_11125:
        /*0008*/ 	.byte	0x04, 0x17
        /*000a*/ 	.short	(.L_11127 - .L_11126)
.L_11126:
        /*000c*/ 	.word	0x00000000
        /*0010*/ 	.short	0x0006
        /*0012*/ 	.short	0x0028
        /*0014*/ 	.byte	0x00, 0xf5, 0x21, 0x00


	//----- nvinfo : EIATTR_KPARAM_INFO
	.align		4
.L_11127:
        /*0018*/ 	.byte	0x04, 0x17
        /*001a*/ 	.short	(.L_11129 - .L_11128)
.L_11128:
        /*001c*/ 	.word	0x00000000
        /*0020*/ 	.short	0x0005
        /*0022*/ 	.short	0x0020
        /*0024*/ 	.byte	0x00, 0xf0, 0x11, 0x00


	//----- nvinfo : EIATTR_KPARAM_INFO
	.align		4
.L_11129:
        /*0028*/ 	.byte	0x04, 0x17
        /*002a*/ 	.short	(.L_11131 - .L_11130)
.L_11130:
        /*002c*/ 	.word	0x00000000
        /*0030*/ 	.short	0x0004
        /*0032*/ 	.short	0x001c
        /*0034*/ 	.byte	0x00, 0xf0, 0x11, 0x00


	//----- nvinfo : EIATTR_KPARAM_INFO
	.align		4
.L_11131:
        /*0038*/ 	.byte	0x04, 0x17
        /*003a*/ 	.short	(.L_11133 - .L_11132)
.L_11132:
        /*003c*/ 	.word	0x00000000
        /*0040*/ 	.short	0x0003
        /*0042*/ 	.short	0x0018
        /*0044*/ 	.byte	0x00, 0xf0, 0x11, 0x00


	//----- nvinfo : EIATTR_KPARAM_INFO
	.align		4
.L_11133:
        /*0048*/ 	.byte	0x04, 0x17
        /*004a*/ 	.short	(.L_11135 - .L_11134)
.L_11134:
        /*004c*/ 	.word	0x00000000
        /*0050*/ 	.short	0x0002
        /*0052*/ 	.short	0x0010
        /*0054*/ 	.byte	0x00, 0xf5, 0x21, 0x00


	//----- nvinfo : EIATTR_KPARAM_INFO
	.align		4
.L_11135:
        /*0058*/ 	.byte	0x04, 0x17
        /*005a*/ 	.short	(.L_11137 - .L_11136)
.L_11136:
        /*005c*/ 	.word	0x00000000
        /*0060*/ 	.short	0x0001
        /*0062*/ 	.short	0x0008
        /*0064*/ 	.byte	0x00, 0xf5, 0x21, 0x00


	//----- nvinfo : EIATTR_KPARAM_INFO
	.align		4
.L_11137:
        /*0068*/ 	.byte	0x04, 0x17
        /*006a*/ 	.short	(.L_11139 - .L_11138)
.L_11138:
        /*006c*/ 	.word	0x00000000
        /*0070*/ 	.short	0x0000
        /*0072*/ 	.short	0x0000
        /*0074*/ 	.byte	0x00, 0xf5, 0x21, 0x00


	//----- nvinfo : EIATTR_SPARSE_MMA_MASK
	.align		4
.L_11139:
        /*0078*/ 	.byte	0x03, 0x50
        /*007a*/ 	.short	0x0000


	//----- nvinfo : EIATTR_MAXREG_COUNT
	.align		4
        /*007c*/ 	.byte	0x03, 0x1b
        /*007e*/ 	.short	0x00ff


	//----- nvinfo : EIATTR_MERCURY_ISA_VERSION
	.align		4
        /*0080*/ 	.byte	0x03, 0x5f
        /*0082*/ 	.short	0x0101


	//----- nvinfo : EIATTR_COOP_GROUP_MASK_REGIDS
	.align		4
        /*0084*/ 	.byte	0x04, 0x29
        /*0086*/ 	.short	(.L_11141 - .L_11140)


	//   ....[0]....
.L_11140:
        /*0088*/ 	.word	0xffffffff


	//   ....[1]....
        /*008c*/ 	.word	0xffffffff


	//   ....[2]....
        /*0090*/ 	.word	0xffffffff


	//   ....[3]....
        /*0094*/ 	.word	0xffffffff


	//   ....[4]....
        /*0098*/ 	.word	0xffffffff


	//   ....[5]....
        /*009c*/ 	.word	0xffffffff


	//   ....[6]....
        /*00a0*/ 	.word	0xffffffff


	//   ....[7]....
        /*00a4*/ 	.word	0xffffffff


	//   ....[8]....
        /*00a8*/ 	.word	0xffffffff


	//   ....[9]....
        /*00ac*/ 	.word	0xffffffff


	//----- nvinfo : EIATTR_COOP_GROUP_INSTR_OFFSETS
	.align		4
.L_11141:
        /*00b0*/ 	.byte	0x04, 0x28
        /*00b2*/ 	.short	(.L_11143 - .L_11142)


	//   ....[0]....
.L_11142:
        /*00b4*/ 	.word	0x000018f0


	//   ....[1]....
        /*00b8*/ 	.word	0x00001900


	//   ....[2]....
        /*00bc*/ 	.word	0x00001960


	//   ....[3]....
        /*00c0*/ 	.word	0x00001970


	//   ....[4]....
        /*00c4*/ 	.word	0x000019f0


	//   ....[5]....
        /*00c8*/ 	.word	0x00001a00


	//   ....[6]....
        /*00cc*/ 	.word	0x00001a50


	//   ....[7]....
        /*00d0*/ 	.word	0x00001a60


	//   ....[8]....
        /*00d4*/ 	.word	0x00001ab0


	//   ....[9]....
        /*00d8*/ 	.word	0x00001ac0


	//----- nvinfo : EIATTR_VRC_CTA_INIT_COUNT
	.align		4
.L_11143:
        /*00dc*/ 	.byte	0x02, 0x4a
	.zero		1
	.zero		1


	//----- nvinfo : EIATTR_EXIT_INSTR_OFFSETS
	.align		4
        /*00e0*/ 	.byte	0x04, 0x1c
        /*00e2*/ 	.short	(.L_11145 - .L_11144)


	//   ....[0]....
.L_11144:
        /*00e4*/ 	.word	0x00001ad0


	//   ....[1]....
        /*00e8*/ 	.word	0x00010fd0


	//   ....[2]....
        /*00ec*/ 	.word	0x00011770


	//----- nvinfo : EIATTR_CRS_STACK_SIZE
	.align		4
.L_11145:
        /*00f0*/ 	.byte	0x04, 0x1e
        /*00f2*/ 	.short	(.L_11147 - .L_11146)
.L_11146:
        /*00f4*/ 	.word	0x00000000


	//----- nvinfo : EIATTR_CBANK_PARAM_SIZE
	.align		4
.L_11147:
        /*00f8*/ 	.byte	0x03, 0x19
        /*00fa*/ 	.short	0x0030


	//----- nvinfo : EIATTR_PARAM_CBANK
	.align		4
        /*00fc*/ 	.byte	0x04, 0x0a
        /*00fe*/ 	.short	(.L_11149 - .L_11148)
	.align		4
.L_11148:
        /*0100*/ 	.word	index@(.nv.constant0._ZN43_GLOBAL__N__9ae7fba5_10_SoftMax_cu_9f978f6321softmax_warp_backwardIdddLi10ELb1ELb0EEEvPT0_PKT_S5_iiiPKb)
        /*0104*/ 	.short	0x0380
        /*0106*/ 	.short	0x0030


	//----- nvinfo : EIATTR_SW_WAR
	.align		4
.L_11149:
        /*0108*/ 	.byte	0x04, 0x36
        /*010a*/ 	.short	(.L_11151 - .L_11150)
.L_11150:
        /*010c*/ 	.word	0x00000008
.L_11151:


//--------------------- .nv.info._ZN43_GLOBAL__N__9ae7fba5_10_SoftMax_cu_9f978f6321softmax_warp_backwardIdddLi9ELb1ELb0EEEvPT0_PKT_S5_iiiPKb --------------------------
	.section	.nv.info._ZN43_GLOBAL__N__9ae7fba5_10_SoftMax_cu_9f978f6321softmax_warp_backwardIdddLi9ELb1ELb0EEEvPT0_PKT_S5_iiiPKb,"",@"SHT_CUDA_INFO"
	.sectionflags	@""
	.align	4


	//----- nvinfo : EIATTR_CUDA_API_VERSION
	.align		4
        /*0000*/ 	.byte	0x04, 0x37
        /*0002*/ 	.short	(.L_11153 - .L_11152)
.L_11152:
        /*0004*/ 	.word	0x00000082


	//----- nvinfo : EIATTR_KPARAM_INFO
	.align		4
.L_11153:
        /*0008*/ 	.byte	0x04, 0x17
        /*000a*/ 	.short	(.L_11155 - .L_11154)
.L_11154:
        /*000c*/ 	.word	0x00000000
        /*0010*/ 	.short	0x0006
        /*0012*/ 	.short	0x0028
        /*0014*/ 	.byte	0x00, 0xf5, 0x21, 0x00


	//----- nvinfo : EIATTR_KPARAM_INFO
	.align		4
.L_11155:
        /*0018*/ 	.byte	0x04, 0x17
        /*001a*/ 	.short	(.L_11157 - .L_11156)
.L_11156:
        /*001c*/ 	.word	0x00000000
        /*0020*/ 	.short	0x0005
        /*0022*/ 	.short	0x0020
        /*0024*/ 	.byte	0x00, 0xf0, 0x11, 0x00


	//----- nvinfo : EIATTR_KPARAM_INFO
	.align		4
.L_11157:
        /*0028*/ 	.byte	0x04, 0x17
        /*002a*/ 	.short	(.L_11159 - .L_11158)
.L_11158:
        /*002c*/ 	.word	0x00000000
        /*0030*/ 	.short	0x0004
        /*0032*/ 	.short	0x001c
        /*0034*/ 	.byte	0x00, 0xf0, 0x11, 0x00


	//----- nvinfo : EIATTR_KPARAM_INFO
	.align		4
.L_11159:
        /*0038*/ 	.byte	0x04, 0x17
        /*003a*/ 	.short	(.L_11161 - .L_11160)
.L_11160:
        /*003c*/ 	.word	0x00000000
        /*0040*/ 	.short	0x0003
        /*0042*/ 	.short	0x0018
        /*0044*/ 	.byte	0x00, 0xf0, 0x11, 0x00


	//----- nvinfo : EIATTR_KPARAM_INFO
	.align		4
.L_11161:
        /*0048*/ 	.byte	0x04, 0x17
        /*004a*/ 	.short	(.L_11163 - .L_11162)
.L_11162:
        /*004c*/ 	.word	0x00000000
        /*0050*/ 	.short	0x0002
        /*0052*/ 	.short	0x0010
        /*0054*/ 	.byte	0x00, 0xf5, 0x21, 0x00


	//----- nvinfo : EIATTR_KPARAM_INFO
	.align		4
.L_11163:
        /*0058*/ 	.byte	0x04, 0x17
        /*005a*/ 	.short	(.L_11165 - .L_11164)
.L_11164:
        /*005c*/ 	.word	0x00000000
        /*0060*/ 	.short	0x0001
        /*0062*/ 	.short	0x0008
        /*0064*/ 	.byte	0x00, 0xf5, 0x21, 0x00


	//----- nvinfo : EIATTR_KPARAM_INFO
	.align		4
.L_11165:
        /*0068*/ 	.byte	0x04, 0x17
        /*006a*/ 	.short	(.L_11167 - .L_11166)
.L_11166:
        /*006c*/ 	.word	0x00000000
        /*0070*/ 	.short	0x0000
        /*0072*/ 	.short	0x0000
        /*0074*/ 	.byte	0x00, 0xf5, 0x21, 0x00


	//----- nvinfo : EIATTR_SPARSE_MMA_MASK
	.align		4
.L_11167:
        /*0078*/ 	.byte	0x03, 0x50
        /*007a*/ 	.short	0x0000


	//----- nvinfo : EIATTR_MAXREG_COUNT
	.align		4
        /*007c*/ 	.byte	0x03, 0x1b
        /*007e*/ 	.short	0x00ff


	//----- nvinfo : EIATTR_MERCURY_ISA_VERSION
	.align		4
        /*0080*/ 	.byte	0x03, 0x5f
        /*0082*/ 	.short	0x0101


	//----- nvinfo : EIATTR_COOP_GROUP_MASK_REGIDS
	.align		4
        /*0084*/ 	.byte	0x04, 0x29
        /*0086*/ 	.short	(.L_11169 - .L_11168)


	//   ....[0]....
.L_11168:
        /*0088*/ 	.word	0xffffffff


	//   ....[1]....
        /*008c*/ 	.word	0xffffffff


	//   ....[2]....
        /*0090*/ 	.word	0xffffffff


	//   ....[3]....
        /*0094*/ 	.word	0xffffffff


	//   ....[4]....
        /*0098*/ 	.word	0xffffffff


	//   ....[5]....
        /*009c*/ 	.word	0xffffffff


	//   ....[6]....
        /*00a0*/ 	.word	0xffffffff


	//   ....[7]....
        /*00a4*/ 	.word	0xffffffff


	//   ....[8]....
        /*00a8*/ 	.word	0xffffffff


	//   ....[9]....
        /*00ac*/ 	.word	0xffffffff


	//----- nvinfo : EIATTR_COOP_GROUP_INSTR_OFFSETS
	.align		4
.L_11169:
        /*00b0*/ 	.byte	0x04, 0x28
        /*00b2*/ 	.short	(.L_11171 - .L_11170)


	//   ....[0]....
.L_11170:
        /*00b4*/ 	.word	0x00000c60


	//   ....[1]....
        /*00b8*/ 	.word	0x00000c70


	//   ....[2]....
        /*00bc*/ 	.word	0x00000cc0


	//   ....[3]....
        /*00c0*/ 	.word	0x00000cd0


	//   ....[4]....
        /*00c4*/ 	.word	0x00000d20


	//   ....[5]....
        /*00c8*/ 	.word	0x00000d30


	//   ....[6]....
        /*00cc*/ 	.word	0x00000d80


	//   ....[7]....
        /*00d0*/ 	.word	0x00000d90


	//   ....[8]....
        /*00d4*/ 	.word	0x00000de0


	//   ....[9]....
        /*00d8*/ 	.word	0x00000df0


	//----- nvinfo : EIATTR_VRC_CTA_INIT_COUNT
	.align		4
.L_11171:
        /*00dc*/ 	.byte	0x02, 0x4a
	.zero		1
	.zero		1


	//----- nvinfo : EIATTR_EXIT_INSTR_OFFSETS
	.align		4
        /*00e0*/ 	.byte	0x04, 0x1c
        /*00e2*/ 	.short	(.L_11173 - .L_11172)


	//   ....[0]....
.L_11172:
        /*00e4*/ 	.word	0x00000e00


	//   ....[1]....
        /*00e8*/ 	.word	0x000084b0


	//   ....[2]....
        /*00ec*/ 	.word	0x00008c50


	//----- nvinfo : EIATTR_CRS_STACK_SIZE
	.align		4
.L_11173:
        /*00f0*/ 	.byte	0x04, 0x1e
        /*00f2*/ 	.short	(.L_11175 - .L_11174)
.L_11174:
        /*00f4*/ 	.word	0x00000000


	//----- nvinfo : EIATTR_CBANK_PARAM_SIZE
	.align		4
.L_11175:
        /*00f8*/ 	.byte	0x03, 0x19
        /*00fa*/ 	.short	0x0030


	//----- nvinfo : EIATTR_PARAM_CBANK
	.align		4
        /*00fc*/ 	.byte	0x04, 0x0a
        /*00fe*/ 	.short	(.L_11177 - .L_11176)
	.align		4
.L_11176:
        /*0100*/ 	.word	index@(.nv.constant0._ZN43_GLOBAL__N__9ae7fba5_10_SoftMax_cu_9f978f6321softmax_warp_backwardIdddLi9ELb1ELb0EEEvPT0_PKT_S5_iiiPKb)
        /*0104*/ 	.short	0x0380
        /*0106*/ 	.short	0x0030


	//----- nvinfo : EIATTR_SW_WAR
	.align		4
.L_11177:
        /*0108*/ 	.byte	0x04, 0x36
        /*010a*/ 	.short	(.L_11179 - .L_11178)
.L_11178:
        /*010c*/ 	.word	0x00000008
.L_11179:


//--------------------- .nv.info._ZN43_GLOBAL__N__9ae7fba5_10_SoftMax_cu_9f978f6321softmax_warp_backwardIdddLi8ELb1ELb0EEEvPT0_PKT_S5_iiiPKb --------------------------
	.section	.nv.info._ZN43_GLOBAL__N__9ae7fba5_10_SoftMax_cu_9f978f6321softmax_warp_backwardIdddLi8ELb1ELb0EEEvPT0_PKT_S5_iiiPKb,"",@"SHT_CUDA_INFO"
	.sectionflags	@""
	.align	4


	//----- nvinfo : EIATTR_CUDA_API_VERSION
	.align		4
        /*0000*/ 	.byte	0x04, 0x37
        /*0002*/ 	.short	(.L_11181 - .L_11180)
.L_11180:
        /*0004*/ 	.word	0x00000082


	//----- nvinfo : EIATTR_KPARAM_INFO
	.align		4
.L_11181:
        /*0008*/ 	.byte	0x04, 0x17
        /*000a*/ 	.short	(.L_11183 - .L_11182)
.L_11182:
        /*000c*/ 	.word	0x00000000
        /*0010*/ 	.short	0x0006
        /*0012*/ 	.short	0x0028
        /*0014*/ 	.byte	0x00, 0xf5, 0x21, 0x00


	//----- nvinfo : EIATTR_KPARAM_INFO
	.align		4
.L_11183:
        /*0018*/ 	.byte	0x04, 0x17
        /*001a*/ 	.short	(.L_11185 - .L_11184)
.L_11184:
        /*001c*/ 	.word	0x00000000
        /*0020*/ 	.short	0x0005
        /*0022*/ 	.short	0x0020
        /*0024*/ 	.byte	0x00, 0xf0, 0x11, 0x00


	//----- nvinfo : EIATTR_KPARAM_INFO
	.align		4
.L_11185:
        /*0028*/ 	.byte	0x04, 0x17
        /*002a*/ 	.short	(.L_11187 - .L_11186)
.L_11186:
        /*002c*/ 	.word	0x00000000
        /*0030*/ 	.short	0x0004
        /*0032*/ 	.short	0x001c
        /*0034*/ 	.byte	0x00, 0xf0, 0x11, 0x00


	//----- nvinfo : EIATTR_KPARAM_INFO
	.align		4
.L_11187:
        /*0038*/ 	.byte	0x04, 0x17
        /*003a*/ 	.short	(.L_11189 - .L_11188)
.L_11188:
        /*003c*/ 	.word	0x00000000
        /*0040*/ 	.short	0x0003
        /*0042*/ 	.short	0x0018
        /*0044*/ 	.byte	0x00, 0xf0, 0x11, 0x00


	//----- nvinfo : EIATTR_KPARAM_INFO
	.align		4
.L_11189:
        /*0048*/ 	.byte	0x04, 0x17
        /*004a*/ 	.short	(.L_11191 - .L_11190)
.L_11190:
        /*004c*/ 	.word	0x00000000
        /*0050*/ 	.short	0x0002
        /*0052*/ 	.short	0x0010
        /*0054*/ 	.byte	0x00, 0xf5, 0x21, 0x00


	//----- nvinfo : EIATTR_KPARAM_INFO
	.align		4
.L_11191:
        /*0058*/ 	.byte	0x04, 0x17
        /*005a*/ 	.short	(.L_11193 - .L_11192)
.L_11192:
        /*005c*/ 	.word	0x00000000
        /*0060*/ 	.short	0x0001
        /*0062*/ 	.short	0x0008
        /*0064*/ 	.byte	0x00, 0xf5, 0x21, 0x00


	//----- nvinfo : EIATTR_KPARAM_INFO
	.align		4
.L_11193:
        /*0068*/ 	.byte	0x04, 0x17
        /*006a*/ 	.short	(.L_11195 - .L_11194)
.L_11194:
        /*006c*/ 	.word	0x00000000
        /*0070*/ 	.short	0x0000
        /*0072*/ 	.short	0x0000
        /*0074*/ 	.byte	0x00, 0xf5, 0x21, 0x00


	//----- nvinfo : EIATTR_SPARSE_MMA_MASK
	.align		4
.L_11195:
        /*0078*/ 	.byte	0x03, 0x50
        /*007a*/ 	.short	0x0000


	//----- nvinfo : EIATTR_MAXREG_COUNT
	.align		4
        /*007c*/ 	.byte	0x03, 0x1b
        /*007e*/ 	.short	0x00ff


	//----- nvinfo : EIATTR_MERCURY_ISA_VERSION
	.align		4
        /*0080*/ 	.byte	0x03, 0x5f
        /*0082*/ 	.short	0x0101


	//----- nvinfo : EIATTR_COOP_GROUP_MASK_REGIDS
	.align		4
        /*0084*/ 	.byte	0x04, 0x29
        /*0086*/ 	.short	(.L_11197 - .L_11196)


	//   ....[0]....
.L_11196:
        /*0088*/ 	.word	0xffffffff


	//   ....[1]....
        /*008c*/ 	.word	0xffffffff


	//   ....[2]....
        /*0090*/ 	.word	0xffffffff


	//   ....[3]....
        /*0094*/ 	.word	0xffffffff


	//   ....[4]....
        /*0098*/ 	.word	0xffffffff


	//   ....[5]....
        /*009c*/ 	.word	0xffffffff


	//   ....[6]....
        /*00a0*/ 	.word	0xffffffff


	//   ....[7]....
        /*00a4*/ 	.word	0xffffffff


	//   ....[8]....
        /*00a8*/ 	.word	0xffffffff


	//   ....[9]....
        /*00ac*/ 	.word	0xffffffff


	//----- nvinfo : EIATTR_COOP_GROUP_INSTR_OFFSETS
	.align		4
.L_11197:
        /*00b0*/ 	.byte	0x04, 0x28
        /*00b2*/ 	.short	(.L_11199 - .L_11198)


	//   ....[0]....
.L_11198:
        /*00b4*/ 	.word	0x00000690


	//   ....[1]....
        /*00b8*/ 	.word	0x000006a0


	//   ....[2]....
        /*00bc*/ 	.word	0x000006f0


	//   ....[3]....
        /*00c0*/ 	.word	0x00000700


	//   ....[4]....
        /*00c4*/ 	.word	0x00000750


	//   ....[5]....
        /*00c8*/ 	.word	0x00000760


	//   ....[6]....
        /*00cc*/ 	.word	0x000007b0


	//   ....[7]....
        /*00d0*/ 	.word	0x000007c0


	//   ....[8]....
        /*00d4*/ 	.word	0x00000810


	//   ....[9]....
        /*00d8*/ 	.word	0x00000820


	//----- nvinfo : EIATTR_VRC_CTA_INIT_COUNT
	.align		4
.L_11199:
        /*00dc*/ 	.byte	0x02, 0x4a
	.zero		1
	.zero		1


	//----- nvinfo : EIATTR_EXIT_INSTR_OFFSETS
	.align		4
        /*00e0*/ 	.byte	0x04, 0x1c
        /*00e2*/ 	.short	(.L_11201 - .L_11200)


	//   ....[0]....
.L_11200:
        /*00e4*/ 	.word	0x00000830


	//   ....[1]....
        /*00e8*/ 	.word	0x00004080


	//   ....[2]....
        /*00ec*/ 	.word	0x00004840


	//----- nvinfo : EIATTR_CRS_STACK_SIZE
	.align		4
.L_11201:
        /*00f0*/ 	.byte	0x04, 0x1e
        /*00f2*/ 	.short	(.L_11203 - .L_11202)
.L_11202:
        /*00f4*/ 	.word	0x00000000


	//----- nvinfo : EIATTR_CBANK_PARAM_SIZE
	.align		4
.L_11203:
        /*00f8*/ 	.byte	0x03, 0x19
        /*00fa*/ 	.short	0x0030


	//----- nvinfo : EIATTR_PARAM_CBANK
	.align		4
        /*00fc*/ 	.byte	0x04, 0x0a
        /*00fe*/ 	.short	(.L_11205 - .L_11204)
	.align		4
.L_11204:
        /*0100*/ 	.word	index@(.nv.constant0._ZN43_GLOBAL__N__9ae7fba5_10_SoftMax_cu_9f978f6321softmax_warp_backwardIdddLi8ELb1ELb0EEEvPT0_PKT_S5_iiiPKb)
        /*0104*/ 	.short	0x0380
        /*0106*/ 	.short	0x0030


	//----- nvinfo : EIATTR_SW_WAR
	.align		4
.L_11205:
        /*0108*/ 	.byte	0x04, 0x36
        /*010a*/ 	.short	(.L_11207 - .L_11206)
.L_11206:
        /*010c*/ 	.word	0x00000008
.L_11207:


//--------------------- .nv.info._ZN43_GLOBAL__N__9ae7fba5_10_SoftMax_cu_9f978f6321softmax_warp_backwardIdddLi7ELb1ELb0EEEvPT0_PKT_S5_iiiPKb --------------------------
	.section	.nv.info._ZN43_GLOBAL__N__9ae7fba5_10_SoftMax_cu_9f978f6321softmax_warp_backwardIdddLi7ELb1ELb0EEEvPT0_PKT_S5_iiiPKb,"",@"SHT_CUDA_INFO"
	.sectionflags	@""
	.align	4


	//----- nvinfo : EIATTR_CUDA_API_VERSION
	.align		4
        /*0000*/ 	.byte	0x04, 0x37
        /*0002*/ 	.short	(.L_11209 - .L_11208)
.L_11208:
        /*0004*/ 	.word	0x00000082


	//----- nvinfo : EIATTR_KPARAM_INFO
	.align		4
.L_11209:
        /*0008*/ 	.byte	0x04, 0x17
        /*000a*/ 	.short	(.L_11211 - .L_11210)
.L_11210:
        /*000c*/ 	.word	0x00000000
        /*0010*/ 	.short	0x0006
        /*0012*/ 	.short	0x0028
        /*0014*/ 	.byte	0x00, 0xf5, 0x21, 0x00


	//----- nvinfo : EIATTR_KPARAM_INFO
	.align		4
.L_11211:
        /*0018*/ 	.byte	0x04, 0x17
        /*001a*/ 	.short	(.L_11213 - .L_11212)
.L_11212:
        /*001c*/ 	.word	0x00000000
        /*0020*/ 	.short	0x0005
        /*0022*/ 	.short	0x0020
        /*0024*/ 	.byte	0x00, 0xf0, 0x11, 0x00


	//----- nvinfo : EIATTR_KPARAM_INFO
	.align		4
.L_11213:
        /*0028*/ 	.byte	0x04, 0x17
        /*002a*/ 	.short	(.L_11215 - .L_11214)
.L_11214:
        /*002c*/ 	.word	0x00000000
        /*0030*/ 	.short	0x0004
        /*0032*/ 	.short	0x001c
        /*0034*/ 	.byte	0x00, 0xf0, 0x11, 0x00


	//----- nvinfo : EIATTR_KPARAM_INFO
	.align		4
.L_11215:
        /*0038*/ 	.byte	0x04, 0x17
        /*003a*/ 	.short	(.L_11217 - .L_11216)
.L_11216:
        /*003c*/ 	.word	0x00000000
        /*0040*/ 	.short	0x0003
        /*0042*/ 	.short	0x0018
        /*0044*/ 	.byte	0x00, 0xf0, 0x11, 0x00


	//----- nvinfo : EIATTR_KPARAM_INFO
	.align		4
.L_11217:
        /*0048*/ 	.byte	0x04, 0x17
        /*004a*/ 	.short	(.L_11219 - .L_11218)
.L_11218:
        /*004c*/ 	.word	0x00000000
        /*0050*/ 	.short	0x0002
        /*0052*/ 	.short	0x0010
        /*0054*/ 	.byte	0x00, 0xf5, 0x21, 0x00


	//----- nvinfo : EIATTR_KPARAM_INFO
	.align		4
.L_11219:
        /*0058*/ 	.byte	0x04, 0x17
        /*005a*/ 	.short	(.L_11221 - .L_11220)
.L_11220:
        /*005c*/ 	.word	0x00000000
        /*0060*/ 	.short	0x0001
        /*0062*/ 	.short	0x0008
        /*0064*/ 	.byte	0x00, 0xf5, 0x21, 0x00


	//----- nvinfo : EIATTR_KPARAM_INFO
	.align		4
.L_11221:
        /*0068*/ 	.byte	0x04, 0x17
        /*006a*/ 	.short	(.L_11223 - .L_11222)
.L_11222:
        /*006c*/ 	.word	0x00000000
        /*0070*/ 	.short	0x0000
        /*0072*/ 	.short	0x0000
        /*0074*/ 	.byte	0x00, 0xf5, 0x21, 0x00


	//----- nvinfo : EIATTR_SPARSE_MMA_MASK
	.align		4
.L_11223:
        /*0078*/ 	.byte	0x03, 0x50
        /*007a*/ 	.short	0x0000


	//----- nvinfo : EIATTR_MAXREG_COUNT
	.align		4
        /*007c*/ 	.byte	0x03, 0x1b
        /*007e*/ 	.short	0x00ff


	//----- nvinfo : EIATTR_MERCURY_ISA_VERSION
	.align		4
        /*0080*/ 	.byte	0x03, 0x5f
        /*0082*/ 	.short	0x0101


	//----- nvinfo : EIATTR_COOP_GROUP_MASK_REGIDS
	.align		4
        /*0084*/ 	.byte	0x04, 0x29
        /*0086*/ 	.short	(.L_11225 - .L_11224)


	//   ....[0]....
.L_11224:
        /*0088*/ 	.word	0xffffffff


	//   ....[1]....
        /*008c*/ 	.word	0xffffffff


	//   ....[2]....
        /*0090*/ 	.word	0xffffffff


	//   ....[3]....
        /*0094*/ 	.word	0xffffffff


	//   ....[4]....
        /*0098*/ 	.word	0xffffffff


	//   ....[5]....
        /*009c*/ 	.word	0xffffffff


	//   ....[6]....
        /*00a0*/ 	.word	0xffffffff


	//   ....[7]....
        /*00a4*/ 	.word	0xffffffff


	//   ....[8]....
        /*00a8*/ 	.word	0xffffffff


	//   ....[9]....
        /*00ac*/ 	.word	0xffffffff


	//   ....[10]....
        /*00b0*/ 	.word	0xffffffff


	//   ....[11]....
        /*00b4*/ 	.word	0xffffffff


	//   ....[12]....
        /*00b8*/ 	.word	0xffffffff


	//   ....[13]....
        /*00bc*/ 	.word	0xffffffff


	//   ....[14]....
        /*00c0*/ 	.word	0xffffffff


	//   ....[15]....
        /*00c4*/ 	.word	0xffffffff


	//   ....[16]....
        /*00c8*/ 	.word	0xffffffff


	//   ....[17]....
        /*00cc*/ 	.word	0xffffffff


	//   ....[18]....
        /*00d0*/ 	.word	0xffffffff


	//   ....[19]....
        /*00d4*/ 	.word	0xffffffff


	//----- nvinfo : EIATTR_COOP_GROUP_INSTR_OFFSETS
	.align		4
.L_11225:
        /*00d8*/ 	.byte	0x04, 0x28
        /*00da*/ 	.short	(.L_11227 - .L_11226)


	//   ....[0]....
.L_11226:
        /*00dc*/ 	.word	0x00000530


	//   ....[1]....
        /*00e0*/ 	.word	0x00000540


	//   ....[2]....
        /*00e4*/ 	.word	0x00000590


	//   ....[3]....
        /*00e8*/ 	.word	0x000005a0


	//   ....[4]....
        /*00ec*/ 	.word	0x00000610


	//   ....[5]....
        /*00f0*/ 	.word	0x00000620


	//   ....[6]....
        /*00f4*/ 	.word	0x000007b0


	//   ....[7]....
        /*00f8*/ 	.word	0x000007c0


	//   ....[8]....
        /*00fc*/ 	.word	0x000007d0


	//   ....[9]....
        /*0100*/ 	.word	0x000007e0


	//   ....[10]....
        /*0104*/ 	.word	0x00000830


	//   ....[11]....
        /*0108*/ 	.word	0x00000840


	//   ....[12]....
        /*010c*/ 	.word	0x000008f0


	//   ....[13]....
        /*0110*/ 	.word	0x00000900


	//   ....[14]....
        /*0114*/ 	.word	0x00000910


	//   ....[15]....
        /*0118*/ 	.word	0x00000920


	//   ....[16]....
        /*011c*/ 	.word	0x000009c0


	//   ....[17]....
        /*0120*/ 	.word	0x000009d0


	//   ....[18]....
        /*0124*/ 	.word	0x00000a20


	//   ....[19]....
        /*0128*/ 	.word	0x00000a30


	//----- nvinfo : EIATTR_VRC_CTA_INIT_COUNT
	.align		4
.L_11227:
        /*012c*/ 	.byte	0x02, 0x4a
	.zero		1
	.zero		1


	//----- nvinfo : EIATTR_EXIT_INSTR_OFFSETS
	.align		4
        /*0130*/ 	.byte	0x04, 0x1c
        /*0132*/ 	.short	(.L_11229 - .L_11228)


	//   ....[0]....
.L_11228:
        /*0134*/ 	.word	0x00000a40


	//   ....[1]....
        /*0138*/ 	.word	0x00002a90


	//   ....[2]....
        /*013c*/ 	.word	0x00004250


	//   ....[3]....
        /*0140*/ 	.word	0x00004a10


	//----- nvinfo : EIATTR_CRS_STACK_SIZE
	.align		4
.L_11229:
        /*0144*/ 	.byte	0x04, 0x1e
        /*0146*/ 	.short	(.L_11231 - .L_11230)
.L_11230:
        /*0148*/ 	.word	0x00000000


	//----- nvinfo : EIATTR_CBANK_PARAM_SIZE
	.align		4
.L_11231:
        /*014c*/ 	.byte	0x03, 0x19
        /*014e*/ 	.short	0x0030


	//----- nvinfo : EIATTR_PARAM_CBANK
	.align		4
        /*0150*/ 	.byte	0x04, 0x0a
        /*0152*/ 	.short	(.L_11233 - .L_11232)
	.align		4
.L_11232:
        /*0154*/ 	.word	index@(.nv.constant0._ZN43_GLOBAL__N__9ae7fba5_10_SoftMax_cu_9f978f6321softmax_warp_backwardIdddLi7ELb1ELb0EEEvPT0_PKT_S5_iiiPKb)
        /*0158*/ 	.short	0x0380
        /*015a*/ 	.short	0x0030


	//----- nvinfo : EIATTR_SW_WAR
	.align		4
.L_11233:
        /*015c*/ 	.byte	0x04, 0x36
        /*015e*/ 	.short	(.L_11235 - .L_11234)
.L_11234:
        /*0160*/ 	.word	0x00000008
.L_11235:


//--------------------- .nv.info._ZN43_GLOBAL__N__9ae7fba5_10_SoftMax_cu_9f978f6321softmax_warp_backwardIdddLi6ELb1ELb0EEEvPT0_PKT_S5_iiiPKb --------------------------
	.section	.nv.info._ZN43_GLOBAL__N__9ae7fba5_10_SoftMax_cu_9f978f6321softmax_warp_backwardIdddLi6ELb1ELb0EEEvPT0_PKT_S5_iiiPKb,"",@"SHT_CUDA_INFO"
	.sectionflags	@""
	.align	4


	//----- nvinfo : EIATTR_CUDA_API_VERSION
	.align		4
        /*0000*/ 	.byte	0x04, 0x37
        /*0002*/ 	.short	(.L_11237 - .L_11236)
.L_11236:
        /*0004*/ 	.word	0x00000082


	//----- nvinfo : EIATTR_KPARAM_INFO
	.align		4
.L_11237:
        /*0008*/ 	.byte	0x04, 0x17
        /*000a*/ 	.short	(.L_11239 - .L_11238)
.L_11238:
        /*000c*/ 	.word	0x00000000
        /*0010*/ 	.short	0x0006
        /*0012*/ 	.short	0x0028
        /*0014*/ 	.byte	0x00, 0xf5, 0x21, 0x00


	//----- nvinfo : EIATTR_KPARAM_INFO
	.align		4
.L_11239:
        /*0018*/ 	.byte	0x04, 0x17
        /*001a*/ 	.short	(.L_11241 - .L_11240)
.L_11240:
        /*001c*/ 	.word	0x00000000
        /*0020*/ 	.short	0x0005
        /*0022*/ 	.short	0x0020
        /*0024*/ 	.byte	0x00, 0xf0, 0x11, 0x00


	//----- nvinfo : EIATTR_KPARAM_INFO
	.align		4
.L_11241:
        /*0028*/ 	.byte	0x04, 0x17
        /*002a*/ 	.short	(.L_11243 - .L_11242)
.L_11242:
        /*002c*/ 	.word	0x00000000
        /*0030*/ 	.short	0x0004
        /*0032*/ 	.short	0x001c
        /*0034*/ 	.byte	0x00, 0xf0, 0x11, 0x00


	//----- nvinfo : EIATTR_KPARAM_INFO
	.align		4
.L_11243:
        /*0038*/ 	.byte	0x04, 0x17
        /*003a*/ 	.short	(.L_11245 - .L_11244)
.L_11244:
        /*003c*/ 	.word	0x00000000
        /*0040*/ 	.short	0x0003
        /*0042*/ 	.short	0x0018
        /*0044*/ 	.byte	0x00, 0xf0, 0x11, 0x00


	//----- nvinfo : EIATTR_KPARAM_INFO
	.align		4
.L_11245:
        /*0048*/ 	.byte	0x04, 0x17
        /*004a*/ 	.short	(.L_11247 - .L_11246)
.L_11246:
        /*004c*/ 	.word	0x00000000
        /*0050*/ 	.short	0x0002
        /*0052*/ 	.short	0x0010
        /*0054*/ 	.byte	0x00, 0xf5, 0x21, 0x00


	//----- nvinfo : EIATTR_KPARAM_INFO
	.align		4
.L_11247:
        /*0058*/ 	.byte	0x04, 0x17
        /*005a*/ 	.short	(.L_11249 - .L_11248)
.L_11248:
        /*005c*/ 	.word	0x00000000
        /*0060*/ 	.short	0x0001
        /*0062*/ 	.short	0x0008
        /*0064*/ 	.byte	0x00, 0xf5, 0x21, 0x00


	//----- nvinfo : EIATTR_KPARAM_INFO
	.align		4
.L_11249:
        /*0068*/ 	.byte	0x04, 0x17
        /*006a*/ 	.short	(.L_11251 - .L_11250)
.L_11250:
        /*006c*/ 	.word	0x00000000
        /*0070*/ 	.short	0x0000
        /*0072*/ 	.short	0x0000
        /*0074*/ 	.byte	0x00, 0xf5, 0x21, 0x00


	//----- nvinfo : EIATTR_SPARSE_MMA_MASK
	.align		4
.L_11251:
        /*0078*/ 	.byte	0x03, 0x50
        /*007a*/ 	.short	0x0000


	//----- nvinfo : EIATTR_MAXREG_COUNT
	.align		4
        /*007c*/ 	.byte	0x03, 0x1b
        /*007e*/ 	.short	0x00ff


	//----- nvinfo : EIATTR_MERCURY_ISA_VERSION
	.align		4
        /*0080*/ 	.byte	0x03, 0x5f
        /*0082*/ 	.short	0x0101


	//----- nvinfo : EIATTR_COOP_GROUP_MASK_REGIDS
	.align		4
        /*0084*/ 	.byte	0x04, 0x29
        /*0086*/ 	.short	(.L_11253 - .L_11252)


	//   ....[0]....
.L_11252:
        /*0088*/ 	.word	0xffffffff


	//   ....[1]....
        /*008c*/ 	.word	0xffffffff


	//   ....[2]....
        /*0090*/ 	.word	0xffffffff


	//   ....[3]....
        /*0094*/ 	.word	0xffffffff


	//   ....[4]....
        /*0098*/ 	.word	0xffffffff


	//   ....[5]....
        /*009c*/ 	.word	0xffffffff


	//   ....[6]....
        /*00a0*/ 	.word	0xffffffff


	//   ....[7]....
        /*00a4*/ 	.word	0xffffffff


	//   ....[8]....
        /*00a8*/ 	.word	0xffffffff


	//   ....[9]....
        /*00ac*/ 	.word	0xffffffff


	//   ....[10]....
        /*00b0*/ 	.word	0xffffffff


	//   ....[11]....
        /*00b4*/ 	.word	0xffffffff


	//   ....[12]....
        /*00b8*/ 	.word	0xffffffff


	//   ....[13]....
        /*00bc*/ 	.word	0xffffffff


	//   ....[14]....
        /*00c0*/ 	.word	0xffffffff


	//   ....[15]....
        /*00c4*/ 	.word	0xffffffff


	//   ....[16]....
        /*00c8*/ 	.word	0xffffffff


	//   ....[17]....
        /*00cc*/ 	.word	0xffffffff


	//   ....[18]....
        /*00d0*/ 	.word	0xffffffff


	//   ....[19]....
        /*00d4*/ 	.word	0xffffffff


	//----- nvinfo : EIATTR_COOP_GROUP_INSTR_OFFSETS
	.align		4
.L_11253:
        /*00d8*/ 	.byte	0x04, 0x28
        /*00da*/ 	.short	(.L_11255 - .L_11254)


	//   ....[0]....
.L_11254:
        /*00dc*/ 	.word	0x000002e0


	//   ....[1]....
        /*00e0*/ 	.word	0x00000300


	//   ....[2]....
        /*00e4*/ 	.word	0x00000380


	//   ....[3]....
        /*00e8*/ 	.word	0x00000390


	//   ....[4]....
        /*00ec*/ 	.word	0x000003e0


	//   ....[5]....
        /*00f0*/ 	.word	0x000003f0


	//   ....[6]....
        /*00f4*/ 	.word	0x00000440


	//   ....[7]....
        /*00f8*/ 	.word	0x00000450


	//   ....[8]....
        /*00fc*/ 	.word	0x00000540


	//   ....[9]....
        /*0100*/ 	.word	0x00000550


	//   ....[10]....
        /*0104*/ 	.word	0x000005a0


	//   ....[11]....
        /*0108*/ 	.word	0x000005b0


	//   ....[12]....
        /*010c*/ 	.word	0x000005c0


	//   ....[13]....
        /*0110*/ 	.word	0x000005d0


	//   ....[14]....
        /*0114*/ 	.word	0x00000630


	//   ....[15]....
        /*0118*/ 	.word	0x00000640


	//   ....[16]....
        /*011c*/ 	.word	0x00000690


	//   ....[17]....
        /*0120*/ 	.word	0x000006a0


	//   ....[18]....
        /*0124*/ 	.word	0x000006f0


	//   ....[19]....
        /*0128*/ 	.word	0x00000700


	//----- nvinfo : EIATTR_VRC_CTA_INIT_COUNT
	.align		4
.L_11255:
        /*012c*/ 	.byte	0x02, 0x4a
	.zero		1
	.zero		1


	//----- nvinfo : EIATTR_EXIT_INSTR_OFFSETS
	.align		4
        /*0130*/ 	.byte	0x04, 0x1c
        /*0132*/ 	.short	(.L_11257 - .L_11256)


	//   ....[0]....
.L_11256:
        /*0134*/ 	.word	0x00000750


	//   ....[1]....
        /*0138*/ 	.word	0x00001760


	//   ....[2]....
        /*013c*/ 	.word	0x00001f60


	//   ....[3]....
        /*0140*/ 	.word	0x00002720


	//----- nvinfo : EIATTR_CRS_STACK_SIZE
	.align		4
.L_11257:
        /*0144*/ 	.byte	0x04, 0x1e
        /*0146*/ 	.short	(.L_11259 - .L_11258)
.L_11258:
        /*0148*/ 	.word	0x00000000


	//----- nvinfo : EIATTR_CBANK_PARAM_SIZE
	.align		4
.L_11259:
        /*014c*/ 	.byte	0x03, 0x19
        /*014e*/ 	.short	0x0030


	//----- nvinfo : EIATTR_PARAM_CBANK
	.align		4
        /*0150*/ 	.byte	0x04, 0x0a
        /*0152*/ 	.short	(.L_11261 - .L_11260)
	.align		4
.L_11260:
        /*0154*/ 	.word	index@(.nv.constant0._ZN43_GLOBAL__N__9ae7fba5_10_SoftMax_cu_9f978f6321softmax_warp_backwardIdddLi6ELb1ELb0EEEvPT0_PKT_S5_iiiPKb)
        /*0158*/ 	.short	0x0380
        /*015a*/ 	.short	0x0030


	//----- nvinfo : EIATTR_SW_WAR
	.align		4
.L_11261:
        /*015c*/ 	.byte	0x04, 0x36
        /*015e*/ 	.short	(.L_11263 - .L_11262)
.L_11262:
        /*0160*/ 	.word	0x00000008
.L_11263:


//--------------------- .nv.info._ZN43_GLOBAL__N__9ae7fba5_10_SoftMax_cu_9f978f6321softmax_warp_backwardIdddLi5ELb1ELb0EEEvPT0_PKT_S5_iiiPKb --------------------------
	.section	.nv.info._ZN43_GLOBAL__N__9ae7fba5_10_SoftMax_cu_9f978f6321softmax_warp_backwardIdddLi5ELb1ELb0EEEvPT0_PKT_S5_iiiPKb,"",@"SHT_CUDA_INFO"
	.sectionflags	@""
	.align	4


	//----- nvinfo : EIATTR_CUDA_API_VERSION
	.align		4
        /*0000*/ 	.byte	0x04, 0x37
        /*0002*/ 	.short	(.L_11265 - .L_11264)
.L_11264:
        /*0004*/ 	.word	0x00000082


	//----- nvinfo : EIATTR_KPARAM_INFO
	.align		4
.L_11265:
        /*0008*/ 	.byte	0x04, 0x17
        /*000a*/ 	.short	(.L_11267 - .L_11266)
.L_11266:
        /*000c*/ 	.word	0x00000000
        /*0010*/ 	.short	0x0006
        /*0012*/ 	.short	0x0028
        /*0014*/ 	.byte	0x00, 0xf5, 0x21, 0x00


	//----- nvinfo : EIATTR_KPARAM_INFO
	.align		4
.L_11267:
        /*0018*/ 	.byte	0x04, 0x17
        /*001a*/ 	.short	(.L_11269 - .L_11268)
.L_11268:
        /*001c*/ 	.word	0x00000000
        /*0020*/ 	.short	0x0005
        /*0022*/ 	.short	0x0020
        /*0024*/ 	.byte	0x00, 0xf0, 0x11, 0x00


	//----- nvinfo : EIATTR_KPARAM_INFO
	.align		4
.L_11269:
        /*0028*/ 	.byte	0x04, 0x17
        /*002a*/ 	.short	(.L_11271 - .L_11270)
.L_11270:
        /*002c*/ 	.word	0x00000000
        /*0030*/ 	.short	0x0004
        /*0032*/ 	.short	0x001c
        /*0034*/ 	.byte	0x00, 0xf0, 0x11, 0x00


	//----- nvinfo : EIATTR_KPARAM_INFO
	.align		4
.L_11271:
        /*0038*/ 	.byte	0x04, 0x17
        /*003a*/ 	.short	(.L_11273 - .L_11272)
.L_11272:
        /*003c*/ 	.word	0x00000000
        /*0040*/ 	.short	0x0003
        /*0042*/ 	.short	0x0018
        /*0044*/ 	.byte	0x00, 0xf0, 0x11, 0x00


	//----- nvinfo : EIATTR_KPARAM_INFO
	.align		4
.L_11273:
        /*0048*/ 	.byte	0x04, 0x17
        /*004a*/ 	.short	(.L_11275 - .L_11274)
.L_11274:
        /*004c*/ 	.word	0x00000000
        /*0050*/ 	.short	0x0002
        /*0052*/ 	.short	0x0010
        /*0054*/ 	.byte	0x00, 0xf5, 0x21, 0x00


	//----- nvinfo : EIATTR_KPARAM_INFO
	.align		4
.L_11275:
        /*0058*/ 	.byte	0x04, 0x17
        /*005a*/ 	.short	(.L_11277 - .L_11276)
.L_11276:
        /*005c*/ 	.word	0x00000000
        /*0060*/ 	.short	0x0001
        /*0062*/ 	.short	0x0008
        /*0064*/ 	.byte	0x00, 0xf5, 0x21, 0x00


	//----- nvinfo : EIATTR_KPARAM_INFO
	.align		4
.L_11277:
        /*0068*/ 	.byte	0x04, 0x17
        /*006a*/ 	.short	(.L_11279 - .L_11278)
.L_11278:
        /*006c*/ 	.word	0x00000000
        /*0070*/ 	.short	0x0000
        /*0072*/ 	.short	0x0000
        /*0074*/ 	.byte	0x00, 0xf5, 0x21, 0x00


	//----- nvinfo : EIATTR_SPARSE_MMA_MASK
	.align		4
.L_11279:
        /*0078*/ 	.byte	0x03, 0x50
        /*007a*/ 	.short	0x0000


	//----- nvinfo : EIATTR_MAXREG_COUNT
	.align		4
        /*007c*/ 	.byte	0x03, 0x1b
        /*007e*/ 	.short	0x00ff


	//----- nvinfo : EIATTR_MERCURY_ISA_VERSION
	.align		4
        /*0080*/ 	.byte	0x03, 0x5f
        /*0082*/ 	.short	0x0101


	//----- nvinfo : EIATTR_COOP_GROUP_MASK_REGIDS
	.align		4
        /*0084*/ 	.byte	0x04, 0x29
        /*0086*/ 	.short	(.L_11281 - .L_11280)


	//   ....[0]....
.L_11280:
        /*0088*/ 	.word	0xffffffff


	//   ....[1]....
        /*008c*/ 	.word	0xffffffff


	//   ....[2]....
        /*0090*/ 	.word	0xffffffff


	//   ....[3]....
        /*0094*/ 	.word	0xffffffff


	//   ....[4]....
        /*0098*/ 	.word	0xffffffff


	//   ....[5]....
        /*009c*/ 	.word	0xffffffff


	//   ....[6]....
        /*00a0*/ 	.word	0xffffffff


	//   ....[7]....
        /*00a4*/ 	.word	0xffffffff


	//   ....[8]....
        /*00a8*/ 	.word	0xffffffff


	//   ....[9]....
        /*00ac*/ 	.word	0xffffffff


	//   ....[10]....
        /*00b0*/ 	.word	0xffffffff


	//   ....[11]....
        /*00b4*/ 	.word	0xffffffff


	//   ....[12]....
        /*00b8*/ 	.word	0xffffffff


	//   ....[13]....
        /*00bc*/ 	.word	0xffffffff


	//   ....[14]....
        /*00c0*/ 	.word	0xffffffff


	//   ....[15]....
        /*00c4*/ 	.word	0xffffffff


	//   ....[16]....
        /*00c8*/ 	.word	0xffffffff


	//   ....[17]....
        /*00cc*/ 	.word	0xffffffff


	//   ....[18]....
        /*00d0*/ 	.word	0xffffffff


	//   ....[19]....
        /*00d4*/ 	.word	0xffffffff


	//----- nvinfo : EIATTR_COOP_GROUP_INSTR_OFFSETS
	.align		4
.L_11281:
        /*00d8*/ 	.byte	0x04, 0x28
        /*00da*/ 	.short	(.L_11283 - .L_11282)


	//   ....[0]....
.L_11282:
        /*00dc*/ 	.word	0x000002d0


	//   ....[1]....
        /*00e0*/ 	.word	0x000002e0


	//   ....[2]....
        /*00e4*/ 	.word	0x00000330


	//   ....[3]....
        /*00e8*/ 	.word	0x00000340


	//   ....[4]....
        /*00ec*/ 	.word	0x00000390


	//   ....[5]....
        /*00f0*/ 	.word	0x000003a0


	//   ....[6]....
        /*00f4*/ 	.word	0x00000440


	//   ....[7]....
        /*00f8*/ 	.word	0x00000450


	//   ....[8]....
        /*00fc*/ 	.word	0x00000460


	//   ....[9]....
        /*0100*/ 	.word	0x00000470


	//   ....[10]....
        /*0104*/ 	.word	0x00000510


	//   ....[11]....
        /*0108*/ 	.word	0x00000520


	//   ....[12]....
        /*010c*/ 	.word	0x00000530


	//   ....[13]....
        /*0110*/ 	.word	0x00000540


	//   ....[14]....
        /*0114*/ 	.word	0x000005e0


	//   ....[15]....
        /*0118*/ 	.word	0x000005f0


	//   ....[16]....
        /*011c*/ 	.word	0x00000600


	//   ....[17]....
        /*0120*/ 	.word	0x00000610


	//   ....[18]....
        /*0124*/ 	.word	0x00000660


	//   ....[19]....
        /*0128*/ 	.word	0x00000670


	//----- nvinfo : EIATTR_VRC_CTA_INIT_COUNT
	.align		4
.L_11283:
        /*012c*/ 	.byte	0x02, 0x4a
	.zero		1
	.zero		1


	//----- nvinfo : EIATTR_EXIT_INSTR_OFFSETS
	.align		4
        /*0130*/ 	.byte	0x04, 0x1c
        /*0132*/ 	.short	(.L_11285 - .L_11284)


	//   ....[0]....
.L_11284:
        /*0134*/ 	.word	0x000006c0


	//   ....[1]....
        /*0138*/ 	.word	0x00000f10


	//   ....[2]....
        /*013c*/ 	.word	0x00001730


	//----- nvinfo : EIATTR_CRS_STACK_SIZE
	.align		4
.L_11285:
        /*0140*/ 	.byte	0x04, 0x1e
        /*0142*/ 	.short	(.L_11287 - .L_11286)
.L_11286:
        /*0144*/ 	.word	0x00000000


	//----- nvinfo : EIATTR_CBANK_PARAM_SIZE
	.align		4
.L_11287:
        /*0148*/ 	.byte	0x03, 0x19
        /*014a*/ 	.short	0x0030


	//----- nvinfo : EIATTR_PARAM_CBANK
	.align		4
        /*014c*/ 	.byte	0x04, 0x0a
        /*014e*/ 	.short	(.L_11289 - .L_11288)
	.align		4
.L_11288:
        /*0150*/ 	.word	index@(.nv.constant0._ZN43_GLOBAL__N__9ae7fba5_10_SoftMax_cu_9f978f6321softmax_warp_backwardIdddLi5ELb1ELb0EEEvPT0_PKT_S5_iiiPKb)
        /*0154*/ 	.short	0x0380
        /*0156*/ 	.short	0x0030


	//----- nvinfo : EIATTR_SW_WAR
	.align		4
.L_11289:
        /*0158*/ 	.byte	0x04, 0x36
        /*015a*/ 	.short	(.L_11291 - .L_11290)
.L_11290:
        /*015c*/ 	.word	0x00000008
.L_11291:


//--------------------- .nv.info._ZN43_GLOBAL__N__9ae7fba5_10_SoftMax_cu_9f978f6321softmax_warp_backwardIdddLi4ELb1ELb0EEEvPT0_PKT_S5_iiiPKb --------------------------
	.section	.nv.info._ZN43_GLOBAL__N__9ae7fba5_10_SoftMax_cu_9f978f6321softmax_warp_backwardIdddLi4ELb1ELb0EEEvPT0_PKT_S5_iiiPKb,"",@"SHT_CUDA_INFO"
	.sectionflags	@""
	.align	4


	//----- nvinfo : EIATTR_CUDA_API_VERSION
	.align		4
        /*0000*/ 	.byte	0x04, 0x37
        /*0002*/ 	.short	(.L_11293 - .L_11292)
.L_11292:
        /*0004*/ 	.word	0x00000082


	//----- nvinfo : EIATTR_KPARAM_INFO
	.align		4
.L_11293:
        /*0008*/ 	.byte	0x04, 0x17
        /*000a*/ 	.short	(.L_11295 - .L_11294)
.L_11294:
        /*000c*/ 	.word	0x00000000
        /*0010*/ 	.short	0x0006
        /*0012*/ 	.short	0x0028
        /*0014*/ 	.byte	0x00, 0xf5, 0x21, 0x00


	//----- nvinfo : EIATTR_KPARAM_INFO
	.align		4
.L_11295:
        /*0018*/ 	.byte	0x04, 0x17
        /*001a*/ 	.short	(.L_11297 - .L_11296)
.L_11296:
        /*001c*/ 	.word	0x00000000
        /*0020*/ 	.short	0x0005
        /*0022*/ 	.short	0x0020
        /*0024*/ 	.byte	0x00, 0xf0, 0x11, 0x00


	//----- nvinfo : EIATTR_KPARAM_INFO
	.align		4
.L_11297:
        /*0028*/ 	.byte	0x04, 0x17
        /*002a*/ 	.short	(.L_11299 - .L_11298)
.L_11298:
        /*002c*/ 	.word	0x00000000
        /*0030*/ 	.short	0x0004
        /*0032*/ 	.short	0x001c
        /*0034*/ 	.byte	0x00, 0xf0, 0x11, 0x00


	//----- nvinfo : EIATTR_KPARAM_INFO
	.align		4
.L_11299:
        /*0038*/ 	.byte	0x04, 0x17
        /*003a*/ 	.short	(.L_11301 - .L_11300)
.L_11300:
        /*003c*/ 	.word	0x00000000
        /*0040*/ 	.short	0x0003
        /*0042*/ 	.short	0x0018
        /*0044*/ 	.byte	0x00, 0xf0, 0x11, 0x00


	//----- nvinfo : EIATTR_KPARAM_INFO
	.align		4
.L_11301:
        /*0048*/ 	.byte	0x04, 0x17
        /*004a*/ 	.short	(.L_11303 - .L_11302)
.L_11302:
        /*004c*/ 	.word	0x00000000
        /*0050*/ 	.short	0x0002
        /*0052*/ 	.short	0x0010
        /*0054*/ 	.byte	0x00, 0xf5, 0x21, 0x00


	//----- nvinfo : EIATTR_KPARAM_INFO
	.align		4
.L_11303:
        /*0058*/ 	.byte	0x04, 0x17
        /*005a*/ 	.short	(.L_11305 - .L_11304)
.L_11304:
        /*005c*/ 	.word	0x00000000
        /*0060*/ 	.short	0x0001
        /*0062*/ 	.short	0x0008
        /*0064*/ 	.byte	0x00, 0xf5, 0x21, 0x00


	//----- nvinfo : EIATTR_KPARAM_INFO
	.align		4
.L_11305:
        /*0068*/ 	.byte	0x04, 0x17
        /*006a*/ 	.short	(.L_11307 - .L_11306)
.L_11306:
        /*006c*/ 	.word	0x00000000
        /*0070*/ 	.short	0x0000
        /*0072*/ 	.short	0x0000
        /*0074*/ 	.byte	0x00, 0xf5, 0x21, 0x00


	//----- nvinfo : EIATTR_SPARSE_MMA_MASK
	.align		4
.L_11307:
        /*0078*/ 	.byte	0x03, 0x50
        /*007a*/ 	.short	0x0000


	//----- nvinfo : EIATTR_MAXREG_COUNT
	.align		4
        /*007c*/ 	.byte	0x03, 0x1b
        /*007e*/ 	.short	0x00ff


	//----- nvinfo : EIATTR_MERCURY_ISA_VERSION
	.align		4
        /*0080*/ 	.byte	0x03, 0x5f
        /*0082*/ 	.short	0x0101


	//----- nvinfo : EIATTR_COOP_GROUP_MASK_REGIDS
	.align		4
        /*0084*/ 	.byte	0x04, 0x29
        /*0086*/ 	.short	(.L_11309 - .L_11308)


	//   ....[0]....
.L_11308:
        /*0088*/ 	.word	0xffffffff


	//   ....[1]....
        /*008c*/ 	.word	0xffffffff


	//   ....[2]....
        /*0090*/ 	.word	0xffffffff


	//   ....[3]....
        /*0094*/ 	.word	0xffffffff


	//   ....[4]....
        /*0098*/ 	.word	0xffffffff


	//   ....[5]....
        /*009c*/ 	.word	0xffffffff


	//   ....[6]....
        /*00a0*/ 	.word	0xffffffff


	//   ....[7]....
        /*00a4*/ 	.word	0xffffffff


	//   ....[8]....
        /*00a8*/ 	.word	0xffffffff


	//   ....[9]....
        /*00ac*/ 	.word	0xffffffff


	//   ....[10]....
        /*00b0*/ 	.word	0xffffffff


	//   ....[11]....
        /*00b4*/ 	.word	0xffffffff


	//   ....[12]....
        /*00b8*/ 	.word	0xffffffff


	//   ....[13]....
        /*00bc*/ 	.word	0xffffffff


	//   ....[14]....
        /*00c0*/ 	.word	0xffffffff


	//   ....[15]....
        /*00c4*/ 	.word	0xffffffff


	//----- nvinfo : EIATTR_COOP_GROUP_INSTR_OFFSETS
	.align		4
.L_11309:
        /*00c8*/ 	.byte	0x04, 0x28
        /*00ca*/ 	.short	(.L_11311 - .L_11310)


	//   ....[0]....
.L_11310:
        /*00cc*/ 	.word	0x000002d0


	//   ....[1]....
        /*00d0*/ 	.word	0x000002e0


	//   ....[2]....
        /*00d4*/ 	.word	0x00000380


	//   ....[3]....
        /*00d8*/ 	.word	0x00000390


	//   ....[4]....
        /*00dc*/ 	.word	0x000003a0


	//   ....[5]....
        /*00e0*/ 	.word	0x000003b0


	//   ....[6]....
        /*00e4*/ 	.word	0x00000450


	//   ....[7]....
        /*00e8*/ 	.word	0x00000460


	//   ....[8]....
        /*00ec*/ 	.word	0x00000470


	//   ....[9]....
        /*00f0*/ 	.word	0x00000480


	//   ....[10]....
        /*00f4*/ 	.word	0x00000520


	//   ....[11]....
        /*00f8*/ 	.word	0x00000530


	//   ....[12]....
        /*00fc*/ 	.word	0x00000540


	//   ....[13]....
        /*0100*/ 	.word	0x00000550


	//   ....[14]....
        /*0104*/ 	.word	0x000005f0


	//   ....[15]....
        /*0108*/ 	.word	0x00000600


	//----- nvinfo : EIATTR_VRC_CTA_INIT_COUNT
	.align		4
.L_11311:
        /*010c*/ 	.byte	0x02, 0x4a
	.zero		1
	.zero		1


	//----- nvinfo : EIATTR_EXIT_INSTR_OFFSETS
	.align		4
        /*0110*/ 	.byte	0x04, 0x1c
        /*0112*/ 	.short	(.L_11313 - .L_11312)


	//   ....[0]....
.L_11312:
        /*0114*/ 	.word	0x00000610


	//   ....[1]....
        /*0118*/ 	.word	0x00000e60


	//   ....[2]....
        /*011c*/ 	.word	0x00001680


	//----- nvinfo : EIATTR_CRS_STACK_SIZE
	.align		4
.L_11313:
        /*0120*/ 	.byte	0x04, 0x1e
        /*0122*/ 	.short	(.L_11315 - .L_11314)
.L_11314:
        /*0124*/ 	.word	0x00000000


	//----- nvinfo : EIATTR_CBANK_PARAM_SIZE
	.align		4
.L_11315:
        /*0128*/ 	.byte	0x03, 0x19
        /*012a*/ 	.short	0x0030


	//----- nvinfo : EIATTR_PARAM_CBANK
	.align		4
        /*012c*/ 	.byte	0x04, 0x0a
        /*012e*/ 	.short	(.L_11317 - .L_11316)
	.align		4
.L_11316:
        /*0130*/ 	.word	index@(.nv.constant0._ZN43_GLOBAL__N__9ae7fba5_10_SoftMax_cu_9f978f6321softmax_warp_backwardIdddLi4ELb1ELb0EEEvPT0_PKT_S5_iiiPKb)
        /*0134*/ 	.short	0x0380
        /*0136*/ 	.short	0x0030


	//----- nvinfo : EIATTR_SW_WAR
	.align		4
.L_11317:
        /*0138*/ 	.byte	0x04, 0x36
        /*013a*/ 	.short	(.L_11319 - .L_11318)
.L_11318:
        /*013c*/ 	.word	0x00000008
.L_11319:


//--------------------- .nv.info._ZN43_GLOBAL__N__9ae7fba5_10_SoftMax_cu_9f978f6321softmax_warp_backwardIdddLi3ELb1ELb0EEEvPT0_PKT_S5_iiiPKb --------------------------
	.section	.nv.info._ZN43_GLOBAL__N__9ae7fba5_10_SoftMax_cu_9f978f6321softmax_warp_backwardIdddLi3ELb1ELb0EEEvPT0_PKT_S5_iiiPKb,"",@"SHT_CUDA_INFO"
	.sectionflags	@""
	.align	4


	//----- nvinfo : EIATTR_CUDA_API_VERSION
	.align		4
        /*0000*/ 	.byte	0x04, 0x37
        /*0002*/ 	.short	(.L_11321 - .L_11320)
.L_11320:
        /*0004*/ 	.word	0x00000082


	//----- nvinfo : EIATTR_KPARAM_INFO
	.align		4
.L_11321:
        /*0008*/ 	.byte	0x04, 0x17
        /*000a*/ 	.short	(.L_11323 - .L_11322)
.L_11322:
        /*000c*/ 	.word	0x00000000
        /*0010*/ 	.short	0x0006
        /*0012*/ 	.short	0x0028
        /*0014*/ 	.byte	0x00, 0xf5, 0x21, 0x00


	//----- nvinfo : EIATTR_KPARAM_INFO
	.align		4
.L_11323:
        /*0018*/ 	.byte	0x04, 0x17
        /*001a*/ 	.short	(.L_11325 - .L_11324)
.L_11324:
        /*001c*/ 	.word	0x00000000
        /*0020*/ 	.short	0x0005
        /*0022*/ 	.short	0x0020
        /*0024*/ 	.byte	0x00, 0xf0, 0x11, 0x00


	//----- nvinfo : EIATTR_KPARAM_INFO
	.align		4
.L_11325:
        /*0028*/ 	.byte	0x04, 0x17
        /*002a*/ 	.short	(.L_11327 - .L_11326)
.L_11326:
        /*002c*/ 	.word	0x00000000
        /*0030*/ 	.short	0x0004
        /*0032*/ 	.short	0x001c
        /*0034*/ 	.byte	0x00, 0xf0, 0x11, 0x00


	//----- nvinfo : EIATTR_KPARAM_INFO
	.align		4
.L_11327:
        /*0038*/ 	.byte	0x04, 0x17
        /*003a*/ 	.short	(.L_11329 - .L_11328)
.L_11328:
        /*003c*/ 	.word	0x00000000
        /*0040*/ 	.short	0x0003
        /*0042*/ 	.short	0x0018
        /*0044*/ 	.byte	0x00, 0xf0, 0x11, 0x00


	//----- nvinfo : EIATTR_KPARAM_INFO
	.align		4
.L_11329:
        /*0048*/ 	.byte	0x04, 0x17
        /*004a*/ 	.short	(.L_11331 - .L_11330)
.L_11330:
        /*004c*/ 	.word	0x00000000
        /*0050*/ 	.short	0x0002
        /*0052*/ 	.short	0x0010
        /*0054*/ 	.byte	0x00, 0xf5, 0x21, 0x00


	//----- nvinfo : EIATTR_KPARAM_INFO
	.align		4
.L_11331:
        /*0058*/ 	.byte	0x04, 0x17
        /*005a*/ 	.short	(.L_11333 - .L_11332)
.L_11332:
        /*005c*/ 	.word	0x00000000
        /*0060*/ 	.short	0x0001
        /*0062*/ 	.short	0x0008
        /*0064*/ 	.byte	0x00, 0xf5, 0x21, 0x00


	//----- nvinfo : EIATTR_KPARAM_INFO
	.align		4
.L_11333:
        /*0068*/ 	.byte	0x04, 0x17
        /*006a*/ 	.short	(.L_11335 - .L_11334)
.L_11334:
        /*006c*/ 	.word	0x00000000
        /*0070*/ 	.short	0x0000
        /*0072*/ 	.short	0x0000
        /*0074*/ 	.byte	0x00, 0xf5, 0x21, 0x00


	//----- nvinfo : EIATTR_SPARSE_MMA_MASK
	.align		4
.L_11335:
        /*0078*/ 	.byte	0x03, 0x50
        /*007a*/ 	.short	0x0000


	//----- nvinfo : EIATTR_MAXREG_COUNT
	.align		4
        /*007c*/ 	.byte	0x03, 0x1b
        /*007e*/ 	.short	0x00ff


	//----- nvinfo : EIATTR_MERCURY_ISA_VERSION
	.align		4
        /*0080*/ 	.byte	0x03, 0x5f
        /*0082*/ 	.short	0x0101


	//----- nvinfo : EIATTR_COOP_GROUP_MASK_REGIDS
	.align		4
        /*0084*/ 	.byte	0x04, 0x29
        /*0086*/ 	.short	(.L_11337 - .L_11336)


	//   ....[0]....
.L_11336:
        /*0088*/ 	.word	0xffffffff


	//   ....[1]....
        /*008c*/ 	.word	0xffffffff


	//   ....[2]....
        /*0090*/ 	.word	0xffffffff


	//   ....[3]....
        /*0094*/ 	.word	0xffffffff


	//   ....[4]....
        /*0098*/ 	.word	0xffffffff


	//   ....[5]....
        /*009c*/ 	.word	0xffffffff


	//   ....[6]....
        /*00a0*/ 	.word	0xffffffff


	//   ....[7]....
        /*00a4*/ 	.word	0xffffffff


	//   ....[8]....
        /*00a8*/ 	.word	0xffffffff


	//   ....[9]....
        /*00ac*/ 	.word	0xffffffff


	//   ....[10]....
        /*00b0*/ 	.word	0xffffffff


	//   ....[11]....
        /*00b4*/ 	.word	0xffffffff


	//----- nvinfo : EIATTR_COOP_GROUP_INSTR_OFFSETS
	.align		4
.L_11337:
        /*00b8*/ 	.byte	0x04, 0x28
        /*00ba*/ 	.short	(.L_11339 - .L_11338)


	//   ....[0]....
.L_11338:
        /*00bc*/ 	.word	0x000002d0


	//   ....[1]....
        /*00c0*/ 	.word	0x000002e0


	//   ....[2]....
        /*00c4*/ 	.word	0x00000330


	//   ....[3]....
        /*00c8*/ 	.word	0x00000340


	//   ....[4]....
        /*00cc*/ 	.word	0x00000390


	//   ....[5]....
        /*00d0*/ 	.word	0x000003a0


	//   ....[6]....
        /*00d4*/ 	.word	0x000003f0


	//   ....[7]....
        /*00d8*/ 	.word	0x00000400


	//   ....[8]....
        /*00dc*/ 	.word	0x00000450


	//   ....[9]....
        /*00e0*/ 	.word	0x00000460


	//   ....[10]....
        /*00e4*/ 	.word	0x000004b0


	//   ....[11]....
        /*00e8*/ 	.word	0x000004c0


	//----- nvinfo : EIATTR_VRC_CTA_INIT_COUNT
	.align		4
.L_11339:
        /*00ec*/ 	.byte	0x02, 0x4a
	.zero		1
	.zero		1


	//----- nvinfo : EIATTR_EXIT_INSTR_OFFSETS
	.align		4
        /*00f0*/ 	.byte	0x04, 0x1c
        /*00f2*/ 	.short	(.L_11341 - .L_11340)


	//   ....[0]....
.L_11340:
        /*00f4*/ 	.word	0x00000510


	//   ....[1]....
        /*00f8*/ 	.word	0x00000d60


	//   ....[2]....
        /*00fc*/ 	.word	0x00001580


	//----- nvinfo : EIATTR_CRS_STACK_SIZE
	.align		4
.L_11341:
        /*0100*/ 	.byte	0x04, 0x1e
        /*0102*/ 	.short	(.L_11343 - .L_11342)
.L_11342:
        /*0104*/ 	.word	0x00000000


	//----- nvinfo : EIATTR_CBANK_PARAM_SIZE
	.align		4
.L_11343:
        /*0108*/ 	.byte	0x03, 0x19
        /*010a*/ 	.short	0x0030


	//----- nvinfo : EIATTR_PARAM_CBANK
	.align		4
        /*010c*/ 	.byte	0x04, 0x0a
        /*010e*/ 	.short	(.L_11345 - .L_11344)
	.align		4
.L_11344:
        /*0110*/ 	.word	index@(.nv.constant0._ZN43_GLOBAL__N__9ae7fba5_10_SoftMax_cu_9f978f6321softmax_warp_backwardIdddLi3ELb1ELb0EEEvPT0_PKT_S5_iiiPKb)
        /*0114*/ 	.short	0x0380
        /*0116*/ 	.short	0x0030


	//----- nvinfo : EIATTR_SW_WAR
	.align		4
.L_11345:
        /*0118*/ 	.byte	0x04, 0x36
        /*011a*/ 	.short	(.L_11347 - .L_11346)
.L_11346:
        /*011c*/ 	.word	0x00000008
.L_11347:


//--------------------- .nv.info._ZN43_GLOBAL__N__9ae7fba5_10_SoftMax_cu_9f978f6321softmax_warp_backwardIdddLi2ELb1ELb0EEEvPT0_PKT_S5_iiiPKb --------------------------
	.section	.nv.info._ZN43_GLOBAL__N__9ae7fba5_10_SoftMax_cu_9f978f6321softmax_warp_backwardIdddLi2ELb1ELb0EEEvPT0_PKT_S5_iiiPKb,"",@"SHT_CUDA_INFO"
	.sectionflags	@""
	.align	4


	//----- nvinfo : EIATTR_CUDA_API_VERSION
	.align		4
        /*0000*/ 	.byte	0x04, 0x37
        /*0002*/ 	.short	(.L_11349 - .L_11348)
.L_11348:
        /*0004*/ 	.word	0x00000082


	//----- nvinfo : EIATTR_KPARAM_INFO
	.align		4
.L_11349:
        /*0008*/ 	.byte	0x04, 0x17
        /*000a*/ 	.short	(.L_11351 - .L_11350)
.L_11350:
        /*000c*/ 	.word	0x00000000
        /*0010*/ 	.short	0x0006
        /*0012*/ 	.short	0x0028
        /*0014*/ 	.byte	0x00, 0xf5, 0x21, 0x00


	//----- nvinfo : EIATTR_KPARAM_INFO
	.align		4
.L_11351:
        /*0018*/ 	.byte	0x04, 0x17
        /*001a*/ 	.short	(.L_11353 - .L_11352)
.L_11352:
        /*001c*/ 	.word	0x00000000
        /*0020*/ 	.short	0x0005
        /*0022*/ 	.short	0x0020
        /*0024*/ 	.byte	0x00, 0xf0, 0x11, 0x00


	//----- nvinfo : EIATTR_KPARAM_INFO
	.align		4
.L_11353:
        /*0028*/ 	.byte	0x04, 0x17
        /*002a*/ 	.short	(.L_11355 - .L_11354)
.L_11354:
        /*002c*/ 	.word	0x00000000
        /*0030*/ 	.short	0x0004
        /*0032*/ 	.short	0x001c
        /*0034*/ 	.byte	0x00, 0xf0, 0x11, 0x00


	//----- nvinfo : EIATTR_KPARAM_INFO
	.align		4
.L_11355:
        /*0038*/ 	.byte	0x04, 0x17
        /*003a*/ 	.short	(.L_11357 - .L_11356)
.L_11356:
        /*003c*/ 	.word	0x00000000
        /*0040*/ 	.short	0x0003
        /*0042*/ 	.short	0x0018
        /*0044*/ 	.byte	0x00, 0xf0, 0x11, 0x00


	//----- nvinfo : EIATTR_KPARAM_INFO
	.align		4
.L_11357:
        /*0048*/ 	.byte	0x04, 0x17
        /*004a*/ 	.short	(.L_11359 - .L_11358)
.L_11358:
        /*004c*/ 	.word	0x00000000
        /*0050*/ 	.short	0x0002
        /*0052*/ 	.short	0x0010
        /*0054*/ 	.byte	0x00, 0xf5, 0x21, 0x00


	//----- nvinfo : EIATTR_KPARAM_INFO
	.align		4
.L_11359:
        /*0058*/ 	.byte	0x04, 0x17
        /*005a*/ 	.short	(.L_11361 - .L_11360)
.L_11360:
        /*005c*/ 	.word	0x00000000
        /*0060*/ 	.short	0x0001
        /*0062*/ 	.short	0x0008
        /*0064*/ 	.byte	0x00, 0xf5, 0x21, 0x00


	//----- nvinfo : EIATTR_KPARAM_INFO
	.align		4
.L_11361:
        /*0068*/ 	.byte	0x04, 0x17
        /*006a*/ 	.short	(.L_11363 - .L_11362)
.L_11362:
        /*006c*/ 	.word	0x00000000
        /*0070*/ 	.short	0x0000
        /*0072*/ 	.short	0x0000
        /*0074*/ 	.byte	0x00, 0xf5, 0x21, 0x00


	//----- nvinfo : EIATTR_SPARSE_MMA_MASK
	.align		4
.L_11363:
        /*0078*/ 	.byte	0x03, 0x50
        /*007a*/ 	.short	0x0000


	//----- nvinfo : EIATTR_MAXREG_COUNT
	.align		4
        /*007c*/ 	.byte	0x03, 0x1b
        /*007e*/ 	.short	0x00ff


	//----- nvinfo : EIATTR_MERCURY_ISA_VERSION
	.align		4
        /*0080*/ 	.byte	0x03, 0x5f
        /*0082*/ 	.short	0x0101


	//----- nvinfo : EIATTR_COOP_GROUP_MASK_REGIDS
	.align		4
        /*0084*/ 	.byte	0x04, 0x29
        /*0086*/ 	.short	(.L_11365 - .L_11364)


	//   ....[0]....
.L_11364:
        /*0088*/ 	.word	0xffffffff


	//   ....[1]....
        /*008c*/ 	.word	0xffffffff


	//   ....[2]....
        /*0090*/ 	.word	0xffffffff


	//   ....[3]....
        /*0094*/ 	.word	0xffffffff


	//   ....[4]....
        /*0098*/ 	.word	0xffffffff


	//   ....[5]....
        /*009c*/ 	.word	0xffffffff


	//   ....[6]....
        /*00a0*/ 	.word	0xffffffff


	//   ....[7]....
        /*00a4*/ 	.word	0xffffffff


	//----- nvinfo : EIATTR_COOP_GROUP_INSTR_OFFSETS
	.align		4
.L_11365:
        /*00a8*/ 	.byte	0x04, 0x28
        /*00aa*/ 	.short	(.L_11367 - .L_11366)


	//   ....[0]....
.L_11366:
        /*00ac*/ 	.word	0x000002d0


	//   ....[1]....
        /*00b0*/ 	.word	0x000002e0


	//   ....[2]....
        /*00b4*/ 	.word	0x00000330


	//   ....[3]....
        /*00b8*/ 	.word	0x00000340


	//   ....[4]....
        /*00bc*/ 	.word	0x00000390


	//   ....[5]....
        /*00c0*/ 	.word	0x000003a0


	//   ....[6]....
        /*00c4*/ 	.word	0x000003f0


	//   ....[7]....
        /*00c8*/ 	.word	0x00000400


	//----- nvinfo : EIATTR_VRC_CTA_INIT_COUNT
	.align		4
.L_11367:
        /*00cc*/ 	.byte	0x02, 0x4a
	.zero		1
	.zero		1


	//----- nvinfo : EIATTR_EXIT_INSTR_OFFSETS
	.align		4
        /*00d0*/ 	.byte	0x04, 0x1c
        /*00d2*/ 	.short	(.L_11369 - .L_11368)


	//   ....[0]....
.L_11368:
        /*00d4*/ 	.word	0x00000450


	//   ....[1]....
        /*00d8*/ 	.word	0x00000ca0


	//   ....[2]....
        /*00dc*/ 	.word	0x000014c0


	//----- nvinfo : EIATTR_CRS_STACK_SIZE
	.align		4
.L_11369:
        /*00e0*/ 	.byte	0x04, 0x1e
        /*00e2*/ 	.short	(.L_11371 - .L_11370)
.L_11370:
        /*00e4*/ 	.word	0x00000000


	//----- nvinfo : EIATTR_CBANK_PARAM_SIZE
	.align		4
.L_11371:
        /*00e8*/ 	.byte	0x03, 0x19
        /*00ea*/ 	.short	0x0030


	//----- nvinfo : EIATTR_PARAM_CBANK
	.align		4
        /*00ec*/ 	.byte	0x04, 0x0a
        /*00ee*/ 	.short	(.L_11373 - .L_11372)
	.align		4
.L_11372:
        /*00f0*/ 	.word	index@(.nv.constant0._ZN43_GLOBAL__N__9ae7fba5_10_SoftMax_cu_9f978f6321softmax_warp_backwardIdddLi2ELb1ELb0EEEvPT0_PKT_S5_iiiPKb)
        /*00f4*/ 	.short	0x0380
        /*00f6*/ 	.short	0x0030


	//----- nvinfo : EIATTR_SW_WAR
	.align		4
.L_11373:
        /*00f8*/ 	.byte	0x04, 0x36
        /*00fa*/ 	.short	(.L_11375 - .L_11374)
.L_11374:
        /*00fc*/ 	.word	0x00000008
.L_11375:


//--------------------- .nv.info._ZN43_GLOBAL__N__9ae7fba5_10_SoftMax_cu_9f978f6321softmax_warp_backwardIdddLi1ELb1ELb0EEEvPT0_PKT_S5_iiiPKb --------------------------
	.section	.nv.info._ZN43_GLOBAL__N__9ae7fba5_10_SoftMax_cu_9f978f6321softmax_warp_backwardIdddLi1ELb1ELb0EEEvPT0_PKT_S5_iiiPKb,"",@"SHT_CUDA_INFO"
	.sectionflags	@""
	.align	4


	//----- nvinfo : EIATTR_CUDA_API_VERSION
	.align		4
        /*0000*/ 	.byte	0x04, 0x37
        /*0002*/ 	.short	(.L_11377 - .L_11376)
.L_11376:
        /*0004*/ 	.word	0x00000082


	//----- nvinfo : EIATTR_KPARAM_INFO
	.align		4
.L_11377:
        /*0008*/ 	.byte	0x04, 0x17
        /*000a*/ 	.short	(.L_11379 - .L_11378)
.L_11378:
        /*000c*/ 	.word	0x00000000
        /*0010*/ 	.short	0x0006
        /*0012*/ 	.short	0x0028
        /*0014*/ 	.byte	0x00, 0xf5, 0x21, 0x00


	//----- nvinfo : EIATTR_KPARAM_INFO
	.align		4
.L_11379:
        /*0018*/ 	.byte	0x04, 0x17
        /*001a*/ 	.short	(.L_11381 - .L_11380)
.L_11380:
        /*001c*/ 	.word	0x00000000
        /*0020*/ 	.short	0x0005
        /*0022*/ 	.short	0x0020
        /*0024*/ 	.byte	0x00, 0xf0, 0x11, 0x00


	//----- nvinfo : EIATTR_KPARAM_INFO
	.align		4
.L_11381:
        /*0028*/ 	.byte	0x04, 0x17
        /*002a*/ 	.short	(.L_11383 - .L_11382)
.L_11382:
        /*002c*/ 	.word	0x00000000
        /*0030*/ 	.short	0x0004
        /*0032*/ 	.short	0x001c
        /*0034*/ 	.byte	0x00, 0xf0, 0x11, 0x00


	//----- nvinfo : EIATTR_KPARAM_INFO
	.align		4
.L_11383:
        /*0038*/ 	.byte	0x04, 0x17
        /*003a*/ 	.short	(.L_11385 - .L_11384)
.L_11384:
        /*003c*/ 	.word	0x00000000
        /*0040*/ 	.short	0x0003
        /*0042*/ 	.short	0x0018
        /*0044*/ 	.byte	0x00, 0xf0, 0x11, 0x00


	//----- nvinfo : EIATTR_KPARAM_INFO
	.align		4
.L_11385:
        /*0048*/ 	.byte	0x04, 0x17
        /*004a*/ 	.short	(.L_11387 - .L_11386)
.L_11386:
        /*004c*/ 	.word	0x00000000
        /*0050*/ 	.short	0x0002
        /*0052*/ 	.short	0x0010
        /*0054*/ 	.byte	0x00, 0xf5, 0x21, 0x00


	//----- nvinfo : EIATTR_KPARAM_INFO
	.align		4
.L_11387:
        /*0058*/ 	.byte	0x04, 0x17
        /*005a*/ 	.short	(.L_11389 - .L_11388)
.L_11388:
        /*005c*/ 	.word	0x00000000
        /*0060*/ 	.short	0x0001
        /*0062*/ 	.short	0x0008
        /*0064*/ 	.byte	0x00, 0xf5, 0x21, 0x00


	//----- nvinfo : EIATTR_KPARAM_INFO
	.align		4
.L_11389:
        /*0068*/ 	.byte	0x04, 0x17
        /*006a*/ 	.short	(.L_11391 - .L_11390)
.L_11390:
        /*006c*/ 	.word	0x00000000
        /*0070*/ 	.short	0x0000
        /*0072*/ 	.short	0x0000
        /*0074*/ 	.byte	0x00, 0xf5, 0x21, 0x00


	//----- nvinfo : EIATTR_SPARSE_MMA_MASK
	.align		4
.L_11391:
        /*0078*/ 	.byte	0x03, 0x50
        /*007a*/ 	.short	0x0000


	//----- nvinfo : EIATTR_MAXREG_COUNT
	.align		4
        /*007c*/ 	.byte	0x03, 0x1b
        /*007e*/ 	.short	0x00ff


	//----- nvinfo : EIATTR_MERCURY_ISA_VERSION
	.align		4
        /*0080*/ 	.byte	0x03, 0x5f
        /*0082*/ 	.short	0x0101


	//----- nvinfo : EIATTR_COOP_GROUP_MASK_REGIDS
	.align		4
        /*0084*/ 	.byte	0x04, 0x29
        /*0086*/ 	.short	(.L_11393 - .L_11392)


	//   ....[0]....
.L_11392:
        /*0088*/ 	.word	0xffffffff


	//   ....[1]....
        /*008c*/ 	.word	0xffffffff


	//   ....[2]....
        /*0090*/ 	.word	0xffffffff


	//   ....[3]....
        /*0094*/ 	.word	0xffffffff


	//----- nvinfo : EIATTR_COOP_GROUP_INSTR_OFFSETS
	.align		4
.L_11393:
        /*0098*/ 	.byte	0x04, 0x28
        /*009a*/ 	.short	(.L_11395 - .L_11394)


	//   ....[0]....
.L_11394:
        /*009c*/ 	.word	0x000002d0


	//   ....[1]....
        /*00a0*/ 	.word	0x000002e0


	//   ....[2]....
        /*00a4*/ 	.word	0x00000330


	//   ....[3]....
        /*00a8*/ 	.word	0x00000340


	//----- nvinfo : EIATTR_VRC_CTA_INIT_COUNT
	.align		4
.L_11395:
        /*00ac*/ 	.byte	0x02, 0x4a
	.zero		1
	.zero		1


	//----- nvinfo : EIATTR_EXIT_INSTR_OFFSETS
	.align		4
        /*00b0*/ 	.byte	0x04, 0x1c
        /*00b2*/ 	.short	(.L_11397 - .L_11396)


	//   ....[0]....
.L_11396:
        /*00b4*/ 	.word	0x00000390


	//   ....[1]....
        /*00b8*/ 	.word	0x00000be0


	//   ....[2]....
        /*00bc*/ 	.word	0x00001400


	//----- nvinfo : EIATTR_CRS_STACK_SIZE
	.align		4
.L_11397:
        /*00c0*/ 	.byte	0x04, 0x1e
        /*00c2*/ 	.short	(.L_11399 - .L_11398)
.L_11398:
        /*00c4*/ 	.word	0x00000000


	//----- nvinfo : EIATTR_CBANK_PARAM_SIZE
	.align		4
.L_11399:
        /*00c8*/ 	.byte	0x03, 0x19
        /*00ca*/ 	.short	0x0030


	//----- nvinfo : EIATTR_PARAM_CBANK
	.align		4
        /*00cc*/ 	.byte	0x04, 0x0a
        /*00ce*/ 	.short	(.L_11401 - .L_11400)
	.align		4
.L_11400:
        /*00d0*/ 	.word	index@(.nv.constant0._ZN43_GLOBAL__N__9ae7fba5_10_SoftMax_cu_9f978f6321softmax_warp_backwardIdddLi1ELb1ELb0EEEvPT0_PKT_S5_iiiPKb)
        /*00d4*/ 	.short	0x0380
        /*00d6*/ 	.short	0x0030


	//----- nvinfo : EIATTR_SW_WAR
	.align		4
.L_11401:
        /*00d8*/ 	.byte	0x04, 0x36
        /*00da*/ 	.short	(.L_11403 - .L_11402)
.L_11402:
        /*00dc*/ 	.word	0x00000008
.L_11403:


//--------------------- .nv.info._ZN43_GLOBAL__N__9ae7fba5_10_SoftMax_cu_9f978f6321softmax_warp_backwardIdddLi0ELb1ELb0EEEvPT0_PKT_S5_iiiPKb --------------------------
	.section	.nv.info._ZN43_GLOBAL__N__9ae7fba5_10_SoftMax_cu_9f978f6321softmax_warp_backwardIdddLi0ELb1ELb0EEEvPT0_PKT_S5_iiiPKb,"",@"SHT_CUDA_INFO"
	.sectionflags	@""
	.align	4


	//----- nvinfo : EIATTR_CUDA_API_VERSION
	.align		4
        /*0000*/ 	.byte	0x04, 0x37
        /*0002*/ 	.short	(.L_11405 - .L_11404)
.L_11404:
        /*0004*/ 	.word	0x00000082


	//----- nvinfo : EIATTR_KPARAM_INFO
	.align		4
.L_11405:
        /*0008*/ 	.byte	0x04, 0x17
        /*000a*/ 	.short	(.L_11407 - .L_11406)
.L_11406:
        /*000c*/ 	.word	0x00000000
        /*0010*/ 	.short	0x0006
        /*0012*/ 	.short	0x0028
        /*0014*/ 	.byte	0x00, 0xf5, 0x21, 0x00


	//----- nvinfo : EIATTR_KPARAM_INFO
	.align		4
.L_11407:
        /*0018*/ 	.byte	0x04, 0x17
        /*001a*/ 	.short	(.L_11409 - .L_11408)
.L_11408:
        /*001c*/ 	.word	0x00000000
        /*0020*/ 	.short	0x0005
        /*0022*/ 	.short	0x0020
        /*0024*/ 	.byte	0x00, 0xf0, 0x11, 0x00


	//----- nvinfo : EIATTR_KPARAM_INFO
	.align		4
.L_11409:
        /*0028*/ 	.byte	0x04, 0x17
        /*002a*/ 	.short	(.L_11411 - .L_11410)
.L_11410:
        /*002c*/ 	.word	0x00000000
        /*0030*/ 	.short	0x0004
        /*0032*/ 	.short	0x001c
        /*0034*/ 	.byte	0x00, 0xf0, 0x11, 0x00


	//----- nvinfo : EIATTR_KPARAM_INFO
	.align		4
.L_11411:
        /*0038*/ 	.byte	0x04, 0x17
        /*003a*/ 	.short	(.L_11413 - .L_11412)
.L_11412:
        /*003c*/ 	.word	0x00000000
        /*0040*/ 	.short	0x0003
        /*0042*/ 	.short	0x0018
        /*0044*/ 	.byte	0x00, 0xf0, 0x11, 0x00


	//----- nvinfo : EIATTR_KPARAM_INFO
	.align		4
.L_11413:
        /*0048*/ 	.byte	0x04, 0x17
        /*004a*/ 	.short	(.L_11415 - .L_11414)
.L_11414:
        /*004c*/ 	.word	0x00000000
        /*0050*/ 	.short	0x0002
        /*0052*/ 	.short	0x0010
        /*0054*/ 	.byte	0x00, 0xf5, 0x21, 0x00


	//----- nvinfo : EIATTR_KPARAM_INFO
	.align		4
.L_11415:
        /*0058*/ 	.byte	0x04, 0x17
        /*005a*/ 	.short	(.L_11417 - .L_11416)
.L_11416:
        /*005c*/ 	.word	0x00000000
        /*0060*/ 	.short	0x0001
        /*0062*/ 	.short	0x0008
        /*0064*/ 	.byte	0x00, 0xf5, 0x21, 0x00


	//----- nvinfo : EIATTR_KPARAM_INFO
	.align		4
.L_11417:
        /*0068*/ 	.byte	0x04, 0x17
        /*006a*/ 	.short	(.L_11419 - .L_11418)
.L_11418:
        /*006c*/ 	.word	0x00000000
        /*0070*/ 	.short	0x0000
        /*0072*/ 	.short	0x0000
        /*0074*/ 	.byte	0x00, 0xf5, 0x21, 0x00


	//----- nvinfo : EIATTR_SPARSE_MMA_MASK
	.align		4
.L_11419:
        /*0078*/ 	.byte	0x03, 0x50
        /*007a*/ 	.short	0x0000


	//----- nvinfo : EIATTR_MAXREG_COUNT
	.align		4
        /*007c*/ 	.byte	0x03, 0x1b
        /*007e*/ 	.short	0x00ff


	//----- nvinfo : EIATTR_MERCURY_ISA_VERSION
	.align		4
        /*0080*/ 	.byte	0x03, 0x5f
        /*0082*/ 	.short	0x0101


	//----- nvinfo : EIATTR_VRC_CTA_INIT_COUNT
	.align		4
        /*0084*/ 	.byte	0x02, 0x4a
	.zero		1
	.zero		1


	//----- nvinfo : EIATTR_EXIT_INSTR_OFFSETS
	.align		4
        /*0088*/ 	.byte	0x04, 0x1c
        /*008a*/ 	.short	(.L_11421 - .L_11420)


	//   ....[0]....
.L_11420:
        /*008c*/ 	.word	0x000002b0


	//   ....[1]....
        /*0090*/ 	.word	0x00000ad0


	//   ....[2]....
        /*0094*/ 	.word	0x00001150


	//----- nvinfo : EIATTR_CRS_STACK_SIZE
	.align		4
.L_11421:
        /*0098*/ 	.byte	0x04, 0x1e
        /*009a*/ 	.short	(.L_11423 - .L_11422)
.L_11422:
        /*009c*/ 	.word	0x00000000


	//----- nvinfo : EIATTR_CBANK_PARAM_SIZE
	.align		4
.L_11423:
        /*00a0*/ 	.byte	0x03, 0x19
        /*00a2*/ 	.short	0x0030


	//----- nvinfo : EIATTR_PARAM_CBANK
	.align		4
        /*00a4*/ 	.byte	0x04, 0x0a
        /*00a6*/ 	.short	(.L_11425 - .L_11424)
	.align		4
.L_11424:
        /*00a8*/ 	.word	index@(.nv.constant0._ZN43_GLOBAL__N__9ae7fba5_10_SoftMax_cu_9f978f6321softmax_warp_backwardIdddLi0ELb1ELb0EEEvPT0_PKT_S5_iiiPKb)
        /*00ac*/ 	.short	0x0380
        /*00ae*/ 	.short	0x0030


	//----- nvinfo : EIATTR_SW_WAR
	.align		4
.L_11425:
        /*00b0*/ 	.byte	0x04, 0x36
        /*00b2*/ 	.short	(.L_11427 - .L_11426)
.L_11426:
        /*00b4*/ 	.word	0x00000008
.L_11427:


//--------------------- .nv.info._ZN43_GLOBAL__N__9ae7fba5_10_SoftMax_cu_9f978f6320softmax_warp_forwardIN3c108BFloat16EffLi11ELb1ELb0EEEvPT0_PKT_iiiPKbib --------------------------
	.section	.nv.info._ZN43_GLOBAL__N__9ae7fba5_10_SoftMax_cu_9f978f6320softmax_warp_forwardIN3c108BFloat16EffLi11ELb1ELb0EEEvPT0_PKT_iiiPKbib,"",@"SHT_CUDA_INFO"
	.sectionflags	@""
	.align	4


	//----- nvinfo : EIATTR_CUDA_API_VERSION
	.align		4
        /*0000*/ 	.byte	0x04, 0x37
        /*0002*/ 	.short	(.L_11429 - .L_11428)
.L_11428:
        /*0004*/ 	.word	0x00000082


	//----- nvinfo : EIATTR_KPARAM_INFO
	.align		4
.L_11429:
        /*0008*/ 	.byte	0x04, 0x17
        /*000a*/ 	.short	(.L_11431 - .L_11430)
.L_11430:
        /*000c*/ 	.word	0x00000000
        /*0010*/ 	.short	0x0007
        /*0012*/ 	.short	0x002c
        /*0014*/ 	.byte	0x00, 0xf0, 0x05, 0x00


	//----- nvinfo : EIATTR_KPARAM_INFO
	.align		4
.L_11431:
        /*0018*/ 	.byte	0x04, 0x17
        /*001a*/ 	.short	(.L_11433 - .L_11432)
.L_11432:
        /*001c*/ 	.word	0x00000000
        /*0020*/ 	.short	0x0006
        /*0022*/ 	.short	0x0028
        /*0024*/ 	.byte	0x00, 0xf0, 0x11, 0x00


	//----- nvinfo : EIATTR_KPARAM_INFO
	.align		4
.L_11433:
        /*0028*/ 	.byte	0x04, 0x17
        /*002a*/ 	.short	(.L_11435 - .L_11434)
.L_11434:
        /*002c*/ 	.word	0x00000000
        /*0030*/ 	.short	0x0005
        /*0032*/ 	.short	0x0020
        /*0034*/ 	.byte	0x00, 0xf5, 0x21, 0x00


	//----- nvinfo : EIATTR_KPARAM_INFO
	.align		4
.L_11435:
        /*0038*/ 	.byte	0x04, 0x17
        /*003a*/ 	.short	(.L_11437 - .L_11436)
.L_11436:
        /*003c*/ 	.word	0x00000000
        /*0040*/ 	.short	0x0004
        /*0042*/ 	.short	0x0018
        /*0044*/ 	.byte	0x00, 0xf0, 0x11, 0x00


	//----- nvinfo : EIATTR_KPARAM_INFO
	.align		4
.L_11437:
        /*0048*/ 	.byte	0x04, 0x17
        /*004a*/ 	.short	(.L_11439 - .L_11438)
.L_11438:
        /*004c*/ 	.word	0x00000000
        /*0050*/ 	.short	0x0003
        /*0052*/ 	.short	0x0014
        /*0054*/ 	.byte	0x00, 0xf0, 0x11, 0x00


	//----- nvinfo : EIATTR_KPARAM_INFO
	.align		4
.L_11439:
        /*0058*/ 	.byte	0x04, 0x17
        /*005a*/ 	.short	(.L_11441 - .L_11440)
.L_11440:
        /*005c*/ 	.word	0x00000000
        /*0060*/ 	.short	0x0002
        /*0062*/ 	.short	0x0010
        /*0064*/ 	.byte	0x00, 0xf0, 0x11, 0x00


	//----- nvinfo : EIATTR_KPARAM_INFO
	.align		4
.L_11441:
        /*0068*/ 	.byte	0x04, 0x17
        /*006a*/ 	.short	(.L_11443 - .L_11442)
.L_11442:
        /*006c*/ 	.word	0x00000000
        /*0070*/ 	.short	0x0001
        /*0072*/ 	.short	0x0008
        /*0074*/ 	.byte	0x00, 0xf5, 0x21, 0x00


	//----- nvinfo : EIATTR_KPARAM_INFO
	.align		4
.L_11443:
        /*0078*/ 	.byte	0x04, 0x17
        /*007a*/ 	.short	(.L_11445 - .L_11444)
.L_11444:
        /*007c*/ 	.word	0x00000000
        /*0080*/ 	.short	0x0000
        /*0082*/ 	.short	0x0000
        /*0084*/ 	.byte	0x00, 0xf5, 0x21, 0x00


	//----- nvinfo : EIATTR_SPARSE_MMA_MASK
	.align		4
.L_11445:
        /*0088*/ 	.byte	0x03, 0x50
        /*008a*/ 	.short	0x0000


	//----- nvinfo : EIATTR_MAXREG_COUNT
	.align		4
        /*008c*/ 	.byte	0x03, 0x1b
        /*008e*/ 	.short	0x00ff


	//----- nvinfo : EIATTR_MERCURY_ISA_VERSION
	.align		4
        /*0090*/ 	.byte	0x03, 0x5f
        /*0092*/ 	.short	0x0101


	//----- nvinfo : EIATTR_COOP_GROUP_MASK_REGIDS
	.align		4
        /*0094*/ 	.byte	0x04, 0x29
        /*0096*/ 	.short	(.L_11447 - .L_11446)


	//   ....[0]....
.L_11446:
        /*0098*/ 	.word	0xffffffff


	//   ....[1]....
        /*009c*/ 	.word	0xffffffff


	//   ....[2]....
        /*00a0*/ 	.word	0xffffffff


	//   ....[3]....
        /*00a4*/ 	.word	0xffffffff


	//   ....[4]....
        /*00a8*/ 	.word	0xffffffff


	//   ....[5]....
        /*00ac*/ 	.word	0xffffffff


	//   ....[6]....
        /*00b0*/ 	.word	0xffffffff


	//   ....[7]....
        /*00b4*/ 	.word	0xffffffff


	//   ....[8]....
        /*00b8*/ 	.word	0xffffffff


	//   ....[9]....
        /*00bc*/ 	.word	0xffffffff


	//----- nvinfo : EIATTR_COOP_GROUP_INSTR_OFFSETS
	.align		4
.L_11447:
        /*00c0*/ 	.byte	0x04, 0x28
        /*00c2*/ 	.short	(.L_11449 - .L_11448)


	//   ....[0]....
.L_11448:
        /*00c4*/ 	.word	0x00002050


	//   ....[1]....
        /*00c8*/ 	.word	0x00002080


	//   ....[2]....
        /*00cc*/ 	.word	0x000020b0


	//   ....[3]....
        /*00d0*/ 	.word	0x000020e0


	//   ....[4]....
        /*00d4*/ 	.word	0x00002110


	//   ....[5]....
        /*00d8*/ 	.word	0x00003140


	//   ....[6]....
        /*00dc*/ 	.word	0x00003160


	//   ....[7]....
        /*00e0*/ 	.word	0x00003180


	//   ....[8]....
        /*00e4*/ 	.word	0x000031a0


	//   ....[9]....
        /*00e8*/ 	.word	0x000031c0


	//----- nvinfo : EIATTR_VRC_CTA_INIT_COUNT
	.align		4
.L_11449:
        /*00ec*/ 	.byte	0x02, 0x4a
	.zero		1
	.zero		1


	//----- nvinfo : EIATTR_EXIT_INSTR_OFFSETS
	.align		4
        /*00f0*/ 	.byte	0x04, 0x1c
        /*00f2*/ 	.short	(.L_11451 - .L_11450)


	//   ....[0]....
.L_11450:
        /*00f4*/ 	.word	0x000031e0


	//   ....[1]....
        /*00f8*/ 	.word	0x00003200


	//   ....[2]....
        /*00fc*/ 	.word	0x00003270


	//   ....[3]....
        /*0100*/ 	.word	0x000032b0


	//   ....[4]....
        /*0104*/ 	.word	0x000032f0


	//   ....[5]....
        /*0108*/ 	.word	0x00003330


	//   ....[6]....
        /*010c*/ 	.word	0x00003370


	//   ....[7]....
        /*0110*/ 	.word	0x000033b0


	//   ....[8]....
        /*0114*/ 	.word	0x000033f0


	//   ....[9]....
        /*0118*/ 	.word	0x00003430


	//   ....[10]....
        /*011c*/ 	.word	0x00003470


	//   ....[11]....
        /*0120*/ 	.word	0x000034b0


	//   ....[12]....
        /*0124*/ 	.word	0x000034f0


	//   ....[13]....
        /*0128*/ 	.word	0x00003530


	//   ....[14]....
        /*012c*/ 	.word	0x00003570


	//   ....[15]....
        /*0130*/ 	.word	0x000035b0


	//   ....[16]....
        /*0134*/ 	.word	0x000035f0


	//   ....[17]....
        /*0138*/ 	.word	0x00003630


	//   ....[18]....
        /*013c*/ 	.word	0x00003670


	//   ....[19]....
        /*0140*/ 	.word	0x000036b0


	//   ....[20]....
        /*0144*/ 	.word	0x000036f0


	//   ....[21]....
        /*0148*/ 	.word	0x00003730


	//   ....[22]....
        /*014c*/ 	.word	0x00003770


	//   ....[23]....
        /*0150*/ 	.word	0x000037b0


	//   ....[24]....
        /*0154*/ 	.word	0x000037f0


	//   ....[25]....
        /*0158*/ 	.word	0x00003830


	//   ....[26]....
        /*015c*/ 	.word	0x00003870


	//   ....[27]....
        /*0160*/ 	.word	0x000038a0


	//   ....[28]....
        /*0164*/ 	.word	0x000038d0


	//   ....[29]....
        /*0168*/ 	.word	0x00003900


	//   ....[30]....
        /*016c*/ 	.word	0x00003930


	//   ....[31]....
        /*0170*/ 	.word	0x00003960


	//   ....[32]....
        /*0174*/ 	.word	0x000039c0


	//   ....[33]....
        /*0178*/ 	.word	0x00003a10


	//   ....[34]....
        /*017c*/ 	.word	0x00003a60


	//   ....[35]....
        /*0180*/ 	.word	0x00003ab0


	//   ....[36]....
        /*0184*/ 	.word	0x00003b00


	//   ....[37]....
        /*0188*/ 	.word	0x00003b50


	//   ....[38]....
        /*018c*/ 	.word	0x00003ba0


	//   ....[39]....
        /*0190*/ 	.word	0x00003bf0


	//   ....[40]....
        /*0194*/ 	.word	0x00003c40


	//   ....[41]....
        /*0198*/ 	.word	0x00003c90


	//   ....[42]....
        /*019c*/ 	.word	0x00003ce0


	//   ....[43]....
        /*01a0*/ 	.word	0x00003d30


	//   ....[44]....
        /*01a4*/ 	.word	0x00003d80


	//   ....[45]....
        /*01a8*/ 	.word	0x00003dd0


	//   ....[46]....
        /*01ac*/ 	.word	0x00003e20


	//   ....[47]....
        /*01b0*/ 	.word	0x00003e60


	//   ....[48]....
        /*01b4*/ 	.word	0x00003ea0


	//   ....[49]....
        /*01b8*/ 	.word	0x00003ee0


	//   ....[50]....
        /*01bc*/ 	.word	0x00003f20


	//   ....[51]....
        /*01c0*/ 	.word	0x00003f60


	//   ....[52]....
        /*01c4*/ 	.word	0x00003fa0


	//   ....[53]....
        /*01c8*/ 	.word	0x00003fe0


	//   ....[54]....
        /*01cc*/ 	.word	0x00004020


	//   ....[55]....
        /*01d0*/ 	.word	0x00004060


	//   ....[56]....
        /*01d4*/ 	.word	0x000040a0


	//   ....[57]....
        /*01d8*/ 	.word	0x000040e0


	//   ....[58]....
        /*01dc*/ 	.word	0x00004120


	//   ....[59]....
        /*01e0*/ 	.word	0x00004160


	//   ....[60]....
        /*01e4*/ 	.word	0x000041a0


	//   ....[61]....
        /*01e8*/ 	.word	0x000041e0


	//   ....[62]....
        /*01ec*/ 	.word	0x00004220


	//   ....[63]....
        /*01f0*/ 	.word	0x00004260


	//   ....[64]....
        /*01f4*/ 	.word	0x000042a0


	//   ....[65]....
        /*01f8*/ 	.word	0x000042d0


	//----- nvinfo : EIATTR_CBANK_PARAM_SIZE
	.align		4
.L_11451:
        /*01fc*/ 	.byte	0x03, 0x19
        /*01fe*/ 	.short	0x002d


	//----- nvinfo : EIATTR_PARAM_CBANK
	.align		4
        /*0200*/ 	.byte	0x04, 0x0a
        /*0202*/ 	.short	(.L_11453 - .L_11452)
	.align		4
.L_11452:
        /*0204*/ 	.word	index@(.nv.constant0._ZN43_GLOBAL__N__9ae7fba5_10_SoftMax_cu_9f978f6320softmax_warp_forwardIN3c108BFloat16EffLi11ELb1ELb0EEEvPT0_PKT_iiiPKbib)
        /*0208*/ 	.short	0x0380
        /*020a*/ 	.short	0x002d


	//----- nvinfo : EIATTR_SW_WAR
	.align		4
.L_11453:
        /*020c*/ 	.byte	0x04, 0x36
        /*020e*/ 	.short	(.L_11455 - .L_11454)
.L_11454:
        /*0210*/ 	.word	0x00000008
.L_11455:


//--------------------- .nv.info._ZN43_GLOBAL__N__9ae7fba5_10_SoftMax_cu_9f978f6320softmax_warp_forwardIN3c108BFloat16EffLi10ELb1ELb0EEEvPT0_PKT_iiiPKbib --------------------------
	.section	.nv.info._ZN43_GLOBAL__N__9ae7fba5_10_SoftMax_cu_9f978f6320softmax_warp_forwardIN3c108BFloat16EffLi10ELb1ELb0EEEvPT0_PKT_iiiPKbib,"",@"SHT_CUDA_INFO"
	.sectionflags	@""
	.align	4


	//----- nvinfo : EIATTR_CUDA_API_VERSION
	.align		4
        /*0000*/ 	.byte	0x04, 0x37
        /*0002*/ 	.short	(.L_11457 - .L_11456)
.L_11456:
        /*0004*/ 	.word	0x00000082


	//----- nvinfo : EIATTR_KPARAM_INFO
	.align		4
.L_11457:
        /*0008*/ 	.byte	0x04, 0x17
        /*000a*/ 	.short	(.L_11459 - .L_11458)
.L_11458:
        /*000c*/ 	.word	0x00000000
        /*0010*/ 	.short	0x0007
        /*0012*/ 	.short	0x002c
        /*0014*/ 	.byte	0x00, 0xf0, 0x05, 0x00


	//----- nvinfo : EIATTR_KPARAM_INFO
	.align		4
.L_11459:
        /*0018*/ 	.byte	0x04, 0x17
        /*001a*/ 	.short	(.L_11461 - .L_11460)
.L_11460:
        /*001c*/ 	.word	0x00000000
        /*0020*/ 	.short	0x0006
        /*0022*/ 	.short	0x0028
        /*0024*/ 	.byte	0x00, 0xf0, 0x11, 0x00


	//----- nvinfo : EIATTR_KPARAM_INFO
	.align		4
.L_11461:
        /*0028*/ 	.byte	0x04, 0x17
        /*002a*/ 	.short	(.L_11463 - .L_11462)
.L_11462:
        /*002c*/ 	.word	0x00000000
        /*0030*/ 	.short	0x0005
        /*0032*/ 	.short	0x0020
        /*0034*/ 	.byte	0x00, 0xf5, 0x21, 0x00


	//----- nvinfo : EIATTR_KPARAM_INFO
	.align		4
.L_11463:
        /*0038*/ 	.byte	0x04, 0x17
        /*003a*/ 	.short	(.L_11465 - .L_11464)
.L_11464:
        /*003c*/ 	.word	0x00000000
        /*0040*/ 	.short	0x0004
        /*0042*/ 	.short	0x0018
        /*0044*/ 	.byte	0x00, 0xf0, 0x11, 0x00


	//----- nvinfo : EIATTR_KPARAM_INFO
	.align		4
.L_11465:
        /*0048*/ 	.byte	0x04, 0x17
        /*004a*/ 	.short	(.L_11467 - .L_11466)
.L_11466:
        /*004c*/ 	.word	0x00000000
        /*0050*/ 	.short	0x0003
        /*0052*/ 	.short	0x0014
        /*0054*/ 	.byte	0x00, 0xf0, 0x11, 0x00


	//----- nvinfo : EIATTR_KPARAM_INFO
	.align		4
.L_11467:
        /*0058*/ 	.byte	0x04, 0x17
        /*005a*/ 	.short	(.L_11469 - .L_11468)
.L_11468:
        /*005c*/ 	.word	0x00000000
        /*0060*/ 	.short	0x0002
        /*0062*/ 	.short	0x0010
        /*0064*/ 	.byte	0x00, 0xf0, 0x11, 0x00


	//----- nvinfo : EIATTR_KPARAM_INFO
	.align		4
.L_11469:
        /*0068*/ 	.byte	0x04, 0x17
        /*006a*/ 	.short	(.L_11471 - .L_11470)
.L_11470:
        /*006c*/ 	.word	0x00000000
        /*0070*/ 	.short	0x0001
        /*0072*/ 	.short	0x0008
        /*0074*/ 	.byte	0x00, 0xf5, 0x21, 0x00


	//----- nvinfo : EIATTR_KPARAM_INFO
	.align		4
.L_11471:
        /*0078*/ 	.byte	0x04, 0x17
        /*007a*/ 	.short	(.L_11473 - .L_11472)
.L_11472:
        /*007c*/ 	.word	0x00000000
        /*0080*/ 	.short	0x0000
        /*0082*/ 	.short	0x0000
        /*0084*/ 	.byte	0x00, 0xf5, 0x21, 0x00


	//----- nvinfo : EIATTR_SPARSE_MMA_MASK
	.align		4
.L_11473:
        /*0088*/ 	.byte	0x03, 0x50
        /*008a*/ 	.short	0x0000


	//----- nvinfo : EIATTR_MAXREG_COUNT
	.align		4
        /*008c*/ 	.byte	0x03, 0x1b
        /*008e*/ 	.short	0x00ff


	//----- nvinfo : EIATTR_MERCURY_ISA_VERSION
	.align		4
        /*0090*/ 	.byte	0x03, 0x5f
        /*0092*/ 	.short	0x0101


	//----- nvinfo : EIATTR_COOP_GROUP_MASK_REGIDS
	.align		4
        /*0094*/ 	.byte	0x04, 0x29
        /*0096*/ 	.short	(.L_11475 - .L_11474)


	//   ....[0]....
.L_11474:
        /*0098*/ 	.word	0xffffffff


	//   ....[1]....
        /*009c*/ 	.word	0xffffffff


	//   ....[2]....
        /*00a0*/ 	.word	0xffffffff


	//   ....[3]....
        /*00a4*/ 	.word	0xffffffff


	//   ....[4]....
        /*00a8*/ 	.word	0xffffffff


	//   ....[5]....
        /*00ac*/ 	.word	0xffffffff


	//   ....[6]....
        /*00b0*/ 	.word	0xffffffff


	//   ....[7]....
        /*00b4*/ 	.word	0xffffffff


	//   ....[8]....
        /*00b8*/ 	.word	0xffffffff


	//   ....[9]....
        /*00bc*/ 	.word	0xffffffff


	//----- nvinfo : EIATTR_COOP_GROUP_INSTR_OFFSETS
	.align		4
.L_11475:
        /*00c0*/ 	.byte	0x04, 0x28
        /*00c2*/ 	.short	(.L_11477 - .L_11476)


	//   ....[0]....
.L_11476:
        /*00c4*/ 	.word	0x000010b0


	//   ....[1]....
        /*00c8*/ 	.word	0x000010e0


	//   ....[2]....
        /*00cc*/ 	.word	0x00001110


	//   ....[3]....
        /*00d0*/ 	.word	0x00001140


	//   ....[4]....
        /*00d4*/ 	.word	0x00001170


	//   ....[5]....
        /*00d8*/ 	.word	0x000019a0


	//   ....[6]....
        /*00dc*/ 	.word	0x000019c0


	//   ....[7]....
        /*00e0*/ 	.word	0x000019e0


	//   ....[8]....
        /*00e4*/ 	.word	0x00001a00


	//   ....[9]....
        /*00e8*/ 	.word	0x00001a20


	//----- nvinfo : EIATTR_VRC_CTA_INIT_COUNT
	.align		4
.L_11477:
        /*00ec*/ 	.byte	0x02, 0x4a
	.zero		1
	.zero		1


	//----- nvinfo : EIATTR_EXIT_INSTR_OFFSETS
	.align		4
        /*00f0*/ 	.byte	0x04, 0x1c
        /*00f2*/ 	.short	(.L_11479 - .L_11478)


	//   ....[0]....
.L_11478:
        /*00f4*/ 	.word	0x00001a40


	//   ....[1]....
        /*00f8*/ 	.word	0x00001a60


	//   ....[2]....
        /*00fc*/ 	.word	0x00001ad0


	//   ....[3]....
        /*0100*/ 	.word	0x00001b10


	//   ....[4]....
        /*0104*/ 	.word	0x00001b50


	//   ....[5]....
        /*0108*/ 	.word	0x00001b90


	//   ....[6]....
        /*010c*/ 	.word	0x00001bd0


	//   ....[7]....
        /*0110*/ 	.word	0x00001c10


	//   ....[8]....
        /*0114*/ 	.word	0x00001c50


	//   ....[9]....
        /*0118*/ 	.word	0x00001c90


	//   ....[10]....
        /*011c*/ 	.word	0x00001cd0


	//   ....[11]....
        /*0120*/ 	.word	0x00001d10


	//   ....[12]....
        /*0124*/ 	.word	0x00001d50


	//   ....[13]....
        /*0128*/ 	.word	0x00001d90


	//   ....[14]....
        /*012c*/ 	.word	0x00001dc0


	//   ....[15]....
        /*0130*/ 	.word	0x00001df0


	//   ....[16]....
        /*0134*/ 	.word	0x00001e20


	//   ....[17]....
        /*0138*/ 	.word	0x00001e50


	//   ....[18]....
        /*013c*/ 	.word	0x00001e80


	//   ....[19]....
        /*0140*/ 	.word	0x00001ee0


	//   ....[20]....
        /*0144*/ 	.word	0x00001f30


	//   ....[21]....
        /*0148*/ 	.word	0x00001f80


	//   ....[22]....
        /*014c*/ 	.word	0x00001fd0


	//   ....[23]....
        /*0150*/ 	.word	0x00002020


	//   ....[24]....
        /*0154*/ 	.word	0x00002070


	//   ....[25]....
        /*0158*/ 	.word	0x000020c0


	//   ....[26]....
        /*015c*/ 	.word	0x00002100


	//   ....[27]....
        /*0160*/ 	.word	0x00002140


	//   ....[28]....
        /*0164*/ 	.word	0x00002180


	//   ....[29]....
        /*0168*/ 	.word	0x000021c0


	//   ....[30]....
        /*016c*/ 	.word	0x00002200


	//   ....[31]....
        /*0170*/ 	.word	0x00002240


	//   ....[32]....
        /*0174*/ 	.word	0x00002280


	//   ....[33]....
        /*0178*/ 	.word	0x000022b0


	//----- nvinfo : EIATTR_CBANK_PARAM_SIZE
	.align		4
.L_11479:
        /*017c*/ 	.byte	0x03, 0x19
        /*017e*/ 	.short	0x002d


	//----- nvinfo : EIATTR_PARAM_CBANK
	.align		4
        /*0180*/ 	.byte	0x04, 0x0a
        /*0182*/ 	.short	(.L_11481 - .L_11480)
	.align		4
.L_11480:
        /*0184*/ 	.word	index@(.nv.constant0._ZN43_GLOBAL__N__9ae7fba5_10_SoftMax_cu_9f978f6320softmax_warp_forwardIN3c108BFloat16EffLi10ELb1ELb0EEEvPT0_PKT_iiiPKbib)
        /*0188*/ 	.short	0x0380
        /*018a*/ 	.short	0x002d


	//----- nvinfo : EIATTR_SW_WAR
	.align		4
.L_11481:
        /*018c*/ 	.byte	0x04, 0x36
        /*018e*/ 	.short	(.L_11483 - .L_11482)
.L_11482:
        /*0190*/ 	.word	0x00000008
.L_11483:


//--------------------- .nv.info._ZN43_GLOBAL__N__9ae7fba5_10_SoftMax_cu_9f978f6320softmax_warp_forwardIN3c108BFloat16EffLi9ELb1ELb0EEEvPT0_PKT_iiiPKbib --------------------------
	.section	.nv.info._ZN43_GLOBAL__N__9ae7fba5_10_SoftMax_cu_9f978f6320softmax_warp_forwardIN3c108BFloat16EffLi9ELb1ELb0EEEvPT0_PKT_iiiPKbib,"",@"SHT_CUDA_INFO"
	.sectionflags	@""
	.align	4


	//----- nvinfo : EIATTR_CUDA_API_VERSION
	.align		4
        /*0000*/ 	.byte	0x04, 0x37
        /*0002*/ 	.short	(.L_11485 - .L_11484)
.L_11484:
        /*0004*/ 	.word	0x00000082


	//----- nvinfo : EIATTR_KPARAM_INFO
	.align		4
.L_11485:
        /*0008*/ 	.byte	0x04, 0x17
        /*000a*/ 	.short	(.L_11487 - .L_11486)
.L_11486:
        /*000c*/ 	.word	0x00000000
        /*0010*/ 	.short	0x0007
        /*0012*/ 	.short	0x002c
        /*0014*/ 	.byte	0x00, 0xf0, 0x05, 0x00


	//----- nvinfo : EIATTR_KPARAM_INFO
	.align		4
.L_11487:
        /*0018*/ 	.byte	0x04, 0x17
        /*001a*/ 	.short	(.L_11489 - .L_11488)
.L_11488:
        /*001c*/ 	.word	0x00000000
        /*0020*/ 	.short	0x0006
        /*0022*/ 	.short	0x0028
        /*0024*/ 	.byte	0x00, 0xf0, 0x11, 0x00


	//----- nvinfo : EIATTR_KPARAM_INFO
	.align		4
.L_11489:
        /*0028*/ 	.byte	0x04, 0x17
        /*002a*/ 	.short	(.L_11491 - .L_11490)
.L_11490:
        /*002c*/ 	.word	0x00000000
        /*0030*/ 	.short	0x0005
        /*0032*/ 	.short	0x0020
        /*0034*/ 	.byte	0x00, 0xf5, 0x21, 0x00


	//----- nvinfo : EIATTR_KPARAM_INFO
	.align		4
.L_11491:
        /*0038*/ 	.byte	0x04, 0x17
        /*003a*/ 	.short	(.L_11493 - .L_11492)
.L_11492:
        /*003c*/ 	.word	0x00000000
        /*0040*/ 	.short	0x0004
        /*0042*/ 	.short	0x0018
        /*0044*/ 	.byte	0x00, 0xf0, 0x11, 0x00


	//----- nvinfo : EIATTR_KPARAM_INFO
	.align		4
.L_11493:
        /*0048*/ 	.byte	0x04, 0x17
        /*004a*/ 	.short	(.L_11495 - .L_11494)
.L_11494:
        /*004c*/ 	.word	0x00000000
        /*0050*/ 	.short	0x0003
        /*0052*/ 	.short	0x0014
        /*0054*/ 	.byte	0x00, 0xf0, 0x11, 0x00


	//----- nvinfo : EIATTR_KPARAM_INFO
	.align		4
.L_11495:
        /*0058*/ 	.byte	0x04, 0x17
        /*005a*/ 	.short	(.L_11497 - .L_11496)
.L_11496:
        /*005c*/ 	.word	0x00000000
        /*0060*/ 	.short	0x0002
        /*0062*/ 	.short	0x0010
        /*0064*/ 	.byte	0x00, 0xf0, 0x11, 0x00


	//----- nvinfo : EIATTR_KPARAM_INFO
	.align		4
.L_11497:
        /*0068*/ 	.byte	0x04, 0x17
        /*006a*/ 	.short	(.L_11499 - .L_11498)
.L_11498:
        /*006c*/ 	.word	0x00000000
        /*0070*/ 	.short	0x0001
        /*0072*/ 	.short	0x0008
        /*0074*/ 	.byte	0x00, 0xf5, 0x21, 0x00


	//----- nvinfo : EIATTR_KPARAM_INFO
	.align		4
.L_11499:
        /*0078*/ 	.byte	0x04, 0x17
        /*007a*/ 	.short	(.L_11501 - .L_11500)
.L_11500:
        /*007c*/ 	.word	0x00000000
        /*0080*/ 	.short	0x0000
        /*0082*/ 	.short	0x0000
        /*0084*/ 	.byte	0x00, 0xf5, 0x21, 0x00


	//----- nvinfo : EIATTR_SPARSE_MMA_MASK
	.align		4
.L_11501:
        /*0088*/ 	.byte	0x03, 0x50
        /*008a*/ 	.short	0x0000


	//----- nvinfo : EIATTR_MAXREG_COUNT
	.align		4
        /*008c*/ 	.byte	0x03, 0x1b
        /*008e*/ 	.short	0x00ff


	//----- nvinfo : EIATTR_MERCURY_ISA_VERSION
	.align		4
        /*0090*/ 	.byte	0x03, 0x5f
        /*0092*/ 	.short	0x0101


	//----- nvinfo : EIATTR_COOP_GROUP_MASK_REGIDS
	.align		4
        /*0094*/ 	.byte	0x04, 0x29
        /*0096*/ 	.short	(.L_11503 - .L_11502)


	//   ....[0]....
.L_11502:
        /*0098*/ 	.word	0xffffffff


	//   ....[1]....
        /*009c*/ 	.word	0xffffffff


	//   ....[2]....
        /*00a0*/ 	.word	0xffffffff


	//   ....[3]....
        /*00a4*/ 	.word	0xffffffff


	//   ....[4]....
        /*00a8*/ 	.word	0xffffffff


	//   ....[5]....
        /*00ac*/ 	.word	0xffffffff


	//   ....[6]....
        /*00b0*/ 	.word	0xffffffff


	//   ....[7]....
        /*00b4*/ 	.word	0xffffffff


	//   ....[8]....
        /*00b8*/ 	.word	0xffffffff


	//   ....[9]....
        /*00bc*/ 	.word	0xffffffff


	//----- nvinfo : EIATTR_COOP_GROUP_INSTR_OFFSETS
	.align		4
.L_11503:
        /*00c0*/ 	.byte	0x04, 0x28
        /*00c2*/ 	.short	(.L_11505 - .L_11504)


	//   ....[0]....
.L_11504:
        /*00c4*/ 	.word	0x00000910


	//   ....[1]....
        /*00c8*/ 	.word	0x00000940


	//   ....[2]....
        /*00cc*/ 	.word	0x00000970


	//   ....[3]....
        /*00d0*/ 	.word	0x000009a0


	//   ....[4]....
        /*00d4*/ 	.word	0x000009d0


	//   ....[5]....
        /*00d8*/ 	.word	0x00000e00


	//   ....[6]....
        /*00dc*/ 	.word	0x00000e20


	//   ....[7]....
        /*00e0*/ 	.word	0x00000e40


	//   ....[8]....
        /*00e4*/ 	.word	0x00000e60


	//   ....[9]....
        /*00e8*/ 	.word	0x00000e80


	//----- nvinfo : EIATTR_VRC_CTA_INIT_COUNT
	.align		4
.L_11505:
        /*00ec*/ 	.byte	0x02, 0x4a
	.zero		1
	.zero		1


	//----- nvinfo : EIATTR_EXIT_INSTR_OFFSETS
	.align		4
        /*00f0*/ 	.byte	0x04, 0x1c
        /*00f2*/ 	.short	(.L_11507 - .L_11506)


	//   ....[0]....
.L_11506:
        /*00f4*/ 	.word	0x00000e90


	//   ....[1]....
        /*00f8*/ 	.word	0x00000eb0


	//   ....[2]....
        /*00fc*/ 	.word	0x00000f30


	//   ....[3]....
        /*0100*/ 	.word	0x00000f70


	//   ....[4]....
        /*0104*/ 	.word	0x00000fb0


	//   ....[5]....
        /*0108*/ 	.word	0x00000ff0


	//   ....[6]....
        /*010c*/ 	.word	0x00001030


	//   ....[7]....
        /*0110*/ 	.word	0x00001070


	//   ....[8]....
        /*0114*/ 	.word	0x000010b0


	//   ....[9]....
        /*0118*/ 	.word	0x000010e0


	//   ....[10]....
        /*011c*/ 	.word	0x00001110


	//   ....[11]....
        /*0120*/ 	.word	0x00001140


	//   ....[12]....
        /*0124*/ 	.word	0x00001170


	//   ....[13]....
        /*0128*/ 	.word	0x000011a0


	//   ....[14]....
        /*012c*/ 	.word	0x00001200


	//   ....[15]....
        /*0130*/ 	.word	0x00001240


	//   ....[16]....
        /*0134*/ 	.word	0x00001280


	//   ....[17]....
        /*0138*/ 	.word	0x000012b0


	//----- nvinfo : EIATTR_CBANK_PARAM_SIZE
	.align		4
.L_11507:
        /*013c*/ 	.byte	0x03, 0x19
        /*013e*/ 	.short	0x002d


	//----- nvinfo : EIATTR_PARAM_CBANK
	.align		4
        /*0140*/ 	.byte	0x04, 0x0a
        /*0142*/ 	.short	(.L_11509 - .L_11508)
	.align		4
.L_11508:
        /*0144*/ 	.word	index@(.nv.constant0._ZN43_GLOBAL__N__9ae7fba5_10_SoftMax_cu_9f978f6320softmax_warp_forwardIN3c108BFloat16EffLi9ELb1ELb0EEEvPT0_PKT_iiiPKbib)
        /*0148*/ 	.short	0x0380
        /*014a*/ 	.short	0x002d


	//----- nvinfo : EIATTR_SW_WAR
	.align		4
.L_11509:
        /*014c*/ 	.byte	0x04, 0x36
        /*014e*/ 	.short	(.L_11511 - .L_11510)
.L_11510:
        /*0150*/ 	.word	0x00000008
.L_11511:


//--------------------- .nv.info._ZN43_GLOBAL__N__9ae7fba5_10_SoftMax_cu_9f978f6320softmax_warp_forwardIN3c108BFloat16EffLi8ELb1ELb0EEEvPT0_PKT_iiiPKbib --------------------------
	.section	.nv.info._ZN43_GLOBAL__N__9ae7fba5_10_SoftMax_cu_9f978f6320softmax_warp_forwardIN3c108BFloat16EffLi8ELb1ELb0EEEvPT0_PKT_iiiPKbib,"",@"SHT_CUDA_INFO"
	.sectionflags	@""
	.align	4


	//----- nvinfo : EIATTR_CUDA_API_VERSION
	.align		4
        /*0000*/ 	.byte	0x04, 0x37
        /*0002*/ 	.short	(.L_11513 - .L_11512)
.L_11512:
        /*0004*/ 	.word	0x00000082


	//----- nvinfo : EIATTR_KPARAM_INFO
	.align		4
.L_11513:
        /*0008*/ 	.byte	0x04, 0x17
        /*000a*/ 	.short	(.L_11515 - .L_11514)
.L_11514:
        /*000c*/ 	.word	0x00000000
        /*0010*/ 	.short	0x0007
        /*0012*/ 	.short	0x002c
        /*0014*/ 	.byte	0x00, 0xf0, 0x05, 0x00


	//----- nvinfo : EIATTR_KPARAM_INFO
	.align		4
.L_11515:
        /*0018*/ 	.byte	0x04, 0x17
        /*001a*/ 	.short	(.L_11517 - .L_11516)
.L_11516:
        /*001c*/ 	.word	0x00000000
        /*0020*/ 	.short	0x0006
        /*0022*/ 	.short	0x0028
        /*0024*/ 	.byte	0x00, 0xf0, 0x11, 0x00


	//----- nvinfo : EIATTR_KPARAM_INFO
	.align		4
.L_11517:
        /*0028*/ 	.byte	0x04, 0x17
        /*002a*/ 	.short	(.L_11519 - .L_11518)
.L_11518:
        /*002c*/ 	.word	0x00000000
        /*0030*/ 	.short	0x0005
        /*0032*/ 	.short	0x0020
        /*0034*/ 	.byte	0x00, 0xf5, 0x21, 0x00


	//----- nvinfo : EIATTR_KPARAM_INFO
	.align		4
.L_11519:
        /*0038*/ 	.byte	0x04, 0x17
        /*003a*/ 	.short	(.L_11521 - .L_11520)
.L_11520:
        /*003c*/ 	.word	0x00000000
        /*0040*/ 	.short	0x0004
        /*0042*/ 	.short	0x0018
        /*0044*/ 	.byte	0x00, 0xf0, 0x11, 0x00


	//----- nvinfo : EIATTR_KPARAM_INFO
	.align		4
.L_11521:
        /*0048*/ 	.byte	0x04, 0x17
        /*004a*/ 	.short	(.L_11523 - .L_11522)
.L_11522:
        /*004c*/ 	.word	0x00000000
        /*0050*/ 	.short	0x0003
        /*0052*/ 	.short	0x0014
        /*0054*/ 	.byte	0x00, 0xf0, 0x11, 0x00


	//----- nvinfo : EIATTR_KPARAM_INFO
	.align		4
.L_11523:
        /*0058*/ 	.byte	0x04, 0x17
        /*005a*/ 	.short	(.L_11525 - .L_11524)
.L_11524:
        /*005c*/ 	.word	0x00000000
        /*0060*/ 	.short	0x0002
        /*0062*/ 	.short	0x0010
        /*0064*/ 	.byte	0x00, 0xf0, 0x11, 0x00


	//----- nvinfo : EIATTR_KPARAM_INFO
	.align		4
.L_11525:
        /*0068*/ 	.byte	0x04, 0x17
        /*006a*/ 	.short	(.L_11527 - .L_11526)
.L_11526:
        /*006c*/ 	.word	0x00000000
        /*0070*/ 	.short	0x0001
        /*0072*/ 	.short	0x0008
        /*0074*/ 	.byte	0x00, 0xf5, 0x21, 0x00


	//----- nvinfo : EIATTR_KPARAM_INFO
	.align		4
.L_11527:
        /*0078*/ 	.byte	0x04, 0x17
        /*007a*/ 	.short	(.L_11529 - .L_11528)
.L_11528:
        /*007c*/ 	.word	0x00000000
        /*0080*/ 	.short	0x0000
        /*0082*/ 	.short	0x0000
        /*0084*/ 	.byte	0x00, 0xf5, 0x21, 0x00


	//----- nvinfo : EIATTR_SPARSE_MMA_MASK
	.align		4
.L_11529:
        /*0088*/ 	.byte	0x03, 0x50
        /*008a*/ 	.short	0x0000


	//----- nvinfo : EIATTR_MAXREG_COUNT
	.align		4
        /*008c*/ 	.byte	0x03, 0x1b
        /*008e*/ 	.short	0x00ff


	//----- nvinfo : EIATTR_MERCURY_ISA_VERSION
	.align		4
        /*0090*/ 	.byte	0x03, 0x5f
        /*0092*/ 	.short	0x0101


	//----- nvinfo : EIATTR_COOP_GROUP_MASK_REGIDS
	.align		4
        /*0094*/ 	.byte	0x04, 0x29
        /*0096*/ 	.short	(.L_11531 - .L_11530)


	//   ....[0]....
.L_11530:
        /*0098*/ 	.word	0xffffffff


	//   ....[1]....
        /*009c*/ 	.word	0xffffffff


	//   ....[2]....
        /*00a0*/ 	.word	0xffffffff


	//   ....[3]....
        /*00a4*/ 	.word	0xffffffff


	//   ....[4]....
        /*00a8*/ 	.word	0xffffffff


	//   ....[5]....
        /*00ac*/ 	.word	0xffffffff


	//   ....[6]....
        /*00b0*/ 	.word	0xffffffff


	//   ....[7]....
        /*00b4*/ 	.word	0xffffffff


	//   ....[8]....
        /*00b8*/ 	.word	0xffffffff


	//   ....[9]....
        /*00bc*/ 	.word	0xffffffff


	//----- nvinfo : EIATTR_COOP_GROUP_INSTR_OFFSETS
	.align		4
.L_11531:
        /*00c0*/ 	.byte	0x04, 0x28
        /*00c2*/ 	.short	(.L_11533 - .L_11532)


	//   ....[0]....
.L_11532:
        /*00c4*/ 	.word	0x000004c0


	//   ....[1]....
        /*00c8*/ 	.word	0x000004f0


	//   ....[2]....
        /*00cc*/ 	.word	0x00000520


	//   ....[3]....
        /*00d0*/ 	.word	0x00000550


	//   ....[4]....
        /*00d4*/ 	.word	0x00000580


	//   ....[5]....
        /*00d8*/ 	.word	0x000007c0


	//   ....[6]....
        /*00dc*/ 	.word	0x000007e0


	//   ....[7]....
        /*00e0*/ 	.word	0x00000800


	//   ....[8]....
        /*00e4*/ 	.word	0x00000820


	//   ....[9]....
        /*00e8*/ 	.word	0x00000840


	//----- nvinfo : EIATTR_VRC_CTA_INIT_COUNT
	.align		4
.L_11533:
        /*00ec*/ 	.byte	0x02, 0x4a
	.zero		1
	.zero		1


	//----- nvinfo : EIATTR_EXIT_INSTR_OFFSETS
	.align		4
        /*00f0*/ 	.byte	0x04, 0x1c
        /*00f2*/ 	.short	(.L_11535 - .L_11534)


	//   ....[0]....
.L_11534:
        /*00f4*/ 	.word	0x00000850


	//   ....[1]....
        /*00f8*/ 	.word	0x00000870


	//   ....[2]....
        /*00fc*/ 	.word	0x000008f0


	//   ....[3]....
        /*0100*/ 	.word	0x00000920


	//   ....[4]....
        /*0104*/ 	.word	0x00000950


	//   ....[5]....
        /*0108*/ 	.word	0x00000980


	//   ....[6]....
        /*010c*/ 	.word	0x000009b0


	//   ....[7]....
        /*0110*/ 	.word	0x000009e0


	//   ....[8]....
        /*0114*/ 	.word	0x00000a10


	//   ....[9]....
        /*0118*/ 	.word	0x00000a40


	//----- nvinfo : EIATTR_CBANK_PARAM_SIZE
	.align		4
.L_11535:
        /*011c*/ 	.byte	0x03, 0x19
        /*011e*/ 	.short	0x002d


	//----- nvinfo : EIATTR_PARAM_CBANK
	.align		4
        /*0120*/ 	.byte	0x04, 0x0a
        /*0122*/ 	.short	(.L_11537 - .L_11536)
	.align		4
.L_11536:
        /*0124*/ 	.word	index@(.nv.constant0._ZN43_GLOBAL__N__9ae7fba5_10_SoftMax_cu_9f978f6320softmax_warp_forwardIN3c108BFloat16EffLi8ELb1ELb0EEEvPT0_PKT_iiiPKbib)
        /*0128*/ 	.short	0x0380
        /*012a*/ 	.short	0x002d


	//----- nvinfo : EIATTR_SW_WAR
	.align		4
.L_11537:
        /*012c*/ 	.byte	0x04, 0x36
        /*012e*/ 	.short	(.L_11539 - .L_11538)
.L_11538:
        /*0130*/ 	.word	0x00000008
.L_11539:


//--------------------- .nv.info._ZN43_GLOBAL__N__9ae7fba5_10_SoftMax_cu_9f978f6320softmax_warp_forwardIN3c108BFloat16EffLi7ELb1ELb0EEEvPT0_PKT_iiiPKbib --------------------------
	.section	.nv.info._ZN43_GLOBAL__N__9ae7fba5_10_SoftMax_cu_9f978f6320softmax_warp_forwardIN3c108BFloat16EffLi7ELb1ELb0EEEvPT0_PKT_iiiPKbib,"",@"SHT_CUDA_INFO"
	.sectionflags	@""
	.align	4


	//----- nvinfo : EIATTR_CUDA_API_VERSION
	.align		4
        /*0000*/ 	.byte	0x04, 0x37
        /*0002*/ 	.short	(.L_11541 - .L_11540)
.L_11540:
        /*0004*/ 	.word	0x00000082


	//----- nvinfo : EIATTR_KPARAM_INFO
	.align		4
.L_11541:
        /*0008*/ 	.byte	0x04, 0x17
        /*000a*/ 	.short	(.L_11543 - .L_11542)
.L_11542:
        /*000c*/ 	.word	0x00000000
        /*0010*/ 	.short	0x0007
        /*0012*/ 	.short	0x002c
        /*0014*/ 	.byte	0x00, 0xf0, 0x05, 0x00


	//----- nvinfo : EIATTR_KPARAM_INFO
	.align		4
.L_11543:
        /*0018*/ 	.byte	0x04, 0x17
        /*001a*/ 	.short	(.L_11545 - .L_11544)
.L_11544:
        /*001c*/ 	.word	0x00000000
        /*0020*/ 	.short	0x0006
        /*0022*/ 	.short	0x0028
        /*0024*/ 	.byte	0x00, 0xf0, 0x11, 0x00


	//----- nvinfo : EIATTR_KPARAM_INFO
	.align		4
.L_11545:
        /*0028*/ 	.byte	0x04, 0x17
        /*002a*/ 	.short	(.L_11547 - .L_11546)
.L_11546:
        /*002c*/ 	.word	0x00000000
        /*0030*/ 	.short	0x0005
        /*0032*/ 	.short	0x0020
        /*0034*/ 	.byte	0x00, 0xf5, 0x21, 0x00


	//----- nvinfo : EIATTR_KPARAM_INFO
	.align		4
.L_11547:
        /*0038*/ 	.byte	0x04, 0x17
        /*003a*/ 	.short	(.L_11549 - .L_11548)
.L_11548:
        /*003c*/ 	.word	0x00000000
        /*0040*/ 	.short	0x0004
        /*0042*/ 	.short	0x0018
        /*0044*/ 	.byte	0x00, 0xf0, 0x11, 0x00


	//----- nvinfo : EIATTR_KPARAM_INFO
	.align		4
.L_11549:
        /*0048*/ 	.byte	0x04, 0x17
        /*004a*/ 	.short	(.L_11551 - .L_11550)
.L_11550:
        /*004c*/ 	.word	0x00000000
        /*0050*/ 	.short	0x0003
        /*0052*/ 	.short	0x0014
        /*0054*/ 	.byte	0x00, 0xf0, 0x11, 0x00


	//----- nvinfo : EIATTR_KPARAM_INFO
	.align		4
.L_11551:
        /*0058*/ 	.byte	0x04, 0x17
        /*005a*/ 	.short	(.L_11553 - .L_11552)
.L_11552:
        /*005c*/ 	.word	0x00000000
        /*0060*/ 	.short	0x0002
        /*0062*/ 	.short	0x0010
        /*0064*/ 	.byte	0x00, 0xf0, 0x11, 0x00


	//----- nvinfo : EIATTR_KPARAM_INFO
	.align		4
.L_11553:
        /*0068*/ 	.byte	0x04, 0x17
        /*006a*/ 	.short	(.L_11555 - .L_11554)
.L_11554:
        /*006c*/ 	.word	0x00000000
        /*0070*/ 	.short	0x0001
        /*0072*/ 	.short	0x0008
        /*0074*/ 	.byte	0x00, 0xf5, 0x21, 0x00


	//----- nvinfo : EIATTR_KPARAM_INFO
	.align		4
.L_11555:
        /*0078*/ 	.byte	0x04, 0x17
        /*007a*/ 	.short	(.L_11557 - .L_11556)
.L_11556:
        /*007c*/ 	.word	0x00000000
        /*0080*/ 	.short	0x0000
        /*0082*/ 	.short	0x0000
        /*0084*/ 	.byte	0x00, 0xf5, 0x21, 0x00


	//----- nvinfo : EIATTR_SPARSE_MMA_MASK
	.align		4
.L_11557:
        /*0088*/ 	.byte	0x03, 0x50
        /*008a*/ 	.short	0x0000


	//----- nvinfo : EIATTR_MAXREG_COUNT
	.align		4
        /*008c*/ 	.byte	0x03, 0x1b
        /*008e*/ 	.short	0x00ff


	//----- nvinfo : EIATTR_MERCURY_ISA_VERSION
	.align		4
        /*0090*/ 	.byte	0x03, 0x5f
        /*0092*/ 	.short	0x0101


	//----- nvinfo : EIATTR_COOP_GROUP_MASK_REGIDS
	.align		4
        /*0094*/ 	.byte	0x04, 0x29
        /*0096*/ 	.short	(.L_11559 - .L_11558)


	//   ....[0]....
.L_11558:
        /*0098*/ 	.word	0xffffffff


	//   ....[1]....
        /*009c*/ 	.word	0xffffffff


	//   ....[2]....
        /*00a0*/ 	.word	0xffffffff


	//   ....[3]....
        /*00a4*/ 	.word	0xffffffff


	//   ....[4]....
        /*00a8*/ 	.word	0xffffffff


	//   ....[5]....
        /*00ac*/ 	.word	0xffffffff


	//   ....[6]....
        /*00b0*/ 	.word	0xffffffff


	//   ....[7]....
        /*00b4*/ 	.word	0xffffffff


	//   ....[8]....
        /*00b8*/ 	.word	0xffffffff


	//   ....[9]....
        /*00bc*/ 	.word	0xffffffff


	//   ....[10]....
        /*00c0*/ 	.word	0xffffffff


	//   ....[11]....
        /*00c4*/ 	.word	0xffffffff


	//   ....[12]....
        /*00c8*/ 	.word	0xffffffff


	//   ....[13]....
        /*00cc*/ 	.word	0xffffffff


	//   ....[14]....
        /*00d0*/ 	.word	0xffffffff


	//   ....[15]....
        /*00d4*/ 	.word	0xffffffff


	//   ....[16]....
        /*00d8*/ 	.word	0xffffffff


	//   ....[17]....
        /*00dc*/ 	.word	0xffffffff


	//   ....[18]....
        /*00e0*/ 	.word	0xffffffff


	//   ....[19]....
        /*00e4*/ 	.word	0xffffffff


	//----- nvinfo : EIATTR_COOP_GROUP_INSTR_OFFSETS
	.align		4
.L_11559:
        /*00e8*/ 	.byte	0x04, 0x28
        /*00ea*/ 	.short	(.L_11561 - .L_11560)


	//   ....[0]....
.L_11560:
        /*00ec*/ 	.word	0x000003a0


	//   ....[1]....
        /*00f0*/ 	.word	0x00000430


	//   ....[2]....
        /*00f4*/ 	.word	0x00000460


	//   ....[3]....
        /*00f8*/ 	.word	0x00000490


	//   ....[4]....
        /*00fc*/ 	.word	0x000004c0


	//   ....[5]....
        /*0100*/ 	.word	0x000004f0


	//   ....[6]....
        /*0104*/ 	.word	0x00000520


	//   ....[7]....
        /*0108*/ 	.word	0x00000550


	//   ....[8]....
        /*010c*/ 	.word	0x00000580


	//   ....[9]....
        /*0110*/ 	.word	0x000005b0


	//   ....[10]....
        /*0114*/ 	.word	0x000007b0


	//   ....[11]....
        /*0118*/ 	.word	0x00000810


	//   ....[12]....
        /*011c*/ 	.word	0x00000830


	//   ....[13]....
        /*0120*/ 	.word	0x00000850


	//   ....[14]....
        /*0124*/ 	.word	0x00000870


	//   ....[15]....
        /*0128*/ 	.word	0x00000890


	//   ....[16]....
        /*012c*/ 	.word	0x000008b0


	//   ....[17]....
        /*0130*/ 	.word	0x000008d0


	//   ....[18]....
        /*0134*/ 	.word	0x000008f0


	//   ....[19]....
        /*0138*/ 	.word	0x00000920


	//----- nvinfo : EIATTR_VRC_CTA_INIT_COUNT
	.align		4
.L_11561:
        /*013c*/ 	.byte	0x02, 0x4a
	.zero		1
	.zero		1


	//----- nvinfo : EIATTR_EXIT_INSTR_OFFSETS
	.align		4
        /*0140*/ 	.byte	0x04, 0x1c
        /*0142*/ 	.short	(.L_11563 - .L_11562)


	//   ....[0]....
.L_11562:
        /*0144*/ 	.word	0x00000940


	//   ....[1]....
        /*0148*/ 	.word	0x00000a90


	//   ....[2]....
        /*014c*/ 	.word	0x00000aa0


	//   ....[3]....
        /*0150*/ 	.word	0x00000b30


	//   ....[4]....
        /*0154*/ 	.word	0x00000b60


	//   ....[5]....
        /*0158*/ 	.word	0x00000b90


	//   ....[6]....
        /*015c*/ 	.word	0x00000bc0


	//----- nvinfo : EIATTR_CRS_STACK_SIZE
	.align		4
.L_11563:
        /*0160*/ 	.byte	0x04, 0x1e
        /*0162*/ 	.short	(.L_11565 - .L_11564)
.L_11564:
        /*0164*/ 	.word	0x00000000


	//----- nvinfo : EIATTR_CBANK_PARAM_SIZE
	.align		4
.L_11565:
        /*0168*/ 	.byte	0x03, 0x19
        /*016a*/ 	.short	0x002d


	//----- nvinfo : EIATTR_PARAM_CBANK
	.align		4
        /*016c*/ 	.byte	0x04, 0x0a
        /*016e*/ 	.short	(.L_11567 - .L_11566)
	.align		4
.L_11566:
        /*0170*/ 	.word	index@(.nv.constant0._ZN43_GLOBAL__N__9ae7fba5_10_SoftMax_cu_9f978f6320softmax_warp_forwardIN3c108BFloat16EffLi7ELb1ELb0EEEvPT0_PKT_iiiPKbib)
        /*0174*/ 	.short	0x0380
        /*0176*/ 	.short	0x002d


	//----- nvinfo : EIATTR_SW_WAR
	.align		4
.L_11567:
        /*0178*/ 	.byte	0x04, 0x36
        /*017a*/ 	.short	(.L_11569 - .L_11568)
.L_11568:
        /*017c*/ 	.word	0x00000008
.L_11569:


//--------------------- .nv.info._ZN43_GLOBAL__N__9ae7fba5_10_SoftMax_cu_9f978f6320softmax_warp_forwardIN3c108BFloat16EffLi6ELb1ELb0EEEvPT0_PKT_iiiPKbib --------------------------
	.section	.nv.info._ZN43_GLOBAL__N__9ae7fba5_10_SoftMax_cu_9f978f6320softmax_warp_forwardIN3c108BFloat16EffLi6ELb1ELb0EEEvPT0_PKT_iiiPKbib,"",@"SHT_CUDA_INFO"
	.sectionflags	@""
	.align	4


	//----- nvinfo : EIATTR_CUDA_API_VERSION
	.align		4
        /*0000*/ 	.byte	0x04, 0x37
        /*0002*/ 	.short	(.L_11571 - .L_11570)
.L_11570:
        /*0004*/ 	.word	0x00000082


	//----- nvinfo : EIATTR_KPARAM_INFO
	.align		4
.L_11571:
        /*0008*/ 	.byte	0x04, 0x17
        /*000a*/ 	.short	(.L_11573 - .L_11572)
.L_11572:
        /*000c*/ 	.word	0x00000000
        /*0010*/ 	.short	0x0007
        /*0012*/ 	.short	0x002c
        /*0014*/ 	.byte	0x00, 0xf0, 0x05, 0x00


	//----- nvinfo : EIATTR_KPARAM_INFO
	.align		4
.L_11573:
        /*0018*/ 	.byte	0x04, 0x17
        /*001a*/ 	.short	(.L_11575 - .L_11574)
.L_11574:
        /*001c*/ 	.word	0x00000000
        /*0020*/ 	.short	0x0006
        /*0022*/ 	.short	0x0028
        /*0024*/ 	.byte	0x00, 0xf0, 0x11, 0x00


	//----- nvinfo : EIATTR_KPARAM_INFO
	.align		4
.L_11575:
        /*0028*/ 	.byte	0x04, 0x17
        /*002a*/ 	.short	(.L_11577 - .L_11576)
.L_11576:
        /*002c*/ 	.word	0x00000000
        /*0030*/ 	.short	0x0005
        /*0032*/ 	.short	0x0020
        /*0034*/ 	.byte	0x00, 0xf5, 0x21, 0x00


	//----- nvinfo : EIATTR_KPARAM_INFO
	.align		4
.L_11577:
        /*0038*/ 	.byte	0x04, 0x17
        /*003a*/ 	.short	(.L_11579 - .L_11578)
.L_11578:
        /*003c*/ 	.word	0x00000000
        /*0040*/ 	.short	0x0004
        /*0042*/ 	.short	0x0018
        /*0044*/ 	.byte	0x00, 0xf0, 0x11, 0x00


	//----- nvinfo : EIATTR_KPARAM_INFO
	.align		4
.L_11579:
        /*0048*/ 	.byte	0x04, 0x17
        /*004a*/ 	.short	(.L_11581 - .L_11580)
.L_11580:
        /*004c*/ 	.word	0x00000000
        /*0050*/ 	.short	0x0003
        /*0052*/ 	.short	0x0014
        /*0054*/ 	.byte	0x00, 0xf0, 0x11, 0x00


	//----- nvinfo : EIATTR_KPARAM_INFO
	.align		4
.L_11581:
        /*0058*/ 	.byte	0x04, 0x17
        /*005a*/ 	.short	(.L_11583 - .L_11582)
.L_11582:
        /*005c*/ 	.word	0x00000000
        /*0060*/ 	.short	0x0002
        /*0062*/ 	.short	0x0010
        /*0064*/ 	.byte	0x00, 0xf0, 0x11, 0x00


	//----- nvinfo : EIATTR_KPARAM_INFO
	.align		4
.L_11583:
        /*0068*/ 	.byte	0x04, 0x17
        /*006a*/ 	.short	(.L_11585 - .L_11584)
.L_11584:
        /*006c*/ 	.word	0x00000000
        /*0070*/ 	.short	0x0001
        /*0072*/ 	.short	0x0008
        /*0074*/ 	.byte	0x00, 0xf5, 0x21, 0x00


	//----- nvinfo : EIATTR_KPARAM_INFO
	.align		4
.L_11585:
        /*0078*/ 	.byte	0x04, 0x17
        /*007a*/ 	.short	(.L_11587 - .L_11586)
.L_11586:
        /*007c*/ 	.word	0x00000000
        /*0080*/ 	.short	0x0000
        /*0082*/ 	.short	0x0000
        /*0084*/ 	.byte	0x00, 0xf5, 0x21, 0x00


	//----- nvinfo : EIATTR_SPARSE_MMA_MASK
	.align		4
.L_11587:
        /*0088*/ 	.byte	0x03, 0x50
        /*008a*/ 	.short	0x0000


	//----- nvinfo : EIATTR_MAXREG_COUNT
	.align		4
        /*008c*/ 	.byte	0x03, 0x1b
        /*008e*/ 	.short	0x00ff


	//----- nvinfo : EIATTR_MERCURY_ISA_VERSION
	.align		4
        /*0090*/ 	.byte	0x03, 0x5f
        /*0092*/ 	.short	0x0101


	//----- nvinfo : EIATTR_COOP_GROUP_MASK_REGIDS
	.align		4
        /*0094*/ 	.byte	0x04, 0x29
        /*0096*/ 	.short	(.L_11589 - .L_11588)


	//   ....[0]....
.L_11588:
        /*0098*/ 	.word	0xffffffff


	//   ....[1]....
        /*009c*/ 	.word	0xffffffff


	//   ....[2]....
        /*00a0*/ 	.word	0xffffffff


	//   ....[3]....
        /*00a4*/ 	.word	0xffffffff


	//   ....[4]....
        /*00a8*/ 	.word	0xffffffff


	//   ....[5]....
        /*00ac*/ 	.word	0xffffffff


	//   ....[6]....
        /*00b0*/ 	.word	0xffffffff


	//   ....[7]....
        /*00b4*/ 	.word	0xffffffff


	//   ....[8]....
        /*00b8*/ 	.word	0xffffffff


	//   ....[9]....
        /*00bc*/ 	.word	0xffffffff


	//   ....[10]....
        /*00c0*/ 	.word	0xffffffff


	//   ....[11]....
        /*00c4*/ 	.word	0xffffffff


	//   ....[12]....
        /*00c8*/ 	.word	0xffffffff


	//   ....[13]....
        /*00cc*/ 	.word	0xffffffff


	//   ....[14]....
        /*00d0*/ 	.word	0xffffffff


	//   ....[15]....
        /*00d4*/ 	.word	0xffffffff


	//   ....[16]....
        /*00d8*/ 	.word	0xffffffff


	//   ....[17]....
        /*00dc*/ 	.word	0xffffffff


	//   ....[18]....
        /*00e0*/ 	.word	0xffffffff


	//   ....[19]....
        /*00e4*/ 	.word	0xffffffff


	//----- nvinfo : EIATTR_COOP_GROUP_INSTR_OFFSETS
	.align		4
.L_11589:
        /*00e8*/ 	.byte	0x04, 0x28
        /*00ea*/ 	.short	(.L_11591 - .L_11590)


	//   ....[0]....
.L_11590:
        /*00ec*/ 	.word	0x00000250


	//   ....[1]....
        /*00f0*/ 	.word	0x00000270


	//   ....[2]....
        /*00f4*/ 	.word	0x000002b0


	//   ....[3]....
        /*00f8*/ 	.word	0x000002d0


	//   ....[4]....
        /*00fc*/ 	.word	0x00000310


	//   ....[5]....
        /*0100*/ 	.word	0x00000330


	//   ....[6]....
        /*0104*/ 	.word	0x00000370


	//   ....[7]....
        /*0108*/ 	.word	0x00000390


	//   ....[8]....
        /*010c*/ 	.word	0x000003d0


	//   ....[9]....
        /*0110*/ 	.word	0x000003f0


	//   ....[10]....
        /*0114*/ 	.word	0x00000540


	//   ....[11]....
        /*0118*/ 	.word	0x00000560


	//   ....[12]....
        /*011c*/ 	.word	0x00000580


	//   ....[13]....
        /*0120*/ 	.word	0x000005a0


	//   ....[14]....
        /*0124*/ 	.word	0x000005c0


	//   ....[15]....
        /*0128*/ 	.word	0x000005e0


	//   ....[16]....
        /*012c*/ 	.word	0x00000600


	//   ....[17]....
        /*0130*/ 	.word	0x00000620


	//   ....[18]....
        /*0134*/ 	.word	0x00000640


	//   ....[19]....
        /*0138*/ 	.word	0x00000660


	//----- nvinfo : EIATTR_VRC_CTA_INIT_COUNT
	.align		4
.L_11591:
        /*013c*/ 	.byte	0x02, 0x4a
	.zero		1
	.zero		1


	//----- nvinfo : EIATTR_EXIT_INSTR_OFFSETS
	.align		4
        /*0140*/ 	.byte	0x04, 0x1c
        /*0142*/ 	.short	(.L_11593 - .L_11592)


	//   ....[0]....
.L_11592:
        /*0144*/ 	.word	0x00000670


	//   ....[1]....
        /*0148*/ 	.word	0x00000760


	//   ....[2]....
        /*014c*/ 	.word	0x00000770


	//   ....[3]....
        /*0150*/ 	.word	0x00000810


	//   ....[4]....
        /*0154*/ 	.word	0x00000840


	//----- nvinfo : EIATTR_CRS_STACK_SIZE
	.align		4
.L_11593:
        /*0158*/ 	.byte	0x04, 0x1e
        /*015a*/ 	.short	(.L_11595 - .L_11594)
.L_11594:
        /*015c*/ 	.word	0x00000000


	//----- nvinfo : EIATTR_CBANK_PARAM_SIZE
	.align		4
.L_11595:
        /*0160*/ 	.byte	0x03, 0x19
        /*0162*/ 	.short	0x002d


	//----- nvinfo : EIATTR_PARAM_CBANK
	.align		4
        /*0164*/ 	.byte	0x04, 0x0a
        /*0166*/ 	.short	(.L_11597 - .L_11596)
	.align		4
.L_11596:
        /*0168*/ 	.word	index@(.nv.constant0._ZN43_GLOBAL__N__9ae7fba5_10_SoftMax_cu_9f978f6320softmax_warp_forwardIN3c108BFloat16EffLi6ELb1ELb0EEEvPT0_PKT_iiiPKbib)
        /*016c*/ 	.short	0x0380
        /*016e*/ 	.short	0x002d


	//----- nvinfo : EIATTR_SW_WAR
	.align		4
.L_11597:
        /*0170*/ 	.byte	0x04, 0x36
        /*0172*/ 	.short	(.L_11599 - .L_11598)
.L_11598:
        /*0174*/ 	.word	0x00000008
.L_11599:


//--------------------- .nv.info._ZN43_GLOBAL__N__9ae7fba5_10_SoftMax_cu_9f978f6320softmax_warp_forwardIN3c108BFloat16EffLi5ELb1ELb0EEEvPT0_PKT_iiiPKbib --------------------------
	.section	.nv.info._ZN43_GLOBAL__N__9ae7fba5_10_SoftMax_cu_9f978f6320softmax_warp_forwardIN3c108BFloat16EffLi5ELb1ELb0EEEvPT0_PKT_iiiPKbib,"",@"SHT_CUDA_INFO"
	.sectionflags	@""
	.align	4


	//----- nvinfo : EIATTR_CUDA_API_VERSION
	.align		4
        /*0000*/ 	.byte	0x04, 0x37
        /*0002*/ 	.short	(.L_11601 - .L_11600)
.L_11600:
        /*0004*/ 	.word	0x00000082


	//----- nvinfo : EIATTR_KPARAM_INFO
	.align		4
.L_11601:
        /*0008*/ 	.byte	0x04, 0x17
        /*000a*/ 	.short	(.L_11603 - .L_11602)
.L_11602:
        /*000c*/ 	.word	0x00000000
        /*0010*/ 	.short	0x0007
        /*0012*/ 	.short	0x002c
        /*0014*/ 	.byte	0x00, 0xf0, 0x05, 0x00


	//----- nvinfo : EIATTR_KPARAM_INFO
	.align		4
.L_11603:
        /*0018*/ 	.byte	0x04, 0x17
        /*001a*/ 	.short	(.L_11605 - .L_11604)
.L_11604:
        /*001c*/ 	.word	0x00000000
        /*0020*/ 	.short	0x0006
        /*0022*/ 	.short	0x0028
        /*0024*/ 	.byte	0x00, 0xf0, 0x11, 0x00


	//----- nvinfo : EIATTR_KPARAM_INFO
	.align		4
.L_11605:
        /*0028*/ 	.byte	0x04, 0x17
        /*002a*/ 	.short	(.L_11607 - .L_11606)
.L_11606:
        /*002c*/ 	.word	0x00000000
        /*0030*/ 	.short	0x0005
        /*0032*/ 	.short	0x0020
        /*0034*/ 	.byte	0x00, 0xf5, 0x21, 0x00


	//----- nvinfo : EIATTR_KPARAM_INFO
	.align		4
.L_11607:
        /*0038*/ 	.byte	0x04, 0x17
        /*003a*/ 	.short	(.L_11609 - .L_11608)
.L_11608:
        /*003c*/ 	.word	0x00000000
        /*0040*/ 	.short	0x0004
        /*0042*/ 	.short	0x0018
        /*0044*/ 	.byte	0x00, 0xf0, 0x11, 0x00


	//----- nvinfo : EIATTR_KPARAM_INFO
	.align		4
.L_11609:
        /*0048*/ 	.byte	0x04, 0x17
        /*004a*/ 	.short	(.L_11611 - .L_11610)
.L_11610:
        /*004c*/ 	.word	0x00000000
        /*0050*/ 	.short	0x0003
        /*0052*/ 	.short	0x0014
        /*0054*/ 	.byte	0x00, 0xf0, 0x11, 0x00


	//----- nvinfo : EIATTR_KPARAM_INFO
	.align		4
.L_11611:
        /*0058*/ 	.byte	0x04, 0x17
        /*005a*/ 	.short	(.L_11613 - .L_11612)
.L_11612:
        /*005c*/ 	.word	0x00000000
        /*0060*/ 	.short	0x0002
        /*0062*/ 	.short	0x0010
        /*0064*/ 	.byte	0x00, 0xf0, 0x11, 0x00


	//----- nvinfo : EIATTR_KPARAM_INFO
	.align		4
.L_11613:
        /*0068*/ 	.byte	0x04, 0x17
        /*006a*/ 	.short	(.L_11615 - .L_11614)
.L_11614:
        /*006c*/ 	.word	0x00000000
        /*0070*/ 	.short	0x0001
        /*0072*/ 	.short	0x0008
        /*0074*/ 	.byte	0x00, 0xf5, 0x21, 0x00


	//----- nvinfo : EIATTR_KPARAM_INFO
	.align		4
.L_11615:
        /*0078*/ 	.byte	0x04, 0x17
        /*007a*/ 	.short	(.L_11617 - .L_11616)
.L_11616:
        /*007c*/ 	.word	0x00000000
        /*0080*/ 	.short	0x0000
        /*0082*/ 	.short	0x0000
        /*0084*/ 	.byte	0x00, 0xf5, 0x21, 0x00


	//----- nvinfo : EIATTR_SPARSE_MMA_MASK
	.align		4
.L_11617:
        /*0088*/ 	.byte	0x03, 0x50
        /*008a*/ 	.short	0x0000


	//----- nvinfo : EIATTR_MAXREG_COUNT
	.align		4
        /*008c*/ 	.byte	0x03, 0x1b
        /*008e*/ 	.short	0x00ff


	//----- nvinfo : EIATTR_MERCURY_ISA_VERSION
	.align		4
        /*0090*/ 	.byte	0x03, 0x5f
        /*0092*/ 	.short	0x0101


	//----- nvinfo : EIATTR_COOP_GROUP_MASK_REGIDS
	.align		4
        /*0094*/ 	.byte	0x04, 0x29
        /*0096*/ 	.short	(.L_11619 - .L_11618)


	//   ....[0]....
.L_11618:
        /*0098*/ 	.word	0xffffffff


	//   ....[1]....
        /*009c*/ 	.word	0xffffffff


	//   ....[2]....
        /*00a0*/ 	.word	0xffffffff


	//   ....[3]....
        /*00a4*/ 	.word	0xffffffff


	//   ....[4]....
        /*00a8*/ 	.word	0xffffffff


	//   ....[5]....
        /*00ac*/ 	.word	0xffffffff


	//   ....[6]....
        /*00b0*/ 	.word	0xffffffff


	//   ....[7]....
        /*00b4*/ 	.word	0xffffffff


	//   ....[8]....
        /*00b8*/ 	.word	0xffffffff


	//   ....[9]....
        /*00bc*/ 	.word	0xffffffff


	//   ....[10]....
        /*00c0*/ 	.word	0xffffffff


	//   ....[11]....
        /*00c4*/ 	.word	0xffffffff


	//   ....[12]....
        /*00c8*/ 	.word	0xffffffff


	//   ....[13]....
        /*00cc*/ 	.word	0xffffffff


	//   ....[14]....
        /*00d0*/ 	.word	0xffffffff


	//   ....[15]....
        /*00d4*/ 	.word	0xffffffff


	//   ....[16]....
        /*00d8*/ 	.word	0xffffffff


	//   ....[17]....
        /*00dc*/ 	.word	0xffffffff


	//   ....[18]....
        /*00e0*/ 	.word	0xffffffff


	//   ....[19]....
        /*00e4*/ 	.word	0xffffffff


	//----- nvinfo : EIATTR_COOP_GROUP_INSTR_OFFSETS
	.align		4
.L_11619:
        /*00e8*/ 	.byte	0x04, 0x28
        /*00ea*/ 	.short	(.L_11621 - .L_11620)


	//   ....[0]....
.L_11620:
        /*00ec*/ 	.word	0x000001f0


	//   ....[1]....
        /*00f0*/ 	.word	0x00000200


	//   ....[2]....
        /*00f4*/ 	.word	0x00000250


	//   ....[3]....
        /*00f8*/ 	.word	0x00000260


	//   ....[4]....
        /*00fc*/ 	.word	0x000002b0


	//   ....[5]....
        /*0100*/ 	.word	0x000002c0


	//   ....[6]....
        /*0104*/ 	.word	0x00000310


	//   ....[7]....
        /*0108*/ 	.word	0x00000320


	//   ....[8]....
        /*010c*/ 	.word	0x00000370


	//   ....[9]....
        /*0110*/ 	.word	0x00000380


	//   ....[10]....
        /*0114*/ 	.word	0x00000450


	//   ....[11]....
        /*0118*/ 	.word	0x00000460


	//   ....[12]....
        /*011c*/ 	.word	0x00000490


	//   ....[13]....
        /*0120*/ 	.word	0x000004a0


	//   ....[14]....
        /*0124*/ 	.word	0x000004d0


	//   ....[15]....
        /*0128*/ 	.word	0x000004e0


	//   ....[16]....
        /*012c*/ 	.word	0x00000510


	//   ....[17]....
        /*0130*/ 	.word	0x00000520


	//   ....[18]....
        /*0134*/ 	.word	0x00000550


	//   ....[19]....
        /*0138*/ 	.word	0x00000560


	//----- nvinfo : EIATTR_VRC_CTA_INIT_COUNT
	.align		4
.L_11621:
        /*013c*/ 	.byte	0x02, 0x4a
	.zero		1
	.zero		1


	//----- nvinfo : EIATTR_EXIT_INSTR_OFFSETS
	.align		4
        /*0140*/ 	.byte	0x04, 0x1c
        /*0142*/ 	.short	(.L_11623 - .L_11622)


	//   ....[0]....
.L_11622:
        /*0144*/ 	.word	0x00000570


	//   ....[1]....
        /*0148*/ 	.word	0x00000610


	//   ....[2]....
        /*014c*/ 	.word	0x000006b0


	//----- nvinfo : EIATTR_CBANK_PARAM_SIZE
	.align		4
.L_11623:
        /*0150*/ 	.byte	0x03, 0x19
        /*0152*/ 	.short	0x002d


	//----- nvinfo : EIATTR_PARAM_CBANK
	.align		4
        /*0154*/ 	.byte	0x04, 0x0a
        /*0156*/ 	.short	(.L_11625 - .L_11624)
	.align		4
.L_11624:
        /*0158*/ 	.word	index@(.nv.constant0._ZN43_GLOBAL__N__9ae7fba5_10_SoftMax_cu_9f978f6320softmax_warp_forwardIN3c108BFloat16EffLi5ELb1ELb0EEEvPT0_PKT_iiiPKbib)
        /*015c*/ 	.short	0x0380
        /*015e*/ 	.short	0x002d


	//----- nvinfo : EIATTR_SW_WAR
	.align		4
.L_11625:
        /*0160*/ 	.byte	0x04, 0x36
        /*0162*/ 	.short	(.L_11627 - .L_11626)
.L_11626:
        /*0164*/ 	.word	0x00000008
.L_11627:


//--------------------- .nv.info._ZN43_GLOBAL__N__9ae7fba5_10_SoftMax_cu_9f978f6320softmax_warp_forwardIN3c108BFloat16EffLi4ELb1ELb0EEEvPT0_PKT_iiiPKbib --------------------------
	.section	.nv.info._ZN43_GLOBAL__N__9ae7fba5_10_SoftMax_cu_9f978f6320softmax_warp_forwardIN3c108BFloat16EffLi4ELb1ELb0EEEvPT0_PKT_iiiPKbib,"",@"SHT_CUDA_INFO"
	.sectionflags	@""
	.align	4


	//----- nvinfo : EIATTR_CUDA_API_VERSION
	.align		4
        /*0000*/ 	.byte	0x04, 0x37
        /*0002*/ 	.short	(.L_11629 - .L_11628)
.L_11628:
        /*0004*/ 	.word	0x00000082


	//----- nvinfo : EIATTR_KPARAM_INFO
	.align		4
.L_11629:
        /*0008*/ 	.byte	0x04, 0x17
        /*000a*/ 	.short	(.L_11631 - .L_11630)
.L_11630:
        /*000c*/ 	.word	0x00000000
        /*0010*/ 	.short	0x0007
        /*0012*/ 	.short	0x002c
        /*0014*/ 	.byte	0x00, 0xf0, 0x05, 0x00


	//----- nvinfo : EIATTR_KPARAM_INFO
	.align		4
.L_11631:
        /*0018*/ 	.byte	0x04, 0x17
        /*001a*/ 	.short	(.L_11633 - .L_11632)
.L_11632:
        /*001c*/ 	.word	0x00000000
        /*0020*/ 	.short	0x0006
        /*0022*/ 	.short	0x0028
        /*0024*/ 	.byte	0x00, 0xf0, 0x11, 0x00


	//----- nvinfo : EIATTR_KPARAM_INFO
	.align		4
.L_11633:
        /*0028*/ 	.byte	0x04, 0x17
        /*002a*/ 	.short	(.L_11635 - .L_11634)
.L_11634:
        /*002c*/ 	.word	0x00000000
        /*0030*/ 	.short	0x0005
        /*0032*/ 	.short	0x0020
        /*0034*/ 	.byte	0x00, 0xf5, 0x21, 0x00


	//----- nvinfo : EIATTR_KPARAM_INFO
	.align		4
.L_11635:
        /*0038*/ 	.byte	0x04, 0x17
        /*003a*/ 	.short	(.L_11637 - .L_11636)
.L_11636:
        /*003c*/ 	.word	0x00000000
        /*0040*/ 	.short	0x0004
        /*0042*/ 	.short	0x0018
        /*0044*/ 	.byte	0x00, 0xf0, 0x11, 0x00


	//----- nvinfo : EIATTR_KPARAM_INFO
	.align		4
.L_11637:
        /*0048*/ 	.byte	0x04, 0x17
        /*004a*/ 	.short	(.L_11639 - .L_11638)
.L_11638:
        /*004c*/ 	.word	0x00000000
        /*0050*/ 	.short	0x0003
        /*0052*/ 	.short	0x0014
        /*0054*/ 	.byte	0x00, 0xf0, 0x11, 0x00


	//----- nvinfo : EIATTR_KPARAM_INFO
	.align		4
.L_11639:
        /*0058*/ 	.byte	0x04, 0x17
        /*005a*/ 	.short	(.L_11641 - .L_11640)
.L_11640:
        /*005c*/ 	.word	0x00000000
        /*0060*/ 	.short	0x0002
        /*0062*/ 	.short	0x0010
        /*0064*/ 	.byte	0x00, 0xf0, 0x11, 0x00


	//----- nvinfo : EIATTR_KPARAM_INFO
	.align		4
.L_11641:
        /*0068*/ 	.byte	0x04, 0x17
        /*006a*/ 	.short	(.L_11643 - .L_11642)
.L_11642:
        /*006c*/ 	.word	0x00000000
        /*0070*/ 	.short	0x0001
        /*0072*/ 	.short	0x0008
        /*0074*/ 	.byte	0x00, 0xf5, 0x21, 0x00


	//----- nvinfo : EIATTR_KPARAM_INFO
	.align		4
.L_11643:
        /*0078*/ 	.byte	0x04, 0x17
        /*007a*/ 	.short	(.L_11645 - .L_11644)
.L_11644:
        /*007c*/ 	.word	0x00000000
        /*0080*/ 	.short	0x0000
        /*0082*/ 	.short	0x0000
        /*0084*/ 	.byte	0x00, 0xf5, 0x21, 0x00


	//----- nvinfo : EIATTR_SPARSE_MMA_MASK
	.align		4
.L_11645:
        /*0088*/ 	.byte	0x03, 0x50
        /*008a*/ 	.short	0x0000


	//----- nvinfo : EIATTR_MAXREG_COUNT
	.align		4
        /*008c*/ 	.byte	0x03, 0x1b
        /*008e*/ 	.short	0x00ff


	//----- nvinfo : EIATTR_MERCURY_ISA_VERSION
	.align		4
        /*0090*/ 	.byte	0x03, 0x5f
        /*0092*/ 	.short	0x0101


	//----- nvinfo : EIATTR_COOP_GROUP_MASK_REGIDS
	.align		4
        /*0094*/ 	.byte	0x04, 0x29
        /*0096*/ 	.short	(.L_11647 - .L_11646)


	//   ....[0]....
.L_11646:
        /*0098*/ 	.word	0xffffffff


	//   ....[1]....
        /*009c*/ 	.word	0xffffffff


	//   ....[2]....
        /*00a0*/ 	.word	0xffffffff


	//   ....[3]....
        /*00a4*/ 	.word	0xffffffff


	//   ....[4]....
        /*00a8*/ 	.word	0xffffffff


	//   ....[5]....
        /*00ac*/ 	.word	0xffffffff


	//   ....[6]....
        /*00b0*/ 	.word	0xffffffff


	//   ....[7]....
        /*00b4*/ 	.word	0xffffffff


	//   ....[8]....
        /*00b8*/ 	.word	0xffffffff


	//   ....[9]....
        /*00bc*/ 	.word	0xffffffff


	//   ....[10]....
        /*00c0*/ 	.word	0xffffffff


	//   ....[11]....
        /*00c4*/ 	.word	0xffffffff


	//   ....[12]....
        /*00c8*/ 	.word	0xffffffff


	//   ....[13]....
        /*00cc*/ 	.word	0xffffffff


	//   ....[14]....
        /*00d0*/ 	.word	0xffffffff


	//   ....[15]....
        /*00d4*/ 	.word	0xffffffff


	//----- nvinfo : EIATTR_COOP_GROUP_INSTR_OFFSETS
	.align		4
.L_11647:
        /*00d8*/ 	.byte	0x04, 0x28
        /*00da*/ 	.short	(.L_11649 - .L_11648)


	//   ....[0]....
.L_11648:
        /*00dc*/ 	.word	0x000001f0


	//   ....[1]....
        /*00e0*/ 	.word	0x00000200


	//   ....[2]....
        /*00e4*/ 	.word	0x00000250


	//   ....[3]....
        /*00e8*/ 	.word	0x00000260


	//   ....[4]....
        /*00ec*/ 	.word	0x000002b0


	//   ....[5]....
        /*00f0*/ 	.word	0x000002c0


	//   ....[6]....
        /*00f4*/ 	.word	0x00000310


	//   ....[7]....
        /*00f8*/ 	.word	0x00000320


	//   ....[8]....
        /*00fc*/ 	.word	0x000003f0


	//   ....[9]....
        /*0100*/ 	.word	0x00000400


	//   ....[10]....
        /*0104*/ 	.word	0x00000430


	//   ....[11]....
        /*0108*/ 	.word	0x00000440


	//   ....[12]....
        /*010c*/ 	.word	0x00000470


	//   ....[13]....
        /*0110*/ 	.word	0x00000480


	//   ....[14]....
        /*0114*/ 	.word	0x000004b0


	//   ....[15]....
        /*0118*/ 	.word	0x000004c0


	//----- nvinfo : EIATTR_VRC_CTA_INIT_COUNT
	.align		4
.L_11649:
        /*011c*/ 	.byte	0x02, 0x4a
	.zero		1
	.zero		1


	//----- nvinfo : EIATTR_EXIT_INSTR_OFFSETS
	.align		4
        /*0120*/ 	.byte	0x04, 0x1c
        /*0122*/ 	.short	(.L_11651 - .L_11650)


	//   ....[0]....
.L_11650:
        /*0124*/ 	.word	0x000004d0


	//   ....[1]....
        /*0128*/ 	.word	0x00000570


	//   ....[2]....
        /*012c*/ 	.word	0x00000610


	//----- nvinfo : EIATTR_CBANK_PARAM_SIZE
	.align		4
.L_11651:
        /*0130*/ 	.byte	0x03, 0x19
        /*0132*/ 	.short	0x002d


	//----- nvinfo : EIATTR_PARAM_CBANK
	.align		4
        /*0134*/ 	.byte	0x04, 0x0a
        /*0136*/ 	.short	(.L_11653 - .L_11652)
	.align		4
.L_11652:
        /*0138*/ 	.word	index@(.nv.constant0._ZN43_GLOBAL__N__9ae7fba5_10_SoftMax_cu_9f978f6320softmax_warp_forwardIN3c108BFloat16EffLi4ELb1ELb0EEEvPT0_PKT_iiiPKbib)
        /*013c*/ 	.short	0x0380
        /*013e*/ 	.short	0x002d


	//----- nvinfo : EIATTR_SW_WAR
	.align		4
.L_11653:
        /*0140*/ 	.byte	0x04, 0x36
        /*0142*/ 	.short	(.L_11655 - .L_11654)
.L_11654:
        /*0144*/ 	.word	0x00000008
.L_11655:


//--------------------- .nv.info._ZN43_GLOBAL__N__9ae7fba5_10_SoftMax_cu_9f978f6320softmax_warp_forwardIN3c108BFloat16EffLi3ELb1ELb0EEEvPT0_PKT_iiiPKbib --------------------------
	.section	.nv.info._ZN43_GLOBAL__N__9ae7fba5_10_SoftMax_cu_9f978f6320softmax_warp_forwardIN3c108BFloat16EffLi3ELb1ELb0EEEvPT0_PKT_iiiPKbib,"",@"SHT_CUDA_INFO"
	.sectionflags	@""
	.align	4


	//----- nvinfo : EIATTR_CUDA_API_VERSION
	.align		4
        /*0000*/ 	.byte	0x04, 0x37
        /*0002*/ 	.short	(.L_11657 - .L_11656)
.L_11656:
        /*0004*/ 	.word	0x00000082


	//----- nvinfo : EIATTR_KPARAM_INFO
	.align		4
.L_11657:
        /*0008*/ 	.byte	0x04, 0x17
        /*000a*/ 	.short	(.L_11659 - .L_11658)
.L_11658:
        /*000c*/ 	.word	0x00000000
        /*0010*/ 	.short	0x0007
        /*0012*/ 	.short	0x002c
        /*0014*/ 	.byte	0x00, 0xf0, 0x05, 0x00


	//----- nvinfo : EIATTR_KPARAM_INFO
	.align		4
.L_11659:
        /*0018*/ 	.byte	0x04, 0x17
        /*001a*/ 	.short	(.L_11661 - .L_11660)
.L_11660:
        /*001c*/ 	.word	0x00000000
        /*0020*/ 	.short	0x0006
        /*0022*/ 	.short	0x0028
        /*0024*/ 	.byte	0x00, 0xf0, 0x11, 0x00


	//----- nvinfo : EIATTR_KPARAM_INFO
	.align		4
.L_11661:
        /*0028*/ 	.byte	0x04, 0x17
        /*002a*/ 	.short	(.L_11663 - .L_11662)
.L_11662:
        /*002c*/ 	.word	0x00000000
        /*0030*/ 	.short	0x0005
        /*0032*/ 	.short	0x0020
        /*0034*/ 	.byte	0x00, 0xf5, 0x21, 0x00


	//----- nvinfo : EIATTR_KPARAM_INFO
	.align		4
.L_11663:
        /*0038*/ 	.byte	0x04, 0x17
        /*003a*/ 	.short	(.L_11665 - .L_11664)
.L_11664:
        /*003c*/ 	.word	0x00000000
        /*0040*/ 	.short	0x0004
        /*0042*/ 	.short	0x0018
        /*0044*/ 	.byte	0x00, 0xf0, 0x11, 0x00


	//----- nvinfo : EIATTR_KPARAM_INFO
	.align		4
.L_11665:
        /*0048*/ 	.byte	0x04, 0x17
        /*004a*/ 	.short	(.L_11667 - .L_11666)
.L_11666:
        /*004c*/ 	.word	0x00000000
        /*0050*/ 	.short	0x0003
        /*0052*/ 	.short	0x0014
        /*0054*/ 	.byte	0x00, 0xf0, 0x11, 0x00


	//----- nvinfo : EIATTR_KPARAM_INFO
	.align		4
.L_11667:
        /*0058*/ 	.byte	0x04, 0x17
        /*005a*/ 	.short	(.L_11669 - .L_11668)
.L_11668:
        /*005c*/ 	.word	0x00000000
        /*0060*/ 	.short	0x0002
        /*0062*/ 	.short	0x0010
        /*0064*/ 	.byte	0x00, 0xf0, 0x11, 0x00


	//----- nvinfo : EIATTR_KPARAM_INFO
	.align		4
.L_11669:
        /*0068*/ 	.byte	0x04, 0x17
        /*006a*/ 	.short	(.L_11671 - .L_11670)
.L_11670:
        /*006c*/ 	.word	0x00000000
        /*0070*/ 	.short	0x0001
        /*0072*/ 	.short	0x0008
        /*0074*/ 	.byte	0x00, 0xf5, 0x21, 0x00


	//----- nvinfo : EIATTR_KPARAM_INFO
	.align		4
.L_11671:
        /*0078*/ 	.byte	0x04, 0x17
        /*007a*/ 	.short	(.L_11673 - .L_11672)
.L_11672:
        /*007c*/ 	.word	0x00000000
        /*0080*/ 	.short	0x0000
        /*0082*/ 	.short	0x0000
        /*0084*/ 	.byte	0x00, 0xf5, 0x21, 0x00


	//----- nvinfo : EIATTR_SPARSE_MMA_MASK
	.align		4
.L_11673:
        /*0088*/ 	.byte	0x03, 0x50
        /*008a*/ 	.short	0x0000


	//----- nvinfo : EIATTR_MAXREG_COUNT
	.align		4
        /*008c*/ 	.byte	0x03, 0x1b
        /*008e*/ 	.short	0x00ff


	//----- nvinfo : EIATTR_MERCURY_ISA_VERSION
	.align		4
        /*0090*/ 	.byte	0x03, 0x5f
        /*0092*/ 	.short	0x0101


	//----- nvinfo : EIATTR_COOP_GROUP_MASK_REGIDS
	.align		4
        /*0094*/ 	.byte	0x04, 0x29
        /*0096*/ 	.short	(.L_11675 - .L_11674)


	//   ....[0]....
.L_11674:
        /*0098*/ 	.word	0xffffffff


	//   ....[1]....
        /*009c*/ 	.word	0xffffffff


	//   ....[2]....
        /*00a0*/ 	.word	0xffffffff


	//   ....[3]....
        /*00a4*/ 	.word	0xffffffff


	//   ....[4]....
        /*00a8*/ 	.word	0xffffffff


	//   ....[5]....
        /*00ac*/ 	.word	0xffffffff


	//   ....[6]....
        /*00b0*/ 	.word	0xffffffff


	//   ....[7]....
        /*00b4*/ 	.word	0xffffffff


	//   ....[8]....
        /*00b8*/ 	.word	0xffffffff


	//   ....[9]....
        /*00bc*/ 	.word	0xffffffff


	//   ....[10]....
        /*00c0*/ 	.word	0xffffffff


	//   ....[11]....
        /*00c4*/ 	.word	0xffffffff


	//----- nvinfo : EIATTR_COOP_GROUP_INSTR_OFFSETS
	.align		4
.L_11675:
        /*00c8*/ 	.byte	0x04, 0x28
        /*00ca*/ 	.short	(.L_11677 - .L_11676)


	//   ....[0]....
.L_11676:
        /*00cc*/ 	.word	0x000001f0


	//   ....[1]....
        /*00d0*/ 	.word	0x00000200


	//   ....[2]....
        /*00d4*/ 	.word	0x00000250


	//   ....[3]....
        /*00d8*/ 	.word	0x00000260


	//   ....[4]....
        /*00dc*/ 	.word	0x000002b0


	//   ....[5]....
        /*00e0*/ 	.word	0x000002c0


	//   ....[6]....
        /*00e4*/ 	.word	0x00000390


	//   ....[7]....
        /*00e8*/ 	.word	0x000003a0


	//   ....[8]....
        /*00ec*/ 	.word	0x000003d0


	//   ....[9]....
        /*00f0*/ 	.word	0x000003e0


	//   ....[10]....
        /*00f4*/ 	.word	0x00000410


	//   ....[11]....
        /*00f8*/ 	.word	0x00000420


	//----- nvinfo : EIATTR_VRC_CTA_INIT_COUNT
	.align		4
.L_11677:
        /*00fc*/ 	.byte	0x02, 0x4a
	.zero		1
	.zero		1


	//----- nvinfo : EIATTR_EXIT_INSTR_OFFSETS
	.align		4
        /*0100*/ 	.byte	0x04, 0x1c
        /*0102*/ 	.short	(.L_11679 - .L_11678)


	//   ....[0]....
.L_11678:
        /*0104*/ 	.word	0x00000430


	//   ....[1]....
        /*0108*/ 	.word	0x000004d0


	//   ....[2]....
        /*010c*/ 	.word	0x00000570


	//----- nvinfo : EIATTR_CBANK_PARAM_SIZE
	.align		4
.L_11679:
        /*0110*/ 	.byte	0x03, 0x19
        /*0112*/ 	.short	0x002d


	//----- nvinfo : EIATTR_PARAM_CBANK
	.align		4
        /*0114*/ 	.byte	0x04, 0x0a
        /*0116*/ 	.short	(.L_11681 - .L_11680)
	.align		4
.L_11680:
        /*0118*/ 	.word	index@(.nv.constant0._ZN43_GLOBAL__N__9ae7fba5_10_SoftMax_cu_9f978f6320softmax_warp_forwardIN3c108BFloat16EffLi3ELb1ELb0EEEvPT0_PKT_iiiPKbib)
        /*011c*/ 	.short	0x0380
        /*011e*/ 	.short	0x002d


	//----- nvinfo : EIATTR_SW_WAR
	.align		4
.L_11681:
        /*0120*/ 	.byte	0x04, 0x36
        /*0122*/ 	.short	(.L_11683 - .L_11682)
.L_11682:
        /*0124*/ 	.word	0x00000008
.L_11683:


//--------------------- .nv.info._ZN43_GLOBAL__N__9ae7fba5_10_SoftMax_cu_9f978f6320softmax_warp_forwardIN3c108BFloat16EffLi2ELb1ELb0EEEvPT0_PKT_iiiPKbib --------------------------
	.section	.nv.info._ZN43_GLOBAL__N__9ae7fba5_10_SoftMax_cu_9f978f6320softmax_warp_forwardIN3c108BFloat16EffLi2ELb1ELb0EEEvPT0_PKT_iiiPKbib,"",@"SHT_CUDA_INFO"
	.sectionflags	@""
	.align	4


	//----- nvinfo : EIATTR_CUDA_API_VERSION
	.align		4
        /*0000*/ 	.byte	0x04, 0x37
        /*0002*/ 	.short	(.L_11685 - .L_11684)
.L_11684:
        /*0004*/ 	.word	0x00000082


	//----- nvinfo : EIATTR_KPARAM_INFO
	.align		4
.L_11685:
        /*0008*/ 	.byte	0x04, 0x17
        /*000a*/ 	.short	(.L_11687 - .L_11686)
.L_11686:
        /*000c*/ 	.word	0x00000000
        /*0010*/ 	.short	0x0007
        /*0012*/ 	.short	0x002c
        /*0014*/ 	.byte	0x00, 0xf0, 0x05, 0x00


	//----- nvinfo : EIATTR_KPARAM_INFO
	.align		4
.L_11687:
        /*0018*/ 	.byte	0x04, 0x17
        /*001a*/ 	.short	(.L_11689 - .L_11688)
.L_11688:
        /*001c*/ 	.word	0x00000000
        /*0020*/ 	.short	0x0006
        /*0022*/ 	.short	0x0028
        /*0024*/ 	.byte	0x00, 0xf0, 0x11, 0x00


	//----- nvinfo : EIATTR_KPARAM_INFO
	.align		4
.L_11689:
        /*0028*/ 	.byte	0x04, 0x17
        /*002a*/ 	.short	(.L_11691 - .L_11690)
.L_11690:
        /*002c*/ 	.word	0x00000000
        /*0030*/ 	.short	0x0005
        /*0032*/ 	.short	0x0020
        /*0034*/ 	.byte	0x00, 0xf5, 0x21, 0x00


	//----- nvinfo : EIATTR_KPARAM_INFO
	.align		4
.L_11691:
        /*0038*/ 	.byte	0x04, 0x17
        /*003a*/ 	.short	(.L_11693 - .L_11692)
.L_11692:
        /*003c*/ 	.word	0x00000000
        /*0040*/ 	.short	0x0004
        /*0042*/ 	.short	0x0018
        /*0044*/ 	.byte	0x00, 0xf0, 0x11, 0x00


	//----- nvinfo : EIATTR_KPARAM_INFO
	.align		4
.L_11693:
        /*0048*/ 	.byte	0x04, 0x17
        /*004a*/ 	.short	(.L_11695 - .L_11694)
.L_11694:
        /*004c*/ 	.word	0x00000000
        /*0050*/ 	.short	0x0003
        /*0052*/ 	.short	0x0014
        /*0054*/ 	.byte	0x00, 0xf0, 0x11, 0x00


	//----- nvinfo : EIATTR_KPARAM_INFO
	.align		4
.L_11695:
        /*0058*/ 	.byte	0x04, 0x17
        /*005a*/ 	.short	(.L_11697 - .L_11696)
.L_11696:
        /*005c*/ 	.word	0x00000000
        /*0060*/ 	.short	0x0002
        /*0062*/ 	.short	0x0010
        /*0064*/ 	.byte	0x00, 0xf0, 0x11, 0x00


	//----- nvinfo : EIATTR_KPARAM_INFO
	.align		4
.L_11697:
        /*0068*/ 	.byte	0x04, 0x17
        /*006a*/ 	.short	(.L_11699 - .L_11698)
.L_11698:
        /*006c*/ 	.word	0x00000000
        /*0070*/ 	.short	0x0001
        /*0072*/ 	.short	0x0008
        /*0074*/ 	.byte	0x00, 0xf5, 0x21, 0x00


	//----- nvinfo : EIATTR_KPARAM_INFO
	.align		4
.L_11699:
        /*0078*/ 	.byte	0x04, 0x17
        /*007a*/ 	.short	(.L_11701 - .L_11700)
.L_11700:
        /*007c*/ 	.word	0x00000000
        /*0080*/ 	.short	0x0000
        /*0082*/ 	.short	0x0000
        /*0084*/ 	.byte	0x00, 0xf5, 0x21, 0x00


	//----- nvinfo : EIATTR_SPARSE_MMA_MASK
	.align		4
.L_11701:
        /*0088*/ 	.byte	0x03, 0x50
        /*008a*/ 	.short	0x0000


	//----- nvinfo : EIATTR_MAXREG_COUNT
	.align		4
        /*008c*/ 	.byte	0x03, 0x1b
        /*008e*/ 	.short	0x00ff


	//----- nvinfo : EIATTR_MERCURY_ISA_VERSION
	.align		4
        /*0090*/ 	.byte	0x03, 0x5f
        /*0092*/ 	.short	0x0101


	//----- nvinfo : EIATTR_COOP_GROUP_MASK_REGIDS
	.align		4
        /*0094*/ 	.byte	0x04, 0x29
        /*0096*/ 	.short	(.L_11703 - .L_11702)


	//   ....[0]....
.L_11702:
        /*0098*/ 	.word	0xffffffff


	//   ....[1]....
        /*009c*/ 	.word	0xffffffff


	//   ....[2]....
        /*00a0*/ 	.word	0xffffffff


	//   ....[3]....
        /*00a4*/ 	.word	0xffffffff


	//   ....[4]....
        /*00a8*/ 	.word	0xffffffff


	//   ....[5]....
        /*00ac*/ 	.word	0xffffffff


	//   ....[6]....
        /*00b0*/ 	.word	0xffffffff


	//   ....[7]....
        /*00b4*/ 	.word	0xffffffff


	//----- nvinfo : EIATTR_COOP_GROUP_INSTR_OFFSETS
	.align		4
.L_11703:
        /*00b8*/ 	.byte	0x04, 0x28
        /*00ba*/ 	.short	(.L_11705 - .L_11704)


	//   ....[0]....
.L_11704:
        /*00bc*/ 	.word	0x000001f0


	//   ....[1]....
        /*00c0*/ 	.word	0x00000200


	//   ....[2]....
        /*00c4*/ 	.word	0x00000250


	//   ....[3]....
        /*00c8*/ 	.word	0x00000260


	//   ....[4]....
        /*00cc*/ 	.word	0x00000330


	//   ....[5]....
        /*00d0*/ 	.word	0x00000340


	//   ....[6]....
        /*00d4*/ 	.word	0x00000370


	//   ....[7]....
        /*00d8*/ 	.word	0x00000380


	//----- nvinfo : EIATTR_VRC_CTA_INIT_COUNT
	.align		4
.L_11705:
        /*00dc*/ 	.byte	0x02, 0x4a
	.zero		1
	.zero		1


	//----- nvinfo : EIATTR_EXIT_INSTR_OFFSETS
	.align		4
        /*00e0*/ 	.byte	0x04, 0x1c
        /*00e2*/ 	.short	(.L_11707 - .L_11706)


	//   ....[0]....
.L_11706:
        /*00e4*/ 	.word	0x00000390


	//   ....[1]....
        /*00e8*/ 	.word	0x00000430


	//   ....[2]....
        /*00ec*/ 	.word	0x000004d0


	//----- nvinfo : EIATTR_CBANK_PARAM_SIZE
	.align		4
.L_11707:
        /*00f0*/ 	.byte	0x03, 0x19
        /*00f2*/ 	.short	0x002d


	//----- nvinfo : EIATTR_PARAM_CBANK
	.align		4
        /*00f4*/ 	.byte	0x04, 0x0a
        /*00f6*/ 	.short	(.L_11709 - .L_11708)
	.align		4
.L_11708:
        /*00f8*/ 	.word	index@(.nv.constant0._ZN43_GLOBAL__N__9ae7fba5_10_SoftMax_cu_9f978f6320softmax_warp_forwardIN3c108BFloat16EffLi2ELb1ELb0EEEvPT0_PKT_iiiPKbib)
        /*00fc*/ 	.short	0x0380
        /*00fe*/ 	.short	0x002d


	//----- nvinfo : EIATTR_SW_WAR
	.align		4
.L_11709:
        /*0100*/ 	.byte	0x04, 0x36
        /*0102*/ 	.short	(.L_11711 - .L_11710)
.L_11710:
        /*0104*/ 	.word	0x00000008
.L_11711:


//--------------------- .nv.info._ZN43_GLOBAL__N__9ae7fba5_10_SoftMax_cu_9f978f6320softmax_warp_forwardIN3c108BFloat16EffLi1ELb1ELb0EEEvPT0_PKT_iiiPKbib --------------------------
	.section	.nv.info._ZN43_GLOBAL__N__9ae7fba5_10_SoftMax_cu_9f978f6320softmax_warp_forwardIN3c108BFloat16EffLi1ELb1ELb0EEEvPT0_PKT_iiiPKbib,"",@"SHT_CUDA_INFO"
	.sectionflags	@""
	.align	4


	//----- nvinfo : EIATTR_CUDA_API_VERSION
	.align		4
        /*0000*/ 	.byte	0x04, 0x37
        /*0002*/ 	.short	(.L_11713 - .L_11712)
.L_11712:
        /*0004*/ 	.word	0x00000082


	//----- nvinfo : EIATTR_KPARAM_INFO
	.align		4
.L_11713:
        /*0008*/ 	.byte	0x04, 0x17
        /*000a*/ 	.short	(.L_11715 - .L_11714)
.L_11714:
        /*000c*/ 	.word	0x00000000
        /*0010*/ 	.short	0x0007
        /*0012*/ 	.short	0x002c
        /*0014*/ 	.byte	0x00, 0xf0, 0x05, 0x00


	//----- nvinfo : EIATTR_KPARAM_INFO
	.align		4
.L_11715:
        /*0018*/ 	.byte	0x04, 0x17
        /*001a*/ 	.short	(.L_11717 - .L_11716)
.L_11716:
        /*001c*/ 	.word	0x00000000
        /*0020*/ 	.short	0x0006
        /*0022*/ 	.short	0x0028
        /*0024*/ 	.byte	0x00, 0xf0, 0x11, 0x00


	//----- nvinfo : EIATTR_KPARAM_INFO
	.align		4
.L_11717:
        /*0028*/ 	.byte	0x04, 0x17
        /*002a*/ 	.short	(.L_11719 - .L_11718)
.L_11718:
        /*002c*/ 	.word	0x00000000
        /*0030*/ 	.short	0x0005
        /*0032*/ 	.short	0x0020
        /*0034*/ 	.byte	0x00, 0xf5, 0x21, 0x00


	//----- nvinfo : EIATTR_KPARAM_INFO
	.align		4
.L_11719:
        /*0038*/ 	.byte	0x04, 0x17
        /*003a*/ 	.short	(.L_11721 - .L_11720)
.L_11720:
        /*003c*/ 	.word	0x00000000
        /*0040*/ 	.short	0x0004
        /*0042*/ 	.short	0x0018
        /*0044*/ 	.byte	0x00, 0xf0, 0x11, 0x00


	//----- nvinfo : EIATTR_KPARAM_INFO
	.align		4
.L_11721:
        /*0048*/ 	.byte	0x04, 0x17
        /*004a*/ 	.short	(.L_11723 - .L_11722)
.L_11722:
        /*004c*/ 	.word	0x00000000
        /*0050*/ 	.short	0x0003
        /*0052*/ 	.short	0x0014
        /*0054*/ 	.byte	0x00, 0xf0, 0x11, 0x00


	//----- nvinfo : EIATTR_KPARAM_INFO
	.align		4
.L_11723:
        /*0058*/ 	.byte	0x04, 0x17
        /*005a*/ 	.short	(.L_11725 - .L_11724)
.L_11724:
        /*005c*/ 	.word	0x00000000
        /*0060*/ 	.short	0x0002
        /*0062*/ 	.short	0x0010
        /*0064*/ 	.byte	0x00, 0xf0, 0x11, 0x00


	//----- nvinfo : EIATTR_KPARAM_INFO
	.align		4
.L_11725:
        /*0068*/ 	.byte	0x04, 0x17
        /*006a*/ 	.short	(.L_11727 - .L_11726)
.L_11726:
        /*006c*/ 	.word	0x00000000
        /*0070*/ 	.short	0x0001
        /*0072*/ 	.short	0x0008
        /*0074*/ 	.byte	0x00, 0xf5, 0x21, 0x00


	//----- nvinfo : EIATTR_KPARAM_INFO
	.align		4
.L_11727:
        /*0078*/ 	.byte	0x04, 0x17
        /*007a*/ 	.short	(.L_11729 - .L_11728)
.L_11728:
        /*007c*/ 	.word	0x00000000
        /*0080*/ 	.short	0x0000
        /*0082*/ 	.short	0x0000
        /*0084*/ 	.byte	0x00, 0xf5, 0x21, 0x00


	//----- nvinfo : EIATTR_SPARSE_MMA_MASK
	.align		4
.L_11729:
        /*0088*/ 	.byte	0x03, 0x50
        /*008a*/ 	.short	0x0000


	//----- nvinfo : EIATTR_MAXREG_COUNT
	.align		4
        /*008c*/ 	.byte	0x03, 0x1b
        /*008e*/ 	.short	0x00ff


	//----- nvinfo : EIATTR_MERCURY_ISA_VERSION
	.align		4
        /*0090*/ 	.byte	0x03, 0x5f
        /*0092*/ 	.short	0x0101


	//----- nvinfo : EIATTR_COOP_GROUP_MASK_REGIDS
	.align		4
        /*0094*/ 	.byte	0x04, 0x29
        /*0096*/ 	.short	(.L_11731 - .L_11730)


	//   ....[0]....
.L_11730:
        /*0098*/ 	.word	0xffffffff


	//   ....[1]....
        /*009c*/ 	.word	0xffffffff


	//   ....[2]....
        /*00a0*/ 	.word	0xffffffff


	//   ....[3]....
        /*00a4*/ 	.word	0xffffffff


	//----- nvinfo : EIATTR_COOP_GROUP_INSTR_OFFSETS
	.align		4
.L_11731:
        /*00a8*/ 	.byte	0x04, 0x28
        /*00aa*/ 	.short	(.L_11733 - .L_11732)


	//   ....[0]....
.L_11732:
        /*00ac*/ 	.word	0x000001f0


	//   ....[1]....
        /*00b0*/ 	.word	0x00000200


	//   ....[2]....
        /*00b4*/ 	.word	0x000002d0


	//   ....[3]....
        /*00b8*/ 	.word	0x000002e0


	//----- nvinfo : EIATTR_VRC_CTA_INIT_COUNT
	.align		4
.L_11733:
        /*00bc*/ 	.byte	0x02, 0x4a
	.zero		1
	.zero		1


	//----- nvinfo : EIATTR_EXIT_INSTR_OFFSETS
	.align		4
        /*00c0*/ 	.byte	0x04, 0x1c
        /*00c2*/ 	.short	(.L_11735 - .L_11734)


	//   ....[0]....
.L_11734:
        /*00c4*/ 	.word	0x000002f0


	//   ....[1]....
        /*00c8*/ 	.word	0x00000390


	//   ....[2]....
        /*00cc*/ 	.word	0x00000430


	//----- nvinfo : EIATTR_CBANK_PARAM_SIZE
	.align		4
.L_11735:
        /*00d0*/ 	.byte	0x03, 0x19
        /*00d2*/ 	.short	0x002d


	//----- nvinfo : EIATTR_PARAM_CBANK
	.align		4
        /*00d4*/ 	.byte	0x04, 0x0a
        /*00d6*/ 	.short	(.L_11737 - .L_11736)
	.align		4
.L_11736:
        /*00d8*/ 	.word	index@(.nv.constant0._ZN43_GLOBAL__N__9ae7fba5_10_SoftMax_cu_9f978f6320softmax_warp_forwardIN3c108BFloat16EffLi1ELb1ELb0EEEvPT0_PKT_iiiPKbib)
        /*00dc*/ 	.short	0x0380
        /*00de*/ 	.short	0x002d


	//----- nvinfo : EIATTR_SW_WAR
	.align		4
.L_11737:
        /*00e0*/ 	.byte	0x04, 0x36
        /*00e2*/ 	.short	(.L_11739 - .L_11738)
.L_11738:
        /*00e4*/ 	.word	0x00000008
.L_11739:


//--------------------- .nv.info._ZN43_GLOBAL__N__9ae7fba5_10_SoftMax_cu_9f978f6320softmax_warp_forwardIN3c108BFloat16EffLi0ELb1ELb0EEEvPT0_PKT_iiiPKbib --------------------------
	.section	.nv.info._ZN43_GLOBAL__N__9ae7fba5_10_SoftMax_cu_9f978f6320softmax_warp_forwardIN3c108BFloat16EffLi0ELb1ELb0EEEvPT0_PKT_iiiPKbib,"",@"SHT_CUDA_INFO"
	.sectionflags	@""
	.align	4


	//----- nvinfo : EIATTR_CUDA_API_VERSION
	.align		4
        /*0000*/ 	.byte	0x04, 0x37
        /*0002*/ 	.short	(.L_11741 - .L_11740)
.L_11740:
        /*0004*/ 	.word	0x00000082


	//----- nvinfo : EIATTR_KPARAM_INFO
	.align		4
.L_11741:
        /*0008*/ 	.byte	0x04, 0x17
        /*000a*/ 	.short	(.L_11743 - .L_11742)
.L_11742:
        /*000c*/ 	.word	0x00000000
        /*0010*/ 	.short	0x0007
        /*0012*/ 	.short	0x002c
        /*0014*/ 	.byte	0x00, 0xf0, 0x05, 0x00


	//----- nvinfo : EIATTR_KPARAM_INFO
	.align		4
.L_11743:
        /*0018*/ 	.byte	0x04, 0x17
        /*001a*/ 	.short	(.L_11745 - .L_11744)
.L_11744:
        /*001c*/ 	.word	0x00000000
        /*0020*/ 	.short	0x0006
        /*0022*/ 	.short	0x0028
        /*0024*/ 	.byte	0x00, 0xf0, 0x11, 0x00


	//----- nvinfo : EIATTR_KPARAM_INFO
	.align		4
.L_11745:
        /*0028*/ 	.byte	0x04, 0x17
        /*002a*/ 	.short	(.L_11747 - .L_11746)
.L_11746:
        /*002c*/ 	.word	0x00000000
        /*0030*/ 	.short	0x0005
        /*0032*/ 	.short	0x0020
        /*0034*/ 	.byte	0x00, 0xf5, 0x21, 0x00


	//----- nvinfo : EIATTR_KPARAM_INFO
	.align		4
.L_11747:
        /*0038*/ 	.byte	0x04, 0x17
        /*003a*/ 	.short	(.L_11749 - .L_11748)
.L_11748:
        /*003c*/ 	.word	0x00000000
        /*0040*/ 	.short	0x0004
        /*0042*/ 	.short	0x0018
        /*0044*/ 	.byte	0x00, 0xf0, 0x11, 0x00


	//----- nvinfo : EIATTR_KPARAM_INFO
	.align		4
.L_11749:
        /*0048*/ 	.byte	0x04, 0x17
        /*004a*/ 	.short	(.L_11751 - .L_11750)
.L_11750:
        /*004c*/ 	.word	0x00000000
        /*0050*/ 	.short	0x0003
        /*0052*/ 	.short	0x0014
        /*0054*/ 	.byte	0x00, 0xf0, 0x11, 0x00


	//----- nvinfo : EIATTR_KPARAM_INFO
	.align		4
.L_11751:
        /*0058*/ 	.byte	0x04, 0x17
        /*005a*/ 	.short	(.L_11753 - .L_11752)
.L_11752:
        /*005c*/ 	.word	0x00000000
        /*0060*/ 	.short	0x0002
        /*0062*/ 	.short	0x0010
        /*0064*/ 	.byte	0x00, 0xf0, 0x11, 0x00


	//----- nvinfo : EIATTR_KPARAM_INFO
	.align		4
.L_11753:
        /*0068*/ 	.byte	0x04, 0x17
        /*006a*/ 	.short	(.L_11755 - .L_11754)
.L_11754:
        /*006c*/ 	.word	0x00000000
        /*0070*/ 	.short	0x0001
        /*0072*/ 	.short	0x0008
        /*0074*/ 	.byte	0x00, 0xf5, 0x21, 0x00


	//----- nvinfo : EIATTR_KPARAM_INFO
	.align		4
.L_11755:
        /*0078*/ 	.byte	0x04, 0x17
        /*007a*/ 	.short	(.L_11757 - .L_11756)
.L_11756:
        /*007c*/ 	.word	0x00000000
        /*0080*/ 	.short	0x0000
        /*0082*/ 	.short	0x0000
        /*0084*/ 	.byte	0x00, 0xf5, 0x21, 0x00


	//----- nvinfo : EIATTR_SPARSE_MMA_MASK
	.align		4
.L_11757:
        /*0088*/ 	.byte	0x03, 0x50
        /*008a*/ 	.short	0x0000


	//----- nvinfo : EIATTR_MAXREG_COUNT
	.align		4
        /*008c*/ 	.byte	0x03, 0x1b
        /*008e*/ 	.short	0x00ff


	//----- nvinfo : EIATTR_MERCURY_ISA_VERSION
	.align		4
        /*0090*/ 	.byte	0x03, 0x5f
        /*0092*/ 	.short	0x0101


	//----- nvinfo : EIATTR_VRC_CTA_INIT_COUNT
	.align		4
        /*0094*/ 	.byte	0x02, 0x4a
	.zero		1
	.zero		1


	//----- nvinfo : EIATTR_EXIT_INSTR_OFFSETS
	.align		4
        /*0098*/ 	.byte	0x04, 0x1c
        /*009a*/ 	.short	(.L_11759 - .L_11758)


	//   ....[0]....
.L_11758:
        /*009c*/ 	.word	0x000001b0


	//   ....[1]....
        /*00a0*/ 	.word	0x000002f0


	//   ....[2]....
        /*00a4*/ 	.word	0x000003c0


	//----- nvinfo : EIATTR_CRS_STACK_SIZE
	.align		4
.L_11759:
        /*00a8*/ 	.byte	0x04, 0x1e
        /*00aa*/ 	.short	(.L_11761 - .L_11760)
.L_11760:
        /*00ac*/ 	.word	0x00000000


	//----- nvinfo : EIATTR_CBANK_PARAM_SIZE
	.align		4
.L_11761:
        /*00b0*/ 	.byte	0x03, 0x19
        /*00b2*/ 	.short	0x002d


	//----- nvinfo : EIATTR_PARAM_CBANK
	.align		4
        /*00b4*/ 	.byte	0x04, 0x0a
        /*00b6*/ 	.short	(.L_11763 - .L_11762)
	.align		4
.L_11762:
        /*00b8*/ 	.word	index@(.nv.constant0._ZN43_GLOBAL__N__9ae7fba5_10_SoftMax_cu_9f978f6320softmax_warp_forwardIN3c108BFloat16EffLi0ELb1ELb0EEEvPT0_PKT_iiiPKbib)
        /*00bc*/ 	.short	0x0380
        /*00be*/ 	.short	0x002d


	//----- nvinfo : EIATTR_SW_WAR
	.align		4
.L_11763:
        /*00c0*/ 	.byte	0x04, 0x36
        /*00c2*/ 	.short	(.L_11765 - .L_11764)
.L_11764:
        /*00c4*/ 	.word	0x00000008
.L_11765:


//--------------------- .nv.info._ZN43_GLOBAL__N__9ae7fba5_10_SoftMax_cu_9f978f6320softmax_warp_forwardIN3c108BFloat16ES2_fLi11ELb1ELb0EEEvPT0_PKT_iiiPKbib --------------------------
	.section	.nv.info._ZN43_GLOBAL__N__9ae7fba5_10_SoftMax_cu_9f978f6320softmax_warp_forwardIN3c108BFloat16ES2_fLi11ELb1ELb0EEEvPT0_PKT_iiiPKbib,"",@"SHT_CUDA_INFO"
	.sectionflags	@""
	.align	4


	//----- nvinfo : EIATTR_CUDA_API_VERSION
	.align		4
        /*0000*/ 	.byte	0x04, 0x37
        /*0002*/ 	.short	(.L_11767 - .L_11766)
.L_11766:
        /*0004*/ 	.word	0x00000082


	//----- nvinfo : EIATTR_KPARAM_INFO
	.align		4
.L_11767:
        /*0008*/ 	.byte	0x04, 0x17
        /*000a*/ 	.short	(.L_11769 - .L_11768)
.L_11768:
        /*000c*/ 	.word	0x00000000
        /*0010*/ 	.short	0x0007
        /*0012*/ 	.short	0x002c
        /*0014*/ 	.byte	0x00, 0xf0, 0x05, 0x00


	//----- nvinfo : EIATTR_KPARAM_INFO
	.align		4
.L_11769:
        /*0018*/ 	.byte	0x04, 0x17
        /*001a*/ 	.short	(.L_11771 - .L_11770)
.L_11770:
        /*001c*/ 	.word	0x00000000
        /*0020*/ 	.short	0x0006
        /*0022*/ 	.short	0x0028
        /*0024*/ 	.byte	0x00, 0xf0, 0x11, 0x00


	//----- nvinfo : EIATTR_KPARAM_INFO
	.align		4
.L_11771:
        /*0028*/ 	.byte	0x04, 0x17
        /*002a*/ 	.short	(.L_11773 - .L_11772)
.L_11772:
        /*002c*/ 	.word	0x00000000
        /*0030*/ 	.short	0x0005
        /*0032*/ 	.short	0x0020
        /*0034*/ 	.byte	0x00, 0xf5, 0x21, 0x00


	//----- nvinfo : EIATTR_KPARAM_INFO
	.align		4
.L_11773:
        /*0038*/ 	.byte	0x04, 0x17
        /*003a*/ 	.short	(.L_11775 - .L_11774)
.L_11774:
        /*003c*/ 	.word	0x00000000
        /*0040*/ 	.short	0x0004
        /*0042*/ 	.short	0x0018
        /*0044*/ 	.byte	0x00, 0xf0, 0x11, 0x00


	//----- nvinfo : EIATTR_KPARAM_INFO
	.align		4
.L_11775:
        /*0048*/ 	.byte	0x04, 0x17
        /*004a*/ 	.short	(.L_11777 - .L_11776)
.L_11776:
        /*004c*/ 	.word	0x00000000
        /*0050*/ 	.short	0x0003
        /*0052*/ 	.short	0x0014
        /*0054*/ 	.byte	0x00, 0xf0, 0x11, 0x00


	//----- nvinfo : EIATTR_KPARAM_INFO
	.align		4
.L_11777:
        /*0058*/ 	.byte	0x04, 0x17
        /*005a*/ 	.short	(.L_11779 - .L_11778)
.L_11778:
        /*005c*/ 	.word	0x00000000
        /*0060*/ 	.short	0x0002
        /*0062*/ 	.short	0x0010
        /*0064*/ 	.byte	0x00, 0xf0, 0x11, 0x00


	//----- nvinfo : EIATTR_KPARAM_INFO
	.align		4
.L_11779:
        /*0068*/ 	.byte	0x04, 0x17
        /*006a*/ 	.short	(.L_11781 - .L_11780)
.L_11780:
        /*006c*/ 	.word	0x00000000
        /*0070*/ 	.short	0x0001
        /*0072*/ 	.short	0x0008
        /*0074*/ 	.byte	0x00, 0xf5, 0x21, 0x00


	//----- nvinfo : EIATTR_KPARAM_INFO
	.align		4
.L_11781:
        /*0078*/ 	.byte	0x04, 0x17
        /*007a*/ 	.short	(.L_11783 - .L_11782)
.L_11782:
        /*007c*/ 	.word	0x00000000
        /*0080*/ 	.short	0x0000
        /*0082*/ 	.short	0x0000
        /*0084*/ 	.byte	0x00, 0xf5, 0x21, 0x00


	//----- nvinfo : EIATTR_SPARSE_MMA_MASK
	.align		4
.L_11783:
        /*0088*/ 	.byte	0x03, 0x50
        /*008a*/ 	.short	0x0000


	//----- nvinfo : EIATTR_MAXREG_COUNT
	.align		4
        /*008c*/ 	.byte	0x03, 0x1b
        /*008e*/ 	.short	0x00ff


	//----- nvinfo : EIATTR_MERCURY_ISA_VERSION
	.align		4
        /*0090*/ 	.byte	0x03, 0x5f
        /*0092*/ 	.short	0x0101


	//----- nvinfo : EIATTR_COOP_GROUP_MASK_REGIDS
	.align		4
        /*0094*/ 	.byte	0x04, 0x29
        /*0096*/ 	.short	(.L_11785 - .L_11784)


	//   ....[0]....
.L_11784:
        /*0098*/ 	.word	0xffffffff


	//   ....[1]....
        /*009c*/ 	.word	0xffffffff


	//   ....[2]....
        /*00a0*/ 	.word	0xffffffff


	//   ....[3]....
        /*00a4*/ 	.word	0xffffffff


	//   ....[4]....
        /*00a8*/ 	.word	0xffffffff


	//   ....[5]....
        /*00ac*/ 	.word	0xffffffff


	//   ....[6]....
        /*00b0*/ 	.word	0xffffffff


	//   ....[7]....
        /*00b4*/ 	.word	0xffffffff


	//   ....[8]....
        /*00b8*/ 	.word	0xffffffff


	//   ....[9]....
        /*00bc*/ 	.word	0xffffffff


	//----- nvinfo : EIATTR_COOP_GROUP_INSTR_OFFSETS
	.align		4
.L_11785:
        /*00c0*/ 	.byte	0x04, 0x28
        /*00c2*/ 	.short	(.L_11787 - .L_11786)


	//   ....[0]....
.L_11786:
        /*00c4*/ 	.word	0x00002050


	//   ....[1]....
        /*00c8*/ 	.word	0x00002080


	//   ....[2]....
        /*00cc*/ 	.word	0x000020b0


	//   ....[3]....
        /*00d0*/ 	.word	0x000020e0


	//   ....[4]....
        /*00d4*/ 	.word	0x00002110


	//   ....[5]....
        /*00d8*/ 	.word	0x00003140


	//   ....[6]....
        /*00dc*/ 	.word	0x00003160


	//   ....[7]....
        /*00e0*/ 	.word	0x00003180


	//   ....[8]....
        /*00e4*/ 	.word	0x000031a0


	//   ....[9]....
        /*00e8*/ 	.word	0x000031c0


	//----- nvinfo : EIATTR_VRC_CTA_INIT_COUNT
	.align		4
.L_11787:
        /*00ec*/ 	.byte	0x02, 0x4a
	.zero		1
	.zero		1


	//----- nvinfo : EIATTR_EXIT_INSTR_OFFSETS
	.align		4
        /*00f0*/ 	.byte	0x04, 0x1c
        /*00f2*/ 	.short	(.L_11789 - .L_11788)


	//   ....[0]....
.L_11788:
        /*00f4*/ 	.word	0x000031e0


	//   ....[1]....
        /*00f8*/ 	.word	0x00003200


	//   ....[2]....
        /*00fc*/ 	.word	0x00003280


	//   ....[3]....
        /*0100*/ 	.word	0x000032d0


	//   ....[4]....
        /*0104*/ 	.word	0x00003320


	//   ....[5]....
        /*0108*/ 	.word	0x00003370


	//   ....[6]....
        /*010c*/ 	.word	0x000033c0


	//   ....[7]....
        /*0110*/ 	.word	0x00003410


	//   ....[8]....
        /*0114*/ 	.word	0x00003460


	//   ....[9]....
        /*0118*/ 	.word	0x000034b0


	//   ....[10]....
        /*011c*/ 	.word	0x00003500


	//   ....[11]....
        /*0120*/ 	.word	0x00003550


	//   ....[12]....
        /*0124*/ 	.word	0x000035a0


	//   ....[13]....
        /*0128*/ 	.word	0x000035f0


	//   ....[14]....
        /*012c*/ 	.word	0x00003640


	//   ....[15]....
        /*0130*/ 	.word	0x00003690


	//   ....[16]....
        /*0134*/ 	.word	0x000036e0


	//   ....[17]....
        /*0138*/ 	.word	0x00003730


	//   ....[18]....
        /*013c*/ 	.word	0x00003780


	//   ....[19]....
        /*0140*/ 	.word	0x000037d0


	//   ....[20]....
        /*0144*/ 	.word	0x00003820


	//   ....[21]....
        /*0148*/ 	.word	0x00003870


	//   ....[22]....
        /*014c*/ 	.word	0x000038c0


	//   ....[23]....
        /*0150*/ 	.word	0x00003910


	//   ....[24]....
        /*0154*/ 	.word	0x00003960


	//   ....[25]....
        /*0158*/ 	.word	0x000039b0


	//   ....[26]....
        /*015c*/ 	.word	0x00003a00


	//   ....[27]....
        /*0160*/ 	.word	0x00003a40


	//   ....[28]....
        /*0164*/ 	.word	0x00003a80


	//   ....[29]....
        /*0168*/ 	.word	0x00003ac0


	//   ....[30]....
        /*016c*/ 	.word	0x00003b00


	//   ....[31]....
        /*0170*/ 	.word	0x00003b40


	//   ....[32]....
        /*0174*/ 	.word	0x00003bb0


	//   ....[33]....
        /*0178*/ 	.word	0x00003c10


	//   ....[34]....
        /*017c*/ 	.word	0x00003c70


	//   ....[35]....
        /*0180*/ 	.word	0x00003cd0


	//   ....[36]....
        /*0184*/ 	.word	0x00003d30


	//   ....[37]....
        /*0188*/ 	.word	0x00003d90


	//   ....[38]....
        /*018c*/ 	.word	0x00003df0


	//   ....[39]....
        /*0190*/ 	.word	0x00003e50


	//   ....[40]....
        /*0194*/ 	.word	0x00003eb0


	//   ....[41]....
        /*0198*/ 	.word	0x00003f10


	//   ....[42]....
        /*019c*/ 	.word	0x00003f70


	//   ....[43]....
        /*01a0*/ 	.word	0x00003fd0


	//   ....[44]....
        /*01a4*/ 	.word	0x00004030


	//   ....[45]....
        /*01a8*/ 	.word	0x00004090


	//   ....[46]....
        /*01ac*/ 	.word	0x000040e0


	//   ....[47]....
        /*01b0*/ 	.word	0x00004130


	//   ....[48]....
        /*01b4*/ 	.word	0x00004180


	//   ....[49]....
        /*01b8*/ 	.word	0x000041d0


	//   ....[50]....
        /*01bc*/ 	.word	0x00004220


	//   ....[51]....
        /*01c0*/ 	.word	0x00004270


	//   ....[52]....
        /*01c4*/ 	.word	0x000042c0


	//   ....[53]....
        /*01c8*/ 	.word	0x00004310


	//   ....[54]....
        /*01cc*/ 	.word	0x00004360


	//   ....[55]....
        /*01d0*/ 	.word	0x000043b0


	//   ....[56]....
        /*01d4*/ 	.word	0x00004400


	//   ....[57]....
        /*01d8*/ 	.word	0x00004450


	//   ....[58]....
        /*01dc*/ 	.word	0x000044a0


	//   ....[59]....
        /*01e0*/ 	.word	0x000044f0


	//   ....[60]....
        /*01e4*/ 	.word	0x00004540


	//   ....[61]....
        /*01e8*/ 	.word	0x00004590


	//   ....[62]....
        /*01ec*/ 	.word	0x000045e0


	//   ....[63]....
        /*01f0*/ 	.word	0x00004630


	//   ....[64]....
        /*01f4*/ 	.word	0x00004680


	//   ....[65]....
        /*01f8*/ 	.word	0x000046c0


	//----- nvinfo : EIATTR_CBANK_PARAM_SIZE
	.align		4
.L_11789:
        /*01fc*/ 	.byte	0x03, 0x19
        /*01fe*/ 	.short	0x002d


	//----- nvinfo : EIATTR_PARAM_CBANK
	.align		4
        /*0200*/ 	.byte	0x04, 0x0a
        /*0202*/ 	.short	(.L_11791 - .L_11790)
	.align		4
.L_11790:
        /*0204*/ 	.word	index@(.nv.constant0._ZN43_GLOBAL__N__9ae7fba5_10_SoftMax_cu_9f978f6320softmax_warp_forwardIN3c108BFloat16ES2_fLi11ELb1ELb0EEEvPT0_PKT_iiiPKbib)
        /*0208*/ 	.short	0x0380
        /*020a*/ 	.short	0x002d


	//----- nvinfo : EIATTR_SW_WAR
	.align		4
.L_11791:
        /*020c*/ 	.byte	0x04, 0x36
        /*020e*/ 	.short	(.L_11793 - .L_11792)
.L_11792:
        /*0210*/ 	.word	0x00000008
.L_11793:


//--------------------- .nv.info._ZN43_GLOBAL__N__9ae7fba5_10_SoftMax_cu_9f978f6320softmax_warp_forwardIN3c108BFloat16ES2_fLi10ELb1ELb0EEEvPT0_PKT_iiiPKbib --------------------------
	.section	.nv.info._ZN43_GLOBAL__N__9ae7fba5_10_SoftMax_cu_9f978f6320softmax_warp_forwardIN3c108BFloat16ES2_fLi10ELb1ELb0EEEvPT0_PKT_iiiPKbib,"",@"SHT_CUDA_INFO"
	.sectionflags	@""
	.align	4


	//----- nvinfo : EIATTR_CUDA_API_VERSION
	.align		4
        /*0000*/ 	.byte	0x04, 0x37
        /*0002*/ 	.short	(.L_11795 - .L_11794)
.L_11794:
        /*0004*/ 	.word	0x00000082


	//----- nvinfo : EIATTR_KPARAM_INFO
	.align		4
.L_11795:
        /*0008*/ 	.byte	0x04, 0x17
        /*000a*/ 	.short	(.L_11797 - .L_11796)
.L_11796:
        /*000c*/ 	.word	0x00000000
        /*0010*/ 	.short	0x0007
        /*0012*/ 	.short	0x002c
        /*0014*/ 	.byte	0x00, 0xf0, 0x05, 0x00


	//----- nvinfo : EIATTR_KPARAM_INFO
	.align		4
.L_11797:
        /*0018*/ 	.byte	0x04, 0x17
        /*001a*/ 	.short	(.L_11799 - .L_11798)
.L_11798:
        /*001c*/ 	.word	0x00000000
        /*0020*/ 	.short	0x0006
        /*0022*/ 	.short	0x0028
        /*0024*/ 	.byte	0x00, 0xf0, 0x11, 0x00


	//----- nvinfo : EIATTR_KPARAM_INFO
	.align		4
.L_11799:
        /*0028*/ 	.byte	0x04, 0x17
        /*002a*/ 	.short	(.L_11801 - .L_11800)
.L_11800:
        /*002c*/ 	.word	0x00000000
        /*0030*/ 	.short	0x0005
        /*0032*/ 	.short	0x0020
        /*0034*/ 	.byte	0x00, 0xf5, 0x21, 0x00


	//----- nvinfo : EIATTR_KPARAM_INFO
	.align		4
.L_11801:
        /*0038*/ 	.byte	0x04, 0x17
        /*003a*/ 	.short	(.L_11803 - .L_11802)
.L_11802:
        /*003c*/ 	.word	0x00000000
        /*0040*/ 	.short	0x0004
        /*0042*/ 	.short	0x0018
        /*0044*/ 	.byte	0x00, 0xf0, 0x11, 0x00


	//----- nvinfo : EIATTR_KPARAM_INFO
	.align		4
.L_11803:
        /*0048*/ 	.byte	0x04, 0x17
        /*004a*/ 	.short	(.L_11805 - .L_11804)
.L_11804:
        /*004c*/ 	.word	0x00000000
        /*0050*/ 	.short	0x0003
        /*0052*/ 	.short	0x0014
        /*0054*/ 	.byte	0x00, 0xf0, 0x11, 0x00


	//----- nvinfo : EIATTR_KPARAM_INFO
	.align		4
.L_11805:
        /*0058*/ 	.byte	0x04, 0x17
        /*005a*/ 	.short	(.L_11807 - .L_11806)
.L_11806:
        /*005c*/ 	.word	0x00000000
        /*0060*/ 	.short	0x0002
        /*0062*/ 	.short	0x0010
        /*0064*/ 	.byte	0x00, 0xf0, 0x11, 0x00


	//----- nvinfo : EIATTR_KPARAM_INFO
	.align		4
.L_11807:
        /*0068*/ 	.byte	0x04, 0x17
        /*006a*/ 	.short	(.L_11809 - .L_11808)
.L_11808:
        /*006c*/ 	.word	0x00000000
        /*0070*/ 	.short	0x0001
        /*0072*/ 	.short	0x0008
        /*0074*/ 	.byte	0x00, 0xf5, 0x21, 0x00


	//----- nvinfo : EIATTR_KPARAM_INFO
	.align		4
.L_11809:
        /*0078*/ 	.byte	0x04, 0x17
        /*007a*/ 	.short	(.L_11811 - .L_11810)
.L_11810:
        /*007c*/ 	.word	0x00000000
        /*0080*/ 	.short	0x0000
        /*0082*/ 	.short	0x0000
        /*0084*/ 	.byte	0x00, 0xf5, 0x21, 0x00


	//----- nvinfo : EIATTR_SPARSE_MMA_MASK
	.align		4
.L_11811:
        /*0088*/ 	.byte	0x03, 0x50
        /*008a*/ 	.short	0x0000


	//----- nvinfo : EIATTR_MAXREG_COUNT
	.align		4
        /*008c*/ 	.byte	0x03, 0x1b
        /*008e*/ 	.short	0x00ff


	//----- nvinfo : EIATTR_MERCURY_ISA_VERSION
	.align		4
        /*0090*/ 	.byte	0x03, 0x5f
        /*0092*/ 	.short	0x0101


	//----- nvinfo : EIATTR_COOP_GROUP_MASK_REGIDS
	.align		4
        /*0094*/ 	.byte	0x04, 0x29
        /*0096*/ 	.short	(.L_11813 - .L_11812)


	//   ....[0]....
.L_11812:
        /*0098*/ 	.word	0xffffffff


	//   ....[1]....
        /*009c*/ 	.word	0xffffffff


	//   ....[2]....
        /*00a0*/ 	.word	0xffffffff


	//   ....[3]....
        /*00a4*/ 	.word	0xffffffff


	//   ....[4]....
        /*00a8*/ 	.word	0xffffffff


	//   ....[5]....
        /*00ac*/ 	.word	0xffffffff


	//   ....[6]....
        /*00b0*/ 	.word	0xffffffff


	//   ....[7]....
        /*00b4*/ 	.word	0xffffffff


	//   ....[8]....
        /*00b8*/ 	.word	0xffffffff


	//   ....[9]....
        /*00bc*/ 	.word	0xffffffff


	//----- nvinfo : EIATTR_COOP_GROUP_INSTR_OFFSETS
	.align		4
.L_11813:
        /*00c0*/ 	.byte	0x04, 0x28
        /*00c2*/ 	.short	(.L_11815 - .L_11814)


	//   ....[0]....
.L_11814:
        /*00c4*/ 	.word	0x000010b0


	//   ....[1]....
        /*00c8*/ 	.word	0x000010e0


	//   ....[2]....
        /*00cc*/ 	.word	0x00001110


	//   ....[3]....
        /*00d0*/ 	.word	0x00001140


	//   ....[4]....
        /*00d4*/ 	.word	0x00001170


	//   ....[5]....
        /*00d8*/ 	.word	0x000019a0


	//   ....[6]....
        /*00dc*/ 	.word	0x000019c0


	//   ....[7]....
        /*00e0*/ 	.word	0x000019e0


	//   ....[8]....
        /*00e4*/ 	.word	0x00001a00


	//   ....[9]....
        /*00e8*/ 	.word	0x00001a20


	//----- nvinfo : EIATTR_VRC_CTA_INIT_COUNT
	.align		4
.L_11815:
        /*00ec*/ 	.byte	0x02, 0x4a
	.zero		1
	.zero		1


	//----- nvinfo : EIATTR_EXIT_INSTR_OFFSETS
	.align		4
        /*00f0*/ 	.byte	0x04, 0x1c
        /*00f2*/ 	.short	(.L_11817 - .L_11816)


	//   ....[0]....
.L_11816:
        /*00f4*/ 	.word	0x00001a40


	//   ....[1]....
        /*00f8*/ 	.word	0x00001a60


	//   ....[2]....
        /*00fc*/ 	.word	0x00001ae0


	//   ....[3]....
        /*0100*/ 	.word	0x00001b30


	//   ....[4]....
        /*0104*/ 	.word	0x00001b80


	//   ....[5]....
        /*0108*/ 	.word	0x00001bd0


	//   ....[6]....
        /*010c*/ 	.word	0x00001c20


	//   ....[7]....
        /*0110*/ 	.word	0x00001c70


	//   ....[8]....
        /*0114*/ 	.word	0x00001cc0


	//   ....[9]....
        /*0118*/ 	.word	0x00001d10


	//   ....[10]....
        /*011c*/ 	.word	0x00001d60


	//   ....[11]....
        /*0120*/ 	.word	0x00001db0


	//   ....[12]....
        /*0124*/ 	.word	0x00001e00


	//   ....[13]....
        /*0128*/ 	.word	0x00001e50


	//   ....[14]....
        /*012c*/ 	.word	0x00001e90


	//   ....[15]....
        /*0130*/ 	.word	0x00001ed0


	//   ....[16]....
        /*0134*/ 	.word	0x00001f10


	//   ....[17]....
        /*0138*/ 	.word	0x00001f50


	//   ....[18]....
        /*013c*/ 	.word	0x00001f90


	//   ....[19]....
        /*0140*/ 	.word	0x00002000


	//   ....[20]....
        /*0144*/ 	.word	0x00002060


	//   ....[21]....
        /*0148*/ 	.word	0x000020c0


	//   ....[22]....
        /*014c*/ 	.word	0x00002120


	//   ....[23]....
        /*0150*/ 	.word	0x00002180


	//   ....[24]....
        /*0154*/ 	.word	0x000021e0


	//   ....[25]....
        /*0158*/ 	.word	0x00002230


	//   ....[26]....
        /*015c*/ 	.word	0x00002280


	//   ....[27]....
        /*0160*/ 	.word	0x000022d0


	//   ....[28]....
        /*0164*/ 	.word	0x00002320


	//   ....[29]....
        /*0168*/ 	.word	0x00002370


	//   ....[30]....
        /*016c*/ 	.word	0x000023c0


	//   ....[31]....
        /*0170*/ 	.word	0x00002410


	//   ....[32]....
        /*0174*/ 	.word	0x00002460


	//   ....[33]....
        /*0178*/ 	.word	0x000024a0


	//----- nvinfo : EIATTR_CBANK_PARAM_SIZE
	.align		4
.L_11817:
        /*017c*/ 	.byte	0x03, 0x19
        /*017e*/ 	.short	0x002d


	//----- nvinfo : EIATTR_PARAM_CBANK
	.align		4
        /*0180*/ 	.byte	0x04, 0x0a
        /*0182*/ 	.short	(.L_11819 - .L_11818)
	.align		4
.L_11818:
        /*0184*/ 	.word	index@(.nv.constant0._ZN43_GLOBAL__N__9ae7fba5_10_SoftMax_cu_9f978f6320softmax_warp_forwardIN3c108BFloat16ES2_fLi10ELb1ELb0EEEvPT0_PKT_iiiPKbib)
        /*0188*/ 	.short	0x0380
        /*018a*/ 	.short	0x002d


	//----- nvinfo : EIATTR_SW_WAR
	.align		4
.L_11819:
        /*018c*/ 	.byte	0x04, 0x36
        /*018e*/ 	.short	(.L_11821 - .L_11820)
.L_11820:
        /*0190*/ 	.word	0x00000008
.L_11821:


//--------------------- .nv.info._ZN43_GLOBAL__N__9ae7fba5_10_SoftMax_cu_9f978f6320softmax_warp_forwardIN3c108BFloat16ES2_fLi9ELb1ELb0EEEvPT0_PKT_iiiPKbib --------------------------
	.section	.nv.info._ZN43_GLOBAL__N__9ae7fba5_10_SoftMax_cu_9f978f6320softmax_warp_forwardIN3c108BFloat16ES2_fLi9ELb1ELb0EEEvPT0_PKT_iiiPKbib,"",@"SHT_CUDA_INFO"
	.sectionflags	@""
	.align	4


	//----- nvinfo : EIATTR_CUDA_API_VERSION
	.align		4
        /*0000*/ 	.byte	0x04, 0x37
        /*0002*/ 	.short	(.L_11823 - .L_11822)
.L_11822:
        /*0004*/ 	.word	0x00000082


	//----- nvinfo : EIATTR_KPARAM_INFO
	.align		4
.L_11823:
        /*0008*/ 	.byte	0x04, 0x17
        /*000a*/ 	.short	(.L_11825 - .L_11824)
.L_11824:
        /*000c*/ 	.word	0x00000000
        /*0010*/ 	.short	0x0007
        /*0012*/ 	.short	0x002c
        /*0014*/ 	.byte	0x00, 0xf0, 0x05, 0x00


	//----- nvinfo : EIATTR_KPARAM_INFO
	.align		4
.L_11825:
        /*0018*/ 	.byte	0x04, 0x17
        /*001a*/ 	.short	(.L_11827 - .L_11826)
.L_11826:
        /*001c*/ 	.word	0x00000000
        /*0020*/ 	.short	0x0006
        /*0022*/ 	.short	0x0028
        /*0024*/ 	.byte	0x00, 0xf0, 0x11, 0x00


	//----- nvinfo : EIATTR_KPARAM_INFO
	.align		4
.L_11827:
        /*0028*/ 	.byte	0x04, 0x17
        /*002a*/ 	.short	(.L_11829 - .L_11828)
.L_11828:
        /*002c*/ 	.word	0x00000000
        /*0030*/ 	.short	0x0005
        /*0032*/ 	.short	0x0020
        /*0034*/ 	.byte	0x00, 0xf5, 0x21, 0x00


	//----- nvinfo : EIATTR_KPARAM_INFO
	.align		4
.L_11829:
        /*0038*/ 	.byte	0x04, 0x17
        /*003a*/ 	.short	(.L_11831 - .L_11830)
.L_11830:
        /*003c*/ 	.word	0x00000000
        /*0040*/ 	.short	0x0004
        /*0042*/ 	.short	0x0018
        /*0044*/ 	.byte	0x00, 0xf0, 0x11, 0x00


	//----- nvinfo : EIATTR_KPARAM_INFO
	.align		4
.L_11831:
        /*0048*/ 	.byte	0x04, 0x17
        /*004a*/ 	.short	(.L_11833 - .L_11832)
.L_11832:
        /*004c*/ 	.word	0x00000000
        /*0050*/ 	.short	0x0003
        /*0052*/ 	.short	0x0014
        /*0054*/ 	.byte	0x00, 0xf0, 0x11, 0x00


	//----- nvinfo : EIATTR_KPARAM_INFO
	.align		4
.L_11833:
        /*0058*/ 	.byte	0x04, 0x17
        /*005a*/ 	.short	(.L_11835 - .L_11834)
.L_11834:
        /*005c*/ 	.word	0x00000000
        /*0060*/ 	.short	0x0002
        /*0062*/ 	.short	0x0010
        /*0064*/ 	.byte	0x00, 0xf0, 0x11, 0x00


	//----- nvinfo : EIATTR_KPARAM_INFO
	.align		4
.L_11835:
        /*0068*/ 	.byte	0x04, 0x17
        /*006a*/ 	.short	(.L_11837 - .L_11836)
.L_11836:
        /*006c*/ 	.word	0x00000000
        /*0070*/ 	.short	0x0001
        /*0072*/ 	.short	0x0008
        /*0074*/ 	.byte	0x00, 0xf5, 0x21, 0x00


	//----- nvinfo : EIATTR_KPARAM_INFO
	.align		4
.L_11837:
        /*0078*/ 	.byte	0x04, 0x17
        /*007a*/ 	.short	(.L_11839 - .L_11838)
.L_11838:
        /*007c*/ 	.word	0x00000000
        /*0080*/ 	.short	0x0000
        /*0082*/ 	.short	0x0000
        /*0084*/ 	.byte	0x00, 0xf5, 0x21, 0x00


	//----- nvinfo : EIATTR_SPARSE_MMA_MASK
	.align		4
.L_11839:
        /*0088*/ 	.byte	0x03, 0x50
        /*008a*/ 	.short	0x0000


	//----- nvinfo : EIATTR_MAXREG_COUNT
	.align		4
        /*008c*/ 	.byte	0x03, 0x1b
        /*008e*/ 	.short	0x00ff


	//----- nvinfo : EIATTR_MERCURY_ISA_VERSION
	.align		4
        /*0090*/ 	.byte	0x03, 0x5f
        /*0092*/ 	.short	0x0101


	//----- nvinfo : EIATTR_COOP_GROUP_MASK_REGIDS
	.align		4
        /*0094*/ 	.byte	0x04, 0x29
        /*0096*/ 	.short	(.L_11841 - .L_11840)


	//   ....[0]....
.L_11840:
        /*0098*/ 	.word	0xffffffff


	//   ....[1]....
        /*009c*/ 	.word	0xffffffff


	//   ....[2]....
        /*00a0*/ 	.word	0xffffffff


	//   ....[3]....
        /*00a4*/ 	.word	0xffffffff


	//   ....[4]....
        /*00a8*/ 	.word	0xffffffff


	//   ....[5]....
        /*00ac*/ 	.word	0xffffffff


	//   ....[6]....
        /*00b0*/ 	.word	0xffffffff


	//   ....[7]....
        /*00b4*/ 	.word	0xffffffff


	//   ....[8]....
        /*00b8*/ 	.word	0xffffffff


	//   ....[9]....
        /*00bc*/ 	.word	0xffffffff


	//----- nvinfo : EIATTR_COOP_GROUP_INSTR_OFFSETS
	.align		4
.L_11841:
        /*00c0*/ 	.byte	0x04, 0x28
        /*00c2*/ 	.short	(.L_11843 - .L_11842)


	//   ....[0]....
.L_11842:
        /*00c4*/ 	.word	0x00000910


	//   ....[1]....
        /*00c8*/ 	.word	0x00000940


	//   ....[2]....
        /*00cc*/ 	.word	0x00000970


	//   ....[3]....
        /*00d0*/ 	.word	0x000009a0


	//   ....[4]....
        /*00d4*/ 	.word	0x000009d0


	//   ....[5]....
        /*00d8*/ 	.word	0x00000e00


	//   ....[6]....
        /*00dc*/ 	.word	0x00000e20


	//   ....[7]....
        /*00e0*/ 	.word	0x00000e40


	//   ....[8]....
        /*00e4*/ 	.word	0x00000e60


	//   ....[9]....
        /*00e8*/ 	.word	0x00000e80


	//----- nvinfo : EIATTR_VRC_CTA_INIT_COUNT
	.align		4
.L_11843:
        /*00ec*/ 	.byte	0x02, 0x4a
	.zero		1
	.zero		1


	//----- nvinfo : EIATTR_EXIT_INSTR_OFFSETS
	.align		4
        /*00f0*/ 	.byte	0x04, 0x1c
        /*00f2*/ 	.short	(.L_11845 - .L_11844)


	//   ....[0]....
.L_11844:
        /*00f4*/ 	.word	0x00000ea0


	//   ....[1]....
        /*00f8*/ 	.word	0x00000ec0


	//   ....[2]....
        /*00fc*/ 	.word	0x00000f40


	//   ....[3]....
        /*0100*/ 	.word	0x00000f90


	//   ....[4]....
        /*0104*/ 	.word	0x00000fe0


	//   ....[5]....
        /*0108*/ 	.word	0x00001030


	//   ....[6]....
        /*010c*/ 	.word	0x00001080


	//   ....[7]....
        /*0110*/ 	.word	0x000010d0


	//   ....[8]....
        /*0114*/ 	.word	0x00001120


	//   ....[9]....
        /*0118*/ 	.word	0x00001160


	//   ....[10]....
        /*011c*/ 	.word	0x000011a0


	//   ....[11]....
        /*0120*/ 	.word	0x000011e0


	//   ....[12]....
        /*0124*/ 	.word	0x00001220


	//   ....[13]....
        /*0128*/ 	.word	0x00001260


	//   ....[14]....
        /*012c*/ 	.word	0x000012d0


	//   ....[15]....
        /*0130*/ 	.word	0x00001320


	//   ....[16]....
        /*0134*/ 	.word	0x00001370


	//   ....[17]....
        /*0138*/ 	.word	0x000013b0


	//----- nvinfo : EIATTR_CBANK_PARAM_SIZE
	.align		4
.L_11845:
        /*013c*/ 	.byte	0x03, 0x19
        /*013e*/ 	.short	0x002d


	//----- nvinfo : EIATTR_PARAM_CBANK
	.align		4
        /*0140*/ 	.byte	0x04, 0x0a
        /*0142*/ 	.short	(.L_11847 - .L_11846)
	.align		4
.L_11846:
        /*0144*/ 	.word	index@(.nv.constant0._ZN43_GLOBAL__N__9ae7fba5_10_SoftMax_cu_9f978f6320softmax_warp_forwardIN3c108BFloat16ES2_fLi9ELb1ELb0EEEvPT0_PKT_iiiPKbib)
        /*0148*/ 	.short	0x0380
        /*014a*/ 	.short	0x002d


	//----- nvinfo : EIATTR_SW_WAR
	.align		4
.L_11847:
        /*014c*/ 	.byte	0x04, 0x36
        /*014e*/ 	.short	(.L_11849 - .L_11848)
.L_11848:
        /*0150*/ 	.word	0x00000008
.L_11849:


//--------------------- .nv.info._ZN43_GLOBAL__N__9ae7fba5_10_SoftMax_cu_9f978f6320softmax_warp_forwardIN3c108BFloat16ES2_fLi8ELb1ELb0EEEvPT0_PKT_iiiPKbib --------------------------
	.section	.nv.info._ZN43_GLOBAL__N__9ae7fba5_10_SoftMax_cu_9f978f6320softmax_warp_forwardIN3c108BFloat16ES2_fLi8ELb1ELb0EEEvPT0_PKT_iiiPKbib,"",@"SHT_CUDA_INFO"
	.sectionflags	@""
	.align	4


	//----- nvinfo : EIATTR_CUDA_API_VERSION
	.align		4
        /*0000*/ 	.byte	0x04, 0x37
        /*0002*/ 	.short	(.L_11851 - .L_11850)
.L_11850:
        /*0004*/ 	.word	0x00000082


	//----- nvinfo : EIATTR_KPARAM_INFO
	.align		4
.L_11851:
        /*0008*/ 	.byte	0x04, 0x17
        /*000a*/ 	.short	(.L_11853 - .L_11852)
.L_11852:
        /*000c*/ 	.word	0x00000000
        /*0010*/ 	.short	0x0007
        /*0012*/ 	.short	0x002c
        /*0014*/ 	.byte	0x00, 0xf0, 0x05, 0x00


	//----- nvinfo : EIATTR_KPARAM_INFO
	.align		4
.L_11853:
        /*0018*/ 	.byte	0x04, 0x17
        /*001a*/ 	.short	(.L_11855 - .L_11854)
.L_11854:
        /*001c*/ 	.word	0x00000000
        /*0020*/ 	.short	0x0006
        /*0022*/ 	.short	0x0028
        /*0024*/ 	.byte	0x00, 0xf0, 0x11, 0x00


	//----- nvinfo : EIATTR_KPARAM_INFO
	.align		4
.L_11855:
        /*0028*/ 	.byte	0x04, 0x17
        /*002a*/ 	.short	(.L_11857 - .L_11856)
.L_11856:
        /*002c*/ 	.word	0x00000000
        /*0030*/ 	.short	0x0005
        /*0032*/ 	.short	0x0020
        /*0034*/ 	.byte	0x00, 0xf5, 0x21, 0x00


	//----- nvinfo : EIATTR_KPARAM_INFO
	.align		4
.L_11857:
        /*0038*/ 	.byte	0x04, 0x17
        /*003a*/ 	.short	(.L_11859 - .L_11858)
.L_11858:
        /*003c*/ 	.word	0x00000000
        /*0040*/ 	.short	0x0004
        /*0042*/ 	.short	0x0018
        /*0044*/ 	.byte	0x00, 0xf0, 0x11, 0x00


	//----- nvinfo : EIATTR_KPARAM_INFO
	.align		4
.L_11859:
        /*0048*/ 	.byte	0x04, 0x17
        /*004a*/ 	.short	(.L_11861 - .L_11860)
.L_11860:
        /*004c*/ 	.word	0x00000000
        /*0050*/ 	.short	0x0003
        /*0052*/ 	.short	0x0014
        /*0054*/ 	.byte	0x00, 0xf0, 0x11, 0x00


	//----- nvinfo : EIATTR_KPARAM_INFO
	.align		4
.L_11861:
        /*0058*/ 	.byte	0x04, 0x17
        /*005a*/ 	.short	(.L_11863 - .L_11862)
.L_11862:
        /*005c*/ 	.word	0x00000000
        /*0060*/ 	.short	0x0002
        /*0062*/ 	.short	0x0010
        /*0064*/ 	.byte	0x00, 0xf0, 0x11, 0x00


	//----- nvinfo : EIATTR_KPARAM_INFO
	.align		4
.L_11863:
        /*0068*/ 	.byte	0x04, 0x17
        /*006a*/ 	.short	(.L_11865 - .L_11864)
.L_11864:
        /*006c*/ 	.word	0x00000000
        /*0070*/ 	.short	0x0001
        /*0072*/ 	.short	0x0008
        /*0074*/ 	.byte	0x00, 0xf5, 0x21, 0x00


	//----- nvinfo : EIATTR_KPARAM_INFO
	.align		4
.L_11865:
        /*0078*/ 	.byte	0x04, 0x17
        /*007a*/ 	.short	(.L_11867 - .L_11866)
.L_11866:
        /*007c*/ 	.word	0x00000000
        /*0080*/ 	.short	0x0000
        /*0082*/ 	.short	0x0000
        /*0084*/ 	.byte	0x00, 0xf5, 0x21, 0x00


	//----- nvinfo : EIATTR_SPARSE_MMA_MASK
	.align		4
.L_11867:
        /*0088*/ 	.byte	0x03, 0x50
        /*008a*/ 	.short	0x0000


	//----- nvinfo : EIATTR_MAXREG_COUNT
	.align		4
        /*008c*/ 	.byte	0x03, 0x1b
        /*008e*/ 	.short	0x00ff


	//----- nvinfo : EIATTR_MERCURY_ISA_VERSION
	.align		4
        /*0090*/ 	.byte	0x03, 0x5f
        /*0092*/ 	.short	0x0101


	//----- nvinfo : EIATTR_COOP_GROUP_MASK_REGIDS
	.align		4
        /*0094*/ 	.byte	0x04, 0x29
        /*0096*/ 	.short	(.L_11869 - .L_11868)


	//   ....[0]....
.L_11868:
        /*0098*/ 	.word	0xffffffff


	//   ....[1]....
        /*009c*/ 	.word	0xffffffff


	//   ....[2]....
        /*00a0*/ 	.word	0xffffffff


	//   ....[3]....
        /*00a4*/ 	.word	0xffffffff


	//   ....[4]....
        /*00a8*/ 	.word	0xffffffff


	//   ....[5]....
        /*00ac*/ 	.word	0xffffffff


	//   ....[6]....
        /*00b0*/ 	.word	0xffffffff


	//   ....[7]....
        /*00b4*/ 	.word	0xffffffff


	//   ....[8]....
        /*00b8*/ 	.word	0xffffffff


	//   ....[9]....
        /*00bc*/ 	.word	0xffffffff


	//----- nvinfo : EIATTR_COOP_GROUP_INSTR_OFFSETS
	.align		4
.L_11869:
        /*00c0*/ 	.byte	0x04, 0x28
        /*00c2*/ 	.short	(.L_11871 - .L_11870)


	//   ....[0]....
.L_11870:
        /*00c4*/ 	.word	0x000004c0


	//   ....[1]....
        /*00c8*/ 	.word	0x000004f0


	//   ....[2]....
        /*00cc*/ 	.word	0x00000520


	//   ....[3]....
        /*00d0*/ 	.word	0x00000550


	//   ....[4]....
        /*00d4*/ 	.word	0x00000580


	//   ....[5]....
        /*00d8*/ 	.word	0x000007c0


	//   ....[6]....
        /*00dc*/ 	.word	0x000007e0


	//   ....[7]....
        /*00e0*/ 	.word	0x00000800


	//   ....[8]....
        /*00e4*/ 	.word	0x00000820


	//   ....[9]....
        /*00e8*/ 	.word	0x00000840


	//----- nvinfo : EIATTR_VRC_CTA_INIT_COUNT
	.align		4
.L_11871:
        /*00ec*/ 	.byte	0x02, 0x4a
	.zero		1
	.zero		1


	//----- nvinfo : EIATTR_EXIT_INSTR_OFFSETS
	.align		4
        /*00f0*/ 	.byte	0x04, 0x1c
        /*00f2*/ 	.short	(.L_11873 - .L_11872)


	//   ....[0]....
.L_11872:
        /*00f4*/ 	.word	0x00000860


	//   ....[1]....
        /*00f8*/ 	.word	0x00000880


	//   ....[2]....
        /*00fc*/ 	.word	0x00000900


	//   ....[3]....
        /*0100*/ 	.word	0x00000940


	//   ....[4]....
        /*0104*/ 	.word	0x00000980


	//   ....[5]....
        /*0108*/ 	.word	0x000009c0


	//   ....[6]....
        /*010c*/ 	.word	0x00000a00


	//   ....[7]....
        /*0110*/ 	.word	0x00000a40


	//   ....[8]....
        /*0114*/ 	.word	0x00000a80


	//   ....[9]....
        /*0118*/ 	.word	0x00000ac0


	//----- nvinfo : EIATTR_CBANK_PARAM_SIZE
	.align		4
.L_11873:
        /*011c*/ 	.byte	0x03, 0x19
        /*011e*/ 	.short	0x002d


	//----- nvinfo : EIATTR_PARAM_CBANK
	.align		4
        /*0120*/ 	.byte	0x04, 0x0a
        /*0122*/ 	.short	(.L_11875 - .L_11874)
	.align		4
.L_11874:
        /*0124*/ 	.word	index@(.nv.constant0._ZN43_GLOBAL__N__9ae7fba5_10_SoftMax_cu_9f978f6320softmax_warp_forwardIN3c108BFloat16ES2_fLi8ELb1ELb0EEEvPT0_PKT_iiiPKbib)
        /*0128*/ 	.short	0x0380
        /*012a*/ 	.short	0x002d


	//----- nvinfo : EIATTR_SW_WAR
	.align		4
.L_11875:
        /*012c*/ 	.byte	0x04, 0x36
        /*012e*/ 	.short	(.L_11877 - .L_11876)
.L_11876:
        /*0130*/ 	.word	0x00000008
.L_11877:


//--------------------- .nv.info._ZN43_GLOBAL__N__9ae7fba5_10_SoftMax_cu_9f978f6320softmax_warp_forwardIN3c108BFloat16ES2_fLi7ELb1ELb0EEEvPT0_PKT_iiiPKbib --------------------------
	.section	.nv.info._ZN43_GLOBAL__N__9ae7fba5_10_SoftMax_cu_9f978f6320softmax_warp_forwardIN3c108BFloat16ES2_fLi7ELb1ELb0EEEvPT0_PKT_iiiPKbib,"",@"SHT_CUDA_INFO"
	.sectionflags	@""
	.align	4


	//----- nvinfo : EIATTR_CUDA_API_VERSION
	.align		4
        /*0000*/ 	.byte	0x04, 0x37
        /*0002*/ 	.short	(.L_11879 - .L_11878)
.L_11878:
        /*0004*/ 	.word	0x00000082


	//----- nvinfo : EIATTR_KPARAM_INFO
	.align		4
.L_11879:
        /*0008*/ 	.byte	0x04, 0x17
        /*000a*/ 	.short	(.L_11881 - .L_11880)
.L_11880:
        /*000c*/ 	.word	0x00000000
        /*0010*/ 	.short	0x0007
        /*0012*/ 	.short	0x002c
        /*0014*/ 	.byte	0x00, 0xf0, 0x05, 0x00


	//----- nvinfo : EIATTR_KPARAM_INFO
	.align		4
.L_11881:
        /*0018*/ 	.byte	0x04, 0x17
        /*001a*/ 	.short	(.L_11883 - .L_11882)
.L_11882:
        /*001c*/ 	.word	0x00000000
        /*0020*/ 	.short	0x0006
        /*0022*/ 	.short	0x0028
        /*0024*/ 	.byte	0x00, 0xf0, 0x11, 0x00


	//----- nvinfo : EIATTR_KPARAM_INFO
	.align		4
.L_11883:
        /*0028*/ 	.byte	0x04, 0x17
        /*002a*/ 	.short	(.L_11885 - .L_11884)
.L_11884:
        /*002c*/ 	.word	0x00000000
        /*0030*/ 	.short	0x0005
        /*0032*/ 	.short	0x0020
        /*0034*/ 	.byte	0x00, 0xf5, 0x21, 0x00


	//----- nvinfo : EIATTR_KPARAM_INFO
	.align		4
.L_11885:
        /*0038*/ 	.byte	0x04, 0x17
        /*003a*/ 	.short	(.L_11887 - .L_11886)
.L_11886:
        /*003c*/ 	.word	0x00000000
        /*0040*/ 	.short	0x0004
        /*0042*/ 	.short	0x0018
        /*0044*/ 	.byte	0x00, 0xf0, 0x11, 0x00


	//----- nvinfo : EIATTR_KPARAM_INFO
	.align		4
.L_11887:
        /*0048*/ 	.byte	0x04, 0x17
        /*004a*/ 	.short	(.L_11889 - .L_11888)
.L_11888:
        /*004c*/ 	.word	0x00000000
        /*0050*/ 	.short	0x0003
        /*0052*/ 	.short	0x0014
        /*0054*/ 	.byte	0x00, 0xf0, 0x11, 0x00


	//----- nvinfo : EIATTR_KPARAM_INFO
	.align		4
.L_11889:
        /*0058*/ 	.byte	0x04, 0x17
        /*005a*/ 	.short	(.L_11891 - .L_11890)
.L_11890:
        /*005c*/ 	.word	0x00000000
        /*0060*/ 	.short	0x0002
        /*0062*/ 	.short	0x0010
        /*0064*/ 	.byte	0x00, 0xf0, 0x11, 0x00


	//----- nvinfo : EIATTR_KPARAM_INFO
	.align		4
.L_11891:
        /*0068*/ 	.byte	0x04, 0x17
        /*006a*/ 	.short	(.L_11893 - .L_11892)
.L_11892:
        /*006c*/ 	.word	0x00000000
        /*0070*/ 	.short	0x0001
        /*0072*/ 	.short	0x0008
        /*0074*/ 	.byte	0x00, 0xf5, 0x21, 0x00


	//----- nvinfo : EIATTR_KPARAM_INFO
	.align		4
.L_11893:
        /*0078*/ 	.byte	0x04, 0x17
        /*007a*/ 	.short	(.L_11895 - .L_11894)
.L_11894:
        /*007c*/ 	.word	0x00000000
        /*0080*/ 	.short	0x0000
        /*0082*/ 	.short	0x0000
        /*0084*/ 	.byte	0x00, 0xf5, 0x21, 0x00


	//----- nvinfo : EIATTR_SPARSE_MMA_MASK
	.align		4
.L_11895:
        /*0088*/ 	.byte	0x03, 0x50
        /*008a*/ 	.short	0x0000


	//----- nvinfo : EIATTR_MAXREG_COUNT
	.align		4
        /*008c*/ 	.byte	0x03, 0x1b
        /*008e*/ 	.short	0x00ff


	//----- nvinfo : EIATTR_MERCURY_ISA_VERSION
	.align		4
        /*0090*/ 	.byte	0x03, 0x5f
        /*0092*/ 	.short	0x0101


	//----- nvinfo : EIATTR_COOP_GROUP_MASK_REGIDS
	.align		4
        /*0094*/ 	.byte	0x04, 0x29
        /*0096*/ 	.short	(.L_11897 - .L_11896)


	//   ....[0]....
.L_11896:
        /*0098*/ 	.word	0xffffffff


	//   ....[1]....
        /*009c*/ 	.word	0xffffffff


	//   ....[2]....
        /*00a0*/ 	.word	0xffffffff


	//   ....[3]....
        /*00a4*/ 	.word	0xffffffff


	//   ....[4]....
        /*00a8*/ 	.word	0xffffffff


	//   ....[5]....
        /*00ac*/ 	.word	0xffffffff


	//   ....[6]....
        /*00b0*/ 	.word	0xffffffff


	//   ....[7]....
        /*00b4*/ 	.word	0xffffffff


	//   ....[8]....
        /*00b8*/ 	.word	0xffffffff


	//   ....[9]....
        /*00bc*/ 	.word	0xffffffff


	//   ....[10]....
        /*00c0*/ 	.word	0xffffffff


	//   ....[11]....
        /*00c4*/ 	.word	0xffffffff


	//   ....[12]....
        /*00c8*/ 	.word	0xffffffff


	//   ....[13]....
        /*00cc*/ 	.word	0xffffffff


	//   ....[14]....
        /*00d0*/ 	.word	0xffffffff


	//   ....[15]....
        /*00d4*/ 	.word	0xffffffff


	//   ....[16]....
        /*00d8*/ 	.word	0xffffffff


	//   ....[17]....
        /*00dc*/ 	.word	0xffffffff


	//   ....[18]....
        /*00e0*/ 	.word	0xffffffff


	//   ....[19]....
        /*00e4*/ 	.word	0xffffffff


	//----- nvinfo : EIATTR_COOP_GROUP_INSTR_OFFSETS
	.align		4
.L_11897:
        /*00e8*/ 	.byte	0x04, 0x28
        /*00ea*/ 	.short	(.L_11899 - .L_11898)


	//   ....[0]....
.L_11898:
        /*00ec*/ 	.word	0x000003a0


	//   ....[1]....
        /*00f0*/ 	.word	0x00000430


	//   ....[2]....
        /*00f4*/ 	.word	0x00000460


	//   ....[3]....
        /*00f8*/ 	.word	0x00000490


	//   ....[4]....
        /*00fc*/ 	.word	0x000004c0


	//   ....[5]....
        /*0100*/ 	.word	0x000004f0


	//   ....[6]....
        /*0104*/ 	.word	0x00000520


	//   ....[7]....
        /*0108*/ 	.word	0x00000550


	//   ....[8]....
        /*010c*/ 	.word	0x00000580


	//   ....[9]....
        /*0110*/ 	.word	0x000005b0


	//   ....[10]....
        /*0114*/ 	.word	0x000007b0


	//   ....[11]....
        /*0118*/ 	.word	0x00000810


	//   ....[12]....
        /*011c*/ 	.word	0x00000830


	//   ....[13]....
        /*0120*/ 	.word	0x00000850


	//   ....[14]....
        /*0124*/ 	.word	0x00000870


	//   ....[15]....
        /*0128*/ 	.word	0x00000890


	//   ....[16]....
        /*012c*/ 	.word	0x000008b0


	//   ....[17]....
        /*0130*/ 	.word	0x000008d0


	//   ....[18]....
        /*0134*/ 	.word	0x000008f0


	//   ....[19]....
        /*0138*/ 	.word	0x00000920


	//----- nvinfo : EIATTR_VRC_CTA_INIT_COUNT
	.align		4
.L_11899:
        /*013c*/ 	.byte	0x02, 0x4a
	.zero		1
	.zero		1


	//----- nvinfo : EIATTR_EXIT_INSTR_OFFSETS
	.align		4
        /*0140*/ 	.byte	0x04, 0x1c
        /*0142*/ 	.short	(.L_11901 - .L_11900)


	//   ....[0]....
.L_11900:
        /*0144*/ 	.word	0x00000940


	//   ....[1]....
        /*0148*/ 	.word	0x00000ad0


	//   ....[2]....
        /*014c*/ 	.word	0x00000ae0


	//   ....[3]....
        /*0150*/ 	.word	0x00000b80


	//   ....[4]....
        /*0154*/ 	.word	0x00000bc0


	//   ....[5]....
        /*0158*/ 	.word	0x00000c00


	//   ....[6]....
        /*015c*/ 	.word	0x00000c40


	//----- nvinfo : EIATTR_CRS_STACK_SIZE
	.align		4
.L_11901:
        /*0160*/ 	.byte	0x04, 0x1e
        /*0162*/ 	.short	(.L_11903 - .L_11902)
.L_11902:
        /*0164*/ 	.word	0x00000000


	//----- nvinfo : EIATTR_CBANK_PARAM_SIZE
	.align		4
.L_11903:
        /*0168*/ 	.byte	0x03, 0x19
        /*016a*/ 	.short	0x002d


	//----- nvinfo : EIATTR_PARAM_CBANK
	.align		4
        /*016c*/ 	.byte	0x04, 0x0a
        /*016e*/ 	.short	(.L_11905 - .L_11904)
	.align		4
.L_11904:
        /*0170*/ 	.word	index@(.nv.constant0._ZN43_GLOBAL__N__9ae7fba5_10_SoftMax_cu_9f978f6320softmax_warp_forwardIN3c108BFloat16ES2_fLi7ELb1ELb0EEEvPT0_PKT_iiiPKbib)
        /*0174*/ 	.short	0x0380
        /*0176*/ 	.short	0x002d


	//----- nvinfo : EIATTR_SW_WAR
	.align		4
.L_11905:
        /*0178*/ 	.byte	0x04, 0x36
        /*017a*/ 	.short	(.L_11907 - .L_11906)
.L_11906:
        /*017c*/ 	.word	0x00000008
.L_11907:


//--------------------- .nv.info._ZN43_GLOBAL__N__9ae7fba5_10_SoftMax_cu_9f978f6320softmax_warp_forwardIN3c108BFloat16ES2_fLi6ELb1ELb0EEEvPT0_PKT_iiiPKbib --------------------------
	.section	.nv.info._ZN43_GLOBAL__N__9ae7fba5_10_SoftMax_cu_9f978f6320softmax_warp_forwardIN3c108BFloat16ES2_fLi6ELb1ELb0EEEvPT0_PKT_iiiPKbib,"",@"SHT_CUDA_INFO"
	.sectionflags	@""
	.align	4


	//----- nvinfo : EIATTR_CUDA_API_VERSION
	.align		4
        /*0000*/ 	.byte	0x04, 0x37
        /*0002*/ 	.short	(.L_11909 - .L_11908)
.L_11908:
        /*0004*/ 	.word	0x00000082


	//----- nvinfo : EIATTR_KPARAM_INFO
	.align		4
.L_11909:
        /*0008*/ 	.byte	0x04, 0x17
        /*000a*/ 	.short	(.L_11911 - .L_11910)
.L_11910:
        /*000c*/ 	.word	0x00000000
        /*0010*/ 	.short	0x0007
        /*0012*/ 	.short	0x002c
        /*0014*/ 	.byte	0x00, 0xf0, 0x05, 0x00


	//----- nvinfo : EIATTR_KPARAM_INFO
	.align		4
.L_11911:
        /*0018*/ 	.byte	0x04, 0x17
        /*001a*/ 	.short	(.L_11913 - .L_11912)
.L_11912:
        /*001c*/ 	.word	0x00000000
        /*0020*/ 	.short	0x0006
        /*0022*/ 	.short	0x0028
        /*0024*/ 	.byte	0x00, 0xf0, 0x11, 0x00


	//----- nvinfo : EIATTR_KPARAM_INFO
	.align		4
.L_11913:
        /*0028*/ 	.byte	0x04, 0x17
        /*002a*/ 	.short	(.L_11915 - .L_11914)
.L_11914:
        /*002c*/ 	.word	0x00000000
        /*0030*/ 	.short	0x0005
        /*0032*/ 	.short	0x0020
        /*0034*/ 	.byte	0x00, 0xf5, 0x21, 0x00


	//----- nvinfo : EIATTR_KPARAM_INFO
	.align		4
.L_11915:
        /*0038*/ 	.byte	0x04, 0x17
        /*003a*/ 	.short	(.L_11917 - .L_11916)
.L_11916:
        /*003c*/ 	.word	0x00000000
        /*0040*/ 	.short	0x0004
        /*0042*/ 	.short	0x0018
        /*0044*/ 	.byte	0x00, 0xf0, 0x11, 0x00


	//----- nvinfo : EIATTR_KPARAM_INFO
	.align		4
.L_11917:
        /*0048*/ 	.byte	0x04, 0x17
        /*004a*/ 	.short	(.L_11919 - .L_11918)
.L_11918:
        /*004c*/ 	.word	0x00000000
        /*0050*/ 	.short	0x0003
        /*0052*/ 	.short	0x0014
        /*0054*/ 	.byte	0x00, 0xf0, 0x11, 0x00


	//----- nvinfo : EIATTR_KPARAM_INFO
	.align		4
.L_11919:
        /*0058*/ 	.byte	0x04, 0x17
        /*005a*/ 	.short	(.L_11921 - .L_11920)
.L_11920:
        /*005c*/ 	.word	0x00000000
        /*0060*/ 	.short	0x0002
        /*0062*/ 	.short	0x0010
        /*0064*/ 	.byte	0x00, 0xf0, 0x11, 0x00


	//----- nvinfo : EIATTR_KPARAM_INFO
	.align		4
.L_11921:
        /*0068*/ 	.byte	0x04, 0x17
        /*006a*/ 	.short	(.L_11923 - .L_11922)
.L_11922:
        /*006c*/ 	.word	0x00000000
        /*0070*/ 	.short	0x0001
        /*0072*/ 	.short	0x0008
        /*0074*/ 	.byte	0x00, 0xf5, 0x21, 0x00


	//----- nvinfo : EIATTR_KPARAM_INFO
	.align		4
.L_11923:
        /*0078*/ 	.byte	0x04, 0x17
        /*007a*/ 	.short	(.L_11925 - .L_11924)
.L_11924:
        /*007c*/ 	.word	0x00000000
        /*0080*/ 	.short	0x0000
        /*0082*/ 	.short	0x0000
        /*0084*/ 	.byte	0x00, 0xf5, 0x21, 0x00


	//----- nvinfo : EIATTR_SPARSE_MMA_MASK
	.align		4
.L_11925:
        /*0088*/ 	.byte	0x03, 0x50
        /*008a*/ 	.short	0x0000


	//----- nvinfo : EIATTR_MAXREG_COUNT
	.align		4
        /*008c*/ 	.byte	0x03, 0x1b
        /*008e*/ 	.short	0x00ff


	//----- nvinfo : EIATTR_MERCURY_ISA_VERSION
	.align		4
        /*0090*/ 	.byte	0x03, 0x5f
        /*0092*/ 	.short	0x0101


	//----- nvinfo : EIATTR_COOP_GROUP_MASK_REGIDS
	.align		4
        /*0094*/ 	.byte	0x04, 0x29
        /*0096*/ 	.short	(.L_11927 - .L_11926)


	//   ....[0]....
.L_11926:
        /*0098*/ 	.word	0xffffffff


	//   ....[1]....
        /*009c*/ 	.word	0xffffffff


	//   ....[2]....
        /*00a0*/ 	.word	0xffffffff


	//   ....[3]....
        /*00a4*/ 	.word	0xffffffff


	//   ....[4]....
        /*00a8*/ 	.word	0xffffffff


	//   ....[5]....
        /*00ac*/ 	.word	0xffffffff


	//   ....[6]....
        /*00b0*/ 	.word	0xffffffff


	//   ....[7]....
        /*00b4*/ 	.word	0xffffffff


	//   ....[8]....
        /*00b8*/ 	.word	0xffffffff


	//   ....[9]....
        /*00bc*/ 	.word	0xffffffff


	//   ....[10]....
        /*00c0*/ 	.word	0xffffffff


	//   ....[11]....
        /*00c4*/ 	.word	0xffffffff


	//   ....[12]....
        /*00c8*/ 	.word	0xffffffff


	//   ....[13]....
        /*00cc*/ 	.word	0xffffffff


	//   ....[14]....
        /*00d0*/ 	.word	0xffffffff


	//   ....[15]....
        /*00d4*/ 	.word	0xffffffff


	//   ....[16]....
        /*00d8*/ 	.word	0xffffffff


	//   ....[17]....
        /*00dc*/ 	.word	0xffffffff


	//   ....[18]....
        /*00e0*/ 	.word	0xffffffff


	//   ....[19]....
        /*00e4*/ 	.word	0xffffffff


	//----- nvinfo : EIATTR_COOP_GROUP_INSTR_OFFSETS
	.align		4
.L_11927:
        /*00e8*/ 	.byte	0x04, 0x28
        /*00ea*/ 	.short	(.L_11929 - .L_11928)


	//   ....[0]....
.L_11928:
        /*00ec*/ 	.word	0x00000250


	//   ....[1]....
        /*00f0*/ 	.word	0x00000270


	//   ....[2]....
        /*00f4*/ 	.word	0x000002b0


	//   ....[3]....
        /*00f8*/ 	.word	0x000002d0


	//   ....[4]....
        /*00fc*/ 	.word	0x00000310


	//   ....[5]....
        /*0100*/ 	.word	0x00000330


	//   ....[6]....
        /*0104*/ 	.word	0x00000370


	//   ....[7]....
        /*0108*/ 	.word	0x00000390


	//   ....[8]....
        /*010c*/ 	.word	0x000003d0


	//   ....[9]....
        /*0110*/ 	.word	0x000003f0


	//   ....[10]....
        /*0114*/ 	.word	0x00000540


	//   ....[11]....
        /*0118*/ 	.word	0x00000560


	//   ....[12]....
        /*011c*/ 	.word	0x00000580


	//   ....[13]....
        /*0120*/ 	.word	0x000005a0


	//   ....[14]....
        /*0124*/ 	.word	0x000005c0


	//   ....[15]....
        /*0128*/ 	.word	0x000005e0


	//   ....[16]....
        /*012c*/ 	.word	0x00000600


	//   ....[17]....
        /*0130*/ 	.word	0x00000620


	//   ....[18]....
        /*0134*/ 	.word	0x00000640


	//   ....[19]....
        /*0138*/ 	.word	0x00000660


	//----- nvinfo : EIATTR_VRC_CTA_INIT_COUNT
	.align		4
.L_11929:
        /*013c*/ 	.byte	0x02, 0x4a
	.zero		1
	.zero		1


	//----- nvinfo : EIATTR_EXIT_INSTR_OFFSETS
	.align		4
        /*0140*/ 	.byte	0x04, 0x1c
        /*0142*/ 	.short	(.L_11931 - .L_11930)


	//   ....[0]....
.L_11930:
        /*0144*/ 	.word	0x00000670


	//   ....[1]....
        /*0148*/ 	.word	0x00000790


	//   ....[2]....
        /*014c*/ 	.word	0x000007a0


	//   ....[3]....
        /*0150*/ 	.word	0x00000840


	//   ....[4]....
        /*0154*/ 	.word	0x00000880


	//----- nvinfo : EIATTR_CRS_STACK_SIZE
	.align		4
.L_11931:
        /*0158*/ 	.byte	0x04, 0x1e
        /*015a*/ 	.short	(.L_11933 - .L_11932)
.L_11932:
        /*015c*/ 	.word	0x00000000


	//----- nvinfo : EIATTR_CBANK_PARAM_SIZE
	.align		4
.L_11933:
        /*0160*/ 	.byte	0x03, 0x19
        /*0162*/ 	.short	0x002d


	//----- nvinfo : EIATTR_PARAM_CBANK
	.align		4
        /*0164*/ 	.byte	0x04, 0x0a
        /*0166*/ 	.short	(.L_11935 - .L_11934)
	.align		4
.L_11934:
        /*0168*/ 	.word	index@(.nv.constant0._ZN43_GLOBAL__N__9ae7fba5_10_SoftMax_cu_9f978f6320softmax_warp_forwardIN3c108BFloat16ES2_fLi6ELb1ELb0EEEvPT0_PKT_iiiPKbib)
        /*016c*/ 	.short	0x0380
        /*016e*/ 	.short	0x002d


	//----- nvinfo : EIATTR_SW_WAR
	.align		4
.L_11935:
        /*0170*/ 	.byte	0x04, 0x36
        /*0172*/ 	.short	(.L_11937 - .L_11936)
.L_11936:
        /*0174*/ 	.word	0x00000008
.L_11937:


//--------------------- .nv.info._ZN43_GLOBAL__N__9ae7fba5_10_SoftMax_cu_9f978f6320softmax_warp_forwardIN3c108BFloat16ES2_fLi5ELb1ELb0EEEvPT0_PKT_iiiPKbib --------------------------
	.section	.nv.info._ZN43_GLOBAL__N__9ae7fba5_10_SoftMax_cu_9f978f6320softmax_warp_forwardIN3c108BFloat16ES2_fLi5ELb1ELb0EEEvPT0_PKT_iiiPKbib,"",@"SHT_CUDA_INFO"
	.sectionflags	@""
	.align	4


	//----- nvinfo : EIATTR_CUDA_API_VERSION
	.align		4
        /*0000*/ 	.byte	0x04, 0x37
        /*0002*/ 	.short	(.L_11939 - .L_11938)
.L_11938:
        /*0004*/ 	.word	0x00000082


	//----- nvinfo : EIATTR_KPARAM_INFO
	.align		4
.L_11939:
        /*0008*/ 	.byte	0x04, 0x17
        /*000a*/ 	.short	(.L_11941 - .L_11940)
.L_11940:
        /*000c*/ 	.word	0x00000000
        /*0010*/ 	.short	0x0007
        /*0012*/ 	.short	0x002c
        /*0014*/ 	.byte	0x00, 0xf0, 0x05, 0x00


	//----- nvinfo : EIATTR_KPARAM_INFO
	.align		4
.L_11941:
        /*0018*/ 	.byte	0x04, 0x17
        /*001a*/ 	.short	(.L_11943 - .L_11942)
.L_11942:
        /*001c*/ 	.word	0x00000000
        /*0020*/ 	.short	0x0006
        /*0022*/ 	.short	0x0028
        /*0024*/ 	.byte	0x00, 0xf0, 0x11, 0x00


	//----- nvinfo : EIATTR_KPARAM_INFO
	.align		4
.L_11943:
        /*0028*/ 	.byte	0x04, 0x17
        /*002a*/ 	.short	(.L_11945 - .L_11944)
.L_11944:
        /*002c*/ 	.word	0x00000000
        /*0030*/ 	.short	0x0005
        /*0032*/ 	.short	0x0020
        /*0034*/ 	.byte	0x00, 0xf5, 0x21, 0x00


	//----- nvinfo : EIATTR_KPARAM_INFO
	.align		4
.L_11945:
        /*0038*/ 	.byte	0x04, 0x17
        /*003a*/ 	.short	(.L_11947 - .L_11946)
.L_11946:
        /*003c*/ 	.word	0x00000000
        /*0040*/ 	.short	0x0004
        /*0042*/ 	.short	0x0018
        /*0044*/ 	.byte	0x00, 0xf0, 0x11, 0x00


	//----- nvinfo : EIATTR_KPARAM_INFO
	.align		4
.L_11947:
        /*0048*/ 	.byte	0x04, 0x17
        /*004a*/ 	.short	(.L_11949 - .L_11948)
.L_11948:
        /*004c*/ 	.word	0x00000000
        /*0050*/ 	.short	0x0003
        /*0052*/ 	.short	0x0014
        /*0054*/ 	.byte	0x00, 0xf0, 0x11, 0x00


	//----- nvinfo : EIATTR_KPARAM_INFO
	.align		4
.L_11949:
        /*0058*/ 	.byte	0x04, 0x17
        /*005a*/ 	.short	(.L_11951 - .L_11950)
.L_11950:
        /*005c*/ 	.word	0x00000000
        /*0060*/ 	.short	0x0002
        /*0062*/ 	.short	0x0010
        /*0064*/ 	.byte	0x00, 0xf0, 0x11, 0x00


	//----- nvinfo : EIATTR_KPARAM_INFO
	.align		4
.L_11951:
        /*0068*/ 	.byte	0x04, 0x17
        /*006a*/ 	.short	(.L_11953 - .L_11952)
.L_11952:
        /*006c*/ 	.word	0x00000000
        /*0070*/ 	.short	0x0001
        /*0072*/ 	.short	0x0008
        /*0074*/ 	.byte	0x00, 0xf5, 0x21, 0x00


	//----- nvinfo : EIATTR_KPARAM_INFO
	.align		4
.L_11953:
        /*0078*/ 	.byte	0x04, 0x17
        /*007a*/ 	.short	(.L_11955 - .L_11954)
.L_11954:
        /*007c*/ 	.word	0x00000000
        /*0080*/ 	.short	0x0000
        /*0082*/ 	.short	0x0000
        /*0084*/ 	.byte	0x00, 0xf5, 0x21, 0x00


	//----- nvinfo : EIATTR_SPARSE_MMA_MASK
	.align		4
.L_11955:
        /*0088*/ 	.byte	0x03, 0x50
        /*008a*/ 	.short	0x0000


	//----- nvinfo : EIATTR_MAXREG_COUNT
	.align		4
        /*008c*/ 	.byte	0x03, 0x1b
        /*008e*/ 	.short	0x00ff


	//----- nvinfo : EIATTR_MERCURY_ISA_VERSION
	.align		4
        /*0090*/ 	.byte	0x03, 0x5f
        /*0092*/ 	.short	0x0101


	//----- nvinfo : EIATTR_COOP_GROUP_MASK_REGIDS
	.align		4
        /*0094*/ 	.byte	0x04, 0x29
        /*0096*/ 	.short	(.L_11957 - .L_11956)


	//   ....[0]....
.L_11956:
        /*0098*/ 	.word	0xffffffff


	//   ....[1]....
        /*009c*/ 	.word	0xffffffff


	//   ....[2]....
        /*00a0*/ 	.word	0xffffffff


	//   ....[3]....
        /*00a4*/ 	.word	0xffffffff


	//   ....[4]....
        /*00a8*/ 	.word	0xffffffff


	//   ....[5]....
        /*00ac*/ 	.word	0xffffffff


	//   ....[6]....
        /*00b0*/ 	.word	0xffffffff


	//   ....[7]....
        /*00b4*/ 	.word	0xffffffff


	//   ....[8]....
        /*00b8*/ 	.word	0xffffffff


	//   ....[9]....
        /*00bc*/ 	.word	0xffffffff


	//   ....[10]....
        /*00c0*/ 	.word	0xffffffff


	//   ....[11]....
        /*00c4*/ 	.word	0xffffffff


	//   ....[12]....
        /*00c8*/ 	.word	0xffffffff


	//   ....[13]....
        /*00cc*/ 	.word	0xffffffff


	//   ....[14]....
        /*00d0*/ 	.word	0xffffffff


	//   ....[15]....
        /*00d4*/ 	.word	0xffffffff


	//   ....[16]....
        /*00d8*/ 	.word	0xffffffff


	//   ....[17]....
        /*00dc*/ 	.word	0xffffffff


	//   ....[18]....
        /*00e0*/ 	.word	0xffffffff


	//   ....[19]....
        /*00e4*/ 	.word	0xffffffff


	//----- nvinfo : EIATTR_COOP_GROUP_INSTR_OFFSETS
	.align		4
.L_11957:
        /*00e8*/ 	.byte	0x04, 0x28
        /*00ea*/ 	.short	(.L_11959 - .L_11958)


	//   ....[0]....
.L_11958:
        /*00ec*/ 	.word	0x000001e0


	//   ....[1]....
        /*00f0*/ 	.word	0x00000200


	//   ....[2]....
        /*00f4*/ 	.word	0x00000240


	//   ....[3]....
        /*00f8*/ 	.word	0x00000260


	//   ....[4]....
        /*00fc*/ 	.word	0x000002a0


	//   ....[5]....
        /*0100*/ 	.word	0x000002c0


	//   ....[6]....
        /*0104*/ 	.word	0x00000300


	//   ....[7]....
        /*0108*/ 	.word	0x00000320


	//   ....[8]....
        /*010c*/ 	.word	0x00000360


	//   ....[9]....
        /*0110*/ 	.word	0x00000380


	//   ....[10]....
        /*0114*/ 	.word	0x00000450


	//   ....[11]....
        /*0118*/ 	.word	0x00000460


	//   ....[12]....
        /*011c*/ 	.word	0x00000490


	//   ....[13]....
        /*0120*/ 	.word	0x000004a0


	//   ....[14]....
        /*0124*/ 	.word	0x000004d0


	//   ....[15]....
        /*0128*/ 	.word	0x000004e0


	//   ....[16]....
        /*012c*/ 	.word	0x00000510


	//   ....[17]....
        /*0130*/ 	.word	0x00000520


	//   ....[18]....
        /*0134*/ 	.word	0x00000550


	//   ....[19]....
        /*0138*/ 	.word	0x00000560


	//----- nvinfo : EIATTR_VRC_CTA_INIT_COUNT
	.align		4
.L_11959:
        /*013c*/ 	.byte	0x02, 0x4a
	.zero		1
	.zero		1


	//----- nvinfo : EIATTR_EXIT_INSTR_OFFSETS
	.align		4
        /*0140*/ 	.byte	0x04, 0x1c
        /*0142*/ 	.short	(.L_11961 - .L_11960)


	//   ....[0]....
.L_11960:
        /*0144*/ 	.word	0x00000570


	//   ....[1]....
        /*0148*/ 	.word	0x00000630


	//   ....[2]....
        /*014c*/ 	.word	0x000006d0


	//----- nvinfo : EIATTR_CBANK_PARAM_SIZE
	.align		4
.L_11961:
        /*0150*/ 	.byte	0x03, 0x19
        /*0152*/ 	.short	0x002d


	//----- nvinfo : EIATTR_PARAM_CBANK
	.align		4
        /*0154*/ 	.byte	0x04, 0x0a
        /*0156*/ 	.short	(.L_11963 - .L_11962)
	.align		4
.L_11962:
        /*0158*/ 	.word	index@(.nv.constant0._ZN43_GLOBAL__N__9ae7fba5_10_SoftMax_cu_9f978f6320softmax_warp_forwardIN3c108BFloat16ES2_fLi5ELb1ELb0EEEvPT0_PKT_iiiPKbib)
        /*015c*/ 	.short	0x0380
        /*015e*/ 	.short	0x002d


	//----- nvinfo : EIATTR_SW_WAR
	.align		4
.L_11963:
        /*0160*/ 	.byte	0x04, 0x36
        /*0162*/ 	.short	(.L_11965 - .L_11964)
.L_11964:
        /*0164*/ 	.word	0x00000008
.L_11965:


//--------------------- .nv.info._ZN43_GLOBAL__N__9ae7fba5_10_SoftMax_cu_9f978f6320softmax_warp_forwardIN3c108BFloat16ES2_fLi4ELb1ELb0EEEvPT0_PKT_iiiPKbib --------------------------
	.section	.nv.info._ZN43_GLOBAL__N__9ae7fba5_10_SoftMax_cu_9f978f6320softmax_warp_forwardIN3c108BFloat16ES2_fLi4ELb1ELb0EEEvPT0_PKT_iiiPKbib,"",@"SHT_CUDA_INFO"
	.sectionflags	@""
	.align	4


	//----- nvinfo : EIATTR_CUDA_API_VERSION
	.align		4
        /*0000*/ 	.byte	0x04, 0x37
        /*0002*/ 	.short	(.L_11967 - .L_11966)
.L_11966:
        /*0004*/ 	.word	0x00000082


	//----- nvinfo : EIATTR_KPARAM_INFO
	.align		4
.L_11967:
        /*0008*/ 	.byte	0x04, 0x17
        /*000a*/ 	.short	(.L_11969 - .L_11968)
.L_11968:
        /*000c*/ 	.word	0x00000000
        /*0010*/ 	.short	0x0007
        /*0012*/ 	.short	0x002c
        /*0014*/ 	.byte	0x00, 0xf0, 0x05, 0x00


	//----- nvinfo : EIATTR_KPARAM_INFO
	.align		4
.L_11969:
        /*0018*/ 	.byte	0x04, 0x17
        /*001a*/ 	.short	(.L_11971 - .L_11970)
.L_11970:
        /*001c*/ 	.word	0x00000000
        /*0020*/ 	.short	0x0006
        /*0022*/ 	.short	0x0028
        /*0024*/ 	.byte	0x00, 0xf0, 0x11, 0x00


	//----- nvinfo : EIATTR_KPARAM_INFO
	.align		4
.L_11971:
        /*0028*/ 	.byte	0x04, 0x17
        /*002a*/ 	.short	(.L_11973 - .L_11972)
.L_11972:
        /*002c*/ 	.word	0x00000000
        /*0030*/ 	.short	0x0005
        /*0032*/ 	.short	0x0020
        /*0034*/ 	.byte	0x00, 0xf5, 0x21, 0x00


	//----- nvinfo : EIATTR_KPARAM_INFO
	.align		4
.L_11973:
        /*0038*/ 	.byte	0x04, 0x17
        /*003a*/ 	.short	(.L_11975 - .L_11974)
.L_11974:
        /*003c*/ 	.word	0x00000000
        /*0040*/ 	.short	0x0004
        /*0042*/ 	.short	0x0018
        /*0044*/ 	.byte	0x00, 0xf0, 0x11, 0x00


	//----- nvinfo : EIATTR_KPARAM_INFO
	.align		4
.L_11975:
        /*0048*/ 	.byte	0x04, 0x17
        /*004a*/ 	.short	(.L_11977 - .L_11976)
.L_11976:
        /*004c*/ 	.word	0x00000000
        /*0050*/ 	.short	0x0003
        /*0052*/ 	.short	0x0014
        /*0054*/ 	.byte	0x00, 0xf0, 0x11, 0x00


	//----- nvinfo : EIATTR_KPARAM_INFO
	.align		4
.L_11977:
        /*0058*/ 	.byte	0x04, 0x17
        /*005a*/ 	.short	(.L_11979 - .L_11978)
.L_11978:
        /*005c*/ 	.word	0x00000000
        /*0060*/ 	.short	0x0002
        /*0062*/ 	.short	0x0010
        /*0064*/ 	.byte	0x00, 0xf0, 0x11, 0x00


	//----- nvinfo : EIATTR_KPARAM_INFO
	.align		4
.L_11979:
        /*0068*/ 	.byte	0x04, 0x17
        /*006a*/ 	.short	(.L_11981 - .L_11980)
.L_11980:
        /*006c*/ 	.word	0x00000000
        /*0070*/ 	.short	0x0001
        /*0072*/ 	.short	0x0008
        /*0074*/ 	.byte	0x00, 0xf5, 0x21, 0x00


	//----- nvinfo : EIATTR_KPARAM_INFO
	.align		4
.L_11981:
        /*0078*/ 	.byte	0x04, 0x17
        /*007a*/ 	.short	(.L_11983 - .L_11982)
.L_11982:
        /*007c*/ 	.word	0x00000000
        /*0080*/ 	.short	0x0000
        /*0082*/ 	.short	0x0000
        /*0084*/ 	.byte	0x00, 0xf5, 0x21, 0x00


	//----- nvinfo : EIATTR_SPARSE_MMA_MASK
	.align		4
.L_11983:
        /*0088*/ 	.byte	0x03, 0x50
        /*008a*/ 	.short	0x0000


	//----- nvinfo : EIATTR_MAXREG_COUNT
	.align		4
        /*008c*/ 	.byte	0x03, 0x1b
        /*008e*/ 	.short	0x00ff


	//----- nvinfo : EIATTR_MERCURY_ISA_VERSION
	.align		4
        /*0090*/ 	.byte	0x03, 0x5f
        /*0092*/ 	.short	0x0101


	//----- nvinfo : EIATTR_COOP_GROUP_MASK_REGIDS
	.align		4
        /*0094*/ 	.byte	0x04, 0x29
        /*0096*/ 	.short	(.L_11985 - .L_11984)


	//   ....[0]....
.L_11984:
        /*0098*/ 	.word	0xffffffff


	//   ....[1]....
        /*009c*/ 	.word	0xffffffff


	//   ....[2]....
        /*00a0*/ 	.word	0xffffffff


	//   ....[3]....
        /*00a4*/ 	.word	0xffffffff


	//   ....[4]....
        /*00a8*/ 	.word	0xffffffff


	//   ....[5]....
        /*00ac*/ 	.word	0xffffffff


	//   ....[6]....
        /*00b0*/ 	.word	0xffffffff


	//   ....[7]....
        /*00b4*/ 	.word	0xffffffff


	//   ....[8]....
        /*00b8*/ 	.word	0xffffffff


	//   ....[9]....
        /*00bc*/ 	.word	0xffffffff


	//   ....[10]....
        /*00c0*/ 	.word	0xffffffff


	//   ....[11]....
        /*00c4*/ 	.word	0xffffffff


	//   ....[12]....
        /*00c8*/ 	.word	0xffffffff


	//   ....[13]....
        /*00cc*/ 	.word	0xffffffff


	//   ....[14]....
        /*00d0*/ 	.word	0xffffffff


	//   ....[15]....
        /*00d4*/ 	.word	0xffffffff


	//----- nvinfo : EIATTR_COOP_GROUP_INSTR_OFFSETS
	.align		4
.L_11985:
        /*00d8*/ 	.byte	0x04, 0x28
        /*00da*/ 	.short	(.L_11987 - .L_11986)


	//   ....[0]....
.L_11986:
        /*00dc*/ 	.word	0x000001e0


	//   ....[1]....
        /*00e0*/ 	.word	0x00000200


	//   ....[2]....
        /*00e4*/ 	.word	0x00000240


	//   ....[3]....
        /*00e8*/ 	.word	0x00000260


	//   ....[4]....
        /*00ec*/ 	.word	0x000002a0


	//   ....[5]....
        /*00f0*/ 	.word	0x000002c0


	//   ....[6]....
        /*00f4*/ 	.word	0x00000300


	//   ....[7]....
        /*00f8*/ 	.word	0x00000320


	//   ....[8]....
        /*00fc*/ 	.word	0x000003f0


	//   ....[9]....
        /*0100*/ 	.word	0x00000400


	//   ....[10]....
        /*0104*/ 	.word	0x00000430


	//   ....[11]....
        /*0108*/ 	.word	0x00000440


	//   ....[12]....
        /*010c*/ 	.word	0x00000470


	//   ....[13]....
        /*0110*/ 	.word	0x00000480


	//   ....[14]....
        /*0114*/ 	.word	0x000004b0


	//   ....[15]....
        /*0118*/ 	.word	0x000004c0


	//----- nvinfo : EIATTR_VRC_CTA_INIT_COUNT
	.align		4
.L_11987:
        /*011c*/ 	.byte	0x02, 0x4a
	.zero		1
	.zero		1


	//----- nvinfo : EIATTR_EXIT_INSTR_OFFSETS
	.align		4
        /*0120*/ 	.byte	0x04, 0x1c
        /*0122*/ 	.short	(.L_11989 - .L_11988)


	//   ....[0]....
.L_11988:
        /*0124*/ 	.word	0x000004d0


	//   ....[1]....
        /*0128*/ 	.word	0x00000590


	//   ....[2]....
        /*012c*/ 	.word	0x00000630


	//----- nvinfo : EIATTR_CBANK_PARAM_SIZE
	.align		4
.L_11989:
        /*0130*/ 	.byte	0x03, 0x19
        /*0132*/ 	.short	0x002d


	//----- nvinfo : EIATTR_PARAM_CBANK
	.align		4
        /*0134*/ 	.byte	0x04, 0x0a
        /*0136*/ 	.short	(.L_11991 - .L_11990)
	.align		4
.L_11990:
        /*0138*/ 	.word	index@(.nv.constant0._ZN43_GLOBAL__N__9ae7fba5_10_SoftMax_cu_9f978f6320softmax_warp_forwardIN3c108BFloat16ES2_fLi4ELb1ELb0EEEvPT0_PKT_iiiPKbib)
        /*013c*/ 	.short	0x0380
        /*013e*/ 	.short	0x002d


	//----- nvinfo : EIATTR_SW_WAR
	.align		4
.L_11991:
        /*0140*/ 	.byte	0x04, 0x36
        /*0142*/ 	.short	(.L_11993 - .L_11992)
.L_11992:
        /*0144*/ 	.word	0x00000008
.L_11993:


//--------------------- .nv.info._ZN43_GLOBAL__N__9ae7fba5_10_SoftMax_cu_9f978f6320softmax_warp_forwardIN3c108BFloat16ES2_fLi3ELb1ELb0EEEvPT0_PKT_iiiPKbib --------------------------
	.section	.nv.info._ZN43_GLOBAL__N__9ae7fba5_10_SoftMax_cu_9f978f6320softmax_warp_forwardIN3c108BFloat16ES2_fLi3ELb1ELb0EEEvPT0_PKT_iiiPKbib,"",@"SHT_CUDA_INFO"
	.sectionflags	@""
	.align	4


	//----- nvinfo : EIATTR_CUDA_API_VERSION
	.align		4
        /*0000*/ 	.byte	0x04, 0x37
        /*0002*/ 	.short	(.L_11995 - .L_11994)
.L_11994:
        /*0004*/ 	.word	0x00000082


	//----- nvinfo : EIATTR_KPARAM_INFO
	.align		4
.L_11995:
        /*0008*/ 	.byte	0x04, 0x17
        /*000a*/ 	.short	(.L_11997 - .L_11996)
.L_11996:
        /*000c*/ 	.word	0x00000000
        /*0010*/ 	.short	0x0007
        /*0012*/ 	.short	0x002c
        /*0014*/ 	.byte	0x00, 0xf0, 0x05, 0x00


	//----- nvinfo : EIATTR_KPARAM_INFO
	.align		4
.L_11997:
        /*0018*/ 	.byte	0x04, 0x17
        /*001a*/ 	.short	(.L_11999 - .L_11998)
.L_11998:
        /*001c*/ 	.word	0x00000000
        /*0020*/ 	.short	0x0006
        /*0022*/ 	.short	0x0028
        /*0024*/ 	.byte	0x00, 0xf0, 0x11, 0x00


	//----- nvinfo : EIATTR_KPARAM_INFO
	.align		4
.L_11999:
        /*0028*/ 	.byte	0x04, 0x17
        /*002a*/ 	.short	(.L_12001 - .L_12000)
.L_12000:
        /*002c*/ 	.word	0x00000000
        /*0030*/ 	.short	0x0005
        /*0032*/ 	.short	0x0020
        /*0034*/ 	.byte	0x00, 0xf5, 0x21, 0x00


	//----- nvinfo : EIATTR_KPARAM_INFO
	.align		4
.L_12001:
        /*0038*/ 	.byte	0x04, 0x17
        /*003a*/ 	.short	(.L_12003 - .L_12002)
.L_12002:
        /*003c*/ 	.word	0x00000000
        /*0040*/ 	.short	0x0004
        /*0042*/ 	.short	0x0018
        /*0044*/ 	.byte	0x00, 0xf0, 0x11, 0x00


	//----- nvinfo : EIATTR_KPARAM_INFO
	.align		4
.L_12003:
        /*0048*/ 	.byte	0x04, 0x17
        /*004a*/ 	.short	(.L_12005 - .L_12004)
.L_12004:
        /*004c*/ 	.word	0x00000000
        /*0050*/ 	.short	0x0003
        /*0052*/ 	.short	0x0014
        /*0054*/ 	.byte	0x00, 0xf0, 0x11, 0x00


	//----- nvinfo : EIATTR_KPARAM_INFO
	.align		4
.L_12005:
        /*0058*/ 	.byte	0x04, 0x17
        /*005a*/ 	.short	(.L_12007 - .L_12006)
.L_12006:
        /*005c*/ 	.word	0x00000000
        /*0060*/ 	.short	0x0002
        /*0062*/ 	.short	0x0010
        /*0064*/ 	.byte	0x00, 0xf0, 0x11, 0x00


	//----- nvinfo : EIATTR_KPARAM_INFO
	.align		4
.L_12007:
        /*0068*/ 	.byte	0x04, 0x17
        /*006a*/ 	.short	(.L_12009 - .L_12008)
.L_12008:
        /*006c*/ 	.word	0x00000000
        /*0070*/ 	.short	0x0001
        /*0072*/ 	.short	0x0008
        /*0074*/ 	.byte	0x00, 0xf5, 0x21, 0x00


	//----- nvinfo : EIATTR_KPARAM_INFO
	.align		4
.L_12009:
        /*0078*/ 	.byte	0x04, 0x17
        /*007a*/ 	.short	(.L_12011 - .L_12010)
.L_12010:
        /*007c*/ 	.word	0x00000000
        /*0080*/ 	.short	0x0000
        /*0082*/ 	.short	0x0000
        /*0084*/ 	.byte	0x00, 0xf5, 0x21, 0x00


	//----- nvinfo : EIATTR_SPARSE_MMA_MASK
	.align		4
.L_12011:
        /*0088*/ 	.byte	0x03, 0x50
        /*008a*/ 	.short	0x0000


	//----- nvinfo : EIATTR_MAXREG_COUNT
	.align		4
        /*008c*/ 	.byte	0x03, 0x1b
        /*008e*/ 	.short	0x00ff


	//----- nvinfo : EIATTR_MERCURY_ISA_VERSION
	.align		4
        /*0090*/ 	.byte	0x03, 0x5f
        /*0092*/ 	.short	0x0101


	//----- nvinfo : EIATTR_COOP_GROUP_MASK_REGIDS
	.align		4
        /*0094*/ 	.byte	0x04, 0x29
        /*0096*/ 	.short	(.L_12013 - .L_12012)


	//   ....[0]....
.L_12012:
        /*0098*/ 	.word	0xffffffff


	//   ....[1]....
        /*009c*/ 	.word	0xffffffff


	//   ....[2]....
        /*00a0*/ 	.word	0xffffffff


	//   ....[3]....
        /*00a4*/ 	.word	0xffffffff


	//   ....[4]....
        /*00a8*/ 	.word	0xffffffff


	//   ....[5]....
        /*00ac*/ 	.word	0xffffffff


	//   ....[6]....
        /*00b0*/ 	.word	0xffffffff


	//   ....[7]....
        /*00b4*/ 	.word	0xffffffff


	//   ....[8]....
        /*00b8*/ 	.word	0xffffffff


	//   ....[9]....
        /*00bc*/ 	.word	0xffffffff


	//   ....[10]....
        /*00c0*/ 	.word	0xffffffff


	//   ....[11]....
        /*00c4*/ 	.word	0xffffffff


	//----- nvinfo : EIATTR_COOP_GROUP_INSTR_OFFSETS
	.align		4
.L_12013:
        /*00c8*/ 	.byte	0x04, 0x28
        /*00ca*/ 	.short	(.L_12015 - .L_12014)


	//   ....[0]....
.L_12014:
        /*00cc*/ 	.word	0x000001e0


	//   ....[1]....
        /*00d0*/ 	.word	0x00000200


	//   ....[2]....
        /*00d4*/ 	.word	0x00000240


	//   ....[3]....
        /*00d8*/ 	.word	0x00000260


	//   ....[4]....
        /*00dc*/ 	.word	0x000002a0


	//   ....[5]....
        /*00e0*/ 	.word	0x000002c0


	//   ....[6]....
        /*00e4*/ 	.word	0x00000390


	//   ....[7]....
        /*00e8*/ 	.word	0x000003a0


	//   ....[8]....
        /*00ec*/ 	.word	0x000003d0


	//   ....[9]....
        /*00f0*/ 	.word	0x000003e0


	//   ....[10]....
        /*00f4*/ 	.word	0x00000410


	//   ....[11]....
        /*00f8*/ 	.word	0x00000420


	//----- nvinfo : EIATTR_VRC_CTA_INIT_COUNT
	.align		4
.L_12015:
        /*00fc*/ 	.byte	0x02, 0x4a
	.zero		1
	.zero		1


	//----- nvinfo : EIATTR_EXIT_INSTR_OFFSETS
	.align		4
        /*0100*/ 	.byte	0x04, 0x1c
        /*0102*/ 	.short	(.L_12017 - .L_12016)


	//   ....[0]....
.L_12016:
        /*0104*/ 	.word	0x00000430


	//   ....[1]....
        /*0108*/ 	.word	0x000004f0


	//   ....[2]....
        /*010c*/ 	.word	0x00000590


	//----- nvinfo : EIATTR_CBANK_PARAM_SIZE
	.align		4
.L_12017:
        /*0110*/ 	.byte	0x03, 0x19
        /*0112*/ 	.short	0x002d


	//----- nvinfo : EIATTR_PARAM_CBANK
	.align		4
        /*0114*/ 	.byte	0x04, 0x0a
        /*0116*/ 	.short	(.L_12019 - .L_12018)
	.align		4
.L_12018:
        /*0118*/ 	.word	index@(.nv.constant0._ZN43_GLOBAL__N__9ae7fba5_10_SoftMax_cu_9f978f6320softmax_warp_forwardIN3c108BFloat16ES2_fLi3ELb1ELb0EEEvPT0_PKT_iiiPKbib)
        /*011c*/ 	.short	0x0380
        /*011e*/ 	.short	0x002d


	//----- nvinfo : EIATTR_SW_WAR
	.align		4
.L_12019:
        /*0120*/ 	.byte	0x04, 0x36
        /*0122*/ 	.short	(.L_12021 - .L_12020)
.L_12020:
        /*0124*/ 	.word	0x00000008
.L_12021:


//--------------------- .nv.info._ZN43_GLOBAL__N__9ae7fba5_10_SoftMax_cu_9f978f6320softmax_warp_forwardIN3c108BFloat16ES2_fLi2ELb1ELb0EEEvPT0_PKT_iiiPKbib --------------------------
	.section	.nv.info._ZN43_GLOBAL__N__9ae7fba5_10_SoftMax_cu_9f978f6320softmax_warp_forwardIN3c108BFloat16ES2_fLi2ELb1ELb0EEEvPT0_PKT_iiiPKbib,"",@"SHT_CUDA_INFO"
	.sectionflags	@""
	.align	4


	//----- nvinfo : EIATTR_CUDA_API_VERSION
	.align		4
        /*0000*/ 	.byte	0x04, 0x37
        /*0002*/ 	.short	(.L_12023 - .L_12022)
.L_12022:
        /*0004*/ 	.word	0x00000082


	//----- nvinfo : EIATTR_KPARAM_INFO
	.align		4
.L_12023:
        /*0008*/ 	.byte	0x04, 0x17
        /*000a*/ 	.short	(.L_12025 - .L_12024)
.L_12024:
        /*000c*/ 	.word	0x00000000
        /*0010*/ 	.short	0x0007
        /*0012*/ 	.short	0x002c
        /*0014*/ 	.byte	0x00, 0xf0, 0x05, 0x00


	//----- nvinfo : EIATTR_KPARAM_INFO
	.align		4
.L_12025:
        /*0018*/ 	.byte	0x04, 0x17
        /*001a*/ 	.short	(.L_12027 - .L_12026)
.L_12026:
        /*001c*/ 	.word	0x00000000
        /*0020*/ 	.short	0x0006
        /*0022*/ 	.short	0x0028
        /*0024*/ 	.byte	0x00, 0xf0, 0x11, 0x00


	//----- nvinfo : EIATTR_KPARAM_INFO
	.align		4
.L_12027:
        /*0028*/ 	.byte	0x04, 0x17
        /*002a*/ 	.short	(.L_12029 - .L_12028)
.L_12028:
        /*002c*/ 	.word	0x00000000
        /*0030*/ 	.short	0x0005
        /*0032*/ 	.short	0x0020
        /*0034*/ 	.byte	0x00, 0xf5, 0x21, 0x00


	//----- nvinfo : EIATTR_KPARAM_INFO
	.align		4
.L_12029:
        /*0038*/ 	.byte	0x04, 0x17
        /*003a*/ 	.short	(.L_12031 - .L_12030)
.L_12030:
        /*003c*/ 	.word	0x00000000
        /*0040*/ 	.short	0x0004
        /*0042*/ 	.short	0x0018
        /*0044*/ 	.byte	0x00, 0xf0, 0x11, 0x00


	//----- nvinfo : EIATTR_KPARAM_INFO
	.align		4
.L_12031:
        /*0048*/ 	.byte	0x04, 0x17
        /*004a*/ 	.short	(.L_12033 - .L_12032)
.L_12032:
        /*004c*/ 	.word	0x00000000
        /*0050*/ 	.short	0x0003
        /*0052*/ 	.short	0x0014
        /*0054*/ 	.byte	0x00, 0xf0, 0x11, 0x00


	//----- nvinfo : EIATTR_KPARAM_INFO
	.align		4
.L_12033:
        /*0058*/ 	.byte	0x04, 0x17
        /*005a*/ 	.short	(.L_12035 - .L_12034)
.L_12034:
        /*005c*/ 	.word	0x00000000
        /*0060*/ 	.short	0x0002
        /*0062*/ 	.short	0x0010
        /*0064*/ 	.byte	0x00, 0xf0, 0x11, 0x00


	//----- nvinfo : EIATTR_KPARAM_INFO
	.align		4
.L_12035:
        /*0068*/ 	.byte	0x04, 0x17
        /*006a*/ 	.short	(.L_12037 - .L_12036)
.L_12036:
        /*006c*/ 	.word	0x00000000
        /*0070*/ 	.short	0x0001
        /*0072*/ 	.short	0x0008
        /*0074*/ 	.byte	0x00, 0xf5, 0x21, 0x00


	//----- nvinfo : EIATTR_KPARAM_INFO
	.align		4
.L_12037:
        /*0078*/ 	.byte	0x04, 0x17
        /*007a*/ 	.short	(.L_12039 - .L_12038)
.L_12038:
        /*007c*/ 	.word	0x00000000
        /*0080*/ 	.short	0x0000
        /*0082*/ 	.short	0x0000
        /*0084*/ 	.byte	0x00, 0xf5, 0x21, 0x00


	//----- nvinfo : EIATTR_SPARSE_MMA_MASK
	.align		4
.L_12039:
        /*0088*/ 	.byte	0x03, 0x50
        /*008a*/ 	.short	0x0000


	//----- nvinfo : EIATTR_MAXREG_COUNT
	.align		4
        /*008c*/ 	.byte	0x03, 0x1b
        /*008e*/ 	.short	0x00ff


	//----- nvinfo : EIATTR_MERCURY_ISA_VERSION
	.align		4
        /*0090*/ 	.byte	0x03, 0x5f
        /*0092*/ 	.short	0x0101


	//----- nvinfo : EIATTR_COOP_GROUP_MASK_REGIDS
	.align		4
        /*0094*/ 	.byte	0x04, 0x29
        /*0096*/ 	.short	(.L_12041 - .L_12040)


	//   ....[0]....
.L_12040:
        /*0098*/ 	.word	0xffffffff


	//   ....[1]....
        /*009c*/ 	.word	0xffffffff


	//   ....[2]....
        /*00a0*/ 	.word	0xffffffff


	//   ....[3]....
        /*00a4*/ 	.word	0xffffffff


	//   ....[4]....
        /*00a8*/ 	.word	0xffffffff


	//   ....[5]....
        /*00ac*/ 	.word	0xffffffff


	//   ....[6]....
        /*00b0*/ 	.word	0xffffffff


	//   ....[7]....
        /*00b4*/ 	.word	0xffffffff


	//----- nvinfo : EIATTR_COOP_GROUP_INSTR_OFFSETS
	.align		4
.L_12041:
        /*00b8*/ 	.byte	0x04, 0x28
        /*00ba*/ 	.short	(.L_12043 - .L_12042)


	//   ....[0]....
.L_12042:
        /*00bc*/ 	.word	0x000001e0


	//   ....[1]....
        /*00c0*/ 	.word	0x00000200


	//   ....[2]....
        /*00c4*/ 	.word	0x00000240


	//   ....[3]....
        /*00c8*/ 	.word	0x00000260


	//   ....[4]....
        /*00cc*/ 	.word	0x00000330


	//   ....[5]....
        /*00d0*/ 	.word	0x00000340


	//   ....[6]....
        /*00d4*/ 	.word	0x00000370


	//   ....[7]....
        /*00d8*/ 	.word	0x00000380


	//----- nvinfo : EIATTR_VRC_CTA_INIT_COUNT
	.align		4
.L_12043:
        /*00dc*/ 	.byte	0x02, 0x4a
	.zero		1
	.zero		1


	//----- nvinfo : EIATTR_EXIT_INSTR_OFFSETS
	.align		4
        /*00e0*/ 	.byte	0x04, 0x1c
        /*00e2*/ 	.short	(.L_12045 - .L_12044)


	//   ....[0]....
.L_12044:
        /*00e4*/ 	.word	0x00000390


	//   ....[1]....
        /*00e8*/ 	.word	0x00000450


	//   ....[2]....
        /*00ec*/ 	.word	0x000004f0


	//----- nvinfo : EIATTR_CBANK_PARAM_SIZE
	.align		4
.L_12045:
        /*00f0*/ 	.byte	0x03, 0x19
        /*00f2*/ 	.short	0x002d


	//----- nvinfo : EIATTR_PARAM_CBANK
	.align		4
        /*00f4*/ 	.byte	0x04, 0x0a
        /*00f6*/ 	.short	(.L_12047 - .L_12046)
	.align		4
.L_12046:
        /*00f8*/ 	.word	index@(.nv.constant0._ZN43_GLOBAL__N__9ae7fba5_10_SoftMax_cu_9f978f6320softmax_warp_forwardIN3c108BFloat16ES2_fLi2ELb1ELb0EEEvPT0_PKT_iiiPKbib)
        /*00fc*/ 	.short	0x0380
        /*00fe*/ 	.short	0x002d


	//----- nvinfo : EIATTR_SW_WAR
	.align		4
.L_12047:
        /*0100*/ 	.byte	0x04, 0x36
        /*0102*/ 	.short	(.L_12049 - .L_12048)
.L_12048:
        /*0104*/ 	.word	0x00000008
.L_12049:


//--------------------- .nv.info._ZN43_GLOBAL__N__9ae7fba5_10_SoftMax_cu_9f978f6320softmax_warp_forwardIN3c108BFloat16ES2_fLi1ELb1ELb0EEEvPT0_PKT_iiiPKbib --------------------------
	.section	.nv.info._ZN43_GLOBAL__N__9ae7fba5_10_SoftMax_cu_9f978f6320softmax_warp_forwardIN3c108BFloat16ES2_fLi1ELb1ELb0EEEvPT0_PKT_iiiPKbib,"",@"SHT_CUDA_INFO"
	.sectionflags	@""
	.align	4


	//----- nvinfo : EIATTR_CUDA_API_VERSION
	.align		4
        /*0000*/ 	.byte	0x04, 0x37
        /*0002*/ 	.short	(.L_12051 - .L_12050)
.L_12050:
        /*0004*/ 	.word	0x00000082


	//----- nvinfo : EIATTR_KPARAM_INFO
	.align		4
.L_12051:
        /*0008*/ 	.byte	0x04, 0x17
        /*000a*/ 	.short	(.L_12053 - .L_12052)
.L_12052:
        /*000c*/ 	.word	0x00000000
        /*0010*/ 	.short	0x0007
        /*0012*/ 	.short	0x002c
        /*0014*/ 	.byte	0x00, 0xf0, 0x05, 0x00


	//----- nvinfo : EIATTR_KPARAM_INFO
	.align		4
.L_12053:
        /*0018*/ 	.byte	0x04, 0x17
        /*001a*/ 	.short	(.L_12055 - .L_12054)
.L_12054:
        /*001c*/ 	.word	0x00000000
        /*0020*/ 	.short	0x0006
        /*0022*/ 	.short	0x0028
        /*0024*/ 	.byte	0x00, 0xf0, 0x11, 0x00


	//----- nvinfo : EIATTR_KPARAM_INFO
	.align		4
.L_12055:
        /*0028*/ 	.byte	0x04, 0x17
        /*002a*/ 	.short	(.L_12057 - .L_12056)
.L_12056:
        /*002c*/ 	.word	0x00000000
        /*0030*/ 	.short	0x0005
        /*0032*/ 	.short	0x0020
        /*0034*/ 	.byte	0x00, 0xf5, 0x21, 0x00


	//----- nvinfo : EIATTR_KPARAM_INFO
	.align		4
.L_12057:
        /*0038*/ 	.byte	0x04, 0x17
        /*003a*/ 	.short	(.L_12059 - .L_12058)
.L_12058:
        /*003c*/ 	.word	0x00000000
        /*0040*/ 	.short	0x0004
        /*0042*/ 	.short	0x0018
        /*0044*/ 	.byte	0x00, 0xf0, 0x11, 0x00


	//----- nvinfo : EIATTR_KPARAM_INFO
	.align		4
.L_12059:
        /*0048*/ 	.byte	0x04, 0x17
        /*004a*/ 	.short	(.L_12061 - .L_12060)
.L_12060:
        /*004c*/ 	.word	0x00000000
        /*0050*/ 	.short	0x0003
        /*0052*/ 	.short	0x0014
        /*0054*/ 	.byte	0x00, 0xf0, 0x11, 0x00


	//----- nvinfo : EIATTR_KPARAM_INFO
	.align		4
.L_12061:
        /*0058*/ 	.byte	0x04, 0x17
        /*005a*/ 	.short	(.L_12063 - .L_12062)
.L_12062:
        /*005c*/ 	.word	0x00000000
        /*0060*/ 	.short	0x0002
        /*0062*/ 	.short	0x0010
        /*0064*/ 	.byte	0x00, 0xf0, 0x11, 0x00


	//----- nvinfo : EIATTR_KPARAM_INFO
	.align		4
.L_12063:
        /*0068*/ 	.byte	0x04, 0x17
        /*006a*/ 	.short	(.L_12065 - .L_12064)
.L_12064:
        /*006c*/ 	.word	0x00000000
        /*0070*/ 	.short	0x0001
        /*0072*/ 	.short	0x0008
        /*0074*/ 	.byte	0x00, 0xf5, 0x21, 0x00


	//----- nvinfo : EIATTR_KPARAM_INFO
	.align		4
.L_12065:
        /*0078*/ 	.byte	0x04, 0x17
        /*007a*/ 	.short	(.L_12067 - .L_12066)
.L_12066:
        /*007c*/ 	.word	0x00000000
        /*0080*/ 	.short	0x0000
        /*0082*/ 	.short	0x0000
        /*0084*/ 	.byte	0x00, 0xf5, 0x21, 0x00


	//----- nvinfo : EIATTR_SPARSE_MMA_MASK
	.align		4
.L_12067:
        /*0088*/ 	.byte	0x03, 0x50
        /*008a*/ 	.short	0x0000


	//----- nvinfo : EIATTR_MAXREG_COUNT
	.align		4
        /*008c*/ 	.byte	0x03, 0x1b
        /*008e*/ 	.short	0x00ff


	//----- nvinfo : EIATTR_MERCURY_ISA_VERSION
	.align		4
        /*0090*/ 	.byte	0x03, 0x5f
        /*0092*/ 	.short	0x0101


	//----- nvinfo : EIATTR_COOP_GROUP_MASK_REGIDS
	.align		4
        /*0094*/ 	.byte	0x04, 0x29
        /*0096*/ 	.short	(.L_12069 - .L_12068)


	//   ....[0]....
.L_12068:
        /*0098*/ 	.word	0xffffffff


	//   ....[1]....
        /*009c*/ 	.word	0xffffffff


	//   ....[2]....
        /*00a0*/ 	.word	0xffffffff


	//   ....[3]....
        /*00a4*/ 	.word	0xffffffff


	//----- nvinfo : EIATTR_COOP_GROUP_INSTR_OFFSETS
	.align		4
.L_12069:
        /*00a8*/ 	.byte	0x04, 0x28
        /*00aa*/ 	.short	(.L_12071 - .L_12070)


	//   ....[0]....
.L_12070:
        /*00ac*/ 	.word	0x000001e0


	//   ....[1]....
        /*00b0*/ 	.word	0x00000200


	//   ....[2]....
        /*00b4*/ 	.word	0x000002d0


	//   ....[3]....
        /*00b8*/ 	.word	0x000002e0


	//----- nvinfo : EIATTR_VRC_CTA_INIT_COUNT
	.align		4
.L_12071:
        /*00bc*/ 	.byte	0x02, 0x4a
	.zero		1
	.zero		1


	//----- nvinfo : EIATTR_EXIT_INSTR_OFFSETS
	.align		4
        /*00c0*/ 	.byte	0x04, 0x1c
        /*00c2*/ 	.short	(.L_12073 - .L_12072)


	//   ....[0]....
.L_12072:
        /*00c4*/ 	.word	0x000002f0


	//   ....[1]....
        /*00c8*/ 	.word	0x000003b0


	//   ....[2]....
        /*00cc*/ 	.word	0x00000450


	//----- nvinfo : EIATTR_CBANK_PARAM_SIZE
	.align		4
.L_12073:
        /*00d0*/ 	.byte	0x03, 0x19
        /*00d2*/ 	.short	0x002d


	//----- nvinfo : EIATTR_PARAM_CBANK
	.align		4
        /*00d4*/ 	.byte	0x04, 0x0a
        /*00d6*/ 	.short	(.L_12075 - .L_12074)
	.align		4
.L_12074:
        /*00d8*/ 	.word	index@(.nv.constant0._ZN43_GLOBAL__N__9ae7fba5_10_SoftMax_cu_9f978f6320softmax_warp_forwardIN3c108BFloat16ES2_fLi1ELb1ELb0EEEvPT0_PKT_iiiPKbib)
        /*00dc*/ 	.short	0x0380
        /*00de*/ 	.short	0x002d


	//----- nvinfo : EIATTR_SW_WAR
	.align		4
.L_12075:
        /*00e0*/ 	.byte	0x04, 0x36
        /*00e2*/ 	.short	(.L_12077 - .L_12076)
.L_12076:
        /*00e4*/ 	.word	0x00000008
.L_12077:


//--------------------- .nv.info._ZN43_GLOBAL__N__9ae7fba5_10_SoftMax_cu_9f978f6320softmax_warp_forwardIN3c108BFloat16ES2_fLi0ELb1ELb0EEEvPT0_PKT_iiiPKbib --------------------------
	.section	.nv.info._ZN43_GLOBAL__N__9ae7fba5_10_SoftMax_cu_9f978f6320softmax_warp_forwardIN3c108BFloat16ES2_fLi0ELb1ELb0EEEvPT0_PKT_iiiPKbib,"",@"SHT_CUDA_INFO"
	.sectionflags	@""
	.align	4


	//----- nvinfo : EIATTR_CUDA_API_VERSION
	.align		4
        /*0000*/ 	.byte	0x04, 0x37
        /*0002*/ 	.short	(.L_12079 - .L_12078)
.L_12078:
        /*0004*/ 	.word	0x00000082


	//----- nvinfo : EIATTR_KPARAM_INFO
	.align		4
.L_12079:
        /*0008*/ 	.byte	0x04, 0x17
        /*000a*/ 	.short	(.L_12081 - .L_12080)
.L_12080:
        /*000c*/ 	.word	0x00000000
        /*0010*/ 	.short	0x0007
        /*0012*/ 	.short	0x002c
        /*0014*/ 	.byte	0x00, 0xf0, 0x05, 0x00


	//----- nvinfo : EIATTR_KPARAM_INFO
	.align		4
.L_12081:
        /*0018*/ 	.byte	0x04, 0x17
        /*001a*/ 	.short	(.L_12083 - .L_12082)
.L_12082:
        /*001c*/ 	.word	0x00000000
        /*0020*/ 	.short	0x0006
        /*0022*/ 	.short	0x0028
        /*0024*/ 	.byte	0x00, 0xf0, 0x11, 0x00


	//----- nvinfo : EIATTR_KPARAM_INFO
	.align		4
.L_12083:
        /*0028*/ 	.byte	0x04, 0x17
        /*002a*/ 	.short	(.L_12085 - .L_12084)
.L_12084:
        /*002c*/ 	.word	0x00000000
        /*0030*/ 	.short	0x0005
        /*0032*/ 	.short	0x0020
        /*0034*/ 	.byte	0x00, 0xf5, 0x21, 0x00


	//----- nvinfo : EIATTR_KPARAM_INFO
	.align		4
.L_12085:
        /*0038*/ 	.byte	0x04, 0x17
        /*003a*/ 	.short	(.L_12087 - .L_12086)
.L_12086:
        /*003c*/ 	.word	0x00000000
        /*0040*/ 	.short	0x0004
        /*0042*/ 	.short	0x0018
        /*0044*/ 	.byte	0x00, 0xf0, 0x11, 0x00


	//----- nvinfo : EIATTR_KPARAM_INFO
	.align		4
.L_12087:
        /*0048*/ 	.byte	0x04, 0x17
        /*004a*/ 	.short	(.L_12089 - .L_12088)
.L_12088:
        /*004c*/ 	.word	0x00000000
        /*0050*/ 	.short	0x0003
        /*0052*/ 	.short	0x0014
        /*0054*/ 	.byte	0x00, 0xf0, 0x11, 0x00


	//----- nvinfo : EIATTR_KPARAM_INFO
	.align		4
.L_12089:
        /*0058*/ 	.byte	0x04, 0x17
        /*005a*/ 	.short	(.L_12091 - .L_12090)
.L_12090:
        /*005c*/ 	.word	0x00000000
        /*0060*/ 	.short	0x0002
        /*0062*/ 	.short	0x0010
        /*0064*/ 	.byte	0x00, 0xf0, 0x11, 0x00


	//----- nvinfo : EIATTR_KPARAM_INFO
	.align		4
.L_12091:
        /*0068*/ 	.byte	0x04, 0x17
        /*006a*/ 	.short	(.L_12093 - .L_12092)
.L_12092:
        /*006c*/ 	.word	0x00000000
        /*0070*/ 	.short	0x0001
        /*0072*/ 	.short	0x0008
        /*0074*/ 	.byte	0x00, 0xf5, 0x21, 0x00


	//----- nvinfo : EIATTR_KPARAM_INFO
	.align		4
.L_12093:
        /*0078*/ 	.byte	0x04, 0x17
        /*007a*/ 	.short	(.L_12095 - .L_12094)
.L_12094:
        /*007c*/ 	.word	0x00000000
        /*0080*/ 	.short	0x0000
        /*0082*/ 	.short	0x0000
        /*0084*/ 	.byte	0x00, 0xf5, 0x21, 0x00


	//----- nvinfo : EIATTR_SPARSE_MMA_MASK
	.align		4
.L_12095:
        /*0088*/ 	.byte	0x03, 0x50
        /*008a*/ 	.short	0x0000


	//----- nvinfo : EIATTR_MAXREG_COUNT
	.align		4
        /*008c*/ 	.byte	0x03, 0x1b
        /*008e*/ 	.short	0x00ff


	//----- nvinfo : EIATTR_MERCURY_ISA_VERSION
	.align		4
        /*0090*/ 	.byte	0x03, 0x5f
        /*0092*/ 	.short	0x0101


	//----- nvinfo : EIATTR_VRC_CTA_INIT_COUNT
	.align		4
        /*0094*/ 	.byte	0x02, 0x4a
	.zero		1
	.zero		1


	//----- nvinfo : EIATTR_EXIT_INSTR_OFFSETS
	.align		4
        /*0098*/ 	.byte	0x04, 0x1c
        /*009a*/ 	.short	(.L_12097 - .L_12096)


	//   ....[0]....
.L_12096:
        /*009c*/ 	.word	0x000001b0


	//   ....[1]....
        /*00a0*/ 	.word	0x00000300


	//   ....[2]....
        /*00a4*/ 	.word	0x000003e0


	//----- nvinfo : EIATTR_CRS_STACK_SIZE
	.align		4
.L_12097:
        /*00a8*/ 	.byte	0x04, 0x1e
        /*00aa*/ 	.short	(.L_12099 - .L_12098)
.L_12098:
        /*00ac*/ 	.word	0x00000000


	//----- nvinfo : EIATTR_CBANK_PARAM_SIZE
	.align		4
.L_12099:
        /*00b0*/ 	.byte	0x03, 0x19
        /*00b2*/ 	.short	0x002d


	//----- nvinfo : EIATTR_PARAM_CBANK
	.align		4
        /*00b4*/ 	.byte	0x04, 0x0a
        /*00b6*/ 	.short	(.L_12101 - .L_12100)
	.align		4
.L_12100:
        /*00b8*/ 	.word	index@(.nv.constant0._ZN43_GLOBAL__N__9ae7fba5_10_SoftMax_cu_9f978f6320softmax_warp_forwardIN3c108BFloat16ES2_fLi0ELb1ELb0EEEvPT0_PKT_iiiPKbib)
        /*00bc*/ 	.short	0x0380
        /*00be*/ 	.short	0x002d


	//----- nvinfo : EIATTR_SW_WAR
	.align		4
.L_12101:
        /*00c0*/ 	.byte	0x04, 0x36
        /*00c2*/ 	.short	(.L_12103 - .L_12102)
.L_12102:
        /*00c4*/ 	.word	0x00000008
.L_12103:


//--------------------- .nv.info._ZN43_GLOBAL__N__9ae7fba5_10_SoftMax_cu_9f978f6320softmax_warp_forwardIN3c104HalfEffLi11ELb1ELb0EEEvPT0_PKT_iiiPKbib --------------------------
	.section	.nv.info._ZN43_GLOBAL__N__9ae7fba5_10_SoftMax_cu_9f978f6320softmax_warp_forwardIN3c104HalfEffLi11ELb1ELb0EEEvPT0_PKT_iiiPKbib,"",@"SHT_CUDA_INFO"
	.sectionflags	@""
	.align	4


	//----- nvinfo : EIATTR_CUDA_API_VERSION
	.align		4
        /*0000*/ 	.byte	0x04, 0x37
        /*0002*/ 	.short	(.L_12105 - .L_12104)
.L_12104:
        /*0004*/ 	.word	0x00000082


	//----- nvinfo : EIATTR_KPARAM_INFO
	.align		4
.L_12105:
        /*0008*/ 	.byte	0x04, 0x17
        /*000a*/ 	.short	(.L_12107 - .L_12106)
.L_12106:
        /*000c*/ 	.word	0x00000000
        /*0010*/ 	.short	0x0007
        /*0012*/ 	.short	0x002c
        /*0014*/ 	.byte	0x00, 0xf0, 0x05, 0x00


	//----- nvinfo : EIATTR_KPARAM_INFO
	.align		4
.L_12107:
        /*0018*/ 	.byte	0x04, 0x17
        /*001a*/ 	.short	(.L_12109 - .L_12108)
.L_12108:
        /*001c*/ 	.word	0x00000000
        /*0020*/ 	.short	0x0006
        /*0022*/ 	.short	0x0028
        /*0024*/ 	.byte	0x00, 0xf0, 0x11, 0x00


	//----- nvinfo : EIATTR_KPARAM_INFO
	.align		4
.L_12109:
        /*0028*/ 	.byte	0x04, 0x17
        /*002a*/ 	.short	(.L_12111 - .L_12110)
.L_12110:
        /*002c*/ 	.word	0x00000000
        /*0030*/ 	.short	0x0005
        /*0032*/ 	.short	0x0020
        /*0034*/ 	.byte	0x00, 0xf5, 0x21, 0x00


	//----- nvinfo : EIATTR_KPARAM_INFO
	.align		4
.L_12111:
        /*0038*/ 	.byte	0x04, 0x17
        /*003a*/ 	.short	(.L_12113 - .L_12112)
.L_12112:
        /*003c*/ 	.word	0x00000000
        /*0040*/ 	.short	0x0004
        /*0042*/ 	.short	0x0018
        /*0044*/ 	.byte	0x00, 0xf0, 0x11, 0x00


	//----- nvinfo : EIATTR_KPARAM_INFO
	.align		4
.L_12113:
        /*0048*/ 	.byte	0x04, 0x17
        /*004a*/ 	.short	(.L_12115 - .L_12114)
.L_12114:
        /*004c*/ 	.word	0x00000000
        /*0050*/ 	.short	0x0003
        /*0052*/ 	.short	0x0014
        /*0054*/ 	.byte	0x00, 0xf0, 0x11, 0x00


	//----- nvinfo : EIATTR_KPARAM_INFO
	.align		4
.L_12115:
        /*0058*/ 	.byte	0x04, 0x17
        /*005a*/ 	.short	(.L_12117 - .L_12116)
.L_12116:
        /*005c*/ 	.word	0x00000000
        /*0060*/ 	.short	0x0002
        /*0062*/ 	.short	0x0010
        /*0064*/ 	.byte	0x00, 0xf0, 0x11, 0x00


	//----- nvinfo : EIATTR_KPARAM_INFO
	.align		4
.L_12117:
        /*0068*/ 	.byte	0x04, 0x17
        /*006a*/ 	.short	(.L_12119 - .L_12118)
.L_12118:
        /*006c*/ 	.word	0x00000000
        /*0070*/ 	.short	0x0001
        /*0072*/ 	.short	0x0008
        /*0074*/ 	.byte	0x00, 0xf5, 0x21, 0x00


	//----- nvinfo : EIATTR_KPARAM_INFO
	.align		4
.L_12119:
        /*0078*/ 	.byte	0x04, 0x17
        /*007a*/ 	.short	(.L_12121 - .L_12120)
.L_12120:
        /*007c*/ 	.word	0x00000000
        /*0080*/ 	.short	0x0000
        /*0082*/ 	.short	0x0000
        /*0084*/ 	.byte	0x00, 0xf5, 0x21, 0x00


	//----- nvinfo : EIATTR_SPARSE_MMA_MASK
	.align		4
.L_12121:
        /*0088*/ 	.byte	0x03, 0x50
        /*008a*/ 	.short	0x0000


	//----- nvinfo : EIATTR_MAXREG_COUNT
	.align		4
        /*008c*/ 	.byte	0x03, 0x1b
        /*008e*/ 	.short	0x00ff


	//----- nvinfo : EIATTR_MERCURY_ISA_VERSION
	.align		4
        /*0090*/ 	.byte	0x03, 0x5f
        /*0092*/ 	.short	0x0101


	//----- nvinfo : EIATTR_COOP_GROUP_MASK_REGIDS
	.align		4
        /*0094*/ 	.byte	0x04, 0x29
        /*0096*/ 	.short	(.L_12123 - .L_12122)


	//   ....[0]....
.L_12122:
        /*0098*/ 	.word	0xffffffff


	//   ....[1]....
        /*009c*/ 	.word	0xffffffff


	//   ....[2]....
        /*00a0*/ 	.word	0xffffffff


	//   ....[3]....
        /*00a4*/ 	.word	0xffffffff


	//   ....[4]....
        /*00a8*/ 	.word	0xffffffff


	//   ....[5]....
        /*00ac*/ 	.word	0xffffffff


	//   ....[6]....
        /*00b0*/ 	.word	0xffffffff


	//   ....[7]....
        /*00b4*/ 	.word	0xffffffff


	//   ....[8]....
        /*00b8*/ 	.word	0xffffffff


	//   ....[9]....
        /*00bc*/ 	.word	0xffffffff


	//----- nvinfo : EIATTR_COOP_GROUP_INSTR_OFFSETS
	.align		4
.L_12123:
        /*00c0*/ 	.byte	0x04, 0x28
        /*00c2*/ 	.short	(.L_12125 - .L_12124)


	//   ....[0]....
.L_12124:
        /*00c4*/ 	.word	0x00002050


	//   ....[1]....
        /*00c8*/ 	.word	0x00002080


	//   ....[2]....
        /*00cc*/ 	.word	0x000020b0


	//   ....[3]....
        /*00d0*/ 	.word	0x000020e0


	//   ....[4]....
        /*00d4*/ 	.word	0x00002110


	//   ....[5]....
        /*00d8*/ 	.word	0x00003140


	//   ....[6]....
        /*00dc*/ 	.word	0x00003160


	//   ....[7]....
        /*00e0*/ 	.word	0x00003180


	//   ....[8]....
        /*00e4*/ 	.word	0x000031a0


	//   ....[9]....
        /*00e8*/ 	.word	0x000031c0


	//----- nvinfo : EIATTR_VRC_CTA_INIT_COUNT
	.align		4
.L_12125:
        /*00ec*/ 	.byte	0x02, 0x4a
	.zero		1
	.zero		1


	//----- nvinfo : EIATTR_EXIT_INSTR_OFFSETS
	.align		4
        /*00f0*/ 	.byte	0x04, 0x1c
        /*00f2*/ 	.short	(.L_12127 - .L_12126)


	//   ....[0]....
.L_12126:
        /*00f4*/ 	.word	0x000031e0


	//   ....[1]....
        /*00f8*/ 	.word	0x00003200


	//   ....[2]....
        /*00fc*/ 	.word	0x00003270


	//   ....[3]....
        /*0100*/ 	.word	0x000032b0


	//   ....[4]....
        /*0104*/ 	.word	0x000032f0


	//   ....[5]....
        /*0108*/ 	.word	0x00003330


	//   ....[6]....
        /*010c*/ 	.word	0x00003370


	//   ....[7]....
        /*0110*/ 	.word	0x000033b0


	//   ....[8]....
        /*0114*/ 	.word	0x000033f0


	//   ....[9]....
        /*0118*/ 	.word	0x00003430


	//   ....[10]....
        /*011c*/ 	.word	0x00003470


	//   ....[11]....
        /*0120*/ 	.word	0x000034b0


	//   ....[12]....
        /*0124*/ 	.word	0x000034f0


	//   ....[13]....
        /*0128*/ 	.word	0x00003530


	//   ....[14]....
        /*012c*/ 	.word	0x00003570


	//   ....[15]....
        /*0130*/ 	.word	0x000035b0


	//   ....[16]....
        /*0134*/ 	.word	0x000035f0


	//   ....[17]....
        /*0138*/ 	.word	0x00003630


	//   ....[18]....
        /*013c*/ 	.word	0x00003670


	//   ....[19]....
        /*0140*/ 	.word	0x000036b0


	//   ....[20]....
        /*0144*/ 	.word	0x000036f0


	//   ....[21]....
        /*0148*/ 	.word	0x00003730


	//   ....[22]....
        /*014c*/ 	.word	0x00003770


	//   ....[23]....
        /*0150*/ 	.word	0x000037b0


	//   ....[24]....
        /*0154*/ 	.word	0x000037f0


	//   ....[25]....
        /*0158*/ 	.word	0x00003830


	//   ....[26]....
        /*015c*/ 	.word	0x00003870


	//   ....[27]....
        /*0160*/ 	.word	0x000038a0


	//   ....[28]....
        /*0164*/ 	.word	0x000038d0


	//   ....[29]....
        /*0168*/ 	.word	0x00003900


	//   ....[30]....
        /*016c*/ 	.word	0x00003930


	//   ....[31]....
        /*0170*/ 	.word	0x00003960


	//   ....[32]....
        /*0174*/ 	.word	0x000039c0


	//   ....[33]....
        /*0178*/ 	.word	0x00003a10


	//   ....[34]....
        /*017c*/ 	.word	0x00003a60


	//   ....[35]....
        /*0180*/ 	.word	0x00003ab0


	//   ....[36]....
        /*0184*/ 	.word	0x00003b00


	//   ....[37]....
        /*0188*/ 	.word	0x00003b50


	//   ....[38]....
        /*018c*/ 	.word	0x00003ba0


	//   ....[39]....
        /*0190*/ 	.word	0x00003bf0


	//   ....[40]....
        /*0194*/ 	.word	0x00003c40


	//   ....[41]....
        /*0198*/ 	.word	0x00003c90


	//   ....[42]....
        /*019c*/ 	.word	0x00003ce0


	//   ....[43]....
        /*01a0*/ 	.word	0x00003d30


	//   ....[44]....
        /*01a4*/ 	.word	0x00003d80


	//   ....[45]....
        /*01a8*/ 	.word	0x00003dd0


	//   ....[46]....
        /*01ac*/ 	.word	0x00003e20


	//   ....[47]....
        /*01b0*/ 	.word	0x00003e60


	//   ....[48]....
        /*01b4*/ 	.word	0x00003ea0


	//   ....[49]....
        /*01b8*/ 	.word	0x00003ee0


	//   ....[50]....
        /*01bc*/ 	.word	0x00003f20


	//   ....[51]....
        /*01c0*/ 	.word	0x00003f60


	//   ....[52]....
        /*01c4*/ 	.word	0x00003fa0


	//   ....[53]....
        /*01c8*/ 	.word	0x00003fe0


	//   ....[54]....
        /*01cc*/ 	.word	0x00004020


	//   ....[55]....
        /*01d0*/ 	.word	0x00004060


	//   ....[56]....
        /*01d4*/ 	.word	0x000040a0


	//   ....[57]....
        /*01d8*/ 	.word	0x000040e0


	//   ....[58]....
        /*01dc*/ 	.word	0x00004120


	//   ....[59]....
        /*01e0*/ 	.word	0x00004160


	//   ....[60]....
        /*01e4*/ 	.word	0x000041a0


	//   ....[61]....
        /*01e8*/ 	.word	0x000041e0


	//   ....[62]....
        /*01ec*/ 	.word	0x00004220


	//   ....[63]....
        /*01f0*/ 	.word	0x00004260


	//   ....[64]....
        /*01f4*/ 	.word	0x000042a0


	//   ....[65]....
        /*01f8*/ 	.word	0x000042d0


	//----- nvinfo : EIATTR_CBANK_PARAM_SIZE
	.align		4
.L_12127:
        /*01fc*/ 	.byte	0x03, 0x19
        /*01fe*/ 	.short	0x002d


	//----- nvinfo : EIATTR_PARAM_CBANK
	.align		4
        /*0200*/ 	.byte	0x04, 0x0a
        /*0202*/ 	.short	(.L_12129 - .L_12128)
	.align		4
.L_12128:
        /*0204*/ 	.word	index@(.nv.constant0._ZN43_GLOBAL__N__9ae7fba5_10_SoftMax_cu_9f978f6320softmax_warp_forwardIN3c104HalfEffLi11ELb1ELb0EEEvPT0_PKT_iiiPKbib)
        /*0208*/ 	.short	0x0380
        /*020a*/ 	.short	0x002d


	//----- nvinfo : EIATTR_SW_WAR
	.align		4
.L_12129:
        /*020c*/ 	.byte	0x04, 0x36
        /*020e*/ 	.short	(.L_12131 - .L_12130)
.L_12130:
        /*0210*/ 	.word	0x00000008
.L_12131:


//--------------------- .nv.info._ZN43_GLOBAL__N__9ae7fba5_10_SoftMax_cu_9f978f6320softmax_warp_forwardIN3c104HalfEffLi10ELb1ELb0EEEvPT0_PKT_iiiPKbib --------------------------
	.section	.nv.info._ZN43_GLOBAL__N__9ae7fba5_10_SoftMax_cu_9f978f6320softmax_warp_forwardIN3c104HalfEffLi10ELb1ELb0EEEvPT0_PKT_iiiPKbib,"",@"SHT_CUDA_INFO"
	.sectionflags	@""
	.align	4


	//----- nvinfo : EIATTR_CUDA_API_VERSION
	.align		4
        /*0000*/ 	.byte	0x04, 0x37
        /*0002*/ 	.short	(.L_12133 - .L_12132)
.L_12132:
        /*0004*/ 	.word	0x00000082


	//----- nvinfo : EIATTR_KPARAM_INFO
	.align		4
.L_12133:
        /*0008*/ 	.byte	0x04, 0x17
        /*000a*/ 	.short	(.L_12135 - .L_12134)
.L_12134:
        /*000c*/ 	.word	0x00000000
        /*0010*/ 	.short	0x0007
        /*0012*/ 	.short	0x002c
        /*0014*/ 	.byte	0x00, 0xf0, 0x05, 0x00


	//----- nvinfo : EIATTR_KPARAM_INFO
	.align		4
.L_12135:
        /*0018*/ 	.byte	0x04, 0x17
        /*001a*/ 	.short	(.L_12137 - .L_12136)
.L_12136:
        /*001c*/ 	.word	0x00000000
        /*0020*/ 	.short	0x0006
        /*0022*/ 	.short	0x0028
        /*0024*/ 	.byte	0x00, 0xf0, 0x11, 0x00


	//----- nvinfo : EIATTR_KPARAM_INFO
	.align		4
.L_12137:
        /*0028*/ 	.byte	0x04, 0x17
        /*002a*/ 	.short	(.L_12139 - .L_12138)
.L_12138:
        /*002c*/ 	.word	0x00000000
        /*0030*/ 	.short	0x0005
        /*0032*/ 	.short	0x0020
        /*0034*/ 	.byte	0x00, 0xf5, 0x21, 0x00


	//----- nvinfo : EIATTR_KPARAM_INFO
	.align		4
.L_12139:
        /*0038*/ 	.byte	0x04, 0x17
        /*003a*/ 	.short	(.L_12141 - .L_12140)
.L_12140:
        /*003c*/ 	.word	0x00000000
        /*0040*/ 	.short	0x0004
        /*0042*/ 	.short	0x0018
        /*0044*/ 	.byte	0x00, 0xf0, 0x11, 0x00


	//----- nvinfo : EIATTR_KPARAM_INFO
	.align		4
.L_12141:
        /*0048*/ 	.byte	0x04, 0x17
        /*004a*/ 	.short	(.L_12143 - .L_12142)
.L_12142:
        /*004c*/ 	.word	0x00000000
        /*0050*/ 	.short	0x0003
        /*0052*/ 	.short	0x0014
        /*0054*/ 	.byte	0x00, 0xf0, 0x11, 0x00


	//----- nvinfo : EIATTR_KPARAM_INFO
	.align		4
.L_12143:
        /*0058*/ 	.byte	0x04, 0x17
        /*005a*/ 	.short	(.L_12145 - .L_12144)
.L_12144:
        /*005c*/ 	.word	0x00000000
        /*0060*/ 	.short	0x0002
        /*0062*/ 	.short	0x0010
        /*0064*/ 	.byte	0x00, 0xf0, 0x11, 0x00


	//----- nvinfo : EIATTR_KPARAM_INFO
	.align		4
.L_12145:
        /*0068*/ 	.byte	0x04, 0x17
        /*006a*/ 	.short	(.L_12147 - .L_12146)
.L_12146:
        /*006c*/ 	.word	0x00000000
        /*0070*/ 	.short	0x0001
        /*0072*/ 	.short	0x0008
        /*0074*/ 	.byte	0x00, 0xf5, 0x21, 0x00


	//----- nvinfo : EIATTR_KPARAM_INFO
	.align		4
.L_12147:
        /*0078*/ 	.byte	0x04, 0x17
        /*007a*/ 	.short	(.L_12149 - .L_12148)
.L_12148:
        /*007c*/ 	.word	0x00000000
        /*0080*/ 	.short	0x0000
        /*0082*/ 	.short	0x0000
        /*0084*/ 	.byte	0x00, 0xf5, 0x21, 0x00


	//----- nvinfo : EIATTR_SPARSE_MMA_MASK
	.align		4
.L_12149:
        /*0088*/ 	.byte	0x03, 0x50
        /*008a*/ 	.short	0x0000


	//----- nvinfo : EIATTR_MAXREG_COUNT
	.align		4
        /*008c*/ 	.byte	0x03, 0x1b
        /*008e*/ 	.short	0x00ff


	//----- nvinfo : EIATTR_MERCURY_ISA_VERSION
	.align		4
        /*0090*/ 	.byte	0x03, 0x5f
        /*0092*/ 	.short	0x0101


	//----- nvinfo : EIATTR_COOP_GROUP_MASK_REGIDS
	.align		4
        /*0094*/ 	.byte	0x04, 0x29
        /*0096*/ 	.short	(.L_12151 - .L_12150)


	//   ....[0]....
.L_12150:
        /*0098*/ 	.word	0xffffffff


	//   ....[1]....
        /*009c*/ 	.word	0xffffffff


	//   ....[2]....
        /*00a0*/ 	.word	0xffffffff


	//   ....[3]....
        /*00a4*/ 	.word	0xffffffff


	//   ....[4]....
        /*00a8*/ 	.word	0xffffffff


	//   ....[5]....
        /*00ac*/ 	.word	0xffffffff


	//   ....[6]....
        /*00b0*/ 	.word	0xffffffff


	//   ....[7]....
        /*00b4*/ 	.word	0xffffffff


	//   ....[8]....
        /*00b8*/ 	.word	0xffffffff


	//   ....[9]....
        /*00bc*/ 	.word	0xffffffff


	//----- nvinfo : EIATTR_COOP_GROUP_INSTR_OFFSETS
	.align		4
.L_12151:
        /*00c0*/ 	.byte	0x04, 0x28
        /*00c2*/ 	.short	(.L_12153 - .L_12152)


	//   ....[0]....
.L_12152:
        /*00c4*/ 	.word	0x000010b0


	//   ....[1]....
        /*00c8*/ 	.word	0x000010e0


	//   ....[2]....
        /*00cc*/ 	.word	0x00001110


	//   ....[3]....
        /*00d0*/ 	.word	0x00001140


	//   ....[4]....
        /*00d4*/ 	.word	0x00001170


	//   ....[5]....
        /*00d8*/ 	.word	0x000019a0


	//   ....[6]....
        /*00dc*/ 	.word	0x000019c0


	//   ....[7]....
        /*00e0*/ 	.word	0x000019e0


	//   ....[8]....
        /*00e4*/ 	.word	0x00001a00


	//   ....[9]....
        /*00e8*/ 	.word	0x00001a20


	//----- nvinfo : EIATTR_VRC_CTA_INIT_COUNT
	.align		4
.L_12153:
        /*00ec*/ 	.byte	0x02, 0x4a
	.zero		1
	.zero		1


	//----- nvinfo : EIATTR_EXIT_INSTR_OFFSETS
	.align		4
        /*00f0*/ 	.byte	0x04, 0x1c
        /*00f2*/ 	.short	(.L_12155 - .L_12154)


	//   ....[0]....
.L_12154:
        /*00f4*/ 	.word	0x00001a40


	//   ....[1]....
        /*00f8*/ 	.word	0x00001a60


	//   ....[2]....
        /*00fc*/ 	.word	0x00001ad0


	//   ....[3]....
        /*0100*/ 	.word	0x00001b10


	//   ....[4]....
        /*0104*/ 	.word	0x00001b50


	//   ....[5]....
        /*0108*/ 	.word	0x00001b90


	//   ....[6]....
        /*010c*/ 	.word	0x00001bd0


	//   ....[7]....
        /*0110*/ 	.word	0x00001c10


	//   ....[8]....
        /*0114*/ 	.word	0x00001c50


	//   ....[9]....
        /*0118*/ 	.word	0x00001c90


	//   ....[10]....
        /*011c*/ 	.word	0x00001cd0


	//   ....[11]....
        /*0120*/ 	.word	0x00001d10


	//   ....[12]....
        /*0124*/ 	.word	0x00001d50


	//   ....[13]....
        /*0128*/ 	.word	0x00001d90


	//   ....[14]....
        /*012c*/ 	.word	0x00001dc0


	//   ....[15]....
        /*0130*/ 	.word	0x00001df0


	//   ....[16]....
        /*0134*/ 	.word	0x00001e20


	//   ....[17]....
        /*0138*/ 	.word	0x00001e50


	//   ....[18]....
        /*013c*/ 	.word	0x00001e80


	//   ....[19]....
        /*0140*/ 	.word	0x00001ee0


	//   ....[20]....
        /*0144*/ 	.word	0x00001f30


	//   ....[21]....
        /*0148*/ 	.word	0x00001f80


	//   ....[22]....
        /*014c*/ 	.word	0x00001fd0


	//   ....[23]....
        /*0150*/ 	.word	0x00002020


	//   ....[24]....
        /*0154*/ 	.word	0x00002070


	//   ....[25]....
        /*0158*/ 	.word	0x000020c0


	//   ....[26]....
        /*015c*/ 	.word	0x00002100


	//   ....[27]....
        /*0160*/ 	.word	0x00002140


	//   ....[28]....
        /*0164*/ 	.word	0x00002180


	//   ....[29]....
        /*0168*/ 	.word	0x000021c0


	//   ....[30]....
        /*016c*/ 	.word	0x00002200


	//   ....[31]....
        /*0170*/ 	.word	0x00002240


	//   ....[32]....
        /*0174*/ 	.word	0x00002280


	//   ....[33]....
        /*0178*/ 	.word	0x000022b0


	//----- nvinfo : EIATTR_CBANK_PARAM_SIZE
	.align		4
.L_12155:
        /*017c*/ 	.byte	0x03, 0x19
        /*017e*/ 	.short	0x002d


	//----- nvinfo : EIATTR_PARAM_CBANK
	.align		4
        /*0180*/ 	.byte	0x04, 0x0a
        /*0182*/ 	.short	(.L_12157 - .L_12156)
	.align		4
.L_12156:
        /*0184*/ 	.word	index@(.nv.constant0._ZN43_GLOBAL__N__9ae7fba5_10_SoftMax_cu_9f978f6320softmax_warp_forwardIN3c104HalfEffLi10ELb1ELb0EEEvPT0_PKT_iiiPKbib)
        /*0188*/ 	.short	0x0380
        /*018a*/ 	.short	0x002d


	//----- nvinfo : EIATTR_SW_WAR
	.align		4
.L_12157:
        /*018c*/ 	.byte	0x04, 0x36
        /*018e*/ 	.short	(.L_12159 - .L_12158)
.L_12158:
        /*0190*/ 	.word	0x00000008
.L_12159:


//--------------------- .nv.info._ZN43_GLOBAL__N__9ae7fba5_10_SoftMax_cu_9f978f6320softmax_warp_forwardIN3c104HalfEffLi9ELb1ELb0EEEvPT0_PKT_iiiPKbib --------------------------
	.section	.nv.info._ZN43_GLOBAL__N__9ae7fba5_10_SoftMax_cu_9f978f6320softmax_warp_forwardIN3c104HalfEffLi9ELb1ELb0EEEvPT0_PKT_iiiPKbib,"",@"SHT_CUDA_INFO"
	.sectionflags	@""
	.align	4


	//----- nvinfo : EIATTR_CUDA_API_VERSION
	.align		4
        /*0000*/ 	.byte	0x04, 0x37
        /*0002*/ 	.short	(.L_12161 - .L_12160)
.L_12160:
        /*0004*/ 	.word	0x00000082


	//----- nvinfo : EIATTR_KPARAM_INFO
	.align		4
.L_12161:
        /*0008*/ 	.byte	0x04, 0x17
        /*000a*/ 	.short	(.L_12163 - .L_12162)
.L_12162:
        /*000c*/ 	.word	0x00000000
        /*0010*/ 	.short	0x0007
        /*0012*/ 	.short	0x002c
        /*0014*/ 	.byte	0x00, 0xf0, 0x05, 0x00


	//----- nvinfo : EIATTR_KPARAM_INFO
	.align		4
.L_12163:
        /*0018*/ 	.byte	0x04, 0x17
        /*001a*/ 	.short	(.L_12165 - .L_12164)
.L_12164:
        /*001c*/ 	.word	0x00000000
        /*0020*/ 	.short	0x0006
        /*0022*/ 	.short	0x0028
        /*0024*/ 	.byte	0x00, 0xf0, 0x11, 0x00


	//----- nvinfo : EIATTR_KPARAM_INFO
	.align		4
.L_12165:
        /*0028*/ 	.byte	0x04, 0x17
        /*002a*/ 	.short	(.L_12167 - .L_12166)
.L_12166:
        /*002c*/ 	.word	0x00000000
        /*0030*/ 	.short	0x0005
        /*0032*/ 	.short	0x0020
        /*0034*/ 	.byte	0x00, 0xf5, 0x21, 0x00


	//----- nvinfo : EIATTR_KPARAM_INFO
	.align		4
.L_12167:
        /*0038*/ 	.byte	0x04, 0x17
        /*003a*/ 	.short	(.L_12169 - .L_12168)
.L_12168:
        /*003c*/ 	.word	0x00000000
        /*0040*/ 	.short	0x0004
        /*0042*/ 	.short	0x0018
        /*0044*/ 	.byte	0x00, 0xf0, 0x11, 0x00


	//----- nvinfo : EIATTR_KPARAM_INFO
	.align		4
.L_12169:
        /*0048*/ 	.byte	0x04, 0x17
        /*004a*/ 	.short	(.L_12171 - .L_12170)
.L_12170:
        /*004c*/ 	.word	0x00000000
        /*0050*/ 	.short	0x0003
        /*0052*/ 	.short	0x0014
        /*0054*/ 	.byte	0x00, 0xf0, 0x11, 0x00


	//----- nvinfo : EIATTR_KPARAM_INFO
	.align		4
.L_12171:
        /*0058*/ 	.byte	0x04, 0x17
        /*005a*/ 	.short	(.L_12173 - .L_12172)
.L_12172:
        /*005c*/ 	.word	0x00000000
        /*0060*/ 	.short	0x0002
        /*0062*/ 	.short	0x0010
        /*0064*/ 	.byte	0x00, 0xf0, 0x11, 0x00


	//----- nvinfo : EIATTR_KPARAM_INFO
	.align		4
.L_12173:
        /*0068*/ 	.byte	0x04, 0x17
        /*006a*/ 	.short	(.L_12175 - .L_12174)
.L_12174:
        /*006c*/ 	.word	0x00000000
        /*0070*/ 	.short	0x0001
        /*0072*/ 	.short	0x0008
        /*0074*/ 	.byte	0x00, 0xf5, 0x21, 0x00


	//----- nvinfo : EIATTR_KPARAM_INFO
	.align		4
.L_12175:
        /*0078*/ 	.byte	0x04, 0x17
        /*007a*/ 	.short	(.L_12177 - .L_12176)
.L_12176:
        /*007c*/ 	.word	0x00000000
        /*0080*/ 	.short	0x0000
        /*0082*/ 	.short	0x0000
        /*0084*/ 	.byte	0x00, 0xf5, 0x21, 0x00


	//----- nvinfo : EIATTR_SPARSE_MMA_MASK
	.align		4
.L_12177:
        /*0088*/ 	.byte	0x03, 0x50
        /*008a*/ 	.short	0x0000


	//----- nvinfo : EIATTR_MAXREG_COUNT
	.align		4
        /*008c*/ 	.byte	0x03, 0x1b
        /*008e*/ 	.short	0x00ff


	//----- nvinfo : EIATTR_MERCURY_ISA_VERSION
	.align		4
        /*0090*/ 	.byte	0x03, 0x5f
        /*0092*/ 	.short	0x0101


	//----- nvinfo : EIATTR_COOP_GROUP_MASK_REGIDS
	.align		4
        /*0094*/ 	.byte	0x04, 0x29
        /*0096*/ 	.short	(.L_12179 - .L_12178)


	//   ....[0]....
.L_12178:
        /*0098*/ 	.word	0xffffffff


	//   ....[1]....
        /*009c*/ 	.word	0xffffffff


	//   ....[2]....
        /*00a0*/ 	.word	0xffffffff


	//   ....[3]....
        /*00a4*/ 	.word	0xffffffff


	//   ....[4]....
        /*00a8*/ 	.word	0xffffffff


	//   ....[5]....
        /*00ac*/ 	.word	0xffffffff


	//   ....[6]....
        /*00b0*/ 	.word	0xffffffff


	//   ....[7]....
        /*00b4*/ 	.word	0xffffffff


	//   ....[8]....
        /*00b8*/ 	.word	0xffffffff


	//   ....[9]....
        /*00bc*/ 	.word	0xffffffff


	//----- nvinfo : EIATTR_COOP_GROUP_INSTR_OFFSETS
	.align		4
.L_12179:
        /*00c0*/ 	.byte	0x04, 0x28
        /*00c2*/ 	.short	(.L_12181 - .L_12180)


	//   ....[0]....
.L_12180:
        /*00c4*/ 	.word	0x00000910


	//   ....[1]....
        /*00c8*/ 	.word	0x00000940


	//   ....[2]....
        /*00cc*/ 	.word	0x00000970


	//   ....[3]....
        /*00d0*/ 	.word	0x000009a0


	//   ....[4]....
        /*00d4*/ 	.word	0x000009d0


	//   ....[5]....
        /*00d8*/ 	.word	0x00000e00


	//   ....[6]....
        /*00dc*/ 	.word	0x00000e20


	//   ....[7]....
        /*00e0*/ 	.word	0x00000e40


	//   ....[8]....
        /*00e4*/ 	.word	0x00000e60


	//   ....[9]....
        /*00e8*/ 	.word	0x00000e80


	//----- nvinfo : EIATTR_VRC_CTA_INIT_COUNT
	.align		4
.L_12181:
        /*00ec*/ 	.byte	0x02, 0x4a
	.zero		1
	.zero		1


	//----- nvinfo : EIATTR_EXIT_INSTR_OFFSETS
	.align		4
        /*00f0*/ 	.byte	0x04, 0x1c
        /*00f2*/ 	.short	(.L_12183 - .L_12182)


	//   ....[0]....
.L_12182:
        /*00f4*/ 	.word	0x00000e90


	//   ....[1]....
        /*00f8*/ 	.word	0x00000eb0


	//   ....[2]....
        /*00fc*/ 	.word	0x00000f30


	//   ....[3]....
        /*0100*/ 	.word	0x00000f70


	//   ....[4]....
        /*0104*/ 	.word	0x00000fb0


	//   ....[5]....
        /*0108*/ 	.word	0x00000ff0


	//   ....[6]....
        /*010c*/ 	.word	0x00001030


	//   ....[7]....
        /*0110*/ 	.word	0x00001070


	//   ....[8]....
        /*0114*/ 	.word	0x000010b0


	//   ....[9]....
        /*0118*/ 	.word	0x000010e0


	//   ....[10]....
        /*011c*/ 	.word	0x00001110


	//   ....[11]....
        /*0120*/ 	.word	0x00001140


	//   ....[12]....
        /*0124*/ 	.word	0x00001170


	//   ....[13]....
        /*0128*/ 	.word	0x000011a0


	//   ....[14]....
        /*012c*/ 	.word	0x00001200


	//   ....[15]....
        /*0130*/ 	.word	0x00001240


	//   ....[16]....
        /*0134*/ 	.word	0x00001280


	//   ....[17]....
        /*0138*/ 	.word	0x000012b0


	//----- nvinfo : EIATTR_CBANK_PARAM_SIZE
	.align		4
.L_12183:
        /*013c*/ 	.byte	0x03, 0x19
        /*013e*/ 	.short	0x002d


	//----- nvinfo : EIATTR_PARAM_CBANK
	.align		4
        /*0140*/ 	.byte	0x04, 0x0a
        /*0142*/ 	.short	(.L_12185 - .L_12184)
	.align		4
.L_12184:
        /*0144*/ 	.word	index@(.nv.constant0._ZN43_GLOBAL__N__9ae7fba5_10_SoftMax_cu_9f978f6320softmax_warp_forwardIN3c104HalfEffLi9ELb1ELb0EEEvPT0_PKT_iiiPKbib)
        /*0148*/ 	.short	0x0380
        /*014a*/ 	.short	0x002d


	//----- nvinfo : EIATTR_SW_WAR
	.align		4
.L_12185:
        /*014c*/ 	.byte	0x04, 0x36
        /*014e*/ 	.short	(.L_12187 - .L_12186)
.L_12186:
        /*0150*/ 	.word	0x00000008
.L_12187:


//--------------------- .nv.info._ZN43_GLOBAL__N__9ae7fba5_10_SoftMax_cu_9f978f6320softmax_warp_forwardIN3c104HalfEffLi8ELb1ELb0EEEvPT0_PKT_iiiPKbib --------------------------
	.section	.nv.info._ZN43_GLOBAL__N__9ae7fba5_10_SoftMax_cu_9f978f6320softmax_warp_forwardIN3c104HalfEffLi8ELb1ELb0EEEvPT0_PKT_iiiPKbib,"",@"SHT_CUDA_INFO"
	.sectionflags	@""
	.align	4


	//----- nvinfo : EIATTR_CUDA_API_VERSION
	.align		4
        /*0000*/ 	.byte	0x04, 0x37
        /*0002*/ 	.short	(.L_12189 - .L_12188)
.L_12188:
        /*0004*/ 	.word	0x00000082


	//----- nvinfo : EIATTR_KPARAM_INFO
	.align		4
.L_12189:
        /*0008*/ 	.byte	0x04, 0x17
        /*000a*/ 	.short	(.L_12191 - .L_12190)
.L_12190:
        /*000c*/ 	.word	0x00000000
        /*0010*/ 	.short	0x0007
        /*0012*/ 	.short	0x002c
        /*0014*/ 	.byte	0x00, 0xf0, 0x05, 0x00


	//----- nvinfo : EIATTR_KPARAM_INFO
	.align		4
.L_12191:
        /*0018*/ 	.byte	0x04, 0x17
        /*001a*/ 	.short	(.L_12193 - .L_12192)
.L_12192:
        /*001c*/ 	.word	0x00000000
        /*0020*/ 	.short	0x0006
        /*0022*/ 	.short	0x0028
        /*0024*/ 	.byte	0x00, 0xf0, 0x11, 0x00


	//----- nvinfo : EIATTR_KPARAM_INFO
	.align		4
.L_12193:
        /*0028*/ 	.byte	0x04, 0x17
        /*002a*/ 	.short	(.L_12195 - .L_12194)
.L_12194:
        /*002c*/ 	.word	0x00000000
        /*0030*/ 	.short	0x0005
        /*0032*/ 	.short	0x0020
        /*0034*/ 	.byte	0x00, 0xf5, 0x21, 0x00


	//----- nvinfo : EIATTR_KPARAM_INFO
	.align		4
.L_12195:
        /*0038*/ 	.byte	0x04, 0x17
        /*003a*/ 	.short	(.L_12197 - .L_12196)
.L_12196:
        /*003c*/ 	.word	0x00000000
        /*0040*/ 	.short	0x0004
        /*0042*/ 	.short	0x0018
        /*0044*/ 	.byte	0x00, 0xf0, 0x11, 0x00


	//----- nvinfo : EIATTR_KPARAM_INFO
	.align		4
.L_12197:
        /*0048*/ 	.byte	0x04, 0x17
        /*004a*/ 	.short	(.L_12199 - .L_12198)
.L_12198:
        /*004c*/ 	.word	0x00000000
        /*0050*/ 	.short	0x0003
        /*0052*/ 	.short	0x0014
        /*0054*/ 	.byte	0x00, 0xf0, 0x11, 0x00


	//----- nvinfo : EIATTR_KPARAM_INFO
	.align		4
.L_12199:
        /*0058*/ 	.byte	0x04, 0x17
        /*005a*/ 	.short	(.L_12201 - .L_12200)
.L_12200:
        /*005c*/ 	.word	0x00000000
        /*0060*/ 	.short	0x0002
        /*0062*/ 	.short	0x0010
        /*0064*/ 	.byte	0x00, 0xf0, 0x11, 0x00


	//----- nvinfo : EIATTR_KPARAM_INFO
	.align		4
.L_12201:
        /*0068*/ 	.byte	0x04, 0x17
        /*006a*/ 	.short	(.L_12203 - .L_12202)
.L_12202:
        /*006c*/ 	.word	0x00000000
        /*0070*/ 	.short	0x0001
        /*0072*/ 	.short	0x0008
        /*0074*/ 	.byte	0x00, 0xf5, 0x21, 0x00


	//----- nvinfo : EIATTR_KPARAM_INFO
	.align		4
.L_12203:
        /*0078*/ 	.byte	0x04, 0x17
        /*007a*/ 	.short	(.L_12205 - .L_12204)
.L_12204:
        /*007c*/ 	.word	0x00000000
        /*0080*/ 	.short	0x0000
        /*0082*/ 	.short	0x0000
        /*0084*/ 	.byte	0x00, 0xf5, 0x21, 0x00


	//----- nvinfo : EIATTR_SPARSE_MMA_MASK
	.align		4
.L_12205:
        /*0088*/ 	.byte	0x03, 0x50
        /*008a*/ 	.short	0x0000


	//----- nvinfo : EIATTR_MAXREG_COUNT
	.align		4
        /*008c*/ 	.byte	0x03, 0x1b
        /*008e*/ 	.short	0x00ff


	//----- nvinfo : EIATTR_MERCURY_ISA_VERSION
	.align		4
        /*0090*/ 	.byte	0x03, 0x5f
        /*0092*/ 	.short	0x0101


	//----- nvinfo : EIATTR_COOP_GROUP_MASK_REGIDS
	.align		4
        /*0094*/ 	.byte	0x04, 0x29
        /*0096*/ 	.short	(.L_12207 - .L_12206)


	//   ....[0]....
.L_12206:
        /*0098*/ 	.word	0xffffffff


	//   ....[1]....
        /*009c*/ 	.word	0xffffffff


	//   ....[2]....
        /*00a0*/ 	.word	0xffffffff


	//   ....[3]....
        /*00a4*/ 	.word	0xffffffff


	//   ....[4]....
        /*00a8*/ 	.word	0xffffffff


	//   ....[5]....
        /*00ac*/ 	.word	0xffffffff


	//   ....[6]....
        /*00b0*/ 	.word	0xffffffff


	//   ....[7]....
        /*00b4*/ 	.word	0xffffffff


	//   ....[8]....
        /*00b8*/ 	.word	0xffffffff


	//   ....[9]....
        /*00bc*/ 	.word	0xffffffff


	//----- nvinfo : EIATTR_COOP_GROUP_INSTR_OFFSETS
	.align		4
.L_12207:
        /*00c0*/ 	.byte	0x04, 0x28
        /*00c2*/ 	.short	(.L_12209 - .L_12208)


	//   ....[0]....
.L_12208:
        /*00c4*/ 	.word	0x000004c0


	//   ....[1]....
        /*00c8*/ 	.word	0x000004f0


	//   ....[2]....
        /*00cc*/ 	.word	0x00000520


	//   ....[3]....
        /*00d0*/ 	.word	0x00000550


	//   ....[4]....
        /*00d4*/ 	.word	0x00000580


	//   ....[5]....
        /*00d8*/ 	.word	0x000007c0


	//   ....[6]....
        /*00dc*/ 	.word	0x000007e0


	//   ....[7]....
        /*00e0*/ 	.word	0x00000800


	//   ....[8]....
        /*00e4*/ 	.word	0x00000820


	//   ....[9]....
        /*00e8*/ 	.word	0x00000840


	//----- nvinfo : EIATTR_VRC_CTA_INIT_COUNT
	.align		4
.L_12209:
        /*00ec*/ 	.byte	0x02, 0x4a
	.zero		1
	.zero		1


	//----- nvinfo : EIATTR_EXIT_INSTR_OFFSETS
	.align		4
        /*00f0*/ 	.byte	0x04, 0x1c
        /*00f2*/ 	.short	(.L_12211 - .L_12210)


	//   ....[0]....
.L_12210:
        /*00f4*/ 	.word	0x00000850


	//   ....[1]....
        /*00f8*/ 	.word	0x00000870


	//   ....[2]....
        /*00fc*/ 	.word	0x000008f0


	//   ....[3]....
        /*0100*/ 	.word	0x00000920


	//   ....[4]....
        /*0104*/ 	.word	0x00000950


	//   ....[5]....
        /*0108*/ 	.word	0x00000980


	//   ....[6]....
        /*010c*/ 	.word	0x000009b0


	//   ....[7]....
        /*0110*/ 	.word	0x000009e0


	//   ....[8]....
        /*0114*/ 	.word	0x00000a10


	//   ....[9]....
        /*0118*/ 	.word	0x00000a40


	//----- nvinfo : EIATTR_CBANK_PARAM_SIZE
	.align		4
.L_12211:
        /*011c*/ 	.byte	0x03, 0x19
        /*011e*/ 	.short	0x002d


	//----- nvinfo : EIATTR_PARAM_CBANK
	.align		4
        /*0120*/ 	.byte	0x04, 0x0a
        /*0122*/ 	.short	(.L_12213 - .L_12212)
	.align		4
.L_12212:
        /*0124*/ 	.word	index@(.nv.constant0._ZN43_GLOBAL__N__9ae7fba5_10_SoftMax_cu_9f978f6320softmax_warp_forwardIN3c104HalfEffLi8ELb1ELb0EEEvPT0_PKT_iiiPKbib)
        /*0128*/ 	.short	0x0380
        /*012a*/ 	.short	0x002d


	//----- nvinfo : EIATTR_SW_WAR
	.align		4
.L_12213:
        /*012c*/ 	.byte	0x04, 0x36
        /*012e*/ 	.short	(.L_12215 - .L_12214)
.L_12214:
        /*0130*/ 	.word	0x00000008
.L_12215:


//--------------------- .nv.info._ZN43_GLOBAL__N__9ae7fba5_10_SoftMax_cu_9f978f6320softmax_warp_forwardIN3c104HalfEffLi7ELb1ELb0EEEvPT0_PKT_iiiPKbib --------------------------
	.section	.nv.info._ZN43_GLOBAL__N__9ae7fba5_10_SoftMax_cu_9f978f6320softmax_warp_forwardIN3c104HalfEffLi7ELb1ELb0EEEvPT0_PKT_iiiPKbib,"",@"SHT_CUDA_INFO"
	.sectionflags	@""
	.align	4


	//----- nvinfo : EIATTR_CUDA_API_VERSION
	.align		4
        /*0000*/ 	.byte	0x04, 0x37
        /*0002*/ 	.short	(.L_12217 - .L_12216)
.L_12216:
        /*0004*/ 	.word	0x00000082


	//----- nvinfo : EIATTR_KPARAM_INFO
	.align		4
.L_12217:
        /*0008*/ 	.byte	0x04, 0x17
        /*000a*/ 	.short	(.L_12219 - .L_12218)
.L_12218:
        /*000c*/ 	.word	0x00000000
        /*0010*/ 	.short	0x0007
        /*0012*/ 	.short	0x002c
        /*0014*/ 	.byte	0x00, 0xf0, 0x05, 0x00


	//----- nvinfo : EIATTR_KPARAM_INFO
	.align		4
.L_12219:
        /*0018*/ 	.byte	0x04, 0x17
        /*001a*/ 	.short	(.L_12221 - .L_12220)
.L_12220:
        /*001c*/ 	.word	0x00000000
        /*0020*/ 	.short	0x0006
        /*0022*/ 	.short	0x0028
        /*0024*/ 	.byte	0x00, 0xf0, 0x11, 0x00


	//----- nvinfo : EIATTR_KPARAM_INFO
	.align		4
.L_12221:
        /*0028*/ 	.byte	0x04, 0x17
        /*002a*/ 	.short	(.L_12223 - .L_12222)
.L_12222:
        /*002c*/ 	.word	0x00000000
        /*0030*/ 	.short	0x0005
        /*0032*/ 	.short	0x0020
        /*0034*/ 	.byte	0x00, 0xf5, 0x21, 0x00


	//----- nvinfo : EIATTR_KPARAM_INFO
	.align		4
.L_12223:
        /*0038*/ 	.byte	0x04, 0x17
        /*003a*/ 	.short	(.L_12225 - .L_12224)
.L_12224:
        /*003c*/ 	.word	0x00000000
        /*0040*/ 	.short	0x0004
        /*0042*/ 	.short	0x0018
        /*0044*/ 	.byte	0x00, 0xf0, 0x11, 0x00


	//----- nvinfo : EIATTR_KPARAM_INFO
	.align		4
.L_12225:
        /*0048*/ 	.byte	0x04, 0x17
        /*004a*/ 	.short	(.L_12227 - .L_12226)
.L_12226:
        /*004c*/ 	.word	0x00000000
        /*0050*/ 	.short	0x0003
        /*0052*/ 	.short	0x0014
        /*0054*/ 	.byte	0x00, 0xf0, 0x11, 0x00


	//----- nvinfo : EIATTR_KPARAM_INFO
	.align		4
.L_12227:
        /*0058*/ 	.byte	0x04, 0x17
        /*005a*/ 	.short	(.L_12229 - .L_12228)
.L_12228:
        /*005c*/ 	.word	0x00000000
        /*0060*/ 	.short	0x0002
        /*0062*/ 	.short	0x0010
        /*0064*/ 	.byte	0x00, 0xf0, 0x11, 0x00


	//----- nvinfo : EIATTR_KPARAM_INFO
	.align		4
.L_12229:
        /*0068*/ 	.byte	0x04, 0x17
        /*006a*/ 	.short	(.L_12231 - .L_12230)
.L_12230:
        /*006c*/ 	.word	0x00000000
        /*0070*/ 	.short	0x0001
        /*0072*/ 	.short	0x0008
        /*0074*/ 	.byte	0x00, 0xf5, 0x21, 0x00


	//----- nvinfo : EIATTR_KPARAM_INFO
	.align		4
.L_12231:
        /*0078*/ 	.byte	0x04, 0x17
        /*007a*/ 	.short	(.L_12233 - .L_12232)
.L_12232:
        /*007c*/ 	.word	0x00000000
        /*0080*/ 	.short	0x0000
        /*0082*/ 	.short	0x0000
        /*0084*/ 	.byte	0x00, 0xf5, 0x21, 0x00


	//----- nvinfo : EIATTR_SPARSE_MMA_MASK
	.align		4
.L_12233:
        /*0088*/ 	.byte	0x03, 0x50
        /*008a*/ 	.short	0x0000


	//----- nvinfo : EIATTR_MAXREG_COUNT
	.align		4
        /*008c*/ 	.byte	0x03, 0x1b
        /*008e*/ 	.short	0x00ff


	//----- nvinfo : EIATTR_MERCURY_ISA_VERSION
	.align		4
        /*0090*/ 	.byte	0x03, 0x5f
        /*0092*/ 	.short	0x0101


	//----- nvinfo : EIATTR_COOP_GROUP_MASK_REGIDS
	.align		4
        /*0094*/ 	.byte	0x04, 0x29
        /*0096*/ 	.short	(.L_12235 - .L_12234)


	//   ....[0]....
.L_12234:
        /*0098*/ 	.word	0xffffffff


	//   ....[1]....
        /*009c*/ 	.word	0xffffffff


	//   ....[2]....
        /*00a0*/ 	.word	0xffffffff


	//   ....[3]....
        /*00a4*/ 	.word	0xffffffff


	//   ....[4]....
        /*00a8*/ 	.word	0xffffffff


	//   ....[5]....
        /*00ac*/ 	.word	0xffffffff


	//   ....[6]....
        /*00b0*/ 	.word	0xffffffff


	//   ....[7]....
        /*00b4*/ 	.word	0xffffffff


	//   ....[8]....
        /*00b8*/ 	.word	0xffffffff


	//   ....[9]....
        /*00bc*/ 	.word	0xffffffff


	//   ....[10]....
        /*00c0*/ 	.word	0xffffffff


	//   ....[11]....
        /*00c4*/ 	.word	0xffffffff


	//   ....[12]....
        /*00c8*/ 	.word	0xffffffff


	//   ....[13]....
        /*00cc*/ 	.word	0xffffffff


	//   ....[14]....
        /*00d0*/ 	.word	0xffffffff


	//   ....[15]....
        /*00d4*/ 	.word	0xffffffff


	//   ....[16]....
        /*00d8*/ 	.word	0xffffffff


	//   ....[17]....
        /*00dc*/ 	.word	0xffffffff


	//   ....[18]....
        /*00e0*/ 	.word	0xffffffff


	//   ....[19]....
        /*00e4*/ 	.word	0xffffffff


	//----- nvinfo : EIATTR_COOP_GROUP_INSTR_OFFSETS
	.align		4
.L_12235:
        /*00e8*/ 	.byte	0x04, 0x28
        /*00ea*/ 	.short	(.L_12237 - .L_12236)


	//   ....[0]....
.L_12236:
        /*00ec*/ 	.word	0x000003a0


	//   ....[1]....
        /*00f0*/ 	.word	0x00000430


	//   ....[2]....
        /*00f4*/ 	.word	0x00000460


	//   ....[3]....
        /*00f8*/ 	.word	0x00000490


	//   ....[4]....
        /*00fc*/ 	.word	0x000004c0


	//   ....[5]....
        /*0100*/ 	.word	0x000004f0


	//   ....[6]....
        /*0104*/ 	.word	0x00000520


	//   ....[7]....
        /*0108*/ 	.word	0x00000550


	//   ....[8]....
        /*010c*/ 	.word	0x00000580


	//   ....[9]....
        /*0110*/ 	.word	0x000005b0


	//   ....[10]....
        /*0114*/ 	.word	0x000007b0


	//   ....[11]....
        /*0118*/ 	.word	0x00000810


	//   ....[12]....
        /*011c*/ 	.word	0x00000830


	//   ....[13]....
        /*0120*/ 	.word	0x00000850


	//   ....[14]....
        /*0124*/ 	.word	0x00000870


	//   ....[15]....
        /*0128*/ 	.word	0x00000890


	//   ....[16]....
        /*012c*/ 	.word	0x000008b0


	//   ....[17]....
        /*0130*/ 	.word	0x000008d0


	//   ....[18]....
        /*0134*/ 	.word	0x000008f0


	//   ....[19]....
        /*0138*/ 	.word	0x00000920


	//----- nvinfo : EIATTR_VRC_CTA_INIT_COUNT
	.align		4
.L_12237:
        /*013c*/ 	.byte	0x02, 0x4a
	.zero		1
	.zero		1


	//----- nvinfo : EIATTR_EXIT_INSTR_OFFSETS
	.align		4
        /*0140*/ 	.byte	0x04, 0x1c
        /*0142*/ 	.short	(.L_12239 - .L_12238)


	//   ....[0]....
.L_12238:
        /*0144*/ 	.word	0x00000940


	//   ....[1]....
        /*0148*/ 	.word	0x00000a90


	//   ....[2]....
        /*014c*/ 	.word	0x00000aa0


	//   ....[3]....
        /*0150*/ 	.word	0x00000b30


	//   ....[4]....
        /*0154*/ 	.word	0x00000b60


	//   ....[5]....
        /*0158*/ 	.word	0x00000b90


	//   ....[6]....
        /*015c*/ 	.word	0x00000bc0


	//----- nvinfo : EIATTR_CRS_STACK_SIZE
	.align		4
.L_12239:
        /*0160*/ 	.byte	0x04, 0x1e
        /*0162*/ 	.short	(.L_12241 - .L_12240)
.L_12240:
        /*0164*/ 	.word	0x00000000


	//----- nvinfo : EIATTR_CBANK_PARAM_SIZE
	.align		4
.L_12241:
        /*0168*/ 	.byte	0x03, 0x19
        /*016a*/ 	.short	0x002d


	//----- nvinfo : EIATTR_PARAM_CBANK
	.align		4
        /*016c*/ 	.byte	0x04, 0x0a
        /*016e*/ 	.short	(.L_12243 - .L_12242)
	.align		4
.L_12242:
        /*0170*/ 	.word	index@(.nv.constant0._ZN43_GLOBAL__N__9ae7fba5_10_SoftMax_cu_9f978f6320softmax_warp_forwardIN3c104HalfEffLi7ELb1ELb0EEEvPT0_PKT_iiiPKbib)
        /*0174*/ 	.short	0x0380
        /*0176*/ 	.short	0x002d


	//----- nvinfo : EIATTR_SW_WAR
	.align		4
.L_12243:
        /*0178*/ 	.byte	0x04, 0x36
        /*017a*/ 	.short	(.L_12245 - .L_12244)
.L_12244:
        /*017c*/ 	.word	0x00000008
.L_12245:


//--------------------- .nv.info._ZN43_GLOBAL__N__9ae7fba5_10_SoftMax_cu_9f978f6320softmax_warp_forwardIN3c104HalfEffLi6ELb1ELb0EEEvPT0_PKT_iiiPKbib --------------------------
	.section	.nv.info._ZN43_GLOBAL__N__9ae7fba5_10_SoftMax_cu_9f978f6320softmax_warp_forwardIN3c104HalfEffLi6ELb1ELb0EEEvPT0_PKT_iiiPKbib,"",@"SHT_CUDA_INFO"
	.sectionflags	@""
	.align	4


	//----- nvinfo : EIATTR_CUDA_API_VERSION
	.align		4
        /*0000*/ 	.byte	0x04, 0x37
        /*0002*/ 	.short	(.L_12247 - .L_12246)
.L_12246:
        /*0004*/ 	.word	0x00000082


	//----- nvinfo : EIATTR_KPARAM_INFO
	.align		4
.L_12247:
        /*0008*/ 	.byte	0x04, 0x17
        /*000a*/ 	.short	(.L_12249 - .L_12248)
.L_12248:
        /*000c*/ 	.word	0x00000000
        /*0010*/ 	.short	0x0007
        /*0012*/ 	.short	0x002c
        /*0014*/ 	.byte	0x00, 0xf0, 0x05, 0x00


	//----- nvinfo : EIATTR_KPARAM_INFO
	.align		4
.L_12249:
        /*0018*/ 	.byte	0x04, 0x17
        /*001a*/ 	.short	(.L_12251 - .L_12250)
.L_12250:
        /*001c*/ 	.word	0x00000000
        /*0020*/ 	.short	0x0006
        /*0022*/ 	.short	0x0028
        /*0024*/ 	.byte	0x00, 0xf0, 0x11, 0x00


	//----- nvinfo : EIATTR_KPARAM_INFO
	.align		4
.L_12251:
        /*0028*/ 	.byte	0x04, 0x17
        /*002a*/ 	.short	(.L_12253 - .L_12252)
.L_12252:
        /*002c*/ 	.word	0x00000000
        /*0030*/ 	.short	0x0005
        /*0032*/ 	.short	0x0020
        /*0034*/ 	.byte	0x00, 0xf5, 0x21, 0x00


	//----- nvinfo : EIATTR_KPARAM_INFO
	.align		4
.L_12253:
        /*0038*/ 	.byte	0x04, 0x17
        /*003a*/ 	.short	(.L_12255 - .L_12254)
.L_12254:
        /*003c*/ 	.word	0x00000000
        /*0040*/ 	.short	0x0004
        /*0042*/ 	.short	0x0018
        /*0044*/ 	.byte	0x00, 0xf0, 0x11, 0x00


	//----- nvinfo : EIATTR_KPARAM_INFO
	.align		4
.L_12255:
        /*0048*/ 	.byte	0x04, 0x17
        /*004a*/ 	.short	(.L_12257 - .L_12256)
.L_12256:
        /*004c*/ 	.word	0x00000000
        /*0050*/ 	.short	0x0003
        /*0052*/ 	.short	0x0014
        /*0054*/ 	.byte	0x00, 0xf0, 0x11, 0x00


	//----- nvinfo : EIATTR_KPARAM_INFO
	.align		4
.L_12257:
        /*0058*/ 	.byte	0x04, 0x17
        /*005a*/ 	.short	(.L_12259 - .L_12258)
.L_12258:
        /*005c*/ 	.word	0x00000000
        /*0060*/ 	.short	0x0002
        /*0062*/ 	.short	0x0010
        /*0064*/ 	.byte	0x00, 0xf0, 0x11, 0x00


	//----- nvinfo : EIATTR_KPARAM_INFO
	.align		4
.L_12259:
        /*0068*/ 	.byte	0x04, 0x17
        /*006a*/ 	.short	(.L_12261 - .L_12260)
.L_12260:
        /*006c*/ 	.word	0x00000000
        /*0070*/ 	.short	0x0001
        /*0072*/ 	.short	0x0008
        /*0074*/ 	.byte	0x00, 0xf5, 0x21, 0x00


	//----- nvinfo : EIATTR_KPARAM_INFO
	.align		4
.L_12261:
        /*0078*/ 	.byte	0x04, 0x17
        /*007a*/ 	.short	(.L_12263 - .L_12262)
.L_12262:
        /*007c*/ 	.word	0x00000000
        /*0080*/ 	.short	0x0000
        /*0082*/ 	.short	0x0000
        /*0084*/ 	.byte	0x00, 0xf5, 0x21, 0x00


	//----- nvinfo : EIATTR_SPARSE_MMA_MASK
	.align		4
.L_12263:
        /*0088*/ 	.byte	0x03, 0x50
        /*008a*/ 	.short	0x0000


	//----- nvinfo : EIATTR_MAXREG_COUNT
	.align		4
        /*008c*/ 	.byte	0x03, 0x1b
        /*008e*/ 	.short	0x00ff


	//----- nvinfo : EIATTR_MERCURY_ISA_VERSION
	.align		4
        /*0090*/ 	.byte	0x03, 0x5f
        /*0092*/ 	.short	0x0101


	//----- nvinfo : EIATTR_COOP_GROUP_MASK_REGIDS
	.align		4
        /*0094*/ 	.byte	0x04, 0x29
        /*0096*/ 	.short	(.L_12265 - .L_12264)


	//   ....[0]....
.L_12264:
        /*0098*/ 	.word	0xffffffff


	//   ....[1]....
        /*009c*/ 	.word	0xffffffff


	//   ....[2]....
        /*00a0*/ 	.word	0xffffffff


	//   ....[3]....
        /*00a4*/ 	.word	0xffffffff


	//   ....[4]....
        /*00a8*/ 	.word	0xffffffff


	//   ....[5]....
        /*00ac*/ 	.word	0xffffffff


	//   ....[6]....
        /*00b0*/ 	.word	0xffffffff


	//   ....[7]....
        /*00b4*/ 	.word	0xffffffff


	//   ....[8]....
        /*00b8*/ 	.word	0xffffffff


	//   ....[9]....
        /*00bc*/ 	.word	0xffffffff


	//   ....[10]....
        /*00c0*/ 	.word	0xffffffff


	//   ....[11]....
        /*00c4*/ 	.word	0xffffffff


	//   ....[12]....
        /*00c8*/ 	.word	0xffffffff


	//   ....[13]....
        /*00cc*/ 	.word	0xffffffff


	//   ....[14]....
        /*00d0*/ 	.word	0xffffffff


	//   ....[15]....
        /*00d4*/ 	.word	0xffffffff


	//   ....[16]....
        /*00d8*/ 	.word	0xffffffff


	//   ....[17]....
        /*00dc*/ 	.word	0xffffffff


	//   ....[18]....
        /*00e0*/ 	.word	0xffffffff


	//   ....[19]....
        /*00e4*/ 	.word	0xffffffff


	//----- nvinfo : EIATTR_COOP_GROUP_INSTR_OFFSETS
	.align		4
.L_12265:
        /*00e8*/ 	.byte	0x04, 0x28
        /*00ea*/ 	.short	(.L_12267 - .L_12266)


	//   ....[0]....
.L_12266:
        /*00ec*/ 	.word	0x00000250


	//   ....[1]....
        /*00f0*/ 	.word	0x00000270


	//   ....[2]....
        /*00f4*/ 	.word	0x000002b0


	//   ....[3]....
        /*00f8*/ 	.word	0x000002d0


	//   ....[4]....
        /*00fc*/ 	.word	0x00000310


	//   ....[5]....
        /*0100*/ 	.word	0x00000330


	//   ....[6]....
        /*0104*/ 	.word	0x00000370


	//   ....[7]....
        /*0108*/ 	.word	0x00000390


	//   ....[8]....
        /*010c*/ 	.word	0x000003d0


	//   ....[9]....
        /*0110*/ 	.word	0x000003f0


	//   ....[10]....
        /*0114*/ 	.word	0x00000540


	//   ....[11]....
        /*0118*/ 	.word	0x00000560


	//   ....[12]....
        /*011c*/ 	.word	0x00000580


	//   ....[13]....
        /*0120*/ 	.word	0x000005a0


	//   ....[14]....
        /*0124*/ 	.word	0x000005c0


	//   ....[15]....
        /*0128*/ 	.word	0x000005e0


	//   ....[16]....
        /*012c*/ 	.word	0x00000600


	//   ....[17]....
        /*0130*/ 	.word	0x00000620


	//   ....[18]....
        /*0134*/ 	.word	0x00000640


	//   ....[19]....
        /*0138*/ 	.word	0x00000660


	//----- nvinfo : EIATTR_VRC_CTA_INIT_COUNT
	.align		4
.L_12267:
        /*013c*/ 	.byte	0x02, 0x4a
	.zero		1
	.zero		1


	//----- nvinfo : EIATTR_EXIT_INSTR_OFFSETS
	.align		4
        /*0140*/ 	.byte	0x04, 0x1c
        /*0142*/ 	.short	(.L_12269 - .L_12268)


	//   ....[0]....
.L_12268:
        /*0144*/ 	.word	0x00000670


	//   ....[1]....
        /*0148*/ 	.word	0x00000760


	//   ....[2]....
        /*014c*/ 	.word	0x00000770


	//   ....[3]....
        /*0150*/ 	.word	0x00000810


	//   ....[4]....
        /*0154*/ 	.word	0x00000840


	//----- nvinfo : EIATTR_CRS_STACK_SIZE
	.align		4
.L_12269:
        /*0158*/ 	.byte	0x04, 0x1e
        /*015a*/ 	.short	(.L_12271 - .L_12270)
.L_12270:
        /*015c*/ 	.word	0x00000000


	//----- nvinfo : EIATTR_CBANK_PARAM_SIZE
	.align		4
.L_12271:
        /*0160*/ 	.byte	0x03, 0x19
        /*0162*/ 	.short	0x002d


	//----- nvinfo : EIATTR_PARAM_CBANK
	.align		4
        /*0164*/ 	.byte	0x04, 0x0a
        /*0166*/ 	.short	(.L_12273 - .L_12272)
	.align		4
.L_12272:
        /*0168*/ 	.word	index@(.nv.constant0._ZN43_GLOBAL__N__9ae7fba5_10_SoftMax_cu_9f978f6320softmax_warp_forwardIN3c104HalfEffLi6ELb1ELb0EEEvPT0_PKT_iiiPKbib)
        /*016c*/ 	.short	0x0380
        /*016e*/ 	.short	0x002d


	//----- nvinfo : EIATTR_SW_WAR
	.align		4
.L_12273:
        /*0170*/ 	.byte	0x04, 0x36
        /*0172*/ 	.short	(.L_12275 - .L_12274)
.L_12274:
        /*0174*/ 	.word	0x00000008
.L_12275:


//--------------------- .nv.info._ZN43_GLOBAL__N__9ae7fba5_10_SoftMax_cu_9f978f6320softmax_warp_forwardIN3c104HalfEffLi5ELb1ELb0EEEvPT0_PKT_iiiPKbib --------------------------
	.section	.nv.info._ZN43_GLOBAL__N__9ae7fba5_10_SoftMax_cu_9f978f6320softmax_warp_forwardIN3c104HalfEffLi5ELb1ELb0EEEvPT0_PKT_iiiPKbib,"",@"SHT_CUDA_INFO"
	.sectionflags	@""
	.align	4


	//----- nvinfo : EIATTR_CUDA_API_VERSION
	.align		4
        /*0000*/ 	.byte	0x04, 0x37
        /*0002*/ 	.short	(.L_12277 - .L_12276)
.L_12276:
        /*0004*/ 	.word	0x00000082


	//----- nvinfo : EIATTR_KPARAM_INFO
	.align		4
.L_12277:
        /*0008*/ 	.byte	0x04, 0x17
        /*000a*/ 	.short	(.L_12279 - .L_12278)
.L_12278:
        /*000c*/ 	.word	0x00000000
        /*0010*/ 	.short	0x0007
        /*0012*/ 	.short	0x002c
        /*0014*/ 	.byte	0x00, 0xf0, 0x05, 0x00


	//----- nvinfo : EIATTR_KPARAM_INFO
	.align		4
.L_12279:
        /*0018*/ 	.byte	0x04, 0x17
        /*001a*/ 	.short	(.L_12281 - .L_12280)
.L_12280:
        /*001c*/ 	.word	0x00000000
        /*0020*/ 	.short	0x0006
        /*0022*/ 	.short	0x0028
        /*0024*/ 	.byte	0x00, 0xf0, 0x11, 0x00


	//----- nvinfo : EIATTR_KPARAM_INFO
	.align		4
.L_12281:
        /*0028*/ 	.byte	0x04, 0x17
        /*002a*/ 	.short	(.L_12283 - .L_12282)
.L_12282:
        /*002c*/ 	.word	0x00000000
        /*0030*/ 	.short	0x0005
        /*0032*/ 	.short	0x0020
        /*0034*/ 	.byte	0x00, 0xf5, 0x21, 0x00


	//----- nvinfo : EIATTR_KPARAM_INFO
	.align		4
.L_12283:
        /*0038*/ 	.byte	0x04, 0x17
        /*003a*/ 	.short	(.L_12285 - .L_12284)
.L_12284:
        /*003c*/ 	.word	0x00000000
        /*0040*/ 	.short	0x0004
        /*0042*/ 	.short	0x0018
        /*0044*/ 	.byte	0x00, 0xf0, 0x11, 0x00


	//----- nvinfo : EIATTR_KPARAM_INFO
	.align		4
.L_12285:
        /*0048*/ 	.byte	0x04, 0x17
        /*004a*/ 	.short	(.L_12287 - .L_12286)
.L_12286:
        /*004c*/ 	.word	0x00000000
        /*0050*/ 	.short	0x0003
        /*0052*/ 	.short	0x0014
        /*0054*/ 	.byte	0x00, 0xf0, 0x11, 0x00


	//----- nvinfo : EIATTR_KPARAM_INFO
	.align		4
.L_12287:
        /*0058*/ 	.byte	0x04, 0x17
        /*005a*/ 	.short	(.L_12289 - .L_12288)
.L_12288:
        /*005c*/ 	.word	0x00000000
        /*0060*/ 	.short	0x0002
        /*0062*/ 	.short	0x0010
        /*0064*/ 	.byte	0x00, 0xf0, 0x11, 0x00


	//----- nvinfo : EIATTR_KPARAM_INFO
	.align		4
.L_12289:
        /*0068*/ 	.byte	0x04, 0x17
        /*006a*/ 	.short	(.L_12291 - .L_12290)
.L_12290:
        /*006c*/ 	.word	0x00000000
        /*0070*/ 	.short	0x0001
        /*0072*/ 	.short	0x0008
        /*0074*/ 	.byte	0x00, 0xf5, 0x21, 0x00


	//----- nvinfo : EIATTR_KPARAM_INFO
	.align		4
.L_12291:
        /*0078*/ 	.byte	0x04, 0x17
        /*007a*/ 	.short	(.L_12293 - .L_12292)
.L_12292:
        /*007c*/ 	.word	0x00000000
        /*0080*/ 	.short	0x0000
        /*0082*/ 	.short	0x0000
        /*0084*/ 	.byte	0x00, 0xf5, 0x21, 0x00


	//----- nvinfo : EIATTR_SPARSE_MMA_MASK
	.align		4
.L_12293:
        /*0088*/ 	.byte	0x03, 0x50
        /*008a*/ 	.short	0x0000


	//----- nvinfo : EIATTR_MAXREG_COUNT
	.align		4
        /*008c*/ 	.byte	0x03, 0x1b
        /*008e*/ 	.short	0x00ff


	//----- nvinfo : EIATTR_MERCURY_ISA_VERSION
	.align		4
        /*0090*/ 	.byte	0x03, 0x5f
        /*0092*/ 	.short	0x0101


	//----- nvinfo : EIATTR_COOP_GROUP_MASK_REGIDS
	.align		4
        /*0094*/ 	.byte	0x04, 0x29
        /*0096*/ 	.short	(.L_12295 - .L_12294)


	//   ....[0]....
.L_12294:
        /*0098*/ 	.word	0xffffffff


	//   ....[1]....
        /*009c*/ 	.word	0xffffffff


	//   ....[2]....
        /*00a0*/ 	.word	0xffffffff


	//   ....[3]....
        /*00a4*/ 	.word	0xffffffff


	//   ....[4]....
        /*00a8*/ 	.word	0xffffffff


	//   ....[5]....
        /*00ac*/ 	.word	0xffffffff


	//   ....[6]....
        /*00b0*/ 	.word	0xffffffff


	//   ....[7]....
        /*00b4*/ 	.word	0xffffffff


	//   ....[8]....
        /*00b8*/ 	.word	0xffffffff


	//   ....[9]....
        /*00bc*/ 	.word	0xffffffff


	//   ....[10]....
        /*00c0*/ 	.word	0xffffffff


	//   ....[11]....
        /*00c4*/ 	.word	0xffffffff


	//   ....[12]....
        /*00c8*/ 	.word	0xffffffff


	//   ....[13]....
        /*00cc*/ 	.word	0xffffffff


	//   ....[14]....
        /*00d0*/ 	.word	0xffffffff


	//   ....[15]....
        /*00d4*/ 	.word	0xffffffff


	//   ....[16]....
        /*00d8*/ 	.word	0xffffffff


	//   ....[17]....
        /*00dc*/ 	.word	0xffffffff


	//   ....[18]....
        /*00e0*/ 	.word	0xffffffff


	//   ....[19]....
        /*00e4*/ 	.word	0xffffffff


	//----- nvinfo : EIATTR_COOP_GROUP_INSTR_OFFSETS
	.align		4
.L_12295:
        /*00e8*/ 	.byte	0x04, 0x28
        /*00ea*/ 	.short	(.L_12297 - .L_12296)


	//   ....[0]....
.L_12296:
        /*00ec*/ 	.word	0x000001f0


	//   ....[1]....
        /*00f0*/ 	.word	0x00000200


	//   ....[2]....
        /*00f4*/ 	.word	0x00000250


	//   ....[3]....
        /*00f8*/ 	.word	0x00000260


	//   ....[4]....
        /*00fc*/ 	.word	0x000002b0


	//   ....[5]....
        /*0100*/ 	.word	0x000002c0


	//   ....[6]....
        /*0104*/ 	.word	0x00000310


	//   ....[7]....
        /*0108*/ 	.word	0x00000320


	//   ....[8]....
        /*010c*/ 	.word	0x00000370


	//   ....[9]....
        /*0110*/ 	.word	0x00000380


	//   ....[10]....
        /*0114*/ 	.word	0x00000450


	//   ....[11]....
        /*0118*/ 	.word	0x00000460


	//   ....[12]....
        /*011c*/ 	.word	0x00000490


	//   ....[13]....
        /*0120*/ 	.word	0x000004a0


	//   ....[14]....
        /*0124*/ 	.word	0x000004d0


	//   ....[15]....
        /*0128*/ 	.word	0x000004e0


	//   ....[16]....
        /*012c*/ 	.word	0x00000510


	//   ....[17]....
        /*0130*/ 	.word	0x00000520


	//   ....[18]....
        /*0134*/ 	.word	0x00000550


	//   ....[19]....
        /*0138*/ 	.word	0x00000560


	//----- nvinfo : EIATTR_VRC_CTA_INIT_COUNT
	.align		4
.L_12297:
        /*013c*/ 	.byte	0x02, 0x4a
	.zero		1
	.zero		1


	//----- nvinfo : EIATTR_EXIT_INSTR_OFFSETS
	.align		4
        /*0140*/ 	.byte	0x04, 0x1c
        /*0142*/ 	.short	(.L_12299 - .L_12298)


	//   ....[0]....
.L_12298:
        /*0144*/ 	.word	0x00000570


	//   ....[1]....
        /*0148*/ 	.word	0x00000610


	//   ....[2]....
        /*014c*/ 	.word	0x000006b0


	//----- nvinfo : EIATTR_CBANK_PARAM_SIZE
	.align		4
.L_12299:
        /*0150*/ 	.byte	0x03, 0x19
        /*0152*/ 	.short	0x002d


	//----- nvinfo : EIATTR_PARAM_CBANK
	.align		4
        /*0154*/ 	.byte	0x04, 0x0a
        /*0156*/ 	.short	(.L_12301 - .L_12300)
	.align		4
.L_12300:
        /*0158*/ 	.word	index@(.nv.constant0._ZN43_GLOBAL__N__9ae7fba5_10_SoftMax_cu_9f978f6320softmax_warp_forwardIN3c104HalfEffLi5ELb1ELb0EEEvPT0_PKT_iiiPKbib)
        /*015c*/ 	.short	0x0380
        /*015e*/ 	.short	0x002d


	//----- nvinfo : EIATTR_SW_WAR
	.align		4
.L_12301:
        /*0160*/ 	.byte	0x04, 0x36
        /*0162*/ 	.short	(.L_12303 - .L_12302)
.L_12302:
        /*0164*/ 	.word	0x00000008
.L_12303:


//--------------------- .nv.info._ZN43_GLOBAL__N__9ae7fba5_10_SoftMax_cu_9f978f6320softmax_warp_forwardIN3c104HalfEffLi4ELb1ELb0EEEvPT0_PKT_iiiPKbib --------------------------
	.section	.nv.info._ZN43_GLOBAL__N__9ae7fba5_10_SoftMax_cu_9f978f6320softmax_warp_forwardIN3c104HalfEffLi4ELb1ELb0EEEvPT0_PKT_iiiPKbib,"",@"SHT_CUDA_INFO"
	.sectionflags	@""
	.align	4


	//----- nvinfo : EIATTR_CUDA_API_VERSION
	.align		4
        /*0000*/ 	.byte	0x04, 0x37
        /*0002*/ 	.short	(.L_12305 - .L_12304)
.L_12304:
        /*0004*/ 	.word	0x00000082


	//----- nvinfo : EIATTR_KPARAM_INFO
	.align		4
.L_12305:
        /*0008*/ 	.byte	0x04, 0x17
        /*000a*/ 	.short	(.L_12307 - .L_12306)
.L_12306:
        /*000c*/ 	.word	0x00000000
        /*0010*/ 	.short	0x0007
        /*0012*/ 	.short	0x002c
        /*0014*/ 	.byte	0x00, 0xf0, 0x05, 0x00


	//----- nvinfo : EIATTR_KPARAM_INFO
	.align		4
.L_12307:
        /*0018*/ 	.byte	0x04, 0x17
        /*001a*/ 	.short	(.L_12309 - .L_12308)
.L_12308:
        /*001c*/ 	.word	0x00000000
        /*0020*/ 	.short	0x0006
        /*0022*/ 	.short	0x0028
        /*0024*/ 	.byte	0x00, 0xf0, 0x11, 0x00


	//----- nvinfo : EIATTR_KPARAM_INFO
	.align		4
.L_12309:
        /*0028*/ 	.byte	0x04, 0x17
        /*002a*/ 	.short	(.L_12311 - .L_12310)
.L_12310:
        /*002c*/ 	.word	0x00000000
        /*0030*/ 	.short	0x0005
        /*0032*/ 	.short	0x0020
        /*0034*/ 	.byte	0x00, 0xf5, 0x21, 0x00


	//----- nvinfo : EIATTR_KPARAM_INFO
	.align		4
.L_12311:
        /*0038*/ 	.byte	0x04, 0x17
        /*003a*/ 	.short	(.L_12313 - .L_12312)
.L_12312:
        /*003c*/ 	.word	0x00000000
        /*0040*/ 	.short	0x0004
        /*0042*/ 	.short	0x0018
        /*0044*/ 	.byte	0x00, 0xf0, 0x11, 0x00


	//----- nvinfo : EIATTR_KPARAM_INFO
	.align		4
.L_12313:
        /*0048*/ 	.byte	0x04, 0x17
        /*004a*/ 	.short	(.L_12315 - .L_12314)
.L_12314:
        /*004c*/ 	.word	0x00000000
        /*0050*/ 	.short	0x0003
        /*0052*/ 	.short	0x0014
        /*0054*/ 	.byte	0x00, 0xf0, 0x11, 0x00


	//----- nvinfo : EIATTR_KPARAM_INFO
	.align		4
.L_12315:
        /*0058*/ 	.byte	0x04, 0x17
        /*005a*/ 	.short	(.L_12317 - .L_12316)
.L_12316:
        /*005c*/ 	.word	0x00000000
        /*0060*/ 	.short	0x0002
        /*0062*/ 	.short	0x0010
        /*0064*/ 	.byte	0x00, 0xf0, 0x11, 0x00


	//----- nvinfo : EIATTR_KPARAM_INFO
	.align		4
.L_12317:
        /*0068*/ 	.byte	0x04, 0x17
        /*006a*/ 	.short	(.L_12319 - .L_12318)
.L_12318:
        /*006c*/ 	.word	0x00000000
        /*0070*/ 	.short	0x0001
        /*0072*/ 	.short	0x0008
        /*0074*/ 	.byte	0x00, 0xf5, 0x21, 0x00


	//----- nvinfo : EIATTR_KPARAM_INFO
	.align		4
.L_12319:
        /*0078*/ 	.byte	0x04, 0x17
        /*007a*/ 	.short	(.L_12321 - .L_12320)
.L_12320:
        /*007c*/ 	.word	0x00000000
        /*0080*/ 	.short	0x0000
        /*0082*/ 	.short	0x0000
        /*0084*/ 	.byte	0x00, 0xf5, 0x21, 0x00


	//----- nvinfo : EIATTR_SPARSE_MMA_MASK
	.align		4
.L_12321:
        /*0088*/ 	.byte	0x03, 0x50
        /*008a*/ 	.short	0x0000


	//----- nvinfo : EIATTR_MAXREG_COUNT
	.align		4
        /*008c*/ 	.byte	0x03, 0x1b
        /*008e*/ 	.short	0x00ff


	//----- nvinfo : EIATTR_MERCURY_ISA_VERSION
	.align		4
        /*0090*/ 	.byte	0x03, 0x5f
        /*0092*/ 	.short	0x0101


	//----- nvinfo : EIATTR_COOP_GROUP_MASK_REGIDS
	.align		4
        /*0094*/ 	.byte	0x04, 0x29
        /*0096*/ 	.short	(.L_12323 - .L_12322)


	//   ....[0]....
.L_12322:
        /*0098*/ 	.word	0xffffffff


	//   ....[1]....
        /*009c*/ 	.word	0xffffffff


	//   ....[2]....
        /*00a0*/ 	.word	0xffffffff


	//   ....[3]....
        /*00a4*/ 	.word	0xffffffff


	//   ....[4]....
        /*00a8*/ 	.word	0xffffffff


	//   ....[5]....
        /*00ac*/ 	.word	0xffffffff


	//   ....[6]....
        /*00b0*/ 	.word	0xffffffff


	//   ....[7]....
        /*00b4*/ 	.word	0xffffffff


	//   ....[8]....
        /*00b8*/ 	.word	0xffffffff


	//   ....[9]....
        /*00bc*/ 	.word	0xffffffff


	//   ....[10]....
        /*00c0*/ 	.word	0xffffffff


	//   ....[11]....
        /*00c4*/ 	.word	0xffffffff


	//   ....[12]....
        /*00c8*/ 	.word	0xffffffff


	//   ....[13]....
        /*00cc*/ 	.word	0xffffffff


	//   ....[14]....
        /*00d0*/ 	.word	0xffffffff


	//   ....[15]....
        /*00d4*/ 	.word	0xffffffff


	//----- nvinfo : EIATTR_COOP_GROUP_INSTR_OFFSETS
	.align		4
.L_12323:
        /*00d8*/ 	.byte	0x04, 0x28
        /*00da*/ 	.short	(.L_12325 - .L_12324)


	//   ....[0]....
.L_12324:
        /*00dc*/ 	.word	0x000001f0


	//   ....[1]....
        /*00e0*/ 	.word	0x00000200


	//   ....[2]....
        /*00e4*/ 	.word	0x00000250


	//   ....[3]....
        /*00e8*/ 	.word	0x00000260


	//   ....[4]....
        /*00ec*/ 	.word	0x000002b0


	//   ....[5]....
        /*00f0*/ 	.word	0x000002c0


	//   ....[6]....
        /*00f4*/ 	.word	0x00000310


	//   ....[7]....
        /*00f8*/ 	.word	0x00000320


	//   ....[8]....
        /*00fc*/ 	.word	0x000003f0


	//   ....[9]....
        /*0100*/ 	.word	0x00000400


	//   ....[10]....
        /*0104*/ 	.word	0x00000430


	//   ....[11]....
        /*0108*/ 	.word	0x00000440


	//   ....[12]....
        /*010c*/ 	.word	0x00000470


	//   ....[13]....
        /*0110*/ 	.word	0x00000480


	//   ....[14]....
        /*0114*/ 	.word	0x000004b0


	//   ....[15]....
        /*0118*/ 	.word	0x000004c0


	//----- nvinfo : EIATTR_VRC_CTA_INIT_COUNT
	.align		4
.L_12325:
        /*011c*/ 	.byte	0x02, 0x4a
	.zero		1
	.zero		1


	//----- nvinfo : EIATTR_EXIT_INSTR_OFFSETS
	.align		4
        /*0120*/ 	.byte	0x04, 0x1c
        /*0122*/ 	.short	(.L_12327 - .L_12326)


	//   ....[0]....
.L_12326:
        /*0124*/ 	.word	0x000004d0


	//   ....[1]....
        /*0128*/ 	.word	0x00000570


	//   ....[2]....
        /*012c*/ 	.word	0x00000610


	//----- nvinfo : EIATTR_CBANK_PARAM_SIZE
	.align		4
.L_12327:
        /*0130*/ 	.byte	0x03, 0x19
        /*0132*/ 	.short	0x002d


	//----- nvinfo : EIATTR_PARAM_CBANK
	.align		4
        /*0134*/ 	.byte	0x04, 0x0a
        /*0136*/ 	.short	(.L_12329 - .L_12328)
	.align		4
.L_12328:
        /*0138*/ 	.word	index@(.nv.constant0._ZN43_GLOBAL__N__9ae7fba5_10_SoftMax_cu_9f978f6320softmax_warp_forwardIN3c104HalfEffLi4ELb1ELb0EEEvPT0_PKT_iiiPKbib)
        /*013c*/ 	.short	0x0380
        /*013e*/ 	.short	0x002d


	//----- nvinfo : EIATTR_SW_WAR
	.align		4
.L_12329:
        /*0140*/ 	.byte	0x04, 0x36
        /*0142*/ 	.short	(.L_12331 - .L_12330)
.L_12330:
        /*0144*/ 	.word	0x00000008
.L_12331:


//--------------------- .nv.info._ZN43_GLOBAL__N__9ae7fba5_10_SoftMax_cu_9f978f6320softmax_warp_forwardIN3c104HalfEffLi3ELb1ELb0EEEvPT0_PKT_iiiPKbib --------------------------
	.section	.nv.info._ZN43_GLOBAL__N__9ae7fba5_10_SoftMax_cu_9f978f6320softmax_warp_forwardIN3c104HalfEffLi3ELb1ELb0EEEvPT0_PKT_iiiPKbib,"",@"SHT_CUDA_INFO"
	.sectionflags	@""
	.align	4


	//----- nvinfo : EIATTR_CUDA_API_VERSION
	.align		4
        /*0000*/ 	.byte	0x04, 0x37
        /*0002*/ 	.short	(.L_12333 - .L_12332)
.L_12332:
        /*0004*/ 	.word	0x00000082


	//----- nvinfo : EIATTR_KPARAM_INFO
	.align		4
.L_12333:
        /*0008*/ 	.byte	0x04, 0x17
        /*000a*/ 	.short	(.L_12335 - .L_12334)
.L_12334:
        /*000c*/ 	.word	0x00000000
        /*0010*/ 	.short	0x0007
        /*0012*/ 	.short	0x002c
        /*0014*/ 	.byte	0x00, 0xf0, 0x05, 0x00


	//----- nvinfo : EIATTR_KPARAM_INFO
	.align		4
.L_12335:
        /*0018*/ 	.byte	0x04, 0x17
        /*001a*/ 	.short	(.L_12337 - .L_12336)
.L_12336:
        /*001c*/ 	.word	0x00000000
        /*0020*/ 	.short	0x0006
        /*0022*/ 	.short	0x0028
        /*0024*/ 	.byte	0x00, 0xf0, 0x11, 0x00


	//----- nvinfo : EIATTR_KPARAM_INFO
	.align		4
.L_12337:
        /*0028*/ 	.byte	0x04, 0x17
        /*002a*/ 	.short	(.L_12339 - .L_12338)
.L_12338:
        /*002c*/ 	.word	0x00000000
        /*0030*/ 	.short	0x0005
        /*0032*/ 	.short	0x0020
        /*0034*/ 	.byte	0x00, 0xf5, 0x21, 0x00


	//----- nvinfo : EIATTR_KPARAM_INFO
	.align		4
.L_12339:
        /*0038*/ 	.byte	0x04, 0x17
        /*003a*/ 	.short	(.L_12341 - .L_12340)
.L_12340:
        /*003c*/ 	.word	0x00000000
        /*0040*/ 	.short	0x0004
        /*0042*/ 	.short	0x0018
        /*0044*/ 	.byte	0x00, 0xf0, 0x11, 0x00


	//----- nvinfo : EIATTR_KPARAM_INFO
	.align		4
.L_12341:
        /*0048*/ 	.byte	0x04, 0x17
        /*004a*/ 	.short	(.L_12343 - .L_12342)
.L_12342:
        /*004c*/ 	.word	0x00000000
        /*0050*/ 	.short	0x0003
        /*0052*/ 	.short	0x0014
        /*0054*/ 	.byte	0x00, 0xf0, 0x11, 0x00


	//----- nvinfo : EIATTR_KPARAM_INFO
	.align		4
.L_12343:
        /*0058*/ 	.byte	0x04, 0x17
        /*005a*/ 	.short	(.L_12345 - .L_12344)
.L_12344:
        /*005c*/ 	.word	0x00000000
        /*0060*/ 	.short	0x0002
        /*0062*/ 	.short	0x0010
        /*0064*/ 	.byte	0x00, 0xf0, 0x11, 0x00


	//----- nvinfo : EIATTR_KPARAM_INFO
	.align		4
.L_12345:
        /*0068*/ 	.byte	0x04, 0x17
        /*006a*/ 	.short	(.L_12347 - .L_12346)
.L_12346:
        /*006c*/ 	.word	0x00000000
        /*0070*/ 	.short	0x0001
        /*0072*/ 	.short	0x0008
        /*0074*/ 	.byte	0x00, 0xf5, 0x21, 0x00


	//----- nvinfo : EIATTR_KPARAM_INFO
	.align		4
.L_12347:
        /*0078*/ 	.byte	0x04, 0x17
        /*007a*/ 	.short	(.L_12349 - .L_12348)
.L_12348:
        /*007c*/ 	.word	0x00000000
        /*0080*/ 	.short	0x0000
        /*0082*/ 	.short	0x0000
        /*0084*/ 	.byte	0x00, 0xf5, 0x21, 0x00


	//----- nvinfo : EIATTR_SPARSE_MMA_MASK
	.align		4
.L_12349:
        /*0088*/ 	.byte	0x03, 0x50
        /*008a*/ 	.short	0x0000


	//----- nvinfo : EIATTR_MAXREG_COUNT
	.align		4
        /*008c*/ 	.byte	0x03, 0x1b
        /*008e*/ 	.short	0x00ff


	//----- nvinfo : EIATTR_MERCURY_ISA_VERSION
	.align		4
        /*0090*/ 	.byte	0x03, 0x5f
        /*0092*/ 	.short	0x0101


	//----- nvinfo : EIATTR_COOP_GROUP_MASK_REGIDS
	.align		4
        /*0094*/ 	.byte	0x04, 0x29
        /*0096*/ 	.short	(.L_12351 - .L_12350)


	//   ....[0]....
.L_12350:
        /*0098*/ 	.word	0xffffffff


	//   ....[1]....
        /*009c*/ 	.word	0xffffffff


	//   ....[2]....
        /*00a0*/ 	.word	0xffffffff


	//   ....[3]....
        /*00a4*/ 	.word	0xffffffff


	//   ....[4]....
        /*00a8*/ 	.word	0xffffffff


	//   ....[5]....
        /*00ac*/ 	.word	0xffffffff


	//   ....[6]....
        /*00b0*/ 	.word	0xffffffff


	//   ....[7]....
        /*00b4*/ 	.word	0xffffffff


	//   ....[8]....
        /*00b8*/ 	.word	0xffffffff


	//   ....[9]....
        /*00bc*/ 	.word	0xffffffff


	//   ....[10]....
        /*00c0*/ 	.word	0xffffffff


	//   ....[11]....
        /*00c4*/ 	.word	0xffffffff


	//----- nvinfo : EIATTR_COOP_GROUP_INSTR_OFFSETS
	.align		4
.L_12351:
        /*00c8*/ 	.byte	0x04, 0x28
        /*00ca*/ 	.short	(.L_12353 - .L_12352)


	//   ....[0]....
.L_12352:
        /*00cc*/ 	.word	0x000001f0


	//   ....[1]....
        /*00d0*/ 	.word	0x00000200


	//   ....[2]....
        /*00d4*/ 	.word	0x00000250


	//   ....[3]....
        /*00d8*/ 	.word	0x00000260


	//   ....[4]....
        /*00dc*/ 	.word	0x000002b0


	//   ....[5]....
        /*00e0*/ 	.word	0x000002c0


	//   ....[6]....
        /*00e4*/ 	.word	0x00000390


	//   ....[7]....
        /*00e8*/ 	.word	0x000003a0


	//   ....[8]....
        /*00ec*/ 	.word	0x000003d0


	//   ....[9]....
        /*00f0*/ 	.word	0x000003e0


	//   ....[10]....
        /*00f4*/ 	.word	0x00000410


	//   ....[11]....
        /*00f8*/ 	.word	0x00000420


	//----- nvinfo : EIATTR_VRC_CTA_INIT_COUNT
	.align		4
.L_12353:
        /*00fc*/ 	.byte	0x02, 0x4a
	.zero		1
	.zero		1


	//----- nvinfo : EIATTR_EXIT_INSTR_OFFSETS
	.align		4
        /*0100*/ 	.byte	0x04, 0x1c
        /*0102*/ 	.short	(.L_12355 - .L_12354)


	//   ....[0]....
.L_12354:
        /*0104*/ 	.word	0x00000430


	//   ....[1]....
        /*0108*/ 	.word	0x000004d0


	//   ....[2]....
        /*010c*/ 	.word	0x00000570


	//----- nvinfo : EIATTR_CBANK_PARAM_SIZE
	.align		4
.L_12355:
        /*0110*/ 	.byte	0x03, 0x19
        /*0112*/ 	.short	0x002d


	//----- nvinfo : EIATTR_PARAM_CBANK
	.align		4
        /*0114*/ 	.byte	0x04, 0x0a
        /*0116*/ 	.short	(.L_12357 - .L_12356)
	.align		4
.L_12356:
        /*0118*/ 	.word	index@(.nv.constant0._ZN43_GLOBAL__N__9ae7fba5_10_SoftMax_cu_9f978f6320softmax_warp_forwardIN3c104HalfEffLi3ELb1ELb0EEEvPT0_PKT_iiiPKbib)
        /*011c*/ 	.short	0x0380
        /*011e*/ 	.short	0x002d


	//----- nvinfo : EIATTR_SW_WAR
	.align		4
.L_12357:
        /*0120*/ 	.byte	0x04, 0x36
        /*0122*/ 	.short	(.L_12359 - .L_12358)
.L_12358:
        /*0124*/ 	.word	0x00000008
.L_12359:


//--------------------- .nv.info._ZN43_GLOBAL__N__9ae7fba5_10_SoftMax_cu_9f978f6320softmax_warp_forwardIN3c104HalfEffLi2ELb1ELb0EEEvPT0_PKT_iiiPKbib --------------------------
	.section	.nv.info._ZN43_GLOBAL__N__9ae7fba5_10_SoftMax_cu_9f978f6320softmax_warp_forwardIN3c104HalfEffLi2ELb1ELb0EEEvPT0_PKT_iiiPKbib,"",@"SHT_CUDA_INFO"
	.sectionflags	@""
	.align	4


	//----- nvinfo : EIATTR_CUDA_API_VERSION
	.align		4
        /*0000*/ 	.byte	0x04, 0x37
        /*0002*/ 	.short	(.L_12361 - .L_12360)
.L_12360:
        /*0004*/ 	.word	0x00000082


	//----- nvinfo : EIATTR_KPARAM_INFO
	.align		4
.L_12361:
        /*0008*/ 	.byte	0x04, 0x17
        /*000a*/ 	.short	(.L_12363 - .L_12362)
.L_12362:
        /*000c*/ 	.word	0x00000000
        /*0010*/ 	.short	0x0007
        /*0012*/ 	.short	0x002c
        /*0014*/ 	.byte	0x00, 0xf0, 0x05, 0x00


	//----- nvinfo : EIATTR_KPARAM_INFO
	.align		4
.L_12363:
        /*0018*/ 	.byte	0x04, 0x17
        /*001a*/ 	.short	(.L_12365 - .L_12364)
.L_12364:
        /*001c*/ 	.word	0x00000000
        /*0020*/ 	.short	0x0006
        /*0022*/ 	.short	0x0028
        /*0024*/ 	.byte	0x00, 0xf0, 0x11, 0x00


	//----- nvinfo : EIATTR_KPARAM_INFO
	.align		4
.L_12365:
        /*0028*/ 	.byte	0x04, 0x17
        /*002a*/ 	.short	(.L_12367 - .L_12366)
.L_12366:
        /*002c*/ 	.word	0x00000000
        /*0030*/ 	.short	0x0005
        /*0032*/ 	.short	0x0020
        /*0034*/ 	.byte	0x00, 0xf5, 0x21, 0x00


	//----- nvinfo : EIATTR_KPARAM_INFO
	.align		4
.L_12367:
        /*0038*/ 	.byte	0x04, 0x17
        /*003a*/ 	.short	(.L_12369 - .L_12368)
.L_12368:
        /*003c*/ 	.word	0x00000000
        /*0040*/ 	.short	0x0004
        /*0042*/ 	.short	0x0018
        /*0044*/ 	.byte	0x00, 0xf0, 0x11, 0x00


	//----- nvinfo : EIATTR_KPARAM_INFO
	.align		4
.L_12369:
        /*0048*/ 	.byte	0x04, 0x17
        /*004a*/ 	.short	(.L_12371 - .L_12370)
.L_12370:
        /*004c*/ 	.word	0x00000000
        /*0050*/ 	.short	0x0003
        /*0052*/ 	.short	0x0014
        /*0054*/ 	.byte	0x00, 0xf0, 0x11, 0x00


	//----- nvinfo : EIATTR_KPARAM_INFO
	.align		4
.L_12371:
        /*0058*/ 	.byte	0x04, 0x17
        /*005a*/ 	.short	(.L_12373 - .L_12372)
.L_12372:
        /*005c*/ 	.word	0x00000000
        /*0060*/ 	.short	0x0002
        /*0062*/ 	.short	0x0010
        /*0064*/ 	.byte	0x00, 0xf0, 0x11, 0x00


	//----- nvinfo : EIATTR_KPARAM_INFO
	.align		4
.L_12373:
        /*0068*/ 	.byte	0x04, 0x17
        /*006a*/ 	.short	(.L_12375 - .L_12374)
.L_12374:
        /*006c*/ 	.word	0x00000000
        /*0070*/ 	.short	0x0001
        /*0072*/ 	.short	0x0008
        /*0074*/ 	.byte	0x00, 0xf5, 0x21, 0x00


	//----- nvinfo : EIATTR_KPARAM_INFO
	.align		4
.L_12375:
        /*0078*/ 	.byte	0x04, 0x17
        /*007a*/ 	.short	(.L_12377 - .L_12376)
.L_12376:
        /*007c*/ 	.word	0x00000000
        /*0080*/ 	.short	0x0000
        /*0082*/ 	.short	0x0000
        /*0084*/ 	.byte	0x00, 0xf5, 0x21, 0x00


	//----- nvinfo : EIATTR_SPARSE_MMA_MASK
	.align		4
.L_12377:
        /*0088*/ 	.byte	0x03, 0x50
        /*008a*/ 	.short	0x0000


	//----- nvinfo : EIATTR_MAXREG_COUNT
	.align		4
        /*008c*/ 	.byte	0x03, 0x1b
        /*008e*/ 	.short	0x00ff


	//----- nvinfo : EIATTR_MERCURY_ISA_VERSION
	.align		4
        /*0090*/ 	.byte	0x03, 0x5f
        /*0092*/ 	.short	0x0101


	//----- nvinfo : EIATTR_COOP_GROUP_MASK_REGIDS
	.align		4
        /*0094*/ 	.byte	0x04, 0x29
        /*0096*/ 	.short	(.L_12379 - .L_12378)


	//   ....[0]....
.L_12378:
        /*0098*/ 	.word	0xffffffff


	//   ....[1]....
        /*009c*/ 	.word	0xffffffff


	//   ....[2]....
        /*00a0*/ 	.word	0xffffffff


	//   ....[3]....
        /*00a4*/ 	.word	0xffffffff


	//   ....[4]....
        /*00a8*/ 	.word	0xffffffff


	//   ....[5]....
        /*00ac*/ 	.word	0xffffffff


	//   ....[6]....
        /*00b0*/ 	.word	0xffffffff


	//   ....[7]....
        /*00b4*/ 	.word	0xffffffff


	//----- nvinfo : EIATTR_COOP_GROUP_INSTR_OFFSETS
	.align		4
.L_12379:
        /*00b8*/ 	.byte	0x04, 0x28
        /*00ba*/ 	.short	(.L_12381 - .L_12380)


	//   ....[0]....
.L_12380:
        /*00bc*/ 	.word	0x000001f0


	//   ....[1]....
        /*00c0*/ 	.word	0x00000200


	//   ....[2]....
        /*00c4*/ 	.word	0x00000250


	//   ....[3]....
        /*00c8*/ 	.word	0x00000260


	//   ....[4]....
        /*00cc*/ 	.word	0x00000330


	//   ....[5]....
        /*00d0*/ 	.word	0x00000340


	//   ....[6]....
        /*00d4*/ 	.word	0x00000370


	//   ....[7]....
        /*00d8*/ 	.word	0x00000380


	//----- nvinfo : EIATTR_VRC_CTA_INIT_COUNT
	.align		4
.L_12381:
        /*00dc*/ 	.byte	0x02, 0x4a
	.zero		1
	.zero		1


	//----- nvinfo : EIATTR_EXIT_INSTR_OFFSETS
	.align		4
        /*00e0*/ 	.byte	0x04, 0x1c
        /*00e2*/ 	.short	(.L_12383 - .L_12382)


	//   ....[0]....
.L_12382:
        /*00e4*/ 	.word	0x00000390


	//   ....[1]....
        /*00e8*/ 	.word	0x00000430


	//   ....[2]....
        /*00ec*/ 	.word	0x000004d0


	//----- nvinfo : EIATTR_CBANK_PARAM_SIZE
	.align		4
.L_12383:
        /*00f0*/ 	.byte	0x03, 0x19
        /*00f2*/ 	.short	0x002d


	//----- nvinfo : EIATTR_PARAM_CBANK
	.align		4
        /*00f4*/ 	.byte	0x04, 0x0a
        /*00f6*/ 	.short	(.L_12385 - .L_12384)
	.align		4
.L_12384:
        /*00f8*/ 	.word	index@(.nv.constant0._ZN43_GLOBAL__N__9ae7fba5_10_SoftMax_cu_9f978f6320softmax_warp_forwardIN3c104HalfEffLi2ELb1ELb0EEEvPT0_PKT_iiiPKbib)
        /*00fc*/ 	.short	0x0380
        /*00fe*/ 	.short	0x002d


	//----- nvinfo : EIATTR_SW_WAR
	.align		4
.L_12385:
        /*0100*/ 	.byte	0x04, 0x36
        /*0102*/ 	.short	(.L_12387 - .L_12386)
.L_12386:
        /*0104*/ 	.word	0x00000008
.L_12387:


//--------------------- .nv.info._ZN43_GLOBAL__N__9ae7fba5_10_SoftMax_cu_9f978f6320softmax_warp_forwardIN3c104HalfEffLi1ELb1ELb0EEEvPT0_PKT_iiiPKbib --------------------------
	.section	.nv.info._ZN43_GLOBAL__N__9ae7fba5_10_SoftMax_cu_9f978f6320softmax_warp_forwardIN3c104HalfEffLi1ELb1ELb0EEEvPT0_PKT_iiiPKbib,"",@"SHT_CUDA_INFO"
	.sectionflags	@""
	.align	4


	//----- nvinfo : EIATTR_CUDA_API_VERSION
	.align		4
        /*0000*/ 	.byte	0x04, 0x37
        /*0002*/ 	.short	(.L_12389 - .L_12388)
.L_12388:
        /*0004*/ 	.word	0x00000082


	//----- nvinfo : EIATTR_KPARAM_INFO
	.align		4
.L_12389:
        /*0008*/ 	.byte	0x04, 0x17
        /*000a*/ 	.short	(.L_12391 - .L_12390)
.L_12390:
        /*000c*/ 	.word	0x00000000
        /*0010*/ 	.short	0x0007
        /*0012*/ 	.short	0x002c
        /*0014*/ 	.byte	0x00, 0xf0, 0x05, 0x00


	//----- nvinfo : EIATTR_KPARAM_INFO
	.align		4
.L_12391:
        /*0018*/ 	.byte	0x04, 0x17
        /*001a*/ 	.short	(.L_12393 - .L_12392)
.L_12392:
        /*001c*/ 	.word	0x00000000
        /*0020*/ 	.short	0x0006
        /*0022*/ 	.short	0x0028
        /*0024*/ 	.byte	0x00, 0xf0, 0x11, 0x00


	//----- nvinfo : EIATTR_KPARAM_INFO
	.align		4
.L_12393:
        /*0028*/ 	.byte	0x04, 0x17
        /*002a*/ 	.short	(.L_12395 - .L_12394)
.L_12394:
        /*002c*/ 	.word	0x00000000
        /*0030*/ 	.short	0x0005
        /*0032*/ 	.short	0x0020
        /*0034*/ 	.byte	0x00, 0xf5, 0x21, 0x00


	//----- nvinfo : EIATTR_KPARAM_INFO
	.align		4
.L_12395:
        /*0038*/ 	.byte	0x04, 0x17
        /*003a*/ 	.short	(.L_12397 - .L_12396)
.L_12396:
        /*003c*/ 	.word	0x00000000
        /*0040*/ 	.short	0x0004
        /*0042*/ 	.short	0x0018
        /*0044*/ 	.byte	0x00, 0xf0, 0x11, 0x00


	//----- nvinfo : EIATTR_KPARAM_INFO
	.align		4
.L_12397:
        /*0048*/ 	.byte	0x04, 0x17
        /*004a*/ 	.short	(.L_12399 - .L_12398)
.L_12398:
        /*004c*/ 	.word	0x00000000
        /*0050*/ 	.short	0x0003
        /*0052*/ 	.short	0x0014
        /*0054*/ 	.byte	0x00, 0xf0, 0x11, 0x00


	//----- nvinfo : EIATTR_KPARAM_INFO
	.align		4
.L_12399:
        /*0058*/ 	.byte	0x04, 0x17
        /*005a*/ 	.short	(.L_12401 - .L_12400)
.L_12400:
        /*005c*/ 	.word	0x00000000
        /*0060*/ 	.short	0x0002
        /*0062*/ 	.short	0x0010
        /*0064*/ 	.byte	0x00, 0xf0, 0x11, 0x00


	//----- nvinfo : EIATTR_KPARAM_INFO
	.align		4
.L_12401:
        /*0068*/ 	.byte	0x04, 0x17
        /*006a*/ 	.short	(.L_12403 - .L_12402)
.L_12402:
        /*006c*/ 	.word	0x00000000
        /*0070*/ 	.short	0x0001
        /*0072*/ 	.short	0x0008
        /*0074*/ 	.byte	0x00, 0xf5, 0x21, 0x00


	//----- nvinfo : EIATTR_KPARAM_INFO
	.align		4
.L_12403:
        /*0078*/ 	.byte	0x04, 0x17
        /*007a*/ 	.short	(.L_12405 - .L_12404)
.L_12404:
        /*007c*/ 	.word	0x00000000
        /*0080*/ 	.short	0x0000
        /*0082*/ 	.short	0x0000
        /*0084*/ 	.byte	0x00, 0xf5, 0x21, 0x00


	//----- nvinfo : EIATTR_SPARSE_MMA_MASK
	.align		4
.L_12405:
        /*0088*/ 	.byte	0x03, 0x50
        /*008a*/ 	.short	0x0000


	//----- nvinfo : EIATTR_MAXREG_COUNT
	.align		4
        /*008c*/ 	.byte	0x03, 0x1b
        /*008e*/ 	.short	0x00ff


	//----- nvinfo : EIATTR_MERCURY_ISA_VERSION
	.align		4
        /*0090*/ 	.byte	0x03, 0x5f
        /*0092*/ 	.short	0x0101


	//----- nvinfo : EIATTR_COOP_GROUP_MASK_REGIDS
	.align		4
        /*0094*/ 	.byte	0x04, 0x29
        /*0096*/ 	.short	(.L_12407 - .L_12406)


	//   ....[0]....
.L_12406:
        /*0098*/ 	.word	0xffffffff


	//   ....[1]....
        /*009c*/ 	.word	0xffffffff


	//   ....[2]....
        /*00a0*/ 	.word	0xffffffff


	//   ....[3]....
        /*00a4*/ 	.word	0xffffffff


	//----- nvinfo : EIATTR_COOP_GROUP_INSTR_OFFSETS
	.align		4
.L_12407:
        /*00a8*/ 	.byte	0x04, 0x28
        /*00aa*/ 	.short	(.L_12409 - .L_12408)


	//   ....[0]....
.L_12408:
        /*00ac*/ 	.word	0x000001f0


	//   ....[1]....
        /*00b0*/ 	.word	0x00000200


	//   ....[2]....
        /*00b4*/ 	.word	0x000002d0


	//   ....[3]....
        /*00b8*/ 	.word	0x000002e0


	//----- nvinfo : EIATTR_VRC_CTA_INIT_COUNT
	.align		4
.L_12409:
        /*00bc*/ 	.byte	0x02, 0x4a
	.zero		1
	.zero		1


	//----- nvinfo : EIATTR_EXIT_INSTR_OFFSETS
	.align		4
        /*00c0*/ 	.byte	0x04, 0x1c
        /*00c2*/ 	.short	(.L_12411 - .L_12410)


	//   ....[0]....
.L_12410:
        /*00c4*/ 	.word	0x000002f0


	//   ....[1]....
        /*00c8*/ 	.word	0x00000390


	//   ....[2]....
        /*00cc*/ 	.word	0x00000430


	//----- nvinfo : EIATTR_CBANK_PARAM_SIZE
	.align		4
.L_12411:
        /*00d0*/ 	.byte	0x03, 0x19
        /*00d2*/ 	.short	0x002d


	//----- nvinfo : EIATTR_PARAM_CBANK
	.align		4
        /*00d4*/ 	.byte	0x04, 0x0a
        /*00d6*/ 	.short	(.L_12413 - .L_12412)
	.align		4
.L_12412:
        /*00d8*/ 	.word	index@(.nv.constant0._ZN43_GLOBAL__N__9ae7fba5_10_SoftMax_cu_9f978f6320softmax_warp_forwardIN3c104HalfEffLi1ELb1ELb0EEEvPT0_PKT_iiiPKbib)
        /*00dc*/ 	.short	0x0380
        /*00de*/ 	.short	0x002d


	//----- nvinfo : EIATTR_SW_WAR
	.align		4
.L_12413:
        /*00e0*/ 	.byte	0x04, 0x36
        /*00e2*/ 	.short	(.L_12415 - .L_12414)
.L_12414:
        /*00e4*/ 	.word	0x00000008
.L_12415:


//--------------------- .nv.info._ZN43_GLOBAL__N__9ae7fba5_10_SoftMax_cu_9f978f6320softmax_warp_forwardIN3c104HalfEffLi0ELb1ELb0EEEvPT0_PKT_iiiPKbib --------------------------
	.section	.nv.info._ZN43_GLOBAL__N__9ae7fba5_10_SoftMax_cu_9f978f6320softmax_warp_forwardIN3c104HalfEffLi0ELb1ELb0EEEvPT0_PKT_iiiPKbib,"",@"SHT_CUDA_INFO"
	.sectionflags	@""
	.align	4


	//----- nvinfo : EIATTR_CUDA_API_VERSION
	.align		4
        /*0000*/ 	.byte	0x04, 0x37
        /*0002*/ 	.short	(.L_12417 - .L_12416)
.L_12416:
        /*0004*/ 	.word	0x00000082


	//----- nvinfo : EIATTR_KPARAM_INFO
	.align		4
.L_12417:
        /*0008*/ 	.byte	0x04, 0x17
        /*000a*/ 	.short	(.L_12419 - .L_12418)
.L_12418:
        /*000c*/ 	.word	0x00000000
        /*0010*/ 	.short	0x0007
        /*0012*/ 	.short	0x002c
        /*0014*/ 	.byte	0x00, 0xf0, 0x05, 0x00


	//----- nvinfo : EIATTR_KPARAM_INFO
	.align		4
.L_12419:
        /*0018*/ 	.byte	0x04, 0x17
        /*001a*/ 	.short	(.L_12421 - .L_12420)
.L_12420:
        /*001c*/ 	.word	0x00000000
        /*0020*/ 	.short	0x0006
        /*0022*/ 	.short	0x0028
        /*0024*/ 	.byte	0x00, 0xf0, 0x11, 0x00


	//----- nvinfo : EIATTR_KPARAM_INFO
	.align		4
.L_12421:
        /*0028*/ 	.byte	0x04, 0x17
        /*002a*/ 	.short	(.L_12423 - .L_12422)
.L_12422:
        /*002c*/ 	.word	0x00000000
        /*0030*/ 	.short	0x0005
        /*0032*/ 	.short	0x0020
        /*0034*/ 	.byte	0x00, 0xf5, 0x21, 0x00


	//----- nvinfo : EIATTR_KPARAM_INFO
	.align		4
.L_12423:
        /*0038*/ 	.byte	0x04, 0x17
        /*003a*/ 	.short	(.L_12425 - .L_12424)
.L_12424:
        /*003c*/ 	.word	0x00000000
        /*0040*/ 	.short	0x0004
        /*0042*/ 	.short	0x0018
        /*0044*/ 	.byte	0x00, 0xf0, 0x11, 0x00


	//----- nvinfo : EIATTR_KPARAM_INFO
	.align		4
.L_12425:
        /*0048*/ 	.byte	0x04, 0x17
        /*004a*/ 	.short	(.L_12427 - .L_12426)
.L_12426:
        /*004c*/ 	.word	0x00000000
        /*0050*/ 	.short	0x0003
        /*0052*/ 	.short	0x0014
        /*0054*/ 	.byte	0x00, 0xf0, 0x11, 0x00


	//----- nvinfo : EIATTR_KPARAM_INFO
	.align		4
.L_12427:
        /*0058*/ 	.byte	0x04, 0x17
        /*005a*/ 	.short	(.L_12429 - .L_12428)
.L_12428:
        /*005c*/ 	.word	0x00000000
        /*0060*/ 	.short	0x0002
        /*0062*/ 	.short	0x0010
        /*0064*/ 	.byte	0x00, 0xf0, 0x11, 0x00


	//----- nvinfo : EIATTR_KPARAM_INFO
	.align		4
.L_12429:
        /*0068*/ 	.byte	0x04, 0x17
        /*006a*/ 	.short	(.L_12431 - .L_12430)
.L_12430:
        /*006c*/ 	.word	0x00000000
        /*0070*/ 	.short	0x0001
        /*0072*/ 	.short	0x0008
        /*0074*/ 	.byte	0x00, 0xf5, 0x21, 0x00


	//----- nvinfo : EIATTR_KPARAM_INFO
	.align		4
.L_12431:
        /*0078*/ 	.byte	0x04, 0x17
        /*007a*/ 	.short	(.L_12433 - .L_12432)
.L_12432:
        /*007c*/ 	.word	0x00000000
        /*0080*/ 	.short	0x0000
        /*0082*/ 	.short	0x0000
        /*0084*/ 	.byte	0x00, 0xf5, 0x21, 0x00


	//----- nvinfo : EIATTR_SPARSE_MMA_MASK
	.align		4
.L_12433:
        /*0088*/ 	.byte	0x03, 0x50
        /*008a*/ 	.short	0x0000


	//----- nvinfo : EIATTR_MAXREG_COUNT
	.align		4
        /*008c*/ 	.byte	0x03, 0x1b
        /*008e*/ 	.short	0x00ff


	//----- nvinfo : EIATTR_MERCURY_ISA_VERSION
	.align		4
        /*0090*/ 	.byte	0x03, 0x5f
        /*0092*/ 	.short	0x0101


	//----- nvinfo : EIATTR_VRC_CTA_INIT_COUNT
	.align		4
        /*0094*/ 	.byte	0x02, 0x4a
	.zero		1
	.zero		1


	//----- nvinfo : EIATTR_EXIT_INSTR_OFFSETS
	.align		4
        /*0098*/ 	.byte	0x04, 0x1c
        /*009a*/ 	.short	(.L_12435 - .L_12434)


	//   ....[0]....
.L_12434:
        /*009c*/ 	.word	0x000001b0


	//   ....[1]....
        /*00a0*/ 	.word	0x000002f0


	//   ....[2]....
        /*00a4*/ 	.word	0x000003c0


	//----- nvinfo : EIATTR_CRS_STACK_SIZE
	.align		4
.L_12435:
        /*00a8*/ 	.byte	0x04, 0x1e
        /*00aa*/ 	.short	(.L_12437 - .L_12436)
.L_12436:
        /*00ac*/ 	.word	0x00000000


	//----- nvinfo : EIATTR_CBANK_PARAM_SIZE
	.align		4
.L_12437:
        /*00b0*/ 	.byte	0x03, 0x19
        /*00b2*/ 	.short	0x002d


	//----- nvinfo : EIATTR_PARAM_CBANK
	.align		4
        /*00b4*/ 	.byte	0x04, 0x0a
        /*00b6*/ 	.short	(.L_12439 - .L_12438)
	.align		4
.L_12438:
        /*00b8*/ 	.word	index@(.nv.constant0._ZN43_GLOBAL__N__9ae7fba5_10_SoftMax_cu_9f978f6320softmax_warp_forwardIN3c104HalfEffLi0ELb1ELb0EEEvPT0_PKT_iiiPKbib)
        /*00bc*/ 	.short	0x0380
        /*00be*/ 	.short	0x002d


	//----- nvinfo : EIATTR_SW_WAR
	.align		4
.L_12439:
        /*00c0*/ 	.byte	0x04, 0x36
        /*00c2*/ 	.short	(.L_12441 - .L_12440)
.L_12440:
        /*00c4*/ 	.word	0x00000008
.L_12441:


//--------------------- .nv.info._ZN43_GLOBAL__N__9ae7fba5_10_SoftMax_cu_9f978f6320softmax_warp_forwardIN3c104HalfES2_fLi11ELb1ELb0EEEvPT0_PKT_iiiPKbib --------------------------
	.section	.nv.info._ZN43_GLOBAL__N__9ae7fba5_10_SoftMax_cu_9f978f6320softmax_warp_forwardIN3c104HalfES2_fLi11ELb1ELb0EEEvPT0_PKT_iiiPKbib,"",@"SHT_CUDA_INFO"
	.sectionflags	@""
	.align	4


	//----- nvinfo : EIATTR_CUDA_API_VERSION
	.align		4
        /*0000*/ 	.byte	0x04, 0x37
        /*0002*/ 	.short	(.L_12443 - .L_12442)
.L_12442:
        /*0004*/ 	.word	0x00000082


	//----- nvinfo : EIATTR_KPARAM_INFO
	.align		4
.L_12443:
        /*0008*/ 	.byte	0x04, 0x17
        /*000a*/ 	.short	(.L_12445 - .L_12444)
.L_12444:
        /*000c*/ 	.word	0x00000000
        /*0010*/ 	.short	0x0007
        /*0012*/ 	.short	0x002c
        /*0014*/ 	.byte	0x00, 0xf0, 0x05, 0x00


	//----- nvinfo : EIATTR_KPARAM_INFO
	.align		4
.L_12445:
        /*0018*/ 	.byte	0x04, 0x17
        /*001a*/ 	.short	(.L_12447 - .L_12446)
.L_12446:
        /*001c*/ 	.word	0x00000000
        /*0020*/ 	.short	0x0006
        /*0022*/ 	.short	0x0028
        /*0024*/ 	.byte	0x00, 0xf0, 0x11, 0x00


	//----- nvinfo : EIATTR_KPARAM_INFO
	.align		4
.L_12447:
        /*0028*/ 	.byte	0x04, 0x17
        /*002a*/ 	.short	(.L_12449 - .L_12448)
.L_12448:
        /*002c*/ 	.word	0x00000000
        /*0030*/ 	.short	0x0005
        /*0032*/ 	.short	0x0020
        /*0034*/ 	.byte	0x00, 0xf5, 0x21, 0x00


	//----- nvinfo : EIATTR_KPARAM_INFO
	.align		4
.L_12449:
        /*0038*/ 	.byte	0x04, 0x17
        /*003a*/ 	.short	(.L_12451 - .L_12450)
.L_12450:
        /*003c*/ 	.word	0x00000000
        /*0040*/ 	.short	0x0004
        /*0042*/ 	.short	0x0018
        /*0044*/ 	.byte	0x00, 0xf0, 0x11, 0x00


	//----- nvinfo : EIATTR_KPARAM_INFO
	.align		4
.L_12451:
        /*0048*/ 	.byte	0x04, 0x17
        /*004a*/ 	.short	(.L_12453 - .L_12452)
.L_12452:
        /*004c*/ 	.word	0x00000000
        /*0050*/ 	.short	0x0003
        /*0052*/ 	.short	0x0014
        /*0054*/ 	.byte	0x00, 0xf0, 0x11, 0x00


	//----- nvinfo : EIATTR_KPARAM_INFO
	.align		4
.L_12453:
        /*0058*/ 	.byte	0x04, 0x17
        /*005a*/ 	.short	(.L_12455 - .L_12454)
.L_12454:
        /*005c*/ 	.word	0x00000000
        /*0060*/ 	.short	0x0002
        /*0062*/ 	.short	0x0010
        /*0064*/ 	.byte	0x00, 0xf0, 0x11, 0x00


	//----- nvinfo : EIATTR_KPARAM_INFO
	.align		4
.L_12455:
        /*0068*/ 	.byte	0x04, 0x17
        /*006a*/ 	.short	(.L_12457 - .L_12456)
.L_12456:
        /*006c*/ 	.word	0x00000000
        /*0070*/ 	.short	0x0001
        /*0072*/ 	.short	0x0008
        /*0074*/ 	.byte	0x00, 0xf5, 0x21, 0x00


	//----- nvinfo : EIATTR_KPARAM_INFO
	.align		4
.L_12457:
        /*0078*/ 	.byte	0x04, 0x17
        /*007a*/ 	.short	(.L_12459 - .L_12458)
.L_12458:
        /*007c*/ 	.word	0x00000000
        /*0080*/ 	.short	0x0000
        /*0082*/ 	.short	0x0000
        /*0084*/ 	.byte	0x00, 0xf5, 0x21, 0x00


	//----- nvinfo : EIATTR_SPARSE_MMA_MASK
	.align		4
.L_12459:
        /*0088*/ 	.byte	0x03, 0x50
        /*008a*/ 	.short	0x0000


	//----- nvinfo : EIATTR_MAXREG_COUNT
	.align		4
        /*008c*/ 	.byte	0x03, 0x1b
        /*008e*/ 	.short	0x00ff


	//----- nvinfo : EIATTR_MERCURY_ISA_VERSION
	.align		4
        /*0090*/ 	.byte	0x03, 0x5f
        /*0092*/ 	.short	0x0101


	//----- nvinfo : EIATTR_COOP_GROUP_MASK_REGIDS
	.align		4
        /*0094*/ 	.byte	0x04, 0x29
        /*0096*/ 	.short	(.L_12461 - .L_12460)


	//   ....[0]....
.L_12460:
        /*0098*/ 	.word	0xffffffff


	//   ....[1]....
        /*009c*/ 	.word	0xffffffff


	//   ....[2]....
        /*00a0*/ 	.word	0xffffffff


	//   ....[3]....
        /*00a4*/ 	.word	0xffffffff


	//   ....[4]....
        /*00a8*/ 	.word	0xffffffff


	//   ....[5]....
        /*00ac*/ 	.word	0xffffffff


	//   ....[6]....
        /*00b0*/ 	.word	0xffffffff


	//   ....[7]....
        /*00b4*/ 	.word	0xffffffff


	//   ....[8]....
        /*00b8*/ 	.word	0xffffffff


	//   ....[9]....
        /*00bc*/ 	.word	0xffffffff


	//----- nvinfo : EIATTR_COOP_GROUP_INSTR_OFFSETS
	.align		4
.L_12461:
        /*00c0*/ 	.byte	0x04, 0x28
        /*00c2*/ 	.short	(.L_12463 - .L_12462)


	//   ....[0]....
.L_12462:
        /*00c4*/ 	.word	0x00002050


	//   ....[1]....
        /*00c8*/ 	.word	0x00002080


	//   ....[2]....
        /*00cc*/ 	.word	0x000020b0


	//   ....[3]....
        /*00d0*/ 	.word	0x000020e0


	//   ....[4]....
        /*00d4*/ 	.word	0x00002110


	//   ....[5]....
        /*00d8*/ 	.word	0x00003140


	//   ....[6]....
        /*00dc*/ 	.word	0x00003160


	//   ....[7]....
        /*00e0*/ 	.word	0x00003180


	//   ....[8]....
        /*00e4*/ 	.word	0x000031a0


	//   ....[9]....
        /*00e8*/ 	.word	0x000031c0


	//----- nvinfo : EIATTR_VRC_CTA_INIT_COUNT
	.align		4
.L_12463:
        /*00ec*/ 	.byte	0x02, 0x4a
	.zero		1
	.zero		1


	//----- nvinfo : EIATTR_EXIT_INSTR_OFFSETS
	.align		4
        /*00f0*/ 	.byte	0x04, 0x1c
        /*00f2*/ 	.short	(.L_12465 - .L_12464)


	//   ....[0]....
.L_12464:
        /*00f4*/ 	.word	0x000031e0


	//   ....[1]....
        /*00f8*/ 	.word	0x00003200


	//   ....[2]....
        /*00fc*/ 	.word	0x00003280


	//   ....[3]....
        /*0100*/ 	.word	0x000032d0


	//   ....[4]....
        /*0104*/ 	.word	0x00003320


	//   ....[5]....
        /*0108*/ 	.word	0x00003370


	//   ....[6]....
        /*010c*/ 	.word	0x000033c0


	//   ....[7]....
        /*0110*/ 	.word	0x00003410


	//   ....[8]....
        /*0114*/ 	.word	0x00003460


	//   ....[9]....
        /*0118*/ 	.word	0x000034b0


	//   ....[10]....
        /*011c*/ 	.word	0x00003500


	//   ....[11]....
        /*0120*/ 	.word	0x00003550


	//   ....[12]....
        /*0124*/ 	.word	0x000035a0


	//   ....[13]....
        /*0128*/ 	.word	0x000035f0


	//   ....[14]....
        /*012c*/ 	.word	0x00003640


	//   ....[15]....
        /*0130*/ 	.word	0x00003690


	//   ....[16]....
        /*0134*/ 	.word	0x000036e0


	//   ....[17]....
        /*0138*/ 	.word	0x00003730


	//   ....[18]....
        /*013c*/ 	.word	0x00003780


	//   ....[19]....
        /*0140*/ 	.word	0x000037d0


	//   ....[20]....
        /*0144*/ 	.word	0x00003820


	//   ....[21]....
        /*0148*/ 	.word	0x00003870


	//   ....[22]....
        /*014c*/ 	.word	0x000038c0


	//   ....[23]....
        /*0150*/ 	.word	0x00003910


	//   ....[24]....
        /*0154*/ 	.word	0x00003960


	//   ....[25]....
        /*0158*/ 	.word	0x000039b0


	//   ....[26]....
        /*015c*/ 	.word	0x00003a00


	//   ....[27]....
        /*0160*/ 	.word	0x00003a40


	//   ....[28]....
        /*0164*/ 	.word	0x00003a80


	//   ....[29]....
        /*0168*/ 	.word	0x00003ac0


	//   ....[30]....
        /*016c*/ 	.word	0x00003b00


	//   ....[31]....
        /*0170*/ 	.word	0x00003b40


	//   ....[32]....
        /*0174*/ 	.word	0x00003bb0


	//   ....[33]....
        /*0178*/ 	.word	0x00003c10


	//   ....[34]....
        /*017c*/ 	.word	0x00003c70


	//   ....[35]....
        /*0180*/ 	.word	0x00003cd0


	//   ....[36]....
        /*0184*/ 	.word	0x00003d30


	//   ....[37]....
        /*0188*/ 	.word	0x00003d90


	//   ....[38]....
        /*018c*/ 	.word	0x00003df0


	//   ....[39]....
        /*0190*/ 	.word	0x00003e50


	//   ....[40]....
        /*0194*/ 	.word	0x00003eb0


	//   ....[41]....
        /*0198*/ 	.word	0x00003f10


	//   ....[42]....
        /*019c*/ 	.word	0x00003f70


	//   ....[43]....
        /*01a0*/ 	.word	0x00003fd0


	//   ....[44]....
        /*01a4*/ 	.word	0x00004030


	//   ....[45]....
        /*01a8*/ 	.word	0x00004090


	//   ....[46]....
        /*01ac*/ 	.word	0x000040e0


	//   ....[47]....
        /*01b0*/ 	.word	0x00004130


	//   ....[48]....
        /*01b4*/ 	.word	0x00004180


	//   ....[49]....
        /*01b8*/ 	.word	0x000041d0


	//   ....[50]....
        /*01bc*/ 	.word	0x00004220


	//   ....[51]....
        /*01c0*/ 	.word	0x00004270


	//   ....[52]....
        /*01c4*/ 	.word	0x000042c0


	//   ....[53]....
        /*01c8*/ 	.word	0x00004310


	//   ....[54]....
        /*01cc*/ 	.word	0x00004360


	//   ....[55]....
        /*01d0*/ 	.word	0x000043b0


	//   ....[56]....
        /*01d4*/ 	.word	0x00004400


	//   ....[57]....
        /*01d8*/ 	.word	0x00004450


	//   ....[58]....
        /*01dc*/ 	.word	0x000044a0


	//   ....[59]....
        /*01e0*/ 	.word	0x000044f0


	//   ....[60]....
        /*01e4*/ 	.word	0x00004540


	//   ....[61]....
        /*01e8*/ 	.word	0x00004590


	//   ....[62]....
        /*01ec*/ 	.word	0x000045e0


	//   ....[63]....
        /*01f0*/ 	.word	0x00004630


	//   ....[64]....
        /*01f4*/ 	.word	0x00004680


	//   ....[65]....
        /*01f8*/ 	.word	0x000046c0


	//----- nvinfo : EIATTR_CBANK_PARAM_SIZE
	.align		4
.L_12465:
        /*01fc*/ 	.byte	0x03, 0x19
        /*01fe*/ 	.short	0x002d


	//----- nvinfo : EIATTR_PARAM_CBANK
	.align		4
        /*0200*/ 	.byte	0x04, 0x0a
        /*0202*/ 	.short	(.L_12467 - .L_12466)
	.align		4
.L_12466:
        /*0204*/ 	.word	index@(.nv.constant0._ZN43_GLOBAL__N__9ae7fba5_10_SoftMax_cu_9f978f6320softmax_warp_forwardIN3c104HalfES2_fLi11ELb1ELb0EEEvPT0_PKT_iiiPKbib)
        /*0208*/ 	.short	0x0380
        /*020a*/ 	.short	0x002d


	//----- nvinfo : EIATTR_SW_WAR
	.align		4
.L_12467:
        /*020c*/ 	.byte	0x04, 0x36
        /*020e*/ 	.short	(.L_12469 - .L_12468)
.L_12468:
        /*0210*/ 	.word	0x00000008
.L_12469:


//--------------------- .nv.info._ZN43_GLOBAL__N__9ae7fba5_10_SoftMax_cu_9f978f6320softmax_warp_forwardIN3c104HalfES2_fLi10ELb1ELb0EEEvPT0_PKT_iiiPKbib --------------------------
	.section	.nv.info._ZN43_GLOBAL__N__9ae7fba5_10_SoftMax_cu_9f978f6320softmax_warp_forwardIN3c104HalfES2_fLi10ELb1ELb0EEEvPT0_PKT_iiiPKbib,"",@"SHT_CUDA_INFO"
	.sectionflags	@""
	.align	4


	//----- nvinfo : EIATTR_CUDA_API_VERSION
	.align		4
        /*0000*/ 	.byte	0x04, 0x37
        /*0002*/ 	.short	(.L_12471 - .L_12470)
.L_12470:
        /*0004*/ 	.word	0x00000082


	//----- nvinfo : EIATTR_KPARAM_INFO
	.align		4
.L_12471:
        /*0008*/ 	.byte	0x04, 0x17
        /*000a*/ 	.short	(.L_12473 - .L_12472)
.L_12472:
        /*000c*/ 	.word	0x00000000
        /*0010*/ 	.short	0x0007
        /*0012*/ 	.short	0x002c
        /*0014*/ 	.byte	0x00, 0xf0, 0x05, 0x00


	//----- nvinfo : EIATTR_KPARAM_INFO
	.align		4
.L_12473:
        /*0018*/ 	.byte	0x04, 0x17
        /*001a*/ 	.short	(.L_12475 - .L_12474)
.L_12474:
        /*001c*/ 	.word	0x00000000
        /*0020*/ 	.short	0x0006
        /*0022*/ 	.short	0x0028
        /*0024*/ 	.byte	0x00, 0xf0, 0x11, 0x00


	//----- nvinfo : EIATTR_KPARAM_INFO
	.align		4
.L_12475:
        /*0028*/ 	.byte	0x04, 0x17
        /*002a*/ 	.short	(.L_12477 - .L_12476)
.L_12476:
        /*002c*/ 	.word	0x00000000
        /*0030*/ 	.short	0x0005
        /*0032*/ 	.short	0x0020
        /*0034*/ 	.byte	0x00, 0xf5, 0x21, 0x00


	//----- nvinfo : EIATTR_KPARAM_INFO
	.align		4
.L_12477:
        /*0038*/ 	.byte	0x04, 0x17
        /*003a*/ 	.short	(.L_12479 - .L_12478)
.L_12478:
        /*003c*/ 	.word	0x00000000
        /*0040*/ 	.short	0x0004
        /*0042*/ 	.short	0x0018
        /*0044*/ 	.byte	0x00, 0xf0, 0x11, 0x00


	//----- nvinfo : EIATTR_KPARAM_INFO
	.align		4
.L_12479:
        /*0048*/ 	.byte	0x04, 0x17
        /*004a*/ 	.short	(.L_12481 - .L_12480)
.L_12480:
        /*004c*/ 	.word	0x00000000
        /*0050*/ 	.short	0x0003
        /*0052*/ 	.short	0x0014
        /*0054*/ 	.byte	0x00, 0xf0, 0x11, 0x00


	//----- nvinfo : EIATTR_KPARAM_INFO
	.align		4
.L_12481:
        /*0058*/ 	.byte	0x04, 0x17
        /*005a*/ 	.short	(.L_12483 - .L_12482)
.L_12482:
        /*005c*/ 	.word	0x00000000
        /*0060*/ 	.short	0x0002
        /*0062*/ 	.short	0x0010
        /*0064*/ 	.byte	0x00, 0xf0, 0x11, 0x00


	//----- nvinfo : EIATTR_KPARAM_INFO
	.align		4
.L_12483:
        /*0068*/ 	.byte	0x04, 0x17
        /*006a*/ 	.short	(.L_12485 - .L_12484)
.L_12484:
        /*006c*/ 	.word	0x00000000
        /*0070*/ 	.short	0x0001
        /*0072*/ 	.short	0x0008
        /*0074*/ 	.byte	0x00, 0xf5, 0x21, 0x00


	//----- nvinfo : EIATTR_KPARAM_INFO
	.align		4
.L_12485:
        /*0078*/ 	.byte	0x04, 0x17
        /*007a*/ 	.short	(.L_12487 - .L_12486)
.L_12486:
        /*007c*/ 	.word	0x00000000
        /*0080*/ 	.short	0x0000
        /*0082*/ 	.short	0x0000
        /*0084*/ 	.byte	0x00, 0xf5, 0x21, 0x00


	//----- nvinfo : EIATTR_SPARSE_MMA_MASK
	.align		4
.L_12487:
        /*0088*/ 	.byte	0x03, 0x50
        /*008a*/ 	.short	0x0000


	//----- nvinfo : EIATTR_MAXREG_COUNT
	.align		4
        /*008c*/ 	.byte	0x03, 0x1b
        /*008e*/ 	.short	0x00ff


	//----- nvinfo : EIATTR_MERCURY_ISA_VERSION
	.align		4
        /*0090*/ 	.byte	0x03, 0x5f
        /*0092*/ 	.short	0x0101


	//----- nvinfo : EIATTR_COOP_GROUP_MASK_REGIDS
	.align		4
        /*0094*/ 	.byte	0x04, 0x29
        /*0096*/ 	.short	(.L_12489 - .L_12488)


	//   ....[0]....
.L_12488:
        /*0098*/ 	.word	0xffffffff


	//   ....[1]....
        /*009c*/ 	.word	0xffffffff


	//   ....[2]....
        /*00a0*/ 	.word	0xffffffff


	//   ....[3]....
        /*00a4*/ 	.word	0xffffffff


	//   ....[4]....
        /*00a8*/ 	.word	0xffffffff


	//   ....[5]....
        /*00ac*/ 	.word	0xffffffff


	//   ....[6]....
        /*00b0*/ 	.word	0xffffffff


	//   ....[7]....
        /*00b4*/ 	.word	0xffffffff


	//   ....[8]....
        /*00b8*/ 	.word	0xffffffff


	//   ....[9]....
        /*00bc*/ 	.word	0xffffffff


	//----- nvinfo : EIATTR_COOP_GROUP_INSTR_OFFSETS
	.align		4
.L_12489:
        /*00c0*/ 	.byte	0x04, 0x28
        /*00c2*/ 	.short	(.L_12491 - .L_12490)


	//   ....[0]....
.L_12490:
        /*00c4*/ 	.word	0x000010b0


	//   ....[1]....
        /*00c8*/ 	.word	0x000010e0


	//   ....[2]....
        /*00cc*/ 	.word	0x00001110


	//   ....[3]....
        /*00d0*/ 	.word	0x00001140


	//   ....[4]....
        /*00d4*/ 	.word	0x00001170


	//   ....[5]....
        /*00d8*/ 	.word	0x000019a0


	//   ....[6]....
        /*00dc*/ 	.word	0x000019c0


	//   ....[7]....
        /*00e0*/ 	.word	0x000019e0


	//   ....[8]....
        /*00e4*/ 	.word	0x00001a00


	//   ....[9]....
        /*00e8*/ 	.word	0x00001a20


	//----- nvinfo : EIATTR_VRC_CTA_INIT_COUNT
	.align		4
.L_12491:
        /*00ec*/ 	.byte	0x02, 0x4a
	.zero		1
	.zero		1


	//----- nvinfo : EIATTR_EXIT_INSTR_OFFSETS
	.align		4
        /*00f0*/ 	.byte	0x04, 0x1c
        /*00f2*/ 	.short	(.L_12493 - .L_12492)


	//   ....[0]....
.L_12492:
        /*00f4*/ 	.word	0x00001a40


	//   ....[1]....
        /*00f8*/ 	.word	0x00001a60


	//   ....[2]....
        /*00fc*/ 	.word	0x00001ae0


	//   ....[3]....
        /*0100*/ 	.word	0x00001b30


	//   ....[4]....
        /*0104*/ 	.word	0x00001b80


	//   ....[5]....
        /*0108*/ 	.word	0x00001bd0


	//   ....[6]....
        /*010c*/ 	.word	0x00001c20


	//   ....[7]....
        /*0110*/ 	.word	0x00001c70


	//   ....[8]....
        /*0114*/ 	.word	0x00001cc0


	//   ....[9]....
        /*0118*/ 	.word	0x00001d10


	//   ....[10]....
        /*011c*/ 	.word	0x00001d60


	//   ....[11]....
        /*0120*/ 	.word	0x00001db0


	//   ....[12]....
        /*0124*/ 	.word	0x00001e00


	//   ....[13]....
        /*0128*/ 	.word	0x00001e50


	//   ....[14]....
        /*012c*/ 	.word	0x00001e90


	//   ....[15]....
        /*0130*/ 	.word	0x00001ed0


	//   ....[16]....
        /*0134*/ 	.word	0x00001f10


	//   ....[17]....
        /*0138*/ 	.word	0x00001f50


	//   ....[18]....
        /*013c*/ 	.word	0x00001f90


	//   ....[19]....
        /*0140*/ 	.word	0x00002000


	//   ....[20]....
        /*0144*/ 	.word	0x00002060


	//   ....[21]....
        /*0148*/ 	.word	0x000020c0


	//   ....[22]....
        /*014c*/ 	.word	0x00002120


	//   ....[23]....
        /*0150*/ 	.word	0x00002180


	//   ....[24]....
        /*0154*/ 	.word	0x000021e0


	//   ....[25]....
        /*0158*/ 	.word	0x00002230


	//   ....[26]....
        /*015c*/ 	.word	0x00002280


	//   ....[27]....
        /*0160*/ 	.word	0x000022d0


	//   ....[28]....
        /*0164*/ 	.word	0x00002320


	//   ....[29]....
        /*0168*/ 	.word	0x00002370


	//   ....[30]....
        /*016c*/ 	.word	0x000023c0


	//   ....[31]....
        /*0170*/ 	.word	0x00002410


	//   ....[32]....
        /*0174*/ 	.word	0x00002460


	//   ....[33]....
        /*0178*/ 	.word	0x000024a0


	//----- nvinfo : EIATTR_CBANK_PARAM_SIZE
	.align		4
.L_12493:
        /*017c*/ 	.byte	0x03, 0x19
        /*017e*/ 	.short	0x002d


	//----- nvinfo : EIATTR_PARAM_CBANK
	.align		4
        /*0180*/ 	.byte	0x04, 0x0a
        /*0182*/ 	.short	(.L_12495 - .L_12494)
	.align		4
.L_12494:
        /*0184*/ 	.word	index@(.nv.constant0._ZN43_GLOBAL__N__9ae7fba5_10_SoftMax_cu_9f978f6320softmax_warp_forwardIN3c104HalfES2_fLi10ELb1ELb0EEEvPT0_PKT_iiiPKbib)
        /*0188*/ 	.short	0x0380
        /*018a*/ 	.short	0x002d


	//----- nvinfo : EIATTR_SW_WAR
	.align		4
.L_12495:
        /*018c*/ 	.byte	0x04, 0x36
        /*018e*/ 	.short	(.L_12497 - .L_12496)
.L_12496:
        /*0190*/ 	.word	0x00000008
.L_12497:


//--------------------- .nv.info._ZN43_GLOBAL__N__9ae7fba5_10_SoftMax_cu_9f978f6320softmax_warp_forwardIN3c104HalfES2_fLi9ELb1ELb0EEEvPT0_PKT_iiiPKbib --------------------------
	.section	.nv.info._ZN43_GLOBAL__N__9ae7fba5_10_SoftMax_cu_9f978f6320softmax_warp_forwardIN3c104HalfES2_fLi9ELb1ELb0EEEvPT0_PKT_iiiPKbib,"",@"SHT_CUDA_INFO"
	.sectionflags	@""
	.align	4


	//----- nvinfo : EIATTR_CUDA_API_VERSION
	.align		4
        /*0000*/ 	.byte	0x04, 0x37
        /*0002*/ 	.short	(.L_12499 - .L_12498)
.L_12498:
        /*0004*/ 	.word	0x00000082


	//----- nvinfo : EIATTR_KPARAM_INFO
	.align		4
.L_12499:
        /*0008*/ 	.byte	0x04, 0x17
        /*000a*/ 	.short	(.L_12501 - .L_12500)
.L_12500:
        /*000c*/ 	.word	0x00000000
        /*0010*/ 	.short	0x0007
        /*0012*/ 	.short	0x002c
        /*0014*/ 	.byte	0x00, 0xf0, 0x05, 0x00


	//----- nvinfo : EIATTR_KPARAM_INFO
	.align		4
.L_12501:
        /*0018*/ 	.byte	0x04, 0x17
        /*001a*/ 	.short	(.L_12503 - .L_12502)
.L_12502:
        /*001c*/ 	.word	0x00000000
        /*0020*/ 	.short	0x0006
        /*0022*/ 	.short	0x0028
        /*0024*/ 	.byte	0x00, 0xf0, 0x11, 0x00


	//----- nvinfo : EIATTR_KPARAM_INFO
	.align		4
.L_12503:
        /*0028*/ 	.byte	0x04, 0x17
        /*002a*/ 	.short	(.L_12505 - .L_12504)
.L_12504:
        /*002c*/ 	.word	0x00000000
        /*0030*/ 	.short	0x0005
        /*0032*/ 	.short	0x0020
        /*0034*/ 	.byte	0x00, 0xf5, 0x21, 0x00


	//----- nvinfo : EIATTR_KPARAM_INFO
	.align		4
.L_12505:
        /*0038*/ 	.byte	0x04, 0x17
        /*003a*/ 	.short	(.L_12507 - .L_12506)
.L_12506:
        /*003c*/ 	.word	0x00000000
        /*0040*/ 	.short	0x0004
        /*0042*/ 	.short	0x0018
        /*0044*/ 	.byte	0x00, 0xf0, 0x11, 0x00


	//----- nvinfo : EIATTR_KPARAM_INFO
	.align		4
.L_12507:
        /*0048*/ 	.byte	0x04, 0x17
        /*004a*/ 	.short	(.L_12509 - .L_12508)
.L_12508:
        /*004c*/ 	.word	0x00000000
        /*0050*/ 	.short	0x0003
        /*0052*/ 	.short	0x0014
        /*0054*/ 	.byte	0x00, 0xf0, 0x11, 0x00


	//----- nvinfo : EIATTR_KPARAM_INFO
	.align		4
.L_12509:
        /*0058*/ 	.byte	0x04, 0x17
        /*005a*/ 	.short	(.L_12511 - .L_12510)
.L_12510:
        /*005c*/ 	.word	0x00000000
        /*0060*/ 	.short	0x0002
        /*0062*/ 	.short	0x0010
        /*0064*/ 	.byte	0x00, 0xf0, 0x11, 0x00


	//----- nvinfo : EIATTR_KPARAM_INFO
	.align		4
.L_12511:
        /*0068*/ 	.byte	0x04, 0x17
        /*006a*/ 	.short	(.L_12513 - .L_12512)
.L_12512:
        /*006c*/ 	.word	0x00000000
        /*0070*/ 	.short	0x0001
        /*0072*/ 	.short	0x0008
        /*0074*/ 	.byte	0x00, 0xf5, 0x21, 0x00


	//----- nvinfo : EIATTR_KPARAM_INFO
	.align		4
.L_12513:
        /*0078*/ 	.byte	0x04, 0x17
        /*007a*/ 	.short	(.L_12515 - .L_12514)
.L_12514:
        /*007c*/ 	.word	0x00000000
        /*0080*/ 	.short	0x0000
        /*0082*/ 	.short	0x0000
        /*0084*/ 	.byte	0x00, 0xf5, 0x21, 0x00


	//----- nvinfo : EIATTR_SPARSE_MMA_MASK
	.align		4
.L_12515:
        /*0088*/ 	.byte	0x03, 0x50
        /*008a*/ 	.short	0x0000


	//----- nvinfo : EIATTR_MAXREG_COUNT
	.align		4
        /*008c*/ 	.byte	0x03, 0x1b
        /*008e*/ 	.short	0x00ff


	//----- nvinfo : EIATTR_MERCURY_ISA_VERSION
	.align		4
        /*0090*/ 	.byte	0x03, 0x5f
        /*0092*/ 	.short	0x0101


	//----- nvinfo : EIATTR_COOP_GROUP_MASK_REGIDS
	.align		4
        /*0094*/ 	.byte	0x04, 0x29
        /*0096*/ 	.short	(.L_12517 - .L_12516)


	//   ....[0]....
.L_12516:
        /*0098*/ 	.word	0xffffffff


	//   ....[1]....
        /*009c*/ 	.word	0xffffffff


	//   ....[2]....
        /*00a0*/ 	.word	0xffffffff


	//   ....[3]....
        /*00a4*/ 	.word	0xffffffff


	//   ....[4]....
        /*00a8*/ 	.word	0xffffffff


	//   ....[5]....
        /*00ac*/ 	.word	0xffffffff


	//   ....[6]....
        /*00b0*/ 	.word	0xffffffff


	//   ....[7]....
        /*00b4*/ 	.word	0xffffffff


	//   ....[8]....
        /*00b8*/ 	.word	0xffffffff


	//   ....[9]....
        /*00bc*/ 	.word	0xffffffff


	//----- nvinfo : EIATTR_COOP_GROUP_INSTR_OFFSETS
	.align		4
.L_12517:
        /*00c0*/ 	.byte	0x04, 0x28
        /*00c2*/ 	.short	(.L_12519 - .L_12518)


	//   ....[0]....
.L_12518:
        /*00c4*/ 	.word	0x00000910


	//   ....[1]....
        /*00c8*/ 	.word	0x00000940


	//   ....[2]....
        /*00cc*/ 	.word	0x00000970


	//   ....[3]....
        /*00d0*/ 	.word	0x000009a0


	//   ....[4]....
        /*00d4*/ 	.word	0x000009d0


	//   ....[5]....
        /*00d8*/ 	.word	0x00000e00


	//   ....[6]....
        /*00dc*/ 	.word	0x00000e20


	//   ....[7]....
        /*00e0*/ 	.word	0x00000e40


	//   ....[8]....
        /*00e4*/ 	.word	0x00000e60


	//   ....[9]....
        /*00e8*/ 	.word	0x00000e80


	//----- nvinfo : EIATTR_VRC_CTA_INIT_COUNT
	.align		4
.L_12519:
        /*00ec*/ 	.byte	0x02, 0x4a
	.zero		1
	.zero		1


	//----- nvinfo : EIATTR_EXIT_INSTR_OFFSETS
	.align		4
        /*00f0*/ 	.byte	0x04, 0x1c
        /*00f2*/ 	.short	(.L_12521 - .L_12520)


	//   ....[0]....
.L_12520:
        /*00f4*/ 	.word	0x00000ea0


	//   ....[1]....
        /*00f8*/ 	.word	0x00000ec0


	//   ....[2]....
        /*00fc*/ 	.word	0x00000f40


	//   ....[3]....
        /*0100*/ 	.word	0x00000f90


	//   ....[4]....
        /*0104*/ 	.word	0x00000fe0


	//   ....[5]....
        /*0108*/ 	.word	0x00001030


	//   ....[6]....
        /*010c*/ 	.word	0x00001080


	//   ....[7]....
        /*0110*/ 	.word	0x000010d0


	//   ....[8]....
        /*0114*/ 	.word	0x00001120


	//   ....[9]....
        /*0118*/ 	.word	0x00001160


	//   ....[10]....
        /*011c*/ 	.word	0x000011a0


	//   ....[11]....
        /*0120*/ 	.word	0x000011e0


	//   ....[12]....
        /*0124*/ 	.word	0x00001220


	//   ....[13]....
        /*0128*/ 	.word	0x00001260


	//   ....[14]....
        /*012c*/ 	.word	0x000012d0


	//   ....[15]....
        /*0130*/ 	.word	0x00001320


	//   ....[16]....
        /*0134*/ 	.word	0x00001370


	//   ....[17]....
        /*0138*/ 	.word	0x000013b0


	//----- nvinfo : EIATTR_CBANK_PARAM_SIZE
	.align		4
.L_12521:
        /*013c*/ 	.byte	0x03, 0x19
        /*013e*/ 	.short	0x002d


	//----- nvinfo : EIATTR_PARAM_CBANK
	.align		4
        /*0140*/ 	.byte	0x04, 0x0a
        /*0142*/ 	.short	(.L_12523 - .L_12522)
	.align		4
.L_12522:
        /*0144*/ 	.word	index@(.nv.constant0._ZN43_GLOBAL__N__9ae7fba5_10_SoftMax_cu_9f978f6320softmax_warp_forwardIN3c104HalfES2_fLi9ELb1ELb0EEEvPT0_PKT_iiiPKbib)
        /*0148*/ 	.short	0x0380
        /*014a*/ 	.short	0x002d


	//----- nvinfo : EIATTR_SW_WAR
	.align		4
.L_12523:
        /*014c*/ 	.byte	0x04, 0x36
        /*014e*/ 	.short	(.L_12525 - .L_12524)
.L_12524:
        /*0150*/ 	.word	0x00000008
.L_12525:


//--------------------- .nv.info._ZN43_GLOBAL__N__9ae7fba5_10_SoftMax_cu_9f978f6320softmax_warp_forwardIN3c104HalfES2_fLi8ELb1ELb0EEEvPT0_PKT_iiiPKbib --------------------------
	.section	.nv.info._ZN43_GLOBAL__N__9ae7fba5_10_SoftMax_cu_9f978f6320softmax_warp_forwardIN3c104HalfES2_fLi8ELb1ELb0EEEvPT0_PKT_iiiPKbib,"",@"SHT_CUDA_INFO"
	.sectionflags	@""
	.align	4


	//----- nvinfo : EIATTR_CUDA_API_VERSION
	.align		4
        /*0000*/ 	.byte	0x04, 0x37
        /*0002*/ 	.short	(.L_12527 - .L_12526)
.L_12526:
        /*0004*/ 	.word	0x00000082


	//----- nvinfo : EIATTR_KPARAM_INFO
	.align		4
.L_12527:
        /*0008*/ 	.byte	0x04, 0x17
        /*000a*/ 	.short	(.L_12529 - .L_12528)
.L_12528:
        /*000c*/ 	.word	0x00000000
        /*0010*/ 	.short	0x0007
        /*0012*/ 	.short	0x002c
        /*0014*/ 	.byte	0x00, 0xf0, 0x05, 0x00


	//----- nvinfo : EIATTR_KPARAM_INFO
	.align		4
.L_12529:
        /*0018*/ 	.byte	0x04, 0x17
        /*001a*/ 	.short	(.L_12531 - .L_12530)
.L_12530:
        /*001c*/ 	.word	0x00000000
        /*0020*/ 	.short	0x0006
        /*0022*/ 	.short	0x0028
        /*0024*/ 	.byte	0x00, 0xf0, 0x11, 0x00


	//----- nvinfo : EIATTR_KPARAM_INFO
	.align		4
.L_12531:
        /*0028*/ 	.byte	0x04, 0x17
        /*002a*/ 	.short	(.L_12533 - .L_12532)
.L_12532:
        /*002c*/ 	.word	0x00000000
        /*0030*/ 	.short	0x0005
        /*0032*/ 	.short	0x0020
        /*0034*/ 	.byte	0x00, 0xf5, 0x21, 0x00


	//----- nvinfo : EIATTR_KPARAM_INFO
	.align		4
.L_12533:
        /*0038*/ 	.byte	0x04, 0x17
        /*003a*/ 	.short	(.L_12535 - .L_12534)
.L_12534:
        /*003c*/ 	.word	0x00000000
        /*0040*/ 	.short	0x0004
        /*0042*/ 	.short	0x0018
        /*0044*/ 	.byte	0x00, 0xf0, 0x11, 0x00


	//----- nvinfo : EIATTR_KPARAM_INFO
	.align		4
.L_12535:
        /*0048*/ 	.byte	0x04, 0x17
        /*004a*/ 	.short	(.L_12537 - .L_12536)
.L_12536:
        /*004c*/ 	.word	0x00000000
        /*0050*/ 	.short	0x0003
        /*0052*/ 	.short	0x0014
        /*0054*/ 	.byte	0x00, 0xf0, 0x11, 0x00


	//----- nvinfo : EIATTR_KPARAM_INFO
	.align		4
.L_12537:
        /*0058*/ 	.byte	0x04, 0x17
        /*005a*/ 	.short	(.L_12539 - .L_12538)
.L_12538:
        /*005c*/ 	.word	0x00000000
        /*0060*/ 	.short	0x0002
        /*0062*/ 	.short	0x0010
        /*0064*/ 	.byte	0x00, 0xf0, 0x11, 0x00


	//----- nvinfo : EIATTR_KPARAM_INFO
	.align		4
.L_12539:
        /*0068*/ 	.byte	0x04, 0x17
        /*006a*/ 	.short	(.L_12541 - .L_12540)
.L_12540:
        /*006c*/ 	.word	0x00000000
        /*0070*/ 	.short	0x0001
        /*0072*/ 	.short	0x0008
        /*0074*/ 	.byte	0x00, 0xf5, 0x21, 0x00


	//----- nvinfo : EIATTR_KPARAM_INFO
	.align		4
.L_12541:
        /*0078*/ 	.byte	0x04, 0x17
        /*007a*/ 	.short	(.L_12543 - .L_12542)
.L_12542:
        /*007c*/ 	.word	0x00000000
        /*0080*/ 	.short	0x0000
        /*0082*/ 	.short	0x0000
        /*0084*/ 	.byte	0x00, 0xf5, 0x21, 0x00


	//----- nvinfo : EIATTR_SPARSE_MMA_MASK
	.align		4
.L_12543:
        /*0088*/ 	.byte	0x03, 0x50
        /*008a*/ 	.short	0x0000


	//----- nvinfo : EIATTR_MAXREG_COUNT
	.align		4
        /*008c*/ 	.byte	0x03, 0x1b
        /*008e*/ 	.short	0x00ff


	//----- nvinfo : EIATTR_MERCURY_ISA_VERSION
	.align		4
        /*0090*/ 	.byte	0x03, 0x5f
        /*0092*/ 	.short	0x0101


	//----- nvinfo : EIATTR_COOP_GROUP_MASK_REGIDS
	.align		4
        /*0094*/ 	.byte	0x04, 0x29
        /*0096*/ 	.short	(.L_12545 - .L_12544)


	//   ....[0]....
.L_12544:
        /*0098*/ 	.word	0xffffffff


	//   ....[1]....
        /*009c*/ 	.word	0xffffffff


	//   ....[2]....
        /*00a0*/ 	.word	0xffffffff


	//   ....[3]....
        /*00a4*/ 	.word	0xffffffff


	//   ....[4]....
        /*00a8*/ 	.word	0xffffffff


	//   ....[5]....
        /*00ac*/ 	.word	0xffffffff


	//   ....[6]....
        /*00b0*/ 	.word	0xffffffff


	//   ....[7]....
        /*00b4*/ 	.word	0xffffffff


	//   ....[8]....
        /*00b8*/ 	.word	0xffffffff


	//   ....[9]....
        /*00bc*/ 	.word	0xffffffff


	//----- nvinfo : EIATTR_COOP_GROUP_INSTR_OFFSETS
	.align		4
.L_12545:
        /*00c0*/ 	.byte	0x04, 0x28
        /*00c2*/ 	.short	(.L_12547 - .L_12546)


	//   ....[0]....
.L_12546:
        /*00c4*/ 	.word	0x000004c0


	//   ....[1]....
        /*00c8*/ 	.word	0x000004f0


	//   ....[2]....
        /*00cc*/ 	.word	0x00000520


	//   ....[3]....
        /*00d0*/ 	.word	0x00000550


	//   ....[4]....
        /*00d4*/ 	.word	0x00000580


	//   ....[5]....
        /*00d8*/ 	.word	0x000007c0


	//   ....[6]....
        /*00dc*/ 	.word	0x000007e0


	//   ....[7]....
        /*00e0*/ 	.word	0x00000800


	//   ....[8]....
        /*00e4*/ 	.word	0x00000820


	//   ....[9]....
        /*00e8*/ 	.word	0x00000840


	//----- nvinfo : EIATTR_VRC_CTA_INIT_COUNT
	.align		4
.L_12547:
        /*00ec*/ 	.byte	0x02, 0x4a
	.zero		1
	.zero		1


	//----- nvinfo : EIATTR_EXIT_INSTR_OFFSETS
	.align		4
        /*00f0*/ 	.byte	0x04, 0x1c
        /*00f2*/ 	.short	(.L_12549 - .L_12548)


	//   ....[0]....
.L_12548:
        /*00f4*/ 	.word	0x00000860


	//   ....[1]....
        /*00f8*/ 	.word	0x00000880


	//   ....[2]....
        /*00fc*/ 	.word	0x00000900


	//   ....[3]....
        /*0100*/ 	.word	0x00000940


	//   ....[4]....
        /*0104*/ 	.word	0x00000980


	//   ....[5]....
        /*0108*/ 	.word	0x000009c0


	//   ....[6]....
        /*010c*/ 	.word	0x00000a00


	//   ....[7]....
        /*0110*/ 	.word	0x00000a40


	//   ....[8]....
        /*0114*/ 	.word	0x00000a80


	//   ....[9]....
        /*0118*/ 	.word	0x00000ac0


	//----- nvinfo : EIATTR_CBANK_PARAM_SIZE
	.align		4
.L_12549:
        /*011c*/ 	.byte	0x03, 0x19
        /*011e*/ 	.short	0x002d


	//----- nvinfo : EIATTR_PARAM_CBANK
	.align		4
        /*0120*/ 	.byte	0x04, 0x0a
        /*0122*/ 	.short	(.L_12551 - .L_12550)
	.align		4
.L_12550:
        /*0124*/ 	.word	index@(.nv.constant0._ZN43_GLOBAL__N__9ae7fba5_10_SoftMax_cu_9f978f6320softmax_warp_forwardIN3c104HalfES2_fLi8ELb1ELb0EEEvPT0_PKT_iiiPKbib)
        /*0128*/ 	.short	0x0380
        /*012a*/ 	.short	0x002d


	//----- nvinfo : EIATTR_SW_WAR
	.align		4
.L_12551:
        /*012c*/ 	.byte	0x04, 0x36
        /*012e*/ 	.short	(.L_12553 - .L_12552)
.L_12552:
        /*0130*/ 	.word	0x00000008
.L_12553:


//--------------------- .nv.info._ZN43_GLOBAL__N__9ae7fba5_10_SoftMax_cu_9f978f6320softmax_warp_forwardIN3c104HalfES2_fLi7ELb1ELb0EEEvPT0_PKT_iiiPKbib --------------------------
	.section	.nv.info._ZN43_GLOBAL__N__9ae7fba5_10_SoftMax_cu_9f978f6320softmax_warp_forwardIN3c104HalfES2_fLi7ELb1ELb0EEEvPT0_PKT_iiiPKbib,"",@"SHT_CUDA_INFO"
	.sectionflags	@""
	.align	4


	//----- nvinfo : EIATTR_CUDA_API_VERSION
	.align		4
        /*0000*/ 	.byte	0x04, 0x37
        /*0002*/ 	.short	(.L_12555 - .L_12554)
.L_12554:
        /*0004*/ 	.word	0x00000082


	//----- nvinfo : EIATTR_KPARAM_INFO
	.align		4
.L_12555:
        /*0008*/ 	.byte	0x04, 0x17
        /*000a*/ 	.short	(.L_12557 - .L_12556)
.L_12556:
        /*000c*/ 	.word	0x00000000
        /*0010*/ 	.short	0x0007
        /*0012*/ 	.short	0x002c
        /*0014*/ 	.byte	0x00, 0xf0, 0x05, 0x00


	//----- nvinfo : EIATTR_KPARAM_INFO
	.align		4
.L_12557:
        /*0018*/ 	.byte	0x04, 0x17
        /*001a*/ 	.short	(.L_12559 - .L_12558)
.L_12558:
        /*001c*/ 	.word	0x00000000
        /*0020*/ 	.short	0x0006
        /*0022*/ 	.short	0x0028
        /*0024*/ 	.byte	0x00, 0xf0, 0x11, 0x00


	//----- nvinfo : EIATTR_KPARAM_INFO
	.align		4
.L_12559:
        /*0028*/ 	.byte	0x04, 0x17
        /*002a*/ 	.short	(.L_12561 - .L_12560)
.L_12560:
        /*002c*/ 	.word	0x00000000
        /*0030*/ 	.short	0x0005
        /*0032*/ 	.short	0x0020
        /*0034*/ 	.byte	0x00, 0xf5, 0x21, 0x00


	//----- nvinfo : EIATTR_KPARAM_INFO
	.align		4
.L_12561:
        /*0038*/ 	.byte	0x04, 0x17
        /*003a*/ 	.short	(.L_12563 - .L_12562)
.L_12562:
        /*003c*/ 	.word	0x00000000
        /*0040*/ 	.short	0x0004
        /*0042*/ 	.short	0x0018
        /*0044*/ 	.byte	0x00, 0xf0, 0x11, 0x00


	//----- nvinfo : EIATTR_KPARAM_INFO
	.align		4
.L_12563:
        /*0048*/ 	.byte	0x04, 0x17
        /*004a*/ 	.short	(.L_12565 - .L_12564)
.L_12564:
        /*004c*/ 	.word	0x00000000
        /*0050*/ 	.short	0x0003
        /*0052*/ 	.short	0x0014
        /*0054*/ 	.byte	0x00, 0xf0, 0x11, 0x00


	//----- nvinfo : EIATTR_KPARAM_INFO
	.align		4
.L_12565:
        /*0058*/ 	.byte	0x04, 0x17
        /*005a*/ 	.short	(.L_12567 - .L_12566)
.L_12566:
        /*005c*/ 	.word	0x00000000
        /*0060*/ 	.short	0x0002
        /*0062*/ 	.short	0x0010
        /*0064*/ 	.byte	0x00, 0xf0, 0x11, 0x00


	//----- nvinfo : EIATTR_KPARAM_INFO
	.align		4
.L_12567:
        /*0068*/ 	.byte	0x04, 0x17
        /*006a*/ 	.short	(.L_12569 - .L_12568)
.L_12568:
        /*006c*/ 	.word	0x00000000
        /*0070*/ 	.short	0x0001
        /*0072*/ 	.short	0x0008
        /*0074*/ 	.byte	0x00, 0xf5, 0x21, 0x00


	//----- nvinfo : EIATTR_KPARAM_INFO
	.align		4
.L_12569:
        /*0078*/ 	.byte	0x04, 0x17
        /*007a*/ 	.short	(.L_12571 - .L_12570)
.L_12570:
        /*007c*/ 	.word	0x00000000
        /*0080*/ 	.short	0x0000
        /*0082*/ 	.short	0x0000
        /*0084*/ 	.byte	0x00, 0xf5, 0x21, 0x00


	//----- nvinfo : EIATTR_SPARSE_MMA_MASK
	.align		4
.L_12571:
        /*0088*/ 	.byte	0x03, 0x50
        /*008a*/ 	.short	0x0000


	//----- nvinfo : EIATTR_MAXREG_COUNT
	.align		4
        /*008c*/ 	.byte	0x03, 0x1b
        /*008e*/ 	.short	0x00ff


	//----- nvinfo : EIATTR_MERCURY_ISA_VERSION
	.align		4
        /*0090*/ 	.byte	0x03, 0x5f
        /*0092*/ 	.short	0x0101


	//----- nvinfo : EIATTR_COOP_GROUP_MASK_REGIDS
	.align		4
        /*0094*/ 	.byte	0x04, 0x29
        /*0096*/ 	.short	(.L_12573 - .L_12572)


	//   ....[0]....
.L_12572:
        /*0098*/ 	.word	0xffffffff


	//   ....[1]....
        /*009c*/ 	.word	0xffffffff


	//   ....[2]....
        /*00a0*/ 	.word	0xffffffff


	//   ....[3]....
        /*00a4*/ 	.word	0xffffffff


	//   ....[4]....
        /*00a8*/ 	.word	0xffffffff


	//   ....[5]....
        /*00ac*/ 	.word	0xffffffff


	//   ....[6]....
        /*00b0*/ 	.word	0xffffffff


	//   ....[7]....
        /*00b4*/ 	.word	0xffffffff


	//   ....[8]....
        /*00b8*/ 	.word	0xffffffff


	//   ....[9]....
        /*00bc*/ 	.word	0xffffffff


	//   ....[10]....
        /*00c0*/ 	.word	0xffffffff


	//   ....[11]....
        /*00c4*/ 	.word	0xffffffff


	//   ....[12]....
        /*00c8*/ 	.word	0xffffffff


	//   ....[13]....
        /*00cc*/ 	.word	0xffffffff


	//   ....[14]....
        /*00d0*/ 	.word	0xffffffff


	//   ....[15]....
        /*00d4*/ 	.word	0xffffffff


	//   ....[16]....
        /*00d8*/ 	.word	0xffffffff


	//   ....[17]....
        /*00dc*/ 	.word	0xffffffff


	//   ....[18]....
        /*00e0*/ 	.word	0xffffffff


	//   ....[19]....
        /*00e4*/ 	.word	0xffffffff


	//----- nvinfo : EIATTR_COOP_GROUP_INSTR_OFFSETS
	.align		4
.L_12573:
        /*00e8*/ 	.byte	0x04, 0x28
        /*00ea*/ 	.short	(.L_12575 - .L_12574)


	//   ....[0]....
.L_12574:
        /*00ec*/ 	.word	0x000003a0


	//   ....[1]....
        /*00f0*/ 	.word	0x00000430


	//   ....[2]....
        /*00f4*/ 	.word	0x00000460


	//   ....[3]....
        /*00f8*/ 	.word	0x00000490


	//   ....[4]....
        /*00fc*/ 	.word	0x000004c0


	//   ....[5]....
        /*0100*/ 	.word	0x000004f0


	//   ....[6]....
        /*0104*/ 	.word	0x00000520


	//   ....[7]....
        /*0108*/ 	.word	0x00000550


	//   ....[8]....
        /*010c*/ 	.word	0x00000580


	//   ....[9]....
        /*0110*/ 	.word	0x000005b0


	//   ....[10]....
        /*0114*/ 	.word	0x000007b0


	//   ....[11]....
        /*0118*/ 	.word	0x00000810


	//   ....[12]....
        /*011c*/ 	.word	0x00000830


	//   ....[13]....
        /*0120*/ 	.word	0x00000850


	//   ....[14]....
        /*0124*/ 	.word	0x00000870


	//   ....[15]....
        /*0128*/ 	.word	0x00000890


	//   ....[16]....
        /*012c*/ 	.word	0x000008b0


	//   ....[17]....
        /*0130*/ 	.word	0x000008d0


	//   ....[18]....
        /*0134*/ 	.word	0x000008f0


	//   ....[19]....
        /*0138*/ 	.word	0x00000920


	//----- nvinfo : EIATTR_VRC_CTA_INIT_COUNT
	.align		4
.L_12575:
        /*013c*/ 	.byte	0x02, 0x4a
	.zero		1
	.zero		1


	//----- nvinfo : EIATTR_EXIT_INSTR_OFFSETS
	.align		4
        /*0140*/ 	.byte	0x04, 0x1c
        /*0142*/ 	.short	(.L_12577 - .L_12576)


	//   ....[0]....
.L_12576:
        /*0144*/ 	.word	0x00000940


	//   ....[1]....
        /*0148*/ 	.word	0x00000ad0


	//   ....[2]....
        /*014c*/ 	.word	0x00000ae0


	//   ....[3]....
        /*0150*/ 	.word	0x00000b80


	//   ....[4]....
        /*0154*/ 	.word	0x00000bc0


	//   ....[5]....
        /*0158*/ 	.word	0x00000c00


	//   ....[6]....
        /*015c*/ 	.word	0x00000c40


	//----- nvinfo : EIATTR_CRS_STACK_SIZE
	.align		4
.L_12577:
        /*0160*/ 	.byte	0x04, 0x1e
        /*0162*/ 	.short	(.L_12579 - .L_12578)
.L_12578:
        /*0164*/ 	.word	0x00000000


	//----- nvinfo : EIATTR_CBANK_PARAM_SIZE
	.align		4
.L_12579:
        /*0168*/ 	.byte	0x03, 0x19
        /*016a*/ 	.short	0x002d


	//----- nvinfo : EIATTR_PARAM_CBANK
	.align		4
        /*016c*/ 	.byte	0x04, 0x0a
        /*016e*/ 	.short	(.L_12581 - .L_12580)
	.align		4
.L_12580:
        /*0170*/ 	.word	index@(.nv.constant0._ZN43_GLOBAL__N__9ae7fba5_10_SoftMax_cu_9f978f6320softmax_warp_forwardIN3c104HalfES2_fLi7ELb1ELb0EEEvPT0_PKT_iiiPKbib)
        /*0174*/ 	.short	0x0380
        /*0176*/ 	.short	0x002d


	//----- nvinfo : EIATTR_SW_WAR
	.align		4
.L_12581:
        /*0178*/ 	.byte	0x04, 0x36
        /*017a*/ 	.short	(.L_12583 - .L_12582)
.L_12582:
        /*017c*/ 	.word	0x00000008
.L_12583:


//--------------------- .nv.info._ZN43_GLOBAL__N__9ae7fba5_10_SoftMax_cu_9f978f6320softmax_warp_forwardIN3c104HalfES2_fLi6ELb1ELb0EEEvPT0_PKT_iiiPKbib --------------------------
	.section	.nv.info._ZN43_GLOBAL__N__9ae7fba5_10_SoftMax_cu_9f978f6320softmax_warp_forwardIN3c104HalfES2_fLi6ELb1ELb0EEEvPT0_PKT_iiiPKbib,"",@"SHT_CUDA_INFO"
	.sectionflags	@""
	.align	4


	//----- nvinfo : EIATTR_CUDA_API_VERSION
	.align		4
        /*0000*/ 	.byte	0x04, 0x37
        /*0002*/ 	.short	(.L_12585 - .L_12584)
.L_12584:
        /*0004*/ 	.word	0x00000082


	//----- nvinfo : EIATTR_KPARAM_INFO
	.align		4
.L_12585:
        /*0008*/ 	.byte	0x04, 0x17
        /*000a*/ 	.short	(.L_12587 - .L_12586)
.L_12586:
        /*000c*/ 	.word	0x00000000
        /*0010*/ 	.short	0x0007
        /*0012*/ 	.short	0x002c
        /*0014*/ 	.byte	0x00, 0xf0, 0x05, 0x00


	//----- nvinfo : EIATTR_KPARAM_INFO
	.align		4
.L_12587:
        /*0018*/ 	.byte	0x04, 0x17
        /*001a*/ 	.short	(.L_12589 - .L_12588)
.L_12588:
        /*001c*/ 	.word	0x00000000
        /*0020*/ 	.short	0x0006
        /*0022*/ 	.short	0x0028
        /*0024*/ 	.byte	0x00, 0xf0, 0x11, 0x00


	//----- nvinfo : EIATTR_KPARAM_INFO
	.align		4
.L_12589:
        /*0028*/ 	.byte	0x04, 0x17
        /*002a*/ 	.short	(.L_12591 - .L_12590)
.L_12590:
        /*002c*/ 	.word	0x00000000
        /*0030*/ 	.short	0x0005
        /*0032*/ 	.short	0x0020
        /*0034*/ 	.byte	0x00, 0xf5, 0x21, 0x00


	//----- nvinfo : EIATTR_KPARAM_INFO
	.align		4
.L_12591:
        /*0038*/ 	.byte	0x04, 0x17
        /*003a*/ 	.short	(.L_12593 - .L_12592)
.L_12592:
        /*003c*/ 	.word	0x00000000
        /*0040*/ 	.short	0x0004
        /*0042*/ 	.short	0x0018
        /*0044*/ 	.byte	0x00, 0xf0, 0x11, 0x00


	//----- nvinfo : EIATTR_KPARAM_INFO
	.align		4
.L_12593:
        /*0048*/ 	.byte	0x04, 0x17
        /*004a*/ 	.short	(.L_12595 - .L_12594)
.L_12594:
        /*004c*/ 	.word	0x00000000
        /*0050*/ 	.short	0x0003
        /*0052*/ 	.short	0x0014
        /*0054*/ 	.byte	0x00, 0xf0, 0x11, 0x00


	//----- nvinfo : EIATTR_KPARAM_INFO
	.align		4
.L_12595:
        /*0058*/ 	.byte	0x04, 0x17
        /*005a*/ 	.short	(.L_12597 - .L_12596)
.L_12596:
        /*005c*/ 	.word	0x00000000
        /*0060*/ 	.short	0x0002
        /*0062*/ 	.short	0x0010
        /*0064*/ 	.byte	0x00, 0xf0, 0x11, 0x00


	//----- nvinfo : EIATTR_KPARAM_INFO
	.align		4
.L_12597:
        /*0068*/ 	.byte	0x04, 0x17
        /*006a*/ 	.short	(.L_12599 - .L_12598)
.L_12598:
        /*006c*/ 	.word	0x00000000
        /*0070*/ 	.short	0x0001
        /*0072*/ 	.short	0x0008
        /*0074*/ 	.byte	0x00, 0xf5, 0x21, 0x00


	//----- nvinfo : EIATTR_KPARAM_INFO
	.align		4
.L_12599:
        /*0078*/ 	.byte	0x04, 0x17
        /*007a*/ 	.short	(.L_12601 - .L_12600)
.L_12600:
        /*007c*/ 	.word	0x00000000
        /*0080*/ 	.short	0x0000
        /*0082*/ 	.short	0x0000
        /*0084*/ 	.byte	0x00, 0xf5, 0x21, 0x00


	//----- nvinfo : EIATTR_SPARSE_MMA_MASK
	.align		4
.L_12601:
        /*0088*/ 	.byte	0x03, 0x50
        /*008a*/ 	.short	0x0000


	//----- nvinfo : EIATTR_MAXREG_COUNT
	.align		4
        /*008c*/ 	.byte	0x03, 0x1b
        /*008e*/ 	.short	0x00ff


	//----- nvinfo : EIATTR_MERCURY_ISA_VERSION
	.align		4
        /*0090*/ 	.byte	0x03, 0x5f
        /*0092*/ 	.short	0x0101


	//----- nvinfo : EIATTR_COOP_GROUP_MASK_REGIDS
	.align		4
        /*0094*/ 	.byte	0x04, 0x29
        /*0096*/ 	.short	(.L_12603 - .L_12602)


	//   ....[0]....
.L_12602:
        /*0098*/ 	.word	0xffffffff


	//   ....[1]....
        /*009c*/ 	.word	0xffffffff


	//   ....[2]....
        /*00a0*/ 	.word	0xffffffff


	//   ....[3]....
        /*00a4*/ 	.word	0xffffffff


	//   ....[4]....
        /*00a8*/ 	.word	0xffffffff


	//   ....[5]....
        /*00ac*/ 	.word	0xffffffff


	//   ....[6]....
        /*00b0*/ 	.word	0xffffffff


	//   ....[7]....
        /*00b4*/ 	.word	0xffffffff


	//   ....[8]....
        /*00b8*/ 	.word	0xffffffff


	//   ....[9]....
        /*00bc*/ 	.word	0xffffffff


	//   ....[10]....
        /*00c0*/ 	.word	0xffffffff


	//   ....[11]....
        /*00c4*/ 	.word	0xffffffff


	//   ....[12]....
        /*00c8*/ 	.word	0xffffffff


	//   ....[13]....
        /*00cc*/ 	.word	0xffffffff


	//   ....[14]....
        /*00d0*/ 	.word	0xffffffff


	//   ....[15]....
        /*00d4*/ 	.word	0xffffffff


	//   ....[16]....
        /*00d8*/ 	.word	0xffffffff


	//   ....[17]....
        /*00dc*/ 	.word	0xffffffff


	//   ....[18]....
        /*00e0*/ 	.word	0xffffffff


	//   ....[19]....
        /*00e4*/ 	.word	0xffffffff


	//----- nvinfo : EIATTR_COOP_GROUP_INSTR_OFFSETS
	.align		4
.L_12603:
        /*00e8*/ 	.byte	0x04, 0x28
        /*00ea*/ 	.short	(.L_12605 - .L_12604)


	//   ....[0]....
.L_12604:
        /*00ec*/ 	.word	0x00000250


	//   ....[1]....
        /*00f0*/ 	.word	0x00000270


	//   ....[2]....
        /*00f4*/ 	.word	0x000002b0


	//   ....[3]....
        /*00f8*/ 	.word	0x000002d0


	//   ....[4]....
        /*00fc*/ 	.word	0x00000310


	//   ....[5]....
        /*0100*/ 	.word	0x00000330


	//   ....[6]....
        /*0104*/ 	.word	0x00000370


	//   ....[7]....
        /*0108*/ 	.word	0x00000390


	//   ....[8]....
        /*010c*/ 	.word	0x000003d0


	//   ....[9]....
        /*0110*/ 	.word	0x000003f0


	//   ....[10]....
        /*0114*/ 	.word	0x00000540


	//   ....[11]....
        /*0118*/ 	.word	0x00000560


	//   ....[12]....
        /*011c*/ 	.word	0x00000580


	//   ....[13]....
        /*0120*/ 	.word	0x000005a0


	//   ....[14]....
        /*0124*/ 	.word	0x000005c0


	//   ....[15]....
        /*0128*/ 	.word	0x000005e0


	//   ....[16]....
        /*012c*/ 	.word	0x00000600


	//   ....[17]....
        /*0130*/ 	.word	0x00000620


	//   ....[18]....
        /*0134*/ 	.word	0x00000640


	//   ....[19]....
        /*0138*/ 	.word	0x00000660


	//----- nvinfo : EIATTR_VRC_CTA_INIT_COUNT
	.align		4
.L_12605:
        /*013c*/ 	.byte	0x02, 0x4a
	.zero		1
	.zero		1


	//----- nvinfo : EIATTR_EXIT_INSTR_OFFSETS
	.align		4
        /*0140*/ 	.byte	0x04, 0x1c
        /*0142*/ 	.short	(.L_12607 - .L_12606)


	//   ....[0]....
.L_12606:
        /*0144*/ 	.word	0x00000670


	//   ....[1]....
        /*0148*/ 	.word	0x00000790


	//   ....[2]....
        /*014c*/ 	.word	0x000007a0


	//   ....[3]....
        /*0150*/ 	.word	0x00000840


	//   ....[4]....
        /*0154*/ 	.word	0x00000880


	//----- nvinfo : EIATTR_CRS_STACK_SIZE
	.align		4
.L_12607:
        /*0158*/ 	.byte	0x04, 0x1e
        /*015a*/ 	.short	(.L_12609 - .L_12608)
.L_12608:
        /*015c*/ 	.word	0x00000000


	//----- nvinfo : EIATTR_CBANK_PARAM_SIZE
	.align		4
.L_12609:
        /*0160*/ 	.byte	0x03, 0x19
        /*0162*/ 	.short	0x002d


	//----- nvinfo : EIATTR_PARAM_CBANK
	.align		4
        /*0164*/ 	.byte	0x04, 0x0a
        /*0166*/ 	.short	(.L_12611 - .L_12610)
	.align		4
.L_12610:
        /*0168*/ 	.word	index@(.nv.constant0._ZN43_GLOBAL__N__9ae7fba5_10_SoftMax_cu_9f978f6320softmax_warp_forwardIN3c104HalfES2_fLi6ELb1ELb0EEEvPT0_PKT_iiiPKbib)
        /*016c*/ 	.short	0x0380
        /*016e*/ 	.short	0x002d


	//----- nvinfo : EIATTR_SW_WAR
	.align		4
.L_12611:
        /*0170*/ 	.byte	0x04, 0x36
        /*0172*/ 	.short	(.L_12613 - .L_12612)
.L_12612:
        /*0174*/ 	.word	0x00000008
.L_12613:


//--------------------- .nv.info._ZN43_GLOBAL__N__9ae7fba5_10_SoftMax_cu_9f978f6320softmax_warp_forwardIN3c104HalfES2_fLi5ELb1ELb0EEEvPT0_PKT_iiiPKbib --------------------------
	.section	.nv.info._ZN43_GLOBAL__N__9ae7fba5_10_SoftMax_cu_9f978f6320softmax_warp_forwardIN3c104HalfES2_fLi5ELb1ELb0EEEvPT0_PKT_iiiPKbib,"",@"SHT_CUDA_INFO"
	.sectionflags	@""
	.align	4


	//----- nvinfo : EIATTR_CUDA_API_VERSION
	.align		4
        /*0000*/ 	.byte	0x04, 0x37
        /*0002*/ 	.short	(.L_12615 - .L_12614)
.L_12614:
        /*0004*/ 	.word	0x00000082


	//----- nvinfo : EIATTR_KPARAM_INFO
	.align		4
.L_12615:
        /*0008*/ 	.byte	0x04, 0x17
        /*000a*/ 	.short	(.L_12617 - .L_12616)
.L_12616:
        /*000c*/ 	.word	0x00000000
        /*0010*/ 	.short	0x0007
        /*0012*/ 	.short	0x002c
        /*0014*/ 	.byte	0x00, 0xf0, 0x05, 0x00


	//----- nvinfo : EIATTR_KPARAM_INFO
	.align		4
.L_12617:
        /*0018*/ 	.byte	0x04, 0x17
        /*001a*/ 	.short	(.L_12619 - .L_12618)
.L_12618:
        /*001c*/ 	.word	0x00000000
        /*0020*/ 	.short	0x0006
        /*0022*/ 	.short	0x0028
        /*0024*/ 	.byte	0x00, 0xf0, 0x11, 0x00


	//----- nvinfo : EIATTR_KPARAM_INFO
	.align		4
.L_12619:
        /*0028*/ 	.byte	0x04, 0x17
        /*002a*/ 	.short	(.L_12621 - .L_12620)
.L_12620:
        /*002c*/ 	.word	0x00000000
        /*0030*/ 	.short	0x0005
        /*0032*/ 	.short	0x0020
        /*0034*/ 	.byte	0x00, 0xf5, 0x21, 0x00


	//----- nvinfo : EIATTR_KPARAM_INFO
	.align		4
.L_12621:
        /*0038*/ 	.byte	0x04, 0x17
        /*003a*/ 	.short	(.L_12623 - .L_12622)
.L_12622:
        /*003c*/ 	.word	0x00000000
        /*0040*/ 	.short	0x0004
        /*0042*/ 	.short	0x0018
        /*0044*/ 	.byte	0x00, 0xf0, 0x11, 0x00


	//----- nvinfo : EIATTR_KPARAM_INFO
	.align		4
.L_12623:
        /*0048*/ 	.byte	0x04, 0x17
        /*004a*/ 	.short	(.L_12625 - .L_12624)
.L_12624:
        /*004c*/ 	.word	0x00000000
        /*0050*/ 	.short	0x0003
        /*0052*/ 	.short	0x0014
        /*0054*/ 	.byte	0x00, 0xf0, 0x11, 0x00


	//----- nvinfo : EIATTR_KPARAM_INFO
	.align		4
.L_12625:
        /*0058*/ 	.byte	0x04, 0x17
        /*005a*/ 	.short	(.L_12627 - .L_12626)
.L_12626:
        /*005c*/ 	.word	0x00000000
        /*0060*/ 	.short	0x0002
        /*0062*/ 	.short	0x0010
        /*0064*/ 	.byte	0x00, 0xf0, 0x11, 0x00


	//----- nvinfo : EIATTR_KPARAM_INFO
	.align		4
.L_12627:
        /*0068*/ 	.byte	0x04, 0x17
        /*006a*/ 	.short	(.L_12629 - .L_12628)
.L_12628:
        /*006c*/ 	.word	0x00000000
        /*0070*/ 	.short	0x0001
        /*0072*/ 	.short	0x0008
        /*0074*/ 	.byte	0x00, 0xf5, 0x21, 0x00


	//----- nvinfo : EIATTR_KPARAM_INFO
	.align		4
.L_12629:
        /*0078*/ 	.byte	0x04, 0x17
        /*007a*/ 	.short	(.L_12631 - .L_12630)
.L_12630:
        /*007c*/ 	.word	0x00000000
        /*0080*/ 	.short	0x0000
        /*0082*/ 	.short	0x0000
        /*0084*/ 	.byte	0x00, 0xf5, 0x21, 0x00


	//----- nvinfo : EIATTR_SPARSE_MMA_MASK
	.align		4
.L_12631:
        /*0088*/ 	.byte	0x03, 0x50
        /*008a*/ 	.short	0x0000


	//----- nvinfo : EIATTR_MAXREG_COUNT
	.align		4
        /*008c*/ 	.byte	0x03, 0x1b
        /*008e*/ 	.short	0x00ff


	//----- nvinfo : EIATTR_MERCURY_ISA_VERSION
	.align		4
        /*0090*/ 	.byte	0x03, 0x5f
        /*0092*/ 	.short	0x0101


	//----- nvinfo : EIATTR_COOP_GROUP_MASK_REGIDS
	.align		4
        /*0094*/ 	.byte	0x04, 0x29
        /*0096*/ 	.short	(.L_12633 - .L_12632)


	//   ....[0]....
.L_12632:
        /*0098*/ 	.word	0xffffffff


	//   ....[1]....
        /*009c*/ 	.word	0xffffffff


	//   ....[2]....
        /*00a0*/ 	.word	0xffffffff


	//   ....[3]....
        /*00a4*/ 	.word	0xffffffff


	//   ....[4]....
        /*00a8*/ 	.word	0xffffffff


	//   ....[5]....
        /*00ac*/ 	.word	0xffffffff


	//   ....[6]....
        /*00b0*/ 	.word	0xffffffff


	//   ....[7]....
        /*00b4*/ 	.word	0xffffffff


	//   ....[8]....
        /*00b8*/ 	.word	0xffffffff


	//   ....[9]....
        /*00bc*/ 	.word	0xffffffff


	//   ....[10]....
        /*00c0*/ 	.word	0xffffffff


	//   ....[11]....
        /*00c4*/ 	.word	0xffffffff


	//   ....[12]....
        /*00c8*/ 	.word	0xffffffff


	//   ....[13]....
        /*00cc*/ 	.word	0xffffffff


	//   ....[14]....
        /*00d0*/ 	.word	0xffffffff


	//   ....[15]....
        /*00d4*/ 	.word	0xffffffff


	//   ....[16]....
        /*00d8*/ 	.word	0xffffffff


	//   ....[17]....
        /*00dc*/ 	.word	0xffffffff


	//   ....[18]....
        /*00e0*/ 	.word	0xffffffff


	//   ....[19]....
        /*00e4*/ 	.word	0xffffffff


	//----- nvinfo : EIATTR_COOP_GROUP_INSTR_OFFSETS
	.align		4
.L_12633:
        /*00e8*/ 	.byte	0x04, 0x28
        /*00ea*/ 	.short	(.L_12635 - .L_12634)


	//   ....[0]....
.L_12634:
        /*00ec*/ 	.word	0x000001e0


	//   ....[1]....
        /*00f0*/ 	.word	0x00000200


	//   ....[2]....
        /*00f4*/ 	.word	0x00000240


	//   ....[3]....
        /*00f8*/ 	.word	0x00000260


	//   ....[4]....
        /*00fc*/ 	.word	0x000002a0


	//   ....[5]....
        /*0100*/ 	.word	0x000002c0


	//   ....[6]....
        /*0104*/ 	.word	0x00000300


	//   ....[7]....
        /*0108*/ 	.word	0x00000320


	//   ....[8]....
        /*010c*/ 	.word	0x00000360


	//   ....[9]....
        /*0110*/ 	.word	0x00000380


	//   ....[10]....
        /*0114*/ 	.word	0x00000450


	//   ....[11]....
        /*0118*/ 	.word	0x00000460


	//   ....[12]....
        /*011c*/ 	.word	0x00000490


	//   ....[13]....
        /*0120*/ 	.word	0x000004a0


	//   ....[14]....
        /*0124*/ 	.word	0x000004d0


	//   ....[15]....
        /*0128*/ 	.word	0x000004e0


	//   ....[16]....
        /*012c*/ 	.word	0x00000510


	//   ....[17]....
        /*0130*/ 	.word	0x00000520


	//   ....[18]....
        /*0134*/ 	.word	0x00000550


	//   ....[19]....
        /*0138*/ 	.word	0x00000560


	//----- nvinfo : EIATTR_VRC_CTA_INIT_COUNT
	.align		4
.L_12635:
        /*013c*/ 	.byte	0x02, 0x4a
	.zero		1
	.zero		1


	//----- nvinfo : EIATTR_EXIT_INSTR_OFFSETS
	.align		4
        /*0140*/ 	.byte	0x04, 0x1c
        /*0142*/ 	.short	(.L_12637 - .L_12636)


	//   ....[0]....
.L_12636:
        /*0144*/ 	.word	0x00000570


	//   ....[1]....
        /*0148*/ 	.word	0x00000630


	//   ....[2]....
        /*014c*/ 	.word	0x000006d0


	//----- nvinfo : EIATTR_CBANK_PARAM_SIZE
	.align		4
.L_12637:
        /*0150*/ 	.byte	0x03, 0x19
        /*0152*/ 	.short	0x002d


	//----- nvinfo : EIATTR_PARAM_CBANK
	.align		4
        /*0154*/ 	.byte	0x04, 0x0a
        /*0156*/ 	.short	(.L_12639 - .L_12638)
	.align		4
.L_12638:
        /*0158*/ 	.word	index@(.nv.constant0._ZN43_GLOBAL__N__9ae7fba5_10_SoftMax_cu_9f978f6320softmax_warp_forwardIN3c104HalfES2_fLi5ELb1ELb0EEEvPT0_PKT_iiiPKbib)
        /*015c*/ 	.short	0x0380
        /*015e*/ 	.short	0x002d


	//----- nvinfo : EIATTR_SW_WAR
	.align		4
.L_12639:
        /*0160*/ 	.byte	0x04, 0x36
        /*0162*/ 	.short	(.L_12641 - .L_12640)
.L_12640:
        /*0164*/ 	.word	0x00000008
.L_12641:


//--------------------- .nv.info._ZN43_GLOBAL__N__9ae7fba5_10_SoftMax_cu_9f978f6320softmax_warp_forwardIN3c104HalfES2_fLi4ELb1ELb0EEEvPT0_PKT_iiiPKbib --------------------------
	.section	.nv.info._ZN43_GLOBAL__N__9ae7fba5_10_SoftMax_cu_9f978f6320softmax_warp_forwardIN3c104HalfES2_fLi4ELb1ELb0EEEvPT0_PKT_iiiPKbib,"",@"SHT_CUDA_INFO"
	.sectionflags	@""
	.align	4


	//----- nvinfo : EIATTR_CUDA_API_VERSION
	.align		4
        /*0000*/ 	.byte	0x04, 0x37
        /*0002*/ 	.short	(.L_12643 - .L_12642)
.L_12642:
        /*0004*/ 	.word	0x00000082


	//----- nvinfo : EIATTR_KPARAM_INFO
	.align		4
.L_12643:
        /*0008*/ 	.byte	0x04, 0x17
        /*000a*/ 	.short	(.L_12645 - .L_12644)
.L_12644:
        /*000c*/ 	.word	0x00000000
        /*0010*/ 	.short	0x0007
        /*0012*/ 	.short	0x002c
        /*0014*/ 	.byte	0x00, 0xf0, 0x05, 0x00


	//----- nvinfo : EIATTR_KPARAM_INFO
	.align		4
.L_12645:
        /*0018*/ 	.byte	0x04, 0x17
        /*001a*/ 	.short	(.L_12647 - .L_12646)
.L_12646:
        /*001c*/ 	.word	0x00000000
        /*0020*/ 	.short	0x0006
        /*0022*/ 	.short	0x0028
        /*0024*/ 	.byte	0x00, 0xf0, 0x11, 0x00


	//----- nvinfo : EIATTR_KPARAM_INFO
	.align		4
.L_12647:
        /*0028*/ 	.byte	0x04, 0x17
        /*002a*/ 	.short	(.L_12649 - .L_12648)
.L_12648:
        /*002c*/ 	.word	0x00000000
        /*0030*/ 	.short	0x0005
        /*0032*/ 	.short	0x0020
        /*0034*/ 	.byte	0x00, 0xf5, 0x21, 0x00


	//----- nvinfo : EIATTR_KPARAM_INFO
	.align		4
.L_12649:
        /*0038*/ 	.byte	0x04, 0x17
        /*003a*/ 	.short	(.L_12651 - .L_12650)
.L_12650:
        /*003c*/ 	.word	0x00000000
        /*0040*/ 	.short	0x0004
        /*0042*/ 	.short	0x0018
        /*0044*/ 	.byte	0x00, 0xf0, 0x11, 0x00


	//----- nvinfo : EIATTR_KPARAM_INFO
	.align		4
.L_12651:
        /*0048*/ 	.byte	0x04, 0x17
        /*004a*/ 	.short	(.L_12653 - .L_12652)
.L_12652:
        /*004c*/ 	.word	0x00000000
        /*0050*/ 	.short	0x0003
        /*0052*/ 	.short	0x0014
        /*0054*/ 	.byte	0x00, 0xf0, 0x11, 0x00


	//----- nvinfo : EIATTR_KPARAM_INFO
	.align		4
.L_12653:
        /*0058*/ 	.byte	0x04, 0x17
        /*005a*/ 	.short	(.L_12655 - .L_12654)
.L_12654:
        /*005c*/ 	.word	0x00000000
        /*0060*/ 	.short	0x0002
        /*0062*/ 	.short	0x0010
        /*0064*/ 	.byte	0x00, 0xf0, 0x11, 0x00


	//----- nvinfo : EIATTR_KPARAM_INFO
	.align		4
.L_12655:
        /*0068*/ 	.byte	0x04, 0x17
        /*006a*/ 	.short	(.L_12657 - .L_12656)
.L_12656:
        /*006c*/ 	.word	0x00000000
        /*0070*/ 	.short	0x0001
        /*0072*/ 	.short	0x0008
        /*0074*/ 	.byte	0x00, 0xf5, 0x21, 0x00


	//----- nvinfo : EIATTR_KPARAM_INFO
	.align		4
.L_12657:
        /*0078*/ 	.byte	0x04, 0x17
        /*007a*/ 	.short	(.L_12659 - .L_12658)
.L_12658:
        /*007c*/ 	.word	0x00000000
        /*0080*/ 	.short	0x0000
        /*0082*/ 	.short	0x0000
        /*0084*/ 	.byte	0x00, 0xf5, 0x21, 0x00


	//----- nvinfo : EIATTR_SPARSE_MMA_MASK
	.align		4
.L_12659:
        /*0088*/ 	.byte	0x03, 0x50
        /*008a*/ 	.short	0x0000


	//----- nvinfo : EIATTR_MAXREG_COUNT
	.align		4
        /*008c*/ 	.byte	0x03, 0x1b
        /*008e*/ 	.short	0x00ff


	//----- nvinfo : EIATTR_MERCURY_ISA_VERSION
	.align		4
        /*0090*/ 	.byte	0x03, 0x5f
        /*0092*/ 	.short	0x0101


	//----- nvinfo : EIATTR_COOP_GROUP_MASK_REGIDS
	.align		4
        /*0094*/ 	.byte	0x04, 0x29
        /*0096*/ 	.short	(.L_12661 - .L_12660)


	//   ....[0]....
.L_12660:
        /*0098*/ 	.word	0xffffffff


	//   ....[1]....
        /*009c*/ 	.word	0xffffffff


	//   ....[2]....
        /*00a0*/ 	.word	0xffffffff


	//   ....[3]....
        /*00a4*/ 	.word	0xffffffff


	//   ....[4]....
        /*00a8*/ 	.word	0xffffffff


	//   ....[5]....
        /*00ac*/ 	.word	0xffffffff


	//   ....[6]....
        /*00b0*/ 	.word	0xffffffff


	//   ....[7]....
        /*00b4*/ 	.word	0xffffffff


	//   ....[8]....
        /*00b8*/ 	.word	0xffffffff


	//   ....[9]....
        /*00bc*/ 	.word	0xffffffff


	//   ....[10]....
        /*00c0*/ 	.word	0xffffffff


	//   ....[11]....
        /*00c4*/ 	.word	0xffffffff


	//   ....[12]....
        /*00c8*/ 	.word	0xffffffff


	//   ....[13]....
        /*00cc*/ 	.word	0xffffffff


	//   ....[14]....
        /*00d0*/ 	.word	0xffffffff


	//   ....[15]....
        /*00d4*/ 	.word	0xffffffff


	//----- nvinfo : EIATTR_COOP_GROUP_INSTR_OFFSETS
	.align		4
.L_12661:
        /*00d8*/ 	.byte	0x04, 0x28
        /*00da*/ 	.short	(.L_12663 - .L_12662)


	//   ....[0]....
.L_12662:
        /*00dc*/ 	.word	0x000001e0


	//   ....[1]....
        /*00e0*/ 	.word	0x00000200


	//   ....[2]....
        /*00e4*/ 	.word	0x00000240


	//   ....[3]....
        /*00e8*/ 	.word	0x00000260


	//   ....[4]....
        /*00ec*/ 	.word	0x000002a0


	//   ....[5]....
        /*00f0*/ 	.word	0x000002c0


	//   ....[6]....
        /*00f4*/ 	.word	0x00000300


	//   ....[7]....
        /*00f8*/ 	.word	0x00000320


	//   ....[8]....
        /*00fc*/ 	.word	0x000003f0


	//   ....[9]....
        /*0100*/ 	.word	0x00000400


	//   ....[10]....
        /*0104*/ 	.word	0x00000430


	//   ....[11]....
        /*0108*/ 	.word	0x00000440


	//   ....[12]....
        /*010c*/ 	.word	0x00000470


	//   ....[13]....
        /*0110*/ 	.word	0x00000480


	//   ....[14]....
        /*0114*/ 	.word	0x000004b0


	//   ....[15]....
        /*0118*/ 	.word	0x000004c0


	//----- nvinfo : EIATTR_VRC_CTA_INIT_COUNT
	.align		4
.L_12663:
        /*011c*/ 	.byte	0x02, 0x4a
	.zero		1
	.zero		1


	//----- nvinfo : EIATTR_EXIT_INSTR_OFFSETS
	.align		4
        /*0120*/ 	.byte	0x04, 0x1c
        /*0122*/ 	.short	(.L_12665 - .L_12664)


	//   ....[0]....
.L_12664:
        /*0124*/ 	.word	0x000004d0


	//   ....[1]....
        /*0128*/ 	.word	0x00000590


	//   ....[2]....
        /*012c*/ 	.word	0x00000630


	//----- nvinfo : EIATTR_CBANK_PARAM_SIZE
	.align		4
.L_12665:
        /*0130*/ 	.byte	0x03, 0x19
        /*0132*/ 	.short	0x002d


	//----- nvinfo : EIATTR_PARAM_CBANK
	.align		4
        /*0134*/ 	.byte	0x04, 0x0a
        /*0136*/ 	.short	(.L_12667 - .L_12666)
	.align		4
.L_12666:
        /*0138*/ 	.word	index@(.nv.constant0._ZN43_GLOBAL__N__9ae7fba5_10_SoftMax_cu_9f978f6320softmax_warp_forwardIN3c104HalfES2_fLi4ELb1ELb0EEEvPT0_PKT_iiiPKbib)
        /*013c*/ 	.short	0x0380
        /*013e*/ 	.short	0x002d


	//----- nvinfo : EIATTR_SW_WAR
	.align		4
.L_12667:
        /*0140*/ 	.byte	0x04, 0x36
        /*0142*/ 	.short	(.L_12669 - .L_12668)
.L_12668:
        /*0144*/ 	.word	0x00000008
.L_12669:


//--------------------- .nv.info._ZN43_GLOBAL__N__9ae7fba5_10_SoftMax_cu_9f978f6320softmax_warp_forwardIN3c104HalfES2_fLi3ELb1ELb0EEEvPT0_PKT_iiiPKbib --------------------------
	.section	.nv.info._ZN43_GLOBAL__N__9ae7fba5_10_SoftMax_cu_9f978f6320softmax_warp_forwardIN3c104HalfES2_fLi3ELb1ELb0EEEvPT0_PKT_iiiPKbib,"",@"SHT_CUDA_INFO"
	.sectionflags	@""
	.align	4


	//----- nvinfo : EIATTR_CUDA_API_VERSION
	.align		4
        /*0000*/ 	.byte	0x04, 0x37
        /*0002*/ 	.short	(.L_12671 - .L_12670)
.L_12670:
        /*0004*/ 	.word	0x00000082


	//----- nvinfo : EIATTR_KPARAM_INFO
	.align		4
.L_12671:
        /*0008*/ 	.byte	0x04, 0x17
        /*000a*/ 	.short	(.L_12673 - .L_12672)
.L_12672:
        /*000c*/ 	.word	0x00000000
        /*0010*/ 	.short	0x0007
        /*0012*/ 	.short	0x002c
        /*0014*/ 	.byte	0x00, 0xf0, 0x05, 0x00


	//----- nvinfo : EIATTR_KPARAM_INFO
	.align		4
.L_12673:
        /*0018*/ 	.byte	0x04, 0x17
        /*001a*/ 	.short	(.L_12675 - .L_12674)
.L_12674:
        /*001c*/ 	.word	0x00000000
        /*0020*/ 	.short	0x0006
        /*0022*/ 	.short	0x0028
        /*0024*/ 	.byte	0x00, 0xf0, 0x11, 0x00


	//----- nvinfo : EIATTR_KPARAM_INFO
	.align		4
.L_12675:
        /*0028*/ 	.byte	0x04, 0x17
        /*002a*/ 	.short	(.L_12677 - .L_12676)
.L_12676:
        /*002c*/ 	.word	0x00000000
        /*0030*/ 	.short	0x0005
        /*0032*/ 	.short	0x0020
        /*0034*/ 	.byte	0x00, 0xf5, 0x21, 0x00


	//----- nvinfo : EIATTR_KPARAM_INFO
	.align		4
.L_12677:
        /*0038*/ 	.byte	0x04, 0x17
        /*003a*/ 	.short	(.L_12679 - .L_12678)
.L_12678:
        /*003c*/ 	.word	0x00000000
        /*0040*/ 	.short	0x0004
        /*0042*/ 	.short	0x0018
        /*0044*/ 	.byte	0x00, 0xf0, 0x11, 0x00


	//----- nvinfo : EIATTR_KPARAM_INFO
	.align		4
.L_12679:
        /*0048*/ 	.byte	0x04, 0x17
        /*004a*/ 	.short	(.L_12681 - .L_12680)
.L_12680:
        /*004c*/ 	.word	0x00000000
        /*0050*/ 	.short	0x0003
        /*0052*/ 	.short	0x0014
        /*0054*/ 	.byte	0x00, 0xf0, 0x11, 0x00


	//----- nvinfo : EIATTR_KPARAM_INFO
	.align		4
.L_12681:
        /*0058*/ 	.byte	0x04, 0x17
        /*005a*/ 	.short	(.L_12683 - .L_12682)
.L_12682:
        /*005c*/ 	.word	0x00000000
        /*0060*/ 	.short	0x0002
        /*0062*/ 	.short	0x0010
        /*0064*/ 	.byte	0x00, 0xf0, 0x11, 0x00


	//----- nvinfo : EIATTR_KPARAM_INFO
	.align		4
.L_12683:
        /*0068*/ 	.byte	0x04, 0x17
        /*006a*/ 	.short	(.L_12685 - .L_12684)
.L_12684:
        /*006c*/ 	.word	0x00000000
        /*0070*/ 	.short	0x0001
        /*0072*/ 	.short	0x0008
        /*0074*/ 	.byte	0x00, 0xf5, 0x21, 0x00


	//----- nvinfo : EIATTR_KPARAM_INFO
	.align		4
.L_12685:
        /*0078*/ 	.byte	0x04, 0x17
        /*007a*/ 	.short	(.L_12687 - .L_12686)
.L_12686:
        /*007c*/ 	.word	0x00000000
        /*0080*/ 	.short	0x0000
        /*0082*/ 	.short	0x0000
        /*0084*/ 	.byte	0x00, 0xf5, 0x21, 0x00


	//----- nvinfo : EIATTR_SPARSE_MMA_MASK
	.align		4
.L_12687:
        /*0088*/ 	.byte	0x03, 0x50
        /*008a*/ 	.short	0x0000


	//----- nvinfo : EIATTR_MAXREG_COUNT
	.align		4
        /*008c*/ 	.byte	0x03, 0x1b
        /*008e*/ 	.short	0x00ff


	//----- nvinfo : EIATTR_MERCURY_ISA_VERSION
	.align		4
        /*0090*/ 	.byte	0x03, 0x5f
        /*0092*/ 	.short	0x0101


	//----- nvinfo : EIATTR_COOP_GROUP_MASK_REGIDS
	.align		4
        /*0094*/ 	.byte	0x04, 0x29
        /*0096*/ 	.short	(.L_12689 - .L_12688)


	//   ....[0]....
.L_12688:
        /*0098*/ 	.word	0xffffffff


	//   ....[1]....
        /*009c*/ 	.word	0xffffffff


	//   ....[2]....
        /*00a0*/ 	.word	0xffffffff


	//   ....[3]....
        /*00a4*/ 	.word	0xffffffff


	//   ....[4]....
        /*00a8*/ 	.word	0xffffffff


	//   ....[5]....
        /*00ac*/ 	.word	0xffffffff


	//   ....[6]....
        /*00b0*/ 	.word	0xffffffff


	//   ....[7]....
        /*00b4*/ 	.word	0xffffffff


	//   ....[8]....
        /*00b8*/ 	.word	0xffffffff


	//   ....[9]....
        /*00bc*/ 	.word	0xffffffff


	//   ....[10]....
        /*00c0*/ 	.word	0xffffffff


	//   ....[11]....
        /*00c4*/ 	.word	0xffffffff


	//----- nvinfo : EIATTR_COOP_GROUP_INSTR_OFFSETS
	.align		4
.L_12689:
        /*00c8*/ 	.byte	0x04, 0x28
        /*00ca*/ 	.short	(.L_12691 - .L_12690)


	//   ....[0]....
.L_12690:
        /*00cc*/ 	.word	0x000001e0


	//   ....[1]....
        /*00d0*/ 	.word	0x00000200


	//   ....[2]....
        /*00d4*/ 	.word	0x00000240


	//   ....[3]....
        /*00d8*/ 	.word	0x00000260


	//   ....[4]....
        /*00dc*/ 	.word	0x000002a0


	//   ....[5]....
        /*00e0*/ 	.word	0x000002c0


	//   ....[6]....
        /*00e4*/ 	.word	0x00000390


	//   ....[7]....
        /*00e8*/ 	.word	0x000003a0


	//   ....[8]....
        /*00ec*/ 	.word	0x000003d0


	//   ....[9]....
        /*00f0*/ 	.word	0x000003e0


	//   ....[10]....
        /*00f4*/ 	.word	0x00000410


	//   ....[11]....
        /*00f8*/ 	.word	0x00000420


	//----- nvinfo : EIATTR_VRC_CTA_INIT_COUNT
	.align		4
.L_12691:
        /*00fc*/ 	.byte	0x02, 0x4a
	.zero		1
	.zero		1


	//----- nvinfo : EIATTR_EXIT_INSTR_OFFSETS
	.align		4
        /*0100*/ 	.byte	0x04, 0x1c
        /*0102*/ 	.short	(.L_12693 - .L_12692)


	//   ....[0]....
.L_12692:
        /*0104*/ 	.word	0x00000430


	//   ....[1]....
        /*0108*/ 	.word	0x000004f0


	//   ....[2]....
        /*010c*/ 	.word	0x00000590


	//----- nvinfo : EIATTR_CBANK_PARAM_SIZE
	.align		4
.L_12693:
        /*0110*/ 	.byte	0x03, 0x19
        /*0112*/ 	.short	0x002d


	//----- nvinfo : EIATTR_PARAM_CBANK
	.align		4
        /*0114*/ 	.byte	0x04, 0x0a
        /*0116*/ 	.short	(.L_12695 - .L_12694)
	.align		4
.L_12694:
        /*0118*/ 	.word	index@(.nv.constant0._ZN43_GLOBAL__N__9ae7fba5_10_SoftMax_cu_9f978f6320softmax_warp_forwardIN3c104HalfES2_fLi3ELb1ELb0EEEvPT0_PKT_iiiPKbib)
        /*011c*/ 	.short	0x0380
        /*011e*/ 	.short	0x002d


	//----- nvinfo : EIATTR_SW_WAR
	.align		4
.L_12695:
        /*0120*/ 	.byte	0x04, 0x36
        /*0122*/ 	.short	(.L_12697 - .L_12696)
.L_12696:
        /*0124*/ 	.word	0x00000008
.L_12697:


//--------------------- .nv.info._ZN43_GLOBAL__N__9ae7fba5_10_SoftMax_cu_9f978f6320softmax_warp_forwardIN3c104HalfES2_fLi2ELb1ELb0EEEvPT0_PKT_iiiPKbib --------------------------
	.section	.nv.info._ZN43_GLOBAL__N__9ae7fba5_10_SoftMax_cu_9f978f6320softmax_warp_forwardIN3c104HalfES2_fLi2ELb1ELb0EEEvPT0_PKT_iiiPKbib,"",@"SHT_CUDA_INFO"
	.sectionflags	@""
	.align	4


	//----- nvinfo : EIATTR_CUDA_API_VERSION
	.align		4
        /*0000*/ 	.byte	0x04, 0x37
        /*0002*/ 	.short	(.L_12699 - .L_12698)
.L_12698:
        /*0004*/ 	.word	0x00000082


	//----- nvinfo : EIATTR_KPARAM_INFO
	.align		4
.L_12699:
        /*0008*/ 	.byte	0x04, 0x17
        /*000a*/ 	.short	(.L_12701 - .L_12700)
.L_12700:
        /*000c*/ 	.word	0x00000000
        /*0010*/ 	.short	0x0007
        /*0012*/ 	.short	0x002c
        /*0014*/ 	.byte	0x00, 0xf0, 0x05, 0x00


	//----- nvinfo : EIATTR_KPARAM_INFO
	.align		4
.L_12701:
        /*0018*/ 	.byte	0x04, 0x17
        /*001a*/ 	.short	(.L_12703 - .L_12702)
.L_12702:
        /*001c*/ 	.word	0x00000000
        /*0020*/ 	.short	0x0006
        /*0022*/ 	.short	0x0028
        /*0024*/ 	.byte	0x00, 0xf0, 0x11, 0x00


	//----- nvinfo : EIATTR_KPARAM_INFO
	.align		4
.L_12703:
        /*0028*/ 	.byte	0x04, 0x17
        /*002a*/ 	.short	(.L_12705 - .L_12704)
.L_12704:
        /*002c*/ 	.word	0x00000000
        /*0030*/ 	.short	0x0005
        /*0032*/ 	.short	0x0020
        /*0034*/ 	.byte	0x00, 0xf5, 0x21, 0x00


	//----- nvinfo : EIATTR_KPARAM_INFO
	.align		4
.L_12705:
        /*0038*/ 	.byte	0x04, 0x17
        /*003a*/ 	.short	(.L_12707 - .L_12706)
.L_12706:
        /*003c*/ 	.word	0x00000000
        /*0040*/ 	.short	0x0004
        /*0042*/ 	.short	0x0018
        /*0044*/ 	.byte	0x00, 0xf0, 0x11, 0x00


	//----- nvinfo : EIATTR_KPARAM_INFO
	.align		4
.L_12707:
        /*0048*/ 	.byte	0x04, 0x17
        /*004a*/ 	.short	(.L_12709 - .L_12708)
.L_12708:
        /*004c*/ 	.word	0x00000000
        /*0050*/ 	.short	0x0003
        /*0052*/ 	.short	0x0014
        /*0054*/ 	.byte	0x00, 0xf0, 0x11, 0x00


	//----- nvinfo : EIATTR_KPARAM_INFO
	.align		4
.L_12709:
        /*0058*/ 	.byte	0x04, 0x17
        /*005a*/ 	.short	(.L_12711 - .L_12710)
.L_12710:
        /*005c*/ 	.word	0x00000000
        /*0060*/ 	.short	0x0002
        /*0062*/ 	.short	0x0010
        /*0064*/ 	.byte	0x00, 0xf0, 0x11, 0x00


	//----- nvinfo : EIATTR_KPARAM_INFO
	.align		4
.L_12711:
        /*0068*/ 	.byte	0x04, 0x17
        /*006a*/ 	.short	(.L_12713 - .L_12712)
.L_12712:
        /*006c*/ 	.word	0x00000000
        /*0070*/ 	.short	0x0001
        /*0072*/ 	.short	0x0008
        /*0074*/ 	.byte	0x00, 0xf5, 0x21, 0x00


	//----- nvinfo : EIATTR_KPARAM_INFO
	.align		4
.L_12713:
        /*0078*/ 	.byte	0x04, 0x17
        /*007a*/ 	.short	(.L_12715 - .L_12714)
.L_12714:
        /*007c*/ 	.word	0x00000000
        /*0080*/ 	.short	0x0000
        /*0082*/ 	.short	0x0000
        /*0084*/ 	.byte	0x00, 0xf5, 0x21, 0x00


	//----- nvinfo : EIATTR_SPARSE_MMA_MASK
	.align		4
.L_12715:
        /*0088*/ 	.byte	0x03, 0x50
        /*008a*/ 	.short	0x0000


	//----- nvinfo : EIATTR_MAXREG_COUNT
	.align		4
        /*008c*/ 	.byte	0x03, 0x1b
        /*008e*/ 	.short	0x00ff


	//----- nvinfo : EIATTR_MERCURY_ISA_VERSION
	.align		4
        /*0090*/ 	.byte	0x03, 0x5f
        /*0092*/ 	.short	0x0101


	//----- nvinfo : EIATTR_COOP_GROUP_MASK_REGIDS
	.align		4
        /*0094*/ 	.byte	0x04, 0x29
        /*0096*/ 	.short	(.L_12717 - .L_12716)


	//   ....[0]....
.L_12716:
        /*0098*/ 	.word	0xffffffff


	//   ....[1]....
        /*009c*/ 	.word	0xffffffff


	//   ....[2]....
        /*00a0*/ 	.word	0xffffffff


	//   ....[3]....
        /*00a4*/ 	.word	0xffffffff


	//   ....[4]....
        /*00a8*/ 	.word	0xffffffff


	//   ....[5]....
        /*00ac*/ 	.word	0xffffffff


	//   ....[6]....
        /*00b0*/ 	.word	0xffffffff


	//   ....[7]....
        /*00b4*/ 	.word	0xffffffff


	//----- nvinfo : EIATTR_COOP_GROUP_INSTR_OFFSETS
	.align		4
.L_12717:
        /*00b8*/ 	.byte	0x04, 0x28
        /*00ba*/ 	.short	(.L_12719 - .L_12718)


	//   ....[0]....
.L_12718:
        /*00bc*/ 	.word	0x000001e0


	//   ....[1]....
        /*00c0*/ 	.word	0x00000200


	//   ....[2]....
        /*00c4*/ 	.word	0x00000240


	//   ....[3]....
        /*00c8*/ 	.word	0x00000260


	//   ....[4]....
        /*00cc*/ 	.word	0x00000330


	//   ....[5]....
        /*00d0*/ 	.word	0x00000340


	//   ....[6]....
        /*00d4*/ 	.word	0x00000370


	//   ....[7]....
        /*00d8*/ 	.word	0x00000380


	//----- nvinfo : EIATTR_VRC_CTA_INIT_COUNT
	.align		4
.L_12719:
        /*00dc*/ 	.byte	0x02, 0x4a
	.zero		1
	.zero		1


	//----- nvinfo : EIATTR_EXIT_INSTR_OFFSETS
	.align		4
        /*00e0*/ 	.byte	0x04, 0x1c
        /*00e2*/ 	.short	(.L_12721 - .L_12720)


	//   ....[0]....
.L_12720:
        /*00e4*/ 	.word	0x00000390


	//   ....[1]....
        /*00e8*/ 	.word	0x00000450


	//   ....[2]....
        /*00ec*/ 	.word	0x000004f0


	//----- nvinfo : EIATTR_CBANK_PARAM_SIZE
	.align		4
.L_12721:
        /*00f0*/ 	.byte	0x03, 0x19
        /*00f2*/ 	.short	0x002d


	//----- nvinfo : EIATTR_PARAM_CBANK
	.align		4
        /*00f4*/ 	.byte	0x04, 0x0a
        /*00f6*/ 	.short	(.L_12723 - .L_12722)
	.align		4
.L_12722:
        /*00f8*/ 	.word	index@(.nv.constant0._ZN43_GLOBAL__N__9ae7fba5_10_SoftMax_cu_9f978f6320softmax_warp_forwardIN3c104HalfES2_fLi2ELb1ELb0EEEvPT0_PKT_iiiPKbib)
        /*00fc*/ 	.short	0x0380
        /*00fe*/ 	.short	0x002d


	//----- nvinfo : EIATTR_SW_WAR
	.align		4
.L_12723:
        /*0100*/ 	.byte	0x04, 0x36
        /*0102*/ 	.short	(.L_12725 - .L_12724)
.L_12724:
        /*0104*/ 	.word	0x00000008
.L_12725:


//--------------------- .nv.info._ZN43_GLOBAL__N__9ae7fba5_10_SoftMax_cu_9f978f6320softmax_warp_forwardIN3c104HalfES2_fLi1ELb1ELb0EEEvPT0_PKT_iiiPKbib --------------------------
	.section	.nv.info._ZN43_GLOBAL__N__9ae7fba5_10_SoftMax_cu_9f978f6320softmax_warp_forwardIN3c104HalfES2_fLi1ELb1ELb0EEEvPT0_PKT_iiiPKbib,"",@"SHT_CUDA_INFO"
	.sectionflags	@""
	.align	4


	//----- nvinfo : EIATTR_CUDA_API_VERSION
	.align		4
        /*0000*/ 	.byte	0x04, 0x37
        /*0002*/ 	.short	(.L_12727 - .L_12726)
.L_12726:
        /*0004*/ 	.word	0x00000082


	//----- nvinfo : EIATTR_KPARAM_INFO
	.align		4
.L_12727:
        /*0008*/ 	.byte	0x04, 0x17
        /*000a*/ 	.short	(.L_12729 - .L_12728)
.L_12728:
        /*000c*/ 	.word	0x00000000
        /*0010*/ 	.short	0x0007
        /*0012*/ 	.short	0x002c
        /*0014*/ 	.byte	0x00, 0xf0, 0x05, 0x00


	//----- nvinfo : EIATTR_KPARAM_INFO
	.align		4
.L_12729:
        /*0018*/ 	.byte	0x04, 0x17
        /*001a*/ 	.short	(.L_12731 - .L_12730)
.L_12730:
        /*001c*/ 	.word	0x00000000
        /*0020*/ 	.short	0x0006
        /*0022*/ 	.short	0x0028
        /*0024*/ 	.byte	0x00, 0xf0, 0x11, 0x00


	//----- nvinfo : EIATTR_KPARAM_INFO
	.align		4
.L_12731:
        /*0028*/ 	.byte	0x04, 0x17
        /*002a*/ 	.short	(.L_12733 - .L_12732)
.L_12732:
        /*002c*/ 	.word	0x00000000
        /*0030*/ 	.short	0x0005
        /*0032*/ 	.short	0x0020
        /*0034*/ 	.byte	0x00, 0xf5, 0x21, 0x00


	//----- nvinfo : EIATTR_KPARAM_INFO
	.align		4
.L_12733:
        /*0038*/ 	.byte	0x04, 0x17
        /*003a*/ 	.short	(.L_12735 - .L_12734)
.L_12734:
        /*003c*/ 	.word	0x00000000
        /*0040*/ 	.short	0x0004
        /*0042*/ 	.short	0x0018
        /*0044*/ 	.byte	0x00, 0xf0, 0x11, 0x00


	//----- nvinfo : EIATTR_KPARAM_INFO
	.align		4
.L_12735:
        /*0048*/ 	.byte	0x04, 0x17
        /*004a*/ 	.short	(.L_12737 - .L_12736)
.L_12736:
        /*004c*/ 	.word	0x00000000
        /*0050*/ 	.short	0x0003
        /*0052*/ 	.short	0x0014
        /*0054*/ 	.byte	0x00, 0xf0, 0x11, 0x00


	//----- nvinfo : EIATTR_KPARAM_INFO
	.align		4
.L_12737:
        /*0058*/ 	.byte	0x04, 0x17
        /*005a*/ 	.short	(.L_12739 - .L_12738)
.L_12738:
        /*005c*/ 	.word	0x00000000
        /*0060*/ 	.short	0x0002
        /*0062*/ 	.short	0x0010
        /*0064*/ 	.byte	0x00, 0xf0, 0x11, 0x00


	//----- nvinfo : EIATTR_KPARAM_INFO
	.align		4
.L_12739:
        /*0068*/ 	.byte	0x04, 0x17
        /*006a*/ 	.short	(.L_12741 - .L_12740)
.L_12740:
        /*006c*/ 	.word	0x00000000
        /*0070*/ 	.short	0x0001
        /*0072*/ 	.short	0x0008
        /*0074*/ 	.byte	0x00, 0xf5, 0x21, 0x00


	//----- nvinfo : EIATTR_KPARAM_INFO
	.align		4
.L_12741:
        /*0078*/ 	.byte	0x04, 0x17
        /*007a*/ 	.short	(.L_12743 - .L_12742)
.L_12742:
        /*007c*/ 	.word	0x00000000
        /*0080*/ 	.short	0x0000
        /*0082*/ 	.short	0x0000
        /*0084*/ 	.byte	0x00, 0xf5, 0x21, 0x00


	//----- nvinfo : EIATTR_SPARSE_MMA_MASK
	.align		4
.L_12743:
        /*0088*/ 	.byte	0x03, 0x50
        /*008a*/ 	.short	0x0000


	//----- nvinfo : EIATTR_MAXREG_COUNT
	.align		4
        /*008c*/ 	.byte	0x03, 0x1b
        /*008e*/ 	.short	0x00ff


	//----- nvinfo : EIATTR_MERCURY_ISA_VERSION
	.align		4
        /*0090*/ 	.byte	0x03, 0x5f
        /*0092*/ 	.short	0x0101


	//----- nvinfo : EIATTR_COOP_GROUP_MASK_REGIDS
	.align		4
        /*0094*/ 	.byte	0x04, 0x29
        /*0096*/ 	.short	(.L_12745 - .L_12744)


	//   ....[0]....
.L_12744:
        /*0098*/ 	.word	0xffffffff


	//   ....[1]....
        /*009c*/ 	.word	0xffffffff


	//   ....[2]....
        /*00a0*/ 	.word	0xffffffff


	//   ....[3]....
        /*00a4*/ 	.word	0xffffffff


	//----- nvinfo : EIATTR_COOP_GROUP_INSTR_OFFSETS
	.align		4
.L_12745:
        /*00a8*/ 	.byte	0x04, 0x28
        /*00aa*/ 	.short	(.L_12747 - .L_12746)


	//   ....[0]....
.L_12746:
        /*00ac*/ 	.word	0x000001e0


	//   ....[1]....
        /*00b0*/ 	.word	0x00000200


	//   ....[2]....
        /*00b4*/ 	.word	0x000002d0


	//   ....[3]....
        /*00b8*/ 	.word	0x000002e0


	//----- nvinfo : EIATTR_VRC_CTA_INIT_COUNT
	.align		4
.L_12747:
        /*00bc*/ 	.byte	0x02, 0x4a
	.zero		1
	.zero		1


	//----- nvinfo : EIATTR_EXIT_INSTR_OFFSETS
	.align		4
        /*00c0*/ 	.byte	0x04, 0x1c
        /*00c2*/ 	.short	(.L_12749 - .L_12748)


	//   ....[0]....
.L_12748:
        /*00c4*/ 	.word	0x000002f0


	//   ....[1]....
        /*00c8*/ 	.word	0x000003b0


	//   ....[2]....
        /*00cc*/ 	.word	0x00000450


	//----- nvinfo : EIATTR_CBANK_PARAM_SIZE
	.align		4
.L_12749:
        /*00d0*/ 	.byte	0x03, 0x19
        /*00d2*/ 	.short	0x002d


	//----- nvinfo : EIATTR_PARAM_CBANK
	.align		4
        /*00d4*/ 	.byte	0x04, 0x0a
        /*00d6*/ 	.short	(.L_12751 - .L_12750)
	.align		4
.L_12750:
        /*00d8*/ 	.word	index@(.nv.constant0._ZN43_GLOBAL__N__9ae7fba5_10_SoftMax_cu_9f978f6320softmax_warp_forwardIN3c104HalfES2_fLi1ELb1ELb0EEEvPT0_PKT_iiiPKbib)
        /*00dc*/ 	.short	0x0380
        /*00de*/ 	.short	0x002d


	//----- nvinfo : EIATTR_SW_WAR
	.align		4
.L_12751:
        /*00e0*/ 	.byte	0x04, 0x36
        /*00e2*/ 	.short	(.L_12753 - .L_12752)
.L_12752:
        /*00e4*/ 	.word	0x00000008
.L_12753:


//--------------------- .nv.info._ZN43_GLOBAL__N__9ae7fba5_10_SoftMax_cu_9f978f6320softmax_warp_forwardIN3c104HalfES2_fLi0ELb1ELb0EEEvPT0_PKT_iiiPKbib --------------------------
	.section	.nv.info._ZN43_GLOBAL__N__9ae7fba5_10_SoftMax_cu_9f978f6320softmax_warp_forwardIN3c104HalfES2_fLi0ELb1ELb0EEEvPT0_PKT_iiiPKbib,"",@"SHT_CUDA_INFO"
	.sectionflags	@""
	.align	4


	//----- nvinfo : EIATTR_CUDA_API_VERSION
	.align		4
        /*0000*/ 	.byte	0x04, 0x37
        /*0002*/ 	.short	(.L_12755 - .L_12754)
.L_12754:
        /*0004*/ 	.word	0x00000082


	//----- nvinfo : EIATTR_KPARAM_INFO
	.align		4
.L_12755:
        /*0008*/ 	.byte	0x04, 0x17
        /*000a*/ 	.short	(.L_12757 - .L_12756)
.L_12756:
        /*000c*/ 	.word	0x00000000
        /*0010*/ 	.short	0x0007
        /*0012*/ 	.short	0x002c
        /*0014*/ 	.byte	0x00, 0xf0, 0x05, 0x00


	//----- nvinfo : EIATTR_KPARAM_INFO
	.align		4
.L_12757:
        /*0018*/ 	.byte	0x04, 0x17
        /*001a*/ 	.short	(.L_12759 - .L_12758)
.L_12758:
        /*001c*/ 	.word	0x00000000
        /*0020*/ 	.short	0x0006
        /*0022*/ 	.short	0x0028
        /*0024*/ 	.byte	0x00, 0xf0, 0x11, 0x00


	//----- nvinfo : EIATTR_KPARAM_INFO
	.align		4
.L_12759:
        /*0028*/ 	.byte	0x04, 0x17
        /*002a*/ 	.short	(.L_12761 - .L_12760)
.L_12760:
        /*002c*/ 	.word	0x00000000
        /*0030*/ 	.short	0x0005
        /*0032*/ 	.short	0x0020
        /*0034*/ 	.byte	0x00, 0xf5, 0x21, 0x00


	//----- nvinfo : EIATTR_KPARAM_INFO
	.align		4
.L_12761:
        /*0038*/ 	.byte	0x04, 0x17
        /*003a*/ 	.short	(.L_12763 - .L_12762)
.L_12762:
        /*003c*/ 	.word	0x00000000
        /*0040*/ 	.short	0x0004
        /*0042*/ 	.short	0x0018
        /*0044*/ 	.byte	0x00, 0xf0, 0x11, 0x00


	//----- nvinfo : EIATTR_KPARAM_INFO
	.align		4
.L_12763:
        /*0048*/ 	.byte	0x04, 0x17
        /*004a*/ 	.short	(.L_12765 - .L_12764)
.L_12764:
        /*004c*/ 	.word	0x00000000
        /*0050*/ 	.short	0x0003
        /*0052*/ 	.short	0x0014
        /*0054*/ 	.byte	0x00, 0xf0, 0x11, 0x00


	//----- nvinfo : EIATTR_KPARAM_INFO
	.align		4
.L_12765:
        /*0058*/ 	.byte	0x04, 0x17
        /*005a*/ 	.short	(.L_12767 - .L_12766)
.L_12766:
        /*005c*/ 	.word	0x00000000
        /*0060*/ 	.short	0x0002
        /*0062*/ 	.short	0x0010
        /*0064*/ 	.byte	0x00, 0xf0, 0x11, 0x00


	//----- nvinfo : EIATTR_KPARAM_INFO
	.align		4
.L_12767:
        /*0068*/ 	.byte	0x04, 0x17
        /*006a*/ 	.short	(.L_12769 - .L_12768)
.L_12768:
        /*006c*/ 	.word	0x00000000
        /*0070*/ 	.short	0x0001
        /*0072*/ 	.short	0x0008
        /*0074*/ 	.byte	0x00, 0xf5, 0x21, 0x00


	//----- nvinfo : EIATTR_KPARAM_INFO
	.align		4
.L_12769:
        /*0078*/ 	.byte	0x04, 0x17
        /*007a*/ 	.short	(.L_12771 - .L_12770)
.L_12770:
        /*007c*/ 	.word	0x00000000
        /*0080*/ 	.short	0x0000
        /*0082*/ 	.short	0x0000
        /*0084*/ 	.byte	0x00, 0xf5, 0x21, 0x00


	//----- nvinfo : EIATTR_SPARSE_MMA_MASK
	.align		4
.L_12771:
        /*0088*/ 	.byte	0x03, 0x50
        /*008a*/ 	.short	0x0000


	//----- nvinfo : EIATTR_MAXREG_COUNT
	.align		4
        /*008c*/ 	.byte	0x03, 0x1b
        /*008e*/ 	.short	0x00ff


	//----- nvinfo : EIATTR_MERCURY_ISA_VERSION
	.align		4
        /*0090*/ 	.byte	0x03, 0x5f
        /*0092*/ 	.short	0x0101


	//----- nvinfo : EIATTR_VRC_CTA_INIT_COUNT
	.align		4
        /*0094*/ 	.byte	0x02, 0x4a
	.zero		1
	.zero		1


	//----- nvinfo : EIATTR_EXIT_INSTR_OFFSETS
	.align		4
        /*0098*/ 	.byte	0x04, 0x1c
        /*009a*/ 	.short	(.L_12773 - .L_12772)


	//   ....[0]....
.L_12772:
        /*009c*/ 	.word	0x000001b0


	//   ....[1]....
        /*00a0*/ 	.word	0x00000300


	//   ....[2]....
        /*00a4*/ 	.word	0x000003e0


	//----- nvinfo : EIATTR_CRS_STACK_SIZE
	.align		4
.L_12773:
        /*00a8*/ 	.byte	0x04, 0x1e
        /*00aa*/ 	.short	(.L_12775 - .L_12774)
.L_12774:
        /*00ac*/ 	.word	0x00000000


	//----- nvinfo : EIATTR_CBANK_PARAM_SIZE
	.align		4
.L_12775:
        /*00b0*/ 	.byte	0x03, 0x19
        /*00b2*/ 	.short	0x002d


	//----- nvinfo : EIATTR_PARAM_CBANK
	.align		4
        /*00b4*/ 	.byte	0x04, 0x0a
        /*00b6*/ 	.short	(.L_12777 - .L_12776)
	.align		4
.L_12776:
        /*00b8*/ 	.word	index@(.nv.constant0._ZN43_GLOBAL__N__9ae7fba5_10_SoftMax_cu_9f978f6320softmax_warp_forwardIN3c104HalfES2_fLi0ELb1ELb0EEEvPT0_PKT_iiiPKbib)
        /*00bc*/ 	.short	0x0380
        /*00be*/ 	.short	0x002d


	//----- nvinfo : EIATTR_SW_WAR
	.align		4
.L_12777:
        /*00c0*/ 	.byte	0x04, 0x36
        /*00c2*/ 	.short	(.L_12779 - .L_12778)
.L_12778:
        /*00c4*/ 	.word	0x00000008
.L_12779:


//--------------------- .nv.info._ZN43_GLOBAL__N__9ae7fba5_10_SoftMax_cu_9f978f6320softmax_warp_forwardIfffLi11ELb1ELb0EEEvPT0_PKT_iiiPKbib --------------------------
	.section	.nv.info._ZN43_GLOBAL__N__9ae7fba5_10_SoftMax_cu_9f978f6320softmax_warp_forwardIfffLi11ELb1ELb0EEEvPT0_PKT_iiiPKbib,"",@"SHT_CUDA_INFO"
	.sectionflags	@""
	.align	4


	//----- nvinfo : EIATTR_CUDA_API_VERSION
	.align		4
        /*0000*/ 	.byte	0x04, 0x37
        /*0002*/ 	.short	(.L_12781 - .L_12780)
.L_12780:
        /*0004*/ 	.word	0x00000082


	//----- nvinfo : EIATTR_KPARAM_INFO
	.align		4
.L_12781:
        /*0008*/ 	.byte	0x04, 0x17
        /*000a*/ 	.short	(.L_12783 - .L_12782)
.L_12782:
        /*000c*/ 	.word	0x00000000
        /*0010*/ 	.short	0x0007
        /*0012*/ 	.short	0x002c
        /*0014*/ 	.byte	0x00, 0xf0, 0x05, 0x00


	//----- nvinfo : EIATTR_KPARAM_INFO
	.align		4
.L_12783:
        /*0018*/ 	.byte	0x04, 0x17
        /*001a*/ 	.short	(.L_12785 - .L_12784)
.L_12784:
        /*001c*/ 	.word	0x00000000
        /*0020*/ 	.short	0x0006
        /*0022*/ 	.short	0x0028
        /*0024*/ 	.byte	0x00, 0xf0, 0x11, 0x00


	//----- nvinfo : EIATTR_KPARAM_INFO
	.align		4
.L_12785:
        /*0028*/ 	.byte	0x04, 0x17
        /*002a*/ 	.short	(.L_12787 - .L_12786)
.L_12786:
        /*002c*/ 	.word	0x00000000
        /*0030*/ 	.short	0x0005
        /*0032*/ 	.short	0x0020
        /*0034*/ 	.byte	0x00, 0xf5, 0x21, 0x00


	//----- nvinfo : EIATTR_KPARAM_INFO
	.align		4
.L_12787:
        /*0038*/ 	.byte	0x04, 0x17
        /*003a*/ 	.short	(.L_12789 - .L_12788)
.L_12788:
        /*003c*/ 	.word	0x00000000
        /*0040*/ 	.short	0x0004
        /*0042*/ 	.short	0x0018
        /*0044*/ 	.byte	0x00, 0xf0, 0x11, 0x00


	//----- nvinfo : EIATTR_KPARAM_INFO
	.align		4
.L_12789:
        /*0048*/ 	.byte	0x04, 0x17
        /*004a*/ 	.short	(.L_12791 - .L_12790)
.L_12790:
        /*004c*/ 	.word	0x00000000
        /*0050*/ 	.short	0x0003
        /*0052*/ 	.short	0x0014
        /*0054*/ 	.byte	0x00, 0xf0, 0x11, 0x00


	//----- nvinfo : EIATTR_KPARAM_INFO
	.align		4
.L_12791:
        /*0058*/ 	.byte	0x04, 0x17
        /*005a*/ 	.short	(.L_12793 - .L_12792)
.L_12792:
        /*005c*/ 	.word	0x00000000
        /*0060*/ 	.short	0x0002
        /*0062*/ 	.short	0x0010
        /*0064*/ 	.byte	0x00, 0xf0, 0x11, 0x00


	//----- nvinfo : EIATTR_KPARAM_INFO
	.align		4
.L_12793:
        /*0068*/ 	.byte	0x04, 0x17
        /*006a*/ 	.short	(.L_12795 - .L_12794)
.L_12794:
        /*006c*/ 	.word	0x00000000
        /*0070*/ 	.short	0x0001
        /*0072*/ 	.short	0x0008
        /*0074*/ 	.byte	0x00, 0xf5, 0x21, 0x00


	//----- nvinfo : EIATTR_KPARAM_INFO
	.align		4
.L_12795:
        /*0078*/ 	.byte	0x04, 0x17
        /*007a*/ 	.short	(.L_12797 - .L_12796)
.L_12796:
        /*007c*/ 	.word	0x00000000
        /*0080*/ 	.short	0x0000
        /*0082*/ 	.short	0x0000
        /*0084*/ 	.byte	0x00, 0xf5, 0x21, 0x00


	//----- nvinfo : EIATTR_SPARSE_MMA_MASK
	.align		4
.L_12797:
        /*0088*/ 	.byte	0x03, 0x50
        /*008a*/ 	.short	0x0000


	//----- nvinfo : EIATTR_MAXREG_COUNT
	.align		4
        /*008c*/ 	.byte	0x03, 0x1b
        /*008e*/ 	.short	0x00ff


	//----- nvinfo : EIATTR_MERCURY_ISA_VERSION
	.align		4
        /*0090*/ 	.byte	0x03, 0x5f
        /*0092*/ 	.short	0x0101


	//----- nvinfo : EIATTR_COOP_GROUP_MASK_REGIDS
	.align		4
        /*0094*/ 	.byte	0x04, 0x29
        /*0096*/ 	.short	(.L_12799 - .L_12798)


	//   ....[0]....
.L_12798:
        /*0098*/ 	.word	0xffffffff


	//   ....[1]....
        /*009c*/ 	.word	0xffffffff


	//   ....[2]....
        /*00a0*/ 	.word	0xffffffff


	//   ....[3]....
        /*00a4*/ 	.word	0xffffffff


	//   ....[4]....
        /*00a8*/ 	.word	0xffffffff


	//   ....[5]....
        /*00ac*/ 	.word	0xffffffff


	//   ....[6]....
        /*00b0*/ 	.word	0xffffffff


	//   ....[7]....
        /*00b4*/ 	.word	0xffffffff


	//   ....[8]....
        /*00b8*/ 	.word	0xffffffff


	//   ....[9]....
        /*00bc*/ 	.word	0xffffffff


	//----- nvinfo : EIATTR_COOP_GROUP_INSTR_OFFSETS
	.align		4
.L_12799:
        /*00c0*/ 	.byte	0x04, 0x28
        /*00c2*/ 	.short	(.L_12801 - .L_12800)


	//   ....[0]....
.L_12800:
        /*00c4*/ 	.word	0x00001c50


	//   ....[1]....
        /*00c8*/ 	.word	0x00001c80


	//   ....[2]....
        /*00cc*/ 	.word	0x00001cb0


	//   ....[3]....
        /*00d0*/ 	.word	0x00001ce0


	//   ....[4]....
        /*00d4*/ 	.word	0x00001d10


	//   ....[5]....
        /*00d8*/ 	.word	0x00002d40


	//   ....[6]....
        /*00dc*/ 	.word	0x00002d60


	//   ....[7]....
        /*00e0*/ 	.word	0x00002d80


	//   ....[8]....
        /*00e4*/ 	.word	0x00002da0


	//   ....[9]....
        /*00e8*/ 	.word	0x00002dc0


	//----- nvinfo : EIATTR_VRC_CTA_INIT_COUNT
	.align		4
.L_12801:
        /*00ec*/ 	.byte	0x02, 0x4a
	.zero		1
	.zero		1


	//----- nvinfo : EIATTR_EXIT_INSTR_OFFSETS
	.align		4
        /*00f0*/ 	.byte	0x04, 0x1c
        /*00f2*/ 	.short	(.L_12803 - .L_12802)


	//   ....[0]....
.L_12802:
        /*00f4*/ 	.word	0x00002de0


	//   ....[1]....
        /*00f8*/ 	.word	0x00002e00


	//   ....[2]....
        /*00fc*/ 	.word	0x00002e70


	//   ....[3]....
        /*0100*/ 	.word	0x00002eb0


	//   ....[4]....
        /*0104*/ 	.word	0x00002ef0


	//   ....[5]....
        /*0108*/ 	.word	0x00002f30


	//   ....[6]....
        /*010c*/ 	.word	0x00002f70


	//   ....[7]....
        /*0110*/ 	.word	0x00002fb0


	//   ....[8]....
        /*0114*/ 	.word	0x00002ff0


	//   ....[9]....
        /*0118*/ 	.word	0x00003030


	//   ....[10]....
        /*011c*/ 	.word	0x00003070


	//   ....[11]....
        /*0120*/ 	.word	0x000030b0


	//   ....[12]....
        /*0124*/ 	.word	0x000030f0


	//   ....[13]....
        /*0128*/ 	.word	0x00003130


	//   ....[14]....
        /*012c*/ 	.word	0x00003170


	//   ....[15]....
        /*0130*/ 	.word	0x000031b0


	//   ....[16]....
        /*0134*/ 	.word	0x000031f0


	//   ....[17]....
        /*0138*/ 	.word	0x00003230


	//   ....[18]....
        /*013c*/ 	.word	0x00003270


	//   ....[19]....
        /*0140*/ 	.word	0x000032b0


	//   ....[20]....
        /*0144*/ 	.word	0x000032f0


	//   ....[21]....
        /*0148*/ 	.word	0x00003330


	//   ....[22]....
        /*014c*/ 	.word	0x00003370


	//   ....[23]....
        /*0150*/ 	.word	0x000033b0


	//   ....[24]....
        /*0154*/ 	.word	0x000033f0


	//   ....[25]....
        /*0158*/ 	.word	0x00003430


	//   ....[26]....
        /*015c*/ 	.word	0x00003470


	//   ....[27]....
        /*0160*/ 	.word	0x000034a0


	//   ....[28]....
        /*0164*/ 	.word	0x000034d0


	//   ....[29]....
        /*0168*/ 	.word	0x00003500


	//   ....[30]....
        /*016c*/ 	.word	0x00003530


	//   ....[31]....
        /*0170*/ 	.word	0x00003560


	//   ....[32]....
        /*0174*/ 	.word	0x000035c0


	//   ....[33]....
        /*0178*/ 	.word	0x00003610


	//   ....[34]....
        /*017c*/ 	.word	0x00003660


	//   ....[35]....
        /*0180*/ 	.word	0x000036b0


	//   ....[36]....
        /*0184*/ 	.word	0x00003700


	//   ....[37]....
        /*0188*/ 	.word	0x00003750


	//   ....[38]....
        /*018c*/ 	.word	0x000037a0


	//   ....[39]....
        /*0190*/ 	.word	0x000037f0


	//   ....[40]....
        /*0194*/ 	.word	0x00003840


	//   ....[41]....
        /*0198*/ 	.word	0x00003890


	//   ....[42]....
        /*019c*/ 	.word	0x000038e0


	//   ....[43]....
        /*01a0*/ 	.word	0x00003930


	//   ....[44]....
        /*01a4*/ 	.word	0x00003980


	//   ....[45]....
        /*01a8*/ 	.word	0x000039d0


	//   ....[46]....
        /*01ac*/ 	.word	0x00003a20


	//   ....[47]....
        /*01b0*/ 	.word	0x00003a60


	//   ....[48]....
        /*01b4*/ 	.word	0x00003aa0


	//   ....[49]....
        /*01b8*/ 	.word	0x00003ae0


	//   ....[50]....
        /*01bc*/ 	.word	0x00003b20


	//   ....[51]....
        /*01c0*/ 	.word	0x00003b60


	//   ....[52]....
        /*01c4*/ 	.word	0x00003ba0


	//   ....[53]....
        /*01c8*/ 	.word	0x00003be0


	//   ....[54]....
        /*01cc*/ 	.word	0x00003c20


	//   ....[55]....
        /*01d0*/ 	.word	0x00003c60


	//   ....[56]....
        /*01d4*/ 	.word	0x00003ca0


	//   ....[57]....
        /*01d8*/ 	.word	0x00003ce0


	//   ....[58]....
        /*01dc*/ 	.word	0x00003d20


	//   ....[59]....
        /*01e0*/ 	.word	0x00003d60


	//   ....[60]....
        /*01e4*/ 	.word	0x00003da0


	//   ....[61]....
        /*01e8*/ 	.word	0x00003de0


	//   ....[62]....
        /*01ec*/ 	.word	0x00003e20


	//   ....[63]....
        /*01f0*/ 	.word	0x00003e60


	//   ....[64]....
        /*01f4*/ 	.word	0x00003ea0


	//   ....[65]....
        /*01f8*/ 	.word	0x00003ed0


	//----- nvinfo : EIATTR_CBANK_PARAM_SIZE
	.align		4
.L_12803:
        /*01fc*/ 	.byte	0x03, 0x19
        /*01fe*/ 	.short	0x002d


	//----- nvinfo : EIATTR_PARAM_CBANK
	.align		4
        /*0200*/ 	.byte	0x04, 0x0a
        /*0202*/ 	.short	(.L_12805 - .L_12804)
	.align		4
.L_12804:
        /*0204*/ 	.word	index@(.nv.constant0._ZN43_GLOBAL__N__9ae7fba5_10_SoftMax_cu_9f978f6320softmax_warp_forwardIfffLi11ELb1ELb0EEEvPT0_PKT_iiiPKbib)
        /*0208*/ 	.short	0x0380
        /*020a*/ 	.short	0x002d


	//----- nvinfo : EIATTR_SW_WAR
	.align		4
.L_12805:
        /*020c*/ 	.byte	0x04, 0x36
        /*020e*/ 	.short	(.L_12807 - .L_12806)
.L_12806:
        /*0210*/ 	.word	0x00000008
.L_12807:


//--------------------- .nv.info._ZN43_GLOBAL__N__9ae7fba5_10_SoftMax_cu_9f978f6320softmax_warp_forwardIfffLi10ELb1ELb0EEEvPT0_PKT_iiiPKbib --------------------------
	.section	.nv.info._ZN43_GLOBAL__N__9ae7fba5_10_SoftMax_cu_9f978f6320softmax_warp_forwardIfffLi10ELb1ELb0EEEvPT0_PKT_iiiPKbib,"",@"SHT_CUDA_INFO"
	.sectionflags	@""
	.align	4


	//----- nvinfo : EIATTR_CUDA_API_VERSION
	.align		4
        /*0000*/ 	.byte	0x04, 0x37
        /*0002*/ 	.short	(.L_12809 - .L_12808)
.L_12808:
        /*0004*/ 	.word	0x00000082


	//----- nvinfo : EIATTR_KPARAM_INFO
	.align		4
.L_12809:
        /*0008*/ 	.byte	0x04, 0x17
        /*000a*/ 	.short	(.L_12811 - .L_12810)
.L_12810:
        /*000c*/ 	.word	0x00000000
        /*0010*/ 	.short	0x0007
        /*0012*/ 	.short	0x002c
        /*0014*/ 	.byte	0x00, 0xf0, 0x05, 0x00


	//----- nvinfo : EIATTR_KPARAM_INFO
	.align		4
.L_12811:
        /*0018*/ 	.byte	0x04, 0x17
        /*001a*/ 	.short	(.L_12813 - .L_12812)
.L_12812:
        /*001c*/ 	.word	0x00000000
        /*0020*/ 	.short	0x0006
        /*0022*/ 	.short	0x0028
        /*0024*/ 	.byte	0x00, 0xf0, 0x11, 0x00


	//----- nvinfo : EIATTR_KPARAM_INFO
	.align		4
.L_12813:
        /*0028*/ 	.byte	0x04, 0x17
        /*002a*/ 	.short	(.L_12815 - .L_12814)
.L_12814:
        /*002c*/ 	.word	0x00000000
        /*0030*/ 	.short	0x0005
        /*0032*/ 	.short	0x0020
        /*0034*/ 	.byte	0x00, 0xf5, 0x21, 0x00


	//----- nvinfo : EIATTR_KPARAM_INFO
	.align		4
.L_12815:
        /*0038*/ 	.byte	0x04, 0x17
        /*003a*/ 	.short	(.L_12817 - .L_12816)
.L_12816:
        /*003c*/ 	.word	0x00000000
        /*0040*/ 	.short	0x0004
        /*0042*/ 	.short	0x0018
        /*0044*/ 	.byte	0x00, 0xf0, 0x11, 0x00


	//----- nvinfo : EIATTR_KPARAM_INFO
	.align		4
.L_12817:
        /*0048*/ 	.byte	0x04, 0x17
        /*004a*/ 	.short	(.L_12819 - .L_12818)
.L_12818:
        /*004c*/ 	.word	0x00000000
        /*0050*/ 	.short	0x0003
        /*0052*/ 	.short	0x0014
        /*0054*/ 	.byte	0x00, 0xf0, 0x11, 0x00


	//----- nvinfo : EIATTR_KPARAM_INFO
	.align		4
.L_12819:
        /*0058*/ 	.byte	0x04, 0x17
        /*005a*/ 	.short	(.L_12821 - .L_12820)
.L_12820:
        /*005c*/ 	.word	0x00000000
        /*0060*/ 	.short	0x0002
        /*0062*/ 	.short	0x0010
        /*0064*/ 	.byte	0x00, 0xf0, 0x11, 0x00


	//----- nvinfo : EIATTR_KPARAM_INFO
	.align		4
.L_12821:
        /*0068*/ 	.byte	0x04, 0x17
        /*006a*/ 	.short	(.L_12823 - .L_12822)
.L_12822:
        /*006c*/ 	.word	0x00000000
        /*0070*/ 	.short	0x0001
        /*0072*/ 	.short	0x0008
        /*0074*/ 	.byte	0x00, 0xf5, 0x21, 0x00


	//----- nvinfo : EIATTR_KPARAM_INFO
	.align		4
.L_12823:
        /*0078*/ 	.byte	0x04, 0x17
        /*007a*/ 	.short	(.L_12825 - .L_12824)
.L_12824:
        /*007c*/ 	.word	0x00000000
        /*0080*/ 	.short	0x0000
        /*0082*/ 	.short	0x0000
        /*0084*/ 	.byte	0x00, 0xf5, 0x21, 0x00


	//----- nvinfo : EIATTR_SPARSE_MMA_MASK
	.align		4
.L_12825:
        /*0088*/ 	.byte	0x03, 0x50
        /*008a*/ 	.short	0x0000


	//----- nvinfo : EIATTR_MAXREG_COUNT
	.align		4
        /*008c*/ 	.byte	0x03, 0x1b
        /*008e*/ 	.short	0x00ff


	//----- nvinfo : EIATTR_MERCURY_ISA_VERSION
	.align		4
        /*0090*/ 	.byte	0x03, 0x5f
        /*0092*/ 	.short	0x0101


	//----- nvinfo : EIATTR_COOP_GROUP_MASK_REGIDS
	.align		4
        /*0094*/ 	.byte	0x04, 0x29
        /*0096*/ 	.short	(.L_12827 - .L_12826)


	//   ....[0]....
.L_12826:
        /*0098*/ 	.word	0xffffffff


	//   ....[1]....
        /*009c*/ 	.word	0xffffffff


	//   ....[2]....
        /*00a0*/ 	.word	0xffffffff


	//   ....[3]....
        /*00a4*/ 	.word	0xffffffff


	//   ....[4]....
        /*00a8*/ 	.word	0xffffffff


	//   ....[5]....
        /*00ac*/ 	.word	0xffffffff


	//   ....[6]....
        /*00b0*/ 	.word	0xffffffff


	//   ....[7]....
        /*00b4*/ 	.word	0xffffffff


	//   ....[8]....
        /*00b8*/ 	.word	0xffffffff


	//   ....[9]....
        /*00bc*/ 	.word	0xffffffff


	//----- nvinfo : EIATTR_COOP_GROUP_INSTR_OFFSETS
	.align		4
.L_12827:
        /*00c0*/ 	.byte	0x04, 0x28
        /*00c2*/ 	.short	(.L_12829 - .L_12828)


	//   ....[0]....
.L_12828:
        /*00c4*/ 	.word	0x00000eb0


	//   ....[1]....
        /*00c8*/ 	.word	0x00000ee0


	//   ....[2]....
        /*00cc*/ 	.word	0x00000f10


	//   ....[3]....
        /*00d0*/ 	.word	0x00000f40


	//   ....[4]....
        /*00d4*/ 	.word	0x00000f70


	//   ....[5]....
        /*00d8*/ 	.word	0x000017a0


	//   ....[6]....
        /*00dc*/ 	.word	0x000017c0


	//   ....[7]....
        /*00e0*/ 	.word	0x000017e0


	//   ....[8]....
        /*00e4*/ 	.word	0x00001800


	//   ....[9]....
        /*00e8*/ 	.word	0x00001820


	//----- nvinfo : EIATTR_VRC_CTA_INIT_COUNT
	.align		4
.L_12829:
        /*00ec*/ 	.byte	0x02, 0x4a
	.zero		1
	.zero		1


	//----- nvinfo : EIATTR_EXIT_INSTR_OFFSETS
	.align		4
        /*00f0*/ 	.byte	0x04, 0x1c
        /*00f2*/ 	.short	(.L_12831 - .L_12830)


	//   ....[0]....
.L_12830:
        /*00f4*/ 	.word	0x00001840


	//   ....[1]....
        /*00f8*/ 	.word	0x00001860


	//   ....[2]....
        /*00fc*/ 	.word	0x000018d0


	//   ....[3]....
        /*0100*/ 	.word	0x00001910


	//   ....[4]....
        /*0104*/ 	.word	0x00001950


	//   ....[5]....
        /*0108*/ 	.word	0x00001990


	//   ....[6]....
        /*010c*/ 	.word	0x000019d0


	//   ....[7]....
        /*0110*/ 	.word	0x00001a10


	//   ....[8]....
        /*0114*/ 	.word	0x00001a50


	//   ....[9]....
        /*0118*/ 	.word	0x00001a90


	//   ....[10]....
        /*011c*/ 	.word	0x00001ad0


	//   ....[11]....
        /*0120*/ 	.word	0x00001b10


	//   ....[12]....
        /*0124*/ 	.word	0x00001b50


	//   ....[13]....
        /*0128*/ 	.word	0x00001b90


	//   ....[14]....
        /*012c*/ 	.word	0x00001bc0


	//   ....[15]....
        /*0130*/ 	.word	0x00001bf0


	//   ....[16]....
        /*0134*/ 	.word	0x00001c20


	//   ....[17]....
        /*0138*/ 	.word	0x00001c50


	//   ....[18]....
        /*013c*/ 	.word	0x00001c80


	//   ....[19]....
        /*0140*/ 	.word	0x00001ce0


	//   ....[20]....
        /*0144*/ 	.word	0x00001d30


	//   ....[21]....
        /*0148*/ 	.word	0x00001d80


	//   ....[22]....
        /*014c*/ 	.word	0x00001dd0


	//   ....[23]....
        /*0150*/ 	.word	0x00001e20


	//   ....[24]....
        /*0154*/ 	.word	0x00001e70


	//   ....[25]....
        /*0158*/ 	.word	0x00001ec0


	//   ....[26]....
        /*015c*/ 	.word	0x00001f00


	//   ....[27]....
        /*0160*/ 	.word	0x00001f40


	//   ....[28]....
        /*0164*/ 	.word	0x00001f80


	//   ....[29]....
        /*0168*/ 	.word	0x00001fc0


	//   ....[30]....
        /*016c*/ 	.word	0x00002000


	//   ....[31]....
        /*0170*/ 	.word	0x00002040


	//   ....[32]....
        /*0174*/ 	.word	0x00002080


	//   ....[33]....
        /*0178*/ 	.word	0x000020b0


	//----- nvinfo : EIATTR_CBANK_PARAM_SIZE
	.align		4
.L_12831:
        /*017c*/ 	.byte	0x03, 0x19
        /*017e*/ 	.short	0x002d


	//----- nvinfo : EIATTR_PARAM_CBANK
	.align		4
        /*0180*/ 	.byte	0x04, 0x0a
        /*0182*/ 	.short	(.L_12833 - .L_12832)
	.align		4
.L_12832:
        /*0184*/ 	.word	index@(.nv.constant0._ZN43_GLOBAL__N__9ae7fba5_10_SoftMax_cu_9f978f6320softmax_warp_forwardIfffLi10ELb1ELb0EEEvPT0_PKT_iiiPKbib)
        /*0188*/ 	.short	0x0380
        /*018a*/ 	.short	0x002d


	//----- nvinfo : EIATTR_SW_WAR
	.align		4
.L_12833:
        /*018c*/ 	.byte	0x04, 0x36
        /*018e*/ 	.short	(.L_12835 - .L_12834)
.L_12834:
        /*0190*/ 	.word	0x00000008
.L_12835:


//--------------------- .nv.info._ZN43_GLOBAL__N__9ae7fba5_10_SoftMax_cu_9f978f6320softmax_warp_forwardIfffLi9ELb1ELb0EEEvPT0_PKT_iiiPKbib --------------------------
	.section	.nv.info._ZN43_GLOBAL__N__9ae7fba5_10_SoftMax_cu_9f978f6320softmax_warp_forwardIfffLi9ELb1ELb0EEEvPT0_PKT_iiiPKbib,"",@"SHT_CUDA_INFO"
	.sectionflags	@""
	.align	4


	//----- nvinfo : EIATTR_CUDA_API_VERSION
	.align		4
        /*0000*/ 	.byte	0x04, 0x37
        /*0002*/ 	.short	(.L_12837 - .L_12836)
.L_12836:
        /*0004*/ 	.word	0x00000082


	//----- nvinfo : EIATTR_KPARAM_INFO
	.align		4
.L_12837:
        /*0008*/ 	.byte	0x04, 0x17
        /*000a*/ 	.short	(.L_12839 - .L_12838)
.L_12838:
        /*000c*/ 	.word	0x00000000
        /*0010*/ 	.short	0x0007
        /*0012*/ 	.short	0x002c
        /*0014*/ 	.byte	0x00, 0xf0, 0x05, 0x00


	//----- nvinfo : EIATTR_KPARAM_INFO
	.align		4
.L_12839:
        /*0018*/ 	.byte	0x04, 0x17
        /*001a*/ 	.short	(.L_12841 - .L_12840)
.L_12840:
        /*001c*/ 	.word	0x00000000
        /*0020*/ 	.short	0x0006
        /*0022*/ 	.short	0x0028
        /*0024*/ 	.byte	0x00, 0xf0, 0x11, 0x00


	//----- nvinfo : EIATTR_KPARAM_INFO
	.align		4
.L_12841:
        /*0028*/ 	.byte	0x04, 0x17
        /*002a*/ 	.short	(.L_12843 - .L_12842)
.L_12842:
        /*002c*/ 	.word	0x00000000
        /*0030*/ 	.short	0x0005
        /*0032*/ 	.short	0x0020
        /*0034*/ 	.byte	0x00, 0xf5, 0x21, 0x00


	//----- nvinfo : EIATTR_KPARAM_INFO
	.align		4
.L_12843:
        /*0038*/ 	.byte	0x04, 0x17
        /*003a*/ 	.short	(.L_12845 - .L_12844)
.L_12844:
        /*003c*/ 	.word	0x00000000
        /*0040*/ 	.short	0x0004
        /*0042*/ 	.short	0x0018
        /*0044*/ 	.byte	0x00, 0xf0, 0x11, 0x00


	//----- nvinfo : EIATTR_KPARAM_INFO
	.align		4
.L_12845:
        /*0048*/ 	.byte	0x04, 0x17
        /*004a*/ 	.short	(.L_12847 - .L_12846)
.L_12846:
        /*004c*/ 	.word	0x00000000
        /*0050*/ 	.short	0x0003
        /*0052*/ 	.short	0x0014
        /*0054*/ 	.byte	0x00, 0xf0, 0x11, 0x00


	//----- nvinfo : EIATTR_KPARAM_INFO
	.align		4
.L_12847:
        /*0058*/ 	.byte	0x04, 0x17
        /*005a*/ 	.short	(.L_12849 - .L_12848)
.L_12848:
        /*005c*/ 	.word	0x00000000
        /*0060*/ 	.short	0x0002
        /*0062*/ 	.short	0x0010
        /*0064*/ 	.byte	0x00, 0xf0, 0x11, 0x00


	//----- nvinfo : EIATTR_KPARAM_INFO
	.align		4
.L_12849:
        /*0068*/ 	.byte	0x04, 0x17
        /*006a*/ 	.short	(.L_12851 - .L_12850)
.L_12850:
        /*006c*/ 	.word	0x00000000
        /*0070*/ 	.short	0x0001
        /*0072*/ 	.short	0x0008
        /*0074*/ 	.byte	0x00, 0xf5, 0x21, 0x00


	//----- nvinfo : EIATTR_KPARAM_INFO
	.align		4
.L_12851:
        /*0078*/ 	.byte	0x04, 0x17
        /*007a*/ 	.short	(.L_12853 - .L_12852)
.L_12852:
        /*007c*/ 	.word	0x00000000
        /*0080*/ 	.short	0x0000
        /*0082*/ 	.short	0x0000
        /*0084*/ 	.byte	0x00, 0xf5, 0x21, 0x00


	//----- nvinfo : EIATTR_SPARSE_MMA_MASK
	.align		4
.L_12853:
        /*0088*/ 	.byte	0x03, 0x50
        /*008a*/ 	.short	0x0000


	//----- nvinfo : EIATTR_MAXREG_COUNT
	.align		4
        /*008c*/ 	.byte	0x03, 0x1b
        /*008e*/ 	.short	0x00ff


	//----- nvinfo : EIATTR_MERCURY_ISA_VERSION
	.align		4
        /*0090*/ 	.byte	0x03, 0x5f
        /*0092*/ 	.short	0x0101


	//----- nvinfo : EIATTR_COOP_GROUP_MASK_REGIDS
	.align		4
        /*0094*/ 	.byte	0x04, 0x29
        /*0096*/ 	.short	(.L_12855 - .L_12854)


	//   ....[0]....
.L_12854:
        /*0098*/ 	.word	0xffffffff


	//   ....[1]....
        /*009c*/ 	.word	0xffffffff


	//   ....[2]....
        /*00a0*/ 	.word	0xffffffff


	//   ....[3]....
        /*00a4*/ 	.word	0xffffffff


	//   ....[4]....
        /*00a8*/ 	.word	0xffffffff


	//   ....[5]....
        /*00ac*/ 	.word	0xffffffff


	//   ....[6]....
        /*00b0*/ 	.word	0xffffffff


	//   ....[7]....
        /*00b4*/ 	.word	0xffffffff


	//   ....[8]....
        /*00b8*/ 	.word	0xffffffff


	//   ....[9]....
        /*00bc*/ 	.word	0xffffffff


	//----- nvinfo : EIATTR_COOP_GROUP_INSTR_OFFSETS
	.align		4
.L_12855:
        /*00c0*/ 	.byte	0x04, 0x28
        /*00c2*/ 	.short	(.L_12857 - .L_12856)


	//   ....[0]....
.L_12856:
        /*00c4*/ 	.word	0x00000810


	//   ....[1]....
        /*00c8*/ 	.word	0x00000840


	//   ....[2]....
        /*00cc*/ 	.word	0x00000870


	//   ....[3]....
        /*00d0*/ 	.word	0x000008a0


	//   ....[4]....
        /*00d4*/ 	.word	0x000008d0


	//   ....[5]....
        /*00d8*/ 	.word	0x00000d00


	//   ....[6]....
        /*00dc*/ 	.word	0x00000d20


	//   ....[7]....
        /*00e0*/ 	.word	0x00000d40


	//   ....[8]....
        /*00e4*/ 	.word	0x00000d60


	//   ....[9]....
        /*00e8*/ 	.word	0x00000d80


	//----- nvinfo : EIATTR_VRC_CTA_INIT_COUNT
	.align		4
.L_12857:
        /*00ec*/ 	.byte	0x02, 0x4a
	.zero		1
	.zero		1


	//----- nvinfo : EIATTR_EXIT_INSTR_OFFSETS
	.align		4
        /*00f0*/ 	.byte	0x04, 0x1c
        /*00f2*/ 	.short	(.L_12859 - .L_12858)


	//   ....[0]....
.L_12858:
        /*00f4*/ 	.word	0x00000d90


	//   ....[1]....
        /*00f8*/ 	.word	0x00000db0


	//   ....[2]....
        /*00fc*/ 	.word	0x00000e30


	//   ....[3]....
        /*0100*/ 	.word	0x00000e70


	//   ....[4]....
        /*0104*/ 	.word	0x00000eb0


	//   ....[5]....
        /*0108*/ 	.word	0x00000ef0


	//   ....[6]....
        /*010c*/ 	.word	0x00000f30


	//   ....[7]....
        /*0110*/ 	.word	0x00000f70


	//   ....[8]....
        /*0114*/ 	.word	0x00000fb0


	//   ....[9]....
        /*0118*/ 	.word	0x00000fe0


	//   ....[10]....
        /*011c*/ 	.word	0x00001010


	//   ....[11]....
        /*0120*/ 	.word	0x00001040


	//   ....[12]....
        /*0124*/ 	.word	0x00001070


	//   ....[13]....
        /*0128*/ 	.word	0x000010a0


	//   ....[14]....
        /*012c*/ 	.word	0x00001100


	//   ....[15]....
        /*0130*/ 	.word	0x00001140


	//   ....[16]....
        /*0134*/ 	.word	0x00001180


	//   ....[17]....
        /*0138*/ 	.word	0x000011b0


	//----- nvinfo : EIATTR_CBANK_PARAM_SIZE
	.align		4
.L_12859:
        /*013c*/ 	.byte	0x03, 0x19
        /*013e*/ 	.short	0x002d


	//----- nvinfo : EIATTR_PARAM_CBANK
	.align		4
        /*0140*/ 	.byte	0x04, 0x0a
        /*0142*/ 	.short	(.L_12861 - .L_12860)
	.align		4
.L_12860:
        /*0144*/ 	.word	index@(.nv.constant0._ZN43_GLOBAL__N__9ae7fba5_10_SoftMax_cu_9f978f6320softmax_warp_forwardIfffLi9ELb1ELb0EEEvPT0_PKT_iiiPKbib)
        /*0148*/ 	.short	0x0380
        /*014a*/ 	.short	0x002d


	//----- nvinfo : EIATTR_SW_WAR
	.align		4
.L_12861:
        /*014c*/ 	.byte	0x04, 0x36
        /*014e*/ 	.short	(.L_12863 - .L_12862)
.L_12862:
        /*0150*/ 	.word	0x00000008
.L_12863:


//--------------------- .nv.info._ZN43_GLOBAL__N__9ae7fba5_10_SoftMax_cu_9f978f6320softmax_warp_forwardIfffLi8ELb1ELb0EEEvPT0_PKT_iiiPKbib --------------------------
	.section	.nv.info._ZN43_GLOBAL__N__9ae7fba5_10_SoftMax_cu_9f978f6320softmax_warp_forwardIfffLi8ELb1ELb0EEEvPT0_PKT_iiiPKbib,"",@"SHT_CUDA_INFO"
	.sectionflags	@""
	.align	4


	//----- nvinfo : EIATTR_CUDA_API_VERSION
	.align		4
        /*0000*/ 	.byte	0x04, 0x37
        /*0002*/ 	.short	(.L_12865 - .L_12864)
.L_12864:
        /*0004*/ 	.word	0x00000082


	//----- nvinfo : EIATTR_KPARAM_INFO
	.align		4
.L_12865:
        /*0008*/ 	.byte	0x04, 0x17
        /*000a*/ 	.short	(.L_12867 - .L_12866)
.L_12866:
        /*000c*/ 	.word	0x00000000
        /*0010*/ 	.short	0x0007
        /*0012*/ 	.short	0x002c
        /*0014*/ 	.byte	0x00, 0xf0, 0x05, 0x00


	//----- nvinfo : EIATTR_KPARAM_INFO
	.align		4
.L_12867:
        /*0018*/ 	.byte	0x04, 0x17
        /*001a*/ 	.short	(.L_12869 - .L_12868)
.L_12868:
        /*001c*/ 	.word	0x00000000
        /*0020*/ 	.short	0x0006
        /*0022*/ 	.short	0x0028
        /*0024*/ 	.byte	0x00, 0xf0, 0x11, 0x00


	//----- nvinfo : EIATTR_KPARAM_INFO
	.align		4
.L_12869:
        /*0028*/ 	.byte	0x04, 0x17
        /*002a*/ 	.short	(.L_12871 - .L_12870)
.L_12870:
        /*002c*/ 	.word	0x00000000
        /*0030*/ 	.short	0x0005
        /*0032*/ 	.short	0x0020
        /*0034*/ 	.byte	0x00, 0xf5, 0x21, 0x00


	//----- nvinfo : EIATTR_KPARAM_INFO
	.align		4
.L_12871:
        /*0038*/ 	.byte	0x04, 0x17
        /*003a*/ 	.short	(.L_12873 - .L_12872)
.L_12872:
        /*003c*/ 	.word	0x00000000
        /*0040*/ 	.short	0x0004
        /*0042*/ 	.short	0x0018
        /*0044*/ 	.byte	0x00, 0xf0, 0x11, 0x00


	//----- nvinfo : EIATTR_KPARAM_INFO
	.align		4
.L_12873:
        /*0048*/ 	.byte	0x04, 0x17
        /*004a*/ 	.short	(.L_12875 - .L_12874)
.L_12874:
        /*004c*/ 	.word	0x00000000
        /*0050*/ 	.short	0x0003
        /*0052*/ 	.short	0x0014
        /*0054*/ 	.byte	0x00, 0xf0, 0x11, 0x00


	//----- nvinfo : EIATTR_KPARAM_INFO
	.align		4
.L_12875:
        /*0058*/ 	.byte	0x04, 0x17
        /*005a*/ 	.short	(.L_12877 - .L_12876)
.L_12876:
        /*005c*/ 	.word	0x00000000
        /*0060*/ 	.short	0x0002
        /*0062*/ 	.short	0x0010
        /*0064*/ 	.byte	0x00, 0xf0, 0x11, 0x00


	//----- nvinfo : EIATTR_KPARAM_INFO
	.align		4
.L_12877:
        /*0068*/ 	.byte	0x04, 0x17
        /*006a*/ 	.short	(.L_12879 - .L_12878)
.L_12878:
        /*006c*/ 	.word	0x00000000
        /*0070*/ 	.short	0x0001
        /*0072*/ 	.short	0x0008
        /*0074*/ 	.byte	0x00, 0xf5, 0x21, 0x00


	//----- nvinfo : EIATTR_KPARAM_INFO
	.align		4
.L_12879:
        /*0078*/ 	.byte	0x04, 0x17
        /*007a*/ 	.short	(.L_12881 - .L_12880)
.L_12880:
        /*007c*/ 	.word	0x00000000
        /*0080*/ 	.short	0x0000
        /*0082*/ 	.short	0x0000
        /*0084*/ 	.byte	0x00, 0xf5, 0x21, 0x00


	//----- nvinfo : EIATTR_SPARSE_MMA_MASK
	.align		4
.L_12881:
        /*0088*/ 	.byte	0x03, 0x50
        /*008a*/ 	.short	0x0000


	//----- nvinfo : EIATTR_MAXREG_COUNT
	.align		4
        /*008c*/ 	.byte	0x03, 0x1b
        /*008e*/ 	.short	0x00ff


	//----- nvinfo : EIATTR_MERCURY_ISA_VERSION
	.align		4
        /*0090*/ 	.byte	0x03, 0x5f
        /*0092*/ 	.short	0x0101


	//----- nvinfo : EIATTR_COOP_GROUP_MASK_REGIDS
	.align		4
        /*0094*/ 	.byte	0x04, 0x29
        /*0096*/ 	.short	(.L_12883 - .L_12882)


	//   ....[0]....
.L_12882:
        /*0098*/ 	.word	0xffffffff


	//   ....[1]....
        /*009c*/ 	.word	0xffffffff


	//   ....[2]....
        /*00a0*/ 	.word	0xffffffff


	//   ....[3]....
        /*00a4*/ 	.word	0xffffffff


	//   ....[4]....
        /*00a8*/ 	.word	0xffffffff


	//   ....[5]....
        /*00ac*/ 	.word	0xffffffff


	//   ....[6]....
        /*00b0*/ 	.word	0xffffffff


	//   ....[7]....
        /*00b4*/ 	.word	0xffffffff


	//   ....[8]....
        /*00b8*/ 	.word	0xffffffff


	//   ....[9]....
        /*00bc*/ 	.word	0xffffffff


	//----- nvinfo : EIATTR_COOP_GROUP_INSTR_OFFSETS
	.align		4
.L_12883:
        /*00c0*/ 	.byte	0x04, 0x28
        /*00c2*/ 	.short	(.L_12885 - .L_12884)


	//   ....[0]....
.L_12884:
        /*00c4*/ 	.word	0x00000440


	//   ....[1]....
        /*00c8*/ 	.word	0x00000470


	//   ....[2]....
        /*00cc*/ 	.word	0x000004a0


	//   ....[3]....
        /*00d0*/ 	.word	0x000004d0


	//   ....[4]....
        /*00d4*/ 	.word	0x00000500


	//   ....[5]....
        /*00d8*/ 	.word	0x00000740


	//   ....[6]....
        /*00dc*/ 	.word	0x00000760


	//   ....[7]....
        /*00e0*/ 	.word	0x00000780


	//   ....[8]....
        /*00e4*/ 	.word	0x000007a0


	//   ....[9]....
        /*00e8*/ 	.word	0x000007c0


	//----- nvinfo : EIATTR_VRC_CTA_INIT_COUNT
	.align		4
.L_12885:
        /*00ec*/ 	.byte	0x02, 0x4a
	.zero		1
	.zero		1


	//----- nvinfo : EIATTR_EXIT_INSTR_OFFSETS
	.align		4
        /*00f0*/ 	.byte	0x04, 0x1c
        /*00f2*/ 	.short	(.L_12887 - .L_12886)


	//   ....[0]....
.L_12886:
        /*00f4*/ 	.word	0x000007d0


	//   ....[1]....
        /*00f8*/ 	.word	0x000007f0


	//   ....[2]....
        /*00fc*/ 	.word	0x00000870


	//   ....[3]....
        /*0100*/ 	.word	0x000008a0


	//   ....[4]....
        /*0104*/ 	.word	0x000008d0


	//   ....[5]....
        /*0108*/ 	.word	0x00000900


	//   ....[6]....
        /*010c*/ 	.word	0x00000930


	//   ....[7]....
        /*0110*/ 	.word	0x00000960


	//   ....[8]....
        /*0114*/ 	.word	0x00000990


	//   ....[9]....
        /*0118*/ 	.word	0x000009c0


	//----- nvinfo : EIATTR_CBANK_PARAM_SIZE
	.align		4
.L_12887:
        /*011c*/ 	.byte	0x03, 0x19
        /*011e*/ 	.short	0x002d


	//----- nvinfo : EIATTR_PARAM_CBANK
	.align		4
        /*0120*/ 	.byte	0x04, 0x0a
        /*0122*/ 	.short	(.L_12889 - .L_12888)
	.align		4
.L_12888:
        /*0124*/ 	.word	index@(.nv.constant0._ZN43_GLOBAL__N__9ae7fba5_10_SoftMax_cu_9f978f6320softmax_warp_forwardIfffLi8ELb1ELb0EEEvPT0_PKT_iiiPKbib)
        /*0128*/ 	.short	0x0380
        /*012a*/ 	.short	0x002d


	//----- nvinfo : EIATTR_SW_WAR
	.align		4
.L_12889:
        /*012c*/ 	.byte	0x04, 0x36
        /*012e*/ 	.short	(.L_12891 - .L_12890)
.L_12890:
        /*0130*/ 	.word	0x00000008
.L_12891:


//--------------------- .nv.info._ZN43_GLOBAL__N__9ae7fba5_10_SoftMax_cu_9f978f6320softmax_warp_forwardIfffLi7ELb1ELb0EEEvPT0_PKT_iiiPKbib --------------------------
	.section	.nv.info._ZN43_GLOBAL__N__9ae7fba5_10_SoftMax_cu_9f978f6320softmax_warp_forwardIfffLi7ELb1ELb0EEEvPT0_PKT_iiiPKbib,"",@"SHT_CUDA_INFO"
	.sectionflags	@""
	.align	4


	//----- nvinfo : EIATTR_CUDA_API_VERSION
	.align		4
        /*0000*/ 	.byte	0x04, 0x37
        /*0002*/ 	.short	(.L_12893 - .L_12892)
.L_12892:
        /*0004*/ 	.word	0x00000082


	//----- nvinfo : EIATTR_KPARAM_INFO
	.align		4
.L_12893:
        /*0008*/ 	.byte	0x04, 0x17
        /*000a*/ 	.short	(.L_12895 - .L_12894)
.L_12894:
        /*000c*/ 	.word	0x00000000
        /*0010*/ 	.short	0x0007
        /*0012*/ 	.short	0x002c
        /*0014*/ 	.byte	0x00, 0xf0, 0x05, 0x00


	//----- nvinfo : EIATTR_KPARAM_INFO
	.align		4
.L_12895:
        /*0018*/ 	.byte	0x04, 0x17
        /*001a*/ 	.short	(.L_12897 - .L_12896)
.L_12896:
        /*001c*/ 	.word	0x00000000
        /*0020*/ 	.short	0x0006
        /*0022*/ 	.short	0x0028
        /*0024*/ 	.byte	0x00, 0xf0, 0x11, 0x00


	//----- nvinfo : EIATTR_KPARAM_INFO
	.align		4
.L_12897:
        /*0028*/ 	.byte	0x04, 0x17
        /*002a*/ 	.short	(.L_12899 - .L_12898)
.L_12898:
        /*002c*/ 	.word	0x00000000
        /*0030*/ 	.short	0x0005
        /*0032*/ 	.short	0x0020
        /*0034*/ 	.byte	0x00, 0xf5, 0x21, 0x00


	//----- nvinfo : EIATTR_KPARAM_INFO
	.align		4
.L_12899:
        /*0038*/ 	.byte	0x04, 0x17
        /*003a*/ 	.short	(.L_12901 - .L_12900)
.L_12900:
        /*003c*/ 	.word	0x00000000
        /*0040*/ 	.short	0x0004
        /*0042*/ 	.short	0x0018
        /*0044*/ 	.byte	0x00, 0xf0, 0x11, 0x00


	//----- nvinfo : EIATTR_KPARAM_INFO
	.align		4
.L_12901:
        /*0048*/ 	.byte	0x04, 0x17
        /*004a*/ 	.short	(.L_12903 - .L_12902)
.L_12902:
        /*004c*/ 	.word	0x00000000
        /*0050*/ 	.short	0x0003
        /*0052*/ 	.short	0x0014
        /*0054*/ 	.byte	0x00, 0xf0, 0x11, 0x00


	//----- nvinfo : EIATTR_KPARAM_INFO
	.align		4
.L_12903:
        /*0058*/ 	.byte	0x04, 0x17
        /*005a*/ 	.short	(.L_12905 - .L_12904)
.L_12904:
        /*005c*/ 	.word	0x00000000
        /*0060*/ 	.short	0x0002
        /*0062*/ 	.short	0x0010
        /*0064*/ 	.byte	0x00, 0xf0, 0x11, 0x00


	//----- nvinfo : EIATTR_KPARAM_INFO
	.align		4
.L_12905:
        /*0068*/ 	.byte	0x04, 0x17
        /*006a*/ 	.short	(.L_12907 - .L_12906)
.L_12906:
        /*006c*/ 	.word	0x00000000
        /*0070*/ 	.short	0x0001
        /*0072*/ 	.short	0x0008
        /*0074*/ 	.byte	0x00, 0xf5, 0x21, 0x00


	//----- nvinfo : EIATTR_KPARAM_INFO
	.align		4
.L_12907:
        /*0078*/ 	.byte	0x04, 0x17
        /*007a*/ 	.short	(.L_12909 - .L_12908)
.L_12908:
        /*007c*/ 	.word	0x00000000
        /*0080*/ 	.short	0x0000
        /*0082*/ 	.short	0x0000
        /*0084*/ 	.byte	0x00, 0xf5, 0x21, 0x00


	//----- nvinfo : EIATTR_SPARSE_MMA_MASK
	.align		4
.L_12909:
        /*0088*/ 	.byte	0x03, 0x50
        /*008a*/ 	.short	0x0000


	//----- nvinfo : EIATTR_MAXREG_COUNT
	.align		4
        /*008c*/ 	.byte	0x03, 0x1b
        /*008e*/ 	.short	0x00ff


	//----- nvinfo : EIATTR_MERCURY_ISA_VERSION
	.align		4
        /*0090*/ 	.byte	0x03, 0x5f
        /*0092*/ 	.short	0x0101


	//----- nvinfo : EIATTR_COOP_GROUP_MASK_REGIDS
	.align		4
        /*0094*/ 	.byte	0x04, 0x29
        /*0096*/ 	.short	(.L_12911 - .L_12910)


	//   ....[0]....
.L_12910:
        /*0098*/ 	.word	0xffffffff


	//   ....[1]....
        /*009c*/ 	.word	0xffffffff


	//   ....[2]....
        /*00a0*/ 	.word	0xffffffff


	//   ....[3]....
        /*00a4*/ 	.word	0xffffffff


	//   ....[4]....
        /*00a8*/ 	.word	0xffffffff


	//   ....[5]....
        /*00ac*/ 	.word	0xffffffff


	//   ....[6]....
        /*00b0*/ 	.word	0xffffffff


	//   ....[7]....
        /*00b4*/ 	.word	0xffffffff


	//   ....[8]....
        /*00b8*/ 	.word	0xffffffff


	//   ....[9]....
        /*00bc*/ 	.word	0xffffffff


	//   ....[10]....
        /*00c0*/ 	.word	0xffffffff


	//   ....[11]....
        /*00c4*/ 	.word	0xffffffff


	//   ....[12]....
        /*00c8*/ 	.word	0xffffffff


	//   ....[13]....
        /*00cc*/ 	.word	0xffffffff


	//   ....[14]....
        /*00d0*/ 	.word	0xffffffff


	//   ....[15]....
        /*00d4*/ 	.word	0xffffffff


	//   ....[16]....
        /*00d8*/ 	.word	0xffffffff


	//   ....[17]....
        /*00dc*/ 	.word	0xffffffff


	//   ....[18]....
        /*00e0*/ 	.word	0xffffffff


	//   ....[19]....
        /*00e4*/ 	.word	0xffffffff


	//----- nvinfo : EIATTR_COOP_GROUP_INSTR_OFFSETS
	.align		4
.L_12911:
        /*00e8*/ 	.byte	0x04, 0x28
        /*00ea*/ 	.short	(.L_12913 - .L_12912)


	//   ....[0]....
.L_12912:
        /*00ec*/ 	.word	0x00000380


	//   ....[1]....
        /*00f0*/ 	.word	0x000003b0


	//   ....[2]....
        /*00f4*/ 	.word	0x000003e0


	//   ....[3]....
        /*00f8*/ 	.word	0x00000410


	//   ....[4]....
        /*00fc*/ 	.word	0x00000440


	//   ....[5]....
        /*0100*/ 	.word	0x00000470


	//   ....[6]....
        /*0104*/ 	.word	0x000004a0


	//   ....[7]....
        /*0108*/ 	.word	0x000004d0


	//   ....[8]....
        /*010c*/ 	.word	0x00000500


	//   ....[9]....
        /*0110*/ 	.word	0x00000530


	//   ....[10]....
        /*0114*/ 	.word	0x00000760


	//   ....[11]....
        /*0118*/ 	.word	0x000007a0


	//   ....[12]....
        /*011c*/ 	.word	0x000007c0


	//   ....[13]....
        /*0120*/ 	.word	0x000007e0


	//   ....[14]....
        /*0124*/ 	.word	0x00000800


	//   ....[15]....
        /*0128*/ 	.word	0x00000820


	//   ....[16]....
        /*012c*/ 	.word	0x00000840


	//   ....[17]....
        /*0130*/ 	.word	0x00000860


	//   ....[18]....
        /*0134*/ 	.word	0x00000880


	//   ....[19]....
        /*0138*/ 	.word	0x000008a0


	//----- nvinfo : EIATTR_VRC_CTA_INIT_COUNT
	.align		4
.L_12913:
        /*013c*/ 	.byte	0x02, 0x4a
	.zero		1
	.zero		1


	//----- nvinfo : EIATTR_EXIT_INSTR_OFFSETS
	.align		4
        /*0140*/ 	.byte	0x04, 0x1c
        /*0142*/ 	.short	(.L_12915 - .L_12914)


	//   ....[0]....
.L_12914:
        /*0144*/ 	.word	0x000008c0


	//   ....[1]....
        /*0148*/ 	.word	0x00000a10


	//   ....[2]....
        /*014c*/ 	.word	0x00000a20


	//   ....[3]....
        /*0150*/ 	.word	0x00000ab0


	//   ....[4]....
        /*0154*/ 	.word	0x00000ae0


	//   ....[5]....
        /*0158*/ 	.word	0x00000b10


	//   ....[6]....
        /*015c*/ 	.word	0x00000b40


	//----- nvinfo : EIATTR_CRS_STACK_SIZE
	.align		4
.L_12915:
        /*0160*/ 	.byte	0x04, 0x1e
        /*0162*/ 	.short	(.L_12917 - .L_12916)
.L_12916:
        /*0164*/ 	.word	0x00000000


	//----- nvinfo : EIATTR_CBANK_PARAM_SIZE
	.align		4
.L_12917:
        /*0168*/ 	.byte	0x03, 0x19
        /*016a*/ 	.short	0x002d


	//----- nvinfo : EIATTR_PARAM_CBANK
	.align		4
        /*016c*/ 	.byte	0x04, 0x0a
        /*016e*/ 	.short	(.L_12919 - .L_12918)
	.align		4
.L_12918:
        /*0170*/ 	.word	index@(.nv.constant0._ZN43_GLOBAL__N__9ae7fba5_10_SoftMax_cu_9f978f6320softmax_warp_forwardIfffLi7ELb1ELb0EEEvPT0_PKT_iiiPKbib)
        /*0174*/ 	.short	0x0380
        /*0176*/ 	.short	0x002d


	//----- nvinfo : EIATTR_SW_WAR
	.align		4
.L_12919:
        /*0178*/ 	.byte	0x04, 0x36
        /*017a*/ 	.short	(.L_12921 - .L_12920)
.L_12920:
        /*017c*/ 	.word	0x00000008
.L_12921:


//--------------------- .nv.info._ZN43_GLOBAL__N__9ae7fba5_10_SoftMax_cu_9f978f6320softmax_warp_forwardIfffLi6ELb1ELb0EEEvPT0_PKT_iiiPKbib --------------------------
	.section	.nv.info._ZN43_GLOBAL__N__9ae7fba5_10_SoftMax_cu_9f978f6320softmax_warp_forwardIfffLi6ELb1ELb0EEEvPT0_PKT_iiiPKbib,"",@"SHT_CUDA_INFO"
	.sectionflags	@""
	.align	4


	//----- nvinfo : EIATTR_CUDA_API_VERSION
	.align		4
        /*0000*/ 	.byte	0x04, 0x37
        /*0002*/ 	.short	(.L_12923 - .L_12922)
.L_12922:
        /*0004*/ 	.word	0x00000082


	//----- nvinfo : EIATTR_KPARAM_INFO
	.align		4
.L_12923:
        /*0008*/ 	.byte	0x04, 0x17
        /*000a*/ 	.short	(.L_12925 - .L_12924)
.L_12924:
        /*000c*/ 	.word	0x00000000
        /*0010*/ 	.short	0x0007
        /*0012*/ 	.short	0x002c
        /*0014*/ 	.byte	0x00, 0xf0, 0x05, 0x00


	//----- nvinfo : EIATTR_KPARAM_INFO
	.align		4
.L_12925:
        /*0018*/ 	.byte	0x04, 0x17
        /*001a*/ 	.short	(.L_12927 - .L_12926)
.L_12926:
        /*001c*/ 	.word	0x00000000
        /*0020*/ 	.short	0x0006
        /*0022*/ 	.short	0x0028
        /*0024*/ 	.byte	0x00, 0xf0, 0x11, 0x00


	//----- nvinfo : EIATTR_KPARAM_INFO
	.align		4
.L_12927:
        /*0028*/ 	.byte	0x04, 0x17
        /*002a*/ 	.short	(.L_12929 - .L_12928)
.L_12928:
        /*002c*/ 	.word	0x00000000
        /*0030*/ 	.short	0x0005
        /*0032*/ 	.short	0x0020
        /*0034*/ 	.byte	0x00, 0xf5, 0x21, 0x00


	//----- nvinfo : EIATTR_KPARAM_INFO
	.align		4
.L_12929:
        /*0038*/ 	.byte	0x04, 0x17
        /*003a*/ 	.short	(.L_12931 - .L_12930)
.L_12930:
        /*003c*/ 	.word	0x00000000
        /*0040*/ 	.short	0x0004
        /*0042*/ 	.short	0x0018
        /*0044*/ 	.byte	0x00, 0xf0, 0x11, 0x00


	//----- nvinfo : EIATTR_KPARAM_INFO
	.align		4
.L_12931:
        /*0048*/ 	.byte	0x04, 0x17
        /*004a*/ 	.short	(.L_12933 - .L_12932)
.L_12932:
        /*004c*/ 	.word	0x00000000
        /*0050*/ 	.short	0x0003
        /*0052*/ 	.short	0x0014
        /*0054*/ 	.byte	0x00, 0xf0, 0x11, 0x00


	//----- nvinfo : EIATTR_KPARAM_INFO
	.align		4
.L_12933:
        /*0058*/ 	.byte	0x04, 0x17
        /*005a*/ 	.short	(.L_12935 - .L_12934)
.L_12934:
        /*005c*/ 	.word	0x00000000
        /*0060*/ 	.short	0x0002
        /*0062*/ 	.short	0x0010
        /*0064*/ 	.byte	0x00, 0xf0, 0x11, 0x00


	//----- nvinfo : EIATTR_KPARAM_INFO
	.align		4
.L_12935:
        /*0068*/ 	.byte	0x04, 0x17
        /*006a*/ 	.short	(.L_12937 - .L_12936)
.L_12936:
        /*006c*/ 	.word	0x00000000
        /*0070*/ 	.short	0x0001
        /*0072*/ 	.short	0x0008
        /*0074*/ 	.byte	0x00, 0xf5, 0x21, 0x00


	//----- nvinfo : EIATTR_KPARAM_INFO
	.align		4
.L_12937:
        /*0078*/ 	.byte	0x04, 0x17
        /*007a*/ 	.short	(.L_12939 - .L_12938)
.L_12938:
        /*007c*/ 	.word	0x00000000
        /*0080*/ 	.short	0x0000
        /*0082*/ 	.short	0x0000
        /*0084*/ 	.byte	0x00, 0xf5, 0x21, 0x00


	//----- nvinfo : EIATTR_SPARSE_MMA_MASK
	.align		4
.L_12939:
        /*0088*/ 	.byte	0x03, 0x50
        /*008a*/ 	.short	0x0000


	//----- nvinfo : EIATTR_MAXREG_COUNT
	.align		4
        /*008c*/ 	.byte	0x03, 0x1b
        /*008e*/ 	.short	0x00ff


	//----- nvinfo : EIATTR_MERCURY_ISA_VERSION
	.align		4
        /*0090*/ 	.byte	0x03, 0x5f
        /*0092*/ 	.short	0x0101


	//----- nvinfo : EIATTR_COOP_GROUP_MASK_REGIDS
	.align		4
        /*0094*/ 	.byte	0x04, 0x29
        /*0096*/ 	.short	(.L_12941 - .L_12940)


	//   ....[0]....
.L_12940:
        /*0098*/ 	.word	0xffffffff


	//   ....[1]....
        /*009c*/ 	.word	0xffffffff


	//   ....[2]....
        /*00a0*/ 	.word	0xffffffff


	//   ....[3]....
        /*00a4*/ 	.word	0xffffffff


	//   ....[4]....
        /*00a8*/ 	.word	0xffffffff


	//   ....[5]....
        /*00ac*/ 	.word	0xffffffff


	//   ....[6]....
        /*00b0*/ 	.word	0xffffffff


	//   ....[7]....
        /*00b4*/ 	.word	0xffffffff


	//   ....[8]....
        /*00b8*/ 	.word	0xffffffff


	//   ....[9]....
        /*00bc*/ 	.word	0xffffffff


	//   ....[10]....
        /*00c0*/ 	.word	0xffffffff


	//   ....[11]....
        /*00c4*/ 	.word	0xffffffff


	//   ....[12]....
        /*00c8*/ 	.word	0xffffffff


	//   ....[13]....
        /*00cc*/ 	.word	0xffffffff


	//   ....[14]....
        /*00d0*/ 	.word	0xffffffff


	//   ....[15]....
        /*00d4*/ 	.word	0xffffffff


	//   ....[16]....
        /*00d8*/ 	.word	0xffffffff


	//   ....[17]....
        /*00dc*/ 	.word	0xffffffff


	//   ....[18]....
        /*00e0*/ 	.word	0xffffffff


	//   ....[19]....
        /*00e4*/ 	.word	0xffffffff


	//----- nvinfo : EIATTR_COOP_GROUP_INSTR_OFFSETS
	.align		4
.L_12941:
        /*00e8*/ 	.byte	0x04, 0x28
        /*00ea*/ 	.short	(.L_12943 - .L_12942)


	//   ....[0]....
.L_12942:
        /*00ec*/ 	.word	0x00000210


	//   ....[1]....
        /*00f0*/ 	.word	0x00000230


	//   ....[2]....
        /*00f4*/ 	.word	0x00000270


	//   ....[3]....
        /*00f8*/ 	.word	0x00000290


	//   ....[4]....
        /*00fc*/ 	.word	0x000002d0


	//   ....[5]....
        /*0100*/ 	.word	0x000002f0


	//   ....[6]....
        /*0104*/ 	.word	0x00000330


	//   ....[7]....
        /*0108*/ 	.word	0x00000350


	//   ....[8]....
        /*010c*/ 	.word	0x00000390


	//   ....[9]....
        /*0110*/ 	.word	0x000003b0


	//   ....[10]....
        /*0114*/ 	.word	0x00000500


	//   ....[11]....
        /*0118*/ 	.word	0x00000520


	//   ....[12]....
        /*011c*/ 	.word	0x00000540


	//   ....[13]....
        /*0120*/ 	.word	0x00000560


	//   ....[14]....
        /*0124*/ 	.word	0x00000580


	//   ....[15]....
        /*0128*/ 	.word	0x000005a0


	//   ....[16]....
        /*012c*/ 	.word	0x000005c0


	//   ....[17]....
        /*0130*/ 	.word	0x000005e0


	//   ....[18]....
        /*0134*/ 	.word	0x00000600


	//   ....[19]....
        /*0138*/ 	.word	0x00000620


	//----- nvinfo : EIATTR_VRC_CTA_INIT_COUNT
	.align		4
.L_12943:
        /*013c*/ 	.byte	0x02, 0x4a
	.zero		1
	.zero		1


	//----- nvinfo : EIATTR_EXIT_INSTR_OFFSETS
	.align		4
        /*0140*/ 	.byte	0x04, 0x1c
        /*0142*/ 	.short	(.L_12945 - .L_12944)


	//   ....[0]....
.L_12944:
        /*0144*/ 	.word	0x00000630


	//   ....[1]....
        /*0148*/ 	.word	0x00000720


	//   ....[2]....
        /*014c*/ 	.word	0x00000730


	//   ....[3]....
        /*0150*/ 	.word	0x000007d0


	//   ....[4]....
        /*0154*/ 	.word	0x00000800


	//----- nvinfo : EIATTR_CRS_STACK_SIZE
	.align		4
.L_12945:
        /*0158*/ 	.byte	0x04, 0x1e
        /*015a*/ 	.short	(.L_12947 - .L_12946)
.L_12946:
        /*015c*/ 	.word	0x00000000


	//----- nvinfo : EIATTR_CBANK_PARAM_SIZE
	.align		4
.L_12947:
        /*0160*/ 	.byte	0x03, 0x19
        /*0162*/ 	.short	0x002d


	//----- nvinfo : EIATTR_PARAM_CBANK
	.align		4
        /*0164*/ 	.byte	0x04, 0x0a
        /*0166*/ 	.short	(.L_12949 - .L_12948)
	.align		4
.L_12948:
        /*0168*/ 	.word	index@(.nv.constant0._ZN43_GLOBAL__N__9ae7fba5_10_SoftMax_cu_9f978f6320softmax_warp_forwardIfffLi6ELb1ELb0EEEvPT0_PKT_iiiPKbib)
        /*016c*/ 	.short	0x0380
        /*016e*/ 	.short	0x002d


	//----- nvinfo : EIATTR_SW_WAR
	.align		4
.L_12949:
        /*0170*/ 	.byte	0x04, 0x36
        /*0172*/ 	.short	(.L_12951 - .L_12950)
.L_12950:
        /*0174*/ 	.word	0x00000008
.L_12951:


//--------------------- .nv.info._ZN43_GLOBAL__N__9ae7fba5_10_SoftMax_cu_9f978f6320softmax_warp_forwardIfffLi5ELb1ELb0EEEvPT0_PKT_iiiPKbib --------------------------
	.section	.nv.info._ZN43_GLOBAL__N__9ae7fba5_10_SoftMax_cu_9f978f6320softmax_warp_forwardIfffLi5ELb1ELb0EEEvPT0_PKT_iiiPKbib,"",@"SHT_CUDA_INFO"
	.sectionflags	@""
	.align	4


	//----- nvinfo : EIATTR_CUDA_API_VERSION
	.align		4
        /*0000*/ 	.byte	0x04, 0x37
        /*0002*/ 	.short	(.L_12953 - .L_12952)
.L_12952:
        /*0004*/ 	.word	0x00000082


	//----- nvinfo : EIATTR_KPARAM_INFO
	.align		4
.L_12953:
        /*0008*/ 	.byte	0x04, 0x17
        /*000a*/ 	.short	(.L_12955 - .L_12954)
.L_12954:
        /*000c*/ 	.word	0x00000000
        /*0010*/ 	.short	0x0007
        /*0012*/ 	.short	0x002c
        /*0014*/ 	.byte	0x00, 0xf0, 0x05, 0x00


	//----- nvinfo : EIATTR_KPARAM_INFO
	.align		4
.L_12955:
        /*0018*/ 	.byte	0x04, 0x17
        /*001a*/ 	.short	(.L_12957 - .L_12956)
.L_12956:
        /*001c*/ 	.word	0x00000000
        /*0020*/ 	.short	0x0006
        /*0022*/ 	.short	0x0028
        /*0024*/ 	.byte	0x00, 0xf0, 0x11, 0x00


	//----- nvinfo : EIATTR_KPARAM_INFO
	.align		4
.L_12957:
        /*0028*/ 	.byte	0x04, 0x17
        /*002a*/ 	.short	(.L_12959 - .L_12958)
.L_12958:
        /*002c*/ 	.word	0x00000000
        /*0030*/ 	.short	0x0005
        /*0032*/ 	.short	0x0020
        /*0034*/ 	.byte	0x00, 0xf5, 0x21, 0x00


	//----- nvinfo : EIATTR_KPARAM_INFO
	.align		4
.L_12959:
        /*0038*/ 	.byte	0x04, 0x17
        /*003a*/ 	.short	(.L_12961 - .L_12960)
.L_12960:
        /*003c*/ 	.word	0x00000000
        /*0040*/ 	.short	0x0004
        /*0042*/ 	.short	0x0018
        /*0044*/ 	.byte	0x00, 0xf0, 0x11, 0x00


	//----- nvinfo : EIATTR_KPARAM_INFO
	.align		4
.L_12961:
        /*0048*/ 	.byte	0x04, 0x17
        /*004a*/ 	.short	(.L_12963 - .L_12962)
.L_12962:
        /*004c*/ 	.word	0x00000000
        /*0050*/ 	.short	0x0003
        /*0052*/ 	.short	0x0014
        /*0054*/ 	.byte	0x00, 0xf0, 0x11, 0x00


	//----- nvinfo : EIATTR_KPARAM_INFO
	.align		4
.L_12963:
        /*0058*/ 	.byte	0x04, 0x17
        /*005a*/ 	.short	(.L_12965 - .L_12964)
.L_12964:
        /*005c*/ 	.word	0x00000000
        /*0060*/ 	.short	0x0002
        /*0062*/ 	.short	0x0010
        /*0064*/ 	.byte	0x00, 0xf0, 0x11, 0x00


	//----- nvinfo : EIATTR_KPARAM_INFO
	.align		4
.L_12965:
        /*0068*/ 	.byte	0x04, 0x17
        /*006a*/ 	.short	(.L_12967 - .L_12966)
.L_12966:
        /*006c*/ 	.word	0x00000000
        /*0070*/ 	.short	0x0001
        /*0072*/ 	.short	0x0008
        /*0074*/ 	.byte	0x00, 0xf5, 0x21, 0x00


	//----- nvinfo : EIATTR_KPARAM_INFO
	.align		4
.L_12967:
        /*0078*/ 	.byte	0x04, 0x17
        /*007a*/ 	.short	(.L_12969 - .L_12968)
.L_12968:
        /*007c*/ 	.word	0x00000000
        /*0080*/ 	.short	0x0000
        /*0082*/ 	.short	0x0000
        /*0084*/ 	.byte	0x00, 0xf5, 0x21, 0x00


	//----- nvinfo : EIATTR_SPARSE_MMA_MASK
	.align		4
.L_12969:
        /*0088*/ 	.byte	0x03, 0x50
        /*008a*/ 	.short	0x0000


	//----- nvinfo : EIATTR_MAXREG_COUNT
	.align		4
        /*008c*/ 	.byte	0x03, 0x1b
        /*008e*/ 	.short	0x00ff


	//----- nvinfo : EIATTR_MERCURY_ISA_VERSION
	.align		4
        /*0090*/ 	.byte	0x03, 0x5f
        /*0092*/ 	.short	0x0101


	//----- nvinfo : EIATTR_COOP_GROUP_MASK_REGIDS
	.align		4
        /*0094*/ 	.byte	0x04, 0x29
        /*0096*/ 	.short	(.L_12971 - .L_12970)


	//   ....[0]....
.L_12970:
        /*0098*/ 	.word	0xffffffff


	//   ....[1]....
        /*009c*/ 	.word	0xffffffff


	//   ....[2]....
        /*00a0*/ 	.word	0xffffffff


	//   ....[3]....
        /*00a4*/ 	.word	0xffffffff


	//   ....[4]....
        /*00a8*/ 	.word	0xffffffff


	//   ....[5]....
        /*00ac*/ 	.word	0xffffffff


	//   ....[6]....
        /*00b0*/ 	.word	0xffffffff


	//   ....[7]....
        /*00b4*/ 	.word	0xffffffff


	//   ....[8]....
        /*00b8*/ 	.word	0xffffffff


	//   ....[9]....
        /*00bc*/ 	.word	0xffffffff


	//   ....[10]....
        /*00c0*/ 	.word	0xffffffff


	//   ....[11]....
        /*00c4*/ 	.word	0xffffffff


	//   ....[12]....
        /*00c8*/ 	.word	0xffffffff


	//   ....[13]....
        /*00cc*/ 	.word	0xffffffff


	//   ....[14]....
        /*00d0*/ 	.word	0xffffffff


	//   ....[15]....
        /*00d4*/ 	.word	0xffffffff


	//   ....[16]....
        /*00d8*/ 	.word	0xffffffff


	//   ....[17]....
        /*00dc*/ 	.word	0xffffffff


	//   ....[18]....
        /*00e0*/ 	.word	0xffffffff


	//   ....[19]....
        /*00e4*/ 	.word	0xffffffff


	//----- nvinfo : EIATTR_COOP_GROUP_INSTR_OFFSETS
	.align		4
.L_12971:
        /*00e8*/ 	.byte	0x04, 0x28
        /*00ea*/ 	.short	(.L_12973 - .L_12972)


	//   ....[0]....
.L_12972:
        /*00ec*/ 	.word	0x000001d0


	//   ....[1]....
        /*00f0*/ 	.word	0x000001e0


	//   ....[2]....
        /*00f4*/ 	.word	0x00000230


	//   ....[3]....
        /*00f8*/ 	.word	0x00000240


	//   ....[4]....
        /*00fc*/ 	.word	0x00000290


	//   ....[5]....
        /*0100*/ 	.word	0x000002a0


	//   ....[6]....
        /*0104*/ 	.word	0x000002f0


	//   ....[7]....
        /*0108*/ 	.word	0x00000300


	//   ....[8]....
        /*010c*/ 	.word	0x00000350


	//   ....[9]....
        /*0110*/ 	.word	0x00000360


	//   ....[10]....
        /*0114*/ 	.word	0x00000430


	//   ....[11]....
        /*0118*/ 	.word	0x00000440


	//   ....[12]....
        /*011c*/ 	.word	0x00000470


	//   ....[13]....
        /*0120*/ 	.word	0x00000480


	//   ....[14]....
        /*0124*/ 	.word	0x000004b0


	//   ....[15]....
        /*0128*/ 	.word	0x000004c0


	//   ....[16]....
        /*012c*/ 	.word	0x000004f0


	//   ....[17]....
        /*0130*/ 	.word	0x00000500


	//   ....[18]....
        /*0134*/ 	.word	0x00000530


	//   ....[19]....
        /*0138*/ 	.word	0x00000540


	//----- nvinfo : EIATTR_VRC_CTA_INIT_COUNT
	.align		4
.L_12973:
        /*013c*/ 	.byte	0x02, 0x4a
	.zero		1
	.zero		1


	//----- nvinfo : EIATTR_EXIT_INSTR_OFFSETS
	.align		4
        /*0140*/ 	.byte	0x04, 0x1c
        /*0142*/ 	.short	(.L_12975 - .L_12974)


	//   ....[0]....
.L_12974:
        /*0144*/ 	.word	0x00000550


	//   ....[1]....
        /*0148*/ 	.word	0x000005f0


	//   ....[2]....
        /*014c*/ 	.word	0x00000690


	//----- nvinfo : EIATTR_CBANK_PARAM_SIZE
	.align		4
.L_12975:
        /*0150*/ 	.byte	0x03, 0x19
        /*0152*/ 	.short	0x002d


	//----- nvinfo : EIATTR_PARAM_CBANK
	.align		4
        /*0154*/ 	.byte	0x04, 0x0a
        /*0156*/ 	.short	(.L_12977 - .L_12976)
	.align		4
.L_12976:
        /*0158*/ 	.word	index@(.nv.constant0._ZN43_GLOBAL__N__9ae7fba5_10_SoftMax_cu_9f978f6320softmax_warp_forwardIfffLi5ELb1ELb0EEEvPT0_PKT_iiiPKbib)
        /*015c*/ 	.short	0x0380
        /*015e*/ 	.short	0x002d


	//----- nvinfo : EIATTR_SW_WAR
	.align		4
.L_12977:
        /*0160*/ 	.byte	0x04, 0x36
        /*0162*/ 	.short	(.L_12979 - .L_12978)
.L_12978:
        /*0164*/ 	.word	0x00000008
.L_12979:


//--------------------- .nv.info._ZN43_GLOBAL__N__9ae7fba5_10_SoftMax_cu_9f978f6320softmax_warp_forwardIfffLi4ELb1ELb0EEEvPT0_PKT_iiiPKbib --------------------------
	.section	.nv.info._ZN43_GLOBAL__N__9ae7fba5_10_SoftMax_cu_9f978f6320softmax_warp_forwardIfffLi4ELb1ELb0EEEvPT0_PKT_iiiPKbib,"",@"SHT_CUDA_INFO"
	.sectionflags	@""
	.align	4


	//----- nvinfo : EIATTR_CUDA_API_VERSION
	.align		4
        /*0000*/ 	.byte	0x04, 0x37
        /*0002*/ 	.short	(.L_12981 - .L_12980)
.L_12980:
        /*0004*/ 	.word	0x00000082


	//----- nvinfo : EIATTR_KPARAM_INFO
	.align		4
.L_12981:
        /*0008*/ 	.byte	0x04, 0x17
        /*000a*/ 	.short	(.L_12983 - .L_12982)
.L_12982:
        /*000c*/ 	.word	0x00000000
        /*0010*/ 	.short	0x0007
        /*0012*/ 	.short	0x002c
        /*0014*/ 	.byte	0x00, 0xf0, 0x05, 0x00


	//----- nvinfo : EIATTR_KPARAM_INFO
	.align		4
.L_12983:
        /*0018*/ 	.byte	0x04, 0x17
        /*001a*/ 	.short	(.L_12985 - .L_12984)
.L_12984:
        /*001c*/ 	.word	0x00000000
        /*0020*/ 	.short	0x0006
        /*0022*/ 	.short	0x0028
        /*0024*/ 	.byte	0x00, 0xf0, 0x11, 0x00


	//----- nvinfo : EIATTR_KPARAM_INFO
	.align		4
.L_12985:
        /*0028*/ 	.byte	0x04, 0x17
        /*002a*/ 	.short	(.L_12987 - .L_12986)
.L_12986:
        /*002c*/ 	.word	0x00000000
        /*0030*/ 	.short	0x0005
        /*0032*/ 	.short	0x0020
        /*0034*/ 	.byte	0x00, 0xf5, 0x21, 0x00


	//----- nvinfo : EIATTR_KPARAM_INFO
	.align		4
.L_12987:
        /*0038*/ 	.byte	0x04, 0x17
        /*003a*/ 	.short	(.L_12989 - .L_12988)
.L_12988:
        /*003c*/ 	.word	0x00000000
        /*0040*/ 	.short	0x0004
        /*0042*/ 	.short	0x0018
        /*0044*/ 	.byte	0x00, 0xf0, 0x11, 0x00


	//----- nvinfo : EIATTR_KPARAM_INFO
	.align		4
.L_12989:
        /*0048*/ 	.byte	0x04, 0x17
        /*004a*/ 	.short	(.L_12991 - .L_12990)
.L_12990:
        /*004c*/ 	.word	0x00000000
        /*0050*/ 	.short	0x0003
        /*0052*/ 	.short	0x0014
        /*0054*/ 	.byte	0x00, 0xf0, 0x11, 0x00


	//----- nvinfo : EIATTR_KPARAM_INFO
	.align		4
.L_12991:
        /*0058*/ 	.byte	0x04, 0x17
        /*005a*/ 	.short	(.L_12993 - .L_12992)
.L_12992:
        /*005c*/ 	.word	0x00000000
        /*0060*/ 	.short	0x0002
        /*0062*/ 	.short	0x0010
        /*0064*/ 	.byte	0x00, 0xf0, 0x11, 0x00


	//----- nvinfo : EIATTR_KPARAM_INFO
	.align		4
.L_12993:
        /*0068*/ 	.byte	0x04, 0x17
        /*006a*/ 	.short	(.L_12995 - .L_12994)
.L_12994:
        /*006c*/ 	.word	0x00000000
        /*0070*/ 	.short	0x0001
        /*0072*/ 	.short	0x0008
        /*0074*/ 	.byte	0x00, 0xf5, 0x21, 0x00


	//----- nvinfo : EIATTR_KPARAM_INFO
	.align		4
.L_12995:
        /*0078*/ 	.byte	0x04, 0x17
        /*007a*/ 	.short	(.L_12997 - .L_12996)
.L_12996:
        /*007c*/ 	.word	0x00000000
        /*0080*/ 	.short	0x0000
        /*0082*/ 	.short	0x0000
        /*0084*/ 	.byte	0x00, 0xf5, 0x21, 0x00


	//----- nvinfo : EIATTR_SPARSE_MMA_MASK
	.align		4
.L_12997:
        /*0088*/ 	.byte	0x03, 0x50
        /*008a*/ 	.short	0x0000


	//----- nvinfo : EIATTR_MAXREG_COUNT
	.align		4
        /*008c*/ 	.byte	0x03, 0x1b
        /*008e*/ 	.short	0x00ff


	//----- nvinfo : EIATTR_MERCURY_ISA_VERSION
	.align		4
        /*0090*/ 	.byte	0x03, 0x5f
        /*0092*/ 	.short	0x0101


	//----- nvinfo : EIATTR_COOP_GROUP_MASK_REGIDS
	.align		4
        /*0094*/ 	.byte	0x04, 0x29
        /*0096*/ 	.short	(.L_12999 - .L_12998)


	//   ....[0]....
.L_12998:
        /*0098*/ 	.word	0xffffffff


	//   ....[1]....
        /*009c*/ 	.word	0xffffffff


	//   ....[2]....
        /*00a0*/ 	.word	0xffffffff


	//   ....[3]....
        /*00a4*/ 	.word	0xffffffff


	//   ....[4]....
        /*00a8*/ 	.word	0xffffffff


	//   ....[5]....
        /*00ac*/ 	.word	0xffffffff


	//   ....[6]....
        /*00b0*/ 	.word	0xffffffff


	//   ....[7]....
        /*00b4*/ 	.word	0xffffffff


	//   ....[8]....
        /*00b8*/ 	.word	0xffffffff


	//   ....[9]....
        /*00bc*/ 	.word	0xffffffff


	//   ....[10]....
        /*00c0*/ 	.word	0xffffffff


	//   ....[11]....
        /*00c4*/ 	.word	0xffffffff


	//   ....[12]....
        /*00c8*/ 	.word	0xffffffff


	//   ....[13]....
        /*00cc*/ 	.word	0xffffffff


	//   ....[14]....
        /*00d0*/ 	.word	0xffffffff


	//   ....[15]....
        /*00d4*/ 	.word	0xffffffff


	//----- nvinfo : EIATTR_COOP_GROUP_INSTR_OFFSETS
	.align		4
.L_12999:
        /*00d8*/ 	.byte	0x04, 0x28
        /*00da*/ 	.short	(.L_13001 - .L_13000)


	//   ....[0]....
.L_13000:
        /*00dc*/ 	.word	0x000001d0


	//   ....[1]....
        /*00e0*/ 	.word	0x000001e0


	//   ....[2]....
        /*00e4*/ 	.word	0x00000230


	//   ....[3]....
        /*00e8*/ 	.word	0x00000240


	//   ....[4]....
        /*00ec*/ 	.word	0x00000290


	//   ....[5]....
        /*00f0*/ 	.word	0x000002a0


	//   ....[6]....
        /*00f4*/ 	.word	0x000002f0


	//   ....[7]....
        /*00f8*/ 	.word	0x00000300


	//   ....[8]....
        /*00fc*/ 	.word	0x000003d0


	//   ....[9]....
        /*0100*/ 	.word	0x000003e0


	//   ....[10]....
        /*0104*/ 	.word	0x00000410


	//   ....[11]....
        /*0108*/ 	.word	0x00000420


	//   ....[12]....
        /*010c*/ 	.word	0x00000450


	//   ....[13]....
        /*0110*/ 	.word	0x00000460


	//   ....[14]....
        /*0114*/ 	.word	0x00000490


	//   ....[15]....
        /*0118*/ 	.word	0x000004a0


	//----- nvinfo : EIATTR_VRC_CTA_INIT_COUNT
	.align		4
.L_13001:
        /*011c*/ 	.byte	0x02, 0x4a
	.zero		1
	.zero		1


	//----- nvinfo : EIATTR_EXIT_INSTR_OFFSETS
	.align		4
        /*0120*/ 	.byte	0x04, 0x1c
        /*0122*/ 	.short	(.L_13003 - .L_13002)


	//   ....[0]....
.L_13002:
        /*0124*/ 	.word	0x000004b0


	//   ....[1]....
        /*0128*/ 	.word	0x00000550


	//   ....[2]....
        /*012c*/ 	.word	0x000005f0


	//----- nvinfo : EIATTR_CBANK_PARAM_SIZE
	.align		4
.L_13003:
        /*0130*/ 	.byte	0x03, 0x19
        /*0132*/ 	.short	0x002d


	//----- nvinfo : EIATTR_PARAM_CBANK
	.align		4
        /*0134*/ 	.byte	0x04, 0x0a
        /*0136*/ 	.short	(.L_13005 - .L_13004)
	.align		4
.L_13004:
        /*0138*/ 	.word	index@(.nv.constant0._ZN43_GLOBAL__N__9ae7fba5_10_SoftMax_cu_9f978f6320softmax_warp_forwardIfffLi4ELb1ELb0EEEvPT0_PKT_iiiPKbib)
        /*013c*/ 	.short	0x0380
        /*013e*/ 	.short	0x002d


	//----- nvinfo : EIATTR_SW_WAR
	.align		4
.L_13005:
        /*0140*/ 	.byte	0x04, 0x36
        /*0142*/ 	.short	(.L_13007 - .L_13006)
.L_13006:
        /*0144*/ 	.word	0x00000008
.L_13007:


//--------------------- .nv.info._ZN43_GLOBAL__N__9ae7fba5_10_SoftMax_cu_9f978f6320softmax_warp_forwardIfffLi3ELb1ELb0EEEvPT0_PKT_iiiPKbib --------------------------
	.section	.nv.info._ZN43_GLOBAL__N__9ae7fba5_10_SoftMax_cu_9f978f6320softmax_warp_forwardIfffLi3ELb1ELb0EEEvPT0_PKT_iiiPKbib,"",@"SHT_CUDA_INFO"
	.sectionflags	@""
	.align	4


	//----- nvinfo : EIATTR_CUDA_API_VERSION
	.align		4
        /*0000*/ 	.byte	0x04, 0x37
        /*0002*/ 	.short	(.L_13009 - .L_13008)
.L_13008:
        /*0004*/ 	.word	0x00000082


	//----- nvinfo : EIATTR_KPARAM_INFO
	.align		4
.L_13009:
        /*0008*/ 	.byte	0x04, 0x17
        /*000a*/ 	.short	(.L_13011 - .L_13010)
.L_13010:
        /*000c*/ 	.word	0x00000000
        /*0010*/ 	.short	0x0007
        /*0012*/ 	.short	0x002c
        /*0014*/ 	.byte	0x00, 0xf0, 0x05, 0x00


	//----- nvinfo : EIATTR_KPARAM_INFO
	.align		4
.L_13011:
        /*0018*/ 	.byte	0x04, 0x17
        /*001a*/ 	.short	(.L_13013 - .L_13012)
.L_13012:
        /*001c*/ 	.word	0x00000000
        /*0020*/ 	.short	0x0006
        /*0022*/ 	.short	0x0028
        /*0024*/ 	.byte	0x00, 0xf0, 0x11, 0x00


	//----- nvinfo : EIATTR_KPARAM_INFO
	.align		4
.L_13013:
        /*0028*/ 	.byte	0x04, 0x17
        /*002a*/ 	.short	(.L_13015 - .L_13014)
.L_13014:
        /*002c*/ 	.word	0x00000000
        /*0030*/ 	.short	0x0005
        /*0032*/ 	.short	0x0020
        /*0034*/ 	.byte	0x00, 0xf5, 0x21, 0x00


	//----- nvinfo : EIATTR_KPARAM_INFO
	.align		4
.L_13015:
        /*0038*/ 	.byte	0x04, 0x17
        /*003a*/ 	.short	(.L_13017 - .L_13016)
.L_13016:
        /*003c*/ 	.word	0x00000000
        /*0040*/ 	.short	0x0004
        /*0042*/ 	.short	0x0018
        /*0044*/ 	.byte	0x00, 0xf0, 0x11, 0x00


	//----- nvinfo : EIATTR_KPARAM_INFO
	.align		4
.L_13017:
        /*0048*/ 	.byte	0x04, 0x17
        /*004a*/ 	.short	(.L_13019 - .L_13018)
.L_13018:
        /*004c*/ 	.word	0x00000000
        /*0050*/ 	.short	0x0003
        /*0052*/ 	.short	0x0014
        /*0054*/ 	.byte	0x00, 0xf0, 0x11, 0x00


	//----- nvinfo : EIATTR_KPARAM_INFO
	.align		4
.L_13019:
        /*0058*/ 	.byte	0x04, 0x17
        /*005a*/ 	.short	(.L_13021 - .L_13020)
.L_13020:
        /*005c*/ 	.word	0x00000000
        /*0060*/ 	.short	0x0002
        /*0062*/ 	.short	0x0010
        /*0064*/ 	.byte	0x00, 0xf0, 0x11, 0x00


	//----- nvinfo : EIATTR_KPARAM_INFO
	.align		4
.L_13021:
        /*0068*/ 	.byte	0x04, 0x17
        /*006a*/ 	.short	(.L_13023 - .L_13022)
.L_13022:
        /*006c*/ 	.word	0x00000000
        /*0070*/ 	.short	0x0001
        /*0072*/ 	.short	0x0008
        /*0074*/ 	.byte	0x00, 0xf5, 0x21, 0x00


	//----- nvinfo : EIATTR_KPARAM_INFO
	.align		4
.L_13023:
        /*0078*/ 	.byte	0x04, 0x17
        /*007a*/ 	.short	(.L_13025 - .L_13024)
.L_13024:
        /*007c*/ 	.word	0x00000000
        /*0080*/ 	.short	0x0000
        /*0082*/ 	.short	0x0000
        /*0084*/ 	.byte	0x00, 0xf5, 0x21, 0x00


	//----- nvinfo : EIATTR_SPARSE_MMA_MASK
	.align		4
.L_13025:
        /*0088*/ 	.byte	0x03, 0x50
        /*008a*/ 	.short	0x0000


	//----- nvinfo : EIATTR_MAXREG_COUNT
	.align		4
        /*008c*/ 	.byte	0x03, 0x1b
        /*008e*/ 	.short	0x00ff


	//----- nvinfo : EIATTR_MERCURY_ISA_VERSION
	.align		4
        /*0090*/ 	.byte	0x03, 0x5f
        /*0092*/ 	.short	0x0101


	//----- nvinfo : EIATTR_COOP_GROUP_MASK_REGIDS
	.align		4
        /*0094*/ 	.byte	0x04, 0x29
        /*0096*/ 	.short	(.L_13027 - .L_13026)


	//   ....[0]....
.L_13026:
        /*0098*/ 	.word	0xffffffff


	//   ....[1]....
        /*009c*/ 	.word	0xffffffff


	//   ....[2]....
        /*00a0*/ 	.word	0xffffffff


	//   ....[3]....
        /*00a4*/ 	.word	0xffffffff


	//   ....[4]....
        /*00a8*/ 	.word	0xffffffff


	//   ....[5]....
        /*00ac*/ 	.word	0xffffffff


	//   ....[6]....
        /*00b0*/ 	.word	0xffffffff


	//   ....[7]....
        /*00b4*/ 	.word	0xffffffff


	//   ....[8]....
        /*00b8*/ 	.word	0xffffffff


	//   ....[9]....
        /*00bc*/ 	.word	0xffffffff


	//   ....[10]....
        /*00c0*/ 	.word	0xffffffff


	//   ....[11]....
        /*00c4*/ 	.word	0xffffffff


	//----- nvinfo : EIATTR_COOP_GROUP_INSTR_OFFSETS
	.align		4
.L_13027:
        /*00c8*/ 	.byte	0x04, 0x28
        /*00ca*/ 	.short	(.L_13029 - .L_13028)


	//   ....[0]....
.L_13028:
        /*00cc*/ 	.word	0x000001d0


	//   ....[1]....
        /*00d0*/ 	.word	0x000001e0


	//   ....[2]....
        /*00d4*/ 	.word	0x00000230


	//   ....[3]....
        /*00d8*/ 	.word	0x00000240


	//   ....[4]....
        /*00dc*/ 	.word	0x00000290


	//   ....[5]....
        /*00e0*/ 	.word	0x000002a0


	//   ....[6]....
        /*00e4*/ 	.word	0x00000370


	//   ....[7]....
        /*00e8*/ 	.word	0x00000380


	//   ....[8]....
        /*00ec*/ 	.word	0x000003b0


	//   ....[9]....
        /*00f0*/ 	.word	0x000003c0


	//   ....[10]....
        /*00f4*/ 	.word	0x000003f0


	//   ....[11]....
        /*00f8*/ 	.word	0x00000400


	//----- nvinfo : EIATTR_VRC_CTA_INIT_COUNT
	.align		4
.L_13029:
        /*00fc*/ 	.byte	0x02, 0x4a
	.zero		1
	.zero		1


	//----- nvinfo : EIATTR_EXIT_INSTR_OFFSETS
	.align		4
        /*0100*/ 	.byte	0x04, 0x1c
        /*0102*/ 	.short	(.L_13031 - .L_13030)


	//   ....[0]....
.L_13030:
        /*0104*/ 	.word	0x00000410


	//   ....[1]....
        /*0108*/ 	.word	0x000004b0


	//   ....[2]....
        /*010c*/ 	.word	0x00000550


	//----- nvinfo : EIATTR_CBANK_PARAM_SIZE
	.align		4
.L_13031:
        /*0110*/ 	.byte	0x03, 0x19
        /*0112*/ 	.short	0x002d


	//----- nvinfo : EIATTR_PARAM_CBANK
	.align		4
        /*0114*/ 	.byte	0x04, 0x0a
        /*0116*/ 	.short	(.L_13033 - .L_13032)
	.align		4
.L_13032:
        /*0118*/ 	.word	index@(.nv.constant0._ZN43_GLOBAL__N__9ae7fba5_10_SoftMax_cu_9f978f6320softmax_warp_forwardIfffLi3ELb1ELb0EEEvPT0_PKT_iiiPKbib)
        /*011c*/ 	.short	0x0380
        /*011e*/ 	.short	0x002d


	//----- nvinfo : EIATTR_SW_WAR
	.align		4
.L_13033:
        /*0120*/ 	.byte	0x04, 0x36
        /*0122*/ 	.short	(.L_13035 - .L_13034)
.L_13034:
        /*0124*/ 	.word	0x00000008
.L_13035:


//--------------------- .nv.info._ZN43_GLOBAL__N__9ae7fba5_10_SoftMax_cu_9f978f6320softmax_warp_forwardIfffLi2ELb1ELb0EEEvPT0_PKT_iiiPKbib --------------------------
	.section	.nv.info._ZN43_GLOBAL__N__9ae7fba5_10_SoftMax_cu_9f978f6320softmax_warp_forwardIfffLi2ELb1ELb0EEEvPT0_PKT_iiiPKbib,"",@"SHT_CUDA_INFO"
	.sectionflags	@""
	.align	4


	//----- nvinfo : EIATTR_CUDA_API_VERSION
	.align		4
        /*0000*/ 	.byte	0x04, 0x37
        /*0002*/ 	.short	(.L_13037 - .L_13036)
.L_13036:
        /*0004*/ 	.word	0x00000082


	//----- nvinfo : EIATTR_KPARAM_INFO
	.align		4
.L_13037:
        /*0008*/ 	.byte	0x04, 0x17
        /*000a*/ 	.short	(.L_13039 - .L_13038)
.L_13038:
        /*000c*/ 	.word	0x00000000
        /*0010*/ 	.short	0x0007
        /*0012*/ 	.short	0x002c
        /*0014*/ 	.byte	0x00, 0xf0, 0x05, 0x00


	//----- nvinfo : EIATTR_KPARAM_INFO
	.align		4
.L_13039:
        /*0018*/ 	.byte	0x04, 0x17
        /*001a*/ 	.short	(.L_13041 - .L_13040)
.L_13040:
        /*001c*/ 	.word	0x00000000
        /*0020*/ 	.short	0x0006
        /*0022*/ 	.short	0x0028
        /*0024*/ 	.byte	0x00, 0xf0, 0x11, 0x00


	//----- nvinfo : EIATTR_KPARAM_INFO
	.align		4
.L_13041:
        /*0028*/ 	.byte	0x04, 0x17
        /*002a*/ 	.short	(.L_13043 - .L_13042)
.L_13042:
        /*002c*/ 	.word	0x00000000
        /*0030*/ 	.short	0x0005
        /*0032*/ 	.short	0x0020
        /*0034*/ 	.byte	0x00, 0xf5, 0x21, 0x00


	//----- nvinfo : EIATTR_KPARAM_INFO
	.align		4
.L_13043:
        /*0038*/ 	.byte	0x04, 0x17
        /*003a*/ 	.short	(.L_13045 - .L_13044)
.L_13044:
        /*003c*/ 	.word	0x00000000
        /*0040*/ 	.short	0x0004
        /*0042*/ 	.short	0x0018
        /*0044*/ 	.byte	0x00, 0xf0, 0x11, 0x00


	//----- nvinfo : EIATTR_KPARAM_INFO
	.align		4
.L_13045:
        /*0048*/ 	.byte	0x04, 0x17
        /*004a*/ 	.short	(.L_13047 - .L_13046)
.L_13046:
        /*004c*/ 	.word	0x00000000
        /*0050*/ 	.short	0x0003
        /*0052*/ 	.short	0x0014
        /*0054*/ 	.byte	0x00, 0xf0, 0x11, 0x00


	//----- nvinfo : EIATTR_KPARAM_INFO
	.align		4
.L_13047:
        /*0058*/ 	.byte	0x04, 0x17
        /*005a*/ 	.short	(.L_13049 - .L_13048)
.L_13048:
        /*005c*/ 	.word	0x00000000
        /*0060*/ 	.short	0x0002
        /*0062*/ 	.short	0x0010
        /*0064*/ 	.byte	0x00, 0xf0, 0x11, 0x00


	//----- nvinfo : EIATTR_KPARAM_INFO
	.align		4
.L_13049:
        /*0068*/ 	.byte	0x04, 0x17
        /*006a*/ 	.short	(.L_13051 - .L_13050)
.L_13050:
        /*006c*/ 	.word	0x00000000
        /*0070*/ 	.short	0x0001
        /*0072*/ 	.short	0x0008
        /*0074*/ 	.byte	0x00, 0xf5, 0x21, 0x00


	//----- nvinfo : EIATTR_KPARAM_INFO
	.align		4
.L_13051:
        /*0078*/ 	.byte	0x04, 0x17
        /*007a*/ 	.short	(.L_13053 - .L_13052)
.L_13052:
        /*007c*/ 	.word	0x00000000
        /*0080*/ 	.short	0x0000
        /*0082*/ 	.short	0x0000
        /*0084*/ 	.byte	0x00, 0xf5, 0x21, 0x00


	//----- nvinfo : EIATTR_SPARSE_MMA_MASK
	.align		4
.L_13053:
        /*0088*/ 	.byte	0x03, 0x50
        /*008a*/ 	.short	0x0000


	//----- nvinfo : EIATTR_MAXREG_COUNT
	.align		4
        /*008c*/ 	.byte	0x03, 0x1b
        /*008e*/ 	.short	0x00ff


	//----- nvinfo : EIATTR_MERCURY_ISA_VERSION
	.align		4
        /*0090*/ 	.byte	0x03, 0x5f
        /*0092*/ 	.short	0x0101


	//----- nvinfo : EIATTR_COOP_GROUP_MASK_REGIDS
	.align		4
        /*0094*/ 	.byte	0x04, 0x29
        /*0096*/ 	.short	(.L_13055 - .L_13054)


	//   ....[0]....
.L_13054:
        /*0098*/ 	.word	0xffffffff


	//   ....[1]....
        /*009c*/ 	.word	0xffffffff


	//   ....[2]....
        /*00a0*/ 	.word	0xffffffff


	//   ....[3]....
        /*00a4*/ 	.word	0xffffffff


	//   ....[4]....
        /*00a8*/ 	.word	0xffffffff


	//   ....[5]....
        /*00ac*/ 	.word	0xffffffff


	//   ....[6]....
        /*00b0*/ 	.word	0xffffffff


	//   ....[7]....
        /*00b4*/ 	.word	0xffffffff


	//----- nvinfo : EIATTR_COOP_GROUP_INSTR_OFFSETS
	.align		4
.L_13055:
        /*00b8*/ 	.byte	0x04, 0x28
        /*00ba*/ 	.short	(.L_13057 - .L_13056)


	//   ....[0]....
.L_13056:
        /*00bc*/ 	.word	0x000001d0


	//   ....[1]....
        /*00c0*/ 	.word	0x000001e0


	//   ....[2]....
        /*00c4*/ 	.word	0x00000230


	//   ....[3]....
        /*00c8*/ 	.word	0x00000240


	//   ....[4]....
        /*00cc*/ 	.word	0x00000310


	//   ....[5]....
        /*00d0*/ 	.word	0x00000320


	//   ....[6]....
        /*00d4*/ 	.word	0x00000350


	//   ....[7]....
        /*00d8*/ 	.word	0x00000360


	//----- nvinfo : EIATTR_VRC_CTA_INIT_COUNT
	.align		4
.L_13057:
        /*00dc*/ 	.byte	0x02, 0x4a
	.zero		1
	.zero		1


	//----- nvinfo : EIATTR_EXIT_INSTR_OFFSETS
	.align		4
        /*00e0*/ 	.byte	0x04, 0x1c
        /*00e2*/ 	.short	(.L_13059 - .L_13058)


	//   ....[0]....
.L_13058:
        /*00e4*/ 	.word	0x00000370


	//   ....[1]....
        /*00e8*/ 	.word	0x00000410


	//   ....[2]....
        /*00ec*/ 	.word	0x000004b0


	//----- nvinfo : EIATTR_CBANK_PARAM_SIZE
	.align		4
.L_13059:
        /*00f0*/ 	.byte	0x03, 0x19
        /*00f2*/ 	.short	0x002d


	//----- nvinfo : EIATTR_PARAM_CBANK
	.align		4
        /*00f4*/ 	.byte	0x04, 0x0a
        /*00f6*/ 	.short	(.L_13061 - .L_13060)
	.align		4
.L_13060:
        /*00f8*/ 	.word	index@(.nv.constant0._ZN43_GLOBAL__N__9ae7fba5_10_SoftMax_cu_9f978f6320softmax_warp_forwardIfffLi2ELb1ELb0EEEvPT0_PKT_iiiPKbib)
        /*00fc*/ 	.short	0x0380
        /*00fe*/ 	.short	0x002d


	//----- nvinfo : EIATTR_SW_WAR
	.align		4
.L_13061:
        /*0100*/ 	.byte	0x04, 0x36
        /*0102*/ 	.short	(.L_13063 - .L_13062)
.L_13062:
        /*0104*/ 	.word	0x00000008
.L_13063:


//--------------------- .nv.info._ZN43_GLOBAL__N__9ae7fba5_10_SoftMax_cu_9f978f6320softmax_warp_forwardIfffLi1ELb1ELb0EEEvPT0_PKT_iiiPKbib --------------------------
	.section	.nv.info._ZN43_GLOBAL__N__9ae7fba5_10_SoftMax_cu_9f978f6320softmax_warp_forwardIfffLi1ELb1ELb0EEEvPT0_PKT_iiiPKbib,"",@"SHT_CUDA_INFO"
	.sectionflags	@""
	.align	4


	//----- nvinfo : EIATTR_CUDA_API_VERSION
	.align		4
        /*0000*/ 	.byte	0x04, 0x37
        /*0002*/ 	.short	(.L_13065 - .L_13064)
.L_13064:
        /*0004*/ 	.word	0x00000082


	//----- nvinfo : EIATTR_KPARAM_INFO
	.align		4
.L_13065:
        /*0008*/ 	.byte	0x04, 0x17
        /*000a*/ 	.short	(.L_13067 - .L_13066)
.L_13066:
        /*000c*/ 	.word	0x00000000
        /*0010*/ 	.short	0x0007
        /*0012*/ 	.short	0x002c
        /*0014*/ 	.byte	0x00, 0xf0, 0x05, 0x00


	//----- nvinfo : EIATTR_KPARAM_INFO
	.align		4
.L_13067:
        /*0018*/ 	.byte	0x04, 0x17
        /*001a*/ 	.short	(.L_13069 - .L_13068)
.L_13068:
        /*001c*/ 	.word	0x00000000
        /*0020*/ 	.short	0x0006
        /*0022*/ 	.short	0x0028
        /*0024*/ 	.byte	0x00, 0xf0, 0x11, 0x00


	//----- nvinfo : EIATTR_KPARAM_INFO
	.align		4
.L_13069:
        /*0028*/ 	.byte	0x04, 0x17
        /*002a*/ 	.short	(.L_13071 - .L_13070)
.L_13070:
        /*002c*/ 	.word	0x00000000
        /*0030*/ 	.short	0x0005
        /*0032*/ 	.short	0x0020
        /*0034*/ 	.byte	0x00, 0xf5, 0x21, 0x00


	//----- nvinfo : EIATTR_KPARAM_INFO
	.align		4
.L_13071:
        /*0038*/ 	.byte	0x04, 0x17
        /*003a*/ 	.short	(.L_13073 - .L_13072)
.L_13072:
        /*003c*/ 	.word	0x00000000
        /*0040*/ 	.short	0x0004
        /*0042*/ 	.short	0x0018
        /*0044*/ 	.byte	0x00, 0xf0, 0x11, 0x00


	//----- nvinfo : EIATTR_KPARAM_INFO
	.align		4
.L_13073:
        /*0048*/ 	.byte	0x04, 0x17
        /*004a*/ 	.short	(.L_13075 - .L_13074)
.L_13074:
        /*004c*/ 	.word	0x00000000
        /*0050*/ 	.short	0x0003
        /*0052*/ 	.short	0x0014
        /*0054*/ 	.byte	0x00, 0xf0, 0x11, 0x00


	//----- nvinfo : EIATTR_KPARAM_INFO
	.align		4
.L_13075:
        /*0058*/ 	.byte	0x04, 0x17
        /*005a*/ 	.short	(.L_13077 - .L_13076)
.L_13076:
        /*005c*/ 	.word	0x00000000
        /*0060*/ 	.short	0x0002
        /*0062*/ 	.short	0x0010
        /*0064*/ 	.byte	0x00, 0xf0, 0x11, 0x00


	//----- nvinfo : EIATTR_KPARAM_INFO
	.align		4
.L_13077:
        /*0068*/ 	.byte	0x04, 0x17
        /*006a*/ 	.short	(.L_13079 - .L_13078)
.L_13078:
        /*006c*/ 	.word	0x00000000
        /*0070*/ 	.short	0x0001
        /*0072*/ 	.short	0x0008
        /*0074*/ 	.byte	0x00, 0xf5, 0x21, 0x00


	//----- nvinfo : EIATTR_KPARAM_INFO
	.align		4
.L_13079:
        /*0078*/ 	.byte	0x04, 0x17
        /*007a*/ 	.short	(.L_13081 - .L_13080)
.L_13080:
        /*007c*/ 	.word	0x00000000
        /*0080*/ 	.short	0x0000
        /*0082*/ 	.short	0x0000
        /*0084*/ 	.byte	0x00, 0xf5, 0x21, 0x00


	//----- nvinfo : EIATTR_SPARSE_MMA_MASK
	.align		4
.L_13081:
        /*0088*/ 	.byte	0x03, 0x50
        /*008a*/ 	.short	0x0000


	//----- nvinfo : EIATTR_MAXREG_COUNT
	.align		4
        /*008c*/ 	.byte	0x03, 0x1b
        /*008e*/ 	.short	0x00ff


	//----- nvinfo : EIATTR_MERCURY_ISA_VERSION
	.align		4
        /*0090*/ 	.byte	0x03, 0x5f
        /*0092*/ 	.short	0x0101


	//----- nvinfo : EIATTR_COOP_GROUP_MASK_REGIDS
	.align		4
        /*0094*/ 	.byte	0x04, 0x29
        /*0096*/ 	.short	(.L_13083 - .L_13082)


	//   ....[0]....
.L_13082:
        /*0098*/ 	.word	0xffffffff


	//   ....[1]....
        /*009c*/ 	.word	0xffffffff


	//   ....[2]....
        /*00a0*/ 	.word	0xffffffff


	//   ....[3]....
        /*00a4*/ 	.word	0xffffffff


	//----- nvinfo : EIATTR_COOP_GROUP_INSTR_OFFSETS
	.align		4
.L_13083:
        /*00a8*/ 	.byte	0x04, 0x28
        /*00aa*/ 	.short	(.L_13085 - .L_13084)


	//   ....[0]....
.L_13084:
        /*00ac*/ 	.word	0x000001d0


	//   ....[1]....
        /*00b0*/ 	.word	0x000001e0


	//   ....[2]....
        /*00b4*/ 	.word	0x000002b0


	//   ....[3]....
        /*00b8*/ 	.word	0x000002c0


	//----- nvinfo : EIATTR_VRC_CTA_INIT_COUNT
	.align		4
.L_13085:
        /*00bc*/ 	.byte	0x02, 0x4a
	.zero		1
	.zero		1


	//----- nvinfo : EIATTR_EXIT_INSTR_OFFSETS
	.align		4
        /*00c0*/ 	.byte	0x04, 0x1c
        /*00c2*/ 	.short	(.L_13087 - .L_13086)


	//   ....[0]....
.L_13086:
        /*00c4*/ 	.word	0x000002d0


	//   ....[1]....
        /*00c8*/ 	.word	0x00000370


	//   ....[2]....
        /*00cc*/ 	.word	0x00000410


	//----- nvinfo : EIATTR_CBANK_PARAM_SIZE
	.align		4
.L_13087:
        /*00d0*/ 	.byte	0x03, 0x19
        /*00d2*/ 	.short	0x002d


	//----- nvinfo : EIATTR_PARAM_CBANK
	.align		4
        /*00d4*/ 	.byte	0x04, 0x0a
        /*00d6*/ 	.short	(.L_13089 - .L_13088)
	.align		4
.L_13088:
        /*00d8*/ 	.word	index@(.nv.constant0._ZN43_GLOBAL__N__9ae7fba5_10_SoftMax_cu_9f978f6320softmax_warp_forwardIfffLi1ELb1ELb0EEEvPT0_PKT_iiiPKbib)
        /*00dc*/ 	.short	0x0380
        /*00de*/ 	.short	0x002d


	//----- nvinfo : EIATTR_SW_WAR
	.align		4
.L_13089:
        /*00e0*/ 	.byte	0x04, 0x36
        /*00e2*/ 	.short	(.L_13091 - .L_13090)
.L_13090:
        /*00e4*/ 	.word	0x00000008
.L_13091:


//--------------------- .nv.info._ZN43_GLOBAL__N__9ae7fba5_10_SoftMax_cu_9f978f6320softmax_warp_forwardIfffLi0ELb1ELb0EEEvPT0_PKT_iiiPKbib --------------------------
	.section	.nv.info._ZN43_GLOBAL__N__9ae7fba5_10_SoftMax_cu_9f978f6320softmax_warp_forwardIfffLi0ELb1ELb0EEEvPT0_PKT_iiiPKbib,"",@"SHT_CUDA_INFO"
	.sectionflags	@""
	.align	4


	//----- nvinfo : EIATTR_CUDA_API_VERSION
	.align		4
        /*0000*/ 	.byte	0x04, 0x37
        /*0002*/ 	.short	(.L_13093 - .L_13092)
.L_13092:
        /*0004*/ 	.word	0x00000082


	//----- nvinfo : EIATTR_KPARAM_INFO
	.align		4
.L_13093:
        /*0008*/ 	.byte	0x04, 0x17
        /*000a*/ 	.short	(.L_13095 - .L_13094)
.L_13094:
        /*000c*/ 	.word	0x00000000
        /*0010*/ 	.short	0x0007
        /*0012*/ 	.short	0x002c
        /*0014*/ 	.byte	0x00, 0xf0, 0x05, 0x00


	//----- nvinfo : EIATTR_KPARAM_INFO
	.align		4
.L_13095:
        /*0018*/ 	.byte	0x04, 0x17
        /*001a*/ 	.short	(.L_13097 - .L_13096)
.L_13096:
        /*001c*/ 	.word	0x00000000
        /*0020*/ 	.short	0x0006
        /*0022*/ 	.short	0x0028
        /*0024*/ 	.byte	0x00, 0xf0, 0x11, 0x00


	//----- nvinfo : EIATTR_KPARAM_INFO
	.align		4
.L_13097:
        /*0028*/ 	.byte	0x04, 0x17
        /*002a*/ 	.short	(.L_13099 - .L_13098)
.L_13098:
        /*002c*/ 	.word	0x00000000
        /*0030*/ 	.short	0x0005
        /*0032*/ 	.short	0x0020
        /*0034*/ 	.byte	0x00, 0xf5, 0x21, 0x00


	//----- nvinfo : EIATTR_KPARAM_INFO
	.align		4
.L_13099:
        /*0038*/ 	.byte	0x04, 0x17
        /*003a*/ 	.short	(.L_13101 - .L_13100)
.L_13100:
        /*003c*/ 	.word	0x00000000
        /*0040*/ 	.short	0x0004
        /*0042*/ 	.short	0x0018
        /*0044*/ 	.byte	0x00, 0xf0, 0x11, 0x00


	//----- nvinfo : EIATTR_KPARAM_INFO
	.align		4
.L_13101:
        /*0048*/ 	.byte	0x04, 0x17
        /*004a*/ 	.short	(.L_13103 - .L_13102)
.L_13102:
        /*004c*/ 	.word	0x00000000
        /*0050*/ 	.short	0x0003
        /*0052*/ 	.short	0x0014
        /*0054*/ 	.byte	0x00, 0xf0, 0x11, 0x00


	//----- nvinfo : EIATTR_KPARAM_INFO
	.align		4
.L_13103:
        /*0058*/ 	.byte	0x04, 0x17
        /*005a*/ 	.short	(.L_13105 - .L_13104)
.L_13104:
        /*005c*/ 	.word	0x00000000
        /*0060*/ 	.short	0x0002
        /*0062*/ 	.short	0x0010
        /*0064*/ 	.byte	0x00, 0xf0, 0x11, 0x00


	//----- nvinfo : EIATTR_KPARAM_INFO
	.align		4
.L_13105:
        /*0068*/ 	.byte	0x04, 0x17
        /*006a*/ 	.short	(.L_13107 - .L_13106)
.L_13106:
        /*006c*/ 	.word	0x00000000
        /*0070*/ 	.short	0x0001
        /*0072*/ 	.short	0x0008
        /*0074*/ 	.byte	0x00, 0xf5, 0x21, 0x00


	//----- nvinfo : EIATTR_KPARAM_INFO
	.align		4
.L_13107:
        /*0078*/ 	.byte	0x04, 0x17
        /*007a*/ 	.short	(.L_13109 - .L_13108)
.L_13108:
        /*007c*/ 	.word	0x00000000
        /*0080*/ 	.short	0x0000
        /*0082*/ 	.short	0x0000
        /*0084*/ 	.byte	0x00, 0xf5, 0x21, 0x00


	//----- nvinfo : EIATTR_SPARSE_MMA_MASK
	.align		4
.L_13109:
        /*0088*/ 	.byte	0x03, 0x50
        /*008a*/ 	.short	0x0000


	//----- nvinfo : EIATTR_MAXREG_COUNT
	.align		4
        /*008c*/ 	.byte	0x03, 0x1b
        /*008e*/ 	.short	0x00ff


	//----- nvinfo : EIATTR_MERCURY_ISA_VERSION
	.align		4
        /*0090*/ 	.byte	0x03, 0x5f
        /*0092*/ 	.short	0x0101


	//----- nvinfo : EIATTR_VRC_CTA_INIT_COUNT
	.align		4
        /*0094*/ 	.byte	0x02, 0x4a
	.zero		1
	.zero		1


	//----- nvinfo : EIATTR_EXIT_INSTR_OFFSETS
	.align		4
        /*0098*/ 	.byte	0x04, 0x1c
        /*009a*/ 	.short	(.L_13111 - .L_13110)


	//   ....[0]....
.L_13110:
        /*009c*/ 	.word	0x000001d0


	//   ....[1]....
        /*00a0*/ 	.word	0x000002d0


	//   ....[2]....
        /*00a4*/ 	.word	0x000003a0


	//----- nvinfo : EIATTR_CRS_STACK_SIZE
	.align		4
.L_13111:
        /*00a8*/ 	.byte	0x04, 0x1e
        /*00aa*/ 	.short	(.L_13113 - .L_13112)
.L_13112:
        /*00ac*/ 	.word	0x00000000


	//----- nvinfo : EIATTR_CBANK_PARAM_SIZE
	.align		4
.L_13113:
        /*00b0*/ 	.byte	0x03, 0x19
        /*00b2*/ 	.short	0x002d


	//----- nvinfo : EIATTR_PARAM_CBANK
	.align		4
        /*00b4*/ 	.byte	0x04, 0x0a
        /*00b6*/ 	.short	(.L_13115 - .L_13114)
	.align		4
.L_13114:
        /*00b8*/ 	.word	index@(.nv.constant0._ZN43_GLOBAL__N__9ae7fba5_10_SoftMax_cu_9f978f6320softmax_warp_forwardIfffLi0ELb1ELb0EEEvPT0_PKT_iiiPKbib)
        /*00bc*/ 	.short	0x0380
        /*00be*/ 	.short	0x002d


	//----- nvinfo : EIATTR_SW_WAR
	.align		4
.L_13115:
        /*00c0*/ 	.byte	0x04, 0x36
        /*00c2*/ 	.short	(.L_13117 - .L_13116)
.L_13116:
        /*00c4*/ 	.word	0x00000008
.L_13117:


//--------------------- .nv.info._ZN43_GLOBAL__N__9ae7fba5_10_SoftMax_cu_9f978f6320softmax_warp_forwardIdddLi11ELb1ELb0EEEvPT0_PKT_iiiPKbib --------------------------
	.section	.nv.info._ZN43_GLOBAL__N__9ae7fba5_10_SoftMax_cu_9f978f6320softmax_warp_forwardIdddLi11ELb1ELb0EEEvPT0_PKT_iiiPKbib,"",@"SHT_CUDA_INFO"
	.sectionflags	@""
	.align	4


	//----- nvinfo : EIATTR_CUDA_API_VERSION
	.align		4
        /*0000*/ 	.byte	0x04, 0x37
        /*0002*/ 	.short	(.L_13119 - .L_13118)
.L_13118:
        /*0004*/ 	.word	0x00000082


	//----- nvinfo : EIATTR_KPARAM_INFO
	.align		4
.L_13119:
        /*0008*/ 	.byte	0x04, 0x17
        /*000a*/ 	.short	(.L_13121 - .L_13120)
.L_13120:
        /*000c*/ 	.word	0x00000000
        /*0010*/ 	.short	0x0007
        /*0012*/ 	.short	0x002c
        /*0014*/ 	.byte	0x00, 0xf0, 0x05, 0x00


	//----- nvinfo : EIATTR_KPARAM_INFO
	.align		4
.L_13121:
        /*0018*/ 	.byte	0x04, 0x17
        /*001a*/ 	.short	(.L_13123 - .L_13122)
.L_13122:
        /*001c*/ 	.word	0x00000000
        /*0020*/ 	.short	0x0006
        /*0022*/ 	.short	0x0028
        /*0024*/ 	.byte	0x00, 0xf0, 0x11, 0x00


	//----- nvinfo : EIATTR_KPARAM_INFO
	.align		4
.L_13123:
        /*0028*/ 	.byte	0x04, 0x17
        /*002a*/ 	.short	(.L_13125 - .L_13124)
.L_13124:
        /*002c*/ 	.word	0x00000000
        /*0030*/ 	.short	0x0005
        /*0032*/ 	.short	0x0020
        /*0034*/ 	.byte	0x00, 0xf5, 0x21, 0x00


	//----- nvinfo : EIATTR_KPARAM_INFO
	.align		4
.L_13125:
        /*0038*/ 	.byte	0x04, 0x17
        /*003a*/ 	.short	(.L_13127 - .L_13126)
.L_13126:
        /*003c*/ 	.word	0x00000000
        /*0040*/ 	.short	0x0004
        /*0042*/ 	.short	0x0018
        /*0044*/ 	.byte	0x00, 0xf0, 0x11, 0x00


	//----- nvinfo : EIATTR_KPARAM_INFO
	.align		4
.L_13127:
        /*0048*/ 	.byte	0x04, 0x17
        /*004a*/ 	.short	(.L_13129 - .L_13128)
.L_13128:
        /*004c*/ 	.word	0x00000000
        /*0050*/ 	.short	0x0003
        /*0052*/ 	.short	0x0014
        /*0054*/ 	.byte	0x00, 0xf0, 0x11, 0x00


	//----- nvinfo : EIATTR_KPARAM_INFO
	.align		4
.L_13129:
        /*0058*/ 	.byte	0x04, 0x17
        /*005a*/ 	.short	(.L_13131 - .L_13130)
.L_13130:
        /*005c*/ 	.word	0x00000000
        /*0060*/ 	.short	0x0002
        /*0062*/ 	.short	0x0010
        /*0064*/ 	.byte	0x00, 0xf0, 0x11, 0x00


	//----- nvinfo : EIATTR_KPARAM_INFO
	.align		4
.L_13131:
        /*0068*/ 	.byte	0x04, 0x17
        /*006a*/ 	.short	(.L_13133 - .L_13132)
.L_13132:
        /*006c*/ 	.word	0x00000000
        /*0070*/ 	.short	0x0001
        /*0072*/ 	.short	0x0008
        /*0074*/ 	.byte	0x00, 0xf5, 0x21, 0x00


	//----- nvinfo : EIATTR_KPARAM_INFO
	.align		4
.L_13133:
        /*0078*/ 	.byte	0x04, 0x17
        /*007a*/ 	.short	(.L_13135 - .L_13134)
.L_13134:
        /*007c*/ 	.word	0x00000000
        /*0080*/ 	.short	0x0000
        /*0082*/ 	.short	0x0000
        /*0084*/ 	.byte	0x00, 0xf5, 0x21, 0x00


	//----- nvinfo : EIATTR_SPARSE_MMA_MASK
	.align		4
.L_13135:
        /*0088*/ 	.byte	0x03, 0x50
        /*008a*/ 	.short	0x0000


	//----- nvinfo : EIATTR_MAXREG_COUNT
	.align		4
        /*008c*/ 	.byte	0x03, 0x1b
        /*008e*/ 	.short	0x00ff


	//----- nvinfo : EIATTR_MERCURY_ISA_VERSION
	.align		4
        /*0090*/ 	.byte	0x03, 0x5f
        /*0092*/ 	.short	0x0101


	//----- nvinfo : EIATTR_COOP_GROUP_MASK_REGIDS
	.align		4
        /*0094*/ 	.byte	0x04, 0x29
        /*0096*/ 	.short	(.L_13137 - .L_13136)


	//   ....[0]....
.L_13136:
        /*0098*/ 	.word	0xffffffff


	//   ....[1]....
        /*009c*/ 	.word	0xffffffff


	//   ....[2]....
        /*00a0*/ 	.word	0xffffffff


	//   ....[3]....
        /*00a4*/ 	.word	0xffffffff


	//   ....[4]....
        /*00a8*/ 	.word	0xffffffff


	//   ....[5]....
        /*00ac*/ 	.word	0xffffffff


	//   ....[6]....
        /*00b0*/ 	.word	0xffffffff


	//   ....[7]....
        /*00b4*/ 	.word	0xffffffff


	//   ....[8]....
        /*00b8*/ 	.word	0xffffffff


	//   ....[9]....
        /*00bc*/ 	.word	0xffffffff


	//   ....[10]....
        /*00c0*/ 	.word	0xffffffff


	//   ....[11]....
        /*00c4*/ 	.word	0xffffffff


	//   ....[12]....
        /*00c8*/ 	.word	0xffffffff


	//   ....[13]....
        /*00cc*/ 	.word	0xffffffff


	//   ....[14]....
        /*00d0*/ 	.word	0xffffffff


	//   ....[15]....
        /*00d4*/ 	.word	0xffffffff


	//   ....[16]....
        /*00d8*/ 	.word	0xffffffff


	//   ....[17]....
        /*00dc*/ 	.word	0xffffffff


	//   ....[18]....
        /*00e0*/ 	.word	0xffffffff


	//   ....[19]....
        /*00e4*/ 	.word	0xffffffff


	//----- nvinfo : EIATTR_COOP_GROUP_INSTR_OFFSETS
	.align		4
.L_13137:
        /*00e8*/ 	.byte	0x04, 0x28
        /*00ea*/ 	.short	(.L_13139 - .L_13138)


	//   ....[0]....
.L_13138:
        /*00ec*/ 	.word	0x000034a0


	//   ....[1]....
        /*00f0*/ 	.word	0x000034b0


	//   ....[2]....
        /*00f4*/ 	.word	0x00003520


	//   ....[3]....
        /*00f8*/ 	.word	0x00003530


	//   ....[4]....
        /*00fc*/ 	.word	0x000035a0


	//   ....[5]....
        /*0100*/ 	.word	0x000035b0


	//   ....[6]....
        /*0104*/ 	.word	0x00003620


	//   ....[7]....
        /*0108*/ 	.word	0x00003630


	//   ....[8]....
        /*010c*/ 	.word	0x00003710


	//   ....[9]....
        /*0110*/ 	.word	0x00003720


	//   ....[10]....
        /*0114*/ 	.word	0x0001dc40


	//   ....[11]....
        /*0118*/ 	.word	0x0001dc50


	//   ....[12]....
        /*011c*/ 	.word	0x0001dcd0


	//   ....[13]....
        /*0120*/ 	.word	0x0001dce0


	//   ....[14]....
        /*0124*/ 	.word	0x0001dd30


	//   ....[15]....
        /*0128*/ 	.word	0x0001dd40


	//   ....[16]....
        /*012c*/ 	.word	0x0001dd90


	//   ....[17]....
        /*0130*/ 	.word	0x0001dda0


	//   ....[18]....
        /*0134*/ 	.word	0x0001ddf0


	//   ....[19]....
        /*0138*/ 	.word	0x0001de00


	//----- nvinfo : EIATTR_VRC_CTA_INIT_COUNT
	.align		4
.L_13139:
        /*013c*/ 	.byte	0x02, 0x4a
	.zero		1
	.zero		1


	//----- nvinfo : EIATTR_EXIT_INSTR_OFFSETS
	.align		4
        /*0140*/ 	.byte	0x04, 0x1c
        /*0142*/ 	.short	(.L_13141 - .L_13140)


	//   ....[0]....
.L_13140:
        /*0144*/ 	.word	0x0001de50


	//   ....[1]....
        /*0148*/ 	.word	0x0001ea30


	//   ....[2]....
        /*014c*/ 	.word	0x0001ea90


	//   ....[3]....
        /*0150*/ 	.word	0x0001ead0


	//   ....[4]....
        /*0154*/ 	.word	0x0001eb10


	//   ....[5]....
        /*0158*/ 	.word	0x0001eb50


	//   ....[6]....
        /*015c*/ 	.word	0x0001eb90


	//   ....[7]....
        /*0160*/ 	.word	0x0001ebd0


	//   ....[8]....
        /*0164*/ 	.word	0x0001ec10


	//   ....[9]....
        /*0168*/ 	.word	0x0001ec50


	//   ....[10]....
        /*016c*/ 	.word	0x0001ec90


	//   ....[11]....
        /*0170*/ 	.word	0x0001ecd0


	//   ....[12]....
        /*0174*/ 	.word	0x0001ed10


	//   ....[13]....
        /*0178*/ 	.word	0x0001ed50


	//   ....[14]....
        /*017c*/ 	.word	0x0001ed90


	//   ....[15]....
        /*0180*/ 	.word	0x0001edd0


	//   ....[16]....
        /*0184*/ 	.word	0x0001ee10


	//   ....[17]....
        /*0188*/ 	.word	0x0001ee50


	//   ....[18]....
        /*018c*/ 	.word	0x0001ee90


	//   ....[19]....
        /*0190*/ 	.word	0x0001eed0


	//   ....[20]....
        /*0194*/ 	.word	0x0001ef10


	//   ....[21]....
        /*0198*/ 	.word	0x0001ef50


	//   ....[22]....
        /*019c*/ 	.word	0x0001ef90


	//   ....[23]....
        /*01a0*/ 	.word	0x0001efd0


	//   ....[24]....
        /*01a4*/ 	.word	0x0001f010


	//   ....[25]....
        /*01a8*/ 	.word	0x0001f050


	//   ....[26]....
        /*01ac*/ 	.word	0x0001f090


	//   ....[27]....
        /*01b0*/ 	.word	0x0001f0d0


	//   ....[28]....
        /*01b4*/ 	.word	0x0001f110


	//   ....[29]....
        /*01b8*/ 	.word	0x0001f150


	//   ....[30]....
        /*01bc*/ 	.word	0x0001f190


	//   ....[31]....
        /*01c0*/ 	.word	0x0001f1d0


	//   ....[32]....
        /*01c4*/ 	.word	0x0001f210


	//   ....[33]....
        /*01c8*/ 	.word	0x0001f260


	//   ....[34]....
        /*01cc*/ 	.word	0x0001f2a0


	//   ....[35]....
        /*01d0*/ 	.word	0x0001f2e0


	//   ....[36]....
        /*01d4*/ 	.word	0x0001f320


	//   ....[37]....
        /*01d8*/ 	.word	0x0001f360


	//   ....[38]....
        /*01dc*/ 	.word	0x0001f3a0


	//   ....[39]....
        /*01e0*/ 	.word	0x0001f3e0


	//   ....[40]....
        /*01e4*/ 	.word	0x0001f420


	//   ....[41]....
        /*01e8*/ 	.word	0x0001f460


	//   ....[42]....
        /*01ec*/ 	.word	0x0001f4a0


	//   ....[43]....
        /*01f0*/ 	.word	0x0001f4e0


	//   ....[44]....
        /*01f4*/ 	.word	0x0001f520


	//   ....[45]....
        /*01f8*/ 	.word	0x0001f560


	//   ....[46]....
        /*01fc*/ 	.word	0x0001f5a0


	//   ....[47]....
        /*0200*/ 	.word	0x0001f5e0


	//   ....[48]....
        /*0204*/ 	.word	0x0001f620


	//   ....[49]....
        /*0208*/ 	.word	0x0001f680


	//   ....[50]....
        /*020c*/ 	.word	0x0001f6d0


	//   ....[51]....
        /*0210*/ 	.word	0x0001f720


	//   ....[52]....
        /*0214*/ 	.word	0x0001f770


	//   ....[53]....
        /*0218*/ 	.word	0x0001f7c0


	//   ....[54]....
        /*021c*/ 	.word	0x0001f810


	//   ....[55]....
        /*0220*/ 	.word	0x0001f860


	//   ....[56]....
        /*0224*/ 	.word	0x0001f8b0


	//   ....[57]....
        /*0228*/ 	.word	0x0001f8f0


	//   ....[58]....
        /*022c*/ 	.word	0x0001f930


	//   ....[59]....
        /*0230*/ 	.word	0x0001f970


	//   ....[60]....
        /*0234*/ 	.word	0x0001f9a0


	//   ....[61]....
        /*0238*/ 	.word	0x0001f9d0


	//   ....[62]....
        /*023c*/ 	.word	0x0001fa00


	//   ....[63]....
        /*0240*/ 	.word	0x0001fa30


	//   ....[64]....
        /*0244*/ 	.word	0x0001fa60


	//   ....[65]....
        /*0248*/ 	.word	0x0001fa90


	//----- nvinfo : EIATTR_CRS_STACK_SIZE
	.align		4
.L_13141:
        /*024c*/ 	.byte	0x04, 0x1e
        /*024e*/ 	.short	(.L_13143 - .L_13142)
.L_13142:
        /*0250*/ 	.word	0x00000000


	//----- nvinfo : EIATTR_CBANK_PARAM_SIZE
	.align		4
.L_13143:
        /*0254*/ 	.byte	0x03, 0x19
        /*0256*/ 	.short	0x002d


	//----- nvinfo : EIATTR_PARAM_CBANK
	.align		4
        /*0258*/ 	.byte	0x04, 0x0a
        /*025a*/ 	.short	(.L_13145 - .L_13144)
	.align		4
.L_13144:
        /*025c*/ 	.word	index@(.nv.constant0._ZN43_GLOBAL__N__9ae7fba5_10_SoftMax_cu_9f978f6320softmax_warp_forwardIdddLi11ELb1ELb0EEEvPT0_PKT_iiiPKbib)
        /*0260*/ 	.short	0x0380
        /*0262*/ 	.short	0x002d


	//----- nvinfo : EIATTR_SW_WAR
	.align		4
.L_13145:
        /*0264*/ 	.byte	0x04, 0x36
        /*0266*/ 	.short	(.L_13147 - .L_13146)
.L_13146:
        /*0268*/ 	.word	0x00000008
.L_13147:


//--------------------- .nv.info._ZN43_GLOBAL__N__9ae7fba5_10_SoftMax_cu_9f978f6320softmax_warp_forwardIdddLi10ELb1ELb0EEEvPT0_PKT_iiiPKbib --------------------------
	.section	.nv.info._ZN43_GLOBAL__N__9ae7fba5_10_SoftMax_cu_9f978f6320softmax_warp_forwardIdddLi10ELb1ELb0EEEvPT0_PKT_iiiPKbib,"",@"SHT_CUDA_INFO"
	.sectionflags	@""
	.align	4


	//----- nvinfo : EIATTR_CUDA_API_VERSION
	.align		4
        /*0000*/ 	.byte	0x04, 0x37
        /*0002*/ 	.short	(.L_13149 - .L_13148)
.L_13148:
        /*0004*/ 	.word	0x00000082


	//----- nvinfo : EIATTR_KPARAM_INFO
	.align		4
.L_13149:
        /*0008*/ 	.byte	0x04, 0x17
        /*000a*/ 	.short	(.L_13151 - .L_13150)
.L_13150:
        /*000c*/ 	.word	0x00000000
        /*0010*/ 	.short	0x0007
        /*0012*/ 	.short	0x002c
        /*0014*/ 	.byte	0x00, 0xf0, 0x05, 0x00


	//----- nvinfo : EIATTR_KPARAM_INFO
	.align		4
.L_13151:
        /*0018*/ 	.byte	0x04, 0x17
        /*001a*/ 	.short	(.L_13153 - .L_13152)
.L_13152:
        /*001c*/ 	.word	0x00000000
        /*0020*/ 	.short	0x0006
        /*0022*/ 	.short	0x0028
        /*0024*/ 	.byte	0x00, 0xf0, 0x11, 0x00


	//----- nvinfo : EIATTR_KPARAM_INFO
	.align		4
.L_13153:
        /*0028*/ 	.byte	0x04, 0x17
        /*002a*/ 	.short	(.L_13155 - .L_13154)
.L_13154:
        /*002c*/ 	.word	0x00000000
        /*0030*/ 	.short	0x0005
        /*0032*/ 	.short	0x0020
        /*0034*/ 	.byte	0x00, 0xf5, 0x21, 0x00


	//----- nvinfo : EIATTR_KPARAM_INFO
	.align		4
.L_13155:
        /*0038*/ 	.byte	0x04, 0x17
        /*003a*/ 	.short	(.L_13157 - .L_13156)
.L_13156:
        /*003c*/ 	.word	0x00000000
        /*0040*/ 	.short	0x0004
        /*0042*/ 	.short	0x0018
        /*0044*/ 	.byte	0x00, 0xf0, 0x11, 0x00


	//----- nvinfo : EIATTR_KPARAM_INFO
	.align		4
.L_13157:
        /*0048*/ 	.byte	0x04, 0x17
        /*004a*/ 	.short	(.L_13159 - .L_13158)
.L_13158:
        /*004c*/ 	.word	0x00000000
        /*0050*/ 	.short	0x0003
        /*0052*/ 	.short	0x0014
        /*0054*/ 	.byte	0x00, 0xf0, 0x11, 0x00


	//----- nvinfo : EIATTR_KPARAM_INFO
	.align		4
.L_13159:
        /*0058*/ 	.byte	0x04, 0x17
        /*005a*/ 	.short	(.L_13161 - .L_13160)
.L_13160:
        /*005c*/ 	.word	0x00000000
        /*0060*/ 	.short	0x0002
        /*0062*/ 	.short	0x0010
        /*0064*/ 	.byte	0x00, 0xf0, 0x11, 0x00


	//----- nvinfo : EIATTR_KPARAM_INFO
	.align		4
.L_13161:
        /*0068*/ 	.byte	0x04, 0x17
        /*006a*/ 	.short	(.L_13163 - .L_13162)
.L_13162:
        /*006c*/ 	.word	0x00000000
        /*0070*/ 	.short	0x0001
        /*0072*/ 	.short	0x0008
        /*0074*/ 	.byte	0x00, 0xf5, 0x21, 0x00


	//----- nvinfo : EIATTR_KPARAM_INFO
	.align		4
.L_13163:
        /*0078*/ 	.byte	0x04, 0x17
        /*007a*/ 	.short	(.L_13165 - .L_13164)
.L_13164:
        /*007c*/ 	.word	0x00000000
        /*0080*/ 	.short	0x0000
        /*0082*/ 	.short	0x0000
        /*0084*/ 	.byte	0x00, 0xf5, 0x21, 0x00


	//----- nvinfo : EIATTR_SPARSE_MMA_MASK
	.align		4
.L_13165:
        /*0088*/ 	.byte	0x03, 0x50
        /*008a*/ 	.short	0x0000


	//----- nvinfo : EIATTR_MAXREG_COUNT
	.align		4
        /*008c*/ 	.byte	0x03, 0x1b
        /*008e*/ 	.short	0x00ff


	//----- nvinfo : EIATTR_MERCURY_ISA_VERSION
	.align		4
        /*0090*/ 	.byte	0x03, 0x5f
        /*0092*/ 	.short	0x0101


	//----- nvinfo : EIATTR_COOP_GROUP_MASK_REGIDS
	.align		4
        /*0094*/ 	.byte	0x04, 0x29
        /*0096*/ 	.short	(.L_13167 - .L_13166)


	//   ....[0]....
.L_13166:
        /*0098*/ 	.word	0xffffffff


	//   ....[1]....
        /*009c*/ 	.word	0xffffffff


	//   ....[2]....
        /*00a0*/ 	.word	0xffffffff


	//   ....[3]....
        /*00a4*/ 	.word	0xffffffff


	//   ....[4]....
        /*00a8*/ 	.word	0xffffffff


	//   ....[5]....
        /*00ac*/ 	.word	0xffffffff


	//   ....[6]....
        /*00b0*/ 	.word	0xffffffff


	//   ....[7]....
        /*00b4*/ 	.word	0xffffffff


	//   ....[8]....
        /*00b8*/ 	.word	0xffffffff


	//   ....[9]....
        /*00bc*/ 	.word	0xffffffff


	//   ....[10]....
        /*00c0*/ 	.word	0xffffffff


	//   ....[11]....
        /*00c4*/ 	.word	0xffffffff


	//   ....[12]....
        /*00c8*/ 	.word	0xffffffff


	//   ....[13]....
        /*00cc*/ 	.word	0xffffffff


	//   ....[14]....
        /*00d0*/ 	.word	0xffffffff


	//   ....[15]....
        /*00d4*/ 	.word	0xffffffff


	//   ....[16]....
        /*00d8*/ 	.word	0xffffffff


	//   ....[17]....
        /*00dc*/ 	.word	0xffffffff


	//   ....[18]....
        /*00e0*/ 	.word	0xffffffff


	//   ....[19]....
        /*00e4*/ 	.word	0xffffffff


	//----- nvinfo : EIATTR_COOP_GROUP_INSTR_OFFSETS
	.align		4
.L_13167:
        /*00e8*/ 	.byte	0x04, 0x28
        /*00ea*/ 	.short	(.L_13169 - .L_13168)


	//   ....[0]....
.L_13168:
        /*00ec*/ 	.word	0x000018c0


	//   ....[1]....
        /*00f0*/ 	.word	0x000018d0


	//   ....[2]....
        /*00f4*/ 	.word	0x00001940


	//   ....[3]....
        /*00f8*/ 	.word	0x00001950


	//   ....[4]....
        /*00fc*/ 	.word	0x000019c0


	//   ....[5]....
        /*0100*/ 	.word	0x000019d0


	//   ....[6]....
        /*0104*/ 	.word	0x00001a40


	//   ....[7]....
        /*0108*/ 	.word	0x00001a50


	//   ....[8]....
        /*010c*/ 	.word	0x00001b30


	//   ....[9]....
        /*0110*/ 	.word	0x00001b40


	//   ....[10]....
        /*0114*/ 	.word	0x0000ee80


	//   ....[11]....
        /*0118*/ 	.word	0x0000ee90


	//   ....[12]....
        /*011c*/ 	.word	0x0000eee0


	//   ....[13]....
        /*0120*/ 	.word	0x0000eef0


	//   ....[14]....
        /*0124*/ 	.word	0x0000ef40


	//   ....[15]....
        /*0128*/ 	.word	0x0000ef50


	//   ....[16]....
        /*012c*/ 	.word	0x0000efa0


	//   ....[17]....
        /*0130*/ 	.word	0x0000efb0


	//   ....[18]....
        /*0134*/ 	.word	0x0000f000


	//   ....[19]....
        /*0138*/ 	.word	0x0000f010


	//----- nvinfo : EIATTR_VRC_CTA_INIT_COUNT
	.align		4
.L_13169:
        /*013c*/ 	.byte	0x02, 0x4a
	.zero		1
	.zero		1


	//----- nvinfo : EIATTR_EXIT_INSTR_OFFSETS
	.align		4
        /*0140*/ 	.byte	0x04, 0x1c
        /*0142*/ 	.short	(.L_13171 - .L_13170)


	//   ....[0]....
.L_13170:
        /*0144*/ 	.word	0x0000f060


	//   ....[1]....
        /*0148*/ 	.word	0x0000fc60


	//   ....[2]....
        /*014c*/ 	.word	0x0000fcc0


	//   ....[3]....
        /*0150*/ 	.word	0x0000fd00


	//   ....[4]....
        /*0154*/ 	.word	0x0000fd40


	//   ....[5]....
        /*0158*/ 	.word	0x0000fd80


	//   ....[6]....
        /*015c*/ 	.word	0x0000fdc0


	//   ....[7]....
        /*0160*/ 	.word	0x0000fe00


	//   ....[8]....
        /*0164*/ 	.word	0x0000fe40


	//   ....[9]....
        /*0168*/ 	.word	0x0000fe80


	//   ....[10]....
        /*016c*/ 	.word	0x0000fec0


	//   ....[11]....
        /*0170*/ 	.word	0x0000ff00


	//   ....[12]....
        /*0174*/ 	.word	0x0000ff40


	//   ....[13]....
        /*0178*/ 	.word	0x0000ff80


	//   ....[14]....
        /*017c*/ 	.word	0x0000ffc0


	//   ....[15]....
        /*0180*/ 	.word	0x00010000


	//   ....[16]....
        /*0184*/ 	.word	0x00010040


	//   ....[17]....
        /*0188*/ 	.word	0x00010080


	//   ....[18]....
        /*018c*/ 	.word	0x000100c0


	//   ....[19]....
        /*0190*/ 	.word	0x000100f0


	//   ....[20]....
        /*0194*/ 	.word	0x00010120


	//   ....[21]....
        /*0198*/ 	.word	0x00010150


	//   ....[22]....
        /*019c*/ 	.word	0x00010180


	//   ....[23]....
        /*01a0*/ 	.word	0x000101e0


	//   ....[24]....
        /*01a4*/ 	.word	0x00010230


	//   ....[25]....
        /*01a8*/ 	.word	0x00010280


	//   ....[26]....
        /*01ac*/ 	.word	0x000102d0


	//   ....[27]....
        /*01b0*/ 	.word	0x00010310


	//   ....[28]....
        /*01b4*/ 	.word	0x00010350


	//   ....[29]....
        /*01b8*/ 	.word	0x00010390


	//   ....[30]....
        /*01bc*/ 	.word	0x000103d0


	//   ....[31]....
        /*01c0*/ 	.word	0x00010410


	//   ....[32]....
        /*01c4*/ 	.word	0x00010450


	//   ....[33]....
        /*01c8*/ 	.word	0x00010480


	//----- nvinfo : EIATTR_CRS_STACK_SIZE
	.align		4
.L_13171:
        /*01cc*/ 	.byte	0x04, 0x1e
        /*01ce*/ 	.short	(.L_13173 - .L_13172)
.L_13172:
        /*01d0*/ 	.word	0x00000000


	//----- nvinfo : EIATTR_CBANK_PARAM_SIZE
	.align		4
.L_13173:
        /*01d4*/ 	.byte	0x03, 0x19
        /*01d6*/ 	.short	0x002d


	//----- nvinfo : EIATTR_PARAM_CBANK
	.align		4
        /*01d8*/ 	.byte	0x04, 0x0a
        /*01da*/ 	.short	(.L_13175 - .L_13174)
	.align		4
.L_13174:
        /*01dc*/ 	.word	index@(.nv.constant0._ZN43_GLOBAL__N__9ae7fba5_10_SoftMax_cu_9f978f6320softmax_warp_forwardIdddLi10ELb1ELb0EEEvPT0_PKT_iiiPKbib)
        /*01e0*/ 	.short	0x0380
        /*01e2*/ 	.short	0x002d


	//----- nvinfo : EIATTR_SW_WAR
	.align		4
.L_13175:
        /*01e4*/ 	.byte	0x04, 0x36
        /*01e6*/ 	.short	(.L_13177 - .L_13176)
.L_13176:
        /*01e8*/ 	.word	0x00000008
.L_13177:


//--------------------- .nv.info._ZN43_GLOBAL__N__9ae7fba5_10_SoftMax_cu_9f978f6320softmax_warp_forwardIdddLi9ELb1ELb0EEEvPT0_PKT_iiiPKbib --------------------------
	.section	.nv.info._ZN43_GLOBAL__N__9ae7fba5_10_SoftMax_cu_9f978f6320softmax_warp_forwardIdddLi9ELb1ELb0EEEvPT0_PKT_iiiPKbib,"",@"SHT_CUDA_INFO"
	.sectionflags	@""
	.align	4


	//----- nvinfo : EIATTR_CUDA_API_VERSION
	.align		4
        /*0000*/ 	.byte	0x04, 0x37
        /*0002*/ 	.short	(.L_13179 - .L_13178)
.L_13178:
        /*0004*/ 	.word	0x00000082


	//----- nvinfo : EIATTR_KPARAM_INFO
	.align		4
.L_13179:
        /*0008*/ 	.byte	0x04, 0x17
        /*000a*/ 	.short	(.L_13181 - .L_13180)
.L_13180:
        /*000c*/ 	.word	0x00000000
        /*0010*/ 	.short	0x0007
        /*0012*/ 	.short	0x002c
        /*0014*/ 	.byte	0x00, 0xf0, 0x05, 0x00


	//----- nvinfo : EIATTR_KPARAM_INFO
	.align		4
.L_13181:
        /*0018*/ 	.byte	0x04, 0x17
        /*001a*/ 	.short	(.L_13183 - .L_13182)
.L_13182:
        /*001c*/ 	.word	0x00000000
        /*0020*/ 	.short	0x0006
        /*0022*/ 	.short	0x0028
        /*0024*/ 	.byte	0x00, 0xf0, 0x11, 0x00


	//----- nvinfo : EIATTR_KPARAM_INFO
	.align		4
.L_13183:
        /*0028*/ 	.byte	0x04, 0x17
        /*002a*/ 	.short	(.L_13185 - .L_13184)
.L_13184:
        /*002c*/ 	.word	0x00000000
        /*0030*/ 	.short	0x0005
        /*0032*/ 	.short	0x0020
        /*0034*/ 	.byte	0x00, 0xf5, 0x21, 0x00


	//----- nvinfo : EIATTR_KPARAM_INFO
	.align		4
.L_13185:
        /*0038*/ 	.byte	0x04, 0x17
        /*003a*/ 	.short	(.L_13187 - .L_13186)
.L_13186:
        /*003c*/ 	.word	0x00000000
        /*0040*/ 	.short	0x0004
        /*0042*/ 	.short	0x0018
        /*0044*/ 	.byte	0x00, 0xf0, 0x11, 0x00


	//----- nvinfo : EIATTR_KPARAM_INFO
	.align		4
.L_13187:
        /*0048*/ 	.byte	0x04, 0x17
        /*004a*/ 	.short	(.L_13189 - .L_13188)
.L_13188:
        /*004c*/ 	.word	0x00000000
        /*0050*/ 	.short	0x0003
        /*0052*/ 	.short	0x0014
        /*0054*/ 	.byte	0x00, 0xf0, 0x11, 0x00


	//----- nvinfo : EIATTR_KPARAM_INFO
	.align		4
.L_13189:
        /*0058*/ 	.byte	0x04, 0x17
        /*005a*/ 	.short	(.L_13191 - .L_13190)
.L_13190:
        /*005c*/ 	.word	0x00000000
        /*0060*/ 	.short	0x0002
        /*0062*/ 	.short	0x0010
        /*0064*/ 	.byte	0x00, 0xf0, 0x11, 0x00


	//----- nvinfo : EIATTR_KPARAM_INFO
	.align		4
.L_13191:
        /*0068*/ 	.byte	0x04, 0x17
        /*006a*/ 	.short	(.L_13193 - .L_13192)
.L_13192:
        /*006c*/ 	.word	0x00000000
        /*0070*/ 	.short	0x0001
        /*0072*/ 	.short	0x0008
        /*0074*/ 	.byte	0x00, 0xf5, 0x21, 0x00


	//----- nvinfo : EIATTR_KPARAM_INFO
	.align		4
.L_13193:
        /*0078*/ 	.byte	0x04, 0x17
        /*007a*/ 	.short	(.L_13195 - .L_13194)
.L_13194:
        /*007c*/ 	.word	0x00000000
        /*0080*/ 	.short	0x0000
        /*0082*/ 	.short	0x0000
        /*0084*/ 	.byte	0x00, 0xf5, 0x21, 0x00


	//----- nvinfo : EIATTR_SPARSE_MMA_MASK
	.align		4
.L_13195:
        /*0088*/ 	.byte	0x03, 0x50
        /*008a*/ 	.short	0x0000


	//----- nvinfo : EIATTR_MAXREG_COUNT
	.align		4
        /*008c*/ 	.byte	0x03, 0x1b
        /*008e*/ 	.short	0x00ff


	//----- nvinfo : EIATTR_MERCURY_ISA_VERSION
	.align		4
        /*0090*/ 	.byte	0x03, 0x5f
        /*0092*/ 	.short	0x0101


	//----- nvinfo : EIATTR_COOP_GROUP_MASK_REGIDS
	.align		4
        /*0094*/ 	.byte	0x04, 0x29
        /*0096*/ 	.short	(.L_13197 - .L_13196)


	//   ....[0]....
.L_13196:
        /*0098*/ 	.word	0xffffffff


	//   ....[1]....
        /*009c*/ 	.word	0xffffffff


	//   ....[2]....
        /*00a0*/ 	.word	0xffffffff


	//   ....[3]....
        /*00a4*/ 	.word	0xffffffff


	//   ....[4]....
        /*00a8*/ 	.word	0xffffffff


	//   ....[5]....
        /*00ac*/ 	.word	0xffffffff


	//   ....[6]....
        /*00b0*/ 	.word	0xffffffff


	//   ....[7]....
        /*00b4*/ 	.word	0xffffffff


	//   ....[8]....
        /*00b8*/ 	.word	0xffffffff


	//   ....[9]....
        /*00bc*/ 	.word	0xffffffff


	//   ....[10]....
        /*00c0*/ 	.word	0xffffffff


	//   ....[11]....
        /*00c4*/ 	.word	0xffffffff


	//   ....[12]....
        /*00c8*/ 	.word	0xffffffff


	//   ....[13]....
        /*00cc*/ 	.word	0xffffffff


	//   ....[14]....
        /*00d0*/ 	.word	0xffffffff


	//   ....[15]....
        /*00d4*/ 	.word	0xffffffff


	//   ....[16]....
        /*00d8*/ 	.word	0xffffffff


	//   ....[17]....
        /*00dc*/ 	.word	0xffffffff


	//   ....[18]....
        /*00e0*/ 	.word	0xffffffff


	//   ....[19]....
        /*00e4*/ 	.word	0xffffffff


	//----- nvinfo : EIATTR_COOP_GROUP_INSTR_OFFSETS
	.align		4
.L_13197:
        /*00e8*/ 	.byte	0x04, 0x28
        /*00ea*/ 	.short	(.L_13199 - .L_13198)


	//   ....[0]....
.L_13198:
        /*00ec*/ 	.word	0x00000c70


	//   ....[1]....
        /*00f0*/ 	.word	0x00000c80


	//   ....[2]....
        /*00f4*/ 	.word	0x00000cf0


	//   ....[3]....
        /*00f8*/ 	.word	0x00000d00


	//   ....[4]....
        /*00fc*/ 	.word	0x00000d70


	//   ....[5]....
        /*0100*/ 	.word	0x00000d80


	//   ....[6]....
        /*0104*/ 	.word	0x00000df0


	//   ....[7]....
        /*0108*/ 	.word	0x00000e00


	//   ....[8]....
        /*010c*/ 	.word	0x00000ec0


	//   ....[9]....
        /*0110*/ 	.word	0x00000ed0


	//   ....[10]....
        /*0114*/ 	.word	0x00007860


	//   ....[11]....
        /*0118*/ 	.word	0x00007870


	//   ....[12]....
        /*011c*/ 	.word	0x000078c0


	//   ....[13]....
        /*0120*/ 	.word	0x000078d0


	//   ....[14]....
        /*0124*/ 	.word	0x00007920


	//   ....[15]....
        /*0128*/ 	.word	0x00007930


	//   ....[16]....
        /*012c*/ 	.word	0x00007980


	//   ....[17]....
        /*0130*/ 	.word	0x00007990


	//   ....[18]....
        /*0134*/ 	.word	0x000079e0


	//   ....[19]....
        /*0138*/ 	.word	0x000079f0


	//----- nvinfo : EIATTR_VRC_CTA_INIT_COUNT
	.align		4
.L_13199:
        /*013c*/ 	.byte	0x02, 0x4a
	.zero		1
	.zero		1


	//----- nvinfo : EIATTR_EXIT_INSTR_OFFSETS
	.align		4
        /*0140*/ 	.byte	0x04, 0x1c
        /*0142*/ 	.short	(.L_13201 - .L_13200)


	//   ....[0]....
.L_13200:
        /*0144*/ 	.word	0x00007a40


	//   ....[1]....
        /*0148*/ 	.word	0x00008640


	//   ....[2]....
        /*014c*/ 	.word	0x000086a0


	//   ....[3]....
        /*0150*/ 	.word	0x000086e0


	//   ....[4]....
        /*0154*/ 	.word	0x00008720


	//   ....[5]....
        /*0158*/ 	.word	0x00008760


	//   ....[6]....
        /*015c*/ 	.word	0x000087a0


	//   ....[7]....
        /*0160*/ 	.word	0x000087e0


	//   ....[8]....
        /*0164*/ 	.word	0x00008810


	//   ....[9]....
        /*0168*/ 	.word	0x00008840


	//   ....[10]....
        /*016c*/ 	.word	0x00008870


	//   ....[11]....
        /*0170*/ 	.word	0x000088a0


	//   ....[12]....
        /*0174*/ 	.word	0x000088d0


	//   ....[13]....
        /*0178*/ 	.word	0x00008930


	//   ....[14]....
        /*017c*/ 	.word	0x00008980


	//   ....[15]....
        /*0180*/ 	.word	0x000089c0


	//   ....[16]....
        /*0184*/ 	.word	0x00008a00


	//   ....[17]....
        /*0188*/ 	.word	0x00008a30


	//----- nvinfo : EIATTR_CRS_STACK_SIZE
	.align		4
.L_13201:
        /*018c*/ 	.byte	0x04, 0x1e
        /*018e*/ 	.short	(.L_13203 - .L_13202)
.L_13202:
        /*0190*/ 	.word	0x00000000


	//----- nvinfo : EIATTR_CBANK_PARAM_SIZE
	.align		4
.L_13203:
        /*0194*/ 	.byte	0x03, 0x19
        /*0196*/ 	.short	0x002d


	//----- nvinfo : EIATTR_PARAM_CBANK
	.align		4
        /*0198*/ 	.byte	0x04, 0x0a
        /*019a*/ 	.short	(.L_13205 - .L_13204)
	.align		4
.L_13204:
        /*019c*/ 	.word	index@(.nv.constant0._ZN43_GLOBAL__N__9ae7fba5_10_SoftMax_cu_9f978f6320softmax_warp_forwardIdddLi9ELb1ELb0EEEvPT0_PKT_iiiPKbib)
        /*01a0*/ 	.short	0x0380
        /*01a2*/ 	.short	0x002d


	//----- nvinfo : EIATTR_SW_WAR
	.align		4
.L_13205:
        /*01a4*/ 	.byte	0x04, 0x36
        /*01a6*/ 	.short	(.L_13207 - .L_13206)
.L_13206:
        /*01a8*/ 	.word	0x00000008
.L_13207:


//--------------------- .nv.info._ZN43_GLOBAL__N__9ae7fba5_10_SoftMax_cu_9f978f6320softmax_warp_forwardIdddLi8ELb1ELb0EEEvPT0_PKT_iiiPKbib --------------------------
	.section	.nv.info._ZN43_GLOBAL__N__9ae7fba5_10_SoftMax_cu_9f978f6320softmax_warp_forwardIdddLi8ELb1ELb0EEEvPT0_PKT_iiiPKbib,"",@"SHT_CUDA_INFO"
	.sectionflags	@""
	.align	4


	//----- nvinfo : EIATTR_CUDA_API_VERSION
	.align		4
        /*0000*/ 	.byte	0x04, 0x37
        /*0002*/ 	.short	(.L_13209 - .L_13208)
.L_13208:
        /*0004*/ 	.word	0x00000082


	//----- nvinfo : EIATTR_KPARAM_INFO
	.align		4
.L_13209:
        /*0008*/ 	.byte	0x04, 0x17
        /*000a*/ 	.short	(.L_13211 - .L_13210)
.L_13210:
        /*000c*/ 	.word	0x00000000
        /*0010*/ 	.short	0x0007
        /*0012*/ 	.short	0x002c
        /*0014*/ 	.byte	0x00, 0xf0, 0x05, 0x00


	//----- nvinfo : EIATTR_KPARAM_INFO
	.align		4
.L_13211:
        /*0018*/ 	.byte	0x04, 0x17
        /*001a*/ 	.short	(.L_13213 - .L_13212)
.L_13212:
        /*001c*/ 	.word	0x00000000
        /*0020*/ 	.short	0x0006
        /*0022*/ 	.short	0x0028
        /*0024*/ 	.byte	0x00, 0xf0, 0x11, 0x00


	//----- nvinfo : EIATTR_KPARAM_INFO
	.align		4
.L_13213:
        /*0028*/ 	.byte	0x04, 0x17
        /*002a*/ 	.short	(.L_13215 - .L_13214)
.L_13214:
        /*002c*/ 	.word	0x00000000
        /*0030*/ 	.short	0x0005
        /*0032*/ 	.short	0x0020
        /*0034*/ 	.byte	0x00, 0xf5, 0x21, 0x00


	//----- nvinfo : EIATTR_KPARAM_INFO
	.align		4
.L_13215:
        /*0038*/ 	.byte	0x04, 0x17
        /*003a*/ 	.short	(.L_13217 - .L_13216)
.L_13216:
        /*003c*/ 	.word	0x00000000
        /*0040*/ 	.short	0x0004
        /*0042*/ 	.short	0x0018
        /*0044*/ 	.byte	0x00, 0xf0, 0x11, 0x00


	//----- nvinfo : EIATTR_KPARAM_INFO
	.align		4
.L_13217:
        /*0048*/ 	.byte	0x04, 0x17
        /*004a*/ 	.short	(.L_13219 - .L_13218)
.L_13218:
        /*004c*/ 	.word	0x00000000
        /*0050*/ 	.short	0x0003
        /*0052*/ 	.short	0x0014
        /*0054*/ 	.byte	0x00, 0xf0, 0x11, 0x00


	//----- nvinfo : EIATTR_KPARAM_INFO
	.align		4
.L_13219:
        /*0058*/ 	.byte	0x04, 0x17
        /*005a*/ 	.short	(.L_13221 - .L_13220)
.L_13220:
        /*005c*/ 	.word	0x00000000
        /*0060*/ 	.short	0x0002
        /*0062*/ 	.short	0x0010
        /*0064*/ 	.byte	0x00, 0xf0, 0x11, 0x00


	//----- nvinfo : EIATTR_KPARAM_INFO
	.align		4
.L_13221:
        /*0068*/ 	.byte	0x04, 0x17
        /*006a*/ 	.short	(.L_13223 - .L_13222)
.L_13222:
        /*006c*/ 	.word	0x00000000
        /*0070*/ 	.short	0x0001
        /*0072*/ 	.short	0x0008
        /*0074*/ 	.byte	0x00, 0xf5, 0x21, 0x00


	//----- nvinfo : EIATTR_KPARAM_INFO
	.align		4
.L_13223:
        /*0078*/ 	.byte	0x04, 0x17
        /*007a*/ 	.short	(.L_13225 - .L_13224)
.L_13224:
        /*007c*/ 	.word	0x00000000
        /*0080*/ 	.short	0x0000
        /*0082*/ 	.short	0x0000
        /*0084*/ 	.byte	0x00, 0xf5, 0x21, 0x00


	//----- nvinfo : EIATTR_SPARSE_MMA_MASK
	.align		4
.L_13225:
        /*0088*/ 	.byte	0x03, 0x50
        /*008a*/ 	.short	0x0000


	//----- nvinfo : EIATTR_MAXREG_COUNT
	.align		4
        /*008c*/ 	.byte	0x03, 0x1b
        /*008e*/ 	.short	0x00ff


	//----- nvinfo : EIATTR_MERCURY_ISA_VERSION
	.align		4
        /*0090*/ 	.byte	0x03, 0x5f
        /*0092*/ 	.short	0x0101


	//----- nvinfo : EIATTR_COOP_GROUP_MASK_REGIDS
	.align		4
        /*0094*/ 	.byte	0x04, 0x29
        /*0096*/ 	.short	(.L_13227 - .L_13226)


	//   ....[0]....
.L_13226:
        /*0098*/ 	.word	0xffffffff


	//   ....[1]....
        /*009c*/ 	.word	0xffffffff


	//   ....[2]....
        /*00a0*/ 	.word	0xffffffff


	//   ....[3]....
        /*00a4*/ 	.word	0xffffffff


	//   ....[4]....
        /*00a8*/ 	.word	0xffffffff


	//   ....[5]....
        /*00ac*/ 	.word	0xffffffff


	//   ....[6]....
        /*00b0*/ 	.word	0xffffffff


	//   ....[7]....
        /*00b4*/ 	.word	0xffffffff


	//   ....[8]....
        /*00b8*/ 	.word	0xffffffff


	//   ....[9]....
        /*00bc*/ 	.word	0xffffffff


	//   ....[10]....
        /*00c0*/ 	.word	0xffffffff


	//   ....[11]....
        /*00c4*/ 	.word	0xffffffff


	//   ....[12]....
        /*00c8*/ 	.word	0xffffffff


	//   ....[13]....
        /*00cc*/ 	.word	0xffffffff


	//   ....[14]....
        /*00d0*/ 	.word	0xffffffff


	//   ....[15]....
        /*00d4*/ 	.word	0xffffffff


	//   ....[16]....
        /*00d8*/ 	.word	0xffffffff


	//   ....[17]....
        /*00dc*/ 	.word	0xffffffff


	//   ....[18]....
        /*00e0*/ 	.word	0xffffffff


	//   ....[19]....
        /*00e4*/ 	.word	0xffffffff


	//----- nvinfo : EIATTR_COOP_GROUP_INSTR_OFFSETS
	.align		4
.L_13227:
        /*00e8*/ 	.byte	0x04, 0x28
        /*00ea*/ 	.short	(.L_13229 - .L_13228)


	//   ....[0]....
.L_13228:
        /*00ec*/ 	.word	0x000007e0


	//   ....[1]....
        /*00f0*/ 	.word	0x000007f0


	//   ....[2]....
        /*00f4*/ 	.word	0x00000860


	//   ....[3]....
        /*00f8*/ 	.word	0x00000870


	//   ....[4]....
        /*00fc*/ 	.word	0x000008e0


	//   ....[5]....
        /*0100*/ 	.word	0x000008f0


	//   ....[6]....
        /*0104*/ 	.word	0x00000960


	//   ....[7]....
        /*0108*/ 	.word	0x00000970


	//   ....[8]....
        /*010c*/ 	.word	0x000009e0


	//   ....[9]....
        /*0110*/ 	.word	0x000009f0


	//   ....[10]....
        /*0114*/ 	.word	0x00003ea0


	//   ....[11]....
        /*0118*/ 	.word	0x00003eb0


	//   ....[12]....
        /*011c*/ 	.word	0x00003f00


	//   ....[13]....
        /*0120*/ 	.word	0x00003f10


	//   ....[14]....
        /*0124*/ 	.word	0x00003f60


	//   ....[15]....
        /*0128*/ 	.word	0x00003f70


	//   ....[16]....
        /*012c*/ 	.word	0x00003fc0


	//   ....[17]....
        /*0130*/ 	.word	0x00003fd0


	//   ....[18]....
        /*0134*/ 	.word	0x00004020


	//   ....[19]....
        /*0138*/ 	.word	0x00004030


	//----- nvinfo : EIATTR_VRC_CTA_INIT_COUNT
	.align		4
.L_13229:
        /*013c*/ 	.byte	0x02, 0x4a
	.zero		1
	.zero		1


	//----- nvinfo : EIATTR_EXIT_INSTR_OFFSETS
	.align		4
        /*0140*/ 	.byte	0x04, 0x1c
        /*0142*/ 	.short	(.L_13231 - .L_13230)


	//   ....[0]....
.L_13230:
        /*0144*/ 	.word	0x00004080


	//   ....[1]....
        /*0148*/ 	.word	0x00004c70


	//   ....[2]....
        /*014c*/ 	.word	0x00004cd0


	//   ....[3]....
        /*0150*/ 	.word	0x00004d00


	//   ....[4]....
        /*0154*/ 	.word	0x00004d30


	//   ....[5]....
        /*0158*/ 	.word	0x00004d60


	//   ....[6]....
        /*015c*/ 	.word	0x00004d90


	//   ....[7]....
        /*0160*/ 	.word	0x00004dc0


	//   ....[8]....
        /*0164*/ 	.word	0x00004df0


	//   ....[9]....
        /*0168*/ 	.word	0x00004e20


	//----- nvinfo : EIATTR_CRS_STACK_SIZE
	.align		4
.L_13231:
        /*016c*/ 	.byte	0x04, 0x1e
        /*016e*/ 	.short	(.L_13233 - .L_13232)
.L_13232:
        /*0170*/ 	.word	0x00000000


	//----- nvinfo : EIATTR_CBANK_PARAM_SIZE
	.align		4
.L_13233:
        /*0174*/ 	.byte	0x03, 0x19
        /*0176*/ 	.short	0x002d


	//----- nvinfo : EIATTR_PARAM_CBANK
	.align		4
        /*0178*/ 	.byte	0x04, 0x0a
        /*017a*/ 	.short	(.L_13235 - .L_13234)
	.align		4
.L_13234:
        /*017c*/ 	.word	index@(.nv.constant0._ZN43_GLOBAL__N__9ae7fba5_10_SoftMax_cu_9f978f6320softmax_warp_forwardIdddLi8ELb1ELb0EEEvPT0_PKT_iiiPKbib)
        /*0180*/ 	.short	0x0380
        /*0182*/ 	.short	0x002d


	//----- nvinfo : EIATTR_SW_WAR
	.align		4
.L_13235:
        /*0184*/ 	.byte	0x04, 0x36
        /*0186*/ 	.short	(.L_13237 - .L_13236)
.L_13236:
        /*0188*/ 	.word	0x00000008
.L_13237:


//--------------------- .nv.info._ZN43_GLOBAL__N__9ae7fba5_10_SoftMax_cu_9f978f6320softmax_warp_forwardIdddLi7ELb1ELb0EEEvPT0_PKT_iiiPKbib --------------------------
	.section	.nv.info._ZN43_GLOBAL__N__9ae7fba5_10_SoftMax_cu_9f978f6320softmax_warp_forwardIdddLi7ELb1ELb0EEEvPT0_PKT_iiiPKbib,"",@"SHT_CUDA_INFO"
	.sectionflags	@""
	.align	4


	//----- nvinfo : EIATTR_CUDA_API_VERSION
	.align		4
        /*0000*/ 	.byte	0x04, 0x37
        /*0002*/ 	.short	(.L_13239 - .L_13238)
.L_13238:
        /*0004*/ 	.word	0x00000082


	//----- nvinfo : EIATTR_KPARAM_INFO
	.align		4
.L_13239:
        /*0008*/ 	.byte	0x04, 0x17
        /*000a*/ 	.short	(.L_13241 - .L_13240)
.L_13240:
        /*000c*/ 	.word	0x00000000
        /*0010*/ 	.short	0x0007
        /*0012*/ 	.short	0x002c
        /*0014*/ 	.byte	0x00, 0xf0, 0x05, 0x00


	//----- nvinfo : EIATTR_KPARAM_INFO
	.align		4
.L_13241:
        /*0018*/ 	.byte	0x04, 0x17
        /*001a*/ 	.short	(.L_13243 - .L_13242)
.L_13242:
        /*001c*/ 	.word	0x00000000
        /*0020*/ 	.short	0x0006
        /*0022*/ 	.short	0x0028
        /*0024*/ 	.byte	0x00, 0xf0, 0x11, 0x00


	//----- nvinfo : EIATTR_KPARAM_INFO
	.align		4
.L_13243:
        /*0028*/ 	.byte	0x04, 0x17
        /*002a*/ 	.short	(.L_13245 - .L_13244)
.L_13244:
        /*002c*/ 	.word	0x00000000
        /*0030*/ 	.short	0x0005
        /*0032*/ 	.short	0x0020
        /*0034*/ 	.byte	0x00, 0xf5, 0x21, 0x00


	//----- nvinfo : EIATTR_KPARAM_INFO
	.align		4
.L_13245:
        /*0038*/ 	.byte	0x04, 0x17
        /*003a*/ 	.short	(.L_13247 - .L_13246)
.L_13246:
        /*003c*/ 	.word	0x00000000
        /*0040*/ 	.short	0x0004
        /*0042*/ 	.short	0x0018
        /*0044*/ 	.byte	0x00, 0xf0, 0x11, 0x00


	//----- nvinfo : EIATTR_KPARAM_INFO
	.align		4
.L_13247:
        /*0048*/ 	.byte	0x04, 0x17
        /*004a*/ 	.short	(.L_13249 - .L_13248)
.L_13248:
        /*004c*/ 	.word	0x00000000
        /*0050*/ 	.short	0x0003
        /*0052*/ 	.short	0x0014
        /*0054*/ 	.byte	0x00, 0xf0, 0x11, 0x00


	//----- nvinfo : EIATTR_KPARAM_INFO
	.align		4
.L_13249:
        /*0058*/ 	.byte	0x04, 0x17
        /*005a*/ 	.short	(.L_13251 - .L_13250)
.L_13250:
        /*005c*/ 	.word	0x00000000
        /*0060*/ 	.short	0x0002
        /*0062*/ 	.short	0x0010
        /*0064*/ 	.byte	0x00, 0xf0, 0x11, 0x00


	//----- nvinfo : EIATTR_KPARAM_INFO
	.align		4
.L_13251:
        /*0068*/ 	.byte	0x04, 0x17
        /*006a*/ 	.short	(.L_13253 - .L_13252)
.L_13252:
        /*006c*/ 	.word	0x00000000
        /*0070*/ 	.short	0x0001
        /*0072*/ 	.short	0x0008
        /*0074*/ 	.byte	0x00, 0xf5, 0x21, 0x00


	//----- nvinfo : EIATTR_KPARAM_INFO
	.align		4
.L_13253:
        /*0078*/ 	.byte	0x04, 0x17
        /*007a*/ 	.short	(.L_13255 - .L_13254)
.L_13254:
        /*007c*/ 	.word	0x00000000
        /*0080*/ 	.short	0x0000
        /*0082*/ 	.short	0x0000
        /*0084*/ 	.byte	0x00, 0xf5, 0x21, 0x00


	//----- nvinfo : EIATTR_SPARSE_MMA_MASK
	.align		4
.L_13255:
        /*0088*/ 	.byte	0x03, 0x50
        /*008a*/ 	.short	0x0000


	//----- nvinfo : EIATTR_MAXREG_COUNT
	.align		4
        /*008c*/ 	.byte	0x03, 0x1b
        /*008e*/ 	.short	0x00ff


	//----- nvinfo : EIATTR_MERCURY_ISA_VERSION
	.align		4
        /*0090*/ 	.byte	0x03, 0x5f
        /*0092*/ 	.short	0x0101


	//----- nvinfo : EIATTR_COOP_GROUP_MASK_REGIDS
	.align		4
        /*0094*/ 	.byte	0x04, 0x29
        /*0096*/ 	.short	(.L_13257 - .L_13256)


	//   ....[0]....
.L_13256:
        /*0098*/ 	.word	0xffffffff


	//   ....[1]....
        /*009c*/ 	.word	0xffffffff


	//   ....[2]....
        /*00a0*/ 	.word	0xffffffff


	//   ....[3]....
        /*00a4*/ 	.word	0xffffffff


	//   ....[4]....
        /*00a8*/ 	.word	0xffffffff


	//   ....[5]....
        /*00ac*/ 	.word	0xffffffff


	//   ....[6]....
        /*00b0*/ 	.word	0xffffffff


	//   ....[7]....
        /*00b4*/ 	.word	0xffffffff


	//   ....[8]....
        /*00b8*/ 	.word	0xffffffff


	//   ....[9]....
        /*00bc*/ 	.word	0xffffffff


	//   ....[10]....
        /*00c0*/ 	.word	0xffffffff


	//   ....[11]....
        /*00c4*/ 	.word	0xffffffff


	//   ....[12]....
        /*00c8*/ 	.word	0xffffffff


	//   ....[13]....
        /*00cc*/ 	.word	0xffffffff


	//   ....[14]....
        /*00d0*/ 	.word	0xffffffff


	//   ....[15]....
        /*00d4*/ 	.word	0xffffffff


	//   ....[16]....
        /*00d8*/ 	.word	0xffffffff


	//   ....[17]....
        /*00dc*/ 	.word	0xffffffff


	//   ....[18]....
        /*00e0*/ 	.word	0xffffffff


	//   ....[19]....
        /*00e4*/ 	.word	0xffffffff


	//   ....[20]....
        /*00e8*/ 	.word	0xffffffff


	//   ....[21]....
        /*00ec*/ 	.word	0xffffffff


	//   ....[22]....
        /*00f0*/ 	.word	0xffffffff


	//   ....[23]....
        /*00f4*/ 	.word	0xffffffff


	//   ....[24]....
        /*00f8*/ 	.word	0xffffffff


	//   ....[25]....
        /*00fc*/ 	.word	0xffffffff


	//   ....[26]....
        /*0100*/ 	.word	0xffffffff


	//   ....[27]....
        /*0104*/ 	.word	0xffffffff


	//   ....[28]....
        /*0108*/ 	.word	0xffffffff


	//   ....[29]....
        /*010c*/ 	.word	0xffffffff


	//   ....[30]....
        /*0110*/ 	.word	0xffffffff


	//   ....[31]....
        /*0114*/ 	.word	0xffffffff


	//   ....[32]....
        /*0118*/ 	.word	0xffffffff


	//   ....[33]....
        /*011c*/ 	.word	0xffffffff


	//   ....[34]....
        /*0120*/ 	.word	0xffffffff


	//   ....[35]....
        /*0124*/ 	.word	0xffffffff


	//   ....[36]....
        /*0128*/ 	.word	0xffffffff


	//   ....[37]....
        /*012c*/ 	.word	0xffffffff


	//   ....[38]....
        /*0130*/ 	.word	0xffffffff


	//   ....[39]....
        /*0134*/ 	.word	0xffffffff


	//----- nvinfo : EIATTR_COOP_GROUP_INSTR_OFFSETS
	.align		4
.L_13257:
        /*0138*/ 	.byte	0x04, 0x28
        /*013a*/ 	.short	(.L_13259 - .L_13258)


	//   ....[0]....
.L_13258:
        /*013c*/ 	.word	0x000004b0


	//   ....[1]....
        /*0140*/ 	.word	0x000004c0


	//   ....[2]....
        /*0144*/ 	.word	0x00000590


	//   ....[3]....
        /*0148*/ 	.word	0x000005a0


	//   ....[4]....
        /*014c*/ 	.word	0x00000610


	//   ....[5]....
        /*0150*/ 	.word	0x00000620


	//   ....[6]....
        /*0154*/ 	.word	0x00000690


	//   ....[7]....
        /*0158*/ 	.word	0x000006a0


	//   ....[8]....
        /*015c*/ 	.word	0x00000770


	//   ....[9]....
        /*0160*/ 	.word	0x00000780


	//   ....[10]....
        /*0164*/ 	.word	0x000007f0


	//   ....[11]....
        /*0168*/ 	.word	0x00000800


	//   ....[12]....
        /*016c*/ 	.word	0x00000810


	//   ....[13]....
        /*0170*/ 	.word	0x00000820


	//   ....[14]....
        /*0174*/ 	.word	0x00000880


	//   ....[15]....
        /*0178*/ 	.word	0x00000890


	//   ....[16]....
        /*017c*/ 	.word	0x00000940


	//   ....[17]....
        /*0180*/ 	.word	0x00000950


	//   ....[18]....
        /*0184*/ 	.word	0x00000ae0


	//   ....[19]....
        /*0188*/ 	.word	0x00000af0


	//   ....[20]....
        /*018c*/ 	.word	0x00004060


	//   ....[21]....
        /*0190*/ 	.word	0x00004070


	//   ....[22]....
        /*0194*/ 	.word	0x00004080


	//   ....[23]....
        /*0198*/ 	.word	0x00004090


	//   ....[24]....
        /*019c*/ 	.word	0x000040e0


	//   ....[25]....
        /*01a0*/ 	.word	0x000040f0


	//   ....[26]....
        /*01a4*/ 	.word	0x00004140


	//   ....[27]....
        /*01a8*/ 	.word	0x00004150


	//   ....[28]....
        /*01ac*/ 	.word	0x000041a0


	//   ....[29]....
        /*01b0*/ 	.word	0x000041b0


	//   ....[30]....
        /*01b4*/ 	.word	0x00004200


	//   ....[31]....
        /*01b8*/ 	.word	0x00004210


	//   ....[32]....
        /*01bc*/ 	.word	0x00004260


	//   ....[33]....
        /*01c0*/ 	.word	0x00004270


	//   ....[34]....
        /*01c4*/ 	.word	0x000042c0


	//   ....[35]....
        /*01c8*/ 	.word	0x000042d0


	//   ....[36]....
        /*01cc*/ 	.word	0x00004320


	//   ....[37]....
        /*01d0*/ 	.word	0x00004330


	//   ....[38]....
        /*01d4*/ 	.word	0x000043d0


	//   ....[39]....
        /*01d8*/ 	.word	0x000043e0


	//----- nvinfo : EIATTR_VRC_CTA_INIT_COUNT
	.align		4
.L_13259:
        /*01dc*/ 	.byte	0x02, 0x4a
	.zero		1
	.zero		1


	//----- nvinfo : EIATTR_EXIT_INSTR_OFFSETS
	.align		4
        /*01e0*/ 	.byte	0x04, 0x1c
        /*01e2*/ 	.short	(.L_13261 - .L_13260)


	//   ....[0]....
.L_13260:
        /*01e4*/ 	.word	0x000043f0


	//   ....[1]....
        /*01e8*/ 	.word	0x00005190


	//   ....[2]....
        /*01ec*/ 	.word	0x00005d80


	//   ....[3]....
        /*01f0*/ 	.word	0x00005e00


	//   ....[4]....
        /*01f4*/ 	.word	0x00005e30


	//   ....[5]....
        /*01f8*/ 	.word	0x00005e60


	//   ....[6]....
        /*01fc*/ 	.word	0x00005e90


	//----- nvinfo : EIATTR_CRS_STACK_SIZE
	.align		4
.L_13261:
        /*0200*/ 	.byte	0x04, 0x1e
        /*0202*/ 	.short	(.L_13263 - .L_13262)
.L_13262:
        /*0204*/ 	.word	0x00000000


	//----- nvinfo : EIATTR_CBANK_PARAM_SIZE
	.align		4
.L_13263:
        /*0208*/ 	.byte	0x03, 0x19
        /*020a*/ 	.short	0x002d


	//----- nvinfo : EIATTR_PARAM_CBANK
	.align		4
        /*020c*/ 	.byte	0x04, 0x0a
        /*020e*/ 	.short	(.L_13265 - .L_13264)
	.align		4
.L_13264:
        /*0210*/ 	.word	index@(.nv.constant0._ZN43_GLOBAL__N__9ae7fba5_10_SoftMax_cu_9f978f6320softmax_warp_forwardIdddLi7ELb1ELb0EEEvPT0_PKT_iiiPKbib)
        /*0214*/ 	.short	0x0380
        /*0216*/ 	.short	0x002d


	//----- nvinfo : EIATTR_SW_WAR
	.align		4
.L_13265:
        /*0218*/ 	.byte	0x04, 0x36
        /*021a*/ 	.short	(.L_13267 - .L_13266)
.L_13266:
        /*021c*/ 	.word	0x00000008
.L_13267:


//--------------------- .nv.info._ZN43_GLOBAL__N__9ae7fba5_10_SoftMax_cu_9f978f6320softmax_warp_forwardIdddLi6ELb1ELb0EEEvPT0_PKT_iiiPKbib --------------------------
	.section	.nv.info._ZN43_GLOBAL__N__9ae7fba5_10_SoftMax_cu_9f978f6320softmax_warp_forwardIdddLi6ELb1ELb0EEEvPT0_PKT_iiiPKbib,"",@"SHT_CUDA_INFO"
	.sectionflags	@""
	.align	4


	//----- nvinfo : EIATTR_CUDA_API_VERSION
	.align		4
        /*0000*/ 	.byte	0x04, 0x37
        /*0002*/ 	.short	(.L_13269 - .L_13268)
.L_13268:
        /*0004*/ 	.word	0x00000082


	//----- nvinfo : EIATTR_KPARAM_INFO
	.align		4
.L_13269:
        /*0008*/ 	.byte	0x04, 0x17
        /*000a*/ 	.short	(.L_13271 - .L_13270)
.L_13270:
        /*000c*/ 	.word	0x00000000
        /*0010*/ 	.short	0x0007
        /*0012*/ 	.short	0x002c
        /*0014*/ 	.byte	0x00, 0xf0, 0x05, 0x00


	//----- nvinfo : EIATTR_KPARAM_INFO
	.align		4
.L_13271:
        /*0018*/ 	.byte	0x04, 0x17
        /*001a*/ 	.short	(.L_13273 - .L_13272)
.L_13272:
        /*001c*/ 	.word	0x00000000
        /*0020*/ 	.short	0x0006
        /*0022*/ 	.short	0x0028
        /*0024*/ 	.byte	0x00, 0xf0, 0x11, 0x00


	//----- nvinfo : EIATTR_KPARAM_INFO
	.align		4
.L_13273:
        /*0028*/ 	.byte	0x04, 0x17
        /*002a*/ 	.short	(.L_13275 - .L_13274)
.L_13274:
        /*002c*/ 	.word	0x00000000
        /*0030*/ 	.short	0x0005
        /*0032*/ 	.short	0x0020
        /*0034*/ 	.byte	0x00, 0xf5, 0x21, 0x00


	//----- nvinfo : EIATTR_KPARAM_INFO
	.align		4
.L_13275:
        /*0038*/ 	.byte	0x04, 0x17
        /*003a*/ 	.short	(.L_13277 - .L_13276)
.L_13276:
        /*003c*/ 	.word	0x00000000
        /*0040*/ 	.short	0x0004
        /*0042*/ 	.short	0x0018
        /*0044*/ 	.byte	0x00, 0xf0, 0x11, 0x00


	//----- nvinfo : EIATTR_KPARAM_INFO
	.align		4
.L_13277:
        /*0048*/ 	.byte	0x04, 0x17
        /*004a*/ 	.short	(.L_13279 - .L_13278)
.L_13278:
        /*004c*/ 	.word	0x00000000
        /*0050*/ 	.short	0x0003
        /*0052*/ 	.short	0x0014
        /*0054*/ 	.byte	0x00, 0xf0, 0x11, 0x00


	//----- nvinfo : EIATTR_KPARAM_INFO
	.align		4
.L_13279:
        /*0058*/ 	.byte	0x04, 0x17
        /*005a*/ 	.short	(.L_13281 - .L_13280)
.L_13280:
        /*005c*/ 	.word	0x00000000
        /*0060*/ 	.short	0x0002
        /*0062*/ 	.short	0x0010
        /*0064*/ 	.byte	0x00, 0xf0, 0x11, 0x00


	//----- nvinfo : EIATTR_KPARAM_INFO
	.align		4
.L_13281:
        /*0068*/ 	.byte	0x04, 0x17
        /*006a*/ 	.short	(.L_13283 - .L_13282)
.L_13282:
        /*006c*/ 	.word	0x00000000
        /*0070*/ 	.short	0x0001
        /*0072*/ 	.short	0x0008
        /*0074*/ 	.byte	0x00, 0xf5, 0x21, 0x00


	//----- nvinfo : EIATTR_KPARAM_INFO
	.align		4
.L_13283:
        /*0078*/ 	.byte	0x04, 0x17
        /*007a*/ 	.short	(.L_13285 - .L_13284)
.L_13284:
        /*007c*/ 	.word	0x00000000
        /*0080*/ 	.short	0x0000
        /*0082*/ 	.short	0x0000
        /*0084*/ 	.byte	0x00, 0xf5, 0x21, 0x00


	//----- nvinfo : EIATTR_SPARSE_MMA_MASK
	.align		4
.L_13285:
        /*0088*/ 	.byte	0x03, 0x50
        /*008a*/ 	.short	0x0000


	//----- nvinfo : EIATTR_MAXREG_COUNT
	.align		4
        /*008c*/ 	.byte	0x03, 0x1b
        /*008e*/ 	.short	0x00ff


	//----- nvinfo : EIATTR_MERCURY_ISA_VERSION
	.align		4
        /*0090*/ 	.byte	0x03, 0x5f
        /*0092*/ 	.short	0x0101


	//----- nvinfo : EIATTR_COOP_GROUP_MASK_REGIDS
	.align		4
        /*0094*/ 	.byte	0x04, 0x29
        /*0096*/ 	.short	(.L_13287 - .L_13286)


	//   ....[0]....
.L_13286:
        /*0098*/ 	.word	0xffffffff


	//   ....[1]....
        /*009c*/ 	.word	0xffffffff


	//   ....[2]....
        /*00a0*/ 	.word	0xffffffff


	//   ....[3]....
        /*00a4*/ 	.word	0xffffffff


	//   ....[4]....
        /*00a8*/ 	.word	0xffffffff


	//   ....[5]....
        /*00ac*/ 	.word	0xffffffff


	//   ....[6]....
        /*00b0*/ 	.word	0xffffffff


	//   ....[7]....
        /*00b4*/ 	.word	0xffffffff


	//   ....[8]....
        /*00b8*/ 	.word	0xffffffff


	//   ....[9]....
        /*00bc*/ 	.word	0xffffffff


	//   ....[10]....
        /*00c0*/ 	.word	0xffffffff


	//   ....[11]....
        /*00c4*/ 	.word	0xffffffff


	//   ....[12]....
        /*00c8*/ 	.word	0xffffffff


	//   ....[13]....
        /*00cc*/ 	.word	0xffffffff


	//   ....[14]....
        /*00d0*/ 	.word	0xffffffff


	//   ....[15]....
        /*00d4*/ 	.word	0xffffffff


	//   ....[16]....
        /*00d8*/ 	.word	0xffffffff


	//   ....[17]....
        /*00dc*/ 	.word	0xffffffff


	//   ....[18]....
        /*00e0*/ 	.word	0xffffffff


	//   ....[19]....
        /*00e4*/ 	.word	0xffffffff


	//   ....[20]....
        /*00e8*/ 	.word	0xffffffff


	//   ....[21]....
        /*00ec*/ 	.word	0xffffffff


	//   ....[22]....
        /*00f0*/ 	.word	0xffffffff


	//   ....[23]....
        /*00f4*/ 	.word	0xffffffff


	//   ....[24]....
        /*00f8*/ 	.word	0xffffffff


	//   ....[25]....
        /*00fc*/ 	.word	0xffffffff


	//   ....[26]....
        /*0100*/ 	.word	0xffffffff


	//   ....[27]....
        /*0104*/ 	.word	0xffffffff


	//   ....[28]....
        /*0108*/ 	.word	0xffffffff


	//   ....[29]....
        /*010c*/ 	.word	0xffffffff


	//   ....[30]....
        /*0110*/ 	.word	0xffffffff


	//   ....[31]....
        /*0114*/ 	.word	0xffffffff


	//   ....[32]....
        /*0118*/ 	.word	0xffffffff


	//   ....[33]....
        /*011c*/ 	.word	0xffffffff


	//   ....[34]....
        /*0120*/ 	.word	0xffffffff


	//   ....[35]....
        /*0124*/ 	.word	0xffffffff


	//   ....[36]....
        /*0128*/ 	.word	0xffffffff


	//   ....[37]....
        /*012c*/ 	.word	0xffffffff


	//   ....[38]....
        /*0130*/ 	.word	0xffffffff


	//   ....[39]....
        /*0134*/ 	.word	0xffffffff


	//----- nvinfo : EIATTR_COOP_GROUP_INSTR_OFFSETS
	.align		4
.L_13287:
        /*0138*/ 	.byte	0x04, 0x28
        /*013a*/ 	.short	(.L_13289 - .L_13288)


	//   ....[0]....
.L_13288:
        /*013c*/ 	.word	0x000003c0


	//   ....[1]....
        /*0140*/ 	.word	0x000003d0


	//   ....[2]....
        /*0144*/ 	.word	0x00000440


	//   ....[3]....
        /*0148*/ 	.word	0x00000450


	//   ....[4]....
        /*014c*/ 	.word	0x000004c0


	//   ....[5]....
        /*0150*/ 	.word	0x000004d0


	//   ....[6]....
        /*0154*/ 	.word	0x00000540


	//   ....[7]....
        /*0158*/ 	.word	0x00000550


	//   ....[8]....
        /*015c*/ 	.word	0x000005c0


	//   ....[9]....
        /*0160*/ 	.word	0x000005d0


	//   ....[10]....
        /*0164*/ 	.word	0x00000640


	//   ....[11]....
        /*0168*/ 	.word	0x00000650


	//   ....[12]....
        /*016c*/ 	.word	0x000006c0


	//   ....[13]....
        /*0170*/ 	.word	0x000006d0


	//   ....[14]....
        /*0174*/ 	.word	0x00000740


	//   ....[15]....
        /*0178*/ 	.word	0x00000750


	//   ....[16]....
        /*017c*/ 	.word	0x000007c0


	//   ....[17]....
        /*0180*/ 	.word	0x000007d0


	//   ....[18]....
        /*0184*/ 	.word	0x00000840


	//   ....[19]....
        /*0188*/ 	.word	0x00000850


	//   ....[20]....
        /*018c*/ 	.word	0x000022f0


	//   ....[21]....
        /*0190*/ 	.word	0x00002320


	//   ....[22]....
        /*0194*/ 	.word	0x00002380


	//   ....[23]....
        /*0198*/ 	.word	0x00002390


	//   ....[24]....
        /*019c*/ 	.word	0x000023e0


	//   ....[25]....
        /*01a0*/ 	.word	0x000023f0


	//   ....[26]....
        /*01a4*/ 	.word	0x00002440


	//   ....[27]....
        /*01a8*/ 	.word	0x00002450


	//   ....[28]....
        /*01ac*/ 	.word	0x000024a0


	//   ....[29]....
        /*01b0*/ 	.word	0x000024b0


	//   ....[30]....
        /*01b4*/ 	.word	0x00002500


	//   ....[31]....
        /*01b8*/ 	.word	0x00002510


	//   ....[32]....
        /*01bc*/ 	.word	0x00002560


	//   ....[33]....
        /*01c0*/ 	.word	0x00002570


	//   ....[34]....
        /*01c4*/ 	.word	0x00002610


	//   ....[35]....
        /*01c8*/ 	.word	0x00002620


	//   ....[36]....
        /*01cc*/ 	.word	0x00002630


	//   ....[37]....
        /*01d0*/ 	.word	0x00002640


	//   ....[38]....
        /*01d4*/ 	.word	0x000026e0


	//   ....[39]....
        /*01d8*/ 	.word	0x000026f0


	//----- nvinfo : EIATTR_VRC_CTA_INIT_COUNT
	.align		4
.L_13289:
        /*01dc*/ 	.byte	0x02, 0x4a
	.zero		1
	.zero		1


	//----- nvinfo : EIATTR_EXIT_INSTR_OFFSETS
	.align		4
        /*01e0*/ 	.byte	0x04, 0x1c
        /*01e2*/ 	.short	(.L_13291 - .L_13290)


	//   ....[0]....
.L_13290:
        /*01e4*/ 	.word	0x00002700


	//   ....[1]....
        /*01e8*/ 	.word	0x00003400


	//   ....[2]....
        /*01ec*/ 	.word	0x00003ff0


	//   ....[3]....
        /*01f0*/ 	.word	0x00004070


	//   ....[4]....
        /*01f4*/ 	.word	0x000040a0


	//----- nvinfo : EIATTR_CRS_STACK_SIZE
	.align		4
.L_13291:
        /*01f8*/ 	.byte	0x04, 0x1e
        /*01fa*/ 	.short	(.L_13293 - .L_13292)
.L_13292:
        /*01fc*/ 	.word	0x00000000


	//----- nvinfo : EIATTR_CBANK_PARAM_SIZE
	.align		4
.L_13293:
        /*0200*/ 	.byte	0x03, 0x19
        /*0202*/ 	.short	0x002d


	//----- nvinfo : EIATTR_PARAM_CBANK
	.align		4
        /*0204*/ 	.byte	0x04, 0x0a
        /*0206*/ 	.short	(.L_13295 - .L_13294)
	.align		4
.L_13294:
        /*0208*/ 	.word	index@(.nv.constant0._ZN43_GLOBAL__N__9ae7fba5_10_SoftMax_cu_9f978f6320softmax_warp_forwardIdddLi6ELb1ELb0EEEvPT0_PKT_iiiPKbib)
        /*020c*/ 	.short	0x0380
        /*020e*/ 	.short	0x002d


	//----- nvinfo : EIATTR_SW_WAR
	.align		4
.L_13295:
        /*0210*/ 	.byte	0x04, 0x36
        /*0212*/ 	.short	(.L_13297 - .L_13296)
.L_13296:
        /*0214*/ 	.word	0x00000008
.L_13297:


//--------------------- .nv.info._ZN43_GLOBAL__N__9ae7fba5_10_SoftMax_cu_9f978f6320softmax_warp_forwardIdddLi5ELb1ELb0EEEvPT0_PKT_iiiPKbib --------------------------
	.section	.nv.info._ZN43_GLOBAL__N__9ae7fba5_10_SoftMax_cu_9f978f6320softmax_warp_forwardIdddLi5ELb1ELb0EEEvPT0_PKT_iiiPKbib,"",@"SHT_CUDA_INFO"
	.sectionflags	@""
	.align	4


	//----- nvinfo : EIATTR_CUDA_API_VERSION
	.align		4
        /*0000*/ 	.byte	0x04, 0x37
        /*0002*/ 	.short	(.L_13299 - .L_13298)
.L_13298:
        /*0004*/ 	.word	0x00000082


	//----- nvinfo : EIATTR_KPARAM_INFO
	.align		4
.L_13299:
        /*0008*/ 	.byte	0x04, 0x17
        /*000a*/ 	.short	(.L_13301 - .L_13300)
.L_13300:
        /*000c*/ 	.word	0x00000000
        /*0010*/ 	.short	0x0007
        /*0012*/ 	.short	0x002c
        /*0014*/ 	.byte	0x00, 0xf0, 0x05, 0x00


	//----- nvinfo : EIATTR_KPARAM_INFO
	.align		4
.L_13301:
        /*0018*/ 	.byte	0x04, 0x17
        /*001a*/ 	.short	(.L_13303 - .L_13302)
.L_13302:
        /*001c*/ 	.word	0x00000000
        /*0020*/ 	.short	0x0006
        /*0022*/ 	.short	0x0028
        /*0024*/ 	.byte	0x00, 0xf0, 0x11, 0x00


	//----- nvinfo : EIATTR_KPARAM_INFO
	.align		4
.L_13303:
        /*0028*/ 	.byte	0x04, 0x17
        /*002a*/ 	.short	(.L_13305 - .L_13304)
.L_13304:
        /*002c*/ 	.word	0x00000000
        /*0030*/ 	.short	0x0005
        /*0032*/ 	.short	0x0020
        /*0034*/ 	.byte	0x00, 0xf5, 0x21, 0x00


	//----- nvinfo : EIATTR_KPARAM_INFO
	.align		4
.L_13305:
        /*0038*/ 	.byte	0x04, 0x17
        /*003a*/ 	.short	(.L_13307 - .L_13306)
.L_13306:
        /*003c*/ 	.word	0x00000000
        /*0040*/ 	.short	0x0004
        /*0042*/ 	.short	0x0018
        /*0044*/ 	.byte	0x00, 0xf0, 0x11, 0x00


	//----- nvinfo : EIATTR_KPARAM_INFO
	.align		4
.L_13307:
        /*0048*/ 	.byte	0x04, 0x17
        /*004a*/ 	.short	(.L_13309 - .L_13308)
.L_13308:
        /*004c*/ 	.word	0x00000000
        /*0050*/ 	.short	0x0003
        /*0052*/ 	.short	0x0014
        /*0054*/ 	.byte	0x00, 0xf0, 0x11, 0x00


	//----- nvinfo : EIATTR_KPARAM_INFO
	.align		4
.L_13309:
        /*0058*/ 	.byte	0x04, 0x17
        /*005a*/ 	.short	(.L_13311 - .L_13310)
.L_13310:
        /*005c*/ 	.word	0x00000000
        /*0060*/ 	.short	0x0002
        /*0062*/ 	.short	0x0010
        /*0064*/ 	.byte	0x00, 0xf0, 0x11, 0x00


	//----- nvinfo : EIATTR_KPARAM_INFO
	.align		4
.L_13311:
        /*0068*/ 	.byte	0x04, 0x17
        /*006a*/ 	.short	(.L_13313 - .L_13312)
.L_13312:
        /*006c*/ 	.word	0x00000000
        /*0070*/ 	.short	0x0001
        /*0072*/ 	.short	0x0008
        /*0074*/ 	.byte	0x00, 0xf5, 0x21, 0x00


	//----- nvinfo : EIATTR_KPARAM_INFO
	.align		4
.L_13313:
        /*0078*/ 	.byte	0x04, 0x17
        /*007a*/ 	.short	(.L_13315 - .L_13314)
.L_13314:
        /*007c*/ 	.word	0x00000000
        /*0080*/ 	.short	0x0000
        /*0082*/ 	.short	0x0000
        /*0084*/ 	.byte	0x00, 0xf5, 0x21, 0x00


	//----- nvinfo : EIATTR_SPARSE_MMA_MASK
	.align		4
.L_13315:
        /*0088*/ 	.byte	0x03, 0x50
        /*008a*/ 	.short	0x0000


	//----- nvinfo : EIATTR_MAXREG_COUNT
	.align		4
        /*008c*/ 	.byte	0x03, 0x1b
        /*008e*/ 	.short	0x00ff


	//----- nvinfo : EIATTR_MERCURY_ISA_VERSION
	.align		4
        /*0090*/ 	.byte	0x03, 0x5f
        /*0092*/ 	.short	0x0101


	//----- nvinfo : EIATTR_COOP_GROUP_MASK_REGIDS
	.align		4
        /*0094*/ 	.byte	0x04, 0x29
        /*0096*/ 	.short	(.L_13317 - .L_13316)


	//   ....[0]....
.L_13316:
        /*0098*/ 	.word	0xffffffff


	//   ....[1]....
        /*009c*/ 	.word	0xffffffff


	//   ....[2]....
        /*00a0*/ 	.word	0xffffffff


	//   ....[3]....
        /*00a4*/ 	.word	0xffffffff


	//   ....[4]....
        /*00a8*/ 	.word	0xffffffff


	//   ....[5]....
        /*00ac*/ 	.word	0xffffffff


	//   ....[6]....
        /*00b0*/ 	.word	0xffffffff


	//   ....[7]....
        /*00b4*/ 	.word	0xffffffff


	//   ....[8]....
        /*00b8*/ 	.word	0xffffffff


	//   ....[9]....
        /*00bc*/ 	.word	0xffffffff


	//   ....[10]....
        /*00c0*/ 	.word	0xffffffff


	//   ....[11]....
        /*00c4*/ 	.word	0xffffffff


	//   ....[12]....
        /*00c8*/ 	.word	0xffffffff


	//   ....[13]....
        /*00cc*/ 	.word	0xffffffff


	//   ....[14]....
        /*00d0*/ 	.word	0xffffffff


	//   ....[15]....
        /*00d4*/ 	.word	0xffffffff


	//   ....[16]....
        /*00d8*/ 	.word	0xffffffff


	//   ....[17]....
        /*00dc*/ 	.word	0xffffffff


	//   ....[18]....
        /*00e0*/ 	.word	0xffffffff


	//   ....[19]....
        /*00e4*/ 	.word	0xffffffff


	//   ....[20]....
        /*00e8*/ 	.word	0xffffffff


	//   ....[21]....
        /*00ec*/ 	.word	0xffffffff


	//   ....[22]....
        /*00f0*/ 	.word	0xffffffff


	//   ....[23]....
        /*00f4*/ 	.word	0xffffffff


	//   ....[24]....
        /*00f8*/ 	.word	0xffffffff


	//   ....[25]....
        /*00fc*/ 	.word	0xffffffff


	//   ....[26]....
        /*0100*/ 	.word	0xffffffff


	//   ....[27]....
        /*0104*/ 	.word	0xffffffff


	//   ....[28]....
        /*0108*/ 	.word	0xffffffff


	//   ....[29]....
        /*010c*/ 	.word	0xffffffff


	//   ....[30]....
        /*0110*/ 	.word	0xffffffff


	//   ....[31]....
        /*0114*/ 	.word	0xffffffff


	//   ....[32]....
        /*0118*/ 	.word	0xffffffff


	//   ....[33]....
        /*011c*/ 	.word	0xffffffff


	//   ....[34]....
        /*0120*/ 	.word	0xffffffff


	//   ....[35]....
        /*0124*/ 	.word	0xffffffff


	//   ....[36]....
        /*0128*/ 	.word	0xffffffff


	//   ....[37]....
        /*012c*/ 	.word	0xffffffff


	//   ....[38]....
        /*0130*/ 	.word	0xffffffff


	//   ....[39]....
        /*0134*/ 	.word	0xffffffff


	//----- nvinfo : EIATTR_COOP_GROUP_INSTR_OFFSETS
	.align		4
.L_13317:
        /*0138*/ 	.byte	0x04, 0x28
        /*013a*/ 	.short	(.L_13319 - .L_13318)


	//   ....[0]....
.L_13318:
        /*013c*/ 	.word	0x00000360


	//   ....[1]....
        /*0140*/ 	.word	0x00000370


	//   ....[2]....
        /*0144*/ 	.word	0x00000380


	//   ....[3]....
        /*0148*/ 	.word	0x00000390


	//   ....[4]....
        /*014c*/ 	.word	0x000003d0


	//   ....[5]....
        /*0150*/ 	.word	0x000003e0


	//   ....[6]....
        /*0154*/ 	.word	0x00000450


	//   ....[7]....
        /*0158*/ 	.word	0x00000460


	//   ....[8]....
        /*015c*/ 	.word	0x000004d0


	//   ....[9]....
        /*0160*/ 	.word	0x000004e0


	//   ....[10]....
        /*0164*/ 	.word	0x00000550


	//   ....[11]....
        /*0168*/ 	.word	0x00000560


	//   ....[12]....
        /*016c*/ 	.word	0x000005d0


	//   ....[13]....
        /*0170*/ 	.word	0x000005e0


	//   ....[14]....
        /*0174*/ 	.word	0x00000650


	//   ....[15]....
        /*0178*/ 	.word	0x00000660


	//   ....[16]....
        /*017c*/ 	.word	0x000006d0


	//   ....[17]....
        /*0180*/ 	.word	0x000006e0


	//   ....[18]....
        /*0184*/ 	.word	0x00000750


	//   ....[19]....
        /*0188*/ 	.word	0x00000760


	//   ....[20]....
        /*018c*/ 	.word	0x00001540


	//   ....[21]....
        /*0190*/ 	.word	0x00001550


	//   ....[22]....
        /*0194*/ 	.word	0x000015a0


	//   ....[23]....
        /*0198*/ 	.word	0x000015b0


	//   ....[24]....
        /*019c*/ 	.word	0x00001600


	//   ....[25]....
        /*01a0*/ 	.word	0x00001610


	//   ....[26]....
        /*01a4*/ 	.word	0x00001660


	//   ....[27]....
        /*01a8*/ 	.word	0x00001670


	//   ....[28]....
        /*01ac*/ 	.word	0x000016c0


	//   ....[29]....
        /*01b0*/ 	.word	0x000016d0


	//   ....[30]....
        /*01b4*/ 	.word	0x00001720


	//   ....[31]....
        /*01b8*/ 	.word	0x00001730


	//   ....[32]....
        /*01bc*/ 	.word	0x00001780


	//   ....[33]....
        /*01c0*/ 	.word	0x00001790


	//   ....[34]....
        /*01c4*/ 	.word	0x00001830


	//   ....[35]....
        /*01c8*/ 	.word	0x00001840


	//   ....[36]....
        /*01cc*/ 	.word	0x00001850


	//   ....[37]....
        /*01d0*/ 	.word	0x00001860


	//   ....[38]....
        /*01d4*/ 	.word	0x000018b0


	//   ....[39]....
        /*01d8*/ 	.word	0x000018c0


	//----- nvinfo : EIATTR_VRC_CTA_INIT_COUNT
	.align		4
.L_13319:
        /*01dc*/ 	.byte	0x02, 0x4a
	.zero		1
	.zero		1


	//----- nvinfo : EIATTR_EXIT_INSTR_OFFSETS
	.align		4
        /*01e0*/ 	.byte	0x04, 0x1c
        /*01e2*/ 	.short	(.L_13321 - .L_13320)


	//   ....[0]....
.L_13320:
        /*01e4*/ 	.word	0x00001910


	//   ....[1]....
        /*01e8*/ 	.word	0x000025a0


	//   ....[2]....
        /*01ec*/ 	.word	0x00003190


	//   ....[3]....
        /*01f0*/ 	.word	0x00003210


	//----- nvinfo : EIATTR_CRS_STACK_SIZE
	.align		4
.L_13321:
        /*01f4*/ 	.byte	0x04, 0x1e
        /*01f6*/ 	.short	(.L_13323 - .L_13322)
.L_13322:
        /*01f8*/ 	.word	0x00000000


	//----- nvinfo : EIATTR_CBANK_PARAM_SIZE
	.align		4
.L_13323:
        /*01fc*/ 	.byte	0x03, 0x19
        /*01fe*/ 	.short	0x002d


	//----- nvinfo : EIATTR_PARAM_CBANK
	.align		4
        /*0200*/ 	.byte	0x04, 0x0a
        /*0202*/ 	.short	(.L_13325 - .L_13324)
	.align		4
.L_13324:
        /*0204*/ 	.word	index@(.nv.constant0._ZN43_GLOBAL__N__9ae7fba5_10_SoftMax_cu_9f978f6320softmax_warp_forwardIdddLi5ELb1ELb0EEEvPT0_PKT_iiiPKbib)
        /*0208*/ 	.short	0x0380
        /*020a*/ 	.short	0x002d


	//----- nvinfo : EIATTR_SW_WAR
	.align		4
.L_13325:
        /*020c*/ 	.byte	0x04, 0x36
        /*020e*/ 	.short	(.L_13327 - .L_13326)
.L_13326:
        /*0210*/ 	.word	0x00000008
.L_13327:


//--------------------- .nv.info._ZN43_GLOBAL__N__9ae7fba5_10_SoftMax_cu_9f978f6320softmax_warp_forwardIdddLi4ELb1ELb0EEEvPT0_PKT_iiiPKbib --------------------------
	.section	.nv.info._ZN43_GLOBAL__N__9ae7fba5_10_SoftMax_cu_9f978f6320softmax_warp_forwardIdddLi4ELb1ELb0EEEvPT0_PKT_iiiPKbib,"",@"SHT_CUDA_INFO"
	.sectionflags	@""
	.align	4


	//----- nvinfo : EIATTR_CUDA_API_VERSION
	.align		4
        /*0000*/ 	.byte	0x04, 0x37
        /*0002*/ 	.short	(.L_13329 - .L_13328)
.L_13328:
        /*0004*/ 	.word	0x00000082


	//----- nvinfo : EIATTR_KPARAM_INFO
	.align		4
.L_13329:
        /*0008*/ 	.byte	0x04, 0x17
        /*000a*/ 	.short	(.L_13331 - .L_13330)
.L_13330:
        /*000c*/ 	.word	0x00000000
        /*0010*/ 	.short	0x0007
        /*0012*/ 	.short	0x002c
        /*0014*/ 	.byte	0x00, 0xf0, 0x05, 0x00


	//----- nvinfo : EIATTR_KPARAM_INFO
	.align		4
.L_13331:
        /*0018*/ 	.byte	0x04, 0x17
        /*001a*/ 	.short	(.L_13333 - .L_13332)
.L_13332:
        /*001c*/ 	.word	0x00000000
        /*0020*/ 	.short	0x0006
        /*0022*/ 	.short	0x0028
        /*0024*/ 	.byte	0x00, 0xf0, 0x11, 0x00


	//----- nvinfo : EIATTR_KPARAM_INFO
	.align		4
.L_13333:
        /*0028*/ 	.byte	0x04, 0x17
        /*002a*/ 	.short	(.L_13335 - .L_13334)
.L_13334:
        /*002c*/ 	.word	0x00000000
        /*0030*/ 	.short	0x0005
        /*0032*/ 	.short	0x0020
        /*0034*/ 	.byte	0x00, 0xf5, 0x21, 0x00


	//----- nvinfo : EIATTR_KPARAM_INFO
	.align		4
.L_13335:
        /*0038*/ 	.byte	0x04, 0x17
        /*003a*/ 	.short	(.L_13337 - .L_13336)
.L_13336:
        /*003c*/ 	.word	0x00000000
        /*0040*/ 	.short	0x0004
        /*0042*/ 	.short	0x0018
        /*0044*/ 	.byte	0x00, 0xf0, 0x11, 0x00


	//----- nvinfo : EIATTR_KPARAM_INFO
	.align		4
.L_13337:
        /*0048*/ 	.byte	0x04, 0x17
        /*004a*/ 	.short	(.L_13339 - .L_13338)
.L_13338:
        /*004c*/ 	.word	0x00000000
        /*0050*/ 	.short	0x0003
        /*0052*/ 	.short	0x0014
        /*0054*/ 	.byte	0x00, 0xf0, 0x11, 0x00


	//----- nvinfo : EIATTR_KPARAM_INFO
	.align		4
.L_13339:
        /*0058*/ 	.byte	0x04, 0x17
        /*005a*/ 	.short	(.L_13341 - .L_13340)
.L_13340:
        /*005c*/ 	.word	0x00000000
        /*0060*/ 	.short	0x0002
        /*0062*/ 	.short	0x0010
        /*0064*/ 	.byte	0x00, 0xf0, 0x11, 0x00


	//----- nvinfo : EIATTR_KPARAM_INFO
	.align		4
.L_13341:
        /*0068*/ 	.byte	0x04, 0x17
        /*006a*/ 	.short	(.L_13343 - .L_13342)
.L_13342:
        /*006c*/ 	.word	0x00000000
        /*0070*/ 	.short	0x0001
        /*0072*/ 	.short	0x0008
        /*0074*/ 	.byte	0x00, 0xf5, 0x21, 0x00


	//----- nvinfo : EIATTR_KPARAM_INFO
	.align		4
.L_13343:
        /*0078*/ 	.byte	0x04, 0x17
        /*007a*/ 	.short	(.L_13345 - .L_13344)
.L_13344:
        /*007c*/ 	.word	0x00000000
        /*0080*/ 	.short	0x0000
        /*0082*/ 	.short	0x0000
        /*0084*/ 	.byte	0x00, 0xf5, 0x21, 0x00


	//----- nvinfo : EIATTR_SPARSE_MMA_MASK
	.align		4
.L_13345:
        /*0088*/ 	.byte	0x03, 0x50
        /*008a*/ 	.short	0x0000


	//----- nvinfo : EIATTR_MAXREG_COUNT
	.align		4
        /*008c*/ 	.byte	0x03, 0x1b
        /*008e*/ 	.short	0x00ff


	//----- nvinfo : EIATTR_MERCURY_ISA_VERSION
	.align		4
        /*0090*/ 	.byte	0x03, 0x5f
        /*0092*/ 	.short	0x0101


	//----- nvinfo : EIATTR_COOP_GROUP_MASK_REGIDS
	.align		4
        /*0094*/ 	.byte	0x04, 0x29
        /*0096*/ 	.short	(.L_13347 - .L_13346)


	//   ....[0]....
.L_13346:
        /*0098*/ 	.word	0xffffffff


	//   ....[1]....
        /*009c*/ 	.word	0xffffffff


	//   ....[2]....
        /*00a0*/ 	.word	0xffffffff


	//   ....[3]....
        /*00a4*/ 	.word	0xffffffff


	//   ....[4]....
        /*00a8*/ 	.word	0xffffffff


	//   ....[5]....
        /*00ac*/ 	.word	0xffffffff


	//   ....[6]....
        /*00b0*/ 	.word	0xffffffff


	//   ....[7]....
        /*00b4*/ 	.word	0xffffffff


	//   ....[8]....
        /*00b8*/ 	.word	0xffffffff


	//   ....[9]....
        /*00bc*/ 	.word	0xffffffff


	//   ....[10]....
        /*00c0*/ 	.word	0xffffffff


	//   ....[11]....
        /*00c4*/ 	.word	0xffffffff


	//   ....[12]....
        /*00c8*/ 	.word	0xffffffff


	//   ....[13]....
        /*00cc*/ 	.word	0xffffffff


	//   ....[14]....
        /*00d0*/ 	.word	0xffffffff


	//   ....[15]....
        /*00d4*/ 	.word	0xffffffff


	//   ....[16]....
        /*00d8*/ 	.word	0xffffffff


	//   ....[17]....
        /*00dc*/ 	.word	0xffffffff


	//   ....[18]....
        /*00e0*/ 	.word	0xffffffff


	//   ....[19]....
        /*00e4*/ 	.word	0xffffffff


	//   ....[20]....
        /*00e8*/ 	.word	0xffffffff


	//   ....[21]....
        /*00ec*/ 	.word	0xffffffff


	//   ....[22]....
        /*00f0*/ 	.word	0xffffffff


	//   ....[23]....
        /*00f4*/ 	.word	0xffffffff


	//   ....[24]....
        /*00f8*/ 	.word	0xffffffff


	//   ....[25]....
        /*00fc*/ 	.word	0xffffffff


	//   ....[26]....
        /*0100*/ 	.word	0xffffffff


	//   ....[27]....
        /*0104*/ 	.word	0xffffffff


	//   ....[28]....
        /*0108*/ 	.word	0xffffffff


	//   ....[29]....
        /*010c*/ 	.word	0xffffffff


	//   ....[30]....
        /*0110*/ 	.word	0xffffffff


	//   ....[31]....
        /*0114*/ 	.word	0xffffffff


	//----- nvinfo : EIATTR_COOP_GROUP_INSTR_OFFSETS
	.align		4
.L_13347:
        /*0118*/ 	.byte	0x04, 0x28
        /*011a*/ 	.short	(.L_13349 - .L_13348)


	//   ....[0]....
.L_13348:
        /*011c*/ 	.word	0x00000360


	//   ....[1]....
        /*0120*/ 	.word	0x00000370


	//   ....[2]....
        /*0124*/ 	.word	0x00000380


	//   ....[3]....
        /*0128*/ 	.word	0x00000390


	//   ....[4]....
        /*012c*/ 	.word	0x000003d0


	//   ....[5]....
        /*0130*/ 	.word	0x000003e0


	//   ....[6]....
        /*0134*/ 	.word	0x00000450


	//   ....[7]....
        /*0138*/ 	.word	0x00000460


	//   ....[8]....
        /*013c*/ 	.word	0x000004d0


	//   ....[9]....
        /*0140*/ 	.word	0x000004e0


	//   ....[10]....
        /*0144*/ 	.word	0x00000550


	//   ....[11]....
        /*0148*/ 	.word	0x00000560


	//   ....[12]....
        /*014c*/ 	.word	0x000005d0


	//   ....[13]....
        /*0150*/ 	.word	0x000005e0


	//   ....[14]....
        /*0154*/ 	.word	0x00000650


	//   ....[15]....
        /*0158*/ 	.word	0x00000660


	//   ....[16]....
        /*015c*/ 	.word	0x00001440


	//   ....[17]....
        /*0160*/ 	.word	0x00001450


	//   ....[18]....
        /*0164*/ 	.word	0x000014f0


	//   ....[19]....
        /*0168*/ 	.word	0x00001500


	//   ....[20]....
        /*016c*/ 	.word	0x00001550


	//   ....[21]....
        /*0170*/ 	.word	0x00001560


	//   ....[22]....
        /*0174*/ 	.word	0x000015b0


	//   ....[23]....
        /*0178*/ 	.word	0x000015c0


	//   ....[24]....
        /*017c*/ 	.word	0x00001610


	//   ....[25]....
        /*0180*/ 	.word	0x00001620


	//   ....[26]....
        /*0184*/ 	.word	0x00001670


	//   ....[27]....
        /*0188*/ 	.word	0x00001680


	//   ....[28]....
        /*018c*/ 	.word	0x00001690


	//   ....[29]....
        /*0190*/ 	.word	0x000016a0


	//   ....[30]....
        /*0194*/ 	.word	0x000016f0


	//   ....[31]....
        /*0198*/ 	.word	0x00001700


	//----- nvinfo : EIATTR_VRC_CTA_INIT_COUNT
	.align		4
.L_13349:
        /*019c*/ 	.byte	0x02, 0x4a
	.zero		1
	.zero		1


	//----- nvinfo : EIATTR_EXIT_INSTR_OFFSETS
	.align		4
        /*01a0*/ 	.byte	0x04, 0x1c
        /*01a2*/ 	.short	(.L_13351 - .L_13350)


	//   ....[0]....
.L_13350:
        /*01a4*/ 	.word	0x00001750


	//   ....[1]....
        /*01a8*/ 	.word	0x000023e0


	//   ....[2]....
        /*01ac*/ 	.word	0x00002fd0


	//   ....[3]....
        /*01b0*/ 	.word	0x00003050


	//----- nvinfo : EIATTR_CRS_STACK_SIZE
	.align		4
.L_13351:
        /*01b4*/ 	.byte	0x04, 0x1e
        /*01b6*/ 	.short	(.L_13353 - .L_13352)
.L_13352:
        /*01b8*/ 	.word	0x00000000


	//----- nvinfo : EIATTR_CBANK_PARAM_SIZE
	.align		4
.L_13353:
        /*01bc*/ 	.byte	0x03, 0x19
        /*01be*/ 	.short	0x002d


	//----- nvinfo : EIATTR_PARAM_CBANK
	.align		4
        /*01c0*/ 	.byte	0x04, 0x0a
        /*01c2*/ 	.short	(.L_13355 - .L_13354)
	.align		4
.L_13354:
        /*01c4*/ 	.word	index@(.nv.constant0._ZN43_GLOBAL__N__9ae7fba5_10_SoftMax_cu_9f978f6320softmax_warp_forwardIdddLi4ELb1ELb0EEEvPT0_PKT_iiiPKbib)
        /*01c8*/ 	.short	0x0380
        /*01ca*/ 	.short	0x002d


	//----- nvinfo : EIATTR_SW_WAR
	.align		4
.L_13355:
        /*01cc*/ 	.byte	0x04, 0x36
        /*01ce*/ 	.short	(.L_13357 - .L_13356)
.L_13356:
        /*01d0*/ 	.word	0x00000008
.L_13357:


//--------------------- .nv.info._ZN43_GLOBAL__N__9ae7fba5_10_SoftMax_cu_9f978f6320softmax_warp_forwardIdddLi3ELb1ELb0EEEvPT0_PKT_iiiPKbib --------------------------
	.section	.nv.info._ZN43_GLOBAL__N__9ae7fba5_10_SoftMax_cu_9f978f6320softmax_warp_forwardIdddLi3ELb1ELb0EEEvPT0_PKT_iiiPKbib,"",@"SHT_CUDA_INFO"
	.sectionflags	@""
	.align	4


	//----- nvinfo : EIATTR_CUDA_API_VERSION
	.align		4
        /*0000*/ 	.byte	0x04, 0x37
        /*0002*/ 	.short	(.L_13359 - .L_13358)
.L_13358:
        /*0004*/ 	.word	0x00000082


	//----- nvinfo : EIATTR_KPARAM_INFO
	.align		4
.L_13359:
        /*0008*/ 	.byte	0x04, 0x17
        /*000a*/ 	.short	(.L_13361 - .L_13360)
.L_13360:
        /*000c*/ 	.word	0x00000000
        /*0010*/ 	.short	0x0007
        /*0012*/ 	.short	0x002c
        /*0014*/ 	.byte	0x00, 0xf0, 0x05, 0x00


	//----- nvinfo : EIATTR_KPARAM_INFO
	.align		4
.L_13361:
        /*0018*/ 	.byte	0x04, 0x17
        /*001a*/ 	.short	(.L_13363 - .L_13362)
.L_13362:
        /*001c*/ 	.word	0x00000000
        /*0020*/ 	.short	0x0006
        /*0022*/ 	.short	0x0028
        /*0024*/ 	.byte	0x00, 0xf0, 0x11, 0x00


	//----- nvinfo : EIATTR_KPARAM_INFO
	.align		4
.L_13363:
        /*0028*/ 	.byte	0x04, 0x17
        /*002a*/ 	.short	(.L_13365 - .L_13364)
.L_13364:
        /*002c*/ 	.word	0x00000000
        /*0030*/ 	.short	0x0005
        /*0032*/ 	.short	0x0020
        /*0034*/ 	.byte	0x00, 0xf5, 0x21, 0x00


	//----- nvinfo : EIATTR_KPARAM_INFO
	.align		4
.L_13365:
        /*0038*/ 	.byte	0x04, 0x17
        /*003a*/ 	.short	(.L_13367 - .L_13366)
.L_13366:
        /*003c*/ 	.word	0x00000000
        /*0040*/ 	.short	0x0004
        /*0042*/ 	.short	0x0018
        /*0044*/ 	.byte	0x00, 0xf0, 0x11, 0x00


	//----- nvinfo : EIATTR_KPARAM_INFO
	.align		4
.L_13367:
        /*0048*/ 	.byte	0x04, 0x17
        /*004a*/ 	.short	(.L_13369 - .L_13368)
.L_13368:
        /*004c*/ 	.word	0x00000000
        /*0050*/ 	.short	0x0003
        /*0052*/ 	.short	0x0014
        /*0054*/ 	.byte	0x00, 0xf0, 0x11, 0x00


	//----- nvinfo : EIATTR_KPARAM_INFO
	.align		4
.L_13369:
        /*0058*/ 	.byte	0x04, 0x17
        /*005a*/ 	.short	(.L_13371 - .L_13370)
.L_13370:
        /*005c*/ 	.word	0x00000000
        /*0060*/ 	.short	0x0002
        /*0062*/ 	.short	0x0010
        /*0064*/ 	.byte	0x00, 0xf0, 0x11, 0x00


	//----- nvinfo : EIATTR_KPARAM_INFO
	.align		4
.L_13371:
        /*0068*/ 	.byte	0x04, 0x17
        /*006a*/ 	.short	(.L_13373 - .L_13372)
.L_13372:
        /*006c*/ 	.word	0x00000000
        /*0070*/ 	.short	0x0001
        /*0072*/ 	.short	0x0008
        /*0074*/ 	.byte	0x00, 0xf5, 0x21, 0x00


	//----- nvinfo : EIATTR_KPARAM_INFO
	.align		4
.L_13373:
        /*0078*/ 	.byte	0x04, 0x17
        /*007a*/ 	.short	(.L_13375 - .L_13374)
.L_13374:
        /*007c*/ 	.word	0x00000000
        /*0080*/ 	.short	0x0000
        /*0082*/ 	.short	0x0000
        /*0084*/ 	.byte	0x00, 0xf5, 0x21, 0x00


	//----- nvinfo : EIATTR_SPARSE_MMA_MASK
	.align		4
.L_13375:
        /*0088*/ 	.byte	0x03, 0x50
        /*008a*/ 	.short	0x0000


	//----- nvinfo : EIATTR_MAXREG_COUNT
	.align		4
        /*008c*/ 	.byte	0x03, 0x1b
        /*008e*/ 	.short	0x00ff


	//----- nvinfo : EIATTR_MERCURY_ISA_VERSION
	.align		4
        /*0090*/ 	.byte	0x03, 0x5f
        /*0092*/ 	.short	0x0101


	//----- nvinfo : EIATTR_COOP_GROUP_MASK_REGIDS
	.align		4
        /*0094*/ 	.byte	0x04, 0x29
        /*0096*/ 	.short	(.L_13377 - .L_13376)


	//   ....[0]....
.L_13376:
        /*0098*/ 	.word	0xffffffff


	//   ....[1]....
        /*009c*/ 	.word	0xffffffff


	//   ....[2]....
        /*00a0*/ 	.word	0xffffffff


	//   ....[3]....
        /*00a4*/ 	.word	0xffffffff


	//   ....[4]....
        /*00a8*/ 	.word	0xffffffff


	//   ....[5]....
        /*00ac*/ 	.word	0xffffffff


	//   ....[6]....
        /*00b0*/ 	.word	0xffffffff


	//   ....[7]....
        /*00b4*/ 	.word	0xffffffff


	//   ....[8]....
        /*00b8*/ 	.word	0xffffffff


	//   ....[9]....
        /*00bc*/ 	.word	0xffffffff


	//   ....[10]....
        /*00c0*/ 	.word	0xffffffff


	//   ....[11]....
        /*00c4*/ 	.word	0xffffffff


	//   ....[12]....
        /*00c8*/ 	.word	0xffffffff


	//   ....[13]....
        /*00cc*/ 	.word	0xffffffff


	//   ....[14]....
        /*00d0*/ 	.word	0xffffffff


	//   ....[15]....
        /*00d4*/ 	.word	0xffffffff


	//   ....[16]....
        /*00d8*/ 	.word	0xffffffff


	//   ....[17]....
        /*00dc*/ 	.word	0xffffffff


	//   ....[18]....
        /*00e0*/ 	.word	0xffffffff


	//   ....[19]....
        /*00e4*/ 	.word	0xffffffff


	//   ....[20]....
        /*00e8*/ 	.word	0xffffffff


	//   ....[21]....
        /*00ec*/ 	.word	0xffffffff


	//   ....[22]....
        /*00f0*/ 	.word	0xffffffff


	//   ....[23]....
        /*00f4*/ 	.word	0xffffffff


	//----- nvinfo : EIATTR_COOP_GROUP_INSTR_OFFSETS
	.align		4
.L_13377:
        /*00f8*/ 	.byte	0x04, 0x28
        /*00fa*/ 	.short	(.L_13379 - .L_13378)


	//   ....[0]....
.L_13378:
        /*00fc*/ 	.word	0x00000360


	//   ....[1]....
        /*0100*/ 	.word	0x00000370


	//   ....[2]....
        /*0104*/ 	.word	0x00000380


	//   ....[3]....
        /*0108*/ 	.word	0x00000390


	//   ....[4]....
        /*010c*/ 	.word	0x000003d0


	//   ....[5]....
        /*0110*/ 	.word	0x000003e0


	//   ....[6]....
        /*0114*/ 	.word	0x00000450


	//   ....[7]....
        /*0118*/ 	.word	0x00000460


	//   ....[8]....
        /*011c*/ 	.word	0x000004d0


	//   ....[9]....
        /*0120*/ 	.word	0x000004e0


	//   ....[10]....
        /*0124*/ 	.word	0x00000550


	//   ....[11]....
        /*0128*/ 	.word	0x00000560


	//   ....[12]....
        /*012c*/ 	.word	0x00001340


	//   ....[13]....
        /*0130*/ 	.word	0x00001350


	//   ....[14]....
        /*0134*/ 	.word	0x000013f0


	//   ....[15]....
        /*0138*/ 	.word	0x00001400


	//   ....[16]....
        /*013c*/ 	.word	0x00001450


	//   ....[17]....
        /*0140*/ 	.word	0x00001460


	//   ....[18]....
        /*0144*/ 	.word	0x000014b0


	//   ....[19]....
        /*0148*/ 	.word	0x000014c0


	//   ....[20]....
        /*014c*/ 	.word	0x000014d0


	//   ....[21]....
        /*0150*/ 	.word	0x000014e0


	//   ....[22]....
        /*0154*/ 	.word	0x00001530


	//   ....[23]....
        /*0158*/ 	.word	0x00001540


	//----- nvinfo : EIATTR_VRC_CTA_INIT_COUNT
	.align		4
.L_13379:
        /*015c*/ 	.byte	0x02, 0x4a
	.zero		1
	.zero		1


	//----- nvinfo : EIATTR_EXIT_INSTR_OFFSETS
	.align		4
        /*0160*/ 	.byte	0x04, 0x1c
        /*0162*/ 	.short	(.L_13381 - .L_13380)


	//   ....[0]....
.L_13380:
        /*0164*/ 	.word	0x00001590


	//   ....[1]....
        /*0168*/ 	.word	0x00002240


	//   ....[2]....
        /*016c*/ 	.word	0x00002e30


	//   ....[3]....
        /*0170*/ 	.word	0x00002eb0


	//----- nvinfo : EIATTR_CRS_STACK_SIZE
	.align		4
.L_13381:
        /*0174*/ 	.byte	0x04, 0x1e
        /*0176*/ 	.short	(.L_13383 - .L_13382)
.L_13382:
        /*0178*/ 	.word	0x00000000


	//----- nvinfo : EIATTR_CBANK_PARAM_SIZE
	.align		4
.L_13383:
        /*017c*/ 	.byte	0x03, 0x19
        /*017e*/ 	.short	0x002d


	//----- nvinfo : EIATTR_PARAM_CBANK
	.align		4
        /*0180*/ 	.byte	0x04, 0x0a
        /*0182*/ 	.short	(.L_13385 - .L_13384)
	.align		4
.L_13384:
        /*0184*/ 	.word	index@(.nv.constant0._ZN43_GLOBAL__N__9ae7fba5_10_SoftMax_cu_9f978f6320softmax_warp_forwardIdddLi3ELb1ELb0EEEvPT0_PKT_iiiPKbib)
        /*0188*/ 	.short	0x0380
        /*018a*/ 	.short	0x002d


	//----- nvinfo : EIATTR_SW_WAR
	.align		4
.L_13385:
        /*018c*/ 	.byte	0x04, 0x36
        /*018e*/ 	.short	(.L_13387 - .L_13386)
.L_13386:
        /*0190*/ 	.word	0x00000008
.L_13387:


//--------------------- .nv.info._ZN43_GLOBAL__N__9ae7fba5_10_SoftMax_cu_9f978f6320softmax_warp_forwardIdddLi2ELb1ELb0EEEvPT0_PKT_iiiPKbib --------------------------
	.section	.nv.info._ZN43_GLOBAL__N__9ae7fba5_10_SoftMax_cu_9f978f6320softmax_warp_forwardIdddLi2ELb1ELb0EEEvPT0_PKT_iiiPKbib,"",@"SHT_CUDA_INFO"
	.sectionflags	@""
	.align	4


	//----- nvinfo : EIATTR_CUDA_API_VERSION
	.align		4
        /*0000*/ 	.byte	0x04, 0x37
        /*0002*/ 	.short	(.L_13389 - .L_13388)
.L_13388:
        /*0004*/ 	.word	0x00000082


	//----- nvinfo : EIATTR_KPARAM_INFO
	.align		4
.L_13389:
        /*0008*/ 	.byte	0x04, 0x17
        /*000a*/ 	.short	(.L_13391 - .L_13390)
.L_13390:
        /*000c*/ 	.word	0x00000000
        /*0010*/ 	.short	0x0007
        /*0012*/ 	.short	0x002c
        /*0014*/ 	.byte	0x00, 0xf0, 0x05, 0x00


	//----- nvinfo : EIATTR_KPARAM_INFO
	.align		4
.L_13391:
        /*0018*/ 	.byte	0x04, 0x17
        /*001a*/ 	.short	(.L_13393 - .L_13392)
.L_13392:
        /*001c*/ 	.word	0x00000000
        /*0020*/ 	.short	0x0006
        /*0022*/ 	.short	0x0028
        /*0024*/ 	.byte	0x00, 0xf0, 0x11, 0x00


	//----- nvinfo : EIATTR_KPARAM_INFO
	.align		4
.L_13393:
        /*0028*/ 	.byte	0x04, 0x17
        /*002a*/ 	.short	(.L_13395 - .L_13394)
.L_13394:
        /*002c*/ 	.word	0x00000000
        /*0030*/ 	.short	0x0005
        /*0032*/ 	.short	0x0020
        /*0034*/ 	.byte	0x00, 0xf5, 0x21, 0x00


	//----- nvinfo : EIATTR_KPARAM_INFO
	.align		4
.L_13395:
        /*0038*/ 	.byte	0x04, 0x17
        /*003a*/ 	.short	(.L_13397 - .L_13396)
.L_13396:
        /*003c*/ 	.word	0x00000000
        /*0040*/ 	.short	0x0004
        /*0042*/ 	.short	0x0018
        /*0044*/ 	.byte	0x00, 0xf0, 0x11, 0x00


	//----- nvinfo : EIATTR_KPARAM_INFO
	.align		4
.L_13397:
        /*0048*/ 	.byte	0x04, 0x17
        /*004a*/ 	.short	(.L_13399 - .L_13398)
.L_13398:
        /*004c*/ 	.word	0x00000000
        /*0050*/ 	.short	0x0003
        /*0052*/ 	.short	0x0014
        /*0054*/ 	.byte	0x00, 0xf0, 0x11, 0x00


	//----- nvinfo : EIATTR_KPARAM_INFO
	.align		4
.L_13399:
        /*0058*/ 	.byte	0x04, 0x17
        /*005a*/ 	.short	(.L_13401 - .L_13400)
.L_13400:
        /*005c*/ 	.word	0x00000000
        /*0060*/ 	.short	0x0002
        /*0062*/ 	.short	0x0010
        /*0064*/ 	.byte	0x00, 0xf0, 0x11, 0x00


	//----- nvinfo : EIATTR_KPARAM_INFO
	.align		4
.L_13401:
        /*0068*/ 	.byte	0x04, 0x17
        /*006a*/ 	.short	(.L_13403 - .L_13402)
.L_13402:
        /*006c*/ 	.word	0x00000000
        /*0070*/ 	.short	0x0001
        /*0072*/ 	.short	0x0008
        /*0074*/ 	.byte	0x00, 0xf5, 0x21, 0x00


	//----- nvinfo : EIATTR_KPARAM_INFO
	.align		4
.L_13403:
        /*0078*/ 	.byte	0x04, 0x17
        /*007a*/ 	.short	(.L_13405 - .L_13404)
.L_13404:
        /*007c*/ 	.word	0x00000000
        /*0080*/ 	.short	0x0000
        /*0082*/ 	.short	0x0000
        /*0084*/ 	.byte	0x00, 0xf5, 0x21, 0x00


	//----- nvinfo : EIATTR_SPARSE_MMA_MASK
	.align		4
.L_13405:
        /*0088*/ 	.byte	0x03, 0x50
        /*008a*/ 	.short	0x0000


	//----- nvinfo : EIATTR_MAXREG_COUNT
	.align		4
        /*008c*/ 	.byte	0x03, 0x1b
        /*008e*/ 	.short	0x00ff


	//----- nvinfo : EIATTR_MERCURY_ISA_VERSION
	.align		4
        /*0090*/ 	.byte	0x03, 0x5f
        /*0092*/ 	.short	0x0101


	//----- nvinfo : EIATTR_COOP_GROUP_MASK_REGIDS
	.align		4
        /*0094*/ 	.byte	0x04, 0x29
        /*0096*/ 	.short	(.L_13407 - .L_13406)


	//   ....[0]....
.L_13406:
        /*0098*/ 	.word	0xffffffff


	//   ....[1]....
        /*009c*/ 	.word	0xffffffff


	//   ....[2]....
        /*00a0*/ 	.word	0xffffffff


	//   ....[3]....
        /*00a4*/ 	.word	0xffffffff


	//   ....[4]....
        /*00a8*/ 	.word	0xffffffff


	//   ....[5]....
        /*00ac*/ 	.word	0xffffffff


	//   ....[6]....
        /*00b0*/ 	.word	0xffffffff


	//   ....[7]....
        /*00b4*/ 	.word	0xffffffff


	//   ....[8]....
        /*00b8*/ 	.word	0xffffffff


	//   ....[9]....
        /*00bc*/ 	.word	0xffffffff


	//   ....[10]....
        /*00c0*/ 	.word	0xffffffff


	//   ....[11]....
        /*00c4*/ 	.word	0xffffffff


	//   ....[12]....
        /*00c8*/ 	.word	0xffffffff


	//   ....[13]....
        /*00cc*/ 	.word	0xffffffff


	//   ....[14]....
        /*00d0*/ 	.word	0xffffffff


	//   ....[15]....
        /*00d4*/ 	.word	0xffffffff


	//----- nvinfo : EIATTR_COOP_GROUP_INSTR_OFFSETS
	.align		4
.L_13407:
        /*00d8*/ 	.byte	0x04, 0x28
        /*00da*/ 	.short	(.L_13409 - .L_13408)


	//   ....[0]....
.L_13408:
        /*00dc*/ 	.word	0x00000360


	//   ....[1]....
        /*00e0*/ 	.word	0x00000370


	//   ....[2]....
        /*00e4*/ 	.word	0x00000380


	//   ....[3]....
        /*00e8*/ 	.word	0x00000390


	//   ....[4]....
        /*00ec*/ 	.word	0x000003d0


	//   ....[5]....
        /*00f0*/ 	.word	0x000003e0


	//   ....[6]....
        /*00f4*/ 	.word	0x00000450


	//   ....[7]....
        /*00f8*/ 	.word	0x00000460


	//   ....[8]....
        /*00fc*/ 	.word	0x00001240


	//   ....[9]....
        /*0100*/ 	.word	0x00001250


	//   ....[10]....
        /*0104*/ 	.word	0x000012f0


	//   ....[11]....
        /*0108*/ 	.word	0x00001300


	//   ....[12]....
        /*010c*/ 	.word	0x00001310


	//   ....[13]....
        /*0110*/ 	.word	0x00001320


	//   ....[14]....
        /*0114*/ 	.word	0x00001370


	//   ....[15]....
        /*0118*/ 	.word	0x00001380


	//----- nvinfo : EIATTR_VRC_CTA_INIT_COUNT
	.align		4
.L_13409:
        /*011c*/ 	.byte	0x02, 0x4a
	.zero		1
	.zero		1


	//----- nvinfo : EIATTR_EXIT_INSTR_OFFSETS
	.align		4
        /*0120*/ 	.byte	0x04, 0x1c
        /*0122*/ 	.short	(.L_13411 - .L_13410)


	//   ....[0]....
.L_13410:
        /*0124*/ 	.word	0x000013d0


	//   ....[1]....
        /*0128*/ 	.word	0x00002080


	//   ....[2]....
        /*012c*/ 	.word	0x00002c70


	//   ....[3]....
        /*0130*/ 	.word	0x00002cf0


	//----- nvinfo : EIATTR_CRS_STACK_SIZE
	.align		4
.L_13411:
        /*0134*/ 	.byte	0x04, 0x1e
        /*0136*/ 	.short	(.L_13413 - .L_13412)
.L_13412:
        /*0138*/ 	.word	0x00000000


	//----- nvinfo : EIATTR_CBANK_PARAM_SIZE
	.align		4
.L_13413:
        /*013c*/ 	.byte	0x03, 0x19
        /*013e*/ 	.short	0x002d


	//----- nvinfo : EIATTR_PARAM_CBANK
	.align		4
        /*0140*/ 	.byte	0x04, 0x0a
        /*0142*/ 	.short	(.L_13415 - .L_13414)
	.align		4
.L_13414:
        /*0144*/ 	.word	index@(.nv.constant0._ZN43_GLOBAL__N__9ae7fba5_10_SoftMax_cu_9f978f6320softmax_warp_forwardIdddLi2ELb1ELb0EEEvPT0_PKT_iiiPKbib)
        /*0148*/ 	.short	0x0380
        /*014a*/ 	.short	0x002d


	//----- nvinfo : EIATTR_SW_WAR
	.align		4
.L_13415:
        /*014c*/ 	.byte	0x04, 0x36
        /*014e*/ 	.short	(.L_13417 - .L_13416)
.L_13416:
        /*0150*/ 	.word	0x00000008
.L_13417:


//--------------------- .nv.info._ZN43_GLOBAL__N__9ae7fba5_10_SoftMax_cu_9f978f6320softmax_warp_forwardIdddLi1ELb1ELb0EEEvPT0_PKT_iiiPKbib --------------------------
	.section	.nv.info._ZN43_GLOBAL__N__9ae7fba5_10_SoftMax_cu_9f978f6320softmax_warp_forwardIdddLi1ELb1ELb0EEEvPT0_PKT_iiiPKbib,"",@"SHT_CUDA_INFO"
	.sectionflags	@""
	.align	4


	//----- nvinfo : EIATTR_CUDA_API_VERSION
	.align		4
        /*0000*/ 	.byte	0x04, 0x37
        /*0002*/ 	.short	(.L_13419 - .L_13418)
.L_13418:
        /*0004*/ 	.word	0x00000082


	//----- nvinfo : EIATTR_KPARAM_INFO
	.align		4
.L_13419:
        /*0008*/ 	.byte	0x04, 0x17
        /*000a*/ 	.short	(.L_13421 - .L_13420)
.L_13420:
        /*000c*/ 	.word	0x00000000
        /*0010*/ 	.short	0x0007
        /*0012*/ 	.short	0x002c
        /*0014*/ 	.byte	0x00, 0xf0, 0x05, 0x00


	//----- nvinfo : EIATTR_KPARAM_INFO
	.align		4
.L_13421:
        /*0018*/ 	.byte	0x04, 0x17
        /*001a*/ 	.short	(.L_13423 - .L_13422)
.L_13422:
        /*001c*/ 	.word	0x00000000
        /*0020*/ 	.short	0x0006
        /*0022*/ 	.short	0x0028
        /*0024*/ 	.byte	0x00, 0xf0, 0x11, 0x00


	//----- nvinfo : EIATTR_KPARAM_INFO
	.align		4
.L_13423:
        /*0028*/ 	.byte	0x04, 0x17
        /*002a*/ 	.short	(.L_13425 - .L_13424)
.L_13424:
        /*002c*/ 	.word	0x00000000
        /*0030*/ 	.short	0x0005
        /*0032*/ 	.short	0x0020
        /*0034*/ 	.byte	0x00, 0xf5, 0x21, 0x00


	//----- nvinfo : EIATTR_KPARAM_INFO
	.align		4
.L_13425:
        /*0038*/ 	.byte	0x04, 0x17
        /*003a*/ 	.short	(.L_13427 - .L_13426)
.L_13426:
        /*003c*/ 	.word	0x00000000
        /*0040*/ 	.short	0x0004
        /*0042*/ 	.short	0x0018
        /*0044*/ 	.byte	0x00, 0xf0, 0x11, 0x00


	//----- nvinfo : EIATTR_KPARAM_INFO
	.align		4
.L_13427:
        /*0048*/ 	.byte	0x04, 0x17
        /*004a*/ 	.short	(.L_13429 - .L_13428)
.L_13428:
        /*004c*/ 	.word	0x00000000
        /*0050*/ 	.short	0x0003
        /*0052*/ 	.short	0x0014
        /*0054*/ 	.byte	0x00, 0xf0, 0x11, 0x00


	//----- nvinfo : EIATTR_KPARAM_INFO
	.align		4
.L_13429:
        /*0058*/ 	.byte	0x04, 0x17
        /*005a*/ 	.short	(.L_13431 - .L_13430)
.L_13430:
        /*005c*/ 	.word	0x00000000
        /*0060*/ 	.short	0x0002
        /*0062*/ 	.short	0x0010
        /*0064*/ 	.byte	0x00, 0xf0, 0x11, 0x00


	//----- nvinfo : EIATTR_KPARAM_INFO
	.align		4
.L_13431:
        /*0068*/ 	.byte	0x04, 0x17
        /*006a*/ 	.short	(.L_13433 - .L_13432)
.L_13432:
        /*006c*/ 	.word	0x00000000
        /*0070*/ 	.short	0x0001
        /*0072*/ 	.short	0x0008
        /*0074*/ 	.byte	0x00, 0xf5, 0x21, 0x00


	//----- nvinfo : EIATTR_KPARAM_INFO
	.align		4
.L_13433:
        /*0078*/ 	.byte	0x04, 0x17
        /*007a*/ 	.short	(.L_13435 - .L_13434)
.L_13434:
        /*007c*/ 	.word	0x00000000
        /*0080*/ 	.short	0x0000
        /*0082*/ 	.short	0x0000
        /*0084*/ 	.byte	0x00, 0xf5, 0x21, 0x00


	//----- nvinfo : EIATTR_SPARSE_MMA_MASK
	.align		4
.L_13435:
        /*0088*/ 	.byte	0x03, 0x50
        /*008a*/ 	.short	0x0000


	//----- nvinfo : EIATTR_MAXREG_COUNT
	.align		4
        /*008c*/ 	.byte	0x03, 0x1b
        /*008e*/ 	.short	0x00ff


	//----- nvinfo : EIATTR_MERCURY_ISA_VERSION
	.align		4
        /*0090*/ 	.byte	0x03, 0x5f
        /*0092*/ 	.short	0x0101


	//----- nvinfo : EIATTR_COOP_GROUP_MASK_REGIDS
	.align		4
        /*0094*/ 	.byte	0x04, 0x29
        /*0096*/ 	.short	(.L_13437 - .L_13436)


	//   ....[0]....
.L_13436:
        /*0098*/ 	.word	0xffffffff


	//   ....[1]....
        /*009c*/ 	.word	0xffffffff


	//   ....[2]....
        /*00a0*/ 	.word	0xffffffff


	//   ....[3]....
        /*00a4*/ 	.word	0xffffffff


	//   ....[4]....
        /*00a8*/ 	.word	0xffffffff


	//   ....[5]....
        /*00ac*/ 	.word	0xffffffff


	//   ....[6]....
        /*00b0*/ 	.word	0xffffffff


	//   ....[7]....
        /*00b4*/ 	.word	0xffffffff


	//----- nvinfo : EIATTR_COOP_GROUP_INSTR_OFFSETS
	.align		4
.L_13437:
        /*00b8*/ 	.byte	0x04, 0x28
        /*00ba*/ 	.short	(.L_13439 - .L_13438)


	//   ....[0]....
.L_13438:
        /*00bc*/ 	.word	0x00000380


	//   ....[1]....
        /*00c0*/ 	.word	0x00000390


	//   ....[2]....
        /*00c4*/ 	.word	0x000003a0


	//   ....[3]....
        /*00c8*/ 	.word	0x000003b0


	//   ....[4]....
        /*00cc*/ 	.word	0x00001180


	//   ....[5]....
        /*00d0*/ 	.word	0x00001190


	//   ....[6]....
        /*00d4*/ 	.word	0x00001230


	//   ....[7]....
        /*00d8*/ 	.word	0x00001240


	//----- nvinfo : EIATTR_VRC_CTA_INIT_COUNT
	.align		4
.L_13439:
        /*00dc*/ 	.byte	0x02, 0x4a
	.zero		1
	.zero		1


	//----- nvinfo : EIATTR_EXIT_INSTR_OFFSETS
	.align		4
        /*00e0*/ 	.byte	0x04, 0x1c
        /*00e2*/ 	.short	(.L_13441 - .L_13440)


	//   ....[0]....
.L_13440:
        /*00e4*/ 	.word	0x00001250


	//   ....[1]....
        /*00e8*/ 	.word	0x00001ee0


	//   ....[2]....
        /*00ec*/ 	.word	0x00002ad0


	//   ....[3]....
        /*00f0*/ 	.word	0x00002b50


	//----- nvinfo : EIATTR_CRS_STACK_SIZE
	.align		4
.L_13441:
        /*00f4*/ 	.byte	0x04, 0x1e
        /*00f6*/ 	.short	(.L_13443 - .L_13442)
.L_13442:
        /*00f8*/ 	.word	0x00000000


	//----- nvinfo : EIATTR_CBANK_PARAM_SIZE
	.align		4
.L_13443:
        /*00fc*/ 	.byte	0x03, 0x19
        /*00fe*/ 	.short	0x002d


	//----- nvinfo : EIATTR_PARAM_CBANK
	.align		4
        /*0100*/ 	.byte	0x04, 0x0a
        /*0102*/ 	.short	(.L_13445 - .L_13444)
	.align		4
.L_13444:
        /*0104*/ 	.word	index@(.nv.constant0._ZN43_GLOBAL__N__9ae7fba5_10_SoftMax_cu_9f978f6320softmax_warp_forwardIdddLi1ELb1ELb0EEEvPT0_PKT_iiiPKbib)
        /*0108*/ 	.short	0x0380
        /*010a*/ 	.short	0x002d


	//----- nvinfo : EIATTR_SW_WAR
	.align		4
.L_13445:
        /*010c*/ 	.byte	0x04, 0x36
        /*010e*/ 	.short	(.L_13447 - .L_13446)
.L_13446:
        /*0110*/ 	.word	0x00000008
.L_13447:


//--------------------- .nv.info._ZN43_GLOBAL__N__9ae7fba5_10_SoftMax_cu_9f978f6320softmax_warp_forwardIdddLi0ELb1ELb0EEEvPT0_PKT_iiiPKbib --------------------------
	.section	.nv.info._ZN43_GLOBAL__N__9ae7fba5_10_SoftMax_cu_9f978f6320softmax_warp_forwardIdddLi0ELb1ELb0EEEvPT0_PKT_iiiPKbib,"",@"SHT_CUDA_INFO"
	.sectionflags	@""
	.align	4


	//----- nvinfo : EIATTR_CUDA_API_VERSION
	.align		4
        /*0000*/ 	.byte	0x04, 0x37
        /*0002*/ 	.short	(.L_13449 - .L_13448)
.L_13448:
        /*0004*/ 	.word	0x00000082


	//----- nvinfo : EIATTR_KPARAM_INFO
	.align		4
.L_13449:
        /*0008*/ 	.byte	0x04, 0x17
        /*000a*/ 	.short	(.L_13451 - .L_13450)
.L_13450:
        /*000c*/ 	.word	0x00000000
        /*0010*/ 	.short	0x0007
        /*0012*/ 	.short	0x002c
        /*0014*/ 	.byte	0x00, 0xf0, 0x05, 0x00


	//----- nvinfo : EIATTR_KPARAM_INFO
	.align		4
.L_13451:
        /*0018*/ 	.byte	0x04, 0x17
        /*001a*/ 	.short	(.L_13453 - .L_13452)
.L_13452:
        /*001c*/ 	.word	0x00000000
        /*0020*/ 	.short	0x0006
        /*0022*/ 	.short	0x0028
        /*0024*/ 	.byte	0x00, 0xf0, 0x11, 0x00


	//----- nvinfo : EIATTR_KPARAM_INFO
	.align		4
.L_13453:
        /*0028*/ 	.byte	0x04, 0x17
        /*002a*/ 	.short	(.L_13455 - .L_13454)
.L_13454:
        /*002c*/ 	.word	0x00000000
        /*0030*/ 	.short	0x0005
        /*0032*/ 	.short	0x0020
        /*0034*/ 	.byte	0x00, 0xf5, 0x21, 0x00


	//----- nvinfo : EIATTR_KPARAM_INFO
	.align		4
.L_13455:
        /*0038*/ 	.byte	0x04, 0x17
        /*003a*/ 	.short	(.L_13457 - .L_13456)
.L_13456:
        /*003c*/ 	.word	0x00000000
        /*0040*/ 	.short	0x0004
        /*0042*/ 	.short	0x0018
        /*0044*/ 	.byte	0x00, 0xf0, 0x11, 0x00


	//----- nvinfo : EIATTR_KPARAM_INFO
	.align		4
.L_13457:
        /*0048*/ 	.byte	0x04, 0x17
        /*004a*/ 	.short	(.L_13459 - .L_13458)
.L_13458:
        /*004c*/ 	.word	0x00000000
        /*0050*/ 	.short	0x0003
        /*0052*/ 	.short	0x0014
        /*0054*/ 	.byte	0x00, 0xf0, 0x11, 0x00


	//----- nvinfo : EIATTR_KPARAM_INFO
	.align		4
.L_13459:
        /*0058*/ 	.byte	0x04, 0x17
        /*005a*/ 	.short	(.L_13461 - .L_13460)
.L_13460:
        /*005c*/ 	.word	0x00000000
        /*0060*/ 	.short	0x0002
        /*0062*/ 	.short	0x0010
        /*0064*/ 	.byte	0x00, 0xf0, 0x11, 0x00


	//----- nvinfo : EIATTR_KPARAM_INFO
	.align		4
.L_13461:
        /*0068*/ 	.byte	0x04, 0x17
        /*006a*/ 	.short	(.L_13463 - .L_13462)
.L_13462:
        /*006c*/ 	.word	0x00000000
        /*0070*/ 	.short	0x0001
        /*0072*/ 	.short	0x0008
        /*0074*/ 	.byte	0x00, 0xf5, 0x21, 0x00


	//----- nvinfo : EIATTR_KPARAM_INFO
	.align		4
.L_13463:
        /*0078*/ 	.byte	0x04, 0x17
        /*007a*/ 	.short	(.L_13465 - .L_13464)
.L_13464:
        /*007c*/ 	.word	0x00000000
        /*0080*/ 	.short	0x0000
        /*0082*/ 	.short	0x0000
        /*0084*/ 	.byte	0x00, 0xf5, 0x21, 0x00


	//----- nvinfo : EIATTR_SPARSE_MMA_MASK
	.align		4
.L_13465:
        /*0088*/ 	.byte	0x03, 0x50
        /*008a*/ 	.short	0x0000


	//----- nvinfo : EIATTR_MAXREG_COUNT
	.align		4
        /*008c*/ 	.byte	0x03, 0x1b
        /*008e*/ 	.short	0x00ff


	//----- nvinfo : EIATTR_MERCURY_ISA_VERSION
	.align		4
        /*0090*/ 	.byte	0x03, 0x5f
        /*0092*/ 	.short	0x0101


	//----- nvinfo : EIATTR_VRC_CTA_INIT_COUNT
	.align		4
        /*0094*/ 	.byte	0x02, 0x4a
	.zero		1
	.zero		1


	//----- nvinfo : EIATTR_EXIT_INSTR_OFFSETS
	.align		4
        /*0098*/ 	.byte	0x04, 0x1c
        /*009a*/ 	.short	(.L_13467 - .L_13466)


	//   ....[0]....
.L_13466:
        /*009c*/ 	.word	0x00001030


	//   ....[1]....
        /*00a0*/ 	.word	0x00001cb0


	//   ....[2]....
        /*00a4*/ 	.word	0x00002890


	//   ....[3]....
        /*00a8*/ 	.word	0x00002910


	//----- nvinfo : EIATTR_CRS_STACK_SIZE
	.align		4
.L_13467:
        /*00ac*/ 	.byte	0x04, 0x1e
        /*00ae*/ 	.short	(.L_13469 - .L_13468)
.L_13468:
        /*00b0*/ 	.word	0x00000000


	//----- nvinfo : EIATTR_CBANK_PARAM_SIZE
	.align		4
.L_13469:
        /*00b4*/ 	.byte	0x03, 0x19
        /*00b6*/ 	.short	0x002d


	//----- nvinfo : EIATTR_PARAM_CBANK
	.align		4
        /*00b8*/ 	.byte	0x04, 0x0a
        /*00ba*/ 	.short	(.L_13471 - .L_13470)
	.align		4
.L_13470:
        /*00bc*/ 	.word	index@(.nv.constant0._ZN43_GLOBAL__N__9ae7fba5_10_SoftMax_cu_9f978f6320softmax_warp_forwardIdddLi0ELb1ELb0EEEvPT0_PKT_iiiPKbib)
        /*00c0*/ 	.short	0x0380
        /*00c2*/ 	.short	0x002d


	//----- nvinfo : EIATTR_SW_WAR
	.align		4
.L_13471:
        /*00c4*/ 	.byte	0x04, 0x36
        /*00c6*/ 	.short	(.L_13473 - .L_13472)
.L_13472:
        /*00c8*/ 	.word	0x00000008
.L_13473:


//--------------------- .nv.info._ZN2at6native43_GLOBAL__N__9ae7fba5_10_SoftMax_cu_9f978f6327cunn_SpatialSoftMaxBackwardIN3c108BFloat16EffNS1_23SoftMaxBackwardEpilogueEEEvPT_PKT1_SA_jjj --------------------------
	.section	.nv.info._ZN2at6native43_GLOBAL__N__9ae7fba5_10_SoftMax_cu_9f978f6327cunn_SpatialSoftMaxBackwardIN3c108BFloat16EffNS1_23SoftMaxBackwardEpilogueEEEvPT_PKT1_SA_jjj,"",@"SHT_CUDA_INFO"
	.sectionflags	@""
	.align	4


	//----- nvinfo : EIATTR_CUDA_API_VERSION
	.align		4
        /*0000*/ 	.byte	0x04, 0x37
        /*0002*/ 	.short	(.L_13475 - .L_13474)
.L_13474:
        /*0004*/ 	.word	0x00000082


	//----- nvinfo : EIATTR_KPARAM_INFO
	.align		4
.L_13475:
        /*0008*/ 	.byte	0x04, 0x17
        /*000a*/ 	.short	(.L_13477 - .L_13476)
.L_13476:
        /*000c*/ 	.word	0x00000000
        /*0010*/ 	.short	0x0005
        /*0012*/ 	.short	0x0020
        /*0014*/ 	.byte	0x00, 0xf0, 0x11, 0x00


	//----- nvinfo : EIATTR_KPARAM_INFO
	.align		4
.L_13477:
        /*0018*/ 	.byte	0x04, 0x17
        /*001a*/ 	.short	(.L_13479 - .L_13478)
.L_13478:
        /*001c*/ 	.word	0x00000000
        /*0020*/ 	.short	0x0004
        /*0022*/ 	.short	0x001c
        /*0024*/ 	.byte	0x00, 0xf0, 0x11, 0x00


	//----- nvinfo : EIATTR_KPARAM_INFO
	.align		4
.L_13479:
        /*0028*/ 	.byte	0x04, 0x17
        /*002a*/ 	.short	(.L_13481 - .L_13480)
.L_13480:
        /*002c*/ 	.word	0x00000000
        /*0030*/ 	.short	0x0003
        /*0032*/ 	.short	0x0018
        /*0034*/ 	.byte	0x00, 0xf0, 0x11, 0x00


	//----- nvinfo : EIATTR_KPARAM_INFO
	.align		4
.L_13481:
        /*0038*/ 	.byte	0x04, 0x17
        /*003a*/ 	.short	(.L_13483 - .L_13482)
.L_13482:
        /*003c*/ 	.word	0x00000000
        /*0040*/ 	.short	0x0002
        /*0042*/ 	.short	0x0010
        /*0044*/ 	.byte	0x00, 0xf5, 0x21, 0x00


	//----- nvinfo : EIATTR_KPARAM_INFO
	.align		4
.L_13483:
        /*0048*/ 	.byte	0x04, 0x17
        /*004a*/ 	.short	(.L_13485 - .L_13484)
.L_13484:
        /*004c*/ 	.word	0x00000000
        /*0050*/ 	.short	0x0001
        /*0052*/ 	.short	0x0008
        /*0054*/ 	.byte	0x00, 0xf5, 0x21, 0x00


	//----- nvinfo : EIATTR_KPARAM_INFO
	.align		4
.L_13485:
        /*0058*/ 	.byte	0x04, 0x17
        /*005a*/ 	.short	(.L_13487 - .L_13486)
.L_13486:
        /*005c*/ 	.word	0x00000000
        /*0060*/ 	.short	0x0000
        /*0062*/ 	.short	0x0000
        /*0064*/ 	.byte	0x00, 0xf5, 0x21, 0x00


	//----- nvinfo : EIATTR_SPARSE_MMA_MASK
	.align		4
.L_13487:
        /*0068*/ 	.byte	0x03, 0x50
        /*006a*/ 	.short	0x0000


	//----- nvinfo : EIATTR_MAXREG_COUNT
	.align		4
        /*006c*/ 	.byte	0x03, 0x1b
        /*006e*/ 	.short	0x00ff


	//----- nvinfo : EIATTR_NUM_BARRIERS
	.align		4
        /*0070*/ 	.byte	0x02, 0x4c
        /*0072*/ 	.byte	0x01
	.zero		1


	//----- nvinfo : EIATTR_MERCURY_ISA_VERSION
	.align		4
        /*0074*/ 	.byte	0x03, 0x5f
        /*0076*/ 	.short	0x0101


	//----- nvinfo : EIATTR_VRC_CTA_INIT_COUNT
	.align		4
        /*0078*/ 	.byte	0x02, 0x4a
	.zero		1
	.zero		1


	//----- nvinfo : EIATTR_EXIT_INSTR_OFFSETS
	.align		4
        /*007c*/ 	.byte	0x04, 0x1c
        /*007e*/ 	.short	(.L_13489 - .L_13488)


	//   ....[0]....
.L_13488:
        /*0080*/ 	.word	0x00000040


	//   ....[1]....
        /*0084*/ 	.word	0x00001f00


	//----- nvinfo : EIATTR_CRS_STACK_SIZE
	.align		4
.L_13489:
        /*0088*/ 	.byte	0x04, 0x1e
        /*008a*/ 	.short	(.L_13491 - .L_13490)
.L_13490:
        /*008c*/ 	.word	0x00000000


	//----- nvinfo : EIATTR_CBANK_PARAM_SIZE
	.align		4
.L_13491:
        /*0090*/ 	.byte	0x03, 0x19
        /*0092*/ 	.short	0x0024


	//----- nvinfo : EIATTR_PARAM_CBANK
	.align		4
        /*0094*/ 	.byte	0x04, 0x0a
        /*0096*/ 	.short	(.L_13493 - .L_13492)
	.align		4
.L_13492:
        /*0098*/ 	.word	index@(.nv.constant0._ZN2at6native43_GLOBAL__N__9ae7fba5_10_SoftMax_cu_9f978f6327cunn_SpatialSoftMaxBackwardIN3c108BFloat16EffNS1_23SoftMaxBackwardEpilogueEEEvPT_PKT1_SA_jjj)
        /*009c*/ 	.short	0x0380
        /*009e*/ 	.short	0x0024


	//----- nvinfo : EIATTR_SW_WAR
	.align		4
.L_13493:
        /*00a0*/ 	.byte	0x04, 0x36
        /*00a2*/ 	.short	(.L_13495 - .L_13494)
.L_13494:
        /*00a4*/ 	.word	0x00000008
.L_13495:


//--------------------- .nv.info._ZN2at6native43_GLOBAL__N__9ae7fba5_10_SoftMax_cu_9f978f6327cunn_SpatialSoftMaxBackwardIN3c108BFloat16EfS4_NS1_23SoftMaxBackwardEpilogueEEEvPT_PKT1_SA_jjj --------------------------
	.section	.nv.info._ZN2at6native43_GLOBAL__N__9ae7fba5_10_SoftMax_cu_9f978f6327cunn_SpatialSoftMaxBackwardIN3c108BFloat16EfS4_NS1_23SoftMaxBackwardEpilogueEEEvPT_PKT1_SA_jjj,"",@"SHT_CUDA_INFO"
	.sectionflags	@""
	.align	4


	//----- nvinfo : EIATTR_CUDA_API_VERSION
	.align		4
        /*0000*/ 	.byte	0x04, 0x37
        /*0002*/ 	.short	(.L_13497 - .L_13496)
.L_13496:
        /*0004*/ 	.word	0x00000082


	//----- nvinfo : EIATTR_KPARAM_INFO
	.align		4
.L_13497:
        /*0008*/ 	.byte	0x04, 0x17
        /*000a*/ 	.short	(.L_13499 - .L_13498)
.L_13498:
        /*000c*/ 	.word	0x00000000
        /*0010*/ 	.short	0x0005
        /*0012*/ 	.short	0x0020
        /*0014*/ 	.byte	0x00, 0xf0, 0x11, 0x00


	//----- nvinfo : EIATTR_KPARAM_INFO
	.align		4
.L_13499:
        /*0018*/ 	.byte	0x04, 0x17
        /*001a*/ 	.short	(.L_13501 - .L_13500)
.L_13500:
        /*001c*/ 	.word	0x00000000
        /*0020*/ 	.short	0x0004
        /*0022*/ 	.short	0x001c
        /*0024*/ 	.byte	0x00, 0xf0, 0x11, 0x00


	//----- nvinfo : EIATTR_KPARAM_INFO
	.align		4
.L_13501:
        /*0028*/ 	.byte	0x04, 0x17
        /*002a*/ 	.short	(.L_13503 - .L_13502)
.L_13502:
        /*002c*/ 	.word	0x00000000
        /*0030*/ 	.short	0x0003
        /*0032*/ 	.short	0x0018
        /*0034*/ 	.byte	0x00, 0xf0, 0x11, 0x00


	//----- nvinfo : EIATTR_KPARAM_INFO
	.align		4
.L_13503:
        /*0038*/ 	.byte	0x04, 0x17
        /*003a*/ 	.short	(.L_13505 - .L_13504)
.L_13504:
        /*003c*/ 	.word	0x00000000
        /*0040*/ 	.short	0x0002
        /*0042*/ 	.short	0x0010
        /*0044*/ 	.byte	0x00, 0xf5, 0x21, 0x00


	//----- nvinfo : EIATTR_KPARAM_INFO
	.align		4
.L_13505:
        /*0048*/ 	.byte	0x04, 0x17
        /*004a*/ 	.short	(.L_13507 - .L_13506)
.L_13506:
        /*004c*/ 	.word	0x00000000
        /*0050*/ 	.short	0x0001
        /*0052*/ 	.short	0x0008
        /*0054*/ 	.byte	0x00, 0xf5, 0x21, 0x00


	//----- nvinfo : EIATTR_KPARAM_INFO
	.align		4
.L_13507:
        /*0058*/ 	.byte	0x04, 0x17
        /*005a*/ 	.short	(.L_13509 - .L_13508)
.L_13508:
        /*005c*/ 	.word	0x00000000
        /*0060*/ 	.short	0x0000
        /*0062*/ 	.short	0x0000
        /*0064*/ 	.byte	0x00, 0xf5, 0x21, 0x00


	//----- nvinfo : EIATTR_SPARSE_MMA_MASK
	.align		4
.L_13509:
        /*0068*/ 	.byte	0x03, 0x50
        /*006a*/ 	.short	0x0000


	//----- nvinfo : EIATTR_MAXREG_COUNT
	.align		4
        /*006c*/ 	.byte	0x03, 0x1b
        /*006e*/ 	.short	0x00ff


	//----- nvinfo : EIATTR_NUM_BARRIERS
	.align		4
        /*0070*/ 	.byte	0x02, 0x4c
        /*0072*/ 	.byte	0x01
	.zero		1


	//----- nvinfo : EIATTR_MERCURY_ISA_VERSION
	.align		4
        /*0074*/ 	.byte	0x03, 0x5f
        /*0076*/ 	.short	0x0101


	//----- nvinfo : EIATTR_VRC_CTA_INIT_COUNT
	.align		4
        /*0078*/ 	.byte	0x02, 0x4a
	.zero		1
	.zero		1


	//----- nvinfo : EIATTR_EXIT_INSTR_OFFSETS
	.align		4
        /*007c*/ 	.byte	0x04, 0x1c
        /*007e*/ 	.short	(.L_13511 - .L_13510)


	//   ....[0]....
.L_13510:
        /*0080*/ 	.word	0x00000040


	//   ....[1]....
        /*0084*/ 	.word	0x00002300


	//----- nvinfo : EIATTR_CRS_STACK_SIZE
	.align		4
.L_13511:
        /*0088*/ 	.byte	0x04, 0x1e
        /*008a*/ 	.short	(.L_13513 - .L_13512)
.L_13512:
        /*008c*/ 	.word	0x00000000


	//----- nvinfo : EIATTR_CBANK_PARAM_SIZE
	.align		4
.L_13513:
        /*0090*/ 	.byte	0x03, 0x19
        /*0092*/ 	.short	0x0024


	//----- nvinfo : EIATTR_PARAM_CBANK
	.align		4
        /*0094*/ 	.byte	0x04, 0x0a
        /*0096*/ 	.short	(.L_13515 - .L_13514)
	.align		4
.L_13514:
        /*0098*/ 	.word	index@(.nv.constant0._ZN2at6native43_GLOBAL__N__9ae7fba5_10_SoftMax_cu_9f978f6327cunn_SpatialSoftMaxBackwardIN3c108BFloat16EfS4_NS1_23SoftMaxBackwardEpilogueEEEvPT_PKT1_SA_jjj)
        /*009c*/ 	.short	0x0380
        /*009e*/ 	.short	0x0024


	//----- nvinfo : EIATTR_SW_WAR
	.align		4
.L_13515:
        /*00a0*/ 	.byte	0x04, 0x36
        /*00a2*/ 	.short	(.L_13517 - .L_13516)
.L_13516:
        /*00a4*/ 	.word	0x00000008
.L_13517:


//--------------------- .nv.info._ZN2at6native43_GLOBAL__N__9ae7fba5_10_SoftMax_cu_9f978f6327cunn_SpatialSoftMaxBackwardIN3c104HalfEffNS1_23SoftMaxBackwardEpilogueEEEvPT_PKT1_SA_jjj --------------------------
	.section	.nv.info._ZN2at6native43_GLOBAL__N__9ae7fba5_10_SoftMax_cu_9f978f6327cunn_SpatialSoftMaxBackwardIN3c104HalfEffNS1_23SoftMaxBackwardEpilogueEEEvPT_PKT1_SA_jjj,"",@"SHT_CUDA_INFO"
	.sectionflags	@""
	.align	4


	//----- nvinfo : EIATTR_CUDA_API_VERSION
	.align		4
        /*0000*/ 	.byte	0x04, 0x37
        /*0002*/ 	.short	(.L_13519 - .L_13518)
.L_13518:
        /*0004*/ 	.word	0x00000082


	//----- nvinfo : EIATTR_KPARAM_INFO
	.align		4
.L_13519:
        /*0008*/ 	.byte	0x04, 0x17
        /*000a*/ 	.short	(.L_13521 - .L_13520)
.L_13520:
        /*000c*/ 	.word	0x00000000
        /*0010*/ 	.short	0x0005
        /*0012*/ 	.short	0x0020
        /*0014*/ 	.byte	0x00, 0xf0, 0x11, 0x00


	//----- nvinfo : EIATTR_KPARAM_INFO
	.align		4
.L_13521:
        /*0018*/ 	.byte	0x04, 0x17
        /*001a*/ 	.short	(.L_13523 - .L_13522)
.L_13522:
        /*001c*/ 	.word	0x00000000
        /*0020*/ 	.short	0x0004
        /*0022*/ 	.short	0x001c
        /*0024*/ 	.byte	0x00, 0xf0, 0x11, 0x00


	//----- nvinfo : EIATTR_KPARAM_INFO
	.align		4
.L_13523:
        /*0028*/ 	.byte	0x04, 0x17
        /*002a*/ 	.short	(.L_13525 - .L_13524)
.L_13524:
        /*002c*/ 	.word	0x00000000
        /*0030*/ 	.short	0x0003
        /*0032*/ 	.short	0x0018
        /*0034*/ 	.byte	0x00, 0xf0, 0x11, 0x00


	//----- nvinfo : EIATTR_KPARAM_INFO
	.align		4
.L_13525:
        /*0038*/ 	.byte	0x04, 0x17
        /*003a*/ 	.short	(.L_13527 - .L_13526)
.L_13526:
        /*003c*/ 	.word	0x00000000
        /*0040*/ 	.short	0x0002
        /*0042*/ 	.short	0x0010
        /*0044*/ 	.byte	0x00, 0xf5, 0x21, 0x00


	//----- nvinfo : EIATTR_KPARAM_INFO
	.align		4
.L_13527:
        /*0048*/ 	.byte	0x04, 0x17
        /*004a*/ 	.short	(.L_13529 - .L_13528)
.L_13528:
        /*004c*/ 	.word	0x00000000
        /*0050*/ 	.short	0x0001
        /*0052*/ 	.short	0x0008
        /*0054*/ 	.byte	0x00, 0xf5, 0x21, 0x00


	//----- nvinfo : EIATTR_KPARAM_INFO
	.align		4
.L_13529:
        /*0058*/ 	.byte	0x04, 0x17
        /*005a*/ 	.short	(.L_13531 - .L_13530)
.L_13530:
        /*005c*/ 	.word	0x00000000
        /*0060*/ 	.short	0x0000
        /*0062*/ 	.short	0x0000
        /*0064*/ 	.byte	0x00, 0xf5, 0x21, 0x00


	//----- nvinfo : EIATTR_SPARSE_MMA_MASK
	.align		4
.L_13531:
        /*0068*/ 	.byte	0x03, 0x50
        /*006a*/ 	.short	0x0000


	//----- nvinfo : EIATTR_MAXREG_COUNT
	.align		4
        /*006c*/ 	.byte	0x03, 0x1b
        /*006e*/ 	.short	0x00ff


	//----- nvinfo : EIATTR_NUM_BARRIERS
	.align		4
        /*0070*/ 	.byte	0x02, 0x4c
        /*0072*/ 	.byte	0x01
	.zero		1


	//----- nvinfo : EIATTR_MERCURY_ISA_VERSION
	.align		4
        /*0074*/ 	.byte	0x03, 0x5f
        /*0076*/ 	.short	0x0101


	//----- nvinfo : EIATTR_VRC_CTA_INIT_COUNT
	.align		4
        /*0078*/ 	.byte	0x02, 0x4a
	.zero		1
	.zero		1


	//----- nvinfo : EIATTR_EXIT_INSTR_OFFSETS
	.align		4
        /*007c*/ 	.byte	0x04, 0x1c
        /*007e*/ 	.short	(.L_13533 - .L_13532)


	//   ....[0]....
.L_13532:
        /*0080*/ 	.word	0x00000040


	//   ....[1]....
        /*0084*/ 	.word	0x00001f00


	//----- nvinfo : EIATTR_CRS_STACK_SIZE
	.align		4
.L_13533:
        /*0088*/ 	.byte	0x04, 0x1e
        /*008a*/ 	.short	(.L_13535 - .L_13534)
.L_13534:
        /*008c*/ 	.word	0x00000000


	//----- nvinfo : EIATTR_CBANK_PARAM_SIZE
	.align		4
.L_13535:
        /*0090*/ 	.byte	0x03, 0x19
        /*0092*/ 	.short	0x0024


	//----- nvinfo : EIATTR_PARAM_CBANK
	.align		4
        /*0094*/ 	.byte	0x04, 0x0a
        /*0096*/ 	.short	(.L_13537 - .L_13536)
	.align		4
.L_13536:
        /*0098*/ 	.word	index@(.nv.constant0._ZN2at6native43_GLOBAL__N__9ae7fba5_10_SoftMax_cu_9f978f6327cunn_SpatialSoftMaxBackwardIN3c104HalfEffNS1_23SoftMaxBackwardEpilogueEEEvPT_PKT1_SA_jjj)
        /*009c*/ 	.short	0x0380
        /*009e*/ 	.short	0x0024


	//----- nvinfo : EIATTR_SW_WAR
	.align		4
.L_13537:
        /*00a0*/ 	.byte	0x04, 0x36
        /*00a2*/ 	.short	(.L_13539 - .L_13538)
.L_13538:
        /*00a4*/ 	.word	0x00000008
.L_13539:


//--------------------- .nv.info._ZN2at6native43_GLOBAL__N__9ae7fba5_10_SoftMax_cu_9f978f6327cunn_SpatialSoftMaxBackwardIN3c104HalfEfS4_NS1_23SoftMaxBackwardEpilogueEEEvPT_PKT1_SA_jjj --------------------------
	.section	.nv.info._ZN2at6native43_GLOBAL__N__9ae7fba5_10_SoftMax_cu_9f978f6327cunn_SpatialSoftMaxBackwardIN3c104HalfEfS4_NS1_23SoftMaxBackwardEpilogueEEEvPT_PKT1_SA_jjj,"",@"SHT_CUDA_INFO"
	.sectionflags	@""
	.align	4


	//----- nvinfo : EIATTR_CUDA_API_VERSION
	.align		4
        /*0000*/ 	.byte	0x04, 0x37
        /*0002*/ 	.short	(.L_13541 - .L_13540)
.L_13540:
        /*0004*/ 	.word	0x00000082


	//----- nvinfo : EIATTR_KPARAM_INFO
	.align		4
.L_13541:
        /*0008*/ 	.byte	0x04, 0x17
        /*000a*/ 	.short	(.L_13543 - .L_13542)
.L_13542:
        /*000c*/ 	.word	0x00000000
        /*0010*/ 	.short	0x0005
        /*0012*/ 	.short	0x0020
        /*0014*/ 	.byte	0x00, 0xf0, 0x11, 0x00


	//----- nvinfo : EIATTR_KPARAM_INFO
	.align		4
.L_13543:
        /*0018*/ 	.byte	0x04, 0x17
        /*001a*/ 	.short	(.L_13545 - .L_13544)
.L_13544:
        /*001c*/ 	.word	0x00000000
        /*0020*/ 	.short	0x0004
        /*0022*/ 	.short	0x001c
        /*0024*/ 	.byte	0x00, 0xf0, 0x11, 0x00


	//----- nvinfo : EIATTR_KPARAM_INFO
	.align		4
.L_13545:
        /*0028*/ 	.byte	0x04, 0x17
        /*002a*/ 	.short	(.L_13547 - .L_13546)
.L_13546:
        /*002c*/ 	.word	0x00000000
        /*0030*/ 	.short	0x0003
        /*0032*/ 	.short	0x0018
        /*0034*/ 	.byte	0x00, 0xf0, 0x11, 0x00


	//----- nvinfo : EIATTR_KPARAM_INFO
	.align		4
.L_13547:
        /*0038*/ 	.byte	0x04, 0x17
        /*003a*/ 	.short	(.L_13549 - .L_13548)
.L_13548:
        /*003c*/ 	.word	0x00000000
        /*0040*/ 	.short	0x0002
        /*0042*/ 	.short	0x0010
        /*0044*/ 	.byte	0x00, 0xf5, 0x21, 0x00


	//----- nvinfo : EIATTR_KPARAM_INFO
	.align		4
.L_13549:
        /*0048*/ 	.byte	0x04, 0x17
        /*004a*/ 	.short	(.L_13551 - .L_13550)
.L_13550:
        /*004c*/ 	.word	0x00000000
        /*0050*/ 	.short	0x0001
        /*0052*/ 	.short	0x0008
        /*0054*/ 	.byte	0x00, 0xf5, 0x21, 0x00


	//----- nvinfo : EIATTR_KPARAM_INFO
	.align		4
.L_13551:
        /*0058*/ 	.byte	0x04, 0x17
        /*005a*/ 	.short	(.L_13553 - .L_13552)
.L_13552:
        /*005c*/ 	.word	0x00000000
        /*0060*/ 	.short	0x0000
        /*0062*/ 	.short	0x0000
        /*0064*/ 	.byte	0x00, 0xf5, 0x21, 0x00


	//----- nvinfo : EIATTR_SPARSE_MMA_MASK
	.align		4
.L_13553:
        /*0068*/ 	.byte	0x03, 0x50
        /*006a*/ 	.short	0x0000


	//----- nvinfo : EIATTR_MAXREG_COUNT
	.align		4
        /*006c*/ 	.byte	0x03, 0x1b
        /*006e*/ 	.short	0x00ff


	//----- nvinfo : EIATTR_NUM_BARRIERS
	.align		4
        /*0070*/ 	.byte	0x02, 0x4c
        /*0072*/ 	.byte	0x01
	.zero		1


	//----- nvinfo : EIATTR_MERCURY_ISA_VERSION
	.align		4
        /*0074*/ 	.byte	0x03, 0x5f
        /*0076*/ 	.short	0x0101


	//----- nvinfo : EIATTR_VRC_CTA_INIT_COUNT
	.align		4
        /*0078*/ 	.byte	0x02, 0x4a
	.zero		1
	.zero		1


	//----- nvinfo : EIATTR_EXIT_INSTR_OFFSETS
	.align		4
        /*007c*/ 	.byte	0x04, 0x1c
        /*007e*/ 	.short	(.L_13555 - .L_13554)


	//   ....[0]....
.L_13554:
        /*0080*/ 	.word	0x00000040


	//   ....[1]....
        /*0084*/ 	.word	0x00002300


	//----- nvinfo : EIATTR_CRS_STACK_SIZE
	.align		4
.L_13555:
        /*0088*/ 	.byte	0x04, 0x1e
        /*008a*/ 	.short	(.L_13557 - .L_13556)
.L_13556:
        /*008c*/ 	.word	0x00000000


	//----- nvinfo : EIATTR_CBANK_PARAM_SIZE
	.align		4
.L_13557:
        /*0090*/ 	.byte	0x03, 0x19
        /*0092*/ 	.short	0x0024


	//----- nvinfo : EIATTR_PARAM_CBANK
	.align		4
        /*0094*/ 	.byte	0x04, 0x0a
        /*0096*/ 	.short	(.L_13559 - .L_13558)
	.align		4
.L_13558:
        /*0098*/ 	.word	index@(.nv.constant0._ZN2at6native43_GLOBAL__N__9ae7fba5_10_SoftMax_cu_9f978f6327cunn_SpatialSoftMaxBackwardIN3c104HalfEfS4_NS1_23SoftMaxBackwardEpilogueEEEvPT_PKT1_SA_jjj)
        /*009c*/ 	.short	0x0380
        /*009e*/ 	.short	0x0024


	//----- nvinfo : EIATTR_SW_WAR
	.align		4
.L_13559:
        /*00a0*/ 	.byte	0x04, 0x36
        /*00a2*/ 	.short	(.L_13561 - .L_13560)
.L_13560:
        /*00a4*/ 	.word	0x00000008
.L_13561:


//--------------------- .nv.info._ZN2at6native43_GLOBAL__N__9ae7fba5_10_SoftMax_cu_9f978f6327cunn_SpatialSoftMaxBackwardIfffNS1_23SoftMaxBackwardEpilogueEEEvPT_PKT1_S8_jjj --------------------------
	.section	.nv.info._ZN2at6native43_GLOBAL__N__9ae7fba5_10_SoftMax_cu_9f978f6327cunn_SpatialSoftMaxBackwardIfffNS1_23SoftMaxBackwardEpilogueEEEvPT_PKT1_S8_jjj,"",@"SHT_CUDA_INFO"
	.sectionflags	@""
	.align	4


	//----- nvinfo : EIATTR_CUDA_API_VERSION
	.align		4
        /*0000*/ 	.byte	0x04, 0x37
        /*0002*/ 	.short	(.L_13563 - .L_13562)
.L_13562:
        /*0004*/ 	.word	0x00000082


	//----- nvinfo : EIATTR_KPARAM_INFO
	.align		4
.L_13563:
        /*0008*/ 	.byte	0x04, 0x17
        /*000a*/ 	.short	(.L_13565 - .L_13564)
.L_13564:
        /*000c*/ 	.word	0x00000000
        /*0010*/ 	.short	0x0005
        /*0012*/ 	.short	0x0020
        /*0014*/ 	.byte	0x00, 0xf0, 0x11, 0x00


	//----- nvinfo : EIATTR_KPARAM_INFO
	.align		4
.L_13565:
        /*0018*/ 	.byte	0x04, 0x17
        /*001a*/ 	.short	(.L_13567 - .L_13566)
.L_13566:
        /*001c*/ 	.word	0x00000000
        /*0020*/ 	.short	0x0004
        /*0022*/ 	.short	0x001c
        /*0024*/ 	.byte	0x00, 0xf0, 0x11, 0x00


	//----- nvinfo : EIATTR_KPARAM_INFO
	.align		4
.L_13567:
        /*0028*/ 	.byte	0x04, 0x17
        /*002a*/ 	.short	(.L_13569 - .L_13568)
.L_13568:
        /*002c*/ 	.word	0x00000000
        /*0030*/ 	.short	0x0003
        /*0032*/ 	.short	0x0018
        /*0034*/ 	.byte	0x00, 0xf0, 0x11, 0x00


	//----- nvinfo : EIATTR_KPARAM_INFO
	.align		4
.L_13569:
        /*0038*/ 	.byte	0x04, 0x17
        /*003a*/ 	.short	(.L_13571 - .L_13570)
.L_13570:
        /*003c*/ 	.word	0x00000000
        /*0040*/ 	.short	0x0002
        /*0042*/ 	.short	0x0010
        /*0044*/ 	.byte	0x00, 0xf5, 0x21, 0x00


	//----- nvinfo : EIATTR_KPARAM_INFO
	.align		4
.L_13571:
        /*0048*/ 	.byte	0x04, 0x17
        /*004a*/ 	.short	(.L_13573 - .L_13572)
.L_13572:
        /*004c*/ 	.word	0x00000000
        /*0050*/ 	.short	0x0001
        /*0052*/ 	.short	0x0008
        /*0054*/ 	.byte	0x00, 0xf5, 0x21, 0x00


	//----- nvinfo : EIATTR_KPARAM_INFO
	.align		4
.L_13573:
        /*0058*/ 	.byte	0x04, 0x17
        /*005a*/ 	.short	(.L_13575 - .L_13574)
.L_13574:
        /*005c*/ 	.word	0x00000000
        /*0060*/ 	.short	0x0000
        /*0062*/ 	.short	0x0000
        /*0064*/ 	.byte	0x00, 0xf5, 0x21, 0x00


	//----- nvinfo : EIATTR_SPARSE_MMA_MASK
	.align		4
.L_13575:
        /*0068*/ 	.byte	0x03, 0x50
        /*006a*/ 	.short	0x0000


	//----- nvinfo : EIATTR_MAXREG_COUNT
	.align		4
        /*006c*/ 	.byte	0x03, 0x1b
        /*006e*/ 	.short	0x00ff


	//----- nvinfo : EIATTR_NUM_BARRIERS
	.align		4
        /*0070*/ 	.byte	0x02, 0x4c
        /*0072*/ 	.byte	0x01
	.zero		1


	//----- nvinfo : EIATTR_MERCURY_ISA_VERSION
	.align		4
        /*0074*/ 	.byte	0x03, 0x5f
        /*0076*/ 	.short	0x0101


	//----- nvinfo : EIATTR_VRC_CTA_INIT_COUNT
	.align		4
        /*0078*/ 	.byte	0x02, 0x4a
	.zero		1
	.zero		1


	//----- nvinfo : EIATTR_EXIT_INSTR_OFFSETS
	.align		4
        /*007c*/ 	.byte	0x04, 0x1c
        /*007e*/ 	.short	(.L_13577 - .L_13576)


	//   ....[0]....
.L_13576:
        /*0080*/ 	.word	0x00000040


	//   ....[1]....
        /*0084*/ 	.word	0x00001d50


	//----- nvinfo : EIATTR_CRS_STACK_SIZE
	.align		4
.L_13577:
        /*0088*/ 	.byte	0x04, 0x1e
        /*008a*/ 	.short	(.L_13579 - .L_13578)
.L_13578:
        /*008c*/ 	.word	0x00000000


	//----- nvinfo : EIATTR_CBANK_PARAM_SIZE
	.align		4
.L_13579:
        /*0090*/ 	.byte	0x03, 0x19
        /*0092*/ 	.short	0x0024


	//----- nvinfo : EIATTR_PARAM_CBANK
	.align		4
        /*0094*/ 	.byte	0x04, 0x0a
        /*0096*/ 	.short	(.L_13581 - .L_13580)
	.align		4
.L_13580:
        /*0098*/ 	.word	index@(.nv.constant0._ZN2at6native43_GLOBAL__N__9ae7fba5_10_SoftMax_cu_9f978f6327cunn_SpatialSoftMaxBackwardIfffNS1_23SoftMaxBackwardEpilogueEEEvPT_PKT1_S8_jjj)
        /*009c*/ 	.short	0x0380
        /*009e*/ 	.short	0x0024


	//----- nvinfo : EIATTR_SW_WAR
	.align		4
.L_13581:
        /*00a0*/ 	.byte	0x04, 0x36
        /*00a2*/ 	.short	(.L_13583 - .L_13582)
.L_13582:
        /*00a4*/ 	.word	0x00000008
.L_13583:


//--------------------- .nv.info._ZN2at6native43_GLOBAL__N__9ae7fba5_10_SoftMax_cu_9f978f6327cunn_SpatialSoftMaxBackwardIdddNS1_23SoftMaxBackwardEpilogueEEEvPT_PKT1_S8_jjj --------------------------
	.section	.nv.info._ZN2at6native43_GLOBAL__N__9ae7fba5_10_SoftMax_cu_9f978f6327cunn_SpatialSoftMaxBackwardIdddNS1_23SoftMaxBackwardEpilogueEEEvPT_PKT1_S8_jjj,"",@"SHT_CUDA_INFO"
	.sectionflags	@""
	.align	4


	//----- nvinfo : EIATTR_CUDA_API_VERSION
	.align		4
        /*0000*/ 	.byte	0x04, 0x37
        /*0002*/ 	.short	(.L_13585 - .L_13584)
.L_13584:
        /*0004*/ 	.word	0x00000082


	//----- nvinfo : EIATTR_KPARAM_INFO
	.align		4
.L_13585:
        /*0008*/ 	.byte	0x04, 0x17
        /*000a*/ 	.short	(.L_13587 - .L_13586)
.L_13586:
        /*000c*/ 	.word	0x00000000
        /*0010*/ 	.short	0x0005
        /*0012*/ 	.short	0x0020
        /*0014*/ 	.byte	0x00, 0xf0, 0x11, 0x00


	//----- nvinfo : EIATTR_KPARAM_INFO
	.align		4
.L_13587:
        /*0018*/ 	.byte	0x04, 0x17
        /*001a*/ 	.short	(.L_13589 - .L_13588)
.L_13588:
        /*001c*/ 	.word	0x00000000
        /*0020*/ 	.short	0x0004
        /*0022*/ 	.short	0x001c
        /*0024*/ 	.byte	0x00, 0xf0, 0x11, 0x00


	//----- nvinfo : EIATTR_KPARAM_INFO
	.align		4
.L_13589:
        /*0028*/ 	.byte	0x04, 0x17
        /*002a*/ 	.short	(.L_13591 - .L_13590)
.L_13590:
        /*002c*/ 	.word	0x00000000
        /*0030*/ 	.short	0x0003
        /*0032*/ 	.short	0x0018
        /*0034*/ 	.byte	0x00, 0xf0, 0x11, 0x00


	//----- nvinfo : EIATTR_KPARAM_INFO
	.align		4
.L_13591:
        /*0038*/ 	.byte	0x04, 0x17
        /*003a*/ 	.short	(.L_13593 - .L_13592)
.L_13592:
        /*003c*/ 	.word	0x00000000
        /*0040*/ 	.short	0x0002
        /*0042*/ 	.short	0x0010
        /*0044*/ 	.byte	0x00, 0xf5, 0x21, 0x00


	//----- nvinfo : EIATTR_KPARAM_INFO
	.align		4
.L_13593:
        /*0048*/ 	.byte	0x04, 0x17
        /*004a*/ 	.short	(.L_13595 - .L_13594)
.L_13594:
        /*004c*/ 	.word	0x00000000
        /*0050*/ 	.short	0x0001
        /*0052*/ 	.short	0x0008
        /*0054*/ 	.byte	0x00, 0xf5, 0x21, 0x00


	//----- nvinfo : EIATTR_KPARAM_INFO
	.align		4
.L_13595:
        /*0058*/ 	.byte	0x04, 0x17
        /*005a*/ 	.short	(.L_13597 - .L_13596)
.L_13596:
        /*005c*/ 	.word	0x00000000
        /*0060*/ 	.short	0x0000
        /*0062*/ 	.short	0x0000
        /*0064*/ 	.byte	0x00, 0xf5, 0x21, 0x00


	//----- nvinfo : EIATTR_SPARSE_MMA_MASK
	.align		4
.L_13597:
        /*0068*/ 	.byte	0x03, 0x50
        /*006a*/ 	.short	0x0000


	//----- nvinfo : EIATTR_MAXREG_COUNT
	.align		4
        /*006c*/ 	.byte	0x03, 0x1b
        /*006e*/ 	.short	0x00ff


	//----- nvinfo : EIATTR_NUM_BARRIERS
	.align		4
        /*0070*/ 	.byte	0x02, 0x4c
        /*0072*/ 	.byte	0x01
	.zero		1


	//----- nvinfo : EIATTR_MERCURY_ISA_VERSION
	.align		4
        /*0074*/ 	.byte	0x03, 0x5f
        /*0076*/ 	.short	0x0101


	//----- nvinfo : EIATTR_VRC_CTA_INIT_COUNT
	.align		4
        /*0078*/ 	.byte	0x02, 0x4a
	.zero		1
	.zero		1


	//----- nvinfo : EIATTR_EXIT_INSTR_OFFSETS
	.align		4
        /*007c*/ 	.byte	0x04, 0x1c
        /*007e*/ 	.short	(.L_13599 - .L_13598)


	//   ....[0]....
.L_13598:
        /*0080*/ 	.word	0x00000040


	//   ....[1]....
        /*0084*/ 	.word	0x00002490


	//----- nvinfo : EIATTR_CRS_STACK_SIZE
	.align		4
.L_13599:
        /*0088*/ 	.byte	0x04, 0x1e
        /*008a*/ 	.short	(.L_13601 - .L_13600)
.L_13600:
        /*008c*/ 	.word	0x00000000


	//----- nvinfo : EIATTR_CBANK_PARAM_SIZE
	.align		4
.L_13601:
        /*0090*/ 	.byte	0x03, 0x19
        /*0092*/ 	.short	0x0024


	//----- nvinfo : EIATTR_PARAM_CBANK
	.align		4
        /*0094*/ 	.byte	0x04, 0x0a
        /*0096*/ 	.short	(.L_13603 - .L_13602)
	.align		4
.L_13602:
        /*0098*/ 	.word	index@(.nv.constant0._ZN2at6native43_GLOBAL__N__9ae7fba5_10_SoftMax_cu_9f978f6327cunn_SpatialSoftMaxBackwardIdddNS1_23SoftMaxBackwardEpilogueEEEvPT_PKT1_S8_jjj)
        /*009c*/ 	.short	0x0380
        /*009e*/ 	.short	0x0024


	//----- nvinfo : EIATTR_SW_WAR
	.align		4
.L_13603:
        /*00a0*/ 	.byte	0x04, 0x36
        /*00a2*/ 	.short	(.L_13605 - .L_13604)
.L_13604:
        /*00a4*/ 	.word	0x00000008
.L_13605:


//--------------------- .nv.info._ZN2at6native43_GLOBAL__N__9ae7fba5_10_SoftMax_cu_9f978f6320cunn_SoftMaxBackwardILi4EN3c108BFloat16EffNS1_23SoftMaxBackwardEpilogueEEEvPT0_PKT2_SA_l --------------------------
	.section	.nv.info._ZN2at6native43_GLOBAL__N__9ae7fba5_10_SoftMax_cu_9f978f6320cunn_SoftMaxBackwardILi4EN3c108BFloat16EffNS1_23SoftMaxBackwardEpilogueEEEvPT0_PKT2_SA_l,"",@"SHT_CUDA_INFO"
	.sectionflags	@""
	.align	4


	//----- nvinfo : EIATTR_CUDA_API_VERSION
	.align		4
        /*0000*/ 	.byte	0x04, 0x37
        /*0002*/ 	.short	(.L_13607 - .L_13606)
.L_13606:
        /*0004*/ 	.word	0x00000082


	//----- nvinfo : EIATTR_KPARAM_INFO
	.align		4
.L_13607:
        /*0008*/ 	.byte	0x04, 0x17
        /*000a*/ 	.short	(.L_13609 - .L_13608)
.L_13608:
        /*000c*/ 	.word	0x00000000
        /*0010*/ 	.short	0x0003
        /*0012*/ 	.short	0x0018
        /*0014*/ 	.byte	0x00, 0xf0, 0x21, 0x00


	//----- nvinfo : EIATTR_KPARAM_INFO
	.align		4
.L_13609:
        /*0018*/ 	.byte	0x04, 0x17
        /*001a*/ 	.short	(.L_13611 - .L_13610)
.L_13610:
        /*001c*/ 	.word	0x00000000
        /*0020*/ 	.short	0x0002
        /*0022*/ 	.short	0x0010
        /*0024*/ 	.byte	0x00, 0xf5, 0x21, 0x00


	//----- nvinfo : EIATTR_KPARAM_INFO
	.align		4
.L_13611:
        /*0028*/ 	.byte	0x04, 0x17
        /*002a*/ 	.short	(.L_13613 - .L_13612)
.L_13612:
        /*002c*/ 	.word	0x00000000
        /*0030*/ 	.short	0x0001
        /*0032*/ 	.short	0x0008
        /*0034*/ 	.byte	0x00, 0xf5, 0x21, 0x00


	//----- nvinfo : EIATTR_KPARAM_INFO
	.align		4
.L_13613:
        /*0038*/ 	.byte	0x04, 0x17
        /*003a*/ 	.short	(.L_13615 - .L_13614)
.L_13614:
        /*003c*/ 	.word	0x00000000
        /*0040*/ 	.short	0x0000
        /*0042*/ 	.short	0x0000
        /*0044*/ 	.byte	0x00, 0xf5, 0x21, 0x00


	//----- nvinfo : EIATTR_SPARSE_MMA_MASK
	.align		4
.L_13615:
        /*0048*/ 	.byte	0x03, 0x50
        /*004a*/ 	.short	0x0000


	//----- nvinfo : EIATTR_MAXREG_COUNT
	.align		4
        /*004c*/ 	.byte	0x03, 0x1b
        /*004e*/ 	.short	0x00ff


	//----- nvinfo : EIATTR_NUM_BARRIERS
	.align		4
        /*0050*/ 	.byte	0x02, 0x4c
        /*0052*/ 	.byte	0x01
	.zero		1


	//----- nvinfo : EIATTR_MERCURY_ISA_VERSION
	.align		4
        /*0054*/ 	.byte	0x03, 0x5f
        /*0056*/ 	.short	0x0101


	//----- nvinfo : EIATTR_COOP_GROUP_MASK_REGIDS
	.align		4
        /*0058*/ 	.byte	0x04, 0x29
        /*005a*/ 	.short	(.L_13617 - .L_13616)


	//   ....[0]....
.L_13616:
        /*005c*/ 	.word	0x05000007


	//----- nvinfo : EIATTR_COOP_GROUP_INSTR_OFFSETS
	.align		4
.L_13617:
        /*0060*/ 	.byte	0x04, 0x28
        /*0062*/ 	.short	(.L_13619 - .L_13618)


	//   ....[0]....
.L_13618:
        /*0064*/ 	.word	0x000017b0


	//----- nvinfo : EIATTR_VRC_CTA_INIT_COUNT
	.align		4
.L_13619:
        /*0068*/ 	.byte	0x02, 0x4a
	.zero		1
	.zero		1


	//----- nvinfo : EIATTR_EXIT_INSTR_OFFSETS
	.align		4
        /*006c*/ 	.byte	0x04, 0x1c
        /*006e*/ 	.short	(.L_13621 - .L_13620)


	//   ....[0]....
.L_13620:
        /*0070*/ 	.word	0x00002350


	//   ....[1]....
        /*0074*/ 	.word	0x00002410


	//   ....[2]....
        /*0078*/ 	.word	0x00002aa0


	//   ....[3]....
        /*007c*/ 	.word	0x00003280


	//   ....[4]....
        /*0080*/ 	.word	0x00003660


	//   ....[5]....
        /*0084*/ 	.word	0x00003aa0


	//   ....[6]....
        /*0088*/ 	.word	0x00003b60


	//   ....[7]....
        /*008c*/ 	.word	0x00004a40


	//   ....[8]....
        /*0090*/ 	.word	0x00004fe0


	//   ....[9]....
        /*0094*/ 	.word	0x000056e0


	//----- nvinfo : EIATTR_CRS_STACK_SIZE
	.align		4
.L_13621:
        /*0098*/ 	.byte	0x04, 0x1e
        /*009a*/ 	.short	(.L_13623 - .L_13622)
.L_13622:
        /*009c*/ 	.word	0x00000000


	//----- nvinfo : EIATTR_CBANK_PARAM_SIZE
	.align		4
.L_13623:
        /*00a0*/ 	.byte	0x03, 0x19
        /*00a2*/ 	.short	0x0020


	//----- nvinfo : EIATTR_PARAM_CBANK
	.align		4
        /*00a4*/ 	.byte	0x04, 0x0a
        /*00a6*/ 	.short	(.L_13625 - .L_13624)
	.align		4
.L_13624:
        /*00a8*/ 	.word	index@(.nv.constant0._ZN2at6native43_GLOBAL__N__9ae7fba5_10_SoftMax_cu_9f978f6320cunn_SoftMaxBackwardILi4EN3c108BFloat16EffNS1_23SoftMaxBackwardEpilogueEEEvPT0_PKT2_SA_l)
        /*00ac*/ 	.short	0x0380
        /*00ae*/ 	.short	0x0020


	//----- nvinfo : EIATTR_SW_WAR
	.align		4
.L_13625:
        /*00b0*/ 	.byte	0x04, 0x36
        /*00b2*/ 	.short	(.L_13627 - .L_13626)
.L_13626:
        /*00b4*/ 	.word	0x00000008
.L_13627:


//--------------------- .nv.info._ZN2at6native43_GLOBAL__N__9ae7fba5_10_SoftMax_cu_9f978f6324cunn_SoftMaxBackwardSmemILi4EN3c108BFloat16EffNS1_23SoftMaxBackwardEpilogueEEEvPT0_PKT2_SA_l --------------------------
	.section	.nv.info._ZN2at6native43_GLOBAL__N__9ae7fba5_10_SoftMax_cu_9f978f6324cunn_SoftMaxBackwardSmemILi4EN3c108BFloat16EffNS1_23SoftMaxBackwardEpilogueEEEvPT0_PKT2_SA_l,"",@"SHT_CUDA_INFO"
	.sectionflags	@""
	.align	4


	//----- nvinfo : EIATTR_CUDA_API_VERSION
	.align		4
        /*0000*/ 	.byte	0x04, 0x37
        /*0002*/ 	.short	(.L_13629 - .L_13628)
.L_13628:
        /*0004*/ 	.word	0x00000082


	//----- nvinfo : EIATTR_KPARAM_INFO
	.align		4
.L_13629:
        /*0008*/ 	.byte	0x04, 0x17
        /*000a*/ 	.short	(.L_13631 - .L_13630)
.L_13630:
        /*000c*/ 	.word	0x00000000
        /*0010*/ 	.short	0x0003
        /*0012*/ 	.short	0x0018
        /*0014*/ 	.byte	0x00, 0xf0, 0x21, 0x00


	//----- nvinfo : EIATTR_KPARAM_INFO
	.align		4
.L_13631:
        /*0018*/ 	.byte	0x04, 0x17
        /*001a*/ 	.short	(.L_13633 - .L_13632)
.L_13632:
        /*001c*/ 	.word	0x00000000
        /*0020*/ 	.short	0x0002
        /*0022*/ 	.short	0x0010
        /*0024*/ 	.byte	0x00, 0xf5, 0x21, 0x00


	//----- nvinfo : EIATTR_KPARAM_INFO
	.align		4
.L_13633:
        /*0028*/ 	.byte	0x04, 0x17
        /*002a*/ 	.short	(.L_13635 - .L_13634)
.L_13634:
        /*002c*/ 	.word	0x00000000
        /*0030*/ 	.short	0x0001
        /*0032*/ 	.short	0x0008
        /*0034*/ 	.byte	0x00, 0xf5, 0x21, 0x00


	//----- nvinfo : EIATTR_KPARAM_INFO
	.align		4
.L_13635:
        /*0038*/ 	.byte	0x04, 0x17
        /*003a*/ 	.short	(.L_13637 - .L_13636)
.L_13636:
        /*003c*/ 	.word	0x00000000
        /*0040*/ 	.short	0x0000
        /*0042*/ 	.short	0x0000
        /*0044*/ 	.byte	0x00, 0xf5, 0x21, 0x00


	//----- nvinfo : EIATTR_SPARSE_MMA_MASK
	.align		4
.L_13637:
        /*0048*/ 	.byte	0x03, 0x50
        /*004a*/ 	.short	0x0000


	//----- nvinfo : EIATTR_MAXREG_COUNT
	.align		4
        /*004c*/ 	.byte	0x03, 0x1b
        /*004e*/ 	.short	0x00ff


	//----- nvinfo : EIATTR_NUM_BARRIERS
	.align		4
        /*0050*/ 	.byte	0x02, 0x4c
        /*0052*/ 	.byte	0x01
	.zero		1


	//----- nvinfo : EIATTR_MERCURY_ISA_VERSION
	.align		4
        /*0054*/ 	.byte	0x03, 0x5f
        /*0056*/ 	.short	0x0101


	//----- nvinfo : EIATTR_COOP_GROUP_MASK_REGIDS
	.align		4
        /*0058*/ 	.byte	0x04, 0x29
        /*005a*/ 	.short	(.L_13639 - .L_13638)


	//   ....[0]....
.L_13638:
        /*005c*/ 	.word	0xffffffff


	//   ....[1]....
        /*0060*/ 	.word	0xffffffff


	//   ....[2]....
        /*0064*/ 	.word	0xffffffff


	//   ....[3]....
        /*0068*/ 	.word	0xffffffff


	//   ....[4]....
        /*006c*/ 	.word	0xffffffff


	//   ....[5]....
        /*0070*/ 	.word	0xffffffff


	//   ....[6]....
        /*0074*/ 	.word	0xffffffff


	//   ....[7]....
        /*0078*/ 	.word	0xffffffff


	//   ....[8]....
        /*007c*/ 	.word	0xffffffff


	//   ....[9]....
        /*0080*/ 	.word	0xffffffff


	//   ....[10]....
        /*0084*/ 	.word	0x05000008


	//   ....[11]....
        /*0088*/ 	.word	0x05000008


	//   ....[12]....
        /*008c*/ 	.word	0x05000008


	//   ....[13]....
        /*0090*/ 	.word	0x05000008


	//   ....[14]....
        /*0094*/ 	.word	0x05000008


	//----- nvinfo : EIATTR_COOP_GROUP_INSTR_OFFSETS
	.align		4
.L_13639:
        /*0098*/ 	.byte	0x04, 0x28
        /*009a*/ 	.short	(.L_13641 - .L_13640)


	//   ....[0]....
.L_13640:
        /*009c*/ 	.word	0x000002e0


	//   ....[1]....
        /*00a0*/ 	.word	0x00000350


	//   ....[2]....
        /*00a4*/ 	.word	0x00000390


	//   ....[3]....
        /*00a8*/ 	.word	0x000003c0


	//   ....[4]....
        /*00ac*/ 	.word	0x000003e0


	//   ....[5]....
        /*00b0*/ 	.word	0x00000470


	//   ....[6]....
        /*00b4*/ 	.word	0x00000490


	//   ....[7]....
        /*00b8*/ 	.word	0x000004b0


	//   ....[8]....
        /*00bc*/ 	.word	0x000004d0


	//   ....[9]....
        /*00c0*/ 	.word	0x000004f0


	//   ....[10]....
        /*00c4*/ 	.word	0x00000720


	//   ....[11]....
        /*00c8*/ 	.word	0x00000790


	//   ....[12]....
        /*00cc*/ 	.word	0x00000800


	//   ....[13]....
        /*00d0*/ 	.word	0x00000870


	//   ....[14]....
        /*00d4*/ 	.word	0x000008e0


	//----- nvinfo : EIATTR_VRC_CTA_INIT_COUNT
	.align		4
.L_13641:
        /*00d8*/ 	.byte	0x02, 0x4a
	.zero		1
	.zero		1


	//----- nvinfo : EIATTR_EXIT_INSTR_OFFSETS
	.align		4
        /*00dc*/ 	.byte	0x04, 0x1c
        /*00de*/ 	.short	(.L_13643 - .L_13642)


	//   ....[0]....
.L_13642:
        /*00e0*/ 	.word	0x00000550


	//   ....[1]....
        /*00e4*/ 	.word	0x000006d0


	//----- nvinfo : EIATTR_CRS_STACK_SIZE
	.align		4
.L_13643:
        /*00e8*/ 	.byte	0x04, 0x1e
        /*00ea*/ 	.short	(.L_13645 - .L_13644)
.L_13644:
        /*00ec*/ 	.word	0x00000000


	//----- nvinfo : EIATTR_CBANK_PARAM_SIZE
	.align		4
.L_13645:
        /*00f0*/ 	.byte	0x03, 0x19
        /*00f2*/ 	.short	0x0020


	//----- nvinfo : EIATTR_PARAM_CBANK
	.align		4
        /*00f4*/ 	.byte	0x04, 0x0a
        /*00f6*/ 	.short	(.L_13647 - .L_13646)
	.align		4
.L_13646:
        /*00f8*/ 	.word	index@(.nv.constant0._ZN2at6native43_GLOBAL__N__9ae7fba5_10_SoftMax_cu_9f978f6324cunn_SoftMaxBackwardSmemILi4EN3c108BFloat16EffNS1_23SoftMaxBackwardEpilogueEEEvPT0_PKT2_SA_l)
        /*00fc*/ 	.short	0x0380
        /*00fe*/ 	.short	0x0020


	//----- nvinfo : EIATTR_SW_WAR
	.align		4
.L_13647:
        /*0100*/ 	.byte	0x04, 0x36
        /*0102*/ 	.short	(.L_13649 - .L_13648)
.L_13648:
        /*0104*/ 	.word	0x00000008
.L_13649:


//--------------------- .nv.info._ZN2at6native43_GLOBAL__N__9ae7fba5_10_SoftMax_cu_9f978f6320cunn_SoftMaxBackwardILi8EN3c108BFloat16EfS4_NS1_23SoftMaxBackwardEpilogueEEEvPT0_PKT2_SA_l --------------------------
	.section	.nv.info._ZN2at6native43_GLOBAL__N__9ae7fba5_10_SoftMax_cu_9f978f6320cunn_SoftMaxBackwardILi8EN3c108BFloat16EfS4_NS1_23SoftMaxBackwardEpilogueEEEvPT0_PKT2_SA_l,"",@"SHT_CUDA_INFO"
	.sectionflags	@""
	.align	4


	//----- nvinfo : EIATTR_CUDA_API_VERSION
	.align		4
        /*0000*/ 	.byte	0x04, 0x37
        /*0002*/ 	.short	(.L_13651 - .L_13650)
.L_13650:
        /*0004*/ 	.word	0x00000082


	//----- nvinfo : EIATTR_KPARAM_INFO
	.align		4
.L_13651:
        /*0008*/ 	.byte	0x04, 0x17
        /*000a*/ 	.short	(.L_13653 - .L_13652)
.L_13652:
        /*000c*/ 	.word	0x00000000
        /*0010*/ 	.short	0x0003
        /*0012*/ 	.short	0x0018
        /*0014*/ 	.byte	0x00, 0xf0, 0x21, 0x00


	//----- nvinfo : EIATTR_KPARAM_INFO
	.align		4
.L_13653:
        /*0018*/ 	.byte	0x04, 0x17
        /*001a*/ 	.short	(.L_13655 - .L_13654)
.L_13654:
        /*001c*/ 	.word	0x00000000
        /*0020*/ 	.short	0x0002
        /*0022*/ 	.short	0x0010
        /*0024*/ 	.byte	0x00, 0xf5, 0x21, 0x00


	//----- nvinfo : EIATTR_KPARAM_INFO
	.align		4
.L_13655:
        /*0028*/ 	.byte	0x04, 0x17
        /*002a*/ 	.short	(.L_13657 - .L_13656)
.L_13656:
        /*002c*/ 	.word	0x00000000
        /*0030*/ 	.short	0x0001
        /*0032*/ 	.short	0x0008
        /*0034*/ 	.byte	0x00, 0xf5, 0x21, 0x00


	//----- nvinfo : EIATTR_KPARAM_INFO
	.align		4
.L_13657:
        /*0038*/ 	.byte	0x04, 0x17
        /*003a*/ 	.short	(.L_13659 - .L_13658)
.L_13658:
        /*003c*/ 	.word	0x00000000
        /*0040*/ 	.short	0x0000
        /*0042*/ 	.short	0x0000
        /*0044*/ 	.byte	0x00, 0xf5, 0x21, 0x00


	//----- nvinfo : EIATTR_SPARSE_MMA_MASK
	.align		4
.L_13659:
        /*0048*/ 	.byte	0x03, 0x50
        /*004a*/ 	.short	0x0000


	//----- nvinfo : EIATTR_MAXREG_COUNT
	.align		4
        /*004c*/ 	.byte	0x03, 0x1b
        /*004e*/ 	.short	0x00ff


	//----- nvinfo : EIATTR_NUM_BARRIERS
	.align		4
        /*0050*/ 	.byte	0x02, 0x4c
        /*0052*/ 	.byte	0x01
	.zero		1


	//----- nvinfo : EIATTR_MERCURY_ISA_VERSION
	.align		4
        /*0054*/ 	.byte	0x03, 0x5f
        /*0056*/ 	.short	0x0101


	//----- nvinfo : EIATTR_COOP_GROUP_MASK_REGIDS
	.align		4
        /*0058*/ 	.byte	0x04, 0x29
        /*005a*/ 	.short	(.L_13661 - .L_13660)


	//   ....[0]....
.L_13660:
        /*005c*/ 	.word	0x05000003


	//----- nvinfo : EIATTR_COOP_GROUP_INSTR_OFFSETS
	.align		4
.L_13661:
        /*0060*/ 	.byte	0x04, 0x28
        /*0062*/ 	.short	(.L_13663 - .L_13662)


	//   ....[0]....
.L_13662:
        /*0064*/ 	.word	0x00001a10


	//----- nvinfo : EIATTR_VRC_CTA_INIT_COUNT
	.align		4
.L_13663:
        /*0068*/ 	.byte	0x02, 0x4a
	.zero		1
	.zero		1


	//----- nvinfo : EIATTR_EXIT_INSTR_OFFSETS
	.align		4
        /*006c*/ 	.byte	0x04, 0x1c
        /*006e*/ 	.short	(.L_13665 - .L_13664)


	//   ....[0]....
.L_13664:
        /*0070*/ 	.word	0x00002860


	//   ....[1]....
        /*0074*/ 	.word	0x00002940


	//   ....[2]....
        /*0078*/ 	.word	0x00003200


	//   ....[3]....
        /*007c*/ 	.word	0x000039b0


	//   ....[4]....
        /*0080*/ 	.word	0x00003e00


	//   ....[5]....
        /*0084*/ 	.word	0x000046d0


	//   ....[6]....
        /*0088*/ 	.word	0x000048d0


	//   ....[7]....
        /*008c*/ 	.word	0x00005250


	//   ....[8]....
        /*0090*/ 	.word	0x000057a0


	//   ....[9]....
        /*0094*/ 	.word	0x00005e50


	//----- nvinfo : EIATTR_CRS_STACK_SIZE
	.align		4
.L_13665:
        /*0098*/ 	.byte	0x04, 0x1e
        /*009a*/ 	.short	(.L_13667 - .L_13666)
.L_13666:
        /*009c*/ 	.word	0x00000000


	//----- nvinfo : EIATTR_CBANK_PARAM_SIZE
	.align		4
.L_13667:
        /*00a0*/ 	.byte	0x03, 0x19
        /*00a2*/ 	.short	0x0020


	//----- nvinfo : EIATTR_PARAM_CBANK
	.align		4
        /*00a4*/ 	.byte	0x04, 0x0a
        /*00a6*/ 	.short	(.L_13669 - .L_13668)
	.align		4
.L_13668:
        /*00a8*/ 	.word	index@(.nv.constant0._ZN2at6native43_GLOBAL__N__9ae7fba5_10_SoftMax_cu_9f978f6320cunn_SoftMaxBackwardILi8EN3c108BFloat16EfS4_NS1_23SoftMaxBackwardEpilogueEEEvPT0_PKT2_SA_l)
        /*00ac*/ 	.short	0x0380
        /*00ae*/ 	.short	0x0020


	//----- nvinfo : EIATTR_SW_WAR
	.align		4
.L_13669:
        /*00b0*/ 	.byte	0x04, 0x36
        /*00b2*/ 	.short	(.L_13671 - .L_13670)
.L_13670:
        /*00b4*/ 	.word	0x00000008
.L_13671:


//--------------------- .nv.info._ZN2at6native43_GLOBAL__N__9ae7fba5_10_SoftMax_cu_9f978f6324cunn_SoftMaxBackwardSmemILi8EN3c108BFloat16EfS4_NS1_23SoftMaxBackwardEpilogueEEEvPT0_PKT2_SA_l --------------------------
	.section	.nv.info._ZN2at6native43_GLOBAL__N__9ae7fba5_10_SoftMax_cu_9f978f6324cunn_SoftMaxBackwardSmemILi8EN3c108BFloat16EfS4_NS1_23SoftMaxBackwardEpilogueEEEvPT0_PKT2_SA_l,"",@"SHT_CUDA_INFO"
	.sectionflags	@""
	.align	4


	//----- nvinfo : EIATTR_CUDA_API_VERSION
	.align		4
        /*0000*/ 	.byte	0x04, 0x37
        /*0002*/ 	.short	(.L_13673 - .L_13672)
.L_13672:
        /*0004*/ 	.word	0x00000082


	//----- nvinfo : EIATTR_KPARAM_INFO
	.align		4
.L_13673:
        /*0008*/ 	.byte	0x04, 0x17
        /*000a*/ 	.short	(.L_13675 - .L_13674)
.L_13674:
        /*000c*/ 	.word	0x00000000
        /*0010*/ 	.short	0x0003
        /*0012*/ 	.short	0x0018
        /*0014*/ 	.byte	0x00, 0xf0, 0x21, 0x00


	//----- nvinfo : EIATTR_KPARAM_INFO
	.align		4
.L_13675:
        /*0018*/ 	.byte	0x04, 0x17
        /*001a*/ 	.short	(.L_13677 - .L_13676)
.L_13676:
        /*001c*/ 	.word	0x00000000
        /*0020*/ 	.short	0x0002
        /*0022*/ 	.short	0x0010
        /*0024*/ 	.byte	0x00, 0xf5, 0x21, 0x00


	//----- nvinfo : EIATTR_KPARAM_INFO
	.align		4
.L_13677:
        /*0028*/ 	.byte	0x04, 0x17
        /*002a*/ 	.short	(.L_13679 - .L_13678)
.L_13678:
        /*002c*/ 	.word	0x00000000
        /*0030*/ 	.short	0x0001
        /*0032*/ 	.short	0x0008
        /*0034*/ 	.byte	0x00, 0xf5, 0x21, 0x00


	//----- nvinfo : EIATTR_KPARAM_INFO
	.align		4
.L_13679:
        /*0038*/ 	.byte	0x04, 0x17
        /*003a*/ 	.short	(.L_13681 - .L_13680)
.L_13680:
        /*003c*/ 	.word	0x00000000
        /*0040*/ 	.short	0x0000
        /*0042*/ 	.short	0x0000
        /*0044*/ 	.byte	0x00, 0xf5, 0x21, 0x00


	//----- nvinfo : EIATTR_SPARSE_MMA_MASK
	.align		4
.L_13681:
        /*0048*/ 	.byte	0x03, 0x50
        /*004a*/ 	.short	0x0000


	//----- nvinfo : EIATTR_MAXREG_COUNT
	.align		4
        /*004c*/ 	.byte	0x03, 0x1b
        /*004e*/ 	.short	0x00ff


	//----- nvinfo : EIATTR_NUM_BARRIERS
	.align		4
        /*0050*/ 	.byte	0x02, 0x4c
        /*0052*/ 	.byte	0x01
	.zero		1


	//----- nvinfo : EIATTR_MERCURY_ISA_VERSION
	.align		4
        /*0054*/ 	.byte	0x03, 0x5f
        /*0056*/ 	.short	0x0101


	//----- nvinfo : EIATTR_COOP_GROUP_MASK_REGIDS
	.align		4
        /*0058*/ 	.byte	0x04, 0x29
        /*005a*/ 	.short	(.L_13683 - .L_13682)


	//   ....[0]....
.L_13682:
        /*005c*/ 	.word	0xffffffff


	//   ....[1]....
        /*0060*/ 	.word	0xffffffff


	//   ....[2]....
        /*0064*/ 	.word	0xffffffff


	//   ....[3]....
        /*0068*/ 	.word	0xffffffff


	//   ....[4]....
        /*006c*/ 	.word	0xffffffff


	//   ....[5]....
        /*0070*/ 	.word	0xffffffff


	//   ....[6]....
        /*0074*/ 	.word	0xffffffff


	//   ....[7]....
        /*0078*/ 	.word	0xffffffff


	//   ....[8]....
        /*007c*/ 	.word	0xffffffff


	//   ....[9]....
        /*0080*/ 	.word	0xffffffff


	//   ....[10]....
        /*0084*/ 	.word	0x05000008


	//   ....[11]....
        /*0088*/ 	.word	0x05000008


	//   ....[12]....
        /*008c*/ 	.word	0x05000008


	//   ....[13]....
        /*0090*/ 	.word	0x05000008


	//   ....[14]....
        /*0094*/ 	.word	0x05000008


	//----- nvinfo : EIATTR_COOP_GROUP_INSTR_OFFSETS
	.align		4
.L_13683:
        /*0098*/ 	.byte	0x04, 0x28
        /*009a*/ 	.short	(.L_13685 - .L_13684)


	//   ....[0]....
.L_13684:
        /*009c*/ 	.word	0x000003e0


	//   ....[1]....
        /*00a0*/ 	.word	0x00000440


	//   ....[2]....
        /*00a4*/ 	.word	0x00000490


	//   ....[3]....
        /*00a8*/ 	.word	0x000004c0


	//   ....[4]....
        /*00ac*/ 	.word	0x000004e0


	//   ....[5]....
        /*00b0*/ 	.word	0x00000570


	//   ....[6]....
        /*00b4*/ 	.word	0x00000590


	//   ....[7]....
        /*00b8*/ 	.word	0x000005b0


	//   ....[8]....
        /*00bc*/ 	.word	0x000005d0


	//   ....[9]....
        /*00c0*/ 	.word	0x000005f0


	//   ....[10]....
        /*00c4*/ 	.word	0x00000a00


	//   ....[11]....
        /*00c8*/ 	.word	0x00000a70


	//   ....[12]....
        /*00cc*/ 	.word	0x00000ae0


	//   ....[13]....
        /*00d0*/ 	.word	0x00000b50


	//   ....[14]....
        /*00d4*/ 	.word	0x00000bc0


	//----- nvinfo : EIATTR_VRC_CTA_INIT_COUNT
	.align		4
.L_13685:
        /*00d8*/ 	.byte	0x02, 0x4a
	.zero		1
	.zero		1


	//----- nvinfo : EIATTR_EXIT_INSTR_OFFSETS
	.align		4
        /*00dc*/ 	.byte	0x04, 0x1c
        /*00de*/ 	.short	(.L_13687 - .L_13686)


	//   ....[0]....
.L_13686:
        /*00e0*/ 	.word	0x00000650


	//   ....[1]....
        /*00e4*/ 	.word	0x000009b0


	//----- nvinfo : EIATTR_CRS_STACK_SIZE
	.align		4
.L_13687:
        /*00e8*/ 	.byte	0x04, 0x1e
        /*00ea*/ 	.short	(.L_13689 - .L_13688)
.L_13688:
        /*00ec*/ 	.word	0x00000000


	//----- nvinfo : EIATTR_CBANK_PARAM_SIZE
	.align		4
.L_13689:
        /*00f0*/ 	.byte	0x03, 0x19
        /*00f2*/ 	.short	0x0020


	//----- nvinfo : EIATTR_PARAM_CBANK
	.align		4
        /*00f4*/ 	.byte	0x04, 0x0a
        /*00f6*/ 	.short	(.L_13691 - .L_13690)
	.align		4
.L_13690:
        /*00f8*/ 	.word	index@(.nv.constant0._ZN2at6native43_GLOBAL__N__9ae7fba5_10_SoftMax_cu_9f978f6324cunn_SoftMaxBackwardSmemILi8EN3c108BFloat16EfS4_NS1_23SoftMaxBackwardEpilogueEEEvPT0_PKT2_SA_l)
        /*00fc*/ 	.short	0x0380
        /*00fe*/ 	.short	0x0020


	//----- nvinfo : EIATTR_SW_WAR
	.align		4
.L_13691:
        /*0100*/ 	.byte	0x04, 0x36
        /*0102*/ 	.short	(.L_13693 - .L_13692)
.L_13692:
        /*0104*/ 	.word	0x00000008
.L_13693:


//--------------------- .nv.info._ZN2at6native43_GLOBAL__N__9ae7fba5_10_SoftMax_cu_9f978f6320cunn_SoftMaxBackwardILi4EN3c104HalfEffNS1_23SoftMaxBackwardEpilogueEEEvPT0_PKT2_SA_l --------------------------
	.section	.nv.info._ZN2at6native43_GLOBAL__N__9ae7fba5_10_SoftMax_cu_9f978f6320cunn_SoftMaxBackwardILi4EN3c104HalfEffNS1_23SoftMaxBackwardEpilogueEEEvPT0_PKT2_SA_l,"",@"SHT_CUDA_INFO"
	.sectionflags	@""
	.align	4


	//----- nvinfo : EIATTR_CUDA_API_VERSION
	.align		4
        /*0000*/ 	.byte	0x04, 0x37
        /*0002*/ 	.short	(.L_13695 - .L_13694)
.L_13694:
        /*0004*/ 	.word	0x00000082


	//----- nvinfo : EIATTR_KPARAM_INFO
	.align		4
.L_13695:
        /*0008*/ 	.byte	0x04, 0x17
        /*000a*/ 	.short	(.L_13697 - .L_13696)
.L_13696:
        /*000c*/ 	.word	0x00000000
        /*0010*/ 	.short	0x0003
        /*0012*/ 	.short	0x0018
        /*0014*/ 	.byte	0x00, 0xf0, 0x21, 0x00


	//----- nvinfo : EIATTR_KPARAM_INFO
	.align		4
.L_13697:
        /*0018*/ 	.byte	0x04, 0x17
        /*001a*/ 	.short	(.L_13699 - .L_13698)
.L_13698:
        /*001c*/ 	.word	0x00000000
        /*0020*/ 	.short	0x0002
        /*0022*/ 	.short	0x0010
        /*0024*/ 	.byte	0x00, 0xf5, 0x21, 0x00


	//----- nvinfo : EIATTR_KPARAM_INFO
	.align		4
.L_13699:
        /*0028*/ 	.byte	0x04, 0x17
        /*002a*/ 	.short	(.L_13701 - .L_13700)
.L_13700:
        /*002c*/ 	.word	0x00000000
        /*0030*/ 	.short	0x0001
        /*0032*/ 	.short	0x0008
        /*0034*/ 	.byte	0x00, 0xf5, 0x21, 0x00


	//----- nvinfo : EIATTR_KPARAM_INFO
	.align		4
.L_13701:
        /*0038*/ 	.byte	0x04, 0x17
        /*003a*/ 	.short	(.L_13703 - .L_13702)
.L_13702:
        /*003c*/ 	.word	0x00000000
        /*0040*/ 	.short	0x0000
        /*0042*/ 	.short	0x0000
        /*0044*/ 	.byte	0x00, 0xf5, 0x21, 0x00


	//----- nvinfo : EIATTR_SPARSE_MMA_MASK
	.align		4
.L_13703:
        /*0048*/ 	.byte	0x03, 0x50
        /*004a*/ 	.short	0x0000


	//----- nvinfo : EIATTR_MAXREG_COUNT
	.align		4
        /*004c*/ 	.byte	0x03, 0x1b
        /*004e*/ 	.short	0x00ff


	//----- nvinfo : EIATTR_NUM_BARRIERS
	.align		4
        /*0050*/ 	.byte	0x02, 0x4c
        /*0052*/ 	.byte	0x01
	.zero		1


	//----- nvinfo : EIATTR_MERCURY_ISA_VERSION
	.align		4
        /*0054*/ 	.byte	0x03, 0x5f
        /*0056*/ 	.short	0x0101


	//----- nvinfo : EIATTR_COOP_GROUP_MASK_REGIDS
	.align		4
        /*0058*/ 	.byte	0x04, 0x29
        /*005a*/ 	.short	(.L_13705 - .L_13704)


	//   ....[0]....
.L_13704:
        /*005c*/ 	.word	0x05000007


	//----- nvinfo : EIATTR_COOP_GROUP_INSTR_OFFSETS
	.align		4
.L_13705:
        /*0060*/ 	.byte	0x04, 0x28
        /*0062*/ 	.short	(.L_13707 - .L_13706)


	//   ....[0]....
.L_13706:
        /*0064*/ 	.word	0x000017b0


	//----- nvinfo : EIATTR_VRC_CTA_INIT_COUNT
	.align		4
.L_13707:
        /*0068*/ 	.byte	0x02, 0x4a
	.zero		1
	.zero		1


	//----- nvinfo : EIATTR_EXIT_INSTR_OFFSETS
	.align		4
        /*006c*/ 	.byte	0x04, 0x1c
        /*006e*/ 	.short	(.L_13709 - .L_13708)


	//   ....[0]....
.L_13708:
        /*0070*/ 	.word	0x00002350


	//   ....[1]....
        /*0074*/ 	.word	0x00002410


	//   ....[2]....
        /*0078*/ 	.word	0x00002aa0


	//   ....[3]....
        /*007c*/ 	.word	0x00003280


	//   ....[4]....
        /*0080*/ 	.word	0x00003660


	//   ....[5]....
        /*0084*/ 	.word	0x00003aa0


	//   ....[6]....
        /*0088*/ 	.word	0x00003b60


	//   ....[7]....
        /*008c*/ 	.word	0x00004a40


	//   ....[8]....
        /*0090*/ 	.word	0x00004fe0


	//   ....[9]....
        /*0094*/ 	.word	0x000056e0


	//----- nvinfo : EIATTR_CRS_STACK_SIZE
	.align		4
.L_13709:
        /*0098*/ 	.byte	0x04, 0x1e
        /*009a*/ 	.short	(.L_13711 - .L_13710)
.L_13710:
        /*009c*/ 	.word	0x00000000


	//----- nvinfo : EIATTR_CBANK_PARAM_SIZE
	.align		4
.L_13711:
        /*00a0*/ 	.byte	0x03, 0x19
        /*00a2*/ 	.short	0x0020


	//----- nvinfo : EIATTR_PARAM_CBANK
	.align		4
        /*00a4*/ 	.byte	0x04, 0x0a
        /*00a6*/ 	.short	(.L_13713 - .L_13712)
	.align		4
.L_13712:
        /*00a8*/ 	.word	index@(.nv.constant0._ZN2at6native43_GLOBAL__N__9ae7fba5_10_SoftMax_cu_9f978f6320cunn_SoftMaxBackwardILi4EN3c104HalfEffNS1_23SoftMaxBackwardEpilogueEEEvPT0_PKT2_SA_l)
        /*00ac*/ 	.short	0x0380
        /*00ae*/ 	.short	0x0020


	//----- nvinfo : EIATTR_SW_WAR
	.align		4
.L_13713:
        /*00b0*/ 	.byte	0x04, 0x36
        /*00b2*/ 	.short	(.L_13715 - .L_13714)
.L_13714:
        /*00b4*/ 	.word	0x00000008
.L_13715:


//--------------------- .nv.info._ZN2at6native43_GLOBAL__N__9ae7fba5_10_SoftMax_cu_9f978f6324cunn_SoftMaxBackwardSmemILi4EN3c104HalfEffNS1_23SoftMaxBackwardEpilogueEEEvPT0_PKT2_SA_l --------------------------
	.section	.nv.info._ZN2at6native43_GLOBAL__N__9ae7fba5_10_SoftMax_cu_9f978f6324cunn_SoftMaxBackwardSmemILi4EN3c104HalfEffNS1_23SoftMaxBackwardEpilogueEEEvPT0_PKT2_SA_l,"",@"SHT_CUDA_INFO"
	.sectionflags	@""
	.align	4


	//----- nvinfo : EIATTR_CUDA_API_VERSION
	.align		4
        /*0000*/ 	.byte	0x04, 0x37
        /*0002*/ 	.short	(.L_13717 - .L_13716)
.L_13716:
        /*0004*/ 	.word	0x00000082


	//----- nvinfo : EIATTR_KPARAM_INFO
	.align		4
.L_13717:
        /*0008*/ 	.byte	0x04, 0x17
        /*000a*/ 	.short	(.L_13719 - .L_13718)
.L_13718:
        /*000c*/ 	.word	0x00000000
        /*0010*/ 	.short	0x0003
        /*0012*/ 	.short	0x0018
        /*0014*/ 	.byte	0x00, 0xf0, 0x21, 0x00


	//----- nvinfo : EIATTR_KPARAM_INFO
	.align		4
.L_13719:
        /*0018*/ 	.byte	0x04, 0x17
        /*001a*/ 	.short	(.L_13721 - .L_13720)
.L_13720:
        /*001c*/ 	.word	0x00000000
        /*0020*/ 	.short	0x0002
        /*0022*/ 	.short	0x0010
        /*0024*/ 	.byte	0x00, 0xf5, 0x21, 0x00


	//----- nvinfo : EIATTR_KPARAM_INFO
	.align		4
.L_13721:
        /*0028*/ 	.byte	0x04, 0x17
        /*002a*/ 	.short	(.L_13723 - .L_13722)
.L_13722:
        /*002c*/ 	.word	0x00000000
        /*0030*/ 	.short	0x0001
        /*0032*/ 	.short	0x0008
        /*0034*/ 	.byte	0x00, 0xf5, 0x21, 0x00


	//----- nvinfo : EIATTR_KPARAM_INFO
	.align		4
.L_13723:
        /*0038*/ 	.byte	0x04, 0x17
        /*003a*/ 	.short	(.L_13725 - .L_13724)
.L_13724:
        /*003c*/ 	.word	0x00000000
        /*0040*/ 	.short	0x0000
        /*0042*/ 	.short	0x0000
        /*0044*/ 	.byte	0x00, 0xf5, 0x21, 0x00


	//----- nvinfo : EIATTR_SPARSE_MMA_MASK
	.align		4
.L_13725:
        /*0048*/ 	.byte	0x03, 0x50
        /*004a*/ 	.short	0x0000


	//----- nvinfo : EIATTR_MAXREG_COUNT
	.align		4
        /*004c*/ 	.byte	0x03, 0x1b
        /*004e*/ 	.short	0x00ff


	//----- nvinfo : EIATTR_NUM_BARRIERS
	.align		4
        /*0050*/ 	.byte	0x02, 0x4c
        /*0052*/ 	.byte	0x01
	.zero		1


	//----- nvinfo : EIATTR_MERCURY_ISA_VERSION
	.align		4
        /*0054*/ 	.byte	0x03, 0x5f
        /*0056*/ 	.short	0x0101


	//----- nvinfo : EIATTR_COOP_GROUP_MASK_REGIDS
	.align		4
        /*0058*/ 	.byte	0x04, 0x29
        /*005a*/ 	.short	(.L_13727 - .L_13726)


	//   ....[0]....
.L_13726:
        /*005c*/ 	.word	0xffffffff


	//   ....[1]....
        /*0060*/ 	.word	0xffffffff


	//   ....[2]....
        /*0064*/ 	.word	0xffffffff


	//   ....[3]....
        /*0068*/ 	.word	0xffffffff


	//   ....[4]....
        /*006c*/ 	.word	0xffffffff


	//   ....[5]....
        /*0070*/ 	.word	0xffffffff


	//   ....[6]....
        /*0074*/ 	.word	0xffffffff


	//   ....[7]....
        /*0078*/ 	.word	0xffffffff


	//   ....[8]....
        /*007c*/ 	.word	0xffffffff


	//   ....[9]....
        /*0080*/ 	.word	0xffffffff


	//   ....[10]....
        /*0084*/ 	.word	0x05000008


	//   ....[11]....
        /*0088*/ 	.word	0x05000008


	//   ....[12]....
        /*008c*/ 	.word	0x05000008


	//   ....[13]....
        /*0090*/ 	.word	0x05000008


	//   ....[14]....
        /*0094*/ 	.word	0x05000008


	//----- nvinfo : EIATTR_COOP_GROUP_INSTR_OFFSETS
	.align		4
.L_13727:
        /*0098*/ 	.byte	0x04, 0x28
        /*009a*/ 	.short	(.L_13729 - .L_13728)


	//   ....[0]....
.L_13728:
        /*009c*/ 	.word	0x000002e0


	//   ....[1]....
        /*00a0*/ 	.word	0x00000350


	//   ....[2]....
        /*00a4*/ 	.word	0x00000390


	//   ....[3]....
        /*00a8*/ 	.word	0x000003c0


	//   ....[4]....
        /*00ac*/ 	.word	0x000003e0


	//   ....[5]....
        /*00b0*/ 	.word	0x00000470


	//   ....[6]....
        /*00b4*/ 	.word	0x00000490


	//   ....[7]....
        /*00b8*/ 	.word	0x000004b0


	//   ....[8]....
        /*00bc*/ 	.word	0x000004d0


	//   ....[9]....
        /*00c0*/ 	.word	0x000004f0


	//   ....[10]....
        /*00c4*/ 	.word	0x00000720


	//   ....[11]....
        /*00c8*/ 	.word	0x00000790


	//   ....[12]....
        /*00cc*/ 	.word	0x00000800


	//   ....[13]....
        /*00d0*/ 	.word	0x00000870


	//   ....[14]....
        /*00d4*/ 	.word	0x000008e0


	//----- nvinfo : EIATTR_VRC_CTA_INIT_COUNT
	.align		4
.L_13729:
        /*00d8*/ 	.byte	0x02, 0x4a
	.zero		1
	.zero		1


	//----- nvinfo : EIATTR_EXIT_INSTR_OFFSETS
	.align		4
        /*00dc*/ 	.byte	0x04, 0x1c
        /*00de*/ 	.short	(.L_13731 - .L_13730)


	//   ....[0]....
.L_13730:
        /*00e0*/ 	.word	0x00000550


	//   ....[1]....
        /*00e4*/ 	.word	0x000006d0


	//----- nvinfo : EIATTR_CRS_STACK_SIZE
	.align		4
.L_13731:
        /*00e8*/ 	.byte	0x04, 0x1e
        /*00ea*/ 	.short	(.L_13733 - .L_13732)
.L_13732:
        /*00ec*/ 	.word	0x00000000


	//----- nvinfo : EIATTR_CBANK_PARAM_SIZE
	.align		4
.L_13733:
        /*00f0*/ 	.byte	0x03, 0x19
        /*00f2*/ 	.short	0x0020


	//----- nvinfo : EIATTR_PARAM_CBANK
	.align		4
        /*00f4*/ 	.byte	0x04, 0x0a
        /*00f6*/ 	.short	(.L_13735 - .L_13734)
	.align		4
.L_13734:
        /*00f8*/ 	.word	index@(.nv.constant0._ZN2at6native43_GLOBAL__N__9ae7fba5_10_SoftMax_cu_9f978f6324cunn_SoftMaxBackwardSmemILi4EN3c104HalfEffNS1_23SoftMaxBackwardEpilogueEEEvPT0_PKT2_SA_l)
        /*00fc*/ 	.short	0x0380
        /*00fe*/ 	.short	0x0020


	//----- nvinfo : EIATTR_SW_WAR
	.align		4
.L_13735:
        /*0100*/ 	.byte	0x04, 0x36
        /*0102*/ 	.short	(.L_13737 - .L_13736)
.L_13736:
        /*0104*/ 	.word	0x00000008
.L_13737:


//--------------------- .nv.info._ZN2at6native43_GLOBAL__N__9ae7fba5_10_SoftMax_cu_9f978f6320cunn_SoftMaxBackwardILi8EN3c104HalfEfS4_NS1_23SoftMaxBackwardEpilogueEEEvPT0_PKT2_SA_l --------------------------
	.section	.nv.info._ZN2at6native43_GLOBAL__N__9ae7fba5_10_SoftMax_cu_9f978f6320cunn_SoftMaxBackwardILi8EN3c104HalfEfS4_NS1_23SoftMaxBackwardEpilogueEEEvPT0_PKT2_SA_l,"",@"SHT_CUDA_INFO"
	.sectionflags	@""
	.align	4


	//----- nvinfo : EIATTR_CUDA_API_VERSION
	.align		4
        /*0000*/ 	.byte	0x04, 0x37
        /*0002*/ 	.short	(.L_13739 - .L_13738)
.L_13738:
        /*0004*/ 	.word	0x00000082


	//----- nvinfo : EIATTR_KPARAM_INFO
	.align		4
.L_13739:
        /*0008*/ 	.byte	0x04, 0x17
        /*000a*/ 	.short	(.L_13741 - .L_13740)
.L_13740:
        /*000c*/ 	.word	0x00000000
        /*0010*/ 	.short	0x0003
        /*0012*/ 	.short	0x0018
        /*0014*/ 	.byte	0x00, 0xf0, 0x21, 0x00


	//----- nvinfo : EIATTR_KPARAM_INFO
	.align		4
.L_13741:
        /*0018*/ 	.byte	0x04, 0x17
        /*001a*/ 	.short	(.L_13743 - .L_13742)
.L_13742:
        /*001c*/ 	.word	0x00000000
        /*0020*/ 	.short	0x0002
        /*0022*/ 	.short	0x0010
        /*0024*/ 	.byte	0x00, 0xf5, 0x21, 0x00


	//----- nvinfo : EIATTR_KPARAM_INFO
	.align		4
.L_13743:
        /*0028*/ 	.byte	0x04, 0x17
        /*002a*/ 	.short	(.L_13745 - .L_13744)
.L_13744:
        /*002c*/ 	.word	0x00000000
        /*0030*/ 	.short	0x0001
        /*0032*/ 	.short	0x0008
        /*0034*/ 	.byte	0x00, 0xf5, 0x21, 0x00


	//----- nvinfo : EIATTR_KPARAM_INFO
	.align		4
.L_13745:
        /*0038*/ 	.byte	0x04, 0x17
        /*003a*/ 	.short	(.L_13747 - .L_13746)
.L_13746:
        /*003c*/ 	.word	0x00000000
        /*0040*/ 	.short	0x0000
        /*0042*/ 	.short	0x0000
        /*0044*/ 	.byte	0x00, 0xf5, 0x21, 0x00


	//----- nvinfo : EIATTR_SPARSE_MMA_MASK
	.align		4
.L_13747:
        /*0048*/ 	.byte	0x03, 0x50
        /*004a*/ 	.short	0x0000


	//----- nvinfo : EIATTR_MAXREG_COUNT
	.align		4
        /*004c*/ 	.byte	0x03, 0x1b
        /*004e*/ 	.short	0x00ff


	//----- nvinfo : EIATTR_NUM_BARRIERS
	.align		4
        /*0050*/ 	.byte	0x02, 0x4c
        /*0052*/ 	.byte	0x01
	.zero		1


	//----- nvinfo : EIATTR_MERCURY_ISA_VERSION
	.align		4
        /*0054*/ 	.byte	0x03, 0x5f
        /*0056*/ 	.short	0x0101


	//----- nvinfo : EIATTR_COOP_GROUP_MASK_REGIDS
	.align		4
        /*0058*/ 	.byte	0x04, 0x29
        /*005a*/ 	.short	(.L_13749 - .L_13748)


	//   ....[0]....
.L_13748:
        /*005c*/ 	.word	0x05000003


	//----- nvinfo : EIATTR_COOP_GROUP_INSTR_OFFSETS
	.align		4
.L_13749:
        /*0060*/ 	.byte	0x04, 0x28
        /*0062*/ 	.short	(.L_13751 - .L_13750)


	//   ....[0]....
.L_13750:
        /*0064*/ 	.word	0x00001990


	//----- nvinfo : EIATTR_VRC_CTA_INIT_COUNT
	.align		4
.L_13751:
        /*0068*/ 	.byte	0x02, 0x4a
	.zero		1
	.zero		1


	//----- nvinfo : EIATTR_EXIT_INSTR_OFFSETS
	.align		4
        /*006c*/ 	.byte	0x04, 0x1c
        /*006e*/ 	.short	(.L_13753 - .L_13752)


	//   ....[0]....
.L_13752:
        /*0070*/ 	.word	0x00002750


	//   ....[1]....
        /*0074*/ 	.word	0x00002830


	//   ....[2]....
        /*0078*/ 	.word	0x00003070


	//   ....[3]....
        /*007c*/ 	.word	0x00003820


	//   ....[4]....
        /*0080*/ 	.word	0x00003c70


	//   ....[5]....
        /*0084*/ 	.word	0x00004540


	//   ....[6]....
        /*0088*/ 	.word	0x00004740


	//   ....[7]....
        /*008c*/ 	.word	0x000050c0


	//   ....[8]....
        /*0090*/ 	.word	0x00005610


	//   ....[9]....
        /*0094*/ 	.word	0x00005cc0


	//----- nvinfo : EIATTR_CRS_STACK_SIZE
	.align		4
.L_13753:
        /*0098*/ 	.byte	0x04, 0x1e
        /*009a*/ 	.short	(.L_13755 - .L_13754)
.L_13754:
        /*009c*/ 	.word	0x00000000


	//----- nvinfo : EIATTR_CBANK_PARAM_SIZE
	.align		4
.L_13755:
        /*00a0*/ 	.byte	0x03, 0x19
        /*00a2*/ 	.short	0x0020


	//----- nvinfo : EIATTR_PARAM_CBANK
	.align		4
        /*00a4*/ 	.byte	0x04, 0x0a
        /*00a6*/ 	.short	(.L_13757 - .L_13756)
	.align		4
.L_13756:
        /*00a8*/ 	.word	index@(.nv.constant0._ZN2at6native43_GLOBAL__N__9ae7fba5_10_SoftMax_cu_9f978f6320cunn_SoftMaxBackwardILi8EN3c104HalfEfS4_NS1_23SoftMaxBackwardEpilogueEEEvPT0_PKT2_SA_l)
        /*00ac*/ 	.short	0x0380
        /*00ae*/ 	.short	0x0020


	//----- nvinfo : EIATTR_SW_WAR
	.align		4
.L_13757:
        /*00b0*/ 	.byte	0x04, 0x36
        /*00b2*/ 	.short	(.L_13759 - .L_13758)
.L_13758:
        /*00b4*/ 	.word	0x00000008
.L_13759:


//--------------------- .nv.info._ZN2at6native43_GLOBAL__N__9ae7fba5_10_SoftMax_cu_9f978f6324cunn_SoftMaxBackwardSmemILi8EN3c104HalfEfS4_NS1_23SoftMaxBackwardEpilogueEEEvPT0_PKT2_SA_l --------------------------
	.section	.nv.info._ZN2at6native43_GLOBAL__N__9ae7fba5_10_SoftMax_cu_9f978f6324cunn_SoftMaxBackwardSmemILi8EN3c104HalfEfS4_NS1_23SoftMaxBackwardEpilogueEEEvPT0_PKT2_SA_l,"",@"SHT_CUDA_INFO"
	.sectionflags	@""
	.align	4


	//----- nvinfo : EIATTR_CUDA_API_VERSION
	.align		4
        /*0000*/ 	.byte	0x04, 0x37
        /*0002*/ 	.short	(.L_13761 - .L_13760)
.L_13760:
        /*0004*/ 	.word	0x00000082


	//----- nvinfo : EIATTR_KPARAM_INFO
	.align		4
.L_13761:
        /*0008*/ 	.byte	0x04, 0x17
        /*000a*/ 	.short	(.L_13763 - .L_13762)
.L_13762:
        /*000c*/ 	.word	0x00000000
        /*0010*/ 	.short	0x0003
        /*0012*/ 	.short	0x0018
        /*0014*/ 	.byte	0x00, 0xf0, 0x21, 0x00


	//----- nvinfo : EIATTR_KPARAM_INFO
	.align		4
.L_13763:
        /*0018*/ 	.byte	0x04, 0x17
        /*001a*/ 	.short	(.L_13765 - .L_13764)
.L_13764:
        /*001c*/ 	.word	0x00000000
        /*0020*/ 	.short	0x0002
        /*0022*/ 	.short	0x0010
        /*0024*/ 	.byte	0x00, 0xf5, 0x21, 0x00


	//----- nvinfo : EIATTR_KPARAM_INFO
	.align		4
.L_13765:
        /*0028*/ 	.byte	0x04, 0x17
        /*002a*/ 	.short	(.L_13767 - .L_13766)
.L_13766:
        /*002c*/ 	.word	0x00000000
        /*0030*/ 	.short	0x0001
        /*0032*/ 	.short	0x0008
        /*0034*/ 	.byte	0x00, 0xf5, 0x21, 0x00


	//----- nvinfo : EIATTR_KPARAM_INFO
	.align		4
.L_13767:
        /*0038*/ 	.byte	0x04, 0x17
        /*003a*/ 	.short	(.L_13769 - .L_13768)
.L_13768:
        /*003c*/ 	.word	0x00000000
        /*0040*/ 	.short	0x0000
        /*0042*/ 	.short	0x0000
        /*0044*/ 	.byte	0x00, 0xf5, 0x21, 0x00


	//----- nvinfo : EIATTR_SPARSE_MMA_MASK
	.align		4
.L_13769:
        /*0048*/ 	.byte	0x03, 0x50
        /*004a*/ 	.short	0x0000


	//----- nvinfo : EIATTR_MAXREG_COUNT
	.align		4
        /*004c*/ 	.byte	0x03, 0x1b
        /*004e*/ 	.short	0x00ff


	//----- nvinfo : EIATTR_NUM_BARRIERS
	.align		4
        /*0050*/ 	.byte	0x02, 0x4c
        /*0052*/ 	.byte	0x01
	.zero		1


	//----- nvinfo : EIATTR_MERCURY_ISA_VERSION
	.align		4
        /*0054*/ 	.byte	0x03, 0x5f
        /*0056*/ 	.short	0x0101


	//----- nvinfo : EIATTR_COOP_GROUP_MASK_REGIDS
	.align		4
        /*0058*/ 	.byte	0x04, 0x29
        /*005a*/ 	.short	(.L_13771 - .L_13770)


	//   ....[0]....
.L_13770:
        /*005c*/ 	.word	0xffffffff


	//   ....[1]....
        /*0060*/ 	.word	0xffffffff


	//   ....[2]....
        /*0064*/ 	.word	0xffffffff


	//   ....[3]....
        /*0068*/ 	.word	0xffffffff


	//   ....[4]....
        /*006c*/ 	.word	0xffffffff


	//   ....[5]....
        /*0070*/ 	.word	0xffffffff


	//   ....[6]....
        /*0074*/ 	.word	0xffffffff


	//   ....[7]....
        /*0078*/ 	.word	0xffffffff


	//   ....[8]....
        /*007c*/ 	.word	0xffffffff


	//   ....[9]....
        /*0080*/ 	.word	0xffffffff


	//   ....[10]....
        /*0084*/ 	.word	0x05000008


	//   ....[11]....
        /*0088*/ 	.word	0x05000008


	//   ....[12]....
        /*008c*/ 	.word	0x05000008


	//   ....[13]....
        /*0090*/ 	.word	0x05000008


	//   ....[14]....
        /*0094*/ 	.word	0x05000008


	//----- nvinfo : EIATTR_COOP_GROUP_INSTR_OFFSETS
	.align		4
.L_13771:
        /*0098*/ 	.byte	0x04, 0x28
        /*009a*/ 	.short	(.L_13773 - .L_13772)


	//   ....[0]....
.L_13772:
        /*009c*/ 	.word	0x000003a0


	//   ....[1]....
        /*00a0*/ 	.word	0x00000400


	//   ....[2]....
        /*00a4*/ 	.word	0x00000450


	//   ....[3]....
        /*00a8*/ 	.word	0x00000480


	//   ....[4]....
        /*00ac*/ 	.word	0x000004a0


	//   ....[5]....
        /*00b0*/ 	.word	0x00000530


	//   ....[6]....
        /*00b4*/ 	.word	0x00000550


	//   ....[7]....
        /*00b8*/ 	.word	0x00000570


	//   ....[8]....
        /*00bc*/ 	.word	0x00000590


	//   ....[9]....
        /*00c0*/ 	.word	0x000005b0


	//   ....[10]....
        /*00c4*/ 	.word	0x00000940


	//   ....[11]....
        /*00c8*/ 	.word	0x000009b0


	//   ....[12]....
        /*00cc*/ 	.word	0x00000a20


	//   ....[13]....
        /*00d0*/ 	.word	0x00000a90


	//   ....[14]....
        /*00d4*/ 	.word	0x00000b00


	//----- nvinfo : EIATTR_VRC_CTA_INIT_COUNT
	.align		4
.L_13773:
        /*00d8*/ 	.byte	0x02, 0x4a
	.zero		1
	.zero		1


	//----- nvinfo : EIATTR_EXIT_INSTR_OFFSETS
	.align		4
        /*00dc*/ 	.byte	0x04, 0x1c
        /*00de*/ 	.short	(.L_13775 - .L_13774)


	//   ....[0]....
.L_13774:
        /*00e0*/ 	.word	0x00000610


	//   ....[1]....
        /*00e4*/ 	.word	0x000008f0


	//----- nvinfo : EIATTR_CRS_STACK_SIZE
	.align		4
.L_13775:
        /*00e8*/ 	.byte	0x04, 0x1e
        /*00ea*/ 	.short	(.L_13777 - .L_13776)
.L_13776:
        /*00ec*/ 	.word	0x00000000


	//----- nvinfo : EIATTR_CBANK_PARAM_SIZE
	.align		4
.L_13777:
        /*00f0*/ 	.byte	0x03, 0x19
        /*00f2*/ 	.short	0x0020


	//----- nvinfo : EIATTR_PARAM_CBANK
	.align		4
        /*00f4*/ 	.byte	0x04, 0x0a
        /*00f6*/ 	.short	(.L_13779 - .L_13778)
	.align		4
.L_13778:
        /*00f8*/ 	.word	index@(.nv.constant0._ZN2at6native43_GLOBAL__N__9ae7fba5_10_SoftMax_cu_9f978f6324cunn_SoftMaxBackwardSmemILi8EN3c104HalfEfS4_NS1_23SoftMaxBackwardEpilogueEEEvPT0_PKT2_SA_l)
        /*00fc*/ 	.short	0x0380
        /*00fe*/ 	.short	0x0020


	//----- nvinfo : EIATTR_SW_WAR
	.align		4
.L_13779:
        /*0100*/ 	.byte	0x04, 0x36
        /*0102*/ 	.short	(.L_13781 - .L_13780)
.L_13780:
        /*0104*/ 	.word	0x00000008
.L_13781:


//--------------------- .nv.info._ZN2at6native43_GLOBAL__N__9ae7fba5_10_SoftMax_cu_9f978f6320cunn_SoftMaxBackwardILi4EfffNS1_23SoftMaxBackwardEpilogueEEEvPT0_PKT2_S8_l --------------------------
	.section	.nv.info._ZN2at6native43_GLOBAL__N__9ae7fba5_10_SoftMax_cu_9f978f6320cunn_SoftMaxBackwardILi4EfffNS1_23SoftMaxBackwardEpilogueEEEvPT0_PKT2_S8_l,"",@"SHT_CUDA_INFO"
	.sectionflags	@""
	.align	4


	//----- nvinfo : EIATTR_CUDA_API_VERSION
	.align		4
        /*0000*/ 	.byte	0x04, 0x37
        /*0002*/ 	.short	(.L_13783 - .L_13782)
.L_13782:
        /*0004*/ 	.word	0x00000082


	//----- nvinfo : EIATTR_KPARAM_INFO
	.align		4
.L_13783:
        /*0008*/ 	.byte	0x04, 0x17
        /*000a*/ 	.short	(.L_13785 - .L_13784)
.L_13784:
        /*000c*/ 	.word	0x00000000
        /*0010*/ 	.short	0x0003
        /*0012*/ 	.short	0x0018
        /*0014*/ 	.byte	0x00, 0xf0, 0x21, 0x00


	//----- nvinfo : EIATTR_KPARAM_INFO
	.align		4
.L_13785:
        /*0018*/ 	.byte	0x04, 0x17
        /*001a*/ 	.short	(.L_13787 - .L_13786)
.L_13786:
        /*001c*/ 	.word	0x00000000
        /*0020*/ 	.short	0x0002
        /*0022*/ 	.short	0x0010
        /*0024*/ 	.byte	0x00, 0xf5, 0x21, 0x00


	//----- nvinfo : EIATTR_KPARAM_INFO
	.align		4
.L_13787:
        /*0028*/ 	.byte	0x04, 0x17
        /*002a*/ 	.short	(.L_13789 - .L_13788)
.L_13788:
        /*002c*/ 	.word	0x00000000
        /*0030*/ 	.short	0x0001
        /*0032*/ 	.short	0x0008
        /*0034*/ 	.byte	0x00, 0xf5, 0x21, 0x00


	//----- nvinfo : EIATTR_KPARAM_INFO
	.align		4
.L_13789:
        /*0038*/ 	.byte	0x04, 0x17
        /*003a*/ 	.short	(.L_13791 - .L_13790)
.L_13790:
        /*003c*/ 	.word	0x00000000
        /*0040*/ 	.short	0x0000
        /*0042*/ 	.short	0x0000
        /*0044*/ 	.byte	0x00, 0xf5, 0x21, 0x00


	//----- nvinfo : EIATTR_SPARSE_MMA_MASK
	.align		4
.L_13791:
        /*0048*/ 	.byte	0x03, 0x50
        /*004a*/ 	.short	0x0000


	//----- nvinfo : EIATTR_MAXREG_COUNT
	.align		4
        /*004c*/ 	.byte	0x03, 0x1b
        /*004e*/ 	.short	0x00ff


	//----- nvinfo : EIATTR_NUM_BARRIERS
	.align		4
        /*0050*/ 	.byte	0x02, 0x4c
        /*0052*/ 	.byte	0x01
	.zero		1


	//----- nvinfo : EIATTR_MERCURY_ISA_VERSION
	.align		4
        /*0054*/ 	.byte	0x03, 0x5f
        /*0056*/ 	.short	0x0101


	//----- nvinfo : EIATTR_COOP_GROUP_MASK_REGIDS
	.align		4
        /*0058*/ 	.byte	0x04, 0x29
        /*005a*/ 	.short	(.L_13793 - .L_13792)


	//   ....[0]....
.L_13792:
        /*005c*/ 	.word	0x05000008


	//----- nvinfo : EIATTR_COOP_GROUP_INSTR_OFFSETS
	.align		4
.L_13793:
        /*0060*/ 	.byte	0x04, 0x28
        /*0062*/ 	.short	(.L_13795 - .L_13794)


	//   ....[0]....
.L_13794:
        /*0064*/ 	.word	0x00001770


	//----- nvinfo : EIATTR_VRC_CTA_INIT_COUNT
	.align		4
.L_13795:
        /*0068*/ 	.byte	0x02, 0x4a
	.zero		1
	.zero		1


	//----- nvinfo : EIATTR_EXIT_INSTR_OFFSETS
	.align		4
        /*006c*/ 	.byte	0x04, 0x1c
        /*006e*/ 	.short	(.L_13797 - .L_13796)


	//   ....[0]....
.L_13796:
        /*0070*/ 	.word	0x00002290


	//   ....[1]....
        /*0074*/ 	.word	0x00002340


	//   ....[2]....
        /*0078*/ 	.word	0x000029c0


	//   ....[3]....
        /*007c*/ 	.word	0x000030c0


	//   ....[4]....
        /*0080*/ 	.word	0x00003400


	//   ....[5]....
        /*0084*/ 	.word	0x00003800


	//   ....[6]....
        /*0088*/ 	.word	0x000038b0


	//   ....[7]....
        /*008c*/ 	.word	0x000046b0


	//   ....[8]....
        /*0090*/ 	.word	0x00004bb0


	//   ....[9]....
        /*0094*/ 	.word	0x00005180


	//----- nvinfo : EIATTR_CRS_STACK_SIZE
	.align		4
.L_13797:
        /*0098*/ 	.byte	0x04, 0x1e
        /*009a*/ 	.short	(.L_13799 - .L_13798)
.L_13798:
        /*009c*/ 	.word	0x00000000


	//----- nvinfo : EIATTR_CBANK_PARAM_SIZE
	.align		4
.L_13799:
        /*00a0*/ 	.byte	0x03, 0x19
        /*00a2*/ 	.short	0x0020


	//----- nvinfo : EIATTR_PARAM_CBANK
	.align		4
        /*00a4*/ 	.byte	0x04, 0x0a
        /*00a6*/ 	.short	(.L_13801 - .L_13800)
	.align		4
.L_13800:
        /*00a8*/ 	.word	index@(.nv.constant0._ZN2at6native43_GLOBAL__N__9ae7fba5_10_SoftMax_cu_9f978f6320cunn_SoftMaxBackwardILi4EfffNS1_23SoftMaxBackwardEpilogueEEEvPT0_PKT2_S8_l)
        /*00ac*/ 	.short	0x0380
        /*00ae*/ 	.short	0x0020


	//----- nvinfo : EIATTR_SW_WAR
	.align		4
.L_13801:
        /*00b0*/ 	.byte	0x04, 0x36
        /*00b2*/ 	.short	(.L_13803 - .L_13802)
.L_13802:
        /*00b4*/ 	.word	0x00000008
.L_13803:


//--------------------- .nv.info._ZN2at6native43_GLOBAL__N__9ae7fba5_10_SoftMax_cu_9f978f6324cunn_SoftMaxBackwardSmemILi4EfffNS1_23SoftMaxBackwardEpilogueEEEvPT0_PKT2_S8_l --------------------------
	.section	.nv.info._ZN2at6native43_GLOBAL__N__9ae7fba5_10_SoftMax_cu_9f978f6324cunn_SoftMaxBackwardSmemILi4EfffNS1_23SoftMaxBackwardEpilogueEEEvPT0_PKT2_S8_l,"",@"SHT_CUDA_INFO"
	.sectionflags	@""
	.align	4


	//----- nvinfo : EIATTR_CUDA_API_VERSION
	.align		4
        /*0000*/ 	.byte	0x04, 0x37
        /*0002*/ 	.short	(.L_13805 - .L_13804)
.L_13804:
        /*0004*/ 	.word	0x00000082


	//----- nvinfo : EIATTR_KPARAM_INFO
	.align		4
.L_13805:
        /*0008*/ 	.byte	0x04, 0x17
        /*000a*/ 	.short	(.L_13807 - .L_13806)
.L_13806:
        /*000c*/ 	.word	0x00000000
        /*0010*/ 	.short	0x0003
        /*0012*/ 	.short	0x0018
        /*0014*/ 	.byte	0x00, 0xf0, 0x21, 0x00


	//----- nvinfo : EIATTR_KPARAM_INFO
	.align		4
.L_13807:
        /*0018*/ 	.byte	0x04, 0x17
        /*001a*/ 	.short	(.L_13809 - .L_13808)
.L_13808:
        /*001c*/ 	.word	0x00000000
        /*0020*/ 	.short	0x0002
        /*0022*/ 	.short	0x0010
        /*0024*/ 	.byte	0x00, 0xf5, 0x21, 0x00


	//----- nvinfo : EIATTR_KPARAM_INFO
	.align		4
.L_13809:
        /*0028*/ 	.byte	0x04, 0x17
        /*002a*/ 	.short	(.L_13811 - .L_13810)
.L_13810:
        /*002c*/ 	.word	0x00000000
        /*0030*/ 	.short	0x0001
        /*0032*/ 	.short	0x0008
        /*0034*/ 	.byte	0x00, 0xf5, 0x21, 0x00


	//----- nvinfo : EIATTR_KPARAM_INFO
	.align		4
.L_13811:
        /*0038*/ 	.byte	0x04, 0x17
        /*003a*/ 	.short	(.L_13813 - .L_13812)
.L_13812:
        /*003c*/ 	.word	0x00000000
        /*0040*/ 	.short	0x0000
        /*0042*/ 	.short	0x0000
        /*0044*/ 	.byte	0x00, 0xf5, 0x21, 0x00


	//----- nvinfo : EIATTR_SPARSE_MMA_MASK
	.align		4
.L_13813:
        /*0048*/ 	.byte	0x03, 0x50
        /*004a*/ 	.short	0x0000


	//----- nvinfo : EIATTR_MAXREG_COUNT
	.align		4
        /*004c*/ 	.byte	0x03, 0x1b
        /*004e*/ 	.short	0x00ff


	//----- nvinfo : EIATTR_NUM_BARRIERS
	.align		4
        /*0050*/ 	.byte	0x02, 0x4c
        /*0052*/ 	.byte	0x01
	.zero		1


	//----- nvinfo : EIATTR_MERCURY_ISA_VERSION
	.align		4
        /*0054*/ 	.byte	0x03, 0x5f
        /*0056*/ 	.short	0x0101


	//----- nvinfo : EIATTR_COOP_GROUP_MASK_REGIDS
	.align		4
        /*0058*/ 	.byte	0x04, 0x29
        /*005a*/ 	.short	(.L_13815 - .L_13814)


	//   ....[0]....
.L_13814:
        /*005c*/ 	.word	0xffffffff


	//   ....[1]....
        /*0060*/ 	.word	0xffffffff


	//   ....[2]....
        /*0064*/ 	.word	0xffffffff


	//   ....[3]....
        /*0068*/ 	.word	0xffffffff


	//   ....[4]....
        /*006c*/ 	.word	0xffffffff


	//   ....[5]....
        /*0070*/ 	.word	0xffffffff


	//   ....[6]....
        /*0074*/ 	.word	0xffffffff


	//   ....[7]....
        /*0078*/ 	.word	0xffffffff


	//   ....[8]....
        /*007c*/ 	.word	0xffffffff


	//   ....[9]....
        /*0080*/ 	.word	0xffffffff


	//   ....[10]....
        /*0084*/ 	.word	0x05000008


	//   ....[11]....
        /*0088*/ 	.word	0x05000008


	//   ....[12]....
        /*008c*/ 	.word	0x05000008


	//   ....[13]....
        /*0090*/ 	.word	0x05000008


	//   ....[14]....
        /*0094*/ 	.word	0x05000008


	//----- nvinfo : EIATTR_COOP_GROUP_INSTR_OFFSETS
	.align		4
.L_13815:
        /*0098*/ 	.byte	0x04, 0x28
        /*009a*/ 	.short	(.L_13817 - .L_13816)


	//   ....[0]....
.L_13816:
        /*009c*/ 	.word	0x000002e0


	//   ....[1]....
        /*00a0*/ 	.word	0x00000350


	//   ....[2]....
        /*00a4*/ 	.word	0x00000390


	//   ....[3]....
        /*00a8*/ 	.word	0x000003c0


	//   ....[4]....
        /*00ac*/ 	.word	0x000003e0


	//   ....[5]....
        /*00b0*/ 	.word	0x00000470


	//   ....[6]....
        /*00b4*/ 	.word	0x00000490


	//   ....[7]....
        /*00b8*/ 	.word	0x000004b0


	//   ....[8]....
        /*00bc*/ 	.word	0x000004d0


	//   ....[9]....
        /*00c0*/ 	.word	0x000004f0


	//   ....[10]....
        /*00c4*/ 	.word	0x00000700


	//   ....[11]....
        /*00c8*/ 	.word	0x00000770


	//   ....[12]....
        /*00cc*/ 	.word	0x000007e0


	//   ....[13]....
        /*00d0*/ 	.word	0x00000850


	//   ....[14]....
        /*00d4*/ 	.word	0x000008c0


	//----- nvinfo : EIATTR_VRC_CTA_INIT_COUNT
	.align		4
.L_13817:
        /*00d8*/ 	.byte	0x02, 0x4a
	.zero		1
	.zero		1


	//----- nvinfo : EIATTR_EXIT_INSTR_OFFSETS
	.align		4
        /*00dc*/ 	.byte	0x04, 0x1c
        /*00de*/ 	.short	(.L_13819 - .L_13818)


	//   ....[0]....
.L_13818:
        /*00e0*/ 	.word	0x00000550


	//   ....[1]....
        /*00e4*/ 	.word	0x000006b0


	//----- nvinfo : EIATTR_CRS_STACK_SIZE
	.align		4
.L_13819:
        /*00e8*/ 	.byte	0x04, 0x1e
        /*00ea*/ 	.short	(.L_13821 - .L_13820)
.L_13820:
        /*00ec*/ 	.word	0x00000000


	//----- nvinfo : EIATTR_CBANK_PARAM_SIZE
	.align		4
.L_13821:
        /*00f0*/ 	.byte	0x03, 0x19
        /*00f2*/ 	.short	0x0020


	//----- nvinfo : EIATTR_PARAM_CBANK
	.align		4
        /*00f4*/ 	.byte	0x04, 0x0a
        /*00f6*/ 	.short	(.L_13823 - .L_13822)
	.align		4
.L_13822:
        /*00f8*/ 	.word	index@(.nv.constant0._ZN2at6native43_GLOBAL__N__9ae7fba5_10_SoftMax_cu_9f978f6324cunn_SoftMaxBackwardSmemILi4EfffNS1_23SoftMaxBackwardEpilogueEEEvPT0_PKT2_S8_l)
        /*00fc*/ 	.short	0x0380
        /*00fe*/ 	.short	0x0020


	//----- nvinfo : EIATTR_SW_WAR
	.align		4
.L_13823:
        /*0100*/ 	.byte	0x04, 0x36
        /*0102*/ 	.short	(.L_13825 - .L_13824)
.L_13824:
        /*0104*/ 	.word	0x00000008
.L_13825:


//--------------------- .nv.info._ZN2at6native43_GLOBAL__N__9ae7fba5_10_SoftMax_cu_9f978f6320cunn_SoftMaxBackwardILi2EdddNS1_23SoftMaxBackwardEpilogueEEEvPT0_PKT2_S8_l --------------------------
	.section	.nv.info._ZN2at6native43_GLOBAL__N__9ae7fba5_10_SoftMax_cu_9f978f6320cunn_SoftMaxBackwardILi2EdddNS1_23SoftMaxBackwardEpilogueEEEvPT0_PKT2_S8_l,"",@"SHT_CUDA_INFO"
	.sectionflags	@""
	.align	4


	//----- nvinfo : EIATTR_CUDA_API_VERSION
	.align		4
        /*0000*/ 	.byte	0x04, 0x37
        /*0002*/ 	.short	(.L_13827 - .L_13826)
.L_13826:
        /*0004*/ 	.word	0x00000082


	//----- nvinfo : EIATTR_KPARAM_INFO
	.align		4
.L_13827:
        /*0008*/ 	.byte	0x04, 0x17
        /*000a*/ 	.short	(.L_13829 - .L_13828)
.L_13828:
        /*000c*/ 	.word	0x00000000
        /*0010*/ 	.short	0x0003
        /*0012*/ 	.short	0x0018
        /*0014*/ 	.byte	0x00, 0xf0, 0x21, 0x00


	//----- nvinfo : EIATTR_KPARAM_INFO
	.align		4
.L_13829:
        /*0018*/ 	.byte	0x04, 0x17
        /*001a*/ 	.short	(.L_13831 - .L_13830)
.L_13830:
        /*001c*/ 	.word	0x00000000
        /*0020*/ 	.short	0x0002
        /*0022*/ 	.short	0x0010
        /*0024*/ 	.byte	0x00, 0xf5, 0x21, 0x00


	//----- nvinfo : EIATTR_KPARAM_INFO
	.align		4
.L_13831:
        /*0028*/ 	.byte	0x04, 0x17
        /*002a*/ 	.short	(.L_13833 - .L_13832)
.L_13832:
        /*002c*/ 	.word	0x00000000
        /*0030*/ 	.short	0x0001
        /*0032*/ 	.short	0x0008
        /*0034*/ 	.byte	0x00, 0xf5, 0x21, 0x00


	//----- nvinfo : EIATTR_KPARAM_INFO
	.align		4
.L_13833:
        /*0038*/ 	.byte	0x04, 0x17
        /*003a*/ 	.short	(.L_13835 - .L_13834)
.L_13834:
        /*003c*/ 	.word	0x00000000
        /*0040*/ 	.short	0x0000
        /*0042*/ 	.short	0x0000
        /*0044*/ 	.byte	0x00, 0xf5, 0x21, 0x00


	//----- nvinfo : EIATTR_SPARSE_MMA_MASK
	.align		4
.L_13835:
        /*0048*/ 	.byte	0x03, 0x50
        /*004a*/ 	.short	0x0000


	//----- nvinfo : EIATTR_MAXREG_COUNT
	.align		4
        /*004c*/ 	.byte	0x03, 0x1b
        /*004e*/ 	.short	0x00ff


	//----- nvinfo : EIATTR_NUM_BARRIERS
	.align		4
        /*0050*/ 	.byte	0x02, 0x4c
        /*0052*/ 	.byte	0x01
	.zero		1


	//----- nvinfo : EIATTR_MERCURY_ISA_VERSION
	.align		4
        /*0054*/ 	.byte	0x03, 0x5f
        /*0056*/ 	.short	0x0101


	//----- nvinfo : EIATTR_COOP_GROUP_MASK_REGIDS
	.align		4
        /*0058*/ 	.byte	0x04, 0x29
        /*005a*/ 	.short	(.L_13837 - .L_13836)


	//   ....[0]....
.L_13836:
        /*005c*/ 	.word	0x05000008


	//----- nvinfo : EIATTR_COOP_GROUP_INSTR_OFFSETS
	.align		4
.L_13837:
        /*0060*/ 	.byte	0x04, 0x28
        /*0062*/ 	.short	(.L_13839 - .L_13838)


	//   ....[0]....
.L_13838:
        /*0064*/ 	.word	0x00002140


	//----- nvinfo : EIATTR_VRC_CTA_INIT_COUNT
	.align		4
.L_13839:
        /*0068*/ 	.byte	0x02, 0x4a
	.zero		1
	.zero		1


	//----- nvinfo : EIATTR_EXIT_INSTR_OFFSETS
	.align		4
        /*006c*/ 	.byte	0x04, 0x1c
        /*006e*/ 	.short	(.L_13841 - .L_13840)


	//   ....[0]....
.L_13840:
        /*0070*/ 	.word	0x00003380


	//   ....[1]....
        /*0074*/ 	.word	0x00003440


	//   ....[2]....
        /*0078*/ 	.word	0x00003a70


	//   ....[3]....
        /*007c*/ 	.word	0x000041f0


	//   ....[4]....
        /*0080*/ 	.word	0x000045c0


	//   ....[5]....
        /*0084*/ 	.word	0x00004920


	//   ....[6]....
        /*0088*/ 	.word	0x000049e0


	//   ....[7]....
        /*008c*/ 	.word	0x000059e0


	//   ....[8]....
        /*0090*/ 	.word	0x00005ef0


	//   ....[9]....
        /*0094*/ 	.word	0x00006550


	//----- nvinfo : EIATTR_CRS_STACK_SIZE
	.align		4
.L_13841:
        /*0098*/ 	.byte	0x04, 0x1e
        /*009a*/ 	.short	(.L_13843 - .L_13842)
.L_13842:
        /*009c*/ 	.word	0x00000000


	//----- nvinfo : EIATTR_CBANK_PARAM_SIZE
	.align		4
.L_13843:
        /*00a0*/ 	.byte	0x03, 0x19
        /*00a2*/ 	.short	0x0020


	//----- nvinfo : EIATTR_PARAM_CBANK
	.align		4
        /*00a4*/ 	.byte	0x04, 0x0a
        /*00a6*/ 	.short	(.L_13845 - .L_13844)
	.align		4
.L_13844:
        /*00a8*/ 	.word	index@(.nv.constant0._ZN2at6native43_GLOBAL__N__9ae7fba5_10_SoftMax_cu_9f978f6320cunn_SoftMaxBackwardILi2EdddNS1_23SoftMaxBackwardEpilogueEEEvPT0_PKT2_S8_l)
        /*00ac*/ 	.short	0x0380
        /*00ae*/ 	.short	0x0020


	//----- nvinfo : EIATTR_SW_WAR
	.align		4
.L_13845:
        /*00b0*/ 	.byte	0x04, 0x36
        /*00b2*/ 	.short	(.L_13847 - .L_13846)
.L_13846:
        /*00b4*/ 	.word	0x00000008
.L_13847:


//--------------------- .nv.info._ZN2at6native43_GLOBAL__N__9ae7fba5_10_SoftMax_cu_9f978f6324cunn_SoftMaxBackwardSmemILi2EdddNS1_23SoftMaxBackwardEpilogueEEEvPT0_PKT2_S8_l --------------------------
	.section	.nv.info._ZN2at6native43_GLOBAL__N__9ae7fba5_10_SoftMax_cu_9f978f6324cunn_SoftMaxBackwardSmemILi2EdddNS1_23SoftMaxBackwardEpilogueEEEvPT0_PKT2_S8_l,"",@"SHT_CUDA_INFO"
	.sectionflags	@""
	.align	4


	//----- nvinfo : EIATTR_CUDA_API_VERSION
	.align		4
        /*0000*/ 	.byte	0x04, 0x37
        /*0002*/ 	.short	(.L_13849 - .L_13848)
.L_13848:
        /*0004*/ 	.word	0x00000082


	//----- nvinfo : EIATTR_KPARAM_INFO
	.align		4
.L_13849:
        /*0008*/ 	.byte	0x04, 0x17
        /*000a*/ 	.short	(.L_13851 - .L_13850)
.L_13850:
        /*000c*/ 	.word	0x00000000
        /*0010*/ 	.short	0x0003
        /*0012*/ 	.short	0x0018
        /*0014*/ 	.byte	0x00, 0xf0, 0x21, 0x00


	//----- nvinfo : EIATTR_KPARAM_INFO
	.align		4
.L_13851:
        /*0018*/ 	.byte	0x04, 0x17
        /*001a*/ 	.short	(.L_13853 - .L_13852)
.L_13852:
        /*001c*/ 	.word	0x00000000
        /*0020*/ 	.short	0x0002
        /*0022*/ 	.short	0x0010
        /*0024*/ 	.byte	0x00, 0xf5, 0x21, 0x00


	//----- nvinfo : EIATTR_KPARAM_INFO
	.align		4
.L_13853:
        /*0028*/ 	.byte	0x04, 0x17
        /*002a*/ 	.short	(.L_13855 - .L_13854)
.L_13854:
        /*002c*/ 	.word	0x00000000
        /*0030*/ 	.short	0x0001
        /*0032*/ 	.short	0x0008
        /*0034*/ 	.byte	0x00, 0xf5, 0x21, 0x00


	//----- nvinfo : EIATTR_KPARAM_INFO
	.align		4
.L_13855:
        /*0038*/ 	.byte	0x04, 0x17
        /*003a*/ 	.short	(.L_13857 - .L_13856)
.L_13856:
        /*003c*/ 	.word	0x00000000
        /*0040*/ 	.short	0x0000
        /*0042*/ 	.short	0x0000
        /*0044*/ 	.byte	0x00, 0xf5, 0x21, 0x00


	//----- nvinfo : EIATTR_SPARSE_MMA_MASK
	.align		4
.L_13857:
        /*0048*/ 	.byte	0x03, 0x50
        /*004a*/ 	.short	0x0000


	//----- nvinfo : EIATTR_MAXREG_COUNT
	.align		4
        /*004c*/ 	.byte	0x03, 0x1b
        /*004e*/ 	.short	0x00ff


	//----- nvinfo : EIATTR_NUM_BARRIERS
	.align		4
        /*0050*/ 	.byte	0x02, 0x4c
        /*0052*/ 	.byte	0x01
	.zero		1


	//----- nvinfo : EIATTR_MERCURY_ISA_VERSION
	.align		4
        /*0054*/ 	.byte	0x03, 0x5f
        /*0056*/ 	.short	0x0101


	//----- nvinfo : EIATTR_COOP_GROUP_MASK_REGIDS
	.align		4
        /*0058*/ 	.byte	0x04, 0x29
        /*005a*/ 	.short	(.L_13859 - .L_13858)


	//   ....[0]....
.L_13858:
        /*005c*/ 	.word	0xffffffff


	//   ....[1]....
        /*0060*/ 	.word	0xffffffff


	//   ....[2]....
        /*0064*/ 	.word	0xffffffff


	//   ....[3]....
        /*0068*/ 	.word	0xffffffff


	//   ....[4]....
        /*006c*/ 	.word	0xffffffff


	//   ....[5]....
        /*0070*/ 	.word	0xffffffff


	//   ....[6]....
        /*0074*/ 	.word	0xffffffff


	//   ....[7]....
        /*0078*/ 	.word	0xffffffff


	//   ....[8]....
        /*007c*/ 	.word	0xffffffff


	//   ....[9]....
        /*0080*/ 	.word	0xffffffff


	//   ....[10]....
        /*0084*/ 	.word	0xffffffff


	//   ....[11]....
        /*0088*/ 	.word	0xffffffff


	//   ....[12]....
        /*008c*/ 	.word	0xffffffff


	//   ....[13]....
        /*0090*/ 	.word	0xffffffff


	//   ....[14]....
        /*0094*/ 	.word	0xffffffff


	//   ....[15]....
        /*0098*/ 	.word	0xffffffff


	//   ....[16]....
        /*009c*/ 	.word	0xffffffff


	//   ....[17]....
        /*00a0*/ 	.word	0xffffffff


	//   ....[18]....
        /*00a4*/ 	.word	0xffffffff


	//   ....[19]....
        /*00a8*/ 	.word	0xffffffff


	//   ....[20]....
        /*00ac*/ 	.word	0x0500000a


	//   ....[21]....
        /*00b0*/ 	.word	0x0500000a


	//   ....[22]....
        /*00b4*/ 	.word	0x0500000a


	//   ....[23]....
        /*00b8*/ 	.word	0x0500000a


	//   ....[24]....
        /*00bc*/ 	.word	0x0500000a


	//   ....[25]....
        /*00c0*/ 	.word	0x0500000a


	//   ....[26]....
        /*00c4*/ 	.word	0x0500000a


	//   ....[27]....
        /*00c8*/ 	.word	0x0500000a


	//   ....[28]....
        /*00cc*/ 	.word	0x0500000a


	//   ....[29]....
        /*00d0*/ 	.word	0x0500000a


	//----- nvinfo : EIATTR_COOP_GROUP_INSTR_OFFSETS
	.align		4
.L_13859:
        /*00d4*/ 	.byte	0x04, 0x28
        /*00d6*/ 	.short	(.L_13861 - .L_13860)


	//   ....[0]....
.L_13860:
        /*00d8*/ 	.word	0x00000300


	//   ....[1]....
        /*00dc*/ 	.word	0x00000320


	//   ....[2]....
        /*00e0*/ 	.word	0x00000370


	//   ....[3]....
        /*00e4*/ 	.word	0x00000390


	//   ....[4]....
        /*00e8*/ 	.word	0x000003e0


	//   ....[5]....
        /*00ec*/ 	.word	0x00000400


	//   ....[6]....
        /*00f0*/ 	.word	0x00000470


	//   ....[7]....
        /*00f4*/ 	.word	0x00000480


	//   ....[8]....
        /*00f8*/ 	.word	0x000004d0


	//   ....[9]....
        /*00fc*/ 	.word	0x000004e0


	//   ....[10]....
        /*0100*/ 	.word	0x000005a0


	//   ....[11]....
        /*0104*/ 	.word	0x000005b0


	//   ....[12]....
        /*0108*/ 	.word	0x000005d0


	//   ....[13]....
        /*010c*/ 	.word	0x000005e0


	//   ....[14]....
        /*0110*/ 	.word	0x00000650


	//   ....[15]....
        /*0114*/ 	.word	0x00000660


	//   ....[16]....
        /*0118*/ 	.word	0x000006d0


	//   ....[17]....
        /*011c*/ 	.word	0x000006e0


	//   ....[18]....
        /*0120*/ 	.word	0x00000730


	//   ....[19]....
        /*0124*/ 	.word	0x00000740


	//   ....[20]....
        /*0128*/ 	.word	0x00000970


	//   ....[21]....
        /*012c*/ 	.word	0x000009c0


	//   ....[22]....
        /*0130*/ 	.word	0x00000a30


	//   ....[23]....
        /*0134*/ 	.word	0x00000a80


	//   ....[24]....
        /*0138*/ 	.word	0x00000af0


	//   ....[25]....
        /*013c*/ 	.word	0x00000b40


	//   ....[26]....
        /*0140*/ 	.word	0x00000bb0


	//   ....[27]....
        /*0144*/ 	.word	0x00000c00


	//   ....[28]....
        /*0148*/ 	.word	0x00000c70


	//   ....[29]....
        /*014c*/ 	.word	0x00000cc0


	//----- nvinfo : EIATTR_VRC_CTA_INIT_COUNT
	.align		4
.L_13861:
        /*0150*/ 	.byte	0x02, 0x4a
	.zero		1
	.zero		1


	//----- nvinfo : EIATTR_EXIT_INSTR_OFFSETS
	.align		4
        /*0154*/ 	.byte	0x04, 0x1c
        /*0156*/ 	.short	(.L_13863 - .L_13862)


	//   ....[0]....
.L_13862:
        /*0158*/ 	.word	0x000007a0


	//   ....[1]....
        /*015c*/ 	.word	0x00000910


	//----- nvinfo : EIATTR_CRS_STACK_SIZE
	.align		4
.L_13863:
        /*0160*/ 	.byte	0x04, 0x1e
        /*0162*/ 	.short	(.L_13865 - .L_13864)
.L_13864:
        /*0164*/ 	.word	0x00000000


	//----- nvinfo : EIATTR_CBANK_PARAM_SIZE
	.align		4
.L_13865:
        /*0168*/ 	.byte	0x03, 0x19
        /*016a*/ 	.short	0x0020


	//----- nvinfo : EIATTR_PARAM_CBANK
	.align		4
        /*016c*/ 	.byte	0x04, 0x0a
        /*016e*/ 	.short	(.L_13867 - .L_13866)
	.align		4
.L_13866:
        /*0170*/ 	.word	index@(.nv.constant0._ZN2at6native43_GLOBAL__N__9ae7fba5_10_SoftMax_cu_9f978f6324cunn_SoftMaxBackwardSmemILi2EdddNS1_23SoftMaxBackwardEpilogueEEEvPT0_PKT2_S8_l)
        /*0174*/ 	.short	0x0380
        /*0176*/ 	.short	0x0020


	//----- nvinfo : EIATTR_SW_WAR
	.align		4
.L_13867:
        /*0178*/ 	.byte	0x04, 0x36
        /*017a*/ 	.short	(.L_13869 - .L_13868)
.L_13868:
        /*017c*/ 	.word	0x00000008
.L_13869:


//--------------------- .nv.info._ZN2at6native43_GLOBAL__N__9ae7fba5_10_SoftMax_cu_9f978f6326cunn_SpatialSoftMaxForwardIN3c108BFloat16EfflNS1_22SoftMaxForwardEpilogueEEEvPT1_PKT_T2_SB_SB_ --------------------------
	.section	.nv.info._ZN2at6native43_GLOBAL__N__9ae7fba5_10_SoftMax_cu_9f978f6326cunn_SpatialSoftMaxForwardIN3c108BFloat16EfflNS1_22SoftMaxForwardEpilogueEEEvPT1_PKT_T2_SB_SB_,"",@"SHT_CUDA_INFO"
	.sectionflags	@""
	.align	4


	//----- nvinfo : EIATTR_CUDA_API_VERSION
	.align		4
        /*0000*/ 	.byte	0x04, 0x37
        /*0002*/ 	.short	(.L_13871 - .L_13870)
.L_13870:
        /*0004*/ 	.word	0x00000082


	//----- nvinfo : EIATTR_KPARAM_INFO
	.align		4
.L_13871:
        /*0008*/ 	.byte	0x04, 0x17
        /*000a*/ 	.short	(.L_13873 - .L_13872)
.L_13872:
        /*000c*/ 	.word	0x00000000
        /*0010*/ 	.short	0x0004
        /*0012*/ 	.short	0x0020
        /*0014*/ 	.byte	0x00, 0xf0, 0x21, 0x00


	//----- nvinfo : EIATTR_KPARAM_INFO
	.align		4
.L_13873:
        /*0018*/ 	.byte	0x04, 0x17
        /*001a*/ 	.short	(.L_13875 - .L_13874)
.L_13874:
        /*001c*/ 	.word	0x00000000
        /*0020*/ 	.short	0x0003
        /*0022*/ 	.short	0x0018
        /*0024*/ 	.byte	0x00, 0xf0, 0x21, 0x00


	//----- nvinfo : EIATTR_KPARAM_INFO
	.align		4
.L_13875:
        /*0028*/ 	.byte	0x04, 0x17
        /*002a*/ 	.short	(.L_13877 - .L_13876)
.L_13876:
        /*002c*/ 	.word	0x00000000
        /*0030*/ 	.short	0x0002
        /*0032*/ 	.short	0x0010
        /*0034*/ 	.byte	0x00, 0xf0, 0x21, 0x00


	//----- nvinfo : EIATTR_KPARAM_INFO
	.align		4
.L_13877:
        /*0038*/ 	.byte	0x04, 0x17
        /*003a*/ 	.short	(.L_13879 - .L_13878)
.L_13878:
        /*003c*/ 	.word	0x00000000
        /*0040*/ 	.short	0x0001
        /*0042*/ 	.short	0x0008
        /*0044*/ 	.byte	0x00, 0xf5, 0x21, 0x00


	//----- nvinfo : EIATTR_KPARAM_INFO
	.align		4
.L_13879:
        /*0048*/ 	.byte	0x04, 0x17
        /*004a*/ 	.short	(.L_13881 - .L_13880)
.L_13880:
        /*004c*/ 	.word	0x00000000
        /*0050*/ 	.short	0x0000
        /*0052*/ 	.short	0x0000
        /*0054*/ 	.byte	0x00, 0xf5, 0x21, 0x00


	//----- nvinfo : EIATTR_SPARSE_MMA_MASK
	.align		4
.L_13881:
        /*0058*/ 	.byte	0x03, 0x50
        /*005a*/ 	.short	0x0000


	//----- nvinfo : EIATTR_MAXREG_COUNT
	.align		4
        /*005c*/ 	.byte	0x03, 0x1b
        /*005e*/ 	.short	0x00ff


	//----- nvinfo : EIATTR_NUM_BARRIERS
	.align		4
        /*0060*/ 	.byte	0x02, 0x4c
        /*0062*/ 	.byte	0x01
	.zero		1


	//----- nvinfo : EIATTR_MERCURY_ISA_VERSION
	.align		4
        /*0064*/ 	.byte	0x03, 0x5f
        /*0066*/ 	.short	0x0101


	//----- nvinfo : EIATTR_VRC_CTA_INIT_COUNT
	.align		4
        /*0068*/ 	.byte	0x02, 0x4a
	.zero		1
	.zero		1


	//----- nvinfo : EIATTR_EXIT_INSTR_OFFSETS
	.align		4
        /*006c*/ 	.byte	0x04, 0x1c
        /*006e*/ 	.short	(.L_13883 - .L_13882)


	//   ....[0]....
.L_13882:
        /*0070*/ 	.word	0x00000050


	//   ....[1]....
        /*0074*/ 	.word	0x000010e0


	//----- nvinfo : EIATTR_CRS_STACK_SIZE
	.align		4
.L_13883:
        /*0078*/ 	.byte	0x04, 0x1e
        /*007a*/ 	.short	(.L_13885 - .L_13884)
.L_13884:
        /*007c*/ 	.word	0x00000000


	//----- nvinfo : EIATTR_CBANK_PARAM_SIZE
	.align		4
.L_13885:
        /*0080*/ 	.byte	0x03, 0x19
        /*0082*/ 	.short	0x0028


	//----- nvinfo : EIATTR_PARAM_CBANK
	.align		4
        /*0084*/ 	.byte	0x04, 0x0a
        /*0086*/ 	.short	(.L_13887 - .L_13886)
	.align		4
.L_13886:
        /*0088*/ 	.word	index@(.nv.constant0._ZN2at6native43_GLOBAL__N__9ae7fba5_10_SoftMax_cu_9f978f6326cunn_SpatialSoftMaxForwardIN3c108BFloat16EfflNS1_22SoftMaxForwardEpilogueEEEvPT1_PKT_T2_SB_SB_)
        /*008c*/ 	.short	0x0380
        /*008e*/ 	.short	0x0028


	//----- nvinfo : EIATTR_SW_WAR
	.align		4
.L_13887:
        /*0090*/ 	.byte	0x04, 0x36
        /*0092*/ 	.short	(.L_13889 - .L_13888)
.L_13888:
        /*0094*/ 	.word	0x00000008
.L_13889:


//--------------------- .nv.info._ZN2at6native43_GLOBAL__N__9ae7fba5_10_SoftMax_cu_9f978f6326cunn_SpatialSoftMaxForwardIN3c108BFloat16EfS4_lNS1_22SoftMaxForwardEpilogueEEEvPT1_PKT_T2_SB_SB_ --------------------------
	.section	.nv.info._ZN2at6native43_GLOBAL__N__9ae7fba5_10_SoftMax_cu_9f978f6326cunn_SpatialSoftMaxForwardIN3c108BFloat16EfS4_lNS1_22SoftMaxForwardEpilogueEEEvPT1_PKT_T2_SB_SB_,"",@"SHT_CUDA_INFO"
	.sectionflags	@""
	.align	4


	//----- nvinfo : EIATTR_CUDA_API_VERSION
	.align		4
        /*0000*/ 	.byte	0x04, 0x37
        /*0002*/ 	.short	(.L_13891 - .L_13890)
.L_13890:
        /*0004*/ 	.word	0x00000082


	//----- nvinfo : EIATTR_KPARAM_INFO
	.align		4
.L_13891:
        /*0008*/ 	.byte	0x04, 0x17
        /*000a*/ 	.short	(.L_13893 - .L_13892)
.L_13892:
        /*000c*/ 	.word	0x00000000
        /*0010*/ 	.short	0x0004
        /*0012*/ 	.short	0x0020
        /*0014*/ 	.byte	0x00, 0xf0, 0x21, 0x00


	//----- nvinfo : EIATTR_KPARAM_INFO
	.align		4
.L_13893:
        /*0018*/ 	.byte	0x04, 0x17
        /*001a*/ 	.short	(.L_13895 - .L_13894)
.L_13894:
        /*001c*/ 	.word	0x00000000
        /*0020*/ 	.short	0x0003
        /*0022*/ 	.short	0x0018
        /*0024*/ 	.byte	0x00, 0xf0, 0x21, 0x00


	//----- nvinfo : EIATTR_KPARAM_INFO
	.align		4
.L_13895:
        /*0028*/ 	.byte	0x04, 0x17
        /*002a*/ 	.short	(.L_13897 - .L_13896)
.L_13896:
        /*002c*/ 	.word	0x00000000
        /*0030*/ 	.short	0x0002
        /*0032*/ 	.short	0x0010
        /*0034*/ 	.byte	0x00, 0xf0, 0x21, 0x00


	//----- nvinfo : EIATTR_KPARAM_INFO
	.align		4
.L_13897:
        /*0038*/ 	.byte	0x04, 0x17
        /*003a*/ 	.short	(.L_13899 - .L_13898)
.L_13898:
        /*003c*/ 	.word	0x00000000
        /*0040*/ 	.short	0x0001
        /*0042*/ 	.short	0x0008
        /*0044*/ 	.byte	0x00, 0xf5, 0x21, 0x00


	//----- nvinfo : EIATTR_KPARAM_INFO
	.align		4
.L_13899:
        /*0048*/ 	.byte	0x04, 0x17
        /*004a*/ 	.short	(.L_13901 - .L_13900)
.L_13900:
        /*004c*/ 	.word	0x00000000
        /*0050*/ 	.short	0x0000
        /*0052*/ 	.short	0x0000
        /*0054*/ 	.byte	0x00, 0xf5, 0x21, 0x00


	//----- nvinfo : EIATTR_SPARSE_MMA_MASK
	.align		4
.L_13901:
        /*0058*/ 	.byte	0x03, 0x50
        /*005a*/ 	.short	0x0000


	//----- nvinfo : EIATTR_MAXREG_COUNT
	.align		4
        /*005c*/ 	.byte	0x03, 0x1b
        /*005e*/ 	.short	0x00ff


	//----- nvinfo : EIATTR_NUM_BARRIERS
	.align		4
        /*0060*/ 	.byte	0x02, 0x4c
        /*0062*/ 	.byte	0x01
	.zero		1


	//----- nvinfo : EIATTR_MERCURY_ISA_VERSION
	.align		4
        /*0064*/ 	.byte	0x03, 0x5f
        /*0066*/ 	.short	0x0101


	//----- nvinfo : EIATTR_VRC_CTA_INIT_COUNT
	.align		4
        /*0068*/ 	.byte	0x02, 0x4a
	.zero		1
	.zero		1


	//----- nvinfo : EIATTR_EXIT_INSTR_OFFSETS
	.align		4
        /*006c*/ 	.byte	0x04, 0x1c
        /*006e*/ 	.short	(.L_13903 - .L_13902)


	//   ....[0]....
.L_13902:
        /*0070*/ 	.word	0x00000050


	//   ....[1]....
        /*0074*/ 	.word	0x00001130


	//----- nvinfo : EIATTR_CRS_STACK_SIZE
	.align		4
.L_13903:
        /*0078*/ 	.byte	0x04, 0x1e
        /*007a*/ 	.short	(.L_13905 - .L_13904)
.L_13904:
        /*007c*/ 	.word	0x00000000


	//----- nvinfo : EIATTR_CBANK_PARAM_SIZE
	.align		4
.L_13905:
        /*0080*/ 	.byte	0x03, 0x19
        /*0082*/ 	.short	0x0028


	//----- nvinfo : EIATTR_PARAM_CBANK
	.align		4
        /*0084*/ 	.byte	0x04, 0x0a
        /*0086*/ 	.short	(.L_13907 - .L_13906)
	.align		4
.L_13906:
        /*0088*/ 	.word	index@(.nv.constant0._ZN2at6native43_GLOBAL__N__9ae7fba5_10_SoftMax_cu_9f978f6326cunn_SpatialSoftMaxForwardIN3c108BFloat16EfS4_lNS1_22SoftMaxForwardEpilogueEEEvPT1_PKT_T2_SB_SB_)
        /*008c*/ 	.short	0x0380
        /*008e*/ 	.short	0x0028


	//----- nvinfo : EIATTR_SW_WAR
	.align		4
.L_13907:
        /*0090*/ 	.byte	0x04, 0x36
        /*0092*/ 	.short	(.L_13909 - .L_13908)
.L_13908:
        /*0094*/ 	.word	0x00000008
.L_13909:


//--------------------- .nv.info._ZN2at6native43_GLOBAL__N__9ae7fba5_10_SoftMax_cu_9f978f6326cunn_SpatialSoftMaxForwardIN3c108BFloat16EffiNS1_22SoftMaxForwardEpilogueEEEvPT1_PKT_T2_SB_SB_ --------------------------
	.section	.nv.info._ZN2at6native43_GLOBAL__N__9ae7fba5_10_SoftMax_cu_9f978f6326cunn_SpatialSoftMaxForwardIN3c108BFloat16EffiNS1_22SoftMaxForwardEpilogueEEEvPT1_PKT_T2_SB_SB_,"",@"SHT_CUDA_INFO"
	.sectionflags	@""
	.align	4


	//----- nvinfo : EIATTR_CUDA_API_VERSION
	.align		4
        /*0000*/ 	.byte	0x04, 0x37
        /*0002*/ 	.short	(.L_13911 - .L_13910)
.L_13910:
        /*0004*/ 	.word	0x00000082


	//----- nvinfo : EIATTR_KPARAM_INFO
	.align		4
.L_13911:
        /*0008*/ 	.byte	0x04, 0x17
        /*000a*/ 	.short	(.L_13913 - .L_13912)
.L_13912:
        /*000c*/ 	.word	0x00000000
        /*0010*/ 	.short	0x0004
        /*0012*/ 	.short	0x0018
        /*0014*/ 	.byte	0x00, 0xf0, 0x11, 0x00


	//----- nvinfo : EIATTR_KPARAM_INFO
	.align		4
.L_13913:
        /*0018*/ 	.byte	0x04, 0x17
        /*001a*/ 	.short	(.L_13915 - .L_13914)
.L_13914:
        /*001c*/ 	.word	0x00000000
        /*0020*/ 	.short	0x0003
        /*0022*/ 	.short	0x0014
        /*0024*/ 	.byte	0x00, 0xf0, 0x11, 0x00


	//----- nvinfo : EIATTR_KPARAM_INFO
	.align		4
.L_13915:
        /*0028*/ 	.byte	0x04, 0x17
        /*002a*/ 	.short	(.L_13917 - .L_13916)
.L_13916:
        /*002c*/ 	.word	0x00000000
        /*0030*/ 	.short	0x0002
        /*0032*/ 	.short	0x0010
        /*0034*/ 	.byte	0x00, 0xf0, 0x11, 0x00


	//----- nvinfo : EIATTR_KPARAM_INFO
	.align		4
.L_13917:
        /*0038*/ 	.byte	0x04, 0x17
        /*003a*/ 	.short	(.L_13919 - .L_13918)
.L_13918:
        /*003c*/ 	.word	0x00000000
        /*0040*/ 	.short	0x0001
        /*0042*/ 	.short	0x0008
        /*0044*/ 	.byte	0x00, 0xf5, 0x21, 0x00


	//----- nvinfo : EIATTR_KPARAM_INFO
	.align		4
.L_13919:
        /*0048*/ 	.byte	0x04, 0x17
        /*004a*/ 	.short	(.L_13921 - .L_13920)
.L_13920:
        /*004c*/ 	.word	0x00000000
        /*0050*/ 	.short	0x0000
        /*0052*/ 	.short	0x0000
        /*0054*/ 	.byte	0x00, 0xf5, 0x21, 0x00


	//----- nvinfo : EIATTR_SPARSE_MMA_MASK
	.align		4
.L_13921:
        /*0058*/ 	.byte	0x03, 0x50
        /*005a*/ 	.short	0x0000


	//----- nvinfo : EIATTR_MAXREG_COUNT
	.align		4
        /*005c*/ 	.byte	0x03, 0x1b
        /*005e*/ 	.short	0x00ff


	//----- nvinfo : EIATTR_NUM_BARRIERS
	.align		4
        /*0060*/ 	.byte	0x02, 0x4c
        /*0062*/ 	.byte	0x01
	.zero		1


	//----- nvinfo : EIATTR_MERCURY_ISA_VERSION
	.align		4
        /*0064*/ 	.byte	0x03, 0x5f
        /*0066*/ 	.short	0x0101


	//----- nvinfo : EIATTR_VRC_CTA_INIT_COUNT
	.align		4
        /*0068*/ 	.byte	0x02, 0x4a
	.zero		1
	.zero		1


	//----- nvinfo : EIATTR_EXIT_INSTR_OFFSETS
	.align		4
        /*006c*/ 	.byte	0x04, 0x1c
        /*006e*/ 	.short	(.L_13923 - .L_13922)


	//   ....[0]....
.L_13922:
        /*0070*/ 	.word	0x00000040


	//   ....[1]....
        /*0074*/ 	.word	0x00000cb0


	//----- nvinfo : EIATTR_CRS_STACK_SIZE
	.align		4
.L_13923:
        /*0078*/ 	.byte	0x04, 0x1e
        /*007a*/ 	.short	(.L_13925 - .L_13924)
.L_13924:
        /*007c*/ 	.word	0x00000000


	//----- nvinfo : EIATTR_CBANK_PARAM_SIZE
	.align		4
.L_13925:
        /*0080*/ 	.byte	0x03, 0x19
        /*0082*/ 	.short	0x001c


	//----- nvinfo : EIATTR_PARAM_CBANK
	.align		4
        /*0084*/ 	.byte	0x04, 0x0a
        /*0086*/ 	.short	(.L_13927 - .L_13926)
	.align		4
.L_13926:
        /*0088*/ 	.word	index@(.nv.constant0._ZN2at6native43_GLOBAL__N__9ae7fba5_10_SoftMax_cu_9f978f6326cunn_SpatialSoftMaxForwardIN3c108BFloat16EffiNS1_22SoftMaxForwardEpilogueEEEvPT1_PKT_T2_SB_SB_)
        /*008c*/ 	.short	0x0380
        /*008e*/ 	.short	0x001c


	//----- nvinfo : EIATTR_SW_WAR
	.align		4
.L_13927:
        /*0090*/ 	.byte	0x04, 0x36
        /*0092*/ 	.short	(.L_13929 - .L_13928)
.L_13928:
        /*0094*/ 	.word	0x00000008
.L_13929:


//--------------------- .nv.info._ZN2at6native43_GLOBAL__N__9ae7fba5_10_SoftMax_cu_9f978f6326cunn_SpatialSoftMaxForwardIN3c108BFloat16EfS4_iNS1_22SoftMaxForwardEpilogueEEEvPT1_PKT_T2_SB_SB_ --------------------------
	.section	.nv.info._ZN2at6native43_GLOBAL__N__9ae7fba5_10_SoftMax_cu_9f978f6326cunn_SpatialSoftMaxForwardIN3c108BFloat16EfS4_iNS1_22SoftMaxForwardEpilogueEEEvPT1_PKT_T2_SB_SB_,"",@"SHT_CUDA_INFO"
	.sectionflags	@""
	.align	4


	//----- nvinfo : EIATTR_CUDA_API_VERSION
	.align		4
        /*0000*/ 	.byte	0x04, 0x37
        /*0002*/ 	.short	(.L_13931 - .L_13930)
.L_13930:
        /*0004*/ 	.word	0x00000082


	//----- nvinfo : EIATTR_KPARAM_INFO
	.align		4
.L_13931:
        /*0008*/ 	.byte	0x04, 0x17
        /*000a*/ 	.short	(.L_13933 - .L_13932)
.L_13932:
        /*000c*/ 	.word	0x00000000
        /*0010*/ 	.short	0x0004
        /*0012*/ 	.short	0x0018
        /*0014*/ 	.byte	0x00, 0xf0, 0x11, 0x00


	//----- nvinfo : EIATTR_KPARAM_INFO
	.align		4
.L_13933:
        /*0018*/ 	.byte	0x04, 0x17
        /*001a*/ 	.short	(.L_13935 - .L_13934)
.L_13934:
        /*001c*/ 	.word	0x00000000
        /*0020*/ 	.short	0x0003
        /*0022*/ 	.short	0x0014
        /*0024*/ 	.byte	0x00, 0xf0, 0x11, 0x00


	//----- nvinfo : EIATTR_KPARAM_INFO
	.align		4
.L_13935:
        /*0028*/ 	.byte	0x04, 0x17
        /*002a*/ 	.short	(.L_13937 - .L_13936)
.L_13936:
        /*002c*/ 	.word	0x00000000
        /*0030*/ 	.short	0x0002
        /*0032*/ 	.short	0x0010
        /*0034*/ 	.byte	0x00, 0xf0, 0x11, 0x00


	//----- nvinfo : EIATTR_KPARAM_INFO
	.align		4
.L_13937:
        /*0038*/ 	.byte	0x04, 0x17
        /*003a*/ 	.short	(.L_13939 - .L_13938)
.L_13938:
        /*003c*/ 	.word	0x00000000
        /*0040*/ 	.short	0x0001
        /*0042*/ 	.short	0x0008
        /*0044*/ 	.byte	0x00, 0xf5, 0x21, 0x00


	//----- nvinfo : EIATTR_KPARAM_INFO
	.align		4
.L_13939:
        /*0048*/ 	.byte	0x04, 0x17
        /*004a*/ 	.short	(.L_13941 - .L_13940)
.L_13940:
        /*004c*/ 	.word	0x00000000
        /*0050*/ 	.short	0x0000
        /*0052*/ 	.short	0x0000
        /*0054*/ 	.byte	0x00, 0xf5, 0x21, 0x00


	//----- nvinfo : EIATTR_SPARSE_MMA_MASK
	.align		4
.L_13941:
        /*0058*/ 	.byte	0x03, 0x50
        /*005a*/ 	.short	0x0000


	//----- nvinfo : EIATTR_MAXREG_COUNT
	.align		4
        /*005c*/ 	.byte	0x03, 0x1b
        /*005e*/ 	.short	0x00ff


	//----- nvinfo : EIATTR_NUM_BARRIERS
	.align		4
        /*0060*/ 	.byte	0x02, 0x4c
        /*0062*/ 	.byte	0x01
	.zero		1


	//----- nvinfo : EIATTR_MERCURY_ISA_VERSION
	.align		4
        /*0064*/ 	.byte	0x03, 0x5f
        /*0066*/ 	.short	0x0101


	//----- nvinfo : EIATTR_VRC_CTA_INIT_COUNT
	.align		4
        /*0068*/ 	.byte	0x02, 0x4a
	.zero		1
	.zero		1


	//----- nvinfo : EIATTR_EXIT_INSTR_OFFSETS
	.align		4
        /*006c*/ 	.byte	0x04, 0x1c
        /*006e*/ 	.short	(.L_13943 - .L_13942)


	//   ....[0]....
.L_13942:
        /*0070*/ 	.word	0x00000040


	//   ....[1]....
        /*0074*/ 	.word	0x00000cd0


	//----- nvinfo : EIATTR_CRS_STACK_SIZE
	.align		4
.L_13943:
        /*0078*/ 	.byte	0x04, 0x1e
        /*007a*/ 	.short	(.L_13945 - .L_13944)
.L_13944:
        /*007c*/ 	.word	0x00000000


	//----- nvinfo : EIATTR_CBANK_PARAM_SIZE
	.align		4
.L_13945:
        /*0080*/ 	.byte	0x03, 0x19
        /*0082*/ 	.short	0x001c


	//----- nvinfo : EIATTR_PARAM_CBANK
	.align		4
        /*0084*/ 	.byte	0x04, 0x0a
        /*0086*/ 	.short	(.L_13947 - .L_13946)
	.align		4
.L_13946:
        /*0088*/ 	.word	index@(.nv.constant0._ZN2at6native43_GLOBAL__N__9ae7fba5_10_SoftMax_cu_9f978f6326cunn_SpatialSoftMaxForwardIN3c108BFloat16EfS4_iNS1_22SoftMaxForwardEpilogueEEEvPT1_PKT_T2_SB_SB_)
        /*008c*/ 	.short	0x0380
        /*008e*/ 	.short	0x001c


	//----- nvinfo : EIATTR_SW_WAR
	.align		4
.L_13947:
        /*0090*/ 	.byte	0x04, 0x36
        /*0092*/ 	.short	(.L_13949 - .L_13948)
.L_13948:
        /*0094*/ 	.word	0x00000008
.L_13949:


//--------------------- .nv.info._ZN2at6native43_GLOBAL__N__9ae7fba5_10_SoftMax_cu_9f978f6326cunn_SpatialSoftMaxForwardIN3c104HalfEfflNS1_22SoftMaxForwardEpilogueEEEvPT1_PKT_T2_SB_SB_ --------------------------
	.section	.nv.info._ZN2at6native43_GLOBAL__N__9ae7fba5_10_SoftMax_cu_9f978f6326cunn_SpatialSoftMaxForwardIN3c104HalfEfflNS1_22SoftMaxForwardEpilogueEEEvPT1_PKT_T2_SB_SB_,"",@"SHT_CUDA_INFO"
	.sectionflags	@""
	.align	4


	//----- nvinfo : EIATTR_CUDA_API_VERSION
	.align		4
        /*0000*/ 	.byte	0x04, 0x37
        /*0002*/ 	.short	(.L_13951 - .L_13950)
.L_13950:
        /*0004*/ 	.word	0x00000082


	//----- nvinfo : EIATTR_KPARAM_INFO
	.align		4
.L_13951:
        /*0008*/ 	.byte	0x04, 0x17
        /*000a*/ 	.short	(.L_13953 - .L_13952)
.L_13952:
        /*000c*/ 	.word	0x00000000
        /*0010*/ 	.short	0x0004
        /*0012*/ 	.short	0x0020
        /*0014*/ 	.byte	0x00, 0xf0, 0x21, 0x00


	//----- nvinfo : EIATTR_KPARAM_INFO
	.align		4
.L_13953:
        /*0018*/ 	.byte	0x04, 0x17
        /*001a*/ 	.short	(.L_13955 - .L_13954)
.L_13954:
        /*001c*/ 	.word	0x00000000
        /*0020*/ 	.short	0x0003
        /*0022*/ 	.short	0x0018
        /*0024*/ 	.byte	0x00, 0xf0, 0x21, 0x00


	//----- nvinfo : EIATTR_KPARAM_INFO
	.align		4
.L_13955:
        /*0028*/ 	.byte	0x04, 0x17
        /*002a*/ 	.short	(.L_13957 - .L_13956)
.L_13956:
        /*002c*/ 	.word	0x00000000
        /*0030*/ 	.short	0x0002
        /*0032*/ 	.short	0x0010
        /*0034*/ 	.byte	0x00, 0xf0, 0x21, 0x00


	//----- nvinfo : EIATTR_KPARAM_INFO
	.align		4
.L_13957:
        /*0038*/ 	.byte	0x04, 0x17
        /*003a*/ 	.short	(.L_13959 - .L_13958)
.L_13958:
        /*003c*/ 	.word	0x00000000
        /*0040*/ 	.short	0x0001
        /*0042*/ 	.short	0x0008
        /*0044*/ 	.byte	0x00, 0xf5, 0x21, 0x00


	//----- nvinfo : EIATTR_KPARAM_INFO
	.align		4
.L_13959:
        /*0048*/ 	.byte	0x04, 0x17
        /*004a*/ 	.short	(.L_13961 - .L_13960)
.L_13960:
        /*004c*/ 	.word	0x00000000
        /*0050*/ 	.short	0x0000
        /*0052*/ 	.short	0x0000
        /*0054*/ 	.byte	0x00, 0xf5, 0x21, 0x00


	//----- nvinfo : EIATTR_SPARSE_MMA_MASK
	.align		4
.L_13961:
        /*0058*/ 	.byte	0x03, 0x50
        /*005a*/ 	.short	0x0000


	//----- nvinfo : EIATTR_MAXREG_COUNT
	.align		4
        /*005c*/ 	.byte	0x03, 0x1b
        /*005e*/ 	.short	0x00ff


	//----- nvinfo : EIATTR_NUM_BARRIERS
	.align		4
        /*0060*/ 	.byte	0x02, 0x4c
        /*0062*/ 	.byte	0x01
	.zero		1


	//----- nvinfo : EIATTR_MERCURY_ISA_VERSION
	.align		4
        /*0064*/ 	.byte	0x03, 0x5f
        /*0066*/ 	.short	0x0101


	//----- nvinfo : EIATTR_VRC_CTA_INIT_COUNT
	.align		4
        /*0068*/ 	.byte	0x02, 0x4a
	.zero		1
	.zero		1


	//----- nvinfo : EIATTR_EXIT_INSTR_OFFSETS
	.align		4
        /*006c*/ 	.byte	0x04, 0x1c
        /*006e*/ 	.short	(.L_13963 - .L_13962)


	//   ....[0]....
.L_13962:
        /*0070*/ 	.word	0x00000050


	//   ....[1]....
        /*0074*/ 	.word	0x000010e0


	//----- nvinfo : EIATTR_CRS_STACK_SIZE
	.align		4
.L_13963:
        /*0078*/ 	.byte	0x04, 0x1e
        /*007a*/ 	.short	(.L_13965 - .L_13964)
.L_13964:
        /*007c*/ 	.word	0x00000000


	//----- nvinfo : EIATTR_CBANK_PARAM_SIZE
	.align		4
.L_13965:
        /*0080*/ 	.byte	0x03, 0x19
        /*0082*/ 	.short	0x0028


	//----- nvinfo : EIATTR_PARAM_CBANK
	.align		4
        /*0084*/ 	.byte	0x04, 0x0a
        /*0086*/ 	.short	(.L_13967 - .L_13966)
	.align		4
.L_13966:
        /*0088*/ 	.word	index@(.nv.constant0._ZN2at6native43_GLOBAL__N__9ae7fba5_10_SoftMax_cu_9f978f6326cunn_SpatialSoftMaxForwardIN3c104HalfEfflNS1_22SoftMaxForwardEpilogueEEEvPT1_PKT_T2_SB_SB_)
        /*008c*/ 	.short	0x0380
        /*008e*/ 	.short	0x0028


	//----- nvinfo : EIATTR_SW_WAR
	.align		4
.L_13967:
        /*0090*/ 	.byte	0x04, 0x36
        /*0092*/ 	.short	(.L_13969 - .L_13968)
.L_13968:
        /*0094*/ 	.word	0x00000008
.L_13969:


//--------------------- .nv.info._ZN2at6native43_GLOBAL__N__9ae7fba5_10_SoftMax_cu_9f978f6326cunn_SpatialSoftMaxForwardIN3c104HalfEfS4_lNS1_22SoftMaxForwardEpilogueEEEvPT1_PKT_T2_SB_SB_ --------------------------
	.section	.nv.info._ZN2at6native43_GLOBAL__N__9ae7fba5_10_SoftMax_cu_9f978f6326cunn_SpatialSoftMaxForwardIN3c104HalfEfS4_lNS1_22SoftMaxForwardEpilogueEEEvPT1_PKT_T2_SB_SB_,"",@"SHT_CUDA_INFO"
	.sectionflags	@""
	.align	4


	//----- nvinfo : EIATTR_CUDA_API_VERSION
	.align		4
        /*0000*/ 	.byte	0x04, 0x37
        /*0002*/ 	.short	(.L_13971 - .L_13970)
.L_13970:
        /*0004*/ 	.word	0x00000082


	//----- nvinfo : EIATTR_KPARAM_INFO
	.align		4
.L_13971:
        /*0008*/ 	.byte	0x04, 0x17
        /*000a*/ 	.short	(.L_13973 - .L_13972)
.L_13972:
        /*000c*/ 	.word	0x00000000
        /*0010*/ 	.short	0x0004
        /*0012*/ 	.short	0x0020
        /*0014*/ 	.byte	0x00, 0xf0, 0x21, 0x00


	//----- nvinfo : EIATTR_KPARAM_INFO
	.align		4
.L_13973:
        /*0018*/ 	.byte	0x04, 0x17
        /*001a*/ 	.short	(.L_13975 - .L_13974)
.L_13974:
        /*001c*/ 	.word	0x00000000
        /*0020*/ 	.short	0x0003
        /*0022*/ 	.short	0x0018
        /*0024*/ 	.byte	0x00, 0xf0, 0x21, 0x00


	//----- nvinfo : EIATTR_KPARAM_INFO
	.align		4
.L_13975:
        /*0028*/ 	.byte	0x04, 0x17
        /*002a*/ 	.short	(.L_13977 - .L_13976)
.L_13976:
        /*002c*/ 	.word	0x00000000
        /*0030*/ 	.short	0x0002
        /*0032*/ 	.short	0x0010
        /*0034*/ 	.byte	0x00, 0xf0, 0x21, 0x00


	//----- nvinfo : EIATTR_KPARAM_INFO
	.align		4
.L_13977:
        /*0038*/ 	.byte	0x04, 0x17
        /*003a*/ 	.short	(.L_13979 - .L_13978)
.L_13978:
        /*003c*/ 	.word	0x00000000
        /*0040*/ 	.short	0x0001
        /*0042*/ 	.short	0x0008
        /*0044*/ 	.byte	0x00, 0xf5, 0x21, 0x00


	//----- nvinfo : EIATTR_KPARAM_INFO
	.align		4
.L_13979:
        /*0048*/ 	.byte	0x04, 0x17
        /*004a*/ 	.short	(.L_13981 - .L_13980)
.L_13980:
        /*004c*/ 	.word	0x00000000
        /*0050*/ 	.short	0x0000
        /*0052*/ 	.short	0x0000
        /*0054*/ 	.byte	0x00, 0xf5, 0x21, 0x00


	//----- nvinfo : EIATTR_SPARSE_MMA_MASK
	.align		4
.L_13981:
        /*0058*/ 	.byte	0x03, 0x50
        /*005a*/ 	.short	0x0000


	//----- nvinfo : EIATTR_MAXREG_COUNT
	.align		4
        /*005c*/ 	.byte	0x03, 0x1b
        /*005e*/ 	.short	0x00ff


	//----- nvinfo : EIATTR_NUM_BARRIERS
	.align		4
        /*0060*/ 	.byte	0x02, 0x4c
        /*0062*/ 	.byte	0x01
	.zero		1


	//----- nvinfo : EIATTR_MERCURY_ISA_VERSION
	.align		4
        /*0064*/ 	.byte	0x03, 0x5f
        /*0066*/ 	.short	0x0101


	//----- nvinfo : EIATTR_VRC_CTA_INIT_COUNT
	.align		4
        /*0068*/ 	.byte	0x02, 0x4a
	.zero		1
	.zero		1


	//----- nvinfo : EIATTR_EXIT_INSTR_OFFSETS
	.align		4
        /*006c*/ 	.byte	0x04, 0x1c
        /*006e*/ 	.short	(.L_13983 - .L_13982)


	//   ....[0]....
.L_13982:
        /*0070*/ 	.word	0x00000050


	//   ....[1]....
        /*0074*/ 	.word	0x00001130


	//----- nvinfo : EIATTR_CRS_STACK_SIZE
	.align		4
.L_13983:
        /*0078*/ 	.byte	0x04, 0x1e
        /*007a*/ 	.short	(.L_13985 - .L_13984)
.L_13984:
        /*007c*/ 	.word	0x00000000


	//----- nvinfo : EIATTR_CBANK_PARAM_SIZE
	.align		4
.L_13985:
        /*0080*/ 	.byte	0x03, 0x19
        /*0082*/ 	.short	0x0028


	//----- nvinfo : EIATTR_PARAM_CBANK
	.align		4
        /*0084*/ 	.byte	0x04, 0x0a
        /*0086*/ 	.short	(.L_13987 - .L_13986)
	.align		4
.L_13986:
        /*0088*/ 	.word	index@(.nv.constant0._ZN2at6native43_GLOBAL__N__9ae7fba5_10_SoftMax_cu_9f978f6326cunn_SpatialSoftMaxForwardIN3c104HalfEfS4_lNS1_22SoftMaxForwardEpilogueEEEvPT1_PKT_T2_SB_SB_)
        /*008c*/ 	.short	0x0380
        /*008e*/ 	.short	0x0028


	//----- nvinfo : EIATTR_SW_WAR
	.align		4
.L_13987:
        /*0090*/ 	.byte	0x04, 0x36
        /*0092*/ 	.short	(.L_13989 - .L_13988)
.L_13988:
        /*0094*/ 	.word	0x00000008
.L_13989:


//--------------------- .nv.info._ZN2at6native43_GLOBAL__N__9ae7fba5_10_SoftMax_cu_9f978f6326cunn_SpatialSoftMaxForwardIN3c104HalfEffiNS1_22SoftMaxForwardEpilogueEEEvPT1_PKT_T2_SB_SB_ --------------------------
	.section	.nv.info._ZN2at6native43_GLOBAL__N__9ae7fba5_10_SoftMax_cu_9f978f6326cunn_SpatialSoftMaxForwardIN3c104HalfEffiNS1_22SoftMaxForwardEpilogueEEEvPT1_PKT_T2_SB_SB_,"",@"SHT_CUDA_INFO"
	.sectionflags	@""
	.align	4


	//----- nvinfo : EIATTR_CUDA_API_VERSION
	.align		4
        /*0000*/ 	.byte	0x04, 0x37
        /*0002*/ 	.short	(.L_13991 - .L_13990)
.L_13990:
        /*0004*/ 	.word	0x00000082


	//----- nvinfo : EIATTR_KPARAM_INFO
	.align		4
.L_13991:
        /*0008*/ 	.byte	0x04, 0x17
        /*000a*/ 	.short	(.L_13993 - .L_13992)
.L_13992:
        /*000c*/ 	.word	0x00000000
        /*0010*/ 	.short	0x0004
        /*0012*/ 	.short	0x0018
        /*0014*/ 	.byte	0x00, 0xf0, 0x11, 0x00


	//----- nvinfo : EIATTR_KPARAM_INFO
	.align		4
.L_13993:
        /*0018*/ 	.byte	0x04, 0x17
        /*001a*/ 	.short	(.L_13995 - .L_13994)
.L_13994:
        /*001c*/ 	.word	0x00000000
        /*0020*/ 	.short	0x0003
        /*0022*/ 	.short	0x0014
        /*0024*/ 	.byte	0x00, 0xf0, 0x11, 0x00


	//----- nvinfo : EIATTR_KPARAM_INFO
	.align		4
.L_13995:
        /*0028*/ 	.byte	0x04, 0x17
        /*002a*/ 	.short	(.L_13997 - .L_13996)
.L_13996:
        /*002c*/ 	.word	0x00000000
        /*0030*/ 	.short	0x0002
        /*0032*/ 	.short	0x0010
        /*0034*/ 	.byte	0x00, 0xf0, 0x11, 0x00


	//----- nvinfo : EIATTR_KPARAM_INFO
	.align		4
.L_13997:
        /*0038*/ 	.byte	0x04, 0x17
        /*003a*/ 	.short	(.L_13999 - .L_13998)
.L_13998:
        /*003c*/ 	.word	0x00000000
        /*0040*/ 	.short	0x0001
        /*0042*/ 	.short	0x0008
        /*0044*/ 	.byte	0x00, 0xf5, 0x21, 0x00


	//----- nvinfo : EIATTR_KPARAM_INFO
	.align		4
.L_13999:
        /*0048*/ 	.byte	0x04, 0x17
        /*004a*/ 	.short	(.L_14001 - .L_14000)
.L_14000:
        /*004c*/ 	.word	0x00000000
        /*0050*/ 	.short	0x0000
        /*0052*/ 	.short	0x0000
        /*0054*/ 	.byte	0x00, 0xf5, 0x21, 0x00


	//----- nvinfo : EIATTR_SPARSE_MMA_MASK
	.align		4
.L_14001:
        /*0058*/ 	.byte	0x03, 0x50
        /*005a*/ 	.short	0x0000


	//----- nvinfo : EIATTR_MAXREG_COUNT
	.align		4
        /*005c*/ 	.byte	0x03, 0x1b
        /*005e*/ 	.short	0x00ff


	//----- nvinfo : EIATTR_NUM_BARRIERS
	.align		4
        /*0060*/ 	.byte	0x02, 0x4c
        /*0062*/ 	.byte	0x01
	.zero		1


	//----- nvinfo : EIATTR_MERCURY_ISA_VERSION
	.align		4
        /*0064*/ 	.byte	0x03, 0x5f
        /*0066*/ 	.short	0x0101


	//----- nvinfo : EIATTR_VRC_CTA_INIT_COUNT
	.align		4
        /*0068*/ 	.byte	0x02, 0x4a
	.zero		1
	.zero		1


	//----- nvinfo : EIATTR_EXIT_INSTR_OFFSETS
	.align		4
        /*006c*/ 	.byte	0x04, 0x1c
        /*006e*/ 	.short	(.L_14003 - .L_14002)


	//   ....[0]....
.L_14002:
        /*0070*/ 	.word	0x00000040


	//   ....[1]....
        /*0074*/ 	.word	0x00000cb0


	//----- nvinfo : EIATTR_CRS_STACK_SIZE
	.align		4
.L_14003:
        /*0078*/ 	.byte	0x04, 0x1e
        /*007a*/ 	.short	(.L_14005 - .L_14004)
.L_14004:
        /*007c*/ 	.word	0x00000000


	//----- nvinfo : EIATTR_CBANK_PARAM_SIZE
	.align		4
.L_14005:
        /*0080*/ 	.byte	0x03, 0x19
        /*0082*/ 	.short	0x001c


	//----- nvinfo : EIATTR_PARAM_CBANK
	.align		4
        /*0084*/ 	.byte	0x04, 0x0a
        /*0086*/ 	.short	(.L_14007 - .L_14006)
	.align		4
.L_14006:
        /*0088*/ 	.word	index@(.nv.constant0._ZN2at6native43_GLOBAL__N__9ae7fba5_10_SoftMax_cu_9f978f6326cunn_SpatialSoftMaxForwardIN3c104HalfEffiNS1_22SoftMaxForwardEpilogueEEEvPT1_PKT_T2_SB_SB_)
        /*008c*/ 	.short	0x0380
        /*008e*/ 	.short	0x001c


	//----- nvinfo : EIATTR_SW_WAR
	.align		4
.L_14007:
        /*0090*/ 	.byte	0x04, 0x36
        /*0092*/ 	.short	(.L_14009 - .L_14008)
.L_14008:
        /*0094*/ 	.word	0x00000008
.L_14009:


//--------------------- .nv.info._ZN2at6native43_GLOBAL__N__9ae7fba5_10_SoftMax_cu_9f978f6326cunn_SpatialSoftMaxForwardIN3c104HalfEfS4_iNS1_22SoftMaxForwardEpilogueEEEvPT1_PKT_T2_SB_SB_ --------------------------
	.section	.nv.info._ZN2at6native43_GLOBAL__N__9ae7fba5_10_SoftMax_cu_9f978f6326cunn_SpatialSoftMaxForwardIN3c104HalfEfS4_iNS1_22SoftMaxForwardEpilogueEEEvPT1_PKT_T2_SB_SB_,"",@"SHT_CUDA_INFO"
	.sectionflags	@""
	.align	4


	//----- nvinfo : EIATTR_CUDA_API_VERSION
	.align		4
        /*0000*/ 	.byte	0x04, 0x37
        /*0002*/ 	.short	(.L_14011 - .L_14010)
.L_14010:
        /*0004*/ 	.word	0x00000082


	//----- nvinfo : EIATTR_KPARAM_INFO
	.align		4
.L_14011:
        /*0008*/ 	.byte	0x04, 0x17
        /*000a*/ 	.short	(.L_14013 - .L_14012)
.L_14012:
        /*000c*/ 	.word	0x00000000
        /*0010*/ 	.short	0x0004
        /*0012*/ 	.short	0x0018
        /*0014*/ 	.byte	0x00, 0xf0, 0x11, 0x00


	//----- nvinfo : EIATTR_KPARAM_INFO
	.align		4
.L_14013:
        /*0018*/ 	.byte	0x04, 0x17
        /*001a*/ 	.short	(.L_14015 - .L_14014)
.L_14014:
        /*001c*/ 	.word	0x00000000
        /*0020*/ 	.short	0x0003
        /*0022*/ 	.short	0x0014
        /*0024*/ 	.byte	0x00, 0xf0, 0x11, 0x00


	//----- nvinfo : EIATTR_KPARAM_INFO
	.align		4
.L_14015:
        /*0028*/ 	.byte	0x04, 0x17
        /*002a*/ 	.short	(.L_14017 - .L_14016)
.L_14016:
        /*002c*/ 	.word	0x00000000
        /*0030*/ 	.short	0x0002
        /*0032*/ 	.short	0x0010
        /*0034*/ 	.byte	0x00, 0xf0, 0x11, 0x00


	//----- nvinfo : EIATTR_KPARAM_INFO
	.align		4
.L_14017:
        /*0038*/ 	.byte	0x04, 0x17
        /*003a*/ 	.short	(.L_14019 - .L_14018)
.L_14018:
        /*003c*/ 	.word	0x00000000
        /*0040*/ 	.short	0x0001
        /*0042*/ 	.short	0x0008
        /*0044*/ 	.byte	0x00, 0xf5, 0x21, 0x00


	//----- nvinfo : EIATTR_KPARAM_INFO
	.align		4
.L_14019:
        /*0048*/ 	.byte	0x04, 0x17
        /*004a*/ 	.short	(.L_14021 - .L_14020)
.L_14020:
        /*004c*/ 	.word	0x00000000
        /*0050*/ 	.short	0x0000
        /*0052*/ 	.short	0x0000
        /*0054*/ 	.byte	0x00, 0xf5, 0x21, 0x00


	//----- nvinfo : EIATTR_SPARSE_MMA_MASK
	.align		4
.L_14021:
        /*0058*/ 	.byte	0x03, 0x50
        /*005a*/ 	.short	0x0000


	//----- nvinfo : EIATTR_MAXREG_COUNT
	.align		4
        /*005c*/ 	.byte	0x03, 0x1b
        /*005e*/ 	.short	0x00ff


	//----- nvinfo : EIATTR_NUM_BARRIERS
	.align		4
        /*0060*/ 	.byte	0x02, 0x4c
        /*0062*/ 	.byte	0x01
	.zero		1


	//----- nvinfo : EIATTR_MERCURY_ISA_VERSION
	.align		4
        /*0064*/ 	.byte	0x03, 0x5f
        /*0066*/ 	.short	0x0101


	//----- nvinfo : EIATTR_VRC_CTA_INIT_COUNT
	.align		4
        /*0068*/ 	.byte	0x02, 0x4a
	.zero		1
	.zero		1


	//----- nvinfo : EIATTR_EXIT_INSTR_OFFSETS
	.align		4
        /*006c*/ 	.byte	0x04, 0x1c
        /*006e*/ 	.short	(.L_14023 - .L_14022)


	//   ....[0]....
.L_14022:
        /*0070*/ 	.word	0x00000040


	//   ....[1]....
        /*0074*/ 	.word	0x00000cd0


	//----- nvinfo : EIATTR_CRS_STACK_SIZE
	.align		4
.L_14023:
        /*0078*/ 	.byte	0x04, 0x1e
        /*007a*/ 	.short	(.L_14025 - .L_14024)
.L_14024:
        /*007c*/ 	.word	0x00000000


	//----- nvinfo : EIATTR_CBANK_PARAM_SIZE
	.align		4
.L_14025:
        /*0080*/ 	.byte	0x03, 0x19
        /*0082*/ 	.short	0x001c


	//----- nvinfo : EIATTR_PARAM_CBANK
	.align		4
        /*0084*/ 	.byte	0x04, 0x0a
        /*0086*/ 	.short	(.L_14027 - .L_14026)
	.align		4
.L_14026:
        /*0088*/ 	.word	index@(.nv.constant0._ZN2at6native43_GLOBAL__N__9ae7fba5_10_SoftMax_cu_9f978f6326cunn_SpatialSoftMaxForwardIN3c104HalfEfS4_iNS1_22SoftMaxForwardEpilogueEEEvPT1_PKT_T2_SB_SB_)
        /*008c*/ 	.short	0x0380
        /*008e*/ 	.short	0x001c


	//----- nvinfo : EIATTR_SW_WAR
	.align		4
.L_14027:
        /*0090*/ 	.byte	0x04, 0x36
        /*0092*/ 	.short	(.L_14029 - .L_14028)
.L_14028:
        /*0094*/ 	.word	0x00000008
.L_14029:


//--------------------- .nv.info._ZN2at6native43_GLOBAL__N__9ae7fba5_10_SoftMax_cu_9f978f6326cunn_SpatialSoftMaxForwardIffflNS1_22SoftMaxForwardEpilogueEEEvPT1_PKT_T2_S9_S9_ --------------------------
	.section	.nv.info._ZN2at6native43_GLOBAL__N__9ae7fba5_10_SoftMax_cu_9f978f6326cunn_SpatialSoftMaxForwardIffflNS1_22SoftMaxForwardEpilogueEEEvPT1_PKT_T2_S9_S9_,"",@"SHT_CUDA_INFO"
	.sectionflags	@""
	.align	4


	//----- nvinfo : EIATTR_CUDA_API_VERSION
	.align		4
        /*0000*/ 	.byte	0x04, 0x37
        /*0002*/ 	.short	(.L_14031 - .L_14030)
.L_14030:
        /*0004*/ 	.word	0x00000082


	//----- nvinfo : EIATTR_KPARAM_INFO
	.align		4
.L_14031:
        /*0008*/ 	.byte	0x04, 0x17
        /*000a*/ 	.short	(.L_14033 - .L_14032)
.L_14032:
        /*000c*/ 	.word	0x00000000
        /*0010*/ 	.short	0x0004
        /*0012*/ 	.short	0x0020
        /*0014*/ 	.byte	0x00, 0xf0, 0x21, 0x00


	//----- nvinfo : EIATTR_KPARAM_INFO
	.align		4
.L_14033:
        /*0018*/ 	.byte	0x04, 0x17
        /*001a*/ 	.short	(.L_14035 - .L_14034)
.L_14034:
        /*001c*/ 	.word	0x00000000
        /*0020*/ 	.short	0x0003
        /*0022*/ 	.short	0x0018
        /*0024*/ 	.byte	0x00, 0xf0, 0x21, 0x00


	//----- nvinfo : EIATTR_KPARAM_INFO
	.align		4
.L_14035:
        /*0028*/ 	.byte	0x04, 0x17
        /*002a*/ 	.short	(.L_14037 - .L_14036)
.L_14036:
        /*002c*/ 	.word	0x00000000
        /*0030*/ 	.short	0x0002
        /*0032*/ 	.short	0x0010
        /*0034*/ 	.byte	0x00, 0xf0, 0x21, 0x00


	//----- nvinfo : EIATTR_KPARAM_INFO
	.align		4
.L_14037:
        /*0038*/ 	.byte	0x04, 0x17
        /*003a*/ 	.short	(.L_14039 - .L_14038)
.L_14038:
        /*003c*/ 	.word	0x00000000
        /*0040*/ 	.short	0x0001
        /*0042*/ 	.short	0x0008
        /*0044*/ 	.byte	0x00, 0xf5, 0x21, 0x00


	//----- nvinfo : EIATTR_KPARAM_INFO
	.align		4
.L_14039:
        /*0048*/ 	.byte	0x04, 0x17
        /*004a*/ 	.short	(.L_14041 - .L_14040)
.L_14040:
        /*004c*/ 	.word	0x00000000
        /*0050*/ 	.short	0x0000
        /*0052*/ 	.short	0x0000
        /*0054*/ 	.byte	0x00, 0xf5, 0x21, 0x00


	//----- nvinfo : EIATTR_SPARSE_MMA_MASK
	.align		4
.L_14041:
        /*0058*/ 	.byte	0x03, 0x50
        /*005a*/ 	.short	0x0000


	//----- nvinfo : EIATTR_MAXREG_COUNT
	.align		4
        /*005c*/ 	.byte	0x03, 0x1b
        /*005e*/ 	.short	0x00ff


	//----- nvinfo : EIATTR_NUM_BARRIERS
	.align		4
        /*0060*/ 	.byte	0x02, 0x4c
        /*0062*/ 	.byte	0x01
	.zero		1


	//----- nvinfo : EIATTR_MERCURY_ISA_VERSION
	.align		4
        /*0064*/ 	.byte	0x03, 0x5f
        /*0066*/ 	.short	0x0101


	//----- nvinfo : EIATTR_VRC_CTA_INIT_COUNT
	.align		4
        /*0068*/ 	.byte	0x02, 0x4a
	.zero		1
	.zero		1


	//----- nvinfo : EIATTR_EXIT_INSTR_OFFSETS
	.align		4
        /*006c*/ 	.byte	0x04, 0x1c
        /*006e*/ 	.short	(.L_14043 - .L_14042)


	//   ....[0]....
.L_14042:
        /*0070*/ 	.word	0x00000050


	//   ....[1]....
        /*0074*/ 	.word	0x000010c0


	//----- nvinfo : EIATTR_CRS_STACK_SIZE
	.align		4
.L_14043:
        /*0078*/ 	.byte	0x04, 0x1e
        /*007a*/ 	.short	(.L_14045 - .L_14044)
.L_14044:
        /*007c*/ 	.word	0x00000000


	//----- nvinfo : EIATTR_CBANK_PARAM_SIZE
	.align		4
.L_14045:
        /*0080*/ 	.byte	0x03, 0x19
        /*0082*/ 	.short	0x0028


	//----- nvinfo : EIATTR_PARAM_CBANK
	.align		4
        /*0084*/ 	.byte	0x04, 0x0a
        /*0086*/ 	.short	(.L_14047 - .L_14046)
	.align		4
.L_14046:
        /*0088*/ 	.word	index@(.nv.constant0._ZN2at6native43_GLOBAL__N__9ae7fba5_10_SoftMax_cu_9f978f6326cunn_SpatialSoftMaxForwardIffflNS1_22SoftMaxForwardEpilogueEEEvPT1_PKT_T2_S9_S9_)
        /*008c*/ 	.short	0x0380
        /*008e*/ 	.short	0x0028


	//----- nvinfo : EIATTR_SW_WAR
	.align		4
.L_14047:
        /*0090*/ 	.byte	0x04, 0x36
        /*0092*/ 	.short	(.L_14049 - .L_14048)
.L_14048:
        /*0094*/ 	.word	0x00000008
.L_14049:


//--------------------- .nv.info._ZN2at6native43_GLOBAL__N__9ae7fba5_10_SoftMax_cu_9f978f6326cunn_SpatialSoftMaxForwardIfffiNS1_22SoftMaxForwardEpilogueEEEvPT1_PKT_T2_S9_S9_ --------------------------
	.section	.nv.info._ZN2at6native43_GLOBAL__N__9ae7fba5_10_SoftMax_cu_9f978f6326cunn_SpatialSoftMaxForwardIfffiNS1_22SoftMaxForwardEpilogueEEEvPT1_PKT_T2_S9_S9_,"",@"SHT_CUDA_INFO"
	.sectionflags	@""
	.align	4


	//----- nvinfo : EIATTR_CUDA_API_VERSION
	.align		4
        /*0000*/ 	.byte	0x04, 0x37
        /*0002*/ 	.short	(.L_14051 - .L_14050)
.L_14050:
        /*0004*/ 	.word	0x00000082


	//----- nvinfo : EIATTR_KPARAM_INFO
	.align		4
.L_14051:
        /*0008*/ 	.byte	0x04, 0x17
        /*000a*/ 	.short	(.L_14053 - .L_14052)
.L_14052:
        /*000c*/ 	.word	0x00000000
        /*0010*/ 	.short	0x0004
        /*0012*/ 	.short	0x0018
        /*0014*/ 	.byte	0x00, 0xf0, 0x11, 0x00


	//----- nvinfo : EIATTR_KPARAM_INFO
	.align		4
.L_14053:
        /*0018*/ 	.byte	0x04, 0x17
        /*001a*/ 	.short	(.L_14055 - .L_14054)
.L_14054:
        /*001c*/ 	.word	0x00000000
        /*0020*/ 	.short	0x0003
        /*0022*/ 	.short	0x0014
        /*0024*/ 	.byte	0x00, 0xf0, 0x11, 0x00


	//----- nvinfo : EIATTR_KPARAM_INFO
	.align		4
.L_14055:
        /*0028*/ 	.byte	0x04, 0x17
        /*002a*/ 	.short	(.L_14057 - .L_14056)
.L_14056:
        /*002c*/ 	.word	0x00000000
        /*0030*/ 	.short	0x0002
        /*0032*/ 	.short	0x0010
        /*0034*/ 	.byte	0x00, 0xf0, 0x11, 0x00


	//----- nvinfo : EIATTR_KPARAM_INFO
	.align		4
.L_14057:
        /*0038*/ 	.byte	0x04, 0x17
        /*003a*/ 	.short	(.L_14059 - .L_14058)
.L_14058:
        /*003c*/ 	.word	0x00000000
        /*0040*/ 	.short	0x0001
        /*0042*/ 	.short	0x0008
        /*0044*/ 	.byte	0x00, 0xf5, 0x21, 0x00


	//----- nvinfo : EIATTR_KPARAM_INFO
	.align		4
.L_14059:
        /*0048*/ 	.byte	0x04, 0x17
        /*004a*/ 	.short	(.L_14061 - .L_14060)
.L_14060:
        /*004c*/ 	.word	0x00000000
        /*0050*/ 	.short	0x0000
        /*0052*/ 	.short	0x0000
        /*0054*/ 	.byte	0x00, 0xf5, 0x21, 0x00


	//----- nvinfo : EIATTR_SPARSE_MMA_MASK
	.align		4
.L_14061:
        /*0058*/ 	.byte	0x03, 0x50
        /*005a*/ 	.short	0x0000


	//----- nvinfo : EIATTR_MAXREG_COUNT
	.align		4
        /*005c*/ 	.byte	0x03, 0x1b
        /*005e*/ 	.short	0x00ff


	//----- nvinfo : EIATTR_NUM_BARRIERS
	.align		4
        /*0060*/ 	.byte	0x02, 0x4c
        /*0062*/ 	.byte	0x01
	.zero		1


	//----- nvinfo : EIATTR_MERCURY_ISA_VERSION
	.align		4
        /*0064*/ 	.byte	0x03, 0x5f
        /*0066*/ 	.short	0x0101


	//----- nvinfo : EIATTR_VRC_CTA_INIT_COUNT
	.align		4
        /*0068*/ 	.byte	0x02, 0x4a
	.zero		1
	.zero		1


	//----- nvinfo : EIATTR_EXIT_INSTR_OFFSETS
	.align		4
        /*006c*/ 	.byte	0x04, 0x1c
        /*006e*/ 	.short	(.L_14063 - .L_14062)


	//   ....[0]....
.L_14062:
        /*0070*/ 	.word	0x00000040


	//   ....[1]....
        /*0074*/ 	.word	0x00000c50


	//----- nvinfo : EIATTR_CRS_STACK_SIZE
	.align		4
.L_14063:
        /*0078*/ 	.byte	0x04, 0x1e
        /*007a*/ 	.short	(.L_14065 - .L_14064)
.L_14064:
        /*007c*/ 	.word	0x00000000


	//----- nvinfo : EIATTR_CBANK_PARAM_SIZE
	.align		4
.L_14065:
        /*0080*/ 	.byte	0x03, 0x19
        /*0082*/ 	.short	0x001c


	//----- nvinfo : EIATTR_PARAM_CBANK
	.align		4
        /*0084*/ 	.byte	0x04, 0x0a
        /*0086*/ 	.short	(.L_14067 - .L_14066)
	.align		4
.L_14066:
        /*0088*/ 	.word	index@(.nv.constant0._ZN2at6native43_GLOBAL__N__9ae7fba5_10_SoftMax_cu_9f978f6326cunn_SpatialSoftMaxForwardIfffiNS1_22SoftMaxForwardEpilogueEEEvPT1_PKT_T2_S9_S9_)
        /*008c*/ 	.short	0x0380
        /*008e*/ 	.short	0x001c


	//----- nvinfo : EIATTR_SW_WAR
	.align		4
.L_14067:
        /*0090*/ 	.byte	0x04, 0x36
        /*0092*/ 	.short	(.L_14069 - .L_14068)
.L_14068:
        /*0094*/ 	.word	0x00000008
.L_14069:


//--------------------- .nv.info._ZN2at6native43_GLOBAL__N__9ae7fba5_10_SoftMax_cu_9f978f6326cunn_SpatialSoftMaxForwardIdddlNS1_22SoftMaxForwardEpilogueEEEvPT1_PKT_T2_S9_S9_ --------------------------
	.section	.nv.info._ZN2at6native43_GLOBAL__N__9ae7fba5_10_SoftMax_cu_9f978f6326cunn_SpatialSoftMaxForwardIdddlNS1_22SoftMaxForwardEpilogueEEEvPT1_PKT_T2_S9_S9_,"",@"SHT_CUDA_INFO"
	.sectionflags	@""
	.align	4


	//----- nvinfo : EIATTR_CUDA_API_VERSION
	.align		4
        /*0000*/ 	.byte	0x04, 0x37
        /*0002*/ 	.short	(.L_14071 - .L_14070)
.L_14070:
        /*0004*/ 	.word	0x00000082


	//----- nvinfo : EIATTR_KPARAM_INFO
	.align		4
.L_14071:
        /*0008*/ 	.byte	0x04, 0x17
        /*000a*/ 	.short	(.L_14073 - .L_14072)
.L_14072:
        /*000c*/ 	.word	0x00000000
        /*0010*/ 	.short	0x0004
        /*0012*/ 	.short	0x0020
        /*0014*/ 	.byte	0x00, 0xf0, 0x21, 0x00


	//----- nvinfo : EIATTR_KPARAM_INFO
	.align		4
.L_14073:
        /*0018*/ 	.byte	0x04, 0x17
        /*001a*/ 	.short	(.L_14075 - .L_14074)
.L_14074:
        /*001c*/ 	.word	0x00000000
        /*0020*/ 	.short	0x0003
        /*0022*/ 	.short	0x0018
        /*0024*/ 	.byte	0x00, 0xf0, 0x21, 0x00


	//----- nvinfo : EIATTR_KPARAM_INFO
	.align		4
.L_14075:
        /*0028*/ 	.byte	0x04, 0x17
        /*002a*/ 	.short	(.L_14077 - .L_14076)
.L_14076:
        /*002c*/ 	.word	0x00000000
        /*0030*/ 	.short	0x0002
        /*0032*/ 	.short	0x0010
        /*0034*/ 	.byte	0x00, 0xf0, 0x21, 0x00


	//----- nvinfo : EIATTR_KPARAM_INFO
	.align		4
.L_14077:
        /*0038*/ 	.byte	0x04, 0x17
        /*003a*/ 	.short	(.L_14079 - .L_14078)
.L_14078:
        /*003c*/ 	.word	0x00000000
        /*0040*/ 	.short	0x0001
        /*0042*/ 	.short	0x0008
        /*0044*/ 	.byte	0x00, 0xf5, 0x21, 0x00


	//----- nvinfo : EIATTR_KPARAM_INFO
	.align		4
.L_14079:
        /*0048*/ 	.byte	0x04, 0x17
        /*004a*/ 	.short	(.L_14081 - .L_14080)
.L_14080:
        /*004c*/ 	.word	0x00000000
        /*0050*/ 	.short	0x0000
        /*0052*/ 	.short	0x0000
        /*0054*/ 	.byte	0x00, 0xf5, 0x21, 0x00


	//----- nvinfo : EIATTR_SPARSE_MMA_MASK
	.align		4
.L_14081:
        /*0058*/ 	.byte	0x03, 0x50
        /*005a*/ 	.short	0x0000


	//----- nvinfo : EIATTR_MAXREG_COUNT
	.align		4
        /*005c*/ 	.byte	0x03, 0x1b
        /*005e*/ 	.short	0x00ff


	//----- nvinfo : EIATTR_NUM_BARRIERS
	.align		4
        /*0060*/ 	.byte	0x02, 0x4c
        /*0062*/ 	.byte	0x01
	.zero		1


	//----- nvinfo : EIATTR_MERCURY_ISA_VERSION
	.align		4
        /*0064*/ 	.byte	0x03, 0x5f
        /*0066*/ 	.short	0x0101


	//----- nvinfo : EIATTR_VRC_CTA_INIT_COUNT
	.align		4
        /*0068*/ 	.byte	0x02, 0x4a
	.zero		1
	.zero		1


	//----- nvinfo : EIATTR_EXIT_INSTR_OFFSETS
	.align		4
        /*006c*/ 	.byte	0x04, 0x1c
        /*006e*/ 	.short	(.L_14083 - .L_14082)


	//   ....[0]....
.L_14082:
        /*0070*/ 	.word	0x00000050


	//   ....[1]....
        /*0074*/ 	.word	0x000035e0


	//----- nvinfo : EIATTR_CRS_STACK_SIZE
	.align		4
.L_14083:
        /*0078*/ 	.byte	0x04, 0x1e
        /*007a*/ 	.short	(.L_14085 - .L_14084)
.L_14084:
        /*007c*/ 	.word	0x00000000


	//----- nvinfo : EIATTR_CBANK_PARAM_SIZE
	.align		4
.L_14085:
        /*0080*/ 	.byte	0x03, 0x19
        /*0082*/ 	.short	0x0028


	//----- nvinfo : EIATTR_PARAM_CBANK
	.align		4
        /*0084*/ 	.byte	0x04, 0x0a
        /*0086*/ 	.short	(.L_14087 - .L_14086)
	.align		4
.L_14086:
        /*0088*/ 	.word	index@(.nv.constant0._ZN2at6native43_GLOBAL__N__9ae7fba5_10_SoftMax_cu_9f978f6326cunn_SpatialSoftMaxForwardIdddlNS1_22SoftMaxForwardEpilogueEEEvPT1_PKT_T2_S9_S9_)
        /*008c*/ 	.short	0x0380
        /*008e*/ 	.short	0x0028


	//----- nvinfo : EIATTR_SW_WAR
	.align		4
.L_14087:
        /*0090*/ 	.byte	0x04, 0x36
        /*0092*/ 	.short	(.L_14089 - .L_14088)
.L_14088:
        /*0094*/ 	.word	0x00000008
.L_14089:


//--------------------- .nv.info._ZN2at6native43_GLOBAL__N__9ae7fba5_10_SoftMax_cu_9f978f6326cunn_SpatialSoftMaxForwardIdddiNS1_22SoftMaxForwardEpilogueEEEvPT1_PKT_T2_S9_S9_ --------------------------
	.section	.nv.info._ZN2at6native43_GLOBAL__N__9ae7fba5_10_SoftMax_cu_9f978f6326cunn_SpatialSoftMaxForwardIdddiNS1_22SoftMaxForwardEpilogueEEEvPT1_PKT_T2_S9_S9_,"",@"SHT_CUDA_INFO"
	.sectionflags	@""
	.align	4


	//----- nvinfo : EIATTR_CUDA_API_VERSION
	.align		4
        /*0000*/ 	.byte	0x04, 0x37
        /*0002*/ 	.short	(.L_14091 - .L_14090)
.L_14090:
        /*0004*/ 	.word	0x00000082


	//----- nvinfo : EIATTR_KPARAM_INFO
	.align		4
.L_14091:
        /*0008*/ 	.byte	0x04, 0x17
        /*000a*/ 	.short	(.L_14093 - .L_14092)
.L_14092:
        /*000c*/ 	.word	0x00000000
        /*0010*/ 	.short	0x0004
        /*0012*/ 	.short	0x0018
        /*0014*/ 	.byte	0x00, 0xf0, 0x11, 0x00


	//----- nvinfo : EIATTR_KPARAM_INFO
	.align		4
.L_14093:
        /*0018*/ 	.byte	0x04, 0x17
        /*001a*/ 	.short	(.L_14095 - .L_14094)
.L_14094:
        /*001c*/ 	.word	0x00000000
        /*0020*/ 	.short	0x0003
        /*0022*/ 	.short	0x0014
        /*0024*/ 	.byte	0x00, 0xf0, 0x11, 0x00


	//----- nvinfo : EIATTR_KPARAM_INFO
	.align		4
.L_14095:
        /*0028*/ 	.byte	0x04, 0x17
        /*002a*/ 	.short	(.L_14097 - .L_14096)
.L_14096:
        /*002c*/ 	.word	0x00000000
        /*0030*/ 	.short	0x0002
        /*0032*/ 	.short	0x0010
        /*0034*/ 	.byte	0x00, 0xf0, 0x11, 0x00


	//----- nvinfo : EIATTR_KPARAM_INFO
	.align		4
.L_14097:
        /*0038*/ 	.byte	0x04, 0x17
        /*003a*/ 	.short	(.L_14099 - .L_14098)
.L_14098:
        /*003c*/ 	.word	0x00000000
        /*0040*/ 	.short	0x0001
        /*0042*/ 	.short	0x0008
        /*0044*/ 	.byte	0x00, 0xf5, 0x21, 0x00


	//----- nvinfo : EIATTR_KPARAM_INFO
	.align		4
.L_14099:
        /*0048*/ 	.byte	0x04, 0x17
        /*004a*/ 	.short	(.L_14101 - .L_14100)
.L_14100:
        /*004c*/ 	.word	0x00000000
        /*0050*/ 	.short	0x0000
        /*0052*/ 	.short	0x0000
        /*0054*/ 	.byte	0x00, 0xf5, 0x21, 0x00


	//----- nvinfo : EIATTR_SPARSE_MMA_MASK
	.align		4
.L_14101:
        /*0058*/ 	.byte	0x03, 0x50
        /*005a*/ 	.short	0x0000


	//----- nvinfo : EIATTR_MAXREG_COUNT
	.align		4
        /*005c*/ 	.byte	0x03, 0x1b
        /*005e*/ 	.short	0x00ff


	//----- nvinfo : EIATTR_NUM_BARRIERS
	.align		4
        /*0060*/ 	.byte	0x02, 0x4c
        /*0062*/ 	.byte	0x01
	.zero		1


	//----- nvinfo : EIATTR_MERCURY_ISA_VERSION
	.align		4
        /*0064*/ 	.byte	0x03, 0x5f
        /*0066*/ 	.short	0x0101


	//----- nvinfo : EIATTR_VRC_CTA_INIT_COUNT
	.align		4
        /*0068*/ 	.byte	0x02, 0x4a
	.zero		1
	.zero		1


	//----- nvinfo : EIATTR_EXIT_INSTR_OFFSETS
	.align		4
        /*006c*/ 	.byte	0x04, 0x1c
        /*006e*/ 	.short	(.L_14103 - .L_14102)


	//   ....[0]....
.L_14102:
        /*0070*/ 	.word	0x00000040


	//   ....[1]....
        /*0074*/ 	.word	0x00003180


	//----- nvinfo : EIATTR_CRS_STACK_SIZE
	.align		4
.L_14103:
        /*0078*/ 	.byte	0x04, 0x1e
        /*007a*/ 	.short	(.L_14105 - .L_14104)
.L_14104:
        /*007c*/ 	.word	0x00000000


	//----- nvinfo : EIATTR_CBANK_PARAM_SIZE
	.align		4
.L_14105:
        /*0080*/ 	.byte	0x03, 0x19
        /*0082*/ 	.short	0x001c


	//----- nvinfo : EIATTR_PARAM_CBANK
	.align		4
        /*0084*/ 	.byte	0x04, 0x0a
        /*0086*/ 	.short	(.L_14107 - .L_14106)
	.align		4
.L_14106:
        /*0088*/ 	.word	index@(.nv.constant0._ZN2at6native43_GLOBAL__N__9ae7fba5_10_SoftMax_cu_9f978f6326cunn_SpatialSoftMaxForwardIdddiNS1_22SoftMaxForwardEpilogueEEEvPT1_PKT_T2_S9_S9_)
        /*008c*/ 	.short	0x0380
        /*008e*/ 	.short	0x001c


	//----- nvinfo : EIATTR_SW_WAR
	.align		4
.L_14107:
        /*0090*/ 	.byte	0x04, 0x36
        /*0092*/ 	.short	(.L_14109 - .L_14108)
.L_14108:
        /*0094*/ 	.word	0x00000008
.L_14109:


//--------------------- .nv.info._ZN2at6native43_GLOBAL__N__9ae7fba5_10_SoftMax_cu_9f978f6319cunn_SoftMaxForwardILi8EN3c108BFloat16EffNS1_22SoftMaxForwardEpilogueEEEvPT2_PKT0_i --------------------------
	.section	.nv.info._ZN2at6native43_GLOBAL__N__9ae7fba5_10_SoftMax_cu_9f978f6319cunn_SoftMaxForwardILi8EN3c108BFloat16EffNS1_22SoftMaxForwardEpilogueEEEvPT2_PKT0_i,"",@"SHT_CUDA_INFO"
	.sectionflags	@""
	.align	4


	//----- nvinfo : EIATTR_CUDA_API_VERSION
	.align		4
        /*0000*/ 	.byte	0x04, 0x37
        /*0002*/ 	.short	(.L_14111 - .L_14110)
.L_14110:
        /*0004*/ 	.word	0x00000082


	//----- nvinfo : EIATTR_KPARAM_INFO
	.align		4
.L_14111:
        /*0008*/ 	.byte	0x04, 0x17
        /*000a*/ 	.short	(.L_14113 - .L_14112)
.L_14112:
        /*000c*/ 	.word	0x00000000
        /*0010*/ 	.short	0x0002
        /*0012*/ 	.short	0x0010
        /*0014*/ 	.byte	0x00, 0xf0, 0x11, 0x00


	//----- nvinfo : EIATTR_KPARAM_INFO
	.align		4
.L_14113:
        /*0018*/ 	.byte	0x04, 0x17
        /*001a*/ 	.short	(.L_14115 - .L_14114)
.L_14114:
        /*001c*/ 	.word	0x00000000
        /*0020*/ 	.short	0x0001
        /*0022*/ 	.short	0x0008
        /*0024*/ 	.byte	0x00, 0xf5, 0x21, 0x00


	//----- nvinfo : EIATTR_KPARAM_INFO
	.align		4
.L_14115:
        /*0028*/ 	.byte	0x04, 0x17
        /*002a*/ 	.short	(.L_14117 - .L_14116)
.L_14116:
        /*002c*/ 	.word	0x00000000
        /*0030*/ 	.short	0x0000
        /*0032*/ 	.short	0x0000
        /*0034*/ 	.byte	0x00, 0xf5, 0x21, 0x00


	//----- nvinfo : EIATTR_SPARSE_MMA_MASK
	.align		4
.L_14117:
        /*0038*/ 	.byte	0x03, 0x50
        /*003a*/ 	.short	0x0000


	//----- nvinfo : EIATTR_MAXREG_COUNT
	.align		4
        /*003c*/ 	.byte	0x03, 0x1b
        /*003e*/ 	.short	0x00ff


	//----- nvinfo : EIATTR_NUM_BARRIERS
	.align		4
        /*0040*/ 	.byte	0x02, 0x4c
        /*0042*/ 	.byte	0x01
	.zero		1


	//----- nvinfo : EIATTR_MERCURY_ISA_VERSION
	.align		4
        /*0044*/ 	.byte	0x03, 0x5f
        /*0046*/ 	.short	0x0101


	//----- nvinfo : EIATTR_COOP_GROUP_MASK_REGIDS
	.align		4
        /*0048*/ 	.byte	0x04, 0x29
        /*004a*/ 	.short	(.L_14119 - .L_14118)


	//   ....[0]....
.L_14118:
        /*004c*/ 	.word	0xffffffff


	//   ....[1]....
        /*0050*/ 	.word	0xffffffff


	//   ....[2]....
        /*0054*/ 	.word	0xffffffff


	//   ....[3]....
        /*0058*/ 	.word	0xffffffff


	//   ....[4]....
        /*005c*/ 	.word	0xffffffff


	//   ....[5]....
        /*0060*/ 	.word	0xffffffff


	//   ....[6]....
        /*0064*/ 	.word	0xffffffff


	//   ....[7]....
        /*0068*/ 	.word	0xffffffff


	//   ....[8]....
        /*006c*/ 	.word	0xffffffff


	//   ....[9]....
        /*0070*/ 	.word	0xffffffff


	//   ....[10]....
        /*0074*/ 	.word	0xffffffff


	//   ....[11]....
        /*0078*/ 	.word	0xffffffff


	//   ....[12]....
        /*007c*/ 	.word	0xffffffff


	//   ....[13]....
        /*0080*/ 	.word	0xffffffff


	//   ....[14]....
        /*0084*/ 	.word	0xffffffff


	//   ....[15]....
        /*0088*/ 	.word	0xffffffff


	//   ....[16]....
        /*008c*/ 	.word	0xffffffff


	//   ....[17]....
        /*0090*/ 	.word	0xffffffff


	//   ....[18]....
        /*0094*/ 	.word	0xffffffff


	//   ....[19]....
        /*0098*/ 	.word	0xffffffff


	//   ....[20]....
        /*009c*/ 	.word	0x0500000c


	//   ....[21]....
        /*00a0*/ 	.word	0x0500000c


	//   ....[22]....
        /*00a4*/ 	.word	0x0500000c


	//   ....[23]....
        /*00a8*/ 	.word	0x0500000c


	//   ....[24]....
        /*00ac*/ 	.word	0x0500000c


	//   ....[25]....
        /*00b0*/ 	.word	0x0500000c


	//   ....[26]....
        /*00b4*/ 	.word	0x0500000c


	//   ....[27]....
        /*00b8*/ 	.word	0x0500000c


	//   ....[28]....
        /*00bc*/ 	.word	0x0500000c


	//   ....[29]....
        /*00c0*/ 	.word	0x0500000c


	//----- nvinfo : EIATTR_COOP_GROUP_INSTR_OFFSETS
	.align		4
.L_14119:
        /*00c4*/ 	.byte	0x04, 0x28
        /*00c6*/ 	.short	(.L_14121 - .L_14120)


	//   ....[0]....
.L_14120:
        /*00c8*/ 	.word	0x00000700


	//   ....[1]....
        /*00cc*/ 	.word	0x000007b0


	//   ....[2]....
        /*00d0*/ 	.word	0x000007e0


	//   ....[3]....
        /*00d4*/ 	.word	0x00000820


	//   ....[4]....
        /*00d8*/ 	.word	0x00000860


	//   ....[5]....
        /*00dc*/ 	.word	0x00000920


	//   ....[6]....
        /*00e0*/ 	.word	0x00000950


	//   ....[7]....
        /*00e4*/ 	.word	0x00000980


	//   ....[8]....
        /*00e8*/ 	.word	0x000009b0


	//   ....[9]....
        /*00ec*/ 	.word	0x000009e0


	//   ....[10]....
        /*00f0*/ 	.word	0x000010b0


	//   ....[11]....
        /*00f4*/ 	.word	0x00001140


	//   ....[12]....
        /*00f8*/ 	.word	0x00001190


	//   ....[13]....
        /*00fc*/ 	.word	0x000011b0


	//   ....[14]....
        /*0100*/ 	.word	0x000011d0


	//   ....[15]....
        /*0104*/ 	.word	0x00001260


	//   ....[16]....
        /*0108*/ 	.word	0x00001280


	//   ....[17]....
        /*010c*/ 	.word	0x000012a0


	//   ....[18]....
        /*0110*/ 	.word	0x000012c0


	//   ....[19]....
        /*0114*/ 	.word	0x000012e0


	//   ....[20]....
        /*0118*/ 	.word	0x00001c10


	//   ....[21]....
        /*011c*/ 	.word	0x00001c90


	//   ....[22]....
        /*0120*/ 	.word	0x00001d10


	//   ....[23]....
        /*0124*/ 	.word	0x00001d90


	//   ....[24]....
        /*0128*/ 	.word	0x00001e10


	//   ....[25]....
        /*012c*/ 	.word	0x00001e90


	//   ....[26]....
        /*0130*/ 	.word	0x00001f00


	//   ....[27]....
        /*0134*/ 	.word	0x00001f70


	//   ....[28]....
        /*0138*/ 	.word	0x00001fe0


	//   ....[29]....
        /*013c*/ 	.word	0x00002050


	//----- nvinfo : EIATTR_VRC_CTA_INIT_COUNT
	.align		4
.L_14121:
        /*0140*/ 	.byte	0x02, 0x4a
	.zero		1
	.zero		1


	//----- nvinfo : EIATTR_EXIT_INSTR_OFFSETS
	.align		4
        /*0144*/ 	.byte	0x04, 0x1c
        /*0146*/ 	.short	(.L_14123 - .L_14122)


	//   ....[0]....
.L_14122:
        /*0148*/ 	.word	0x00001390


	//   ....[1]....
        /*014c*/ 	.word	0x00001480


	//   ....[2]....
        /*0150*/ 	.word	0x00001ac0


	//   ....[3]....
        /*0154*/ 	.word	0x00001bb0


	//----- nvinfo : EIATTR_CRS_STACK_SIZE
	.align		4
.L_14123:
        /*0158*/ 	.byte	0x04, 0x1e
        /*015a*/ 	.short	(.L_14125 - .L_14124)
.L_14124:
        /*015c*/ 	.word	0x00000000


	//----- nvinfo : EIATTR_CBANK_PARAM_SIZE
	.align		4
.L_14125:
        /*0160*/ 	.byte	0x03, 0x19
        /*0162*/ 	.short	0x0014


	//----- nvinfo : EIATTR_PARAM_CBANK
	.align		4
        /*0164*/ 	.byte	0x04, 0x0a
        /*0166*/ 	.short	(.L_14127 - .L_14126)
	.align		4
.L_14126:
        /*0168*/ 	.word	index@(.nv.constant0._ZN2at6native43_GLOBAL__N__9ae7fba5_10_SoftMax_cu_9f978f6319cunn_SoftMaxForwardILi8EN3c108BFloat16EffNS1_22SoftMaxForwardEpilogueEEEvPT2_PKT0_i)
        /*016c*/ 	.short	0x0380
        /*016e*/ 	.short	0x0014


	//----- nvinfo : EIATTR_SW_WAR
	.align		4
.L_14127:
        /*0170*/ 	.byte	0x04, 0x36
        /*0172*/ 	.short	(.L_14129 - .L_14128)
.L_14128:
        /*0174*/ 	.word	0x00000008
.L_14129:


//--------------------- .nv.info._ZN2at6native43_GLOBAL__N__9ae7fba5_10_SoftMax_cu_9f978f6323cunn_SoftMaxForwardSmemILi8EN3c108BFloat16EffNS1_22SoftMaxForwardEpilogueElEEvPT2_PKT0_T4_ --------------------------
	.section	.nv.info._ZN2at6native43_GLOBAL__N__9ae7fba5_10_SoftMax_cu_9f978f6323cunn_SoftMaxForwardSmemILi8EN3c108BFloat16EffNS1_22SoftMaxForwardEpilogueElEEvPT2_PKT0_T4_,"",@"SHT_CUDA_INFO"
	.sectionflags	@""
	.align	4


	//----- nvinfo : EIATTR_CUDA_API_VERSION
	.align		4
        /*0000*/ 	.byte	0x04, 0x37
        /*0002*/ 	.short	(.L_14131 - .L_14130)
.L_14130:
        /*0004*/ 	.word	0x00000082


	//----- nvinfo : EIATTR_KPARAM_INFO
	.align		4
.L_14131:
        /*0008*/ 	.byte	0x04, 0x17
        /*000a*/ 	.short	(.L_14133 - .L_14132)
.L_14132:
        /*000c*/ 	.word	0x00000000
        /*0010*/ 	.short	0x0002
        /*0012*/ 	.short	0x0010
        /*0014*/ 	.byte	0x00, 0xf0, 0x21, 0x00


	//----- nvinfo : EIATTR_KPARAM_INFO
	.align		4
.L_14133:
        /*0018*/ 	.byte	0x04, 0x17
        /*001a*/ 	.short	(.L_14135 - .L_14134)
.L_14134:
        /*001c*/ 	.word	0x00000000
        /*0020*/ 	.short	0x0001
        /*0022*/ 	.short	0x0008
        /*0024*/ 	.byte	0x00, 0xf5, 0x21, 0x00


	//----- nvinfo : EIATTR_KPARAM_INFO
	.align		4
.L_14135:
        /*0028*/ 	.byte	0x04, 0x17
        /*002a*/ 	.short	(.L_14137 - .L_14136)
.L_14136:
        /*002c*/ 	.word	0x00000000
        /*0030*/ 	.short	0x0000
        /*0032*/ 	.short	0x0000
        /*0034*/ 	.byte	0x00, 0xf5, 0x21, 0x00


	//----- nvinfo : EIATTR_SPARSE_MMA_MASK
	.align		4
.L_14137:
        /*0038*/ 	.byte	0x03, 0x50
        /*003a*/ 	.short	0x0000


	//----- nvinfo : EIATTR_MAXREG_COUNT
	.align		4
        /*003c*/ 	.byte	0x03, 0x1b
        /*003e*/ 	.short	0x00ff


	//----- nvinfo : EIATTR_NUM_BARRIERS
	.align		4
        /*0040*/ 	.byte	0x02, 0x4c
        /*0042*/ 	.byte	0x01
	.zero		1


	//----- nvinfo : EIATTR_MERCURY_ISA_VERSION
	.align		4
        /*0044*/ 	.byte	0x03, 0x5f
        /*0046*/ 	.short	0x0101


	//----- nvinfo : EIATTR_COOP_GROUP_MASK_REGIDS
	.align		4
        /*0048*/ 	.byte	0x04, 0x29
        /*004a*/ 	.short	(.L_14139 - .L_14138)


	//   ....[0]....
.L_14138:
        /*004c*/ 	.word	0xffffffff


	//   ....[1]....
        /*0050*/ 	.word	0xffffffff


	//   ....[2]....
        /*0054*/ 	.word	0xffffffff


	//   ....[3]....
        /*0058*/ 	.word	0xffffffff


	//   ....[4]....
        /*005c*/ 	.word	0xffffffff


	//   ....[5]....
        /*0060*/ 	.word	0xffffffff


	//   ....[6]....
        /*0064*/ 	.word	0xffffffff


	//   ....[7]....
        /*0068*/ 	.word	0xffffffff


	//   ....[8]....
        /*006c*/ 	.word	0xffffffff


	//   ....[9]....
        /*0070*/ 	.word	0xffffffff


	//   ....[10]....
        /*0074*/ 	.word	0xffffffff


	//   ....[11]....
        /*0078*/ 	.word	0xffffffff


	//   ....[12]....
        /*007c*/ 	.word	0xffffffff


	//   ....[13]....
        /*0080*/ 	.word	0xffffffff


	//   ....[14]....
        /*0084*/ 	.word	0xffffffff


	//   ....[15]....
        /*0088*/ 	.word	0xffffffff


	//   ....[16]....
        /*008c*/ 	.word	0xffffffff


	//   ....[17]....
        /*0090*/ 	.word	0xffffffff


	//   ....[18]....
        /*0094*/ 	.word	0xffffffff


	//   ....[19]....
        /*0098*/ 	.word	0xffffffff


	//   ....[20]....
        /*009c*/ 	.word	0x0500000a


	//   ....[21]....
        /*00a0*/ 	.word	0x0500000a


	//   ....[22]....
        /*00a4*/ 	.word	0x0500000a


	//   ....[23]....
        /*00a8*/ 	.word	0x0500000a


	//   ....[24]....
        /*00ac*/ 	.word	0x0500000a


	//   ....[25]....
        /*00b0*/ 	.word	0x0500000a


	//   ....[26]....
        /*00b4*/ 	.word	0x0500000a


	//   ....[27]....
        /*00b8*/ 	.word	0x0500000a


	//   ....[28]....
        /*00bc*/ 	.word	0x0500000a


	//   ....[29]....
        /*00c0*/ 	.word	0x0500000a


	//----- nvinfo : EIATTR_COOP_GROUP_INSTR_OFFSETS
	.align		4
.L_14139:
        /*00c4*/ 	.byte	0x04, 0x28
        /*00c6*/ 	.short	(.L_14141 - .L_14140)


	//   ....[0]....
.L_14140:
        /*00c8*/ 	.word	0x00000370


	//   ....[1]....
        /*00cc*/ 	.word	0x00000420


	//   ....[2]....
        /*00d0*/ 	.word	0x00000460


	//   ....[3]....
        /*00d4*/ 	.word	0x000004a0


	//   ....[4]....
        /*00d8*/ 	.word	0x000004e0


	//   ....[5]....
        /*00dc*/ 	.word	0x000005a0


	//   ....[6]....
        /*00e0*/ 	.word	0x000005d0


	//   ....[7]....
        /*00e4*/ 	.word	0x00000600


	//   ....[8]....
        /*00e8*/ 	.word	0x00000630


	//   ....[9]....
        /*00ec*/ 	.word	0x00000660


	//   ....[10]....
        /*00f0*/ 	.word	0x00000ab0


	//   ....[11]....
        /*00f4*/ 	.word	0x00000b20


	//   ....[12]....
        /*00f8*/ 	.word	0x00000b40


	//   ....[13]....
        /*00fc*/ 	.word	0x00000b60


	//   ....[14]....
        /*0100*/ 	.word	0x00000b80


	//   ....[15]....
        /*0104*/ 	.word	0x00000c10


	//   ....[16]....
        /*0108*/ 	.word	0x00000c30


	//   ....[17]....
        /*010c*/ 	.word	0x00000c50


	//   ....[18]....
        /*0110*/ 	.word	0x00000c70


	//   ....[19]....
        /*0114*/ 	.word	0x00000c90


	//   ....[20]....
        /*0118*/ 	.word	0x00001100


	//   ....[21]....
        /*011c*/ 	.word	0x00001180


	//   ....[22]....
        /*0120*/ 	.word	0x00001200


	//   ....[23]....
        /*0124*/ 	.word	0x00001280


	//   ....[24]....
        /*0128*/ 	.word	0x00001300


	//   ....[25]....
        /*012c*/ 	.word	0x00001380


	//   ....[26]....
        /*0130*/ 	.word	0x000013f0


	//   ....[27]....
        /*0134*/ 	.word	0x00001460


	//   ....[28]....
        /*0138*/ 	.word	0x000014d0


	//   ....[29]....
        /*013c*/ 	.word	0x00001540


	//----- nvinfo : EIATTR_VRC_CTA_INIT_COUNT
	.align		4
.L_14141:
        /*0140*/ 	.byte	0x02, 0x4a
	.zero		1
	.zero		1


	//----- nvinfo : EIATTR_EXIT_INSTR_OFFSETS
	.align		4
        /*0144*/ 	.byte	0x04, 0x1c
        /*0146*/ 	.short	(.L_14143 - .L_14142)


	//   ....[0]....
.L_14142:
        /*0148*/ 	.word	0x00000cf0


	//   ....[1]....
        /*014c*/ 	.word	0x000010a0


	//----- nvinfo : EIATTR_CRS_STACK_SIZE
	.align		4
.L_14143:
        /*0150*/ 	.byte	0x04, 0x1e
        /*0152*/ 	.short	(.L_14145 - .L_14144)
.L_14144:
        /*0154*/ 	.word	0x00000000


	//----- nvinfo : EIATTR_CBANK_PARAM_SIZE
	.align		4
.L_14145:
        /*0158*/ 	.byte	0x03, 0x19
        /*015a*/ 	.short	0x0018


	//----- nvinfo : EIATTR_PARAM_CBANK
	.align		4
        /*015c*/ 	.byte	0x04, 0x0a
        /*015e*/ 	.short	(.L_14147 - .L_14146)
	.align		4
.L_14146:
        /*0160*/ 	.word	index@(.nv.constant0._ZN2at6native43_GLOBAL__N__9ae7fba5_10_SoftMax_cu_9f978f6323cunn_SoftMaxForwardSmemILi8EN3c108BFloat16EffNS1_22SoftMaxForwardEpilogueElEEvPT2_PKT0_T4_)
        /*0164*/ 	.short	0x0380
        /*0166*/ 	.short	0x0018


	//----- nvinfo : EIATTR_SW_WAR
	.align		4
.L_14147:
        /*0168*/ 	.byte	0x04, 0x36
        /*016a*/ 	.short	(.L_14149 - .L_14148)
.L_14148:
        /*016c*/ 	.word	0x00000008
.L_14149:


//--------------------- .nv.info._ZN2at6native43_GLOBAL__N__9ae7fba5_10_SoftMax_cu_9f978f6319cunn_SoftMaxForwardILi8EN3c108BFloat16EfS4_NS1_22SoftMaxForwardEpilogueEEEvPT2_PKT0_i --------------------------
	.section	.nv.info._ZN2at6native43_GLOBAL__N__9ae7fba5_10_SoftMax_cu_9f978f6319cunn_SoftMaxForwardILi8EN3c108BFloat16EfS4_NS1_22SoftMaxForwardEpilogueEEEvPT2_PKT0_i,"",@"SHT_CUDA_INFO"
	.sectionflags	@""
	.align	4


	//----- nvinfo : EIATTR_CUDA_API_VERSION
	.align		4
        /*0000*/ 	.byte	0x04, 0x37
        /*0002*/ 	.short	(.L_14151 - .L_14150)
.L_14150:
        /*0004*/ 	.word	0x00000082


	//----- nvinfo : EIATTR_KPARAM_INFO
	.align		4
.L_14151:
        /*0008*/ 	.byte	0x04, 0x17
        /*000a*/ 	.short	(.L_14153 - .L_14152)
.L_14152:
        /*000c*/ 	.word	0x00000000
        /*0010*/ 	.short	0x0002
        /*0012*/ 	.short	0x0010
        /*0014*/ 	.byte	0x00, 0xf0, 0x11, 0x00


	//----- nvinfo : EIATTR_KPARAM_INFO
	.align		4
.L_14153:
        /*0018*/ 	.byte	0x04, 0x17
        /*001a*/ 	.short	(.L_14155 - .L_14154)
.L_14154:
        /*001c*/ 	.word	0x00000000
        /*0020*/ 	.short	0x0001
        /*0022*/ 	.short	0x0008
        /*0024*/ 	.byte	0x00, 0xf5, 0x21, 0x00


	//----- nvinfo : EIATTR_KPARAM_INFO
	.align		4
.L_14155:
        /*0028*/ 	.byte	0x04, 0x17
        /*002a*/ 	.short	(.L_14157 - .L_14156)
.L_14156:
        /*002c*/ 	.word	0x00000000
        /*0030*/ 	.short	0x0000
        /*0032*/ 	.short	0x0000
        /*0034*/ 	.byte	0x00, 0xf5, 0x21, 0x00


	//----- nvinfo : EIATTR_SPARSE_MMA_MASK
	.align		4
.L_14157:
        /*0038*/ 	.byte	0x03, 0x50
        /*003a*/ 	.short	0x0000


	//----- nvinfo : EIATTR_MAXREG_COUNT
	.align		4
        /*003c*/ 	.byte	0x03, 0x1b
        /*003e*/ 	.short	0x00ff


	//----- nvinfo : EIATTR_NUM_BARRIERS
	.align		4
        /*0040*/ 	.byte	0x02, 0x4c
        /*0042*/ 	.byte	0x01
	.zero		1


	//----- nvinfo : EIATTR_MERCURY_ISA_VERSION
	.align		4
        /*0044*/ 	.byte	0x03, 0x5f
        /*0046*/ 	.short	0x0101


	//----- nvinfo : EIATTR_COOP_GROUP_MASK_REGIDS
	.align		4
        /*0048*/ 	.byte	0x04, 0x29
        /*004a*/ 	.short	(.L_14159 - .L_14158)


	//   ....[0]....
.L_14158:
        /*004c*/ 	.word	0xffffffff


	//   ....[1]....
        /*0050*/ 	.word	0xffffffff


	//   ....[2]....
        /*0054*/ 	.word	0xffffffff


	//   ....[3]....
        /*0058*/ 	.word	0xffffffff


	//   ....[4]....
        /*005c*/ 	.word	0xffffffff


	//   ....[5]....
        /*0060*/ 	.word	0xffffffff


	//   ....[6]....
        /*0064*/ 	.word	0xffffffff


	//   ....[7]....
        /*0068*/ 	.word	0xffffffff


	//   ....[8]....
        /*006c*/ 	.word	0xffffffff


	//   ....[9]....
        /*0070*/ 	.word	0xffffffff


	//   ....[10]....
        /*0074*/ 	.word	0xffffffff


	//   ....[11]....
        /*0078*/ 	.word	0xffffffff


	//   ....[12]....
        /*007c*/ 	.word	0xffffffff


	//   ....[13]....
        /*0080*/ 	.word	0xffffffff


	//   ....[14]....
        /*0084*/ 	.word	0xffffffff


	//   ....[15]....
        /*0088*/ 	.word	0xffffffff


	//   ....[16]....
        /*008c*/ 	.word	0xffffffff


	//   ....[17]....
        /*0090*/ 	.word	0xffffffff


	//   ....[18]....
        /*0094*/ 	.word	0xffffffff


	//   ....[19]....
        /*0098*/ 	.word	0xffffffff


	//   ....[20]....
        /*009c*/ 	.word	0x0500000c


	//   ....[21]....
        /*00a0*/ 	.word	0x0500000c


	//   ....[22]....
        /*00a4*/ 	.word	0x0500000c


	//   ....[23]....
        /*00a8*/ 	.word	0x0500000c


	//   ....[24]....
        /*00ac*/ 	.word	0x0500000c


	//   ....[25]....
        /*00b0*/ 	.word	0x0500000c


	//   ....[26]....
        /*00b4*/ 	.word	0x0500000c


	//   ....[27]....
        /*00b8*/ 	.word	0x0500000c


	//   ....[28]....
        /*00bc*/ 	.word	0x0500000c


	//   ....[29]....
        /*00c0*/ 	.word	0x0500000c


	//----- nvinfo : EIATTR_COOP_GROUP_INSTR_OFFSETS
	.align		4
.L_14159:
        /*00c4*/ 	.byte	0x04, 0x28
        /*00c6*/ 	.short	(.L_14161 - .L_14160)


	//   ....[0]....
.L_14160:
        /*00c8*/ 	.word	0x000006e0


	//   ....[1]....
        /*00cc*/ 	.word	0x00000780


	//   ....[2]....
        /*00d0*/ 	.word	0x000007b0


	//   ....[3]....
        /*00d4*/ 	.word	0x000007f0


	//   ....[4]....
        /*00d8*/ 	.word	0x00000830


	//   ....[5]....
        /*00dc*/ 	.word	0x000008f0


	//   ....[6]....
        /*00e0*/ 	.word	0x00000920


	//   ....[7]....
        /*00e4*/ 	.word	0x00000950


	//   ....[8]....
        /*00e8*/ 	.word	0x00000980


	//   ....[9]....
        /*00ec*/ 	.word	0x000009b0


	//   ....[10]....
        /*00f0*/ 	.word	0x000010d0


	//   ....[11]....
        /*00f4*/ 	.word	0x00001160


	//   ....[12]....
        /*00f8*/ 	.word	0x000011b0


	//   ....[13]....
        /*00fc*/ 	.word	0x000011d0


	//   ....[14]....
        /*0100*/ 	.word	0x000011f0


	//   ....[15]....
        /*0104*/ 	.word	0x00001280


	//   ....[16]....
        /*0108*/ 	.word	0x000012a0


	//   ....[17]....
        /*010c*/ 	.word	0x000012c0


	//   ....[18]....
        /*0110*/ 	.word	0x000012e0


	//   ....[19]....
        /*0114*/ 	.word	0x00001300


	//   ....[20]....
        /*0118*/ 	.word	0x00001c80


	//   ....[21]....
        /*011c*/ 	.word	0x00001d00


	//   ....[22]....
        /*0120*/ 	.word	0x00001d80


	//   ....[23]....
        /*0124*/ 	.word	0x00001e00


	//   ....[24]....
        /*0128*/ 	.word	0x00001e80


	//   ....[25]....
        /*012c*/ 	.word	0x00001ef0


	//   ....[26]....
        /*0130*/ 	.word	0x00001f60


	//   ....[27]....
        /*0134*/ 	.word	0x00001fd0


	//   ....[28]....
        /*0138*/ 	.word	0x00002040


	//   ....[29]....
        /*013c*/ 	.word	0x000020b0


	//----- nvinfo : EIATTR_VRC_CTA_INIT_COUNT
	.align		4
.L_14161:
        /*0140*/ 	.byte	0x02, 0x4a
	.zero		1
	.zero		1


	//----- nvinfo : EIATTR_EXIT_INSTR_OFFSETS
	.align		4
        /*0144*/ 	.byte	0x04, 0x1c
        /*0146*/ 	.short	(.L_14163 - .L_14162)


	//   ....[0]....
.L_14162:
        /*0148*/ 	.word	0x000013b0


	//   ....[1]....
        /*014c*/ 	.word	0x000014b0


	//   ....[2]....
        /*0150*/ 	.word	0x00001b30


	//   ....[3]....
        /*0154*/ 	.word	0x00001c30


	//----- nvinfo : EIATTR_CRS_STACK_SIZE
	.align		4
.L_14163:
        /*0158*/ 	.byte	0x04, 0x1e
        /*015a*/ 	.short	(.L_14165 - .L_14164)
.L_14164:
        /*015c*/ 	.word	0x00000000


	//----- nvinfo : EIATTR_CBANK_PARAM_SIZE
	.align		4
.L_14165:
        /*0160*/ 	.byte	0x03, 0x19
        /*0162*/ 	.short	0x0014


	//----- nvinfo : EIATTR_PARAM_CBANK
	.align		4
        /*0164*/ 	.byte	0x04, 0x0a
        /*0166*/ 	.short	(.L_14167 - .L_14166)
	.align		4
.L_14166:
        /*0168*/ 	.word	index@(.nv.constant0._ZN2at6native43_GLOBAL__N__9ae7fba5_10_SoftMax_cu_9f978f6319cunn_SoftMaxForwardILi8EN3c108BFloat16EfS4_NS1_22SoftMaxForwardEpilogueEEEvPT2_PKT0_i)
        /*016c*/ 	.short	0x0380
        /*016e*/ 	.short	0x0014


	//----- nvinfo : EIATTR_SW_WAR
	.align		4
.L_14167:
        /*0170*/ 	.byte	0x04, 0x36
        /*0172*/ 	.short	(.L_14169 - .L_14168)
.L_14168:
        /*0174*/ 	.word	0x00000008
.L_14169:


//--------------------- .nv.info._ZN2at6native43_GLOBAL__N__9ae7fba5_10_SoftMax_cu_9f978f6323cunn_SoftMaxForwardSmemILi8EN3c108BFloat16EfS4_NS1_22SoftMaxForwardEpilogueElEEvPT2_PKT0_T4_ --------------------------
	.section	.nv.info._ZN2at6native43_GLOBAL__N__9ae7fba5_10_SoftMax_cu_9f978f6323cunn_SoftMaxForwardSmemILi8EN3c108BFloat16EfS4_NS1_22SoftMaxForwardEpilogueElEEvPT2_PKT0_T4_,"",@"SHT_CUDA_INFO"
	.sectionflags	@""
	.align	4


	//----- nvinfo : EIATTR_CUDA_API_VERSION
	.align		4
        /*0000*/ 	.byte	0x04, 0x37
        /*0002*/ 	.short	(.L_14171 - .L_14170)
.L_14170:
        /*0004*/ 	.word	0x00000082


	//----- nvinfo : EIATTR_KPARAM_INFO
	.align		4
.L_14171:
        /*0008*/ 	.byte	0x04, 0x17
        /*000a*/ 	.short	(.L_14173 - .L_14172)
.L_14172:
        /*000c*/ 	.word	0x00000000
        /*0010*/ 	.short	0x0002
        /*0012*/ 	.short	0x0010
        /*0014*/ 	.byte	0x00, 0xf0, 0x21, 0x00


	//----- nvinfo : EIATTR_KPARAM_INFO
	.align		4
.L_14173:
        /*0018*/ 	.byte	0x04, 0x17
        /*001a*/ 	.short	(.L_14175 - .L_14174)
.L_14174:
        /*001c*/ 	.word	0x00000000
        /*0020*/ 	.short	0x0001
        /*0022*/ 	.short	0x0008
        /*0024*/ 	.byte	0x00, 0xf5, 0x21, 0x00


	//----- nvinfo : EIATTR_KPARAM_INFO
	.align		4
.L_14175:
        /*0028*/ 	.byte	0x04, 0x17
        /*002a*/ 	.short	(.L_14177 - .L_14176)
.L_14176:
        /*002c*/ 	.word	0x00000000
        /*0030*/ 	.short	0x0000
        /*0032*/ 	.short	0x0000
        /*0034*/ 	.byte	0x00, 0xf5, 0x21, 0x00


	//----- nvinfo : EIATTR_SPARSE_MMA_MASK
	.align		4
.L_14177:
        /*0038*/ 	.byte	0x03, 0x50
        /*003a*/ 	.short	0x0000


	//----- nvinfo : EIATTR_MAXREG_COUNT
	.align		4
        /*003c*/ 	.byte	0x03, 0x1b
        /*003e*/ 	.short	0x00ff


	//----- nvinfo : EIATTR_NUM_BARRIERS
	.align		4
        /*0040*/ 	.byte	0x02, 0x4c
        /*0042*/ 	.byte	0x01
	.zero		1


	//----- nvinfo : EIATTR_MERCURY_ISA_VERSION
	.align		4
        /*0044*/ 	.byte	0x03, 0x5f
        /*0046*/ 	.short	0x0101


	//----- nvinfo : EIATTR_COOP_GROUP_MASK_REGIDS
	.align		4
        /*0048*/ 	.byte	0x04, 0x29
        /*004a*/ 	.short	(.L_14179 - .L_14178)


	//   ....[0]....
.L_14178:
        /*004c*/ 	.word	0xffffffff


	//   ....[1]....
        /*0050*/ 	.word	0xffffffff


	//   ....[2]....
        /*0054*/ 	.word	0xffffffff


	//   ....[3]....
        /*0058*/ 	.word	0xffffffff


	//   ....[4]....
        /*005c*/ 	.word	0xffffffff


	//   ....[5]....
        /*0060*/ 	.word	0xffffffff


	//   ....[6]....
        /*0064*/ 	.word	0xffffffff


	//   ....[7]....
        /*0068*/ 	.word	0xffffffff


	//   ....[8]....
        /*006c*/ 	.word	0xffffffff


	//   ....[9]....
        /*0070*/ 	.word	0xffffffff


	//   ....[10]....
        /*0074*/ 	.word	0xffffffff


	//   ....[11]....
        /*0078*/ 	.word	0xffffffff


	//   ....[12]....
        /*007c*/ 	.word	0xffffffff


	//   ....[13]....
        /*0080*/ 	.word	0xffffffff


	//   ....[14]....
        /*0084*/ 	.word	0xffffffff


	//   ....[15]....
        /*0088*/ 	.word	0xffffffff


	//   ....[16]....
        /*008c*/ 	.word	0xffffffff


	//   ....[17]....
        /*0090*/ 	.word	0xffffffff


	//   ....[18]....
        /*0094*/ 	.word	0xffffffff


	//   ....[19]....
        /*0098*/ 	.word	0xffffffff


	//   ....[20]....
        /*009c*/ 	.word	0x0500000a


	//   ....[21]....
        /*00a0*/ 	.word	0x0500000a


	//   ....[22]....
        /*00a4*/ 	.word	0x0500000a


	//   ....[23]....
        /*00a8*/ 	.word	0x0500000a


	//   ....[24]....
        /*00ac*/ 	.word	0x0500000a


	//   ....[25]....
        /*00b0*/ 	.word	0x0500000a


	//   ....[26]....
        /*00b4*/ 	.word	0x0500000a


	//   ....[27]....
        /*00b8*/ 	.word	0x0500000a


	//   ....[28]....
        /*00bc*/ 	.word	0x0500000a


	//   ....[29]....
        /*00c0*/ 	.word	0x0500000a


	//----- nvinfo : EIATTR_COOP_GROUP_INSTR_OFFSETS
	.align		4
.L_14179:
        /*00c4*/ 	.byte	0x04, 0x28
        /*00c6*/ 	.short	(.L_14181 - .L_14180)


	//   ....[0]....
.L_14180:
        /*00c8*/ 	.word	0x00000390


	//   ....[1]....
        /*00cc*/ 	.word	0x00000440


	//   ....[2]....
        /*00d0*/ 	.word	0x00000480


	//   ....[3]....
        /*00d4*/ 	.word	0x000004c0


	//   ....[4]....
        /*00d8*/ 	.word	0x00000500


	//   ....[5]....
        /*00dc*/ 	.word	0x000005c0


	//   ....[6]....
        /*00e0*/ 	.word	0x000005f0


	//   ....[7]....
        /*00e4*/ 	.word	0x00000620


	//   ....[8]....
        /*00e8*/ 	.word	0x00000650


	//   ....[9]....
        /*00ec*/ 	.word	0x00000680


	//   ....[10]....
        /*00f0*/ 	.word	0x00000ad0


	//   ....[11]....
        /*00f4*/ 	.word	0x00000b40


	//   ....[12]....
        /*00f8*/ 	.word	0x00000b60


	//   ....[13]....
        /*00fc*/ 	.word	0x00000b80


	//   ....[14]....
        /*0100*/ 	.word	0x00000ba0


	//   ....[15]....
        /*0104*/ 	.word	0x00000c30


	//   ....[16]....
        /*0108*/ 	.word	0x00000c50


	//   ....[17]....
        /*010c*/ 	.word	0x00000c70


	//   ....[18]....
        /*0110*/ 	.word	0x00000c90


	//   ....[19]....
        /*0114*/ 	.word	0x00000cb0


	//   ....[20]....
        /*0118*/ 	.word	0x00001160


	//   ....[21]....
        /*011c*/ 	.word	0x000011e0


	//   ....[22]....
        /*0120*/ 	.word	0x00001260


	//   ....[23]....
        /*0124*/ 	.word	0x000012e0


	//   ....[24]....
        /*0128*/ 	.word	0x00001360


	//   ....[25]....
        /*012c*/ 	.word	0x000013e0


	//   ....[26]....
        /*0130*/ 	.word	0x00001450


	//   ....[27]....
        /*0134*/ 	.word	0x000014c0


	//   ....[28]....
        /*0138*/ 	.word	0x00001530


	//   ....[29]....
        /*013c*/ 	.word	0x000015a0


	//----- nvinfo : EIATTR_VRC_CTA_INIT_COUNT
	.align		4
.L_14181:
        /*0140*/ 	.byte	0x02, 0x4a
	.zero		1
	.zero		1


	//----- nvinfo : EIATTR_EXIT_INSTR_OFFSETS
	.align		4
        /*0144*/ 	.byte	0x04, 0x1c
        /*0146*/ 	.short	(.L_14183 - .L_14182)


	//   ....[0]....
.L_14182:
        /*0148*/ 	.word	0x00000d10


	//   ....[1]....
        /*014c*/ 	.word	0x00001100


	//----- nvinfo : EIATTR_CRS_STACK_SIZE
	.align		4
.L_14183:
        /*0150*/ 	.byte	0x04, 0x1e
        /*0152*/ 	.short	(.L_14185 - .L_14184)
.L_14184:
        /*0154*/ 	.word	0x00000000


	//----- nvinfo : EIATTR_CBANK_PARAM_SIZE
	.align		4
.L_14185:
        /*0158*/ 	.byte	0x03, 0x19
        /*015a*/ 	.short	0x0018


	//----- nvinfo : EIATTR_PARAM_CBANK
	.align		4
        /*015c*/ 	.byte	0x04, 0x0a
        /*015e*/ 	.short	(.L_14187 - .L_14186)
	.align		4
.L_14186:
        /*0160*/ 	.word	index@(.nv.constant0._ZN2at6native43_GLOBAL__N__9ae7fba5_10_SoftMax_cu_9f978f6323cunn_SoftMaxForwardSmemILi8EN3c108BFloat16EfS4_NS1_22SoftMaxForwardEpilogueElEEvPT2_PKT0_T4_)
        /*0164*/ 	.short	0x0380
        /*0166*/ 	.short	0x0018


	//----- nvinfo : EIATTR_SW_WAR
	.align		4
.L_14187:
        /*0168*/ 	.byte	0x04, 0x36
        /*016a*/ 	.short	(.L_14189 - .L_14188)
.L_14188:
        /*016c*/ 	.word	0x00000008
.L_14189:


//--------------------- .nv.info._ZN2at6native43_GLOBAL__N__9ae7fba5_10_SoftMax_cu_9f978f6322cunn_SoftMaxForwardRegIN3c108BFloat16EfS4_NS1_22SoftMaxForwardEpilogueElLi9EEEvPT1_PKT_T3_ --------------------------
	.section	.nv.info._ZN2at6native43_GLOBAL__N__9ae7fba5_10_SoftMax_cu_9f978f6322cunn_SoftMaxForwardRegIN3c108BFloat16EfS4_NS1_22SoftMaxForwardEpilogueElLi9EEEvPT1_PKT_T3_,"",@"SHT_CUDA_INFO"
	.sectionflags	@""
	.align	4


	//----- nvinfo : EIATTR_CUDA_API_VERSION
	.align		4
        /*0000*/ 	.byte	0x04, 0x37
        /*0002*/ 	.short	(.L_14191 - .L_14190)
.L_14190:
        /*0004*/ 	.word	0x00000082


	//----- nvinfo : EIATTR_KPARAM_INFO
	.align		4
.L_14191:
        /*0008*/ 	.byte	0x04, 0x17
        /*000a*/ 	.short	(.L_14193 - .L_14192)
.L_14192:
        /*000c*/ 	.word	0x00000000
        /*0010*/ 	.short	0x0002
        /*0012*/ 	.short	0x0010
        /*0014*/ 	.byte	0x00, 0xf0, 0x21, 0x00


	//----- nvinfo : EIATTR_KPARAM_INFO
	.align		4
.L_14193:
        /*0018*/ 	.byte	0x04, 0x17
        /*001a*/ 	.short	(.L_14195 - .L_14194)
.L_14194:
        /*001c*/ 	.word	0x00000000
        /*0020*/ 	.short	0x0001
        /*0022*/ 	.short	0x0008
        /*0024*/ 	.byte	0x00, 0xf5, 0x21, 0x00


	//----- nvinfo : EIATTR_KPARAM_INFO
	.align		4
.L_14195:
        /*0028*/ 	.byte	0x04, 0x17
        /*002a*/ 	.short	(.L_14197 - .L_14196)
.L_14196:
        /*002c*/ 	.word	0x00000000
        /*0030*/ 	.short	0x0000
        /*0032*/ 	.short	0x0000
        /*0034*/ 	.byte	0x00, 0xf5, 0x21, 0x00


	//----- nvinfo : EIATTR_SPARSE_MMA_MASK
	.align		4
.L_14197:
        /*0038*/ 	.byte	0x03, 0x50
        /*003a*/ 	.short	0x0000


	//----- nvinfo : EIATTR_MAXREG_COUNT
	.align		4
        /*003c*/ 	.byte	0x03, 0x1b
        /*003e*/ 	.short	0x00ff


	//----- nvinfo : EIATTR_NUM_BARRIERS
	.align		4
        /*0040*/ 	.byte	0x02, 0x4c
        /*0042*/ 	.byte	0x01
	.zero		1


	//----- nvinfo : EIATTR_MERCURY_ISA_VERSION
	.align		4
        /*0044*/ 	.byte	0x03, 0x5f
        /*0046*/ 	.short	0x0101


	//----- nvinfo : EIATTR_COOP_GROUP_MASK_REGIDS
	.align		4
        /*0048*/ 	.byte	0x04, 0x29
        /*004a*/ 	.short	(.L_14199 - .L_14198)


	//   ....[0]....
.L_14198:
        /*004c*/ 	.word	0xffffffff


	//   ....[1]....
        /*0050*/ 	.word	0xffffffff


	//   ....[2]....
        /*0054*/ 	.word	0xffffffff


	//   ....[3]....
        /*0058*/ 	.word	0xffffffff


	//   ....[4]....
        /*005c*/ 	.word	0xffffffff


	//   ....[5]....
        /*0060*/ 	.word	0xffffffff


	//   ....[6]....
        /*0064*/ 	.word	0xffffffff


	//   ....[7]....
        /*0068*/ 	.word	0xffffffff


	//   ....[8]....
        /*006c*/ 	.word	0xffffffff


	//   ....[9]....
        /*0070*/ 	.word	0xffffffff


	//   ....[10]....
        /*0074*/ 	.word	0xffffffff


	//   ....[11]....
        /*0078*/ 	.word	0xffffffff


	//   ....[12]....
        /*007c*/ 	.word	0xffffffff


	//   ....[13]....
        /*0080*/ 	.word	0xffffffff


	//   ....[14]....
        /*0084*/ 	.word	0xffffffff


	//   ....[15]....
        /*0088*/ 	.word	0xffffffff


	//   ....[16]....
        /*008c*/ 	.word	0xffffffff


	//   ....[17]....
        /*0090*/ 	.word	0xffffffff


	//   ....[18]....
        /*0094*/ 	.word	0xffffffff


	//   ....[19]....
        /*0098*/ 	.word	0xffffffff


	//   ....[20]....
        /*009c*/ 	.word	0x0500001c


	//   ....[21]....
        /*00a0*/ 	.word	0x0500001c


	//   ....[22]....
        /*00a4*/ 	.word	0x0500001c


	//   ....[23]....
        /*00a8*/ 	.word	0x0500001c


	//   ....[24]....
        /*00ac*/ 	.word	0x0500001c


	//   ....[25]....
        /*00b0*/ 	.word	0x0500001c


	//   ....[26]....
        /*00b4*/ 	.word	0x0500001c


	//   ....[27]....
        /*00b8*/ 	.word	0x0500001c


	//   ....[28]....
        /*00bc*/ 	.word	0x0500001c


	//   ....[29]....
        /*00c0*/ 	.word	0x0500001c


	//----- nvinfo : EIATTR_COOP_GROUP_INSTR_OFFSETS
	.align		4
.L_14199:
        /*00c4*/ 	.byte	0x04, 0x28
        /*00c6*/ 	.short	(.L_14201 - .L_14200)


	//   ....[0]....
.L_14200:
        /*00c8*/ 	.word	0x000007d0


	//   ....[1]....
        /*00cc*/ 	.word	0x00000800


	//   ....[2]....
        /*00d0*/ 	.word	0x00000830


	//   ....[3]....
        /*00d4*/ 	.word	0x00000860


	//   ....[4]....
        /*00d8*/ 	.word	0x00000890


	//   ....[5]....
        /*00dc*/ 	.word	0x00000a30


	//   ....[6]....
        /*00e0*/ 	.word	0x00000a60


	//   ....[7]....
        /*00e4*/ 	.word	0x00000a90


	//   ....[8]....
        /*00e8*/ 	.word	0x00000ac0


	//   ....[9]....
        /*00ec*/ 	.word	0x00000af0


	//   ....[10]....
        /*00f0*/ 	.word	0x00000fe0


	//   ....[11]....
        /*00f4*/ 	.word	0x00001010


	//   ....[12]....
        /*00f8*/ 	.word	0x00001040


	//   ....[13]....
        /*00fc*/ 	.word	0x00001060


	//   ....[14]....
        /*0100*/ 	.word	0x00001080


	//   ....[15]....
        /*0104*/ 	.word	0x00001120


	//   ....[16]....
        /*0108*/ 	.word	0x00001140


	//   ....[17]....
        /*010c*/ 	.word	0x00001160


	//   ....[18]....
        /*0110*/ 	.word	0x00001180


	//   ....[19]....
        /*0114*/ 	.word	0x000011a0


	//   ....[20]....
        /*0118*/ 	.word	0x00001c80


	//   ....[21]....
        /*011c*/ 	.word	0x00001d00


	//   ....[22]....
        /*0120*/ 	.word	0x00001d80


	//   ....[23]....
        /*0124*/ 	.word	0x00001e00


	//   ....[24]....
        /*0128*/ 	.word	0x00001e80


	//   ....[25]....
        /*012c*/ 	.word	0x00001f00


	//   ....[26]....
        /*0130*/ 	.word	0x00001f70


	//   ....[27]....
        /*0134*/ 	.word	0x00001fe0


	//   ....[28]....
        /*0138*/ 	.word	0x00002050


	//   ....[29]....
        /*013c*/ 	.word	0x000020c0


	//----- nvinfo : EIATTR_VRC_CTA_INIT_COUNT
	.align		4
.L_14201:
        /*0140*/ 	.byte	0x02, 0x4a
	.zero		1
	.zero		1


	//----- nvinfo : EIATTR_EXIT_INSTR_OFFSETS
	.align		4
        /*0144*/ 	.byte	0x04, 0x1c
        /*0146*/ 	.short	(.L_14203 - .L_14202)


	//   ....[0]....
.L_14202:
        /*0148*/ 	.word	0x00001b30


	//   ....[1]....
        /*014c*/ 	.word	0x00001c20


	//----- nvinfo : EIATTR_CRS_STACK_SIZE
	.align		4
.L_14203:
        /*0150*/ 	.byte	0x04, 0x1e
        /*0152*/ 	.short	(.L_14205 - .L_14204)
.L_14204:
        /*0154*/ 	.word	0x00000000


	//----- nvinfo : EIATTR_CBANK_PARAM_SIZE
	.align		4
.L_14205:
        /*0158*/ 	.byte	0x03, 0x19
        /*015a*/ 	.short	0x0018


	//----- nvinfo : EIATTR_PARAM_CBANK
	.align		4
        /*015c*/ 	.byte	0x04, 0x0a
        /*015e*/ 	.short	(.L_14207 - .L_14206)
	.align		4
.L_14206:
        /*0160*/ 	.word	index@(.nv.constant0._ZN2at6native43_GLOBAL__N__9ae7fba5_10_SoftMax_cu_9f978f6322cunn_SoftMaxForwardRegIN3c108BFloat16EfS4_NS1_22SoftMaxForwardEpilogueElLi9EEEvPT1_PKT_T3_)
        /*0164*/ 	.short	0x0380
        /*0166*/ 	.short	0x0018


	//----- nvinfo : EIATTR_SW_WAR
	.align		4
.L_14207:
        /*0168*/ 	.byte	0x04, 0x36
        /*016a*/ 	.short	(.L_14209 - .L_14208)
.L_14208:
        /*016c*/ 	.word	0x00000008
.L_14209:


//--------------------- .nv.info._ZN2at6native43_GLOBAL__N__9ae7fba5_10_SoftMax_cu_9f978f6322cunn_SoftMaxForwardRegIN3c108BFloat16EfS4_NS1_22SoftMaxForwardEpilogueElLi8EEEvPT1_PKT_T3_ --------------------------
	.section	.nv.info._ZN2at6native43_GLOBAL__N__9ae7fba5_10_SoftMax_cu_9f978f6322cunn_SoftMaxForwardRegIN3c108BFloat16EfS4_NS1_22SoftMaxForwardEpilogueElLi8EEEvPT1_PKT_T3_,"",@"SHT_CUDA_INFO"
	.sectionflags	@""
	.align	4


	//----- nvinfo : EIATTR_CUDA_API_VERSION
	.align		4
        /*0000*/ 	.byte	0x04, 0x37
        /*0002*/ 	.short	(.L_14211 - .L_14210)
.L_14210:
        /*0004*/ 	.word	0x00000082


	//----- nvinfo : EIATTR_KPARAM_INFO
	.align		4
.L_14211:
        /*0008*/ 	.byte	0x04, 0x17
        /*000a*/ 	.short	(.L_14213 - .L_14212)
.L_14212:
        /*000c*/ 	.word	0x00000000
        /*0010*/ 	.short	0x0002
        /*0012*/ 	.short	0x0010
        /*0014*/ 	.byte	0x00, 0xf0, 0x21, 0x00


	//----- nvinfo : EIATTR_KPARAM_INFO
	.align		4
.L_14213:
        /*0018*/ 	.byte	0x04, 0x17
        /*001a*/ 	.short	(.L_14215 - .L_14214)
.L_14214:
        /*001c*/ 	.word	0x00000000
        /*0020*/ 	.short	0x0001
        /*0022*/ 	.short	0x0008
        /*0024*/ 	.byte	0x00, 0xf5, 0x21, 0x00


	//----- nvinfo : EIATTR_KPARAM_INFO
	.align		4
.L_14215:
        /*0028*/ 	.byte	0x04, 0x17
        /*002a*/ 	.short	(.L_14217 - .L_14216)
.L_14216:
        /*002c*/ 	.word	0x00000000
        /*0030*/ 	.short	0x0000
        /*0032*/ 	.short	0x0000
        /*0034*/ 	.byte	0x00, 0xf5, 0x21, 0x00


	//----- nvinfo : EIATTR_SPARSE_MMA_MASK
	.align		4
.L_14217:
        /*0038*/ 	.byte	0x03, 0x50
        /*003a*/ 	.short	0x0000


	//----- nvinfo : EIATTR_MAXREG_COUNT
	.align		4
        /*003c*/ 	.byte	0x03, 0x1b
        /*003e*/ 	.short	0x00ff


	//----- nvinfo : EIATTR_NUM_BARRIERS
	.align		4
        /*0040*/ 	.byte	0x02, 0x4c
        /*0042*/ 	.byte	0x01
	.zero		1


	//----- nvinfo : EIATTR_MERCURY_ISA_VERSION
	.align		4
        /*0044*/ 	.byte	0x03, 0x5f
        /*0046*/ 	.short	0x0101


	//----- nvinfo : EIATTR_COOP_GROUP_MASK_REGIDS
	.align		4
        /*0048*/ 	.byte	0x04, 0x29
        /*004a*/ 	.short	(.L_14219 - .L_14218)


	//   ....[0]....
.L_14218:
        /*004c*/ 	.word	0xffffffff


	//   ....[1]....
        /*0050*/ 	.word	0xffffffff


	//   ....[2]....
        /*0054*/ 	.word	0xffffffff


	//   ....[3]....
        /*0058*/ 	.word	0xffffffff


	//   ....[4]....
        /*005c*/ 	.word	0xffffffff


	//   ....[5]....
        /*0060*/ 	.word	0xffffffff


	//   ....[6]....
        /*0064*/ 	.word	0xffffffff


	//   ....[7]....
        /*0068*/ 	.word	0xffffffff


	//   ....[8]....
        /*006c*/ 	.word	0xffffffff


	//   ....[9]....
        /*0070*/ 	.word	0xffffffff


	//   ....[10]....
        /*0074*/ 	.word	0xffffffff


	//   ....[11]....
        /*0078*/ 	.word	0xffffffff


	//   ....[12]....
        /*007c*/ 	.word	0xffffffff


	//   ....[13]....
        /*0080*/ 	.word	0xffffffff


	//   ....[14]....
        /*0084*/ 	.word	0xffffffff


	//   ....[15]....
        /*0088*/ 	.word	0xffffffff


	//   ....[16]....
        /*008c*/ 	.word	0xffffffff


	//   ....[17]....
        /*0090*/ 	.word	0xffffffff


	//   ....[18]....
        /*0094*/ 	.word	0xffffffff


	//   ....[19]....
        /*0098*/ 	.word	0xffffffff


	//   ....[20]....
        /*009c*/ 	.word	0x05000018


	//   ....[21]....
        /*00a0*/ 	.word	0x05000018


	//   ....[22]....
        /*00a4*/ 	.word	0x05000018


	//   ....[23]....
        /*00a8*/ 	.word	0x05000018


	//   ....[24]....
        /*00ac*/ 	.word	0x05000018


	//   ....[25]....
        /*00b0*/ 	.word	0x05000018


	//   ....[26]....
        /*00b4*/ 	.word	0x05000018


	//   ....[27]....
        /*00b8*/ 	.word	0x05000018


	//   ....[28]....
        /*00bc*/ 	.word	0x05000018


	//   ....[29]....
        /*00c0*/ 	.word	0x05000018


	//----- nvinfo : EIATTR_COOP_GROUP_INSTR_OFFSETS
	.align		4
.L_14219:
        /*00c4*/ 	.byte	0x04, 0x28
        /*00c6*/ 	.short	(.L_14221 - .L_14220)


	//   ....[0]....
.L_14220:
        /*00c8*/ 	.word	0x000006d0


	//   ....[1]....
        /*00cc*/ 	.word	0x00000700


	//   ....[2]....
        /*00d0*/ 	.word	0x00000730


	//   ....[3]....
        /*00d4*/ 	.word	0x00000760


	//   ....[4]....
        /*00d8*/ 	.word	0x000007a0


	//   ....[5]....
        /*00dc*/ 	.word	0x00000900


	//   ....[6]....
        /*00e0*/ 	.word	0x00000930


	//   ....[7]....
        /*00e4*/ 	.word	0x00000960


	//   ....[8]....
        /*00e8*/ 	.word	0x00000990


	//   ....[9]....
        /*00ec*/ 	.word	0x000009c0


	//   ....[10]....
        /*00f0*/ 	.word	0x00000dc0


	//   ....[11]....
        /*00f4*/ 	.word	0x00000de0


	//   ....[12]....
        /*00f8*/ 	.word	0x00000e00


	//   ....[13]....
        /*00fc*/ 	.word	0x00000e20


	//   ....[14]....
        /*0100*/ 	.word	0x00000e40


	//   ....[15]....
        /*0104*/ 	.word	0x00000ee0


	//   ....[16]....
        /*0108*/ 	.word	0x00000f00


	//   ....[17]....
        /*010c*/ 	.word	0x00000f20


	//   ....[18]....
        /*0110*/ 	.word	0x00000f40


	//   ....[19]....
        /*0114*/ 	.word	0x00000f60


	//   ....[20]....
        /*0118*/ 	.word	0x00001910


	//   ....[21]....
        /*011c*/ 	.word	0x00001980


	//   ....[22]....
        /*0120*/ 	.word	0x000019e0


	//   ....[23]....
        /*0124*/ 	.word	0x00001a40


	//   ....[24]....
        /*0128*/ 	.word	0x00001ab0


	//   ....[25]....
        /*012c*/ 	.word	0x00001b30


	//   ....[26]....
        /*0130*/ 	.word	0x00001b90


	//   ....[27]....
        /*0134*/ 	.word	0x00001bf0


	//   ....[28]....
        /*0138*/ 	.word	0x00001c50


	//   ....[29]....
        /*013c*/ 	.word	0x00001cb0


	//----- nvinfo : EIATTR_VRC_CTA_INIT_COUNT
	.align		4
.L_14221:
        /*0140*/ 	.byte	0x02, 0x4a
	.zero		1
	.zero		1


	//----- nvinfo : EIATTR_EXIT_INSTR_OFFSETS
	.align		4
        /*0144*/ 	.byte	0x04, 0x1c
        /*0146*/ 	.short	(.L_14223 - .L_14222)


	//   ....[0]....
.L_14222:
        /*0148*/ 	.word	0x000017c0


	//   ....[1]....
        /*014c*/ 	.word	0x000018b0


	//----- nvinfo : EIATTR_CRS_STACK_SIZE
	.align		4
.L_14223:
        /*0150*/ 	.byte	0x04, 0x1e
        /*0152*/ 	.short	(.L_14225 - .L_14224)
.L_14224:
        /*0154*/ 	.word	0x00000000


	//----- nvinfo : EIATTR_CBANK_PARAM_SIZE
	.align		4
.L_14225:
        /*0158*/ 	.byte	0x03, 0x19
        /*015a*/ 	.short	0x0018


	//----- nvinfo : EIATTR_PARAM_CBANK
	.align		4
        /*015c*/ 	.byte	0x04, 0x0a
        /*015e*/ 	.short	(.L_14227 - .L_14226)
	.align		4
.L_14226:
        /*0160*/ 	.word	index@(.nv.constant0._ZN2at6native43_GLOBAL__N__9ae7fba5_10_SoftMax_cu_9f978f6322cunn_SoftMaxForwardRegIN3c108BFloat16EfS4_NS1_22SoftMaxForwardEpilogueElLi8EEEvPT1_PKT_T3_)
        /*0164*/ 	.short	0x0380
        /*0166*/ 	.short	0x0018


	//----- nvinfo : EIATTR_SW_WAR
	.align		4
.L_14227:
        /*0168*/ 	.byte	0x04, 0x36
        /*016a*/ 	.short	(.L_14229 - .L_14228)
.L_14228:
        /*016c*/ 	.word	0x00000008
.L_14229:


//--------------------- .nv.info._ZN2at6native43_GLOBAL__N__9ae7fba5_10_SoftMax_cu_9f978f6322cunn_SoftMaxForwardRegIN3c108BFloat16EfS4_NS1_22SoftMaxForwardEpilogueElLi7EEEvPT1_PKT_T3_ --------------------------
	.section	.nv.info._ZN2at6native43_GLOBAL__N__9ae7fba5_10_SoftMax_cu_9f978f6322cunn_SoftMaxForwardRegIN3c108BFloat16EfS4_NS1_22SoftMaxForwardEpilogueElLi7EEEvPT1_PKT_T3_,"",@"SHT_CUDA_INFO"
	.sectionflags	@""
	.align	4


	//----- nvinfo : EIATTR_CUDA_API_VERSION
	.align		4
        /*0000*/ 	.byte	0x04, 0x37
        /*0002*/ 	.short	(.L_14231 - .L_14230)
.L_14230:
        /*0004*/ 	.word	0x00000082


	//----- nvinfo : EIATTR_KPARAM_INFO
	.align		4
.L_14231:
        /*0008*/ 	.byte	0x04, 0x17
        /*000a*/ 	.short	(.L_14233 - .L_14232)
.L_14232:
        /*000c*/ 	.word	0x00000000
        /*0010*/ 	.short	0x0002
        /*0012*/ 	.short	0x0010
        /*0014*/ 	.byte	0x00, 0xf0, 0x21, 0x00


	//----- nvinfo : EIATTR_KPARAM_INFO
	.align		4
.L_14233:
        /*0018*/ 	.byte	0x04, 0x17
        /*001a*/ 	.short	(.L_14235 - .L_14234)
.L_14234:
        /*001c*/ 	.word	0x00000000
        /*0020*/ 	.short	0x0001
        /*0022*/ 	.short	0x0008
        /*0024*/ 	.byte	0x00, 0xf5, 0x21, 0x00


	//----- nvinfo : EIATTR_KPARAM_INFO
	.align		4
.L_14235:
        /*0028*/ 	.byte	0x04, 0x17
        /*002a*/ 	.short	(.L_14237 - .L_14236)
.L_14236:
        /*002c*/ 	.word	0x00000000
        /*0030*/ 	.short	0x0000
        /*0032*/ 	.short	0x0000
        /*0034*/ 	.byte	0x00, 0xf5, 0x21, 0x00


	//----- nvinfo : EIATTR_SPARSE_MMA_MASK
	.align		4
.L_14237:
        /*0038*/ 	.byte	0x03, 0x50
        /*003a*/ 	.short	0x0000


	//----- nvinfo : EIATTR_MAXREG_COUNT
	.align		4
        /*003c*/ 	.byte	0x03, 0x1b
        /*003e*/ 	.short	0x00ff


	//----- nvinfo : EIATTR_NUM_BARRIERS
	.align		4
        /*0040*/ 	.byte	0x02, 0x4c
        /*0042*/ 	.byte	0x01
	.zero		1


	//----- nvinfo : EIATTR_MERCURY_ISA_VERSION
	.align		4
        /*0044*/ 	.byte	0x03, 0x5f
        /*0046*/ 	.short	0x0101


	//----- nvinfo : EIATTR_COOP_GROUP_MASK_REGIDS
	.align		4
        /*0048*/ 	.byte	0x04, 0x29
        /*004a*/ 	.short	(.L_14239 - .L_14238)


	//   ....[0]....
.L_14238:
        /*004c*/ 	.word	0xffffffff


	//   ....[1]....
        /*0050*/ 	.word	0xffffffff


	//   ....[2]....
        /*0054*/ 	.word	0xffffffff


	//   ....[3]....
        /*0058*/ 	.word	0xffffffff


	//   ....[4]....
        /*005c*/ 	.word	0xffffffff


	//   ....[5]....
        /*0060*/ 	.word	0xffffffff


	//   ....[6]....
        /*0064*/ 	.word	0xffffffff


	//   ....[7]....
        /*0068*/ 	.word	0xffffffff


	//   ....[8]....
        /*006c*/ 	.word	0xffffffff


	//   ....[9]....
        /*0070*/ 	.word	0xffffffff


	//   ....[10]....
        /*0074*/ 	.word	0xffffffff


	//   ....[11]....
        /*0078*/ 	.word	0xffffffff


	//   ....[12]....
        /*007c*/ 	.word	0xffffffff


	//   ....[13]....
        /*0080*/ 	.word	0xffffffff


	//   ....[14]....
        /*0084*/ 	.word	0xffffffff


	//   ....[15]....
        /*0088*/ 	.word	0xffffffff


	//   ....[16]....
        /*008c*/ 	.word	0xffffffff


	//   ....[17]....
        /*0090*/ 	.word	0xffffffff


	//   ....[18]....
        /*0094*/ 	.word	0xffffffff


	//   ....[19]....
        /*0098*/ 	.word	0xffffffff


	//   ....[20]....
        /*009c*/ 	.word	0x05000016


	//   ....[21]....
        /*00a0*/ 	.word	0x05000016


	//   ....[22]....
        /*00a4*/ 	.word	0x05000016


	//   ....[23]....
        /*00a8*/ 	.word	0x05000016


	//   ....[24]....
        /*00ac*/ 	.word	0x05000016


	//   ....[25]....
        /*00b0*/ 	.word	0x05000016


	//   ....[26]....
        /*00b4*/ 	.word	0x05000016


	//   ....[27]....
        /*00b8*/ 	.word	0x05000016


	//   ....[28]....
        /*00bc*/ 	.word	0x05000016


	//   ....[29]....
        /*00c0*/ 	.word	0x05000016


	//----- nvinfo : EIATTR_COOP_GROUP_INSTR_OFFSETS
	.align		4
.L_14239:
        /*00c4*/ 	.byte	0x04, 0x28
        /*00c6*/ 	.short	(.L_14241 - .L_14240)


	//   ....[0]....
.L_14240:
        /*00c8*/ 	.word	0x000005c0


	//   ....[1]....
        /*00cc*/ 	.word	0x00000600


	//   ....[2]....
        /*00d0*/ 	.word	0x00000630


	//   ....[3]....
        /*00d4*/ 	.word	0x00000660


	//   ....[4]....
        /*00d8*/ 	.word	0x000006a0


	//   ....[5]....
        /*00dc*/ 	.word	0x00000800


	//   ....[6]....
        /*00e0*/ 	.word	0x00000830


	//   ....[7]....
        /*00e4*/ 	.word	0x00000860


	//   ....[8]....
        /*00e8*/ 	.word	0x00000890


	//   ....[9]....
        /*00ec*/ 	.word	0x000008c0


	//   ....[10]....
        /*00f0*/ 	.word	0x00000c40


	//   ....[11]....
        /*00f4*/ 	.word	0x00000c60


	//   ....[12]....
        /*00f8*/ 	.word	0x00000c80


	//   ....[13]....
        /*00fc*/ 	.word	0x00000ca0


	//   ....[14]....
        /*0100*/ 	.word	0x00000cc0


	//   ....[15]....
        /*0104*/ 	.word	0x00000d60


	//   ....[16]....
        /*0108*/ 	.word	0x00000d80


	//   ....[17]....
        /*010c*/ 	.word	0x00000da0


	//   ....[18]....
        /*0110*/ 	.word	0x00000dc0


	//   ....[19]....
        /*0114*/ 	.word	0x00000de0


	//   ....[20]....
        /*0118*/ 	.word	0x00001670


	//   ....[21]....
        /*011c*/ 	.word	0x000016e0


	//   ....[22]....
        /*0120*/ 	.word	0x00001750


	//   ....[23]....
        /*0124*/ 	.word	0x000017c0


	//   ....[24]....
        /*0128*/ 	.word	0x00001830


	//   ....[25]....
        /*012c*/ 	.word	0x000018b0


	//   ....[26]....
        /*0130*/ 	.word	0x00001910


	//   ....[27]....
        /*0134*/ 	.word	0x00001970


	//   ....[28]....
        /*0138*/ 	.word	0x000019d0


	//   ....[29]....
        /*013c*/ 	.word	0x00001a30


	//----- nvinfo : EIATTR_VRC_CTA_INIT_COUNT
	.align		4
.L_14241:
        /*0140*/ 	.byte	0x02, 0x4a
	.zero		1
	.zero		1


	//----- nvinfo : EIATTR_EXIT_INSTR_OFFSETS
	.align		4
        /*0144*/ 	.byte	0x04, 0x1c
        /*0146*/ 	.short	(.L_14243 - .L_14242)


	//   ....[0]....
.L_14242:
        /*0148*/ 	.word	0x00001520


	//   ....[1]....
        /*014c*/ 	.word	0x00001610


	//----- nvinfo : EIATTR_CRS_STACK_SIZE
	.align		4
.L_14243:
        /*0150*/ 	.byte	0x04, 0x1e
        /*0152*/ 	.short	(.L_14245 - .L_14244)
.L_14244:
        /*0154*/ 	.word	0x00000000


	//----- nvinfo : EIATTR_CBANK_PARAM_SIZE
	.align		4
.L_14245:
        /*0158*/ 	.byte	0x03, 0x19
        /*015a*/ 	.short	0x0018


	//----- nvinfo : EIATTR_PARAM_CBANK
	.align		4
        /*015c*/ 	.byte	0x04, 0x0a
        /*015e*/ 	.short	(.L_14247 - .L_14246)
	.align		4
.L_14246:
        /*0160*/ 	.word	index@(.nv.constant0._ZN2at6native43_GLOBAL__N__9ae7fba5_10_SoftMax_cu_9f978f6322cunn_SoftMaxForwardRegIN3c108BFloat16EfS4_NS1_22SoftMaxForwardEpilogueElLi7EEEvPT1_PKT_T3_)
        /*0164*/ 	.short	0x0380
        /*0166*/ 	.short	0x0018


	//----- nvinfo : EIATTR_SW_WAR
	.align		4
.L_14247:
        /*0168*/ 	.byte	0x04, 0x36
        /*016a*/ 	.short	(.L_14249 - .L_14248)
.L_14248:
        /*016c*/ 	.word	0x00000008
.L_14249:


//--------------------- .nv.info._ZN2at6native43_GLOBAL__N__9ae7fba5_10_SoftMax_cu_9f978f6322cunn_SoftMaxForwardRegIN3c108BFloat16EfS4_NS1_22SoftMaxForwardEpilogueElLi6EEEvPT1_PKT_T3_ --------------------------
	.section	.nv.info._ZN2at6native43_GLOBAL__N__9ae7fba5_10_SoftMax_cu_9f978f6322cunn_SoftMaxForwardRegIN3c108BFloat16EfS4_NS1_22SoftMaxForwardEpilogueElLi6EEEvPT1_PKT_T3_,"",@"SHT_CUDA_INFO"
	.sectionflags	@""
	.align	4


	//----- nvinfo : EIATTR_CUDA_API_VERSION
	.align		4
        /*0000*/ 	.byte	0x04, 0x37
        /*0002*/ 	.short	(.L_14251 - .L_14250)
.L_14250:
        /*0004*/ 	.word	0x00000082


	//----- nvinfo : EIATTR_KPARAM_INFO
	.align		4
.L_14251:
        /*0008*/ 	.byte	0x04, 0x17
        /*000a*/ 	.short	(.L_14253 - .L_14252)
.L_14252:
        /*000c*/ 	.word	0x00000000
        /*0010*/ 	.short	0x0002
        /*0012*/ 	.short	0x0010
        /*0014*/ 	.byte	0x00, 0xf0, 0x21, 0x00


	//----- nvinfo : EIATTR_KPARAM_INFO
	.align		4
.L_14253:
        /*0018*/ 	.byte	0x04, 0x17
        /*001a*/ 	.short	(.L_14255 - .L_14254)
.L_14254:
        /*001c*/ 	.word	0x00000000
        /*0020*/ 	.short	0x0001
        /*0022*/ 	.short	0x0008
        /*0024*/ 	.byte	0x00, 0xf5, 0x21, 0x00


	//----- nvinfo : EIATTR_KPARAM_INFO
	.align		4
.L_14255:
        /*0028*/ 	.byte	0x04, 0x17
        /*002a*/ 	.short	(.L_14257 - .L_14256)
.L_14256:
        /*002c*/ 	.word	0x00000000
        /*0030*/ 	.short	0x0000
        /*0032*/ 	.short	0x0000
        /*0034*/ 	.byte	0x00, 0xf5, 0x21, 0x00


	//----- nvinfo : EIATTR_SPARSE_MMA_MASK
	.align		4
.L_14257:
        /*0038*/ 	.byte	0x03, 0x50
        /*003a*/ 	.short	0x0000


	//----- nvinfo : EIATTR_MAXREG_COUNT
	.align		4
        /*003c*/ 	.byte	0x03, 0x1b
        /*003e*/ 	.short	0x00ff


	//----- nvinfo : EIATTR_NUM_BARRIERS
	.align		4
        /*0040*/ 	.byte	0x02, 0x4c
        /*0042*/ 	.byte	0x01
	.zero		1


	//----- nvinfo : EIATTR_MERCURY_ISA_VERSION
	.align		4
        /*0044*/ 	.byte	0x03, 0x5f
        /*0046*/ 	.short	0x0101


	//----- nvinfo : EIATTR_COOP_GROUP_MASK_REGIDS
	.align		4
        /*0048*/ 	.byte	0x04, 0x29
        /*004a*/ 	.short	(.L_14259 - .L_14258)


	//   ....[0]....
.L_14258:
        /*004c*/ 	.word	0xffffffff


	//   ....[1]....
        /*0050*/ 	.word	0xffffffff


	//   ....[2]....
        /*0054*/ 	.word	0xffffffff


	//   ....[3]....
        /*0058*/ 	.word	0xffffffff


	//   ....[4]....
        /*005c*/ 	.word	0xffffffff


	//   ....[5]....
        /*0060*/ 	.word	0xffffffff


	//   ....[6]....
        /*0064*/ 	.word	0xffffffff


	//   ....[7]....
        /*0068*/ 	.word	0xffffffff


	//   ....[8]....
        /*006c*/ 	.word	0xffffffff


	//   ....[9]....
        /*0070*/ 	.word	0xffffffff


	//   ....[10]....
        /*0074*/ 	.word	0xffffffff


	//   ....[11]....
        /*0078*/ 	.word	0xffffffff


	//   ....[12]....
        /*007c*/ 	.word	0xffffffff


	//   ....[13]....
        /*0080*/ 	.word	0xffffffff


	//   ....[14]....
        /*0084*/ 	.word	0xffffffff


	//   ....[15]....
        /*0088*/ 	.word	0xffffffff


	//   ....[16]....
        /*008c*/ 	.word	0xffffffff


	//   ....[17]....
        /*0090*/ 	.word	0xffffffff


	//   ....[18]....
        /*0094*/ 	.word	0xffffffff


	//   ....[19]....
        /*0098*/ 	.word	0xffffffff


	//   ....[20]....
        /*009c*/ 	.word	0x05000015


	//   ....[21]....
        /*00a0*/ 	.word	0x05000015


	//   ....[22]....
        /*00a4*/ 	.word	0x05000015


	//   ....[23]....
        /*00a8*/ 	.word	0x05000015


	//   ....[24]....
        /*00ac*/ 	.word	0x05000015


	//   ....[25]....
        /*00b0*/ 	.word	0x05000015


	//   ....[26]....
        /*00b4*/ 	.word	0x05000015


	//   ....[27]....
        /*00b8*/ 	.word	0x05000015


	//   ....[28]....
        /*00bc*/ 	.word	0x05000015


	//   ....[29]....
        /*00c0*/ 	.word	0x05000015


	//----- nvinfo : EIATTR_COOP_GROUP_INSTR_OFFSETS
	.align		4
.L_14259:
        /*00c4*/ 	.byte	0x04, 0x28
        /*00c6*/ 	.short	(.L_14261 - .L_14260)


	//   ....[0]....
.L_14260:
        /*00c8*/ 	.word	0x00000500


	//   ....[1]....
        /*00cc*/ 	.word	0x00000540


	//   ....[2]....
        /*00d0*/ 	.word	0x00000570


	//   ....[3]....
        /*00d4*/ 	.word	0x000005a0


	//   ....[4]....
        /*00d8*/ 	.word	0x000005d0


	//   ....[5]....
        /*00dc*/ 	.word	0x00000720


	//   ....[6]....
        /*00e0*/ 	.word	0x00000750


	//   ....[7]....
        /*00e4*/ 	.word	0x00000780


	//   ....[8]....
        /*00e8*/ 	.word	0x000007b0


	//   ....[9]....
        /*00ec*/ 	.word	0x000007e0


	//   ....[10]....
        /*00f0*/ 	.word	0x00000b10


	//   ....[11]....
        /*00f4*/ 	.word	0x00000b40


	//   ....[12]....
        /*00f8*/ 	.word	0x00000b70


	//   ....[13]....
        /*00fc*/ 	.word	0x00000ba0


	//   ....[14]....
        /*0100*/ 	.word	0x00000bc0


	//   ....[15]....
        /*0104*/ 	.word	0x00000c60


	//   ....[16]....
        /*0108*/ 	.word	0x00000c80


	//   ....[17]....
        /*010c*/ 	.word	0x00000ca0


	//   ....[18]....
        /*0110*/ 	.word	0x00000cc0


	//   ....[19]....
        /*0114*/ 	.word	0x00000ce0


	//   ....[20]....
        /*0118*/ 	.word	0x000013f0


	//   ....[21]....
        /*011c*/ 	.word	0x00001470


	//   ....[22]....
        /*0120*/ 	.word	0x000014f0


	//   ....[23]....
        /*0124*/ 	.word	0x00001570


	//   ....[24]....
        /*0128*/ 	.word	0x000015f0


	//   ....[25]....
        /*012c*/ 	.word	0x00001660


	//   ....[26]....
        /*0130*/ 	.word	0x000016d0


	//   ....[27]....
        /*0134*/ 	.word	0x00001740


	//   ....[28]....
        /*0138*/ 	.word	0x000017b0


	//   ....[29]....
        /*013c*/ 	.word	0x00001820


	//----- nvinfo : EIATTR_VRC_CTA_INIT_COUNT
	.align		4
.L_14261:
        /*0140*/ 	.byte	0x02, 0x4a
	.zero		1
	.zero		1


	//----- nvinfo : EIATTR_EXIT_INSTR_OFFSETS
	.align		4
        /*0144*/ 	.byte	0x04, 0x1c
        /*0146*/ 	.short	(.L_14263 - .L_14262)


	//   ....[0]....
.L_14262:
        /*0148*/ 	.word	0x000012b0


	//   ....[1]....
        /*014c*/ 	.word	0x000013a0


	//----- nvinfo : EIATTR_CRS_STACK_SIZE
	.align		4
.L_14263:
        /*0150*/ 	.byte	0x04, 0x1e
        /*0152*/ 	.short	(.L_14265 - .L_14264)
.L_14264:
        /*0154*/ 	.word	0x00000000


	//----- nvinfo : EIATTR_CBANK_PARAM_SIZE
	.align		4
.L_14265:
        /*0158*/ 	.byte	0x03, 0x19
        /*015a*/ 	.short	0x0018


	//----- nvinfo : EIATTR_PARAM_CBANK
	.align		4
        /*015c*/ 	.byte	0x04, 0x0a
        /*015e*/ 	.short	(.L_14267 - .L_14266)
	.align		4
.L_14266:
        /*0160*/ 	.word	index@(.nv.constant0._ZN2at6native43_GLOBAL__N__9ae7fba5_10_SoftMax_cu_9f978f6322cunn_SoftMaxForwardRegIN3c108BFloat16EfS4_NS1_22SoftMaxForwardEpilogueElLi6EEEvPT1_PKT_T3_)
        /*0164*/ 	.short	0x0380
        /*0166*/ 	.short	0x0018


	//----- nvinfo : EIATTR_SW_WAR
	.align		4
.L_14267:
        /*0168*/ 	.byte	0x04, 0x36
        /*016a*/ 	.short	(.L_14269 - .L_14268)
.L_14268:
        /*016c*/ 	.word	0x00000008
.L_14269:


//--------------------- .nv.info._ZN2at6native43_GLOBAL__N__9ae7fba5_10_SoftMax_cu_9f978f6322cunn_SoftMaxForwardRegIN3c108BFloat16EfS4_NS1_22SoftMaxForwardEpilogueElLi5EEEvPT1_PKT_T3_ --------------------------
	.section	.nv.info._ZN2at6native43_GLOBAL__N__9ae7fba5_10_SoftMax_cu_9f978f6322cunn_SoftMaxForwardRegIN3c108BFloat16EfS4_NS1_22SoftMaxForwardEpilogueElLi5EEEvPT1_PKT_T3_,"",@"SHT_CUDA_INFO"
	.sectionflags	@""
	.align	4


	//----- nvinfo : EIATTR_CUDA_API_VERSION
	.align		4
        /*0000*/ 	.byte	0x04, 0x37
        /*0002*/ 	.short	(.L_14271 - .L_14270)
.L_14270:
        /*0004*/ 	.word	0x00000082


	//----- nvinfo : EIATTR_KPARAM_INFO
	.align		4
.L_14271:
        /*0008*/ 	.byte	0x04, 0x17
        /*000a*/ 	.short	(.L_14273 - .L_14272)
.L_14272:
        /*000c*/ 	.word	0x00000000
        /*0010*/ 	.short	0x0002
        /*0012*/ 	.short	0x0010
        /*0014*/ 	.byte	0x00, 0xf0, 0x21, 0x00


	//----- nvinfo : EIATTR_KPARAM_INFO
	.align		4
.L_14273:
        /*0018*/ 	.byte	0x04, 0x17
        /*001a*/ 	.short	(.L_14275 - .L_14274)
.L_14274:
        /*001c*/ 	.word	0x00000000
        /*0020*/ 	.short	0x0001
        /*0022*/ 	.short	0x0008
        /*0024*/ 	.byte	0x00, 0xf5, 0x21, 0x00


	//----- nvinfo : EIATTR_KPARAM_INFO
	.align		4
.L_14275:
        /*0028*/ 	.byte	0x04, 0x17
        /*002a*/ 	.short	(.L_14277 - .L_14276)
.L_14276:
        /*002c*/ 	.word	0x00000000
        /*0030*/ 	.short	0x0000
        /*0032*/ 	.short	0x0000
        /*0034*/ 	.byte	0x00, 0xf5, 0x21, 0x00


	//----- nvinfo : EIATTR_SPARSE_MMA_MASK
	.align		4
.L_14277:
        /*0038*/ 	.byte	0x03, 0x50
        /*003a*/ 	.short	0x0000


	//----- nvinfo : EIATTR_MAXREG_COUNT
	.align		4
        /*003c*/ 	.byte	0x03, 0x1b
        /*003e*/ 	.short	0x00ff


	//----- nvinfo : EIATTR_NUM_BARRIERS
	.align		4
        /*0040*/ 	.byte	0x02, 0x4c
        /*0042*/ 	.byte	0x01
	.zero		1


	//----- nvinfo : EIATTR_MERCURY_ISA_VERSION
	.align		4
        /*0044*/ 	.byte	0x03, 0x5f
        /*0046*/ 	.short	0x0101


	//----- nvinfo : EIATTR_COOP_GROUP_MASK_REGIDS
	.align		4
        /*0048*/ 	.byte	0x04, 0x29
        /*004a*/ 	.short	(.L_14279 - .L_14278)


	//   ....[0]....
.L_14278:
        /*004c*/ 	.word	0xffffffff


	//   ....[1]....
        /*0050*/ 	.word	0xffffffff


	//   ....[2]....
        /*0054*/ 	.word	0xffffffff


	//   ....[3]....
        /*0058*/ 	.word	0xffffffff


	//   ....[4]....
        /*005c*/ 	.word	0xffffffff


	//   ....[5]....
        /*0060*/ 	.word	0xffffffff


	//   ....[6]....
        /*0064*/ 	.word	0xffffffff


	//   ....[7]....
        /*0068*/ 	.word	0xffffffff


	//   ....[8]....
        /*006c*/ 	.word	0xffffffff


	//   ....[9]....
        /*0070*/ 	.word	0xffffffff


	//   ....[10]....
        /*0074*/ 	.word	0xffffffff


	//   ....[11]....
        /*0078*/ 	.word	0xffffffff


	//   ....[12]....
        /*007c*/ 	.word	0xffffffff


	//   ....[13]....
        /*0080*/ 	.word	0xffffffff


	//   ....[14]....
        /*0084*/ 	.word	0xffffffff


	//   ....[15]....
        /*0088*/ 	.word	0xffffffff


	//   ....[16]....
        /*008c*/ 	.word	0xffffffff


	//   ....[17]....
        /*0090*/ 	.word	0xffffffff


	//   ....[18]....
        /*0094*/ 	.word	0xffffffff


	//   ....[19]....
        /*0098*/ 	.word	0xffffffff


	//   ....[20]....
        /*009c*/ 	.word	0x05000015


	//   ....[21]....
        /*00a0*/ 	.word	0x05000015


	//   ....[22]....
        /*00a4*/ 	.word	0x05000015


	//   ....[23]....
        /*00a8*/ 	.word	0x05000015


	//   ....[24]....
        /*00ac*/ 	.word	0x05000015


	//   ....[25]....
        /*00b0*/ 	.word	0x05000015


	//   ....[26]....
        /*00b4*/ 	.word	0x05000015


	//   ....[27]....
        /*00b8*/ 	.word	0x05000015


	//   ....[28]....
        /*00bc*/ 	.word	0x05000015


	//   ....[29]....
        /*00c0*/ 	.word	0x05000015


	//----- nvinfo : EIATTR_COOP_GROUP_INSTR_OFFSETS
	.align		4
.L_14279:
        /*00c4*/ 	.byte	0x04, 0x28
        /*00c6*/ 	.short	(.L_14281 - .L_14280)


	//   ....[0]....
.L_14280:
        /*00c8*/ 	.word	0x00000480


	//   ....[1]....
        /*00cc*/ 	.word	0x000004b0


	//   ....[2]....
        /*00d0*/ 	.word	0x000004e0


	//   ....[3]....
        /*00d4*/ 	.word	0x00000510


	//   ....[4]....
        /*00d8*/ 	.word	0x00000540


	//   ....[5]....
        /*00dc*/ 	.word	0x00000650


	//   ....[6]....
        /*00e0*/ 	.word	0x00000680


	//   ....[7]....
        /*00e4*/ 	.word	0x000006b0


	//   ....[8]....
        /*00e8*/ 	.word	0x000006e0


	//   ....[9]....
        /*00ec*/ 	.word	0x00000710


	//   ....[10]....
        /*00f0*/ 	.word	0x000009b0


	//   ....[11]....
        /*00f4*/ 	.word	0x000009d0


	//   ....[12]....
        /*00f8*/ 	.word	0x000009f0


	//   ....[13]....
        /*00fc*/ 	.word	0x00000a10


	//   ....[14]....
        /*0100*/ 	.word	0x00000a30


	//   ....[15]....
        /*0104*/ 	.word	0x00000ad0


	//   ....[16]....
        /*0108*/ 	.word	0x00000af0


	//   ....[17]....
        /*010c*/ 	.word	0x00000b10


	//   ....[18]....
        /*0110*/ 	.word	0x00000b30


	//   ....[19]....
        /*0114*/ 	.word	0x00000b50


	//   ....[20]....
        /*0118*/ 	.word	0x00001170


	//   ....[21]....
        /*011c*/ 	.word	0x000011e0


	//   ....[22]....
        /*0120*/ 	.word	0x00001250


	//   ....[23]....
        /*0124*/ 	.word	0x000012c0


	//   ....[24]....
        /*0128*/ 	.word	0x00001330


	//   ....[25]....
        /*012c*/ 	.word	0x000013b0


	//   ....[26]....
        /*0130*/ 	.word	0x00001410


	//   ....[27]....
        /*0134*/ 	.word	0x00001470


	//   ....[28]....
        /*0138*/ 	.word	0x000014d0


	//   ....[29]....
        /*013c*/ 	.word	0x00001530


	//----- nvinfo : EIATTR_VRC_CTA_INIT_COUNT
	.align		4
.L_14281:
        /*0140*/ 	.byte	0x02, 0x4a
	.zero		1
	.zero		1


	//----- nvinfo : EIATTR_EXIT_INSTR_OFFSETS
	.align		4
        /*0144*/ 	.byte	0x04, 0x1c
        /*0146*/ 	.short	(.L_14283 - .L_14282)


	//   ....[0]....
.L_14282:
        /*0148*/ 	.word	0x00001020


	//   ....[1]....
        /*014c*/ 	.word	0x00001110


	//----- nvinfo : EIATTR_CRS_STACK_SIZE
	.align		4
.L_14283:
        /*0150*/ 	.byte	0x04, 0x1e
        /*0152*/ 	.short	(.L_14285 - .L_14284)
.L_14284:
        /*0154*/ 	.word	0x00000000


	//----- nvinfo : EIATTR_CBANK_PARAM_SIZE
	.align		4
.L_14285:
        /*0158*/ 	.byte	0x03, 0x19
        /*015a*/ 	.short	0x0018


	//----- nvinfo : EIATTR_PARAM_CBANK
	.align		4
        /*015c*/ 	.byte	0x04, 0x0a
        /*015e*/ 	.short	(.L_14287 - .L_14286)
	.align		4
.L_14286:
        /*0160*/ 	.word	index@(.nv.constant0._ZN2at6native43_GLOBAL__N__9ae7fba5_10_SoftMax_cu_9f978f6322cunn_SoftMaxForwardRegIN3c108BFloat16EfS4_NS1_22SoftMaxForwardEpilogueElLi5EEEvPT1_PKT_T3_)
        /*0164*/ 	.short	0x0380
        /*0166*/ 	.short	0x0018


	//----- nvinfo : EIATTR_SW_WAR
	.align		4
.L_14287:
        /*0168*/ 	.byte	0x04, 0x36
        /*016a*/ 	.short	(.L_14289 - .L_14288)
.L_14288:
        /*016c*/ 	.word	0x00000008
.L_14289:


//--------------------- .nv.info._ZN2at6native43_GLOBAL__N__9ae7fba5_10_SoftMax_cu_9f978f6322cunn_SoftMaxForwardRegIN3c108BFloat16EfS4_NS1_22SoftMaxForwardEpilogueElLi4EEEvPT1_PKT_T3_ --------------------------
	.section	.nv.info._ZN2at6native43_GLOBAL__N__9ae7fba5_10_SoftMax_cu_9f978f6322cunn_SoftMaxForwardRegIN3c108BFloat16EfS4_NS1_22SoftMaxForwardEpilogueElLi4EEEvPT1_PKT_T3_,"",@"SHT_CUDA_INFO"
	.sectionflags	@""
	.align	4


	//----- nvinfo : EIATTR_CUDA_API_VERSION
	.align		4
        /*0000*/ 	.byte	0x04, 0x37
        /*0002*/ 	.short	(.L_14291 - .L_14290)
.L_14290:
        /*0004*/ 	.word	0x00000082


	//----- nvinfo : EIATTR_KPARAM_INFO
	.align		4
.L_14291:
        /*0008*/ 	.byte	0x04, 0x17
        /*000a*/ 	.short	(.L_14293 - .L_14292)
.L_14292:
        /*000c*/ 	.word	0x00000000
        /*0010*/ 	.short	0x0002
        /*0012*/ 	.short	0x0010
        /*0014*/ 	.byte	0x00, 0xf0, 0x21, 0x00


	//----- nvinfo : EIATTR_KPARAM_INFO
	.align		4
.L_14293:
        /*0018*/ 	.byte	0x04, 0x17
        /*001a*/ 	.short	(.L_14295 - .L_14294)
.L_14294:
        /*001c*/ 	.word	0x00000000
        /*0020*/ 	.short	0x0001
        /*0022*/ 	.short	0x0008
        /*0024*/ 	.byte	0x00, 0xf5, 0x21, 0x00


	//----- nvinfo : EIATTR_KPARAM_INFO
	.align		4
.L_14295:
        /*0028*/ 	.byte	0x04, 0x17
        /*002a*/ 	.short	(.L_14297 - .L_14296)
.L_14296:
        /*002c*/ 	.word	0x00000000
        /*0030*/ 	.short	0x0000
        /*0032*/ 	.short	0x0000
        /*0034*/ 	.byte	0x00, 0xf5, 0x21, 0x00


	//----- nvinfo : EIATTR_SPARSE_MMA_MASK
	.align		4
.L_14297:
        /*0038*/ 	.byte	0x03, 0x50
        /*003a*/ 	.short	0x0000


	//----- nvinfo : EIATTR_MAXREG_COUNT
	.align		4
        /*003c*/ 	.byte	0x03, 0x1b
        /*003e*/ 	.short	0x00ff


	//----- nvinfo : EIATTR_NUM_BARRIERS
	.align		4
        /*0040*/ 	.byte	0x02, 0x4c
        /*0042*/ 	.byte	0x01
	.zero		1


	//----- nvinfo : EIATTR_MERCURY_ISA_VERSION
	.align		4
        /*0044*/ 	.byte	0x03, 0x5f
        /*0046*/ 	.short	0x0101


	//----- nvinfo : EIATTR_COOP_GROUP_MASK_REGIDS
	.align		4
        /*0048*/ 	.byte	0x04, 0x29
        /*004a*/ 	.short	(.L_14299 - .L_14298)


	//   ....[0]....
.L_14298:
        /*004c*/ 	.word	0xffffffff


	//   ....[1]....
        /*0050*/ 	.word	0xffffffff


	//   ....[2]....
        /*0054*/ 	.word	0xffffffff


	//   ....[3]....
        /*0058*/ 	.word	0xffffffff


	//   ....[4]....
        /*005c*/ 	.word	0xffffffff


	//   ....[5]....
        /*0060*/ 	.word	0xffffffff


	//   ....[6]....
        /*0064*/ 	.word	0xffffffff


	//   ....[7]....
        /*0068*/ 	.word	0xffffffff


	//   ....[8]....
        /*006c*/ 	.word	0xffffffff


	//   ....[9]....
        /*0070*/ 	.word	0xffffffff


	//   ....[10]....
        /*0074*/ 	.word	0xffffffff


	//   ....[11]....
        /*0078*/ 	.word	0xffffffff


	//   ....[12]....
        /*007c*/ 	.word	0xffffffff


	//   ....[13]....
        /*0080*/ 	.word	0xffffffff


	//   ....[14]....
        /*0084*/ 	.word	0xffffffff


	//   ....[15]....
        /*0088*/ 	.word	0xffffffff


	//   ....[16]....
        /*008c*/ 	.word	0xffffffff


	//   ....[17]....
        /*0090*/ 	.word	0xffffffff


	//   ....[18]....
        /*0094*/ 	.word	0xffffffff


	//   ....[19]....
        /*0098*/ 	.word	0xffffffff


	//   ....[20]....
        /*009c*/ 	.word	0x05000012


	//   ....[21]....
        /*00a0*/ 	.word	0x05000012


	//   ....[22]....
        /*00a4*/ 	.word	0x05000012


	//   ....[23]....
        /*00a8*/ 	.word	0x05000012


	//   ....[24]....
        /*00ac*/ 	.word	0x05000012


	//   ....[25]....
        /*00b0*/ 	.word	0x05000012


	//   ....[26]....
        /*00b4*/ 	.word	0x05000012


	//   ....[27]....
        /*00b8*/ 	.word	0x05000012


	//   ....[28]....
        /*00bc*/ 	.word	0x05000012


	//   ....[29]....
        /*00c0*/ 	.word	0x05000012


	//----- nvinfo : EIATTR_COOP_GROUP_INSTR_OFFSETS
	.align		4
.L_14299:
        /*00c4*/ 	.byte	0x04, 0x28
        /*00c6*/ 	.short	(.L_14301 - .L_14300)


	//   ....[0]....
.L_14300:
        /*00c8*/ 	.word	0x000003b0


	//   ....[1]....
        /*00cc*/ 	.word	0x000003e0


	//   ....[2]....
        /*00d0*/ 	.word	0x00000410


	//   ....[3]....
        /*00d4*/ 	.word	0x00000440


	//   ....[4]....
        /*00d8*/ 	.word	0x00000470


	//   ....[5]....
        /*00dc*/ 	.word	0x00000580


	//   ....[6]....
        /*00e0*/ 	.word	0x000005b0


	//   ....[7]....
        /*00e4*/ 	.word	0x000005e0


	//   ....[8]....
        /*00e8*/ 	.word	0x00000610


	//   ....[9]....
        /*00ec*/ 	.word	0x00000640


	//   ....[10]....
        /*00f0*/ 	.word	0x00000890


	//   ....[11]....
        /*00f4*/ 	.word	0x000008b0


	//   ....[12]....
        /*00f8*/ 	.word	0x000008d0


	//   ....[13]....
        /*00fc*/ 	.word	0x000008f0


	//   ....[14]....
        /*0100*/ 	.word	0x00000910


	//   ....[15]....
        /*0104*/ 	.word	0x000009a0


	//   ....[16]....
        /*0108*/ 	.word	0x000009c0


	//   ....[17]....
        /*010c*/ 	.word	0x000009e0


	//   ....[18]....
        /*0110*/ 	.word	0x00000a00


	//   ....[19]....
        /*0114*/ 	.word	0x00000a20


	//   ....[20]....
        /*0118*/ 	.word	0x00000f20


	//   ....[21]....
        /*011c*/ 	.word	0x00000f90


	//   ....[22]....
        /*0120*/ 	.word	0x00001000


	//   ....[23]....
        /*0124*/ 	.word	0x00001070


	//   ....[24]....
        /*0128*/ 	.word	0x000010e0


	//   ....[25]....
        /*012c*/ 	.word	0x00001160


	//   ....[26]....
        /*0130*/ 	.word	0x000011c0


	//   ....[27]....
        /*0134*/ 	.word	0x00001220


	//   ....[28]....
        /*0138*/ 	.word	0x00001280


	//   ....[29]....
        /*013c*/ 	.word	0x000012e0


	//----- nvinfo : EIATTR_VRC_CTA_INIT_COUNT
	.align		4
.L_14301:
        /*0140*/ 	.byte	0x02, 0x4a
	.zero		1
	.zero		1


	//----- nvinfo : EIATTR_EXIT_INSTR_OFFSETS
	.align		4
        /*0144*/ 	.byte	0x04, 0x1c
        /*0146*/ 	.short	(.L_14303 - .L_14302)


	//   ....[0]....
.L_14302:
        /*0148*/ 	.word	0x00000dd0


	//   ....[1]....
        /*014c*/ 	.word	0x00000ec0


	//----- nvinfo : EIATTR_CRS_STACK_SIZE
	.align		4
.L_14303:
        /*0150*/ 	.byte	0x04, 0x1e
        /*0152*/ 	.short	(.L_14305 - .L_14304)
.L_14304:
        /*0154*/ 	.word	0x00000000


	//----- nvinfo : EIATTR_CBANK_PARAM_SIZE
	.align		4
.L_14305:
        /*0158*/ 	.byte	0x03, 0x19
        /*015a*/ 	.short	0x0018


	//----- nvinfo : EIATTR_PARAM_CBANK
	.align		4
        /*015c*/ 	.byte	0x04, 0x0a
        /*015e*/ 	.short	(.L_14307 - .L_14306)
	.align		4
.L_14306:
        /*0160*/ 	.word	index@(.nv.constant0._ZN2at6native43_GLOBAL__N__9ae7fba5_10_SoftMax_cu_9f978f6322cunn_SoftMaxForwardRegIN3c108BFloat16EfS4_NS1_22SoftMaxForwardEpilogueElLi4EEEvPT1_PKT_T3_)
        /*0164*/ 	.short	0x0380
        /*0166*/ 	.short	0x0018


	//----- nvinfo : EIATTR_SW_WAR
	.align		4
.L_14307:
        /*0168*/ 	.byte	0x04, 0x36
        /*016a*/ 	.short	(.L_14309 - .L_14308)
.L_14308:
        /*016c*/ 	.word	0x00000008
.L_14309:


//--------------------- .nv.info._ZN2at6native43_GLOBAL__N__9ae7fba5_10_SoftMax_cu_9f978f6322cunn_SoftMaxForwardRegIN3c108BFloat16EfS4_NS1_22SoftMaxForwardEpilogueElLi3EEEvPT1_PKT_T3_ --------------------------
	.section	.nv.info._ZN2at6native43_GLOBAL__N__9ae7fba5_10_SoftMax_cu_9f978f6322cunn_SoftMaxForwardRegIN3c108BFloat16EfS4_NS1_22SoftMaxForwardEpilogueElLi3EEEvPT1_PKT_T3_,"",@"SHT_CUDA_INFO"
	.sectionflags	@""
	.align	4


	//----- nvinfo : EIATTR_CUDA_API_VERSION
	.align		4
        /*0000*/ 	.byte	0x04, 0x37
        /*0002*/ 	.short	(.L_14311 - .L_14310)
.L_14310:
        /*0004*/ 	.word	0x00000082


	//----- nvinfo : EIATTR_KPARAM_INFO
	.align		4
.L_14311:
        /*0008*/ 	.byte	0x04, 0x17
        /*000a*/ 	.short	(.L_14313 - .L_14312)
.L_14312:
        /*000c*/ 	.word	0x00000000
        /*0010*/ 	.short	0x0002
        /*0012*/ 	.short	0x0010
        /*0014*/ 	.byte	0x00, 0xf0, 0x21, 0x00


	//----- nvinfo : EIATTR_KPARAM_INFO
	.align		4
.L_14313:
        /*0018*/ 	.byte	0x04, 0x17
        /*001a*/ 	.short	(.L_14315 - .L_14314)
.L_14314:
        /*001c*/ 	.word	0x00000000
        /*0020*/ 	.short	0x0001
        /*0022*/ 	.short	0x0008
        /*0024*/ 	.byte	0x00, 0xf5, 0x21, 0x00


	//----- nvinfo : EIATTR_KPARAM_INFO
	.align		4
.L_14315:
        /*0028*/ 	.byte	0x04, 0x17
        /*002a*/ 	.short	(.L_14317 - .L_14316)
.L_14316:
        /*002c*/ 	.word	0x00000000
        /*0030*/ 	.short	0x0000
        /*0032*/ 	.short	0x0000
        /*0034*/ 	.byte	0x00, 0xf5, 0x21, 0x00


	//----- nvinfo : EIATTR_SPARSE_MMA_MASK
	.align		4
.L_14317:
        /*0038*/ 	.byte	0x03, 0x50
        /*003a*/ 	.short	0x0000


	//----- nvinfo : EIATTR_MAXREG_COUNT
	.align		4
        /*003c*/ 	.byte	0x03, 0x1b
        /*003e*/ 	.short	0x00ff


	//----- nvinfo : EIATTR_NUM_BARRIERS
	.align		4
        /*0040*/ 	.byte	0x02, 0x4c
        /*0042*/ 	.byte	0x01
	.zero		1


	//----- nvinfo : EIATTR_MERCURY_ISA_VERSION
	.align		4
        /*0044*/ 	.byte	0x03, 0x5f
        /*0046*/ 	.short	0x0101


	//----- nvinfo : EIATTR_COOP_GROUP_MASK_REGIDS
	.align		4
        /*0048*/ 	.byte	0x04, 0x29
        /*004a*/ 	.short	(.L_14319 - .L_14318)


	//   ....[0]....
.L_14318:
        /*004c*/ 	.word	0xffffffff


	//   ....[1]....
        /*0050*/ 	.word	0xffffffff


	//   ....[2]....
        /*0054*/ 	.word	0xffffffff


	//   ....[3]....
        /*0058*/ 	.word	0xffffffff


	//   ....[4]....
        /*005c*/ 	.word	0xffffffff


	//   ....[5]....
        /*0060*/ 	.word	0xffffffff


	//   ....[6]....
        /*0064*/ 	.word	0xffffffff


	//   ....[7]....
        /*0068*/ 	.word	0xffffffff


	//   ....[8]....
        /*006c*/ 	.word	0xffffffff


	//   ....[9]....
        /*0070*/ 	.word	0xffffffff


	//   ....[10]....
        /*0074*/ 	.word	0xffffffff


	//   ....[11]....
        /*0078*/ 	.word	0xffffffff


	//   ....[12]....
        /*007c*/ 	.word	0xffffffff


	//   ....[13]....
        /*0080*/ 	.word	0xffffffff


	//   ....[14]....
        /*0084*/ 	.word	0xffffffff


	//   ....[15]....
        /*0088*/ 	.word	0xffffffff


	//   ....[16]....
        /*008c*/ 	.word	0xffffffff


	//   ....[17]....
        /*0090*/ 	.word	0xffffffff


	//   ....[18]....
        /*0094*/ 	.word	0xffffffff


	//   ....[19]....
        /*0098*/ 	.word	0xffffffff


	//   ....[20]....
        /*009c*/ 	.word	0x05000014


	//   ....[21]....
        /*00a0*/ 	.word	0x05000014


	//   ....[22]....
        /*00a4*/ 	.word	0x05000014


	//   ....[23]....
        /*00a8*/ 	.word	0x05000014


	//   ....[24]....
        /*00ac*/ 	.word	0x05000014


	//   ....[25]....
        /*00b0*/ 	.word	0x05000014


	//   ....[26]....
        /*00b4*/ 	.word	0x05000014


	//   ....[27]....
        /*00b8*/ 	.word	0x05000014


	//   ....[28]....
        /*00bc*/ 	.word	0x05000014


	//   ....[29]....
        /*00c0*/ 	.word	0x05000014


	//----- nvinfo : EIATTR_COOP_GROUP_INSTR_OFFSETS
	.align		4
.L_14319:
        /*00c4*/ 	.byte	0x04, 0x28
        /*00c6*/ 	.short	(.L_14321 - .L_14320)


	//   ....[0]....
.L_14320:
        /*00c8*/ 	.word	0x000002f0


	//   ....[1]....
        /*00cc*/ 	.word	0x00000320


	//   ....[2]....
        /*00d0*/ 	.word	0x00000350


	//   ....[3]....
        /*00d4*/ 	.word	0x00000380


	//   ....[4]....
        /*00d8*/ 	.word	0x000003b0


	//   ....[5]....
        /*00dc*/ 	.word	0x000004b0


	//   ....[6]....
        /*00e0*/ 	.word	0x000004e0


	//   ....[7]....
        /*00e4*/ 	.word	0x00000510


	//   ....[8]....
        /*00e8*/ 	.word	0x00000540


	//   ....[9]....
        /*00ec*/ 	.word	0x00000570


	//   ....[10]....
        /*00f0*/ 	.word	0x00000730


	//   ....[11]....
        /*00f4*/ 	.word	0x00000750


	//   ....[12]....
        /*00f8*/ 	.word	0x00000770


	//   ....[13]....
        /*00fc*/ 	.word	0x00000790


	//   ....[14]....
        /*0100*/ 	.word	0x000007b0


	//   ....[15]....
        /*0104*/ 	.word	0x00000840


	//   ....[16]....
        /*0108*/ 	.word	0x00000860


	//   ....[17]....
        /*010c*/ 	.word	0x00000880


	//   ....[18]....
        /*0110*/ 	.word	0x000008a0


	//   ....[19]....
        /*0114*/ 	.word	0x000008c0


	//   ....[20]....
        /*0118*/ 	.word	0x00000ca0


	//   ....[21]....
        /*011c*/ 	.word	0x00000d20


	//   ....[22]....
        /*0120*/ 	.word	0x00000da0


	//   ....[23]....
        /*0124*/ 	.word	0x00000e20


	//   ....[24]....
        /*0128*/ 	.word	0x00000ea0


	//   ....[25]....
        /*012c*/ 	.word	0x00000f20


	//   ....[26]....
        /*0130*/ 	.word	0x00000f90


	//   ....[27]....
        /*0134*/ 	.word	0x00001000


	//   ....[28]....
        /*0138*/ 	.word	0x00001070


	//   ....[29]....
        /*013c*/ 	.word	0x000010e0


	//----- nvinfo : EIATTR_VRC_CTA_INIT_COUNT
	.align		4
.L_14321:
        /*0140*/ 	.byte	0x02, 0x4a
	.zero		1
	.zero		1


	//----- nvinfo : EIATTR_EXIT_INSTR_OFFSETS
	.align		4
        /*0144*/ 	.byte	0x04, 0x1c
        /*0146*/ 	.short	(.L_14323 - .L_14322)


	//   ....[0]....
.L_14322:
        /*0148*/ 	.word	0x00000b50


	//   ....[1]....
        /*014c*/ 	.word	0x00000c40


	//----- nvinfo : EIATTR_CRS_STACK_SIZE
	.align		4
.L_14323:
        /*0150*/ 	.byte	0x04, 0x1e
        /*0152*/ 	.short	(.L_14325 - .L_14324)
.L_14324:
        /*0154*/ 	.word	0x00000000


	//----- nvinfo : EIATTR_CBANK_PARAM_SIZE
	.align		4
.L_14325:
        /*0158*/ 	.byte	0x03, 0x19
        /*015a*/ 	.short	0x0018


	//----- nvinfo : EIATTR_PARAM_CBANK
	.align		4
        /*015c*/ 	.byte	0x04, 0x0a
        /*015e*/ 	.short	(.L_14327 - .L_14326)
	.align		4
.L_14326:
        /*0160*/ 	.word	index@(.nv.constant0._ZN2at6native43_GLOBAL__N__9ae7fba5_10_SoftMax_cu_9f978f6322cunn_SoftMaxForwardRegIN3c108BFloat16EfS4_NS1_22SoftMaxForwardEpilogueElLi3EEEvPT1_PKT_T3_)
        /*0164*/ 	.short	0x0380
        /*0166*/ 	.short	0x0018


	//----- nvinfo : EIATTR_SW_WAR
	.align		4
.L_14327:
        /*0168*/ 	.byte	0x04, 0x36
        /*016a*/ 	.short	(.L_14329 - .L_14328)
.L_14328:
        /*016c*/ 	.word	0x00000008
.L_14329:


//--------------------- .nv.info._ZN2at6native43_GLOBAL__N__9ae7fba5_10_SoftMax_cu_9f978f6322cunn_SoftMaxForwardRegIN3c108BFloat16EfS4_NS1_22SoftMaxForwardEpilogueElLi2EEEvPT1_PKT_T3_ --------------------------
	.section	.nv.info._ZN2at6native43_GLOBAL__N__9ae7fba5_10_SoftMax_cu_9f978f6322cunn_SoftMaxForwardRegIN3c108BFloat16EfS4_NS1_22SoftMaxForwardEpilogueElLi2EEEvPT1_PKT_T3_,"",@"SHT_CUDA_INFO"
	.sectionflags	@""
	.align	4


	//----- nvinfo : EIATTR_CUDA_API_VERSION
	.align		4
        /*0000*/ 	.byte	0x04, 0x37
        /*0002*/ 	.short	(.L_14331 - .L_14330)
.L_14330:
        /*0004*/ 	.word	0x00000082


	//----- nvinfo : EIATTR_KPARAM_INFO
	.align		4
.L_14331:
        /*0008*/ 	.byte	0x04, 0x17
        /*000a*/ 	.short	(.L_14333 - .L_14332)
.L_14332:
        /*000c*/ 	.word	0x00000000
        /*0010*/ 	.short	0x0002
        /*0012*/ 	.short	0x0010
        /*0014*/ 	.byte	0x00, 0xf0, 0x21, 0x00


	//----- nvinfo : EIATTR_KPARAM_INFO
	.align		4
.L_14333:
        /*0018*/ 	.byte	0x04, 0x17
        /*001a*/ 	.short	(.L_14335 - .L_14334)
.L_14334:
        /*001c*/ 	.word	0x00000000
        /*0020*/ 	.short	0x0001
        /*0022*/ 	.short	0x0008
        /*0024*/ 	.byte	0x00, 0xf5, 0x21, 0x00


	//----- nvinfo : EIATTR_KPARAM_INFO
	.align		4
.L_14335:
        /*0028*/ 	.byte	0x04, 0x17
        /*002a*/ 	.short	(.L_14337 - .L_14336)
.L_14336:
        /*002c*/ 	.word	0x00000000
        /*0030*/ 	.short	0x0000
        /*0032*/ 	.short	0x0000
        /*0034*/ 	.byte	0x00, 0xf5, 0x21, 0x00


	//----- nvinfo : EIATTR_SPARSE_MMA_MASK
	.align		4
.L_14337:
        /*0038*/ 	.byte	0x03, 0x50
        /*003a*/ 	.short	0x0000


	//----- nvinfo : EIATTR_MAXREG_COUNT
	.align		4
        /*003c*/ 	.byte	0x03, 0x1b
        /*003e*/ 	.short	0x00ff


	//----- nvinfo : EIATTR_NUM_BARRIERS
	.align		4
        /*0040*/ 	.byte	0x02, 0x4c
        /*0042*/ 	.byte	0x01
	.zero		1


	//----- nvinfo : EIATTR_MERCURY_ISA_VERSION
	.align		4
        /*0044*/ 	.byte	0x03, 0x5f
        /*0046*/ 	.short	0x0101


	//----- nvinfo : EIATTR_COOP_GROUP_MASK_REGIDS
	.align		4
        /*0048*/ 	.byte	0x04, 0x29
        /*004a*/ 	.short	(.L_14339 - .L_14338)


	//   ....[0]....
.L_14338:
        /*004c*/ 	.word	0xffffffff


	//   ....[1]....
        /*0050*/ 	.word	0xffffffff


	//   ....[2]....
        /*0054*/ 	.word	0xffffffff


	//   ....[3]....
        /*0058*/ 	.word	0xffffffff


	//   ....[4]....
        /*005c*/ 	.word	0xffffffff


	//   ....[5]....
        /*0060*/ 	.word	0xffffffff


	//   ....[6]....
        /*0064*/ 	.word	0xffffffff


	//   ....[7]....
        /*0068*/ 	.word	0xffffffff


	//   ....[8]....
        /*006c*/ 	.word	0xffffffff


	//   ....[9]....
        /*0070*/ 	.word	0xffffffff


	//   ....[10]....
        /*0074*/ 	.word	0xffffffff


	//   ....[11]....
        /*0078*/ 	.word	0xffffffff


	//   ....[12]....
        /*007c*/ 	.word	0xffffffff


	//   ....[13]....
        /*0080*/ 	.word	0xffffffff


	//   ....[14]....
        /*0084*/ 	.word	0xffffffff


	//   ....[15]....
        /*0088*/ 	.word	0xffffffff


	//   ....[16]....
        /*008c*/ 	.word	0xffffffff


	//   ....[17]....
        /*0090*/ 	.word	0xffffffff


	//   ....[18]....
        /*0094*/ 	.word	0xffffffff


	//   ....[19]....
        /*0098*/ 	.word	0xffffffff


	//   ....[20]....
        /*009c*/ 	.word	0x05000012


	//   ....[21]....
        /*00a0*/ 	.word	0x05000012


	//   ....[22]....
        /*00a4*/ 	.word	0x05000012


	//   ....[23]....
        /*00a8*/ 	.word	0x05000012


	//   ....[24]....
        /*00ac*/ 	.word	0x05000012


	//   ....[25]....
        /*00b0*/ 	.word	0x05000012


	//   ....[26]....
        /*00b4*/ 	.word	0x05000012


	//   ....[27]....
        /*00b8*/ 	.word	0x05000012


	//   ....[28]....
        /*00bc*/ 	.word	0x05000012


	//   ....[29]....
        /*00c0*/ 	.word	0x05000012


	//----- nvinfo : EIATTR_COOP_GROUP_INSTR_OFFSETS
	.align		4
.L_14339:
        /*00c4*/ 	.byte	0x04, 0x28
        /*00c6*/ 	.short	(.L_14341 - .L_14340)


	//   ....[0]....
.L_14340:
        /*00c8*/ 	.word	0x00000240


	//   ....[1]....
        /*00cc*/ 	.word	0x00000270


	//   ....[2]....
        /*00d0*/ 	.word	0x000002a0


	//   ....[3]....
        /*00d4*/ 	.word	0x000002d0


	//   ....[4]....
        /*00d8*/ 	.word	0x00000300


	//   ....[5]....
        /*00dc*/ 	.word	0x000003f0


	//   ....[6]....
        /*00e0*/ 	.word	0x00000420


	//   ....[7]....
        /*00e4*/ 	.word	0x00000450


	//   ....[8]....
        /*00e8*/ 	.word	0x00000480


	//   ....[9]....
        /*00ec*/ 	.word	0x000004b0


	//   ....[10]....
        /*00f0*/ 	.word	0x00000620


	//   ....[11]....
        /*00f4*/ 	.word	0x00000640


	//   ....[12]....
        /*00f8*/ 	.word	0x00000660


	//   ....[13]....
        /*00fc*/ 	.word	0x00000680


	//   ....[14]....
        /*0100*/ 	.word	0x000006a0


	//   ....[15]....
        /*0104*/ 	.word	0x00000730


	//   ....[16]....
        /*0108*/ 	.word	0x00000750


	//   ....[17]....
        /*010c*/ 	.word	0x00000770


	//   ....[18]....
        /*0110*/ 	.word	0x00000790


	//   ....[19]....
        /*0114*/ 	.word	0x000007b0


	//   ....[20]....
        /*0118*/ 	.word	0x00000a80


	//   ....[21]....
        /*011c*/ 	.word	0x00000b00


	//   ....[22]....
        /*0120*/ 	.word	0x00000b80


	//   ....[23]....
        /*0124*/ 	.word	0x00000c00


	//   ....[24]....
        /*0128*/ 	.word	0x00000c80


	//   ....[25]....
        /*012c*/ 	.word	0x00000d00


	//   ....[26]....
        /*0130*/ 	.word	0x00000d70


	//   ....[27]....
        /*0134*/ 	.word	0x00000de0


	//   ....[28]....
        /*0138*/ 	.word	0x00000e50


	//   ....[29]....
        /*013c*/ 	.word	0x00000ec0


	//----- nvinfo : EIATTR_VRC_CTA_INIT_COUNT
	.align		4
.L_14341:
        /*0140*/ 	.byte	0x02, 0x4a
	.zero		1
	.zero		1


	//----- nvinfo : EIATTR_EXIT_INSTR_OFFSETS
	.align		4
        /*0144*/ 	.byte	0x04, 0x1c
        /*0146*/ 	.short	(.L_14343 - .L_14342)


	//   ....[0]....
.L_14342:
        /*0148*/ 	.word	0x00000930


	//   ....[1]....
        /*014c*/ 	.word	0x00000a20


	//----- nvinfo : EIATTR_CRS_STACK_SIZE
	.align		4
.L_14343:
        /*0150*/ 	.byte	0x04, 0x1e
        /*0152*/ 	.short	(.L_14345 - .L_14344)
.L_14344:
        /*0154*/ 	.word	0x00000000


	//----- nvinfo : EIATTR_CBANK_PARAM_SIZE
	.align		4
.L_14345:
        /*0158*/ 	.byte	0x03, 0x19
        /*015a*/ 	.short	0x0018


	//----- nvinfo : EIATTR_PARAM_CBANK
	.align		4
        /*015c*/ 	.byte	0x04, 0x0a
        /*015e*/ 	.short	(.L_14347 - .L_14346)
	.align		4
.L_14346:
        /*0160*/ 	.word	index@(.nv.constant0._ZN2at6native43_GLOBAL__N__9ae7fba5_10_SoftMax_cu_9f978f6322cunn_SoftMaxForwardRegIN3c108BFloat16EfS4_NS1_22SoftMaxForwardEpilogueElLi2EEEvPT1_PKT_T3_)
        /*0164*/ 	.short	0x0380
        /*0166*/ 	.short	0x0018


	//----- nvinfo : EIATTR_SW_WAR
	.align		4
.L_14347:
        /*0168*/ 	.byte	0x04, 0x36
        /*016a*/ 	.short	(.L_14349 - .L_14348)
.L_14348:
        /*016c*/ 	.word	0x00000008
.L_14349:


//--------------------- .nv.info._ZN2at6native43_GLOBAL__N__9ae7fba5_10_SoftMax_cu_9f978f6322cunn_SoftMaxForwardRegIN3c108BFloat16EfS4_NS1_22SoftMaxForwardEpilogueElLi1EEEvPT1_PKT_T3_ --------------------------
	.section	.nv.info._ZN2at6native43_GLOBAL__N__9ae7fba5_10_SoftMax_cu_9f978f6322cunn_SoftMaxForwardRegIN3c108BFloat16EfS4_NS1_22SoftMaxForwardEpilogueElLi1EEEvPT1_PKT_T3_,"",@"SHT_CUDA_INFO"
	.sectionflags	@""
	.align	4


	//----- nvinfo : EIATTR_CUDA_API_VERSION
	.align		4
        /*0000*/ 	.byte	0x04, 0x37
        /*0002*/ 	.short	(.L_14351 - .L_14350)
.L_14350:
        /*0004*/ 	.word	0x00000082


	//----- nvinfo : EIATTR_KPARAM_INFO
	.align		4
.L_14351:
        /*0008*/ 	.byte	0x04, 0x17
        /*000a*/ 	.short	(.L_14353 - .L_14352)
.L_14352:
        /*000c*/ 	.word	0x00000000
        /*0010*/ 	.short	0x0002
        /*0012*/ 	.short	0x0010
        /*0014*/ 	.byte	0x00, 0xf0, 0x21, 0x00


	//----- nvinfo : EIATTR_KPARAM_INFO
	.align		4
.L_14353:
        /*0018*/ 	.byte	0x04, 0x17
        /*001a*/ 	.short	(.L_14355 - .L_14354)
.L_14354:
        /*001c*/ 	.word	0x00000000
        /*0020*/ 	.short	0x0001
        /*0022*/ 	.short	0x0008
        /*0024*/ 	.byte	0x00, 0xf5, 0x21, 0x00


	//----- nvinfo : EIATTR_KPARAM_INFO
	.align		4
.L_14355:
        /*0028*/ 	.byte	0x04, 0x17
        /*002a*/ 	.short	(.L_14357 - .L_14356)
.L_14356:
        /*002c*/ 	.word	0x00000000
        /*0030*/ 	.short	0x0000
        /*0032*/ 	.short	0x0000
        /*0034*/ 	.byte	0x00, 0xf5, 0x21, 0x00


	//----- nvinfo : EIATTR_SPARSE_MMA_MASK
	.align		4
.L_14357:
        /*0038*/ 	.byte	0x03, 0x50
        /*003a*/ 	.short	0x0000


	//----- nvinfo : EIATTR_MAXREG_COUNT
	.align		4
        /*003c*/ 	.byte	0x03, 0x1b
        /*003e*/ 	.short	0x00ff


	//----- nvinfo : EIATTR_NUM_BARRIERS
	.align		4
        /*0040*/ 	.byte	0x02, 0x4c
        /*0042*/ 	.byte	0x01
	.zero		1


	//----- nvinfo : EIATTR_MERCURY_ISA_VERSION
	.align		4
        /*0044*/ 	.byte	0x03, 0x5f
        /*0046*/ 	.short	0x0101


	//----- nvinfo : EIATTR_COOP_GROUP_MASK_REGIDS
	.align		4
        /*0048*/ 	.byte	0x04, 0x29
        /*004a*/ 	.short	(.L_14359 - .L_14358)


	//   ....[0]....
.L_14358:
        /*004c*/ 	.word	0xffffffff


	//   ....[1]....
        /*0050*/ 	.word	0xffffffff


	//   ....[2]....
        /*0054*/ 	.word	0xffffffff


	//   ....[3]....
        /*0058*/ 	.word	0xffffffff


	//   ....[4]....
        /*005c*/ 	.word	0xffffffff


	//   ....[5]....
        /*0060*/ 	.word	0xffffffff


	//   ....[6]....
        /*0064*/ 	.word	0xffffffff


	//   ....[7]....
        /*0068*/ 	.word	0xffffffff


	//   ....[8]....
        /*006c*/ 	.word	0xffffffff


	//   ....[9]....
        /*0070*/ 	.word	0xffffffff


	//   ....[10]....
        /*0074*/ 	.word	0xffffffff


	//   ....[11]....
        /*0078*/ 	.word	0xffffffff


	//   ....[12]....
        /*007c*/ 	.word	0xffffffff


	//   ....[13]....
        /*0080*/ 	.word	0xffffffff


	//   ....[14]....
        /*0084*/ 	.word	0xffffffff


	//   ....[15]....
        /*0088*/ 	.word	0xffffffff


	//   ....[16]....
        /*008c*/ 	.word	0xffffffff


	//   ....[17]....
        /*0090*/ 	.word	0xffffffff


	//   ....[18]....
        /*0094*/ 	.word	0xffffffff


	//   ....[19]....
        /*0098*/ 	.word	0xffffffff


	//   ....[20]....
        /*009c*/ 	.word	0x0500000f


	//   ....[21]....
        /*00a0*/ 	.word	0x0500000f


	//   ....[22]....
        /*00a4*/ 	.word	0x0500000f


	//   ....[23]....
        /*00a8*/ 	.word	0x0500000f


	//   ....[24]....
        /*00ac*/ 	.word	0x0500000f


	//   ....[25]....
        /*00b0*/ 	.word	0x0500000f


	//   ....[26]....
        /*00b4*/ 	.word	0x0500000f


	//   ....[27]....
        /*00b8*/ 	.word	0x0500000f


	//   ....[28]....
        /*00bc*/ 	.word	0x0500000f


	//   ....[29]....
        /*00c0*/ 	.word	0x0500000f


	//----- nvinfo : EIATTR_COOP_GROUP_INSTR_OFFSETS
	.align		4
.L_14359:
        /*00c4*/ 	.byte	0x04, 0x28
        /*00c6*/ 	.short	(.L_14361 - .L_14360)


	//   ....[0]....
.L_14360:
        /*00c8*/ 	.word	0x00000170


	//   ....[1]....
        /*00cc*/ 	.word	0x000001b0


	//   ....[2]....
        /*00d0*/ 	.word	0x000001f0


	//   ....[3]....
        /*00d4*/ 	.word	0x00000230


	//   ....[4]....
        /*00d8*/ 	.word	0x00000270


	//   ....[5]....
        /*00dc*/ 	.word	0x00000330


	//   ....[6]....
        /*00e0*/ 	.word	0x00000360


	//   ....[7]....
        /*00e4*/ 	.word	0x00000390


	//   ....[8]....
        /*00e8*/ 	.word	0x000003c0


	//   ....[9]....
        /*00ec*/ 	.word	0x000003f0


	//   ....[10]....
        /*00f0*/ 	.word	0x00000510


	//   ....[11]....
        /*00f4*/ 	.word	0x00000530


	//   ....[12]....
        /*00f8*/ 	.word	0x00000550


	//   ....[13]....
        /*00fc*/ 	.word	0x00000570


	//   ....[14]....
        /*0100*/ 	.word	0x00000590


	//   ....[15]....
        /*0104*/ 	.word	0x00000620


	//   ....[16]....
        /*0108*/ 	.word	0x00000640


	//   ....[17]....
        /*010c*/ 	.word	0x00000660


	//   ....[18]....
        /*0110*/ 	.word	0x00000680


	//   ....[19]....
        /*0114*/ 	.word	0x000006a0


	//   ....[20]....
        /*0118*/ 	.word	0x00000860


	//   ....[21]....
        /*011c*/ 	.word	0x000008e0


	//   ....[22]....
        /*0120*/ 	.word	0x00000960


	//   ....[23]....
        /*0124*/ 	.word	0x000009e0


	//   ....[24]....
        /*0128*/ 	.word	0x00000a60


	//   ....[25]....
        /*012c*/ 	.word	0x00000ae0


	//   ....[26]....
        /*0130*/ 	.word	0x00000b50


	//   ....[27]....
        /*0134*/ 	.word	0x00000bc0


	//   ....[28]....
        /*0138*/ 	.word	0x00000c30


	//   ....[29]....
        /*013c*/ 	.word	0x00000ca0


	//----- nvinfo : EIATTR_VRC_CTA_INIT_COUNT
	.align		4
.L_14361:
        /*0140*/ 	.byte	0x02, 0x4a
	.zero		1
	.zero		1


	//----- nvinfo : EIATTR_EXIT_INSTR_OFFSETS
	.align		4
        /*0144*/ 	.byte	0x04, 0x1c
        /*0146*/ 	.short	(.L_14363 - .L_14362)


	//   ....[0]....
.L_14362:
        /*0148*/ 	.word	0x00000700


	//   ....[1]....
        /*014c*/ 	.word	0x00000800


	//----- nvinfo : EIATTR_CRS_STACK_SIZE
	.align		4
.L_14363:
        /*0150*/ 	.byte	0x04, 0x1e
        /*0152*/ 	.short	(.L_14365 - .L_14364)
.L_14364:
        /*0154*/ 	.word	0x00000000


	//----- nvinfo : EIATTR_CBANK_PARAM_SIZE
	.align		4
.L_14365:
        /*0158*/ 	.byte	0x03, 0x19
        /*015a*/ 	.short	0x0018


	//----- nvinfo : EIATTR_PARAM_CBANK
	.align		4
        /*015c*/ 	.byte	0x04, 0x0a
        /*015e*/ 	.short	(.L_14367 - .L_14366)
	.align		4
.L_14366:
        /*0160*/ 	.word	index@(.nv.constant0._ZN2at6native43_GLOBAL__N__9ae7fba5_10_SoftMax_cu_9f978f6322cunn_SoftMaxForwardRegIN3c108BFloat16EfS4_NS1_22SoftMaxForwardEpilogueElLi1EEEvPT1_PKT_T3_)
        /*0164*/ 	.short	0x0380
        /*0166*/ 	.short	0x0018


	//----- nvinfo : EIATTR_SW_WAR
	.align		4
.L_14367:
        /*0168*/ 	.byte	0x04, 0x36
        /*016a*/ 	.short	(.L_14369 - .L_14368)
.L_14368:
        /*016c*/ 	.word	0x00000008
.L_14369:


//--------------------- .nv.info._ZN2at6native43_GLOBAL__N__9ae7fba5_10_SoftMax_cu_9f978f6319cunn_SoftMaxForwardILi8EN3c104HalfEffNS1_22SoftMaxForwardEpilogueEEEvPT2_PKT0_i --------------------------
	.section	.nv.info._ZN2at6native43_GLOBAL__N__9ae7fba5_10_SoftMax_cu_9f978f6319cunn_SoftMaxForwardILi8EN3c104HalfEffNS1_22SoftMaxForwardEpilogueEEEvPT2_PKT0_i,"",@"SHT_CUDA_INFO"
	.sectionflags	@""
	.align	4


	//----- nvinfo : EIATTR_CUDA_API_VERSION
	.align		4
        /*0000*/ 	.byte	0x04, 0x37
        /*0002*/ 	.short	(.L_14371 - .L_14370)
.L_14370:
        /*0004*/ 	.word	0x00000082


	//----- nvinfo : EIATTR_KPARAM_INFO
	.align		4
.L_14371:
        /*0008*/ 	.byte	0x04, 0x17
        /*000a*/ 	.short	(.L_14373 - .L_14372)
.L_14372:
        /*000c*/ 	.word	0x00000000
        /*0010*/ 	.short	0x0002
        /*0012*/ 	.short	0x0010
        /*0014*/ 	.byte	0x00, 0xf0, 0x11, 0x00


	//----- nvinfo : EIATTR_KPARAM_INFO
	.align		4
.L_14373:
        /*0018*/ 	.byte	0x04, 0x17
        /*001a*/ 	.short	(.L_14375 - .L_14374)
.L_14374:
        /*001c*/ 	.word	0x00000000
        /*0020*/ 	.short	0x0001
        /*0022*/ 	.short	0x0008
        /*0024*/ 	.byte	0x00, 0xf5, 0x21, 0x00


	//----- nvinfo : EIATTR_KPARAM_INFO
	.align		4
.L_14375:
        /*0028*/ 	.byte	0x04, 0x17
        /*002a*/ 	.short	(.L_14377 - .L_14376)
.L_14376:
        /*002c*/ 	.word	0x00000000
        /*0030*/ 	.short	0x0000
        /*0032*/ 	.short	0x0000
        /*0034*/ 	.byte	0x00, 0xf5, 0x21, 0x00


	//----- nvinfo : EIATTR_SPARSE_MMA_MASK
	.align		4
.L_14377:
        /*0038*/ 	.byte	0x03, 0x50
        /*003a*/ 	.short	0x0000


	//----- nvinfo : EIATTR_MAXREG_COUNT
	.align		4
        /*003c*/ 	.byte	0x03, 0x1b
        /*003e*/ 	.short	0x00ff


	//----- nvinfo : EIATTR_NUM_BARRIERS
	.align		4
        /*0040*/ 	.byte	0x02, 0x4c
        /*0042*/ 	.byte	0x01
	.zero		1


	//----- nvinfo : EIATTR_MERCURY_ISA_VERSION
	.align		4
        /*0044*/ 	.byte	0x03, 0x5f
        /*0046*/ 	.short	0x0101


	//----- nvinfo : EIATTR_COOP_GROUP_MASK_REGIDS
	.align		4
        /*0048*/ 	.byte	0x04, 0x29
        /*004a*/ 	.short	(.L_14379 - .L_14378)


	//   ....[0]....
.L_14378:
        /*004c*/ 	.word	0xffffffff


	//   ....[1]....
        /*0050*/ 	.word	0xffffffff


	//   ....[2]....
        /*0054*/ 	.word	0xffffffff


	//   ....[3]....
        /*0058*/ 	.word	0xffffffff


	//   ....[4]....
        /*005c*/ 	.word	0xffffffff


	//   ....[5]....
        /*0060*/ 	.word	0xffffffff


	//   ....[6]....
        /*0064*/ 	.word	0xffffffff


	//   ....[7]....
        /*0068*/ 	.word	0xffffffff


	//   ....[8]....
        /*006c*/ 	.word	0xffffffff


	//   ....[9]....
        /*0070*/ 	.word	0xffffffff


	//   ....[10]....
        /*0074*/ 	.word	0xffffffff


	//   ....[11]....
        /*0078*/ 	.word	0xffffffff


	//   ....[12]....
        /*007c*/ 	.word	0xffffffff


	//   ....[13]....
        /*0080*/ 	.word	0xffffffff


	//   ....[14]....
        /*0084*/ 	.word	0xffffffff


	//   ....[15]....
        /*0088*/ 	.word	0xffffffff


	//   ....[16]....
        /*008c*/ 	.word	0xffffffff


	//   ....[17]....
        /*0090*/ 	.word	0xffffffff


	//   ....[18]....
        /*0094*/ 	.word	0xffffffff


	//   ....[19]....
        /*0098*/ 	.word	0xffffffff


	//   ....[20]....
        /*009c*/ 	.word	0x0500000d


	//   ....[21]....
        /*00a0*/ 	.word	0x0500000d


	//   ....[22]....
        /*00a4*/ 	.word	0x0500000d


	//   ....[23]....
        /*00a8*/ 	.word	0x0500000d


	//   ....[24]....
        /*00ac*/ 	.word	0x0500000d


	//   ....[25]....
        /*00b0*/ 	.word	0x0500000d


	//   ....[26]....
        /*00b4*/ 	.word	0x0500000d


	//   ....[27]....
        /*00b8*/ 	.word	0x0500000d


	//   ....[28]....
        /*00bc*/ 	.word	0x0500000d


	//   ....[29]....
        /*00c0*/ 	.word	0x0500000d


	//----- nvinfo : EIATTR_COOP_GROUP_INSTR_OFFSETS
	.align		4
.L_14379:
        /*00c4*/ 	.byte	0x04, 0x28
        /*00c6*/ 	.short	(.L_14381 - .L_14380)


	//   ....[0]....
.L_14380:
        /*00c8*/ 	.word	0x000006c0


	//   ....[1]....
        /*00cc*/ 	.word	0x00000780


	//   ....[2]....
        /*00d0*/ 	.word	0x000007b0


	//   ....[3]....
        /*00d4*/ 	.word	0x000007e0


	//   ....[4]....
        /*00d8*/ 	.word	0x00000820


	//   ....[5]....
        /*00dc*/ 	.word	0x000008e0


	//   ....[6]....
        /*00e0*/ 	.word	0x00000910


	//   ....[7]....
        /*00e4*/ 	.word	0x00000940


	//   ....[8]....
        /*00e8*/ 	.word	0x00000970


	//   ....[9]....
        /*00ec*/ 	.word	0x000009a0


	//   ....[10]....
        /*00f0*/ 	.word	0x00001060


	//   ....[11]....
        /*00f4*/ 	.word	0x000010e0


	//   ....[12]....
        /*00f8*/ 	.word	0x00001110


	//   ....[13]....
        /*00fc*/ 	.word	0x00001130


	//   ....[14]....
        /*0100*/ 	.word	0x00001150


	//   ....[15]....
        /*0104*/ 	.word	0x000011e0


	//   ....[16]....
        /*0108*/ 	.word	0x00001200


	//   ....[17]....
        /*010c*/ 	.word	0x00001220


	//   ....[18]....
        /*0110*/ 	.word	0x00001240


	//   ....[19]....
        /*0114*/ 	.word	0x00001260


	//   ....[20]....
        /*0118*/ 	.word	0x00001b30


	//   ....[21]....
        /*011c*/ 	.word	0x00001bb0


	//   ....[22]....
        /*0120*/ 	.word	0x00001c30


	//   ....[23]....
        /*0124*/ 	.word	0x00001cb0


	//   ....[24]....
        /*0128*/ 	.word	0x00001d30


	//   ....[25]....
        /*012c*/ 	.word	0x00001db0


	//   ....[26]....
        /*0130*/ 	.word	0x00001e20


	//   ....[27]....
        /*0134*/ 	.word	0x00001e90


	//   ....[28]....
        /*0138*/ 	.word	0x00001f00


	//   ....[29]....
        /*013c*/ 	.word	0x00001f70


	//----- nvinfo : EIATTR_VRC_CTA_INIT_COUNT
	.align		4
.L_14381:
        /*0140*/ 	.byte	0x02, 0x4a
	.zero		1
	.zero		1


	//----- nvinfo : EIATTR_EXIT_INSTR_OFFSETS
	.align		4
        /*0144*/ 	.byte	0x04, 0x1c
        /*0146*/ 	.short	(.L_14383 - .L_14382)


	//   ....[0]....
.L_14382:
        /*0148*/ 	.word	0x00001310


	//   ....[1]....
        /*014c*/ 	.word	0x00001400


	//   ....[2]....
        /*0150*/ 	.word	0x000019e0


	//   ....[3]....
        /*0154*/ 	.word	0x00001ad0


	//----- nvinfo : EIATTR_CRS_STACK_SIZE
	.align		4
.L_14383:
        /*0158*/ 	.byte	0x04, 0x1e
        /*015a*/ 	.short	(.L_14385 - .L_14384)
.L_14384:
        /*015c*/ 	.word	0x00000000


	//----- nvinfo : EIATTR_CBANK_PARAM_SIZE
	.align		4
.L_14385:
        /*0160*/ 	.byte	0x03, 0x19
        /*0162*/ 	.short	0x0014


	//----- nvinfo : EIATTR_PARAM_CBANK
	.align		4
        /*0164*/ 	.byte	0x04, 0x0a
        /*0166*/ 	.short	(.L_14387 - .L_14386)
	.align		4
.L_14386:
        /*0168*/ 	.word	index@(.nv.constant0._ZN2at6native43_GLOBAL__N__9ae7fba5_10_SoftMax_cu_9f978f6319cunn_SoftMaxForwardILi8EN3c104HalfEffNS1_22SoftMaxForwardEpilogueEEEvPT2_PKT0_i)
        /*016c*/ 	.short	0x0380
        /*016e*/ 	.short	0x0014


	//----- nvinfo : EIATTR_SW_WAR
	.align		4
.L_14387:
        /*0170*/ 	.byte	0x04, 0x36
        /*0172*/ 	.short	(.L_14389 - .L_14388)
.L_14388:
        /*0174*/ 	.word	0x00000008
.L_14389:


//--------------------- .nv.info._ZN2at6native43_GLOBAL__N__9ae7fba5_10_SoftMax_cu_9f978f6323cunn_SoftMaxForwardSmemILi8EN3c104HalfEffNS1_22SoftMaxForwardEpilogueElEEvPT2_PKT0_T4_ --------------------------
	.section	.nv.info._ZN2at6native43_GLOBAL__N__9ae7fba5_10_SoftMax_cu_9f978f6323cunn_SoftMaxForwardSmemILi8EN3c104HalfEffNS1_22SoftMaxForwardEpilogueElEEvPT2_PKT0_T4_,"",@"SHT_CUDA_INFO"
	.sectionflags	@""
	.align	4


	//----- nvinfo : EIATTR_CUDA_API_VERSION
	.align		4
        /*0000*/ 	.byte	0x04, 0x37
        /*0002*/ 	.short	(.L_14391 - .L_14390)
.L_14390:
        /*0004*/ 	.word	0x00000082


	//----- nvinfo : EIATTR_KPARAM_INFO
	.align		4
.L_14391:
        /*0008*/ 	.byte	0x04, 0x17
        /*000a*/ 	.short	(.L_14393 - .L_14392)
.L_14392:
        /*000c*/ 	.word	0x00000000
        /*0010*/ 	.short	0x0002
        /*0012*/ 	.short	0x0010
        /*0014*/ 	.byte	0x00, 0xf0, 0x21, 0x00


	//----- nvinfo : EIATTR_KPARAM_INFO
	.align		4
.L_14393:
        /*0018*/ 	.byte	0x04, 0x17
        /*001a*/ 	.short	(.L_14395 - .L_14394)
.L_14394:
        /*001c*/ 	.word	0x00000000
        /*0020*/ 	.short	0x0001
        /*0022*/ 	.short	0x0008
        /*0024*/ 	.byte	0x00, 0xf5, 0x21, 0x00


	//----- nvinfo : EIATTR_KPARAM_INFO
	.align		4
.L_14395:
        /*0028*/ 	.byte	0x04, 0x17
        /*002a*/ 	.short	(.L_14397 - .L_14396)
.L_14396:
        /*002c*/ 	.word	0x00000000
        /*0030*/ 	.short	0x0000
        /*0032*/ 	.short	0x0000
        /*0034*/ 	.byte	0x00, 0xf5, 0x21, 0x00


	//----- nvinfo : EIATTR_SPARSE_MMA_MASK
	.align		4
.L_14397:
        /*0038*/ 	.byte	0x03, 0x50
        /*003a*/ 	.short	0x0000


	//----- nvinfo : EIATTR_MAXREG_COUNT
	.align		4
        /*003c*/ 	.byte	0x03, 0x1b
        /*003e*/ 	.short	0x00ff


	//----- nvinfo : EIATTR_NUM_BARRIERS
	.align		4
        /*0040*/ 	.byte	0x02, 0x4c
        /*0042*/ 	.byte	0x01
	.zero		1


	//----- nvinfo : EIATTR_MERCURY_ISA_VERSION
	.align		4
        /*0044*/ 	.byte	0x03, 0x5f
        /*0046*/ 	.short	0x0101


	//----- nvinfo : EIATTR_COOP_GROUP_MASK_REGIDS
	.align		4
        /*0048*/ 	.byte	0x04, 0x29
        /*004a*/ 	.short	(.L_14399 - .L_14398)


	//   ....[0]....
.L_14398:
        /*004c*/ 	.word	0xffffffff


	//   ....[1]....
        /*0050*/ 	.word	0xffffffff


	//   ....[2]....
        /*0054*/ 	.word	0xffffffff


	//   ....[3]....
        /*0058*/ 	.word	0xffffffff


	//   ....[4]....
        /*005c*/ 	.word	0xffffffff


	//   ....[5]....
        /*0060*/ 	.word	0xffffffff


	//   ....[6]....
        /*0064*/ 	.word	0xffffffff


	//   ....[7]....
        /*0068*/ 	.word	0xffffffff


	//   ....[8]....
        /*006c*/ 	.word	0xffffffff


	//   ....[9]....
        /*0070*/ 	.word	0xffffffff


	//   ....[10]....
        /*0074*/ 	.word	0xffffffff


	//   ....[11]....
        /*0078*/ 	.word	0xffffffff


	//   ....[12]....
        /*007c*/ 	.word	0xffffffff


	//   ....[13]....
        /*0080*/ 	.word	0xffffffff


	//   ....[14]....
        /*0084*/ 	.word	0xffffffff


	//   ....[15]....
        /*0088*/ 	.word	0xffffffff


	//   ....[16]....
        /*008c*/ 	.word	0xffffffff


	//   ....[17]....
        /*0090*/ 	.word	0xffffffff


	//   ....[18]....
        /*0094*/ 	.word	0xffffffff


	//   ....[19]....
        /*0098*/ 	.word	0xffffffff


	//   ....[20]....
        /*009c*/ 	.word	0x0500000a


	//   ....[21]....
        /*00a0*/ 	.word	0x0500000a


	//   ....[22]....
        /*00a4*/ 	.word	0x0500000a


	//   ....[23]....
        /*00a8*/ 	.word	0x0500000a


	//   ....[24]....
        /*00ac*/ 	.word	0x0500000a


	//   ....[25]....
        /*00b0*/ 	.word	0x0500000a


	//   ....[26]....
        /*00b4*/ 	.word	0x0500000a


	//   ....[27]....
        /*00b8*/ 	.word	0x0500000a


	//   ....[28]....
        /*00bc*/ 	.word	0x0500000a


	//   ....[29]....
        /*00c0*/ 	.word	0x0500000a


	//----- nvinfo : EIATTR_COOP_GROUP_INSTR_OFFSETS
	.align		4
.L_14399:
        /*00c4*/ 	.byte	0x04, 0x28
        /*00c6*/ 	.short	(.L_14401 - .L_14400)


	//   ....[0]....
.L_14400:
        /*00c8*/ 	.word	0x00000330


	//   ....[1]....
        /*00cc*/ 	.word	0x000003f0


	//   ....[2]....
        /*00d0*/ 	.word	0x00000430


	//   ....[3]....
        /*00d4*/ 	.word	0x00000460


	//   ....[4]....
        /*00d8*/ 	.word	0x000004a0


	//   ....[5]....
        /*00dc*/ 	.word	0x00000560


	//   ....[6]....
        /*00e0*/ 	.word	0x00000590


	//   ....[7]....
        /*00e4*/ 	.word	0x000005c0


	//   ....[8]....
        /*00e8*/ 	.word	0x000005f0


	//   ....[9]....
        /*00ec*/ 	.word	0x00000620


	//   ....[10]....
        /*00f0*/ 	.word	0x00000a30


	//   ....[11]....
        /*00f4*/ 	.word	0x00000aa0


	//   ....[12]....
        /*00f8*/ 	.word	0x00000ac0


	//   ....[13]....
        /*00fc*/ 	.word	0x00000ae0


	//   ....[14]....
        /*0100*/ 	.word	0x00000b00


	//   ....[15]....
        /*0104*/ 	.word	0x00000b90


	//   ....[16]....
        /*0108*/ 	.word	0x00000bb0


	//   ....[17]....
        /*010c*/ 	.word	0x00000bd0


	//   ....[18]....
        /*0110*/ 	.word	0x00000bf0


	//   ....[19]....
        /*0114*/ 	.word	0x00000c10


	//   ....[20]....
        /*0118*/ 	.word	0x00001040


	//   ....[21]....
        /*011c*/ 	.word	0x000010c0


	//   ....[22]....
        /*0120*/ 	.word	0x00001140


	//   ....[23]....
        /*0124*/ 	.word	0x000011c0


	//   ....[24]....
        /*0128*/ 	.word	0x00001240


	//   ....[25]....
        /*012c*/ 	.word	0x000012c0


	//   ....[26]....
        /*0130*/ 	.word	0x00001330


	//   ....[27]....
        /*0134*/ 	.word	0x000013a0


	//   ....[28]....
        /*0138*/ 	.word	0x00001410


	//   ....[29]....
        /*013c*/ 	.word	0x00001480


	//----- nvinfo : EIATTR_VRC_CTA_INIT_COUNT
	.align		4
.L_14401:
        /*0140*/ 	.byte	0x02, 0x4a
	.zero		1
	.zero		1


	//----- nvinfo : EIATTR_EXIT_INSTR_OFFSETS
	.align		4
        /*0144*/ 	.byte	0x04, 0x1c
        /*0146*/ 	.short	(.L_14403 - .L_14402)


	//   ....[0]....
.L_14402:
        /*0148*/ 	.word	0x00000c70


	//   ....[1]....
        /*014c*/ 	.word	0x00000fe0


	//----- nvinfo : EIATTR_CRS_STACK_SIZE
	.align		4
.L_14403:
        /*0150*/ 	.byte	0x04, 0x1e
        /*0152*/ 	.short	(.L_14405 - .L_14404)
.L_14404:
        /*0154*/ 	.word	0x00000000


	//----- nvinfo : EIATTR_CBANK_PARAM_SIZE
	.align		4
.L_14405:
        /*0158*/ 	.byte	0x03, 0x19
        /*015a*/ 	.short	0x0018


	//----- nvinfo : EIATTR_PARAM_CBANK
	.align		4
        /*015c*/ 	.byte	0x04, 0x0a
        /*015e*/ 	.short	(.L_14407 - .L_14406)
	.align		4
.L_14406:
        /*0160*/ 	.word	index@(.nv.constant0._ZN2at6native43_GLOBAL__N__9ae7fba5_10_SoftMax_cu_9f978f6323cunn_SoftMaxForwardSmemILi8EN3c104HalfEffNS1_22SoftMaxForwardEpilogueElEEvPT2_PKT0_T4_)
        /*0164*/ 	.short	0x0380
        /*0166*/ 	.short	0x0018


	//----- nvinfo : EIATTR_SW_WAR
	.align		4
.L_14407:
        /*0168*/ 	.byte	0x04, 0x36
        /*016a*/ 	.short	(.L_14409 - .L_14408)
.L_14408:
        /*016c*/ 	.word	0x00000008
.L_14409:


//--------------------- .nv.info._ZN2at6native43_GLOBAL__N__9ae7fba5_10_SoftMax_cu_9f978f6319cunn_SoftMaxForwardILi8EN3c104HalfEfS4_NS1_22SoftMaxForwardEpilogueEEEvPT2_PKT0_i --------------------------
	.section	.nv.info._ZN2at6native43_GLOBAL__N__9ae7fba5_10_SoftMax_cu_9f978f6319cunn_SoftMaxForwardILi8EN3c104HalfEfS4_NS1_22SoftMaxForwardEpilogueEEEvPT2_PKT0_i,"",@"SHT_CUDA_INFO"
	.sectionflags	@""
	.align	4


	//----- nvinfo : EIATTR_CUDA_API_VERSION
	.align		4
        /*0000*/ 	.byte	0x04, 0x37
        /*0002*/ 	.short	(.L_14411 - .L_14410)
.L_14410:
        /*0004*/ 	.word	0x00000082


	//----- nvinfo : EIATTR_KPARAM_INFO
	.align		4
.L_14411:
        /*0008*/ 	.byte	0x04, 0x17
        /*000a*/ 	.short	(.L_14413 - .L_14412)
.L_14412:
        /*000c*/ 	.word	0x00000000
        /*0010*/ 	.short	0x0002
        /*0012*/ 	.short	0x0010
        /*0014*/ 	.byte	0x00, 0xf0, 0x11, 0x00


	//----- nvinfo : EIATTR_KPARAM_INFO
	.align		4
.L_14413:
        /*0018*/ 	.byte	0x04, 0x17
        /*001a*/ 	.short	(.L_14415 - .L_14414)
.L_14414:
        /*001c*/ 	.word	0x00000000
        /*0020*/ 	.short	0x0001
        /*0022*/ 	.short	0x0008
        /*0024*/ 	.byte	0x00, 0xf5, 0x21, 0x00


	//----- nvinfo : EIATTR_KPARAM_INFO
	.align		4
.L_14415:
        /*0028*/ 	.byte	0x04, 0x17
        /*002a*/ 	.short	(.L_14417 - .L_14416)
.L_14416:
        /*002c*/ 	.word	0x00000000
        /*0030*/ 	.short	0x0000
        /*0032*/ 	.short	0x0000
        /*0034*/ 	.byte	0x00, 0xf5, 0x21, 0x00


	//----- nvinfo : EIATTR_SPARSE_MMA_MASK
	.align		4
.L_14417:
        /*0038*/ 	.byte	0x03, 0x50
        /*003a*/ 	.short	0x0000


	//----- nvinfo : EIATTR_MAXREG_COUNT
	.align		4
        /*003c*/ 	.byte	0x03, 0x1b
        /*003e*/ 	.short	0x00ff


	//----- nvinfo : EIATTR_NUM_BARRIERS
	.align		4
        /*0040*/ 	.byte	0x02, 0x4c
        /*0042*/ 	.byte	0x01
	.zero		1


	//----- nvinfo : EIATTR_MERCURY_ISA_VERSION
	.align		4
        /*0044*/ 	.byte	0x03, 0x5f
        /*0046*/ 	.short	0x0101


	//----- nvinfo : EIATTR_COOP_GROUP_MASK_REGIDS
	.align		4
        /*0048*/ 	.byte	0x04, 0x29
        /*004a*/ 	.short	(.L_14419 - .L_14418)


	//   ....[0]....
.L_14418:
        /*004c*/ 	.word	0xffffffff


	//   ....[1]....
        /*0050*/ 	.word	0xffffffff


	//   ....[2]....
        /*0054*/ 	.word	0xffffffff


	//   ....[3]....
        /*0058*/ 	.word	0xffffffff


	//   ....[4]....
        /*005c*/ 	.word	0xffffffff


	//   ....[5]....
        /*0060*/ 	.word	0xffffffff


	//   ....[6]....
        /*0064*/ 	.word	0xffffffff


	//   ....[7]....
        /*0068*/ 	.word	0xffffffff


	//   ....[8]....
        /*006c*/ 	.word	0xffffffff


	//   ....[9]....
        /*0070*/ 	.word	0xffffffff


	//   ....[10]....
        /*0074*/ 	.word	0xffffffff


	//   ....[11]....
        /*0078*/ 	.word	0xffffffff


	//   ....[12]....
        /*007c*/ 	.word	0xffffffff


	//   ....[13]....
        /*0080*/ 	.word	0xffffffff


	//   ....[14]....
        /*0084*/ 	.word	0xffffffff


	//   ....[15]....
        /*0088*/ 	.word	0xffffffff


	//   ....[16]....
        /*008c*/ 	.word	0xffffffff


	//   ....[17]....
        /*0090*/ 	.word	0xffffffff


	//   ....[18]....
        /*0094*/ 	.word	0xffffffff


	//   ....[19]....
        /*0098*/ 	.word	0xffffffff


	//   ....[20]....
        /*009c*/ 	.word	0x0500000f


	//   ....[21]....
        /*00a0*/ 	.word	0x0500000f


	//   ....[22]....
        /*00a4*/ 	.word	0x0500000f


	//   ....[23]....
        /*00a8*/ 	.word	0x0500000f


	//   ....[24]....
        /*00ac*/ 	.word	0x0500000f


	//   ....[25]....
        /*00b0*/ 	.word	0x0500000f


	//   ....[26]....
        /*00b4*/ 	.word	0x0500000f


	//   ....[27]....
        /*00b8*/ 	.word	0x0500000f


	//   ....[28]....
        /*00bc*/ 	.word	0x0500000f


	//   ....[29]....
        /*00c0*/ 	.word	0x0500000f


	//----- nvinfo : EIATTR_COOP_GROUP_INSTR_OFFSETS
	.align		4
.L_14419:
        /*00c4*/ 	.byte	0x04, 0x28
        /*00c6*/ 	.short	(.L_14421 - .L_14420)


	//   ....[0]....
.L_14420:
        /*00c8*/ 	.word	0x000006a0


	//   ....[1]....
        /*00cc*/ 	.word	0x00000760


	//   ....[2]....
        /*00d0*/ 	.word	0x00000790


	//   ....[3]....
        /*00d4*/ 	.word	0x000007c0


	//   ....[4]....
        /*00d8*/ 	.word	0x00000800


	//   ....[5]....
        /*00dc*/ 	.word	0x000008c0


	//   ....[6]....
        /*00e0*/ 	.word	0x000008f0


	//   ....[7]....
        /*00e4*/ 	.word	0x00000920


	//   ....[8]....
        /*00e8*/ 	.word	0x00000950


	//   ....[9]....
        /*00ec*/ 	.word	0x00000980


	//   ....[10]....
        /*00f0*/ 	.word	0x00001010


	//   ....[11]....
        /*00f4*/ 	.word	0x00001090


	//   ....[12]....
        /*00f8*/ 	.word	0x000010c0


	//   ....[13]....
        /*00fc*/ 	.word	0x000010e0


	//   ....[14]....
        /*0100*/ 	.word	0x00001100


	//   ....[15]....
        /*0104*/ 	.word	0x00001190


	//   ....[16]....
        /*0108*/ 	.word	0x000011b0


	//   ....[17]....
        /*010c*/ 	.word	0x000011d0


	//   ....[18]....
        /*0110*/ 	.word	0x000011f0


	//   ....[19]....
        /*0114*/ 	.word	0x00001210


	//   ....[20]....
        /*0118*/ 	.word	0x00001b40


	//   ....[21]....
        /*011c*/ 	.word	0x00001bc0


	//   ....[22]....
        /*0120*/ 	.word	0x00001c40


	//   ....[23]....
        /*0124*/ 	.word	0x00001cc0


	//   ....[24]....
        /*0128*/ 	.word	0x00001d40


	//   ....[25]....
        /*012c*/ 	.word	0x00001dc0


	//   ....[26]....
        /*0130*/ 	.word	0x00001e30


	//   ....[27]....
        /*0134*/ 	.word	0x00001ea0


	//   ....[28]....
        /*0138*/ 	.word	0x00001f10


	//   ....[29]....
        /*013c*/ 	.word	0x00001f80


	//----- nvinfo : EIATTR_VRC_CTA_INIT_COUNT
	.align		4
.L_14421:
        /*0140*/ 	.byte	0x02, 0x4a
	.zero		1
	.zero		1


	//----- nvinfo : EIATTR_EXIT_INSTR_OFFSETS
	.align		4
        /*0144*/ 	.byte	0x04, 0x1c
        /*0146*/ 	.short	(.L_14423 - .L_14422)


	//   ....[0]....
.L_14422:
        /*0148*/ 	.word	0x000012c0


	//   ....[1]....
        /*014c*/ 	.word	0x000013c0


	//   ....[2]....
        /*0150*/ 	.word	0x000019e0


	//   ....[3]....
        /*0154*/ 	.word	0x00001ae0


	//----- nvinfo : EIATTR_CRS_STACK_SIZE
	.align		4
.L_14423:
        /*0158*/ 	.byte	0x04, 0x1e
        /*015a*/ 	.short	(.L_14425 - .L_14424)
.L_14424:
        /*015c*/ 	.word	0x00000000


	//----- nvinfo : EIATTR_CBANK_PARAM_SIZE
	.align		4
.L_14425:
        /*0160*/ 	.byte	0x03, 0x19
        /*0162*/ 	.short	0x0014


	//----- nvinfo : EIATTR_PARAM_CBANK
	.align		4
        /*0164*/ 	.byte	0x04, 0x0a
        /*0166*/ 	.short	(.L_14427 - .L_14426)
	.align		4
.L_14426:
        /*0168*/ 	.word	index@(.nv.constant0._ZN2at6native43_GLOBAL__N__9ae7fba5_10_SoftMax_cu_9f978f6319cunn_SoftMaxForwardILi8EN3c104HalfEfS4_NS1_22SoftMaxForwardEpilogueEEEvPT2_PKT0_i)
        /*016c*/ 	.short	0x0380
        /*016e*/ 	.short	0x0014


	//----- nvinfo : EIATTR_SW_WAR
	.align		4
.L_14427:
        /*0170*/ 	.byte	0x04, 0x36
        /*0172*/ 	.short	(.L_14429 - .L_14428)
.L_14428:
        /*0174*/ 	.word	0x00000008
.L_14429:


//--------------------- .nv.info._ZN2at6native43_GLOBAL__N__9ae7fba5_10_SoftMax_cu_9f978f6323cunn_SoftMaxForwardSmemILi8EN3c104HalfEfS4_NS1_22SoftMaxForwardEpilogueElEEvPT2_PKT0_T4_ --------------------------
	.section	.nv.info._ZN2at6native43_GLOBAL__N__9ae7fba5_10_SoftMax_cu_9f978f6323cunn_SoftMaxForwardSmemILi8EN3c104HalfEfS4_NS1_22SoftMaxForwardEpilogueElEEvPT2_PKT0_T4_,"",@"SHT_CUDA_INFO"
	.sectionflags	@""
	.align	4


	//----- nvinfo : EIATTR_CUDA_API_VERSION
	.align		4
        /*0000*/ 	.byte	0x04, 0x37
        /*0002*/ 	.short	(.L_14431 - .L_14430)
.L_14430:
        /*0004*/ 	.word	0x00000082


	//----- nvinfo : EIATTR_KPARAM_INFO
	.align		4
.L_14431:
        /*0008*/ 	.byte	0x04, 0x17
        /*000a*/ 	.short	(.L_14433 - .L_14432)
.L_14432:
        /*000c*/ 	.word	0x00000000
        /*0010*/ 	.short	0x0002
        /*0012*/ 	.short	0x0010
        /*0014*/ 	.byte	0x00, 0xf0, 0x21, 0x00


	//----- nvinfo : EIATTR_KPARAM_INFO
	.align		4
.L_14433:
        /*0018*/ 	.byte	0x04, 0x17
        /*001a*/ 	.short	(.L_14435 - .L_14434)
.L_14434:
        /*001c*/ 	.word	0x00000000
        /*0020*/ 	.short	0x0001
        /*0022*/ 	.short	0x0008
        /*0024*/ 	.byte	0x00, 0xf5, 0x21, 0x00


	//----- nvinfo : EIATTR_KPARAM_INFO
	.align		4
.L_14435:
        /*0028*/ 	.byte	0x04, 0x17
        /*002a*/ 	.short	(.L_14437 - .L_14436)
.L_14436:
        /*002c*/ 	.word	0x00000000
        /*0030*/ 	.short	0x0000
        /*0032*/ 	.short	0x0000
        /*0034*/ 	.byte	0x00, 0xf5, 0x21, 0x00


	//----- nvinfo : EIATTR_SPARSE_MMA_MASK
	.align		4
.L_14437:
        /*0038*/ 	.byte	0x03, 0x50
        /*003a*/ 	.short	0x0000


	//----- nvinfo : EIATTR_MAXREG_COUNT
	.align		4
        /*003c*/ 	.byte	0x03, 0x1b
        /*003e*/ 	.short	0x00ff


	//----- nvinfo : EIATTR_NUM_BARRIERS
	.align		4
        /*0040*/ 	.byte	0x02, 0x4c
        /*0042*/ 	.byte	0x01
	.zero		1


	//----- nvinfo : EIATTR_MERCURY_ISA_VERSION
	.align		4
        /*0044*/ 	.byte	0x03, 0x5f
        /*0046*/ 	.short	0x0101


	//----- nvinfo : EIATTR_COOP_GROUP_MASK_REGIDS
	.align		4
        /*0048*/ 	.byte	0x04, 0x29
        /*004a*/ 	.short	(.L_14439 - .L_14438)


	//   ....[0]....
.L_14438:
        /*004c*/ 	.word	0xffffffff


	//   ....[1]....
        /*0050*/ 	.word	0xffffffff


	//   ....[2]....
        /*0054*/ 	.word	0xffffffff


	//   ....[3]....
        /*0058*/ 	.word	0xffffffff


	//   ....[4]....
        /*005c*/ 	.word	0xffffffff


	//   ....[5]....
        /*0060*/ 	.word	0xffffffff


	//   ....[6]....
        /*0064*/ 	.word	0xffffffff


	//   ....[7]....
        /*0068*/ 	.word	0xffffffff


	//   ....[8]....
        /*006c*/ 	.word	0xffffffff


	//   ....[9]....
        /*0070*/ 	.word	0xffffffff


	//   ....[10]....
        /*0074*/ 	.word	0xffffffff


	//   ....[11]....
        /*0078*/ 	.word	0xffffffff


	//   ....[12]....
        /*007c*/ 	.word	0xffffffff


	//   ....[13]....
        /*0080*/ 	.word	0xffffffff


	//   ....[14]....
        /*0084*/ 	.word	0xffffffff


	//   ....[15]....
        /*0088*/ 	.word	0xffffffff


	//   ....[16]....
        /*008c*/ 	.word	0xffffffff


	//   ....[17]....
        /*0090*/ 	.word	0xffffffff


	//   ....[18]....
        /*0094*/ 	.word	0xffffffff


	//   ....[19]....
        /*0098*/ 	.word	0xffffffff


	//   ....[20]....
        /*009c*/ 	.word	0x0500000a


	//   ....[21]....
        /*00a0*/ 	.word	0x0500000a


	//   ....[22]....
        /*00a4*/ 	.word	0x0500000a


	//   ....[23]....
        /*00a8*/ 	.word	0x0500000a


	//   ....[24]....
        /*00ac*/ 	.word	0x0500000a


	//   ....[25]....
        /*00b0*/ 	.word	0x0500000a


	//   ....[26]....
        /*00b4*/ 	.word	0x0500000a


	//   ....[27]....
        /*00b8*/ 	.word	0x0500000a


	//   ....[28]....
        /*00bc*/ 	.word	0x0500000a


	//   ....[29]....
        /*00c0*/ 	.word	0x0500000a


	//----- nvinfo : EIATTR_COOP_GROUP_INSTR_OFFSETS
	.align		4
.L_14439:
        /*00c4*/ 	.byte	0x04, 0x28
        /*00c6*/ 	.short	(.L_14441 - .L_14440)


	//   ....[0]....
.L_14440:
        /*00c8*/ 	.word	0x00000350


	//   ....[1]....
        /*00cc*/ 	.word	0x00000410


	//   ....[2]....
        /*00d0*/ 	.word	0x00000450


	//   ....[3]....
        /*00d4*/ 	.word	0x00000480


	//   ....[4]....
        /*00d8*/ 	.word	0x000004c0


	//   ....[5]....
        /*00dc*/ 	.word	0x00000580


	//   ....[6]....
        /*00e0*/ 	.word	0x000005b0


	//   ....[7]....
        /*00e4*/ 	.word	0x000005e0


	//   ....[8]....
        /*00e8*/ 	.word	0x00000610


	//   ....[9]....
        /*00ec*/ 	.word	0x00000640


	//   ....[10]....
        /*00f0*/ 	.word	0x00000a50


	//   ....[11]....
        /*00f4*/ 	.word	0x00000ac0


	//   ....[12]....
        /*00f8*/ 	.word	0x00000ae0


	//   ....[13]....
        /*00fc*/ 	.word	0x00000b00


	//   ....[14]....
        /*0100*/ 	.word	0x00000b20


	//   ....[15]....
        /*0104*/ 	.word	0x00000bb0


	//   ....[16]....
        /*0108*/ 	.word	0x00000bd0


	//   ....[17]....
        /*010c*/ 	.word	0x00000bf0


	//   ....[18]....
        /*0110*/ 	.word	0x00000c10


	//   ....[19]....
        /*0114*/ 	.word	0x00000c30


	//   ....[20]....
        /*0118*/ 	.word	0x000010a0


	//   ....[21]....
        /*011c*/ 	.word	0x00001120


	//   ....[22]....
        /*0120*/ 	.word	0x000011a0


	//   ....[23]....
        /*0124*/ 	.word	0x00001220


	//   ....[24]....
        /*0128*/ 	.word	0x000012a0


	//   ....[25]....
        /*012c*/ 	.word	0x00001320


	//   ....[26]....
        /*0130*/ 	.word	0x00001390


	//   ....[27]....
        /*0134*/ 	.word	0x00001400


	//   ....[28]....
        /*0138*/ 	.word	0x00001470


	//   ....[29]....
        /*013c*/ 	.word	0x000014e0


	//----- nvinfo : EIATTR_VRC_CTA_INIT_COUNT
	.align		4
.L_14441:
        /*0140*/ 	.byte	0x02, 0x4a
	.zero		1
	.zero		1


	//----- nvinfo : EIATTR_EXIT_INSTR_OFFSETS
	.align		4
        /*0144*/ 	.byte	0x04, 0x1c
        /*0146*/ 	.short	(.L_14443 - .L_14442)


	//   ....[0]....
.L_14442:
        /*0148*/ 	.word	0x00000c90


	//   ....[1]....
        /*014c*/ 	.word	0x00001040


	//----- nvinfo : EIATTR_CRS_STACK_SIZE
	.align		4
.L_14443:
        /*0150*/ 	.byte	0x04, 0x1e
        /*0152*/ 	.short	(.L_14445 - .L_14444)
.L_14444:
        /*0154*/ 	.word	0x00000000


	//----- nvinfo : EIATTR_CBANK_PARAM_SIZE
	.align		4
.L_14445:
        /*0158*/ 	.byte	0x03, 0x19
        /*015a*/ 	.short	0x0018


	//----- nvinfo : EIATTR_PARAM_CBANK
	.align		4
        /*015c*/ 	.byte	0x04, 0x0a
        /*015e*/ 	.short	(.L_14447 - .L_14446)
	.align		4
.L_14446:
        /*0160*/ 	.word	index@(.nv.constant0._ZN2at6native43_GLOBAL__N__9ae7fba5_10_SoftMax_cu_9f978f6323cunn_SoftMaxForwardSmemILi8EN3c104HalfEfS4_NS1_22SoftMaxForwardEpilogueElEEvPT2_PKT0_T4_)
        /*0164*/ 	.short	0x0380
        /*0166*/ 	.short	0x0018


	//----- nvinfo : EIATTR_SW_WAR
	.align		4
.L_14447:
        /*0168*/ 	.byte	0x04, 0x36
        /*016a*/ 	.short	(.L_14449 - .L_14448)
.L_14448:
        /*016c*/ 	.word	0x00000008
.L_14449:


//--------------------- .nv.info._ZN2at6native43_GLOBAL__N__9ae7fba5_10_SoftMax_cu_9f978f6322cunn_SoftMaxForwardRegIN3c104HalfEfS4_NS1_22SoftMaxForwardEpilogueElLi9EEEvPT1_PKT_T3_ --------------------------
	.section	.nv.info._ZN2at6native43_GLOBAL__N__9ae7fba5_10_SoftMax_cu_9f978f6322cunn_SoftMaxForwardRegIN3c104HalfEfS4_NS1_22SoftMaxForwardEpilogueElLi9EEEvPT1_PKT_T3_,"",@"SHT_CUDA_INFO"
	.sectionflags	@""
	.align	4


	//----- nvinfo : EIATTR_CUDA_API_VERSION
	.align		4
        /*0000*/ 	.byte	0x04, 0x37
        /*0002*/ 	.short	(.L_14451 - .L_14450)
.L_14450:
        /*0004*/ 	.word	0x00000082


	//----- nvinfo : EIATTR_KPARAM_INFO
	.align		4
.L_14451:
        /*0008*/ 	.byte	0x04, 0x17
        /*000a*/ 	.short	(.L_14453 - .L_14452)
.L_14452:
        /*000c*/ 	.word	0x00000000
        /*0010*/ 	.short	0x0002
        /*0012*/ 	.short	0x0010
        /*0014*/ 	.byte	0x00, 0xf0, 0x21, 0x00


	//----- nvinfo : EIATTR_KPARAM_INFO
	.align		4
.L_14453:
        /*0018*/ 	.byte	0x04, 0x17
        /*001a*/ 	.short	(.L_14455 - .L_14454)
.L_14454:
        /*001c*/ 	.word	0x00000000
        /*0020*/ 	.short	0x0001
        /*0022*/ 	.short	0x0008
        /*0024*/ 	.byte	0x00, 0xf5, 0x21, 0x00


	//----- nvinfo : EIATTR_KPARAM_INFO
	.align		4
.L_14455:
        /*0028*/ 	.byte	0x04, 0x17
        /*002a*/ 	.short	(.L_14457 - .L_14456)
.L_14456:
        /*002c*/ 	.word	0x00000000
        /*0030*/ 	.short	0x0000
        /*0032*/ 	.short	0x0000
        /*0034*/ 	.byte	0x00, 0xf5, 0x21, 0x00


	//----- nvinfo : EIATTR_SPARSE_MMA_MASK
	.align		4
.L_14457:
        /*0038*/ 	.byte	0x03, 0x50
        /*003a*/ 	.short	0x0000


	//----- nvinfo : EIATTR_MAXREG_COUNT
	.align		4
        /*003c*/ 	.byte	0x03, 0x1b
        /*003e*/ 	.short	0x00ff


	//----- nvinfo : EIATTR_NUM_BARRIERS
	.align		4
        /*0040*/ 	.byte	0x02, 0x4c
        /*0042*/ 	.byte	0x01
	.zero		1


	//----- nvinfo : EIATTR_MERCURY_ISA_VERSION
	.align		4
        /*0044*/ 	.byte	0x03, 0x5f
        /*0046*/ 	.short	0x0101


	//----- nvinfo : EIATTR_COOP_GROUP_MASK_REGIDS
	.align		4
        /*0048*/ 	.byte	0x04, 0x29
        /*004a*/ 	.short	(.L_14459 - .L_14458)


	//   ....[0]....
.L_14458:
        /*004c*/ 	.word	0xffffffff


	//   ....[1]....
        /*0050*/ 	.word	0xffffffff


	//   ....[2]....
        /*0054*/ 	.word	0xffffffff


	//   ....[3]....
        /*0058*/ 	.word	0xffffffff


	//   ....[4]....
        /*005c*/ 	.word	0xffffffff


	//   ....[5]....
        /*0060*/ 	.word	0xffffffff


	//   ....[6]....
        /*0064*/ 	.word	0xffffffff


	//   ....[7]....
        /*0068*/ 	.word	0xffffffff


	//   ....[8]....
        /*006c*/ 	.word	0xffffffff


	//   ....[9]....
        /*0070*/ 	.word	0xffffffff


	//   ....[10]....
        /*0074*/ 	.word	0xffffffff


	//   ....[11]....
        /*0078*/ 	.word	0xffffffff


	//   ....[12]....
        /*007c*/ 	.word	0xffffffff


	//   ....[13]....
        /*0080*/ 	.word	0xffffffff


	//   ....[14]....
        /*0084*/ 	.word	0xffffffff


	//   ....[15]....
        /*0088*/ 	.word	0xffffffff


	//   ....[16]....
        /*008c*/ 	.word	0xffffffff


	//   ....[17]....
        /*0090*/ 	.word	0xffffffff


	//   ....[18]....
        /*0094*/ 	.word	0xffffffff


	//   ....[19]....
        /*0098*/ 	.word	0xffffffff


	//   ....[20]....
        /*009c*/ 	.word	0x0500001c


	//   ....[21]....
        /*00a0*/ 	.word	0x0500001c


	//   ....[22]....
        /*00a4*/ 	.word	0x0500001c


	//   ....[23]....
        /*00a8*/ 	.word	0x0500001c


	//   ....[24]....
        /*00ac*/ 	.word	0x0500001c


	//   ....[25]....
        /*00b0*/ 	.word	0x0500001c


	//   ....[26]....
        /*00b4*/ 	.word	0x0500001c


	//   ....[27]....
        /*00b8*/ 	.word	0x0500001c


	//   ....[28]....
        /*00bc*/ 	.word	0x0500001c


	//   ....[29]....
        /*00c0*/ 	.word	0x0500001c


	//----- nvinfo : EIATTR_COOP_GROUP_INSTR_OFFSETS
	.align		4
.L_14459:
        /*00c4*/ 	.byte	0x04, 0x28
        /*00c6*/ 	.short	(.L_14461 - .L_14460)


	//   ....[0]....
.L_14460:
        /*00c8*/ 	.word	0x000007d0


	//   ....[1]....
        /*00cc*/ 	.word	0x00000800


	//   ....[2]....
        /*00d0*/ 	.word	0x00000830


	//   ....[3]....
        /*00d4*/ 	.word	0x00000860


	//   ....[4]....
        /*00d8*/ 	.word	0x00000890


	//   ....[5]....
        /*00dc*/ 	.word	0x00000a30


	//   ....[6]....
        /*00e0*/ 	.word	0x00000a60


	//   ....[7]....
        /*00e4*/ 	.word	0x00000a90


	//   ....[8]....
        /*00e8*/ 	.word	0x00000ac0


	//   ....[9]....
        /*00ec*/ 	.word	0x00000af0


	//   ....[10]....
        /*00f0*/ 	.word	0x00000fe0


	//   ....[11]....
        /*00f4*/ 	.word	0x00001010


	//   ....[12]....
        /*00f8*/ 	.word	0x00001040


	//   ....[13]....
        /*00fc*/ 	.word	0x00001060


	//   ....[14]....
        /*0100*/ 	.word	0x00001080


	//   ....[15]....
        /*0104*/ 	.word	0x00001120


	//   ....[16]....
        /*0108*/ 	.word	0x00001140


	//   ....[17]....
        /*010c*/ 	.word	0x00001160


	//   ....[18]....
        /*0110*/ 	.word	0x00001180


	//   ....[19]....
        /*0114*/ 	.word	0x000011a0


	//   ....[20]....
        /*0118*/ 	.word	0x00001c80


	//   ....[21]....
        /*011c*/ 	.word	0x00001d00


	//   ....[22]....
        /*0120*/ 	.word	0x00001d80


	//   ....[23]....
        /*0124*/ 	.word	0x00001e00


	//   ....[24]....
        /*0128*/ 	.word	0x00001e80


	//   ....[25]....
        /*012c*/ 	.word	0x00001f00


	//   ....[26]....
        /*0130*/ 	.word	0x00001f70


	//   ....[27]....
        /*0134*/ 	.word	0x00001fe0


	//   ....[28]....
        /*0138*/ 	.word	0x00002050


	//   ....[29]....
        /*013c*/ 	.word	0x000020c0


	//----- nvinfo : EIATTR_VRC_CTA_INIT_COUNT
	.align		4
.L_14461:
        /*0140*/ 	.byte	0x02, 0x4a
	.zero		1
	.zero		1


	//----- nvinfo : EIATTR_EXIT_INSTR_OFFSETS
	.align		4
        /*0144*/ 	.byte	0x04, 0x1c
        /*0146*/ 	.short	(.L_14463 - .L_14462)


	//   ....[0]....
.L_14462:
        /*0148*/ 	.word	0x00001b30


	//   ....[1]....
        /*014c*/ 	.word	0x00001c20


	//----- nvinfo : EIATTR_CRS_STACK_SIZE
	.align		4
.L_14463:
        /*0150*/ 	.byte	0x04, 0x1e
        /*0152*/ 	.short	(.L_14465 - .L_14464)
.L_14464:
        /*0154*/ 	.word	0x00000000


	//----- nvinfo : EIATTR_CBANK_PARAM_SIZE
	.align		4
.L_14465:
        /*0158*/ 	.byte	0x03, 0x19
        /*015a*/ 	.short	0x0018


	//----- nvinfo : EIATTR_PARAM_CBANK
	.align		4
        /*015c*/ 	.byte	0x04, 0x0a
        /*015e*/ 	.short	(.L_14467 - .L_14466)
	.align		4
.L_14466:
        /*0160*/ 	.word	index@(.nv.constant0._ZN2at6native43_GLOBAL__N__9ae7fba5_10_SoftMax_cu_9f978f6322cunn_SoftMaxForwardRegIN3c104HalfEfS4_NS1_22SoftMaxForwardEpilogueElLi9EEEvPT1_PKT_T3_)
        /*0164*/ 	.short	0x0380
        /*0166*/ 	.short	0x0018


	//----- nvinfo : EIATTR_SW_WAR
	.align		4
.L_14467:
        /*0168*/ 	.byte	0x04, 0x36
        /*016a*/ 	.short	(.L_14469 - .L_14468)
.L_14468:
        /*016c*/ 	.word	0x00000008
.L_14469:


//--------------------- .nv.info._ZN2at6native43_GLOBAL__N__9ae7fba5_10_SoftMax_cu_9f978f6322cunn_SoftMaxForwardRegIN3c104HalfEfS4_NS1_22SoftMaxForwardEpilogueElLi8EEEvPT1_PKT_T3_ --------------------------
	.section	.nv.info._ZN2at6native43_GLOBAL__N__9ae7fba5_10_SoftMax_cu_9f978f6322cunn_SoftMaxForwardRegIN3c104HalfEfS4_NS1_22SoftMaxForwardEpilogueElLi8EEEvPT1_PKT_T3_,"",@"SHT_CUDA_INFO"
	.sectionflags	@""
	.align	4


	//----- nvinfo : EIATTR_CUDA_API_VERSION
	.align		4
        /*0000*/ 	.byte	0x04, 0x37
        /*0002*/ 	.short	(.L_14471 - .L_14470)
.L_14470:
        /*0004*/ 	.word	0x00000082


	//----- nvinfo : EIATTR_KPARAM_INFO
	.align		4
.L_14471:
        /*0008*/ 	.byte	0x04, 0x17
        /*000a*/ 	.short	(.L_14473 - .L_14472)
.L_14472:
        /*000c*/ 	.word	0x00000000
        /*0010*/ 	.short	0x0002
        /*0012*/ 	.short	0x0010
        /*0014*/ 	.byte	0x00, 0xf0, 0x21, 0x00


	//----- nvinfo : EIATTR_KPARAM_INFO
	.align		4
.L_14473:
        /*0018*/ 	.byte	0x04, 0x17
        /*001a*/ 	.short	(.L_14475 - .L_14474)
.L_14474:
        /*001c*/ 	.word	0x00000000
        /*0020*/ 	.short	0x0001
        /*0022*/ 	.short	0x0008
        /*0024*/ 	.byte	0x00, 0xf5, 0x21, 0x00


	//----- nvinfo : EIATTR_KPARAM_INFO
	.align		4
.L_14475:
        /*0028*/ 	.byte	0x04, 0x17
        /*002a*/ 	.short	(.L_14477 - .L_14476)
.L_14476:
        /*002c*/ 	.word	0x00000000
        /*0030*/ 	.short	0x0000
        /*0032*/ 	.short	0x0000
        /*0034*/ 	.byte	0x00, 0xf5, 0x21, 0x00


	//----- nvinfo : EIATTR_SPARSE_MMA_MASK
	.align		4
.L_14477:
        /*0038*/ 	.byte	0x03, 0x50
        /*003a*/ 	.short	0x0000


	//----- nvinfo : EIATTR_MAXREG_COUNT
	.align		4
        /*003c*/ 	.byte	0x03, 0x1b
        /*003e*/ 	.short	0x00ff


	//----- nvinfo : EIATTR_NUM_BARRIERS
	.align		4
        /*0040*/ 	.byte	0x02, 0x4c
        /*0042*/ 	.byte	0x01
	.zero		1


	//----- nvinfo : EIATTR_MERCURY_ISA_VERSION
	.align		4
        /*0044*/ 	.byte	0x03, 0x5f
        /*0046*/ 	.short	0x0101


	//----- nvinfo : EIATTR_COOP_GROUP_MASK_REGIDS
	.align		4
        /*0048*/ 	.byte	0x04, 0x29
        /*004a*/ 	.short	(.L_14479 - .L_14478)


	//   ....[0]....
.L_14478:
        /*004c*/ 	.word	0xffffffff


	//   ....[1]....
        /*0050*/ 	.word	0xffffffff


	//   ....[2]....
        /*0054*/ 	.word	0xffffffff


	//   ....[3]....
        /*0058*/ 	.word	0xffffffff


	//   ....[4]....
        /*005c*/ 	.word	0xffffffff


	//   ....[5]....
        /*0060*/ 	.word	0xffffffff


	//   ....[6]....
        /*0064*/ 	.word	0xffffffff


	//   ....[7]....
        /*0068*/ 	.word	0xffffffff


	//   ....[8]....
        /*006c*/ 	.word	0xffffffff


	//   ....[9]....
        /*0070*/ 	.word	0xffffffff


	//   ....[10]....
        /*0074*/ 	.word	0xffffffff


	//   ....[11]....
        /*0078*/ 	.word	0xffffffff


	//   ....[12]....
        /*007c*/ 	.word	0xffffffff


	//   ....[13]....
        /*0080*/ 	.word	0xffffffff


	//   ....[14]....
        /*0084*/ 	.word	0xffffffff


	//   ....[15]....
        /*0088*/ 	.word	0xffffffff


	//   ....[16]....
        /*008c*/ 	.word	0xffffffff


	//   ....[17]....
        /*0090*/ 	.word	0xffffffff


	//   ....[18]....
        /*0094*/ 	.word	0xffffffff


	//   ....[19]....
        /*0098*/ 	.word	0xffffffff


	//   ....[20]....
        /*009c*/ 	.word	0x05000018


	//   ....[21]....
        /*00a0*/ 	.word	0x05000018


	//   ....[22]....
        /*00a4*/ 	.word	0x05000018


	//   ....[23]....
        /*00a8*/ 	.word	0x05000018


	//   ....[24]....
        /*00ac*/ 	.word	0x05000018


	//   ....[25]....
        /*00b0*/ 	.word	0x05000018


	//   ....[26]....
        /*00b4*/ 	.word	0x05000018


	//   ....[27]....
        /*00b8*/ 	.word	0x05000018


	//   ....[28]....
        /*00bc*/ 	.word	0x05000018


	//   ....[29]....
        /*00c0*/ 	.word	0x05000018


	//----- nvinfo : EIATTR_COOP_GROUP_INSTR_OFFSETS
	.align		4
.L_14479:
        /*00c4*/ 	.byte	0x04, 0x28
        /*00c6*/ 	.short	(.L_14481 - .L_14480)


	//   ....[0]....
.L_14480:
        /*00c8*/ 	.word	0x000006d0


	//   ....[1]....
        /*00cc*/ 	.word	0x00000700


	//   ....[2]....
        /*00d0*/ 	.word	0x00000730


	//   ....[3]....
        /*00d4*/ 	.word	0x00000760


	//   ....[4]....
        /*00d8*/ 	.word	0x000007a0


	//   ....[5]....
        /*00dc*/ 	.word	0x00000900


	//   ....[6]....
        /*00e0*/ 	.word	0x00000930


	//   ....[7]....
        /*00e4*/ 	.word	0x00000960


	//   ....[8]....
        /*00e8*/ 	.word	0x00000990


	//   ....[9]....
        /*00ec*/ 	.word	0x000009c0


	//   ....[10]....
        /*00f0*/ 	.word	0x00000dc0


	//   ....[11]....
        /*00f4*/ 	.word	0x00000de0


	//   ....[12]....
        /*00f8*/ 	.word	0x00000e00


	//   ....[13]....
        /*00fc*/ 	.word	0x00000e20


	//   ....[14]....
        /*0100*/ 	.word	0x00000e40


	//   ....[15]....
        /*0104*/ 	.word	0x00000ee0


	//   ....[16]....
        /*0108*/ 	.word	0x00000f00


	//   ....[17]....
        /*010c*/ 	.word	0x00000f20


	//   ....[18]....
        /*0110*/ 	.word	0x00000f40


	//   ....[19]....
        /*0114*/ 	.word	0x00000f60


	//   ....[20]....
        /*0118*/ 	.word	0x00001910


	//   ....[21]....
        /*011c*/ 	.word	0x00001980


	//   ....[22]....
        /*0120*/ 	.word	0x000019e0


	//   ....[23]....
        /*0124*/ 	.word	0x00001a40


	//   ....[24]....
        /*0128*/ 	.word	0x00001ab0


	//   ....[25]....
        /*012c*/ 	.word	0x00001b30


	//   ....[26]....
        /*0130*/ 	.word	0x00001b90


	//   ....[27]....
        /*0134*/ 	.word	0x00001bf0


	//   ....[28]....
        /*0138*/ 	.word	0x00001c50


	//   ....[29]....
        /*013c*/ 	.word	0x00001cb0


	//----- nvinfo : EIATTR_VRC_CTA_INIT_COUNT
	.align		4
.L_14481:
        /*0140*/ 	.byte	0x02, 0x4a
	.zero		1
	.zero		1


	//----- nvinfo : EIATTR_EXIT_INSTR_OFFSETS
	.align		4
        /*0144*/ 	.byte	0x04, 0x1c
        /*0146*/ 	.short	(.L_14483 - .L_14482)


	//   ....[0]....
.L_14482:
        /*0148*/ 	.word	0x000017c0


	//   ....[1]....
        /*014c*/ 	.word	0x000018b0


	//----- nvinfo : EIATTR_CRS_STACK_SIZE
	.align		4
.L_14483:
        /*0150*/ 	.byte	0x04, 0x1e
        /*0152*/ 	.short	(.L_14485 - .L_14484)
.L_14484:
        /*0154*/ 	.word	0x00000000


	//----- nvinfo : EIATTR_CBANK_PARAM_SIZE
	.align		4
.L_14485:
        /*0158*/ 	.byte	0x03, 0x19
        /*015a*/ 	.short	0x0018


	//----- nvinfo : EIATTR_PARAM_CBANK
	.align		4
        /*015c*/ 	.byte	0x04, 0x0a
        /*015e*/ 	.short	(.L_14487 - .L_14486)
	.align		4
.L_14486:
        /*0160*/ 	.word	index@(.nv.constant0._ZN2at6native43_GLOBAL__N__9ae7fba5_10_SoftMax_cu_9f978f6322cunn_SoftMaxForwardRegIN3c104HalfEfS4_NS1_22SoftMaxForwardEpilogueElLi8EEEvPT1_PKT_T3_)
        /*0164*/ 	.short	0x0380
        /*0166*/ 	.short	0x0018


	//----- nvinfo : EIATTR_SW_WAR
	.align		4
.L_14487:
        /*0168*/ 	.byte	0x04, 0x36
        /*016a*/ 	.short	(.L_14489 - .L_14488)
.L_14488:
        /*016c*/ 	.word	0x00000008
.L_14489:


//--------------------- .nv.info._ZN2at6native43_GLOBAL__N__9ae7fba5_10_SoftMax_cu_9f978f6322cunn_SoftMaxForwardRegIN3c104HalfEfS4_NS1_22SoftMaxForwardEpilogueElLi7EEEvPT1_PKT_T3_ --------------------------
	.section	.nv.info._ZN2at6native43_GLOBAL__N__9ae7fba5_10_SoftMax_cu_9f978f6322cunn_SoftMaxForwardRegIN3c104HalfEfS4_NS1_22SoftMaxForwardEpilogueElLi7EEEvPT1_PKT_T3_,"",@"SHT_CUDA_INFO"
	.sectionflags	@""
	.align	4


	//----- nvinfo : EIATTR_CUDA_API_VERSION
	.align		4
        /*0000*/ 	.byte	0x04, 0x37
        /*0002*/ 	.short	(.L_14491 - .L_14490)
.L_14490:
        /*0004*/ 	.word	0x00000082


	//----- nvinfo : EIATTR_KPARAM_INFO
	.align		4
.L_14491:
        /*0008*/ 	.byte	0x04, 0x17
        /*000a*/ 	.short	(.L_14493 - .L_14492)
.L_14492:
        /*000c*/ 	.word	0x00000000
        /*0010*/ 	.short	0x0002
        /*0012*/ 	.short	0x0010
        /*0014*/ 	.byte	0x00, 0xf0, 0x21, 0x00


	//----- nvinfo : EIATTR_KPARAM_INFO
	.align		4
.L_14493:
        /*0018*/ 	.byte	0x04, 0x17
        /*001a*/ 	.short	(.L_14495 - .L_14494)
.L_14494:
        /*001c*/ 	.word	0x00000000
        /*0020*/ 	.short	0x0001
        /*0022*/ 	.short	0x0008
        /*0024*/ 	.byte	0x00, 0xf5, 0x21, 0x00


	//----- nvinfo : EIATTR_KPARAM_INFO
	.align		4
.L_14495:
        /*0028*/ 	.byte	0x04, 0x17
        /*002a*/ 	.short	(.L_14497 - .L_14496)
.L_14496:
        /*002c*/ 	.word	0x00000000
        /*0030*/ 	.short	0x0000
        /*0032*/ 	.short	0x0000
        /*0034*/ 	.byte	0x00, 0xf5, 0x21, 0x00


	//----- nvinfo : EIATTR_SPARSE_MMA_MASK
	.align		4
.L_14497:
        /*0038*/ 	.byte	0x03, 0x50
        /*003a*/ 	.short	0x0000


	//----- nvinfo : EIATTR_MAXREG_COUNT
	.align		4
        /*003c*/ 	.byte	0x03, 0x1b
        /*003e*/ 	.short	0x00ff


	//----- nvinfo : EIATTR_NUM_BARRIERS
	.align		4
        /*0040*/ 	.byte	0x02, 0x4c
        /*0042*/ 	.byte	0x01
	.zero		1


	//----- nvinfo : EIATTR_MERCURY_ISA_VERSION
	.align		4
        /*0044*/ 	.byte	0x03, 0x5f
        /*0046*/ 	.short	0x0101


	//----- nvinfo : EIATTR_COOP_GROUP_MASK_REGIDS
	.align		4
        /*0048*/ 	.byte	0x04, 0x29
        /*004a*/ 	.short	(.L_14499 - .L_14498)


	//   ....[0]....
.L_14498:
        /*004c*/ 	.word	0xffffffff


	//   ....[1]....
        /*0050*/ 	.word	0xffffffff


	//   ....[2]....
        /*0054*/ 	.word	0xffffffff


	//   ....[3]....
        /*0058*/ 	.word	0xffffffff


	//   ....[4]....
        /*005c*/ 	.word	0xffffffff


	//   ....[5]....
        /*0060*/ 	.word	0xffffffff


	//   ....[6]....
        /*0064*/ 	.word	0xffffffff


	//   ....[7]....
        /*0068*/ 	.word	0xffffffff


	//   ....[8]....
        /*006c*/ 	.word	0xffffffff


	//   ....[9]....
        /*0070*/ 	.word	0xffffffff


	//   ....[10]....
        /*0074*/ 	.word	0xffffffff


	//   ....[11]....
        /*0078*/ 	.word	0xffffffff


	//   ....[12]....
        /*007c*/ 	.word	0xffffffff


	//   ....[13]....
        /*0080*/ 	.word	0xffffffff


	//   ....[14]....
        /*0084*/ 	.word	0xffffffff


	//   ....[15]....
        /*0088*/ 	.word	0xffffffff


	//   ....[16]....
        /*008c*/ 	.word	0xffffffff


	//   ....[17]....
        /*0090*/ 	.word	0xffffffff


	//   ....[18]....
        /*0094*/ 	.word	0xffffffff


	//   ....[19]....
        /*0098*/ 	.word	0xffffffff


	//   ....[20]....
        /*009c*/ 	.word	0x05000016


	//   ....[21]....
        /*00a0*/ 	.word	0x05000016


	//   ....[22]....
        /*00a4*/ 	.word	0x05000016


	//   ....[23]....
        /*00a8*/ 	.word	0x05000016


	//   ....[24]....
        /*00ac*/ 	.word	0x05000016


	//   ....[25]....
        /*00b0*/ 	.word	0x05000016


	//   ....[26]....
        /*00b4*/ 	.word	0x05000016


	//   ....[27]....
        /*00b8*/ 	.word	0x05000016


	//   ....[28]....
        /*00bc*/ 	.word	0x05000016


	//   ....[29]....
        /*00c0*/ 	.word	0x05000016


	//----- nvinfo : EIATTR_COOP_GROUP_INSTR_OFFSETS
	.align		4
.L_14499:
        /*00c4*/ 	.byte	0x04, 0x28
        /*00c6*/ 	.short	(.L_14501 - .L_14500)


	//   ....[0]....
.L_14500:
        /*00c8*/ 	.word	0x000005c0


	//   ....[1]....
        /*00cc*/ 	.word	0x00000600


	//   ....[2]....
        /*00d0*/ 	.word	0x00000630


	//   ....[3]....
        /*00d4*/ 	.word	0x00000660


	//   ....[4]....
        /*00d8*/ 	.word	0x000006a0


	//   ....[5]....
        /*00dc*/ 	.word	0x00000800


	//   ....[6]....
        /*00e0*/ 	.word	0x00000830


	//   ....[7]....
        /*00e4*/ 	.word	0x00000860


	//   ....[8]....
        /*00e8*/ 	.word	0x00000890


	//   ....[9]....
        /*00ec*/ 	.word	0x000008c0


	//   ....[10]....
        /*00f0*/ 	.word	0x00000c40


	//   ....[11]....
        /*00f4*/ 	.word	0x00000c60


	//   ....[12]....
        /*00f8*/ 	.word	0x00000c80


	//   ....[13]....
        /*00fc*/ 	.word	0x00000ca0


	//   ....[14]....
        /*0100*/ 	.word	0x00000cc0


	//   ....[15]....
        /*0104*/ 	.word	0x00000d60


	//   ....[16]....
        /*0108*/ 	.word	0x00000d80


	//   ....[17]....
        /*010c*/ 	.word	0x00000da0


	//   ....[18]....
        /*0110*/ 	.word	0x00000dc0


	//   ....[19]....
        /*0114*/ 	.word	0x00000de0


	//   ....[20]....
        /*0118*/ 	.word	0x00001670


	//   ....[21]....
        /*011c*/ 	.word	0x000016e0


	//   ....[22]....
        /*0120*/ 	.word	0x00001750


	//   ....[23]....
        /*0124*/ 	.word	0x000017c0


	//   ....[24]....
        /*0128*/ 	.word	0x00001830


	//   ....[25]....
        /*012c*/ 	.word	0x000018b0


	//   ....[26]....
        /*0130*/ 	.word	0x00001910


	//   ....[27]....
        /*0134*/ 	.word	0x00001970


	//   ....[28]....
        /*0138*/ 	.word	0x000019d0


	//   ....[29]....
        /*013c*/ 	.word	0x00001a30


	//----- nvinfo : EIATTR_VRC_CTA_INIT_COUNT
	.align		4
.L_14501:
        /*0140*/ 	.byte	0x02, 0x4a
	.zero		1
	.zero		1


	//----- nvinfo : EIATTR_EXIT_INSTR_OFFSETS
	.align		4
        /*0144*/ 	.byte	0x04, 0x1c
        /*0146*/ 	.short	(.L_14503 - .L_14502)


	//   ....[0]....
.L_14502:
        /*0148*/ 	.word	0x00001520


	//   ....[1]....
        /*014c*/ 	.word	0x00001610


	//----- nvinfo : EIATTR_CRS_STACK_SIZE
	.align		4
.L_14503:
        /*0150*/ 	.byte	0x04, 0x1e
        /*0152*/ 	.short	(.L_14505 - .L_14504)
.L_14504:
        /*0154*/ 	.word	0x00000000


	//----- nvinfo : EIATTR_CBANK_PARAM_SIZE
	.align		4
.L_14505:
        /*0158*/ 	.byte	0x03, 0x19
        /*015a*/ 	.short	0x0018


	//----- nvinfo : EIATTR_PARAM_CBANK
	.align		4
        /*015c*/ 	.byte	0x04, 0x0a
        /*015e*/ 	.short	(.L_14507 - .L_14506)
	.align		4
.L_14506:
        /*0160*/ 	.word	index@(.nv.constant0._ZN2at6native43_GLOBAL__N__9ae7fba5_10_SoftMax_cu_9f978f6322cunn_SoftMaxForwardRegIN3c104HalfEfS4_NS1_22SoftMaxForwardEpilogueElLi7EEEvPT1_PKT_T3_)
        /*0164*/ 	.short	0x0380
        /*0166*/ 	.short	0x0018


	//----- nvinfo : EIATTR_SW_WAR
	.align		4
.L_14507:
        /*0168*/ 	.byte	0x04, 0x36
        /*016a*/ 	.short	(.L_14509 - .L_14508)
.L_14508:
        /*016c*/ 	.word	0x00000008
.L_14509:


//--------------------- .nv.info._ZN2at6native43_GLOBAL__N__9ae7fba5_10_SoftMax_cu_9f978f6322cunn_SoftMaxForwardRegIN3c104HalfEfS4_NS1_22SoftMaxForwardEpilogueElLi6EEEvPT1_PKT_T3_ --------------------------
	.section	.nv.info._ZN2at6native43_GLOBAL__N__9ae7fba5_10_SoftMax_cu_9f978f6322cunn_SoftMaxForwardRegIN3c104HalfEfS4_NS1_22SoftMaxForwardEpilogueElLi6EEEvPT1_PKT_T3_,"",@"SHT_CUDA_INFO"
	.sectionflags	@""
	.align	4


	//----- nvinfo : EIATTR_CUDA_API_VERSION
	.align		4
        /*0000*/ 	.byte	0x04, 0x37
        /*0002*/ 	.short	(.L_14511 - .L_14510)
.L_14510:
        /*0004*/ 	.word	0x00000082


	//----- nvinfo : EIATTR_KPARAM_INFO
	.align		4
.L_14511:
        /*0008*/ 	.byte	0x04, 0x17
        /*000a*/ 	.short	(.L_14513 - .L_14512)
.L_14512:
        /*000c*/ 	.word	0x00000000
        /*0010*/ 	.short	0x0002
        /*0012*/ 	.short	0x0010
        /*0014*/ 	.byte	0x00, 0xf0, 0x21, 0x00


	//----- nvinfo : EIATTR_KPARAM_INFO
	.align		4
.L_14513:
        /*0018*/ 	.byte	0x04, 0x17
        /*001a*/ 	.short	(.L_14515 - .L_14514)
.L_14514:
        /*001c*/ 	.word	0x00000000
        /*0020*/ 	.short	0x0001
        /*0022*/ 	.short	0x0008
        /*0024*/ 	.byte	0x00, 0xf5, 0x21, 0x00


	//----- nvinfo : EIATTR_KPARAM_INFO
	.align		4
.L_14515:
        /*0028*/ 	.byte	0x04, 0x17
        /*002a*/ 	.short	(.L_14517 - .L_14516)
.L_14516:
        /*002c*/ 	.word	0x00000000
        /*0030*/ 	.short	0x0000
        /*0032*/ 	.short	0x0000
        /*0034*/ 	.byte	0x00, 0xf5, 0x21, 0x00


	//----- nvinfo : EIATTR_SPARSE_MMA_MASK
	.align		4
.L_14517:
        /*0038*/ 	.byte	0x03, 0x50
        /*003a*/ 	.short	0x0000


	//----- nvinfo : EIATTR_MAXREG_COUNT
	.align		4
        /*003c*/ 	.byte	0x03, 0x1b
        /*003e*/ 	.short	0x00ff


	//----- nvinfo : EIATTR_NUM_BARRIERS
	.align		4
        /*0040*/ 	.byte	0x02, 0x4c
        /*0042*/ 	.byte	0x01
	.zero		1


	//----- nvinfo : EIATTR_MERCURY_ISA_VERSION
	.align		4
        /*0044*/ 	.byte	0x03, 0x5f
        /*0046*/ 	.short	0x0101


	//----- nvinfo : EIATTR_COOP_GROUP_MASK_REGIDS
	.align		4
        /*0048*/ 	.byte	0x04, 0x29
        /*004a*/ 	.short	(.L_14519 - .L_14518)


	//   ....[0]....
.L_14518:
        /*004c*/ 	.word	0xffffffff


	//   ....[1]....
        /*0050*/ 	.word	0xffffffff


	//   ....[2]....
        /*0054*/ 	.word	0xffffffff


	//   ....[3]....
        /*0058*/ 	.word	0xffffffff


	//   ....[4]....
        /*005c*/ 	.word	0xffffffff


	//   ....[5]....
        /*0060*/ 	.word	0xffffffff


	//   ....[6]....
        /*0064*/ 	.word	0xffffffff


	//   ....[7]....
        /*0068*/ 	.word	0xffffffff


	//   ....[8]....
        /*006c*/ 	.word	0xffffffff


	//   ....[9]....
        /*0070*/ 	.word	0xffffffff


	//   ....[10]....
        /*0074*/ 	.word	0xffffffff


	//   ....[11]....
        /*0078*/ 	.word	0xffffffff


	//   ....[12]....
        /*007c*/ 	.word	0xffffffff


	//   ....[13]....
        /*0080*/ 	.word	0xffffffff


	//   ....[14]....
        /*0084*/ 	.word	0xffffffff


	//   ....[15]....
        /*0088*/ 	.word	0xffffffff


	//   ....[16]....
        /*008c*/ 	.word	0xffffffff


	//   ....[17]....
        /*0090*/ 	.word	0xffffffff


	//   ....[18]....
        /*0094*/ 	.word	0xffffffff


	//   ....[19]....
        /*0098*/ 	.word	0xffffffff


	//   ....[20]....
        /*009c*/ 	.word	0x05000015


	//   ....[21]....
        /*00a0*/ 	.word	0x05000015


	//   ....[22]....
        /*00a4*/ 	.word	0x05000015


	//   ....[23]....
        /*00a8*/ 	.word	0x05000015


	//   ....[24]....
        /*00ac*/ 	.word	0x05000015


	//   ....[25]....
        /*00b0*/ 	.word	0x05000015


	//   ....[26]....
        /*00b4*/ 	.word	0x05000015


	//   ....[27]....
        /*00b8*/ 	.word	0x05000015


	//   ....[28]....
        /*00bc*/ 	.word	0x05000015


	//   ....[29]....
        /*00c0*/ 	.word	0x05000015


	//----- nvinfo : EIATTR_COOP_GROUP_INSTR_OFFSETS
	.align		4
.L_14519:
        /*00c4*/ 	.byte	0x04, 0x28
        /*00c6*/ 	.short	(.L_14521 - .L_14520)


	//   ....[0]....
.L_14520:
        /*00c8*/ 	.word	0x00000500


	//   ....[1]....
        /*00cc*/ 	.word	0x00000540


	//   ....[2]....
        /*00d0*/ 	.word	0x00000570


	//   ....[3]....
        /*00d4*/ 	.word	0x000005a0


	//   ....[4]....
        /*00d8*/ 	.word	0x000005d0


	//   ....[5]....
        /*00dc*/ 	.word	0x00000720


	//   ....[6]....
        /*00e0*/ 	.word	0x00000750


	//   ....[7]....
        /*00e4*/ 	.word	0x00000780


	//   ....[8]....
        /*00e8*/ 	.word	0x000007b0


	//   ....[9]....
        /*00ec*/ 	.word	0x000007e0


	//   ....[10]....
        /*00f0*/ 	.word	0x00000b10


	//   ....[11]....
        /*00f4*/ 	.word	0x00000b40


	//   ....[12]....
        /*00f8*/ 	.word	0x00000b70


	//   ....[13]....
        /*00fc*/ 	.word	0x00000ba0


	//   ....[14]....
        /*0100*/ 	.word	0x00000bc0


	//   ....[15]....
        /*0104*/ 	.word	0x00000c60


	//   ....[16]....
        /*0108*/ 	.word	0x00000c80


	//   ....[17]....
        /*010c*/ 	.word	0x00000ca0


	//   ....[18]....
        /*0110*/ 	.word	0x00000cc0


	//   ....[19]....
        /*0114*/ 	.word	0x00000ce0


	//   ....[20]....
        /*0118*/ 	.word	0x000013f0


	//   ....[21]....
        /*011c*/ 	.word	0x00001470


	//   ....[22]....
        /*0120*/ 	.word	0x000014f0


	//   ....[23]....
        /*0124*/ 	.word	0x00001570


	//   ....[24]....
        /*0128*/ 	.word	0x000015f0


	//   ....[25]....
        /*012c*/ 	.word	0x00001660


	//   ....[26]....
        /*0130*/ 	.word	0x000016d0


	//   ....[27]....
        /*0134*/ 	.word	0x00001740


	//   ....[28]....
        /*0138*/ 	.word	0x000017b0


	//   ....[29]....
        /*013c*/ 	.word	0x00001820


	//----- nvinfo : EIATTR_VRC_CTA_INIT_COUNT
	.align		4
.L_14521:
        /*0140*/ 	.byte	0x02, 0x4a
	.zero		1
	.zero		1


	//----- nvinfo : EIATTR_EXIT_INSTR_OFFSETS
	.align		4
        /*0144*/ 	.byte	0x04, 0x1c
        /*0146*/ 	.short	(.L_14523 - .L_14522)


	//   ....[0]....
.L_14522:
        /*0148*/ 	.word	0x000012b0


	//   ....[1]....
        /*014c*/ 	.word	0x000013a0


	//----- nvinfo : EIATTR_CRS_STACK_SIZE
	.align		4
.L_14523:
        /*0150*/ 	.byte	0x04, 0x1e
        /*0152*/ 	.short	(.L_14525 - .L_14524)
.L_14524:
        /*0154*/ 	.word	0x00000000


	//----- nvinfo : EIATTR_CBANK_PARAM_SIZE
	.align		4
.L_14525:
        /*0158*/ 	.byte	0x03, 0x19
        /*015a*/ 	.short	0x0018


	//----- nvinfo : EIATTR_PARAM_CBANK
	.align		4
        /*015c*/ 	.byte	0x04, 0x0a
        /*015e*/ 	.short	(.L_14527 - .L_14526)
	.align		4
.L_14526:
        /*0160*/ 	.word	index@(.nv.constant0._ZN2at6native43_GLOBAL__N__9ae7fba5_10_SoftMax_cu_9f978f6322cunn_SoftMaxForwardRegIN3c104HalfEfS4_NS1_22SoftMaxForwardEpilogueElLi6EEEvPT1_PKT_T3_)
        /*0164*/ 	.short	0x0380
        /*0166*/ 	.short	0x0018


	//----- nvinfo : EIATTR_SW_WAR
	.align		4
.L_14527:
        /*0168*/ 	.byte	0x04, 0x36
        /*016a*/ 	.short	(.L_14529 - .L_14528)
.L_14528:
        /*016c*/ 	.word	0x00000008
.L_14529:


//--------------------- .nv.info._ZN2at6native43_GLOBAL__N__9ae7fba5_10_SoftMax_cu_9f978f6322cunn_SoftMaxForwardRegIN3c104HalfEfS4_NS1_22SoftMaxForwardEpilogueElLi5EEEvPT1_PKT_T3_ --------------------------
	.section	.nv.info._ZN2at6native43_GLOBAL__N__9ae7fba5_10_SoftMax_cu_9f978f6322cunn_SoftMaxForwardRegIN3c104HalfEfS4_NS1_22SoftMaxForwardEpilogueElLi5EEEvPT1_PKT_T3_,"",@"SHT_CUDA_INFO"
	.sectionflags	@""
	.align	4


	//----- nvinfo : EIATTR_CUDA_API_VERSION
	.align		4
        /*0000*/ 	.byte	0x04, 0x37
        /*0002*/ 	.short	(.L_14531 - .L_14530)
.L_14530:
        /*0004*/ 	.word	0x00000082


	//----- nvinfo : EIATTR_KPARAM_INFO
	.align		4
.L_14531:
        /*0008*/ 	.byte	0x04, 0x17
        /*000a*/ 	.short	(.L_14533 - .L_14532)
.L_14532:
        /*000c*/ 	.word	0x00000000
        /*0010*/ 	.short	0x0002
        /*0012*/ 	.short	0x0010
        /*0014*/ 	.byte	0x00, 0xf0, 0x21, 0x00


	//----- nvinfo : EIATTR_KPARAM_INFO
	.align		4
.L_14533:
        /*0018*/ 	.byte	0x04, 0x17
        /*001a*/ 	.short	(.L_14535 - .L_14534)
.L_14534:
        /*001c*/ 	.word	0x00000000
        /*0020*/ 	.short	0x0001
        /*0022*/ 	.short	0x0008
        /*0024*/ 	.byte	0x00, 0xf5, 0x21, 0x00


	//----- nvinfo : EIATTR_KPARAM_INFO
	.align		4
.L_14535:
        /*0028*/ 	.byte	0x04, 0x17
        /*002a*/ 	.short	(.L_14537 - .L_14536)
.L_14536:
        /*002c*/ 	.word	0x00000000
        /*0030*/ 	.short	0x0000
        /*0032*/ 	.short	0x0000
        /*0034*/ 	.byte	0x00, 0xf5, 0x21, 0x00


	//----- nvinfo : EIATTR_SPARSE_MMA_MASK
	.align		4
.L_14537:
        /*0038*/ 	.byte	0x03, 0x50
        /*003a*/ 	.short	0x0000


	//----- nvinfo : EIATTR_MAXREG_COUNT
	.align		4
        /*003c*/ 	.byte	0x03, 0x1b
        /*003e*/ 	.short	0x00ff


	//----- nvinfo : EIATTR_NUM_BARRIERS
	.align		4
        /*0040*/ 	.byte	0x02, 0x4c
        /*0042*/ 	.byte	0x01
	.zero		1


	//----- nvinfo : EIATTR_MERCURY_ISA_VERSION
	.align		4
        /*0044*/ 	.byte	0x03, 0x5f
        /*0046*/ 	.short	0x0101


	//----- nvinfo : EIATTR_COOP_GROUP_MASK_REGIDS
	.align		4
        /*0048*/ 	.byte	0x04, 0x29
        /*004a*/ 	.short	(.L_14539 - .L_14538)


	//   ....[0]....
.L_14538:
        /*004c*/ 	.word	0xffffffff


	//   ....[1]....
        /*0050*/ 	.word	0xffffffff


	//   ....[2]....
        /*0054*/ 	.word	0xffffffff


	//   ....[3]....
        /*0058*/ 	.word	0xffffffff


	//   ....[4]....
        /*005c*/ 	.word	0xffffffff


	//   ....[5]....
        /*0060*/ 	.word	0xffffffff


	//   ....[6]....
        /*0064*/ 	.word	0xffffffff


	//   ....[7]....
        /*0068*/ 	.word	0xffffffff


	//   ....[8]....
        /*006c*/ 	.word	0xffffffff


	//   ....[9]....
        /*0070*/ 	.word	0xffffffff


	//   ....[10]....
        /*0074*/ 	.word	0xffffffff


	//   ....[11]....
        /*0078*/ 	.word	0xffffffff


	//   ....[12]....
        /*007c*/ 	.word	0xffffffff


	//   ....[13]....
        /*0080*/ 	.word	0xffffffff


	//   ....[14]....
        /*0084*/ 	.word	0xffffffff


	//   ....[15]....
        /*0088*/ 	.word	0xffffffff


	//   ....[16]....
        /*008c*/ 	.word	0xffffffff


	//   ....[17]....
        /*0090*/ 	.word	0xffffffff


	//   ....[18]....
        /*0094*/ 	.word	0xffffffff


	//   ....[19]....
        /*0098*/ 	.word	0xffffffff


	//   ....[20]....
        /*009c*/ 	.word	0x05000015


	//   ....[21]....
        /*00a0*/ 	.word	0x05000015


	//   ....[22]....
        /*00a4*/ 	.word	0x05000015


	//   ....[23]....
        /*00a8*/ 	.word	0x05000015


	//   ....[24]....
        /*00ac*/ 	.word	0x05000015


	//   ....[25]....
        /*00b0*/ 	.word	0x05000015


	//   ....[26]....
        /*00b4*/ 	.word	0x05000015


	//   ....[27]....
        /*00b8*/ 	.word	0x05000015


	//   ....[28]....
        /*00bc*/ 	.word	0x05000015


	//   ....[29]....
        /*00c0*/ 	.word	0x05000015


	//----- nvinfo : EIATTR_COOP_GROUP_INSTR_OFFSETS
	.align		4
.L_14539:
        /*00c4*/ 	.byte	0x04, 0x28
        /*00c6*/ 	.short	(.L_14541 - .L_14540)


	//   ....[0]....
.L_14540:
        /*00c8*/ 	.word	0x00000490


	//   ....[1]....
        /*00cc*/ 	.word	0x000004c0


	//   ....[2]....
        /*00d0*/ 	.word	0x000004f0


	//   ....[3]....
        /*00d4*/ 	.word	0x00000520


	//   ....[4]....
        /*00d8*/ 	.word	0x00000550


	//   ....[5]....
        /*00dc*/ 	.word	0x00000650


	//   ....[6]....
        /*00e0*/ 	.word	0x00000680


	//   ....[7]....
        /*00e4*/ 	.word	0x000006b0


	//   ....[8]....
        /*00e8*/ 	.word	0x000006e0


	//   ....[9]....
        /*00ec*/ 	.word	0x00000710


	//   ....[10]....
        /*00f0*/ 	.word	0x000009b0


	//   ....[11]....
        /*00f4*/ 	.word	0x000009d0


	//   ....[12]....
        /*00f8*/ 	.word	0x000009f0


	//   ....[13]....
        /*00fc*/ 	.word	0x00000a10


	//   ....[14]....
        /*0100*/ 	.word	0x00000a30


	//   ....[15]....
        /*0104*/ 	.word	0x00000ad0


	//   ....[16]....
        /*0108*/ 	.word	0x00000af0


	//   ....[17]....
        /*010c*/ 	.word	0x00000b10


	//   ....[18]....
        /*0110*/ 	.word	0x00000b30


	//   ....[19]....
        /*0114*/ 	.word	0x00000b50


	//   ....[20]....
        /*0118*/ 	.word	0x00001170


	//   ....[21]....
        /*011c*/ 	.word	0x000011e0


	//   ....[22]....
        /*0120*/ 	.word	0x00001250


	//   ....[23]....
        /*0124*/ 	.word	0x000012c0


	//   ....[24]....
        /*0128*/ 	.word	0x00001330


	//   ....[25]....
        /*012c*/ 	.word	0x000013b0


	//   ....[26]....
        /*0130*/ 	.word	0x00001410


	//   ....[27]....
        /*0134*/ 	.word	0x00001470


	//   ....[28]....
        /*0138*/ 	.word	0x000014d0


	//   ....[29]....
        /*013c*/ 	.word	0x00001530


	//----- nvinfo : EIATTR_VRC_CTA_INIT_COUNT
	.align		4
.L_14541:
        /*0140*/ 	.byte	0x02, 0x4a
	.zero		1
	.zero		1


	//----- nvinfo : EIATTR_EXIT_INSTR_OFFSETS
	.align		4
        /*0144*/ 	.byte	0x04, 0x1c
        /*0146*/ 	.short	(.L_14543 - .L_14542)


	//   ....[0]....
.L_14542:
        /*0148*/ 	.word	0x00001020


	//   ....[1]....
        /*014c*/ 	.word	0x00001110


	//----- nvinfo : EIATTR_CRS_STACK_SIZE
	.align		4
.L_14543:
        /*0150*/ 	.byte	0x04, 0x1e
        /*0152*/ 	.short	(.L_14545 - .L_14544)
.L_14544:
        /*0154*/ 	.word	0x00000000


	//----- nvinfo : EIATTR_CBANK_PARAM_SIZE
	.align		4
.L_14545:
        /*0158*/ 	.byte	0x03, 0x19
        /*015a*/ 	.short	0x0018


	//----- nvinfo : EIATTR_PARAM_CBANK
	.align		4
        /*015c*/ 	.byte	0x04, 0x0a
        /*015e*/ 	.short	(.L_14547 - .L_14546)
	.align		4
.L_14546:
        /*0160*/ 	.word	index@(.nv.constant0._ZN2at6native43_GLOBAL__N__9ae7fba5_10_SoftMax_cu_9f978f6322cunn_SoftMaxForwardRegIN3c104HalfEfS4_NS1_22SoftMaxForwardEpilogueElLi5EEEvPT1_PKT_T3_)
        /*0164*/ 	.short	0x0380
        /*0166*/ 	.short	0x0018


	//----- nvinfo : EIATTR_SW_WAR
	.align		4
.L_14547:
        /*0168*/ 	.byte	0x04, 0x36
        /*016a*/ 	.short	(.L_14549 - .L_14548)
.L_14548:
        /*016c*/ 	.word	0x00000008
.L_14549:


//--------------------- .nv.info._ZN2at6native43_GLOBAL__N__9ae7fba5_10_SoftMax_cu_9f978f6322cunn_SoftMaxForwardRegIN3c104HalfEfS4_NS1_22SoftMaxForwardEpilogueElLi4EEEvPT1_PKT_T3_ --------------------------
	.section	.nv.info._ZN2at6native43_GLOBAL__N__9ae7fba5_10_SoftMax_cu_9f978f6322cunn_SoftMaxForwardRegIN3c104HalfEfS4_NS1_22SoftMaxForwardEpilogueElLi4EEEvPT1_PKT_T3_,"",@"SHT_CUDA_INFO"
	.sectionflags	@""
	.align	4


	//----- nvinfo : EIATTR_CUDA_API_VERSION
	.align		4
        /*0000*/ 	.byte	0x04, 0x37
        /*0002*/ 	.short	(.L_14551 - .L_14550)
.L_14550:
        /*0004*/ 	.word	0x00000082


	//----- nvinfo : EIATTR_KPARAM_INFO
	.align		4
.L_14551:
        /*0008*/ 	.byte	0x04, 0x17
        /*000a*/ 	.short	(.L_14553 - .L_14552)
.L_14552:
        /*000c*/ 	.word	0x00000000
        /*0010*/ 	.short	0x0002
        /*0012*/ 	.short	0x0010
        /*0014*/ 	.byte	0x00, 0xf0, 0x21, 0x00


	//----- nvinfo : EIATTR_KPARAM_INFO
	.align		4
.L_14553:
        /*0018*/ 	.byte	0x04, 0x17
        /*001a*/ 	.short	(.L_14555 - .L_14554)
.L_14554:
        /*001c*/ 	.word	0x00000000
        /*0020*/ 	.short	0x0001
        /*0022*/ 	.short	0x0008
        /*0024*/ 	.byte	0x00, 0xf5, 0x21, 0x00


	//----- nvinfo : EIATTR_KPARAM_INFO
	.align		4
.L_14555:
        /*0028*/ 	.byte	0x04, 0x17
        /*002a*/ 	.short	(.L_14557 - .L_14556)
.L_14556:
        /*002c*/ 	.word	0x00000000
        /*0030*/ 	.short	0x0000
        /*0032*/ 	.short	0x0000
        /*0034*/ 	.byte	0x00, 0xf5, 0x21, 0x00


	//----- nvinfo : EIATTR_SPARSE_MMA_MASK
	.align		4
.L_14557:
        /*0038*/ 	.byte	0x03, 0x50
        /*003a*/ 	.short	0x0000


	//----- nvinfo : EIATTR_MAXREG_COUNT
	.align		4
        /*003c*/ 	.byte	0x03, 0x1b
        /*003e*/ 	.short	0x00ff


	//----- nvinfo : EIATTR_NUM_BARRIERS
	.align		4
        /*0040*/ 	.byte	0x02, 0x4c
        /*0042*/ 	.byte	0x01
	.zero		1


	//----- nvinfo : EIATTR_MERCURY_ISA_VERSION
	.align		4
        /*0044*/ 	.byte	0x03, 0x5f
        /*0046*/ 	.short	0x0101


	//----- nvinfo : EIATTR_COOP_GROUP_MASK_REGIDS
	.align		4
        /*0048*/ 	.byte	0x04, 0x29
        /*004a*/ 	.short	(.L_14559 - .L_14558)


	//   ....[0]....
.L_14558:
        /*004c*/ 	.word	0xffffffff


	//   ....[1]....
        /*0050*/ 	.word	0xffffffff


	//   ....[2]....
        /*0054*/ 	.word	0xffffffff


	//   ....[3]....
        /*0058*/ 	.word	0xffffffff


	//   ....[4]....
        /*005c*/ 	.word	0xffffffff


	//   ....[5]....
        /*0060*/ 	.word	0xffffffff


	//   ....[6]....
        /*0064*/ 	.word	0xffffffff


	//   ....[7]....
        /*0068*/ 	.word	0xffffffff


	//   ....[8]....
        /*006c*/ 	.word	0xffffffff


	//   ....[9]....
        /*0070*/ 	.word	0xffffffff


	//   ....[10]....
        /*0074*/ 	.word	0xffffffff


	//   ....[11]....
        /*0078*/ 	.word	0xffffffff


	//   ....[12]....
        /*007c*/ 	.word	0xffffffff


	//   ....[13]....
        /*0080*/ 	.word	0xffffffff


	//   ....[14]....
        /*0084*/ 	.word	0xffffffff


	//   ....[15]....
        /*0088*/ 	.word	0xffffffff


	//   ....[16]....
        /*008c*/ 	.word	0xffffffff


	//   ....[17]....
        /*0090*/ 	.word	0xffffffff


	//   ....[18]....
        /*0094*/ 	.word	0xffffffff


	//   ....[19]....
        /*0098*/ 	.word	0xffffffff


	//   ....[20]....
        /*009c*/ 	.word	0x05000012


	//   ....[21]....
        /*00a0*/ 	.word	0x05000012


	//   ....[22]....
        /*00a4*/ 	.word	0x05000012


	//   ....[23]....
        /*00a8*/ 	.word	0x05000012


	//   ....[24]....
        /*00ac*/ 	.word	0x05000012


	//   ....[25]....
        /*00b0*/ 	.word	0x05000012


	//   ....[26]....
        /*00b4*/ 	.word	0x05000012


	//   ....[27]....
        /*00b8*/ 	.word	0x05000012


	//   ....[28]....
        /*00bc*/ 	.word	0x05000012


	//   ....[29]....
        /*00c0*/ 	.word	0x05000012


	//----- nvinfo : EIATTR_COOP_GROUP_INSTR_OFFSETS
	.align		4
.L_14559:
        /*00c4*/ 	.byte	0x04, 0x28
        /*00c6*/ 	.short	(.L_14561 - .L_14560)


	//   ....[0]....
.L_14560:
        /*00c8*/ 	.word	0x000003b0


	//   ....[1]....
        /*00cc*/ 	.word	0x000003e0


	//   ....[2]....
        /*00d0*/ 	.word	0x00000410


	//   ....[3]....
        /*00d4*/ 	.word	0x00000440


	//   ....[4]....
        /*00d8*/ 	.word	0x00000470


	//   ....[5]....
        /*00dc*/ 	.word	0x00000580


	//   ....[6]....
        /*00e0*/ 	.word	0x000005b0


	//   ....[7]....
        /*00e4*/ 	.word	0x000005e0


	//   ....[8]....
        /*00e8*/ 	.word	0x00000610


	//   ....[9]....
        /*00ec*/ 	.word	0x00000640


	//   ....[10]....
        /*00f0*/ 	.word	0x00000890


	//   ....[11]....
        /*00f4*/ 	.word	0x000008b0


	//   ....[12]....
        /*00f8*/ 	.word	0x000008d0


	//   ....[13]....
        /*00fc*/ 	.word	0x000008f0


	//   ....[14]....
        /*0100*/ 	.word	0x00000910


	//   ....[15]....
        /*0104*/ 	.word	0x000009a0


	//   ....[16]....
        /*0108*/ 	.word	0x000009c0


	//   ....[17]....
        /*010c*/ 	.word	0x000009e0


	//   ....[18]....
        /*0110*/ 	.word	0x00000a00


	//   ....[19]....
        /*0114*/ 	.word	0x00000a20


	//   ....[20]....
        /*0118*/ 	.word	0x00000f20


	//   ....[21]....
        /*011c*/ 	.word	0x00000f90


	//   ....[22]....
        /*0120*/ 	.word	0x00001000


	//   ....[23]....
        /*0124*/ 	.word	0x00001070


	//   ....[24]....
        /*0128*/ 	.word	0x000010e0


	//   ....[25]....
        /*012c*/ 	.word	0x00001160


	//   ....[26]....
        /*0130*/ 	.word	0x000011c0


	//   ....[27]....
        /*0134*/ 	.word	0x00001220


	//   ....[28]....
        /*0138*/ 	.word	0x00001280


	//   ....[29]....
        /*013c*/ 	.word	0x000012e0


	//----- nvinfo : EIATTR_VRC_CTA_INIT_COUNT
	.align		4
.L_14561:
        /*0140*/ 	.byte	0x02, 0x4a
	.zero		1
	.zero		1


	//----- nvinfo : EIATTR_EXIT_INSTR_OFFSETS
	.align		4
        /*0144*/ 	.byte	0x04, 0x1c
        /*0146*/ 	.short	(.L_14563 - .L_14562)


	//   ....[0]....
.L_14562:
        /*0148*/ 	.word	0x00000dd0


	//   ....[1]....
        /*014c*/ 	.word	0x00000ec0


	//----- nvinfo : EIATTR_CRS_STACK_SIZE
	.align		4
.L_14563:
        /*0150*/ 	.byte	0x04, 0x1e
        /*0152*/ 	.short	(.L_14565 - .L_14564)
.L_14564:
        /*0154*/ 	.word	0x00000000


	//----- nvinfo : EIATTR_CBANK_PARAM_SIZE
	.align		4
.L_14565:
        /*0158*/ 	.byte	0x03, 0x19
        /*015a*/ 	.short	0x0018


	//----- nvinfo : EIATTR_PARAM_CBANK
	.align		4
        /*015c*/ 	.byte	0x04, 0x0a
        /*015e*/ 	.short	(.L_14567 - .L_14566)
	.align		4
.L_14566:
        /*0160*/ 	.word	index@(.nv.constant0._ZN2at6native43_GLOBAL__N__9ae7fba5_10_SoftMax_cu_9f978f6322cunn_SoftMaxForwardRegIN3c104HalfEfS4_NS1_22SoftMaxForwardEpilogueElLi4EEEvPT1_PKT_T3_)
        /*0164*/ 	.short	0x0380
        /*0166*/ 	.short	0x0018


	//----- nvinfo : EIATTR_SW_WAR
	.align		4
.L_14567:
        /*0168*/ 	.byte	0x04, 0x36
        /*016a*/ 	.short	(.L_14569 - .L_14568)
.L_14568:
        /*016c*/ 	.word	0x00000008
.L_14569:


//--------------------- .nv.info._ZN2at6native43_GLOBAL__N__9ae7fba5_10_SoftMax_cu_9f978f6322cunn_SoftMaxForwardRegIN3c104HalfEfS4_NS1_22SoftMaxForwardEpilogueElLi3EEEvPT1_PKT_T3_ --------------------------
	.section	.nv.info._ZN2at6native43_GLOBAL__N__9ae7fba5_10_SoftMax_cu_9f978f6322cunn_SoftMaxForwardRegIN3c104HalfEfS4_NS1_22SoftMaxForwardEpilogueElLi3EEEvPT1_PKT_T3_,"",@"SHT_CUDA_INFO"
	.sectionflags	@""
	.align	4


	//----- nvinfo : EIATTR_CUDA_API_VERSION
	.align		4
        /*0000*/ 	.byte	0x04, 0x37
        /*0002*/ 	.short	(.L_14571 - .L_14570)
.L_14570:
        /*0004*/ 	.word	0x00000082


	//----- nvinfo : EIATTR_KPARAM_INFO
	.align		4
.L_14571:
        /*0008*/ 	.byte	0x04, 0x17
        /*000a*/ 	.short	(.L_14573 - .L_14572)
.L_14572:
        /*000c*/ 	.word	0x00000000
        /*0010*/ 	.short	0x0002
        /*0012*/ 	.short	0x0010
        /*0014*/ 	.byte	0x00, 0xf0, 0x21, 0x00


	//----- nvinfo : EIATTR_KPARAM_INFO
	.align		4
.L_14573:
        /*0018*/ 	.byte	0x04, 0x17
        /*001a*/ 	.short	(.L_14575 - .L_14574)
.L_14574:
        /*001c*/ 	.word	0x00000000
        /*0020*/ 	.short	0x0001
        /*0022*/ 	.short	0x0008
        /*0024*/ 	.byte	0x00, 0xf5, 0x21, 0x00


	//----- nvinfo : EIATTR_KPARAM_INFO
	.align		4
.L_14575:
        /*0028*/ 	.byte	0x04, 0x17
        /*002a*/ 	.short	(.L_14577 - .L_14576)
.L_14576:
        /*002c*/ 	.word	0x00000000
        /*0030*/ 	.short	0x0000
        /*0032*/ 	.short	0x0000
        /*0034*/ 	.byte	0x00, 0xf5, 0x21, 0x00


	//----- nvinfo : EIATTR_SPARSE_MMA_MASK
	.align		4
.L_14577:
        /*0038*/ 	.byte	0x03, 0x50
        /*003a*/ 	.short	0x0000


	//----- nvinfo : EIATTR_MAXREG_COUNT
	.align		4
        /*003c*/ 	.byte	0x03, 0x1b
        /*003e*/ 	.short	0x00ff


	//----- nvinfo : EIATTR_NUM_BARRIERS
	.align		4
        /*0040*/ 	.byte	0x02, 0x4c
        /*0042*/ 	.byte	0x01
	.zero		1


	//----- nvinfo : EIATTR_MERCURY_ISA_VERSION
	.align		4
        /*0044*/ 	.byte	0x03, 0x5f
        /*0046*/ 	.short	0x0101


	//----- nvinfo : EIATTR_COOP_GROUP_MASK_REGIDS
	.align		4
        /*0048*/ 	.byte	0x04, 0x29
        /*004a*/ 	.short	(.L_14579 - .L_14578)


	//   ....[0]....
.L_14578:
        /*004c*/ 	.word	0xffffffff


	//   ....[1]....
        /*0050*/ 	.word	0xffffffff


	//   ....[2]....
        /*0054*/ 	.word	0xffffffff


	//   ....[3]....
        /*0058*/ 	.word	0xffffffff


	//   ....[4]....
        /*005c*/ 	.word	0xffffffff


	//   ....[5]....
        /*0060*/ 	.word	0xffffffff


	//   ....[6]....
        /*0064*/ 	.word	0xffffffff


	//   ....[7]....
        /*0068*/ 	.word	0xffffffff


	//   ....[8]....
        /*006c*/ 	.word	0xffffffff


	//   ....[9]....
        /*0070*/ 	.word	0xffffffff


	//   ....[10]....
        /*0074*/ 	.word	0xffffffff


	//   ....[11]....
        /*0078*/ 	.word	0xffffffff


	//   ....[12]....
        /*007c*/ 	.word	0xffffffff


	//   ....[13]....
        /*0080*/ 	.word	0xffffffff


	//   ....[14]....
        /*0084*/ 	.word	0xffffffff


	//   ....[15]....
        /*0088*/ 	.word	0xffffffff


	//   ....[16]....
        /*008c*/ 	.word	0xffffffff


	//   ....[17]....
        /*0090*/ 	.word	0xffffffff


	//   ....[18]....
        /*0094*/ 	.word	0xffffffff


	//   ....[19]....
        /*0098*/ 	.word	0xffffffff


	//   ....[20]....
        /*009c*/ 	.word	0x05000012


	//   ....[21]....
        /*00a0*/ 	.word	0x05000012


	//   ....[22]....
        /*00a4*/ 	.word	0x05000012


	//   ....[23]....
        /*00a8*/ 	.word	0x05000012


	//   ....[24]....
        /*00ac*/ 	.word	0x05000012


	//   ....[25]....
        /*00b0*/ 	.word	0x05000012


	//   ....[26]....
        /*00b4*/ 	.word	0x05000012


	//   ....[27]....
        /*00b8*/ 	.word	0x05000012


	//   ....[28]....
        /*00bc*/ 	.word	0x05000012


	//   ....[29]....
        /*00c0*/ 	.word	0x05000012


	//----- nvinfo : EIATTR_COOP_GROUP_INSTR_OFFSETS
	.align		4
.L_14579:
        /*00c4*/ 	.byte	0x04, 0x28
        /*00c6*/ 	.short	(.L_14581 - .L_14580)


	//   ....[0]....
.L_14580:
        /*00c8*/ 	.word	0x000002f0


	//   ....[1]....
        /*00cc*/ 	.word	0x00000320


	//   ....[2]....
        /*00d0*/ 	.word	0x00000350


	//   ....[3]....
        /*00d4*/ 	.word	0x00000380


	//   ....[4]....
        /*00d8*/ 	.word	0x000003b0


	//   ....[5]....
        /*00dc*/ 	.word	0x000004b0


	//   ....[6]....
        /*00e0*/ 	.word	0x000004e0


	//   ....[7]....
        /*00e4*/ 	.word	0x00000510


	//   ....[8]....
        /*00e8*/ 	.word	0x00000540


	//   ....[9]....
        /*00ec*/ 	.word	0x00000570


	//   ....[10]....
        /*00f0*/ 	.word	0x00000730


	//   ....[11]....
        /*00f4*/ 	.word	0x00000750


	//   ....[12]....
        /*00f8*/ 	.word	0x00000770


	//   ....[13]....
        /*00fc*/ 	.word	0x00000790


	//   ....[14]....
        /*0100*/ 	.word	0x000007b0


	//   ....[15]....
        /*0104*/ 	.word	0x00000840


	//   ....[16]....
        /*0108*/ 	.word	0x00000860


	//   ....[17]....
        /*010c*/ 	.word	0x00000880


	//   ....[18]....
        /*0110*/ 	.word	0x000008a0


	//   ....[19]....
        /*0114*/ 	.word	0x000008c0


	//   ....[20]....
        /*0118*/ 	.word	0x00000ca0


	//   ....[21]....
        /*011c*/ 	.word	0x00000d20


	//   ....[22]....
        /*0120*/ 	.word	0x00000da0


	//   ....[23]....
        /*0124*/ 	.word	0x00000e20


	//   ....[24]....
        /*0128*/ 	.word	0x00000ea0


	//   ....[25]....
        /*012c*/ 	.word	0x00000f20


	//   ....[26]....
        /*0130*/ 	.word	0x00000f90


	//   ....[27]....
        /*0134*/ 	.word	0x00001000


	//   ....[28]....
        /*0138*/ 	.word	0x00001070


	//   ....[29]....
        /*013c*/ 	.word	0x000010e0


	//----- nvinfo : EIATTR_VRC_CTA_INIT_COUNT
	.align		4
.L_14581:
        /*0140*/ 	.byte	0x02, 0x4a
	.zero		1
	.zero		1


	//----- nvinfo : EIATTR_EXIT_INSTR_OFFSETS
	.align		4
        /*0144*/ 	.byte	0x04, 0x1c
        /*0146*/ 	.short	(.L_14583 - .L_14582)


	//   ....[0]....
.L_14582:
        /*0148*/ 	.word	0x00000b50


	//   ....[1]....
        /*014c*/ 	.word	0x00000c40


	//----- nvinfo : EIATTR_CRS_STACK_SIZE
	.align		4
.L_14583:
        /*0150*/ 	.byte	0x04, 0x1e
        /*0152*/ 	.short	(.L_14585 - .L_14584)
.L_14584:
        /*0154*/ 	.word	0x00000000


	//----- nvinfo : EIATTR_CBANK_PARAM_SIZE
	.align		4
.L_14585:
        /*0158*/ 	.byte	0x03, 0x19
        /*015a*/ 	.short	0x0018


	//----- nvinfo : EIATTR_PARAM_CBANK
	.align		4
        /*015c*/ 	.byte	0x04, 0x0a
        /*015e*/ 	.short	(.L_14587 - .L_14586)
	.align		4
.L_14586:
        /*0160*/ 	.word	index@(.nv.constant0._ZN2at6native43_GLOBAL__N__9ae7fba5_10_SoftMax_cu_9f978f6322cunn_SoftMaxForwardRegIN3c104HalfEfS4_NS1_22SoftMaxForwardEpilogueElLi3EEEvPT1_PKT_T3_)
        /*0164*/ 	.short	0x0380
        /*0166*/ 	.short	0x0018


	//----- nvinfo : EIATTR_SW_WAR
	.align		4
.L_14587:
        /*0168*/ 	.byte	0x04, 0x36
        /*016a*/ 	.short	(.L_14589 - .L_14588)
.L_14588:
        /*016c*/ 	.word	0x00000008
.L_14589:


//--------------------- .nv.info._ZN2at6native43_GLOBAL__N__9ae7fba5_10_SoftMax_cu_9f978f6322cunn_SoftMaxForwardRegIN3c104HalfEfS4_NS1_22SoftMaxForwardEpilogueElLi2EEEvPT1_PKT_T3_ --------------------------
	.section	.nv.info._ZN2at6native43_GLOBAL__N__9ae7fba5_10_SoftMax_cu_9f978f6322cunn_SoftMaxForwardRegIN3c104HalfEfS4_NS1_22SoftMaxForwardEpilogueElLi2EEEvPT1_PKT_T3_,"",@"SHT_CUDA_INFO"
	.sectionflags	@""
	.align	4


	//----- nvinfo : EIATTR_CUDA_API_VERSION
	.align		4
        /*0000*/ 	.byte	0x04, 0x37
        /*0002*/ 	.short	(.L_14591 - .L_14590)
.L_14590:
        /*0004*/ 	.word	0x00000082


	//----- nvinfo : EIATTR_KPARAM_INFO
	.align		4
.L_14591:
        /*0008*/ 	.byte	0x04, 0x17
        /*000a*/ 	.short	(.L_14593 - .L_14592)
.L_14592:
        /*000c*/ 	.word	0x00000000
        /*0010*/ 	.short	0x0002
        /*0012*/ 	.short	0x0010
        /*0014*/ 	.byte	0x00, 0xf0, 0x21, 0x00


	//----- nvinfo : EIATTR_KPARAM_INFO
	.align		4
.L_14593:
        /*0018*/ 	.byte	0x04, 0x17
        /*001a*/ 	.short	(.L_14595 - .L_14594)
.L_14594:
        /*001c*/ 	.word	0x00000000
        /*0020*/ 	.short	0x0001
        /*0022*/ 	.short	0x0008
        /*0024*/ 	.byte	0x00, 0xf5, 0x21, 0x00


	//----- nvinfo : EIATTR_KPARAM_INFO
	.align		4
.L_14595:
        /*0028*/ 	.byte	0x04, 0x17
        /*002a*/ 	.short	(.L_14597 - .L_14596)
.L_14596:
        /*002c*/ 	.word	0x00000000
        /*0030*/ 	.short	0x0000
        /*0032*/ 	.short	0x0000
        /*0034*/ 	.byte	0x00, 0xf5, 0x21, 0x00


	//----- nvinfo : EIATTR_SPARSE_MMA_MASK
	.align		4
.L_14597:
        /*0038*/ 	.byte	0x03, 0x50
        /*003a*/ 	.short	0x0000


	//----- nvinfo : EIATTR_MAXREG_COUNT
	.align		4
        /*003c*/ 	.byte	0x03, 0x1b
        /*003e*/ 	.short	0x00ff


	//----- nvinfo : EIATTR_NUM_BARRIERS
	.align		4
        /*0040*/ 	.byte	0x02, 0x4c
        /*0042*/ 	.byte	0x01
	.zero		1


	//----- nvinfo : EIATTR_MERCURY_ISA_VERSION
	.align		4
        /*0044*/ 	.byte	0x03, 0x5f
        /*0046*/ 	.short	0x0101


	//----- nvinfo : EIATTR_COOP_GROUP_MASK_REGIDS
	.align		4
        /*0048*/ 	.byte	0x04, 0x29
        /*004a*/ 	.short	(.L_14599 - .L_14598)


	//   ....[0]....
.L_14598:
        /*004c*/ 	.word	0xffffffff


	//   ....[1]....
        /*0050*/ 	.word	0xffffffff


	//   ....[2]....
        /*0054*/ 	.word	0xffffffff


	//   ....[3]....
        /*0058*/ 	.word	0xffffffff


	//   ....[4]....
        /*005c*/ 	.word	0xffffffff


	//   ....[5]....
        /*0060*/ 	.word	0xffffffff


	//   ....[6]....
        /*0064*/ 	.word	0xffffffff


	//   ....[7]....
        /*0068*/ 	.word	0xffffffff


	//   ....[8]....
        /*006c*/ 	.word	0xffffffff


	//   ....[9]....
        /*0070*/ 	.word	0xffffffff


	//   ....[10]....
        /*0074*/ 	.word	0xffffffff


	//   ....[11]....
        /*0078*/ 	.word	0xffffffff


	//   ....[12]....
        /*007c*/ 	.word	0xffffffff


	//   ....[13]....
        /*0080*/ 	.word	0xffffffff


	//   ....[14]....
        /*0084*/ 	.word	0xffffffff


	//   ....[15]....
        /*0088*/ 	.word	0xffffffff


	//   ....[16]....
        /*008c*/ 	.word	0xffffffff


	//   ....[17]....
        /*0090*/ 	.word	0xffffffff


	//   ....[18]....
        /*0094*/ 	.word	0xffffffff


	//   ....[19]....
        /*0098*/ 	.word	0xffffffff


	//   ....[20]....
        /*009c*/ 	.word	0x05000012


	//   ....[21]....
        /*00a0*/ 	.word	0x05000012


	//   ....[22]....
        /*00a4*/ 	.word	0x05000012


	//   ....[23]....
        /*00a8*/ 	.word	0x05000012


	//   ....[24]....
        /*00ac*/ 	.word	0x05000012


	//   ....[25]....
        /*00b0*/ 	.word	0x05000012


	//   ....[26]....
        /*00b4*/ 	.word	0x05000012


	//   ....[27]....
        /*00b8*/ 	.word	0x05000012


	//   ....[28]....
        /*00bc*/ 	.word	0x05000012


	//   ....[29]....
        /*00c0*/ 	.word	0x05000012


	//----- nvinfo : EIATTR_COOP_GROUP_INSTR_OFFSETS
	.align		4
.L_14599:
        /*00c4*/ 	.byte	0x04, 0x28
        /*00c6*/ 	.short	(.L_14601 - .L_14600)


	//   ....[0]....
.L_14600:
        /*00c8*/ 	.word	0x00000240


	//   ....[1]....
        /*00cc*/ 	.word	0x00000270


	//   ....[2]....
        /*00d0*/ 	.word	0x000002a0


	//   ....[3]....
        /*00d4*/ 	.word	0x000002d0


	//   ....[4]....
        /*00d8*/ 	.word	0x00000300


	//   ....[5]....
        /*00dc*/ 	.word	0x000003f0


	//   ....[6]....
        /*00e0*/ 	.word	0x00000420


	//   ....[7]....
        /*00e4*/ 	.word	0x00000450


	//   ....[8]....
        /*00e8*/ 	.word	0x00000480


	//   ....[9]....
        /*00ec*/ 	.word	0x000004b0


	//   ....[10]....
        /*00f0*/ 	.word	0x00000620


	//   ....[11]....
        /*00f4*/ 	.word	0x00000640


	//   ....[12]....
        /*00f8*/ 	.word	0x00000660


	//   ....[13]....
        /*00fc*/ 	.word	0x00000680


	//   ....[14]....
        /*0100*/ 	.word	0x000006a0


	//   ....[15]....
        /*0104*/ 	.word	0x00000730


	//   ....[16]....
        /*0108*/ 	.word	0x00000750


	//   ....[17]....
        /*010c*/ 	.word	0x00000770


	//   ....[18]....
        /*0110*/ 	.word	0x00000790


	//   ....[19]....
        /*0114*/ 	.word	0x000007b0


	//   ....[20]....
        /*0118*/ 	.word	0x00000a80


	//   ....[21]....
        /*011c*/ 	.word	0x00000b00


	//   ....[22]....
        /*0120*/ 	.word	0x00000b80


	//   ....[23]....
        /*0124*/ 	.word	0x00000c00


	//   ....[24]....
        /*0128*/ 	.word	0x00000c80


	//   ....[25]....
        /*012c*/ 	.word	0x00000d00


	//   ....[26]....
        /*0130*/ 	.word	0x00000d70


	//   ....[27]....
        /*0134*/ 	.word	0x00000de0


	//   ....[28]....
        /*0138*/ 	.word	0x00000e50


	//   ....[29]....
        /*013c*/ 	.word	0x00000ec0


	//----- nvinfo : EIATTR_VRC_CTA_INIT_COUNT
	.align		4
.L_14601:
        /*0140*/ 	.byte	0x02, 0x4a
	.zero		1
	.zero		1


	//----- nvinfo : EIATTR_EXIT_INSTR_OFFSETS
	.align		4
        /*0144*/ 	.byte	0x04, 0x1c
        /*0146*/ 	.short	(.L_14603 - .L_14602)


	//   ....[0]....
.L_14602:
        /*0148*/ 	.word	0x00000930


	//   ....[1]....
        /*014c*/ 	.word	0x00000a20


	//----- nvinfo : EIATTR_CRS_STACK_SIZE
	.align		4
.L_14603:
        /*0150*/ 	.byte	0x04, 0x1e
        /*0152*/ 	.short	(.L_14605 - .L_14604)
.L_14604:
        /*0154*/ 	.word	0x00000000


	//----- nvinfo : EIATTR_CBANK_PARAM_SIZE
	.align		4
.L_14605:
        /*0158*/ 	.byte	0x03, 0x19
        /*015a*/ 	.short	0x0018


	//----- nvinfo : EIATTR_PARAM_CBANK
	.align		4
        /*015c*/ 	.byte	0x04, 0x0a
        /*015e*/ 	.short	(.L_14607 - .L_14606)
	.align		4
.L_14606:
        /*0160*/ 	.word	index@(.nv.constant0._ZN2at6native43_GLOBAL__N__9ae7fba5_10_SoftMax_cu_9f978f6322cunn_SoftMaxForwardRegIN3c104HalfEfS4_NS1_22SoftMaxForwardEpilogueElLi2EEEvPT1_PKT_T3_)
        /*0164*/ 	.short	0x0380
        /*0166*/ 	.short	0x0018


	//----- nvinfo : EIATTR_SW_WAR
	.align		4
.L_14607:
        /*0168*/ 	.byte	0x04, 0x36
        /*016a*/ 	.short	(.L_14609 - .L_14608)
.L_14608:
        /*016c*/ 	.word	0x00000008
.L_14609:


//--------------------- .nv.info._ZN2at6native43_GLOBAL__N__9ae7fba5_10_SoftMax_cu_9f978f6322cunn_SoftMaxForwardRegIN3c104HalfEfS4_NS1_22SoftMaxForwardEpilogueElLi1EEEvPT1_PKT_T3_ --------------------------
	.section	.nv.info._ZN2at6native43_GLOBAL__N__9ae7fba5_10_SoftMax_cu_9f978f6322cunn_SoftMaxForwardRegIN3c104HalfEfS4_NS1_22SoftMaxForwardEpilogueElLi1EEEvPT1_PKT_T3_,"",@"SHT_CUDA_INFO"
	.sectionflags	@""
	.align	4


	//----- nvinfo : EIATTR_CUDA_API_VERSION
	.align		4
        /*0000*/ 	.byte	0x04, 0x37
        /*0002*/ 	.short	(.L_14611 - .L_14610)
.L_14610:
        /*0004*/ 	.word	0x00000082


	//----- nvinfo : EIATTR_KPARAM_INFO
	.align		4
.L_14611:
        /*0008*/ 	.byte	0x04, 0x17
        /*000a*/ 	.short	(.L_14613 - .L_14612)
.L_14612:
        /*000c*/ 	.word	0x00000000
        /*0010*/ 	.short	0x0002
        /*0012*/ 	.short	0x0010
        /*0014*/ 	.byte	0x00, 0xf0, 0x21, 0x00


	//----- nvinfo : EIATTR_KPARAM_INFO
	.align		4
.L_14613:
        /*0018*/ 	.byte	0x04, 0x17
        /*001a*/ 	.short	(.L_14615 - .L_14614)
.L_14614:
        /*001c*/ 	.word	0x00000000
        /*0020*/ 	.short	0x0001
        /*0022*/ 	.short	0x0008
        /*0024*/ 	.byte	0x00, 0xf5, 0x21, 0x00


	//----- nvinfo : EIATTR_KPARAM_INFO
	.align		4
.L_14615:
        /*0028*/ 	.byte	0x04, 0x17
        /*002a*/ 	.short	(.L_14617 - .L_14616)
.L_14616:
        /*002c*/ 	.word	0x00000000
        /*0030*/ 	.short	0x0000
        /*0032*/ 	.short	0x0000
        /*0034*/ 	.byte	0x00, 0xf5, 0x21, 0x00


	//----- nvinfo : EIATTR_SPARSE_MMA_MASK
	.align		4
.L_14617:
        /*0038*/ 	.byte	0x03, 0x50
        /*003a*/ 	.short	0x0000


	//----- nvinfo : EIATTR_MAXREG_COUNT
	.align		4
        /*003c*/ 	.byte	0x03, 0x1b
        /*003e*/ 	.short	0x00ff


	//----- nvinfo : EIATTR_NUM_BARRIERS
	.align		4
        /*0040*/ 	.byte	0x02, 0x4c
        /*0042*/ 	.byte	0x01
	.zero		1


	//----- nvinfo : EIATTR_MERCURY_ISA_VERSION
	.align		4
        /*0044*/ 	.byte	0x03, 0x5f
        /*0046*/ 	.short	0x0101


	//----- nvinfo : EIATTR_COOP_GROUP_MASK_REGIDS
	.align		4
        /*0048*/ 	.byte	0x04, 0x29
        /*004a*/ 	.short	(.L_14619 - .L_14618)


	//   ....[0]....
.L_14618:
        /*004c*/ 	.word	0xffffffff


	//   ....[1]....
        /*0050*/ 	.word	0xffffffff


	//   ....[2]....
        /*0054*/ 	.word	0xffffffff


	//   ....[3]....
        /*0058*/ 	.word	0xffffffff


	//   ....[4]....
        /*005c*/ 	.word	0xffffffff


	//   ....[5]....
        /*0060*/ 	.word	0xffffffff


	//   ....[6]....
        /*0064*/ 	.word	0xffffffff


	//   ....[7]....
        /*0068*/ 	.word	0xffffffff


	//   ....[8]....
        /*006c*/ 	.word	0xffffffff


	//   ....[9]....
        /*0070*/ 	.word	0xffffffff


	//   ....[10]....
        /*0074*/ 	.word	0xffffffff


	//   ....[11]....
        /*0078*/ 	.word	0xffffffff


	//   ....[12]....
        /*007c*/ 	.word	0xffffffff


	//   ....[13]....
        /*0080*/ 	.word	0xffffffff


	//   ....[14]....
        /*0084*/ 	.word	0xffffffff


	//   ....[15]....
        /*0088*/ 	.word	0xffffffff


	//   ....[16]....
        /*008c*/ 	.word	0xffffffff


	//   ....[17]....
        /*0090*/ 	.word	0xffffffff


	//   ....[18]....
        /*0094*/ 	.word	0xffffffff


	//   ....[19]....
        /*0098*/ 	.word	0xffffffff


	//   ....[20]....
        /*009c*/ 	.word	0x0500000f


	//   ....[21]....
        /*00a0*/ 	.word	0x0500000f


	//   ....[22]....
        /*00a4*/ 	.word	0x0500000f


	//   ....[23]....
        /*00a8*/ 	.word	0x0500000f


	//   ....[24]....
        /*00ac*/ 	.word	0x0500000f


	//   ....[25]....
        /*00b0*/ 	.word	0x0500000f


	//   ....[26]....
        /*00b4*/ 	.word	0x0500000f


	//   ....[27]....
        /*00b8*/ 	.word	0x0500000f


	//   ....[28]....
        /*00bc*/ 	.word	0x0500000f


	//   ....[29]....
        /*00c0*/ 	.word	0x0500000f


	//----- nvinfo : EIATTR_COOP_GROUP_INSTR_OFFSETS
	.align		4
.L_14619:
        /*00c4*/ 	.byte	0x04, 0x28
        /*00c6*/ 	.short	(.L_14621 - .L_14620)


	//   ....[0]....
.L_14620:
        /*00c8*/ 	.word	0x00000170


	//   ....[1]....
        /*00cc*/ 	.word	0x000001b0


	//   ....[2]....
        /*00d0*/ 	.word	0x000001f0


	//   ....[3]....
        /*00d4*/ 	.word	0x00000230


	//   ....[4]....
        /*00d8*/ 	.word	0x00000270


	//   ....[5]....
        /*00dc*/ 	.word	0x00000330


	//   ....[6]....
        /*00e0*/ 	.word	0x00000360


	//   ....[7]....
        /*00e4*/ 	.word	0x00000390


	//   ....[8]....
        /*00e8*/ 	.word	0x000003c0


	//   ....[9]....
        /*00ec*/ 	.word	0x000003f0


	//   ....[10]....
        /*00f0*/ 	.word	0x00000510


	//   ....[11]....
        /*00f4*/ 	.word	0x00000530


	//   ....[12]....
        /*00f8*/ 	.word	0x00000550


	//   ....[13]....
        /*00fc*/ 	.word	0x00000570


	//   ....[14]....
        /*0100*/ 	.word	0x00000590


	//   ....[15]....
        /*0104*/ 	.word	0x00000620


	//   ....[16]....
        /*0108*/ 	.word	0x00000640


	//   ....[17]....
        /*010c*/ 	.word	0x00000660


	//   ....[18]....
        /*0110*/ 	.word	0x00000680


	//   ....[19]....
        /*0114*/ 	.word	0x000006a0


	//   ....[20]....
        /*0118*/ 	.word	0x00000860


	//   ....[21]....
        /*011c*/ 	.word	0x000008e0


	//   ....[22]....
        /*0120*/ 	.word	0x00000960


	//   ....[23]....
        /*0124*/ 	.word	0x000009e0


	//   ....[24]....
        /*0128*/ 	.word	0x00000a60


	//   ....[25]....
        /*012c*/ 	.word	0x00000ae0


	//   ....[26]....
        /*0130*/ 	.word	0x00000b50


	//   ....[27]....
        /*0134*/ 	.word	0x00000bc0


	//   ....[28]....
        /*0138*/ 	.word	0x00000c30


	//   ....[29]....
        /*013c*/ 	.word	0x00000ca0


	//----- nvinfo : EIATTR_VRC_CTA_INIT_COUNT
	.align		4
.L_14621:
        /*0140*/ 	.byte	0x02, 0x4a
	.zero		1
	.zero		1


	//----- nvinfo : EIATTR_EXIT_INSTR_OFFSETS
	.align		4
        /*0144*/ 	.byte	0x04, 0x1c
        /*0146*/ 	.short	(.L_14623 - .L_14622)


	//   ....[0]....
.L_14622:
        /*0148*/ 	.word	0x00000700


	//   ....[1]....
        /*014c*/ 	.word	0x00000800


	//----- nvinfo : EIATTR_CRS_STACK_SIZE
	.align		4
.L_14623:
        /*0150*/ 	.byte	0x04, 0x1e
        /*0152*/ 	.short	(.L_14625 - .L_14624)
.L_14624:
        /*0154*/ 	.word	0x00000000


	//----- nvinfo : EIATTR_CBANK_PARAM_SIZE
	.align		4
.L_14625:
        /*0158*/ 	.byte	0x03, 0x19
        /*015a*/ 	.short	0x0018


	//----- nvinfo : EIATTR_PARAM_CBANK
	.align		4
        /*015c*/ 	.byte	0x04, 0x0a
        /*015e*/ 	.short	(.L_14627 - .L_14626)
	.align		4
.L_14626:
        /*0160*/ 	.word	index@(.nv.constant0._ZN2at6native43_GLOBAL__N__9ae7fba5_10_SoftMax_cu_9f978f6322cunn_SoftMaxForwardRegIN3c104HalfEfS4_NS1_22SoftMaxForwardEpilogueElLi1EEEvPT1_PKT_T3_)
        /*0164*/ 	.short	0x0380
        /*0166*/ 	.short	0x0018


	//----- nvinfo : EIATTR_SW_WAR
	.align		4
.L_14627:
        /*0168*/ 	.byte	0x04, 0x36
        /*016a*/ 	.short	(.L_14629 - .L_14628)
.L_14628:
        /*016c*/ 	.word	0x00000008
.L_14629:


//--------------------- .nv.info._ZN2at6native43_GLOBAL__N__9ae7fba5_10_SoftMax_cu_9f978f6319cunn_SoftMaxForwardILi4EfffNS1_22SoftMaxForwardEpilogueEEEvPT2_PKT0_i --------------------------
	.section	.nv.info._ZN2at6native43_GLOBAL__N__9ae7fba5_10_SoftMax_cu_9f978f6319cunn_SoftMaxForwardILi4EfffNS1_22SoftMaxForwardEpilogueEEEvPT2_PKT0_i,"",@"SHT_CUDA_INFO"
	.sectionflags	@""
	.align	4


	//----- nvinfo : EIATTR_CUDA_API_VERSION
	.align		4
        /*0000*/ 	.byte	0x04, 0x37
        /*0002*/ 	.short	(.L_14631 - .L_14630)
.L_14630:
        /*0004*/ 	.word	0x00000082


	//----- nvinfo : EIATTR_KPARAM_INFO
	.align		4
.L_14631:
        /*0008*/ 	.byte	0x04, 0x17
        /*000a*/ 	.short	(.L_14633 - .L_14632)
.L_14632:
        /*000c*/ 	.word	0x00000000
        /*0010*/ 	.short	0x0002
        /*0012*/ 	.short	0x0010
        /*0014*/ 	.byte	0x00, 0xf0, 0x11, 0x00


	//----- nvinfo : EIATTR_KPARAM_INFO
	.align		4
.L_14633:
        /*0018*/ 	.byte	0x04, 0x17
        /*001a*/ 	.short	(.L_14635 - .L_14634)
.L_14634:
        /*001c*/ 	.word	0x00000000
        /*0020*/ 	.short	0x0001
        /*0022*/ 	.short	0x0008
        /*0024*/ 	.byte	0x00, 0xf5, 0x21, 0x00


	//----- nvinfo : EIATTR_KPARAM_INFO
	.align		4
.L_14635:
        /*0028*/ 	.byte	0x04, 0x17
        /*002a*/ 	.short	(.L_14637 - .L_14636)
.L_14636:
        /*002c*/ 	.word	0x00000000
        /*0030*/ 	.short	0x0000
        /*0032*/ 	.short	0x0000
        /*0034*/ 	.byte	0x00, 0xf5, 0x21, 0x00


	//----- nvinfo : EIATTR_SPARSE_MMA_MASK
	.align		4
.L_14637:
        /*0038*/ 	.byte	0x03, 0x50
        /*003a*/ 	.short	0x0000


	//----- nvinfo : EIATTR_MAXREG_COUNT
	.align		4
        /*003c*/ 	.byte	0x03, 0x1b
        /*003e*/ 	.short	0x00ff


	//----- nvinfo : EIATTR_NUM_BARRIERS
	.align		4
        /*0040*/ 	.byte	0x02, 0x4c
        /*0042*/ 	.byte	0x01
	.zero		1


	//----- nvinfo : EIATTR_MERCURY_ISA_VERSION
	.align		4
        /*0044*/ 	.byte	0x03, 0x5f
        /*0046*/ 	.short	0x0101


	//----- nvinfo : EIATTR_COOP_GROUP_MASK_REGIDS
	.align		4
        /*0048*/ 	.byte	0x04, 0x29
        /*004a*/ 	.short	(.L_14639 - .L_14638)


	//   ....[0]....
.L_14638:
        /*004c*/ 	.word	0xffffffff


	//   ....[1]....
        /*0050*/ 	.word	0xffffffff


	//   ....[2]....
        /*0054*/ 	.word	0xffffffff


	//   ....[3]....
        /*0058*/ 	.word	0xffffffff


	//   ....[4]....
        /*005c*/ 	.word	0xffffffff


	//   ....[5]....
        /*0060*/ 	.word	0xffffffff


	//   ....[6]....
        /*0064*/ 	.word	0xffffffff


	//   ....[7]....
        /*0068*/ 	.word	0xffffffff


	//   ....[8]....
        /*006c*/ 	.word	0xffffffff


	//   ....[9]....
        /*0070*/ 	.word	0xffffffff


	//   ....[10]....
        /*0074*/ 	.word	0xffffffff


	//   ....[11]....
        /*0078*/ 	.word	0xffffffff


	//   ....[12]....
        /*007c*/ 	.word	0xffffffff


	//   ....[13]....
        /*0080*/ 	.word	0xffffffff


	//   ....[14]....
        /*0084*/ 	.word	0xffffffff


	//   ....[15]....
        /*0088*/ 	.word	0xffffffff


	//   ....[16]....
        /*008c*/ 	.word	0xffffffff


	//   ....[17]....
        /*0090*/ 	.word	0xffffffff


	//   ....[18]....
        /*0094*/ 	.word	0xffffffff


	//   ....[19]....
        /*0098*/ 	.word	0xffffffff


	//   ....[20]....
        /*009c*/ 	.word	0x0500000c


	//   ....[21]....
        /*00a0*/ 	.word	0x0500000c


	//   ....[22]....
        /*00a4*/ 	.word	0x0500000c


	//   ....[23]....
        /*00a8*/ 	.word	0x0500000c


	//   ....[24]....
        /*00ac*/ 	.word	0x0500000c


	//   ....[25]....
        /*00b0*/ 	.word	0x0500000c


	//   ....[26]....
        /*00b4*/ 	.word	0x0500000c


	//   ....[27]....
        /*00b8*/ 	.word	0x0500000c


	//   ....[28]....
        /*00bc*/ 	.word	0x0500000c


	//   ....[29]....
        /*00c0*/ 	.word	0x0500000c


	//----- nvinfo : EIATTR_COOP_GROUP_INSTR_OFFSETS
	.align		4
.L_14639:
        /*00c4*/ 	.byte	0x04, 0x28
        /*00c6*/ 	.short	(.L_14641 - .L_14640)


	//   ....[0]....
.L_14640:
        /*00c8*/ 	.word	0x000005e0


	//   ....[1]....
        /*00cc*/ 	.word	0x000006a0


	//   ....[2]....
        /*00d0*/ 	.word	0x000006d0


	//   ....[3]....
        /*00d4*/ 	.word	0x00000700


	//   ....[4]....
        /*00d8*/ 	.word	0x00000740


	//   ....[5]....
        /*00dc*/ 	.word	0x00000800


	//   ....[6]....
        /*00e0*/ 	.word	0x00000830


	//   ....[7]....
        /*00e4*/ 	.word	0x00000860


	//   ....[8]....
        /*00e8*/ 	.word	0x00000890


	//   ....[9]....
        /*00ec*/ 	.word	0x000008c0


	//   ....[10]....
        /*00f0*/ 	.word	0x00000db0


	//   ....[11]....
        /*00f4*/ 	.word	0x00000e30


	//   ....[12]....
        /*00f8*/ 	.word	0x00000e60


	//   ....[13]....
        /*00fc*/ 	.word	0x00000e80


	//   ....[14]....
        /*0100*/ 	.word	0x00000ea0


	//   ....[15]....
        /*0104*/ 	.word	0x00000f30


	//   ....[16]....
        /*0108*/ 	.word	0x00000f50


	//   ....[17]....
        /*010c*/ 	.word	0x00000f70


	//   ....[18]....
        /*0110*/ 	.word	0x00000f90


	//   ....[19]....
        /*0114*/ 	.word	0x00000fb0


	//   ....[20]....
        /*0118*/ 	.word	0x000016b0


	//   ....[21]....
        /*011c*/ 	.word	0x00001730


	//   ....[22]....
        /*0120*/ 	.word	0x000017b0


	//   ....[23]....
        /*0124*/ 	.word	0x00001830


	//   ....[24]....
        /*0128*/ 	.word	0x000018b0


	//   ....[25]....
        /*012c*/ 	.word	0x00001930


	//   ....[26]....
        /*0130*/ 	.word	0x000019a0


	//   ....[27]....
        /*0134*/ 	.word	0x00001a10


	//   ....[28]....
        /*0138*/ 	.word	0x00001a80


	//   ....[29]....
        /*013c*/ 	.word	0x00001af0


	//----- nvinfo : EIATTR_VRC_CTA_INIT_COUNT
	.align		4
.L_14641:
        /*0140*/ 	.byte	0x02, 0x4a
	.zero		1
	.zero		1


	//----- nvinfo : EIATTR_EXIT_INSTR_OFFSETS
	.align		4
        /*0144*/ 	.byte	0x04, 0x1c
        /*0146*/ 	.short	(.L_14643 - .L_14642)


	//   ....[0]....
.L_14642:
        /*0148*/ 	.word	0x00001060


	//   ....[1]....
        /*014c*/ 	.word	0x00001140


	//   ....[2]....
        /*0150*/ 	.word	0x00001570


	//   ....[3]....
        /*0154*/ 	.word	0x00001650


	//----- nvinfo : EIATTR_CRS_STACK_SIZE
	.align		4
.L_14643:
        /*0158*/ 	.byte	0x04, 0x1e
        /*015a*/ 	.short	(.L_14645 - .L_14644)
.L_14644:
        /*015c*/ 	.word	0x00000000


	//----- nvinfo : EIATTR_CBANK_PARAM_SIZE
	.align		4
.L_14645:
        /*0160*/ 	.byte	0x03, 0x19
        /*0162*/ 	.short	0x0014


	//----- nvinfo : EIATTR_PARAM_CBANK
	.align		4
        /*0164*/ 	.byte	0x04, 0x0a
        /*0166*/ 	.short	(.L_14647 - .L_14646)
	.align		4
.L_14646:
        /*0168*/ 	.word	index@(.nv.constant0._ZN2at6native43_GLOBAL__N__9ae7fba5_10_SoftMax_cu_9f978f6319cunn_SoftMaxForwardILi4EfffNS1_22SoftMaxForwardEpilogueEEEvPT2_PKT0_i)
        /*016c*/ 	.short	0x0380
        /*016e*/ 	.short	0x0014


	//----- nvinfo : EIATTR_SW_WAR
	.align		4
.L_14647:
        /*0170*/ 	.byte	0x04, 0x36
        /*0172*/ 	.short	(.L_14649 - .L_14648)
.L_14648:
        /*0174*/ 	.word	0x00000008
.L_14649:


//--------------------- .nv.info._ZN2at6native43_GLOBAL__N__9ae7fba5_10_SoftMax_cu_9f978f6323cunn_SoftMaxForwardSmemILi4EfffNS1_22SoftMaxForwardEpilogueElEEvPT2_PKT0_T4_ --------------------------
	.section	.nv.info._ZN2at6native43_GLOBAL__N__9ae7fba5_10_SoftMax_cu_9f978f6323cunn_SoftMaxForwardSmemILi4EfffNS1_22SoftMaxForwardEpilogueElEEvPT2_PKT0_T4_,"",@"SHT_CUDA_INFO"
	.sectionflags	@""
	.align	4


	//----- nvinfo : EIATTR_CUDA_API_VERSION
	.align		4
        /*0000*/ 	.byte	0x04, 0x37
        /*0002*/ 	.short	(.L_14651 - .L_14650)
.L_14650:
        /*0004*/ 	.word	0x00000082


	//----- nvinfo : EIATTR_KPARAM_INFO
	.align		4
.L_14651:
        /*0008*/ 	.byte	0x04, 0x17
        /*000a*/ 	.short	(.L_14653 - .L_14652)
.L_14652:
        /*000c*/ 	.word	0x00000000
        /*0010*/ 	.short	0x0002
        /*0012*/ 	.short	0x0010
        /*0014*/ 	.byte	0x00, 0xf0, 0x21, 0x00


	//----- nvinfo : EIATTR_KPARAM_INFO
	.align		4
.L_14653:
        /*0018*/ 	.byte	0x04, 0x17
        /*001a*/ 	.short	(.L_14655 - .L_14654)
.L_14654:
        /*001c*/ 	.word	0x00000000
        /*0020*/ 	.short	0x0001
        /*0022*/ 	.short	0x0008
        /*0024*/ 	.byte	0x00, 0xf5, 0x21, 0x00


	//----- nvinfo : EIATTR_KPARAM_INFO
	.align		4
.L_14655:
        /*0028*/ 	.byte	0x04, 0x17
        /*002a*/ 	.short	(.L_14657 - .L_14656)
.L_14656:
        /*002c*/ 	.word	0x00000000
        /*0030*/ 	.short	0x0000
        /*0032*/ 	.short	0x0000
        /*0034*/ 	.byte	0x00, 0xf5, 0x21, 0x00


	//----- nvinfo : EIATTR_SPARSE_MMA_MASK
	.align		4
.L_14657:
        /*0038*/ 	.byte	0x03, 0x50
        /*003a*/ 	.short	0x0000


	//----- nvinfo : EIATTR_MAXREG_COUNT
	.align		4
        /*003c*/ 	.byte	0x03, 0x1b
        /*003e*/ 	.short	0x00ff


	//----- nvinfo : EIATTR_NUM_BARRIERS
	.align		4
        /*0040*/ 	.byte	0x02, 0x4c
        /*0042*/ 	.byte	0x01
	.zero		1


	//----- nvinfo : EIATTR_MERCURY_ISA_VERSION
	.align		4
        /*0044*/ 	.byte	0x03, 0x5f
        /*0046*/ 	.short	0x0101


	//----- nvinfo : EIATTR_COOP_GROUP_MASK_REGIDS
	.align		4
        /*0048*/ 	.byte	0x04, 0x29
        /*004a*/ 	.short	(.L_14659 - .L_14658)


	//   ....[0]....
.L_14658:
        /*004c*/ 	.word	0xffffffff


	//   ....[1]....
        /*0050*/ 	.word	0xffffffff


	//   ....[2]....
        /*0054*/ 	.word	0xffffffff


	//   ....[3]....
        /*0058*/ 	.word	0xffffffff


	//   ....[4]....
        /*005c*/ 	.word	0xffffffff


	//   ....[5]....
        /*0060*/ 	.word	0xffffffff


	//   ....[6]....
        /*0064*/ 	.word	0xffffffff


	//   ....[7]....
        /*0068*/ 	.word	0xffffffff


	//   ....[8]....
        /*006c*/ 	.word	0xffffffff


	//   ....[9]....
        /*0070*/ 	.word	0xffffffff


	//   ....[10]....
        /*0074*/ 	.word	0xffffffff


	//   ....[11]....
        /*0078*/ 	.word	0xffffffff


	//   ....[12]....
        /*007c*/ 	.word	0xffffffff


	//   ....[13]....
        /*0080*/ 	.word	0xffffffff


	//   ....[14]....
        /*0084*/ 	.word	0xffffffff


	//   ....[15]....
        /*0088*/ 	.word	0xffffffff


	//   ....[16]....
        /*008c*/ 	.word	0xffffffff


	//   ....[17]....
        /*0090*/ 	.word	0xffffffff


	//   ....[18]....
        /*0094*/ 	.word	0xffffffff


	//   ....[19]....
        /*0098*/ 	.word	0xffffffff


	//   ....[20]....
        /*009c*/ 	.word	0x05000011


	//   ....[21]....
        /*00a0*/ 	.word	0x05000011


	//   ....[22]....
        /*00a4*/ 	.word	0x05000011


	//   ....[23]....
        /*00a8*/ 	.word	0x05000011


	//   ....[24]....
        /*00ac*/ 	.word	0x05000011


	//   ....[25]....
        /*00b0*/ 	.word	0x05000011


	//   ....[26]....
        /*00b4*/ 	.word	0x05000011


	//   ....[27]....
        /*00b8*/ 	.word	0x05000011


	//   ....[28]....
        /*00bc*/ 	.word	0x05000011


	//   ....[29]....
        /*00c0*/ 	.word	0x05000011


	//----- nvinfo : EIATTR_COOP_GROUP_INSTR_OFFSETS
	.align		4
.L_14659:
        /*00c4*/ 	.byte	0x04, 0x28
        /*00c6*/ 	.short	(.L_14661 - .L_14660)


	//   ....[0]....
.L_14660:
        /*00c8*/ 	.word	0x000002d0


	//   ....[1]....
        /*00cc*/ 	.word	0x00000360


	//   ....[2]....
        /*00d0*/ 	.word	0x000003c0


	//   ....[3]....
        /*00d4*/ 	.word	0x00000400


	//   ....[4]....
        /*00d8*/ 	.word	0x00000440


	//   ....[5]....
        /*00dc*/ 	.word	0x00000500


	//   ....[6]....
        /*00e0*/ 	.word	0x00000530


	//   ....[7]....
        /*00e4*/ 	.word	0x00000560


	//   ....[8]....
        /*00e8*/ 	.word	0x00000590


	//   ....[9]....
        /*00ec*/ 	.word	0x000005c0


	//   ....[10]....
        /*00f0*/ 	.word	0x00000860


	//   ....[11]....
        /*00f4*/ 	.word	0x000008d0


	//   ....[12]....
        /*00f8*/ 	.word	0x000008f0


	//   ....[13]....
        /*00fc*/ 	.word	0x00000910


	//   ....[14]....
        /*0100*/ 	.word	0x00000930


	//   ....[15]....
        /*0104*/ 	.word	0x000009c0


	//   ....[16]....
        /*0108*/ 	.word	0x000009e0


	//   ....[17]....
        /*010c*/ 	.word	0x00000a00


	//   ....[18]....
        /*0110*/ 	.word	0x00000a20


	//   ....[19]....
        /*0114*/ 	.word	0x00000a40


	//   ....[20]....
        /*0118*/ 	.word	0x00000da0


	//   ....[21]....
        /*011c*/ 	.word	0x00000e20


	//   ....[22]....
        /*0120*/ 	.word	0x00000ea0


	//   ....[23]....
        /*0124*/ 	.word	0x00000f20


	//   ....[24]....
        /*0128*/ 	.word	0x00000fa0


	//   ....[25]....
        /*012c*/ 	.word	0x00001020


	//   ....[26]....
        /*0130*/ 	.word	0x00001090


	//   ....[27]....
        /*0134*/ 	.word	0x00001100


	//   ....[28]....
        /*0138*/ 	.word	0x00001170


	//   ....[29]....
        /*013c*/ 	.word	0x000011e0


	//----- nvinfo : EIATTR_VRC_CTA_INIT_COUNT
	.align		4
.L_14661:
        /*0140*/ 	.byte	0x02, 0x4a
	.zero		1
	.zero		1


	//----- nvinfo : EIATTR_EXIT_INSTR_OFFSETS
	.align		4
        /*0144*/ 	.byte	0x04, 0x1c
        /*0146*/ 	.short	(.L_14663 - .L_14662)


	//   ....[0]....
.L_14662:
        /*0148*/ 	.word	0x00000aa0


	//   ....[1]....
        /*014c*/ 	.word	0x00000d40


	//----- nvinfo : EIATTR_CRS_STACK_SIZE
	.align		4
.L_14663:
        /*0150*/ 	.byte	0x04, 0x1e
        /*0152*/ 	.short	(.L_14665 - .L_14664)
.L_14664:
        /*0154*/ 	.word	0x00000000


	//----- nvinfo : EIATTR_CBANK_PARAM_SIZE
	.align		4
.L_14665:
        /*0158*/ 	.byte	0x03, 0x19
        /*015a*/ 	.short	0x0018


	//----- nvinfo : EIATTR_PARAM_CBANK
	.align		4
        /*015c*/ 	.byte	0x04, 0x0a
        /*015e*/ 	.short	(.L_14667 - .L_14666)
	.align		4
.L_14666:
        /*0160*/ 	.word	index@(.nv.constant0._ZN2at6native43_GLOBAL__N__9ae7fba5_10_SoftMax_cu_9f978f6323cunn_SoftMaxForwardSmemILi4EfffNS1_22SoftMaxForwardEpilogueElEEvPT2_PKT0_T4_)
        /*0164*/ 	.short	0x0380
        /*0166*/ 	.short	0x0018


	//----- nvinfo : EIATTR_SW_WAR
	.align		4
.L_14667:
        /*0168*/ 	.byte	0x04, 0x36
        /*016a*/ 	.short	(.L_14669 - .L_14668)
.L_14668:
        /*016c*/ 	.word	0x00000008
.L_14669:


//--------------------- .nv.info._ZN2at6native43_GLOBAL__N__9ae7fba5_10_SoftMax_cu_9f978f6322cunn_SoftMaxForwardRegIfffNS1_22SoftMaxForwardEpilogueElLi9EEEvPT1_PKT_T3_ --------------------------
	.section	.nv.info._ZN2at6native43_GLOBAL__N__9ae7fba5_10_SoftMax_cu_9f978f6322cunn_SoftMaxForwardRegIfffNS1_22SoftMaxForwardEpilogueElLi9EEEvPT1_PKT_T3_,"",@"SHT_CUDA_INFO"
	.sectionflags	@""
	.align	4


	//----- nvinfo : EIATTR_CUDA_API_VERSION
	.align		4
        /*0000*/ 	.byte	0x04, 0x37
        /*0002*/ 	.short	(.L_14671 - .L_14670)
.L_14670:
        /*0004*/ 	.word	0x00000082


	//----- nvinfo : EIATTR_KPARAM_INFO
	.align		4
.L_14671:
        /*0008*/ 	.byte	0x04, 0x17
        /*000a*/ 	.short	(.L_14673 - .L_14672)
.L_14672:
        /*000c*/ 	.word	0x00000000
        /*0010*/ 	.short	0x0002
        /*0012*/ 	.short	0x0010
        /*0014*/ 	.byte	0x00, 0xf0, 0x21, 0x00


	//----- nvinfo : EIATTR_KPARAM_INFO
	.align		4
.L_14673:
        /*0018*/ 	.byte	0x04, 0x17
        /*001a*/ 	.short	(.L_14675 - .L_14674)
.L_14674:
        /*001c*/ 	.word	0x00000000
        /*0020*/ 	.short	0x0001
        /*0022*/ 	.short	0x0008
        /*0024*/ 	.byte	0x00, 0xf5, 0x21, 0x00


	//----- nvinfo : EIATTR_KPARAM_INFO
	.align		4
.L_14675:
        /*0028*/ 	.byte	0x04, 0x17
        /*002a*/ 	.short	(.L_14677 - .L_14676)
.L_14676:
        /*002c*/ 	.word	0x00000000
        /*0030*/ 	.short	0x0000
        /*0032*/ 	.short	0x0000
        /*0034*/ 	.byte	0x00, 0xf5, 0x21, 0x00


	//----- nvinfo : EIATTR_SPARSE_MMA_MASK
	.align		4
.L_14677:
        /*0038*/ 	.byte	0x03, 0x50
        /*003a*/ 	.short	0x0000


	//----- nvinfo : EIATTR_MAXREG_COUNT
	.align		4
        /*003c*/ 	.byte	0x03, 0x1b
        /*003e*/ 	.short	0x00ff


	//----- nvinfo : EIATTR_NUM_BARRIERS
	.align		4
        /*0040*/ 	.byte	0x02, 0x4c
        /*0042*/ 	.byte	0x01
	.zero		1


	//----- nvinfo : EIATTR_MERCURY_ISA_VERSION
	.align		4
        /*0044*/ 	.byte	0x03, 0x5f
        /*0046*/ 	.short	0x0101


	//----- nvinfo : EIATTR_COOP_GROUP_MASK_REGIDS
	.align		4
        /*0048*/ 	.byte	0x04, 0x29
        /*004a*/ 	.short	(.L_14679 - .L_14678)


	//   ....[0]....
.L_14678:
        /*004c*/ 	.word	0xffffffff


	//   ....[1]....
        /*0050*/ 	.word	0xffffffff


	//   ....[2]....
        /*0054*/ 	.word	0xffffffff


	//   ....[3]....
        /*0058*/ 	.word	0xffffffff


	//   ....[4]....
        /*005c*/ 	.word	0xffffffff


	//   ....[5]....
        /*0060*/ 	.word	0xffffffff


	//   ....[6]....
        /*0064*/ 	.word	0xffffffff


	//   ....[7]....
        /*0068*/ 	.word	0xffffffff


	//   ....[8]....
        /*006c*/ 	.word	0xffffffff


	//   ....[9]....
        /*0070*/ 	.word	0xffffffff


	//   ....[10]....
        /*0074*/ 	.word	0xffffffff


	//   ....[11]....
        /*0078*/ 	.word	0xffffffff


	//   ....[12]....
        /*007c*/ 	.word	0xffffffff


	//   ....[13]....
        /*0080*/ 	.word	0xffffffff


	//   ....[14]....
        /*0084*/ 	.word	0xffffffff


	//   ....[15]....
        /*0088*/ 	.word	0xffffffff


	//   ....[16]....
        /*008c*/ 	.word	0xffffffff


	//   ....[17]....
        /*0090*/ 	.word	0xffffffff


	//   ....[18]....
        /*0094*/ 	.word	0xffffffff


	//   ....[19]....
        /*0098*/ 	.word	0xffffffff


	//   ....[20]....
        /*009c*/ 	.word	0x0500001c


	//   ....[21]....
        /*00a0*/ 	.word	0x0500001c


	//   ....[22]....
        /*00a4*/ 	.word	0x0500001c


	//   ....[23]....
        /*00a8*/ 	.word	0x0500001c


	//   ....[24]....
        /*00ac*/ 	.word	0x0500001c


	//   ....[25]....
        /*00b0*/ 	.word	0x0500001c


	//   ....[26]....
        /*00b4*/ 	.word	0x0500001c


	//   ....[27]....
        /*00b8*/ 	.word	0x0500001c


	//   ....[28]....
        /*00bc*/ 	.word	0x0500001c


	//   ....[29]....
        /*00c0*/ 	.word	0x0500001c


	//----- nvinfo : EIATTR_COOP_GROUP_INSTR_OFFSETS
	.align		4
.L_14679:
        /*00c4*/ 	.byte	0x04, 0x28
        /*00c6*/ 	.short	(.L_14681 - .L_14680)


	//   ....[0]....
.L_14680:
        /*00c8*/ 	.word	0x00000740


	//   ....[1]....
        /*00cc*/ 	.word	0x00000770


	//   ....[2]....
        /*00d0*/ 	.word	0x000007a0


	//   ....[3]....
        /*00d4*/ 	.word	0x000007d0


	//   ....[4]....
        /*00d8*/ 	.word	0x00000800


	//   ....[5]....
        /*00dc*/ 	.word	0x000009a0


	//   ....[6]....
        /*00e0*/ 	.word	0x000009d0


	//   ....[7]....
        /*00e4*/ 	.word	0x00000a00


	//   ....[8]....
        /*00e8*/ 	.word	0x00000a30


	//   ....[9]....
        /*00ec*/ 	.word	0x00000a60


	//   ....[10]....
        /*00f0*/ 	.word	0x00000ec0


	//   ....[11]....
        /*00f4*/ 	.word	0x00000ef0


	//   ....[12]....
        /*00f8*/ 	.word	0x00000f20


	//   ....[13]....
        /*00fc*/ 	.word	0x00000f40


	//   ....[14]....
        /*0100*/ 	.word	0x00000f60


	//   ....[15]....
        /*0104*/ 	.word	0x00001000


	//   ....[16]....
        /*0108*/ 	.word	0x00001020


	//   ....[17]....
        /*010c*/ 	.word	0x00001040


	//   ....[18]....
        /*0110*/ 	.word	0x00001060


	//   ....[19]....
        /*0114*/ 	.word	0x00001080


	//   ....[20]....
        /*0118*/ 	.word	0x00001a40


	//   ....[21]....
        /*011c*/ 	.word	0x00001ac0


	//   ....[22]....
        /*0120*/ 	.word	0x00001b40


	//   ....[23]....
        /*0124*/ 	.word	0x00001bc0


	//   ....[24]....
        /*0128*/ 	.word	0x00001c40


	//   ....[25]....
        /*012c*/ 	.word	0x00001cc0


	//   ....[26]....
        /*0130*/ 	.word	0x00001d30


	//   ....[27]....
        /*0134*/ 	.word	0x00001da0


	//   ....[28]....
        /*0138*/ 	.word	0x00001e10


	//   ....[29]....
        /*013c*/ 	.word	0x00001e80


	//----- nvinfo : EIATTR_VRC_CTA_INIT_COUNT
	.align		4
.L_14681:
        /*0140*/ 	.byte	0x02, 0x4a
	.zero		1
	.zero		1


	//----- nvinfo : EIATTR_EXIT_INSTR_OFFSETS
	.align		4
        /*0144*/ 	.byte	0x04, 0x1c
        /*0146*/ 	.short	(.L_14683 - .L_14682)


	//   ....[0]....
.L_14682:
        /*0148*/ 	.word	0x00001910


	//   ....[1]....
        /*014c*/ 	.word	0x000019e0


	//----- nvinfo : EIATTR_CRS_STACK_SIZE
	.align		4
.L_14683:
        /*0150*/ 	.byte	0x04, 0x1e
        /*0152*/ 	.short	(.L_14685 - .L_14684)
.L_14684:
        /*0154*/ 	.word	0x00000000


	//----- nvinfo : EIATTR_CBANK_PARAM_SIZE
	.align		4
.L_14685:
        /*0158*/ 	.byte	0x03, 0x19
        /*015a*/ 	.short	0x0018


	//----- nvinfo : EIATTR_PARAM_CBANK
	.align		4
        /*015c*/ 	.byte	0x04, 0x0a
        /*015e*/ 	.short	(.L_14687 - .L_14686)
	.align		4
.L_14686:
        /*0160*/ 	.word	index@(.nv.constant0._ZN2at6native43_GLOBAL__N__9ae7fba5_10_SoftMax_cu_9f978f6322cunn_SoftMaxForwardRegIfffNS1_22SoftMaxForwardEpilogueElLi9EEEvPT1_PKT_T3_)
        /*0164*/ 	.short	0x0380
        /*0166*/ 	.short	0x0018


	//----- nvinfo : EIATTR_SW_WAR
	.align		4
.L_14687:
        /*0168*/ 	.byte	0x04, 0x36
        /*016a*/ 	.short	(.L_14689 - .L_14688)
.L_14688:
        /*016c*/ 	.word	0x00000008
.L_14689:


//--------------------- .nv.info._ZN2at6native43_GLOBAL__N__9ae7fba5_10_SoftMax_cu_9f978f6322cunn_SoftMaxForwardRegIfffNS1_22SoftMaxForwardEpilogueElLi8EEEvPT1_PKT_T3_ --------------------------
	.section	.nv.info._ZN2at6native43_GLOBAL__N__9ae7fba5_10_SoftMax_cu_9f978f6322cunn_SoftMaxForwardRegIfffNS1_22SoftMaxForwardEpilogueElLi8EEEvPT1_PKT_T3_,"",@"SHT_CUDA_INFO"
	.sectionflags	@""
	.align	4


	//----- nvinfo : EIATTR_CUDA_API_VERSION
	.align		4
        /*0000*/ 	.byte	0x04, 0x37
        /*0002*/ 	.short	(.L_14691 - .L_14690)
.L_14690:
        /*0004*/ 	.word	0x00000082


	//----- nvinfo : EIATTR_KPARAM_INFO
	.align		4
.L_14691:
        /*0008*/ 	.byte	0x04, 0x17
        /*000a*/ 	.short	(.L_14693 - .L_14692)
.L_14692:
        /*000c*/ 	.word	0x00000000
        /*0010*/ 	.short	0x0002
        /*0012*/ 	.short	0x0010
        /*0014*/ 	.byte	0x00, 0xf0, 0x21, 0x00


	//----- nvinfo : EIATTR_KPARAM_INFO
	.align		4
.L_14693:
        /*0018*/ 	.byte	0x04, 0x17
        /*001a*/ 	.short	(.L_14695 - .L_14694)
.L_14694:
        /*001c*/ 	.word	0x00000000
        /*0020*/ 	.short	0x0001
        /*0022*/ 	.short	0x0008
        /*0024*/ 	.byte	0x00, 0xf5, 0x21, 0x00


	//----- nvinfo : EIATTR_KPARAM_INFO
	.align		4
.L_14695:
        /*0028*/ 	.byte	0x04, 0x17
        /*002a*/ 	.short	(.L_14697 - .L_14696)
.L_14696:
        /*002c*/ 	.word	0x00000000
        /*0030*/ 	.short	0x0000
        /*0032*/ 	.short	0x0000
        /*0034*/ 	.byte	0x00, 0xf5, 0x21, 0x00


	//----- nvinfo : EIATTR_SPARSE_MMA_MASK
	.align		4
.L_14697:
        /*0038*/ 	.byte	0x03, 0x50
        /*003a*/ 	.short	0x0000


	//----- nvinfo : EIATTR_MAXREG_COUNT
	.align		4
        /*003c*/ 	.byte	0x03, 0x1b
        /*003e*/ 	.short	0x00ff


	//----- nvinfo : EIATTR_NUM_BARRIERS
	.align		4
        /*0040*/ 	.byte	0x02, 0x4c
        /*0042*/ 	.byte	0x01
	.zero		1


	//----- nvinfo : EIATTR_MERCURY_ISA_VERSION
	.align		4
        /*0044*/ 	.byte	0x03, 0x5f
        /*0046*/ 	.short	0x0101


	//----- nvinfo : EIATTR_COOP_GROUP_MASK_REGIDS
	.align		4
        /*0048*/ 	.byte	0x04, 0x29
        /*004a*/ 	.short	(.L_14699 - .L_14698)


	//   ....[0]....
.L_14698:
        /*004c*/ 	.word	0xffffffff


	//   ....[1]....
        /*0050*/ 	.word	0xffffffff


	//   ....[2]....
        /*0054*/ 	.word	0xffffffff


	//   ....[3]....
        /*0058*/ 	.word	0xffffffff


	//   ....[4]....
        /*005c*/ 	.word	0xffffffff


	//   ....[5]....
        /*0060*/ 	.word	0xffffffff


	//   ....[6]....
        /*0064*/ 	.word	0xffffffff


	//   ....[7]....
        /*0068*/ 	.word	0xffffffff


	//   ....[8]....
        /*006c*/ 	.word	0xffffffff


	//   ....[9]....
        /*0070*/ 	.word	0xffffffff


	//   ....[10]....
        /*0074*/ 	.word	0xffffffff


	//   ....[11]....
        /*0078*/ 	.word	0xffffffff


	//   ....[12]....
        /*007c*/ 	.word	0xffffffff


	//   ....[13]....
        /*0080*/ 	.word	0xffffffff


	//   ....[14]....
        /*0084*/ 	.word	0xffffffff


	//   ....[15]....
        /*0088*/ 	.word	0xffffffff


	//   ....[16]....
        /*008c*/ 	.word	0xffffffff


	//   ....[17]....
        /*0090*/ 	.word	0xffffffff


	//   ....[18]....
        /*0094*/ 	.word	0xffffffff


	//   ....[19]....
        /*0098*/ 	.word	0xffffffff


	//   ....[20]....
        /*009c*/ 	.word	0x05000018


	//   ....[21]....
        /*00a0*/ 	.word	0x05000018


	//   ....[22]....
        /*00a4*/ 	.word	0x05000018


	//   ....[23]....
        /*00a8*/ 	.word	0x05000018


	//   ....[24]....
        /*00ac*/ 	.word	0x05000018


	//   ....[25]....
        /*00b0*/ 	.word	0x05000018


	//   ....[26]....
        /*00b4*/ 	.word	0x05000018


	//   ....[27]....
        /*00b8*/ 	.word	0x05000018


	//   ....[28]....
        /*00bc*/ 	.word	0x05000018


	//   ....[29]....
        /*00c0*/ 	.word	0x05000018


	//----- nvinfo : EIATTR_COOP_GROUP_INSTR_OFFSETS
	.align		4
.L_14699:
        /*00c4*/ 	.byte	0x04, 0x28
        /*00c6*/ 	.short	(.L_14701 - .L_14700)


	//   ....[0]....
.L_14700:
        /*00c8*/ 	.word	0x00000650


	//   ....[1]....
        /*00cc*/ 	.word	0x00000680


	//   ....[2]....
        /*00d0*/ 	.word	0x000006b0


	//   ....[3]....
        /*00d4*/ 	.word	0x000006e0


	//   ....[4]....
        /*00d8*/ 	.word	0x00000720


	//   ....[5]....
        /*00dc*/ 	.word	0x00000880


	//   ....[6]....
        /*00e0*/ 	.word	0x000008b0


	//   ....[7]....
        /*00e4*/ 	.word	0x000008e0


	//   ....[8]....
        /*00e8*/ 	.word	0x00000910


	//   ....[9]....
        /*00ec*/ 	.word	0x00000940


	//   ....[10]....
        /*00f0*/ 	.word	0x00000cc0


	//   ....[11]....
        /*00f4*/ 	.word	0x00000ce0


	//   ....[12]....
        /*00f8*/ 	.word	0x00000d00


	//   ....[13]....
        /*00fc*/ 	.word	0x00000d20


	//   ....[14]....
        /*0100*/ 	.word	0x00000d40


	//   ....[15]....
        /*0104*/ 	.word	0x00000de0


	//   ....[16]....
        /*0108*/ 	.word	0x00000e00


	//   ....[17]....
        /*010c*/ 	.word	0x00000e20


	//   ....[18]....
        /*0110*/ 	.word	0x00000e40


	//   ....[19]....
        /*0114*/ 	.word	0x00000e60


	//   ....[20]....
        /*0118*/ 	.word	0x00001710


	//   ....[21]....
        /*011c*/ 	.word	0x00001780


	//   ....[22]....
        /*0120*/ 	.word	0x000017e0


	//   ....[23]....
        /*0124*/ 	.word	0x00001840


	//   ....[24]....
        /*0128*/ 	.word	0x000018b0


	//   ....[25]....
        /*012c*/ 	.word	0x00001930


	//   ....[26]....
        /*0130*/ 	.word	0x00001990


	//   ....[27]....
        /*0134*/ 	.word	0x000019f0


	//   ....[28]....
        /*0138*/ 	.word	0x00001a50


	//   ....[29]....
        /*013c*/ 	.word	0x00001ab0


	//----- nvinfo : EIATTR_VRC_CTA_INIT_COUNT
	.align		4
.L_14701:
        /*0140*/ 	.byte	0x02, 0x4a
	.zero		1
	.zero		1


	//----- nvinfo : EIATTR_EXIT_INSTR_OFFSETS
	.align		4
        /*0144*/ 	.byte	0x04, 0x1c
        /*0146*/ 	.short	(.L_14703 - .L_14702)


	//   ....[0]....
.L_14702:
        /*0148*/ 	.word	0x000015e0


	//   ....[1]....
        /*014c*/ 	.word	0x000016b0


	//----- nvinfo : EIATTR_CRS_STACK_SIZE
	.align		4
.L_14703:
        /*0150*/ 	.byte	0x04, 0x1e
        /*0152*/ 	.short	(.L_14705 - .L_14704)
.L_14704:
        /*0154*/ 	.word	0x00000000


	//----- nvinfo : EIATTR_CBANK_PARAM_SIZE
	.align		4
.L_14705:
        /*0158*/ 	.byte	0x03, 0x19
        /*015a*/ 	.short	0x0018


	//----- nvinfo : EIATTR_PARAM_CBANK
	.align		4
        /*015c*/ 	.byte	0x04, 0x0a
        /*015e*/ 	.short	(.L_14707 - .L_14706)
	.align		4
.L_14706:
        /*0160*/ 	.word	index@(.nv.constant0._ZN2at6native43_GLOBAL__N__9ae7fba5_10_SoftMax_cu_9f978f6322cunn_SoftMaxForwardRegIfffNS1_22SoftMaxForwardEpilogueElLi8EEEvPT1_PKT_T3_)
        /*0164*/ 	.short	0x0380
        /*0166*/ 	.short	0x0018


	//----- nvinfo : EIATTR_SW_WAR
	.align		4
.L_14707:
        /*0168*/ 	.byte	0x04, 0x36
        /*016a*/ 	.short	(.L_14709 - .L_14708)
.L_14708:
        /*016c*/ 	.word	0x00000008
.L_14709:


//--------------------- .nv.info._ZN2at6native43_GLOBAL__N__9ae7fba5_10_SoftMax_cu_9f978f6322cunn_SoftMaxForwardRegIfffNS1_22SoftMaxForwardEpilogueElLi7EEEvPT1_PKT_T3_ --------------------------
	.section	.nv.info._ZN2at6native43_GLOBAL__N__9ae7fba5_10_SoftMax_cu_9f978f6322cunn_SoftMaxForwardRegIfffNS1_22SoftMaxForwardEpilogueElLi7EEEvPT1_PKT_T3_,"",@"SHT_CUDA_INFO"
	.sectionflags	@""
	.align	4


	//----- nvinfo : EIATTR_CUDA_API_VERSION
	.align		4
        /*0000*/ 	.byte	0x04, 0x37
        /*0002*/ 	.short	(.L_14711 - .L_14710)
.L_14710:
        /*0004*/ 	.word	0x00000082


	//----- nvinfo : EIATTR_KPARAM_INFO
	.align		4
.L_14711:
        /*0008*/ 	.byte	0x04, 0x17
        /*000a*/ 	.short	(.L_14713 - .L_14712)
.L_14712:
        /*000c*/ 	.word	0x00000000
        /*0010*/ 	.short	0x0002
        /*0012*/ 	.short	0x0010
        /*0014*/ 	.byte	0x00, 0xf0, 0x21, 0x00


	//----- nvinfo : EIATTR_KPARAM_INFO
	.align		4
.L_14713:
        /*0018*/ 	.byte	0x04, 0x17
        /*001a*/ 	.short	(.L_14715 - .L_14714)
.L_14714:
        /*001c*/ 	.word	0x00000000
        /*0020*/ 	.short	0x0001
        /*0022*/ 	.short	0x0008
        /*0024*/ 	.byte	0x00, 0xf5, 0x21, 0x00


	//----- nvinfo : EIATTR_KPARAM_INFO
	.align		4
.L_14715:
        /*0028*/ 	.byte	0x04, 0x17
        /*002a*/ 	.short	(.L_14717 - .L_14716)
.L_14716:
        /*002c*/ 	.word	0x00000000
        /*0030*/ 	.short	0x0000
        /*0032*/ 	.short	0x0000
        /*0034*/ 	.byte	0x00, 0xf5, 0x21, 0x00


	//----- nvinfo : EIATTR_SPARSE_MMA_MASK
	.align		4
.L_14717:
        /*0038*/ 	.byte	0x03, 0x50
        /*003a*/ 	.short	0x0000


	//----- nvinfo : EIATTR_MAXREG_COUNT
	.align		4
        /*003c*/ 	.byte	0x03, 0x1b
        /*003e*/ 	.short	0x00ff


	//----- nvinfo : EIATTR_NUM_BARRIERS
	.align		4
        /*0040*/ 	.byte	0x02, 0x4c
        /*0042*/ 	.byte	0x01
	.zero		1


	//----- nvinfo : EIATTR_MERCURY_ISA_VERSION
	.align		4
        /*0044*/ 	.byte	0x03, 0x5f
        /*0046*/ 	.short	0x0101


	//----- nvinfo : EIATTR_COOP_GROUP_MASK_REGIDS
	.align		4
        /*0048*/ 	.byte	0x04, 0x29
        /*004a*/ 	.short	(.L_14719 - .L_14718)


	//   ....[0]....
.L_14718:
        /*004c*/ 	.word	0xffffffff


	//   ....[1]....
        /*0050*/ 	.word	0xffffffff


	//   ....[2]....
        /*0054*/ 	.word	0xffffffff


	//   ....[3]....
        /*0058*/ 	.word	0xffffffff


	//   ....[4]....
        /*005c*/ 	.word	0xffffffff


	//   ....[5]....
        /*0060*/ 	.word	0xffffffff


	//   ....[6]....
        /*0064*/ 	.word	0xffffffff


	//   ....[7]....
        /*0068*/ 	.word	0xffffffff


	//   ....[8]....
        /*006c*/ 	.word	0xffffffff


	//   ....[9]....
        /*0070*/ 	.word	0xffffffff


	//   ....[10]....
        /*0074*/ 	.word	0xffffffff


	//   ....[11]....
        /*0078*/ 	.word	0xffffffff


	//   ....[12]....
        /*007c*/ 	.word	0xffffffff


	//   ....[13]....
        /*0080*/ 	.word	0xffffffff


	//   ....[14]....
        /*0084*/ 	.word	0xffffffff


	//   ....[15]....
        /*0088*/ 	.word	0xffffffff


	//   ....[16]....
        /*008c*/ 	.word	0xffffffff


	//   ....[17]....
        /*0090*/ 	.word	0xffffffff


	//   ....[18]....
        /*0094*/ 	.word	0xffffffff


	//   ....[19]....
        /*0098*/ 	.word	0xffffffff


	//   ....[20]....
        /*009c*/ 	.word	0x05000016


	//   ....[21]....
        /*00a0*/ 	.word	0x05000016


	//   ....[22]....
        /*00a4*/ 	.word	0x05000016


	//   ....[23]....
        /*00a8*/ 	.word	0x05000016


	//   ....[24]....
        /*00ac*/ 	.word	0x05000016


	//   ....[25]....
        /*00b0*/ 	.word	0x05000016


	//   ....[26]....
        /*00b4*/ 	.word	0x05000016


	//   ....[27]....
        /*00b8*/ 	.word	0x05000016


	//   ....[28]....
        /*00bc*/ 	.word	0x05000016


	//   ....[29]....
        /*00c0*/ 	.word	0x05000016


	//----- nvinfo : EIATTR_COOP_GROUP_INSTR_OFFSETS
	.align		4
.L_14719:
        /*00c4*/ 	.byte	0x04, 0x28
        /*00c6*/ 	.short	(.L_14721 - .L_14720)


	//   ....[0]....
.L_14720:
        /*00c8*/ 	.word	0x00000550


	//   ....[1]....
        /*00cc*/ 	.word	0x00000590


	//   ....[2]....
        /*00d0*/ 	.word	0x000005c0


	//   ....[3]....
        /*00d4*/ 	.word	0x000005f0


	//   ....[4]....
        /*00d8*/ 	.word	0x00000630


	//   ....[5]....
        /*00dc*/ 	.word	0x00000790


	//   ....[6]....
        /*00e0*/ 	.word	0x000007c0


	//   ....[7]....
        /*00e4*/ 	.word	0x000007f0


	//   ....[8]....
        /*00e8*/ 	.word	0x00000820


	//   ....[9]....
        /*00ec*/ 	.word	0x00000850


	//   ....[10]....
        /*00f0*/ 	.word	0x00000b60


	//   ....[11]....
        /*00f4*/ 	.word	0x00000b80


	//   ....[12]....
        /*00f8*/ 	.word	0x00000ba0


	//   ....[13]....
        /*00fc*/ 	.word	0x00000bc0


	//   ....[14]....
        /*0100*/ 	.word	0x00000be0


	//   ....[15]....
        /*0104*/ 	.word	0x00000c80


	//   ....[16]....
        /*0108*/ 	.word	0x00000ca0


	//   ....[17]....
        /*010c*/ 	.word	0x00000cc0


	//   ....[18]....
        /*0110*/ 	.word	0x00000ce0


	//   ....[19]....
        /*0114*/ 	.word	0x00000d00


	//   ....[20]....
        /*0118*/ 	.word	0x000014c0


	//   ....[21]....
        /*011c*/ 	.word	0x00001530


	//   ....[22]....
        /*0120*/ 	.word	0x000015a0


	//   ....[23]....
        /*0124*/ 	.word	0x00001610


	//   ....[24]....
        /*0128*/ 	.word	0x00001680


	//   ....[25]....
        /*012c*/ 	.word	0x00001700


	//   ....[26]....
        /*0130*/ 	.word	0x00001760


	//   ....[27]....
        /*0134*/ 	.word	0x000017c0


	//   ....[28]....
        /*0138*/ 	.word	0x00001820


	//   ....[29]....
        /*013c*/ 	.word	0x00001880


	//----- nvinfo : EIATTR_VRC_CTA_INIT_COUNT
	.align		4
.L_14721:
        /*0140*/ 	.byte	0x02, 0x4a
	.zero		1
	.zero		1


	//----- nvinfo : EIATTR_EXIT_INSTR_OFFSETS
	.align		4
        /*0144*/ 	.byte	0x04, 0x1c
        /*0146*/ 	.short	(.L_14723 - .L_14722)


	//   ....[0]....
.L_14722:
        /*0148*/ 	.word	0x00001390


	//   ....[1]....
        /*014c*/ 	.word	0x00001460


	//----- nvinfo : EIATTR_CRS_STACK_SIZE
	.align		4
.L_14723:
        /*0150*/ 	.byte	0x04, 0x1e
        /*0152*/ 	.short	(.L_14725 - .L_14724)
.L_14724:
        /*0154*/ 	.word	0x00000000


	//----- nvinfo : EIATTR_CBANK_PARAM_SIZE
	.align		4
.L_14725:
        /*0158*/ 	.byte	0x03, 0x19
        /*015a*/ 	.short	0x0018


	//----- nvinfo : EIATTR_PARAM_CBANK
	.align		4
        /*015c*/ 	.byte	0x04, 0x0a
        /*015e*/ 	.short	(.L_14727 - .L_14726)
	.align		4
.L_14726:
        /*0160*/ 	.word	index@(.nv.constant0._ZN2at6native43_GLOBAL__N__9ae7fba5_10_SoftMax_cu_9f978f6322cunn_SoftMaxForwardRegIfffNS1_22SoftMaxForwardEpilogueElLi7EEEvPT1_PKT_T3_)
        /*0164*/ 	.short	0x0380
        /*0166*/ 	.short	0x0018


	//----- nvinfo : EIATTR_SW_WAR
	.align		4
.L_14727:
        /*0168*/ 	.byte	0x04, 0x36
        /*016a*/ 	.short	(.L_14729 - .L_14728)
.L_14728:
        /*016c*/ 	.word	0x00000008
.L_14729:


//--------------------- .nv.info._ZN2at6native43_GLOBAL__N__9ae7fba5_10_SoftMax_cu_9f978f6322cunn_SoftMaxForwardRegIfffNS1_22SoftMaxForwardEpilogueElLi6EEEvPT1_PKT_T3_ --------------------------
	.section	.nv.info._ZN2at6native43_GLOBAL__N__9ae7fba5_10_SoftMax_cu_9f978f6322cunn_SoftMaxForwardRegIfffNS1_22SoftMaxForwardEpilogueElLi6EEEvPT1_PKT_T3_,"",@"SHT_CUDA_INFO"
	.sectionflags	@""
	.align	4


	//----- nvinfo : EIATTR_CUDA_API_VERSION
	.align		4
        /*0000*/ 	.byte	0x04, 0x37
        /*0002*/ 	.short	(.L_14731 - .L_14730)
.L_14730:
        /*0004*/ 	.word	0x00000082


	//----- nvinfo : EIATTR_KPARAM_INFO
	.align		4
.L_14731:
        /*0008*/ 	.byte	0x04, 0x17
        /*000a*/ 	.short	(.L_14733 - .L_14732)
.L_14732:
        /*000c*/ 	.word	0x00000000
        /*0010*/ 	.short	0x0002
        /*0012*/ 	.short	0x0010
        /*0014*/ 	.byte	0x00, 0xf0, 0x21, 0x00


	//----- nvinfo : EIATTR_KPARAM_INFO
	.align		4
.L_14733:
        /*0018*/ 	.byte	0x04, 0x17
        /*001a*/ 	.short	(.L_14735 - .L_14734)
.L_14734:
        /*001c*/ 	.word	0x00000000
        /*0020*/ 	.short	0x0001
        /*0022*/ 	.short	0x0008
        /*0024*/ 	.byte	0x00, 0xf5, 0x21, 0x00


	//----- nvinfo : EIATTR_KPARAM_INFO
	.align		4
.L_14735:
        /*0028*/ 	.byte	0x04, 0x17
        /*002a*/ 	.short	(.L_14737 - .L_14736)
.L_14736:
        /*002c*/ 	.word	0x00000000
        /*0030*/ 	.short	0x0000
        /*0032*/ 	.short	0x0000
        /*0034*/ 	.byte	0x00, 0xf5, 0x21, 0x00


	//----- nvinfo : EIATTR_SPARSE_MMA_MASK
	.align		4
.L_14737:
        /*0038*/ 	.byte	0x03, 0x50
        /*003a*/ 	.short	0x0000


	//----- nvinfo : EIATTR_MAXREG_COUNT
	.align		4
        /*003c*/ 	.byte	0x03, 0x1b
        /*003e*/ 	.short	0x00ff


	//----- nvinfo : EIATTR_NUM_BARRIERS
	.align		4
        /*0040*/ 	.byte	0x02, 0x4c
        /*0042*/ 	.byte	0x01
	.zero		1


	//----- nvinfo : EIATTR_MERCURY_ISA_VERSION
	.align		4
        /*0044*/ 	.byte	0x03, 0x5f
        /*0046*/ 	.short	0x0101


	//----- nvinfo : EIATTR_COOP_GROUP_MASK_REGIDS
	.align		4
        /*0048*/ 	.byte	0x04, 0x29
        /*004a*/ 	.short	(.L_14739 - .L_14738)


	//   ....[0]....
.L_14738:
        /*004c*/ 	.word	0xffffffff


	//   ....[1]....
        /*0050*/ 	.word	0xffffffff


	//   ....[2]....
        /*0054*/ 	.word	0xffffffff


	//   ....[3]....
        /*0058*/ 	.word	0xffffffff


	//   ....[4]....
        /*005c*/ 	.word	0xffffffff


	//   ....[5]....
        /*0060*/ 	.word	0xffffffff


	//   ....[6]....
        /*0064*/ 	.word	0xffffffff


	//   ....[7]....
        /*0068*/ 	.word	0xffffffff


	//   ....[8]....
        /*006c*/ 	.word	0xffffffff


	//   ....[9]....
        /*0070*/ 	.word	0xffffffff


	//   ....[10]....
        /*0074*/ 	.word	0xffffffff


	//   ....[11]....
        /*0078*/ 	.word	0xffffffff


	//   ....[12]....
        /*007c*/ 	.word	0xffffffff


	//   ....[13]....
        /*0080*/ 	.word	0xffffffff


	//   ....[14]....
        /*0084*/ 	.word	0xffffffff


	//   ....[15]....
        /*0088*/ 	.word	0xffffffff


	//   ....[16]....
        /*008c*/ 	.word	0xffffffff


	//   ....[17]....
        /*0090*/ 	.word	0xffffffff


	//   ....[18]....
        /*0094*/ 	.word	0xffffffff


	//   ....[19]....
        /*0098*/ 	.word	0xffffffff


	//   ....[20]....
        /*009c*/ 	.word	0x05000014


	//   ....[21]....
        /*00a0*/ 	.word	0x05000014


	//   ....[22]....
        /*00a4*/ 	.word	0x05000014


	//   ....[23]....
        /*00a8*/ 	.word	0x05000014


	//   ....[24]....
        /*00ac*/ 	.word	0x05000014


	//   ....[25]....
        /*00b0*/ 	.word	0x05000014


	//   ....[26]....
        /*00b4*/ 	.word	0x05000014


	//   ....[27]....
        /*00b8*/ 	.word	0x05000014


	//   ....[28]....
        /*00bc*/ 	.word	0x05000014


	//   ....[29]....
        /*00c0*/ 	.word	0x05000014


	//----- nvinfo : EIATTR_COOP_GROUP_INSTR_OFFSETS
	.align		4
.L_14739:
        /*00c4*/ 	.byte	0x04, 0x28
        /*00c6*/ 	.short	(.L_14741 - .L_14740)


	//   ....[0]....
.L_14740:
        /*00c8*/ 	.word	0x000004b0


	//   ....[1]....
        /*00cc*/ 	.word	0x000004e0


	//   ....[2]....
        /*00d0*/ 	.word	0x00000510


	//   ....[3]....
        /*00d4*/ 	.word	0x00000540


	//   ....[4]....
        /*00d8*/ 	.word	0x00000570


	//   ....[5]....
        /*00dc*/ 	.word	0x000006c0


	//   ....[6]....
        /*00e0*/ 	.word	0x000006f0


	//   ....[7]....
        /*00e4*/ 	.word	0x00000720


	//   ....[8]....
        /*00e8*/ 	.word	0x00000750


	//   ....[9]....
        /*00ec*/ 	.word	0x00000780


	//   ....[10]....
        /*00f0*/ 	.word	0x00000a50


	//   ....[11]....
        /*00f4*/ 	.word	0x00000a80


	//   ....[12]....
        /*00f8*/ 	.word	0x00000ab0


	//   ....[13]....
        /*00fc*/ 	.word	0x00000ae0


	//   ....[14]....
        /*0100*/ 	.word	0x00000b00


	//   ....[15]....
        /*0104*/ 	.word	0x00000ba0


	//   ....[16]....
        /*0108*/ 	.word	0x00000bc0


	//   ....[17]....
        /*010c*/ 	.word	0x00000be0


	//   ....[18]....
        /*0110*/ 	.word	0x00000c00


	//   ....[19]....
        /*0114*/ 	.word	0x00000c20


	//   ....[20]....
        /*0118*/ 	.word	0x00001270


	//   ....[21]....
        /*011c*/ 	.word	0x000012f0


	//   ....[22]....
        /*0120*/ 	.word	0x00001370


	//   ....[23]....
        /*0124*/ 	.word	0x000013f0


	//   ....[24]....
        /*0128*/ 	.word	0x00001470


	//   ....[25]....
        /*012c*/ 	.word	0x000014e0


	//   ....[26]....
        /*0130*/ 	.word	0x00001550


	//   ....[27]....
        /*0134*/ 	.word	0x000015c0


	//   ....[28]....
        /*0138*/ 	.word	0x00001630


	//   ....[29]....
        /*013c*/ 	.word	0x000016a0


	//----- nvinfo : EIATTR_VRC_CTA_INIT_COUNT
	.align		4
.L_14741:
        /*0140*/ 	.byte	0x02, 0x4a
	.zero		1
	.zero		1


	//----- nvinfo : EIATTR_EXIT_INSTR_OFFSETS
	.align		4
        /*0144*/ 	.byte	0x04, 0x1c
        /*0146*/ 	.short	(.L_14743 - .L_14742)


	//   ....[0]....
.L_14742:
        /*0148*/ 	.word	0x00001150


	//   ....[1]....
        /*014c*/ 	.word	0x00001220


	//----- nvinfo : EIATTR_CRS_STACK_SIZE
	.align		4
.L_14743:
        /*0150*/ 	.byte	0x04, 0x1e
        /*0152*/ 	.short	(.L_14745 - .L_14744)
.L_14744:
        /*0154*/ 	.word	0x00000000


	//----- nvinfo : EIATTR_CBANK_PARAM_SIZE
	.align		4
.L_14745:
        /*0158*/ 	.byte	0x03, 0x19
        /*015a*/ 	.short	0x0018


	//----- nvinfo : EIATTR_PARAM_CBANK
	.align		4
        /*015c*/ 	.byte	0x04, 0x0a
        /*015e*/ 	.short	(.L_14747 - .L_14746)
	.align		4
.L_14746:
        /*0160*/ 	.word	index@(.nv.constant0._ZN2at6native43_GLOBAL__N__9ae7fba5_10_SoftMax_cu_9f978f6322cunn_SoftMaxForwardRegIfffNS1_22SoftMaxForwardEpilogueElLi6EEEvPT1_PKT_T3_)
        /*0164*/ 	.short	0x0380
        /*0166*/ 	.short	0x0018


	//----- nvinfo : EIATTR_SW_WAR
	.align		4
.L_14747:
        /*0168*/ 	.byte	0x04, 0x36
        /*016a*/ 	.short	(.L_14749 - .L_14748)
.L_14748:
        /*016c*/ 	.word	0x00000008
.L_14749:


//--------------------- .nv.info._ZN2at6native43_GLOBAL__N__9ae7fba5_10_SoftMax_cu_9f978f6322cunn_SoftMaxForwardRegIfffNS1_22SoftMaxForwardEpilogueElLi5EEEvPT1_PKT_T3_ --------------------------
	.section	.nv.info._ZN2at6native43_GLOBAL__N__9ae7fba5_10_SoftMax_cu_9f978f6322cunn_SoftMaxForwardRegIfffNS1_22SoftMaxForwardEpilogueElLi5EEEvPT1_PKT_T3_,"",@"SHT_CUDA_INFO"
	.sectionflags	@""
	.align	4


	//----- nvinfo : EIATTR_CUDA_API_VERSION
	.align		4
        /*0000*/ 	.byte	0x04, 0x37
        /*0002*/ 	.short	(.L_14751 - .L_14750)
.L_14750:
        /*0004*/ 	.word	0x00000082


	//----- nvinfo : EIATTR_KPARAM_INFO
	.align		4
.L_14751:
        /*0008*/ 	.byte	0x04, 0x17
        /*000a*/ 	.short	(.L_14753 - .L_14752)
.L_14752:
        /*000c*/ 	.word	0x00000000
        /*0010*/ 	.short	0x0002
        /*0012*/ 	.short	0x0010
        /*0014*/ 	.byte	0x00, 0xf0, 0x21, 0x00


	//----- nvinfo : EIATTR_KPARAM_INFO
	.align		4
.L_14753:
        /*0018*/ 	.byte	0x04, 0x17
        /*001a*/ 	.short	(.L_14755 - .L_14754)
.L_14754:
        /*001c*/ 	.word	0x00000000
        /*0020*/ 	.short	0x0001
        /*0022*/ 	.short	0x0008
        /*0024*/ 	.byte	0x00, 0xf5, 0x21, 0x00


	//----- nvinfo : EIATTR_KPARAM_INFO
	.align		4
.L_14755:
        /*0028*/ 	.byte	0x04, 0x17
        /*002a*/ 	.short	(.L_14757 - .L_14756)
.L_14756:
        /*002c*/ 	.word	0x00000000
        /*0030*/ 	.short	0x0000
        /*0032*/ 	.short	0x0000
        /*0034*/ 	.byte	0x00, 0xf5, 0x21, 0x00


	//----- nvinfo : EIATTR_SPARSE_MMA_MASK
	.align		4
.L_14757:
        /*0038*/ 	.byte	0x03, 0x50
        /*003a*/ 	.short	0x0000


	//----- nvinfo : EIATTR_MAXREG_COUNT
	.align		4
        /*003c*/ 	.byte	0x03, 0x1b
        /*003e*/ 	.short	0x00ff


	//----- nvinfo : EIATTR_NUM_BARRIERS
	.align		4
        /*0040*/ 	.byte	0x02, 0x4c
        /*0042*/ 	.byte	0x01
	.zero		1


	//----- nvinfo : EIATTR_MERCURY_ISA_VERSION
	.align		4
        /*0044*/ 	.byte	0x03, 0x5f
        /*0046*/ 	.short	0x0101


	//----- nvinfo : EIATTR_COOP_GROUP_MASK_REGIDS
	.align		4
        /*0048*/ 	.byte	0x04, 0x29
        /*004a*/ 	.short	(.L_14759 - .L_14758)


	//   ....[0]....
.L_14758:
        /*004c*/ 	.word	0xffffffff


	//   ....[1]....
        /*0050*/ 	.word	0xffffffff


	//   ....[2]....
        /*0054*/ 	.word	0xffffffff


	//   ....[3]....
        /*0058*/ 	.word	0xffffffff


	//   ....[4]....
        /*005c*/ 	.word	0xffffffff


	//   ....[5]....
        /*0060*/ 	.word	0xffffffff


	//   ....[6]....
        /*0064*/ 	.word	0xffffffff


	//   ....[7]....
        /*0068*/ 	.word	0xffffffff


	//   ....[8]....
        /*006c*/ 	.word	0xffffffff


	//   ....[9]....
        /*0070*/ 	.word	0xffffffff


	//   ....[10]....
        /*0074*/ 	.word	0xffffffff


	//   ....[11]....
        /*0078*/ 	.word	0xffffffff


	//   ....[12]....
        /*007c*/ 	.word	0xffffffff


	//   ....[13]....
        /*0080*/ 	.word	0xffffffff


	//   ....[14]....
        /*0084*/ 	.word	0xffffffff


	//   ....[15]....
        /*0088*/ 	.word	0xffffffff


	//   ....[16]....
        /*008c*/ 	.word	0xffffffff


	//   ....[17]....
        /*0090*/ 	.word	0xffffffff


	//   ....[18]....
        /*0094*/ 	.word	0xffffffff


	//   ....[19]....
        /*0098*/ 	.word	0xffffffff


	//   ....[20]....
        /*009c*/ 	.word	0x05000006


	//   ....[21]....
        /*00a0*/ 	.word	0x05000006


	//   ....[22]....
        /*00a4*/ 	.word	0x05000006


	//   ....[23]....
        /*00a8*/ 	.word	0x05000006


	//   ....[24]....
        /*00ac*/ 	.word	0x05000006


	//   ....[25]....
        /*00b0*/ 	.word	0x05000006


	//   ....[26]....
        /*00b4*/ 	.word	0x05000006


	//   ....[27]....
        /*00b8*/ 	.word	0x05000006


	//   ....[28]....
        /*00bc*/ 	.word	0x05000006


	//   ....[29]....
        /*00c0*/ 	.word	0x05000006


	//----- nvinfo : EIATTR_COOP_GROUP_INSTR_OFFSETS
	.align		4
.L_14759:
        /*00c4*/ 	.byte	0x04, 0x28
        /*00c6*/ 	.short	(.L_14761 - .L_14760)


	//   ....[0]....
.L_14760:
        /*00c8*/ 	.word	0x00000440


	//   ....[1]....
        /*00cc*/ 	.word	0x00000470


	//   ....[2]....
        /*00d0*/ 	.word	0x000004a0


	//   ....[3]....
        /*00d4*/ 	.word	0x000004d0


	//   ....[4]....
        /*00d8*/ 	.word	0x00000500


	//   ....[5]....
        /*00dc*/ 	.word	0x00000600


	//   ....[6]....
        /*00e0*/ 	.word	0x00000630


	//   ....[7]....
        /*00e4*/ 	.word	0x00000660


	//   ....[8]....
        /*00e8*/ 	.word	0x00000690


	//   ....[9]....
        /*00ec*/ 	.word	0x000006c0


	//   ....[10]....
        /*00f0*/ 	.word	0x00000910


	//   ....[11]....
        /*00f4*/ 	.word	0x00000930


	//   ....[12]....
        /*00f8*/ 	.word	0x00000950


	//   ....[13]....
        /*00fc*/ 	.word	0x00000970


	//   ....[14]....
        /*0100*/ 	.word	0x00000990


	//   ....[15]....
        /*0104*/ 	.word	0x00000a30


	//   ....[16]....
        /*0108*/ 	.word	0x00000a50


	//   ....[17]....
        /*010c*/ 	.word	0x00000a70


	//   ....[18]....
        /*0110*/ 	.word	0x00000a90


	//   ....[19]....
        /*0114*/ 	.word	0x00000ab0


	//   ....[20]....
        /*0118*/ 	.word	0x00001030


	//   ....[21]....
        /*011c*/ 	.word	0x000010a0


	//   ....[22]....
        /*0120*/ 	.word	0x00001110


	//   ....[23]....
        /*0124*/ 	.word	0x00001180


	//   ....[24]....
        /*0128*/ 	.word	0x000011f0


	//   ....[25]....
        /*012c*/ 	.word	0x00001270


	//   ....[26]....
        /*0130*/ 	.word	0x000012d0


	//   ....[27]....
        /*0134*/ 	.word	0x00001330


	//   ....[28]....
        /*0138*/ 	.word	0x00001390


	//   ....[29]....
        /*013c*/ 	.word	0x000013f0


	//----- nvinfo : EIATTR_VRC_CTA_INIT_COUNT
	.align		4
.L_14761:
        /*0140*/ 	.byte	0x02, 0x4a
	.zero		1
	.zero		1


	//----- nvinfo : EIATTR_EXIT_INSTR_OFFSETS
	.align		4
        /*0144*/ 	.byte	0x04, 0x1c
        /*0146*/ 	.short	(.L_14763 - .L_14762)


	//   ....[0]....
.L_14762:
        /*0148*/ 	.word	0x00000f00


	//   ....[1]....
        /*014c*/ 	.word	0x00000fd0


	//----- nvinfo : EIATTR_CRS_STACK_SIZE
	.align		4
.L_14763:
        /*0150*/ 	.byte	0x04, 0x1e
        /*0152*/ 	.short	(.L_14765 - .L_14764)
.L_14764:
        /*0154*/ 	.word	0x00000000


	//----- nvinfo : EIATTR_CBANK_PARAM_SIZE
	.align		4
.L_14765:
        /*0158*/ 	.byte	0x03, 0x19
        /*015a*/ 	.short	0x0018


	//----- nvinfo : EIATTR_PARAM_CBANK
	.align		4
        /*015c*/ 	.byte	0x04, 0x0a
        /*015e*/ 	.short	(.L_14767 - .L_14766)
	.align		4
.L_14766:
        /*0160*/ 	.word	index@(.nv.constant0._ZN2at6native43_GLOBAL__N__9ae7fba5_10_SoftMax_cu_9f978f6322cunn_SoftMaxForwardRegIfffNS1_22SoftMaxForwardEpilogueElLi5EEEvPT1_PKT_T3_)
        /*0164*/ 	.short	0x0380
        /*0166*/ 	.short	0x0018


	//----- nvinfo : EIATTR_SW_WAR
	.align		4
.L_14767:
        /*0168*/ 	.byte	0x04, 0x36
        /*016a*/ 	.short	(.L_14769 - .L_14768)
.L_14768:
        /*016c*/ 	.word	0x00000008
.L_14769:


//--------------------- .nv.info._ZN2at6native43_GLOBAL__N__9ae7fba5_10_SoftMax_cu_9f978f6322cunn_SoftMaxForwardRegIfffNS1_22SoftMaxForwardEpilogueElLi4EEEvPT1_PKT_T3_ --------------------------
	.section	.nv.info._ZN2at6native43_GLOBAL__N__9ae7fba5_10_SoftMax_cu_9f978f6322cunn_SoftMaxForwardRegIfffNS1_22SoftMaxForwardEpilogueElLi4EEEvPT1_PKT_T3_,"",@"SHT_CUDA_INFO"
	.sectionflags	@""
	.align	4


	//----- nvinfo : EIATTR_CUDA_API_VERSION
	.align		4
        /*0000*/ 	.byte	0x04, 0x37
        /*0002*/ 	.short	(.L_14771 - .L_14770)
.L_14770:
        /*0004*/ 	.word	0x00000082


	//----- nvinfo : EIATTR_KPARAM_INFO
	.align		4
.L_14771:
        /*0008*/ 	.byte	0x04, 0x17
        /*000a*/ 	.short	(.L_14773 - .L_14772)
.L_14772:
        /*000c*/ 	.word	0x00000000
        /*0010*/ 	.short	0x0002
        /*0012*/ 	.short	0x0010
        /*0014*/ 	.byte	0x00, 0xf0, 0x21, 0x00


	//----- nvinfo : EIATTR_KPARAM_INFO
	.align		4
.L_14773:
        /*0018*/ 	.byte	0x04, 0x17
        /*001a*/ 	.short	(.L_14775 - .L_14774)
.L_14774:
        /*001c*/ 	.word	0x00000000
        /*0020*/ 	.short	0x0001
        /*0022*/ 	.short	0x0008
        /*0024*/ 	.byte	0x00, 0xf5, 0x21, 0x00


	//----- nvinfo : EIATTR_KPARAM_INFO
	.align		4
.L_14775:
        /*0028*/ 	.byte	0x04, 0x17
        /*002a*/ 	.short	(.L_14777 - .L_14776)
.L_14776:
        /*002c*/ 	.word	0x00000000
        /*0030*/ 	.short	0x0000
        /*0032*/ 	.short	0x0000
        /*0034*/ 	.byte	0x00, 0xf5, 0x21, 0x00


	//----- nvinfo : EIATTR_SPARSE_MMA_MASK
	.align		4
.L_14777:
        /*0038*/ 	.byte	0x03, 0x50
        /*003a*/ 	.short	0x0000


	//----- nvinfo : EIATTR_MAXREG_COUNT
	.align		4
        /*003c*/ 	.byte	0x03, 0x1b
        /*003e*/ 	.short	0x00ff


	//----- nvinfo : EIATTR_NUM_BARRIERS
	.align		4
        /*0040*/ 	.byte	0x02, 0x4c
        /*0042*/ 	.byte	0x01
	.zero		1


	//----- nvinfo : EIATTR_MERCURY_ISA_VERSION
	.align		4
        /*0044*/ 	.byte	0x03, 0x5f
        /*0046*/ 	.short	0x0101


	//----- nvinfo : EIATTR_COOP_GROUP_MASK_REGIDS
	.align		4
        /*0048*/ 	.byte	0x04, 0x29
        /*004a*/ 	.short	(.L_14779 - .L_14778)


	//   ....[0]....
.L_14778:
        /*004c*/ 	.word	0xffffffff


	//   ....[1]....
        /*0050*/ 	.word	0xffffffff


	//   ....[2]....
        /*0054*/ 	.word	0xffffffff


	//   ....[3]....
        /*0058*/ 	.word	0xffffffff


	//   ....[4]....
        /*005c*/ 	.word	0xffffffff


	//   ....[5]....
        /*0060*/ 	.word	0xffffffff


	//   ....[6]....
        /*0064*/ 	.word	0xffffffff


	//   ....[7]....
        /*0068*/ 	.word	0xffffffff


	//   ....[8]....
        /*006c*/ 	.word	0xffffffff


	//   ....[9]....
        /*0070*/ 	.word	0xffffffff


	//   ....[10]....
        /*0074*/ 	.word	0xffffffff


	//   ....[11]....
        /*0078*/ 	.word	0xffffffff


	//   ....[12]....
        /*007c*/ 	.word	0xffffffff


	//   ....[13]....
        /*0080*/ 	.word	0xffffffff


	//   ....[14]....
        /*0084*/ 	.word	0xffffffff


	//   ....[15]....
        /*0088*/ 	.word	0xffffffff


	//   ....[16]....
        /*008c*/ 	.word	0xffffffff


	//   ....[17]....
        /*0090*/ 	.word	0xffffffff


	//   ....[18]....
        /*0094*/ 	.word	0xffffffff


	//   ....[19]....
        /*0098*/ 	.word	0xffffffff


	//   ....[20]....
        /*009c*/ 	.word	0x05000012


	//   ....[21]....
        /*00a0*/ 	.word	0x05000012


	//   ....[22]....
        /*00a4*/ 	.word	0x05000012


	//   ....[23]....
        /*00a8*/ 	.word	0x05000012


	//   ....[24]....
        /*00ac*/ 	.word	0x05000012


	//   ....[25]....
        /*00b0*/ 	.word	0x05000012


	//   ....[26]....
        /*00b4*/ 	.word	0x05000012


	//   ....[27]....
        /*00b8*/ 	.word	0x05000012


	//   ....[28]....
        /*00bc*/ 	.word	0x05000012


	//   ....[29]....
        /*00c0*/ 	.word	0x05000012


	//----- nvinfo : EIATTR_COOP_GROUP_INSTR_OFFSETS
	.align		4
.L_14779:
        /*00c4*/ 	.byte	0x04, 0x28
        /*00c6*/ 	.short	(.L_14781 - .L_14780)


	//   ....[0]....
.L_14780:
        /*00c8*/ 	.word	0x00000370


	//   ....[1]....
        /*00cc*/ 	.word	0x000003a0


	//   ....[2]....
        /*00d0*/ 	.word	0x000003d0


	//   ....[3]....
        /*00d4*/ 	.word	0x00000400


	//   ....[4]....
        /*00d8*/ 	.word	0x00000430


	//   ....[5]....
        /*00dc*/ 	.word	0x00000540


	//   ....[6]....
        /*00e0*/ 	.word	0x00000570


	//   ....[7]....
        /*00e4*/ 	.word	0x000005a0


	//   ....[8]....
        /*00e8*/ 	.word	0x000005d0


	//   ....[9]....
        /*00ec*/ 	.word	0x00000600


	//   ....[10]....
        /*00f0*/ 	.word	0x00000810


	//   ....[11]....
        /*00f4*/ 	.word	0x00000830


	//   ....[12]....
        /*00f8*/ 	.word	0x00000850


	//   ....[13]....
        /*00fc*/ 	.word	0x00000870


	//   ....[14]....
        /*0100*/ 	.word	0x00000890


	//   ....[15]....
        /*0104*/ 	.word	0x00000920


	//   ....[16]....
        /*0108*/ 	.word	0x00000940


	//   ....[17]....
        /*010c*/ 	.word	0x00000960


	//   ....[18]....
        /*0110*/ 	.word	0x00000980


	//   ....[19]....
        /*0114*/ 	.word	0x000009a0


	//   ....[20]....
        /*0118*/ 	.word	0x00000e20


	//   ....[21]....
        /*011c*/ 	.word	0x00000e90


	//   ....[22]....
        /*0120*/ 	.word	0x00000f00


	//   ....[23]....
        /*0124*/ 	.word	0x00000f70


	//   ....[24]....
        /*0128*/ 	.word	0x00000fe0


	//   ....[25]....
        /*012c*/ 	.word	0x00001060


	//   ....[26]....
        /*0130*/ 	.word	0x000010c0


	//   ....[27]....
        /*0134*/ 	.word	0x00001120


	//   ....[28]....
        /*0138*/ 	.word	0x00001180


	//   ....[29]....
        /*013c*/ 	.word	0x000011e0


	//----- nvinfo : EIATTR_VRC_CTA_INIT_COUNT
	.align		4
.L_14781:
        /*0140*/ 	.byte	0x02, 0x4a
	.zero		1
	.zero		1


	//----- nvinfo : EIATTR_EXIT_INSTR_OFFSETS
	.align		4
        /*0144*/ 	.byte	0x04, 0x1c
        /*0146*/ 	.short	(.L_14783 - .L_14782)


	//   ....[0]....
.L_14782:
        /*0148*/ 	.word	0x00000cf0


	//   ....[1]....
        /*014c*/ 	.word	0x00000dc0


	//----- nvinfo : EIATTR_CRS_STACK_SIZE
	.align		4
.L_14783:
        /*0150*/ 	.byte	0x04, 0x1e
        /*0152*/ 	.short	(.L_14785 - .L_14784)
.L_14784:
        /*0154*/ 	.word	0x00000000


	//----- nvinfo : EIATTR_CBANK_PARAM_SIZE
	.align		4
.L_14785:
        /*0158*/ 	.byte	0x03, 0x19
        /*015a*/ 	.short	0x0018


	//----- nvinfo : EIATTR_PARAM_CBANK
	.align		4
        /*015c*/ 	.byte	0x04, 0x0a
        /*015e*/ 	.short	(.L_14787 - .L_14786)
	.align		4
.L_14786:
        /*0160*/ 	.word	index@(.nv.constant0._ZN2at6native43_GLOBAL__N__9ae7fba5_10_SoftMax_cu_9f978f6322cunn_SoftMaxForwardRegIfffNS1_22SoftMaxForwardEpilogueElLi4EEEvPT1_PKT_T3_)
        /*0164*/ 	.short	0x0380
        /*0166*/ 	.short	0x0018


	//----- nvinfo : EIATTR_SW_WAR
	.align		4
.L_14787:
        /*0168*/ 	.byte	0x04, 0x36
        /*016a*/ 	.short	(.L_14789 - .L_14788)
.L_14788:
        /*016c*/ 	.word	0x00000008
.L_14789:


//--------------------- .nv.info._ZN2at6native43_GLOBAL__N__9ae7fba5_10_SoftMax_cu_9f978f6322cunn_SoftMaxForwardRegIfffNS1_22SoftMaxForwardEpilogueElLi3EEEvPT1_PKT_T3_ --------------------------
	.section	.nv.info._ZN2at6native43_GLOBAL__N__9ae7fba5_10_SoftMax_cu_9f978f6322cunn_SoftMaxForwardRegIfffNS1_22SoftMaxForwardEpilogueElLi3EEEvPT1_PKT_T3_,"",@"SHT_CUDA_INFO"
	.sectionflags	@""
	.align	4


	//----- nvinfo : EIATTR_CUDA_API_VERSION
	.align		4
        /*0000*/ 	.byte	0x04, 0x37
        /*0002*/ 	.short	(.L_14791 - .L_14790)
.L_14790:
        /*0004*/ 	.word	0x00000082


	//----- nvinfo : EIATTR_KPARAM_INFO
	.align		4
.L_14791:
        /*0008*/ 	.byte	0x04, 0x17
        /*000a*/ 	.short	(.L_14793 - .L_14792)
.L_14792:
        /*000c*/ 	.word	0x00000000
        /*0010*/ 	.short	0x0002
        /*0012*/ 	.short	0x0010
        /*0014*/ 	.byte	0x00, 0xf0, 0x21, 0x00


	//----- nvinfo : EIATTR_KPARAM_INFO
	.align		4
.L_14793:
        /*0018*/ 	.byte	0x04, 0x17
        /*001a*/ 	.short	(.L_14795 - .L_14794)
.L_14794:
        /*001c*/ 	.word	0x00000000
        /*0020*/ 	.short	0x0001
        /*0022*/ 	.short	0x0008
        /*0024*/ 	.byte	0x00, 0xf5, 0x21, 0x00


	//----- nvinfo : EIATTR_KPARAM_INFO
	.align		4
.L_14795:
        /*0028*/ 	.byte	0x04, 0x17
        /*002a*/ 	.short	(.L_14797 - .L_14796)
.L_14796:
        /*002c*/ 	.word	0x00000000
        /*0030*/ 	.short	0x0000
        /*0032*/ 	.short	0x0000
        /*0034*/ 	.byte	0x00, 0xf5, 0x21, 0x00


	//----- nvinfo : EIATTR_SPARSE_MMA_MASK
	.align		4
.L_14797:
        /*0038*/ 	.byte	0x03, 0x50
        /*003a*/ 	.short	0x0000


	//----- nvinfo : EIATTR_MAXREG_COUNT
	.align		4
        /*003c*/ 	.byte	0x03, 0x1b
        /*003e*/ 	.short	0x00ff


	//----- nvinfo : EIATTR_NUM_BARRIERS
	.align		4
        /*0040*/ 	.byte	0x02, 0x4c
        /*0042*/ 	.byte	0x01
	.zero		1


	//----- nvinfo : EIATTR_MERCURY_ISA_VERSION
	.align		4
        /*0044*/ 	.byte	0x03, 0x5f
        /*0046*/ 	.short	0x0101


	//----- nvinfo : EIATTR_COOP_GROUP_MASK_REGIDS
	.align		4
        /*0048*/ 	.byte	0x04, 0x29
        /*004a*/ 	.short	(.L_14799 - .L_14798)


	//   ....[0]....
.L_14798:
        /*004c*/ 	.word	0xffffffff


	//   ....[1]....
        /*0050*/ 	.word	0xffffffff


	//   ....[2]....
        /*0054*/ 	.word	0xffffffff


	//   ....[3]....
        /*0058*/ 	.word	0xffffffff


	//   ....[4]....
        /*005c*/ 	.word	0xffffffff


	//   ....[5]....
        /*0060*/ 	.word	0xffffffff


	//   ....[6]....
        /*0064*/ 	.word	0xffffffff


	//   ....[7]....
        /*0068*/ 	.word	0xffffffff


	//   ....[8]....
        /*006c*/ 	.word	0xffffffff


	//   ....[9]....
        /*0070*/ 	.word	0xffffffff


	//   ....[10]....
        /*0074*/ 	.word	0xffffffff


	//   ....[11]....
        /*0078*/ 	.word	0xffffffff


	//   ....[12]....
        /*007c*/ 	.word	0xffffffff


	//   ....[13]....
        /*0080*/ 	.word	0xffffffff


	//   ....[14]....
        /*0084*/ 	.word	0xffffffff


	//   ....[15]....
        /*0088*/ 	.word	0xffffffff


	//   ....[16]....
        /*008c*/ 	.word	0xffffffff


	//   ....[17]....
        /*0090*/ 	.word	0xffffffff


	//   ....[18]....
        /*0094*/ 	.word	0xffffffff


	//   ....[19]....
        /*0098*/ 	.word	0xffffffff


	//   ....[20]....
        /*009c*/ 	.word	0x05000013


	//   ....[21]....
        /*00a0*/ 	.word	0x05000013


	//   ....[22]....
        /*00a4*/ 	.word	0x05000013


	//   ....[23]....
        /*00a8*/ 	.word	0x05000013


	//   ....[24]....
        /*00ac*/ 	.word	0x05000013


	//   ....[25]....
        /*00b0*/ 	.word	0x05000013


	//   ....[26]....
        /*00b4*/ 	.word	0x05000013


	//   ....[27]....
        /*00b8*/ 	.word	0x05000013


	//   ....[28]....
        /*00bc*/ 	.word	0x05000013


	//   ....[29]....
        /*00c0*/ 	.word	0x05000013


	//----- nvinfo : EIATTR_COOP_GROUP_INSTR_OFFSETS
	.align		4
.L_14799:
        /*00c4*/ 	.byte	0x04, 0x28
        /*00c6*/ 	.short	(.L_14801 - .L_14800)


	//   ....[0]....
.L_14800:
        /*00c8*/ 	.word	0x000002c0


	//   ....[1]....
        /*00cc*/ 	.word	0x000002f0


	//   ....[2]....
        /*00d0*/ 	.word	0x00000320


	//   ....[3]....
        /*00d4*/ 	.word	0x00000350


	//   ....[4]....
        /*00d8*/ 	.word	0x00000380


	//   ....[5]....
        /*00dc*/ 	.word	0x00000480


	//   ....[6]....
        /*00e0*/ 	.word	0x000004b0


	//   ....[7]....
        /*00e4*/ 	.word	0x000004e0


	//   ....[8]....
        /*00e8*/ 	.word	0x00000510


	//   ....[9]....
        /*00ec*/ 	.word	0x00000540


	//   ....[10]....
        /*00f0*/ 	.word	0x000006d0


	//   ....[11]....
        /*00f4*/ 	.word	0x000006f0


	//   ....[12]....
        /*00f8*/ 	.word	0x00000710


	//   ....[13]....
        /*00fc*/ 	.word	0x00000730


	//   ....[14]....
        /*0100*/ 	.word	0x00000750


	//   ....[15]....
        /*0104*/ 	.word	0x000007e0


	//   ....[16]....
        /*0108*/ 	.word	0x00000800


	//   ....[17]....
        /*010c*/ 	.word	0x00000820


	//   ....[18]....
        /*0110*/ 	.word	0x00000840


	//   ....[19]....
        /*0114*/ 	.word	0x00000860


	//   ....[20]....
        /*0118*/ 	.word	0x00000be0


	//   ....[21]....
        /*011c*/ 	.word	0x00000c60


	//   ....[22]....
        /*0120*/ 	.word	0x00000ce0


	//   ....[23]....
        /*0124*/ 	.word	0x00000d60


	//   ....[24]....
        /*0128*/ 	.word	0x00000de0


	//   ....[25]....
        /*012c*/ 	.word	0x00000e60


	//   ....[26]....
        /*0130*/ 	.word	0x00000ed0


	//   ....[27]....
        /*0134*/ 	.word	0x00000f40


	//   ....[28]....
        /*0138*/ 	.word	0x00000fb0


	//   ....[29]....
        /*013c*/ 	.word	0x00001020


	//----- nvinfo : EIATTR_VRC_CTA_INIT_COUNT
	.align		4
.L_14801:
        /*0140*/ 	.byte	0x02, 0x4a
	.zero		1
	.zero		1


	//----- nvinfo : EIATTR_EXIT_INSTR_OFFSETS
	.align		4
        /*0144*/ 	.byte	0x04, 0x1c
        /*0146*/ 	.short	(.L_14803 - .L_14802)


	//   ....[0]....
.L_14802:
        /*0148*/ 	.word	0x00000ab0


	//   ....[1]....
        /*014c*/ 	.word	0x00000b80


	//----- nvinfo : EIATTR_CRS_STACK_SIZE
	.align		4
.L_14803:
        /*0150*/ 	.byte	0x04, 0x1e
        /*0152*/ 	.short	(.L_14805 - .L_14804)
.L_14804:
        /*0154*/ 	.word	0x00000000


	//----- nvinfo : EIATTR_CBANK_PARAM_SIZE
	.align		4
.L_14805:
        /*0158*/ 	.byte	0x03, 0x19
        /*015a*/ 	.short	0x0018


	//----- nvinfo : EIATTR_PARAM_CBANK
	.align		4
        /*015c*/ 	.byte	0x04, 0x0a
        /*015e*/ 	.short	(.L_14807 - .L_14806)
	.align		4
.L_14806:
        /*0160*/ 	.word	index@(.nv.constant0._ZN2at6native43_GLOBAL__N__9ae7fba5_10_SoftMax_cu_9f978f6322cunn_SoftMaxForwardRegIfffNS1_22SoftMaxForwardEpilogueElLi3EEEvPT1_PKT_T3_)
        /*0164*/ 	.short	0x0380
        /*0166*/ 	.short	0x0018


	//----- nvinfo : EIATTR_SW_WAR
	.align		4
.L_14807:
        /*0168*/ 	.byte	0x04, 0x36
        /*016a*/ 	.short	(.L_14809 - .L_14808)
.L_14808:
        /*016c*/ 	.word	0x00000008
.L_14809:


//--------------------- .nv.info._ZN2at6native43_GLOBAL__N__9ae7fba5_10_SoftMax_cu_9f978f6322cunn_SoftMaxForwardRegIfffNS1_22SoftMaxForwardEpilogueElLi2EEEvPT1_PKT_T3_ --------------------------
	.section	.nv.info._ZN2at6native43_GLOBAL__N__9ae7fba5_10_SoftMax_cu_9f978f6322cunn_SoftMaxForwardRegIfffNS1_22SoftMaxForwardEpilogueElLi2EEEvPT1_PKT_T3_,"",@"SHT_CUDA_INFO"
	.sectionflags	@""
	.align	4


	//----- nvinfo : EIATTR_CUDA_API_VERSION
	.align		4
        /*0000*/ 	.byte	0x04, 0x37
        /*0002*/ 	.short	(.L_14811 - .L_14810)
.L_14810:
        /*0004*/ 	.word	0x00000082


	//----- nvinfo : EIATTR_KPARAM_INFO
	.align		4
.L_14811:
        /*0008*/ 	.byte	0x04, 0x17
        /*000a*/ 	.short	(.L_14813 - .L_14812)
.L_14812:
        /*000c*/ 	.word	0x00000000
        /*0010*/ 	.short	0x0002
        /*0012*/ 	.short	0x0010
        /*0014*/ 	.byte	0x00, 0xf0, 0x21, 0x00


	//----- nvinfo : EIATTR_KPARAM_INFO
	.align		4
.L_14813:
        /*0018*/ 	.byte	0x04, 0x17
        /*001a*/ 	.short	(.L_14815 - .L_14814)
.L_14814:
        /*001c*/ 	.word	0x00000000
        /*0020*/ 	.short	0x0001
        /*0022*/ 	.short	0x0008
        /*0024*/ 	.byte	0x00, 0xf5, 0x21, 0x00


	//----- nvinfo : EIATTR_KPARAM_INFO
	.align		4
.L_14815:
        /*0028*/ 	.byte	0x04, 0x17
        /*002a*/ 	.short	(.L_14817 - .L_14816)
.L_14816:
        /*002c*/ 	.word	0x00000000
        /*0030*/ 	.short	0x0000
        /*0032*/ 	.short	0x0000
        /*0034*/ 	.byte	0x00, 0xf5, 0x21, 0x00


	//----- nvinfo : EIATTR_SPARSE_MMA_MASK
	.align		4
.L_14817:
        /*0038*/ 	.byte	0x03, 0x50
        /*003a*/ 	.short	0x0000


	//----- nvinfo : EIATTR_MAXREG_COUNT
	.align		4
        /*003c*/ 	.byte	0x03, 0x1b
        /*003e*/ 	.short	0x00ff


	//----- nvinfo : EIATTR_NUM_BARRIERS
	.align		4
        /*0040*/ 	.byte	0x02, 0x4c
        /*0042*/ 	.byte	0x01
	.zero		1


	//----- nvinfo : EIATTR_MERCURY_ISA_VERSION
	.align		4
        /*0044*/ 	.byte	0x03, 0x5f
        /*0046*/ 	.short	0x0101


	//----- nvinfo : EIATTR_COOP_GROUP_MASK_REGIDS
	.align		4
        /*0048*/ 	.byte	0x04, 0x29
        /*004a*/ 	.short	(.L_14819 - .L_14818)


	//   ....[0]....
.L_14818:
        /*004c*/ 	.word	0xffffffff


	//   ....[1]....
        /*0050*/ 	.word	0xffffffff


	//   ....[2]....
        /*0054*/ 	.word	0xffffffff


	//   ....[3]....
        /*0058*/ 	.word	0xffffffff


	//   ....[4]....
        /*005c*/ 	.word	0xffffffff


	//   ....[5]....
        /*0060*/ 	.word	0xffffffff


	//   ....[6]....
        /*0064*/ 	.word	0xffffffff


	//   ....[7]....
        /*0068*/ 	.word	0xffffffff


	//   ....[8]....
        /*006c*/ 	.word	0xffffffff


	//   ....[9]....
        /*0070*/ 	.word	0xffffffff


	//   ....[10]....
        /*0074*/ 	.word	0xffffffff


	//   ....[11]....
        /*0078*/ 	.word	0xffffffff


	//   ....[12]....
        /*007c*/ 	.word	0xffffffff


	//   ....[13]....
        /*0080*/ 	.word	0xffffffff


	//   ....[14]....
        /*0084*/ 	.word	0xffffffff


	//   ....[15]....
        /*0088*/ 	.word	0xffffffff


	//   ....[16]....
        /*008c*/ 	.word	0xffffffff


	//   ....[17]....
        /*0090*/ 	.word	0xffffffff


	//   ....[18]....
        /*0094*/ 	.word	0xffffffff


	//   ....[19]....
        /*0098*/ 	.word	0xffffffff


	//   ....[20]....
        /*009c*/ 	.word	0x05000012


	//   ....[21]....
        /*00a0*/ 	.word	0x05000012


	//   ....[22]....
        /*00a4*/ 	.word	0x05000012


	//   ....[23]....
        /*00a8*/ 	.word	0x05000012


	//   ....[24]....
        /*00ac*/ 	.word	0x05000012


	//   ....[25]....
        /*00b0*/ 	.word	0x05000012


	//   ....[26]....
        /*00b4*/ 	.word	0x05000012


	//   ....[27]....
        /*00b8*/ 	.word	0x05000012


	//   ....[28]....
        /*00bc*/ 	.word	0x05000012


	//   ....[29]....
        /*00c0*/ 	.word	0x05000012


	//----- nvinfo : EIATTR_COOP_GROUP_INSTR_OFFSETS
	.align		4
.L_14819:
        /*00c4*/ 	.byte	0x04, 0x28
        /*00c6*/ 	.short	(.L_14821 - .L_14820)


	//   ....[0]....
.L_14820:
        /*00c8*/ 	.word	0x00000210


	//   ....[1]....
        /*00cc*/ 	.word	0x00000240


	//   ....[2]....
        /*00d0*/ 	.word	0x00000270


	//   ....[3]....
        /*00d4*/ 	.word	0x000002a0


	//   ....[4]....
        /*00d8*/ 	.word	0x000002d0


	//   ....[5]....
        /*00dc*/ 	.word	0x000003d0


	//   ....[6]....
        /*00e0*/ 	.word	0x00000400


	//   ....[7]....
        /*00e4*/ 	.word	0x00000430


	//   ....[8]....
        /*00e8*/ 	.word	0x00000460


	//   ....[9]....
        /*00ec*/ 	.word	0x00000490


	//   ....[10]....
        /*00f0*/ 	.word	0x000005e0


	//   ....[11]....
        /*00f4*/ 	.word	0x00000600


	//   ....[12]....
        /*00f8*/ 	.word	0x00000620


	//   ....[13]....
        /*00fc*/ 	.word	0x00000640


	//   ....[14]....
        /*0100*/ 	.word	0x00000660


	//   ....[15]....
        /*0104*/ 	.word	0x000006f0


	//   ....[16]....
        /*0108*/ 	.word	0x00000710


	//   ....[17]....
        /*010c*/ 	.word	0x00000730


	//   ....[18]....
        /*0110*/ 	.word	0x00000750


	//   ....[19]....
        /*0114*/ 	.word	0x00000770


	//   ....[20]....
        /*0118*/ 	.word	0x00000a00


	//   ....[21]....
        /*011c*/ 	.word	0x00000a80


	//   ....[22]....
        /*0120*/ 	.word	0x00000b00


	//   ....[23]....
        /*0124*/ 	.word	0x00000b80


	//   ....[24]....
        /*0128*/ 	.word	0x00000c00


	//   ....[25]....
        /*012c*/ 	.word	0x00000c80


	//   ....[26]....
        /*0130*/ 	.word	0x00000cf0


	//   ....[27]....
        /*0134*/ 	.word	0x00000d60


	//   ....[28]....
        /*0138*/ 	.word	0x00000dd0


	//   ....[29]....
        /*013c*/ 	.word	0x00000e40


	//----- nvinfo : EIATTR_VRC_CTA_INIT_COUNT
	.align		4
.L_14821:
        /*0140*/ 	.byte	0x02, 0x4a
	.zero		1
	.zero		1


	//----- nvinfo : EIATTR_EXIT_INSTR_OFFSETS
	.align		4
        /*0144*/ 	.byte	0x04, 0x1c
        /*0146*/ 	.short	(.L_14823 - .L_14822)


	//   ....[0]....
.L_14822:
        /*0148*/ 	.word	0x000008d0


	//   ....[1]....
        /*014c*/ 	.word	0x000009a0


	//----- nvinfo : EIATTR_CRS_STACK_SIZE
	.align		4
.L_14823:
        /*0150*/ 	.byte	0x04, 0x1e
        /*0152*/ 	.short	(.L_14825 - .L_14824)
.L_14824:
        /*0154*/ 	.word	0x00000000


	//----- nvinfo : EIATTR_CBANK_PARAM_SIZE
	.align		4
.L_14825:
        /*0158*/ 	.byte	0x03, 0x19
        /*015a*/ 	.short	0x0018


	//----- nvinfo : EIATTR_PARAM_CBANK
	.align		4
        /*015c*/ 	.byte	0x04, 0x0a
        /*015e*/ 	.short	(.L_14827 - .L_14826)
	.align		4
.L_14826:
        /*0160*/ 	.word	index@(.nv.constant0._ZN2at6native43_GLOBAL__N__9ae7fba5_10_SoftMax_cu_9f978f6322cunn_SoftMaxForwardRegIfffNS1_22SoftMaxForwardEpilogueElLi2EEEvPT1_PKT_T3_)
        /*0164*/ 	.short	0x0380
        /*0166*/ 	.short	0x0018


	//----- nvinfo : EIATTR_SW_WAR
	.align		4
.L_14827:
        /*0168*/ 	.byte	0x04, 0x36
        /*016a*/ 	.short	(.L_14829 - .L_14828)
.L_14828:
        /*016c*/ 	.word	0x00000008
.L_14829:


//--------------------- .nv.info._ZN2at6native43_GLOBAL__N__9ae7fba5_10_SoftMax_cu_9f978f6322cunn_SoftMaxForwardRegIfffNS1_22SoftMaxForwardEpilogueElLi1EEEvPT1_PKT_T3_ --------------------------
	.section	.nv.info._ZN2at6native43_GLOBAL__N__9ae7fba5_10_SoftMax_cu_9f978f6322cunn_SoftMaxForwardRegIfffNS1_22SoftMaxForwardEpilogueElLi1EEEvPT1_PKT_T3_,"",@"SHT_CUDA_INFO"
	.sectionflags	@""
	.align	4


	//----- nvinfo : EIATTR_CUDA_API_VERSION
	.align		4
        /*0000*/ 	.byte	0x04, 0x37
        /*0002*/ 	.short	(.L_14831 - .L_14830)
.L_14830:
        /*0004*/ 	.word	0x00000082


	//----- nvinfo : EIATTR_KPARAM_INFO
	.align		4
.L_14831:
        /*0008*/ 	.byte	0x04, 0x17
        /*000a*/ 	.short	(.L_14833 - .L_14832)
.L_14832:
        /*000c*/ 	.word	0x00000000
        /*0010*/ 	.short	0x0002
        /*0012*/ 	.short	0x0010
        /*0014*/ 	.byte	0x00, 0xf0, 0x21, 0x00


	//----- nvinfo : EIATTR_KPARAM_INFO
	.align		4
.L_14833:
        /*0018*/ 	.byte	0x04, 0x17
        /*001a*/ 	.short	(.L_14835 - .L_14834)
.L_14834:
        /*001c*/ 	.word	0x00000000
        /*0020*/ 	.short	0x0001
        /*0022*/ 	.short	0x0008
        /*0024*/ 	.byte	0x00, 0xf5, 0x21, 0x00


	//----- nvinfo : EIATTR_KPARAM_INFO
	.align		4
.L_14835:
        /*0028*/ 	.byte	0x04, 0x17
        /*002a*/ 	.short	(.L_14837 - .L_14836)
.L_14836:
        /*002c*/ 	.word	0x00000000
        /*0030*/ 	.short	0x0000
        /*0032*/ 	.short	0x0000
        /*0034*/ 	.byte	0x00, 0xf5, 0x21, 0x00


	//----- nvinfo : EIATTR_SPARSE_MMA_MASK
	.align		4
.L_14837:
        /*0038*/ 	.byte	0x03, 0x50
        /*003a*/ 	.short	0x0000


	//----- nvinfo : EIATTR_MAXREG_COUNT
	.align		4
        /*003c*/ 	.byte	0x03, 0x1b
        /*003e*/ 	.short	0x00ff


	//----- nvinfo : EIATTR_NUM_BARRIERS
	.align		4
        /*0040*/ 	.byte	0x02, 0x4c
        /*0042*/ 	.byte	0x01
	.zero		1


	//----- nvinfo : EIATTR_MERCURY_ISA_VERSION
	.align		4
        /*0044*/ 	.byte	0x03, 0x5f
        /*0046*/ 	.short	0x0101


	//----- nvinfo : EIATTR_COOP_GROUP_MASK_REGIDS
	.align		4
        /*0048*/ 	.byte	0x04, 0x29
        /*004a*/ 	.short	(.L_14839 - .L_14838)


	//   ....[0]....
.L_14838:
        /*004c*/ 	.word	0xffffffff


	//   ....[1]....
        /*0050*/ 	.word	0xffffffff


	//   ....[2]....
        /*0054*/ 	.word	0xffffffff


	//   ....[3]....
        /*0058*/ 	.word	0xffffffff


	//   ....[4]....
        /*005c*/ 	.word	0xffffffff


	//   ....[5]....
        /*0060*/ 	.word	0xffffffff


	//   ....[6]....
        /*0064*/ 	.word	0xffffffff


	//   ....[7]....
        /*0068*/ 	.word	0xffffffff


	//   ....[8]....
        /*006c*/ 	.word	0xffffffff


	//   ....[9]....
        /*0070*/ 	.word	0xffffffff


	//   ....[10]....
        /*0074*/ 	.word	0xffffffff


	//   ....[11]....
        /*0078*/ 	.word	0xffffffff


	//   ....[12]....
        /*007c*/ 	.word	0xffffffff


	//   ....[13]....
        /*0080*/ 	.word	0xffffffff


	//   ....[14]....
        /*0084*/ 	.word	0xffffffff


	//   ....[15]....
        /*0088*/ 	.word	0xffffffff


	//   ....[16]....
        /*008c*/ 	.word	0xffffffff


	//   ....[17]....
        /*0090*/ 	.word	0xffffffff


	//   ....[18]....
        /*0094*/ 	.word	0xffffffff


	//   ....[19]....
        /*0098*/ 	.word	0xffffffff


	//   ....[20]....
        /*009c*/ 	.word	0x0500000f


	//   ....[21]....
        /*00a0*/ 	.word	0x0500000f


	//   ....[22]....
        /*00a4*/ 	.word	0x0500000f


	//   ....[23]....
        /*00a8*/ 	.word	0x0500000f


	//   ....[24]....
        /*00ac*/ 	.word	0x0500000f


	//   ....[25]....
        /*00b0*/ 	.word	0x0500000f


	//   ....[26]....
        /*00b4*/ 	.word	0x0500000f


	//   ....[27]....
        /*00b8*/ 	.word	0x0500000f


	//   ....[28]....
        /*00bc*/ 	.word	0x0500000f


	//   ....[29]....
        /*00c0*/ 	.word	0x0500000f


	//----- nvinfo : EIATTR_COOP_GROUP_INSTR_OFFSETS
	.align		4
.L_14839:
        /*00c4*/ 	.byte	0x04, 0x28
        /*00c6*/ 	.short	(.L_14841 - .L_14840)


	//   ....[0]....
.L_14840:
        /*00c8*/ 	.word	0x00000160


	//   ....[1]....
        /*00cc*/ 	.word	0x000001a0


	//   ....[2]....
        /*00d0*/ 	.word	0x000001e0


	//   ....[3]....
        /*00d4*/ 	.word	0x00000220


	//   ....[4]....
        /*00d8*/ 	.word	0x00000260


	//   ....[5]....
        /*00dc*/ 	.word	0x00000320


	//   ....[6]....
        /*00e0*/ 	.word	0x00000350


	//   ....[7]....
        /*00e4*/ 	.word	0x00000380


	//   ....[8]....
        /*00e8*/ 	.word	0x000003b0


	//   ....[9]....
        /*00ec*/ 	.word	0x000003e0


	//   ....[10]....
        /*00f0*/ 	.word	0x000004f0


	//   ....[11]....
        /*00f4*/ 	.word	0x00000510


	//   ....[12]....
        /*00f8*/ 	.word	0x00000530


	//   ....[13]....
        /*00fc*/ 	.word	0x00000550


	//   ....[14]....
        /*0100*/ 	.word	0x00000570


	//   ....[15]....
        /*0104*/ 	.word	0x00000600


	//   ....[16]....
        /*0108*/ 	.word	0x00000620


	//   ....[17]....
        /*010c*/ 	.word	0x00000640


	//   ....[18]....
        /*0110*/ 	.word	0x00000660


	//   ....[19]....
        /*0114*/ 	.word	0x00000680


	//   ....[20]....
        /*0118*/ 	.word	0x00000820


	//   ....[21]....
        /*011c*/ 	.word	0x000008a0


	//   ....[22]....
        /*0120*/ 	.word	0x00000920


	//   ....[23]....
        /*0124*/ 	.word	0x000009a0


	//   ....[24]....
        /*0128*/ 	.word	0x00000a20


	//   ....[25]....
        /*012c*/ 	.word	0x00000aa0


	//   ....[26]....
        /*0130*/ 	.word	0x00000b10


	//   ....[27]....
        /*0134*/ 	.word	0x00000b80


	//   ....[28]....
        /*0138*/ 	.word	0x00000bf0


	//   ....[29]....
        /*013c*/ 	.word	0x00000c60


	//----- nvinfo : EIATTR_VRC_CTA_INIT_COUNT
	.align		4
.L_14841:
        /*0140*/ 	.byte	0x02, 0x4a
	.zero		1
	.zero		1


	//----- nvinfo : EIATTR_EXIT_INSTR_OFFSETS
	.align		4
        /*0144*/ 	.byte	0x04, 0x1c
        /*0146*/ 	.short	(.L_14843 - .L_14842)


	//   ....[0]....
.L_14842:
        /*0148*/ 	.word	0x000006e0


	//   ....[1]....
        /*014c*/ 	.word	0x000007c0


	//----- nvinfo : EIATTR_CRS_STACK_SIZE
	.align		4
.L_14843:
        /*0150*/ 	.byte	0x04, 0x1e
        /*0152*/ 	.short	(.L_14845 - .L_14844)
.L_14844:
        /*0154*/ 	.word	0x00000000


	//----- nvinfo : EIATTR_CBANK_PARAM_SIZE
	.align		4
.L_14845:
        /*0158*/ 	.byte	0x03, 0x19
        /*015a*/ 	.short	0x0018


	//----- nvinfo : EIATTR_PARAM_CBANK
	.align		4
        /*015c*/ 	.byte	0x04, 0x0a
        /*015e*/ 	.short	(.L_14847 - .L_14846)
	.align		4
.L_14846:
        /*0160*/ 	.word	index@(.nv.constant0._ZN2at6native43_GLOBAL__N__9ae7fba5_10_SoftMax_cu_9f978f6322cunn_SoftMaxForwardRegIfffNS1_22SoftMaxForwardEpilogueElLi1EEEvPT1_PKT_T3_)
        /*0164*/ 	.short	0x0380
        /*0166*/ 	.short	0x0018


	//----- nvinfo : EIATTR_SW_WAR
	.align		4
.L_14847:
        /*0168*/ 	.byte	0x04, 0x36
        /*016a*/ 	.short	(.L_14849 - .L_14848)
.L_14848:
        /*016c*/ 	.word	0x00000008
.L_14849:


//--------------------- .nv.info._ZN2at6native43_GLOBAL__N__9ae7fba5_10_SoftMax_cu_9f978f6319cunn_SoftMaxForwardILi2EdddNS1_22SoftMaxForwardEpilogueEEEvPT2_PKT0_i --------------------------
	.section	.nv.info._ZN2at6native43_GLOBAL__N__9ae7fba5_10_SoftMax_cu_9f978f6319cunn_SoftMaxForwardILi2EdddNS1_22SoftMaxForwardEpilogueEEEvPT2_PKT0_i,"",@"SHT_CUDA_INFO"
	.sectionflags	@""
	.align	4


	//----- nvinfo : EIATTR_CUDA_API_VERSION
	.align		4
        /*0000*/ 	.byte	0x04, 0x37
        /*0002*/ 	.short	(.L_14851 - .L_14850)
.L_14850:
        /*0004*/ 	.word	0x00000082


	//----- nvinfo : EIATTR_KPARAM_INFO
	.align		4
.L_14851:
        /*0008*/ 	.byte	0x04, 0x17
        /*000a*/ 	.short	(.L_14853 - .L_14852)
.L_14852:
        /*000c*/ 	.word	0x00000000
        /*0010*/ 	.short	0x0002
        /*0012*/ 	.short	0x0010
        /*0014*/ 	.byte	0x00, 0xf0, 0x11, 0x00


	//----- nvinfo : EIATTR_KPARAM_INFO
	.align		4
.L_14853:
        /*0018*/ 	.byte	0x04, 0x17
        /*001a*/ 	.short	(.L_14855 - .L_14854)
.L_14854:
        /*001c*/ 	.word	0x00000000
        /*0020*/ 	.short	0x0001
        /*0022*/ 	.short	0x0008
        /*0024*/ 	.byte	0x00, 0xf5, 0x21, 0x00


	//----- nvinfo : EIATTR_KPARAM_INFO
	.align		4
.L_14855:
        /*0028*/ 	.byte	0x04, 0x17
        /*002a*/ 	.short	(.L_14857 - .L_14856)
.L_14856:
        /*002c*/ 	.word	0x00000000
        /*0030*/ 	.short	0x0000
        /*0032*/ 	.short	0x0000
        /*0034*/ 	.byte	0x00, 0xf5, 0x21, 0x00


	//----- nvinfo : EIATTR_SPARSE_MMA_MASK
	.align		4
.L_14857:
        /*0038*/ 	.byte	0x03, 0x50
        /*003a*/ 	.short	0x0000


	//----- nvinfo : EIATTR_MAXREG_COUNT
	.align		4
        /*003c*/ 	.byte	0x03, 0x1b
        /*003e*/ 	.short	0x00ff


	//----- nvinfo : EIATTR_NUM_BARRIERS
	.align		4
        /*0040*/ 	.byte	0x02, 0x4c
        /*0042*/ 	.byte	0x01
	.zero		1


	//----- nvinfo : EIATTR_MERCURY_ISA_VERSION
	.align		4
        /*0044*/ 	.byte	0x03, 0x5f
        /*0046*/ 	.short	0x0101


	//----- nvinfo : EIATTR_COOP_GROUP_MASK_REGIDS
	.align		4
        /*0048*/ 	.byte	0x04, 0x29
        /*004a*/ 	.short	(.L_14859 - .L_14858)


	//   ....[0]....
.L_14858:
        /*004c*/ 	.word	0xffffffff


	//   ....[1]....
        /*0050*/ 	.word	0xffffffff


	//   ....[2]....
        /*0054*/ 	.word	0xffffffff


	//   ....[3]....
        /*0058*/ 	.word	0xffffffff


	//   ....[4]....
        /*005c*/ 	.word	0xffffffff


	//   ....[5]....
        /*0060*/ 	.word	0xffffffff


	//   ....[6]....
        /*0064*/ 	.word	0xffffffff


	//   ....[7]....
        /*0068*/ 	.word	0xffffffff


	//   ....[8]....
        /*006c*/ 	.word	0xffffffff


	//   ....[9]....
        /*0070*/ 	.word	0xffffffff


	//   ....[10]....
        /*0074*/ 	.word	0xffffffff


	//   ....[11]....
        /*0078*/ 	.word	0xffffffff


	//   ....[12]....
        /*007c*/ 	.word	0xffffffff


	//   ....[13]....
        /*0080*/ 	.word	0xffffffff


	//   ....[14]....
        /*0084*/ 	.word	0xffffffff


	//   ....[15]....
        /*0088*/ 	.word	0xffffffff


	//   ....[16]....
        /*008c*/ 	.word	0xffffffff


	//   ....[17]....
        /*0090*/ 	.word	0xffffffff


	//   ....[18]....
        /*0094*/ 	.word	0xffffffff


	//   ....[19]....
        /*0098*/ 	.word	0xffffffff


	//   ....[20]....
        /*009c*/ 	.word	0xffffffff


	//   ....[21]....
        /*00a0*/ 	.word	0xffffffff


	//   ....[22]....
        /*00a4*/ 	.word	0xffffffff


	//   ....[23]....
        /*00a8*/ 	.word	0xffffffff


	//   ....[24]....
        /*00ac*/ 	.word	0xffffffff


	//   ....[25]....
        /*00b0*/ 	.word	0xffffffff


	//   ....[26]....
        /*00b4*/ 	.word	0xffffffff


	//   ....[27]....
        /*00b8*/ 	.word	0xffffffff


	//   ....[28]....
        /*00bc*/ 	.word	0xffffffff


	//   ....[29]....
        /*00c0*/ 	.word	0xffffffff


	//   ....[30]....
        /*00c4*/ 	.word	0xffffffff


	//   ....[31]....
        /*00c8*/ 	.word	0xffffffff


	//   ....[32]....
        /*00cc*/ 	.word	0xffffffff


	//   ....[33]....
        /*00d0*/ 	.word	0xffffffff


	//   ....[34]....
        /*00d4*/ 	.word	0xffffffff


	//   ....[35]....
        /*00d8*/ 	.word	0xffffffff


	//   ....[36]....
        /*00dc*/ 	.word	0xffffffff


	//   ....[37]....
        /*00e0*/ 	.word	0xffffffff


	//   ....[38]....
        /*00e4*/ 	.word	0xffffffff


	//   ....[39]....
        /*00e8*/ 	.word	0xffffffff


	//   ....[40]....
        /*00ec*/ 	.word	0x05000005


	//   ....[41]....
        /*00f0*/ 	.word	0x05000005


	//   ....[42]....
        /*00f4*/ 	.word	0x05000005


	//   ....[43]....
        /*00f8*/ 	.word	0x05000005


	//   ....[44]....
        /*00fc*/ 	.word	0x05000005


	//   ....[45]....
        /*0100*/ 	.word	0x05000005


	//   ....[46]....
        /*0104*/ 	.word	0x05000005


	//   ....[47]....
        /*0108*/ 	.word	0x05000005


	//   ....[48]....
        /*010c*/ 	.word	0x05000005


	//   ....[49]....
        /*0110*/ 	.word	0x05000005


	//   ....[50]....
        /*0114*/ 	.word	0x05000005


	//   ....[51]....
        /*0118*/ 	.word	0x05000005


	//   ....[52]....
        /*011c*/ 	.word	0x05000005


	//   ....[53]....
        /*0120*/ 	.word	0x05000005


	//   ....[54]....
        /*0124*/ 	.word	0x05000005


	//   ....[55]....
        /*0128*/ 	.word	0x05000005


	//   ....[56]....
        /*012c*/ 	.word	0x05000005


	//   ....[57]....
        /*0130*/ 	.word	0x05000005


	//   ....[58]....
        /*0134*/ 	.word	0x05000005


	//   ....[59]....
        /*0138*/ 	.word	0x05000005


	//----- nvinfo : EIATTR_COOP_GROUP_INSTR_OFFSETS
	.align		4
.L_14859:
        /*013c*/ 	.byte	0x04, 0x28
        /*013e*/ 	.short	(.L_14861 - .L_14860)


	//   ....[0]....
.L_14860:
        /*0140*/ 	.word	0x00000830


	//   ....[1]....
        /*0144*/ 	.word	0x00000870


	//   ....[2]....
        /*0148*/ 	.word	0x000008f0


	//   ....[3]....
        /*014c*/ 	.word	0x00000900


	//   ....[4]....
        /*0150*/ 	.word	0x00000970


	//   ....[5]....
        /*0154*/ 	.word	0x00000980


	//   ....[6]....
        /*0158*/ 	.word	0x000009f0


	//   ....[7]....
        /*015c*/ 	.word	0x00000a00


	//   ....[8]....
        /*0160*/ 	.word	0x00000aa0


	//   ....[9]....
        /*0164*/ 	.word	0x00000ab0


	//   ....[10]....
        /*0168*/ 	.word	0x00000bc0


	//   ....[11]....
        /*016c*/ 	.word	0x00000bd0


	//   ....[12]....
        /*0170*/ 	.word	0x00000c30


	//   ....[13]....
        /*0174*/ 	.word	0x00000c60


	//   ....[14]....
        /*0178*/ 	.word	0x00000ce0


	//   ....[15]....
        /*017c*/ 	.word	0x00000d00


	//   ....[16]....
        /*0180*/ 	.word	0x00000d70


	//   ....[17]....
        /*0184*/ 	.word	0x00000da0


	//   ....[18]....
        /*0188*/ 	.word	0x00000e10


	//   ....[19]....
        /*018c*/ 	.word	0x00000e20


	//   ....[20]....
        /*0190*/ 	.word	0x00003080


	//   ....[21]....
        /*0194*/ 	.word	0x000030e0


	//   ....[22]....
        /*0198*/ 	.word	0x00003130


	//   ....[23]....
        /*019c*/ 	.word	0x00003150


	//   ....[24]....
        /*01a0*/ 	.word	0x000031a0


	//   ....[25]....
        /*01a4*/ 	.word	0x000031c0


	//   ....[26]....
        /*01a8*/ 	.word	0x00003210


	//   ....[27]....
        /*01ac*/ 	.word	0x00003220


	//   ....[28]....
        /*01b0*/ 	.word	0x00003270


	//   ....[29]....
        /*01b4*/ 	.word	0x00003280


	//   ....[30]....
        /*01b8*/ 	.word	0x00003340


	//   ....[31]....
        /*01bc*/ 	.word	0x00003350


	//   ....[32]....
        /*01c0*/ 	.word	0x00003390


	//   ....[33]....
        /*01c4*/ 	.word	0x000033a0


	//   ....[34]....
        /*01c8*/ 	.word	0x00003410


	//   ....[35]....
        /*01cc*/ 	.word	0x00003420


	//   ....[36]....
        /*01d0*/ 	.word	0x00003490


	//   ....[37]....
        /*01d4*/ 	.word	0x000034a0


	//   ....[38]....
        /*01d8*/ 	.word	0x00003510


	//   ....[39]....
        /*01dc*/ 	.word	0x00003520


	//   ....[40]....
        /*01e0*/ 	.word	0x00007300


	//   ....[41]....
        /*01e4*/ 	.word	0x00007350


	//   ....[42]....
        /*01e8*/ 	.word	0x00007400


	//   ....[43]....
        /*01ec*/ 	.word	0x00007450


	//   ....[44]....
        /*01f0*/ 	.word	0x00007510


	//   ....[45]....
        /*01f4*/ 	.word	0x00007560


	//   ....[46]....
        /*01f8*/ 	.word	0x00007620


	//   ....[47]....
        /*01fc*/ 	.word	0x00007670


	//   ....[48]....
        /*0200*/ 	.word	0x00007730


	//   ....[49]....
        /*0204*/ 	.word	0x00007780


	//   ....[50]....
        /*0208*/ 	.word	0x00007810


	//   ....[51]....
        /*020c*/ 	.word	0x00007860


	//   ....[52]....
        /*0210*/ 	.word	0x000078d0


	//   ....[53]....
        /*0214*/ 	.word	0x00007920


	//   ....[54]....
        /*0218*/ 	.word	0x00007990


	//   ....[55]....
        /*021c*/ 	.word	0x000079e0


	//   ....[56]....
        /*0220*/ 	.word	0x00007a50


	//   ....[57]....
        /*0224*/ 	.word	0x00007aa0


	//   ....[58]....
        /*0228*/ 	.word	0x00007b10


	//   ....[59]....
        /*022c*/ 	.word	0x00007b60


	//----- nvinfo : EIATTR_VRC_CTA_INIT_COUNT
	.align		4
.L_14861:
        /*0230*/ 	.byte	0x02, 0x4a
	.zero		1
	.zero		1


	//----- nvinfo : EIATTR_EXIT_INSTR_OFFSETS
	.align		4
        /*0234*/ 	.byte	0x04, 0x1c
        /*0236*/ 	.short	(.L_14863 - .L_14862)


	//   ....[0]....
.L_14862:
        /*0238*/ 	.word	0x00003650


	//   ....[1]....
        /*023c*/ 	.word	0x00004270


	//   ....[2]....
        /*0240*/ 	.word	0x00006690


	//   ....[3]....
        /*0244*/ 	.word	0x000072a0


	//----- nvinfo : EIATTR_CRS_STACK_SIZE
	.align		4
.L_14863:
        /*0248*/ 	.byte	0x04, 0x1e
        /*024a*/ 	.short	(.L_14865 - .L_14864)
.L_14864:
        /*024c*/ 	.word	0x00000000


	//----- nvinfo : EIATTR_CBANK_PARAM_SIZE
	.align		4
.L_14865:
        /*0250*/ 	.byte	0x03, 0x19
        /*0252*/ 	.short	0x0014


	//----- nvinfo : EIATTR_PARAM_CBANK
	.align		4
        /*0254*/ 	.byte	0x04, 0x0a
        /*0256*/ 	.short	(.L_14867 - .L_14866)
	.align		4
.L_14866:
        /*0258*/ 	.word	index@(.nv.constant0._ZN2at6native43_GLOBAL__N__9ae7fba5_10_SoftMax_cu_9f978f6319cunn_SoftMaxForwardILi2EdddNS1_22SoftMaxForwardEpilogueEEEvPT2_PKT0_i)
        /*025c*/ 	.short	0x0380
        /*025e*/ 	.short	0x0014


	//----- nvinfo : EIATTR_SW_WAR
	.align		4
.L_14867:
        /*0260*/ 	.byte	0x04, 0x36
        /*0262*/ 	.short	(.L_14869 - .L_14868)
.L_14868:
        /*0264*/ 	.word	0x00000008
.L_14869:


//--------------------- .nv.info._ZN2at6native43_GLOBAL__N__9ae7fba5_10_SoftMax_cu_9f978f6323cunn_SoftMaxForwardSmemILi2EdddNS1_22SoftMaxForwardEpilogueElEEvPT2_PKT0_T4_ --------------------------
	.section	.nv.info._ZN2at6native43_GLOBAL__N__9ae7fba5_10_SoftMax_cu_9f978f6323cunn_SoftMaxForwardSmemILi2EdddNS1_22SoftMaxForwardEpilogueElEEvPT2_PKT0_T4_,"",@"SHT_CUDA_INFO"
	.sectionflags	@""
	.align	4


	//----- nvinfo : EIATTR_CUDA_API_VERSION
	.align		4
        /*0000*/ 	.byte	0x04, 0x37
        /*0002*/ 	.short	(.L_14871 - .L_14870)
.L_14870:
        /*0004*/ 	.word	0x00000082


	//----- nvinfo : EIATTR_KPARAM_INFO
	.align		4
.L_14871:
        /*0008*/ 	.byte	0x04, 0x17
        /*000a*/ 	.short	(.L_14873 - .L_14872)
.L_14872:
        /*000c*/ 	.word	0x00000000
        /*0010*/ 	.short	0x0002
        /*0012*/ 	.short	0x0010
        /*0014*/ 	.byte	0x00, 0xf0, 0x21, 0x00


	//----- nvinfo : EIATTR_KPARAM_INFO
	.align		4
.L_14873:
        /*0018*/ 	.byte	0x04, 0x17
        /*001a*/ 	.short	(.L_14875 - .L_14874)
.L_14874:
        /*001c*/ 	.word	0x00000000
        /*0020*/ 	.short	0x0001
        /*0022*/ 	.short	0x0008
        /*0024*/ 	.byte	0x00, 0xf5, 0x21, 0x00


	//----- nvinfo : EIATTR_KPARAM_INFO
	.align		4
.L_14875:
        /*0028*/ 	.byte	0x04, 0x17
        /*002a*/ 	.short	(.L_14877 - .L_14876)
.L_14876:
        /*002c*/ 	.word	0x00000000
        /*0030*/ 	.short	0x0000
        /*0032*/ 	.short	0x0000
        /*0034*/ 	.byte	0x00, 0xf5, 0x21, 0x00


	//----- nvinfo : EIATTR_SPARSE_MMA_MASK
	.align		4
.L_14877:
        /*0038*/ 	.byte	0x03, 0x50
        /*003a*/ 	.short	0x0000


	//----- nvinfo : EIATTR_MAXREG_COUNT
	.align		4
        /*003c*/ 	.byte	0x03, 0x1b
        /*003e*/ 	.short	0x00ff


	//----- nvinfo : EIATTR_NUM_BARRIERS
	.align		4
        /*0040*/ 	.byte	0x02, 0x4c
        /*0042*/ 	.byte	0x01
	.zero		1


	//----- nvinfo : EIATTR_MERCURY_ISA_VERSION
	.align		4
        /*0044*/ 	.byte	0x03, 0x5f
        /*0046*/ 	.short	0x0101


	//----- nvinfo : EIATTR_COOP_GROUP_MASK_REGIDS
	.align		4
        /*0048*/ 	.byte	0x04, 0x29
        /*004a*/ 	.short	(.L_14879 - .L_14878)


	//   ....[0]....
.L_14878:
        /*004c*/ 	.word	0xffffffff


	//   ....[1]....
        /*0050*/ 	.word	0xffffffff


	//   ....[2]....
        /*0054*/ 	.word	0xffffffff


	//   ....[3]....
        /*0058*/ 	.word	0xffffffff


	//   ....[4]....
        /*005c*/ 	.word	0xffffffff


	//   ....[5]....
        /*0060*/ 	.word	0xffffffff


	//   ....[6]....
        /*0064*/ 	.word	0xffffffff


	//   ....[7]....
        /*0068*/ 	.word	0xffffffff


	//   ....[8]....
        /*006c*/ 	.word	0xffffffff


	//   ....[9]....
        /*0070*/ 	.word	0xffffffff


	//   ....[10]....
        /*0074*/ 	.word	0xffffffff


	//   ....[11]....
        /*0078*/ 	.word	0xffffffff


	//   ....[12]....
        /*007c*/ 	.word	0xffffffff


	//   ....[13]....
        /*0080*/ 	.word	0xffffffff


	//   ....[14]....
        /*0084*/ 	.word	0xffffffff


	//   ....[15]....
        /*0088*/ 	.word	0xffffffff


	//   ....[16]....
        /*008c*/ 	.word	0xffffffff


	//   ....[17]....
        /*0090*/ 	.word	0xffffffff


	//   ....[18]....
        /*0094*/ 	.word	0xffffffff


	//   ....[19]....
        /*0098*/ 	.word	0xffffffff


	//   ....[20]....
        /*009c*/ 	.word	0xffffffff


	//   ....[21]....
        /*00a0*/ 	.word	0xffffffff


	//   ....[22]....
        /*00a4*/ 	.word	0xffffffff


	//   ....[23]....
        /*00a8*/ 	.word	0xffffffff


	//   ....[24]....
        /*00ac*/ 	.word	0xffffffff


	//   ....[25]....
        /*00b0*/ 	.word	0xffffffff


	//   ....[26]....
        /*00b4*/ 	.word	0xffffffff


	//   ....[27]....
        /*00b8*/ 	.word	0xffffffff


	//   ....[28]....
        /*00bc*/ 	.word	0xffffffff


	//   ....[29]....
        /*00c0*/ 	.word	0xffffffff


	//   ....[30]....
        /*00c4*/ 	.word	0xffffffff


	//   ....[31]....
        /*00c8*/ 	.word	0xffffffff


	//   ....[32]....
        /*00cc*/ 	.word	0xffffffff


	//   ....[33]....
        /*00d0*/ 	.word	0xffffffff


	//   ....[34]....
        /*00d4*/ 	.word	0xffffffff


	//   ....[35]....
        /*00d8*/ 	.word	0xffffffff


	//   ....[36]....
        /*00dc*/ 	.word	0xffffffff


	//   ....[37]....
        /*00e0*/ 	.word	0xffffffff


	//   ....[38]....
        /*00e4*/ 	.word	0xffffffff


	//   ....[39]....
        /*00e8*/ 	.word	0xffffffff


	//   ....[40]....
        /*00ec*/ 	.word	0x05000000


	//   ....[41]....
        /*00f0*/ 	.word	0x05000000


	//   ....[42]....
        /*00f4*/ 	.word	0x05000000


	//   ....[43]....
        /*00f8*/ 	.word	0x05000000


	//   ....[44]....
        /*00fc*/ 	.word	0x05000000


	//   ....[45]....
        /*0100*/ 	.word	0x05000000


	//   ....[46]....
        /*0104*/ 	.word	0x05000000


	//   ....[47]....
        /*0108*/ 	.word	0x05000000


	//   ....[48]....
        /*010c*/ 	.word	0x05000000


	//   ....[49]....
        /*0110*/ 	.word	0x05000000


	//   ....[50]....
        /*0114*/ 	.word	0x05000000


	//   ....[51]....
        /*0118*/ 	.word	0x05000000


	//   ....[52]....
        /*011c*/ 	.word	0x05000000


	//   ....[53]....
        /*0120*/ 	.word	0x05000000


	//   ....[54]....
        /*0124*/ 	.word	0x05000000


	//   ....[55]....
        /*0128*/ 	.word	0x05000000


	//   ....[56]....
        /*012c*/ 	.word	0x05000000


	//   ....[57]....
        /*0130*/ 	.word	0x05000000


	//   ....[58]....
        /*0134*/ 	.word	0x05000000


	//   ....[59]....
        /*0138*/ 	.word	0x05000000


	//----- nvinfo : EIATTR_COOP_GROUP_INSTR_OFFSETS
	.align		4
.L_14879:
        /*013c*/ 	.byte	0x04, 0x28
        /*013e*/ 	.short	(.L_14881 - .L_14880)


	//   ....[0]....
.L_14880:
        /*0140*/ 	.word	0x00000400


	//   ....[1]....
        /*0144*/ 	.word	0x00000440


	//   ....[2]....
        /*0148*/ 	.word	0x000004c0


	//   ....[3]....
        /*014c*/ 	.word	0x000004d0


	//   ....[4]....
        /*0150*/ 	.word	0x00000540


	//   ....[5]....
        /*0154*/ 	.word	0x00000550


	//   ....[6]....
        /*0158*/ 	.word	0x000005c0


	//   ....[7]....
        /*015c*/ 	.word	0x000005d0


	//   ....[8]....
        /*0160*/ 	.word	0x00000650


	//   ....[9]....
        /*0164*/ 	.word	0x00000670


	//   ....[10]....
        /*0168*/ 	.word	0x000007a0


	//   ....[11]....
        /*016c*/ 	.word	0x000007b0


	//   ....[12]....
        /*0170*/ 	.word	0x000007f0


	//   ....[13]....
        /*0174*/ 	.word	0x00000800


	//   ....[14]....
        /*0178*/ 	.word	0x00000870


	//   ....[15]....
        /*017c*/ 	.word	0x00000880


	//   ....[16]....
        /*0180*/ 	.word	0x000008f0


	//   ....[17]....
        /*0184*/ 	.word	0x00000900


	//   ....[18]....
        /*0188*/ 	.word	0x00000970


	//   ....[19]....
        /*018c*/ 	.word	0x00000980


	//   ....[20]....
        /*0190*/ 	.word	0x000019a0


	//   ....[21]....
        /*0194*/ 	.word	0x00001a00


	//   ....[22]....
        /*0198*/ 	.word	0x00001a30


	//   ....[23]....
        /*019c*/ 	.word	0x00001a40


	//   ....[24]....
        /*01a0*/ 	.word	0x00001a90


	//   ....[25]....
        /*01a4*/ 	.word	0x00001ab0


	//   ....[26]....
        /*01a8*/ 	.word	0x00001b00


	//   ....[27]....
        /*01ac*/ 	.word	0x00001b10


	//   ....[28]....
        /*01b0*/ 	.word	0x00001b60


	//   ....[29]....
        /*01b4*/ 	.word	0x00001b70


	//   ....[30]....
        /*01b8*/ 	.word	0x00001c30


	//   ....[31]....
        /*01bc*/ 	.word	0x00001c40


	//   ....[32]....
        /*01c0*/ 	.word	0x00001c60


	//   ....[33]....
        /*01c4*/ 	.word	0x00001c70


	//   ....[34]....
        /*01c8*/ 	.word	0x00001cc0


	//   ....[35]....
        /*01cc*/ 	.word	0x00001cd0


	//   ....[36]....
        /*01d0*/ 	.word	0x00001d40


	//   ....[37]....
        /*01d4*/ 	.word	0x00001d50


	//   ....[38]....
        /*01d8*/ 	.word	0x00001dc0


	//   ....[39]....
        /*01dc*/ 	.word	0x00001dd0


	//   ....[40]....
        /*01e0*/ 	.word	0x000034f0


	//   ....[41]....
        /*01e4*/ 	.word	0x00003540


	//   ....[42]....
        /*01e8*/ 	.word	0x000035d0


	//   ....[43]....
        /*01ec*/ 	.word	0x00003620


	//   ....[44]....
        /*01f0*/ 	.word	0x000036b0


	//   ....[45]....
        /*01f4*/ 	.word	0x00003700


	//   ....[46]....
        /*01f8*/ 	.word	0x00003790


	//   ....[47]....
        /*01fc*/ 	.word	0x000037e0


	//   ....[48]....
        /*0200*/ 	.word	0x00003870


	//   ....[49]....
        /*0204*/ 	.word	0x000038c0


	//   ....[50]....
        /*0208*/ 	.word	0x00003950


	//   ....[51]....
        /*020c*/ 	.word	0x000039a0


	//   ....[52]....
        /*0210*/ 	.word	0x00003a10


	//   ....[53]....
        /*0214*/ 	.word	0x00003a60


	//   ....[54]....
        /*0218*/ 	.word	0x00003ad0


	//   ....[55]....
        /*021c*/ 	.word	0x00003b20


	//   ....[56]....
        /*0220*/ 	.word	0x00003b90


	//   ....[57]....
        /*0224*/ 	.word	0x00003be0


	//   ....[58]....
        /*0228*/ 	.word	0x00003c50


	//   ....[59]....
        /*022c*/ 	.word	0x00003ca0


	//----- nvinfo : EIATTR_VRC_CTA_INIT_COUNT
	.align		4
.L_14881:
        /*0230*/ 	.byte	0x02, 0x4a
	.zero		1
	.zero		1


	//----- nvinfo : EIATTR_EXIT_INSTR_OFFSETS
	.align		4
        /*0234*/ 	.byte	0x04, 0x1c
        /*0236*/ 	.short	(.L_14883 - .L_14882)


	//   ....[0]....
.L_14882:
        /*0238*/ 	.word	0x00001e70


	//   ....[1]....
        /*023c*/ 	.word	0x00003490


	//----- nvinfo : EIATTR_CRS_STACK_SIZE
	.align		4
.L_14883:
        /*0240*/ 	.byte	0x04, 0x1e
        /*0242*/ 	.short	(.L_14885 - .L_14884)
.L_14884:
        /*0244*/ 	.word	0x00000000


	//----- nvinfo : EIATTR_CBANK_PARAM_SIZE
	.align		4
.L_14885:
        /*0248*/ 	.byte	0x03, 0x19
        /*024a*/ 	.short	0x0018


	//----- nvinfo : EIATTR_PARAM_CBANK
	.align		4
        /*024c*/ 	.byte	0x04, 0x0a
        /*024e*/ 	.short	(.L_14887 - .L_14886)
	.align		4
.L_14886:
        /*0250*/ 	.word	index@(.nv.constant0._ZN2at6native43_GLOBAL__N__9ae7fba5_10_SoftMax_cu_9f978f6323cunn_SoftMaxForwardSmemILi2EdddNS1_22SoftMaxForwardEpilogueElEEvPT2_PKT0_T4_)
        /*0254*/ 	.short	0x0380
        /*0256*/ 	.short	0x0018


	//----- nvinfo : EIATTR_SW_WAR
	.align		4
.L_14887:
        /*0258*/ 	.byte	0x04, 0x36
        /*025a*/ 	.short	(.L_14889 - .L_14888)
.L_14888:
        /*025c*/ 	.word	0x00000008
.L_14889:


//--------------------- .nv.info._ZN2at6native43_GLOBAL__N__9ae7fba5_10_SoftMax_cu_9f978f6322cunn_SoftMaxForwardRegIdddNS1_22SoftMaxForwardEpilogueElLi9EEEvPT1_PKT_T3_ --------------------------
	.section	.nv.info._ZN2at6native43_GLOBAL__N__9ae7fba5_10_SoftMax_cu_9f978f6322cunn_SoftMaxForwardRegIdddNS1_22SoftMaxForwardEpilogueElLi9EEEvPT1_PKT_T3_,"",@"SHT_CUDA_INFO"
	.sectionflags	@""
	.align	4


	//----- nvinfo : EIATTR_CUDA_API_VERSION
	.align		4
        /*0000*/ 	.byte	0x04, 0x37
        /*0002*/ 	.short	(.L_14891 - .L_14890)
.L_14890:
        /*0004*/ 	.word	0x00000082


	//----- nvinfo : EIATTR_KPARAM_INFO
	.align		4
.L_14891:
        /*0008*/ 	.byte	0x04, 0x17
        /*000a*/ 	.short	(.L_14893 - .L_14892)
.L_14892:
        /*000c*/ 	.word	0x00000000
        /*0010*/ 	.short	0x0002
        /*0012*/ 	.short	0x0010
        /*0014*/ 	.byte	0x00, 0xf0, 0x21, 0x00


	//----- nvinfo : EIATTR_KPARAM_INFO
	.align		4
.L_14893:
        /*0018*/ 	.byte	0x04, 0x17
        /*001a*/ 	.short	(.L_14895 - .L_14894)
.L_14894:
        /*001c*/ 	.word	0x00000000
        /*0020*/ 	.short	0x0001
        /*0022*/ 	.short	0x0008
        /*0024*/ 	.byte	0x00, 0xf5, 0x21, 0x00


	//----- nvinfo : EIATTR_KPARAM_INFO
	.align		4
.L_14895:
        /*0028*/ 	.byte	0x04, 0x17
        /*002a*/ 	.short	(.L_14897 - .L_14896)
.L_14896:
        /*002c*/ 	.word	0x00000000
        /*0030*/ 	.short	0x0000
        /*0032*/ 	.short	0x0000
        /*0034*/ 	.byte	0x00, 0xf5, 0x21, 0x00


	//----- nvinfo : EIATTR_SPARSE_MMA_MASK
	.align		4
.L_14897:
        /*0038*/ 	.byte	0x03, 0x50
        /*003a*/ 	.short	0x0000


	//----- nvinfo : EIATTR_MAXREG_COUNT
	.align		4
        /*003c*/ 	.byte	0x03, 0x1b
        /*003e*/ 	.short	0x00ff


	//----- nvinfo : EIATTR_NUM_BARRIERS
	.align		4
        /*0040*/ 	.byte	0x02, 0x4c
        /*0042*/ 	.byte	0x01
	.zero		1


	//----- nvinfo : EIATTR_MERCURY_ISA_VERSION
	.align		4
        /*0044*/ 	.byte	0x03, 0x5f
        /*0046*/ 	.short	0x0101


	//----- nvinfo : EIATTR_COOP_GROUP_MASK_REGIDS
	.align		4
        /*0048*/ 	.byte	0x04, 0x29
        /*004a*/ 	.short	(.L_14899 - .L_14898)


	//   ....[0]....
.L_14898:
        /*004c*/ 	.word	0xffffffff


	//   ....[1]....
        /*0050*/ 	.word	0xffffffff


	//   ....[2]....
        /*0054*/ 	.word	0xffffffff


	//   ....[3]....
        /*0058*/ 	.word	0xffffffff


	//   ....[4]....
        /*005c*/ 	.word	0xffffffff


	//   ....[5]....
        /*0060*/ 	.word	0xffffffff


	//   ....[6]....
        /*0064*/ 	.word	0xffffffff


	//   ....[7]....
        /*0068*/ 	.word	0xffffffff


	//   ....[8]....
        /*006c*/ 	.word	0xffffffff


	//   ....[9]....
        /*0070*/ 	.word	0xffffffff


	//   ....[10]....
        /*0074*/ 	.word	0xffffffff


	//   ....[11]....
        /*0078*/ 	.word	0xffffffff


	//   ....[12]....
        /*007c*/ 	.word	0xffffffff


	//   ....[13]....
        /*0080*/ 	.word	0xffffffff


	//   ....[14]....
        /*0084*/ 	.word	0xffffffff


	//   ....[15]....
        /*0088*/ 	.word	0xffffffff


	//   ....[16]....
        /*008c*/ 	.word	0xffffffff


	//   ....[17]....
        /*0090*/ 	.word	0xffffffff


	//   ....[18]....
        /*0094*/ 	.word	0xffffffff


	//   ....[19]....
        /*0098*/ 	.word	0xffffffff


	//   ....[20]....
        /*009c*/ 	.word	0xffffffff


	//   ....[21]....
        /*00a0*/ 	.word	0xffffffff


	//   ....[22]....
        /*00a4*/ 	.word	0xffffffff


	//   ....[23]....
        /*00a8*/ 	.word	0xffffffff


	//   ....[24]....
        /*00ac*/ 	.word	0xffffffff


	//   ....[25]....
        /*00b0*/ 	.word	0xffffffff


	//   ....[26]....
        /*00b4*/ 	.word	0xffffffff


	//   ....[27]....
        /*00b8*/ 	.word	0xffffffff


	//   ....[28]....
        /*00bc*/ 	.word	0xffffffff


	//   ....[29]....
        /*00c0*/ 	.word	0xffffffff


	//   ....[30]....
        /*00c4*/ 	.word	0xffffffff


	//   ....[31]....
        /*00c8*/ 	.word	0xffffffff


	//   ....[32]....
        /*00cc*/ 	.word	0xffffffff


	//   ....[33]....
        /*00d0*/ 	.word	0xffffffff


	//   ....[34]....
        /*00d4*/ 	.word	0xffffffff


	//   ....[35]....
        /*00d8*/ 	.word	0xffffffff


	//   ....[36]....
        /*00dc*/ 	.word	0xffffffff


	//   ....[37]....
        /*00e0*/ 	.word	0xffffffff


	//   ....[38]....
        /*00e4*/ 	.word	0xffffffff


	//   ....[39]....
        /*00e8*/ 	.word	0xffffffff


	//   ....[40]....
        /*00ec*/ 	.word	0x05000020


	//   ....[41]....
        /*00f0*/ 	.word	0x05000020


	//   ....[42]....
        /*00f4*/ 	.word	0x05000020


	//   ....[43]....
        /*00f8*/ 	.word	0x05000020


	//   ....[44]....
        /*00fc*/ 	.word	0x05000020


	//   ....[45]....
        /*0100*/ 	.word	0x05000020


	//   ....[46]....
        /*0104*/ 	.word	0x05000020


	//   ....[47]....
        /*0108*/ 	.word	0x05000020


	//   ....[48]....
        /*010c*/ 	.word	0x05000020


	//   ....[49]....
        /*0110*/ 	.word	0x05000020


	//   ....[50]....
        /*0114*/ 	.word	0x05000020


	//   ....[51]....
        /*0118*/ 	.word	0x05000020


	//   ....[52]....
        /*011c*/ 	.word	0x05000020


	//   ....[53]....
        /*0120*/ 	.word	0x05000020


	//   ....[54]....
        /*0124*/ 	.word	0x05000020


	//   ....[55]....
        /*0128*/ 	.word	0x05000020


	//   ....[56]....
        /*012c*/ 	.word	0x05000020


	//   ....[57]....
        /*0130*/ 	.word	0x05000020


	//   ....[58]....
        /*0134*/ 	.word	0x05000020


	//   ....[59]....
        /*0138*/ 	.word	0x05000020


	//----- nvinfo : EIATTR_COOP_GROUP_INSTR_OFFSETS
	.align		4
.L_14899:
        /*013c*/ 	.byte	0x04, 0x28
        /*013e*/ 	.short	(.L_14901 - .L_14900)


	//   ....[0]....
.L_14900:
        /*0140*/ 	.word	0x00000cd0


	//   ....[1]....
        /*0144*/ 	.word	0x00000ce0


	//   ....[2]....
        /*0148*/ 	.word	0x00000d50


	//   ....[3]....
        /*014c*/ 	.word	0x00000d60


	//   ....[4]....
        /*0150*/ 	.word	0x00000dd0


	//   ....[5]....
        /*0154*/ 	.word	0x00000de0


	//   ....[6]....
        /*0158*/ 	.word	0x00000e50


	//   ....[7]....
        /*015c*/ 	.word	0x00000e60


	//   ....[8]....
        /*0160*/ 	.word	0x00000ee0


	//   ....[9]....
        /*0164*/ 	.word	0x00000ef0


	//   ....[10]....
        /*0168*/ 	.word	0x000010f0


	//   ....[11]....
        /*016c*/ 	.word	0x00001100


	//   ....[12]....
        /*0170*/ 	.word	0x00001140


	//   ....[13]....
        /*0174*/ 	.word	0x00001150


	//   ....[14]....
        /*0178*/ 	.word	0x000011c0


	//   ....[15]....
        /*017c*/ 	.word	0x000011d0


	//   ....[16]....
        /*0180*/ 	.word	0x00001240


	//   ....[17]....
        /*0184*/ 	.word	0x00001250


	//   ....[18]....
        /*0188*/ 	.word	0x000012c0


	//   ....[19]....
        /*018c*/ 	.word	0x000012d0


	//   ....[20]....
        /*0190*/ 	.word	0x00005ca0


	//   ....[21]....
        /*0194*/ 	.word	0x00005d00


	//   ....[22]....
        /*0198*/ 	.word	0x00005d40


	//   ....[23]....
        /*019c*/ 	.word	0x00005d60


	//   ....[24]....
        /*01a0*/ 	.word	0x00005db0


	//   ....[25]....
        /*01a4*/ 	.word	0x00005de0


	//   ....[26]....
        /*01a8*/ 	.word	0x00005e40


	//   ....[27]....
        /*01ac*/ 	.word	0x00005e50


	//   ....[28]....
        /*01b0*/ 	.word	0x00005ea0


	//   ....[29]....
        /*01b4*/ 	.word	0x00005eb0


	//   ....[30]....
        /*01b8*/ 	.word	0x00005f60


	//   ....[31]....
        /*01bc*/ 	.word	0x00005f70


	//   ....[32]....
        /*01c0*/ 	.word	0x00005f90


	//   ....[33]....
        /*01c4*/ 	.word	0x00005fa0


	//   ....[34]....
        /*01c8*/ 	.word	0x00005ff0


	//   ....[35]....
        /*01cc*/ 	.word	0x00006000


	//   ....[36]....
        /*01d0*/ 	.word	0x00006050


	//   ....[37]....
        /*01d4*/ 	.word	0x00006060


	//   ....[38]....
        /*01d8*/ 	.word	0x000060b0


	//   ....[39]....
        /*01dc*/ 	.word	0x000060c0


	//   ....[40]....
        /*01e0*/ 	.word	0x0000cde0


	//   ....[41]....
        /*01e4*/ 	.word	0x0000ce30


	//   ....[42]....
        /*01e8*/ 	.word	0x0000cec0


	//   ....[43]....
        /*01ec*/ 	.word	0x0000cf10


	//   ....[44]....
        /*01f0*/ 	.word	0x0000cfa0


	//   ....[45]....
        /*01f4*/ 	.word	0x0000cff0


	//   ....[46]....
        /*01f8*/ 	.word	0x0000d080


	//   ....[47]....
        /*01fc*/ 	.word	0x0000d0d0


	//   ....[48]....
        /*0200*/ 	.word	0x0000d160


	//   ....[49]....
        /*0204*/ 	.word	0x0000d1b0


	//   ....[50]....
        /*0208*/ 	.word	0x0000d240


	//   ....[51]....
        /*020c*/ 	.word	0x0000d290


	//   ....[52]....
        /*0210*/ 	.word	0x0000d300


	//   ....[53]....
        /*0214*/ 	.word	0x0000d350


	//   ....[54]....
        /*0218*/ 	.word	0x0000d3c0


	//   ....[55]....
        /*021c*/ 	.word	0x0000d410


	//   ....[56]....
        /*0220*/ 	.word	0x0000d480


	//   ....[57]....
        /*0224*/ 	.word	0x0000d4d0


	//   ....[58]....
        /*0228*/ 	.word	0x0000d540


	//   ....[59]....
        /*022c*/ 	.word	0x0000d590


	//----- nvinfo : EIATTR_VRC_CTA_INIT_COUNT
	.align		4
.L_14901:
        /*0230*/ 	.byte	0x02, 0x4a
	.zero		1
	.zero		1


	//----- nvinfo : EIATTR_EXIT_INSTR_OFFSETS
	.align		4
        /*0234*/ 	.byte	0x04, 0x1c
        /*0236*/ 	.short	(.L_14903 - .L_14902)


	//   ....[0]....
.L_14902:
        /*0238*/ 	.word	0x0000c200


	//   ....[1]....
        /*023c*/ 	.word	0x0000cd80


	//----- nvinfo : EIATTR_CRS_STACK_SIZE
	.align		4
.L_14903:
        /*0240*/ 	.byte	0x04, 0x1e
        /*0242*/ 	.short	(.L_14905 - .L_14904)
.L_14904:
        /*0244*/ 	.word	0x00000000


	//----- nvinfo : EIATTR_CBANK_PARAM_SIZE
	.align		4
.L_14905:
        /*0248*/ 	.byte	0x03, 0x19
        /*024a*/ 	.short	0x0018


	//----- nvinfo : EIATTR_PARAM_CBANK
	.align		4
        /*024c*/ 	.byte	0x04, 0x0a
        /*024e*/ 	.short	(.L_14907 - .L_14906)
	.align		4
.L_14906:
        /*0250*/ 	.word	index@(.nv.constant0._ZN2at6native43_GLOBAL__N__9ae7fba5_10_SoftMax_cu_9f978f6322cunn_SoftMaxForwardRegIdddNS1_22SoftMaxForwardEpilogueElLi9EEEvPT1_PKT_T3_)
        /*0254*/ 	.short	0x0380
        /*0256*/ 	.short	0x0018


	//----- nvinfo : EIATTR_SW_WAR
	.align		4
.L_14907:
        /*0258*/ 	.byte	0x04, 0x36
        /*025a*/ 	.short	(.L_14909 - .L_14908)
.L_14908:
        /*025c*/ 	.word	0x00000008
.L_14909:


//--------------------- .nv.info._ZN2at6native43_GLOBAL__N__9ae7fba5_10_SoftMax_cu_9f978f6322cunn_SoftMaxForwardRegIdddNS1_22SoftMaxForwardEpilogueElLi8EEEvPT1_PKT_T3_ --------------------------
	.section	.nv.info._ZN2at6native43_GLOBAL__N__9ae7fba5_10_SoftMax_cu_9f978f6322cunn_SoftMaxForwardRegIdddNS1_22SoftMaxForwardEpilogueElLi8EEEvPT1_PKT_T3_,"",@"SHT_CUDA_INFO"
	.sectionflags	@""
	.align	4


	//----- nvinfo : EIATTR_CUDA_API_VERSION
	.align		4
        /*0000*/ 	.byte	0x04, 0x37
        /*0002*/ 	.short	(.L_14911 - .L_14910)
.L_14910:
        /*0004*/ 	.word	0x00000082


	//----- nvinfo : EIATTR_KPARAM_INFO
	.align		4
.L_14911:
        /*0008*/ 	.byte	0x04, 0x17
        /*000a*/ 	.short	(.L_14913 - .L_14912)
.L_14912:
        /*000c*/ 	.word	0x00000000
        /*0010*/ 	.short	0x0002
        /*0012*/ 	.short	0x0010
        /*0014*/ 	.byte	0x00, 0xf0, 0x21, 0x00


	//----- nvinfo : EIATTR_KPARAM_INFO
	.align		4
.L_14913:
        /*0018*/ 	.byte	0x04, 0x17
        /*001a*/ 	.short	(.L_14915 - .L_14914)
.L_14914:
        /*001c*/ 	.word	0x00000000
        /*0020*/ 	.short	0x0001
        /*0022*/ 	.short	0x0008
        /*0024*/ 	.byte	0x00, 0xf5, 0x21, 0x00


	//----- nvinfo : EIATTR_KPARAM_INFO
	.align		4
.L_14915:
        /*0028*/ 	.byte	0x04, 0x17
        /*002a*/ 	.short	(.L_14917 - .L_14916)
.L_14916:
        /*002c*/ 	.word	0x00000000
        /*0030*/ 	.short	0x0000
        /*0032*/ 	.short	0x0000
        /*0034*/ 	.byte	0x00, 0xf5, 0x21, 0x00


	//----- nvinfo : EIATTR_SPARSE_MMA_MASK
	.align		4
.L_14917:
        /*0038*/ 	.byte	0x03, 0x50
        /*003a*/ 	.short	0x0000


	//----- nvinfo : EIATTR_MAXREG_COUNT
	.align		4
        /*003c*/ 	.byte	0x03, 0x1b
        /*003e*/ 	.short	0x00ff


	//----- nvinfo : EIATTR_NUM_BARRIERS
	.align		4
        /*0040*/ 	.byte	0x02, 0x4c
        /*0042*/ 	.byte	0x01
	.zero		1


	//----- nvinfo : EIATTR_MERCURY_ISA_VERSION
	.align		4
        /*0044*/ 	.byte	0x03, 0x5f
        /*0046*/ 	.short	0x0101


	//----- nvinfo : EIATTR_COOP_GROUP_MASK_REGIDS
	.align		4
        /*0048*/ 	.byte	0x04, 0x29
        /*004a*/ 	.short	(.L_14919 - .L_14918)


	//   ....[0]....
.L_14918:
        /*004c*/ 	.word	0xffffffff


	//   ....[1]....
        /*0050*/ 	.word	0xffffffff


	//   ....[2]....
        /*0054*/ 	.word	0xffffffff


	//   ....[3]....
        /*0058*/ 	.word	0xffffffff


	//   ....[4]....
        /*005c*/ 	.word	0xffffffff


	//   ....[5]....
        /*0060*/ 	.word	0xffffffff


	//   ....[6]....
        /*0064*/ 	.word	0xffffffff


	//   ....[7]....
        /*0068*/ 	.word	0xffffffff


	//   ....[8]....
        /*006c*/ 	.word	0xffffffff


	//   ....[9]....
        /*0070*/ 	.word	0xffffffff


	//   ....[10]....
        /*0074*/ 	.word	0xffffffff


	//   ....[11]....
        /*0078*/ 	.word	0xffffffff


	//   ....[12]....
        /*007c*/ 	.word	0xffffffff


	//   ....[13]....
        /*0080*/ 	.word	0xffffffff


	//   ....[14]....
        /*0084*/ 	.word	0xffffffff


	//   ....[15]....
        /*0088*/ 	.word	0xffffffff


	//   ....[16]....
        /*008c*/ 	.word	0xffffffff


	//   ....[17]....
        /*0090*/ 	.word	0xffffffff


	//   ....[18]....
        /*0094*/ 	.word	0xffffffff


	//   ....[19]....
        /*0098*/ 	.word	0xffffffff


	//   ....[20]....
        /*009c*/ 	.word	0xffffffff


	//   ....[21]....
        /*00a0*/ 	.word	0xffffffff


	//   ....[22]....
        /*00a4*/ 	.word	0xffffffff


	//   ....[23]....
        /*00a8*/ 	.word	0xffffffff


	//   ....[24]....
        /*00ac*/ 	.word	0xffffffff


	//   ....[25]....
        /*00b0*/ 	.word	0xffffffff


	//   ....[26]....
        /*00b4*/ 	.word	0xffffffff


	//   ....[27]....
        /*00b8*/ 	.word	0xffffffff


	//   ....[28]....
        /*00bc*/ 	.word	0xffffffff


	//   ....[29]....
        /*00c0*/ 	.word	0xffffffff


	//   ....[30]....
        /*00c4*/ 	.word	0xffffffff


	//   ....[31]....
        /*00c8*/ 	.word	0xffffffff


	//   ....[32]....
        /*00cc*/ 	.word	0xffffffff


	//   ....[33]....
        /*00d0*/ 	.word	0xffffffff


	//   ....[34]....
        /*00d4*/ 	.word	0xffffffff


	//   ....[35]....
        /*00d8*/ 	.word	0xffffffff


	//   ....[36]....
        /*00dc*/ 	.word	0xffffffff


	//   ....[37]....
        /*00e0*/ 	.word	0xffffffff


	//   ....[38]....
        /*00e4*/ 	.word	0xffffffff


	//   ....[39]....
        /*00e8*/ 	.word	0xffffffff


	//   ....[40]....
        /*00ec*/ 	.word	0x05000022


	//   ....[41]....
        /*00f0*/ 	.word	0x05000022


	//   ....[42]....
        /*00f4*/ 	.word	0x05000022


	//   ....[43]....
        /*00f8*/ 	.word	0x05000022


	//   ....[44]....
        /*00fc*/ 	.word	0x05000022


	//   ....[45]....
        /*0100*/ 	.word	0x05000022


	//   ....[46]....
        /*0104*/ 	.word	0x05000022


	//   ....[47]....
        /*0108*/ 	.word	0x05000022


	//   ....[48]....
        /*010c*/ 	.word	0x05000022


	//   ....[49]....
        /*0110*/ 	.word	0x05000022


	//   ....[50]....
        /*0114*/ 	.word	0x05000022


	//   ....[51]....
        /*0118*/ 	.word	0x05000022


	//   ....[52]....
        /*011c*/ 	.word	0x05000022


	//   ....[53]....
        /*0120*/ 	.word	0x05000022


	//   ....[54]....
        /*0124*/ 	.word	0x05000022


	//   ....[55]....
        /*0128*/ 	.word	0x05000022


	//   ....[56]....
        /*012c*/ 	.word	0x05000022


	//   ....[57]....
        /*0130*/ 	.word	0x05000022


	//   ....[58]....
        /*0134*/ 	.word	0x05000022


	//   ....[59]....
        /*0138*/ 	.word	0x05000022


	//----- nvinfo : EIATTR_COOP_GROUP_INSTR_OFFSETS
	.align		4
.L_14919:
        /*013c*/ 	.byte	0x04, 0x28
        /*013e*/ 	.short	(.L_14921 - .L_14920)


	//   ....[0]....
.L_14920:
        /*0140*/ 	.word	0x00000be0


	//   ....[1]....
        /*0144*/ 	.word	0x00000bf0


	//   ....[2]....
        /*0148*/ 	.word	0x00000c70


	//   ....[3]....
        /*014c*/ 	.word	0x00000c80


	//   ....[4]....
        /*0150*/ 	.word	0x00000cf0


	//   ....[5]....
        /*0154*/ 	.word	0x00000d00


	//   ....[6]....
        /*0158*/ 	.word	0x00000d70


	//   ....[7]....
        /*015c*/ 	.word	0x00000d80


	//   ....[8]....
        /*0160*/ 	.word	0x00000df0


	//   ....[9]....
        /*0164*/ 	.word	0x00000e00


	//   ....[10]....
        /*0168*/ 	.word	0x00000f80


	//   ....[11]....
        /*016c*/ 	.word	0x00000f90


	//   ....[12]....
        /*0170*/ 	.word	0x00000fd0


	//   ....[13]....
        /*0174*/ 	.word	0x00000fe0


	//   ....[14]....
        /*0178*/ 	.word	0x00001050


	//   ....[15]....
        /*017c*/ 	.word	0x00001060


	//   ....[16]....
        /*0180*/ 	.word	0x000010d0


	//   ....[17]....
        /*0184*/ 	.word	0x000010e0


	//   ....[18]....
        /*0188*/ 	.word	0x00001150


	//   ....[19]....
        /*018c*/ 	.word	0x00001160


	//   ....[20]....
        /*0190*/ 	.word	0x00005280


	//   ....[21]....
        /*0194*/ 	.word	0x000052e0


	//   ....[22]....
        /*0198*/ 	.word	0x00005320


	//   ....[23]....
        /*019c*/ 	.word	0x00005350


	//   ....[24]....
        /*01a0*/ 	.word	0x000053b0


	//   ....[25]....
        /*01a4*/ 	.word	0x000053d0


	//   ....[26]....
        /*01a8*/ 	.word	0x00005420


	//   ....[27]....
        /*01ac*/ 	.word	0x00005430


	//   ....[28]....
        /*01b0*/ 	.word	0x00005480


	//   ....[29]....
        /*01b4*/ 	.word	0x00005490


	//   ....[30]....
        /*01b8*/ 	.word	0x00005540


	//   ....[31]....
        /*01bc*/ 	.word	0x00005550


	//   ....[32]....
        /*01c0*/ 	.word	0x00005570


	//   ....[33]....
        /*01c4*/ 	.word	0x00005580


	//   ....[34]....
        /*01c8*/ 	.word	0x000055d0


	//   ....[35]....
        /*01cc*/ 	.word	0x000055e0


	//   ....[36]....
        /*01d0*/ 	.word	0x00005630


	//   ....[37]....
        /*01d4*/ 	.word	0x00005640


	//   ....[38]....
        /*01d8*/ 	.word	0x00005690


	//   ....[39]....
        /*01dc*/ 	.word	0x000056a0


	//   ....[40]....
        /*01e0*/ 	.word	0x0000b720


	//   ....[41]....
        /*01e4*/ 	.word	0x0000b770


	//   ....[42]....
        /*01e8*/ 	.word	0x0000b800


	//   ....[43]....
        /*01ec*/ 	.word	0x0000b850


	//   ....[44]....
        /*01f0*/ 	.word	0x0000b8e0


	//   ....[45]....
        /*01f4*/ 	.word	0x0000b930


	//   ....[46]....
        /*01f8*/ 	.word	0x0000b9c0


	//   ....[47]....
        /*01fc*/ 	.word	0x0000ba10


	//   ....[48]....
        /*0200*/ 	.word	0x0000baa0


	//   ....[49]....
        /*0204*/ 	.word	0x0000baf0


	//   ....[50]....
        /*0208*/ 	.word	0x0000bb80


	//   ....[51]....
        /*020c*/ 	.word	0x0000bbd0


	//   ....[52]....
        /*0210*/ 	.word	0x0000bc40


	//   ....[53]....
        /*0214*/ 	.word	0x0000bc90


	//   ....[54]....
        /*0218*/ 	.word	0x0000bd00


	//   ....[55]....
        /*021c*/ 	.word	0x0000bd50


	//   ....[56]....
        /*0220*/ 	.word	0x0000bdc0


	//   ....[57]....
        /*0224*/ 	.word	0x0000be10


	//   ....[58]....
        /*0228*/ 	.word	0x0000be80


	//   ....[59]....
        /*022c*/ 	.word	0x0000bed0


	//----- nvinfo : EIATTR_VRC_CTA_INIT_COUNT
	.align		4
.L_14921:
        /*0230*/ 	.byte	0x02, 0x4a
	.zero		1
	.zero		1


	//----- nvinfo : EIATTR_EXIT_INSTR_OFFSETS
	.align		4
        /*0234*/ 	.byte	0x04, 0x1c
        /*0236*/ 	.short	(.L_14923 - .L_14922)


	//   ....[0]....
.L_14922:
        /*0238*/ 	.word	0x0000ab40


	//   ....[1]....
        /*023c*/ 	.word	0x0000b6c0


	//----- nvinfo : EIATTR_CRS_STACK_SIZE
	.align		4
.L_14923:
        /*0240*/ 	.byte	0x04, 0x1e
        /*0242*/ 	.short	(.L_14925 - .L_14924)
.L_14924:
        /*0244*/ 	.word	0x00000000


	//----- nvinfo : EIATTR_CBANK_PARAM_SIZE
	.align		4
.L_14925:
        /*0248*/ 	.byte	0x03, 0x19
        /*024a*/ 	.short	0x0018


	//----- nvinfo : EIATTR_PARAM_CBANK
	.align		4
        /*024c*/ 	.byte	0x04, 0x0a
        /*024e*/ 	.short	(.L_14927 - .L_14926)
	.align		4
.L_14926:
        /*0250*/ 	.word	index@(.nv.constant0._ZN2at6native43_GLOBAL__N__9ae7fba5_10_SoftMax_cu_9f978f6322cunn_SoftMaxForwardRegIdddNS1_22SoftMaxForwardEpilogueElLi8EEEvPT1_PKT_T3_)
        /*0254*/ 	.short	0x0380
        /*0256*/ 	.short	0x0018


	//----- nvinfo : EIATTR_SW_WAR
	.align		4
.L_14927:
        /*0258*/ 	.byte	0x04, 0x36
        /*025a*/ 	.short	(.L_14929 - .L_14928)
.L_14928:
        /*025c*/ 	.word	0x00000008
.L_14929:


//--------------------- .nv.info._ZN2at6native43_GLOBAL__N__9ae7fba5_10_SoftMax_cu_9f978f6322cunn_SoftMaxForwardRegIdddNS1_22SoftMaxForwardEpilogueElLi7EEEvPT1_PKT_T3_ --------------------------
	.section	.nv.info._ZN2at6native43_GLOBAL__N__9ae7fba5_10_SoftMax_cu_9f978f6322cunn_SoftMaxForwardRegIdddNS1_22SoftMaxForwardEpilogueElLi7EEEvPT1_PKT_T3_,"",@"SHT_CUDA_INFO"
	.sectionflags	@""
	.align	4


	//----- nvinfo : EIATTR_CUDA_API_VERSION
	.align		4
        /*0000*/ 	.byte	0x04, 0x37
        /*0002*/ 	.short	(.L_14931 - .L_14930)
.L_14930:
        /*0004*/ 	.word	0x00000082


	//----- nvinfo : EIATTR_KPARAM_INFO
	.align		4
.L_14931:
        /*0008*/ 	.byte	0x04, 0x17
        /*000a*/ 	.short	(.L_14933 - .L_14932)
.L_14932:
        /*000c*/ 	.word	0x00000000
        /*0010*/ 	.short	0x0002
        /*0012*/ 	.short	0x0010
        /*0014*/ 	.byte	0x00, 0xf0, 0x21, 0x00


	//----- nvinfo : EIATTR_KPARAM_INFO
	.align		4
.L_14933:
        /*0018*/ 	.byte	0x04, 0x17
        /*001a*/ 	.short	(.L_14935 - .L_14934)
.L_14934:
        /*001c*/ 	.word	0x00000000
        /*0020*/ 	.short	0x0001
        /*0022*/ 	.short	0x0008
        /*0024*/ 	.byte	0x00, 0xf5, 0x21, 0x00


	//----- nvinfo : EIATTR_KPARAM_INFO
	.align		4
.L_14935:
        /*0028*/ 	.byte	0x04, 0x17
        /*002a*/ 	.short	(.L_14937 - .L_14936)
.L_14936:
        /*002c*/ 	.word	0x00000000
        /*0030*/ 	.short	0x0000
        /*0032*/ 	.short	0x0000
        /*0034*/ 	.byte	0x00, 0xf5, 0x21, 0x00


	//----- nvinfo : EIATTR_SPARSE_MMA_MASK
	.align		4
.L_14937:
        /*0038*/ 	.byte	0x03, 0x50
        /*003a*/ 	.short	0x0000


	//----- nvinfo : EIATTR_MAXREG_COUNT
	.align		4
        /*003c*/ 	.byte	0x03, 0x1b
        /*003e*/ 	.short	0x00ff


	//----- nvinfo : EIATTR_NUM_BARRIERS
	.align		4
        /*0040*/ 	.byte	0x02, 0x4c
        /*0042*/ 	.byte	0x01
	.zero		1


	//----- nvinfo : EIATTR_MERCURY_ISA_VERSION
	.align		4
        /*0044*/ 	.byte	0x03, 0x5f
        /*0046*/ 	.short	0x0101


	//----- nvinfo : EIATTR_COOP_GROUP_MASK_REGIDS
	.align		4
        /*0048*/ 	.byte	0x04, 0x29
        /*004a*/ 	.short	(.L_14939 - .L_14938)


	//   ....[0]....
.L_14938:
        /*004c*/ 	.word	0xffffffff


	//   ....[1]....
        /*0050*/ 	.word	0xffffffff


	//   ....[2]....
        /*0054*/ 	.word	0xffffffff


	//   ....[3]....
        /*0058*/ 	.word	0xffffffff


	//   ....[4]....
        /*005c*/ 	.word	0xffffffff


	//   ....[5]....
        /*0060*/ 	.word	0xffffffff


	//   ....[6]....
        /*0064*/ 	.word	0xffffffff


	//   ....[7]....
        /*0068*/ 	.word	0xffffffff


	//   ....[8]....
        /*006c*/ 	.word	0xffffffff


	//   ....[9]....
        /*0070*/ 	.word	0xffffffff


	//   ....[10]....
        /*0074*/ 	.word	0xffffffff


	//   ....[11]....
        /*0078*/ 	.word	0xffffffff


	//   ....[12]....
        /*007c*/ 	.word	0xffffffff


	//   ....[13]....
        /*0080*/ 	.word	0xffffffff


	//   ....[14]....
        /*0084*/ 	.word	0xffffffff


	//   ....[15]....
        /*0088*/ 	.word	0xffffffff


	//   ....[16]....
        /*008c*/ 	.word	0xffffffff


	//   ....[17]....
        /*0090*/ 	.word	0xffffffff


	//   ....[18]....
        /*0094*/ 	.word	0xffffffff


	//   ....[19]....
        /*0098*/ 	.word	0xffffffff


	//   ....[20]....
        /*009c*/ 	.word	0xffffffff


	//   ....[21]....
        /*00a0*/ 	.word	0xffffffff


	//   ....[22]....
        /*00a4*/ 	.word	0xffffffff


	//   ....[23]....
        /*00a8*/ 	.word	0xffffffff


	//   ....[24]....
        /*00ac*/ 	.word	0xffffffff


	//   ....[25]....
        /*00b0*/ 	.word	0xffffffff


	//   ....[26]....
        /*00b4*/ 	.word	0xffffffff


	//   ....[27]....
        /*00b8*/ 	.word	0xffffffff


	//   ....[28]....
        /*00bc*/ 	.word	0xffffffff


	//   ....[29]....
        /*00c0*/ 	.word	0xffffffff


	//   ....[30]....
        /*00c4*/ 	.word	0xffffffff


	//   ....[31]....
        /*00c8*/ 	.word	0xffffffff


	//   ....[32]....
        /*00cc*/ 	.word	0xffffffff


	//   ....[33]....
        /*00d0*/ 	.word	0xffffffff


	//   ....[34]....
        /*00d4*/ 	.word	0xffffffff


	//   ....[35]....
        /*00d8*/ 	.word	0xffffffff


	//   ....[36]....
        /*00dc*/ 	.word	0xffffffff


	//   ....[37]....
        /*00e0*/ 	.word	0xffffffff


	//   ....[38]....
        /*00e4*/ 	.word	0xffffffff


	//   ....[39]....
        /*00e8*/ 	.word	0xffffffff


	//   ....[40]....
        /*00ec*/ 	.word	0x05000006


	//   ....[41]....
        /*00f0*/ 	.word	0x05000006


	//   ....[42]....
        /*00f4*/ 	.word	0x05000006


	//   ....[43]....
        /*00f8*/ 	.word	0x05000006


	//   ....[44]....
        /*00fc*/ 	.word	0x05000006


	//   ....[45]....
        /*0100*/ 	.word	0x05000006


	//   ....[46]....
        /*0104*/ 	.word	0x05000006


	//   ....[47]....
        /*0108*/ 	.word	0x05000006


	//   ....[48]....
        /*010c*/ 	.word	0x05000006


	//   ....[49]....
        /*0110*/ 	.word	0x05000006


	//   ....[50]....
        /*0114*/ 	.word	0x05000006


	//   ....[51]....
        /*0118*/ 	.word	0x05000006


	//   ....[52]....
        /*011c*/ 	.word	0x05000006


	//   ....[53]....
        /*0120*/ 	.word	0x05000006


	//   ....[54]....
        /*0124*/ 	.word	0x05000006


	//   ....[55]....
        /*0128*/ 	.word	0x05000006


	//   ....[56]....
        /*012c*/ 	.word	0x05000006


	//   ....[57]....
        /*0130*/ 	.word	0x05000006


	//   ....[58]....
        /*0134*/ 	.word	0x05000006


	//   ....[59]....
        /*0138*/ 	.word	0x05000006


	//----- nvinfo : EIATTR_COOP_GROUP_INSTR_OFFSETS
	.align		4
.L_14939:
        /*013c*/ 	.byte	0x04, 0x28
        /*013e*/ 	.short	(.L_14941 - .L_14940)


	//   ....[0]....
.L_14940:
        /*0140*/ 	.word	0x00000a90


	//   ....[1]....
        /*0144*/ 	.word	0x00000aa0


	//   ....[2]....
        /*0148*/ 	.word	0x00000b20


	//   ....[3]....
        /*014c*/ 	.word	0x00000b30


	//   ....[4]....
        /*0150*/ 	.word	0x00000ba0


	//   ....[5]....
        /*0154*/ 	.word	0x00000bb0


	//   ....[6]....
        /*0158*/ 	.word	0x00000c20


	//   ....[7]....
        /*015c*/ 	.word	0x00000c30


	//   ....[8]....
        /*0160*/ 	.word	0x00000cb0


	//   ....[9]....
        /*0164*/ 	.word	0x00000cc0


	//   ....[10]....
        /*0168*/ 	.word	0x00000e40


	//   ....[11]....
        /*016c*/ 	.word	0x00000e50


	//   ....[12]....
        /*0170*/ 	.word	0x00000eb0


	//   ....[13]....
        /*0174*/ 	.word	0x00000ec0


	//   ....[14]....
        /*0178*/ 	.word	0x00000f50


	//   ....[15]....
        /*017c*/ 	.word	0x00000f60


	//   ....[16]....
        /*0180*/ 	.word	0x00000ff0


	//   ....[17]....
        /*0184*/ 	.word	0x00001000


	//   ....[18]....
        /*0188*/ 	.word	0x00001090


	//   ....[19]....
        /*018c*/ 	.word	0x000010a0


	//   ....[20]....
        /*0190*/ 	.word	0x000049a0


	//   ....[21]....
        /*0194*/ 	.word	0x00004a00


	//   ....[22]....
        /*0198*/ 	.word	0x00004a20


	//   ....[23]....
        /*019c*/ 	.word	0x00004a30


	//   ....[24]....
        /*01a0*/ 	.word	0x00004a80


	//   ....[25]....
        /*01a4*/ 	.word	0x00004a90


	//   ....[26]....
        /*01a8*/ 	.word	0x00004ae0


	//   ....[27]....
        /*01ac*/ 	.word	0x00004af0


	//   ....[28]....
        /*01b0*/ 	.word	0x00004b50


	//   ....[29]....
        /*01b4*/ 	.word	0x00004b60


	//   ....[30]....
        /*01b8*/ 	.word	0x00004c50


	//   ....[31]....
        /*01bc*/ 	.word	0x00004c60


	//   ....[32]....
        /*01c0*/ 	.word	0x00004c80


	//   ....[33]....
        /*01c4*/ 	.word	0x00004c90


	//   ....[34]....
        /*01c8*/ 	.word	0x00004ce0


	//   ....[35]....
        /*01cc*/ 	.word	0x00004cf0


	//   ....[36]....
        /*01d0*/ 	.word	0x00004d40


	//   ....[37]....
        /*01d4*/ 	.word	0x00004d50


	//   ....[38]....
        /*01d8*/ 	.word	0x00004da0


	//   ....[39]....
        /*01dc*/ 	.word	0x00004db0


	//   ....[40]....
        /*01e0*/ 	.word	0x0000a220


	//   ....[41]....
        /*01e4*/ 	.word	0x0000a270


	//   ....[42]....
        /*01e8*/ 	.word	0x0000a330


	//   ....[43]....
        /*01ec*/ 	.word	0x0000a380


	//   ....[44]....
        /*01f0*/ 	.word	0x0000a440


	//   ....[45]....
        /*01f4*/ 	.word	0x0000a490


	//   ....[46]....
        /*01f8*/ 	.word	0x0000a550


	//   ....[47]....
        /*01fc*/ 	.word	0x0000a5a0


	//   ....[48]....
        /*0200*/ 	.word	0x0000a660


	//   ....[49]....
        /*0204*/ 	.word	0x0000a6b0


	//   ....[50]....
        /*0208*/ 	.word	0x0000a730


	//   ....[51]....
        /*020c*/ 	.word	0x0000a780


	//   ....[52]....
        /*0210*/ 	.word	0x0000a7f0


	//   ....[53]....
        /*0214*/ 	.word	0x0000a840


	//   ....[54]....
        /*0218*/ 	.word	0x0000a8b0


	//   ....[55]....
        /*021c*/ 	.word	0x0000a900


	//   ....[56]....
        /*0220*/ 	.word	0x0000a970


	//   ....[57]....
        /*0224*/ 	.word	0x0000a9c0


	//   ....[58]....
        /*0228*/ 	.word	0x0000aa30


	//   ....[59]....
        /*022c*/ 	.word	0x0000aa80


	//----- nvinfo : EIATTR_VRC_CTA_INIT_COUNT
	.align		4
.L_14941:
        /*0230*/ 	.byte	0x02, 0x4a
	.zero		1
	.zero		1


	//----- nvinfo : EIATTR_EXIT_INSTR_OFFSETS
	.align		4
        /*0234*/ 	.byte	0x04, 0x1c
        /*0236*/ 	.short	(.L_14943 - .L_14942)


	//   ....[0]....
.L_14942:
        /*0238*/ 	.word	0x00009640


	//   ....[1]....
        /*023c*/ 	.word	0x0000a1c0


	//----- nvinfo : EIATTR_CRS_STACK_SIZE
	.align		4
.L_14943:
        /*0240*/ 	.byte	0x04, 0x1e
        /*0242*/ 	.short	(.L_14945 - .L_14944)
.L_14944:
        /*0244*/ 	.word	0x00000000


	//----- nvinfo : EIATTR_CBANK_PARAM_SIZE
	.align		4
.L_14945:
        /*0248*/ 	.byte	0x03, 0x19
        /*024a*/ 	.short	0x0018


	//----- nvinfo : EIATTR_PARAM_CBANK
	.align		4
        /*024c*/ 	.byte	0x04, 0x0a
        /*024e*/ 	.short	(.L_14947 - .L_14946)
	.align		4
.L_14946:
        /*0250*/ 	.word	index@(.nv.constant0._ZN2at6native43_GLOBAL__N__9ae7fba5_10_SoftMax_cu_9f978f6322cunn_SoftMaxForwardRegIdddNS1_22SoftMaxForwardEpilogueElLi7EEEvPT1_PKT_T3_)
        /*0254*/ 	.short	0x0380
        /*0256*/ 	.short	0x0018


	//----- nvinfo : EIATTR_SW_WAR
	.align		4
.L_14947:
        /*0258*/ 	.byte	0x04, 0x36
        /*025a*/ 	.short	(.L_14949 - .L_14948)
.L_14948:
        /*025c*/ 	.word	0x00000008
.L_14949:


//--------------------- .nv.info._ZN2at6native43_GLOBAL__N__9ae7fba5_10_SoftMax_cu_9f978f6322cunn_SoftMaxForwardRegIdddNS1_22SoftMaxForwardEpilogueElLi6EEEvPT1_PKT_T3_ --------------------------
	.section	.nv.info._ZN2at6native43_GLOBAL__N__9ae7fba5_10_SoftMax_cu_9f978f6322cunn_SoftMaxForwardRegIdddNS1_22SoftMaxForwardEpilogueElLi6EEEvPT1_PKT_T3_,"",@"SHT_CUDA_INFO"
	.sectionflags	@""
	.align	4


	//----- nvinfo : EIATTR_CUDA_API_VERSION
	.align		4
        /*0000*/ 	.byte	0x04, 0x37
        /*0002*/ 	.short	(.L_14951 - .L_14950)
.L_14950:
        /*0004*/ 	.word	0x00000082


	//----- nvinfo : EIATTR_KPARAM_INFO
	.align		4
.L_14951:
        /*0008*/ 	.byte	0x04, 0x17
        /*000a*/ 	.short	(.L_14953 - .L_14952)
.L_14952:
        /*000c*/ 	.word	0x00000000
        /*0010*/ 	.short	0x0002
        /*0012*/ 	.short	0x0010
        /*0014*/ 	.byte	0x00, 0xf0, 0x21, 0x00


	//----- nvinfo : EIATTR_KPARAM_INFO
	.align		4
.L_14953:
        /*0018*/ 	.byte	0x04, 0x17
        /*001a*/ 	.short	(.L_14955 - .L_14954)
.L_14954:
        /*001c*/ 	.word	0x00000000
        /*0020*/ 	.short	0x0001
        /*0022*/ 	.short	0x0008
        /*0024*/ 	.byte	0x00, 0xf5, 0x21, 0x00


	//----- nvinfo : EIATTR_KPARAM_INFO
	.align		4
.L_14955:
        /*0028*/ 	.byte	0x04, 0x17
        /*002a*/ 	.short	(.L_14957 - .L_14956)
.L_14956:
        /*002c*/ 	.word	0x00000000
        /*0030*/ 	.short	0x0000
        /*0032*/ 	.short	0x0000
        /*0034*/ 	.byte	0x00, 0xf5, 0x21, 0x00


	//----- nvinfo : EIATTR_SPARSE_MMA_MASK
	.align		4
.L_14957:
        /*0038*/ 	.byte	0x03, 0x50
        /*003a*/ 	.short	0x0000


	//----- nvinfo : EIATTR_MAXREG_COUNT
	.align		4
        /*003c*/ 	.byte	0x03, 0x1b
        /*003e*/ 	.short	0x00ff


	//----- nvinfo : EIATTR_NUM_BARRIERS
	.align		4
        /*0040*/ 	.byte	0x02, 0x4c
        /*0042*/ 	.byte	0x01
	.zero		1


	//----- nvinfo : EIATTR_MERCURY_ISA_VERSION
	.align		4
        /*0044*/ 	.byte	0x03, 0x5f
        /*0046*/ 	.short	0x0101


	//----- nvinfo : EIATTR_COOP_GROUP_MASK_REGIDS
	.align		4
        /*0048*/ 	.byte	0x04, 0x29
        /*004a*/ 	.short	(.L_14959 - .L_14958)


	//   ....[0]....
.L_14958:
        /*004c*/ 	.word	0xffffffff


	//   ....[1]....
        /*0050*/ 	.word	0xffffffff


	//   ....[2]....
        /*0054*/ 	.word	0xffffffff


	//   ....[3]....
        /*0058*/ 	.word	0xffffffff


	//   ....[4]....
        /*005c*/ 	.word	0xffffffff


	//   ....[5]....
        /*0060*/ 	.word	0xffffffff


	//   ....[6]....
        /*0064*/ 	.word	0xffffffff


	//   ....[7]....
        /*0068*/ 	.word	0xffffffff


	//   ....[8]....
        /*006c*/ 	.word	0xffffffff


	//   ....[9]....
        /*0070*/ 	.word	0xffffffff


	//   ....[10]....
        /*0074*/ 	.word	0xffffffff


	//   ....[11]....
        /*0078*/ 	.word	0xffffffff


	//   ....[12]....
        /*007c*/ 	.word	0xffffffff


	//   ....[13]....
        /*0080*/ 	.word	0xffffffff


	//   ....[14]....
        /*0084*/ 	.word	0xffffffff


	//   ....[15]....
        /*0088*/ 	.word	0xffffffff


	//   ....[16]....
        /*008c*/ 	.word	0xffffffff


	//   ....[17]....
        /*0090*/ 	.word	0xffffffff


	//   ....[18]....
        /*0094*/ 	.word	0xffffffff


	//   ....[19]....
        /*0098*/ 	.word	0xffffffff


	//   ....[20]....
        /*009c*/ 	.word	0xffffffff


	//   ....[21]....
        /*00a0*/ 	.word	0xffffffff


	//   ....[22]....
        /*00a4*/ 	.word	0xffffffff


	//   ....[23]....
        /*00a8*/ 	.word	0xffffffff


	//   ....[24]....
        /*00ac*/ 	.word	0xffffffff


	//   ....[25]....
        /*00b0*/ 	.word	0xffffffff


	//   ....[26]....
        /*00b4*/ 	.word	0xffffffff


	//   ....[27]....
        /*00b8*/ 	.word	0xffffffff


	//   ....[28]....
        /*00bc*/ 	.word	0xffffffff


	//   ....[29]....
        /*00c0*/ 	.word	0xffffffff


	//   ....[30]....
        /*00c4*/ 	.word	0xffffffff


	//   ....[31]....
        /*00c8*/ 	.word	0xffffffff


	//   ....[32]....
        /*00cc*/ 	.word	0xffffffff


	//   ....[33]....
        /*00d0*/ 	.word	0xffffffff


	//   ....[34]....
        /*00d4*/ 	.word	0xffffffff


	//   ....[35]....
        /*00d8*/ 	.word	0xffffffff


	//   ....[36]....
        /*00dc*/ 	.word	0xffffffff


	//   ....[37]....
        /*00e0*/ 	.word	0xffffffff


	//   ....[38]....
        /*00e4*/ 	.word	0xffffffff


	//   ....[39]....
        /*00e8*/ 	.word	0xffffffff


	//   ....[40]....
        /*00ec*/ 	.word	0x05000022


	//   ....[41]....
        /*00f0*/ 	.word	0x05000022


	//   ....[42]....
        /*00f4*/ 	.word	0x05000022


	//   ....[43]....
        /*00f8*/ 	.word	0x05000022


	//   ....[44]....
        /*00fc*/ 	.word	0x05000022


	//   ....[45]....
        /*0100*/ 	.word	0x05000022


	//   ....[46]....
        /*0104*/ 	.word	0x05000022


	//   ....[47]....
        /*0108*/ 	.word	0x05000022


	//   ....[48]....
        /*010c*/ 	.word	0x05000022


	//   ....[49]....
        /*0110*/ 	.word	0x05000022


	//   ....[50]....
        /*0114*/ 	.word	0x05000022


	//   ....[51]....
        /*0118*/ 	.word	0x05000022


	//   ....[52]....
        /*011c*/ 	.word	0x05000022


	//   ....[53]....
        /*0120*/ 	.word	0x05000022


	//   ....[54]....
        /*0124*/ 	.word	0x05000022


	//   ....[55]....
        /*0128*/ 	.word	0x05000022


	//   ....[56]....
        /*012c*/ 	.word	0x05000022


	//   ....[57]....
        /*0130*/ 	.word	0x05000022


	//   ....[58]....
        /*0134*/ 	.word	0x05000022


	//   ....[59]....
        /*0138*/ 	.word	0x05000022


	//----- nvinfo : EIATTR_COOP_GROUP_INSTR_OFFSETS
	.align		4
.L_14959:
        /*013c*/ 	.byte	0x04, 0x28
        /*013e*/ 	.short	(.L_14961 - .L_14960)


	//   ....[0]....
.L_14960:
        /*0140*/ 	.word	0x000008f0


	//   ....[1]....
        /*0144*/ 	.word	0x00000900


	//   ....[2]....
        /*0148*/ 	.word	0x00000970


	//   ....[3]....
        /*014c*/ 	.word	0x00000980


	//   ....[4]....
        /*0150*/ 	.word	0x000009f0


	//   ....[5]....
        /*0154*/ 	.word	0x00000a00


	//   ....[6]....
        /*0158*/ 	.word	0x00000a70


	//   ....[7]....
        /*015c*/ 	.word	0x00000a80


	//   ....[8]....
        /*0160*/ 	.word	0x00000af0


	//   ....[9]....
        /*0164*/ 	.word	0x00000b00


	//   ....[10]....
        /*0168*/ 	.word	0x00000c80


	//   ....[11]....
        /*016c*/ 	.word	0x00000c90


	//   ....[12]....
        /*0170*/ 	.word	0x00000cd0


	//   ....[13]....
        /*0174*/ 	.word	0x00000ce0


	//   ....[14]....
        /*0178*/ 	.word	0x00000d50


	//   ....[15]....
        /*017c*/ 	.word	0x00000d60


	//   ....[16]....
        /*0180*/ 	.word	0x00000dd0


	//   ....[17]....
        /*0184*/ 	.word	0x00000de0


	//   ....[18]....
        /*0188*/ 	.word	0x00000e50


	//   ....[19]....
        /*018c*/ 	.word	0x00000e60


	//   ....[20]....
        /*0190*/ 	.word	0x00003fa0


	//   ....[21]....
        /*0194*/ 	.word	0x00004000


	//   ....[22]....
        /*0198*/ 	.word	0x00004060


	//   ....[23]....
        /*019c*/ 	.word	0x00004080


	//   ....[24]....
        /*01a0*/ 	.word	0x000040d0


	//   ....[25]....
        /*01a4*/ 	.word	0x000040e0


	//   ....[26]....
        /*01a8*/ 	.word	0x00004130


	//   ....[27]....
        /*01ac*/ 	.word	0x00004160


	//   ....[28]....
        /*01b0*/ 	.word	0x000041c0


	//   ....[29]....
        /*01b4*/ 	.word	0x000041d0


	//   ....[30]....
        /*01b8*/ 	.word	0x00004280


	//   ....[31]....
        /*01bc*/ 	.word	0x00004290


	//   ....[32]....
        /*01c0*/ 	.word	0x000042b0


	//   ....[33]....
        /*01c4*/ 	.word	0x000042c0


	//   ....[34]....
        /*01c8*/ 	.word	0x00004310


	//   ....[35]....
        /*01cc*/ 	.word	0x00004320


	//   ....[36]....
        /*01d0*/ 	.word	0x00004370


	//   ....[37]....
        /*01d4*/ 	.word	0x00004380


	//   ....[38]....
        /*01d8*/ 	.word	0x000043d0


	//   ....[39]....
        /*01dc*/ 	.word	0x000043e0


	//   ....[40]....
        /*01e0*/ 	.word	0x00008cd0


	//   ....[41]....
        /*01e4*/ 	.word	0x00008d20


	//   ....[42]....
        /*01e8*/ 	.word	0x00008db0


	//   ....[43]....
        /*01ec*/ 	.word	0x00008e00


	//   ....[44]....
        /*01f0*/ 	.word	0x00008e90


	//   ....[45]....
        /*01f4*/ 	.word	0x00008ee0


	//   ....[46]....
        /*01f8*/ 	.word	0x00008f70


	//   ....[47]....
        /*01fc*/ 	.word	0x00008fc0


	//   ....[48]....
        /*0200*/ 	.word	0x00009050


	//   ....[49]....
        /*0204*/ 	.word	0x000090a0


	//   ....[50]....
        /*0208*/ 	.word	0x00009130


	//   ....[51]....
        /*020c*/ 	.word	0x00009180


	//   ....[52]....
        /*0210*/ 	.word	0x000091f0


	//   ....[53]....
        /*0214*/ 	.word	0x00009240


	//   ....[54]....
        /*0218*/ 	.word	0x000092b0


	//   ....[55]....
        /*021c*/ 	.word	0x00009300


	//   ....[56]....
        /*0220*/ 	.word	0x00009370


	//   ....[57]....
        /*0224*/ 	.word	0x000093c0


	//   ....[58]....
        /*0228*/ 	.word	0x00009430


	//   ....[59]....
        /*022c*/ 	.word	0x00009480


	//----- nvinfo : EIATTR_VRC_CTA_INIT_COUNT
	.align		4
.L_14961:
        /*0230*/ 	.byte	0x02, 0x4a
	.zero		1
	.zero		1


	//----- nvinfo : EIATTR_EXIT_INSTR_OFFSETS
	.align		4
        /*0234*/ 	.byte	0x04, 0x1c
        /*0236*/ 	.short	(.L_14963 - .L_14962)


	//   ....[0]....
.L_14962:
        /*0238*/ 	.word	0x000080d0


	//   ....[1]....
        /*023c*/ 	.word	0x00008c70


	//----- nvinfo : EIATTR_CRS_STACK_SIZE
	.align		4
.L_14963:
        /*0240*/ 	.byte	0x04, 0x1e
        /*0242*/ 	.short	(.L_14965 - .L_14964)
.L_14964:
        /*0244*/ 	.word	0x00000000


	//----- nvinfo : EIATTR_CBANK_PARAM_SIZE
	.align		4
.L_14965:
        /*0248*/ 	.byte	0x03, 0x19
        /*024a*/ 	.short	0x0018


	//----- nvinfo : EIATTR_PARAM_CBANK
	.align		4
        /*024c*/ 	.byte	0x04, 0x0a
        /*024e*/ 	.short	(.L_14967 - .L_14966)
	.align		4
.L_14966:
        /*0250*/ 	.word	index@(.nv.constant0._ZN2at6native43_GLOBAL__N__9ae7fba5_10_SoftMax_cu_9f978f6322cunn_SoftMaxForwardRegIdddNS1_22SoftMaxForwardEpilogueElLi6EEEvPT1_PKT_T3_)
        /*0254*/ 	.short	0x0380
        /*0256*/ 	.short	0x0018


	//----- nvinfo : EIATTR_SW_WAR
	.align		4
.L_14967:
        /*0258*/ 	.byte	0x04, 0x36
        /*025a*/ 	.short	(.L_14969 - .L_14968)
.L_14968:
        /*025c*/ 	.word	0x00000008
.L_14969:


//--------------------- .nv.info._ZN2at6native43_GLOBAL__N__9ae7fba5_10_SoftMax_cu_9f978f6322cunn_SoftMaxForwardRegIdddNS1_22SoftMaxForwardEpilogueElLi5EEEvPT1_PKT_T3_ --------------------------
	.section	.nv.info._ZN2at6native43_GLOBAL__N__9ae7fba5_10_SoftMax_cu_9f978f6322cunn_SoftMaxForwardRegIdddNS1_22SoftMaxForwardEpilogueElLi5EEEvPT1_PKT_T3_,"",@"SHT_CUDA_INFO"
	.sectionflags	@""
	.align	4


	//----- nvinfo : EIATTR_CUDA_API_VERSION
	.align		4
        /*0000*/ 	.byte	0x04, 0x37
        /*0002*/ 	.short	(.L_14971 - .L_14970)
.L_14970:
        /*0004*/ 	.word	0x00000082


	//----- nvinfo : EIATTR_KPARAM_INFO
	.align		4
.L_14971:
        /*0008*/ 	.byte	0x04, 0x17
        /*000a*/ 	.short	(.L_14973 - .L_14972)
.L_14972:
        /*000c*/ 	.word	0x00000000
        /*0010*/ 	.short	0x0002
        /*0012*/ 	.short	0x0010
        /*0014*/ 	.byte	0x00, 0xf0, 0x21, 0x00


	//----- nvinfo : EIATTR_KPARAM_INFO
	.align		4
.L_14973:
        /*0018*/ 	.byte	0x04, 0x17
        /*001a*/ 	.short	(.L_14975 - .L_14974)
.L_14974:
        /*001c*/ 	.word	0x00000000
        /*0020*/ 	.short	0x0001
        /*0022*/ 	.short	0x0008
        /*0024*/ 	.byte	0x00, 0xf5, 0x21, 0x00


	//----- nvinfo : EIATTR_KPARAM_INFO
	.align		4
.L_14975:
        /*0028*/ 	.byte	0x04, 0x17
        /*002a*/ 	.short	(.L_14977 - .L_14976)
.L_14976:
        /*002c*/ 	.word	0x00000000
        /*0030*/ 	.short	0x0000
        /*0032*/ 	.short	0x0000
        /*0034*/ 	.byte	0x00, 0xf5, 0x21, 0x00


	//----- nvinfo : EIATTR_SPARSE_MMA_MASK
	.align		4
.L_14977:
        /*0038*/ 	.byte	0x03, 0x50
        /*003a*/ 	.short	0x0000


	//----- nvinfo : EIATTR_MAXREG_COUNT
	.align		4
        /*003c*/ 	.byte	0x03, 0x1b
        /*003e*/ 	.short	0x00ff


	//----- nvinfo : EIATTR_NUM_BARRIERS
	.align		4
        /*0040*/ 	.byte	0x02, 0x4c
        /*0042*/ 	.byte	0x01
	.zero		1


	//----- nvinfo : EIATTR_MERCURY_ISA_VERSION
	.align		4
        /*0044*/ 	.byte	0x03, 0x5f
        /*0046*/ 	.short	0x0101


	//----- nvinfo : EIATTR_COOP_GROUP_MASK_REGIDS
	.align		4
        /*0048*/ 	.byte	0x04, 0x29
        /*004a*/ 	.short	(.L_14979 - .L_14978)


	//   ....[0]....
.L_14978:
        /*004c*/ 	.word	0xffffffff


	//   ....[1]....
        /*0050*/ 	.word	0xffffffff


	//   ....[2]....
        /*0054*/ 	.word	0xffffffff


	//   ....[3]....
        /*0058*/ 	.word	0xffffffff


	//   ....[4]....
        /*005c*/ 	.word	0xffffffff


	//   ....[5]....
        /*0060*/ 	.word	0xffffffff


	//   ....[6]....
        /*0064*/ 	.word	0xffffffff


	//   ....[7]....
        /*0068*/ 	.word	0xffffffff


	//   ....[8]....
        /*006c*/ 	.word	0xffffffff


	//   ....[9]....
        /*0070*/ 	.word	0xffffffff


	//   ....[10]....
        /*0074*/ 	.word	0xffffffff


	//   ....[11]....
        /*0078*/ 	.word	0xffffffff


	//   ....[12]....
        /*007c*/ 	.word	0xffffffff


	//   ....[13]....
        /*0080*/ 	.word	0xffffffff


	//   ....[14]....
        /*0084*/ 	.word	0xffffffff


	//   ....[15]....
        /*0088*/ 	.word	0xffffffff


	//   ....[16]....
        /*008c*/ 	.word	0xffffffff


	//   ....[17]....
        /*0090*/ 	.word	0xffffffff


	//   ....[18]....
        /*0094*/ 	.word	0xffffffff


	//   ....[19]....
        /*0098*/ 	.word	0xffffffff


	//   ....[20]....
        /*009c*/ 	.word	0xffffffff


	//   ....[21]....
        /*00a0*/ 	.word	0xffffffff


	//   ....[22]....
        /*00a4*/ 	.word	0xffffffff


	//   ....[23]....
        /*00a8*/ 	.word	0xffffffff


	//   ....[24]....
        /*00ac*/ 	.word	0xffffffff


	//   ....[25]....
        /*00b0*/ 	.word	0xffffffff


	//   ....[26]....
        /*00b4*/ 	.word	0xffffffff


	//   ....[27]....
        /*00b8*/ 	.word	0xffffffff


	//   ....[28]....
        /*00bc*/ 	.word	0xffffffff


	//   ....[29]....
        /*00c0*/ 	.word	0xffffffff


	//   ....[30]....
        /*00c4*/ 	.word	0xffffffff


	//   ....[31]....
        /*00c8*/ 	.word	0xffffffff


	//   ....[32]....
        /*00cc*/ 	.word	0xffffffff


	//   ....[33]....
        /*00d0*/ 	.word	0xffffffff


	//   ....[34]....
        /*00d4*/ 	.word	0xffffffff


	//   ....[35]....
        /*00d8*/ 	.word	0xffffffff


	//   ....[36]....
        /*00dc*/ 	.word	0xffffffff


	//   ....[37]....
        /*00e0*/ 	.word	0xffffffff


	//   ....[38]....
        /*00e4*/ 	.word	0xffffffff


	//   ....[39]....
        /*00e8*/ 	.word	0xffffffff


	//   ....[40]....
        /*00ec*/ 	.word	0x0500001c


	//   ....[41]....
        /*00f0*/ 	.word	0x0500001c


	//   ....[42]....
        /*00f4*/ 	.word	0x0500001c


	//   ....[43]....
        /*00f8*/ 	.word	0x0500001c


	//   ....[44]....
        /*00fc*/ 	.word	0x0500001c


	//   ....[45]....
        /*0100*/ 	.word	0x0500001c


	//   ....[46]....
        /*0104*/ 	.word	0x0500001c


	//   ....[47]....
        /*0108*/ 	.word	0x0500001c


	//   ....[48]....
        /*010c*/ 	.word	0x0500001c


	//   ....[49]....
        /*0110*/ 	.word	0x0500001c


	//   ....[50]....
        /*0114*/ 	.word	0x0500001c


	//   ....[51]....
        /*0118*/ 	.word	0x0500001c


	//   ....[52]....
        /*011c*/ 	.word	0x0500001c


	//   ....[53]....
        /*0120*/ 	.word	0x0500001c


	//   ....[54]....
        /*0124*/ 	.word	0x0500001c


	//   ....[55]....
        /*0128*/ 	.word	0x0500001c


	//   ....[56]....
        /*012c*/ 	.word	0x0500001c


	//   ....[57]....
        /*0130*/ 	.word	0x0500001c


	//   ....[58]....
        /*0134*/ 	.word	0x0500001c


	//   ....[59]....
        /*0138*/ 	.word	0x0500001c


	//----- nvinfo : EIATTR_COOP_GROUP_INSTR_OFFSETS
	.align		4
.L_14979:
        /*013c*/ 	.byte	0x04, 0x28
        /*013e*/ 	.short	(.L_14981 - .L_14980)


	//   ....[0]....
.L_14980:
        /*0140*/ 	.word	0x000007b0


	//   ....[1]....
        /*0144*/ 	.word	0x000007e0


	//   ....[2]....
        /*0148*/ 	.word	0x00000860


	//   ....[3]....
        /*014c*/ 	.word	0x00000870


	//   ....[4]....
        /*0150*/ 	.word	0x000008e0


	//   ....[5]....
        /*0154*/ 	.word	0x000008f0


	//   ....[6]....
        /*0158*/ 	.word	0x00000960


	//   ....[7]....
        /*015c*/ 	.word	0x00000970


	//   ....[8]....
        /*0160*/ 	.word	0x000009f0


	//   ....[9]....
        /*0164*/ 	.word	0x00000a00


	//   ....[10]....
        /*0168*/ 	.word	0x00000b40


	//   ....[11]....
        /*016c*/ 	.word	0x00000b50


	//   ....[12]....
        /*0170*/ 	.word	0x00000b90


	//   ....[13]....
        /*0174*/ 	.word	0x00000ba0


	//   ....[14]....
        /*0178*/ 	.word	0x00000c10


	//   ....[15]....
        /*017c*/ 	.word	0x00000c20


	//   ....[16]....
        /*0180*/ 	.word	0x00000c90


	//   ....[17]....
        /*0184*/ 	.word	0x00000ca0


	//   ....[18]....
        /*0188*/ 	.word	0x00000d10


	//   ....[19]....
        /*018c*/ 	.word	0x00000d20


	//   ....[20]....
        /*0190*/ 	.word	0x00003610


	//   ....[21]....
        /*0194*/ 	.word	0x00003650


	//   ....[22]....
        /*0198*/ 	.word	0x00003670


	//   ....[23]....
        /*019c*/ 	.word	0x00003680


	//   ....[24]....
        /*01a0*/ 	.word	0x000036d0


	//   ....[25]....
        /*01a4*/ 	.word	0x000036e0


	//   ....[26]....
        /*01a8*/ 	.word	0x00003730


	//   ....[27]....
        /*01ac*/ 	.word	0x00003740


	//   ....[28]....
        /*01b0*/ 	.word	0x000037a0


	//   ....[29]....
        /*01b4*/ 	.word	0x000037b0


	//   ....[30]....
        /*01b8*/ 	.word	0x000038c0


	//   ....[31]....
        /*01bc*/ 	.word	0x000038d0


	//   ....[32]....
        /*01c0*/ 	.word	0x000038f0


	//   ....[33]....
        /*01c4*/ 	.word	0x00003900


	//   ....[34]....
        /*01c8*/ 	.word	0x00003950


	//   ....[35]....
        /*01cc*/ 	.word	0x00003960


	//   ....[36]....
        /*01d0*/ 	.word	0x000039b0


	//   ....[37]....
        /*01d4*/ 	.word	0x000039c0


	//   ....[38]....
        /*01d8*/ 	.word	0x00003a10


	//   ....[39]....
        /*01dc*/ 	.word	0x00003a20


	//   ....[40]....
        /*01e0*/ 	.word	0x000076f0


	//   ....[41]....
        /*01e4*/ 	.word	0x00007740


	//   ....[42]....
        /*01e8*/ 	.word	0x000077d0


	//   ....[43]....
        /*01ec*/ 	.word	0x00007820


	//   ....[44]....
        /*01f0*/ 	.word	0x000078b0


	//   ....[45]....
        /*01f4*/ 	.word	0x00007900


	//   ....[46]....
        /*01f8*/ 	.word	0x00007990


	//   ....[47]....
        /*01fc*/ 	.word	0x000079e0


	//   ....[48]....
        /*0200*/ 	.word	0x00007a70


	//   ....[49]....
        /*0204*/ 	.word	0x00007ac0


	//   ....[50]....
        /*0208*/ 	.word	0x00007b50


	//   ....[51]....
        /*020c*/ 	.word	0x00007ba0


	//   ....[52]....
        /*0210*/ 	.word	0x00007c10


	//   ....[53]....
        /*0214*/ 	.word	0x00007c60


	//   ....[54]....
        /*0218*/ 	.word	0x00007cd0


	//   ....[55]....
        /*021c*/ 	.word	0x00007d20


	//   ....[56]....
        /*0220*/ 	.word	0x00007d90


	//   ....[57]....
        /*0224*/ 	.word	0x00007de0


	//   ....[58]....
        /*0228*/ 	.word	0x00007e50


	//   ....[59]....
        /*022c*/ 	.word	0x00007ea0


	//----- nvinfo : EIATTR_VRC_CTA_INIT_COUNT
	.align		4
.L_14981:
        /*0230*/ 	.byte	0x02, 0x4a
	.zero		1
	.zero		1


	//----- nvinfo : EIATTR_EXIT_INSTR_OFFSETS
	.align		4
        /*0234*/ 	.byte	0x04, 0x1c
        /*0236*/ 	.short	(.L_14983 - .L_14982)


	//   ....[0]....
.L_14982:
        /*0238*/ 	.word	0x00006af0


	//   ....[1]....
        /*023c*/ 	.word	0x00007690


	//----- nvinfo : EIATTR_CRS_STACK_SIZE
	.align		4
.L_14983:
        /*0240*/ 	.byte	0x04, 0x1e
        /*0242*/ 	.short	(.L_14985 - .L_14984)
.L_14984:
        /*0244*/ 	.word	0x00000000


	//----- nvinfo : EIATTR_CBANK_PARAM_SIZE
	.align		4
.L_14985:
        /*0248*/ 	.byte	0x03, 0x19
        /*024a*/ 	.short	0x0018


	//----- nvinfo : EIATTR_PARAM_CBANK
	.align		4
        /*024c*/ 	.byte	0x04, 0x0a
        /*024e*/ 	.short	(.L_14987 - .L_14986)
	.align		4
.L_14986:
        /*0250*/ 	.word	index@(.nv.constant0._ZN2at6native43_GLOBAL__N__9ae7fba5_10_SoftMax_cu_9f978f6322cunn_SoftMaxForwardRegIdddNS1_22SoftMaxForwardEpilogueElLi5EEEvPT1_PKT_T3_)
        /*0254*/ 	.short	0x0380
        /*0256*/ 	.short	0x0018


	//----- nvinfo : EIATTR_SW_WAR
	.align		4
.L_14987:
        /*0258*/ 	.byte	0x04, 0x36
        /*025a*/ 	.short	(.L_14989 - .L_14988)
.L_14988:
        /*025c*/ 	.word	0x00000008
.L_14989:


//--------------------- .nv.info._ZN2at6native43_GLOBAL__N__9ae7fba5_10_SoftMax_cu_9f978f6322cunn_SoftMaxForwardRegIdddNS1_22SoftMaxForwardEpilogueElLi4EEEvPT1_PKT_T3_ --------------------------
	.section	.nv.info._ZN2at6native43_GLOBAL__N__9ae7fba5_10_SoftMax_cu_9f978f6322cunn_SoftMaxForwardRegIdddNS1_22SoftMaxForwardEpilogueElLi4EEEvPT1_PKT_T3_,"",@"SHT_CUDA_INFO"
	.sectionflags	@""
	.align	4


	//----- nvinfo : EIATTR_CUDA_API_VERSION
	.align		4
        /*0000*/ 	.byte	0x04, 0x37
        /*0002*/ 	.short	(.L_14991 - .L_14990)
.L_14990:
        /*0004*/ 	.word	0x00000082


	//----- nvinfo : EIATTR_KPARAM_INFO
	.align		4
.L_14991:
        /*0008*/ 	.byte	0x04, 0x17
        /*000a*/ 	.short	(.L_14993 - .L_14992)
.L_14992:
        /*000c*/ 	.word	0x00000000
        /*0010*/ 	.short	0x0002
        /*0012*/ 	.short	0x0010
        /*0014*/ 	.byte	0x00, 0xf0, 0x21, 0x00


	//----- nvinfo : EIATTR_KPARAM_INFO
	.align		4
.L_14993:
        /*0018*/ 	.byte	0x04, 0x17
        /*001a*/ 	.short	(.L_14995 - .L_14994)
.L_14994:
        /*001c*/ 	.word	0x00000000
        /*0020*/ 	.short	0x0001
        /*0022*/ 	.short	0x0008
        /*0024*/ 	.byte	0x00, 0xf5, 0x21, 0x00


	//----- nvinfo : EIATTR_KPARAM_INFO
	.align		4
.L_14995:
        /*0028*/ 	.byte	0x04, 0x17
        /*002a*/ 	.short	(.L_14997 - .L_14996)
.L_14996:
        /*002c*/ 	.word	0x00000000
        /*0030*/ 	.short	0x0000
        /*0032*/ 	.short	0x0000
        /*0034*/ 	.byte	0x00, 0xf5, 0x21, 0x00


	//----- nvinfo : EIATTR_SPARSE_MMA_MASK
	.align		4
.L_14997:
        /*0038*/ 	.byte	0x03, 0x50
        /*003a*/ 	.short	0x0000


	//----- nvinfo : EIATTR_MAXREG_COUNT
	.align		4
        /*003c*/ 	.byte	0x03, 0x1b
        /*003e*/ 	.short	0x00ff


	//----- nvinfo : EIATTR_NUM_BARRIERS
	.align		4
        /*0040*/ 	.byte	0x02, 0x4c
        /*0042*/ 	.byte	0x01
	.zero		1


	//----- nvinfo : EIATTR_MERCURY_ISA_VERSION
	.align		4
        /*0044*/ 	.byte	0x03, 0x5f
        /*0046*/ 	.short	0x0101


	//----- nvinfo : EIATTR_COOP_GROUP_MASK_REGIDS
	.align		4
        /*0048*/ 	.byte	0x04, 0x29
        /*004a*/ 	.short	(.L_14999 - .L_14998)


	//   ....[0]....
.L_14998:
        /*004c*/ 	.word	0xffffffff


	//   ....[1]....
        /*0050*/ 	.word	0xffffffff


	//   ....[2]....
        /*0054*/ 	.word	0xffffffff


	//   ....[3]....
        /*0058*/ 	.word	0xffffffff


	//   ....[4]....
        /*005c*/ 	.word	0xffffffff


	//   ....[5]....
        /*0060*/ 	.word	0xffffffff


	//   ....[6]....
        /*0064*/ 	.word	0xffffffff


	//   ....[7]....
        /*0068*/ 	.word	0xffffffff


	//   ....[8]....
        /*006c*/ 	.word	0xffffffff


	//   ....[9]....
        /*0070*/ 	.word	0xffffffff


	//   ....[10]....
        /*0074*/ 	.word	0xffffffff


	//   ....[11]....
        /*0078*/ 	.word	0xffffffff


	//   ....[12]....
        /*007c*/ 	.word	0xffffffff


	//   ....[13]....
        /*0080*/ 	.word	0xffffffff


	//   ....[14]....
        /*0084*/ 	.word	0xffffffff


	//   ....[15]....
        /*0088*/ 	.word	0xffffffff


	//   ....[16]....
        /*008c*/ 	.word	0xffffffff


	//   ....[17]....
        /*0090*/ 	.word	0xffffffff


	//   ....[18]....
        /*0094*/ 	.word	0xffffffff


	//   ....[19]....
        /*0098*/ 	.word	0xffffffff


	//   ....[20]....
        /*009c*/ 	.word	0xffffffff


	//   ....[21]....
        /*00a0*/ 	.word	0xffffffff


	//   ....[22]....
        /*00a4*/ 	.word	0xffffffff


	//   ....[23]....
        /*00a8*/ 	.word	0xffffffff


	//   ....[24]....
        /*00ac*/ 	.word	0xffffffff


	//   ....[25]....
        /*00b0*/ 	.word	0xffffffff


	//   ....[26]....
        /*00b4*/ 	.word	0xffffffff


	//   ....[27]....
        /*00b8*/ 	.word	0xffffffff


	//   ....[28]....
        /*00bc*/ 	.word	0xffffffff


	//   ....[29]....
        /*00c0*/ 	.word	0xffffffff


	//   ....[30]....
        /*00c4*/ 	.word	0xffffffff


	//   ....[31]....
        /*00c8*/ 	.word	0xffffffff


	//   ....[32]....
        /*00cc*/ 	.word	0xffffffff


	//   ....[33]....
        /*00d0*/ 	.word	0xffffffff


	//   ....[34]....
        /*00d4*/ 	.word	0xffffffff


	//   ....[35]....
        /*00d8*/ 	.word	0xffffffff


	//   ....[36]....
        /*00dc*/ 	.word	0xffffffff


	//   ....[37]....
        /*00e0*/ 	.word	0xffffffff


	//   ....[38]....
        /*00e4*/ 	.word	0xffffffff


	//   ....[39]....
        /*00e8*/ 	.word	0xffffffff


	//   ....[40]....
        /*00ec*/ 	.word	0x05000018


	//   ....[41]....
        /*00f0*/ 	.word	0x05000018


	//   ....[42]....
        /*00f4*/ 	.word	0x05000018


	//   ....[43]....
        /*00f8*/ 	.word	0x05000018


	//   ....[44]....
        /*00fc*/ 	.word	0x05000018


	//   ....[45]....
        /*0100*/ 	.word	0x05000018


	//   ....[46]....
        /*0104*/ 	.word	0x05000018


	//   ....[47]....
        /*0108*/ 	.word	0x05000018


	//   ....[48]....
        /*010c*/ 	.word	0x05000018


	//   ....[49]....
        /*0110*/ 	.word	0x05000018


	//   ....[50]....
        /*0114*/ 	.word	0x05000018


	//   ....[51]....
        /*0118*/ 	.word	0x05000018


	//   ....[52]....
        /*011c*/ 	.word	0x05000018


	//   ....[53]....
        /*0120*/ 	.word	0x05000018


	//   ....[54]....
        /*0124*/ 	.word	0x05000018


	//   ....[55]....
        /*0128*/ 	.word	0x05000018


	//   ....[56]....
        /*012c*/ 	.word	0x05000018


	//   ....[57]....
        /*0130*/ 	.word	0x05000018


	//   ....[58]....
        /*0134*/ 	.word	0x05000018


	//   ....[59]....
        /*0138*/ 	.word	0x05000018


	//----- nvinfo : EIATTR_COOP_GROUP_INSTR_OFFSETS
	.align		4
.L_14999:
        /*013c*/ 	.byte	0x04, 0x28
        /*013e*/ 	.short	(.L_15001 - .L_15000)


	//   ....[0]....
.L_15000:
        /*0140*/ 	.word	0x00000660


	//   ....[1]....
        /*0144*/ 	.word	0x00000670


	//   ....[2]....
        /*0148*/ 	.word	0x000006e0


	//   ....[3]....
        /*014c*/ 	.word	0x000006f0


	//   ....[4]....
        /*0150*/ 	.word	0x00000760


	//   ....[5]....
        /*0154*/ 	.word	0x00000770


	//   ....[6]....
        /*0158*/ 	.word	0x000007e0


	//   ....[7]....
        /*015c*/ 	.word	0x000007f0


	//   ....[8]....
        /*0160*/ 	.word	0x00000880


	//   ....[9]....
        /*0164*/ 	.word	0x00000890


	//   ....[10]....
        /*0168*/ 	.word	0x000009d0


	//   ....[11]....
        /*016c*/ 	.word	0x000009e0


	//   ....[12]....
        /*0170*/ 	.word	0x00000a20


	//   ....[13]....
        /*0174*/ 	.word	0x00000a30


	//   ....[14]....
        /*0178*/ 	.word	0x00000aa0


	//   ....[15]....
        /*017c*/ 	.word	0x00000ab0


	//   ....[16]....
        /*0180*/ 	.word	0x00000b20


	//   ....[17]....
        /*0184*/ 	.word	0x00000b30


	//   ....[18]....
        /*0188*/ 	.word	0x00000ba0


	//   ....[19]....
        /*018c*/ 	.word	0x00000bb0


	//   ....[20]....
        /*0190*/ 	.word	0x00002cb0


	//   ....[21]....
        /*0194*/ 	.word	0x00002ce0


	//   ....[22]....
        /*0198*/ 	.word	0x00002d10


	//   ....[23]....
        /*019c*/ 	.word	0x00002d30


	//   ....[24]....
        /*01a0*/ 	.word	0x00002d80


	//   ....[25]....
        /*01a4*/ 	.word	0x00002da0


	//   ....[26]....
        /*01a8*/ 	.word	0x00002e10


	//   ....[27]....
        /*01ac*/ 	.word	0x00002e20


	//   ....[28]....
        /*01b0*/ 	.word	0x00002e70


	//   ....[29]....
        /*01b4*/ 	.word	0x00002e80


	//   ....[30]....
        /*01b8*/ 	.word	0x00002f30


	//   ....[31]....
        /*01bc*/ 	.word	0x00002f40


	//   ....[32]....
        /*01c0*/ 	.word	0x00002f80


	//   ....[33]....
        /*01c4*/ 	.word	0x00002f90


	//   ....[34]....
        /*01c8*/ 	.word	0x00003000


	//   ....[35]....
        /*01cc*/ 	.word	0x00003010


	//   ....[36]....
        /*01d0*/ 	.word	0x00003080


	//   ....[37]....
        /*01d4*/ 	.word	0x00003090


	//   ....[38]....
        /*01d8*/ 	.word	0x000030e0


	//   ....[39]....
        /*01dc*/ 	.word	0x000030f0


	//   ....[40]....
        /*01e0*/ 	.word	0x000061d0


	//   ....[41]....
        /*01e4*/ 	.word	0x00006220


	//   ....[42]....
        /*01e8*/ 	.word	0x000062b0


	//   ....[43]....
        /*01ec*/ 	.word	0x00006300


	//   ....[44]....
        /*01f0*/ 	.word	0x00006390


	//   ....[45]....
        /*01f4*/ 	.word	0x000063e0


	//   ....[46]....
        /*01f8*/ 	.word	0x00006470


	//   ....[47]....
        /*01fc*/ 	.word	0x000064c0


	//   ....[48]....
        /*0200*/ 	.word	0x00006550


	//   ....[49]....
        /*0204*/ 	.word	0x000065a0


	//   ....[50]....
        /*0208*/ 	.word	0x00006630


	//   ....[51]....
        /*020c*/ 	.word	0x00006680


	//   ....[52]....
        /*0210*/ 	.word	0x000066f0


	//   ....[53]....
        /*0214*/ 	.word	0x00006740


	//   ....[54]....
        /*0218*/ 	.word	0x000067b0


	//   ....[55]....
        /*021c*/ 	.word	0x00006800


	//   ....[56]....
        /*0220*/ 	.word	0x00006870


	//   ....[57]....
        /*0224*/ 	.word	0x000068c0


	//   ....[58]....
        /*0228*/ 	.word	0x00006930


	//   ....[59]....
        /*022c*/ 	.word	0x00006980


	//----- nvinfo : EIATTR_VRC_CTA_INIT_COUNT
	.align		4
.L_15001:
        /*0230*/ 	.byte	0x02, 0x4a
	.zero		1
	.zero		1


	//----- nvinfo : EIATTR_EXIT_INSTR_OFFSETS
	.align		4
        /*0234*/ 	.byte	0x04, 0x1c
        /*0236*/ 	.short	(.L_15003 - .L_15002)


	//   ....[0]....
.L_15002:
        /*0238*/ 	.word	0x000055c0


	//   ....[1]....
        /*023c*/ 	.word	0x00006170


	//----- nvinfo : EIATTR_CRS_STACK_SIZE
	.align		4
.L_15003:
        /*0240*/ 	.byte	0x04, 0x1e
        /*0242*/ 	.short	(.L_15005 - .L_15004)
.L_15004:
        /*0244*/ 	.word	0x00000000


	//----- nvinfo : EIATTR_CBANK_PARAM_SIZE
	.align		4
.L_15005:
        /*0248*/ 	.byte	0x03, 0x19
        /*024a*/ 	.short	0x0018


	//----- nvinfo : EIATTR_PARAM_CBANK
	.align		4
        /*024c*/ 	.byte	0x04, 0x0a
        /*024e*/ 	.short	(.L_15007 - .L_15006)
	.align		4
.L_15006:
        /*0250*/ 	.word	index@(.nv.constant0._ZN2at6native43_GLOBAL__N__9ae7fba5_10_SoftMax_cu_9f978f6322cunn_SoftMaxForwardRegIdddNS1_22SoftMaxForwardEpilogueElLi4EEEvPT1_PKT_T3_)
        /*0254*/ 	.short	0x0380
        /*0256*/ 	.short	0x0018


	//----- nvinfo : EIATTR_SW_WAR
	.align		4
.L_15007:
        /*0258*/ 	.byte	0x04, 0x36
        /*025a*/ 	.short	(.L_15009 - .L_15008)
.L_15008:
        /*025c*/ 	.word	0x00000008
.L_15009:


//--------------------- .nv.info._ZN2at6native43_GLOBAL__N__9ae7fba5_10_SoftMax_cu_9f978f6322cunn_SoftMaxForwardRegIdddNS1_22SoftMaxForwardEpilogueElLi3EEEvPT1_PKT_T3_ --------------------------
	.section	.nv.info._ZN2at6native43_GLOBAL__N__9ae7fba5_10_SoftMax_cu_9f978f6322cunn_SoftMaxForwardRegIdddNS1_22SoftMaxForwardEpilogueElLi3EEEvPT1_PKT_T3_,"",@"SHT_CUDA_INFO"
	.sectionflags	@""
	.align	4


	//----- nvinfo : EIATTR_CUDA_API_VERSION
	.align		4
        /*0000*/ 	.byte	0x04, 0x37
        /*0002*/ 	.short	(.L_15011 - .L_15010)
.L_15010:
        /*0004*/ 	.word	0x00000082


	//----- nvinfo : EIATTR_KPARAM_INFO
	.align		4
.L_15011:
        /*0008*/ 	.byte	0x04, 0x17
        /*000a*/ 	.short	(.L_15013 - .L_15012)
.L_15012:
        /*000c*/ 	.word	0x00000000
        /*0010*/ 	.short	0x0002
        /*0012*/ 	.short	0x0010
        /*0014*/ 	.byte	0x00, 0xf0, 0x21, 0x00


	//----- nvinfo : EIATTR_KPARAM_INFO
	.align		4
.L_15013:
        /*0018*/ 	.byte	0x04, 0x17
        /*001a*/ 	.short	(.L_15015 - .L_15014)
.L_15014:
        /*001c*/ 	.word	0x00000000
        /*0020*/ 	.short	0x0001
        /*0022*/ 	.short	0x0008
        /*0024*/ 	.byte	0x00, 0xf5, 0x21, 0x00


	//----- nvinfo : EIATTR_KPARAM_INFO
	.align		4
.L_15015:
        /*0028*/ 	.byte	0x04, 0x17
        /*002a*/ 	.short	(.L_15017 - .L_15016)
.L_15016:
        /*002c*/ 	.word	0x00000000
        /*0030*/ 	.short	0x0000
        /*0032*/ 	.short	0x0000
        /*0034*/ 	.byte	0x00, 0xf5, 0x21, 0x00


	//----- nvinfo : EIATTR_SPARSE_MMA_MASK
	.align		4
.L_15017:
        /*0038*/ 	.byte	0x03, 0x50
        /*003a*/ 	.short	0x0000


	//----- nvinfo : EIATTR_MAXREG_COUNT
	.align		4
        /*003c*/ 	.byte	0x03, 0x1b
        /*003e*/ 	.short	0x00ff


	//----- nvinfo : EIATTR_NUM_BARRIERS
	.align		4
        /*0040*/ 	.byte	0x02, 0x4c
        /*0042*/ 	.byte	0x01
	.zero		1


	//----- nvinfo : EIATTR_MERCURY_ISA_VERSION
	.align		4
        /*0044*/ 	.byte	0x03, 0x5f
        /*0046*/ 	.short	0x0101


	//----- nvinfo : EIATTR_COOP_GROUP_MASK_REGIDS
	.align		4
        /*0048*/ 	.byte	0x04, 0x29
        /*004a*/ 	.short	(.L_15019 - .L_15018)


	//   ....[0]....
.L_15018:
        /*004c*/ 	.word	0xffffffff


	//   ....[1]....
        /*0050*/ 	.word	0xffffffff


	//   ....[2]....
        /*0054*/ 	.word	0xffffffff


	//   ....[3]....
        /*0058*/ 	.word	0xffffffff


	//   ....[4]....
        /*005c*/ 	.word	0xffffffff


	//   ....[5]....
        /*0060*/ 	.word	0xffffffff


	//   ....[6]....
        /*0064*/ 	.word	0xffffffff


	//   ....[7]....
        /*0068*/ 	.word	0xffffffff


	//   ....[8]....
        /*006c*/ 	.word	0xffffffff


	//   ....[9]....
        /*0070*/ 	.word	0xffffffff


	//   ....[10]....
        /*0074*/ 	.word	0xffffffff


	//   ....[11]....
        /*0078*/ 	.word	0xffffffff


	//   ....[12]....
        /*007c*/ 	.word	0xffffffff


	//   ....[13]....
        /*0080*/ 	.word	0xffffffff


	//   ....[14]....
        /*0084*/ 	.word	0xffffffff


	//   ....[15]....
        /*0088*/ 	.word	0xffffffff


	//   ....[16]....
        /*008c*/ 	.word	0xffffffff


	//   ....[17]....
        /*0090*/ 	.word	0xffffffff


	//   ....[18]....
        /*0094*/ 	.word	0xffffffff


	//   ....[19]....
        /*0098*/ 	.word	0xffffffff


	//   ....[20]....
        /*009c*/ 	.word	0xffffffff


	//   ....[21]....
        /*00a0*/ 	.word	0xffffffff


	//   ....[22]....
        /*00a4*/ 	.word	0xffffffff


	//   ....[23]....
        /*00a8*/ 	.word	0xffffffff


	//   ....[24]....
        /*00ac*/ 	.word	0xffffffff


	//   ....[25]....
        /*00b0*/ 	.word	0xffffffff


	//   ....[26]....
        /*00b4*/ 	.word	0xffffffff


	//   ....[27]....
        /*00b8*/ 	.word	0xffffffff


	//   ....[28]....
        /*00bc*/ 	.word	0xffffffff


	//   ....[29]....
        /*00c0*/ 	.word	0xffffffff


	//   ....[30]....
        /*00c4*/ 	.word	0xffffffff


	//   ....[31]....
        /*00c8*/ 	.word	0xffffffff


	//   ....[32]....
        /*00cc*/ 	.word	0xffffffff


	//   ....[33]....
        /*00d0*/ 	.word	0xffffffff


	//   ....[34]....
        /*00d4*/ 	.word	0xffffffff


	//   ....[35]....
        /*00d8*/ 	.word	0xffffffff


	//   ....[36]....
        /*00dc*/ 	.word	0xffffffff


	//   ....[37]....
        /*00e0*/ 	.word	0xffffffff


	//   ....[38]....
        /*00e4*/ 	.word	0xffffffff


	//   ....[39]....
        /*00e8*/ 	.word	0xffffffff


	//   ....[40]....
        /*00ec*/ 	.word	0x0500000e


	//   ....[41]....
        /*00f0*/ 	.word	0x0500000e


	//   ....[42]....
        /*00f4*/ 	.word	0x0500000e


	//   ....[43]....
        /*00f8*/ 	.word	0x0500000e


	//   ....[44]....
        /*00fc*/ 	.word	0x0500000e


	//   ....[45]....
        /*0100*/ 	.word	0x0500000e


	//   ....[46]....
        /*0104*/ 	.word	0x0500000e


	//   ....[47]....
        /*0108*/ 	.word	0x0500000e


	//   ....[48]....
        /*010c*/ 	.word	0x0500000e


	//   ....[49]....
        /*0110*/ 	.word	0x0500000e


	//   ....[50]....
        /*0114*/ 	.word	0x0500000e


	//   ....[51]....
        /*0118*/ 	.word	0x0500000e


	//   ....[52]....
        /*011c*/ 	.word	0x0500000e


	//   ....[53]....
        /*0120*/ 	.word	0x0500000e


	//   ....[54]....
        /*0124*/ 	.word	0x0500000e


	//   ....[55]....
        /*0128*/ 	.word	0x0500000e


	//   ....[56]....
        /*012c*/ 	.word	0x0500000e


	//   ....[57]....
        /*0130*/ 	.word	0x0500000e


	//   ....[58]....
        /*0134*/ 	.word	0x0500000e


	//   ....[59]....
        /*0138*/ 	.word	0x0500000e


	//----- nvinfo : EIATTR_COOP_GROUP_INSTR_OFFSETS
	.align		4
.L_15019:
        /*013c*/ 	.byte	0x04, 0x28
        /*013e*/ 	.short	(.L_15021 - .L_15020)


	//   ....[0]....
.L_15020:
        /*0140*/ 	.word	0x00000500


	//   ....[1]....
        /*0144*/ 	.word	0x00000520


	//   ....[2]....
        /*0148*/ 	.word	0x000005a0


	//   ....[3]....
        /*014c*/ 	.word	0x000005b0


	//   ....[4]....
        /*0150*/ 	.word	0x00000620


	//   ....[5]....
        /*0154*/ 	.word	0x00000630


	//   ....[6]....
        /*0158*/ 	.word	0x000006b0


	//   ....[7]....
        /*015c*/ 	.word	0x000006c0


	//   ....[8]....
        /*0160*/ 	.word	0x00000740


	//   ....[9]....
        /*0164*/ 	.word	0x00000750


	//   ....[10]....
        /*0168*/ 	.word	0x00000860


	//   ....[11]....
        /*016c*/ 	.word	0x00000870


	//   ....[12]....
        /*0170*/ 	.word	0x000008b0


	//   ....[13]....
        /*0174*/ 	.word	0x000008c0


	//   ....[14]....
        /*0178*/ 	.word	0x00000930


	//   ....[15]....
        /*017c*/ 	.word	0x00000940


	//   ....[16]....
        /*0180*/ 	.word	0x000009b0


	//   ....[17]....
        /*0184*/ 	.word	0x000009c0


	//   ....[18]....
        /*0188*/ 	.word	0x00000a30


	//   ....[19]....
        /*018c*/ 	.word	0x00000a40


	//   ....[20]....
        /*0190*/ 	.word	0x000022e0


	//   ....[21]....
        /*0194*/ 	.word	0x00002310


	//   ....[22]....
        /*0198*/ 	.word	0x00002360


	//   ....[23]....
        /*019c*/ 	.word	0x00002380


	//   ....[24]....
        /*01a0*/ 	.word	0x000023d0


	//   ....[25]....
        /*01a4*/ 	.word	0x000023f0


	//   ....[26]....
        /*01a8*/ 	.word	0x00002440


	//   ....[27]....
        /*01ac*/ 	.word	0x00002450


	//   ....[28]....
        /*01b0*/ 	.word	0x000024a0


	//   ....[29]....
        /*01b4*/ 	.word	0x000024b0


	//   ....[30]....
        /*01b8*/ 	.word	0x00002560


	//   ....[31]....
        /*01bc*/ 	.word	0x00002570


	//   ....[32]....
        /*01c0*/ 	.word	0x00002590


	//   ....[33]....
        /*01c4*/ 	.word	0x000025a0


	//   ....[34]....
        /*01c8*/ 	.word	0x000025f0


	//   ....[35]....
        /*01cc*/ 	.word	0x00002600


	//   ....[36]....
        /*01d0*/ 	.word	0x00002650


	//   ....[37]....
        /*01d4*/ 	.word	0x00002660


	//   ....[38]....
        /*01d8*/ 	.word	0x000026b0


	//   ....[39]....
        /*01dc*/ 	.word	0x000026c0


	//   ....[40]....
        /*01e0*/ 	.word	0x00004b60


	//   ....[41]....
        /*01e4*/ 	.word	0x00004bb0


	//   ....[42]....
        /*01e8*/ 	.word	0x00004c40


	//   ....[43]....
        /*01ec*/ 	.word	0x00004c90


	//   ....[44]....
        /*01f0*/ 	.word	0x00004d20


	//   ....[45]....
        /*01f4*/ 	.word	0x00004d70


	//   ....[46]....
        /*01f8*/ 	.word	0x00004e00


	//   ....[47]....
        /*01fc*/ 	.word	0x00004e50


	//   ....[48]....
        /*0200*/ 	.word	0x00004ee0


	//   ....[49]....
        /*0204*/ 	.word	0x00004f30


	//   ....[50]....
        /*0208*/ 	.word	0x00004fc0


	//   ....[51]....
        /*020c*/ 	.word	0x00005010


	//   ....[52]....
        /*0210*/ 	.word	0x00005080


	//   ....[53]....
        /*0214*/ 	.word	0x000050d0


	//   ....[54]....
        /*0218*/ 	.word	0x00005140


	//   ....[55]....
        /*021c*/ 	.word	0x00005190


	//   ....[56]....
        /*0220*/ 	.word	0x00005200


	//   ....[57]....
        /*0224*/ 	.word	0x00005250


	//   ....[58]....
        /*0228*/ 	.word	0x000052c0


	//   ....[59]....
        /*022c*/ 	.word	0x00005310


	//----- nvinfo : EIATTR_VRC_CTA_INIT_COUNT
	.align		4
.L_15021:
        /*0230*/ 	.byte	0x02, 0x4a
	.zero		1
	.zero		1


	//----- nvinfo : EIATTR_EXIT_INSTR_OFFSETS
	.align		4
        /*0234*/ 	.byte	0x04, 0x1c
        /*0236*/ 	.short	(.L_15023 - .L_15022)


	//   ....[0]....
.L_15022:
        /*0238*/ 	.word	0x00003f60


	//   ....[1]....
        /*023c*/ 	.word	0x00004b00


	//----- nvinfo : EIATTR_CRS_STACK_SIZE
	.align		4
.L_15023:
        /*0240*/ 	.byte	0x04, 0x1e
        /*0242*/ 	.short	(.L_15025 - .L_15024)
.L_15024:
        /*0244*/ 	.word	0x00000000


	//----- nvinfo : EIATTR_CBANK_PARAM_SIZE
	.align		4
.L_15025:
        /*0248*/ 	.byte	0x03, 0x19
        /*024a*/ 	.short	0x0018


	//----- nvinfo : EIATTR_PARAM_CBANK
	.align		4
        /*024c*/ 	.byte	0x04, 0x0a
        /*024e*/ 	.short	(.L_15027 - .L_15026)
	.align		4
.L_15026:
        /*0250*/ 	.word	index@(.nv.constant0._ZN2at6native43_GLOBAL__N__9ae7fba5_10_SoftMax_cu_9f978f6322cunn_SoftMaxForwardRegIdddNS1_22SoftMaxForwardEpilogueElLi3EEEvPT1_PKT_T3_)
        /*0254*/ 	.short	0x0380
        /*0256*/ 	.short	0x0018


	//----- nvinfo : EIATTR_SW_WAR
	.align		4
.L_15027:
        /*0258*/ 	.byte	0x04, 0x36
        /*025a*/ 	.short	(.L_15029 - .L_15028)
.L_15028:
        /*025c*/ 	.word	0x00000008
.L_15029:


//--------------------- .nv.info._ZN2at6native43_GLOBAL__N__9ae7fba5_10_SoftMax_cu_9f978f6322cunn_SoftMaxForwardRegIdddNS1_22SoftMaxForwardEpilogueElLi2EEEvPT1_PKT_T3_ --------------------------
	.section	.nv.info._ZN2at6native43_GLOBAL__N__9ae7fba5_10_SoftMax_cu_9f978f6322cunn_SoftMaxForwardRegIdddNS1_22SoftMaxForwardEpilogueElLi2EEEvPT1_PKT_T3_,"",@"SHT_CUDA_INFO"
	.sectionflags	@""
	.align	4


	//----- nvinfo : EIATTR_CUDA_API_VERSION
	.align		4
        /*0000*/ 	.byte	0x04, 0x37
        /*0002*/ 	.short	(.L_15031 - .L_15030)
.L_15030:
        /*0004*/ 	.word	0x00000082


	//----- nvinfo : EIATTR_KPARAM_INFO
	.align		4
.L_15031:
        /*0008*/ 	.byte	0x04, 0x17
        /*000a*/ 	.short	(.L_15033 - .L_15032)
.L_15032:
        /*000c*/ 	.word	0x00000000
        /*0010*/ 	.short	0x0002
        /*0012*/ 	.short	0x0010
        /*0014*/ 	.byte	0x00, 0xf0, 0x21, 0x00


	//----- nvinfo : EIATTR_KPARAM_INFO
	.align		4
.L_15033:
        /*0018*/ 	.byte	0x04, 0x17
        /*001a*/ 	.short	(.L_15035 - .L_15034)
.L_15034:
        /*001c*/ 	.word	0x00000000
        /*0020*/ 	.short	0x0001
        /*0022*/ 	.short	0x0008
        /*0024*/ 	.byte	0x00, 0xf5, 0x21, 0x00


	//----- nvinfo : EIATTR_KPARAM_INFO
	.align		4
.L_15035:
        /*0028*/ 	.byte	0x04, 0x17
        /*002a*/ 	.short	(.L_15037 - .L_15036)
.L_15036:
        /*002c*/ 	.word	0x00000000
        /*0030*/ 	.short	0x0000
        /*0032*/ 	.short	0x0000
        /*0034*/ 	.byte	0x00, 0xf5, 0x21, 0x00


	//----- nvinfo : EIATTR_SPARSE_MMA_MASK
	.align		4
.L_15037:
        /*0038*/ 	.byte	0x03, 0x50
        /*003a*/ 	.short	0x0000


	//----- nvinfo : EIATTR_MAXREG_COUNT
	.align		4
        /*003c*/ 	.byte	0x03, 0x1b
        /*003e*/ 	.short	0x00ff


	//----- nvinfo : EIATTR_NUM_BARRIERS
	.align		4
        /*0040*/ 	.byte	0x02, 0x4c
        /*0042*/ 	.byte	0x01
	.zero		1


	//----- nvinfo : EIATTR_MERCURY_ISA_VERSION
	.align		4
        /*0044*/ 	.byte	0x03, 0x5f
        /*0046*/ 	.short	0x0101


	//----- nvinfo : EIATTR_COOP_GROUP_MASK_REGIDS
	.align		4
        /*0048*/ 	.byte	0x04, 0x29
        /*004a*/ 	.short	(.L_15039 - .L_15038)


	//   ....[0]....
.L_15038:
        /*004c*/ 	.word	0xffffffff


	//   ....[1]....
        /*0050*/ 	.word	0xffffffff


	//   ....[2]....
        /*0054*/ 	.word	0xffffffff


	//   ....[3]....
        /*0058*/ 	.word	0xffffffff


	//   ....[4]....
        /*005c*/ 	.word	0xffffffff


	//   ....[5]....
        /*0060*/ 	.word	0xffffffff


	//   ....[6]....
        /*0064*/ 	.word	0xffffffff


	//   ....[7]....
        /*0068*/ 	.word	0xffffffff


	//   ....[8]....
        /*006c*/ 	.word	0xffffffff


	//   ....[9]....
        /*0070*/ 	.word	0xffffffff


	//   ....[10]....
        /*0074*/ 	.word	0xffffffff


	//   ....[11]....
        /*0078*/ 	.word	0xffffffff


	//   ....[12]....
        /*007c*/ 	.word	0xffffffff


	//   ....[13]....
        /*0080*/ 	.word	0xffffffff


	//   ....[14]....
        /*0084*/ 	.word	0xffffffff


	//   ....[15]....
        /*0088*/ 	.word	0xffffffff


	//   ....[16]....
        /*008c*/ 	.word	0xffffffff


	//   ....[17]....
        /*0090*/ 	.word	0xffffffff


	//   ....[18]....
        /*0094*/ 	.word	0xffffffff


	//   ....[19]....
        /*0098*/ 	.word	0xffffffff


	//   ....[20]....
        /*009c*/ 	.word	0xffffffff


	//   ....[21]....
        /*00a0*/ 	.word	0xffffffff


	//   ....[22]....
        /*00a4*/ 	.word	0xffffffff


	//   ....[23]....
        /*00a8*/ 	.word	0xffffffff


	//   ....[24]....
        /*00ac*/ 	.word	0xffffffff


	//   ....[25]....
        /*00b0*/ 	.word	0xffffffff


	//   ....[26]....
        /*00b4*/ 	.word	0xffffffff


	//   ....[27]....
        /*00b8*/ 	.word	0xffffffff


	//   ....[28]....
        /*00bc*/ 	.word	0xffffffff


	//   ....[29]....
        /*00c0*/ 	.word	0xffffffff


	//   ....[30]....
        /*00c4*/ 	.word	0xffffffff


	//   ....[31]....
        /*00c8*/ 	.word	0xffffffff


	//   ....[32]....
        /*00cc*/ 	.word	0xffffffff


	//   ....[33]....
        /*00d0*/ 	.word	0xffffffff


	//   ....[34]....
        /*00d4*/ 	.word	0xffffffff


	//   ....[35]....
        /*00d8*/ 	.word	0xffffffff


	//   ....[36]....
        /*00dc*/ 	.word	0xffffffff


	//   ....[37]....
        /*00e0*/ 	.word	0xffffffff


	//   ....[38]....
        /*00e4*/ 	.word	0xffffffff


	//   ....[39]....
        /*00e8*/ 	.word	0xffffffff


	//   ....[40]....
        /*00ec*/ 	.word	0x05000006


	//   ....[41]....
        /*00f0*/ 	.word	0x05000006


	//   ....[42]....
        /*00f4*/ 	.word	0x05000006


	//   ....[43]....
        /*00f8*/ 	.word	0x05000006


	//   ....[44]....
        /*00fc*/ 	.word	0x05000006


	//   ....[45]....
        /*0100*/ 	.word	0x05000006


	//   ....[46]....
        /*0104*/ 	.word	0x05000006


	//   ....[47]....
        /*0108*/ 	.word	0x05000006


	//   ....[48]....
        /*010c*/ 	.word	0x05000006


	//   ....[49]....
        /*0110*/ 	.word	0x05000006


	//   ....[50]....
        /*0114*/ 	.word	0x05000006


	//   ....[51]....
        /*0118*/ 	.word	0x05000006


	//   ....[52]....
        /*011c*/ 	.word	0x05000006


	//   ....[53]....
        /*0120*/ 	.word	0x05000006


	//   ....[54]....
        /*0124*/ 	.word	0x05000006


	//   ....[55]....
        /*0128*/ 	.word	0x05000006


	//   ....[56]....
        /*012c*/ 	.word	0x05000006


	//   ....[57]....
        /*0130*/ 	.word	0x05000006


	//   ....[58]....
        /*0134*/ 	.word	0x05000006


	//   ....[59]....
        /*0138*/ 	.word	0x05000006


	//----- nvinfo : EIATTR_COOP_GROUP_INSTR_OFFSETS
	.align		4
.L_15039:
        /*013c*/ 	.byte	0x04, 0x28
        /*013e*/ 	.short	(.L_15041 - .L_15040)


	//   ....[0]....
.L_15040:
        /*0140*/ 	.word	0x000003a0


	//   ....[1]....
        /*0144*/ 	.word	0x000003c0


	//   ....[2]....
        /*0148*/ 	.word	0x00000440


	//   ....[3]....
        /*014c*/ 	.word	0x00000450


	//   ....[4]....
        /*0150*/ 	.word	0x000004e0


	//   ....[5]....
        /*0154*/ 	.word	0x000004f0


	//   ....[6]....
        /*0158*/ 	.word	0x00000560


	//   ....[7]....
        /*015c*/ 	.word	0x00000570


	//   ....[8]....
        /*0160*/ 	.word	0x000005f0


	//   ....[9]....
        /*0164*/ 	.word	0x00000610


	//   ....[10]....
        /*0168*/ 	.word	0x00000700


	//   ....[11]....
        /*016c*/ 	.word	0x00000710


	//   ....[12]....
        /*0170*/ 	.word	0x00000770


	//   ....[13]....
        /*0174*/ 	.word	0x00000780


	//   ....[14]....
        /*0178*/ 	.word	0x00000810


	//   ....[15]....
        /*017c*/ 	.word	0x00000820


	//   ....[16]....
        /*0180*/ 	.word	0x000008b0


	//   ....[17]....
        /*0184*/ 	.word	0x000008c0


	//   ....[18]....
        /*0188*/ 	.word	0x00000950


	//   ....[19]....
        /*018c*/ 	.word	0x00000960


	//   ....[20]....
        /*0190*/ 	.word	0x00001a70


	//   ....[21]....
        /*0194*/ 	.word	0x00001a90


	//   ....[22]....
        /*0198*/ 	.word	0x00001ac0


	//   ....[23]....
        /*019c*/ 	.word	0x00001ad0


	//   ....[24]....
        /*01a0*/ 	.word	0x00001b20


	//   ....[25]....
        /*01a4*/ 	.word	0x00001b40


	//   ....[26]....
        /*01a8*/ 	.word	0x00001bb0


	//   ....[27]....
        /*01ac*/ 	.word	0x00001bc0


	//   ....[28]....
        /*01b0*/ 	.word	0x00001c10


	//   ....[29]....
        /*01b4*/ 	.word	0x00001c30


	//   ....[30]....
        /*01b8*/ 	.word	0x00001ce0


	//   ....[31]....
        /*01bc*/ 	.word	0x00001cf0


	//   ....[32]....
        /*01c0*/ 	.word	0x00001d10


	//   ....[33]....
        /*01c4*/ 	.word	0x00001d20


	//   ....[34]....
        /*01c8*/ 	.word	0x00001d70


	//   ....[35]....
        /*01cc*/ 	.word	0x00001d80


	//   ....[36]....
        /*01d0*/ 	.word	0x00001dd0


	//   ....[37]....
        /*01d4*/ 	.word	0x00001de0


	//   ....[38]....
        /*01d8*/ 	.word	0x00001e30


	//   ....[39]....
        /*01dc*/ 	.word	0x00001e40


	//   ....[40]....
        /*01e0*/ 	.word	0x000036f0


	//   ....[41]....
        /*01e4*/ 	.word	0x00003740


	//   ....[42]....
        /*01e8*/ 	.word	0x00003800


	//   ....[43]....
        /*01ec*/ 	.word	0x00003850


	//   ....[44]....
        /*01f0*/ 	.word	0x00003910


	//   ....[45]....
        /*01f4*/ 	.word	0x00003960


	//   ....[46]....
        /*01f8*/ 	.word	0x00003a20


	//   ....[47]....
        /*01fc*/ 	.word	0x00003a70


	//   ....[48]....
        /*0200*/ 	.word	0x00003b30


	//   ....[49]....
        /*0204*/ 	.word	0x00003b80


	//   ....[50]....
        /*0208*/ 	.word	0x00003c00


	//   ....[51]....
        /*020c*/ 	.word	0x00003c50


	//   ....[52]....
        /*0210*/ 	.word	0x00003cc0


	//   ....[53]....
        /*0214*/ 	.word	0x00003d10


	//   ....[54]....
        /*0218*/ 	.word	0x00003d80


	//   ....[55]....
        /*021c*/ 	.word	0x00003dd0


	//   ....[56]....
        /*0220*/ 	.word	0x00003e40


	//   ....[57]....
        /*0224*/ 	.word	0x00003e90


	//   ....[58]....
        /*0228*/ 	.word	0x00003f00


	//   ....[59]....
        /*022c*/ 	.word	0x00003f50


	//----- nvinfo : EIATTR_VRC_CTA_INIT_COUNT
	.align		4
.L_15041:
        /*0230*/ 	.byte	0x02, 0x4a
	.zero		1
	.zero		1


	//----- nvinfo : EIATTR_EXIT_INSTR_OFFSETS
	.align		4
        /*0234*/ 	.byte	0x04, 0x1c
        /*0236*/ 	.short	(.L_15043 - .L_15042)


	//   ....[0]....
.L_15042:
        /*0238*/ 	.word	0x00002af0


	//   ....[1]....
        /*023c*/ 	.word	0x00003690


	//----- nvinfo : EIATTR_CRS_STACK_SIZE
	.align		4
.L_15043:
        /*0240*/ 	.byte	0x04, 0x1e
        /*0242*/ 	.short	(.L_15045 - .L_15044)
.L_15044:
        /*0244*/ 	.word	0x00000000


	//----- nvinfo : EIATTR_CBANK_PARAM_SIZE
	.align		4
.L_15045:
        /*0248*/ 	.byte	0x03, 0x19
        /*024a*/ 	.short	0x0018


	//----- nvinfo : EIATTR_PARAM_CBANK
	.align		4
        /*024c*/ 	.byte	0x04, 0x0a
        /*024e*/ 	.short	(.L_15047 - .L_15046)
	.align		4
.L_15046:
        /*0250*/ 	.word	index@(.nv.constant0._ZN2at6native43_GLOBAL__N__9ae7fba5_10_SoftMax_cu_9f978f6322cunn_SoftMaxForwardRegIdddNS1_22SoftMaxForwardEpilogueElLi2EEEvPT1_PKT_T3_)
        /*0254*/ 	.short	0x0380
        /*0256*/ 	.short	0x0018


	//----- nvinfo : EIATTR_SW_WAR
	.align		4
.L_15047:
        /*0258*/ 	.byte	0x04, 0x36
        /*025a*/ 	.short	(.L_15049 - .L_15048)
.L_15048:
        /*025c*/ 	.word	0x00000008
.L_15049:


//--------------------- .nv.info._ZN2at6native43_GLOBAL__N__9ae7fba5_10_SoftMax_cu_9f978f6322cunn_SoftMaxForwardRegIdddNS1_22SoftMaxForwardEpilogueElLi1EEEvPT1_PKT_T3_ --------------------------
	.section	.nv.info._ZN2at6native43_GLOBAL__N__9ae7fba5_10_SoftMax_cu_9f978f6322cunn_SoftMaxForwardRegIdddNS1_22SoftMaxForwardEpilogueElLi1EEEvPT1_PKT_T3_,"",@"SHT_CUDA_INFO"
	.sectionflags	@""
	.align	4


	//----- nvinfo : EIATTR_CUDA_API_VERSION
	.align		4
        /*0000*/ 	.byte	0x04, 0x37
        /*0002*/ 	.short	(.L_15051 - .L_15050)
.L_15050:
        /*0004*/ 	.word	0x00000082


	//----- nvinfo : EIATTR_KPARAM_INFO
	.align		4
.L_15051:
        /*0008*/ 	.byte	0x04, 0x17
        /*000a*/ 	.short	(.L_15053 - .L_15052)
.L_15052:
        /*000c*/ 	.word	0x00000000
        /*0010*/ 	.short	0x0002
        /*0012*/ 	.short	0x0010
        /*0014*/ 	.byte	0x00, 0xf0, 0x21, 0x00


	//----- nvinfo : EIATTR_KPARAM_INFO
	.align		4
.L_15053:
        /*0018*/ 	.byte	0x04, 0x17
        /*001a*/ 	.short	(.L_15055 - .L_15054)
.L_15054:
        /*001c*/ 	.word	0x00000000
        /*0020*/ 	.short	0x0001
        /*0022*/ 	.short	0x0008
        /*0024*/ 	.byte	0x00, 0xf5, 0x21, 0x00


	//----- nvinfo : EIATTR_KPARAM_INFO
	.align		4
.L_15055:
        /*0028*/ 	.byte	0x04, 0x17
        /*002a*/ 	.short	(.L_15057 - .L_15056)
.L_15056:
        /*002c*/ 	.word	0x00000000
        /*0030*/ 	.short	0x0000
        /*0032*/ 	.short	0x0000
        /*0034*/ 	.byte	0x00, 0xf5, 0x21, 0x00


	//----- nvinfo : EIATTR_SPARSE_MMA_MASK
	.align		4
.L_15057:
        /*0038*/ 	.byte	0x03, 0x50
        /*003a*/ 	.short	0x0000


	//----- nvinfo : EIATTR_MAXREG_COUNT
	.align		4
        /*003c*/ 	.byte	0x03, 0x1b
        /*003e*/ 	.short	0x00ff


	//----- nvinfo : EIATTR_NUM_BARRIERS
	.align		4
        /*0040*/ 	.byte	0x02, 0x4c
        /*0042*/ 	.byte	0x01
	.zero		1


	//----- nvinfo : EIATTR_MERCURY_ISA_VERSION
	.align		4
        /*0044*/ 	.byte	0x03, 0x5f
        /*0046*/ 	.short	0x0101


	//----- nvinfo : EIATTR_COOP_GROUP_MASK_REGIDS
	.align		4
        /*0048*/ 	.byte	0x04, 0x29
        /*004a*/ 	.short	(.L_15059 - .L_15058)


	//   ....[0]....
.L_15058:
        /*004c*/ 	.word	0xffffffff


	//   ....[1]....
        /*0050*/ 	.word	0xffffffff


	//   ....[2]....
        /*0054*/ 	.word	0xffffffff


	//   ....[3]....
        /*0058*/ 	.word	0xffffffff


	//   ....[4]....
        /*005c*/ 	.word	0xffffffff


	//   ....[5]....
        /*0060*/ 	.word	0xffffffff


	//   ....[6]....
        /*0064*/ 	.word	0xffffffff


	//   ....[7]....
        /*0068*/ 	.word	0xffffffff


	//   ....[8]....
        /*006c*/ 	.word	0xffffffff


	//   ....[9]....
        /*0070*/ 	.word	0xffffffff


	//   ....[10]....
        /*0074*/ 	.word	0xffffffff


	//   ....[11]....
        /*0078*/ 	.word	0xffffffff


	//   ....[12]....
        /*007c*/ 	.word	0xffffffff


	//   ....[13]....
        /*0080*/ 	.word	0xffffffff


	//   ....[14]....
        /*0084*/ 	.word	0xffffffff


	//   ....[15]....
        /*0088*/ 	.word	0xffffffff


	//   ....[16]....
        /*008c*/ 	.word	0xffffffff


	//   ....[17]....
        /*0090*/ 	.word	0xffffffff


	//   ....[18]....
        /*0094*/ 	.word	0xffffffff


	//   ....[19]....
        /*0098*/ 	.word	0xffffffff


	//   ....[20]....
        /*009c*/ 	.word	0xffffffff


	//   ....[21]....
        /*00a0*/ 	.word	0xffffffff


	//   ....[22]....
        /*00a4*/ 	.word	0xffffffff


	//   ....[23]....
        /*00a8*/ 	.word	0xffffffff


	//   ....[24]....
        /*00ac*/ 	.word	0xffffffff


	//   ....[25]....
        /*00b0*/ 	.word	0xffffffff


	//   ....[26]....
        /*00b4*/ 	.word	0xffffffff


	//   ....[27]....
        /*00b8*/ 	.word	0xffffffff


	//   ....[28]....
        /*00bc*/ 	.word	0xffffffff


	//   ....[29]....
        /*00c0*/ 	.word	0xffffffff


	//   ....[30]....
        /*00c4*/ 	.word	0xffffffff


	//   ....[31]....
        /*00c8*/ 	.word	0xffffffff


	//   ....[32]....
        /*00cc*/ 	.word	0xffffffff


	//   ....[33]....
        /*00d0*/ 	.word	0xffffffff


	//   ....[34]....
        /*00d4*/ 	.word	0xffffffff


	//   ....[35]....
        /*00d8*/ 	.word	0xffffffff


	//   ....[36]....
        /*00dc*/ 	.word	0xffffffff


	//   ....[37]....
        /*00e0*/ 	.word	0xffffffff


	//   ....[38]....
        /*00e4*/ 	.word	0xffffffff


	//   ....[39]....
        /*00e8*/ 	.word	0xffffffff


	//   ....[40]....
        /*00ec*/ 	.word	0x05000009


	//   ....[41]....
        /*00f0*/ 	.word	0x05000009


	//   ....[42]....
        /*00f4*/ 	.word	0x05000009


	//   ....[43]....
        /*00f8*/ 	.word	0x05000009


	//   ....[44]....
        /*00fc*/ 	.word	0x05000009


	//   ....[45]....
        /*0100*/ 	.word	0x05000009


	//   ....[46]....
        /*0104*/ 	.word	0x05000009


	//   ....[47]....
        /*0108*/ 	.word	0x05000009


	//   ....[48]....
        /*010c*/ 	.word	0x05000009


	//   ....[49]....
        /*0110*/ 	.word	0x05000009


	//   ....[50]....
        /*0114*/ 	.word	0x05000009


	//   ....[51]....
        /*0118*/ 	.word	0x05000009


	//   ....[52]....
        /*011c*/ 	.word	0x05000009


	//   ....[53]....
        /*0120*/ 	.word	0x05000009


	//   ....[54]....
        /*0124*/ 	.word	0x05000009


	//   ....[55]....
        /*0128*/ 	.word	0x05000009


	//   ....[56]....
        /*012c*/ 	.word	0x05000009


	//   ....[57]....
        /*0130*/ 	.word	0x05000009


	//   ....[58]....
        /*0134*/ 	.word	0x05000009


	//   ....[59]....
        /*0138*/ 	.word	0x05000009


	//----- nvinfo : EIATTR_COOP_GROUP_INSTR_OFFSETS
	.align		4
.L_15059:
        /*013c*/ 	.byte	0x04, 0x28
        /*013e*/ 	.short	(.L_15061 - .L_15060)


	//   ....[0]....
.L_15060:
        /*0140*/ 	.word	0x00000210


	//   ....[1]....
        /*0144*/ 	.word	0x00000240


	//   ....[2]....
        /*0148*/ 	.word	0x000002a0


	//   ....[3]....
        /*014c*/ 	.word	0x000002b0


	//   ....[4]....
        /*0150*/ 	.word	0x00000320


	//   ....[5]....
        /*0154*/ 	.word	0x00000330


	//   ....[6]....
        /*0158*/ 	.word	0x000003a0


	//   ....[7]....
        /*015c*/ 	.word	0x000003b0


	//   ....[8]....
        /*0160*/ 	.word	0x00000430


	//   ....[9]....
        /*0164*/ 	.word	0x00000450


	//   ....[10]....
        /*0168*/ 	.word	0x00000560


	//   ....[11]....
        /*016c*/ 	.word	0x00000570


	//   ....[12]....
        /*0170*/ 	.word	0x000005b0


	//   ....[13]....
        /*0174*/ 	.word	0x000005c0


	//   ....[14]....
        /*0178*/ 	.word	0x00000630


	//   ....[15]....
        /*017c*/ 	.word	0x00000640


	//   ....[16]....
        /*0180*/ 	.word	0x000006b0


	//   ....[17]....
        /*0184*/ 	.word	0x000006c0


	//   ....[18]....
        /*0188*/ 	.word	0x00000730


	//   ....[19]....
        /*018c*/ 	.word	0x00000740


	//   ....[20]....
        /*0190*/ 	.word	0x00000fe0


	//   ....[21]....
        /*0194*/ 	.word	0x00001020


	//   ....[22]....
        /*0198*/ 	.word	0x00001040


	//   ....[23]....
        /*019c*/ 	.word	0x00001060


	//   ....[24]....
        /*01a0*/ 	.word	0x000010b0


	//   ....[25]....
        /*01a4*/ 	.word	0x000010c0


	//   ....[26]....
        /*01a8*/ 	.word	0x00001110


	//   ....[27]....
        /*01ac*/ 	.word	0x00001120


	//   ....[28]....
        /*01b0*/ 	.word	0x00001170


	//   ....[29]....
        /*01b4*/ 	.word	0x00001180


	//   ....[30]....
        /*01b8*/ 	.word	0x00001230


	//   ....[31]....
        /*01bc*/ 	.word	0x00001240


	//   ....[32]....
        /*01c0*/ 	.word	0x00001280


	//   ....[33]....
        /*01c4*/ 	.word	0x00001290


	//   ....[34]....
        /*01c8*/ 	.word	0x00001300


	//   ....[35]....
        /*01cc*/ 	.word	0x00001310


	//   ....[36]....
        /*01d0*/ 	.word	0x00001380


	//   ....[37]....
        /*01d4*/ 	.word	0x00001390


	//   ....[38]....
        /*01d8*/ 	.word	0x00001400


	//   ....[39]....
        /*01dc*/ 	.word	0x00001410


	//   ....[40]....
        /*01e0*/ 	.word	0x00002090


	//   ....[41]....
        /*01e4*/ 	.word	0x000020e0


	//   ....[42]....
        /*01e8*/ 	.word	0x00002170


	//   ....[43]....
        /*01ec*/ 	.word	0x000021c0


	//   ....[44]....
        /*01f0*/ 	.word	0x00002250


	//   ....[45]....
        /*01f4*/ 	.word	0x000022a0


	//   ....[46]....
        /*01f8*/ 	.word	0x00002330


	//   ....[47]....
        /*01fc*/ 	.word	0x00002380


	//   ....[48]....
        /*0200*/ 	.word	0x00002410


	//   ....[49]....
        /*0204*/ 	.word	0x00002460


	//   ....[50]....
        /*0208*/ 	.word	0x000024f0


	//   ....[51]....
        /*020c*/ 	.word	0x00002540


	//   ....[52]....
        /*0210*/ 	.word	0x000025b0


	//   ....[53]....
        /*0214*/ 	.word	0x00002600


	//   ....[54]....
        /*0218*/ 	.word	0x00002670


	//   ....[55]....
        /*021c*/ 	.word	0x000026c0


	//   ....[56]....
        /*0220*/ 	.word	0x00002730


	//   ....[57]....
        /*0224*/ 	.word	0x00002780


	//   ....[58]....
        /*0228*/ 	.word	0x000027f0


	//   ....[59]....
        /*022c*/ 	.word	0x00002840


	//----- nvinfo : EIATTR_VRC_CTA_INIT_COUNT
	.align		4
.L_15061:
        /*0230*/ 	.byte	0x02, 0x4a
	.zero		1
	.zero		1


	//----- nvinfo : EIATTR_EXIT_INSTR_OFFSETS
	.align		4
        /*0234*/ 	.byte	0x04, 0x1c
        /*0236*/ 	.short	(.L_15063 - .L_15062)


	//   ....[0]....
.L_15062:
        /*0238*/ 	.word	0x00001490


	//   ....[1]....
        /*023c*/ 	.word	0x00002030


	//----- nvinfo : EIATTR_CRS_STACK_SIZE
	.align		4
.L_15063:
        /*0240*/ 	.byte	0x04, 0x1e
        /*0242*/ 	.short	(.L_15065 - .L_15064)
.L_15064:
        /*0244*/ 	.word	0x00000000


	//----- nvinfo : EIATTR_CBANK_PARAM_SIZE
	.align		4
.L_15065:
        /*0248*/ 	.byte	0x03, 0x19
        /*024a*/ 	.short	0x0018


	//----- nvinfo : EIATTR_PARAM_CBANK
	.align		4
        /*024c*/ 	.byte	0x04, 0x0a
        /*024e*/ 	.short	(.L_15067 - .L_15066)
	.align		4
.L_15066:
        /*0250*/ 	.word	index@(.nv.constant0._ZN2at6native43_GLOBAL__N__9ae7fba5_10_SoftMax_cu_9f978f6322cunn_SoftMaxForwardRegIdddNS1_22SoftMaxForwardEpilogueElLi1EEEvPT1_PKT_T3_)
        /*0254*/ 	.short	0x0380
        /*0256*/ 	.short	0x0018


	//----- nvinfo : EIATTR_SW_WAR
	.align		4
.L_15067:
        /*0258*/ 	.byte	0x04, 0x36
        /*025a*/ 	.short	(.L_15069 - .L_15068)
.L_15068:
        /*025c*/ 	.word	0x00000008
.L_15069:


//--------------------- .nv.info._ZN2at6native43_GLOBAL__N__9ae7fba5_10_SoftMax_cu_9f978f6327cunn_SpatialSoftMaxBackwardIN3c108BFloat16EffNS1_26LogSoftMaxBackwardEpilogueEEEvPT_PKT1_SA_jjj --------------------------
	.section	.nv.info._ZN2at6native43_GLOBAL__N__9ae7fba5_10_SoftMax_cu_9f978f6327cunn_SpatialSoftMaxBackwardIN3c108BFloat16EffNS1_26LogSoftMaxBackwardEpilogueEEEvPT_PKT1_SA_jjj,"",@"SHT_CUDA_INFO"
	.sectionflags	@""
	.align	4


	//----- nvinfo : EIATTR_CUDA_API_VERSION
	.align		4
        /*0000*/ 	.byte	0x04, 0x37
        /*0002*/ 	.short	(.L_15071 - .L_15070)
.L_15070:
        /*0004*/ 	.word	0x00000082


	//----- nvinfo : EIATTR_KPARAM_INFO
	.align		4
.L_15071:
        /*0008*/ 	.byte	0x04, 0x17
        /*000a*/ 	.short	(.L_15073 - .L_15072)
.L_15072:
        /*000c*/ 	.word	0x00000000
        /*0010*/ 	.short	0x0005
        /*0012*/ 	.short	0x0020
        /*0014*/ 	.byte	0x00, 0xf0, 0x11, 0x00


	//----- nvinfo : EIATTR_KPARAM_INFO
	.align		4
.L_15073:
        /*0018*/ 	.byte	0x04, 0x17
        /*001a*/ 	.short	(.L_15075 - .L_15074)
.L_15074:
        /*001c*/ 	.word	0x00000000
        /*0020*/ 	.short	0x0004
        /*0022*/ 	.short	0x001c
        /*0024*/ 	.byte	0x00, 0xf0, 0x11, 0x00


	//----- nvinfo : EIATTR_KPARAM_INFO
	.align		4
.L_15075:
        /*0028*/ 	.byte	0x04, 0x17
        /*002a*/ 	.short	(.L_15077 - .L_15076)
.L_15076:
        /*002c*/ 	.word	0x00000000
        /*0030*/ 	.short	0x0003
        /*0032*/ 	.short	0x0018
        /*0034*/ 	.byte	0x00, 0xf0, 0x11, 0x00


	//----- nvinfo : EIATTR_KPARAM_INFO
	.align		4
.L_15077:
        /*0038*/ 	.byte	0x04, 0x17
        /*003a*/ 	.short	(.L_15079 - .L_15078)
.L_15078:
        /*003c*/ 	.word	0x00000000
        /*0040*/ 	.short	0x0002
        /*0042*/ 	.short	0x0010
        /*0044*/ 	.byte	0x00, 0xf5, 0x21, 0x00


	//----- nvinfo : EIATTR_KPARAM_INFO
	.align		4
.L_15079:
        /*0048*/ 	.byte	0x04, 0x17
        /*004a*/ 	.short	(.L_15081 - .L_15080)
.L_15080:
        /*004c*/ 	.word	0x00000000
        /*0050*/ 	.short	0x0001
        /*0052*/ 	.short	0x0008
        /*0054*/ 	.byte	0x00, 0xf5, 0x21, 0x00


	//----- nvinfo : EIATTR_KPARAM_INFO
	.align		4
.L_15081:
        /*0058*/ 	.byte	0x04, 0x17
        /*005a*/ 	.short	(.L_15083 - .L_15082)
.L_15082:
        /*005c*/ 	.word	0x00000000
        /*0060*/ 	.short	0x0000
        /*0062*/ 	.short	0x0000
        /*0064*/ 	.byte	0x00, 0xf5, 0x21, 0x00


	//----- nvinfo : EIATTR_SPARSE_MMA_MASK
	.align		4
.L_15083:
        /*0068*/ 	.byte	0x03, 0x50
        /*006a*/ 	.short	0x0000


	//----- nvinfo : EIATTR_MAXREG_COUNT
	.align		4
        /*006c*/ 	.byte	0x03, 0x1b
        /*006e*/ 	.short	0x00ff


	//----- nvinfo : EIATTR_NUM_BARRIERS
	.align		4
        /*0070*/ 	.byte	0x02, 0x4c
        /*0072*/ 	.byte	0x01
	.zero		1


	//----- nvinfo : EIATTR_MERCURY_ISA_VERSION
	.align		4
        /*0074*/ 	.byte	0x03, 0x5f
        /*0076*/ 	.short	0x0101


	//----- nvinfo : EIATTR_VRC_CTA_INIT_COUNT
	.align		4
        /*0078*/ 	.byte	0x02, 0x4a
	.zero		1
	.zero		1


	//----- nvinfo : EIATTR_EXIT_INSTR_OFFSETS
	.align		4
        /*007c*/ 	.byte	0x04, 0x1c
        /*007e*/ 	.short	(.L_15085 - .L_15084)


	//   ....[0]....
.L_15084:
        /*0080*/ 	.word	0x00000040


	//   ....[1]....
        /*0084*/ 	.word	0x00002100


	//----- nvinfo : EIATTR_CRS_STACK_SIZE
	.align		4
.L_15085:
        /*0088*/ 	.byte	0x04, 0x1e
        /*008a*/ 	.short	(.L_15087 - .L_15086)
.L_15086:
        /*008c*/ 	.word	0x00000000


	//----- nvinfo : EIATTR_CBANK_PARAM_SIZE
	.align		4
.L_15087:
        /*0090*/ 	.byte	0x03, 0x19
        /*0092*/ 	.short	0x0024


	//----- nvinfo : EIATTR_PARAM_CBANK
	.align		4
        /*0094*/ 	.byte	0x04, 0x0a
        /*0096*/ 	.short	(.L_15089 - .L_15088)
	.align		4
.L_15088:
        /*0098*/ 	.word	index@(.nv.constant0._ZN2at6native43_GLOBAL__N__9ae7fba5_10_SoftMax_cu_9f978f6327cunn_SpatialSoftMaxBackwardIN3c108BFloat16EffNS1_26LogSoftMaxBackwardEpilogueEEEvPT_PKT1_SA_jjj)
        /*009c*/ 	.short	0x0380
        /*009e*/ 	.short	0x0024


	//----- nvinfo : EIATTR_SW_WAR
	.align		4
.L_15089:
        /*00a0*/ 	.byte	0x04, 0x36
        /*00a2*/ 	.short	(.L_15091 - .L_15090)
.L_15090:
        /*00a4*/ 	.word	0x00000008
.L_15091:


//--------------------- .nv.info._ZN2at6native43_GLOBAL__N__9ae7fba5_10_SoftMax_cu_9f978f6327cunn_SpatialSoftMaxBackwardIN3c108BFloat16EfS4_NS1_26LogSoftMaxBackwardEpilogueEEEvPT_PKT1_SA_jjj --------------------------
	.section	.nv.info._ZN2at6native43_GLOBAL__N__9ae7fba5_10_SoftMax_cu_9f978f6327cunn_SpatialSoftMaxBackwardIN3c108BFloat16EfS4_NS1_26LogSoftMaxBackwardEpilogueEEEvPT_PKT1_SA_jjj,"",@"SHT_CUDA_INFO"
	.sectionflags	@""
	.align	4


	//----- nvinfo : EIATTR_CUDA_API_VERSION
	.align		4
        /*0000*/ 	.byte	0x04, 0x37
        /*0002*/ 	.short	(.L_15093 - .L_15092)
.L_15092:
        /*0004*/ 	.word	0x00000082


	//----- nvinfo : EIATTR_KPARAM_INFO
	.align		4
.L_15093:
        /*0008*/ 	.byte	0x04, 0x17
        /*000a*/ 	.short	(.L_15095 - .L_15094)
.L_15094:
        /*000c*/ 	.word	0x00000000
        /*0010*/ 	.short	0x0005
        /*0012*/ 	.short	0x0020
        /*0014*/ 	.byte	0x00, 0xf0, 0x11, 0x00


	//----- nvinfo : EIATTR_KPARAM_INFO
	.align		4
.L_15095:
        /*0018*/ 	.byte	0x04, 0x17
        /*001a*/ 	.short	(.L_15097 - .L_15096)
.L_15096:
        /*001c*/ 	.word	0x00000000
        /*0020*/ 	.short	0x0004
        /*0022*/ 	.short	0x001c
        /*0024*/ 	.byte	0x00, 0xf0, 0x11, 0x00


	//----- nvinfo : EIATTR_KPARAM_INFO
	.align		4
.L_15097:
        /*0028*/ 	.byte	0x04, 0x17
        /*002a*/ 	.short	(.L_15099 - .L_15098)
.L_15098:
        /*002c*/ 	.word	0x00000000
        /*0030*/ 	.short	0x0003
        /*0032*/ 	.short	0x0018
        /*0034*/ 	.byte	0x00, 0xf0, 0x11, 0x00


	//----- nvinfo : EIATTR_KPARAM_INFO
	.align		4
.L_15099:
        /*0038*/ 	.byte	0x04, 0x17
        /*003a*/ 	.short	(.L_15101 - .L_15100)
.L_15100:
        /*003c*/ 	.word	0x00000000
        /*0040*/ 	.short	0x0002
        /*0042*/ 	.short	0x0010
        /*0044*/ 	.byte	0x00, 0xf5, 0x21, 0x00


	//----- nvinfo : EIATTR_KPARAM_INFO
	.align		4
.L_15101:
        /*0048*/ 	.byte	0x04, 0x17
        /*004a*/ 	.short	(.L_15103 - .L_15102)
.L_15102:
        /*004c*/ 	.word	0x00000000
        /*0050*/ 	.short	0x0001
        /*0052*/ 	.short	0x0008
        /*0054*/ 	.byte	0x00, 0xf5, 0x21, 0x00


	//----- nvinfo : EIATTR_KPARAM_INFO
	.align		4
.L_15103:
        /*0058*/ 	.byte	0x04, 0x17
        /*005a*/ 	.short	(.L_15105 - .L_15104)
.L_15104:
        /*005c*/ 	.word	0x00000000
        /*0060*/ 	.short	0x0000
        /*0062*/ 	.short	0x0000
        /*0064*/ 	.byte	0x00, 0xf5, 0x21, 0x00


	//----- nvinfo : EIATTR_SPARSE_MMA_MASK
	.align		4
.L_15105:
        /*0068*/ 	.byte	0x03, 0x50
        /*006a*/ 	.short	0x0000


	//----- nvinfo : EIATTR_MAXREG_COUNT
	.align		4
        /*006c*/ 	.byte	0x03, 0x1b
        /*006e*/ 	.short	0x00ff


	//----- nvinfo : EIATTR_NUM_BARRIERS
	.align		4
        /*0070*/ 	.byte	0x02, 0x4c
        /*0072*/ 	.byte	0x01
	.zero		1


	//----- nvinfo : EIATTR_MERCURY_ISA_VERSION
	.align		4
        /*0074*/ 	.byte	0x03, 0x5f
        /*0076*/ 	.short	0x0101


	//----- nvinfo : EIATTR_VRC_CTA_INIT_COUNT
	.align		4
        /*0078*/ 	.byte	0x02, 0x4a
	.zero		1
	.zero		1


	//----- nvinfo : EIATTR_EXIT_INSTR_OFFSETS
	.align		4
        /*007c*/ 	.byte	0x04, 0x1c
        /*007e*/ 	.short	(.L_15107 - .L_15106)


	//   ....[0]....
.L_15106:
        /*0080*/ 	.word	0x00000040


	//   ....[1]....
        /*0084*/ 	.word	0x00002500


	//----- nvinfo : EIATTR_CRS_STACK_SIZE
	.align		4
.L_15107:
        /*0088*/ 	.byte	0x04, 0x1e
        /*008a*/ 	.short	(.L_15109 - .L_15108)
.L_15108:
        /*008c*/ 	.word	0x00000000


	//----- nvinfo : EIATTR_CBANK_PARAM_SIZE
	.align		4
.L_15109:
        /*0090*/ 	.byte	0x03, 0x19
        /*0092*/ 	.short	0x0024


	//----- nvinfo : EIATTR_PARAM_CBANK
	.align		4
        /*0094*/ 	.byte	0x04, 0x0a
        /*0096*/ 	.short	(.L_15111 - .L_15110)
	.align		4
.L_15110:
        /*0098*/ 	.word	index@(.nv.constant0._ZN2at6native43_GLOBAL__N__9ae7fba5_10_SoftMax_cu_9f978f6327cunn_SpatialSoftMaxBackwardIN3c108BFloat16EfS4_NS1_26LogSoftMaxBackwardEpilogueEEEvPT_PKT1_SA_jjj)
        /*009c*/ 	.short	0x0380
        /*009e*/ 	.short	0x0024


	//----- nvinfo : EIATTR_SW_WAR
	.align		4
.L_15111:
        /*00a0*/ 	.byte	0x04, 0x36
        /*00a2*/ 	.short	(.L_15113 - .L_15112)
.L_15112:
        /*00a4*/ 	.word	0x00000008
.L_15113:


//--------------------- .nv.info._ZN2at6native43_GLOBAL__N__9ae7fba5_10_SoftMax_cu_9f978f6327cunn_SpatialSoftMaxBackwardIN3c104HalfEffNS1_26LogSoftMaxBackwardEpilogueEEEvPT_PKT1_SA_jjj --------------------------
	.section	.nv.info._ZN2at6native43_GLOBAL__N__9ae7fba5_10_SoftMax_cu_9f978f6327cunn_SpatialSoftMaxBackwardIN3c104HalfEffNS1_26LogSoftMaxBackwardEpilogueEEEvPT_PKT1_SA_jjj,"",@"SHT_CUDA_INFO"
	.sectionflags	@""
	.align	4


	//----- nvinfo : EIATTR_CUDA_API_VERSION
	.align		4
        /*0000*/ 	.byte	0x04, 0x37
        /*0002*/ 	.short	(.L_15115 - .L_15114)
.L_15114:
        /*0004*/ 	.word	0x00000082


	//----- nvinfo : EIATTR_KPARAM_INFO
	.align		4
.L_15115:
        /*0008*/ 	.byte	0x04, 0x17
        /*000a*/ 	.short	(.L_15117 - .L_15116)
.L_15116:
        /*000c*/ 	.word	0x00000000
        /*0010*/ 	.short	0x0005
        /*0012*/ 	.short	0x0020
        /*0014*/ 	.byte	0x00, 0xf0, 0x11, 0x00


	//----- nvinfo : EIATTR_KPARAM_INFO
	.align		4
.L_15117:
        /*0018*/ 	.byte	0x04, 0x17
        /*001a*/ 	.short	(.L_15119 - .L_15118)
.L_15118:
        /*001c*/ 	.word	0x00000000
        /*0020*/ 	.short	0x0004
        /*0022*/ 	.short	0x001c
        /*0024*/ 	.byte	0x00, 0xf0, 0x11, 0x00


	//----- nvinfo : EIATTR_KPARAM_INFO
	.align		4
.L_15119:
        /*0028*/ 	.byte	0x04, 0x17
        /*002a*/ 	.short	(.L_15121 - .L_15120)
.L_15120:
        /*002c*/ 	.word	0x00000000
        /*0030*/ 	.short	0x0003
        /*0032*/ 	.short	0x0018
        /*0034*/ 	.byte	0x00, 0xf0, 0x11, 0x00


	//----- nvinfo : EIATTR_KPARAM_INFO
	.align		4
.L_15121:
        /*0038*/ 	.byte	0x04, 0x17
        /*003a*/ 	.short	(.L_15123 - .L_15122)
.L_15122:
        /*003c*/ 	.word	0x00000000
        /*0040*/ 	.short	0x0002
        /*0042*/ 	.short	0x0010
        /*0044*/ 	.byte	0x00, 0xf5, 0x21, 0x00


	//----- nvinfo : EIATTR_KPARAM_INFO
	.align		4
.L_15123:
        /*0048*/ 	.byte	0x04, 0x17
        /*004a*/ 	.short	(.L_15125 - .L_15124)
.L_15124:
        /*004c*/ 	.word	0x00000000
        /*0050*/ 	.short	0x0001
        /*0052*/ 	.short	0x0008
        /*0054*/ 	.byte	0x00, 0xf5, 0x21, 0x00


	//----- nvinfo : EIATTR_KPARAM_INFO
	.align		4
.L_15125:
        /*0058*/ 	.byte	0x04, 0x17
        /*005a*/ 	.short	(.L_15127 - .L_15126)
.L_15126:
        /*005c*/ 	.word	0x00000000
        /*0060*/ 	.short	0x0000
        /*0062*/ 	.short	0x0000
        /*0064*/ 	.byte	0x00, 0xf5, 0x21, 0x00


	//----- nvinfo : EIATTR_SPARSE_MMA_MASK
	.align		4
.L_15127:
        /*0068*/ 	.byte	0x03, 0x50
        /*006a*/ 	.short	0x0000


	//----- nvinfo : EIATTR_MAXREG_COUNT
	.align		4
        /*006c*/ 	.byte	0x03, 0x1b
        /*006e*/ 	.short	0x00ff


	//----- nvinfo : EIATTR_NUM_BARRIERS
	.align		4
        /*0070*/ 	.byte	0x02, 0x4c
        /*0072*/ 	.byte	0x01
	.zero		1


	//----- nvinfo : EIATTR_MERCURY_ISA_VERSION
	.align		4
        /*0074*/ 	.byte	0x03, 0x5f
        /*0076*/ 	.short	0x0101


	//----- nvinfo : EIATTR_VRC_CTA_INIT_COUNT
	.align		4
        /*0078*/ 	.byte	0x02, 0x4a
	.zero		1
	.zero		1


	//----- nvinfo : EIATTR_EXIT_INSTR_OFFSETS
	.align		4
        /*007c*/ 	.byte	0x04, 0x1c
        /*007e*/ 	.short	(.L_15129 - .L_15128)


	//   ....[0]....
.L_15128:
        /*0080*/ 	.word	0x00000040


	//   ....[1]....
        /*0084*/ 	.word	0x00002100


	//----- nvinfo : EIATTR_CRS_STACK_SIZE
	.align		4
.L_15129:
        /*0088*/ 	.byte	0x04, 0x1e
        /*008a*/ 	.short	(.L_15131 - .L_15130)
.L_15130:
        /*008c*/ 	.word	0x00000000


	//----- nvinfo : EIATTR_CBANK_PARAM_SIZE
	.align		4
.L_15131:
        /*0090*/ 	.byte	0x03, 0x19
        /*0092*/ 	.short	0x0024


	//----- nvinfo : EIATTR_PARAM_CBANK
	.align		4
        /*0094*/ 	.byte	0x04, 0x0a
        /*0096*/ 	.short	(.L_15133 - .L_15132)
	.align		4
.L_15132:
        /*0098*/ 	.word	index@(.nv.constant0._ZN2at6native43_GLOBAL__N__9ae7fba5_10_SoftMax_cu_9f978f6327cunn_SpatialSoftMaxBackwardIN3c104HalfEffNS1_26LogSoftMaxBackwardEpilogueEEEvPT_PKT1_SA_jjj)
        /*009c*/ 	.short	0x0380
        /*009e*/ 	.short	0x0024


	//----- nvinfo : EIATTR_SW_WAR
	.align		4
.L_15133:
        /*00a0*/ 	.byte	0x04, 0x36
        /*00a2*/ 	.short	(.L_15135 - .L_15134)
.L_15134:
        /*00a4*/ 	.word	0x00000008
.L_15135:


//--------------------- .nv.info._ZN2at6native43_GLOBAL__N__9ae7fba5_10_SoftMax_cu_9f978f6327cunn_SpatialSoftMaxBackwardIN3c104HalfEfS4_NS1_26LogSoftMaxBackwardEpilogueEEEvPT_PKT1_SA_jjj --------------------------
	.section	.nv.info._ZN2at6native43_GLOBAL__N__9ae7fba5_10_SoftMax_cu_9f978f6327cunn_SpatialSoftMaxBackwardIN3c104HalfEfS4_NS1_26LogSoftMaxBackwardEpilogueEEEvPT_PKT1_SA_jjj,"",@"SHT_CUDA_INFO"
	.sectionflags	@""
	.align	4


	//----- nvinfo : EIATTR_CUDA_API_VERSION
	.align		4
        /*0000*/ 	.byte	0x04, 0x37
        /*0002*/ 	.short	(.L_15137 - .L_15136)
.L_15136:
        /*0004*/ 	.word	0x00000082


	//----- nvinfo : EIATTR_KPARAM_INFO
	.align		4
.L_15137:
        /*0008*/ 	.byte	0x04, 0x17
        /*000a*/ 	.short	(.L_15139 - .L_15138)
.L_15138:
        /*000c*/ 	.word	0x00000000
        /*0010*/ 	.short	0x0005
        /*0012*/ 	.short	0x0020
        /*0014*/ 	.byte	0x00, 0xf0, 0x11, 0x00


	//----- nvinfo : EIATTR_KPARAM_INFO
	.align		4
.L_15139:
        /*0018*/ 	.byte	0x04, 0x17
        /*001a*/ 	.short	(.L_15141 - .L_15140)
.L_15140:
        /*001c*/ 	.word	0x00000000
        /*0020*/ 	.short	0x0004
        /*0022*/ 	.short	0x001c
        /*0024*/ 	.byte	0x00, 0xf0, 0x11, 0x00


	//----- nvinfo : EIATTR_KPARAM_INFO
	.align		4
.L_15141:
        /*0028*/ 	.byte	0x04, 0x17
        /*002a*/ 	.short	(.L_15143 - .L_15142)
.L_15142:
        /*002c*/ 	.word	0x00000000
        /*0030*/ 	.short	0x0003
        /*0032*/ 	.short	0x0018
        /*0034*/ 	.byte	0x00, 0xf0, 0x11, 0x00


	//----- nvinfo : EIATTR_KPARAM_INFO
	.align		4
.L_15143:
        /*0038*/ 	.byte	0x04, 0x17
        /*003a*/ 	.short	(.L_15145 - .L_15144)
.L_15144:
        /*003c*/ 	.word	0x00000000
        /*0040*/ 	.short	0x0002
        /*0042*/ 	.short	0x0010
        /*0044*/ 	.byte	0x00, 0xf5, 0x21, 0x00


	//----- nvinfo : EIATTR_KPARAM_INFO
	.align		4
.L_15145:
        /*0048*/ 	.byte	0x04, 0x17
        /*004a*/ 	.short	(.L_15147 - .L_15146)
.L_15146:
        /*004c*/ 	.word	0x00000000
        /*0050*/ 	.short	0x0001
        /*0052*/ 	.short	0x0008
        /*0054*/ 	.byte	0x00, 0xf5, 0x21, 0x00


	//----- nvinfo : EIATTR_KPARAM_INFO
	.align		4
.L_15147:
        /*0058*/ 	.byte	0x04, 0x17
        /*005a*/ 	.short	(.L_15149 - .L_15148)
.L_15148:
        /*005c*/ 	.word	0x00000000
        /*0060*/ 	.short	0x0000
        /*0062*/ 	.short	0x0000
        /*0064*/ 	.byte	0x00, 0xf5, 0x21, 0x00


	//----- nvinfo : EIATTR_SPARSE_MMA_MASK
	.align		4
.L_15149:
        /*0068*/ 	.byte	0x03, 0x50
        /*006a*/ 	.short	0x0000


	//----- nvinfo : EIATTR_MAXREG_COUNT
	.align		4
        /*006c*/ 	.byte	0x03, 0x1b
        /*006e*/ 	.short	0x00ff


	//----- nvinfo : EIATTR_NUM_BARRIERS
	.align		4
        /*0070*/ 	.byte	0x02, 0x4c
        /*0072*/ 	.byte	0x01
	.zero		1


	//----- nvinfo : EIATTR_MERCURY_ISA_VERSION
	.align		4
        /*0074*/ 	.byte	0x03, 0x5f
        /*0076*/ 	.short	0x0101


	//----- nvinfo : EIATTR_VRC_CTA_INIT_COUNT
	.align		4
        /*0078*/ 	.byte	0x02, 0x4a
	.zero		1
	.zero		1


	//----- nvinfo : EIATTR_EXIT_INSTR_OFFSETS
	.align		4
        /*007c*/ 	.byte	0x04, 0x1c
        /*007e*/ 	.short	(.L_15151 - .L_15150)


	//   ....[0]....
.L_15150:
        /*0080*/ 	.word	0x00000040


	//   ....[1]....
        /*0084*/ 	.word	0x00002500


	//----- nvinfo : EIATTR_CRS_STACK_SIZE
	.align		4
.L_15151:
        /*0088*/ 	.byte	0x04, 0x1e
        /*008a*/ 	.short	(.L_15153 - .L_15152)
.L_15152:
        /*008c*/ 	.word	0x00000000


	//----- nvinfo : EIATTR_CBANK_PARAM_SIZE
	.align		4
.L_15153:
        /*0090*/ 	.byte	0x03, 0x19
        /*0092*/ 	.short	0x0024


	//----- nvinfo : EIATTR_PARAM_CBANK
	.align		4
        /*0094*/ 	.byte	0x04, 0x0a
        /*0096*/ 	.short	(.L_15155 - .L_15154)
	.align		4
.L_15154:
        /*0098*/ 	.word	index@(.nv.constant0._ZN2at6native43_GLOBAL__N__9ae7fba5_10_SoftMax_cu_9f978f6327cunn_SpatialSoftMaxBackwardIN3c104HalfEfS4_NS1_26LogSoftMaxBackwardEpilogueEEEvPT_PKT1_SA_jjj)
        /*009c*/ 	.short	0x0380
        /*009e*/ 	.short	0x0024


	//----- nvinfo : EIATTR_SW_WAR
	.align		4
.L_15155:
        /*00a0*/ 	.byte	0x04, 0x36
        /*00a2*/ 	.short	(.L_15157 - .L_15156)
.L_15156:
        /*00a4*/ 	.word	0x00000008
.L_15157:


//--------------------- .nv.info._ZN2at6native43_GLOBAL__N__9ae7fba5_10_SoftMax_cu_9f978f6327cunn_SpatialSoftMaxBackwardIfffNS1_26LogSoftMaxBackwardEpilogueEEEvPT_PKT1_S8_jjj --------------------------
	.section	.nv.info._ZN2at6native43_GLOBAL__N__9ae7fba5_10_SoftMax_cu_9f978f6327cunn_SpatialSoftMaxBackwardIfffNS1_26LogSoftMaxBackwardEpilogueEEEvPT_PKT1_S8_jjj,"",@"SHT_CUDA_INFO"
	.sectionflags	@""
	.align	4


	//----- nvinfo : EIATTR_CUDA_API_VERSION
	.align		4
        /*0000*/ 	.byte	0x04, 0x37
        /*0002*/ 	.short	(.L_15159 - .L_15158)
.L_15158:
        /*0004*/ 	.word	0x00000082


	//----- nvinfo : EIATTR_KPARAM_INFO
	.align		4
.L_15159:
        /*0008*/ 	.byte	0x04, 0x17
        /*000a*/ 	.short	(.L_15161 - .L_15160)
.L_15160:
        /*000c*/ 	.word	0x00000000
        /*0010*/ 	.short	0x0005
        /*0012*/ 	.short	0x0020
        /*0014*/ 	.byte	0x00, 0xf0, 0x11, 0x00


	//----- nvinfo : EIATTR_KPARAM_INFO
	.align		4
.L_15161:
        /*0018*/ 	.byte	0x04, 0x17
        /*001a*/ 	.short	(.L_15163 - .L_15162)
.L_15162:
        /*001c*/ 	.word	0x00000000
        /*0020*/ 	.short	0x0004
        /*0022*/ 	.short	0x001c
        /*0024*/ 	.byte	0x00, 0xf0, 0x11, 0x00


	//----- nvinfo : EIATTR_KPARAM_INFO
	.align		4
.L_15163:
        /*0028*/ 	.byte	0x04, 0x17
        /*002a*/ 	.short	(.L_15165 - .L_15164)
.L_15164:
        /*002c*/ 	.word	0x00000000
        /*0030*/ 	.short	0x0003
        /*0032*/ 	.short	0x0018
        /*0034*/ 	.byte	0x00, 0xf0, 0x11, 0x00


	//----- nvinfo : EIATTR_KPARAM_INFO
	.align		4
.L_15165:
        /*0038*/ 	.byte	0x04, 0x17
        /*003a*/ 	.short	(.L_15167 - .L_15166)
.L_15166:
        /*003c*/ 	.word	0x00000000
        /*0040*/ 	.short	0x0002
        /*0042*/ 	.short	0x0010
        /*0044*/ 	.byte	0x00, 0xf5, 0x21, 0x00


	//----- nvinfo : EIATTR_KPARAM_INFO
	.align		4
.L_15167:
        /*0048*/ 	.byte	0x04, 0x17
        /*004a*/ 	.short	(.L_15169 - .L_15168)
.L_15168:
        /*004c*/ 	.word	0x00000000
        /*0050*/ 	.short	0x0001
        /*0052*/ 	.short	0x0008
        /*0054*/ 	.byte	0x00, 0xf5, 0x21, 0x00


	//----- nvinfo : EIATTR_KPARAM_INFO
	.align		4
.L_15169:
        /*0058*/ 	.byte	0x04, 0x17
        /*005a*/ 	.short	(.L_15171 - .L_15170)
.L_15170:
        /*005c*/ 	.word	0x00000000
        /*0060*/ 	.short	0x0000
        /*0062*/ 	.short	0x0000
        /*0064*/ 	.byte	0x00, 0xf5, 0x21, 0x00


	//----- nvinfo : EIATTR_SPARSE_MMA_MASK
	.align		4
.L_15171:
        /*0068*/ 	.byte	0x03, 0x50
        /*006a*/ 	.short	0x0000


	//----- nvinfo : EIATTR_MAXREG_COUNT
	.align		4
        /*006c*/ 	.byte	0x03, 0x1b
        /*006e*/ 	.short	0x00ff


	//----- nvinfo : EIATTR_NUM_BARRIERS
	.align		4
        /*0070*/ 	.byte	0x02, 0x4c
        /*0072*/ 	.byte	0x01
	.zero		1


	//----- nvinfo : EIATTR_MERCURY_ISA_VERSION
	.align		4
        /*0074*/ 	.byte	0x03, 0x5f
        /*0076*/ 	.short	0x0101


	//----- nvinfo : EIATTR_VRC_CTA_INIT_COUNT
	.align		4
        /*0078*/ 	.byte	0x02, 0x4a
	.zero		1
	.zero		1


	//----- nvinfo : EIATTR_EXIT_INSTR_OFFSETS
	.align		4
        /*007c*/ 	.byte	0x04, 0x1c
        /*007e*/ 	.short	(.L_15173 - .L_15172)


	//   ....[0]....
.L_15172:
        /*0080*/ 	.word	0x00000040


	//   ....[1]....
        /*0084*/ 	.word	0x00001f50


	//----- nvinfo : EIATTR_CRS_STACK_SIZE
	.align		4
.L_15173:
        /*0088*/ 	.byte	0x04, 0x1e
        /*008a*/ 	.short	(.L_15175 - .L_15174)
.L_15174:
        /*008c*/ 	.word	0x00000000


	//----- nvinfo : EIATTR_CBANK_PARAM_SIZE
	.align		4
.L_15175:
        /*0090*/ 	.byte	0x03, 0x19
        /*0092*/ 	.short	0x0024


	//----- nvinfo : EIATTR_PARAM_CBANK
	.align		4
        /*0094*/ 	.byte	0x04, 0x0a
        /*0096*/ 	.short	(.L_15177 - .L_15176)
	.align		4
.L_15176:
        /*0098*/ 	.word	index@(.nv.constant0._ZN2at6native43_GLOBAL__N__9ae7fba5_10_SoftMax_cu_9f978f6327cunn_SpatialSoftMaxBackwardIfffNS1_26LogSoftMaxBackwardEpilogueEEEvPT_PKT1_S8_jjj)
        /*009c*/ 	.short	0x0380
        /*009e*/ 	.short	0x0024


	//----- nvinfo : EIATTR_SW_WAR
	.align		4
.L_15177:
        /*00a0*/ 	.byte	0x04, 0x36
        /*00a2*/ 	.short	(.L_15179 - .L_15178)
.L_15178:
        /*00a4*/ 	.word	0x00000008
.L_15179:


//--------------------- .nv.info._ZN2at6native43_GLOBAL__N__9ae7fba5_10_SoftMax_cu_9f978f6327cunn_SpatialSoftMaxBackwardIdddNS1_26LogSoftMaxBackwardEpilogueEEEvPT_PKT1_S8_jjj --------------------------
	.section	.nv.info._ZN2at6native43_GLOBAL__N__9ae7fba5_10_SoftMax_cu_9f978f6327cunn_SpatialSoftMaxBackwardIdddNS1_26LogSoftMaxBackwardEpilogueEEEvPT_PKT1_S8_jjj,"",@"SHT_CUDA_INFO"
	.sectionflags	@""
	.align	4


	//----- nvinfo : EIATTR_CUDA_API_VERSION
	.align		4
        /*0000*/ 	.byte	0x04, 0x37
        /*0002*/ 	.short	(.L_15181 - .L_15180)
.L_15180:
        /*0004*/ 	.word	0x00000082


	//----- nvinfo : EIATTR_KPARAM_INFO
	.align		4
.L_15181:
        /*0008*/ 	.byte	0x04, 0x17
        /*000a*/ 	.short	(.L_15183 - .L_15182)
.L_15182:
        /*000c*/ 	.word	0x00000000
        /*0010*/ 	.short	0x0005
        /*0012*/ 	.short	0x0020
        /*0014*/ 	.byte	0x00, 0xf0, 0x11, 0x00


	//----- nvinfo : EIATTR_KPARAM_INFO
	.align		4
.L_15183:
        /*0018*/ 	.byte	0x04, 0x17
        /*001a*/ 	.short	(.L_15185 - .L_15184)
.L_15184:
        /*001c*/ 	.word	0x00000000
        /*0020*/ 	.short	0x0004
        /*0022*/ 	.short	0x001c
        /*0024*/ 	.byte	0x00, 0xf0, 0x11, 0x00


	//----- nvinfo : EIATTR_KPARAM_INFO
	.align		4
.L_15185:
        /*0028*/ 	.byte	0x04, 0x17
        /*002a*/ 	.short	(.L_15187 - .L_15186)
.L_15186:
        /*002c*/ 	.word	0x00000000
        /*0030*/ 	.short	0x0003
        /*0032*/ 	.short	0x0018
        /*0034*/ 	.byte	0x00, 0xf0, 0x11, 0x00


	//----- nvinfo : EIATTR_KPARAM_INFO
	.align		4
.L_15187:
        /*0038*/ 	.byte	0x04, 0x17
        /*003a*/ 	.short	(.L_15189 - .L_15188)
.L_15188:
        /*003c*/ 	.word	0x00000000
        /*0040*/ 	.short	0x0002
        /*0042*/ 	.short	0x0010
        /*0044*/ 	.byte	0x00, 0xf5, 0x21, 0x00


	//----- nvinfo : EIATTR_KPARAM_INFO
	.align		4
.L_15189:
        /*0048*/ 	.byte	0x04, 0x17
        /*004a*/ 	.short	(.L_15191 - .L_15190)
.L_15190:
        /*004c*/ 	.word	0x00000000
        /*0050*/ 	.short	0x0001
        /*0052*/ 	.short	0x0008
        /*0054*/ 	.byte	0x00, 0xf5, 0x21, 0x00


	//----- nvinfo : EIATTR_KPARAM_INFO
	.align		4
.L_15191:
        /*0058*/ 	.byte	0x04, 0x17
        /*005a*/ 	.short	(.L_15193 - .L_15192)
.L_15192:
        /*005c*/ 	.word	0x00000000
        /*0060*/ 	.short	0x0000
        /*0062*/ 	.short	0x0000
        /*0064*/ 	.byte	0x00, 0xf5, 0x21, 0x00


	//----- nvinfo : EIATTR_SPARSE_MMA_MASK
	.align		4
.L_15193:
        /*0068*/ 	.byte	0x03, 0x50
        /*006a*/ 	.short	0x0000


	//----- nvinfo : EIATTR_MAXREG_COUNT
	.align		4
        /*006c*/ 	.byte	0x03, 0x1b
        /*006e*/ 	.short	0x00ff


	//----- nvinfo : EIATTR_NUM_BARRIERS
	.align		4
        /*0070*/ 	.byte	0x02, 0x4c
        /*0072*/ 	.byte	0x01
	.zero		1


	//----- nvinfo : EIATTR_MERCURY_ISA_VERSION
	.align		4
        /*0074*/ 	.byte	0x03, 0x5f
        /*0076*/ 	.short	0x0101


	//----- nvinfo : EIATTR_VRC_CTA_INIT_COUNT
	.align		4
        /*0078*/ 	.byte	0x02, 0x4a
	.zero		1
	.zero		1


	//----- nvinfo : EIATTR_EXIT_INSTR_OFFSETS
	.align		4
        /*007c*/ 	.byte	0x04, 0x1c
        /*007e*/ 	.short	(.L_15195 - .L_15194)


	//   ....[0]....
.L_15194:
        /*0080*/ 	.word	0x00000040


	//   ....[1]....
        /*0084*/ 	.word	0x000038e0


	//----- nvinfo : EIATTR_CRS_STACK_SIZE
	.align		4
.L_15195:
        /*0088*/ 	.byte	0x04, 0x1e
        /*008a*/ 	.short	(.L_15197 - .L_15196)
.L_15196:
        /*008c*/ 	.word	0x00000000


	//----- nvinfo : EIATTR_CBANK_PARAM_SIZE
	.align		4
.L_15197:
        /*0090*/ 	.byte	0x03, 0x19
        /*0092*/ 	.short	0x0024


	//----- nvinfo : EIATTR_PARAM_CBANK
	.align		4
        /*0094*/ 	.byte	0x04, 0x0a
        /*0096*/ 	.short	(.L_15199 - .L_15198)
	.align		4
.L_15198:
        /*0098*/ 	.word	index@(.nv.constant0._ZN2at6native43_GLOBAL__N__9ae7fba5_10_SoftMax_cu_9f978f6327cunn_SpatialSoftMaxBackwardIdddNS1_26LogSoftMaxBackwardEpilogueEEEvPT_PKT1_S8_jjj)
        /*009c*/ 	.short	0x0380
        /*009e*/ 	.short	0x0024


	//----- nvinfo : EIATTR_SW_WAR
	.align		4
.L_15199:
        /*00a0*/ 	.byte	0x04, 0x36
        /*00a2*/ 	.short	(.L_15201 - .L_15200)
.L_15200:
        /*00a4*/ 	.word	0x00000008
.L_15201:


//--------------------- .nv.info._ZN2at6native43_GLOBAL__N__9ae7fba5_10_SoftMax_cu_9f978f6320cunn_SoftMaxBackwardILi4EN3c108BFloat16EffNS1_26LogSoftMaxBackwardEpilogueEEEvPT0_PKT2_SA_l --------------------------
	.section	.nv.info._ZN2at6native43_GLOBAL__N__9ae7fba5_10_SoftMax_cu_9f978f6320cunn_SoftMaxBackwardILi4EN3c108BFloat16EffNS1_26LogSoftMaxBackwardEpilogueEEEvPT0_PKT2_SA_l,"",@"SHT_CUDA_INFO"
	.sectionflags	@""
	.align	4


	//----- nvinfo : EIATTR_CUDA_API_VERSION
	.align		4
        /*0000*/ 	.byte	0x04, 0x37
        /*0002*/ 	.short	(.L_15203 - .L_15202)
.L_15202:
        /*0004*/ 	.word	0x00000082


	//----- nvinfo : EIATTR_KPARAM_INFO
	.align		4
.L_15203:
        /*0008*/ 	.byte	0x04, 0x17
        /*000a*/ 	.short	(.L_15205 - .L_15204)
.L_15204:
        /*000c*/ 	.word	0x00000000
        /*0010*/ 	.short	0x0003
        /*0012*/ 	.short	0x0018
        /*0014*/ 	.byte	0x00, 0xf0, 0x21, 0x00


	//----- nvinfo : EIATTR_KPARAM_INFO
	.align		4
.L_15205:
        /*0018*/ 	.byte	0x04, 0x17
        /*001a*/ 	.short	(.L_15207 - .L_15206)
.L_15206:
        /*001c*/ 	.word	0x00000000
        /*0020*/ 	.short	0x0002
        /*0022*/ 	.short	0x0010
        /*0024*/ 	.byte	0x00, 0xf5, 0x21, 0x00


	//----- nvinfo : EIATTR_KPARAM_INFO
	.align		4
.L_15207:
        /*0028*/ 	.byte	0x04, 0x17
        /*002a*/ 	.short	(.L_15209 - .L_15208)
.L_15208:
        /*002c*/ 	.word	0x00000000
        /*0030*/ 	.short	0x0001
        /*0032*/ 	.short	0x0008
        /*0034*/ 	.byte	0x00, 0xf5, 0x21, 0x00


	//----- nvinfo : EIATTR_KPARAM_INFO
	.align		4
.L_15209:
        /*0038*/ 	.byte	0x04, 0x17
        /*003a*/ 	.short	(.L_15211 - .L_15210)
.L_15210:
        /*003c*/ 	.word	0x00000000
        /*0040*/ 	.short	0x0000
        /*0042*/ 	.short	0x0000
        /*0044*/ 	.byte	0x00, 0xf5, 0x21, 0x00


	//----- nvinfo : EIATTR_SPARSE_MMA_MASK
	.align		4
.L_15211:
        /*0048*/ 	.byte	0x03, 0x50
        /*004a*/ 	.short	0x0000


	//----- nvinfo : EIATTR_MAXREG_COUNT
	.align		4
        /*004c*/ 	.byte	0x03, 0x1b
        /*004e*/ 	.short	0x00ff


	//----- nvinfo : EIATTR_NUM_BARRIERS
	.align		4
        /*0050*/ 	.byte	0x02, 0x4c
        /*0052*/ 	.byte	0x01
	.zero		1


	//----- nvinfo : EIATTR_MERCURY_ISA_VERSION
	.align		4
        /*0054*/ 	.byte	0x03, 0x5f
        /*0056*/ 	.short	0x0101


	//----- nvinfo : EIATTR_COOP_GROUP_MASK_REGIDS
	.align		4
        /*0058*/ 	.byte	0x04, 0x29
        /*005a*/ 	.short	(.L_15213 - .L_15212)


	//   ....[0]....
.L_15212:
        /*005c*/ 	.word	0x05000007


	//----- nvinfo : EIATTR_COOP_GROUP_INSTR_OFFSETS
	.align		4
.L_15213:
        /*0060*/ 	.byte	0x04, 0x28
        /*0062*/ 	.short	(.L_15215 - .L_15214)


	//   ....[0]....
.L_15214:
        /*0064*/ 	.word	0x000017b0


	//----- nvinfo : EIATTR_VRC_CTA_INIT_COUNT
	.align		4
.L_15215:
        /*0068*/ 	.byte	0x02, 0x4a
	.zero		1
	.zero		1


	//----- nvinfo : EIATTR_EXIT_INSTR_OFFSETS
	.align		4
        /*006c*/ 	.byte	0x04, 0x1c
        /*006e*/ 	.short	(.L_15217 - .L_15216)


	//   ....[0]....
.L_15216:
        /*0070*/ 	.word	0x00002400


	//   ....[1]....
        /*0074*/ 	.word	0x000024e0


	//   ....[2]....
        /*0078*/ 	.word	0x00002c20


	//   ....[3]....
        /*007c*/ 	.word	0x00003410


	//   ....[4]....
        /*0080*/ 	.word	0x00003860


	//   ....[5]....
        /*0084*/ 	.word	0x00003d20


	//   ....[6]....
        /*0088*/ 	.word	0x00003e00


	//   ....[7]....
        /*008c*/ 	.word	0x00004ee0


	//   ....[8]....
        /*0090*/ 	.word	0x00005490


	//   ....[9]....
        /*0094*/ 	.word	0x00005c00


	//----- nvinfo : EIATTR_CRS_STACK_SIZE
	.align		4
.L_15217:
        /*0098*/ 	.byte	0x04, 0x1e
        /*009a*/ 	.short	(.L_15219 - .L_15218)
.L_15218:
        /*009c*/ 	.word	0x00000000


	//----- nvinfo : EIATTR_CBANK_PARAM_SIZE
	.align		4
.L_15219:
        /*00a0*/ 	.byte	0x03, 0x19
        /*00a2*/ 	.short	0x0020


	//----- nvinfo : EIATTR_PARAM_CBANK
	.align		4
        /*00a4*/ 	.byte	0x04, 0x0a
        /*00a6*/ 	.short	(.L_15221 - .L_15220)
	.align		4
.L_15220:
        /*00a8*/ 	.word	index@(.nv.constant0._ZN2at6native43_GLOBAL__N__9ae7fba5_10_SoftMax_cu_9f978f6320cunn_SoftMaxBackwardILi4EN3c108BFloat16EffNS1_26LogSoftMaxBackwardEpilogueEEEvPT0_PKT2_SA_l)
        /*00ac*/ 	.short	0x0380
        /*00ae*/ 	.short	0x0020


	//----- nvinfo : EIATTR_SW_WAR
	.align		4
.L_15221:
        /*00b0*/ 	.byte	0x04, 0x36
        /*00b2*/ 	.short	(.L_15223 - .L_15222)
.L_15222:
        /*00b4*/ 	.word	0x00000008
.L_15223:


//--------------------- .nv.info._ZN2at6native43_GLOBAL__N__9ae7fba5_10_SoftMax_cu_9f978f6324cunn_SoftMaxBackwardSmemILi4EN3c108BFloat16EffNS1_26LogSoftMaxBackwardEpilogueEEEvPT0_PKT2_SA_l --------------------------
	.section	.nv.info._ZN2at6native43_GLOBAL__N__9ae7fba5_10_SoftMax_cu_9f978f6324cunn_SoftMaxBackwardSmemILi4EN3c108BFloat16EffNS1_26LogSoftMaxBackwardEpilogueEEEvPT0_PKT2_SA_l,"",@"SHT_CUDA_INFO"
	.sectionflags	@""
	.align	4


	//----- nvinfo : EIATTR_CUDA_API_VERSION
	.align		4
        /*0000*/ 	.byte	0x04, 0x37
        /*0002*/ 	.short	(.L_15225 - .L_15224)
.L_15224:
        /*0004*/ 	.word	0x00000082


	//----- nvinfo : EIATTR_KPARAM_INFO
	.align		4
.L_15225:
        /*0008*/ 	.byte	0x04, 0x17
        /*000a*/ 	.short	(.L_15227 - .L_15226)
.L_15226:
        /*000c*/ 	.word	0x00000000
        /*0010*/ 	.short	0x0003
        /*0012*/ 	.short	0x0018
        /*0014*/ 	.byte	0x00, 0xf0, 0x21, 0x00


	//----- nvinfo : EIATTR_KPARAM_INFO
	.align		4
.L_15227:
        /*0018*/ 	.byte	0x04, 0x17
        /*001a*/ 	.short	(.L_15229 - .L_15228)
.L_15228:
        /*001c*/ 	.word	0x00000000
        /*0020*/ 	.short	0x0002
        /*0022*/ 	.short	0x0010
        /*0024*/ 	.byte	0x00, 0xf5, 0x21, 0x00


	//----- nvinfo : EIATTR_KPARAM_INFO
	.align		4
.L_15229:
        /*0028*/ 	.byte	0x04, 0x17
        /*002a*/ 	.short	(.L_15231 - .L_15230)
.L_15230:
        /*002c*/ 	.word	0x00000000
        /*0030*/ 	.short	0x0001
        /*0032*/ 	.short	0x0008
        /*0034*/ 	.byte	0x00, 0xf5, 0x21, 0x00


	//----- nvinfo : EIATTR_KPARAM_INFO
	.align		4
.L_15231:
        /*0038*/ 	.byte	0x04, 0x17
        /*003a*/ 	.short	(.L_15233 - .L_15232)
.L_15232:
        /*003c*/ 	.word	0x00000000
        /*0040*/ 	.short	0x0000
        /*0042*/ 	.short	0x0000
        /*0044*/ 	.byte	0x00, 0xf5, 0x21, 0x00


	//----- nvinfo : EIATTR_SPARSE_MMA_MASK
	.align		4
.L_15233:
        /*0048*/ 	.byte	0x03, 0x50
        /*004a*/ 	.short	0x0000


	//----- nvinfo : EIATTR_MAXREG_COUNT
	.align		4
        /*004c*/ 	.byte	0x03, 0x1b
        /*004e*/ 	.short	0x00ff


	//----- nvinfo : EIATTR_NUM_BARRIERS
	.align		4
        /*0050*/ 	.byte	0x02, 0x4c
        /*0052*/ 	.byte	0x01
	.zero		1


	//----- nvinfo : EIATTR_MERCURY_ISA_VERSION
	.align		4
        /*0054*/ 	.byte	0x03, 0x5f
        /*0056*/ 	.short	0x0101


	//----- nvinfo : EIATTR_COOP_GROUP_MASK_REGIDS
	.align		4
        /*0058*/ 	.byte	0x04, 0x29
        /*005a*/ 	.short	(.L_15235 - .L_15234)


	//   ....[0]....
.L_15234:
        /*005c*/ 	.word	0xffffffff


	//   ....[1]....
        /*0060*/ 	.word	0xffffffff


	//   ....[2]....
        /*0064*/ 	.word	0xffffffff


	//   ....[3]....
        /*0068*/ 	.word	0xffffffff


	//   ....[4]....
        /*006c*/ 	.word	0xffffffff


	//   ....[5]....
        /*0070*/ 	.word	0xffffffff


	//   ....[6]....
        /*0074*/ 	.word	0xffffffff


	//   ....[7]....
        /*0078*/ 	.word	0xffffffff


	//   ....[8]....
        /*007c*/ 	.word	0xffffffff


	//   ....[9]....
        /*0080*/ 	.word	0xffffffff


	//   ....[10]....
        /*0084*/ 	.word	0x05000008


	//   ....[11]....
        /*0088*/ 	.word	0x05000008


	//   ....[12]....
        /*008c*/ 	.word	0x05000008


	//   ....[13]....
        /*0090*/ 	.word	0x05000008


	//   ....[14]....
        /*0094*/ 	.word	0x05000008


	//----- nvinfo : EIATTR_COOP_GROUP_INSTR_OFFSETS
	.align		4
.L_15235:
        /*0098*/ 	.byte	0x04, 0x28
        /*009a*/ 	.short	(.L_15237 - .L_15236)


	//   ....[0]....
.L_15236:
        /*009c*/ 	.word	0x000002e0


	//   ....[1]....
        /*00a0*/ 	.word	0x00000350


	//   ....[2]....
        /*00a4*/ 	.word	0x00000390


	//   ....[3]....
        /*00a8*/ 	.word	0x000003c0


	//   ....[4]....
        /*00ac*/ 	.word	0x000003e0


	//   ....[5]....
        /*00b0*/ 	.word	0x00000470


	//   ....[6]....
        /*00b4*/ 	.word	0x00000490


	//   ....[7]....
        /*00b8*/ 	.word	0x000004b0


	//   ....[8]....
        /*00bc*/ 	.word	0x000004d0


	//   ....[9]....
        /*00c0*/ 	.word	0x000004f0


	//   ....[10]....
        /*00c4*/ 	.word	0x000007a0


	//   ....[11]....
        /*00c8*/ 	.word	0x00000810


	//   ....[12]....
        /*00cc*/ 	.word	0x00000880


	//   ....[13]....
        /*00d0*/ 	.word	0x000008f0


	//   ....[14]....
        /*00d4*/ 	.word	0x00000960


	//----- nvinfo : EIATTR_VRC_CTA_INIT_COUNT
	.align		4
.L_15237:
        /*00d8*/ 	.byte	0x02, 0x4a
	.zero		1
	.zero		1


	//----- nvinfo : EIATTR_EXIT_INSTR_OFFSETS
	.align		4
        /*00dc*/ 	.byte	0x04, 0x1c
        /*00de*/ 	.short	(.L_15239 - .L_15238)


	//   ....[0]....
.L_15238:
        /*00e0*/ 	.word	0x00000550


	//   ....[1]....
        /*00e4*/ 	.word	0x00000750


	//----- nvinfo : EIATTR_CRS_STACK_SIZE
	.align		4
.L_15239:
        /*00e8*/ 	.byte	0x04, 0x1e
        /*00ea*/ 	.short	(.L_15241 - .L_15240)
.L_15240:
        /*00ec*/ 	.word	0x00000000


	//----- nvinfo : EIATTR_CBANK_PARAM_SIZE
	.align		4
.L_15241:
        /*00f0*/ 	.byte	0x03, 0x19
        /*00f2*/ 	.short	0x0020


	//----- nvinfo : EIATTR_PARAM_CBANK
	.align		4
        /*00f4*/ 	.byte	0x04, 0x0a
        /*00f6*/ 	.short	(.L_15243 - .L_15242)
	.align		4
.L_15242:
        /*00f8*/ 	.word	index@(.nv.constant0._ZN2at6native43_GLOBAL__N__9ae7fba5_10_SoftMax_cu_9f978f6324cunn_SoftMaxBackwardSmemILi4EN3c108BFloat16EffNS1_26LogSoftMaxBackwardEpilogueEEEvPT0_PKT2_SA_l)
        /*00fc*/ 	.short	0x0380
        /*00fe*/ 	.short	0x0020


	//----- nvinfo : EIATTR_SW_WAR
	.align		4
.L_15243:
        /*0100*/ 	.byte	0x04, 0x36
        /*0102*/ 	.short	(.L_15245 - .L_15244)
.L_15244:
        /*0104*/ 	.word	0x00000008
.L_15245:


//--------------------- .nv.info._ZN2at6native43_GLOBAL__N__9ae7fba5_10_SoftMax_cu_9f978f6320cunn_SoftMaxBackwardILi8EN3c108BFloat16EfS4_NS1_26LogSoftMaxBackwardEpilogueEEEvPT0_PKT2_SA_l --------------------------
	.section	.nv.info._ZN2at6native43_GLOBAL__N__9ae7fba5_10_SoftMax_cu_9f978f6320cunn_SoftMaxBackwardILi8EN3c108BFloat16EfS4_NS1_26LogSoftMaxBackwardEpilogueEEEvPT0_PKT2_SA_l,"",@"SHT_CUDA_INFO"
	.sectionflags	@""
	.align	4


	//----- nvinfo : EIATTR_CUDA_API_VERSION
	.align		4
        /*0000*/ 	.byte	0x04, 0x37
        /*0002*/ 	.short	(.L_15247 - .L_15246)
.L_15246:
        /*0004*/ 	.word	0x00000082


	//----- nvinfo : EIATTR_KPARAM_INFO
	.align		4
.L_15247:
        /*0008*/ 	.byte	0x04, 0x17
        /*000a*/ 	.short	(.L_15249 - .L_15248)
.L_15248:
        /*000c*/ 	.word	0x00000000
        /*0010*/ 	.short	0x0003
        /*0012*/ 	.short	0x0018
        /*0014*/ 	.byte	0x00, 0xf0, 0x21, 0x00


	//----- nvinfo : EIATTR_KPARAM_INFO
	.align		4
.L_15249:
        /*0018*/ 	.byte	0x04, 0x17
        /*001a*/ 	.short	(.L_15251 - .L_15250)
.L_15250:
        /*001c*/ 	.word	0x00000000
        /*0020*/ 	.short	0x0002
        /*0022*/ 	.short	0x0010
        /*0024*/ 	.byte	0x00, 0xf5, 0x21, 0x00


	//----- nvinfo : EIATTR_KPARAM_INFO
	.align		4
.L_15251:
        /*0028*/ 	.byte	0x04, 0x17
        /*002a*/ 	.short	(.L_15253 - .L_15252)
.L_15252:
        /*002c*/ 	.word	0x00000000
        /*0030*/ 	.short	0x0001
        /*0032*/ 	.short	0x0008
        /*0034*/ 	.byte	0x00, 0xf5, 0x21, 0x00


	//----- nvinfo : EIATTR_KPARAM_INFO
	.align		4
.L_15253:
        /*0038*/ 	.byte	0x04, 0x17
        /*003a*/ 	.short	(.L_15255 - .L_15254)
.L_15254:
        /*003c*/ 	.word	0x00000000
        /*0040*/ 	.short	0x0000
        /*0042*/ 	.short	0x0000
        /*0044*/ 	.byte	0x00, 0xf5, 0x21, 0x00


	//----- nvinfo : EIATTR_SPARSE_MMA_MASK
	.align		4
.L_15255:
        /*0048*/ 	.byte	0x03, 0x50
        /*004a*/ 	.short	0x0000


	//----- nvinfo : EIATTR_MAXREG_COUNT
	.align		4
        /*004c*/ 	.byte	0x03, 0x1b
        /*004e*/ 	.short	0x00ff


	//----- nvinfo : EIATTR_NUM_BARRIERS
	.align		4
        /*0050*/ 	.byte	0x02, 0x4c
        /*0052*/ 	.byte	0x01
	.zero		1


	//----- nvinfo : EIATTR_MERCURY_ISA_VERSION
	.align		4
        /*0054*/ 	.byte	0x03, 0x5f
        /*0056*/ 	.short	0x0101


	//----- nvinfo : EIATTR_COOP_GROUP_MASK_REGIDS
	.align		4
        /*0058*/ 	.byte	0x04, 0x29
        /*005a*/ 	.short	(.L_15257 - .L_15256)


	//   ....[0]....
.L_15256:
        /*005c*/ 	.word	0x05000003


	//----- nvinfo : EIATTR_COOP_GROUP_INSTR_OFFSETS
	.align		4
.L_15257:
        /*0060*/ 	.byte	0x04, 0x28
        /*0062*/ 	.short	(.L_15259 - .L_15258)


	//   ....[0]....
.L_15258:
        /*0064*/ 	.word	0x00001a10


	//----- nvinfo : EIATTR_VRC_CTA_INIT_COUNT
	.align		4
.L_15259:
        /*0068*/ 	.byte	0x02, 0x4a
	.zero		1
	.zero		1


	//----- nvinfo : EIATTR_EXIT_INSTR_OFFSETS
	.align		4
        /*006c*/ 	.byte	0x04, 0x1c
        /*006e*/ 	.short	(.L_15261 - .L_15260)


	//   ....[0]....
.L_15260:
        /*0070*/ 	.word	0x00002970


	//   ....[1]....
        /*0074*/ 	.word	0x00002a70


	//   ....[2]....
        /*0078*/ 	.word	0x00003440


	//   ....[3]....
        /*007c*/ 	.word	0x00003c00


	//   ....[4]....
        /*0080*/ 	.word	0x000040e0


	//   ....[5]....
        /*0084*/ 	.word	0x00004aa0


	//   ....[6]....
        /*0088*/ 	.word	0x00004cc0


	//   ....[7]....
        /*008c*/ 	.word	0x00005720


	//   ....[8]....
        /*0090*/ 	.word	0x00005c90


	//   ....[9]....
        /*0094*/ 	.word	0x000063d0


	//----- nvinfo : EIATTR_CRS_STACK_SIZE
	.align		4
.L_15261:
        /*0098*/ 	.byte	0x04, 0x1e
        /*009a*/ 	.short	(.L_15263 - .L_15262)
.L_15262:
        /*009c*/ 	.word	0x00000000


	//----- nvinfo : EIATTR_CBANK_PARAM_SIZE
	.align		4
.L_15263:
        /*00a0*/ 	.byte	0x03, 0x19
        /*00a2*/ 	.short	0x0020


	//----- nvinfo : EIATTR_PARAM_CBANK
	.align		4
        /*00a4*/ 	.byte	0x04, 0x0a
        /*00a6*/ 	.short	(.L_15265 - .L_15264)
	.align		4
.L_15264:
        /*00a8*/ 	.word	index@(.nv.constant0._ZN2at6native43_GLOBAL__N__9ae7fba5_10_SoftMax_cu_9f978f6320cunn_SoftMaxBackwardILi8EN3c108BFloat16EfS4_NS1_26LogSoftMaxBackwardEpilogueEEEvPT0_PKT2_SA_l)
        /*00ac*/ 	.short	0x0380
        /*00ae*/ 	.short	0x0020


	//----- nvinfo : EIATTR_SW_WAR
	.align		4
.L_15265:
        /*00b0*/ 	.byte	0x04, 0x36
        /*00b2*/ 	.short	(.L_15267 - .L_15266)
.L_15266:
        /*00b4*/ 	.word	0x00000008
.L_15267:


//--------------------- .nv.info._ZN2at6native43_GLOBAL__N__9ae7fba5_10_SoftMax_cu_9f978f6324cunn_SoftMaxBackwardSmemILi8EN3c108BFloat16EfS4_NS1_26LogSoftMaxBackwardEpilogueEEEvPT0_PKT2_SA_l --------------------------
	.section	.nv.info._ZN2at6native43_GLOBAL__N__9ae7fba5_10_SoftMax_cu_9f978f6324cunn_SoftMaxBackwardSmemILi8EN3c108BFloat16EfS4_NS1_26LogSoftMaxBackwardEpilogueEEEvPT0_PKT2_SA_l,"",@"SHT_CUDA_INFO"
	.sectionflags	@""
	.align	4


	//----- nvinfo : EIATTR_CUDA_API_VERSION
	.align		4
        /*0000*/ 	.byte	0x04, 0x37
        /*0002*/ 	.short	(.L_15269 - .L_15268)
.L_15268:
        /*0004*/ 	.word	0x00000082


	//----- nvinfo : EIATTR_KPARAM_INFO
	.align		4
.L_15269:
        /*0008*/ 	.byte	0x04, 0x17
        /*000a*/ 	.short	(.L_15271 - .L_15270)
.L_15270:
        /*000c*/ 	.word	0x00000000
        /*0010*/ 	.short	0x0003
        /*0012*/ 	.short	0x0018
        /*0014*/ 	.byte	0x00, 0xf0, 0x21, 0x00


	//----- nvinfo : EIATTR_KPARAM_INFO
	.align		4
.L_15271:
        /*0018*/ 	.byte	0x04, 0x17
        /*001a*/ 	.short	(.L_15273 - .L_15272)
.L_15272:
        /*001c*/ 	.word	0x00000000
        /*0020*/ 	.short	0x0002
        /*0022*/ 	.short	0x0010
        /*0024*/ 	.byte	0x00, 0xf5, 0x21, 0x00


	//----- nvinfo : EIATTR_KPARAM_INFO
	.align		4
.L_15273:
        /*0028*/ 	.byte	0x04, 0x17
        /*002a*/ 	.short	(.L_15275 - .L_15274)
.L_15274:
        /*002c*/ 	.word	0x00000000
        /*0030*/ 	.short	0x0001
        /*0032*/ 	.short	0x0008
        /*0034*/ 	.byte	0x00, 0xf5, 0x21, 0x00


	//----- nvinfo : EIATTR_KPARAM_INFO
	.align		4
.L_15275:
        /*0038*/ 	.byte	0x04, 0x17
        /*003a*/ 	.short	(.L_15277 - .L_15276)
.L_15276:
        /*003c*/ 	.word	0x00000000
        /*0040*/ 	.short	0x0000
        /*0042*/ 	.short	0x0000
        /*0044*/ 	.byte	0x00, 0xf5, 0x21, 0x00


	//----- nvinfo : EIATTR_SPARSE_MMA_MASK
	.align		4
.L_15277:
        /*0048*/ 	.byte	0x03, 0x50
        /*004a*/ 	.short	0x0000


	//----- nvinfo : EIATTR_MAXREG_COUNT
	.align		4
        /*004c*/ 	.byte	0x03, 0x1b
        /*004e*/ 	.short	0x00ff


	//----- nvinfo : EIATTR_NUM_BARRIERS
	.align		4
        /*0050*/ 	.byte	0x02, 0x4c
        /*0052*/ 	.byte	0x01
	.zero		1


	//----- nvinfo : EIATTR_MERCURY_ISA_VERSION
	.align		4
        /*0054*/ 	.byte	0x03, 0x5f
        /*0056*/ 	.short	0x0101


	//----- nvinfo : EIATTR_COOP_GROUP_MASK_REGIDS
	.align		4
        /*0058*/ 	.byte	0x04, 0x29
        /*005a*/ 	.short	(.L_15279 - .L_15278)


	//   ....[0]....
.L_15278:
        /*005c*/ 	.word	0xffffffff


	//   ....[1]....
        /*0060*/ 	.word	0xffffffff


	//   ....[2]....
        /*0064*/ 	.word	0xffffffff


	//   ....[3]....
        /*0068*/ 	.word	0xffffffff


	//   ....[4]....
        /*006c*/ 	.word	0xffffffff


	//   ....[5]....
        /*0070*/ 	.word	0xffffffff


	//   ....[6]....
        /*0074*/ 	.word	0xffffffff


	//   ....[7]....
        /*0078*/ 	.word	0xffffffff


	//   ....[8]....
        /*007c*/ 	.word	0xffffffff


	//   ....[9]....
        /*0080*/ 	.word	0xffffffff


	//   ....[10]....
        /*0084*/ 	.word	0x05000008


	//   ....[11]....
        /*0088*/ 	.word	0x05000008


	//   ....[12]....
        /*008c*/ 	.word	0x05000008


	//   ....[13]....
        /*0090*/ 	.word	0x05000008


	//   ....[14]....
        /*0094*/ 	.word	0x05000008


	//----- nvinfo : EIATTR_COOP_GROUP_INSTR_OFFSETS
	.align		4
.L_15279:
        /*0098*/ 	.byte	0x04, 0x28
        /*009a*/ 	.short	(.L_15281 - .L_15280)


	//   ....[0]....
.L_15280:
        /*009c*/ 	.word	0x000003e0


	//   ....[1]....
        /*00a0*/ 	.word	0x00000440


	//   ....[2]....
        /*00a4*/ 	.word	0x00000490


	//   ....[3]....
        /*00a8*/ 	.word	0x000004c0


	//   ....[4]....
        /*00ac*/ 	.word	0x000004e0


	//   ....[5]....
        /*00b0*/ 	.word	0x00000570


	//   ....[6]....
        /*00b4*/ 	.word	0x00000590


	//   ....[7]....
        /*00b8*/ 	.word	0x000005b0


	//   ....[8]....
        /*00bc*/ 	.word	0x000005d0


	//   ....[9]....
        /*00c0*/ 	.word	0x000005f0


	//   ....[10]....
        /*00c4*/ 	.word	0x00000b00


	//   ....[11]....
        /*00c8*/ 	.word	0x00000b70


	//   ....[12]....
        /*00cc*/ 	.word	0x00000be0


	//   ....[13]....
        /*00d0*/ 	.word	0x00000c50


	//   ....[14]....
        /*00d4*/ 	.word	0x00000cc0


	//----- nvinfo : EIATTR_VRC_CTA_INIT_COUNT
	.align		4
.L_15281:
        /*00d8*/ 	.byte	0x02, 0x4a
	.zero		1
	.zero		1


	//----- nvinfo : EIATTR_EXIT_INSTR_OFFSETS
	.align		4
        /*00dc*/ 	.byte	0x04, 0x1c
        /*00de*/ 	.short	(.L_15283 - .L_15282)


	//   ....[0]....
.L_15282:
        /*00e0*/ 	.word	0x00000650


	//   ....[1]....
        /*00e4*/ 	.word	0x00000ab0


	//----- nvinfo : EIATTR_CRS_STACK_SIZE
	.align		4
.L_15283:
        /*00e8*/ 	.byte	0x04, 0x1e
        /*00ea*/ 	.short	(.L_15285 - .L_15284)
.L_15284:
        /*00ec*/ 	.word	0x00000000


	//----- nvinfo : EIATTR_CBANK_PARAM_SIZE
	.align		4
.L_15285:
        /*00f0*/ 	.byte	0x03, 0x19
        /*00f2*/ 	.short	0x0020


	//----- nvinfo : EIATTR_PARAM_CBANK
	.align		4
        /*00f4*/ 	.byte	0x04, 0x0a
        /*00f6*/ 	.short	(.L_15287 - .L_15286)
	.align		4
.L_15286:
        /*00f8*/ 	.word	index@(.nv.constant0._ZN2at6native43_GLOBAL__N__9ae7fba5_10_SoftMax_cu_9f978f6324cunn_SoftMaxBackwardSmemILi8EN3c108BFloat16EfS4_NS1_26LogSoftMaxBackwardEpilogueEEEvPT0_PKT2_SA_l)
        /*00fc*/ 	.short	0x0380
        /*00fe*/ 	.short	0x0020


	//----- nvinfo : EIATTR_SW_WAR
	.align		4
.L_15287:
        /*0100*/ 	.byte	0x04, 0x36
        /*0102*/ 	.short	(.L_15289 - .L_15288)
.L_15288:
        /*0104*/ 	.word	0x00000008
.L_15289:


//--------------------- .nv.info._ZN2at6native43_GLOBAL__N__9ae7fba5_10_SoftMax_cu_9f978f6320cunn_SoftMaxBackwardILi4EN3c104HalfEffNS1_26LogSoftMaxBackwardEpilogueEEEvPT0_PKT2_SA_l --------------------------
	.section	.nv.info._ZN2at6native43_GLOBAL__N__9ae7fba5_10_SoftMax_cu_9f978f6320cunn_SoftMaxBackwardILi4EN3c104HalfEffNS1_26LogSoftMaxBackwardEpilogueEEEvPT0_PKT2_SA_l,"",@"SHT_CUDA_INFO"
	.sectionflags	@""
	.align	4


	//----- nvinfo : EIATTR_CUDA_API_VERSION
	.align		4
        /*0000*/ 	.byte	0x04, 0x37
        /*0002*/ 	.short	(.L_15291 - .L_15290)
.L_15290:
        /*0004*/ 	.word	0x00000082


	//----- nvinfo : EIATTR_KPARAM_INFO
	.align		4
.L_15291:
        /*0008*/ 	.byte	0x04, 0x17
        /*000a*/ 	.short	(.L_15293 - .L_15292)
.L_15292:
        /*000c*/ 	.word	0x00000000
        /*0010*/ 	.short	0x0003
        /*0012*/ 	.short	0x0018
        /*0014*/ 	.byte	0x00, 0xf0, 0x21, 0x00


	//----- nvinfo : EIATTR_KPARAM_INFO
	.align		4
.L_15293:
        /*0018*/ 	.byte	0x04, 0x17
        /*001a*/ 	.short	(.L_15295 - .L_15294)
.L_15294:
        /*001c*/ 	.word	0x00000000
        /*0020*/ 	.short	0x0002
        /*0022*/ 	.short	0x0010
        /*0024*/ 	.byte	0x00, 0xf5, 0x21, 0x00


	//----- nvinfo : EIATTR_KPARAM_INFO
	.align		4
.L_15295:
        /*0028*/ 	.byte	0x04, 0x17
        /*002a*/ 	.short	(.L_15297 - .L_15296)
.L_15296:
        /*002c*/ 	.word	0x00000000
        /*0030*/ 	.short	0x0001
        /*0032*/ 	.short	0x0008
        /*0034*/ 	.byte	0x00, 0xf5, 0x21, 0x00


	//----- nvinfo : EIATTR_KPARAM_INFO
	.align		4
.L_15297:
        /*0038*/ 	.byte	0x04, 0x17
        /*003a*/ 	.short	(.L_15299 - .L_15298)
.L_15298:
        /*003c*/ 	.word	0x00000000
        /*0040*/ 	.short	0x0000
        /*0042*/ 	.short	0x0000
        /*0044*/ 	.byte	0x00, 0xf5, 0x21, 0x00


	//----- nvinfo : EIATTR_SPARSE_MMA_MASK
	.align		4
.L_15299:
        /*0048*/ 	.byte	0x03, 0x50
        /*004a*/ 	.short	0x0000


	//----- nvinfo : EIATTR_MAXREG_COUNT
	.align		4
        /*004c*/ 	.byte	0x03, 0x1b
        /*004e*/ 	.short	0x00ff


	//----- nvinfo : EIATTR_NUM_BARRIERS
	.align		4
        /*0050*/ 	.byte	0x02, 0x4c
        /*0052*/ 	.byte	0x01
	.zero		1


	//----- nvinfo : EIATTR_MERCURY_ISA_VERSION
	.align		4
        /*0054*/ 	.byte	0x03, 0x5f
        /*0056*/ 	.short	0x0101


	//----- nvinfo : EIATTR_COOP_GROUP_MASK_REGIDS
	.align		4
        /*0058*/ 	.byte	0x04, 0x29
        /*005a*/ 	.short	(.L_15301 - .L_15300)


	//   ....[0]....
.L_15300:
        /*005c*/ 	.word	0x05000007


	//----- nvinfo : EIATTR_COOP_GROUP_INSTR_OFFSETS
	.align		4
.L_15301:
        /*0060*/ 	.byte	0x04, 0x28
        /*0062*/ 	.short	(.L_15303 - .L_15302)


	//   ....[0]....
.L_15302:
        /*0064*/ 	.word	0x000017b0


	//----- nvinfo : EIATTR_VRC_CTA_INIT_COUNT
	.align		4
.L_15303:
        /*0068*/ 	.byte	0x02, 0x4a
	.zero		1
	.zero		1


	//----- nvinfo : EIATTR_EXIT_INSTR_OFFSETS
	.align		4
        /*006c*/ 	.byte	0x04, 0x1c
        /*006e*/ 	.short	(.L_15305 - .L_15304)


	//   ....[0]....
.L_15304:
        /*0070*/ 	.word	0x00002400


	//   ....[1]....
        /*0074*/ 	.word	0x000024e0


	//   ....[2]....
        /*0078*/ 	.word	0x00002c20


	//   ....[3]....
        /*007c*/ 	.word	0x00003410


	//   ....[4]....
        /*0080*/ 	.word	0x00003860


	//   ....[5]....
        /*0084*/ 	.word	0x00003d20


	//   ....[6]....
        /*0088*/ 	.word	0x00003e00


	//   ....[7]....
        /*008c*/ 	.word	0x00004ee0


	//   ....[8]....
        /*0090*/ 	.word	0x00005490


	//   ....[9]....
        /*0094*/ 	.word	0x00005c00


	//----- nvinfo : EIATTR_CRS_STACK_SIZE
	.align		4
.L_15305:
        /*0098*/ 	.byte	0x04, 0x1e
        /*009a*/ 	.short	(.L_15307 - .L_15306)
.L_15306:
        /*009c*/ 	.word	0x00000000


	//----- nvinfo : EIATTR_CBANK_PARAM_SIZE
	.align		4
.L_15307:
        /*00a0*/ 	.byte	0x03, 0x19
        /*00a2*/ 	.short	0x0020


	//----- nvinfo : EIATTR_PARAM_CBANK
	.align		4
        /*00a4*/ 	.byte	0x04, 0x0a
        /*00a6*/ 	.short	(.L_15309 - .L_15308)
	.align		4
.L_15308:
        /*00a8*/ 	.word	index@(.nv.constant0._ZN2at6native43_GLOBAL__N__9ae7fba5_10_SoftMax_cu_9f978f6320cunn_SoftMaxBackwardILi4EN3c104HalfEffNS1_26LogSoftMaxBackwardEpilogueEEEvPT0_PKT2_SA_l)
        /*00ac*/ 	.short	0x0380
        /*00ae*/ 	.short	0x0020


	//----- nvinfo : EIATTR_SW_WAR
	.align		4
.L_15309:
        /*00b0*/ 	.byte	0x04, 0x36
        /*00b2*/ 	.short	(.L_15311 - .L_15310)
.L_15310:
        /*00b4*/ 	.word	0x00000008
.L_15311:


//--------------------- .nv.info._ZN2at6native43_GLOBAL__N__9ae7fba5_10_SoftMax_cu_9f978f6324cunn_SoftMaxBackwardSmemILi4EN3c104HalfEffNS1_26LogSoftMaxBackwardEpilogueEEEvPT0_PKT2_SA_l --------------------------
	.section	.nv.info._ZN2at6native43_GLOBAL__N__9ae7fba5_10_SoftMax_cu_9f978f6324cunn_SoftMaxBackwardSmemILi4EN3c104HalfEffNS1_26LogSoftMaxBackwardEpilogueEEEvPT0_PKT2_SA_l,"",@"SHT_CUDA_INFO"
	.sectionflags	@""
	.align	4


	//----- nvinfo : EIATTR_CUDA_API_VERSION
	.align		4
        /*0000*/ 	.byte	0x04, 0x37
        /*0002*/ 	.short	(.L_15313 - .L_15312)
.L_15312:
        /*0004*/ 	.word	0x00000082


	//----- nvinfo : EIATTR_KPARAM_INFO
	.align		4
.L_15313:
        /*0008*/ 	.byte	0x04, 0x17
        /*000a*/ 	.short	(.L_15315 - .L_15314)
.L_15314:
        /*000c*/ 	.word	0x00000000
        /*0010*/ 	.short	0x0003
        /*0012*/ 	.short	0x0018
        /*0014*/ 	.byte	0x00, 0xf0, 0x21, 0x00


	//----- nvinfo : EIATTR_KPARAM_INFO
	.align		4
.L_15315:
        /*0018*/ 	.byte	0x04, 0x17
        /*001a*/ 	.short	(.L_15317 - .L_15316)
.L_15316:
        /*001c*/ 	.word	0x00000000
        /*0020*/ 	.short	0x0002
        /*0022*/ 	.short	0x0010
        /*0024*/ 	.byte	0x00, 0xf5, 0x21, 0x00


	//----- nvinfo : EIATTR_KPARAM_INFO
	.align		4
.L_15317:
        /*0028*/ 	.byte	0x04, 0x17
        /*002a*/ 	.short	(.L_15319 - .L_15318)
.L_15318:
        /*002c*/ 	.word	0x00000000
        /*0030*/ 	.short	0x0001
        /*0032*/ 	.short	0x0008
        /*0034*/ 	.byte	0x00, 0xf5, 0x21, 0x00


	//----- nvinfo : EIATTR_KPARAM_INFO
	.align		4
.L_15319:
        /*0038*/ 	.byte	0x04, 0x17
        /*003a*/ 	.short	(.L_15321 - .L_15320)
.L_15320:
        /*003c*/ 	.word	0x00000000
        /*0040*/ 	.short	0x0000
        /*0042*/ 	.short	0x0000
        /*0044*/ 	.byte	0x00, 0xf5, 0x21, 0x00


	//----- nvinfo : EIATTR_SPARSE_MMA_MASK
	.align		4
.L_15321:
        /*0048*/ 	.byte	0x03, 0x50
        /*004a*/ 	.short	0x0000


	//----- nvinfo : EIATTR_MAXREG_COUNT
	.align		4
        /*004c*/ 	.byte	0x03, 0x1b
        /*004e*/ 	.short	0x00ff


	//----- nvinfo : EIATTR_NUM_BARRIERS
	.align		4
        /*0050*/ 	.byte	0x02, 0x4c
        /*0052*/ 	.byte	0x01
	.zero		1


	//----- nvinfo : EIATTR_MERCURY_ISA_VERSION
	.align		4
        /*0054*/ 	.byte	0x03, 0x5f
        /*0056*/ 	.short	0x0101


	//----- nvinfo : EIATTR_COOP_GROUP_MASK_REGIDS
	.align		4
        /*0058*/ 	.byte	0x04, 0x29
        /*005a*/ 	.short	(.L_15323 - .L_15322)


	//   ....[0]....
.L_15322:
        /*005c*/ 	.word	0xffffffff


	//   ....[1]....
        /*0060*/ 	.word	0xffffffff


	//   ....[2]....
        /*0064*/ 	.word	0xffffffff


	//   ....[3]....
        /*0068*/ 	.word	0xffffffff


	//   ....[4]....
        /*006c*/ 	.word	0xffffffff


	//   ....[5]....
        /*0070*/ 	.word	0xffffffff


	//   ....[6]....
        /*0074*/ 	.word	0xffffffff


	//   ....[7]....
        /*0078*/ 	.word	0xffffffff


	//   ....[8]....
        /*007c*/ 	.word	0xffffffff


	//   ....[9]....
        /*0080*/ 	.word	0xffffffff


	//   ....[10]....
        /*0084*/ 	.word	0x05000008


	//   ....[11]....
        /*0088*/ 	.word	0x05000008


	//   ....[12]....
        /*008c*/ 	.word	0x05000008


	//   ....[13]....
        /*0090*/ 	.word	0x05000008


	//   ....[14]....
        /*0094*/ 	.word	0x05000008


	//----- nvinfo : EIATTR_COOP_GROUP_INSTR_OFFSETS
	.align		4
.L_15323:
        /*0098*/ 	.byte	0x04, 0x28
        /*009a*/ 	.short	(.L_15325 - .L_15324)


	//   ....[0]....
.L_15324:
        /*009c*/ 	.word	0x000002e0


	//   ....[1]....
        /*00a0*/ 	.word	0x00000350


	//   ....[2]....
        /*00a4*/ 	.word	0x00000390


	//   ....[3]....
        /*00a8*/ 	.word	0x000003c0


	//   ....[4]....
        /*00ac*/ 	.word	0x000003e0


	//   ....[5]....
        /*00b0*/ 	.word	0x00000470


	//   ....[6]....
        /*00b4*/ 	.word	0x00000490


	//   ....[7]....
        /*00b8*/ 	.word	0x000004b0


	//   ....[8]....
        /*00bc*/ 	.word	0x000004d0


	//   ....[9]....
        /*00c0*/ 	.word	0x000004f0


	//   ....[10]....
        /*00c4*/ 	.word	0x000007a0


	//   ....[11]....
        /*00c8*/ 	.word	0x00000810


	//   ....[12]....
        /*00cc*/ 	.word	0x00000880


	//   ....[13]....
        /*00d0*/ 	.word	0x000008f0


	//   ....[14]....
        /*00d4*/ 	.word	0x00000960


	//----- nvinfo : EIATTR_VRC_CTA_INIT_COUNT
	.align		4
.L_15325:
        /*00d8*/ 	.byte	0x02, 0x4a
	.zero		1
	.zero		1


	//----- nvinfo : EIATTR_EXIT_INSTR_OFFSETS
	.align		4
        /*00dc*/ 	.byte	0x04, 0x1c
        /*00de*/ 	.short	(.L_15327 - .L_15326)


	//   ....[0]....
.L_15326:
        /*00e0*/ 	.word	0x00000550


	//   ....[1]....
        /*00e4*/ 	.word	0x00000750


	//----- nvinfo : EIATTR_CRS_STACK_SIZE
	.align		4
.L_15327:
        /*00e8*/ 	.byte	0x04, 0x1e
        /*00ea*/ 	.short	(.L_15329 - .L_15328)
.L_15328:
        /*00ec*/ 	.word	0x00000000


	//----- nvinfo : EIATTR_CBANK_PARAM_SIZE
	.align		4
.L_15329:
        /*00f0*/ 	.byte	0x03, 0x19
        /*00f2*/ 	.short	0x0020


	//----- nvinfo : EIATTR_PARAM_CBANK
	.align		4
        /*00f4*/ 	.byte	0x04, 0x0a
        /*00f6*/ 	.short	(.L_15331 - .L_15330)
	.align		4
.L_15330:
        /*00f8*/ 	.word	index@(.nv.constant0._ZN2at6native43_GLOBAL__N__9ae7fba5_10_SoftMax_cu_9f978f6324cunn_SoftMaxBackwardSmemILi4EN3c104HalfEffNS1_26LogSoftMaxBackwardEpilogueEEEvPT0_PKT2_SA_l)
        /*00fc*/ 	.short	0x0380
        /*00fe*/ 	.short	0x0020


	//----- nvinfo : EIATTR_SW_WAR
	.align		4
.L_15331:
        /*0100*/ 	.byte	0x04, 0x36
        /*0102*/ 	.short	(.L_15333 - .L_15332)
.L_15332:
        /*0104*/ 	.word	0x00000008
.L_15333:


//--------------------- .nv.info._ZN2at6native43_GLOBAL__N__9ae7fba5_10_SoftMax_cu_9f978f6320cunn_SoftMaxBackwardILi8EN3c104HalfEfS4_NS1_26LogSoftMaxBackwardEpilogueEEEvPT0_PKT2_SA_l --------------------------
	.section	.nv.info._ZN2at6native43_GLOBAL__N__9ae7fba5_10_SoftMax_cu_9f978f6320cunn_SoftMaxBackwardILi8EN3c104HalfEfS4_NS1_26LogSoftMaxBackwardEpilogueEEEvPT0_PKT2_SA_l,"",@"SHT_CUDA_INFO"
	.sectionflags	@""
	.align	4


	//----- nvinfo : EIATTR_CUDA_API_VERSION
	.align		4
        /*0000*/ 	.byte	0x04, 0x37
        /*0002*/ 	.short	(.L_15335 - .L_15334)
.L_15334:
        /*0004*/ 	.word	0x00000082


	//----- nvinfo : EIATTR_KPARAM_INFO
	.align		4
.L_15335:
        /*0008*/ 	.byte	0x04, 0x17
        /*000a*/ 	.short	(.L_15337 - .L_15336)
.L_15336:
        /*000c*/ 	.word	0x00000000
        /*0010*/ 	.short	0x0003
        /*0012*/ 	.short	0x0018
        /*0014*/ 	.byte	0x00, 0xf0, 0x21, 0x00


	//----- nvinfo : EIATTR_KPARAM_INFO
	.align		4
.L_15337:
        /*0018*/ 	.byte	0x04, 0x17
        /*001a*/ 	.short	(.L_15339 - .L_15338)
.L_15338:
        /*001c*/ 	.word	0x00000000
        /*0020*/ 	.short	0x0002
        /*0022*/ 	.short	0x0010
        /*0024*/ 	.byte	0x00, 0xf5, 0x21, 0x00


	//----- nvinfo : EIATTR_KPARAM_INFO
	.align		4
.L_15339:
        /*0028*/ 	.byte	0x04, 0x17
        /*002a*/ 	.short	(.L_15341 - .L_15340)
.L_15340:
        /*002c*/ 	.word	0x00000000
        /*0030*/ 	.short	0x0001
        /*0032*/ 	.short	0x0008
        /*0034*/ 	.byte	0x00, 0xf5, 0x21, 0x00


	//----- nvinfo : EIATTR_KPARAM_INFO
	.align		4
.L_15341:
        /*0038*/ 	.byte	0x04, 0x17
        /*003a*/ 	.short	(.L_15343 - .L_15342)
.L_15342:
        /*003c*/ 	.word	0x00000000
        /*0040*/ 	.short	0x0000
        /*0042*/ 	.short	0x0000
        /*0044*/ 	.byte	0x00, 0xf5, 0x21, 0x00


	//----- nvinfo : EIATTR_SPARSE_MMA_MASK
	.align		4
.L_15343:
        /*0048*/ 	.byte	0x03, 0x50
        /*004a*/ 	.short	0x0000


	//----- nvinfo : EIATTR_MAXREG_COUNT
	.align		4
        /*004c*/ 	.byte	0x03, 0x1b
        /*004e*/ 	.short	0x00ff


	//----- nvinfo : EIATTR_NUM_BARRIERS
	.align		4
        /*0050*/ 	.byte	0x02, 0x4c
        /*0052*/ 	.byte	0x01
	.zero		1


	//----- nvinfo : EIATTR_MERCURY_ISA_VERSION
	.align		4
        /*0054*/ 	.byte	0x03, 0x5f
        /*0056*/ 	.short	0x0101


	//----- nvinfo : EIATTR_COOP_GROUP_MASK_REGIDS
	.align		4
        /*0058*/ 	.byte	0x04, 0x29
        /*005a*/ 	.short	(.L_15345 - .L_15344)


	//   ....[0]....
.L_15344:
        /*005c*/ 	.word	0x05000003


	//----- nvinfo : EIATTR_COOP_GROUP_INSTR_OFFSETS
	.align		4
.L_15345:
        /*0060*/ 	.byte	0x04, 0x28
        /*0062*/ 	.short	(.L_15347 - .L_15346)


	//   ....[0]....
.L_15346:
        /*0064*/ 	.word	0x00001990


	//----- nvinfo : EIATTR_VRC_CTA_INIT_COUNT
	.align		4
.L_15347:
        /*0068*/ 	.byte	0x02, 0x4a
	.zero		1
	.zero		1


	//----- nvinfo : EIATTR_EXIT_INSTR_OFFSETS
	.align		4
        /*006c*/ 	.byte	0x04, 0x1c
        /*006e*/ 	.short	(.L_15349 - .L_15348)


	//   ....[0]....
.L_15348:
        /*0070*/ 	.word	0x00002870


	//   ....[1]....
        /*0074*/ 	.word	0x00002970


	//   ....[2]....
        /*0078*/ 	.word	0x000032c0


	//   ....[3]....
        /*007c*/ 	.word	0x00003a80


	//   ....[4]....
        /*0080*/ 	.word	0x00003f60


	//   ....[5]....
        /*0084*/ 	.word	0x00004920


	//   ....[6]....
        /*0088*/ 	.word	0x00004b40


	//   ....[7]....
        /*008c*/ 	.word	0x000055a0


	//   ....[8]....
        /*0090*/ 	.word	0x00005b10


	//   ....[9]....
        /*0094*/ 	.word	0x00006250


	//----- nvinfo : EIATTR_CRS_STACK_SIZE
	.align		4
.L_15349:
        /*0098*/ 	.byte	0x04, 0x1e
        /*009a*/ 	.short	(.L_15351 - .L_15350)
.L_15350:
        /*009c*/ 	.word	0x00000000


	//----- nvinfo : EIATTR_CBANK_PARAM_SIZE
	.align		4
.L_15351:
        /*00a0*/ 	.byte	0x03, 0x19
        /*00a2*/ 	.short	0x0020


	//----- nvinfo : EIATTR_PARAM_CBANK
	.align		4
        /*00a4*/ 	.byte	0x04, 0x0a
        /*00a6*/ 	.short	(.L_15353 - .L_15352)
	.align		4
.L_15352:
        /*00a8*/ 	.word	index@(.nv.constant0._ZN2at6native43_GLOBAL__N__9ae7fba5_10_SoftMax_cu_9f978f6320cunn_SoftMaxBackwardILi8EN3c104HalfEfS4_NS1_26LogSoftMaxBackwardEpilogueEEEvPT0_PKT2_SA_l)
        /*00ac*/ 	.short	0x0380
        /*00ae*/ 	.short	0x0020


	//----- nvinfo : EIATTR_SW_WAR
	.align		4
.L_15353:
        /*00b0*/ 	.byte	0x04, 0x36
        /*00b2*/ 	.short	(.L_15355 - .L_15354)
.L_15354:
        /*00b4*/ 	.word	0x00000008
.L_15355:


//--------------------- .nv.info._ZN2at6native43_GLOBAL__N__9ae7fba5_10_SoftMax_cu_9f978f6324cunn_SoftMaxBackwardSmemILi8EN3c104HalfEfS4_NS1_26LogSoftMaxBackwardEpilogueEEEvPT0_PKT2_SA_l --------------------------
	.section	.nv.info._ZN2at6native43_GLOBAL__N__9ae7fba5_10_SoftMax_cu_9f978f6324cunn_SoftMaxBackwardSmemILi8EN3c104HalfEfS4_NS1_26LogSoftMaxBackwardEpilogueEEEvPT0_PKT2_SA_l,"",@"SHT_CUDA_INFO"
	.sectionflags	@""
	.align	4


	//----- nvinfo : EIATTR_CUDA_API_VERSION
	.align		4
        /*0000*/ 	.byte	0x04, 0x37
        /*0002*/ 	.short	(.L_15357 - .L_15356)
.L_15356:
        /*0004*/ 	.word	0x00000082


	//----- nvinfo : EIATTR_KPARAM_INFO
	.align		4
.L_15357:
        /*0008*/ 	.byte	0x04, 0x17
        /*000a*/ 	.short	(.L_15359 - .L_15358)
.L_15358:
        /*000c*/ 	.word	0x00000000
        /*0010*/ 	.short	0x0003
        /*0012*/ 	.short	0x0018
        /*0014*/ 	.byte	0x00, 0xf0, 0x21, 0x00


	//----- nvinfo : EIATTR_KPARAM_INFO
	.align		4
.L_15359:
        /*0018*/ 	.byte	0x04, 0x17
        /*001a*/ 	.short	(.L_15361 - .L_15360)
.L_15360:
        /*001c*/ 	.word	0x00000000
        /*0020*/ 	.short	0x0002
        /*0022*/ 	.short	0x0010
        /*0024*/ 	.byte	0x00, 0xf5, 0x21, 0x00


	//----- nvinfo : EIATTR_KPARAM_INFO
	.align		4
.L_15361:
        /*0028*/ 	.byte	0x04, 0x17
        /*002a*/ 	.short	(.L_15363 - .L_15362)
.L_15362:
        /*002c*/ 	.word	0x00000000
        /*0030*/ 	.short	0x0001
        /*0032*/ 	.short	0x0008
        /*0034*/ 	.byte	0x00, 0xf5, 0x21, 0x00


	//----- nvinfo : EIATTR_KPARAM_INFO
	.align		4
.L_15363:
        /*0038*/ 	.byte	0x04, 0x17
        /*003a*/ 	.short	(.L_15365 - .L_15364)
.L_15364:
        /*003c*/ 	.word	0x00000000
        /*0040*/ 	.short	0x0000
        /*0042*/ 	.short	0x0000
        /*0044*/ 	.byte	0x00, 0xf5, 0x21, 0x00


	//----- nvinfo : EIATTR_SPARSE_MMA_MASK
	.align		4
.L_15365:
        /*0048*/ 	.byte	0x03, 0x50
        /*004a*/ 	.short	0x0000


	//----- nvinfo : EIATTR_MAXREG_COUNT
	.align		4
        /*004c*/ 	.byte	0x03, 0x1b
        /*004e*/ 	.short	0x00ff


	//----- nvinfo : EIATTR_NUM_BARRIERS
	.align		4
        /*0050*/ 	.byte	0x02, 0x4c
        /*0052*/ 	.byte	0x01
	.zero		1


	//----- nvinfo : EIATTR_MERCURY_ISA_VERSION
	.align		4
        /*0054*/ 	.byte	0x03, 0x5f
        /*0056*/ 	.short	0x0101


	//----- nvinfo : EIATTR_COOP_GROUP_MASK_REGIDS
	.align		4
        /*0058*/ 	.byte	0x04, 0x29
        /*005a*/ 	.short	(.L_15367 - .L_15366)


	//   ....[0]....
.L_15366:
        /*005c*/ 	.word	0xffffffff


	//   ....[1]....
        /*0060*/ 	.word	0xffffffff


	//   ....[2]....
        /*0064*/ 	.word	0xffffffff


	//   ....[3]....
        /*0068*/ 	.word	0xffffffff


	//   ....[4]....
        /*006c*/ 	.word	0xffffffff


	//   ....[5]....
        /*0070*/ 	.word	0xffffffff


	//   ....[6]....
        /*0074*/ 	.word	0xffffffff


	//   ....[7]....
        /*0078*/ 	.word	0xffffffff


	//   ....[8]....
        /*007c*/ 	.word	0xffffffff


	//   ....[9]....
        /*0080*/ 	.word	0xffffffff


	//   ....[10]....
        /*0084*/ 	.word	0x05000008


	//   ....[11]....
        /*0088*/ 	.word	0x05000008


	//   ....[12]....
        /*008c*/ 	.word	0x05000008


	//   ....[13]....
        /*0090*/ 	.word	0x05000008


	//   ....[14]....
        /*0094*/ 	.word	0x05000008


	//----- nvinfo : EIATTR_COOP_GROUP_INSTR_OFFSETS
	.align		4
.L_15367:
        /*0098*/ 	.byte	0x04, 0x28
        /*009a*/ 	.short	(.L_15369 - .L_15368)


	//   ....[0]....
.L_15368:
        /*009c*/ 	.word	0x000003a0


	//   ....[1]....
        /*00a0*/ 	.word	0x00000400


	//   ....[2]....
        /*00a4*/ 	.word	0x00000450


	//   ....[3]....
        /*00a8*/ 	.word	0x00000480


	//   ....[4]....
        /*00ac*/ 	.word	0x000004a0


	//   ....[5]....
        /*00b0*/ 	.word	0x00000530


	//   ....[6]....
        /*00b4*/ 	.word	0x00000550


	//   ....[7]....
        /*00b8*/ 	.word	0x00000570


	//   ....[8]....
        /*00bc*/ 	.word	0x00000590


	//   ....[9]....
        /*00c0*/ 	.word	0x000005b0


	//   ....[10]....
        /*00c4*/ 	.word	0x00000a40


	//   ....[11]....
        /*00c8*/ 	.word	0x00000ab0


	//   ....[12]....
        /*00cc*/ 	.word	0x00000b20


	//   ....[13]....
        /*00d0*/ 	.word	0x00000b90


	//   ....[14]....
        /*00d4*/ 	.word	0x00000c00


	//----- nvinfo : EIATTR_VRC_CTA_INIT_COUNT
	.align		4
.L_15369:
        /*00d8*/ 	.byte	0x02, 0x4a
	.zero		1
	.zero		1


	//----- nvinfo : EIATTR_EXIT_INSTR_OFFSETS
	.align		4
        /*00dc*/ 	.byte	0x04, 0x1c
        /*00de*/ 	.short	(.L_15371 - .L_15370)


	//   ....[0]....
.L_15370:
        /*00e0*/ 	.word	0x00000610


	//   ....[1]....
        /*00e4*/ 	.word	0x000009f0


	//----- nvinfo : EIATTR_CRS_STACK_SIZE
	.align		4
.L_15371:
        /*00e8*/ 	.byte	0x04, 0x1e
        /*00ea*/ 	.short	(.L_15373 - .L_15372)
.L_15372:
        /*00ec*/ 	.word	0x00000000


	//----- nvinfo : EIATTR_CBANK_PARAM_SIZE
	.align		4
.L_15373:
        /*00f0*/ 	.byte	0x03, 0x19
        /*00f2*/ 	.short	0x0020


	//----- nvinfo : EIATTR_PARAM_CBANK
	.align		4
        /*00f4*/ 	.byte	0x04, 0x0a
        /*00f6*/ 	.short	(.L_15375 - .L_15374)
	.align		4
.L_15374:
        /*00f8*/ 	.word	index@(.nv.constant0._ZN2at6native43_GLOBAL__N__9ae7fba5_10_SoftMax_cu_9f978f6324cunn_SoftMaxBackwardSmemILi8EN3c104HalfEfS4_NS1_26LogSoftMaxBackwardEpilogueEEEvPT0_PKT2_SA_l)
        /*00fc*/ 	.short	0x0380
        /*00fe*/ 	.short	0x0020


	//----- nvinfo : EIATTR_SW_WAR
	.align		4
.L_15375:
        /*0100*/ 	.byte	0x04, 0x36
        /*0102*/ 	.short	(.L_15377 - .L_15376)
.L_15376:
        /*0104*/ 	.word	0x00000008
.L_15377:


//--------------------- .nv.info._ZN2at6native43_GLOBAL__N__9ae7fba5_10_SoftMax_cu_9f978f6320cunn_SoftMaxBackwardILi4EfffNS1_26LogSoftMaxBackwardEpilogueEEEvPT0_PKT2_S8_l --------------------------
	.section	.nv.info._ZN2at6native43_GLOBAL__N__9ae7fba5_10_SoftMax_cu_9f978f6320cunn_SoftMaxBackwardILi4EfffNS1_26LogSoftMaxBackwardEpilogueEEEvPT0_PKT2_S8_l,"",@"SHT_CUDA_INFO"
	.sectionflags	@""
	.align	4


	//----- nvinfo : EIATTR_CUDA_API_VERSION
	.align		4
        /*0000*/ 	.byte	0x04, 0x37
        /*0002*/ 	.short	(.L_15379 - .L_15378)
.L_15378:
        /*0004*/ 	.word	0x00000082


	//----- nvinfo : EIATTR_KPARAM_INFO
	.align		4
.L_15379:
        /*0008*/ 	.byte	0x04, 0x17
        /*000a*/ 	.short	(.L_15381 - .L_15380)
.L_15380:
        /*000c*/ 	.word	0x00000000
        /*0010*/ 	.short	0x0003
        /*0012*/ 	.short	0x0018
        /*0014*/ 	.byte	0x00, 0xf0, 0x21, 0x00


	//----- nvinfo : EIATTR_KPARAM_INFO
	.align		4
.L_15381:
        /*0018*/ 	.byte	0x04, 0x17
        /*001a*/ 	.short	(.L_15383 - .L_15382)
.L_15382:
        /*001c*/ 	.word	0x00000000
        /*0020*/ 	.short	0x0002
        /*0022*/ 	.short	0x0010
        /*0024*/ 	.byte	0x00, 0xf5, 0x21, 0x00


	//----- nvinfo : EIATTR_KPARAM_INFO
	.align		4
.L_15383:
        /*0028*/ 	.byte	0x04, 0x17
        /*002a*/ 	.short	(.L_15385 - .L_15384)
.L_15384:
        /*002c*/ 	.word	0x00000000
        /*0030*/ 	.short	0x0001
        /*0032*/ 	.short	0x0008
        /*0034*/ 	.byte	0x00, 0xf5, 0x21, 0x00


	//----- nvinfo : EIATTR_KPARAM_INFO
	.align		4
.L_15385:
        /*0038*/ 	.byte	0x04, 0x17
        /*003a*/ 	.short	(.L_15387 - .L_15386)
.L_15386:
        /*003c*/ 	.word	0x00000000
        /*0040*/ 	.short	0x0000
        /*0042*/ 	.short	0x0000
        /*0044*/ 	.byte	0x00, 0xf5, 0x21, 0x00


	//----- nvinfo : EIATTR_SPARSE_MMA_MASK
	.align		4
.L_15387:
        /*0048*/ 	.byte	0x03, 0x50
        /*004a*/ 	.short	0x0000


	//----- nvinfo : EIATTR_MAXREG_COUNT
	.align		4
        /*004c*/ 	.byte	0x03, 0x1b
        /*004e*/ 	.short	0x00ff


	//----- nvinfo : EIATTR_NUM_BARRIERS
	.align		4
        /*0050*/ 	.byte	0x02, 0x4c
        /*0052*/ 	.byte	0x01
	.zero		1


	//----- nvinfo : EIATTR_MERCURY_ISA_VERSION
	.align		4
        /*0054*/ 	.byte	0x03, 0x5f
        /*0056*/ 	.short	0x0101


	//----- nvinfo : EIATTR_COOP_GROUP_MASK_REGIDS
	.align		4
        /*0058*/ 	.byte	0x04, 0x29
        /*005a*/ 	.short	(.L_15389 - .L_15388)


	//   ....[0]....
.L_15388:
        /*005c*/ 	.word	0x05000008


	//----- nvinfo : EIATTR_COOP_GROUP_INSTR_OFFSETS
	.align		4
.L_15389:
        /*0060*/ 	.byte	0x04, 0x28
        /*0062*/ 	.short	(.L_15391 - .L_15390)


	//   ....[0]....
.L_15390:
        /*0064*/ 	.word	0x00001770


	//----- nvinfo : EIATTR_VRC_CTA_INIT_COUNT
	.align		4
.L_15391:
        /*0068*/ 	.byte	0x02, 0x4a
	.zero		1
	.zero		1


	//----- nvinfo : EIATTR_EXIT_INSTR_OFFSETS
	.align		4
        /*006c*/ 	.byte	0x04, 0x1c
        /*006e*/ 	.short	(.L_15393 - .L_15392)


	//   ....[0]....
.L_15392:
        /*0070*/ 	.word	0x00002330


	//   ....[1]....
        /*0074*/ 	.word	0x00002400


	//   ....[2]....
        /*0078*/ 	.word	0x00002ae0


	//   ....[3]....
        /*007c*/ 	.word	0x00003200


	//   ....[4]....
        /*0080*/ 	.word	0x000035c0


	//   ....[5]....
        /*0084*/ 	.word	0x00003a40


	//   ....[6]....
        /*0088*/ 	.word	0x00003b10


	//   ....[7]....
        /*008c*/ 	.word	0x00004a80


	//   ....[8]....
        /*0090*/ 	.word	0x00004fa0


	//   ....[9]....
        /*0094*/ 	.word	0x000055f0


	//----- nvinfo : EIATTR_CRS_STACK_SIZE
	.align		4
.L_15393:
        /*0098*/ 	.byte	0x04, 0x1e
        /*009a*/ 	.short	(.L_15395 - .L_15394)
.L_15394:
        /*009c*/ 	.word	0x00000000


	//----- nvinfo : EIATTR_CBANK_PARAM_SIZE
	.align		4
.L_15395:
        /*00a0*/ 	.byte	0x03, 0x19
        /*00a2*/ 	.short	0x0020


	//----- nvinfo : EIATTR_PARAM_CBANK
	.align		4
        /*00a4*/ 	.byte	0x04, 0x0a
        /*00a6*/ 	.short	(.L_15397 - .L_15396)
	.align		4
.L_15396:
        /*00a8*/ 	.word	index@(.nv.constant0._ZN2at6native43_GLOBAL__N__9ae7fba5_10_SoftMax_cu_9f978f6320cunn_SoftMaxBackwardILi4EfffNS1_26LogSoftMaxBackwardEpilogueEEEvPT0_PKT2_S8_l)
        /*00ac*/ 	.short	0x0380
        /*00ae*/ 	.short	0x0020


	//----- nvinfo : EIATTR_SW_WAR
	.align		4
.L_15397:
        /*00b0*/ 	.byte	0x04, 0x36
        /*00b2*/ 	.short	(.L_15399 - .L_15398)
.L_15398:
        /*00b4*/ 	.word	0x00000008
.L_15399:


//--------------------- .nv.info._ZN2at6native43_GLOBAL__N__9ae7fba5_10_SoftMax_cu_9f978f6324cunn_SoftMaxBackwardSmemILi4EfffNS1_26LogSoftMaxBackwardEpilogueEEEvPT0_PKT2_S8_l --------------------------
	.section	.nv.info._ZN2at6native43_GLOBAL__N__9ae7fba5_10_SoftMax_cu_9f978f6324cunn_SoftMaxBackwardSmemILi4EfffNS1_26LogSoftMaxBackwardEpilogueEEEvPT0_PKT2_S8_l,"",@"SHT_CUDA_INFO"
	.sectionflags	@""
	.align	4


	//----- nvinfo : EIATTR_CUDA_API_VERSION
	.align		4
        /*0000*/ 	.byte	0x04, 0x37
        /*0002*/ 	.short	(.L_15401 - .L_15400)
.L_15400:
        /*0004*/ 	.word	0x00000082


	//----- nvinfo : EIATTR_KPARAM_INFO
	.align		4
.L_15401:
        /*0008*/ 	.byte	0x04, 0x17
        /*000a*/ 	.short	(.L_15403 - .L_15402)
.L_15402:
        /*000c*/ 	.word	0x00000000
        /*0010*/ 	.short	0x0003
        /*0012*/ 	.short	0x0018
        /*0014*/ 	.byte	0x00, 0xf0, 0x21, 0x00


	//----- nvinfo : EIATTR_KPARAM_INFO
	.align		4
.L_15403:
        /*0018*/ 	.byte	0x04, 0x17
        /*001a*/ 	.short	(.L_15405 - .L_15404)
.L_15404:
        /*001c*/ 	.word	0x00000000
        /*0020*/ 	.short	0x0002
        /*0022*/ 	.short	0x0010
        /*0024*/ 	.byte	0x00, 0xf5, 0x21, 0x00


	//----- nvinfo : EIATTR_KPARAM_INFO
	.align		4
.L_15405:
        /*0028*/ 	.byte	0x04, 0x17
        /*002a*/ 	.short	(.L_15407 - .L_15406)
.L_15406:
        /*002c*/ 	.word	0x00000000
        /*0030*/ 	.short	0x0001
        /*0032*/ 	.short	0x0008
        /*0034*/ 	.byte	0x00, 0xf5, 0x21, 0x00


	//----- nvinfo : EIATTR_KPARAM_INFO
	.align		4
.L_15407:
        /*0038*/ 	.byte	0x04, 0x17
        /*003a*/ 	.short	(.L_15409 - .L_15408)
.L_15408:
        /*003c*/ 	.word	0x00000000
        /*0040*/ 	.short	0x0000
        /*0042*/ 	.short	0x0000
        /*0044*/ 	.byte	0x00, 0xf5, 0x21, 0x00


	//----- nvinfo : EIATTR_SPARSE_MMA_MASK
	.align		4
.L_15409:
        /*0048*/ 	.byte	0x03, 0x50
        /*004a*/ 	.short	0x0000


	//----- nvinfo : EIATTR_MAXREG_COUNT
	.align		4
        /*004c*/ 	.byte	0x03, 0x1b
        /*004e*/ 	.short	0x00ff


	//----- nvinfo : EIATTR_NUM_BARRIERS
	.align		4
        /*0050*/ 	.byte	0x02, 0x4c
        /*0052*/ 	.byte	0x01
	.zero		1


	//----- nvinfo : EIATTR_MERCURY_ISA_VERSION
	.align		4
        /*0054*/ 	.byte	0x03, 0x5f
        /*0056*/ 	.short	0x0101


	//----- nvinfo : EIATTR_COOP_GROUP_MASK_REGIDS
	.align		4
        /*0058*/ 	.byte	0x04, 0x29
        /*005a*/ 	.short	(.L_15411 - .L_15410)


	//   ....[0]....
.L_15410:
        /*005c*/ 	.word	0xffffffff


	//   ....[1]....
        /*0060*/ 	.word	0xffffffff


	//   ....[2]....
        /*0064*/ 	.word	0xffffffff


	//   ....[3]....
        /*0068*/ 	.word	0xffffffff


	//   ....[4]....
        /*006c*/ 	.word	0xffffffff


	//   ....[5]....
        /*0070*/ 	.word	0xffffffff


	//   ....[6]....
        /*0074*/ 	.word	0xffffffff


	//   ....[7]....
        /*0078*/ 	.word	0xffffffff


	//   ....[8]....
        /*007c*/ 	.word	0xffffffff


	//   ....[9]....
        /*0080*/ 	.word	0xffffffff


	//   ....[10]....
        /*0084*/ 	.word	0x05000008


	//   ....[11]....
        /*0088*/ 	.word	0x05000008


	//   ....[12]....
        /*008c*/ 	.word	0x05000008


	//   ....[13]....
        /*0090*/ 	.word	0x05000008


	//   ....[14]....
        /*0094*/ 	.word	0x05000008


	//----- nvinfo : EIATTR_COOP_GROUP_INSTR_OFFSETS
	.align		4
.L_15411:
        /*0098*/ 	.byte	0x04, 0x28
        /*009a*/ 	.short	(.L_15413 - .L_15412)


	//   ....[0]....
.L_15412:
        /*009c*/ 	.word	0x000002e0


	//   ....[1]....
        /*00a0*/ 	.word	0x00000350


	//   ....[2]....
        /*00a4*/ 	.word	0x00000390


	//   ....[3]....
        /*00a8*/ 	.word	0x000003c0


	//   ....[4]....
        /*00ac*/ 	.word	0x000003e0


	//   ....[5]....
        /*00b0*/ 	.word	0x00000470


	//   ....[6]....
        /*00b4*/ 	.word	0x00000490


	//   ....[7]....
        /*00b8*/ 	.word	0x000004b0


	//   ....[8]....
        /*00bc*/ 	.word	0x000004d0


	//   ....[9]....
        /*00c0*/ 	.word	0x000004f0


	//   ....[10]....
        /*00c4*/ 	.word	0x00000780


	//   ....[11]....
        /*00c8*/ 	.word	0x000007f0


	//   ....[12]....
        /*00cc*/ 	.word	0x00000860


	//   ....[13]....
        /*00d0*/ 	.word	0x000008d0


	//   ....[14]....
        /*00d4*/ 	.word	0x00000940


	//----- nvinfo : EIATTR_VRC_CTA_INIT_COUNT
	.align		4
.L_15413:
        /*00d8*/ 	.byte	0x02, 0x4a
	.zero		1
	.zero		1


	//----- nvinfo : EIATTR_EXIT_INSTR_OFFSETS
	.align		4
        /*00dc*/ 	.byte	0x04, 0x1c
        /*00de*/ 	.short	(.L_15415 - .L_15414)


	//   ....[0]....
.L_15414:
        /*00e0*/ 	.word	0x00000550


	//   ....[1]....
        /*00e4*/ 	.word	0x00000730


	//----- nvinfo : EIATTR_CRS_STACK_SIZE
	.align		4
.L_15415:
        /*00e8*/ 	.byte	0x04, 0x1e
        /*00ea*/ 	.short	(.L_15417 - .L_15416)
.L_15416:
        /*00ec*/ 	.word	0x00000000


	//----- nvinfo : EIATTR_CBANK_PARAM_SIZE
	.align		4
.L_15417:
        /*00f0*/ 	.byte	0x03, 0x19
        /*00f2*/ 	.short	0x0020


	//----- nvinfo : EIATTR_PARAM_CBANK
	.align		4
        /*00f4*/ 	.byte	0x04, 0x0a
        /*00f6*/ 	.short	(.L_15419 - .L_15418)
	.align		4
.L_15418:
        /*00f8*/ 	.word	index@(.nv.constant0._ZN2at6native43_GLOBAL__N__9ae7fba5_10_SoftMax_cu_9f978f6324cunn_SoftMaxBackwardSmemILi4EfffNS1_26LogSoftMaxBackwardEpilogueEEEvPT0_PKT2_S8_l)
        /*00fc*/ 	.short	0x0380
        /*00fe*/ 	.short	0x0020


	//----- nvinfo : EIATTR_SW_WAR
	.align		4
.L_15419:
        /*0100*/ 	.byte	0x04, 0x36
        /*0102*/ 	.short	(.L_15421 - .L_15420)
.L_15420:
        /*0104*/ 	.word	0x00000008
.L_15421:


//--------------------- .nv.info._ZN2at6native43_GLOBAL__N__9ae7fba5_10_SoftMax_cu_9f978f6320cunn_SoftMaxBackwardILi2EdddNS1_26LogSoftMaxBackwardEpilogueEEEvPT0_PKT2_S8_l --------------------------
	.section	.nv.info._ZN2at6native43_GLOBAL__N__9ae7fba5_10_SoftMax_cu_9f978f6320cunn_SoftMaxBackwardILi2EdddNS1_26LogSoftMaxBackwardEpilogueEEEvPT0_PKT2_S8_l,"",@"SHT_CUDA_INFO"
	.sectionflags	@""
	.align	4


	//----- nvinfo : EIATTR_CUDA_API_VERSION
	.align		4
        /*0000*/ 	.byte	0x04, 0x37
        /*0002*/ 	.short	(.L_15423 - .L_15422)
.L_15422:
        /*0004*/ 	.word	0x00000082


	//----- nvinfo : EIATTR_KPARAM_INFO
	.align		4
.L_15423:
        /*0008*/ 	.byte	0x04, 0x17
        /*000a*/ 	.short	(.L_15425 - .L_15424)
.L_15424:
        /*000c*/ 	.word	0x00000000
        /*0010*/ 	.short	0x0003
        /*0012*/ 	.short	0x0018
        /*0014*/ 	.byte	0x00, 0xf0, 0x21, 0x00


	//----- nvinfo : EIATTR_KPARAM_INFO
	.align		4
.L_15425:
        /*0018*/ 	.byte	0x04, 0x17
        /*001a*/ 	.short	(.L_15427 - .L_15426)
.L_15426:
        /*001c*/ 	.word	0x00000000
        /*0020*/ 	.short	0x0002
        /*0022*/ 	.short	0x0010
        /*0024*/ 	.byte	0x00, 0xf5, 0x21, 0x00


	//----- nvinfo : EIATTR_KPARAM_INFO
	.align		4
.L_15427:
        /*0028*/ 	.byte	0x04, 0x17
        /*002a*/ 	.short	(.L_15429 - .L_15428)
.L_15428:
        /*002c*/ 	.word	0x00000000
        /*0030*/ 	.short	0x0001
        /*0032*/ 	.short	0x0008
        /*0034*/ 	.byte	0x00, 0xf5, 0x21, 0x00


	//----- nvinfo : EIATTR_KPARAM_INFO
	.align		4
.L_15429:
        /*0038*/ 	.byte	0x04, 0x17
        /*003a*/ 	.short	(.L_15431 - .L_15430)
.L_15430:
        /*003c*/ 	.word	0x00000000
        /*0040*/ 	.short	0x0000
        /*0042*/ 	.short	0x0000
        /*0044*/ 	.byte	0x00, 0xf5, 0x21, 0x00


	//----- nvinfo : EIATTR_SPARSE_MMA_MASK
	.align		4
.L_15431:
        /*0048*/ 	.byte	0x03, 0x50
        /*004a*/ 	.short	0x0000


	//----- nvinfo : EIATTR_MAXREG_COUNT
	.align		4
        /*004c*/ 	.byte	0x03, 0x1b
        /*004e*/ 	.short	0x00ff


	//----- nvinfo : EIATTR_NUM_BARRIERS
	.align		4
        /*0050*/ 	.byte	0x02, 0x4c
        /*0052*/ 	.byte	0x01
	.zero		1


	//----- nvinfo : EIATTR_MERCURY_ISA_VERSION
	.align		4
        /*0054*/ 	.byte	0x03, 0x5f
        /*0056*/ 	.short	0x0101


	//----- nvinfo : EIATTR_COOP_GROUP_MASK_REGIDS
	.align		4
        /*0058*/ 	.byte	0x04, 0x29
        /*005a*/ 	.short	(.L_15433 - .L_15432)


	//   ....[0]....
.L_15432:
        /*005c*/ 	.word	0x05000005


	//----- nvinfo : EIATTR_COOP_GROUP_INSTR_OFFSETS
	.align		4
.L_15433:
        /*0060*/ 	.byte	0x04, 0x28
        /*0062*/ 	.short	(.L_15435 - .L_15434)


	//   ....[0]....
.L_15434:
        /*0064*/ 	.word	0x000020b0


	//----- nvinfo : EIATTR_VRC_CTA_INIT_COUNT
	.align		4
.L_15435:
        /*0068*/ 	.byte	0x02, 0x4a
	.zero		1
	.zero		1


	//----- nvinfo : EIATTR_EXIT_INSTR_OFFSETS
	.align		4
        /*006c*/ 	.byte	0x04, 0x1c
        /*006e*/ 	.short	(.L_15437 - .L_15436)


	//   ....[0]....
.L_15436:
        /*0070*/ 	.word	0x000047c0


	//   ....[1]....
        /*0074*/ 	.word	0x00005020


	//   ....[2]....
        /*0078*/ 	.word	0x00006b30


	//   ....[3]....
        /*007c*/ 	.word	0x00007710


	//   ....[4]....
        /*0080*/ 	.word	0x000086b0


	//   ....[5]....
        /*0084*/ 	.word	0x00009790


	//   ....[6]....
        /*0088*/ 	.word	0x00009ff0


	//   ....[7]....
        /*008c*/ 	.word	0x0000b2b0


	//   ....[8]....
        /*0090*/ 	.word	0x0000be20


	//   ....[9]....
        /*0094*/ 	.word	0x0000ced0


	//----- nvinfo : EIATTR_CRS_STACK_SIZE
	.align		4
.L_15437:
        /*0098*/ 	.byte	0x04, 0x1e
        /*009a*/ 	.short	(.L_15439 - .L_15438)
.L_15438:
        /*009c*/ 	.word	0x00000000


	//----- nvinfo : EIATTR_CBANK_PARAM_SIZE
	.align		4
.L_15439:
        /*00a0*/ 	.byte	0x03, 0x19
        /*00a2*/ 	.short	0x0020


	//----- nvinfo : EIATTR_PARAM_CBANK
	.align		4
        /*00a4*/ 	.byte	0x04, 0x0a
        /*00a6*/ 	.short	(.L_15441 - .L_15440)
	.align		4
.L_15440:
        /*00a8*/ 	.word	index@(.nv.constant0._ZN2at6native43_GLOBAL__N__9ae7fba5_10_SoftMax_cu_9f978f6320cunn_SoftMaxBackwardILi2EdddNS1_26LogSoftMaxBackwardEpilogueEEEvPT0_PKT2_S8_l)
        /*00ac*/ 	.short	0x0380
        /*00ae*/ 	.short	0x0020


	//----- nvinfo : EIATTR_SW_WAR
	.align		4
.L_15441:
        /*00b0*/ 	.byte	0x04, 0x36
        /*00b2*/ 	.short	(.L_15443 - .L_15442)
.L_15442:
        /*00b4*/ 	.word	0x00000008
.L_15443:


//--------------------- .nv.info._ZN2at6native43_GLOBAL__N__9ae7fba5_10_SoftMax_cu_9f978f6324cunn_SoftMaxBackwardSmemILi2EdddNS1_26LogSoftMaxBackwardEpilogueEEEvPT0_PKT2_S8_l --------------------------
	.section	.nv.info._ZN2at6native43_GLOBAL__N__9ae7fba5_10_SoftMax_cu_9f978f6324cunn_SoftMaxBackwardSmemILi2EdddNS1_26LogSoftMaxBackwardEpilogueEEEvPT0_PKT2_S8_l,"",@"SHT_CUDA_INFO"
	.sectionflags	@""
	.align	4


	//----- nvinfo : EIATTR_CUDA_API_VERSION
	.align		4
        /*0000*/ 	.byte	0x04, 0x37
        /*0002*/ 	.short	(.L_15445 - .L_15444)
.L_15444:
        /*0004*/ 	.word	0x00000082


	//----- nvinfo : EIATTR_KPARAM_INFO
	.align		4
.L_15445:
        /*0008*/ 	.byte	0x04, 0x17
        /*000a*/ 	.short	(.L_15447 - .L_15446)
.L_15446:
        /*000c*/ 	.word	0x00000000
        /*0010*/ 	.short	0x0003
        /*0012*/ 	.short	0x0018
        /*0014*/ 	.byte	0x00, 0xf0, 0x21, 0x00


	//----- nvinfo : EIATTR_KPARAM_INFO
	.align		4
.L_15447:
        /*0018*/ 	.byte	0x04, 0x17
        /*001a*/ 	.short	(.L_15449 - .L_15448)
.L_15448:
        /*001c*/ 	.word	0x00000000
        /*0020*/ 	.short	0x0002
        /*0022*/ 	.short	0x0010
        /*0024*/ 	.byte	0x00, 0xf5, 0x21, 0x00


	//----- nvinfo : EIATTR_KPARAM_INFO
	.align		4
.L_15449:
        /*0028*/ 	.byte	0x04, 0x17
        /*002a*/ 	.short	(.L_15451 - .L_15450)
.L_15450:
        /*002c*/ 	.word	0x00000000
        /*0030*/ 	.short	0x0001
        /*0032*/ 	.short	0x0008
        /*0034*/ 	.byte	0x00, 0xf5, 0x21, 0x00


	//----- nvinfo : EIATTR_KPARAM_INFO
	.align		4
.L_15451:
        /*0038*/ 	.byte	0x04, 0x17
        /*003a*/ 	.short	(.L_15453 - .L_15452)
.L_15452:
        /*003c*/ 	.word	0x00000000
        /*0040*/ 	.short	0x0000
        /*0042*/ 	.short	0x0000
        /*0044*/ 	.byte	0x00, 0xf5, 0x21, 0x00


	//----- nvinfo : EIATTR_SPARSE_MMA_MASK
	.align		4
.L_15453:
        /*0048*/ 	.byte	0x03, 0x50
        /*004a*/ 	.short	0x0000


	//----- nvinfo : EIATTR_MAXREG_COUNT
	.align		4
        /*004c*/ 	.byte	0x03, 0x1b
        /*004e*/ 	.short	0x00ff


	//----- nvinfo : EIATTR_NUM_BARRIERS
	.align		4
        /*0050*/ 	.byte	0x02, 0x4c
        /*0052*/ 	.byte	0x01
	.zero		1


	//----- nvinfo : EIATTR_MERCURY_ISA_VERSION
	.align		4
        /*0054*/ 	.byte	0x03, 0x5f
        /*0056*/ 	.short	0x0101


	//----- nvinfo : EIATTR_COOP_GROUP_MASK_REGIDS
	.align		4
        /*0058*/ 	.byte	0x04, 0x29
        /*005a*/ 	.short	(.L_15455 - .L_15454)


	//   ....[0]....
.L_15454:
        /*005c*/ 	.word	0xffffffff


	//   ....[1]....
        /*0060*/ 	.word	0xffffffff


	//   ....[2]....
        /*0064*/ 	.word	0xffffffff


	//   ....[3]....
        /*0068*/ 	.word	0xffffffff


	//   ....[4]....
        /*006c*/ 	.word	0xffffffff


	//   ....[5]....
        /*0070*/ 	.word	0xffffffff


	//   ....[6]....
        /*0074*/ 	.word	0xffffffff


	//   ....[7]....
        /*0078*/ 	.word	0xffffffff


	//   ....[8]....
        /*007c*/ 	.word	0xffffffff


	//   ....[9]....
        /*0080*/ 	.word	0xffffffff


	//   ....[10]....
        /*0084*/ 	.word	0xffffffff


	//   ....[11]....
        /*0088*/ 	.word	0xffffffff


	//   ....[12]....
        /*008c*/ 	.word	0xffffffff


	//   ....[13]....
        /*0090*/ 	.word	0xffffffff


	//   ....[14]....
        /*0094*/ 	.word	0xffffffff


	//   ....[15]....
        /*0098*/ 	.word	0xffffffff


	//   ....[16]....
        /*009c*/ 	.word	0xffffffff


	//   ....[17]....
        /*00a0*/ 	.word	0xffffffff


	//   ....[18]....
        /*00a4*/ 	.word	0xffffffff


	//   ....[19]....
        /*00a8*/ 	.word	0xffffffff


	//   ....[20]....
        /*00ac*/ 	.word	0x0500000a


	//   ....[21]....
        /*00b0*/ 	.word	0x0500000a


	//   ....[22]....
        /*00b4*/ 	.word	0x0500000a


	//   ....[23]....
        /*00b8*/ 	.word	0x0500000a


	//   ....[24]....
        /*00bc*/ 	.word	0x0500000a


	//   ....[25]....
        /*00c0*/ 	.word	0x0500000a


	//   ....[26]....
        /*00c4*/ 	.word	0x0500000a


	//   ....[27]....
        /*00c8*/ 	.word	0x0500000a


	//   ....[28]....
        /*00cc*/ 	.word	0x0500000a


	//   ....[29]....
        /*00d0*/ 	.word	0x0500000a


	//----- nvinfo : EIATTR_COOP_GROUP_INSTR_OFFSETS
	.align		4
.L_15455:
        /*00d4*/ 	.byte	0x04, 0x28
        /*00d6*/ 	.short	(.L_15457 - .L_15456)


	//   ....[0]....
.L_15456:
        /*00d8*/ 	.word	0x00000300


	//   ....[1]....
        /*00dc*/ 	.word	0x00000320


	//   ....[2]....
        /*00e0*/ 	.word	0x00000370


	//   ....[3]....
        /*00e4*/ 	.word	0x00000390


	//   ....[4]....
        /*00e8*/ 	.word	0x000003e0


	//   ....[5]....
        /*00ec*/ 	.word	0x00000400


	//   ....[6]....
        /*00f0*/ 	.word	0x00000470


	//   ....[7]....
        /*00f4*/ 	.word	0x00000480


	//   ....[8]....
        /*00f8*/ 	.word	0x000004d0


	//   ....[9]....
        /*00fc*/ 	.word	0x000004e0


	//   ....[10]....
        /*0100*/ 	.word	0x000005a0


	//   ....[11]....
        /*0104*/ 	.word	0x000005b0


	//   ....[12]....
        /*0108*/ 	.word	0x000005d0


	//   ....[13]....
        /*010c*/ 	.word	0x000005e0


	//   ....[14]....
        /*0110*/ 	.word	0x00000650


	//   ....[15]....
        /*0114*/ 	.word	0x00000660


	//   ....[16]....
        /*0118*/ 	.word	0x000006d0


	//   ....[17]....
        /*011c*/ 	.word	0x000006e0


	//   ....[18]....
        /*0120*/ 	.word	0x00000730


	//   ....[19]....
        /*0124*/ 	.word	0x00000740


	//   ....[20]....
        /*0128*/ 	.word	0x000016e0


	//   ....[21]....
        /*012c*/ 	.word	0x00001730


	//   ....[22]....
        /*0130*/ 	.word	0x000017a0


	//   ....[23]....
        /*0134*/ 	.word	0x000017f0


	//   ....[24]....
        /*0138*/ 	.word	0x00001860


	//   ....[25]....
        /*013c*/ 	.word	0x000018b0


	//   ....[26]....
        /*0140*/ 	.word	0x00001920


	//   ....[27]....
        /*0144*/ 	.word	0x00001970


	//   ....[28]....
        /*0148*/ 	.word	0x000019e0


	//   ....[29]....
        /*014c*/ 	.word	0x00001a30


	//----- nvinfo : EIATTR_VRC_CTA_INIT_COUNT
	.align		4
.L_15457:
        /*0150*/ 	.byte	0x02, 0x4a
	.zero		1
	.zero		1


	//----- nvinfo : EIATTR_EXIT_INSTR_OFFSETS
	.align		4
        /*0154*/ 	.byte	0x04, 0x1c
        /*0156*/ 	.short	(.L_15459 - .L_15458)


	//   ....[0]....
.L_15458:
        /*0158*/ 	.word	0x000007a0


	//   ....[1]....
        /*015c*/ 	.word	0x00001680


	//----- nvinfo : EIATTR_CRS_STACK_SIZE
	.align		4
.L_15459:
        /*0160*/ 	.byte	0x04, 0x1e
        /*0162*/ 	.short	(.L_15461 - .L_15460)
.L_15460:
        /*0164*/ 	.word	0x00000000


	//----- nvinfo : EIATTR_CBANK_PARAM_SIZE
	.align		4
.L_15461:
        /*0168*/ 	.byte	0x03, 0x19
        /*016a*/ 	.short	0x0020


	//----- nvinfo : EIATTR_PARAM_CBANK
	.align		4
        /*016c*/ 	.byte	0x04, 0x0a
        /*016e*/ 	.short	(.L_15463 - .L_15462)
	.align		4
.L_15462:
        /*0170*/ 	.word	index@(.nv.constant0._ZN2at6native43_GLOBAL__N__9ae7fba5_10_SoftMax_cu_9f978f6324cunn_SoftMaxBackwardSmemILi2EdddNS1_26LogSoftMaxBackwardEpilogueEEEvPT0_PKT2_S8_l)
        /*0174*/ 	.short	0x0380
        /*0176*/ 	.short	0x0020


	//----- nvinfo : EIATTR_SW_WAR
	.align		4
.L_15463:
        /*0178*/ 	.byte	0x04, 0x36
        /*017a*/ 	.short	(.L_15465 - .L_15464)
.L_15464:
        /*017c*/ 	.word	0x00000008
.L_15465:


//--------------------- .nv.info._ZN2at6native43_GLOBAL__N__9ae7fba5_10_SoftMax_cu_9f978f6326cunn_SpatialSoftMaxForwardIN3c108BFloat16EfflNS1_25LogSoftMaxForwardEpilogueEEEvPT1_PKT_T2_SB_SB_ --------------------------
	.section	.nv.info._ZN2at6native43_GLOBAL__N__9ae7fba5_10_SoftMax_cu_9f978f6326cunn_SpatialSoftMaxForwardIN3c108BFloat16EfflNS1_25LogSoftMaxForwardEpilogueEEEvPT1_PKT_T2_SB_SB_,"",@"SHT_CUDA_INFO"
	.sectionflags	@""
	.align	4


	//----- nvinfo : EIATTR_CUDA_API_VERSION
	.align		4
        /*0000*/ 	.byte	0x04, 0x37
        /*0002*/ 	.short	(.L_15467 - .L_15466)
.L_15466:
        /*0004*/ 	.word	0x00000082


	//----- nvinfo : EIATTR_KPARAM_INFO
	.align		4
.L_15467:
        /*0008*/ 	.byte	0x04, 0x17
        /*000a*/ 	.short	(.L_15469 - .L_15468)
.L_15468:
        /*000c*/ 	.word	0x00000000
        /*0010*/ 	.short	0x0004
        /*0012*/ 	.short	0x0020
        /*0014*/ 	.byte	0x00, 0xf0, 0x21, 0x00


	//----- nvinfo : EIATTR_KPARAM_INFO
	.align		4
.L_15469:
        /*0018*/ 	.byte	0x04, 0x17
        /*001a*/ 	.short	(.L_15471 - .L_15470)
.L_15470:
        /*001c*/ 	.word	0x00000000
        /*0020*/ 	.short	0x0003
        /*0022*/ 	.short	0x0018
        /*0024*/ 	.byte	0x00, 0xf0, 0x21, 0x00


	//----- nvinfo : EIATTR_KPARAM_INFO
	.align		4
.L_15471:
        /*0028*/ 	.byte	0x04, 0x17
        /*002a*/ 	.short	(.L_15473 - .L_15472)
.L_15472:
        /*002c*/ 	.word	0x00000000
        /*0030*/ 	.short	0x0002
        /*0032*/ 	.short	0x0010
        /*0034*/ 	.byte	0x00, 0xf0, 0x21, 0x00


	//----- nvinfo : EIATTR_KPARAM_INFO
	.align		4
.L_15473:
        /*0038*/ 	.byte	0x04, 0x17
        /*003a*/ 	.short	(.L_15475 - .L_15474)
.L_15474:
        /*003c*/ 	.word	0x00000000
        /*0040*/ 	.short	0x0001
        /*0042*/ 	.short	0x0008
        /*0044*/ 	.byte	0x00, 0xf5, 0x21, 0x00


	//----- nvinfo : EIATTR_KPARAM_INFO
	.align		4
.L_15475:
        /*0048*/ 	.byte	0x04, 0x17
        /*004a*/ 	.short	(.L_15477 - .L_15476)
.L_15476:
        /*004c*/ 	.word	0x00000000
        /*0050*/ 	.short	0x0000
        /*0052*/ 	.short	0x0000
        /*0054*/ 	.byte	0x00, 0xf5, 0x21, 0x00


	//----- nvinfo : EIATTR_SPARSE_MMA_MASK
	.align		4
.L_15477:
        /*0058*/ 	.byte	0x03, 0x50
        /*005a*/ 	.short	0x0000


	//----- nvinfo : EIATTR_MAXREG_COUNT
	.align		4
        /*005c*/ 	.byte	0x03, 0x1b
        /*005e*/ 	.short	0x00ff


	//----- nvinfo : EIATTR_NUM_BARRIERS
	.align		4
        /*0060*/ 	.byte	0x02, 0x4c
        /*0062*/ 	.byte	0x01
	.zero		1


	//----- nvinfo : EIATTR_MERCURY_ISA_VERSION
	.align		4
        /*0064*/ 	.byte	0x03, 0x5f
        /*0066*/ 	.short	0x0101


	//----- nvinfo : EIATTR_VRC_CTA_INIT_COUNT
	.align		4
        /*0068*/ 	.byte	0x02, 0x4a
	.zero		1
	.zero		1


	//----- nvinfo : EIATTR_EXIT_INSTR_OFFSETS
	.align		4
        /*006c*/ 	.byte	0x04, 0x1c
        /*006e*/ 	.short	(.L_15479 - .L_15478)


	//   ....[0]....
.L_15478:
        /*0070*/ 	.word	0x00000050


	//   ....[1]....
        /*0074*/ 	.word	0x000010c0


	//----- nvinfo : EIATTR_CRS_STACK_SIZE
	.align		4
.L_15479:
        /*0078*/ 	.byte	0x04, 0x1e
        /*007a*/ 	.short	(.L_15481 - .L_15480)
.L_15480:
        /*007c*/ 	.word	0x00000000


	//----- nvinfo : EIATTR_CBANK_PARAM_SIZE
	.align		4
.L_15481:
        /*0080*/ 	.byte	0x03, 0x19
        /*0082*/ 	.short	0x0028


	//----- nvinfo : EIATTR_PARAM_CBANK
	.align		4
        /*0084*/ 	.byte	0x04, 0x0a
        /*0086*/ 	.short	(.L_15483 - .L_15482)
	.align		4
.L_15482:
        /*0088*/ 	.word	index@(.nv.constant0._ZN2at6native43_GLOBAL__N__9ae7fba5_10_SoftMax_cu_9f978f6326cunn_SpatialSoftMaxForwardIN3c108BFloat16EfflNS1_25LogSoftMaxForwardEpilogueEEEvPT1_PKT_T2_SB_SB_)
        /*008c*/ 	.short	0x0380
        /*008e*/ 	.short	0x0028


	//----- nvinfo : EIATTR_SW_WAR
	.align		4
.L_15483:
        /*0090*/ 	.byte	0x04, 0x36
        /*0092*/ 	.short	(.L_15485 - .L_15484)
.L_15484:
        /*0094*/ 	.word	0x00000008
.L_15485:


//--------------------- .nv.info._ZN2at6native43_GLOBAL__N__9ae7fba5_10_SoftMax_cu_9f978f6326cunn_SpatialSoftMaxForwardIN3c108BFloat16EfS4_lNS1_25LogSoftMaxForwardEpilogueEEEvPT1_PKT_T2_SB_SB_ --------------------------
	.section	.nv.info._ZN2at6native43_GLOBAL__N__9ae7fba5_10_SoftMax_cu_9f978f6326cunn_SpatialSoftMaxForwardIN3c108BFloat16EfS4_lNS1_25LogSoftMaxForwardEpilogueEEEvPT1_PKT_T2_SB_SB_,"",@"SHT_CUDA_INFO"
	.sectionflags	@""
	.align	4


	//----- nvinfo : EIATTR_CUDA_API_VERSION
	.align		4
        /*0000*/ 	.byte	0x04, 0x37
        /*0002*/ 	.short	(.L_15487 - .L_15486)
.L_15486:
        /*0004*/ 	.word	0x00000082


	//----- nvinfo : EIATTR_KPARAM_INFO
	.align		4
.L_15487:
        /*0008*/ 	.byte	0x04, 0x17
        /*000a*/ 	.short	(.L_15489 - .L_15488)
.L_15488:
        /*000c*/ 	.word	0x00000000
        /*0010*/ 	.short	0x0004
        /*0012*/ 	.short	0x0020
        /*0014*/ 	.byte	0x00, 0xf0, 0x21, 0x00


	//----- nvinfo : EIATTR_KPARAM_INFO
	.align		4
.L_15489:
        /*0018*/ 	.byte	0x04, 0x17
        /*001a*/ 	.short	(.L_15491 - .L_15490)
.L_15490:
        /*001c*/ 	.word	0x00000000
        /*0020*/ 	.short	0x0003
        /*0022*/ 	.short	0x0018
        /*0024*/ 	.byte	0x00, 0xf0, 0x21, 0x00


	//----- nvinfo : EIATTR_KPARAM_INFO
	.align		4
.L_15491:
        /*0028*/ 	.byte	0x04, 0x17
        /*002a*/ 	.short	(.L_15493 - .L_15492)
.L_15492:
        /*002c*/ 	.word	0x00000000
        /*0030*/ 	.short	0x0002
        /*0032*/ 	.short	0x0010
        /*0034*/ 	.byte	0x00, 0xf0, 0x21, 0x00


	//----- nvinfo : EIATTR_KPARAM_INFO
	.align		4
.L_15493:
        /*0038*/ 	.byte	0x04, 0x17
        /*003a*/ 	.short	(.L_15495 - .L_15494)
.L_15494:
        /*003c*/ 	.word	0x00000000
        /*0040*/ 	.short	0x0001
        /*0042*/ 	.short	0x0008
        /*0044*/ 	.byte	0x00, 0xf5, 0x21, 0x00


	//----- nvinfo : EIATTR_KPARAM_INFO
	.align		4
.L_15495:
        /*0048*/ 	.byte	0x04, 0x17
        /*004a*/ 	.short	(.L_15497 - .L_15496)
.L_15496:
        /*004c*/ 	.word	0x00000000
        /*0050*/ 	.short	0x0000
        /*0052*/ 	.short	0x0000
        /*0054*/ 	.byte	0x00, 0xf5, 0x21, 0x00


	//----- nvinfo : EIATTR_SPARSE_MMA_MASK
	.align		4
.L_15497:
        /*0058*/ 	.byte	0x03, 0x50
        /*005a*/ 	.short	0x0000


	//----- nvinfo : EIATTR_MAXREG_COUNT
	.align		4
        /*005c*/ 	.byte	0x03, 0x1b
        /*005e*/ 	.short	0x00ff


	//----- nvinfo : EIATTR_NUM_BARRIERS
	.align		4
        /*0060*/ 	.byte	0x02, 0x4c
        /*0062*/ 	.byte	0x01
	.zero		1


	//----- nvinfo : EIATTR_MERCURY_ISA_VERSION
	.align		4
        /*0064*/ 	.byte	0x03, 0x5f
        /*0066*/ 	.short	0x0101


	//----- nvinfo : EIATTR_VRC_CTA_INIT_COUNT
	.align		4
        /*0068*/ 	.byte	0x02, 0x4a
	.zero		1
	.zero		1


	//----- nvinfo : EIATTR_EXIT_INSTR_OFFSETS
	.align		4
        /*006c*/ 	.byte	0x04, 0x1c
        /*006e*/ 	.short	(.L_15499 - .L_15498)


	//   ....[0]....
.L_15498:
        /*0070*/ 	.word	0x00000050


	//   ....[1]....
        /*0074*/ 	.word	0x000010f0


	//----- nvinfo : EIATTR_CRS_STACK_SIZE
	.align		4
.L_15499:
        /*0078*/ 	.byte	0x04, 0x1e
        /*007a*/ 	.short	(.L_15501 - .L_15500)
.L_15500:
        /*007c*/ 	.word	0x00000000


	//----- nvinfo : EIATTR_CBANK_PARAM_SIZE
	.align		4
.L_15501:
        /*0080*/ 	.byte	0x03, 0x19
        /*0082*/ 	.short	0x0028


	//----- nvinfo : EIATTR_PARAM_CBANK
	.align		4
        /*0084*/ 	.byte	0x04, 0x0a
        /*0086*/ 	.short	(.L_15503 - .L_15502)
	.align		4
.L_15502:
        /*0088*/ 	.word	index@(.nv.constant0._ZN2at6native43_GLOBAL__N__9ae7fba5_10_SoftMax_cu_9f978f6326cunn_SpatialSoftMaxForwardIN3c108BFloat16EfS4_lNS1_25LogSoftMaxForwardEpilogueEEEvPT1_PKT_T2_SB_SB_)
        /*008c*/ 	.short	0x0380
        /*008e*/ 	.short	0x0028


	//----- nvinfo : EIATTR_SW_WAR
	.align		4
.L_15503:
        /*0090*/ 	.byte	0x04, 0x36
        /*0092*/ 	.short	(.L_15505 - .L_15504)
.L_15504:
        /*0094*/ 	.word	0x00000008
.L_15505:


//--------------------- .nv.info._ZN2at6native43_GLOBAL__N__9ae7fba5_10_SoftMax_cu_9f978f6326cunn_SpatialSoftMaxForwardIN3c108BFloat16EffiNS1_25LogSoftMaxForwardEpilogueEEEvPT1_PKT_T2_SB_SB_ --------------------------
	.section	.nv.info._ZN2at6native43_GLOBAL__N__9ae7fba5_10_SoftMax_cu_9f978f6326cunn_SpatialSoftMaxForwardIN3c108BFloat16EffiNS1_25LogSoftMaxForwardEpilogueEEEvPT1_PKT_T2_SB_SB_,"",@"SHT_CUDA_INFO"
	.sectionflags	@""
	.align	4


	//----- nvinfo : EIATTR_CUDA_API_VERSION
	.align		4
        /*0000*/ 	.byte	0x04, 0x37
        /*0002*/ 	.short	(.L_15507 - .L_15506)
.L_15506:
        /*0004*/ 	.word	0x00000082


	//----- nvinfo : EIATTR_KPARAM_INFO
	.align		4
.L_15507:
        /*0008*/ 	.byte	0x04, 0x17
        /*000a*/ 	.short	(.L_15509 - .L_15508)
.L_15508:
        /*000c*/ 	.word	0x00000000
        /*0010*/ 	.short	0x0004
        /*0012*/ 	.short	0x0018
        /*0014*/ 	.byte	0x00, 0xf0, 0x11, 0x00


	//----- nvinfo : EIATTR_KPARAM_INFO
	.align		4
.L_15509:
        /*0018*/ 	.byte	0x04, 0x17
        /*001a*/ 	.short	(.L_15511 - .L_15510)
.L_15510:
        /*001c*/ 	.word	0x00000000
        /*0020*/ 	.short	0x0003
        /*0022*/ 	.short	0x0014
        /*0024*/ 	.byte	0x00, 0xf0, 0x11, 0x00


	//----- nvinfo : EIATTR_KPARAM_INFO
	.align		4
.L_15511:
        /*0028*/ 	.byte	0x04, 0x17
        /*002a*/ 	.short	(.L_15513 - .L_15512)
.L_15512:
        /*002c*/ 	.word	0x00000000
        /*0030*/ 	.short	0x0002
        /*0032*/ 	.short	0x0010
        /*0034*/ 	.byte	0x00, 0xf0, 0x11, 0x00


	//----- nvinfo : EIATTR_KPARAM_INFO
	.align		4
.L_15513:
        /*0038*/ 	.byte	0x04, 0x17
        /*003a*/ 	.short	(.L_15515 - .L_15514)
.L_15514:
        /*003c*/ 	.word	0x00000000
        /*0040*/ 	.short	0x0001
        /*0042*/ 	.short	0x0008
        /*0044*/ 	.byte	0x00, 0xf5, 0x21, 0x00


	//----- nvinfo : EIATTR_KPARAM_INFO
	.align		4
.L_15515:
        /*0048*/ 	.byte	0x04, 0x17
        /*004a*/ 	.short	(.L_15517 - .L_15516)
.L_15516:
        /*004c*/ 	.word	0x00000000
        /*0050*/ 	.short	0x0000
        /*0052*/ 	.short	0x0000
        /*0054*/ 	.byte	0x00, 0xf5, 0x21, 0x00


	//----- nvinfo : EIATTR_SPARSE_MMA_MASK
	.align		4
.L_15517:
        /*0058*/ 	.byte	0x03, 0x50
        /*005a*/ 	.short	0x0000


	//----- nvinfo : EIATTR_MAXREG_COUNT
	.align		4
        /*005c*/ 	.byte	0x03, 0x1b
        /*005e*/ 	.short	0x00ff


	//----- nvinfo : EIATTR_NUM_BARRIERS
	.align		4
        /*0060*/ 	.byte	0x02, 0x4c
        /*0062*/ 	.byte	0x01
	.zero		1


	//----- nvinfo : EIATTR_MERCURY_ISA_VERSION
	.align		4
        /*0064*/ 	.byte	0x03, 0x5f
        /*0066*/ 	.short	0x0101


	//----- nvinfo : EIATTR_VRC_CTA_INIT_COUNT
	.align		4
        /*0068*/ 	.byte	0x02, 0x4a
	.zero		1
	.zero		1


	//----- nvinfo : EIATTR_EXIT_INSTR_OFFSETS
	.align		4
        /*006c*/ 	.byte	0x04, 0x1c
        /*006e*/ 	.short	(.L_15519 - .L_15518)


	//   ....[0]....
.L_15518:
        /*0070*/ 	.word	0x00000040


	//   ....[1]....
        /*0074*/ 	.word	0x00000c70


	//----- nvinfo : EIATTR_CRS_STACK_SIZE
	.align		4
.L_15519:
        /*0078*/ 	.byte	0x04, 0x1e
        /*007a*/ 	.short	(.L_15521 - .L_15520)
.L_15520:
        /*007c*/ 	.word	0x00000000


	//----- nvinfo : EIATTR_CBANK_PARAM_SIZE
	.align		4
.L_15521:
        /*0080*/ 	.byte	0x03, 0x19
        /*0082*/ 	.short	0x001c


	//----- nvinfo : EIATTR_PARAM_CBANK
	.align		4
        /*0084*/ 	.byte	0x04, 0x0a
        /*0086*/ 	.short	(.L_15523 - .L_15522)
	.align		4
.L_15522:
        /*0088*/ 	.word	index@(.nv.constant0._ZN2at6native43_GLOBAL__N__9ae7fba5_10_SoftMax_cu_9f978f6326cunn_SpatialSoftMaxForwardIN3c108BFloat16EffiNS1_25LogSoftMaxForwardEpilogueEEEvPT1_PKT_T2_SB_SB_)
        /*008c*/ 	.short	0x0380
        /*008e*/ 	.short	0x001c


	//----- nvinfo : EIATTR_SW_WAR
	.align		4
.L_15523:
        /*0090*/ 	.byte	0x04, 0x36
        /*0092*/ 	.short	(.L_15525 - .L_15524)
.L_15524:
        /*0094*/ 	.word	0x00000008
.L_15525:


//--------------------- .nv.info._ZN2at6native43_GLOBAL__N__9ae7fba5_10_SoftMax_cu_9f978f6326cunn_SpatialSoftMaxForwardIN3c108BFloat16EfS4_iNS1_25LogSoftMaxForwardEpilogueEEEvPT1_PKT_T2_SB_SB_ --------------------------
	.section	.nv.info._ZN2at6native43_GLOBAL__N__9ae7fba5_10_SoftMax_cu_9f978f6326cunn_SpatialSoftMaxForwardIN3c108BFloat16EfS4_iNS1_25LogSoftMaxForwardEpilogueEEEvPT1_PKT_T2_SB_SB_,"",@"SHT_CUDA_INFO"
	.sectionflags	@""
	.align	4


	//----- nvinfo : EIATTR_CUDA_API_VERSION
	.align		4
        /*0000*/ 	.byte	0x04, 0x37
        /*0002*/ 	.short	(.L_15527 - .L_15526)
.L_15526:
        /*0004*/ 	.word	0x00000082


	//----- nvinfo : EIATTR_KPARAM_INFO
	.align		4
.L_15527:
        /*0008*/ 	.byte	0x04, 0x17
        /*000a*/ 	.short	(.L_15529 - .L_15528)
.L_15528:
        /*000c*/ 	.word	0x00000000
        /*0010*/ 	.short	0x0004
        /*0012*/ 	.short	0x0018
        /*0014*/ 	.byte	0x00, 0xf0, 0x11, 0x00


	//----- nvinfo : EIATTR_KPARAM_INFO
	.align		4
.L_15529:
        /*0018*/ 	.byte	0x04, 0x17
        /*001a*/ 	.short	(.L_15531 - .L_15530)
.L_15530:
        /*001c*/ 	.word	0x00000000
        /*0020*/ 	.short	0x0003
        /*0022*/ 	.short	0x0014
        /*0024*/ 	.byte	0x00, 0xf0, 0x11, 0x00


	//----- nvinfo : EIATTR_KPARAM_INFO
	.align		4
.L_15531:
        /*0028*/ 	.byte	0x04, 0x17
        /*002a*/ 	.short	(.L_15533 - .L_15532)
.L_15532:
        /*002c*/ 	.word	0x00000000
        /*0030*/ 	.short	0x0002
        /*0032*/ 	.short	0x0010
        /*0034*/ 	.byte	0x00, 0xf0, 0x11, 0x00


	//----- nvinfo : EIATTR_KPARAM_INFO
	.align		4
.L_15533:
        /*0038*/ 	.byte	0x04, 0x17
        /*003a*/ 	.short	(.L_15535 - .L_15534)
.L_15534:
        /*003c*/ 	.word	0x00000000
        /*0040*/ 	.short	0x0001
        /*0042*/ 	.short	0x0008
        /*0044*/ 	.byte	0x00, 0xf5, 0x21, 0x00


	//----- nvinfo : EIATTR_KPARAM_INFO
	.align		4
.L_15535:
        /*0048*/ 	.byte	0x04, 0x17
        /*004a*/ 	.short	(.L_15537 - .L_15536)
.L_15536:
        /*004c*/ 	.word	0x00000000
        /*0050*/ 	.short	0x0000
        /*0052*/ 	.short	0x0000
        /*0054*/ 	.byte	0x00, 0xf5, 0x21, 0x00


	//----- nvinfo : EIATTR_SPARSE_MMA_MASK
	.align		4
.L_15537:
        /*0058*/ 	.byte	0x03, 0x50
        /*005a*/ 	.short	0x0000


	//----- nvinfo : EIATTR_MAXREG_COUNT
	.align		4
        /*005c*/ 	.byte	0x03, 0x1b
        /*005e*/ 	.short	0x00ff


	//----- nvinfo : EIATTR_NUM_BARRIERS
	.align		4
        /*0060*/ 	.byte	0x02, 0x4c
        /*0062*/ 	.byte	0x01
	.zero		1


	//----- nvinfo : EIATTR_MERCURY_ISA_VERSION
	.align		4
        /*0064*/ 	.byte	0x03, 0x5f
        /*0066*/ 	.short	0x0101


	//----- nvinfo : EIATTR_VRC_CTA_INIT_COUNT
	.align		4
        /*0068*/ 	.byte	0x02, 0x4a
	.zero		1
	.zero		1


	//----- nvinfo : EIATTR_EXIT_INSTR_OFFSETS
	.align		4
        /*006c*/ 	.byte	0x04, 0x1c
        /*006e*/ 	.short	(.L_15539 - .L_15538)


	//   ....[0]....
.L_15538:
        /*0070*/ 	.word	0x00000040


	//   ....[1]....
        /*0074*/ 	.word	0x00000c90


	//----- nvinfo : EIATTR_CRS_STACK_SIZE
	.align		4
.L_15539:
        /*0078*/ 	.byte	0x04, 0x1e
        /*007a*/ 	.short	(.L_15541 - .L_15540)
.L_15540:
        /*007c*/ 	.word	0x00000000


	//----- nvinfo : EIATTR_CBANK_PARAM_SIZE
	.align		4
.L_15541:
        /*0080*/ 	.byte	0x03, 0x19
        /*0082*/ 	.short	0x001c


	//----- nvinfo : EIATTR_PARAM_CBANK
	.align		4
        /*0084*/ 	.byte	0x04, 0x0a
        /*0086*/ 	.short	(.L_15543 - .L_15542)
	.align		4
.L_15542:
        /*0088*/ 	.word	index@(.nv.constant0._ZN2at6native43_GLOBAL__N__9ae7fba5_10_SoftMax_cu_9f978f6326cunn_SpatialSoftMaxForwardIN3c108BFloat16EfS4_iNS1_25LogSoftMaxForwardEpilogueEEEvPT1_PKT_T2_SB_SB_)
        /*008c*/ 	.short	0x0380
        /*008e*/ 	.short	0x001c


	//----- nvinfo : EIATTR_SW_WAR
	.align		4
.L_15543:
        /*0090*/ 	.byte	0x04, 0x36
        /*0092*/ 	.short	(.L_15545 - .L_15544)
.L_15544:
        /*0094*/ 	.word	0x00000008
.L_15545:


//--------------------- .nv.info._ZN2at6native43_GLOBAL__N__9ae7fba5_10_SoftMax_cu_9f978f6326cunn_SpatialSoftMaxForwardIN3c104HalfEfflNS1_25LogSoftMaxForwardEpilogueEEEvPT1_PKT_T2_SB_SB_ --------------------------
	.section	.nv.info._ZN2at6native43_GLOBAL__N__9ae7fba5_10_SoftMax_cu_9f978f6326cunn_SpatialSoftMaxForwardIN3c104HalfEfflNS1_25LogSoftMaxForwardEpilogueEEEvPT1_PKT_T2_SB_SB_,"",@"SHT_CUDA_INFO"
	.sectionflags	@""
	.align	4


	//----- nvinfo : EIATTR_CUDA_API_VERSION
	.align		4
        /*0000*/ 	.byte	0x04, 0x37
        /*0002*/ 	.short	(.L_15547 - .L_15546)
.L_15546:
        /*0004*/ 	.word	0x00000082


	//----- nvinfo : EIATTR_KPARAM_INFO
	.align		4
.L_15547:
        /*0008*/ 	.byte	0x04, 0x17
        /*000a*/ 	.short	(.L_15549 - .L_15548)
.L_15548:
        /*000c*/ 	.word	0x00000000
        /*0010*/ 	.short	0x0004
        /*0012*/ 	.short	0x0020
        /*0014*/ 	.byte	0x00, 0xf0, 0x21, 0x00


	//----- nvinfo : EIATTR_KPARAM_INFO
	.align		4
.L_15549:
        /*0018*/ 	.byte	0x04, 0x17
        /*001a*/ 	.short	(.L_15551 - .L_15550)
.L_15550:
        /*001c*/ 	.word	0x00000000
        /*0020*/ 	.short	0x0003
        /*0022*/ 	.short	0x0018
        /*0024*/ 	.byte	0x00, 0xf0, 0x21, 0x00


	//----- nvinfo : EIATTR_KPARAM_INFO
	.align		4
.L_15551:
        /*0028*/ 	.byte	0x04, 0x17
        /*002a*/ 	.short	(.L_15553 - .L_15552)
.L_15552:
        /*002c*/ 	.word	0x00000000
        /*0030*/ 	.short	0x0002
        /*0032*/ 	.short	0x0010
        /*0034*/ 	.byte	0x00, 0xf0, 0x21, 0x00


	//----- nvinfo : EIATTR_KPARAM_INFO
	.align		4
.L_15553:
        /*0038*/ 	.byte	0x04, 0x17
        /*003a*/ 	.short	(.L_15555 - .L_15554)
.L_15554:
        /*003c*/ 	.word	0x00000000
        /*0040*/ 	.short	0x0001
        /*0042*/ 	.short	0x0008
        /*0044*/ 	.byte	0x00, 0xf5, 0x21, 0x00


	//----- nvinfo : EIATTR_KPARAM_INFO
	.align		4
.L_15555:
        /*0048*/ 	.byte	0x04, 0x17
        /*004a*/ 	.short	(.L_15557 - .L_15556)
.L_15556:
        /*004c*/ 	.word	0x00000000
        /*0050*/ 	.short	0x0000
        /*0052*/ 	.short	0x0000
        /*0054*/ 	.byte	0x00, 0xf5, 0x21, 0x00


	//----- nvinfo : EIATTR_SPARSE_MMA_MASK
	.align		4
.L_15557:
        /*0058*/ 	.byte	0x03, 0x50
        /*005a*/ 	.short	0x0000


	//----- nvinfo : EIATTR_MAXREG_COUNT
	.align		4
        /*005c*/ 	.byte	0x03, 0x1b
        /*005e*/ 	.short	0x00ff


	//----- nvinfo : EIATTR_NUM_BARRIERS
	.align		4
        /*0060*/ 	.byte	0x02, 0x4c
        /*0062*/ 	.byte	0x01
	.zero		1


	//----- nvinfo : EIATTR_MERCURY_ISA_VERSION
	.align		4
        /*0064*/ 	.byte	0x03, 0x5f
        /*0066*/ 	.short	0x0101


	//----- nvinfo : EIATTR_VRC_CTA_INIT_COUNT
	.align		4
        /*0068*/ 	.byte	0x02, 0x4a
	.zero		1
	.zero		1


	//----- nvinfo : EIATTR_EXIT_INSTR_OFFSETS
	.align		4
        /*006c*/ 	.byte	0x04, 0x1c
        /*006e*/ 	.short	(.L_15559 - .L_15558)


	//   ....[0]....
.L_15558:
        /*0070*/ 	.word	0x00000050


	//   ....[1]....
        /*0074*/ 	.word	0x000010c0


	//----- nvinfo : EIATTR_CRS_STACK_SIZE
	.align		4
.L_15559:
        /*0078*/ 	.byte	0x04, 0x1e
        /*007a*/ 	.short	(.L_15561 - .L_15560)
.L_15560:
        /*007c*/ 	.word	0x00000000


	//----- nvinfo : EIATTR_CBANK_PARAM_SIZE
	.align		4
.L_15561:
        /*0080*/ 	.byte	0x03, 0x19
        /*0082*/ 	.short	0x0028


	//----- nvinfo : EIATTR_PARAM_CBANK
	.align		4
        /*0084*/ 	.byte	0x04, 0x0a
        /*0086*/ 	.short	(.L_15563 - .L_15562)
	.align		4
.L_15562:
        /*0088*/ 	.word	index@(.nv.constant0._ZN2at6native43_GLOBAL__N__9ae7fba5_10_SoftMax_cu_9f978f6326cunn_SpatialSoftMaxForwardIN3c104HalfEfflNS1_25LogSoftMaxForwardEpilogueEEEvPT1_PKT_T2_SB_SB_)
        /*008c*/ 	.short	0x0380
        /*008e*/ 	.short	0x0028


	//----- nvinfo : EIATTR_SW_WAR
	.align		4
.L_15563:
        /*0090*/ 	.byte	0x04, 0x36
        /*0092*/ 	.short	(.L_15565 - .L_15564)
.L_15564:
        /*0094*/ 	.word	0x00000008
.L_15565:


//--------------------- .nv.info._ZN2at6native43_GLOBAL__N__9ae7fba5_10_SoftMax_cu_9f978f6326cunn_SpatialSoftMaxForwardIN3c104HalfEfS4_lNS1_25LogSoftMaxForwardEpilogueEEEvPT1_PKT_T2_SB_SB_ --------------------------
	.section	.nv.info._ZN2at6native43_GLOBAL__N__9ae7fba5_10_SoftMax_cu_9f978f6326cunn_SpatialSoftMaxForwardIN3c104HalfEfS4_lNS1_25LogSoftMaxForwardEpilogueEEEvPT1_PKT_T2_SB_SB_,"",@"SHT_CUDA_INFO"
	.sectionflags	@""
	.align	4


	//----- nvinfo : EIATTR_CUDA_API_VERSION
	.align		4
        /*0000*/ 	.byte	0x04, 0x37
        /*0002*/ 	.short	(.L_15567 - .L_15566)
.L_15566:
        /*0004*/ 	.word	0x00000082


	//----- nvinfo : EIATTR_KPARAM_INFO
	.align		4
.L_15567:
        /*0008*/ 	.byte	0x04, 0x17
        /*000a*/ 	.short	(.L_15569 - .L_15568)
.L_15568:
        /*000c*/ 	.word	0x00000000
        /*0010*/ 	.short	0x0004
        /*0012*/ 	.short	0x0020
        /*0014*/ 	.byte	0x00, 0xf0, 0x21, 0x00


	//----- nvinfo : EIATTR_KPARAM_INFO
	.align		4
.L_15569:
        /*0018*/ 	.byte	0x04, 0x17
        /*001a*/ 	.short	(.L_15571 - .L_15570)
.L_15570:
        /*001c*/ 	.word	0x00000000
        /*0020*/ 	.short	0x0003
        /*0022*/ 	.short	0x0018
        /*0024*/ 	.byte	0x00, 0xf0, 0x21, 0x00


	//----- nvinfo : EIATTR_KPARAM_INFO
	.align		4
.L_15571:
        /*0028*/ 	.byte	0x04, 0x17
        /*002a*/ 	.short	(.L_15573 - .L_15572)
.L_15572:
        /*002c*/ 	.word	0x00000000
        /*0030*/ 	.short	0x0002
        /*0032*/ 	.short	0x0010
        /*0034*/ 	.byte	0x00, 0xf0, 0x21, 0x00


	//----- nvinfo : EIATTR_KPARAM_INFO
	.align		4
.L_15573:
        /*0038*/ 	.byte	0x04, 0x17
        /*003a*/ 	.short	(.L_15575 - .L_15574)
.L_15574:
        /*003c*/ 	.word	0x00000000
        /*0040*/ 	.short	0x0001
        /*0042*/ 	.short	0x0008
        /*0044*/ 	.byte	0x00, 0xf5, 0x21, 0x00


	//----- nvinfo : EIATTR_KPARAM_INFO
	.align		4
.L_15575:
        /*0048*/ 	.byte	0x04, 0x17
        /*004a*/ 	.short	(.L_15577 - .L_15576)
.L_15576:
        /*004c*/ 	.word	0x00000000
        /*0050*/ 	.short	0x0000
        /*0052*/ 	.short	0x0000
        /*0054*/ 	.byte	0x00, 0xf5, 0x21, 0x00


	//----- nvinfo : EIATTR_SPARSE_MMA_MASK
	.align		4
.L_15577:
        /*0058*/ 	.byte	0x03, 0x50
        /*005a*/ 	.short	0x0000


	//----- nvinfo : EIATTR_MAXREG_COUNT
	.align		4
        /*005c*/ 	.byte	0x03, 0x1b
        /*005e*/ 	.short	0x00ff


	//----- nvinfo : EIATTR_NUM_BARRIERS
	.align		4
        /*0060*/ 	.byte	0x02, 0x4c
        /*0062*/ 	.byte	0x01
	.zero		1


	//----- nvinfo : EIATTR_MERCURY_ISA_VERSION
	.align		4
        /*0064*/ 	.byte	0x03, 0x5f
        /*0066*/ 	.short	0x0101


	//----- nvinfo : EIATTR_VRC_CTA_INIT_COUNT
	.align		4
        /*0068*/ 	.byte	0x02, 0x4a
	.zero		1
	.zero		1


	//----- nvinfo : EIATTR_EXIT_INSTR_OFFSETS
	.align		4
        /*006c*/ 	.byte	0x04, 0x1c
        /*006e*/ 	.short	(.L_15579 - .L_15578)


	//   ....[0]....
.L_15578:
        /*0070*/ 	.word	0x00000050


	//   ....[1]....
        /*0074*/ 	.word	0x000010f0


	//----- nvinfo : EIATTR_CRS_STACK_SIZE
	.align		4
.L_15579:
        /*0078*/ 	.byte	0x04, 0x1e
        /*007a*/ 	.short	(.L_15581 - .L_15580)
.L_15580:
        /*007c*/ 	.word	0x00000000


	//----- nvinfo : EIATTR_CBANK_PARAM_SIZE
	.align		4
.L_15581:
        /*0080*/ 	.byte	0x03, 0x19
        /*0082*/ 	.short	0x0028


	//----- nvinfo : EIATTR_PARAM_CBANK
	.align		4
        /*0084*/ 	.byte	0x04, 0x0a
        /*0086*/ 	.short	(.L_15583 - .L_15582)
	.align		4
.L_15582:
        /*0088*/ 	.word	index@(.nv.constant0._ZN2at6native43_GLOBAL__N__9ae7fba5_10_SoftMax_cu_9f978f6326cunn_SpatialSoftMaxForwardIN3c104HalfEfS4_lNS1_25LogSoftMaxForwardEpilogueEEEvPT1_PKT_T2_SB_SB_)
        /*008c*/ 	.short	0x0380
        /*008e*/ 	.short	0x0028


	//----- nvinfo : EIATTR_SW_WAR
	.align		4
.L_15583:
        /*0090*/ 	.byte	0x04, 0x36
        /*0092*/ 	.short	(.L_15585 - .L_15584)
.L_15584:
        /*0094*/ 	.word	0x00000008
.L_15585:


//--------------------- .nv.info._ZN2at6native43_GLOBAL__N__9ae7fba5_10_SoftMax_cu_9f978f6326cunn_SpatialSoftMaxForwardIN3c104HalfEffiNS1_25LogSoftMaxForwardEpilogueEEEvPT1_PKT_T2_SB_SB_ --------------------------
	.section	.nv.info._ZN2at6native43_GLOBAL__N__9ae7fba5_10_SoftMax_cu_9f978f6326cunn_SpatialSoftMaxForwardIN3c104HalfEffiNS1_25LogSoftMaxForwardEpilogueEEEvPT1_PKT_T2_SB_SB_,"",@"SHT_CUDA_INFO"
	.sectionflags	@""
	.align	4


	//----- nvinfo : EIATTR_CUDA_API_VERSION
	.align		4
        /*0000*/ 	.byte	0x04, 0x37
        /*0002*/ 	.short	(.L_15587 - .L_15586)
.L_15586:
        /*0004*/ 	.word	0x00000082


	//----- nvinfo : EIATTR_KPARAM_INFO
	.align		4
.L_15587:
        /*0008*/ 	.byte	0x04, 0x17
        /*000a*/ 	.short	(.L_15589 - .L_15588)
.L_15588:
        /*000c*/ 	.word	0x00000000
        /*0010*/ 	.short	0x0004
        /*0012*/ 	.short	0x0018
        /*0014*/ 	.byte	0x00, 0xf0, 0x11, 0x00


	//----- nvinfo : EIATTR_KPARAM_INFO
	.align		4
.L_15589:
        /*0018*/ 	.byte	0x04, 0x17
        /*001a*/ 	.short	(.L_15591 - .L_15590)
.L_15590:
        /*001c*/ 	.word	0x00000000
        /*0020*/ 	.short	0x0003
        /*0022*/ 	.short	0x0014
        /*0024*/ 	.byte	0x00, 0xf0, 0x11, 0x00


	//----- nvinfo : EIATTR_KPARAM_INFO
	.align		4
.L_15591:
        /*0028*/ 	.byte	0x04, 0x17
        /*002a*/ 	.short	(.L_15593 - .L_15592)
.L_15592:
        /*002c*/ 	.word	0x00000000
        /*0030*/ 	.short	0x0002
        /*0032*/ 	.short	0x0010
        /*0034*/ 	.byte	0x00, 0xf0, 0x11, 0x00


	//----- nvinfo : EIATTR_KPARAM_INFO
	.align		4
.L_15593:
        /*0038*/ 	.byte	0x04, 0x17
        /*003a*/ 	.short	(.L_15595 - .L_15594)
.L_15594:
        /*003c*/ 	.word	0x00000000
        /*0040*/ 	.short	0x0001
        /*0042*/ 	.short	0x0008
        /*0044*/ 	.byte	0x00, 0xf5, 0x21, 0x00


	//----- nvinfo : EIATTR_KPARAM_INFO
	.align		4
.L_15595:
        /*0048*/ 	.byte	0x04, 0x17
        /*004a*/ 	.short	(.L_15597 - .L_15596)
.L_15596:
        /*004c*/ 	.word	0x00000000
        /*0050*/ 	.short	0x0000
        /*0052*/ 	.short	0x0000
        /*0054*/ 	.byte	0x00, 0xf5, 0x21, 0x00


	//----- nvinfo : EIATTR_SPARSE_MMA_MASK
	.align		4
.L_15597:
        /*0058*/ 	.byte	0x03, 0x50
        /*005a*/ 	.short	0x0000


	//----- nvinfo : EIATTR_MAXREG_COUNT
	.align		4
        /*005c*/ 	.byte	0x03, 0x1b
        /*005e*/ 	.short	0x00ff


	//----- nvinfo : EIATTR_NUM_BARRIERS
	.align		4
        /*0060*/ 	.byte	0x02, 0x4c
        /*0062*/ 	.byte	0x01
	.zero		1


	//----- nvinfo : EIATTR_MERCURY_ISA_VERSION
	.align		4
        /*0064*/ 	.byte	0x03, 0x5f
        /*0066*/ 	.short	0x0101


	//----- nvinfo : EIATTR_VRC_CTA_INIT_COUNT
	.align		4
        /*0068*/ 	.byte	0x02, 0x4a
	.zero		1
	.zero		1


	//----- nvinfo : EIATTR_EXIT_INSTR_OFFSETS
	.align		4
        /*006c*/ 	.byte	0x04, 0x1c
        /*006e*/ 	.short	(.L_15599 - .L_15598)


	//   ....[0]....
.L_15598:
        /*0070*/ 	.word	0x00000040


	//   ....[1]....
        /*0074*/ 	.word	0x00000c70


	//----- nvinfo : EIATTR_CRS_STACK_SIZE
	.align		4
.L_15599:
        /*0078*/ 	.byte	0x04, 0x1e
        /*007a*/ 	.short	(.L_15601 - .L_15600)
.L_15600:
        /*007c*/ 	.word	0x00000000


	//----- nvinfo : EIATTR_CBANK_PARAM_SIZE
	.align		4
.L_15601:
        /*0080*/ 	.byte	0x03, 0x19
        /*0082*/ 	.short	0x001c


	//----- nvinfo : EIATTR_PARAM_CBANK
	.align		4
        /*0084*/ 	.byte	0x04, 0x0a
        /*0086*/ 	.short	(.L_15603 - .L_15602)
	.align		4
.L_15602:
        /*0088*/ 	.word	index@(.nv.constant0._ZN2at6native43_GLOBAL__N__9ae7fba5_10_SoftMax_cu_9f978f6326cunn_SpatialSoftMaxForwardIN3c104HalfEffiNS1_25LogSoftMaxForwardEpilogueEEEvPT1_PKT_T2_SB_SB_)
        /*008c*/ 	.short	0x0380
        /*008e*/ 	.short	0x001c


	//----- nvinfo : EIATTR_SW_WAR
	.align		4
.L_15603:
        /*0090*/ 	.byte	0x04, 0x36
        /*0092*/ 	.short	(.L_15605 - .L_15604)
.L_15604:
        /*0094*/ 	.word	0x00000008
.L_15605:


//--------------------- .nv.info._ZN2at6native43_GLOBAL__N__9ae7fba5_10_SoftMax_cu_9f978f6326cunn_SpatialSoftMaxForwardIN3c104HalfEfS4_iNS1_25LogSoftMaxForwardEpilogueEEEvPT1_PKT_T2_SB_SB_ --------------------------
	.section	.nv.info._ZN2at6native43_GLOBAL__N__9ae7fba5_10_SoftMax_cu_9f978f6326cunn_SpatialSoftMaxForwardIN3c104HalfEfS4_iNS1_25LogSoftMaxForwardEpilogueEEEvPT1_PKT_T2_SB_SB_,"",@"SHT_CUDA_INFO"
	.sectionflags	@""
	.align	4


	//----- nvinfo : EIATTR_CUDA_API_VERSION
	.align		4
        /*0000*/ 	.byte	0x04, 0x37
        /*0002*/ 	.short	(.L_15607 - .L_15606)
.L_15606:
        /*0004*/ 	.word	0x00000082


	//----- nvinfo : EIATTR_KPARAM_INFO
	.align		4
.L_15607:
        /*0008*/ 	.byte	0x04, 0x17
        /*000a*/ 	.short	(.L_15609 - .L_15608)
.L_15608:
        /*000c*/ 	.word	0x00000000
        /*0010*/ 	.short	0x0004
        /*0012*/ 	.short	0x0018
        /*0014*/ 	.byte	0x00, 0xf0, 0x11, 0x00


	//----- nvinfo : EIATTR_KPARAM_INFO
	.align		4
.L_15609:
        /*0018*/ 	.byte	0x04, 0x17
        /*001a*/ 	.short	(.L_15611 - .L_15610)
.L_15610:
        /*001c*/ 	.word	0x00000000
        /*0020*/ 	.short	0x0003
        /*0022*/ 	.short	0x0014
        /*0024*/ 	.byte	0x00, 0xf0, 0x11, 0x00


	//----- nvinfo : EIATTR_KPARAM_INFO
	.align		4
.L_15611:
        /*0028*/ 	.byte	0x04, 0x17
        /*002a*/ 	.short	(.L_15613 - .L_15612)
.L_15612:
        /*002c*/ 	.word	0x00000000
        /*0030*/ 	.short	0x0002
        /*0032*/ 	.short	0x0010
        /*0034*/ 	.byte	0x00, 0xf0, 0x11, 0x00


	//----- nvinfo : EIATTR_KPARAM_INFO
	.align		4
.L_15613:
        /*0038*/ 	.byte	0x04, 0x17
        /*003a*/ 	.short	(.L_15615 - .L_15614)
.L_15614:
        /*003c*/ 	.word	0x00000000
        /*0040*/ 	.short	0x0001
        /*0042*/ 	.short	0x0008
        /*0044*/ 	.byte	0x00, 0xf5, 0x21, 0x00


	//----- nvinfo : EIATTR_KPARAM_INFO
	.align		4
.L_15615:
        /*0048*/ 	.byte	0x04, 0x17
        /*004a*/ 	.short	(.L_15617 - .L_15616)
.L_15616:
        /*004c*/ 	.word	0x00000000
        /*0050*/ 	.short	0x0000
        /*0052*/ 	.short	0x0000
        /*0054*/ 	.byte	0x00, 0xf5, 0x21, 0x00


	//----- nvinfo : EIATTR_SPARSE_MMA_MASK
	.align		4
.L_15617:
        /*0058*/ 	.byte	0x03, 0x50
        /*005a*/ 	.short	0x0000


	//----- nvinfo : EIATTR_MAXREG_COUNT
	.align		4
        /*005c*/ 	.byte	0x03, 0x1b
        /*005e*/ 	.short	0x00ff


	//----- nvinfo : EIATTR_NUM_BARRIERS
	.align		4
        /*0060*/ 	.byte	0x02, 0x4c
        /*0062*/ 	.byte	0x01
	.zero		1


	//----- nvinfo : EIATTR_MERCURY_ISA_VERSION
	.align		4
        /*0064*/ 	.byte	0x03, 0x5f
        /*0066*/ 	.short	0x0101


	//----- nvinfo : EIATTR_VRC_CTA_INIT_COUNT
	.align		4
        /*0068*/ 	.byte	0x02, 0x4a
	.zero		1
	.zero		1


	//----- nvinfo : EIATTR_EXIT_INSTR_OFFSETS
	.align		4
        /*006c*/ 	.byte	0x04, 0x1c
        /*006e*/ 	.short	(.L_15619 - .L_15618)


	//   ....[0]....
.L_15618:
        /*0070*/ 	.word	0x00000040


	//   ....[1]....
        /*0074*/ 	.word	0x00000c90


	//----- nvinfo : EIATTR_CRS_STACK_SIZE
	.align		4
.L_15619:
        /*0078*/ 	.byte	0x04, 0x1e
        /*007a*/ 	.short	(.L_15621 - .L_15620)
.L_15620:
        /*007c*/ 	.word	0x00000000


	//----- nvinfo : EIATTR_CBANK_PARAM_SIZE
	.align		4
.L_15621:
        /*0080*/ 	.byte	0x03, 0x19
        /*0082*/ 	.short	0x001c


	//----- nvinfo : EIATTR_PARAM_CBANK
	.align		4
        /*0084*/ 	.byte	0x04, 0x0a
        /*0086*/ 	.short	(.L_15623 - .L_15622)
	.align		4
.L_15622:
        /*0088*/ 	.word	index@(.nv.constant0._ZN2at6native43_GLOBAL__N__9ae7fba5_10_SoftMax_cu_9f978f6326cunn_SpatialSoftMaxForwardIN3c104HalfEfS4_iNS1_25LogSoftMaxForwardEpilogueEEEvPT1_PKT_T2_SB_SB_)
        /*008c*/ 	.short	0x0380
        /*008e*/ 	.short	0x001c


	//----- nvinfo : EIATTR_SW_WAR
	.align		4
.L_15623:
        /*0090*/ 	.byte	0x04, 0x36
        /*0092*/ 	.short	(.L_15625 - .L_15624)
.L_15624:
        /*0094*/ 	.word	0x00000008
.L_15625:


//--------------------- .nv.info._ZN2at6native43_GLOBAL__N__9ae7fba5_10_SoftMax_cu_9f978f6326cunn_SpatialSoftMaxForwardIffflNS1_25LogSoftMaxForwardEpilogueEEEvPT1_PKT_T2_S9_S9_ --------------------------
	.section	.nv.info._ZN2at6native43_GLOBAL__N__9ae7fba5_10_SoftMax_cu_9f978f6326cunn_SpatialSoftMaxForwardIffflNS1_25LogSoftMaxForwardEpilogueEEEvPT1_PKT_T2_S9_S9_,"",@"SHT_CUDA_INFO"
	.sectionflags	@""
	.align	4


	//----- nvinfo : EIATTR_CUDA_API_VERSION
	.align		4
        /*0000*/ 	.byte	0x04, 0x37
        /*0002*/ 	.short	(.L_15627 - .L_15626)
.L_15626:
        /*0004*/ 	.word	0x00000082


	//----- nvinfo : EIATTR_KPARAM_INFO
	.align		4
.L_15627:
        /*0008*/ 	.byte	0x04, 0x17
        /*000a*/ 	.short	(.L_15629 - .L_15628)
.L_15628:
        /*000c*/ 	.word	0x00000000
        /*0010*/ 	.short	0x0004
        /*0012*/ 	.short	0x0020
        /*0014*/ 	.byte	0x00, 0xf0, 0x21, 0x00


	//----- nvinfo : EIATTR_KPARAM_INFO
	.align		4
.L_15629:
        /*0018*/ 	.byte	0x04, 0x17
        /*001a*/ 	.short	(.L_15631 - .L_15630)
.L_15630:
        /*001c*/ 	.word	0x00000000
        /*0020*/ 	.short	0x0003
        /*0022*/ 	.short	0x0018
        /*0024*/ 	.byte	0x00, 0xf0, 0x21, 0x00


	//----- nvinfo : EIATTR_KPARAM_INFO
	.align		4
.L_15631:
        /*0028*/ 	.byte	0x04, 0x17
        /*002a*/ 	.short	(.L_15633 - .L_15632)
.L_15632:
        /*002c*/ 	.word	0x00000000
        /*0030*/ 	.short	0x0002
        /*0032*/ 	.short	0x0010
        /*0034*/ 	.byte	0x00, 0xf0, 0x21, 0x00


	//----- nvinfo : EIATTR_KPARAM_INFO
	.align		4
.L_15633:
        /*0038*/ 	.byte	0x04, 0x17
        /*003a*/ 	.short	(.L_15635 - .L_15634)
.L_15634:
        /*003c*/ 	.word	0x00000000
        /*0040*/ 	.short	0x0001
        /*0042*/ 	.short	0x0008
        /*0044*/ 	.byte	0x00, 0xf5, 0x21, 0x00


	//----- nvinfo : EIATTR_KPARAM_INFO
	.align		4
.L_15635:
        /*0048*/ 	.byte	0x04, 0x17
        /*004a*/ 	.short	(.L_15637 - .L_15636)
.L_15636:
        /*004c*/ 	.word	0x00000000
        /*0050*/ 	.short	0x0000
        /*0052*/ 	.short	0x0000
        /*0054*/ 	.byte	0x00, 0xf5, 0x21, 0x00


	//----- nvinfo : EIATTR_SPARSE_MMA_MASK
	.align		4
.L_15637:
        /*0058*/ 	.byte	0x03, 0x50
        /*005a*/ 	.short	0x0000


	//----- nvinfo : EIATTR_MAXREG_COUNT
	.align		4
        /*005c*/ 	.byte	0x03, 0x1b
        /*005e*/ 	.short	0x00ff


	//----- nvinfo : EIATTR_NUM_BARRIERS
	.align		4
        /*0060*/ 	.byte	0x02, 0x4c
        /*0062*/ 	.byte	0x01
	.zero		1


	//----- nvinfo : EIATTR_MERCURY_ISA_VERSION
	.align		4
        /*0064*/ 	.byte	0x03, 0x5f
        /*0066*/ 	.short	0x0101


	//----- nvinfo : EIATTR_VRC_CTA_INIT_COUNT
	.align		4
        /*0068*/ 	.byte	0x02, 0x4a
	.zero		1
	.zero		1


	//----- nvinfo : EIATTR_EXIT_INSTR_OFFSETS
	.align		4
        /*006c*/ 	.byte	0x04, 0x1c
        /*006e*/ 	.short	(.L_15639 - .L_15638)


	//   ....[0]....
.L_15638:
        /*0070*/ 	.word	0x00000050


	//   ....[1]....
        /*0074*/ 	.word	0x000010b0


	//----- nvinfo : EIATTR_CRS_STACK_SIZE
	.align		4
.L_15639:
        /*0078*/ 	.byte	0x04, 0x1e
        /*007a*/ 	.short	(.L_15641 - .L_15640)
.L_15640:
        /*007c*/ 	.word	0x00000000


	//----- nvinfo : EIATTR_CBANK_PARAM_SIZE
	.align		4
.L_15641:
        /*0080*/ 	.byte	0x03, 0x19
        /*0082*/ 	.short	0x0028


	//----- nvinfo : EIATTR_PARAM_CBANK
	.align		4
        /*0084*/ 	.byte	0x04, 0x0a
        /*0086*/ 	.short	(.L_15643 - .L_15642)
	.align		4
.L_15642:
        /*0088*/ 	.word	index@(.nv.constant0._ZN2at6native43_GLOBAL__N__9ae7fba5_10_SoftMax_cu_9f978f6326cunn_SpatialSoftMaxForwardIffflNS1_25LogSoftMaxForwardEpilogueEEEvPT1_PKT_T2_S9_S9_)
        /*008c*/ 	.short	0x0380
        /*008e*/ 	.short	0x0028


	//----- nvinfo : EIATTR_SW_WAR
	.align		4
.L_15643:
        /*0090*/ 	.byte	0x04, 0x36
        /*0092*/ 	.short	(.L_15645 - .L_15644)
.L_15644:
        /*0094*/ 	.word	0x00000008
.L_15645:


//--------------------- .nv.info._ZN2at6native43_GLOBAL__N__9ae7fba5_10_SoftMax_cu_9f978f6326cunn_SpatialSoftMaxForwardIfffiNS1_25LogSoftMaxForwardEpilogueEEEvPT1_PKT_T2_S9_S9_ --------------------------
	.section	.nv.info._ZN2at6native43_GLOBAL__N__9ae7fba5_10_SoftMax_cu_9f978f6326cunn_SpatialSoftMaxForwardIfffiNS1_25LogSoftMaxForwardEpilogueEEEvPT1_PKT_T2_S9_S9_,"",@"SHT_CUDA_INFO"
	.sectionflags	@""
	.align	4


	//----- nvinfo : EIATTR_CUDA_API_VERSION
	.align		4
        /*0000*/ 	.byte	0x04, 0x37
        /*0002*/ 	.short	(.L_15647 - .L_15646)
.L_15646:
        /*0004*/ 	.word	0x00000082


	//----- nvinfo : EIATTR_KPARAM_INFO
	.align		4
.L_15647:
        /*0008*/ 	.byte	0x04, 0x17
        /*000a*/ 	.short	(.L_15649 - .L_15648)
.L_15648:
        /*000c*/ 	.word	0x00000000
        /*0010*/ 	.short	0x0004
        /*0012*/ 	.short	0x0018
        /*0014*/ 	.byte	0x00, 0xf0, 0x11, 0x00


	//----- nvinfo : EIATTR_KPARAM_INFO
	.align		4
.L_15649:
        /*0018*/ 	.byte	0x04, 0x17
        /*001a*/ 	.short	(.L_15651 - .L_15650)
.L_15650:
        /*001c*/ 	.word	0x00000000
        /*0020*/ 	.short	0x0003
        /*0022*/ 	.short	0x0014
        /*0024*/ 	.byte	0x00, 0xf0, 0x11, 0x00


	//----- nvinfo : EIATTR_KPARAM_INFO
	.align		4
.L_15651:
        /*0028*/ 	.byte	0x04, 0x17
        /*002a*/ 	.short	(.L_15653 - .L_15652)
.L_15652:
        /*002c*/ 	.word	0x00000000
        /*0030*/ 	.short	0x0002
        /*0032*/ 	.short	0x0010
        /*0034*/ 	.byte	0x00, 0xf0, 0x11, 0x00


	//----- nvinfo : EIATTR_KPARAM_INFO
	.align		4
.L_15653:
        /*0038*/ 	.byte	0x04, 0x17
        /*003a*/ 	.short	(.L_15655 - .L_15654)
.L_15654:
        /*003c*/ 	.word	0x00000000
        /*0040*/ 	.short	0x0001
        /*0042*/ 	.short	0x0008
        /*0044*/ 	.byte	0x00, 0xf5, 0x21, 0x00


	//----- nvinfo : EIATTR_KPARAM_INFO
	.align		4
.L_15655:
        /*0048*/ 	.byte	0x04, 0x17
        /*004a*/ 	.short	(.L_15657 - .L_15656)
.L_15656:
        /*004c*/ 	.word	0x00000000
        /*0050*/ 	.short	0x0000
        /*0052*/ 	.short	0x0000
        /*0054*/ 	.byte	0x00, 0xf5, 0x21, 0x00


	//----- nvinfo : EIATTR_SPARSE_MMA_MASK
	.align		4
.L_15657:
        /*0058*/ 	.byte	0x03, 0x50
        /*005a*/ 	.short	0x0000


	//----- nvinfo : EIATTR_MAXREG_COUNT
	.align		4
        /*005c*/ 	.byte	0x03, 0x1b
        /*005e*/ 	.short	0x00ff


	//----- nvinfo : EIATTR_NUM_BARRIERS
	.align		4
        /*0060*/ 	.byte	0x02, 0x4c
        /*0062*/ 	.byte	0x01
	.zero		1


	//----- nvinfo : EIATTR_MERCURY_ISA_VERSION
	.align		4
        /*0064*/ 	.byte	0x03, 0x5f
        /*0066*/ 	.short	0x0101


	//----- nvinfo : EIATTR_VRC_CTA_INIT_COUNT
	.align		4
        /*0068*/ 	.byte	0x02, 0x4a
	.zero		1
	.zero		1


	//----- nvinfo : EIATTR_EXIT_INSTR_OFFSETS
	.align		4
        /*006c*/ 	.byte	0x04, 0x1c
        /*006e*/ 	.short	(.L_15659 - .L_15658)


	//   ....[0]....
.L_15658:
        /*0070*/ 	.word	0x00000040


	//   ....[1]....
        /*0074*/ 	.word	0x00000c10


	//----- nvinfo : EIATTR_CRS_STACK_SIZE
	.align		4
.L_15659:
        /*0078*/ 	.byte	0x04, 0x1e
        /*007a*/ 	.short	(.L_15661 - .L_15660)
.L_15660:
        /*007c*/ 	.word	0x00000000


	//----- nvinfo : EIATTR_CBANK_PARAM_SIZE
	.align		4
.L_15661:
        /*0080*/ 	.byte	0x03, 0x19
        /*0082*/ 	.short	0x001c


	//----- nvinfo : EIATTR_PARAM_CBANK
	.align		4
        /*0084*/ 	.byte	0x04, 0x0a
        /*0086*/ 	.short	(.L_15663 - .L_15662)
	.align		4
.L_15662:
        /*0088*/ 	.word	index@(.nv.constant0._ZN2at6native43_GLOBAL__N__9ae7fba5_10_SoftMax_cu_9f978f6326cunn_SpatialSoftMaxForwardIfffiNS1_25LogSoftMaxForwardEpilogueEEEvPT1_PKT_T2_S9_S9_)
        /*008c*/ 	.short	0x0380
        /*008e*/ 	.short	0x001c


	//----- nvinfo : EIATTR_SW_WAR
	.align		4
.L_15663:
        /*0090*/ 	.byte	0x04, 0x36
        /*0092*/ 	.short	(.L_15665 - .L_15664)
.L_15664:
        /*0094*/ 	.word	0x00000008
.L_15665:


//--------------------- .nv.info._ZN2at6native43_GLOBAL__N__9ae7fba5_10_SoftMax_cu_9f978f6326cunn_SpatialSoftMaxForwardIdddlNS1_25LogSoftMaxForwardEpilogueEEEvPT1_PKT_T2_S9_S9_ --------------------------
	.section	.nv.info._ZN2at6native43_GLOBAL__N__9ae7fba5_10_SoftMax_cu_9f978f6326cunn_SpatialSoftMaxForwardIdddlNS1_25LogSoftMaxForwardEpilogueEEEvPT1_PKT_T2_S9_S9_,"",@"SHT_CUDA_INFO"
	.sectionflags	@""
	.align	4


	//----- nvinfo : EIATTR_CUDA_API_VERSION
	.align		4
        /*0000*/ 	.byte	0x04, 0x37
        /*0002*/ 	.short	(.L_15667 - .L_15666)
.L_15666:
        /*0004*/ 	.word	0x00000082


	//----- nvinfo : EIATTR_KPARAM_INFO
	.align		4
.L_15667:
        /*0008*/ 	.byte	0x04, 0x17
        /*000a*/ 	.short	(.L_15669 - .L_15668)
.L_15668:
        /*000c*/ 	.word	0x00000000
        /*0010*/ 	.short	0x0004
        /*0012*/ 	.short	0x0020
        /*0014*/ 	.byte	0x00, 0xf0, 0x21, 0x00


	//----- nvinfo : EIATTR_KPARAM_INFO
	.align		4
.L_15669:
        /*0018*/ 	.byte	0x04, 0x17
        /*001a*/ 	.short	(.L_15671 - .L_15670)
.L_15670:
        /*001c*/ 	.word	0x00000000
        /*0020*/ 	.short	0x0003
        /*0022*/ 	.short	0x0018
        /*0024*/ 	.byte	0x00, 0xf0, 0x21, 0x00


	//----- nvinfo : EIATTR_KPARAM_INFO
	.align		4
.L_15671:
        /*0028*/ 	.byte	0x04, 0x17
        /*002a*/ 	.short	(.L_15673 - .L_15672)
.L_15672:
        /*002c*/ 	.word	0x00000000
        /*0030*/ 	.short	0x0002
        /*0032*/ 	.short	0x0010
        /*0034*/ 	.byte	0x00, 0xf0, 0x21, 0x00


	//----- nvinfo : EIATTR_KPARAM_INFO
	.align		4
.L_15673:
        /*0038*/ 	.byte	0x04, 0x17
        /*003a*/ 	.short	(.L_15675 - .L_15674)
.L_15674:
        /*003c*/ 	.word	0x00000000
        /*0040*/ 	.short	0x0001
        /*0042*/ 	.short	0x0008
        /*0044*/ 	.byte	0x00, 0xf5, 0x21, 0x00


	//----- nvinfo : EIATTR_KPARAM_INFO
	.align		4
.L_15675:
        /*0048*/ 	.byte	0x04, 0x17
        /*004a*/ 	.short	(.L_15677 - .L_15676)
.L_15676:
        /*004c*/ 	.word	0x00000000
        /*0050*/ 	.short	0x0000
        /*0052*/ 	.short	0x0000
        /*0054*/ 	.byte	0x00, 0xf5, 0x21, 0x00


	//----- nvinfo : EIATTR_SPARSE_MMA_MASK
	.align		4
.L_15677:
        /*0058*/ 	.byte	0x03, 0x50
        /*005a*/ 	.short	0x0000


	//----- nvinfo : EIATTR_MAXREG_COUNT
	.align		4
        /*005c*/ 	.byte	0x03, 0x1b
        /*005e*/ 	.short	0x00ff


	//----- nvinfo : EIATTR_NUM_BARRIERS
	.align		4
        /*0060*/ 	.byte	0x02, 0x4c
        /*0062*/ 	.byte	0x01
	.zero		1


	//----- nvinfo : EIATTR_MERCURY_ISA_VERSION
	.align		4
        /*0064*/ 	.byte	0x03, 0x5f
        /*0066*/ 	.short	0x0101


	//----- nvinfo : EIATTR_VRC_CTA_INIT_COUNT
	.align		4
        /*0068*/ 	.byte	0x02, 0x4a
	.zero		1
	.zero		1


	//----- nvinfo : EIATTR_EXIT_INSTR_OFFSETS
	.align		4
        /*006c*/ 	.byte	0x04, 0x1c
        /*006e*/ 	.short	(.L_15679 - .L_15678)


	//   ....[0]....
.L_15678:
        /*0070*/ 	.word	0x00000050


	//   ....[1]....
        /*0074*/ 	.word	0x000038e0


	//----- nvinfo : EIATTR_CRS_STACK_SIZE
	.align		4
.L_15679:
        /*0078*/ 	.byte	0x04, 0x1e
        /*007a*/ 	.short	(.L_15681 - .L_15680)
.L_15680:
        /*007c*/ 	.word	0x00000000


	//----- nvinfo : EIATTR_CBANK_PARAM_SIZE
	.align		4
.L_15681:
        /*0080*/ 	.byte	0x03, 0x19
        /*0082*/ 	.short	0x0028


	//----- nvinfo : EIATTR_PARAM_CBANK
	.align		4
        /*0084*/ 	.byte	0x04, 0x0a
        /*0086*/ 	.short	(.L_15683 - .L_15682)
	.align		4
.L_15682:
        /*0088*/ 	.word	index@(.nv.constant0._ZN2at6native43_GLOBAL__N__9ae7fba5_10_SoftMax_cu_9f978f6326cunn_SpatialSoftMaxForwardIdddlNS1_25LogSoftMaxForwardEpilogueEEEvPT1_PKT_T2_S9_S9_)
        /*008c*/ 	.short	0x0380
        /*008e*/ 	.short	0x0028


	//----- nvinfo : EIATTR_SW_WAR
	.align		4
.L_15683:
        /*0090*/ 	.byte	0x04, 0x36
        /*0092*/ 	.short	(.L_15685 - .L_15684)
.L_15684:
        /*0094*/ 	.word	0x00000008
.L_15685:


//--------------------- .nv.info._ZN2at6native43_GLOBAL__N__9ae7fba5_10_SoftMax_cu_9f978f6326cunn_SpatialSoftMaxForwardIdddiNS1_25LogSoftMaxForwardEpilogueEEEvPT1_PKT_T2_S9_S9_ --------------------------
	.section	.nv.info._ZN2at6native43_GLOBAL__N__9ae7fba5_10_SoftMax_cu_9f978f6326cunn_SpatialSoftMaxForwardIdddiNS1_25LogSoftMaxForwardEpilogueEEEvPT1_PKT_T2_S9_S9_,"",@"SHT_CUDA_INFO"
	.sectionflags	@""
	.align	4


	//----- nvinfo : EIATTR_CUDA_API_VERSION
	.align		4
        /*0000*/ 	.byte	0x04, 0x37
        /*0002*/ 	.short	(.L_15687 - .L_15686)
.L_15686:
        /*0004*/ 	.word	0x00000082


	//----- nvinfo : EIATTR_KPARAM_INFO
	.align		4
.L_15687:
        /*0008*/ 	.byte	0x04, 0x17
        /*000a*/ 	.short	(.L_15689 - .L_15688)
.L_15688:
        /*000c*/ 	.word	0x00000000
        /*0010*/ 	.short	0x0004
        /*0012*/ 	.short	0x0018
        /*0014*/ 	.byte	0x00, 0xf0, 0x11, 0x00


	//----- nvinfo : EIATTR_KPARAM_INFO
	.align		4
.L_15689:
        /*0018*/ 	.byte	0x04, 0x17
        /*001a*/ 	.short	(.L_15691 - .L_15690)
.L_15690:
        /*001c*/ 	.word	0x00000000
        /*0020*/ 	.short	0x0003
        /*0022*/ 	.short	0x0014
        /*0024*/ 	.byte	0x00, 0xf0, 0x11, 0x00


	//----- nvinfo : EIATTR_KPARAM_INFO
	.align		4
.L_15691:
        /*0028*/ 	.byte	0x04, 0x17
        /*002a*/ 	.short	(.L_15693 - .L_15692)
.L_15692:
        /*002c*/ 	.word	0x00000000
        /*0030*/ 	.short	0x0002
        /*0032*/ 	.short	0x0010
        /*0034*/ 	.byte	0x00, 0xf0, 0x11, 0x00


	//----- nvinfo : EIATTR_KPARAM_INFO
	.align		4
.L_15693:
        /*0038*/ 	.byte	0x04, 0x17
        /*003a*/ 	.short	(.L_15695 - .L_15694)
.L_15694:
        /*003c*/ 	.word	0x00000000
        /*0040*/ 	.short	0x0001
        /*0042*/ 	.short	0x0008
        /*0044*/ 	.byte	0x00, 0xf5, 0x21, 0x00


	//----- nvinfo : EIATTR_KPARAM_INFO
	.align		4
.L_15695:
        /*0048*/ 	.byte	0x04, 0x17
        /*004a*/ 	.short	(.L_15697 - .L_15696)
.L_15696:
        /*004c*/ 	.word	0x00000000
        /*0050*/ 	.short	0x0000
        /*0052*/ 	.short	0x0000
        /*0054*/ 	.byte	0x00, 0xf5, 0x21, 0x00


	//----- nvinfo : EIATTR_SPARSE_MMA_MASK
	.align		4
.L_15697:
        /*0058*/ 	.byte	0x03, 0x50
        /*005a*/ 	.short	0x0000


	//----- nvinfo : EIATTR_MAXREG_COUNT
	.align		4
        /*005c*/ 	.byte	0x03, 0x1b
        /*005e*/ 	.short	0x00ff


	//----- nvinfo : EIATTR_NUM_BARRIERS
	.align		4
        /*0060*/ 	.byte	0x02, 0x4c
        /*0062*/ 	.byte	0x01
	.zero		1


	//----- nvinfo : EIATTR_MERCURY_ISA_VERSION
	.align		4
        /*0064*/ 	.byte	0x03, 0x5f
        /*0066*/ 	.short	0x0101


	//----- nvinfo : EIATTR_VRC_CTA_INIT_COUNT
	.align		4
        /*0068*/ 	.byte	0x02, 0x4a
	.zero		1
	.zero		1


	//----- nvinfo : EIATTR_EXIT_INSTR_OFFSETS
	.align		4
        /*006c*/ 	.byte	0x04, 0x1c
        /*006e*/ 	.short	(.L_15699 - .L_15698)


	//   ....[0]....
.L_15698:
        /*0070*/ 	.word	0x00000040


	//   ....[1]....
        /*0074*/ 	.word	0x00003410


	//----- nvinfo : EIATTR_CRS_STACK_SIZE
	.align		4
.L_15699:
        /*0078*/ 	.byte	0x04, 0x1e
        /*007a*/ 	.short	(.L_15701 - .L_15700)
.L_15700:
        /*007c*/ 	.word	0x00000000


	//----- nvinfo : EIATTR_CBANK_PARAM_SIZE
	.align		4
.L_15701:
        /*0080*/ 	.byte	0x03, 0x19
        /*0082*/ 	.short	0x001c


	//----- nvinfo : EIATTR_PARAM_CBANK
	.align		4
        /*0084*/ 	.byte	0x04, 0x0a
        /*0086*/ 	.short	(.L_15703 - .L_15702)
	.align		4
.L_15702:
        /*0088*/ 	.word	index@(.nv.constant0._ZN2at6native43_GLOBAL__N__9ae7fba5_10_SoftMax_cu_9f978f6326cunn_SpatialSoftMaxForwardIdddiNS1_25LogSoftMaxForwardEpilogueEEEvPT1_PKT_T2_S9_S9_)
        /*008c*/ 	.short	0x0380
        /*008e*/ 	.short	0x001c


	//----- nvinfo : EIATTR_SW_WAR
	.align		4
.L_15703:
        /*0090*/ 	.byte	0x04, 0x36
        /*0092*/ 	.short	(.L_15705 - .L_15704)
.L_15704:
        /*0094*/ 	.word	0x00000008
.L_15705:


//--------------------- .nv.info._ZN2at6native43_GLOBAL__N__9ae7fba5_10_SoftMax_cu_9f978f6319cunn_SoftMaxForwardILi8EN3c108BFloat16EffNS1_25LogSoftMaxForwardEpilogueEEEvPT2_PKT0_i --------------------------
	.section	.nv.info._ZN2at6native43_GLOBAL__N__9ae7fba5_10_SoftMax_cu_9f978f6319cunn_SoftMaxForwardILi8EN3c108BFloat16EffNS1_25LogSoftMaxForwardEpilogueEEEvPT2_PKT0_i,"",@"SHT_CUDA_INFO"
	.sectionflags	@""
	.align	4


	//----- nvinfo : EIATTR_CUDA_API_VERSION
	.align		4
        /*0000*/ 	.byte	0x04, 0x37
        /*0002*/ 	.short	(.L_15707 - .L_15706)
.L_15706:
        /*0004*/ 	.word	0x00000082


	//----- nvinfo : EIATTR_KPARAM_INFO
	.align		4
.L_15707:
        /*0008*/ 	.byte	0x04, 0x17
        /*000a*/ 	.short	(.L_15709 - .L_15708)
.L_15708:
        /*000c*/ 	.word	0x00000000
        /*0010*/ 	.short	0x0002
        /*0012*/ 	.short	0x0010
        /*0014*/ 	.byte	0x00, 0xf0, 0x11, 0x00


	//----- nvinfo : EIATTR_KPARAM_INFO
	.align		4
.L_15709:
        /*0018*/ 	.byte	0x04, 0x17
        /*001a*/ 	.short	(.L_15711 - .L_15710)
.L_15710:
        /*001c*/ 	.word	0x00000000
        /*0020*/ 	.short	0x0001
        /*0022*/ 	.short	0x0008
        /*0024*/ 	.byte	0x00, 0xf5, 0x21, 0x00


	//----- nvinfo : EIATTR_KPARAM_INFO
	.align		4
.L_15711:
        /*0028*/ 	.byte	0x04, 0x17
        /*002a*/ 	.short	(.L_15713 - .L_15712)
.L_15712:
        /*002c*/ 	.word	0x00000000
        /*0030*/ 	.short	0x0000
        /*0032*/ 	.short	0x0000
        /*0034*/ 	.byte	0x00, 0xf5, 0x21, 0x00


	//----- nvinfo : EIATTR_SPARSE_MMA_MASK
	.align		4
.L_15713:
        /*0038*/ 	.byte	0x03, 0x50
        /*003a*/ 	.short	0x0000


	//----- nvinfo : EIATTR_MAXREG_COUNT
	.align		4
        /*003c*/ 	.byte	0x03, 0x1b
        /*003e*/ 	.short	0x00ff


	//----- nvinfo : EIATTR_NUM_BARRIERS
	.align		4
        /*0040*/ 	.byte	0x02, 0x4c
        /*0042*/ 	.byte	0x01
	.zero		1


	//----- nvinfo : EIATTR_MERCURY_ISA_VERSION
	.align		4
        /*0044*/ 	.byte	0x03, 0x5f
        /*0046*/ 	.short	0x0101


	//----- nvinfo : EIATTR_COOP_GROUP_MASK_REGIDS
	.align		4
        /*0048*/ 	.byte	0x04, 0x29
        /*004a*/ 	.short	(.L_15715 - .L_15714)


	//   ....[0]....
.L_15714:
        /*004c*/ 	.word	0xffffffff


	//   ....[1]....
        /*0050*/ 	.word	0xffffffff


	//   ....[2]....
        /*0054*/ 	.word	0xffffffff


	//   ....[3]....
        /*0058*/ 	.word	0xffffffff


	//   ....[4]....
        /*005c*/ 	.word	0xffffffff


	//   ....[5]....
        /*0060*/ 	.word	0xffffffff


	//   ....[6]....
        /*0064*/ 	.word	0xffffffff


	//   ....[7]....
        /*0068*/ 	.word	0xffffffff


	//   ....[8]....
        /*006c*/ 	.word	0xffffffff


	//   ....[9]....
        /*0070*/ 	.word	0xffffffff


	//   ....[10]....
        /*0074*/ 	.word	0xffffffff


	//   ....[11]....
        /*0078*/ 	.word	0xffffffff


	//   ....[12]....
        /*007c*/ 	.word	0xffffffff


	//   ....[13]....
        /*0080*/ 	.word	0xffffffff


	//   ....[14]....
        /*0084*/ 	.word	0xffffffff


	//   ....[15]....
        /*0088*/ 	.word	0xffffffff


	//   ....[16]....
        /*008c*/ 	.word	0xffffffff


	//   ....[17]....
        /*0090*/ 	.word	0xffffffff


	//   ....[18]....
        /*0094*/ 	.word	0xffffffff


	//   ....[19]....
        /*0098*/ 	.word	0xffffffff


	//   ....[20]....
        /*009c*/ 	.word	0x0500000c


	//   ....[21]....
        /*00a0*/ 	.word	0x0500000c


	//   ....[22]....
        /*00a4*/ 	.word	0x0500000c


	//   ....[23]....
        /*00a8*/ 	.word	0x0500000c


	//   ....[24]....
        /*00ac*/ 	.word	0x0500000c


	//   ....[25]....
        /*00b0*/ 	.word	0x0500000c


	//   ....[26]....
        /*00b4*/ 	.word	0x0500000c


	//   ....[27]....
        /*00b8*/ 	.word	0x0500000c


	//   ....[28]....
        /*00bc*/ 	.word	0x0500000c


	//   ....[29]....
        /*00c0*/ 	.word	0x0500000c


	//----- nvinfo : EIATTR_COOP_GROUP_INSTR_OFFSETS
	.align		4
.L_15715:
        /*00c4*/ 	.byte	0x04, 0x28
        /*00c6*/ 	.short	(.L_15717 - .L_15716)


	//   ....[0]....
.L_15716:
        /*00c8*/ 	.word	0x00000700


	//   ....[1]....
        /*00cc*/ 	.word	0x000007b0


	//   ....[2]....
        /*00d0*/ 	.word	0x000007e0


	//   ....[3]....
        /*00d4*/ 	.word	0x00000820


	//   ....[4]....
        /*00d8*/ 	.word	0x00000860


	//   ....[5]....
        /*00dc*/ 	.word	0x00000920


	//   ....[6]....
        /*00e0*/ 	.word	0x00000950


	//   ....[7]....
        /*00e4*/ 	.word	0x00000980


	//   ....[8]....
        /*00e8*/ 	.word	0x000009b0


	//   ....[9]....
        /*00ec*/ 	.word	0x000009e0


	//   ....[10]....
        /*00f0*/ 	.word	0x000010b0


	//   ....[11]....
        /*00f4*/ 	.word	0x00001140


	//   ....[12]....
        /*00f8*/ 	.word	0x00001190


	//   ....[13]....
        /*00fc*/ 	.word	0x000011b0


	//   ....[14]....
        /*0100*/ 	.word	0x000011d0


	//   ....[15]....
        /*0104*/ 	.word	0x00001260


	//   ....[16]....
        /*0108*/ 	.word	0x00001280


	//   ....[17]....
        /*010c*/ 	.word	0x000012a0


	//   ....[18]....
        /*0110*/ 	.word	0x000012c0


	//   ....[19]....
        /*0114*/ 	.word	0x000012e0


	//   ....[20]....
        /*0118*/ 	.word	0x00001a80


	//   ....[21]....
        /*011c*/ 	.word	0x00001b00


	//   ....[22]....
        /*0120*/ 	.word	0x00001b80


	//   ....[23]....
        /*0124*/ 	.word	0x00001c00


	//   ....[24]....
        /*0128*/ 	.word	0x00001c80


	//   ....[25]....
        /*012c*/ 	.word	0x00001d00


	//   ....[26]....
        /*0130*/ 	.word	0x00001d70


	//   ....[27]....
        /*0134*/ 	.word	0x00001de0


	//   ....[28]....
        /*0138*/ 	.word	0x00001e50


	//   ....[29]....
        /*013c*/ 	.word	0x00001ec0


	//----- nvinfo : EIATTR_VRC_CTA_INIT_COUNT
	.align		4
.L_15717:
        /*0140*/ 	.byte	0x02, 0x4a
	.zero		1
	.zero		1


	//----- nvinfo : EIATTR_EXIT_INSTR_OFFSETS
	.align		4
        /*0144*/ 	.byte	0x04, 0x1c
        /*0146*/ 	.short	(.L_15719 - .L_15718)


	//   ....[0]....
.L_15718:
        /*0148*/ 	.word	0x000013a0


	//   ....[1]....
        /*014c*/ 	.word	0x00001460


	//   ....[2]....
        /*0150*/ 	.word	0x00001960


	//   ....[3]....
        /*0154*/ 	.word	0x00001a20


	//----- nvinfo : EIATTR_CRS_STACK_SIZE
	.align		4
.L_15719:
        /*0158*/ 	.byte	0x04, 0x1e
        /*015a*/ 	.short	(.L_15721 - .L_15720)
.L_15720:
        /*015c*/ 	.word	0x00000000


	//----- nvinfo : EIATTR_CBANK_PARAM_SIZE
	.align		4
.L_15721:
        /*0160*/ 	.byte	0x03, 0x19
        /*0162*/ 	.short	0x0014


	//----- nvinfo : EIATTR_PARAM_CBANK
	.align		4
        /*0164*/ 	.byte	0x04, 0x0a
        /*0166*/ 	.short	(.L_15723 - .L_15722)
	.align		4
.L_15722:
        /*0168*/ 	.word	index@(.nv.constant0._ZN2at6native43_GLOBAL__N__9ae7fba5_10_SoftMax_cu_9f978f6319cunn_SoftMaxForwardILi8EN3c108BFloat16EffNS1_25LogSoftMaxForwardEpilogueEEEvPT2_PKT0_i)
        /*016c*/ 	.short	0x0380
        /*016e*/ 	.short	0x0014


	//----- nvinfo : EIATTR_SW_WAR
	.align		4
.L_15723:
        /*0170*/ 	.byte	0x04, 0x36
        /*0172*/ 	.short	(.L_15725 - .L_15724)
.L_15724:
        /*0174*/ 	.word	0x00000008
.L_15725:


//--------------------- .nv.info._ZN2at6native43_GLOBAL__N__9ae7fba5_10_SoftMax_cu_9f978f6323cunn_SoftMaxForwardSmemILi8EN3c108BFloat16EffNS1_25LogSoftMaxForwardEpilogueElEEvPT2_PKT0_T4_ --------------------------
	.section	.nv.info._ZN2at6native43_GLOBAL__N__9ae7fba5_10_SoftMax_cu_9f978f6323cunn_SoftMaxForwardSmemILi8EN3c108BFloat16EffNS1_25LogSoftMaxForwardEpilogueElEEvPT2_PKT0_T4_,"",@"SHT_CUDA_INFO"
	.sectionflags	@""
	.align	4


	//----- nvinfo : EIATTR_CUDA_API_VERSION
	.align		4
        /*0000*/ 	.byte	0x04, 0x37
        /*0002*/ 	.short	(.L_15727 - .L_15726)
.L_15726:
        /*0004*/ 	.word	0x00000082


	//----- nvinfo : EIATTR_KPARAM_INFO
	.align		4
.L_15727:
        /*0008*/ 	.byte	0x04, 0x17
        /*000a*/ 	.short	(.L_15729 - .L_15728)
.L_15728:
        /*000c*/ 	.word	0x00000000
        /*0010*/ 	.short	0x0002
        /*0012*/ 	.short	0x0010
        /*0014*/ 	.byte	0x00, 0xf0, 0x21, 0x00


	//----- nvinfo : EIATTR_KPARAM_INFO
	.align		4
.L_15729:
        /*0018*/ 	.byte	0x04, 0x17
        /*001a*/ 	.short	(.L_15731 - .L_15730)
.L_15730:
        /*001c*/ 	.word	0x00000000
        /*0020*/ 	.short	0x0001
        /*0022*/ 	.short	0x0008
        /*0024*/ 	.byte	0x00, 0xf5, 0x21, 0x00


	//----- nvinfo : EIATTR_KPARAM_INFO
	.align		4
.L_15731:
        /*0028*/ 	.byte	0x04, 0x17
        /*002a*/ 	.short	(.L_15733 - .L_15732)
.L_15732:
        /*002c*/ 	.word	0x00000000
        /*0030*/ 	.short	0x0000
        /*0032*/ 	.short	0x0000
        /*0034*/ 	.byte	0x00, 0xf5, 0x21, 0x00


	//----- nvinfo : EIATTR_SPARSE_MMA_MASK
	.align		4
.L_15733:
        /*0038*/ 	.byte	0x03, 0x50
        /*003a*/ 	.short	0x0000


	//----- nvinfo : EIATTR_MAXREG_COUNT
	.align		4
        /*003c*/ 	.byte	0x03, 0x1b
        /*003e*/ 	.short	0x00ff


	//----- nvinfo : EIATTR_NUM_BARRIERS
	.align		4
        /*0040*/ 	.byte	0x02, 0x4c
        /*0042*/ 	.byte	0x01
	.zero		1


	//----- nvinfo : EIATTR_MERCURY_ISA_VERSION
	.align		4
        /*0044*/ 	.byte	0x03, 0x5f
        /*0046*/ 	.short	0x0101


	//----- nvinfo : EIATTR_COOP_GROUP_MASK_REGIDS
	.align		4
        /*0048*/ 	.byte	0x04, 0x29
        /*004a*/ 	.short	(.L_15735 - .L_15734)


	//   ....[0]....
.L_15734:
        /*004c*/ 	.word	0xffffffff


	//   ....[1]....
        /*0050*/ 	.word	0xffffffff


	//   ....[2]....
        /*0054*/ 	.word	0xffffffff


	//   ....[3]....
        /*0058*/ 	.word	0xffffffff


	//   ....[4]....
        /*005c*/ 	.word	0xffffffff


	//   ....[5]....
        /*0060*/ 	.word	0xffffffff


	//   ....[6]....
        /*0064*/ 	.word	0xffffffff


	//   ....[7]....
        /*0068*/ 	.word	0xffffffff


	//   ....[8]....
        /*006c*/ 	.word	0xffffffff


	//   ....[9]....
        /*0070*/ 	.word	0xffffffff


	//   ....[10]....
        /*0074*/ 	.word	0xffffffff


	//   ....[11]....
        /*0078*/ 	.word	0xffffffff


	//   ....[12]....
        /*007c*/ 	.word	0xffffffff


	//   ....[13]....
        /*0080*/ 	.word	0xffffffff


	//   ....[14]....
        /*0084*/ 	.word	0xffffffff


	//   ....[15]....
        /*0088*/ 	.word	0xffffffff


	//   ....[16]....
        /*008c*/ 	.word	0xffffffff


	//   ....[17]....
        /*0090*/ 	.word	0xffffffff


	//   ....[18]....
        /*0094*/ 	.word	0xffffffff


	//   ....[19]....
        /*0098*/ 	.word	0xffffffff


	//   ....[20]....
        /*009c*/ 	.word	0x0500000a


	//   ....[21]....
        /*00a0*/ 	.word	0x0500000a


	//   ....[22]....
        /*00a4*/ 	.word	0x0500000a


	//   ....[23]....
        /*00a8*/ 	.word	0x0500000a


	//   ....[24]....
        /*00ac*/ 	.word	0x0500000a


	//   ....[25]....
        /*00b0*/ 	.word	0x0500000a


	//   ....[26]....
        /*00b4*/ 	.word	0x0500000a


	//   ....[27]....
        /*00b8*/ 	.word	0x0500000a


	//   ....[28]....
        /*00bc*/ 	.word	0x0500000a


	//   ....[29]....
        /*00c0*/ 	.word	0x0500000a


	//----- nvinfo : EIATTR_COOP_GROUP_INSTR_OFFSETS
	.align		4
.L_15735:
        /*00c4*/ 	.byte	0x04, 0x28
        /*00c6*/ 	.short	(.L_15737 - .L_15736)


	//   ....[0]....
.L_15736:
        /*00c8*/ 	.word	0x00000370


	//   ....[1]....
        /*00cc*/ 	.word	0x00000420


	//   ....[2]....
        /*00d0*/ 	.word	0x00000460


	//   ....[3]....
        /*00d4*/ 	.word	0x000004a0


	//   ....[4]....
        /*00d8*/ 	.word	0x000004e0


	//   ....[5]....
        /*00dc*/ 	.word	0x000005a0


	//   ....[6]....
        /*00e0*/ 	.word	0x000005d0


	//   ....[7]....
        /*00e4*/ 	.word	0x00000600


	//   ....[8]....
        /*00e8*/ 	.word	0x00000630


	//   ....[9]....
        /*00ec*/ 	.word	0x00000660


	//   ....[10]....
        /*00f0*/ 	.word	0x00000ab0


	//   ....[11]....
        /*00f4*/ 	.word	0x00000b20


	//   ....[12]....
        /*00f8*/ 	.word	0x00000b40


	//   ....[13]....
        /*00fc*/ 	.word	0x00000b60


	//   ....[14]....
        /*0100*/ 	.word	0x00000b80


	//   ....[15]....
        /*0104*/ 	.word	0x00000c10


	//   ....[16]....
        /*0108*/ 	.word	0x00000c30


	//   ....[17]....
        /*010c*/ 	.word	0x00000c50


	//   ....[18]....
        /*0110*/ 	.word	0x00000c70


	//   ....[19]....
        /*0114*/ 	.word	0x00000c90


	//   ....[20]....
        /*0118*/ 	.word	0x00001000


	//   ....[21]....
        /*011c*/ 	.word	0x00001080


	//   ....[22]....
        /*0120*/ 	.word	0x00001100


	//   ....[23]....
        /*0124*/ 	.word	0x00001180


	//   ....[24]....
        /*0128*/ 	.word	0x00001200


	//   ....[25]....
        /*012c*/ 	.word	0x00001280


	//   ....[26]....
        /*0130*/ 	.word	0x000012f0


	//   ....[27]....
        /*0134*/ 	.word	0x00001360


	//   ....[28]....
        /*0138*/ 	.word	0x000013d0


	//   ....[29]....
        /*013c*/ 	.word	0x00001440


	//----- nvinfo : EIATTR_VRC_CTA_INIT_COUNT
	.align		4
.L_15737:
        /*0140*/ 	.byte	0x02, 0x4a
	.zero		1
	.zero		1


	//----- nvinfo : EIATTR_EXIT_INSTR_OFFSETS
	.align		4
        /*0144*/ 	.byte	0x04, 0x1c
        /*0146*/ 	.short	(.L_15739 - .L_15738)


	//   ....[0]....
.L_15738:
        /*0148*/ 	.word	0x00000cf0


	//   ....[1]....
        /*014c*/ 	.word	0x00000fa0


	//----- nvinfo : EIATTR_CRS_STACK_SIZE
	.align		4
.L_15739:
        /*0150*/ 	.byte	0x04, 0x1e
        /*0152*/ 	.short	(.L_15741 - .L_15740)
.L_15740:
        /*0154*/ 	.word	0x00000000


	//----- nvinfo : EIATTR_CBANK_PARAM_SIZE
	.align		4
.L_15741:
        /*0158*/ 	.byte	0x03, 0x19
        /*015a*/ 	.short	0x0018


	//----- nvinfo : EIATTR_PARAM_CBANK
	.align		4
        /*015c*/ 	.byte	0x04, 0x0a
        /*015e*/ 	.short	(.L_15743 - .L_15742)
	.align		4
.L_15742:
        /*0160*/ 	.word	index@(.nv.constant0._ZN2at6native43_GLOBAL__N__9ae7fba5_10_SoftMax_cu_9f978f6323cunn_SoftMaxForwardSmemILi8EN3c108BFloat16EffNS1_25LogSoftMaxForwardEpilogueElEEvPT2_PKT0_T4_)
        /*0164*/ 	.short	0x0380
        /*0166*/ 	.short	0x0018


	//----- nvinfo : EIATTR_SW_WAR
	.align		4
.L_15743:
        /*0168*/ 	.byte	0x04, 0x36
        /*016a*/ 	.short	(.L_15745 - .L_15744)
.L_15744:
        /*016c*/ 	.word	0x00000008
.L_15745:


//--------------------- .nv.info._ZN2at6native43_GLOBAL__N__9ae7fba5_10_SoftMax_cu_9f978f6319cunn_SoftMaxForwardILi8EN3c108BFloat16EfS4_NS1_25LogSoftMaxForwardEpilogueEEEvPT2_PKT0_i --------------------------
	.section	.nv.info._ZN2at6native43_GLOBAL__N__9ae7fba5_10_SoftMax_cu_9f978f6319cunn_SoftMaxForwardILi8EN3c108BFloat16EfS4_NS1_25LogSoftMaxForwardEpilogueEEEvPT2_PKT0_i,"",@"SHT_CUDA_INFO"
	.sectionflags	@""
	.align	4


	//----- nvinfo : EIATTR_CUDA_API_VERSION
	.align		4
        /*0000*/ 	.byte	0x04, 0x37
        /*0002*/ 	.short	(.L_15747 - .L_15746)
.L_15746:
        /*0004*/ 	.word	0x00000082


	//----- nvinfo : EIATTR_KPARAM_INFO
	.align		4
.L_15747:
        /*0008*/ 	.byte	0x04, 0x17
        /*000a*/ 	.short	(.L_15749 - .L_15748)
.L_15748:
        /*000c*/ 	.word	0x00000000
        /*0010*/ 	.short	0x0002
        /*0012*/ 	.short	0x0010
        /*0014*/ 	.byte	0x00, 0xf0, 0x11, 0x00


	//----- nvinfo : EIATTR_KPARAM_INFO
	.align		4
.L_15749:
        /*0018*/ 	.byte	0x04, 0x17
        /*001a*/ 	.short	(.L_15751 - .L_15750)
.L_15750:
        /*001c*/ 	.word	0x00000000
        /*0020*/ 	.short	0x0001
        /*0022*/ 	.short	0x0008
        /*0024*/ 	.byte	0x00, 0xf5, 0x21, 0x00


	//----- nvinfo : EIATTR_KPARAM_INFO
	.align		4
.L_15751:
        /*0028*/ 	.byte	0x04, 0x17
        /*002a*/ 	.short	(.L_15753 - .L_15752)
.L_15752:
        /*002c*/ 	.word	0x00000000
        /*0030*/ 	.short	0x0000
        /*0032*/ 	.short	0x0000
        /*0034*/ 	.byte	0x00, 0xf5, 0x21, 0x00


	//----- nvinfo : EIATTR_SPARSE_MMA_MASK
	.align		4
.L_15753:
        /*0038*/ 	.byte	0x03, 0x50
        /*003a*/ 	.short	0x0000


	//----- nvinfo : EIATTR_MAXREG_COUNT
	.align		4
        /*003c*/ 	.byte	0x03, 0x1b
        /*003e*/ 	.short	0x00ff


	//----- nvinfo : EIATTR_NUM_BARRIERS
	.align		4
        /*0040*/ 	.byte	0x02, 0x4c
        /*0042*/ 	.byte	0x01
	.zero		1


	//----- nvinfo : EIATTR_MERCURY_ISA_VERSION
	.align		4
        /*0044*/ 	.byte	0x03, 0x5f
        /*0046*/ 	.short	0x0101


	//----- nvinfo : EIATTR_COOP_GROUP_MASK_REGIDS
	.align		4
        /*0048*/ 	.byte	0x04, 0x29
        /*004a*/ 	.short	(.L_15755 - .L_15754)


	//   ....[0]....
.L_15754:
        /*004c*/ 	.word	0xffffffff


	//   ....[1]....
        /*0050*/ 	.word	0xffffffff


	//   ....[2]....
        /*0054*/ 	.word	0xffffffff


	//   ....[3]....
        /*0058*/ 	.word	0xffffffff


	//   ....[4]....
        /*005c*/ 	.word	0xffffffff


	//   ....[5]....
        /*0060*/ 	.word	0xffffffff


	//   ....[6]....
        /*0064*/ 	.word	0xffffffff


	//   ....[7]....
        /*0068*/ 	.word	0xffffffff


	//   ....[8]....
        /*006c*/ 	.word	0xffffffff


	//   ....[9]....
        /*0070*/ 	.word	0xffffffff


	//   ....[10]....
        /*0074*/ 	.word	0xffffffff


	//   ....[11]....
        /*0078*/ 	.word	0xffffffff


	//   ....[12]....
        /*007c*/ 	.word	0xffffffff


	//   ....[13]....
        /*0080*/ 	.word	0xffffffff


	//   ....[14]....
        /*0084*/ 	.word	0xffffffff


	//   ....[15]....
        /*0088*/ 	.word	0xffffffff


	//   ....[16]....
        /*008c*/ 	.word	0xffffffff


	//   ....[17]....
        /*0090*/ 	.word	0xffffffff


	//   ....[18]....
        /*0094*/ 	.word	0xffffffff


	//   ....[19]....
        /*0098*/ 	.word	0xffffffff


	//   ....[20]....
        /*009c*/ 	.word	0x0500000c


	//   ....[21]....
        /*00a0*/ 	.word	0x0500000c


	//   ....[22]....
        /*00a4*/ 	.word	0x0500000c


	//   ....[23]....
        /*00a8*/ 	.word	0x0500000c


	//   ....[24]....
        /*00ac*/ 	.word	0x0500000c


	//   ....[25]....
        /*00b0*/ 	.word	0x0500000c


	//   ....[26]....
        /*00b4*/ 	.word	0x0500000c


	//   ....[27]....
        /*00b8*/ 	.word	0x0500000c


	//   ....[28]....
        /*00bc*/ 	.word	0x0500000c


	//   ....[29]....
        /*00c0*/ 	.word	0x0500000c


	//----- nvinfo : EIATTR_COOP_GROUP_INSTR_OFFSETS
	.align		4
.L_15755:
        /*00c4*/ 	.byte	0x04, 0x28
        /*00c6*/ 	.short	(.L_15757 - .L_15756)


	//   ....[0]....
.L_15756:
        /*00c8*/ 	.word	0x000006e0


	//   ....[1]....
        /*00cc*/ 	.word	0x00000780


	//   ....[2]....
        /*00d0*/ 	.word	0x000007b0


	//   ....[3]....
        /*00d4*/ 	.word	0x000007f0


	//   ....[4]....
        /*00d8*/ 	.word	0x00000830


	//   ....[5]....
        /*00dc*/ 	.word	0x000008f0


	//   ....[6]....
        /*00e0*/ 	.word	0x00000920


	//   ....[7]....
        /*00e4*/ 	.word	0x00000950


	//   ....[8]....
        /*00e8*/ 	.word	0x00000980


	//   ....[9]....
        /*00ec*/ 	.word	0x000009b0


	//   ....[10]....
        /*00f0*/ 	.word	0x000010d0


	//   ....[11]....
        /*00f4*/ 	.word	0x00001160


	//   ....[12]....
        /*00f8*/ 	.word	0x000011b0


	//   ....[13]....
        /*00fc*/ 	.word	0x000011d0


	//   ....[14]....
        /*0100*/ 	.word	0x000011f0


	//   ....[15]....
        /*0104*/ 	.word	0x00001280


	//   ....[16]....
        /*0108*/ 	.word	0x000012a0


	//   ....[17]....
        /*010c*/ 	.word	0x000012c0


	//   ....[18]....
        /*0110*/ 	.word	0x000012e0


	//   ....[19]....
        /*0114*/ 	.word	0x00001300


	//   ....[20]....
        /*0118*/ 	.word	0x00001af0


	//   ....[21]....
        /*011c*/ 	.word	0x00001b70


	//   ....[22]....
        /*0120*/ 	.word	0x00001bf0


	//   ....[23]....
        /*0124*/ 	.word	0x00001c70


	//   ....[24]....
        /*0128*/ 	.word	0x00001cf0


	//   ....[25]....
        /*012c*/ 	.word	0x00001d60


	//   ....[26]....
        /*0130*/ 	.word	0x00001dd0


	//   ....[27]....
        /*0134*/ 	.word	0x00001e40


	//   ....[28]....
        /*0138*/ 	.word	0x00001eb0


	//   ....[29]....
        /*013c*/ 	.word	0x00001f20


	//----- nvinfo : EIATTR_VRC_CTA_INIT_COUNT
	.align		4
.L_15757:
        /*0140*/ 	.byte	0x02, 0x4a
	.zero		1
	.zero		1


	//----- nvinfo : EIATTR_EXIT_INSTR_OFFSETS
	.align		4
        /*0144*/ 	.byte	0x04, 0x1c
        /*0146*/ 	.short	(.L_15759 - .L_15758)


	//   ....[0]....
.L_15758:
        /*0148*/ 	.word	0x000013c0


	//   ....[1]....
        /*014c*/ 	.word	0x00001490


	//   ....[2]....
        /*0150*/ 	.word	0x000019d0


	//   ....[3]....
        /*0154*/ 	.word	0x00001aa0


	//----- nvinfo : EIATTR_CRS_STACK_SIZE
	.align		4
.L_15759:
        /*0158*/ 	.byte	0x04, 0x1e
        /*015a*/ 	.short	(.L_15761 - .L_15760)
.L_15760:
        /*015c*/ 	.word	0x00000000


	//----- nvinfo : EIATTR_CBANK_PARAM_SIZE
	.align		4
.L_15761:
        /*0160*/ 	.byte	0x03, 0x19
        /*0162*/ 	.short	0x0014


	//----- nvinfo : EIATTR_PARAM_CBANK
	.align		4
        /*0164*/ 	.byte	0x04, 0x0a
        /*0166*/ 	.short	(.L_15763 - .L_15762)
	.align		4
.L_15762:
        /*0168*/ 	.word	index@(.nv.constant0._ZN2at6native43_GLOBAL__N__9ae7fba5_10_SoftMax_cu_9f978f6319cunn_SoftMaxForwardILi8EN3c108BFloat16EfS4_NS1_25LogSoftMaxForwardEpilogueEEEvPT2_PKT0_i)
        /*016c*/ 	.short	0x0380
        /*016e*/ 	.short	0x0014


	//----- nvinfo : EIATTR_SW_WAR
	.align		4
.L_15763:
        /*0170*/ 	.byte	0x04, 0x36
        /*0172*/ 	.short	(.L_15765 - .L_15764)
.L_15764:
        /*0174*/ 	.word	0x00000008
.L_15765:


//--------------------- .nv.info._ZN2at6native43_GLOBAL__N__9ae7fba5_10_SoftMax_cu_9f978f6323cunn_SoftMaxForwardSmemILi8EN3c108BFloat16EfS4_NS1_25LogSoftMaxForwardEpilogueElEEvPT2_PKT0_T4_ --------------------------
	.section	.nv.info._ZN2at6native43_GLOBAL__N__9ae7fba5_10_SoftMax_cu_9f978f6323cunn_SoftMaxForwardSmemILi8EN3c108BFloat16EfS4_NS1_25LogSoftMaxForwardEpilogueElEEvPT2_PKT0_T4_,"",@"SHT_CUDA_INFO"
	.sectionflags	@""
	.align	4


	//----- nvinfo : EIATTR_CUDA_API_VERSION
	.align		4
        /*0000*/ 	.byte	0x04, 0x37
        /*0002*/ 	.short	(.L_15767 - .L_15766)
.L_15766:
        /*0004*/ 	.word	0x00000082


	//----- nvinfo : EIATTR_KPARAM_INFO
	.align		4
.L_15767:
        /*0008*/ 	.byte	0x04, 0x17
        /*000a*/ 	.short	(.L_15769 - .L_15768)
.L_15768:
        /*000c*/ 	.word	0x00000000
        /*0010*/ 	.short	0x0002
        /*0012*/ 	.short	0x0010
        /*0014*/ 	.byte	0x00, 0xf0, 0x21, 0x00


	//----- nvinfo : EIATTR_KPARAM_INFO
	.align		4
.L_15769:
        /*0018*/ 	.byte	0x04, 0x17
        /*001a*/ 	.short	(.L_15771 - .L_15770)
.L_15770:
        /*001c*/ 	.word	0x00000000
        /*0020*/ 	.short	0x0001
        /*0022*/ 	.short	0x0008
        /*0024*/ 	.byte	0x00, 0xf5, 0x21, 0x00


	//----- nvinfo : EIATTR_KPARAM_INFO
	.align		4
.L_15771:
        /*0028*/ 	.byte	0x04, 0x17
        /*002a*/ 	.short	(.L_15773 - .L_15772)
.L_15772:
        /*002c*/ 	.word	0x00000000
        /*0030*/ 	.short	0x0000
        /*0032*/ 	.short	0x0000
        /*0034*/ 	.byte	0x00, 0xf5, 0x21, 0x00


	//----- nvinfo : EIATTR_SPARSE_MMA_MASK
	.align		4
.L_15773:
        /*0038*/ 	.byte	0x03, 0x50
        /*003a*/ 	.short	0x0000


	//----- nvinfo : EIATTR_MAXREG_COUNT
	.align		4
        /*003c*/ 	.byte	0x03, 0x1b
        /*003e*/ 	.short	0x00ff


	//----- nvinfo : EIATTR_NUM_BARRIERS
	.align		4
        /*0040*/ 	.byte	0x02, 0x4c
        /*0042*/ 	.byte	0x01
	.zero		1


	//----- nvinfo : EIATTR_MERCURY_ISA_VERSION
	.align		4
        /*0044*/ 	.byte	0x03, 0x5f
        /*0046*/ 	.short	0x0101


	//----- nvinfo : EIATTR_COOP_GROUP_MASK_REGIDS
	.align		4
        /*0048*/ 	.byte	0x04, 0x29
        /*004a*/ 	.short	(.L_15775 - .L_15774)


	//   ....[0]....
.L_15774:
        /*004c*/ 	.word	0xffffffff


	//   ....[1]....
        /*0050*/ 	.word	0xffffffff


	//   ....[2]....
        /*0054*/ 	.word	0xffffffff


	//   ....[3]....
        /*0058*/ 	.word	0xffffffff


	//   ....[4]....
        /*005c*/ 	.word	0xffffffff


	//   ....[5]....
        /*0060*/ 	.word	0xffffffff


	//   ....[6]....
        /*0064*/ 	.word	0xffffffff


	//   ....[7]....
        /*0068*/ 	.word	0xffffffff


	//   ....[8]....
        /*006c*/ 	.word	0xffffffff


	//   ....[9]....
        /*0070*/ 	.word	0xffffffff


	//   ....[10]....
        /*0074*/ 	.word	0xffffffff


	//   ....[11]....
        /*0078*/ 	.word	0xffffffff


	//   ....[12]....
        /*007c*/ 	.word	0xffffffff


	//   ....[13]....
        /*0080*/ 	.word	0xffffffff


	//   ....[14]....
        /*0084*/ 	.word	0xffffffff


	//   ....[15]....
        /*0088*/ 	.word	0xffffffff


	//   ....[16]....
        /*008c*/ 	.word	0xffffffff


	//   ....[17]....
        /*0090*/ 	.word	0xffffffff


	//   ....[18]....
        /*0094*/ 	.word	0xffffffff


	//   ....[19]....
        /*0098*/ 	.word	0xffffffff


	//   ....[20]....
        /*009c*/ 	.word	0x0500000a


	//   ....[21]....
        /*00a0*/ 	.word	0x0500000a


	//   ....[22]....
        /*00a4*/ 	.word	0x0500000a


	//   ....[23]....
        /*00a8*/ 	.word	0x0500000a


	//   ....[24]....
        /*00ac*/ 	.word	0x0500000a


	//   ....[25]....
        /*00b0*/ 	.word	0x0500000a


	//   ....[26]....
        /*00b4*/ 	.word	0x0500000a


	//   ....[27]....
        /*00b8*/ 	.word	0x0500000a


	//   ....[28]....
        /*00bc*/ 	.word	0x0500000a


	//   ....[29]....
        /*00c0*/ 	.word	0x0500000a


	//----- nvinfo : EIATTR_COOP_GROUP_INSTR_OFFSETS
	.align		4
.L_15775:
        /*00c4*/ 	.byte	0x04, 0x28
        /*00c6*/ 	.short	(.L_15777 - .L_15776)


	//   ....[0]....
.L_15776:
        /*00c8*/ 	.word	0x00000390


	//   ....[1]....
        /*00cc*/ 	.word	0x00000440


	//   ....[2]....
        /*00d0*/ 	.word	0x00000480


	//   ....[3]....
        /*00d4*/ 	.word	0x000004b0


	//   ....[4]....
        /*00d8*/ 	.word	0x000004f0


	//   ....[5]....
        /*00dc*/ 	.word	0x000005c0


	//   ....[6]....
        /*00e0*/ 	.word	0x000005f0


	//   ....[7]....
        /*00e4*/ 	.word	0x00000620


	//   ....[8]....
        /*00e8*/ 	.word	0x00000650


	//   ....[9]....
        /*00ec*/ 	.word	0x00000680


	//   ....[10]....
        /*00f0*/ 	.word	0x00000ad0


	//   ....[11]....
        /*00f4*/ 	.word	0x00000b40


	//   ....[12]....
        /*00f8*/ 	.word	0x00000b60


	//   ....[13]....
        /*00fc*/ 	.word	0x00000b80


	//   ....[14]....
        /*0100*/ 	.word	0x00000ba0


	//   ....[15]....
        /*0104*/ 	.word	0x00000c30


	//   ....[16]....
        /*0108*/ 	.word	0x00000c50


	//   ....[17]....
        /*010c*/ 	.word	0x00000c70


	//   ....[18]....
        /*0110*/ 	.word	0x00000c90


	//   ....[19]....
        /*0114*/ 	.word	0x00000cb0


	//   ....[20]....
        /*0118*/ 	.word	0x00001060


	//   ....[21]....
        /*011c*/ 	.word	0x000010e0


	//   ....[22]....
        /*0120*/ 	.word	0x00001160


	//   ....[23]....
        /*0124*/ 	.word	0x000011e0


	//   ....[24]....
        /*0128*/ 	.word	0x00001260


	//   ....[25]....
        /*012c*/ 	.word	0x000012f0


	//   ....[26]....
        /*0130*/ 	.word	0x00001360


	//   ....[27]....
        /*0134*/ 	.word	0x000013d0


	//   ....[28]....
        /*0138*/ 	.word	0x00001440


	//   ....[29]....
        /*013c*/ 	.word	0x000014b0


	//----- nvinfo : EIATTR_VRC_CTA_INIT_COUNT
	.align		4
.L_15777:
        /*0140*/ 	.byte	0x02, 0x4a
	.zero		1
	.zero		1


	//----- nvinfo : EIATTR_EXIT_INSTR_OFFSETS
	.align		4
        /*0144*/ 	.byte	0x04, 0x1c
        /*0146*/ 	.short	(.L_15779 - .L_15778)


	//   ....[0]....
.L_15778:
        /*0148*/ 	.word	0x00000d10


	//   ....[1]....
        /*014c*/ 	.word	0x00001000


	//----- nvinfo : EIATTR_CRS_STACK_SIZE
	.align		4
.L_15779:
        /*0150*/ 	.byte	0x04, 0x1e
        /*0152*/ 	.short	(.L_15781 - .L_15780)
.L_15780:
        /*0154*/ 	.word	0x00000000


	//----- nvinfo : EIATTR_CBANK_PARAM_SIZE
	.align		4
.L_15781:
        /*0158*/ 	.byte	0x03, 0x19
        /*015a*/ 	.short	0x0018


	//----- nvinfo : EIATTR_PARAM_CBANK
	.align		4
        /*015c*/ 	.byte	0x04, 0x0a
        /*015e*/ 	.short	(.L_15783 - .L_15782)
	.align		4
.L_15782:
        /*0160*/ 	.word	index@(.nv.constant0._ZN2at6native43_GLOBAL__N__9ae7fba5_10_SoftMax_cu_9f978f6323cunn_SoftMaxForwardSmemILi8EN3c108BFloat16EfS4_NS1_25LogSoftMaxForwardEpilogueElEEvPT2_PKT0_T4_)
        /*0164*/ 	.short	0x0380
        /*0166*/ 	.short	0x0018


	//----- nvinfo : EIATTR_SW_WAR
	.align		4
.L_15783:
        /*0168*/ 	.byte	0x04, 0x36
        /*016a*/ 	.short	(.L_15785 - .L_15784)
.L_15784:
        /*016c*/ 	.word	0x00000008
.L_15785:


//--------------------- .nv.info._ZN2at6native43_GLOBAL__N__9ae7fba5_10_SoftMax_cu_9f978f6322cunn_SoftMaxForwardRegIN3c108BFloat16EfS4_NS1_25LogSoftMaxForwardEpilogueElLi9EEEvPT1_PKT_T3_ --------------------------
	.section	.nv.info._ZN2at6native43_GLOBAL__N__9ae7fba5_10_SoftMax_cu_9f978f6322cunn_SoftMaxForwardRegIN3c108BFloat16EfS4_NS1_25LogSoftMaxForwardEpilogueElLi9EEEvPT1_PKT_T3_,"",@"SHT_CUDA_INFO"
	.sectionflags	@""
	.align	4


	//----- nvinfo : EIATTR_CUDA_API_VERSION
	.align		4
        /*0000*/ 	.byte	0x04, 0x37
        /*0002*/ 	.short	(.L_15787 - .L_15786)
.L_15786:
        /*0004*/ 	.word	0x00000082


	//----- nvinfo : EIATTR_KPARAM_INFO
	.align		4
.L_15787:
        /*0008*/ 	.byte	0x04, 0x17
        /*000a*/ 	.short	(.L_15789 - .L_15788)
.L_15788:
        /*000c*/ 	.word	0x00000000
        /*0010*/ 	.short	0x0002
        /*0012*/ 	.short	0x0010
        /*0014*/ 	.byte	0x00, 0xf0, 0x21, 0x00


	//----- nvinfo : EIATTR_KPARAM_INFO
	.align		4
.L_15789:
        /*0018*/ 	.byte	0x04, 0x17
        /*001a*/ 	.short	(.L_15791 - .L_15790)
.L_15790:
        /*001c*/ 	.word	0x00000000
        /*0020*/ 	.short	0x0001
        /*0022*/ 	.short	0x0008
        /*0024*/ 	.byte	0x00, 0xf5, 0x21, 0x00


	//----- nvinfo : EIATTR_KPARAM_INFO
	.align		4
.L_15791:
        /*0028*/ 	.byte	0x04, 0x17
        /*002a*/ 	.short	(.L_15793 - .L_15792)
.L_15792:
        /*002c*/ 	.word	0x00000000
        /*0030*/ 	.short	0x0000
        /*0032*/ 	.short	0x0000
        /*0034*/ 	.byte	0x00, 0xf5, 0x21, 0x00


	//----- nvinfo : EIATTR_SPARSE_MMA_MASK
	.align		4
.L_15793:
        /*0038*/ 	.byte	0x03, 0x50
        /*003a*/ 	.short	0x0000


	//----- nvinfo : EIATTR_MAXREG_COUNT
	.align		4
        /*003c*/ 	.byte	0x03, 0x1b
        /*003e*/ 	.short	0x00ff


	//----- nvinfo : EIATTR_NUM_BARRIERS
	.align		4
        /*0040*/ 	.byte	0x02, 0x4c
        /*0042*/ 	.byte	0x01
	.zero		1


	//----- nvinfo : EIATTR_MERCURY_ISA_VERSION
	.align		4
        /*0044*/ 	.byte	0x03, 0x5f
        /*0046*/ 	.short	0x0101


	//----- nvinfo : EIATTR_COOP_GROUP_MASK_REGIDS
	.align		4
        /*0048*/ 	.byte	0x04, 0x29
        /*004a*/ 	.short	(.L_15795 - .L_15794)


	//   ....[0]....
.L_15794:
        /*004c*/ 	.word	0xffffffff


	//   ....[1]....
        /*0050*/ 	.word	0xffffffff


	//   ....[2]....
        /*0054*/ 	.word	0xffffffff


	//   ....[3]....
        /*0058*/ 	.word	0xffffffff


	//   ....[4]....
        /*005c*/ 	.word	0xffffffff


	//   ....[5]....
        /*0060*/ 	.word	0xffffffff


	//   ....[6]....
        /*0064*/ 	.word	0xffffffff


	//   ....[7]....
        /*0068*/ 	.word	0xffffffff


	//   ....[8]....
        /*006c*/ 	.word	0xffffffff


	//   ....[9]....
        /*0070*/ 	.word	0xffffffff


	//   ....[10]....
        /*0074*/ 	.word	0xffffffff


	//   ....[11]....
        /*0078*/ 	.word	0xffffffff


	//   ....[12]....
        /*007c*/ 	.word	0xffffffff


	//   ....[13]....
        /*0080*/ 	.word	0xffffffff


	//   ....[14]....
        /*0084*/ 	.word	0xffffffff


	//   ....[15]....
        /*0088*/ 	.word	0xffffffff


	//   ....[16]....
        /*008c*/ 	.word	0xffffffff


	//   ....[17]....
        /*0090*/ 	.word	0xffffffff


	//   ....[18]....
        /*0094*/ 	.word	0xffffffff


	//   ....[19]....
        /*0098*/ 	.word	0xffffffff


	//   ....[20]....
        /*009c*/ 	.word	0x0500001c


	//   ....[21]....
        /*00a0*/ 	.word	0x0500001c


	//   ....[22]....
        /*00a4*/ 	.word	0x0500001c


	//   ....[23]....
        /*00a8*/ 	.word	0x0500001c


	//   ....[24]....
        /*00ac*/ 	.word	0x0500001c


	//   ....[25]....
        /*00b0*/ 	.word	0x0500001c


	//   ....[26]....
        /*00b4*/ 	.word	0x0500001c


	//   ....[27]....
        /*00b8*/ 	.word	0x0500001c


	//   ....[28]....
        /*00bc*/ 	.word	0x0500001c


	//   ....[29]....
        /*00c0*/ 	.word	0x0500001c


	//----- nvinfo : EIATTR_COOP_GROUP_INSTR_OFFSETS
	.align		4
.L_15795:
        /*00c4*/ 	.byte	0x04, 0x28
        /*00c6*/ 	.short	(.L_15797 - .L_15796)


	//   ....[0]....
.L_15796:
        /*00c8*/ 	.word	0x000007d0


	//   ....[1]....
        /*00cc*/ 	.word	0x00000800


	//   ....[2]....
        /*00d0*/ 	.word	0x00000830


	//   ....[3]....
        /*00d4*/ 	.word	0x00000860


	//   ....[4]....
        /*00d8*/ 	.word	0x00000890


	//   ....[5]....
        /*00dc*/ 	.word	0x00000a30


	//   ....[6]....
        /*00e0*/ 	.word	0x00000a60


	//   ....[7]....
        /*00e4*/ 	.word	0x00000a90


	//   ....[8]....
        /*00e8*/ 	.word	0x00000ac0


	//   ....[9]....
        /*00ec*/ 	.word	0x00000af0


	//   ....[10]....
        /*00f0*/ 	.word	0x00000fe0


	//   ....[11]....
        /*00f4*/ 	.word	0x00001010


	//   ....[12]....
        /*00f8*/ 	.word	0x00001040


	//   ....[13]....
        /*00fc*/ 	.word	0x00001060


	//   ....[14]....
        /*0100*/ 	.word	0x00001080


	//   ....[15]....
        /*0104*/ 	.word	0x00001120


	//   ....[16]....
        /*0108*/ 	.word	0x00001140


	//   ....[17]....
        /*010c*/ 	.word	0x00001160


	//   ....[18]....
        /*0110*/ 	.word	0x00001180


	//   ....[19]....
        /*0114*/ 	.word	0x000011a0


	//   ....[20]....
        /*0118*/ 	.word	0x00001ae0


	//   ....[21]....
        /*011c*/ 	.word	0x00001b60


	//   ....[22]....
        /*0120*/ 	.word	0x00001be0


	//   ....[23]....
        /*0124*/ 	.word	0x00001c60


	//   ....[24]....
        /*0128*/ 	.word	0x00001ce0


	//   ....[25]....
        /*012c*/ 	.word	0x00001d60


	//   ....[26]....
        /*0130*/ 	.word	0x00001dd0


	//   ....[27]....
        /*0134*/ 	.word	0x00001e40


	//   ....[28]....
        /*0138*/ 	.word	0x00001eb0


	//   ....[29]....
        /*013c*/ 	.word	0x00001f20


	//----- nvinfo : EIATTR_VRC_CTA_INIT_COUNT
	.align		4
.L_15797:
        /*0140*/ 	.byte	0x02, 0x4a
	.zero		1
	.zero		1


	//----- nvinfo : EIATTR_EXIT_INSTR_OFFSETS
	.align		4
        /*0144*/ 	.byte	0x04, 0x1c
        /*0146*/ 	.short	(.L_15799 - .L_15798)


	//   ....[0]....
.L_15798:
        /*0148*/ 	.word	0x000019c0


	//   ....[1]....
        /*014c*/ 	.word	0x00001a80


	//----- nvinfo : EIATTR_CRS_STACK_SIZE
	.align		4
.L_15799:
        /*0150*/ 	.byte	0x04, 0x1e
        /*0152*/ 	.short	(.L_15801 - .L_15800)
.L_15800:
        /*0154*/ 	.word	0x00000000


	//----- nvinfo : EIATTR_CBANK_PARAM_SIZE
	.align		4
.L_15801:
        /*0158*/ 	.byte	0x03, 0x19
        /*015a*/ 	.short	0x0018


	//----- nvinfo : EIATTR_PARAM_CBANK
	.align		4
        /*015c*/ 	.byte	0x04, 0x0a
        /*015e*/ 	.short	(.L_15803 - .L_15802)
	.align		4
.L_15802:
        /*0160*/ 	.word	index@(.nv.constant0._ZN2at6native43_GLOBAL__N__9ae7fba5_10_SoftMax_cu_9f978f6322cunn_SoftMaxForwardRegIN3c108BFloat16EfS4_NS1_25LogSoftMaxForwardEpilogueElLi9EEEvPT1_PKT_T3_)
        /*0164*/ 	.short	0x0380
        /*0166*/ 	.short	0x0018


	//----- nvinfo : EIATTR_SW_WAR
	.align		4
.L_15803:
        /*0168*/ 	.byte	0x04, 0x36
        /*016a*/ 	.short	(.L_15805 - .L_15804)
.L_15804:
        /*016c*/ 	.word	0x00000008
.L_15805:


//--------------------- .nv.info._ZN2at6native43_GLOBAL__N__9ae7fba5_10_SoftMax_cu_9f978f6322cunn_SoftMaxForwardRegIN3c108BFloat16EfS4_NS1_25LogSoftMaxForwardEpilogueElLi8EEEvPT1_PKT_T3_ --------------------------
	.section	.nv.info._ZN2at6native43_GLOBAL__N__9ae7fba5_10_SoftMax_cu_9f978f6322cunn_SoftMaxForwardRegIN3c108BFloat16EfS4_NS1_25LogSoftMaxForwardEpilogueElLi8EEEvPT1_PKT_T3_,"",@"SHT_CUDA_INFO"
	.sectionflags	@""
	.align	4


	//----- nvinfo : EIATTR_CUDA_API_VERSION
	.align		4
        /*0000*/ 	.byte	0x04, 0x37
        /*0002*/ 	.short	(.L_15807 - .L_15806)
.L_15806:
        /*0004*/ 	.word	0x00000082


	//----- nvinfo : EIATTR_KPARAM_INFO
	.align		4
.L_15807:
        /*0008*/ 	.byte	0x04, 0x17
        /*000a*/ 	.short	(.L_15809 - .L_15808)
.L_15808:
        /*000c*/ 	.word	0x00000000
        /*0010*/ 	.short	0x0002
        /*0012*/ 	.short	0x0010
        /*0014*/ 	.byte	0x00, 0xf0, 0x21, 0x00


	//----- nvinfo : EIATTR_KPARAM_INFO
	.align		4
.L_15809:
        /*0018*/ 	.byte	0x04, 0x17
        /*001a*/ 	.short	(.L_15811 - .L_15810)
.L_15810:
        /*001c*/ 	.word	0x00000000
        /*0020*/ 	.short	0x0001
        /*0022*/ 	.short	0x0008
        /*0024*/ 	.byte	0x00, 0xf5, 0x21, 0x00


	//----- nvinfo : EIATTR_KPARAM_INFO
	.align		4
.L_15811:
        /*0028*/ 	.byte	0x04, 0x17
        /*002a*/ 	.short	(.L_15813 - .L_15812)
.L_15812:
        /*002c*/ 	.word	0x00000000
        /*0030*/ 	.short	0x0000
        /*0032*/ 	.short	0x0000
        /*0034*/ 	.byte	0x00, 0xf5, 0x21, 0x00


	//----- nvinfo : EIATTR_SPARSE_MMA_MASK
	.align		4
.L_15813:
        /*0038*/ 	.byte	0x03, 0x50
        /*003a*/ 	.short	0x0000


	//----- nvinfo : EIATTR_MAXREG_COUNT
	.align		4
        /*003c*/ 	.byte	0x03, 0x1b
        /*003e*/ 	.short	0x00ff


	//----- nvinfo : EIATTR_NUM_BARRIERS
	.align		4
        /*0040*/ 	.byte	0x02, 0x4c
        /*0042*/ 	.byte	0x01
	.zero		1


	//----- nvinfo : EIATTR_MERCURY_ISA_VERSION
	.align		4
        /*0044*/ 	.byte	0x03, 0x5f
        /*0046*/ 	.short	0x0101


	//----- nvinfo : EIATTR_COOP_GROUP_MASK_REGIDS
	.align		4
        /*0048*/ 	.byte	0x04, 0x29
        /*004a*/ 	.short	(.L_15815 - .L_15814)


	//   ....[0]....
.L_15814:
        /*004c*/ 	.word	0xffffffff


	//   ....[1]....
        /*0050*/ 	.word	0xffffffff


	//   ....[2]....
        /*0054*/ 	.word	0xffffffff


	//   ....[3]....
        /*0058*/ 	.word	0xffffffff


	//   ....[4]....
        /*005c*/ 	.word	0xffffffff


	//   ....[5]....
        /*0060*/ 	.word	0xffffffff


	//   ....[6]....
        /*0064*/ 	.word	0xffffffff


	//   ....[7]....
        /*0068*/ 	.word	0xffffffff


	//   ....[8]....
        /*006c*/ 	.word	0xffffffff


	//   ....[9]....
        /*0070*/ 	.word	0xffffffff


	//   ....[10]....
        /*0074*/ 	.word	0xffffffff


	//   ....[11]....
        /*0078*/ 	.word	0xffffffff


	//   ....[12]....
        /*007c*/ 	.word	0xffffffff


	//   ....[13]....
        /*0080*/ 	.word	0xffffffff


	//   ....[14]....
        /*0084*/ 	.word	0xffffffff


	//   ....[15]....
        /*0088*/ 	.word	0xffffffff


	//   ....[16]....
        /*008c*/ 	.word	0xffffffff


	//   ....[17]....
        /*0090*/ 	.word	0xffffffff


	//   ....[18]....
        /*0094*/ 	.word	0xffffffff


	//   ....[19]....
        /*0098*/ 	.word	0xffffffff


	//   ....[20]....
        /*009c*/ 	.word	0x05000018


	//   ....[21]....
        /*00a0*/ 	.word	0x05000018


	//   ....[22]....
        /*00a4*/ 	.word	0x05000018


	//   ....[23]....
        /*00a8*/ 	.word	0x05000018


	//   ....[24]....
        /*00ac*/ 	.word	0x05000018


	//   ....[25]....
        /*00b0*/ 	.word	0x05000018


	//   ....[26]....
        /*00b4*/ 	.word	0x05000018


	//   ....[27]....
        /*00b8*/ 	.word	0x05000018


	//   ....[28]....
        /*00bc*/ 	.word	0x05000018


	//   ....[29]....
        /*00c0*/ 	.word	0x05000018


	//----- nvinfo : EIATTR_COOP_GROUP_INSTR_OFFSETS
	.align		4
.L_15815:
        /*00c4*/ 	.byte	0x04, 0x28
        /*00c6*/ 	.short	(.L_15817 - .L_15816)


	//   ....[0]....
.L_15816:
        /*00c8*/ 	.word	0x000006d0


	//   ....[1]....
        /*00cc*/ 	.word	0x00000700


	//   ....[2]....
        /*00d0*/ 	.word	0x00000730


	//   ....[3]....
        /*00d4*/ 	.word	0x00000760


	//   ....[4]....
        /*00d8*/ 	.word	0x000007a0


	//   ....[5]....
        /*00dc*/ 	.word	0x00000900


	//   ....[6]....
        /*00e0*/ 	.word	0x00000930


	//   ....[7]....
        /*00e4*/ 	.word	0x00000960


	//   ....[8]....
        /*00e8*/ 	.word	0x00000990


	//   ....[9]....
        /*00ec*/ 	.word	0x000009c0


	//   ....[10]....
        /*00f0*/ 	.word	0x00000dc0


	//   ....[11]....
        /*00f4*/ 	.word	0x00000de0


	//   ....[12]....
        /*00f8*/ 	.word	0x00000e00


	//   ....[13]....
        /*00fc*/ 	.word	0x00000e20


	//   ....[14]....
        /*0100*/ 	.word	0x00000e40


	//   ....[15]....
        /*0104*/ 	.word	0x00000ee0


	//   ....[16]....
        /*0108*/ 	.word	0x00000f00


	//   ....[17]....
        /*010c*/ 	.word	0x00000f20


	//   ....[18]....
        /*0110*/ 	.word	0x00000f40


	//   ....[19]....
        /*0114*/ 	.word	0x00000f60


	//   ....[20]....
        /*0118*/ 	.word	0x000017a0


	//   ....[21]....
        /*011c*/ 	.word	0x00001810


	//   ....[22]....
        /*0120*/ 	.word	0x00001870


	//   ....[23]....
        /*0124*/ 	.word	0x000018d0


	//   ....[24]....
        /*0128*/ 	.word	0x00001940


	//   ....[25]....
        /*012c*/ 	.word	0x000019c0


	//   ....[26]....
        /*0130*/ 	.word	0x00001a20


	//   ....[27]....
        /*0134*/ 	.word	0x00001a80


	//   ....[28]....
        /*0138*/ 	.word	0x00001ae0


	//   ....[29]....
        /*013c*/ 	.word	0x00001b40


	//----- nvinfo : EIATTR_VRC_CTA_INIT_COUNT
	.align		4
.L_15817:
        /*0140*/ 	.byte	0x02, 0x4a
	.zero		1
	.zero		1


	//----- nvinfo : EIATTR_EXIT_INSTR_OFFSETS
	.align		4
        /*0144*/ 	.byte	0x04, 0x1c
        /*0146*/ 	.short	(.L_15819 - .L_15818)


	//   ....[0]....
.L_15818:
        /*0148*/ 	.word	0x00001680


	//   ....[1]....
        /*014c*/ 	.word	0x00001740


	//----- nvinfo : EIATTR_CRS_STACK_SIZE
	.align		4
.L_15819:
        /*0150*/ 	.byte	0x04, 0x1e
        /*0152*/ 	.short	(.L_15821 - .L_15820)
.L_15820:
        /*0154*/ 	.word	0x00000000


	//----- nvinfo : EIATTR_CBANK_PARAM_SIZE
	.align		4
.L_15821:
        /*0158*/ 	.byte	0x03, 0x19
        /*015a*/ 	.short	0x0018


	//----- nvinfo : EIATTR_PARAM_CBANK
	.align		4
        /*015c*/ 	.byte	0x04, 0x0a
        /*015e*/ 	.short	(.L_15823 - .L_15822)
	.align		4
.L_15822:
        /*0160*/ 	.word	index@(.nv.constant0._ZN2at6native43_GLOBAL__N__9ae7fba5_10_SoftMax_cu_9f978f6322cunn_SoftMaxForwardRegIN3c108BFloat16EfS4_NS1_25LogSoftMaxForwardEpilogueElLi8EEEvPT1_PKT_T3_)
        /*0164*/ 	.short	0x0380
        /*0166*/ 	.short	0x0018


	//----- nvinfo : EIATTR_SW_WAR
	.align		4
.L_15823:
        /*0168*/ 	.byte	0x04, 0x36
        /*016a*/ 	.short	(.L_15825 - .L_15824)
.L_15824:
        /*016c*/ 	.word	0x00000008
.L_15825:


//--------------------- .nv.info._ZN2at6native43_GLOBAL__N__9ae7fba5_10_SoftMax_cu_9f978f6322cunn_SoftMaxForwardRegIN3c108BFloat16EfS4_NS1_25LogSoftMaxForwardEpilogueElLi7EEEvPT1_PKT_T3_ --------------------------
	.section	.nv.info._ZN2at6native43_GLOBAL__N__9ae7fba5_10_SoftMax_cu_9f978f6322cunn_SoftMaxForwardRegIN3c108BFloat16EfS4_NS1_25LogSoftMaxForwardEpilogueElLi7EEEvPT1_PKT_T3_,"",@"SHT_CUDA_INFO"
	.sectionflags	@""
	.align	4


	//----- nvinfo : EIATTR_CUDA_API_VERSION
	.align		4
        /*0000*/ 	.byte	0x04, 0x37
        /*0002*/ 	.short	(.L_15827 - .L_15826)
.L_15826:
        /*0004*/ 	.word	0x00000082


	//----- nvinfo : EIATTR_KPARAM_INFO
	.align		4
.L_15827:
        /*0008*/ 	.byte	0x04, 0x17
        /*000a*/ 	.short	(.L_15829 - .L_15828)
.L_15828:
        /*000c*/ 	.word	0x00000000
        /*0010*/ 	.short	0x0002
        /*0012*/ 	.short	0x0010
        /*0014*/ 	.byte	0x00, 0xf0, 0x21, 0x00


	//----- nvinfo : EIATTR_KPARAM_INFO
	.align		4
.L_15829:
        /*0018*/ 	.byte	0x04, 0x17
        /*001a*/ 	.short	(.L_15831 - .L_15830)
.L_15830:
        /*001c*/ 	.word	0x00000000
        /*0020*/ 	.short	0x0001
        /*0022*/ 	.short	0x0008
        /*0024*/ 	.byte	0x00, 0xf5, 0x21, 0x00


	//----- nvinfo : EIATTR_KPARAM_INFO
	.align		4
.L_15831:
        /*0028*/ 	.byte	0x04, 0x17
        /*002a*/ 	.short	(.L_15833 - .L_15832)
.L_15832:
        /*002c*/ 	.word	0x00000000
        /*0030*/ 	.short	0x0000
        /*0032*/ 	.short	0x0000
        /*0034*/ 	.byte	0x00, 0xf5, 0x21, 0x00


	//----- nvinfo : EIATTR_SPARSE_MMA_MASK
	.align		4
.L_15833:
        /*0038*/ 	.byte	0x03, 0x50
        /*003a*/ 	.short	0x0000


	//----- nvinfo : EIATTR_MAXREG_COUNT
	.align		4
        /*003c*/ 	.byte	0x03, 0x1b
        /*003e*/ 	.short	0x00ff


	//----- nvinfo : EIATTR_NUM_BARRIERS
	.align		4
        /*0040*/ 	.byte	0x02, 0x4c
        /*0042*/ 	.byte	0x01
	.zero		1


	//----- nvinfo : EIATTR_MERCURY_ISA_VERSION
	.align		4
        /*0044*/ 	.byte	0x03, 0x5f
        /*0046*/ 	.short	0x0101


	//----- nvinfo : EIATTR_COOP_GROUP_MASK_REGIDS
	.align		4
        /*0048*/ 	.byte	0x04, 0x29
        /*004a*/ 	.short	(.L_15835 - .L_15834)


	//   ....[0]....
.L_15834:
        /*004c*/ 	.word	0xffffffff


	//   ....[1]....
        /*0050*/ 	.word	0xffffffff


	//   ....[2]....
        /*0054*/ 	.word	0xffffffff


	//   ....[3]....
        /*0058*/ 	.word	0xffffffff


	//   ....[4]....
        /*005c*/ 	.word	0xffffffff


	//   ....[5]....
        /*0060*/ 	.word	0xffffffff


	//   ....[6]....
        /*0064*/ 	.word	0xffffffff


	//   ....[7]....
        /*0068*/ 	.word	0xffffffff


	//   ....[8]....
        /*006c*/ 	.word	0xffffffff


	//   ....[9]....
        /*0070*/ 	.word	0xffffffff


	//   ....[10]....
        /*0074*/ 	.word	0xffffffff


	//   ....[11]....
        /*0078*/ 	.word	0xffffffff


	//   ....[12]....
        /*007c*/ 	.word	0xffffffff


	//   ....[13]....
        /*0080*/ 	.word	0xffffffff


	//   ....[14]....
        /*0084*/ 	.word	0xffffffff


	//   ....[15]....
        /*0088*/ 	.word	0xffffffff


	//   ....[16]....
        /*008c*/ 	.word	0xffffffff


	//   ....[17]....
        /*0090*/ 	.word	0xffffffff


	//   ....[18]....
        /*0094*/ 	.word	0xffffffff


	//   ....[19]....
        /*0098*/ 	.word	0xffffffff


	//   ....[20]....
        /*009c*/ 	.word	0x05000016


	//   ....[21]....
        /*00a0*/ 	.word	0x05000016


	//   ....[22]....
        /*00a4*/ 	.word	0x05000016


	//   ....[23]....
        /*00a8*/ 	.word	0x05000016


	//   ....[24]....
        /*00ac*/ 	.word	0x05000016


	//   ....[25]....
        /*00b0*/ 	.word	0x05000016


	//   ....[26]....
        /*00b4*/ 	.word	0x05000016


	//   ....[27]....
        /*00b8*/ 	.word	0x05000016


	//   ....[28]....
        /*00bc*/ 	.word	0x05000016


	//   ....[29]....
        /*00c0*/ 	.word	0x05000016


	//----- nvinfo : EIATTR_COOP_GROUP_INSTR_OFFSETS
	.align		4
.L_15835:
        /*00c4*/ 	.byte	0x04, 0x28
        /*00c6*/ 	.short	(.L_15837 - .L_15836)


	//   ....[0]....
.L_15836:
        /*00c8*/ 	.word	0x000005c0


	//   ....[1]....
        /*00cc*/ 	.word	0x00000600


	//   ....[2]....
        /*00d0*/ 	.word	0x00000630


	//   ....[3]....
        /*00d4*/ 	.word	0x00000660


	//   ....[4]....
        /*00d8*/ 	.word	0x000006a0


	//   ....[5]....
        /*00dc*/ 	.word	0x00000800


	//   ....[6]....
        /*00e0*/ 	.word	0x00000830


	//   ....[7]....
        /*00e4*/ 	.word	0x00000860


	//   ....[8]....
        /*00e8*/ 	.word	0x00000890


	//   ....[9]....
        /*00ec*/ 	.word	0x000008c0


	//   ....[10]....
        /*00f0*/ 	.word	0x00000c40


	//   ....[11]....
        /*00f4*/ 	.word	0x00000c60


	//   ....[12]....
        /*00f8*/ 	.word	0x00000c80


	//   ....[13]....
        /*00fc*/ 	.word	0x00000ca0


	//   ....[14]....
        /*0100*/ 	.word	0x00000cc0


	//   ....[15]....
        /*0104*/ 	.word	0x00000d60


	//   ....[16]....
        /*0108*/ 	.word	0x00000d80


	//   ....[17]....
        /*010c*/ 	.word	0x00000da0


	//   ....[18]....
        /*0110*/ 	.word	0x00000dc0


	//   ....[19]....
        /*0114*/ 	.word	0x00000de0


	//   ....[20]....
        /*0118*/ 	.word	0x00001530


	//   ....[21]....
        /*011c*/ 	.word	0x000015a0


	//   ....[22]....
        /*0120*/ 	.word	0x00001610


	//   ....[23]....
        /*0124*/ 	.word	0x00001680


	//   ....[24]....
        /*0128*/ 	.word	0x000016f0


	//   ....[25]....
        /*012c*/ 	.word	0x00001770


	//   ....[26]....
        /*0130*/ 	.word	0x000017d0


	//   ....[27]....
        /*0134*/ 	.word	0x00001830


	//   ....[28]....
        /*0138*/ 	.word	0x00001890


	//   ....[29]....
        /*013c*/ 	.word	0x000018f0


	//----- nvinfo : EIATTR_VRC_CTA_INIT_COUNT
	.align		4
.L_15837:
        /*0140*/ 	.byte	0x02, 0x4a
	.zero		1
	.zero		1


	//----- nvinfo : EIATTR_EXIT_INSTR_OFFSETS
	.align		4
        /*0144*/ 	.byte	0x04, 0x1c
        /*0146*/ 	.short	(.L_15839 - .L_15838)


	//   ....[0]....
.L_15838:
        /*0148*/ 	.word	0x00001410


	//   ....[1]....
        /*014c*/ 	.word	0x000014d0


	//----- nvinfo : EIATTR_CRS_STACK_SIZE
	.align		4
.L_15839:
        /*0150*/ 	.byte	0x04, 0x1e
        /*0152*/ 	.short	(.L_15841 - .L_15840)
.L_15840:
        /*0154*/ 	.word	0x00000000


	//----- nvinfo : EIATTR_CBANK_PARAM_SIZE
	.align		4
.L_15841:
        /*0158*/ 	.byte	0x03, 0x19
        /*015a*/ 	.short	0x0018


	//----- nvinfo : EIATTR_PARAM_CBANK
	.align		4
        /*015c*/ 	.byte	0x04, 0x0a
        /*015e*/ 	.short	(.L_15843 - .L_15842)
	.align		4
.L_15842:
        /*0160*/ 	.word	index@(.nv.constant0._ZN2at6native43_GLOBAL__N__9ae7fba5_10_SoftMax_cu_9f978f6322cunn_SoftMaxForwardRegIN3c108BFloat16EfS4_NS1_25LogSoftMaxForwardEpilogueElLi7EEEvPT1_PKT_T3_)
        /*0164*/ 	.short	0x0380
        /*0166*/ 	.short	0x0018


	//----- nvinfo : EIATTR_SW_WAR
	.align		4
.L_15843:
        /*0168*/ 	.byte	0x04, 0x36
        /*016a*/ 	.short	(.L_15845 - .L_15844)
.L_15844:
        /*016c*/ 	.word	0x00000008
.L_15845:


//--------------------- .nv.info._ZN2at6native43_GLOBAL__N__9ae7fba5_10_SoftMax_cu_9f978f6322cunn_SoftMaxForwardRegIN3c108BFloat16EfS4_NS1_25LogSoftMaxForwardEpilogueElLi6EEEvPT1_PKT_T3_ --------------------------
	.section	.nv.info._ZN2at6native43_GLOBAL__N__9ae7fba5_10_SoftMax_cu_9f978f6322cunn_SoftMaxForwardRegIN3c108BFloat16EfS4_NS1_25LogSoftMaxForwardEpilogueElLi6EEEvPT1_PKT_T3_,"",@"SHT_CUDA_INFO"
	.sectionflags	@""
	.align	4


	//----- nvinfo : EIATTR_CUDA_API_VERSION
	.align		4
        /*0000*/ 	.byte	0x04, 0x37
        /*0002*/ 	.short	(.L_15847 - .L_15846)
.L_15846:
        /*0004*/ 	.word	0x00000082


	//----- nvinfo : EIATTR_KPARAM_INFO
	.align		4
.L_15847:
        /*0008*/ 	.byte	0x04, 0x17
        /*000a*/ 	.short	(.L_15849 - .L_15848)
.L_15848:
        /*000c*/ 	.word	0x00000000
        /*0010*/ 	.short	0x0002
        /*0012*/ 	.short	0x0010
        /*0014*/ 	.byte	0x00, 0xf0, 0x21, 0x00


	//----- nvinfo : EIATTR_KPARAM_INFO
	.align		4
.L_15849:
        /*0018*/ 	.byte	0x04, 0x17
        /*001a*/ 	.short	(.L_15851 - .L_15850)
.L_15850:
        /*001c*/ 	.word	0x00000000
        /*0020*/ 	.short	0x0001
        /*0022*/ 	.short	0x0008
        /*0024*/ 	.byte	0x00, 0xf5, 0x21, 0x00


	//----- nvinfo : EIATTR_KPARAM_INFO
	.align		4
.L_15851:
        /*0028*/ 	.byte	0x04, 0x17
        /*002a*/ 	.short	(.L_15853 - .L_15852)
.L_15852:
        /*002c*/ 	.word	0x00000000
        /*0030*/ 	.short	0x0000
        /*0032*/ 	.short	0x0000
        /*0034*/ 	.byte	0x00, 0xf5, 0x21, 0x00


	//----- nvinfo : EIATTR_SPARSE_MMA_MASK
	.align		4
.L_15853:
        /*0038*/ 	.byte	0x03, 0x50
        /*003a*/ 	.short	0x0000


	//----- nvinfo : EIATTR_MAXREG_COUNT
	.align		4
        /*003c*/ 	.byte	0x03, 0x1b
        /*003e*/ 	.short	0x00ff


	//----- nvinfo : EIATTR_NUM_BARRIERS
	.align		4
        /*0040*/ 	.byte	0x02, 0x4c
        /*0042*/ 	.byte	0x01
	.zero		1


	//----- nvinfo : EIATTR_MERCURY_ISA_VERSION
	.align		4
        /*0044*/ 	.byte	0x03, 0x5f
        /*0046*/ 	.short	0x0101


	//----- nvinfo : EIATTR_COOP_GROUP_MASK_REGIDS
	.align		4
        /*0048*/ 	.byte	0x04, 0x29
        /*004a*/ 	.short	(.L_15855 - .L_15854)


	//   ....[0]....
.L_15854:
        /*004c*/ 	.word	0xffffffff


	//   ....[1]....
        /*0050*/ 	.word	0xffffffff


	//   ....[2]....
        /*0054*/ 	.word	0xffffffff


	//   ....[3]....
        /*0058*/ 	.word	0xffffffff


	//   ....[4]....
        /*005c*/ 	.word	0xffffffff


	//   ....[5]....
        /*0060*/ 	.word	0xffffffff


	//   ....[6]....
        /*0064*/ 	.word	0xffffffff


	//   ....[7]....
        /*0068*/ 	.word	0xffffffff


	//   ....[8]....
        /*006c*/ 	.word	0xffffffff


	//   ....[9]....
        /*0070*/ 	.word	0xffffffff


	//   ....[10]....
        /*0074*/ 	.word	0xffffffff


	//   ....[11]....
        /*0078*/ 	.word	0xffffffff


	//   ....[12]....
        /*007c*/ 	.word	0xffffffff


	//   ....[13]....
        /*0080*/ 	.word	0xffffffff


	//   ....[14]....
        /*0084*/ 	.word	0xffffffff


	//   ....[15]....
        /*0088*/ 	.word	0xffffffff


	//   ....[16]....
        /*008c*/ 	.word	0xffffffff


	//   ....[17]....
        /*0090*/ 	.word	0xffffffff


	//   ....[18]....
        /*0094*/ 	.word	0xffffffff


	//   ....[19]....
        /*0098*/ 	.word	0xffffffff


	//   ....[20]....
        /*009c*/ 	.word	0x05000015


	//   ....[21]....
        /*00a0*/ 	.word	0x05000015


	//   ....[22]....
        /*00a4*/ 	.word	0x05000015


	//   ....[23]....
        /*00a8*/ 	.word	0x05000015


	//   ....[24]....
        /*00ac*/ 	.word	0x05000015


	//   ....[25]....
        /*00b0*/ 	.word	0x05000015


	//   ....[26]....
        /*00b4*/ 	.word	0x05000015


	//   ....[27]....
        /*00b8*/ 	.word	0x05000015


	//   ....[28]....
        /*00bc*/ 	.word	0x05000015


	//   ....[29]....
        /*00c0*/ 	.word	0x05000015


	//----- nvinfo : EIATTR_COOP_GROUP_INSTR_OFFSETS
	.align		4
.L_15855:
        /*00c4*/ 	.byte	0x04, 0x28
        /*00c6*/ 	.short	(.L_15857 - .L_15856)


	//   ....[0]....
.L_15856:
        /*00c8*/ 	.word	0x00000500


	//   ....[1]....
        /*00cc*/ 	.word	0x00000540


	//   ....[2]....
        /*00d0*/ 	.word	0x00000570


	//   ....[3]....
        /*00d4*/ 	.word	0x000005a0


	//   ....[4]....
        /*00d8*/ 	.word	0x000005d0


	//   ....[5]....
        /*00dc*/ 	.word	0x00000720


	//   ....[6]....
        /*00e0*/ 	.word	0x00000750


	//   ....[7]....
        /*00e4*/ 	.word	0x00000780


	//   ....[8]....
        /*00e8*/ 	.word	0x000007b0


	//   ....[9]....
        /*00ec*/ 	.word	0x000007e0


	//   ....[10]....
        /*00f0*/ 	.word	0x00000b10


	//   ....[11]....
        /*00f4*/ 	.word	0x00000b40


	//   ....[12]....
        /*00f8*/ 	.word	0x00000b70


	//   ....[13]....
        /*00fc*/ 	.word	0x00000ba0


	//   ....[14]....
        /*0100*/ 	.word	0x00000bc0


	//   ....[15]....
        /*0104*/ 	.word	0x00000c60


	//   ....[16]....
        /*0108*/ 	.word	0x00000c80


	//   ....[17]....
        /*010c*/ 	.word	0x00000ca0


	//   ....[18]....
        /*0110*/ 	.word	0x00000cc0


	//   ....[19]....
        /*0114*/ 	.word	0x00000ce0


	//   ....[20]....
        /*0118*/ 	.word	0x000012e0


	//   ....[21]....
        /*011c*/ 	.word	0x00001360


	//   ....[22]....
        /*0120*/ 	.word	0x000013e0


	//   ....[23]....
        /*0124*/ 	.word	0x00001460


	//   ....[24]....
        /*0128*/ 	.word	0x000014e0


	//   ....[25]....
        /*012c*/ 	.word	0x00001550


	//   ....[26]....
        /*0130*/ 	.word	0x000015c0


	//   ....[27]....
        /*0134*/ 	.word	0x00001630


	//   ....[28]....
        /*0138*/ 	.word	0x000016a0


	//   ....[29]....
        /*013c*/ 	.word	0x00001710


	//----- nvinfo : EIATTR_VRC_CTA_INIT_COUNT
	.align		4
.L_15857:
        /*0140*/ 	.byte	0x02, 0x4a
	.zero		1
	.zero		1


	//----- nvinfo : EIATTR_EXIT_INSTR_OFFSETS
	.align		4
        /*0144*/ 	.byte	0x04, 0x1c
        /*0146*/ 	.short	(.L_15859 - .L_15858)


	//   ....[0]....
.L_15858:
        /*0148*/ 	.word	0x000011d0


	//   ....[1]....
        /*014c*/ 	.word	0x00001290


	//----- nvinfo : EIATTR_CRS_STACK_SIZE
	.align		4
.L_15859:
        /*0150*/ 	.byte	0x04, 0x1e
        /*0152*/ 	.short	(.L_15861 - .L_15860)
.L_15860:
        /*0154*/ 	.word	0x00000000


	//----- nvinfo : EIATTR_CBANK_PARAM_SIZE
	.align		4
.L_15861:
        /*0158*/ 	.byte	0x03, 0x19
        /*015a*/ 	.short	0x0018


	//----- nvinfo : EIATTR_PARAM_CBANK
	.align		4
        /*015c*/ 	.byte	0x04, 0x0a
        /*015e*/ 	.short	(.L_15863 - .L_15862)
	.align		4
.L_15862:
        /*0160*/ 	.word	index@(.nv.constant0._ZN2at6native43_GLOBAL__N__9ae7fba5_10_SoftMax_cu_9f978f6322cunn_SoftMaxForwardRegIN3c108BFloat16EfS4_NS1_25LogSoftMaxForwardEpilogueElLi6EEEvPT1_PKT_T3_)
        /*0164*/ 	.short	0x0380
        /*0166*/ 	.short	0x0018


	//----- nvinfo : EIATTR_SW_WAR
	.align		4
.L_15863:
        /*0168*/ 	.byte	0x04, 0x36
        /*016a*/ 	.short	(.L_15865 - .L_15864)
.L_15864:
        /*016c*/ 	.word	0x00000008
.L_15865:


//--------------------- .nv.info._ZN2at6native43_GLOBAL__N__9ae7fba5_10_SoftMax_cu_9f978f6322cunn_SoftMaxForwardRegIN3c108BFloat16EfS4_NS1_25LogSoftMaxForwardEpilogueElLi5EEEvPT1_PKT_T3_ --------------------------
	.section	.nv.info._ZN2at6native43_GLOBAL__N__9ae7fba5_10_SoftMax_cu_9f978f6322cunn_SoftMaxForwardRegIN3c108BFloat16EfS4_NS1_25LogSoftMaxForwardEpilogueElLi5EEEvPT1_PKT_T3_,"",@"SHT_CUDA_INFO"
	.sectionflags	@""
	.align	4


	//----- nvinfo : EIATTR_CUDA_API_VERSION
	.align		4
        /*0000*/ 	.byte	0x04, 0x37
        /*0002*/ 	.short	(.L_15867 - .L_15866)
.L_15866:
        /*0004*/ 	.word	0x00000082


	//----- nvinfo : EIATTR_KPARAM_INFO
	.align		4
.L_15867:
        /*0008*/ 	.byte	0x04, 0x17
        /*000a*/ 	.short	(.L_15869 - .L_15868)
.L_15868:
        /*000c*/ 	.word	0x00000000
        /*0010*/ 	.short	0x0002
        /*0012*/ 	.short	0x0010
        /*0014*/ 	.byte	0x00, 0xf0, 0x21, 0x00


	//----- nvinfo : EIATTR_KPARAM_INFO
	.align		4
.L_15869:
        /*0018*/ 	.byte	0x04, 0x17
        /*001a*/ 	.short	(.L_15871 - .L_15870)
.L_15870:
        /*001c*/ 	.word	0x00000000
        /*0020*/ 	.short	0x0001
        /*0022*/ 	.short	0x0008
        /*0024*/ 	.byte	0x00, 0xf5, 0x21, 0x00


	//----- nvinfo : EIATTR_KPARAM_INFO
	.align		4
.L_15871:
        /*0028*/ 	.byte	0x04, 0x17
        /*002a*/ 	.short	(.L_15873 - .L_15872)
.L_15872:
        /*002c*/ 	.word	0x00000000
        /*0030*/ 	.short	0x0000
        /*0032*/ 	.short	0x0000
        /*0034*/ 	.byte	0x00, 0xf5, 0x21, 0x00


	//----- nvinfo : EIATTR_SPARSE_MMA_MASK
	.align		4
.L_15873:
        /*0038*/ 	.byte	0x03, 0x50
        /*003a*/ 	.short	0x0000


	//----- nvinfo : EIATTR_MAXREG_COUNT
	.align		4
        /*003c*/ 	.byte	0x03, 0x1b
        /*003e*/ 	.short	0x00ff


	//----- nvinfo : EIATTR_NUM_BARRIERS
	.align		4
        /*0040*/ 	.byte	0x02, 0x4c
        /*0042*/ 	.byte	0x01
	.zero		1


	//----- nvinfo : EIATTR_MERCURY_ISA_VERSION
	.align		4
        /*0044*/ 	.byte	0x03, 0x5f
        /*0046*/ 	.short	0x0101


	//----- nvinfo : EIATTR_COOP_GROUP_MASK_REGIDS
	.align		4
        /*0048*/ 	.byte	0x04, 0x29
        /*004a*/ 	.short	(.L_15875 - .L_15874)


	//   ....[0]....
.L_15874:
        /*004c*/ 	.word	0xffffffff


	//   ....[1]....
        /*0050*/ 	.word	0xffffffff


	//   ....[2]....
        /*0054*/ 	.word	0xffffffff


	//   ....[3]....
        /*0058*/ 	.word	0xffffffff


	//   ....[4]....
        /*005c*/ 	.word	0xffffffff


	//   ....[5]....
        /*0060*/ 	.word	0xffffffff


	//   ....[6]....
        /*0064*/ 	.word	0xffffffff


	//   ....[7]....
        /*0068*/ 	.word	0xffffffff


	//   ....[8]....
        /*006c*/ 	.word	0xffffffff


	//   ....[9]....
        /*0070*/ 	.word	0xffffffff


	//   ....[10]....
        /*0074*/ 	.word	0xffffffff


	//   ....[11]....
        /*0078*/ 	.word	0xffffffff


	//   ....[12]....
        /*007c*/ 	.word	0xffffffff


	//   ....[13]....
        /*0080*/ 	.word	0xffffffff


	//   ....[14]....
        /*0084*/ 	.word	0xffffffff


	//   ....[15]....
        /*0088*/ 	.word	0xffffffff


	//   ....[16]....
        /*008c*/ 	.word	0xffffffff


	//   ....[17]....
        /*0090*/ 	.word	0xffffffff


	//   ....[18]....
        /*0094*/ 	.word	0xffffffff


	//   ....[19]....
        /*0098*/ 	.word	0xffffffff


	//   ....[20]....
        /*009c*/ 	.word	0x05000015


	//   ....[21]....
        /*00a0*/ 	.word	0x05000015


	//   ....[22]....
        /*00a4*/ 	.word	0x05000015


	//   ....[23]....
        /*00a8*/ 	.word	0x05000015


	//   ....[24]....
        /*00ac*/ 	.word	0x05000015


	//   ....[25]....
        /*00b0*/ 	.word	0x05000015


	//   ....[26]....
        /*00b4*/ 	.word	0x05000015


	//   ....[27]....
        /*00b8*/ 	.word	0x05000015


	//   ....[28]....
        /*00bc*/ 	.word	0x05000015


	//   ....[29]....
        /*00c0*/ 	.word	0x05000015


	//----- nvinfo : EIATTR_COOP_GROUP_INSTR_OFFSETS
	.align		4
.L_15875:
        /*00c4*/ 	.byte	0x04, 0x28
        /*00c6*/ 	.short	(.L_15877 - .L_15876)


	//   ....[0]....
.L_15876:
        /*00c8*/ 	.word	0x00000480


	//   ....[1]....
        /*00cc*/ 	.word	0x000004b0


	//   ....[2]....
        /*00d0*/ 	.word	0x000004e0


	//   ....[3]....
        /*00d4*/ 	.word	0x00000510


	//   ....[4]....
        /*00d8*/ 	.word	0x00000540


	//   ....[5]....
        /*00dc*/ 	.word	0x00000650


	//   ....[6]....
        /*00e0*/ 	.word	0x00000680


	//   ....[7]....
        /*00e4*/ 	.word	0x000006b0


	//   ....[8]....
        /*00e8*/ 	.word	0x000006e0


	//   ....[9]....
        /*00ec*/ 	.word	0x00000710


	//   ....[10]....
        /*00f0*/ 	.word	0x000009b0


	//   ....[11]....
        /*00f4*/ 	.word	0x000009d0


	//   ....[12]....
        /*00f8*/ 	.word	0x000009f0


	//   ....[13]....
        /*00fc*/ 	.word	0x00000a10


	//   ....[14]....
        /*0100*/ 	.word	0x00000a30


	//   ....[15]....
        /*0104*/ 	.word	0x00000ad0


	//   ....[16]....
        /*0108*/ 	.word	0x00000af0


	//   ....[17]....
        /*010c*/ 	.word	0x00000b10


	//   ....[18]....
        /*0110*/ 	.word	0x00000b30


	//   ....[19]....
        /*0114*/ 	.word	0x00000b50


	//   ....[20]....
        /*0118*/ 	.word	0x00001090


	//   ....[21]....
        /*011c*/ 	.word	0x00001100


	//   ....[22]....
        /*0120*/ 	.word	0x00001170


	//   ....[23]....
        /*0124*/ 	.word	0x000011e0


	//   ....[24]....
        /*0128*/ 	.word	0x00001250


	//   ....[25]....
        /*012c*/ 	.word	0x000012d0


	//   ....[26]....
        /*0130*/ 	.word	0x00001330


	//   ....[27]....
        /*0134*/ 	.word	0x00001390


	//   ....[28]....
        /*0138*/ 	.word	0x000013f0


	//   ....[29]....
        /*013c*/ 	.word	0x00001450


	//----- nvinfo : EIATTR_VRC_CTA_INIT_COUNT
	.align		4
.L_15877:
        /*0140*/ 	.byte	0x02, 0x4a
	.zero		1
	.zero		1


	//----- nvinfo : EIATTR_EXIT_INSTR_OFFSETS
	.align		4
        /*0144*/ 	.byte	0x04, 0x1c
        /*0146*/ 	.short	(.L_15879 - .L_15878)


	//   ....[0]....
.L_15878:
        /*0148*/ 	.word	0x00000f70


	//   ....[1]....
        /*014c*/ 	.word	0x00001030


	//----- nvinfo : EIATTR_CRS_STACK_SIZE
	.align		4
.L_15879:
        /*0150*/ 	.byte	0x04, 0x1e
        /*0152*/ 	.short	(.L_15881 - .L_15880)
.L_15880:
        /*0154*/ 	.word	0x00000000


	//----- nvinfo : EIATTR_CBANK_PARAM_SIZE
	.align		4
.L_15881:
        /*0158*/ 	.byte	0x03, 0x19
        /*015a*/ 	.short	0x0018


	//----- nvinfo : EIATTR_PARAM_CBANK
	.align		4
        /*015c*/ 	.byte	0x04, 0x0a
        /*015e*/ 	.short	(.L_15883 - .L_15882)
	.align		4
.L_15882:
        /*0160*/ 	.word	index@(.nv.constant0._ZN2at6native43_GLOBAL__N__9ae7fba5_10_SoftMax_cu_9f978f6322cunn_SoftMaxForwardRegIN3c108BFloat16EfS4_NS1_25LogSoftMaxForwardEpilogueElLi5EEEvPT1_PKT_T3_)
        /*0164*/ 	.short	0x0380
        /*0166*/ 	.short	0x0018


	//----- nvinfo : EIATTR_SW_WAR
	.align		4
.L_15883:
        /*0168*/ 	.byte	0x04, 0x36
        /*016a*/ 	.short	(.L_15885 - .L_15884)
.L_15884:
        /*016c*/ 	.word	0x00000008
.L_15885:


//--------------------- .nv.info._ZN2at6native43_GLOBAL__N__9ae7fba5_10_SoftMax_cu_9f978f6322cunn_SoftMaxForwardRegIN3c108BFloat16EfS4_NS1_25LogSoftMaxForwardEpilogueElLi4EEEvPT1_PKT_T3_ --------------------------
	.section	.nv.info._ZN2at6native43_GLOBAL__N__9ae7fba5_10_SoftMax_cu_9f978f6322cunn_SoftMaxForwardRegIN3c108BFloat16EfS4_NS1_25LogSoftMaxForwardEpilogueElLi4EEEvPT1_PKT_T3_,"",@"SHT_CUDA_INFO"
	.sectionflags	@""
	.align	4


	//----- nvinfo : EIATTR_CUDA_API_VERSION
	.align		4
        /*0000*/ 	.byte	0x04, 0x37
        /*0002*/ 	.short	(.L_15887 - .L_15886)
.L_15886:
        /*0004*/ 	.word	0x00000082


	//----- nvinfo : EIATTR_KPARAM_INFO
	.align		4
.L_15887:
        /*0008*/ 	.byte	0x04, 0x17
        /*000a*/ 	.short	(.L_15889 - .L_15888)
.L_15888:
        /*000c*/ 	.word	0x00000000
        /*0010*/ 	.short	0x0002
        /*0012*/ 	.short	0x0010
        /*0014*/ 	.byte	0x00, 0xf0, 0x21, 0x00


	//----- nvinfo : EIATTR_KPARAM_INFO
	.align		4
.L_15889:
        /*0018*/ 	.byte	0x04, 0x17
        /*001a*/ 	.short	(.L_15891 - .L_15890)
.L_15890:
        /*001c*/ 	.word	0x00000000
        /*0020*/ 	.short	0x0001
        /*0022*/ 	.short	0x0008
        /*0024*/ 	.byte	0x00, 0xf5, 0x21, 0x00


	//----- nvinfo : EIATTR_KPARAM_INFO
	.align		4
.L_15891:
        /*0028*/ 	.byte	0x04, 0x17
        /*002a*/ 	.short	(.L_15893 - .L_15892)
.L_15892:
        /*002c*/ 	.word	0x00000000
        /*0030*/ 	.short	0x0000
        /*0032*/ 	.short	0x0000
        /*0034*/ 	.byte	0x00, 0xf5, 0x21, 0x00


	//----- nvinfo : EIATTR_SPARSE_MMA_MASK
	.align		4
.L_15893:
        /*0038*/ 	.byte	0x03, 0x50
        /*003a*/ 	.short	0x0000


	//----- nvinfo : EIATTR_MAXREG_COUNT
	.align		4
        /*003c*/ 	.byte	0x03, 0x1b
        /*003e*/ 	.short	0x00ff


	//----- nvinfo : EIATTR_NUM_BARRIERS
	.align		4
        /*0040*/ 	.byte	0x02, 0x4c
        /*0042*/ 	.byte	0x01
	.zero		1


	//----- nvinfo : EIATTR_MERCURY_ISA_VERSION
	.align		4
        /*0044*/ 	.byte	0x03, 0x5f
        /*0046*/ 	.short	0x0101


	//----- nvinfo : EIATTR_COOP_GROUP_MASK_REGIDS
	.align		4
        /*0048*/ 	.byte	0x04, 0x29
        /*004a*/ 	.short	(.L_15895 - .L_15894)


	//   ....[0]....
.L_15894:
        /*004c*/ 	.word	0xffffffff


	//   ....[1]....
        /*0050*/ 	.word	0xffffffff


	//   ....[2]....
        /*0054*/ 	.word	0xffffffff


	//   ....[3]....
        /*0058*/ 	.word	0xffffffff


	//   ....[4]....
        /*005c*/ 	.word	0xffffffff


	//   ....[5]....
        /*0060*/ 	.word	0xffffffff


	//   ....[6]....
        /*0064*/ 	.word	0xffffffff


	//   ....[7]....
        /*0068*/ 	.word	0xffffffff


	//   ....[8]....
        /*006c*/ 	.word	0xffffffff


	//   ....[9]....
        /*0070*/ 	.word	0xffffffff


	//   ....[10]....
        /*0074*/ 	.word	0xffffffff


	//   ....[11]....
        /*0078*/ 	.word	0xffffffff


	//   ....[12]....
        /*007c*/ 	.word	0xffffffff


	//   ....[13]....
        /*0080*/ 	.word	0xffffffff


	//   ....[14]....
        /*0084*/ 	.word	0xffffffff


	//   ....[15]....
        /*0088*/ 	.word	0xffffffff


	//   ....[16]....
        /*008c*/ 	.word	0xffffffff


	//   ....[17]....
        /*0090*/ 	.word	0xffffffff


	//   ....[18]....
        /*0094*/ 	.word	0xffffffff


	//   ....[19]....
        /*0098*/ 	.word	0xffffffff


	//   ....[20]....
        /*009c*/ 	.word	0x05000012


	//   ....[21]....
        /*00a0*/ 	.word	0x05000012


	//   ....[22]....
        /*00a4*/ 	.word	0x05000012


	//   ....[23]....
        /*00a8*/ 	.word	0x05000012


	//   ....[24]....
        /*00ac*/ 	.word	0x05000012


	//   ....[25]....
        /*00b0*/ 	.word	0x05000012


	//   ....[26]....
        /*00b4*/ 	.word	0x05000012


	//   ....[27]....
        /*00b8*/ 	.word	0x05000012


	//   ....[28]....
        /*00bc*/ 	.word	0x05000012


	//   ....[29]....
        /*00c0*/ 	.word	0x05000012


	//----- nvinfo : EIATTR_COOP_GROUP_INSTR_OFFSETS
	.align		4
.L_15895:
        /*00c4*/ 	.byte	0x04, 0x28
        /*00c6*/ 	.short	(.L_15897 - .L_15896)


	//   ....[0]....
.L_15896:
        /*00c8*/ 	.word	0x000003b0


	//   ....[1]....
        /*00cc*/ 	.word	0x000003e0


	//   ....[2]....
        /*00d0*/ 	.word	0x00000410


	//   ....[3]....
        /*00d4*/ 	.word	0x00000440


	//   ....[4]....
        /*00d8*/ 	.word	0x00000470


	//   ....[5]....
        /*00dc*/ 	.word	0x00000580


	//   ....[6]....
        /*00e0*/ 	.word	0x000005b0


	//   ....[7]....
        /*00e4*/ 	.word	0x000005e0


	//   ....[8]....
        /*00e8*/ 	.word	0x00000610


	//   ....[9]....
        /*00ec*/ 	.word	0x00000640


	//   ....[10]....
        /*00f0*/ 	.word	0x00000890


	//   ....[11]....
        /*00f4*/ 	.word	0x000008b0


	//   ....[12]....
        /*00f8*/ 	.word	0x000008d0


	//   ....[13]....
        /*00fc*/ 	.word	0x000008f0


	//   ....[14]....
        /*0100*/ 	.word	0x00000910


	//   ....[15]....
        /*0104*/ 	.word	0x000009a0


	//   ....[16]....
        /*0108*/ 	.word	0x000009c0


	//   ....[17]....
        /*010c*/ 	.word	0x000009e0


	//   ....[18]....
        /*0110*/ 	.word	0x00000a00


	//   ....[19]....
        /*0114*/ 	.word	0x00000a20


	//   ....[20]....
        /*0118*/ 	.word	0x00000e70


	//   ....[21]....
        /*011c*/ 	.word	0x00000ee0


	//   ....[22]....
        /*0120*/ 	.word	0x00000f50


	//   ....[23]....
        /*0124*/ 	.word	0x00000fc0


	//   ....[24]....
        /*0128*/ 	.word	0x00001030


	//   ....[25]....
        /*012c*/ 	.word	0x000010b0


	//   ....[26]....
        /*0130*/ 	.word	0x00001110


	//   ....[27]....
        /*0134*/ 	.word	0x00001170


	//   ....[28]....
        /*0138*/ 	.word	0x000011d0


	//   ....[29]....
        /*013c*/ 	.word	0x00001230


	//----- nvinfo : EIATTR_VRC_CTA_INIT_COUNT
	.align		4
.L_15897:
        /*0140*/ 	.byte	0x02, 0x4a
	.zero		1
	.zero		1


	//----- nvinfo : EIATTR_EXIT_INSTR_OFFSETS
	.align		4
        /*0144*/ 	.byte	0x04, 0x1c
        /*0146*/ 	.short	(.L_15899 - .L_15898)


	//   ....[0]....
.L_15898:
        /*0148*/ 	.word	0x00000d50


	//   ....[1]....
        /*014c*/ 	.word	0x00000e10


	//----- nvinfo : EIATTR_CRS_STACK_SIZE
	.align		4
.L_15899:
        /*0150*/ 	.byte	0x04, 0x1e
        /*0152*/ 	.short	(.L_15901 - .L_15900)
.L_15900:
        /*0154*/ 	.word	0x00000000


	//----- nvinfo : EIATTR_CBANK_PARAM_SIZE
	.align		4
.L_15901:
        /*0158*/ 	.byte	0x03, 0x19
        /*015a*/ 	.short	0x0018


	//----- nvinfo : EIATTR_PARAM_CBANK
	.align		4
        /*015c*/ 	.byte	0x04, 0x0a
        /*015e*/ 	.short	(.L_15903 - .L_15902)
	.align		4
.L_15902:
        /*0160*/ 	.word	index@(.nv.constant0._ZN2at6native43_GLOBAL__N__9ae7fba5_10_SoftMax_cu_9f978f6322cunn_SoftMaxForwardRegIN3c108BFloat16EfS4_NS1_25LogSoftMaxForwardEpilogueElLi4EEEvPT1_PKT_T3_)
        /*0164*/ 	.short	0x0380
        /*0166*/ 	.short	0x0018


	//----- nvinfo : EIATTR_SW_WAR
	.align		4
.L_15903:
        /*0168*/ 	.byte	0x04, 0x36
        /*016a*/ 	.short	(.L_15905 - .L_15904)
.L_15904:
        /*016c*/ 	.word	0x00000008
.L_15905:


//--------------------- .nv.info._ZN2at6native43_GLOBAL__N__9ae7fba5_10_SoftMax_cu_9f978f6322cunn_SoftMaxForwardRegIN3c108BFloat16EfS4_NS1_25LogSoftMaxForwardEpilogueElLi3EEEvPT1_PKT_T3_ --------------------------
	.section	.nv.info._ZN2at6native43_GLOBAL__N__9ae7fba5_10_SoftMax_cu_9f978f6322cunn_SoftMaxForwardRegIN3c108BFloat16EfS4_NS1_25LogSoftMaxForwardEpilogueElLi3EEEvPT1_PKT_T3_,"",@"SHT_CUDA_INFO"
	.sectionflags	@""
	.align	4


	//----- nvinfo : EIATTR_CUDA_API_VERSION
	.align		4
        /*0000*/ 	.byte	0x04, 0x37
        /*0002*/ 	.short	(.L_15907 - .L_15906)
.L_15906:
        /*0004*/ 	.word	0x00000082


	//----- nvinfo : EIATTR_KPARAM_INFO
	.align		4
.L_15907:
        /*0008*/ 	.byte	0x04, 0x17
        /*000a*/ 	.short	(.L_15909 - .L_15908)
.L_15908:
        /*000c*/ 	.word	0x00000000
        /*0010*/ 	.short	0x0002
        /*0012*/ 	.short	0x0010
        /*0014*/ 	.byte	0x00, 0xf0, 0x21, 0x00


	//----- nvinfo : EIATTR_KPARAM_INFO
	.align		4
.L_15909:
        /*0018*/ 	.byte	0x04, 0x17
        /*001a*/ 	.short	(.L_15911 - .L_15910)
.L_15910:
        /*001c*/ 	.word	0x00000000
        /*0020*/ 	.short	0x0001
        /*0022*/ 	.short	0x0008
        /*0024*/ 	.byte	0x00, 0xf5, 0x21, 0x00


	//----- nvinfo : EIATTR_KPARAM_INFO
	.align		4
.L_15911:
        /*0028*/ 	.byte	0x04, 0x17
        /*002a*/ 	.short	(.L_15913 - .L_15912)
.L_15912:
        /*002c*/ 	.word	0x00000000
        /*0030*/ 	.short	0x0000
        /*0032*/ 	.short	0x0000
        /*0034*/ 	.byte	0x00, 0xf5, 0x21, 0x00


	//----- nvinfo : EIATTR_SPARSE_MMA_MASK
	.align		4
.L_15913:
        /*0038*/ 	.byte	0x03, 0x50
        /*003a*/ 	.short	0x0000


	//----- nvinfo : EIATTR_MAXREG_COUNT
	.align		4
        /*003c*/ 	.byte	0x03, 0x1b
        /*003e*/ 	.short	0x00ff


	//----- nvinfo : EIATTR_NUM_BARRIERS
	.align		4
        /*0040*/ 	.byte	0x02, 0x4c
        /*0042*/ 	.byte	0x01
	.zero		1


	//----- nvinfo : EIATTR_MERCURY_ISA_VERSION
	.align		4
        /*0044*/ 	.byte	0x03, 0x5f
        /*0046*/ 	.short	0x0101


	//----- nvinfo : EIATTR_COOP_GROUP_MASK_REGIDS
	.align		4
        /*0048*/ 	.byte	0x04, 0x29
        /*004a*/ 	.short	(.L_15915 - .L_15914)


	//   ....[0]....
.L_15914:
        /*004c*/ 	.word	0xffffffff


	//   ....[1]....
        /*0050*/ 	.word	0xffffffff


	//   ....[2]....
        /*0054*/ 	.word	0xffffffff


	//   ....[3]....
        /*0058*/ 	.word	0xffffffff


	//   ....[4]....
        /*005c*/ 	.word	0xffffffff


	//   ....[5]....
        /*0060*/ 	.word	0xffffffff


	//   ....[6]....
        /*0064*/ 	.word	0xffffffff


	//   ....[7]....
        /*0068*/ 	.word	0xffffffff


	//   ....[8]....
        /*006c*/ 	.word	0xffffffff


	//   ....[9]....
        /*0070*/ 	.word	0xffffffff


	//   ....[10]....
        /*0074*/ 	.word	0xffffffff


	//   ....[11]....
        /*0078*/ 	.word	0xffffffff


	//   ....[12]....
        /*007c*/ 	.word	0xffffffff


	//   ....[13]....
        /*0080*/ 	.word	0xffffffff


	//   ....[14]....
        /*0084*/ 	.word	0xffffffff


	//   ....[15]....
        /*0088*/ 	.word	0xffffffff


	//   ....[16]....
        /*008c*/ 	.word	0xffffffff


	//   ....[17]....
        /*0090*/ 	.word	0xffffffff


	//   ....[18]....
        /*0094*/ 	.word	0xffffffff


	//   ....[19]....
        /*0098*/ 	.word	0xffffffff


	//   ....[20]....
        /*009c*/ 	.word	0x05000014


	//   ....[21]....
        /*00a0*/ 	.word	0x05000014


	//   ....[22]....
        /*00a4*/ 	.word	0x05000014


	//   ....[23]....
        /*00a8*/ 	.word	0x05000014


	//   ....[24]....
        /*00ac*/ 	.word	0x05000014


	//   ....[25]....
        /*00b0*/ 	.word	0x05000014


	//   ....[26]....
        /*00b4*/ 	.word	0x05000014


	//   ....[27]....
        /*00b8*/ 	.word	0x05000014


	//   ....[28]....
        /*00bc*/ 	.word	0x05000014


	//   ....[29]....
        /*00c0*/ 	.word	0x05000014


	//----- nvinfo : EIATTR_COOP_GROUP_INSTR_OFFSETS
	.align		4
.L_15915:
        /*00c4*/ 	.byte	0x04, 0x28
        /*00c6*/ 	.short	(.L_15917 - .L_15916)


	//   ....[0]....
.L_15916:
        /*00c8*/ 	.word	0x000002f0


	//   ....[1]....
        /*00cc*/ 	.word	0x00000320


	//   ....[2]....
        /*00d0*/ 	.word	0x00000350


	//   ....[3]....
        /*00d4*/ 	.word	0x00000380


	//   ....[4]....
        /*00d8*/ 	.word	0x000003b0


	//   ....[5]....
        /*00dc*/ 	.word	0x000004b0


	//   ....[6]....
        /*00e0*/ 	.word	0x000004e0


	//   ....[7]....
        /*00e4*/ 	.word	0x00000510


	//   ....[8]....
        /*00e8*/ 	.word	0x00000540


	//   ....[9]....
        /*00ec*/ 	.word	0x00000570


	//   ....[10]....
        /*00f0*/ 	.word	0x00000730


	//   ....[11]....
        /*00f4*/ 	.word	0x00000750


	//   ....[12]....
        /*00f8*/ 	.word	0x00000770


	//   ....[13]....
        /*00fc*/ 	.word	0x00000790


	//   ....[14]....
        /*0100*/ 	.word	0x000007b0


	//   ....[15]....
        /*0104*/ 	.word	0x00000840


	//   ....[16]....
        /*0108*/ 	.word	0x00000860


	//   ....[17]....
        /*010c*/ 	.word	0x00000880


	//   ....[18]....
        /*0110*/ 	.word	0x000008a0


	//   ....[19]....
        /*0114*/ 	.word	0x000008c0


	//   ....[20]....
        /*0118*/ 	.word	0x00000c20


	//   ....[21]....
        /*011c*/ 	.word	0x00000ca0


	//   ....[22]....
        /*0120*/ 	.word	0x00000d20


	//   ....[23]....
        /*0124*/ 	.word	0x00000da0


	//   ....[24]....
        /*0128*/ 	.word	0x00000e20


	//   ....[25]....
        /*012c*/ 	.word	0x00000ea0


	//   ....[26]....
        /*0130*/ 	.word	0x00000f10


	//   ....[27]....
        /*0134*/ 	.word	0x00000f80


	//   ....[28]....
        /*0138*/ 	.word	0x00000ff0


	//   ....[29]....
        /*013c*/ 	.word	0x00001060


	//----- nvinfo : EIATTR_VRC_CTA_INIT_COUNT
	.align		4
.L_15917:
        /*0140*/ 	.byte	0x02, 0x4a
	.zero		1
	.zero		1


	//----- nvinfo : EIATTR_EXIT_INSTR_OFFSETS
	.align		4
        /*0144*/ 	.byte	0x04, 0x1c
        /*0146*/ 	.short	(.L_15919 - .L_15918)


	//   ....[0]....
.L_15918:
        /*0148*/ 	.word	0x00000b00


	//   ....[1]....
        /*014c*/ 	.word	0x00000bc0


	//----- nvinfo : EIATTR_CRS_STACK_SIZE
	.align		4
.L_15919:
        /*0150*/ 	.byte	0x04, 0x1e
        /*0152*/ 	.short	(.L_15921 - .L_15920)
.L_15920:
        /*0154*/ 	.word	0x00000000


	//----- nvinfo : EIATTR_CBANK_PARAM_SIZE
	.align		4
.L_15921:
        /*0158*/ 	.byte	0x03, 0x19
        /*015a*/ 	.short	0x0018


	//----- nvinfo : EIATTR_PARAM_CBANK
	.align		4
        /*015c*/ 	.byte	0x04, 0x0a
        /*015e*/ 	.short	(.L_15923 - .L_15922)
	.align		4
.L_15922:
        /*0160*/ 	.word	index@(.nv.constant0._ZN2at6native43_GLOBAL__N__9ae7fba5_10_SoftMax_cu_9f978f6322cunn_SoftMaxForwardRegIN3c108BFloat16EfS4_NS1_25LogSoftMaxForwardEpilogueElLi3EEEvPT1_PKT_T3_)
        /*0164*/ 	.short	0x0380
        /*0166*/ 	.short	0x0018


	//----- nvinfo : EIATTR_SW_WAR
	.align		4
.L_15923:
        /*0168*/ 	.byte	0x04, 0x36
        /*016a*/ 	.short	(.L_15925 - .L_15924)
.L_15924:
        /*016c*/ 	.word	0x00000008
.L_15925:


//--------------------- .nv.info._ZN2at6native43_GLOBAL__N__9ae7fba5_10_SoftMax_cu_9f978f6322cunn_SoftMaxForwardRegIN3c108BFloat16EfS4_NS1_25LogSoftMaxForwardEpilogueElLi2EEEvPT1_PKT_T3_ --------------------------
	.section	.nv.info._ZN2at6native43_GLOBAL__N__9ae7fba5_10_SoftMax_cu_9f978f6322cunn_SoftMaxForwardRegIN3c108BFloat16EfS4_NS1_25LogSoftMaxForwardEpilogueElLi2EEEvPT1_PKT_T3_,"",@"SHT_CUDA_INFO"
	.sectionflags	@""
	.align	4


	//----- nvinfo : EIATTR_CUDA_API_VERSION
	.align		4
        /*0000*/ 	.byte	0x04, 0x37
        /*0002*/ 	.short	(.L_15927 - .L_15926)
.L_15926:
        /*0004*/ 	.word	0x00000082


	//----- nvinfo : EIATTR_KPARAM_INFO
	.align		4
.L_15927:
        /*0008*/ 	.byte	0x04, 0x17
        /*000a*/ 	.short	(.L_15929 - .L_15928)
.L_15928:
        /*000c*/ 	.word	0x00000000
        /*0010*/ 	.short	0x0002
        /*0012*/ 	.short	0x0010
        /*0014*/ 	.byte	0x00, 0xf0, 0x21, 0x00


	//----- nvinfo : EIATTR_KPARAM_INFO
	.align		4
.L_15929:
        /*0018*/ 	.byte	0x04, 0x17
        /*001a*/ 	.short	(.L_15931 - .L_15930)
.L_15930:
        /*001c*/ 	.word	0x00000000
        /*0020*/ 	.short	0x0001
        /*0022*/ 	.short	0x0008
        /*0024*/ 	.byte	0x00, 0xf5, 0x21, 0x00


	//----- nvinfo : EIATTR_KPARAM_INFO
	.align		4
.L_15931:
        /*0028*/ 	.byte	0x04, 0x17
        /*002a*/ 	.short	(.L_15933 - .L_15932)
.L_15932:
        /*002c*/ 	.word	0x00000000
        /*0030*/ 	.short	0x0000
        /*0032*/ 	.short	0x0000
        /*0034*/ 	.byte	0x00, 0xf5, 0x21, 0x00


	//----- nvinfo : EIATTR_SPARSE_MMA_MASK
	.align		4
.L_15933:
        /*0038*/ 	.byte	0x03, 0x50
        /*003a*/ 	.short	0x0000


	//----- nvinfo : EIATTR_MAXREG_COUNT
	.align		4
        /*003c*/ 	.byte	0x03, 0x1b
        /*003e*/ 	.short	0x00ff


	//----- nvinfo : EIATTR_NUM_BARRIERS
	.align		4
        /*0040*/ 	.byte	0x02, 0x4c
        /*0042*/ 	.byte	0x01
	.zero		1


	//----- nvinfo : EIATTR_MERCURY_ISA_VERSION
	.align		4
        /*0044*/ 	.byte	0x03, 0x5f
        /*0046*/ 	.short	0x0101


	//----- nvinfo : EIATTR_COOP_GROUP_MASK_REGIDS
	.align		4
        /*0048*/ 	.byte	0x04, 0x29
        /*004a*/ 	.short	(.L_15935 - .L_15934)


	//   ....[0]....
.L_15934:
        /*004c*/ 	.word	0xffffffff


	//   ....[1]....
        /*0050*/ 	.word	0xffffffff


	//   ....[2]....
        /*0054*/ 	.word	0xffffffff


	//   ....[3]....
        /*0058*/ 	.word	0xffffffff


	//   ....[4]....
        /*005c*/ 	.word	0xffffffff


	//   ....[5]....
        /*0060*/ 	.word	0xffffffff


	//   ....[6]....
        /*0064*/ 	.word	0xffffffff


	//   ....[7]....
        /*0068*/ 	.word	0xffffffff


	//   ....[8]....
        /*006c*/ 	.word	0xffffffff


	//   ....[9]....
        /*0070*/ 	.word	0xffffffff


	//   ....[10]....
        /*0074*/ 	.word	0xffffffff


	//   ....[11]....
        /*0078*/ 	.word	0xffffffff


	//   ....[12]....
        /*007c*/ 	.word	0xffffffff


	//   ....[13]....
        /*0080*/ 	.word	0xffffffff


	//   ....[14]....
        /*0084*/ 	.word	0xffffffff


	//   ....[15]....
        /*0088*/ 	.word	0xffffffff


	//   ....[16]....
        /*008c*/ 	.word	0xffffffff


	//   ....[17]....
        /*0090*/ 	.word	0xffffffff


	//   ....[18]....
        /*0094*/ 	.word	0xffffffff


	//   ....[19]....
        /*0098*/ 	.word	0xffffffff


	//   ....[20]....
        /*009c*/ 	.word	0x05000012


	//   ....[21]....
        /*00a0*/ 	.word	0x05000012


	//   ....[22]....
        /*00a4*/ 	.word	0x05000012


	//   ....[23]....
        /*00a8*/ 	.word	0x05000012


	//   ....[24]....
        /*00ac*/ 	.word	0x05000012


	//   ....[25]....
        /*00b0*/ 	.word	0x05000012


	//   ....[26]....
        /*00b4*/ 	.word	0x05000012


	//   ....[27]....
        /*00b8*/ 	.word	0x05000012


	//   ....[28]....
        /*00bc*/ 	.word	0x05000012


	//   ....[29]....
        /*00c0*/ 	.word	0x05000012


	//----- nvinfo : EIATTR_COOP_GROUP_INSTR_OFFSETS
	.align		4
.L_15935:
        /*00c4*/ 	.byte	0x04, 0x28
        /*00c6*/ 	.short	(.L_15937 - .L_15936)


	//   ....[0]....
.L_15936:
        /*00c8*/ 	.word	0x00000240


	//   ....[1]....
        /*00cc*/ 	.word	0x00000270


	//   ....[2]....
        /*00d0*/ 	.word	0x000002a0


	//   ....[3]....
        /*00d4*/ 	.word	0x000002d0


	//   ....[4]....
        /*00d8*/ 	.word	0x00000300


	//   ....[5]....
        /*00dc*/ 	.word	0x000003f0


	//   ....[6]....
        /*00e0*/ 	.word	0x00000420


	//   ....[7]....
        /*00e4*/ 	.word	0x00000450


	//   ....[8]....
        /*00e8*/ 	.word	0x00000480


	//   ....[9]....
        /*00ec*/ 	.word	0x000004b0


	//   ....[10]....
        /*00f0*/ 	.word	0x00000620


	//   ....[11]....
        /*00f4*/ 	.word	0x00000640


	//   ....[12]....
        /*00f8*/ 	.word	0x00000660


	//   ....[13]....
        /*00fc*/ 	.word	0x00000680


	//   ....[14]....
        /*0100*/ 	.word	0x000006a0


	//   ....[15]....
        /*0104*/ 	.word	0x00000730


	//   ....[16]....
        /*0108*/ 	.word	0x00000750


	//   ....[17]....
        /*010c*/ 	.word	0x00000770


	//   ....[18]....
        /*0110*/ 	.word	0x00000790


	//   ....[19]....
        /*0114*/ 	.word	0x000007b0


	//   ....[20]....
        /*0118*/ 	.word	0x00000a30


	//   ....[21]....
        /*011c*/ 	.word	0x00000ab0


	//   ....[22]....
        /*0120*/ 	.word	0x00000b30


	//   ....[23]....
        /*0124*/ 	.word	0x00000bb0


	//   ....[24]....
        /*0128*/ 	.word	0x00000c30


	//   ....[25]....
        /*012c*/ 	.word	0x00000cb0


	//   ....[26]....
        /*0130*/ 	.word	0x00000d20


	//   ....[27]....
        /*0134*/ 	.word	0x00000d90


	//   ....[28]....
        /*0138*/ 	.word	0x00000e00


	//   ....[29]....
        /*013c*/ 	.word	0x00000e70


	//----- nvinfo : EIATTR_VRC_CTA_INIT_COUNT
	.align		4
.L_15937:
        /*0140*/ 	.byte	0x02, 0x4a
	.zero		1
	.zero		1


	//----- nvinfo : EIATTR_EXIT_INSTR_OFFSETS
	.align		4
        /*0144*/ 	.byte	0x04, 0x1c
        /*0146*/ 	.short	(.L_15939 - .L_15938)


	//   ....[0]....
.L_15938:
        /*0148*/ 	.word	0x00000910


	//   ....[1]....
        /*014c*/ 	.word	0x000009d0


	//----- nvinfo : EIATTR_CRS_STACK_SIZE
	.align		4
.L_15939:
        /*0150*/ 	.byte	0x04, 0x1e
        /*0152*/ 	.short	(.L_15941 - .L_15940)
.L_15940:
        /*0154*/ 	.word	0x00000000


	//----- nvinfo : EIATTR_CBANK_PARAM_SIZE
	.align		4
.L_15941:
        /*0158*/ 	.byte	0x03, 0x19
        /*015a*/ 	.short	0x0018


	//----- nvinfo : EIATTR_PARAM_CBANK
	.align		4
        /*015c*/ 	.byte	0x04, 0x0a
        /*015e*/ 	.short	(.L_15943 - .L_15942)
	.align		4
.L_15942:
        /*0160*/ 	.word	index@(.nv.constant0._ZN2at6native43_GLOBAL__N__9ae7fba5_10_SoftMax_cu_9f978f6322cunn_SoftMaxForwardRegIN3c108BFloat16EfS4_NS1_25LogSoftMaxForwardEpilogueElLi2EEEvPT1_PKT_T3_)
        /*0164*/ 	.short	0x0380
        /*0166*/ 	.short	0x0018


	//----- nvinfo : EIATTR_SW_WAR
	.align		4
.L_15943:
        /*0168*/ 	.byte	0x04, 0x36
        /*016a*/ 	.short	(.L_15945 - .L_15944)
.L_15944:
        /*016c*/ 	.word	0x00000008
.L_15945:


//--------------------- .nv.info._ZN2at6native43_GLOBAL__N__9ae7fba5_10_SoftMax_cu_9f978f6322cunn_SoftMaxForwardRegIN3c108BFloat16EfS4_NS1_25LogSoftMaxForwardEpilogueElLi1EEEvPT1_PKT_T3_ --------------------------
	.section	.nv.info._ZN2at6native43_GLOBAL__N__9ae7fba5_10_SoftMax_cu_9f978f6322cunn_SoftMaxForwardRegIN3c108BFloat16EfS4_NS1_25LogSoftMaxForwardEpilogueElLi1EEEvPT1_PKT_T3_,"",@"SHT_CUDA_INFO"
	.sectionflags	@""
	.align	4


	//----- nvinfo : EIATTR_CUDA_API_VERSION
	.align		4
        /*0000*/ 	.byte	0x04, 0x37
        /*0002*/ 	.short	(.L_15947 - .L_15946)
.L_15946:
        /*0004*/ 	.word	0x00000082


	//----- nvinfo : EIATTR_KPARAM_INFO
	.align		4
.L_15947:
        /*0008*/ 	.byte	0x04, 0x17
        /*000a*/ 	.short	(.L_15949 - .L_15948)
.L_15948:
        /*000c*/ 	.word	0x00000000
        /*0010*/ 	.short	0x0002
        /*0012*/ 	.short	0x0010
        /*0014*/ 	.byte	0x00, 0xf0, 0x21, 0x00


	//----- nvinfo : EIATTR_KPARAM_INFO
	.align		4
.L_15949:
        /*0018*/ 	.byte	0x04, 0x17
        /*001a*/ 	.short	(.L_15951 - .L_15950)
.L_15950:
        /*001c*/ 	.word	0x00000000
        /*0020*/ 	.short	0x0001
        /*0022*/ 	.short	0x0008
        /*0024*/ 	.byte	0x00, 0xf5, 0x21, 0x00


	//----- nvinfo : EIATTR_KPARAM_INFO
	.align		4
.L_15951:
        /*0028*/ 	.byte	0x04, 0x17
        /*002a*/ 	.short	(.L_15953 - .L_15952)
.L_15952:
        /*002c*/ 	.word	0x00000000
        /*0030*/ 	.short	0x0000
        /*0032*/ 	.short	0x0000
        /*0034*/ 	.byte	0x00, 0xf5, 0x21, 0x00


	//----- nvinfo : EIATTR_SPARSE_MMA_MASK
	.align		4
.L_15953:
        /*0038*/ 	.byte	0x03, 0x50
        /*003a*/ 	.short	0x0000


	//----- nvinfo : EIATTR_MAXREG_COUNT
	.align		4
        /*003c*/ 	.byte	0x03, 0x1b
        /*003e*/ 	.short	0x00ff


	//----- nvinfo : EIATTR_NUM_BARRIERS
	.align		4
        /*0040*/ 	.byte	0x02, 0x4c
        /*0042*/ 	.byte	0x01
	.zero		1


	//----- nvinfo : EIATTR_MERCURY_ISA_VERSION
	.align		4
        /*0044*/ 	.byte	0x03, 0x5f
        /*0046*/ 	.short	0x0101


	//----- nvinfo : EIATTR_COOP_GROUP_MASK_REGIDS
	.align		4
        /*0048*/ 	.byte	0x04, 0x29
        /*004a*/ 	.short	(.L_15955 - .L_15954)


	//   ....[0]....
.L_15954:
        /*004c*/ 	.word	0xffffffff


	//   ....[1]....
        /*0050*/ 	.word	0xffffffff


	//   ....[2]....
        /*0054*/ 	.word	0xffffffff


	//   ....[3]....
        /*0058*/ 	.word	0xffffffff


	//   ....[4]....
        /*005c*/ 	.word	0xffffffff


	//   ....[5]....
        /*0060*/ 	.word	0xffffffff


	//   ....[6]....
        /*0064*/ 	.word	0xffffffff


	//   ....[7]....
        /*0068*/ 	.word	0xffffffff


	//   ....[8]....
        /*006c*/ 	.word	0xffffffff


	//   ....[9]....
        /*0070*/ 	.word	0xffffffff


	//   ....[10]....
        /*0074*/ 	.word	0xffffffff


	//   ....[11]....
        /*0078*/ 	.word	0xffffffff


	//   ....[12]....
        /*007c*/ 	.word	0xffffffff


	//   ....[13]....
        /*0080*/ 	.word	0xffffffff


	//   ....[14]....
        /*0084*/ 	.word	0xffffffff


	//   ....[15]....
        /*0088*/ 	.word	0xffffffff


	//   ....[16]....
        /*008c*/ 	.word	0xffffffff


	//   ....[17]....
        /*0090*/ 	.word	0xffffffff


	//   ....[18]....
        /*0094*/ 	.word	0xffffffff


	//   ....[19]....
        /*0098*/ 	.word	0xffffffff


	//   ....[20]....
        /*009c*/ 	.word	0x0500000f


	//   ....[21]....
        /*00a0*/ 	.word	0x0500000f


	//   ....[22]....
        /*00a4*/ 	.word	0x0500000f


	//   ....[23]....
        /*00a8*/ 	.word	0x0500000f


	//   ....[24]....
        /*00ac*/ 	.word	0x0500000f


	//   ....[25]....
        /*00b0*/ 	.word	0x0500000f


	//   ....[26]....
        /*00b4*/ 	.word	0x0500000f


	//   ....[27]....
        /*00b8*/ 	.word	0x0500000f


	//   ....[28]....
        /*00bc*/ 	.word	0x0500000f


	//   ....[29]....
        /*00c0*/ 	.word	0x0500000f


	//----- nvinfo : EIATTR_COOP_GROUP_INSTR_OFFSETS
	.align		4
.L_15955:
        /*00c4*/ 	.byte	0x04, 0x28
        /*00c6*/ 	.short	(.L_15957 - .L_15956)


	//   ....[0]....
.L_15956:
        /*00c8*/ 	.word	0x00000170


	//   ....[1]....
        /*00cc*/ 	.word	0x000001b0


	//   ....[2]....
        /*00d0*/ 	.word	0x000001f0


	//   ....[3]....
        /*00d4*/ 	.word	0x00000230


	//   ....[4]....
        /*00d8*/ 	.word	0x00000270


	//   ....[5]....
        /*00dc*/ 	.word	0x00000330


	//   ....[6]....
        /*00e0*/ 	.word	0x00000360


	//   ....[7]....
        /*00e4*/ 	.word	0x00000390


	//   ....[8]....
        /*00e8*/ 	.word	0x000003c0


	//   ....[9]....
        /*00ec*/ 	.word	0x000003f0


	//   ....[10]....
        /*00f0*/ 	.word	0x00000510


	//   ....[11]....
        /*00f4*/ 	.word	0x00000530


	//   ....[12]....
        /*00f8*/ 	.word	0x00000550


	//   ....[13]....
        /*00fc*/ 	.word	0x00000570


	//   ....[14]....
        /*0100*/ 	.word	0x00000590


	//   ....[15]....
        /*0104*/ 	.word	0x00000620


	//   ....[16]....
        /*0108*/ 	.word	0x00000640


	//   ....[17]....
        /*010c*/ 	.word	0x00000660


	//   ....[18]....
        /*0110*/ 	.word	0x00000680


	//   ....[19]....
        /*0114*/ 	.word	0x000006a0


	//   ....[20]....
        /*0118*/ 	.word	0x00000840


	//   ....[21]....
        /*011c*/ 	.word	0x000008c0


	//   ....[22]....
        /*0120*/ 	.word	0x00000940


	//   ....[23]....
        /*0124*/ 	.word	0x000009c0


	//   ....[24]....
        /*0128*/ 	.word	0x00000a40


	//   ....[25]....
        /*012c*/ 	.word	0x00000ac0


	//   ....[26]....
        /*0130*/ 	.word	0x00000b30


	//   ....[27]....
        /*0134*/ 	.word	0x00000ba0


	//   ....[28]....
        /*0138*/ 	.word	0x00000c10


	//   ....[29]....
        /*013c*/ 	.word	0x00000c80


	//----- nvinfo : EIATTR_VRC_CTA_INIT_COUNT
	.align		4
.L_15957:
        /*0140*/ 	.byte	0x02, 0x4a
	.zero		1
	.zero		1


	//----- nvinfo : EIATTR_EXIT_INSTR_OFFSETS
	.align		4
        /*0144*/ 	.byte	0x04, 0x1c
        /*0146*/ 	.short	(.L_15959 - .L_15958)


	//   ....[0]....
.L_15958:
        /*0148*/ 	.word	0x00000700


	//   ....[1]....
        /*014c*/ 	.word	0x000007e0


	//----- nvinfo : EIATTR_CRS_STACK_SIZE
	.align		4
.L_15959:
        /*0150*/ 	.byte	0x04, 0x1e
        /*0152*/ 	.short	(.L_15961 - .L_15960)
.L_15960:
        /*0154*/ 	.word	0x00000000


	//----- nvinfo : EIATTR_CBANK_PARAM_SIZE
	.align		4
.L_15961:
        /*0158*/ 	.byte	0x03, 0x19
        /*015a*/ 	.short	0x0018


	//----- nvinfo : EIATTR_PARAM_CBANK
	.align		4
        /*015c*/ 	.byte	0x04, 0x0a
        /*015e*/ 	.short	(.L_15963 - .L_15962)
	.align		4
.L_15962:
        /*0160*/ 	.word	index@(.nv.constant0._ZN2at6native43_GLOBAL__N__9ae7fba5_10_SoftMax_cu_9f978f6322cunn_SoftMaxForwardRegIN3c108BFloat16EfS4_NS1_25LogSoftMaxForwardEpilogueElLi1EEEvPT1_PKT_T3_)
        /*0164*/ 	.short	0x0380
        /*0166*/ 	.short	0x0018


	//----- nvinfo : EIATTR_SW_WAR
	.align		4
.L_15963:
        /*0168*/ 	.byte	0x04, 0x36
        /*016a*/ 	.short	(.L_15965 - .L_15964)
.L_15964:
        /*016c*/ 	.word	0x00000008
.L_15965:


//--------------------- .nv.info._ZN2at6native43_GLOBAL__N__9ae7fba5_10_SoftMax_cu_9f978f6319cunn_SoftMaxForwardILi8EN3c104HalfEffNS1_25LogSoftMaxForwardEpilogueEEEvPT2_PKT0_i --------------------------
	.section	.nv.info._ZN2at6native43_GLOBAL__N__9ae7fba5_10_SoftMax_cu_9f978f6319cunn_SoftMaxForwardILi8EN3c104HalfEffNS1_25LogSoftMaxForwardEpilogueEEEvPT2_PKT0_i,"",@"SHT_CUDA_INFO"
	.sectionflags	@""
	.align	4


	//----- nvinfo : EIATTR_CUDA_API_VERSION
	.align		4
        /*0000*/ 	.byte	0x04, 0x37
        /*0002*/ 	.short	(.L_15967 - .L_15966)
.L_15966:
        /*0004*/ 	.word	0x00000082


	//----- nvinfo : EIATTR_KPARAM_INFO
	.align		4
.L_15967:
        /*0008*/ 	.byte	0x04, 0x17
        /*000a*/ 	.short	(.L_15969 - .L_15968)
.L_15968:
        /*000c*/ 	.word	0x00000000
        /*0010*/ 	.short	0x0002
        /*0012*/ 	.short	0x0010
        /*0014*/ 	.byte	0x00, 0xf0, 0x11, 0x00


	//----- nvinfo : EIATTR_KPARAM_INFO
	.align		4
.L_15969:
        /*0018*/ 	.byte	0x04, 0x17
        /*001a*/ 	.short	(.L_15971 - .L_15970)
.L_15970:
        /*001c*/ 	.word	0x00000000
        /*0020*/ 	.short	0x0001
        /*0022*/ 	.short	0x0008
        /*0024*/ 	.byte	0x00, 0xf5, 0x21, 0x00


	//----- nvinfo : EIATTR_KPARAM_INFO
	.align		4
.L_15971:
        /*0028*/ 	.byte	0x04, 0x17
        /*002a*/ 	.short	(.L_15973 - .L_15972)
.L_15972:
        /*002c*/ 	.word	0x00000000
        /*0030*/ 	.short	0x0000
        /*0032*/ 	.short	0x0000
        /*0034*/ 	.byte	0x00, 0xf5, 0x21, 0x00


	//----- nvinfo : EIATTR_SPARSE_MMA_MASK
	.align		4
.L_15973:
        /*0038*/ 	.byte	0x03, 0x50
        /*003a*/ 	.short	0x0000


	//----- nvinfo : EIATTR_MAXREG_COUNT
	.align		4
        /*003c*/ 	.byte	0x03, 0x1b
        /*003e*/ 	.short	0x00ff


	//----- nvinfo : EIATTR_NUM_BARRIERS
	.align		4
        /*0040*/ 	.byte	0x02, 0x4c
        /*0042*/ 	.byte	0x01
	.zero		1


	//----- nvinfo : EIATTR_MERCURY_ISA_VERSION
	.align		4
        /*0044*/ 	.byte	0x03, 0x5f
        /*0046*/ 	.short	0x0101


	//----- nvinfo : EIATTR_COOP_GROUP_MASK_REGIDS
	.align		4
        /*0048*/ 	.byte	0x04, 0x29
        /*004a*/ 	.short	(.L_15975 - .L_15974)


	//   ....[0]....
.L_15974:
        /*004c*/ 	.word	0xffffffff


	//   ....[1]....
        /*0050*/ 	.word	0xffffffff


	//   ....[2]....
        /*0054*/ 	.word	0xffffffff


	//   ....[3]....
        /*0058*/ 	.word	0xffffffff


	//   ....[4]....
        /*005c*/ 	.word	0xffffffff


	//   ....[5]....
        /*0060*/ 	.word	0xffffffff


	//   ....[6]....
        /*0064*/ 	.word	0xffffffff


	//   ....[7]....
        /*0068*/ 	.word	0xffffffff


	//   ....[8]....
        /*006c*/ 	.word	0xffffffff


	//   ....[9]....
        /*0070*/ 	.word	0xffffffff


	//   ....[10]....
        /*0074*/ 	.word	0xffffffff


	//   ....[11]....
        /*0078*/ 	.word	0xffffffff


	//   ....[12]....
        /*007c*/ 	.word	0xffffffff


	//   ....[13]....
        /*0080*/ 	.word	0xffffffff


	//   ....[14]....
        /*0084*/ 	.word	0xffffffff


	//   ....[15]....
        /*0088*/ 	.word	0xffffffff


	//   ....[16]....
        /*008c*/ 	.word	0xffffffff


	//   ....[17]....
        /*0090*/ 	.word	0xffffffff


	//   ....[18]....
        /*0094*/ 	.word	0xffffffff


	//   ....[19]....
        /*0098*/ 	.word	0xffffffff


	//   ....[20]....
        /*009c*/ 	.word	0x0500000d


	//   ....[21]....
        /*00a0*/ 	.word	0x0500000d


	//   ....[22]....
        /*00a4*/ 	.word	0x0500000d


	//   ....[23]....
        /*00a8*/ 	.word	0x0500000d


	//   ....[24]....
        /*00ac*/ 	.word	0x0500000d


	//   ....[25]....
        /*00b0*/ 	.word	0x0500000d


	//   ....[26]....
        /*00b4*/ 	.word	0x0500000d


	//   ....[27]....
        /*00b8*/ 	.word	0x0500000d


	//   ....[28]....
        /*00bc*/ 	.word	0x0500000d


	//   ....[29]....
        /*00c0*/ 	.word	0x0500000d


	//----- nvinfo : EIATTR_COOP_GROUP_INSTR_OFFSETS
	.align		4
.L_15975:
        /*00c4*/ 	.byte	0x04, 0x28
        /*00c6*/ 	.short	(.L_15977 - .L_15976)


	//   ....[0]....
.L_15976:
        /*00c8*/ 	.word	0x000006c0


	//   ....[1]....
        /*00cc*/ 	.word	0x00000780


	//   ....[2]....
        /*00d0*/ 	.word	0x000007b0


	//   ....[3]....
        /*00d4*/ 	.word	0x000007e0


	//   ....[4]....
        /*00d8*/ 	.word	0x00000820


	//   ....[5]....
        /*00dc*/ 	.word	0x000008e0


	//   ....[6]....
        /*00e0*/ 	.word	0x00000910


	//   ....[7]....
        /*00e4*/ 	.word	0x00000940


	//   ....[8]....
        /*00e8*/ 	.word	0x00000970


	//   ....[9]....
        /*00ec*/ 	.word	0x000009a0


	//   ....[10]....
        /*00f0*/ 	.word	0x00001060


	//   ....[11]....
        /*00f4*/ 	.word	0x000010e0


	//   ....[12]....
        /*00f8*/ 	.word	0x00001110


	//   ....[13]....
        /*00fc*/ 	.word	0x00001130


	//   ....[14]....
        /*0100*/ 	.word	0x00001150


	//   ....[15]....
        /*0104*/ 	.word	0x000011e0


	//   ....[16]....
        /*0108*/ 	.word	0x00001200


	//   ....[17]....
        /*010c*/ 	.word	0x00001220


	//   ....[18]....
        /*0110*/ 	.word	0x00001240


	//   ....[19]....
        /*0114*/ 	.word	0x00001260


	//   ....[20]....
        /*0118*/ 	.word	0x000019a0


	//   ....[21]....
        /*011c*/ 	.word	0x00001a20


	//   ....[22]....
        /*0120*/ 	.word	0x00001aa0


	//   ....[23]....
        /*0124*/ 	.word	0x00001b20


	//   ....[24]....
        /*0128*/ 	.word	0x00001ba0


	//   ....[25]....
        /*012c*/ 	.word	0x00001c20


	//   ....[26]....
        /*0130*/ 	.word	0x00001c90


	//   ....[27]....
        /*0134*/ 	.word	0x00001d00


	//   ....[28]....
        /*0138*/ 	.word	0x00001d70


	//   ....[29]....
        /*013c*/ 	.word	0x00001de0


	//----- nvinfo : EIATTR_VRC_CTA_INIT_COUNT
	.align		4
.L_15977:
        /*0140*/ 	.byte	0x02, 0x4a
	.zero		1
	.zero		1


	//----- nvinfo : EIATTR_EXIT_INSTR_OFFSETS
	.align		4
        /*0144*/ 	.byte	0x04, 0x1c
        /*0146*/ 	.short	(.L_15979 - .L_15978)


	//   ....[0]....
.L_15978:
        /*0148*/ 	.word	0x00001320


	//   ....[1]....
        /*014c*/ 	.word	0x000013e0


	//   ....[2]....
        /*0150*/ 	.word	0x00001880


	//   ....[3]....
        /*0154*/ 	.word	0x00001940


	//----- nvinfo : EIATTR_CRS_STACK_SIZE
	.align		4
.L_15979:
        /*0158*/ 	.byte	0x04, 0x1e
        /*015a*/ 	.short	(.L_15981 - .L_15980)
.L_15980:
        /*015c*/ 	.word	0x00000000


	//----- nvinfo : EIATTR_CBANK_PARAM_SIZE
	.align		4
.L_15981:
        /*0160*/ 	.byte	0x03, 0x19
        /*0162*/ 	.short	0x0014


	//----- nvinfo : EIATTR_PARAM_CBANK
	.align		4
        /*0164*/ 	.byte	0x04, 0x0a
        /*0166*/ 	.short	(.L_15983 - .L_15982)
	.align		4
.L_15982:
        /*0168*/ 	.word	index@(.nv.constant0._ZN2at6native43_GLOBAL__N__9ae7fba5_10_SoftMax_cu_9f978f6319cunn_SoftMaxForwardILi8EN3c104HalfEffNS1_25LogSoftMaxForwardEpilogueEEEvPT2_PKT0_i)
        /*016c*/ 	.short	0x0380
        /*016e*/ 	.short	0x0014


	//----- nvinfo : EIATTR_SW_WAR
	.align		4
.L_15983:
        /*0170*/ 	.byte	0x04, 0x36
        /*0172*/ 	.short	(.L_15985 - .L_15984)
.L_15984:
        /*0174*/ 	.word	0x00000008
.L_15985:


//--------------------- .nv.info._ZN2at6native43_GLOBAL__N__9ae7fba5_10_SoftMax_cu_9f978f6323cunn_SoftMaxForwardSmemILi8EN3c104HalfEffNS1_25LogSoftMaxForwardEpilogueElEEvPT2_PKT0_T4_ --------------------------
	.section	.nv.info._ZN2at6native43_GLOBAL__N__9ae7fba5_10_SoftMax_cu_9f978f6323cunn_SoftMaxForwardSmemILi8EN3c104HalfEffNS1_25LogSoftMaxForwardEpilogueElEEvPT2_PKT0_T4_,"",@"SHT_CUDA_INFO"
	.sectionflags	@""
	.align	4


	//----- nvinfo : EIATTR_CUDA_API_VERSION
	.align		4
        /*0000*/ 	.byte	0x04, 0x37
        /*0002*/ 	.short	(.L_15987 - .L_15986)
.L_15986:
        /*0004*/ 	.word	0x00000082


	//----- nvinfo : EIATTR_KPARAM_INFO
	.align		4
.L_15987:
        /*0008*/ 	.byte	0x04, 0x17
        /*000a*/ 	.short	(.L_15989 - .L_15988)
.L_15988:
        /*000c*/ 	.word	0x00000000
        /*0010*/ 	.short	0x0002
        /*0012*/ 	.short	0x0010
        /*0014*/ 	.byte	0x00, 0xf0, 0x21, 0x00


	//----- nvinfo : EIATTR_KPARAM_INFO
	.align		4
.L_15989:
        /*0018*/ 	.byte	0x04, 0x17
        /*001a*/ 	.short	(.L_15991 - .L_15990)
.L_15990:
        /*001c*/ 	.word	0x00000000
        /*0020*/ 	.short	0x0001
        /*0022*/ 	.short	0x0008
        /*0024*/ 	.byte	0x00, 0xf5, 0x21, 0x00


	//----- nvinfo : EIATTR_KPARAM_INFO
	.align		4
.L_15991:
        /*0028*/ 	.byte	0x04, 0x17
        /*002a*/ 	.short	(.L_15993 - .L_15992)
.L_15992:
        /*002c*/ 	.word	0x00000000
        /*0030*/ 	.short	0x0000
        /*0032*/ 	.short	0x0000
        /*0034*/ 	.byte	0x00, 0xf5, 0x21, 0x00


	//----- nvinfo : EIATTR_SPARSE_MMA_MASK
	.align		4
.L_15993:
        /*0038*/ 	.byte	0x03, 0x50
        /*003a*/ 	.short	0x0000


	//----- nvinfo : EIATTR_MAXREG_COUNT
	.align		4
        /*003c*/ 	.byte	0x03, 0x1b
        /*003e*/ 	.short	0x00ff


	//----- nvinfo : EIATTR_NUM_BARRIERS
	.align		4
        /*0040*/ 	.byte	0x02, 0x4c
        /*0042*/ 	.byte	0x01
	.zero		1


	//----- nvinfo : EIATTR_MERCURY_ISA_VERSION
	.align		4
        /*0044*/ 	.byte	0x03, 0x5f
        /*0046*/ 	.short	0x0101


	//----- nvinfo : EIATTR_COOP_GROUP_MASK_REGIDS
	.align		4
        /*0048*/ 	.byte	0x04, 0x29
        /*004a*/ 	.short	(.L_15995 - .L_15994)


	//   ....[0]....
.L_15994:
        /*004c*/ 	.word	0xffffffff


	//   ....[1]....
        /*0050*/ 	.word	0xffffffff


	//   ....[2]....
        /*0054*/ 	.word	0xffffffff


	//   ....[3]....
        /*0058*/ 	.word	0xffffffff


	//   ....[4]....
        /*005c*/ 	.word	0xffffffff


	//   ....[5]....
        /*0060*/ 	.word	0xffffffff


	//   ....[6]....
        /*0064*/ 	.word	0xffffffff


	//   ....[7]....
        /*0068*/ 	.word	0xffffffff


	//   ....[8]....
        /*006c*/ 	.word	0xffffffff


	//   ....[9]....
        /*0070*/ 	.word	0xffffffff


	//   ....[10]....
        /*0074*/ 	.word	0xffffffff


	//   ....[11]....
        /*0078*/ 	.word	0xffffffff


	//   ....[12]....
        /*007c*/ 	.word	0xffffffff


	//   ....[13]....
        /*0080*/ 	.word	0xffffffff


	//   ....[14]....
        /*0084*/ 	.word	0xffffffff


	//   ....[15]....
        /*0088*/ 	.word	0xffffffff


	//   ....[16]....
        /*008c*/ 	.word	0xffffffff


	//   ....[17]....
        /*0090*/ 	.word	0xffffffff


	//   ....[18]....
        /*0094*/ 	.word	0xffffffff


	//   ....[19]....
        /*0098*/ 	.word	0xffffffff


	//   ....[20]....
        /*009c*/ 	.word	0x0500000a


	//   ....[21]....
        /*00a0*/ 	.word	0x0500000a


	//   ....[22]....
        /*00a4*/ 	.word	0x0500000a


	//   ....[23]....
        /*00a8*/ 	.word	0x0500000a


	//   ....[24]....
        /*00ac*/ 	.word	0x0500000a


	//   ....[25]....
        /*00b0*/ 	.word	0x0500000a


	//   ....[26]....
        /*00b4*/ 	.word	0x0500000a


	//   ....[27]....
        /*00b8*/ 	.word	0x0500000a


	//   ....[28]....
        /*00bc*/ 	.word	0x0500000a


	//   ....[29]....
        /*00c0*/ 	.word	0x0500000a


	//----- nvinfo : EIATTR_COOP_GROUP_INSTR_OFFSETS
	.align		4
.L_15995:
        /*00c4*/ 	.byte	0x04, 0x28
        /*00c6*/ 	.short	(.L_15997 - .L_15996)


	//   ....[0]....
.L_15996:
        /*00c8*/ 	.word	0x00000330


	//   ....[1]....
        /*00cc*/ 	.word	0x000003f0


	//   ....[2]....
        /*00d0*/ 	.word	0x00000430


	//   ....[3]....
        /*00d4*/ 	.word	0x00000460


	//   ....[4]....
        /*00d8*/ 	.word	0x000004a0


	//   ....[5]....
        /*00dc*/ 	.word	0x00000560


	//   ....[6]....
        /*00e0*/ 	.word	0x00000590


	//   ....[7]....
        /*00e4*/ 	.word	0x000005c0


	//   ....[8]....
        /*00e8*/ 	.word	0x000005f0


	//   ....[9]....
        /*00ec*/ 	.word	0x00000620


	//   ....[10]....
        /*00f0*/ 	.word	0x00000a30


	//   ....[11]....
        /*00f4*/ 	.word	0x00000aa0


	//   ....[12]....
        /*00f8*/ 	.word	0x00000ac0


	//   ....[13]....
        /*00fc*/ 	.word	0x00000ae0


	//   ....[14]....
        /*0100*/ 	.word	0x00000b00


	//   ....[15]....
        /*0104*/ 	.word	0x00000b90


	//   ....[16]....
        /*0108*/ 	.word	0x00000bb0


	//   ....[17]....
        /*010c*/ 	.word	0x00000bd0


	//   ....[18]....
        /*0110*/ 	.word	0x00000bf0


	//   ....[19]....
        /*0114*/ 	.word	0x00000c10


	//   ....[20]....
        /*0118*/ 	.word	0x00000f40


	//   ....[21]....
        /*011c*/ 	.word	0x00000fc0


	//   ....[22]....
        /*0120*/ 	.word	0x00001040


	//   ....[23]....
        /*0124*/ 	.word	0x000010c0


	//   ....[24]....
        /*0128*/ 	.word	0x00001140


	//   ....[25]....
        /*012c*/ 	.word	0x000011c0


	//   ....[26]....
        /*0130*/ 	.word	0x00001230


	//   ....[27]....
        /*0134*/ 	.word	0x000012a0


	//   ....[28]....
        /*0138*/ 	.word	0x00001310


	//   ....[29]....
        /*013c*/ 	.word	0x00001380


	//----- nvinfo : EIATTR_VRC_CTA_INIT_COUNT
	.align		4
.L_15997:
        /*0140*/ 	.byte	0x02, 0x4a
	.zero		1
	.zero		1


	//----- nvinfo : EIATTR_EXIT_INSTR_OFFSETS
	.align		4
        /*0144*/ 	.byte	0x04, 0x1c
        /*0146*/ 	.short	(.L_15999 - .L_15998)


	//   ....[0]....
.L_15998:
        /*0148*/ 	.word	0x00000c70


	//   ....[1]....
        /*014c*/ 	.word	0x00000ee0


	//----- nvinfo : EIATTR_CRS_STACK_SIZE
	.align		4
.L_15999:
        /*0150*/ 	.byte	0x04, 0x1e
        /*0152*/ 	.short	(.L_16001 - .L_16000)
.L_16000:
        /*0154*/ 	.word	0x00000000


	//----- nvinfo : EIATTR_CBANK_PARAM_SIZE
	.align		4
.L_16001:
        /*0158*/ 	.byte	0x03, 0x19
        /*015a*/ 	.short	0x0018


	//----- nvinfo : EIATTR_PARAM_CBANK
	.align		4
        /*015c*/ 	.byte	0x04, 0x0a
        /*015e*/ 	.short	(.L_16003 - .L_16002)
	.align		4
.L_16002:
        /*0160*/ 	.word	index@(.nv.constant0._ZN2at6native43_GLOBAL__N__9ae7fba5_10_SoftMax_cu_9f978f6323cunn_SoftMaxForwardSmemILi8EN3c104HalfEffNS1_25LogSoftMaxForwardEpilogueElEEvPT2_PKT0_T4_)
        /*0164*/ 	.short	0x0380
        /*0166*/ 	.short	0x0018


	//----- nvinfo : EIATTR_SW_WAR
	.align		4
.L_16003:
        /*0168*/ 	.byte	0x04, 0x36
        /*016a*/ 	.short	(.L_16005 - .L_16004)
.L_16004:
        /*016c*/ 	.word	0x00000008
.L_16005:


//--------------------- .nv.info._ZN2at6native43_GLOBAL__N__9ae7fba5_10_SoftMax_cu_9f978f6319cunn_SoftMaxForwardILi8EN3c104HalfEfS4_NS1_25LogSoftMaxForwardEpilogueEEEvPT2_PKT0_i --------------------------
	.section	.nv.info._ZN2at6native43_GLOBAL__N__9ae7fba5_10_SoftMax_cu_9f978f6319cunn_SoftMaxForwardILi8EN3c104HalfEfS4_NS1_25LogSoftMaxForwardEpilogueEEEvPT2_PKT0_i,"",@"SHT_CUDA_INFO"
	.sectionflags	@""
	.align	4


	//----- nvinfo : EIATTR_CUDA_API_VERSION
	.align		4
        /*0000*/ 	.byte	0x04, 0x37
        /*0002*/ 	.short	(.L_16007 - .L_16006)
.L_16006:
        /*0004*/ 	.word	0x00000082


	//----- nvinfo : EIATTR_KPARAM_INFO
	.align		4
.L_16007:
        /*0008*/ 	.byte	0x04, 0x17
        /*000a*/ 	.short	(.L_16009 - .L_16008)
.L_16008:
        /*000c*/ 	.word	0x00000000
        /*0010*/ 	.short	0x0002
        /*0012*/ 	.short	0x0010
        /*0014*/ 	.byte	0x00, 0xf0, 0x11, 0x00


	//----- nvinfo : EIATTR_KPARAM_INFO
	.align		4
.L_16009:
        /*0018*/ 	.byte	0x04, 0x17
        /*001a*/ 	.short	(.L_16011 - .L_16010)
.L_16010:
        /*001c*/ 	.word	0x00000000
        /*0020*/ 	.short	0x0001
        /*0022*/ 	.short	0x0008
        /*0024*/ 	.byte	0x00, 0xf5, 0x21, 0x00


	//----- nvinfo : EIATTR_KPARAM_INFO
	.align		4
.L_16011:
        /*0028*/ 	.byte	0x04, 0x17
        /*002a*/ 	.short	(.L_16013 - .L_16012)
.L_16012:
        /*002c*/ 	.word	0x00000000
        /*0030*/ 	.short	0x0000
        /*0032*/ 	.short	0x0000
        /*0034*/ 	.byte	0x00, 0xf5, 0x21, 0x00


	//----- nvinfo : EIATTR_SPARSE_MMA_MASK
	.align		4
.L_16013:
        /*0038*/ 	.byte	0x03, 0x50
        /*003a*/ 	.short	0x0000


	//----- nvinfo : EIATTR_MAXREG_COUNT
	.align		4
        /*003c*/ 	.byte	0x03, 0x1b
        /*003e*/ 	.short	0x00ff


	//----- nvinfo : EIATTR_NUM_BARRIERS
	.align		4
        /*0040*/ 	.byte	0x02, 0x4c
        /*0042*/ 	.byte	0x01
	.zero		1


	//----- nvinfo : EIATTR_MERCURY_ISA_VERSION
	.align		4
        /*0044*/ 	.byte	0x03, 0x5f
        /*0046*/ 	.short	0x0101


	//----- nvinfo : EIATTR_COOP_GROUP_MASK_REGIDS
	.align		4
        /*0048*/ 	.byte	0x04, 0x29
        /*004a*/ 	.short	(.L_16015 - .L_16014)


	//   ....[0]....
.L_16014:
        /*004c*/ 	.word	0xffffffff


	//   ....[1]....
        /*0050*/ 	.word	0xffffffff


	//   ....[2]....
        /*0054*/ 	.word	0xffffffff


	//   ....[3]....
        /*0058*/ 	.word	0xffffffff


	//   ....[4]....
        /*005c*/ 	.word	0xffffffff


	//   ....[5]....
        /*0060*/ 	.word	0xffffffff


	//   ....[6]....
        /*0064*/ 	.word	0xffffffff


	//   ....[7]....
        /*0068*/ 	.word	0xffffffff


	//   ....[8]....
        /*006c*/ 	.word	0xffffffff


	//   ....[9]....
        /*0070*/ 	.word	0xffffffff


	//   ....[10]....
        /*0074*/ 	.word	0xffffffff


	//   ....[11]....
        /*0078*/ 	.word	0xffffffff


	//   ....[12]....
        /*007c*/ 	.word	0xffffffff


	//   ....[13]....
        /*0080*/ 	.word	0xffffffff


	//   ....[14]....
        /*0084*/ 	.word	0xffffffff


	//   ....[15]....
        /*0088*/ 	.word	0xffffffff


	//   ....[16]....
        /*008c*/ 	.word	0xffffffff


	//   ....[17]....
        /*0090*/ 	.word	0xffffffff


	//   ....[18]....
        /*0094*/ 	.word	0xffffffff


	//   ....[19]....
        /*0098*/ 	.word	0xffffffff


	//   ....[20]....
        /*009c*/ 	.word	0x0500000f


	//   ....[21]....
        /*00a0*/ 	.word	0x0500000f


	//   ....[22]....
        /*00a4*/ 	.word	0x0500000f


	//   ....[23]....
        /*00a8*/ 	.word	0x0500000f


	//   ....[24]....
        /*00ac*/ 	.word	0x0500000f


	//   ....[25]....
        /*00b0*/ 	.word	0x0500000f


	//   ....[26]....
        /*00b4*/ 	.word	0x0500000f


	//   ....[27]....
        /*00b8*/ 	.word	0x0500000f


	//   ....[28]....
        /*00bc*/ 	.word	0x0500000f


	//   ....[29]....
        /*00c0*/ 	.word	0x0500000f


	//----- nvinfo : EIATTR_COOP_GROUP_INSTR_OFFSETS
	.align		4
.L_16015:
        /*00c4*/ 	.byte	0x04, 0x28
        /*00c6*/ 	.short	(.L_16017 - .L_16016)


	//   ....[0]....
.L_16016:
        /*00c8*/ 	.word	0x000006a0


	//   ....[1]....
        /*00cc*/ 	.word	0x00000760


	//   ....[2]....
        /*00d0*/ 	.word	0x00000790


	//   ....[3]....
        /*00d4*/ 	.word	0x000007c0


	//   ....[4]....
        /*00d8*/ 	.word	0x00000800


	//   ....[5]....
        /*00dc*/ 	.word	0x000008c0


	//   ....[6]....
        /*00e0*/ 	.word	0x000008f0


	//   ....[7]....
        /*00e4*/ 	.word	0x00000920


	//   ....[8]....
        /*00e8*/ 	.word	0x00000950


	//   ....[9]....
        /*00ec*/ 	.word	0x00000980


	//   ....[10]....
        /*00f0*/ 	.word	0x00001010


	//   ....[11]....
        /*00f4*/ 	.word	0x00001090


	//   ....[12]....
        /*00f8*/ 	.word	0x000010c0


	//   ....[13]....
        /*00fc*/ 	.word	0x000010e0


	//   ....[14]....
        /*0100*/ 	.word	0x00001100


	//   ....[15]....
        /*0104*/ 	.word	0x00001190


	//   ....[16]....
        /*0108*/ 	.word	0x000011b0


	//   ....[17]....
        /*010c*/ 	.word	0x000011d0


	//   ....[18]....
        /*0110*/ 	.word	0x000011f0


	//   ....[19]....
        /*0114*/ 	.word	0x00001210


	//   ....[20]....
        /*0118*/ 	.word	0x000019b0


	//   ....[21]....
        /*011c*/ 	.word	0x00001a30


	//   ....[22]....
        /*0120*/ 	.word	0x00001ab0


	//   ....[23]....
        /*0124*/ 	.word	0x00001b30


	//   ....[24]....
        /*0128*/ 	.word	0x00001bb0


	//   ....[25]....
        /*012c*/ 	.word	0x00001c30


	//   ....[26]....
        /*0130*/ 	.word	0x00001ca0


	//   ....[27]....
        /*0134*/ 	.word	0x00001d10


	//   ....[28]....
        /*0138*/ 	.word	0x00001d80


	//   ....[29]....
        /*013c*/ 	.word	0x00001df0


	//----- nvinfo : EIATTR_VRC_CTA_INIT_COUNT
	.align		4
.L_16017:
        /*0140*/ 	.byte	0x02, 0x4a
	.zero		1
	.zero		1


	//----- nvinfo : EIATTR_EXIT_INSTR_OFFSETS
	.align		4
        /*0144*/ 	.byte	0x04, 0x1c
        /*0146*/ 	.short	(.L_16019 - .L_16018)


	//   ....[0]....
.L_16018:
        /*0148*/ 	.word	0x000012d0


	//   ....[1]....
        /*014c*/ 	.word	0x000013a0


	//   ....[2]....
        /*0150*/ 	.word	0x00001880


	//   ....[3]....
        /*0154*/ 	.word	0x00001950


	//----- nvinfo : EIATTR_CRS_STACK_SIZE
	.align		4
.L_16019:
        /*0158*/ 	.byte	0x04, 0x1e
        /*015a*/ 	.short	(.L_16021 - .L_16020)
.L_16020:
        /*015c*/ 	.word	0x00000000


	//----- nvinfo : EIATTR_CBANK_PARAM_SIZE
	.align		4
.L_16021:
        /*0160*/ 	.byte	0x03, 0x19
        /*0162*/ 	.short	0x0014


	//----- nvinfo : EIATTR_PARAM_CBANK
	.align		4
        /*0164*/ 	.byte	0x04, 0x0a
        /*0166*/ 	.short	(.L_16023 - .L_16022)
	.align		4
.L_16022:
        /*0168*/ 	.word	index@(.nv.constant0._ZN2at6native43_GLOBAL__N__9ae7fba5_10_SoftMax_cu_9f978f6319cunn_SoftMaxForwardILi8EN3c104HalfEfS4_NS1_25LogSoftMaxForwardEpilogueEEEvPT2_PKT0_i)
        /*016c*/ 	.short	0x0380
        /*016e*/ 	.short	0x0014


	//----- nvinfo : EIATTR_SW_WAR
	.align		4
.L_16023:
        /*0170*/ 	.byte	0x04, 0x36
        /*0172*/ 	.short	(.L_16025 - .L_16024)
.L_16024:
        /*0174*/ 	.word	0x00000008
.L_16025:


//--------------------- .nv.info._ZN2at6native43_GLOBAL__N__9ae7fba5_10_SoftMax_cu_9f978f6323cunn_SoftMaxForwardSmemILi8EN3c104HalfEfS4_NS1_25LogSoftMaxForwardEpilogueElEEvPT2_PKT0_T4_ --------------------------
	.section	.nv.info._ZN2at6native43_GLOBAL__N__9ae7fba5_10_SoftMax_cu_9f978f6323cunn_SoftMaxForwardSmemILi8EN3c104HalfEfS4_NS1_25LogSoftMaxForwardEpilogueElEEvPT2_PKT0_T4_,"",@"SHT_CUDA_INFO"
	.sectionflags	@""
	.align	4


	//----- nvinfo : EIATTR_CUDA_API_VERSION
	.align		4
        /*0000*/ 	.byte	0x04, 0x37
        /*0002*/ 	.short	(.L_16027 - .L_16026)
.L_16026:
        /*0004*/ 	.word	0x00000082


	//----- nvinfo : EIATTR_KPARAM_INFO
	.align		4
.L_16027:
        /*0008*/ 	.byte	0x04, 0x17
        /*000a*/ 	.short	(.L_16029 - .L_16028)
.L_16028:
        /*000c*/ 	.word	0x00000000
        /*0010*/ 	.short	0x0002
        /*0012*/ 	.short	0x0010
        /*0014*/ 	.byte	0x00, 0xf0, 0x21, 0x00


	//----- nvinfo : EIATTR_KPARAM_INFO
	.align		4
.L_16029:
        /*0018*/ 	.byte	0x04, 0x17
        /*001a*/ 	.short	(.L_16031 - .L_16030)
.L_16030:
        /*001c*/ 	.word	0x00000000
        /*0020*/ 	.short	0x0001
        /*0022*/ 	.short	0x0008
        /*0024*/ 	.byte	0x00, 0xf5, 0x21, 0x00


	//----- nvinfo : EIATTR_KPARAM_INFO
	.align		4
.L_16031:
        /*0028*/ 	.byte	0x04, 0x17
        /*002a*/ 	.short	(.L_16033 - .L_16032)
.L_16032:
        /*002c*/ 	.word	0x00000000
        /*0030*/ 	.short	0x0000
        /*0032*/ 	.short	0x0000
        /*0034*/ 	.byte	0x00, 0xf5, 0x21, 0x00


	//----- nvinfo : EIATTR_SPARSE_MMA_MASK
	.align		4
.L_16033:
        /*0038*/ 	.byte	0x03, 0x50
        /*003a*/ 	.short	0x0000


	//----- nvinfo : EIATTR_MAXREG_COUNT
	.align		4
        /*003c*/ 	.byte	0x03, 0x1b
        /*003e*/ 	.short	0x00ff


	//----- nvinfo : EIATTR_NUM_BARRIERS
	.align		4
        /*0040*/ 	.byte	0x02, 0x4c
        /*0042*/ 	.byte	0x01
	.zero		1


	//----- nvinfo : EIATTR_MERCURY_ISA_VERSION
	.align		4
        /*0044*/ 	.byte	0x03, 0x5f
        /*0046*/ 	.short	0x0101


	//----- nvinfo : EIATTR_COOP_GROUP_MASK_REGIDS
	.align		4
        /*0048*/ 	.byte	0x04, 0x29
        /*004a*/ 	.short	(.L_16035 - .L_16034)


	//   ....[0]....
.L_16034:
        /*004c*/ 	.word	0xffffffff


	//   ....[1]....
        /*0050*/ 	.word	0xffffffff


	//   ....[2]....
        /*0054*/ 	.word	0xffffffff


	//   ....[3]....
        /*0058*/ 	.word	0xffffffff


	//   ....[4]....
        /*005c*/ 	.word	0xffffffff


	//   ....[5]....
        /*0060*/ 	.word	0xffffffff


	//   ....[6]....
        /*0064*/ 	.word	0xffffffff


	//   ....[7]....
        /*0068*/ 	.word	0xffffffff


	//   ....[8]....
        /*006c*/ 	.word	0xffffffff


	//   ....[9]....
        /*0070*/ 	.word	0xffffffff


	//   ....[10]....
        /*0074*/ 	.word	0xffffffff


	//   ....[11]....
        /*0078*/ 	.word	0xffffffff


	//   ....[12]....
        /*007c*/ 	.word	0xffffffff


	//   ....[13]....
        /*0080*/ 	.word	0xffffffff


	//   ....[14]....
        /*0084*/ 	.word	0xffffffff


	//   ....[15]....
        /*0088*/ 	.word	0xffffffff


	//   ....[16]....
        /*008c*/ 	.word	0xffffffff


	//   ....[17]....
        /*0090*/ 	.word	0xffffffff


	//   ....[18]....
        /*0094*/ 	.word	0xffffffff


	//   ....[19]....
        /*0098*/ 	.word	0xffffffff


	//   ....[20]....
        /*009c*/ 	.word	0x0500000a


	//   ....[21]....
        /*00a0*/ 	.word	0x0500000a


	//   ....[22]....
        /*00a4*/ 	.word	0x0500000a


	//   ....[23]....
        /*00a8*/ 	.word	0x0500000a


	//   ....[24]....
        /*00ac*/ 	.word	0x0500000a


	//   ....[25]....
        /*00b0*/ 	.word	0x0500000a


	//   ....[26]....
        /*00b4*/ 	.word	0x0500000a


	//   ....[27]....
        /*00b8*/ 	.word	0x0500000a


	//   ....[28]....
        /*00bc*/ 	.word	0x0500000a


	//   ....[29]....
        /*00c0*/ 	.word	0x0500000a


	//----- nvinfo : EIATTR_COOP_GROUP_INSTR_OFFSETS
	.align		4
.L_16035:
        /*00c4*/ 	.byte	0x04, 0x28
        /*00c6*/ 	.short	(.L_16037 - .L_16036)


	//   ....[0]....
.L_16036:
        /*00c8*/ 	.word	0x00000350


	//   ....[1]....
        /*00cc*/ 	.word	0x00000400


	//   ....[2]....
        /*00d0*/ 	.word	0x00000440


	//   ....[3]....
        /*00d4*/ 	.word	0x00000480


	//   ....[4]....
        /*00d8*/ 	.word	0x000004c0


	//   ....[5]....
        /*00dc*/ 	.word	0x00000580


	//   ....[6]....
        /*00e0*/ 	.word	0x000005b0


	//   ....[7]....
        /*00e4*/ 	.word	0x000005e0


	//   ....[8]....
        /*00e8*/ 	.word	0x00000610


	//   ....[9]....
        /*00ec*/ 	.word	0x00000640


	//   ....[10]....
        /*00f0*/ 	.word	0x00000a50


	//   ....[11]....
        /*00f4*/ 	.word	0x00000ac0


	//   ....[12]....
        /*00f8*/ 	.word	0x00000ae0


	//   ....[13]....
        /*00fc*/ 	.word	0x00000b00


	//   ....[14]....
        /*0100*/ 	.word	0x00000b20


	//   ....[15]....
        /*0104*/ 	.word	0x00000bb0


	//   ....[16]....
        /*0108*/ 	.word	0x00000bd0


	//   ....[17]....
        /*010c*/ 	.word	0x00000bf0


	//   ....[18]....
        /*0110*/ 	.word	0x00000c10


	//   ....[19]....
        /*0114*/ 	.word	0x00000c30


	//   ....[20]....
        /*0118*/ 	.word	0x00000fa0


	//   ....[21]....
        /*011c*/ 	.word	0x00001020


	//   ....[22]....
        /*0120*/ 	.word	0x000010a0


	//   ....[23]....
        /*0124*/ 	.word	0x00001120


	//   ....[24]....
        /*0128*/ 	.word	0x000011a0


	//   ....[25]....
        /*012c*/ 	.word	0x00001220


	//   ....[26]....
        /*0130*/ 	.word	0x00001290


	//   ....[27]....
        /*0134*/ 	.word	0x00001300


	//   ....[28]....
        /*0138*/ 	.word	0x00001370


	//   ....[29]....
        /*013c*/ 	.word	0x000013e0


	//----- nvinfo : EIATTR_VRC_CTA_INIT_COUNT
	.align		4
.L_16037:
        /*0140*/ 	.byte	0x02, 0x4a
	.zero		1
	.zero		1


	//----- nvinfo : EIATTR_EXIT_INSTR_OFFSETS
	.align		4
        /*0144*/ 	.byte	0x04, 0x1c
        /*0146*/ 	.short	(.L_16039 - .L_16038)


	//   ....[0]....
.L_16038:
        /*0148*/ 	.word	0x00000c90


	//   ....[1]....
        /*014c*/ 	.word	0x00000f40


	//----- nvinfo : EIATTR_CRS_STACK_SIZE
	.align		4
.L_16039:
        /*0150*/ 	.byte	0x04, 0x1e
        /*0152*/ 	.short	(.L_16041 - .L_16040)
.L_16040:
        /*0154*/ 	.word	0x00000000


	//----- nvinfo : EIATTR_CBANK_PARAM_SIZE
	.align		4
.L_16041:
        /*0158*/ 	.byte	0x03, 0x19
        /*015a*/ 	.short	0x0018


	//----- nvinfo : EIATTR_PARAM_CBANK
	.align		4
        /*015c*/ 	.byte	0x04, 0x0a
        /*015e*/ 	.short	(.L_16043 - .L_16042)
	.align		4
.L_16042:
        /*0160*/ 	.word	index@(.nv.constant0._ZN2at6native43_GLOBAL__N__9ae7fba5_10_SoftMax_cu_9f978f6323cunn_SoftMaxForwardSmemILi8EN3c104HalfEfS4_NS1_25LogSoftMaxForwardEpilogueElEEvPT2_PKT0_T4_)
        /*0164*/ 	.short	0x0380
        /*0166*/ 	.short	0x0018


	//----- nvinfo : EIATTR_SW_WAR
	.align		4
.L_16043:
        /*0168*/ 	.byte	0x04, 0x36
        /*016a*/ 	.short	(.L_16045 - .L_16044)
.L_16044:
        /*016c*/ 	.word	0x00000008
.L_16045:


//--------------------- .nv.info._ZN2at6native43_GLOBAL__N__9ae7fba5_10_SoftMax_cu_9f978f6322cunn_SoftMaxForwardRegIN3c104HalfEfS4_NS1_25LogSoftMaxForwardEpilogueElLi9EEEvPT1_PKT_T3_ --------------------------
	.section	.nv.info._ZN2at6native43_GLOBAL__N__9ae7fba5_10_SoftMax_cu_9f978f6322cunn_SoftMaxForwardRegIN3c104HalfEfS4_NS1_25LogSoftMaxForwardEpilogueElLi9EEEvPT1_PKT_T3_,"",@"SHT_CUDA_INFO"
	.sectionflags	@""
	.align	4


	//----- nvinfo : EIATTR_CUDA_API_VERSION
	.align		4
        /*0000*/ 	.byte	0x04, 0x37
        /*0002*/ 	.short	(.L_16047 - .L_16046)
.L_16046:
        /*0004*/ 	.word	0x00000082


	//----- nvinfo : EIATTR_KPARAM_INFO
	.align		4
.L_16047:
        /*0008*/ 	.byte	0x04, 0x17
        /*000a*/ 	.short	(.L_16049 - .L_16048)
.L_16048:
        /*000c*/ 	.word	0x00000000
        /*0010*/ 	.short	0x0002
        /*0012*/ 	.short	0x0010
        /*0014*/ 	.byte	0x00, 0xf0, 0x21, 0x00


	//----- nvinfo : EIATTR_KPARAM_INFO
	.align		4
.L_16049:
        /*0018*/ 	.byte	0x04, 0x17
        /*001a*/ 	.short	(.L_16051 - .L_16050)
.L_16050:
        /*001c*/ 	.word	0x00000000
        /*0020*/ 	.short	0x0001
        /*0022*/ 	.short	0x0008
        /*0024*/ 	.byte	0x00, 0xf5, 0x21, 0x00


	//----- nvinfo : EIATTR_KPARAM_INFO
	.align		4
.L_16051:
        /*0028*/ 	.byte	0x04, 0x17
        /*002a*/ 	.short	(.L_16053 - .L_16052)
.L_16052:
        /*002c*/ 	.word	0x00000000
        /*0030*/ 	.short	0x0000
        /*0032*/ 	.short	0x0000
        /*0034*/ 	.byte	0x00, 0xf5, 0x21, 0x00


	//----- nvinfo : EIATTR_SPARSE_MMA_MASK
	.align		4
.L_16053:
        /*0038*/ 	.byte	0x03, 0x50
        /*003a*/ 	.short	0x0000


	//----- nvinfo : EIATTR_MAXREG_COUNT
	.align		4
        /*003c*/ 	.byte	0x03, 0x1b
        /*003e*/ 	.short	0x00ff


	//----- nvinfo : EIATTR_NUM_BARRIERS
	.align		4
        /*0040*/ 	.byte	0x02, 0x4c
        /*0042*/ 	.byte	0x01
	.zero		1


	//----- nvinfo : EIATTR_MERCURY_ISA_VERSION
	.align		4
        /*0044*/ 	.byte	0x03, 0x5f
        /*0046*/ 	.short	0x0101


	//----- nvinfo : EIATTR_COOP_GROUP_MASK_REGIDS
	.align		4
        /*0048*/ 	.byte	0x04, 0x29
        /*004a*/ 	.short	(.L_16055 - .L_16054)


	//   ....[0]....
.L_16054:
        /*004c*/ 	.word	0xffffffff


	//   ....[1]....
        /*0050*/ 	.word	0xffffffff


	//   ....[2]....
        /*0054*/ 	.word	0xffffffff


	//   ....[3]....
        /*0058*/ 	.word	0xffffffff


	//   ....[4]....
        /*005c*/ 	.word	0xffffffff


	//   ....[5]....
        /*0060*/ 	.word	0xffffffff


	//   ....[6]....
        /*0064*/ 	.word	0xffffffff


	//   ....[7]....
        /*0068*/ 	.word	0xffffffff


	//   ....[8]....
        /*006c*/ 	.word	0xffffffff


	//   ....[9]....
        /*0070*/ 	.word	0xffffffff


	//   ....[10]....
        /*0074*/ 	.word	0xffffffff


	//   ....[11]....
        /*0078*/ 	.word	0xffffffff


	//   ....[12]....
        /*007c*/ 	.word	0xffffffff


	//   ....[13]....
        /*0080*/ 	.word	0xffffffff


	//   ....[14]....
        /*0084*/ 	.word	0xffffffff


	//   ....[15]....
        /*0088*/ 	.word	0xffffffff


	//   ....[16]....
        /*008c*/ 	.word	0xffffffff


	//   ....[17]....
        /*0090*/ 	.word	0xffffffff


	//   ....[18]....
        /*0094*/ 	.word	0xffffffff


	//   ....[19]....
        /*0098*/ 	.word	0xffffffff


	//   ....[20]....
        /*009c*/ 	.word	0x0500001c


	//   ....[21]....
        /*00a0*/ 	.word	0x0500001c


	//   ....[22]....
        /*00a4*/ 	.word	0x0500001c


	//   ....[23]....
        /*00a8*/ 	.word	0x0500001c


	//   ....[24]....
        /*00ac*/ 	.word	0x0500001c


	//   ....[25]....
        /*00b0*/ 	.word	0x0500001c


	//   ....[26]....
        /*00b4*/ 	.word	0x0500001c


	//   ....[27]....
        /*00b8*/ 	.word	0x0500001c


	//   ....[28]....
        /*00bc*/ 	.word	0x0500001c


	//   ....[29]....
        /*00c0*/ 	.word	0x0500001c


	//----- nvinfo : EIATTR_COOP_GROUP_INSTR_OFFSETS
	.align		4
.L_16055:
        /*00c4*/ 	.byte	0x04, 0x28
        /*00c6*/ 	.short	(.L_16057 - .L_16056)


	//   ....[0]....
.L_16056:
        /*00c8*/ 	.word	0x000007d0


	//   ....[1]....
        /*00cc*/ 	.word	0x00000800


	//   ....[2]....
        /*00d0*/ 	.word	0x00000830


	//   ....[3]....
        /*00d4*/ 	.word	0x00000860


	//   ....[4]....
        /*00d8*/ 	.word	0x00000890


	//   ....[5]....
        /*00dc*/ 	.word	0x00000a30


	//   ....[6]....
        /*00e0*/ 	.word	0x00000a60


	//   ....[7]....
        /*00e4*/ 	.word	0x00000a90


	//   ....[8]....
        /*00e8*/ 	.word	0x00000ac0


	//   ....[9]....
        /*00ec*/ 	.word	0x00000af0


	//   ....[10]....
        /*00f0*/ 	.word	0x00000fe0


	//   ....[11]....
        /*00f4*/ 	.word	0x00001010


	//   ....[12]....
        /*00f8*/ 	.word	0x00001040


	//   ....[13]....
        /*00fc*/ 	.word	0x00001060


	//   ....[14]....
        /*0100*/ 	.word	0x00001080


	//   ....[15]....
        /*0104*/ 	.word	0x00001120


	//   ....[16]....
        /*0108*/ 	.word	0x00001140


	//   ....[17]....
        /*010c*/ 	.word	0x00001160


	//   ....[18]....
        /*0110*/ 	.word	0x00001180


	//   ....[19]....
        /*0114*/ 	.word	0x000011a0


	//   ....[20]....
        /*0118*/ 	.word	0x00001ae0


	//   ....[21]....
        /*011c*/ 	.word	0x00001b60


	//   ....[22]....
        /*0120*/ 	.word	0x00001be0


	//   ....[23]....
        /*0124*/ 	.word	0x00001c60


	//   ....[24]....
        /*0128*/ 	.word	0x00001ce0


	//   ....[25]....
        /*012c*/ 	.word	0x00001d60


	//   ....[26]....
        /*0130*/ 	.word	0x00001dd0


	//   ....[27]....
        /*0134*/ 	.word	0x00001e40


	//   ....[28]....
        /*0138*/ 	.word	0x00001eb0


	//   ....[29]....
        /*013c*/ 	.word	0x00001f20


	//----- nvinfo : EIATTR_VRC_CTA_INIT_COUNT
	.align		4
.L_16057:
        /*0140*/ 	.byte	0x02, 0x4a
	.zero		1
	.zero		1


	//----- nvinfo : EIATTR_EXIT_INSTR_OFFSETS
	.align		4
        /*0144*/ 	.byte	0x04, 0x1c
        /*0146*/ 	.short	(.L_16059 - .L_16058)


	//   ....[0]....
.L_16058:
        /*0148*/ 	.word	0x000019c0


	//   ....[1]....
        /*014c*/ 	.word	0x00001a80


	//----- nvinfo : EIATTR_CRS_STACK_SIZE
	.align		4
.L_16059:
        /*0150*/ 	.byte	0x04, 0x1e
        /*0152*/ 	.short	(.L_16061 - .L_16060)
.L_16060:
        /*0154*/ 	.word	0x00000000


	//----- nvinfo : EIATTR_CBANK_PARAM_SIZE
	.align		4
.L_16061:
        /*0158*/ 	.byte	0x03, 0x19
        /*015a*/ 	.short	0x0018


	//----- nvinfo : EIATTR_PARAM_CBANK
	.align		4
        /*015c*/ 	.byte	0x04, 0x0a
        /*015e*/ 	.short	(.L_16063 - .L_16062)
	.align		4
.L_16062:
        /*0160*/ 	.word	index@(.nv.constant0._ZN2at6native43_GLOBAL__N__9ae7fba5_10_SoftMax_cu_9f978f6322cunn_SoftMaxForwardRegIN3c104HalfEfS4_NS1_25LogSoftMaxForwardEpilogueElLi9EEEvPT1_PKT_T3_)
        /*0164*/ 	.short	0x0380
        /*0166*/ 	.short	0x0018


	//----- nvinfo : EIATTR_SW_WAR
	.align		4
.L_16063:
        /*0168*/ 	.byte	0x04, 0x36
        /*016a*/ 	.short	(.L_16065 - .L_16064)
.L_16064:
        /*016c*/ 	.word	0x00000008
.L_16065:


//--------------------- .nv.info._ZN2at6native43_GLOBAL__N__9ae7fba5_10_SoftMax_cu_9f978f6322cunn_SoftMaxForwardRegIN3c104HalfEfS4_NS1_25LogSoftMaxForwardEpilogueElLi8EEEvPT1_PKT_T3_ --------------------------
	.section	.nv.info._ZN2at6native43_GLOBAL__N__9ae7fba5_10_SoftMax_cu_9f978f6322cunn_SoftMaxForwardRegIN3c104HalfEfS4_NS1_25LogSoftMaxForwardEpilogueElLi8EEEvPT1_PKT_T3_,"",@"SHT_CUDA_INFO"
	.sectionflags	@""
	.align	4


	//----- nvinfo : EIATTR_CUDA_API_VERSION
	.align		4
        /*0000*/ 	.byte	0x04, 0x37
        /*0002*/ 	.short	(.L_16067 - .L_16066)
.L_16066:
        /*0004*/ 	.word	0x00000082


	//----- nvinfo : EIATTR_KPARAM_INFO
	.align		4
.L_16067:
        /*0008*/ 	.byte	0x04, 0x17
        /*000a*/ 	.short	(.L_16069 - .L_16068)
.L_16068:
        /*000c*/ 	.word	0x00000000
        /*0010*/ 	.short	0x0002
        /*0012*/ 	.short	0x0010
        /*0014*/ 	.byte	0x00, 0xf0, 0x21, 0x00


	//----- nvinfo : EIATTR_KPARAM_INFO
	.align		4
.L_16069:
        /*0018*/ 	.byte	0x04, 0x17
        /*001a*/ 	.short	(.L_16071 - .L_16070)
.L_16070:
        /*001c*/ 	.word	0x00000000
        /*0020*/ 	.short	0x0001
        /*0022*/ 	.short	0x0008
        /*0024*/ 	.byte	0x00, 0xf5, 0x21, 0x00


	//----- nvinfo : EIATTR_KPARAM_INFO
	.align		4
.L_16071:
        /*0028*/ 	.byte	0x04, 0x17
        /*002a*/ 	.short	(.L_16073 - .L_16072)
.L_16072:
        /*002c*/ 	.word	0x00000000
        /*0030*/ 	.short	0x0000
        /*0032*/ 	.short	0x0000
        /*0034*/ 	.byte	0x00, 0xf5, 0x21, 0x00


	//----- nvinfo : EIATTR_SPARSE_MMA_MASK
	.align		4
.L_16073:
        /*0038*/ 	.byte	0x03, 0x50
        /*003a*/ 	.short	0x0000


	//----- nvinfo : EIATTR_MAXREG_COUNT
	.align		4
        /*003c*/ 	.byte	0x03, 0x1b
        /*003e*/ 	.short	0x00ff


	//----- nvinfo : EIATTR_NUM_BARRIERS
	.align		4
        /*0040*/ 	.byte	0x02, 0x4c
        /*0042*/ 	.byte	0x01
	.zero		1


	//----- nvinfo : EIATTR_MERCURY_ISA_VERSION
	.align		4
        /*0044*/ 	.byte	0x03, 0x5f
        /*0046*/ 	.short	0x0101


	//----- nvinfo : EIATTR_COOP_GROUP_MASK_REGIDS
	.align		4
        /*0048*/ 	.byte	0x04, 0x29
        /*004a*/ 	.short	(.L_16075 - .L_16074)


	//   ....[0]....
.L_16074:
        /*004c*/ 	.word	0xffffffff


	//   ....[1]....
        /*0050*/ 	.word	0xffffffff


	//   ....[2]....
        /*0054*/ 	.word	0xffffffff


	//   ....[3]....
        /*0058*/ 	.word	0xffffffff


	//   ....[4]....
        /*005c*/ 	.word	0xffffffff


	//   ....[5]....
        /*0060*/ 	.word	0xffffffff


	//   ....[6]....
        /*0064*/ 	.word	0xffffffff


	//   ....[7]....
        /*0068*/ 	.word	0xffffffff


	//   ....[8]....
        /*006c*/ 	.word	0xffffffff


	//   ....[9]....
        /*0070*/ 	.word	0xffffffff


	//   ....[10]....
        /*0074*/ 	.word	0xffffffff


	//   ....[11]....
        /*0078*/ 	.word	0xffffffff


	//   ....[12]....
        /*007c*/ 	.word	0xffffffff


	//   ....[13]....
        /*0080*/ 	.word	0xffffffff


	//   ....[14]....
        /*0084*/ 	.word	0xffffffff


	//   ....[15]....
        /*0088*/ 	.word	0xffffffff


	//   ....[16]....
        /*008c*/ 	.word	0xffffffff


	//   ....[17]....
        /*0090*/ 	.word	0xffffffff


	//   ....[18]....
        /*0094*/ 	.word	0xffffffff


	//   ....[19]....
        /*0098*/ 	.word	0xffffffff


	//   ....[20]....
        /*009c*/ 	.word	0x05000018


	//   ....[21]....
        /*00a0*/ 	.word	0x05000018


	//   ....[22]....
        /*00a4*/ 	.word	0x05000018


	//   ....[23]....
        /*00a8*/ 	.word	0x05000018


	//   ....[24]....
        /*00ac*/ 	.word	0x05000018


	//   ....[25]....
        /*00b0*/ 	.word	0x05000018


	//   ....[26]....
        /*00b4*/ 	.word	0x05000018


	//   ....[27]....
        /*00b8*/ 	.word	0x05000018


	//   ....[28]....
        /*00bc*/ 	.word	0x05000018


	//   ....[29]....
        /*00c0*/ 	.word	0x05000018


	//----- nvinfo : EIATTR_COOP_GROUP_INSTR_OFFSETS
	.align		4
.L_16075:
        /*00c4*/ 	.byte	0x04, 0x28
        /*00c6*/ 	.short	(.L_16077 - .L_16076)


	//   ....[0]....
.L_16076:
        /*00c8*/ 	.word	0x000006d0


	//   ....[1]....
        /*00cc*/ 	.word	0x00000700


	//   ....[2]....
        /*00d0*/ 	.word	0x00000730


	//   ....[3]....
        /*00d4*/ 	.word	0x00000760


	//   ....[4]....
        /*00d8*/ 	.word	0x000007a0


	//   ....[5]....
        /*00dc*/ 	.word	0x00000900


	//   ....[6]....
        /*00e0*/ 	.word	0x00000930


	//   ....[7]....
        /*00e4*/ 	.word	0x00000960


	//   ....[8]....
        /*00e8*/ 	.word	0x00000990


	//   ....[9]....
        /*00ec*/ 	.word	0x000009c0


	//   ....[10]....
        /*00f0*/ 	.word	0x00000dc0


	//   ....[11]....
        /*00f4*/ 	.word	0x00000de0


	//   ....[12]....
        /*00f8*/ 	.word	0x00000e00


	//   ....[13]....
        /*00fc*/ 	.word	0x00000e20


	//   ....[14]....
        /*0100*/ 	.word	0x00000e40


	//   ....[15]....
        /*0104*/ 	.word	0x00000ee0


	//   ....[16]....
        /*0108*/ 	.word	0x00000f00


	//   ....[17]....
        /*010c*/ 	.word	0x00000f20


	//   ....[18]....
        /*0110*/ 	.word	0x00000f40


	//   ....[19]....
        /*0114*/ 	.word	0x00000f60


	//   ....[20]....
        /*0118*/ 	.word	0x000017a0


	//   ....[21]....
        /*011c*/ 	.word	0x00001810


	//   ....[22]....
        /*0120*/ 	.word	0x00001870


	//   ....[23]....
        /*0124*/ 	.word	0x000018d0


	//   ....[24]....
        /*0128*/ 	.word	0x00001940


	//   ....[25]....
        /*012c*/ 	.word	0x000019c0


	//   ....[26]....
        /*0130*/ 	.word	0x00001a20


	//   ....[27]....
        /*0134*/ 	.word	0x00001a80


	//   ....[28]....
        /*0138*/ 	.word	0x00001ae0


	//   ....[29]....
        /*013c*/ 	.word	0x00001b40


	//----- nvinfo : EIATTR_VRC_CTA_INIT_COUNT
	.align		4
.L_16077:
        /*0140*/ 	.byte	0x02, 0x4a
	.zero		1
	.zero		1


	//----- nvinfo : EIATTR_EXIT_INSTR_OFFSETS
	.align		4
        /*0144*/ 	.byte	0x04, 0x1c
        /*0146*/ 	.short	(.L_16079 - .L_16078)


	//   ....[0]....
.L_16078:
        /*0148*/ 	.word	0x00001680


	//   ....[1]....
        /*014c*/ 	.word	0x00001740


	//----- nvinfo : EIATTR_CRS_STACK_SIZE
	.align		4
.L_16079:
        /*0150*/ 	.byte	0x04, 0x1e
        /*0152*/ 	.short	(.L_16081 - .L_16080)
.L_16080:
        /*0154*/ 	.word	0x00000000


	//----- nvinfo : EIATTR_CBANK_PARAM_SIZE
	.align		4
.L_16081:
        /*0158*/ 	.byte	0x03, 0x19
        /*015a*/ 	.short	0x0018


	//----- nvinfo : EIATTR_PARAM_CBANK
	.align		4
        /*015c*/ 	.byte	0x04, 0x0a
        /*015e*/ 	.short	(.L_16083 - .L_16082)
	.align		4
.L_16082:
        /*0160*/ 	.word	index@(.nv.constant0._ZN2at6native43_GLOBAL__N__9ae7fba5_10_SoftMax_cu_9f978f6322cunn_SoftMaxForwardRegIN3c104HalfEfS4_NS1_25LogSoftMaxForwardEpilogueElLi8EEEvPT1_PKT_T3_)
        /*0164*/ 	.short	0x0380
        /*0166*/ 	.short	0x0018


	//----- nvinfo : EIATTR_SW_WAR
	.align		4
.L_16083:
        /*0168*/ 	.byte	0x04, 0x36
        /*016a*/ 	.short	(.L_16085 - .L_16084)
.L_16084:
        /*016c*/ 	.word	0x00000008
.L_16085:


//--------------------- .nv.info._ZN2at6native43_GLOBAL__N__9ae7fba5_10_SoftMax_cu_9f978f6322cunn_SoftMaxForwardRegIN3c104HalfEfS4_NS1_25LogSoftMaxForwardEpilogueElLi7EEEvPT1_PKT_T3_ --------------------------
	.section	.nv.info._ZN2at6native43_GLOBAL__N__9ae7fba5_10_SoftMax_cu_9f978f6322cunn_SoftMaxForwardRegIN3c104HalfEfS4_NS1_25LogSoftMaxForwardEpilogueElLi7EEEvPT1_PKT_T3_,"",@"SHT_CUDA_INFO"
	.sectionflags	@""
	.align	4


	//----- nvinfo : EIATTR_CUDA_API_VERSION
	.align		4
        /*0000*/ 	.byte	0x04, 0x37
        /*0002*/ 	.short	(.L_16087 - .L_16086)
.L_16086:
        /*0004*/ 	.word	0x00000082


	//----- nvinfo : EIATTR_KPARAM_INFO
	.align		4
.L_16087:
        /*0008*/ 	.byte	0x04, 0x17
        /*000a*/ 	.short	(.L_16089 - .L_16088)
.L_16088:
        /*000c*/ 	.word	0x00000000
        /*0010*/ 	.short	0x0002
        /*0012*/ 	.short	0x0010
        /*0014*/ 	.byte	0x00, 0xf0, 0x21, 0x00


	//----- nvinfo : EIATTR_KPARAM_INFO
	.align		4
.L_16089:
        /*0018*/ 	.byte	0x04, 0x17
        /*001a*/ 	.short	(.L_16091 - .L_16090)
.L_16090:
        /*001c*/ 	.word	0x00000000
        /*0020*/ 	.short	0x0001
        /*0022*/ 	.short	0x0008
        /*0024*/ 	.byte	0x00, 0xf5, 0x21, 0x00


	//----- nvinfo : EIATTR_KPARAM_INFO
	.align		4
.L_16091:
        /*0028*/ 	.byte	0x04, 0x17
        /*002a*/ 	.short	(.L_16093 - .L_16092)
.L_16092:
        /*002c*/ 	.word	0x00000000
        /*0030*/ 	.short	0x0000
        /*0032*/ 	.short	0x0000
        /*0034*/ 	.byte	0x00, 0xf5, 0x21, 0x00


	//----- nvinfo : EIATTR_SPARSE_MMA_MASK
	.align		4
.L_16093:
        /*0038*/ 	.byte	0x03, 0x50
        /*003a*/ 	.short	0x0000


	//----- nvinfo : EIATTR_MAXREG_COUNT
	.align		4
        /*003c*/ 	.byte	0x03, 0x1b
        /*003e*/ 	.short	0x00ff


	//----- nvinfo : EIATTR_NUM_BARRIERS
	.align		4
        /*0040*/ 	.byte	0x02, 0x4c
        /*0042*/ 	.byte	0x01
	.zero		1


	//----- nvinfo : EIATTR_MERCURY_ISA_VERSION
	.align		4
        /*0044*/ 	.byte	0x03, 0x5f
        /*0046*/ 	.short	0x0101


	//----- nvinfo : EIATTR_COOP_GROUP_MASK_REGIDS
	.align		4
        /*0048*/ 	.byte	0x04, 0x29
        /*004a*/ 	.short	(.L_16095 - .L_16094)


	//   ....[0]....
.L_16094:
        /*004c*/ 	.word	0xffffffff


	//   ....[1]....
        /*0050*/ 	.word	0xffffffff


	//   ....[2]....
        /*0054*/ 	.word	0xffffffff


	//   ....[3]....
        /*0058*/ 	.word	0xffffffff


	//   ....[4]....
        /*005c*/ 	.word	0xffffffff


	//   ....[5]....
        /*0060*/ 	.word	0xffffffff


	//   ....[6]....
        /*0064*/ 	.word	0xffffffff


	//   ....[7]....
        /*0068*/ 	.word	0xffffffff


	//   ....[8]....
        /*006c*/ 	.word	0xffffffff


	//   ....[9]....
        /*0070*/ 	.word	0xffffffff


	//   ....[10]....
        /*0074*/ 	.word	0xffffffff


	//   ....[11]....
        /*0078*/ 	.word	0xffffffff


	//   ....[12]....
        /*007c*/ 	.word	0xffffffff


	//   ....[13]....
        /*0080*/ 	.word	0xffffffff


	//   ....[14]....
        /*0084*/ 	.word	0xffffffff


	//   ....[15]....
        /*0088*/ 	.word	0xffffffff


	//   ....[16]....
        /*008c*/ 	.word	0xffffffff


	//   ....[17]....
        /*0090*/ 	.word	0xffffffff


	//   ....[18]....
        /*0094*/ 	.word	0xffffffff


	//   ....[19]....
        /*0098*/ 	.word	0xffffffff


	//   ....[20]....
        /*009c*/ 	.word	0x05000016


	//   ....[21]....
        /*00a0*/ 	.word	0x05000016


	//   ....[22]....
        /*00a4*/ 	.word	0x05000016


	//   ....[23]....
        /*00a8*/ 	.word	0x05000016


	//   ....[24]....
        /*00ac*/ 	.word	0x05000016


	//   ....[25]....
        /*00b0*/ 	.word	0x05000016


	//   ....[26]....
        /*00b4*/ 	.word	0x05000016


	//   ....[27]....
        /*00b8*/ 	.word	0x05000016


	//   ....[28]....
        /*00bc*/ 	.word	0x05000016


	//   ....[29]....
        /*00c0*/ 	.word	0x05000016


	//----- nvinfo : EIATTR_COOP_GROUP_INSTR_OFFSETS
	.align		4
.L_16095:
        /*00c4*/ 	.byte	0x04, 0x28
        /*00c6*/ 	.short	(.L_16097 - .L_16096)


	//   ....[0]....
.L_16096:
        /*00c8*/ 	.word	0x000005c0


	//   ....[1]....
        /*00cc*/ 	.word	0x00000600


	//   ....[2]....
        /*00d0*/ 	.word	0x00000630


	//   ....[3]....
        /*00d4*/ 	.word	0x00000660


	//   ....[4]....
        /*00d8*/ 	.word	0x000006a0


	//   ....[5]....
        /*00dc*/ 	.word	0x00000800


	//   ....[6]....
        /*00e0*/ 	.word	0x00000830


	//   ....[7]....
        /*00e4*/ 	.word	0x00000860


	//   ....[8]....
        /*00e8*/ 	.word	0x00000890


	//   ....[9]....
        /*00ec*/ 	.word	0x000008c0


	//   ....[10]....
        /*00f0*/ 	.word	0x00000c40


	//   ....[11]....
        /*00f4*/ 	.word	0x00000c60


	//   ....[12]....
        /*00f8*/ 	.word	0x00000c80


	//   ....[13]....
        /*00fc*/ 	.word	0x00000ca0


	//   ....[14]....
        /*0100*/ 	.word	0x00000cc0


	//   ....[15]....
        /*0104*/ 	.word	0x00000d60


	//   ....[16]....
        /*0108*/ 	.word	0x00000d80


	//   ....[17]....
        /*010c*/ 	.word	0x00000da0


	//   ....[18]....
        /*0110*/ 	.word	0x00000dc0


	//   ....[19]....
        /*0114*/ 	.word	0x00000de0


	//   ....[20]....
        /*0118*/ 	.word	0x00001530


	//   ....[21]....
        /*011c*/ 	.word	0x000015a0


	//   ....[22]....
        /*0120*/ 	.word	0x00001610


	//   ....[23]....
        /*0124*/ 	.word	0x00001680


	//   ....[24]....
        /*0128*/ 	.word	0x000016f0


	//   ....[25]....
        /*012c*/ 	.word	0x00001770


	//   ....[26]....
        /*0130*/ 	.word	0x000017d0


	//   ....[27]....
        /*0134*/ 	.word	0x00001830


	//   ....[28]....
        /*0138*/ 	.word	0x00001890


	//   ....[29]....
        /*013c*/ 	.word	0x000018f0


	//----- nvinfo : EIATTR_VRC_CTA_INIT_COUNT
	.align		4
.L_16097:
        /*0140*/ 	.byte	0x02, 0x4a
	.zero		1
	.zero		1


	//----- nvinfo : EIATTR_EXIT_INSTR_OFFSETS
	.align		4
        /*0144*/ 	.byte	0x04, 0x1c
        /*0146*/ 	.short	(.L_16099 - .L_16098)


	//   ....[0]....
.L_16098:
        /*0148*/ 	.word	0x00001410


	//   ....[1]....
        /*014c*/ 	.word	0x000014d0


	//----- nvinfo : EIATTR_CRS_STACK_SIZE
	.align		4
.L_16099:
        /*0150*/ 	.byte	0x04, 0x1e
        /*0152*/ 	.short	(.L_16101 - .L_16100)
.L_16100:
        /*0154*/ 	.word	0x00000000


	//----- nvinfo : EIATTR_CBANK_PARAM_SIZE
	.align		4
.L_16101:
        /*0158*/ 	.byte	0x03, 0x19
        /*015a*/ 	.short	0x0018


	//----- nvinfo : EIATTR_PARAM_CBANK
	.align		4
        /*015c*/ 	.byte	0x04, 0x0a
        /*015e*/ 	.short	(.L_16103 - .L_16102)
	.align		4
.L_16102:
        /*0160*/ 	.word	index@(.nv.constant0._ZN2at6native43_GLOBAL__N__9ae7fba5_10_SoftMax_cu_9f978f6322cunn_SoftMaxForwardRegIN3c104HalfEfS4_NS1_25LogSoftMaxForwardEpilogueElLi7EEEvPT1_PKT_T3_)
        /*0164*/ 	.short	0x0380
        /*0166*/ 	.short	0x0018


	//----- nvinfo : EIATTR_SW_WAR
	.align		4
.L_16103:
        /*0168*/ 	.byte	0x04, 0x36
        /*016a*/ 	.short	(.L_16105 - .L_16104)
.L_16104:
        /*016c*/ 	.word	0x00000008
.L_16105:


//--------------------- .nv.info._ZN2at6native43_GLOBAL__N__9ae7fba5_10_SoftMax_cu_9f978f6322cunn_SoftMaxForwardRegIN3c104HalfEfS4_NS1_25LogSoftMaxForwardEpilogueElLi6EEEvPT1_PKT_T3_ --------------------------
	.section	.nv.info._ZN2at6native43_GLOBAL__N__9ae7fba5_10_SoftMax_cu_9f978f6322cunn_SoftMaxForwardRegIN3c104HalfEfS4_NS1_25LogSoftMaxForwardEpilogueElLi6EEEvPT1_PKT_T3_,"",@"SHT_CUDA_INFO"
	.sectionflags	@""
	.align	4


	//----- nvinfo : EIATTR_CUDA_API_VERSION
	.align		4
        /*0000*/ 	.byte	0x04, 0x37
        /*0002*/ 	.short	(.L_16107 - .L_16106)
.L_16106:
        /*0004*/ 	.word	0x00000082


	//----- nvinfo : EIATTR_KPARAM_INFO
	.align		4
.L_16107:
        /*0008*/ 	.byte	0x04, 0x17
        /*000a*/ 	.short	(.L_16109 - .L_16108)
.L_16108:
        /*000c*/ 	.word	0x00000000
        /*0010*/ 	.short	0x0002
        /*0012*/ 	.short	0x0010
        /*0014*/ 	.byte	0x00, 0xf0, 0x21, 0x00


	//----- nvinfo : EIATTR_KPARAM_INFO
	.align		4
.L_16109:
        /*0018*/ 	.byte	0x04, 0x17
        /*001a*/ 	.short	(.L_16111 - .L_16110)
.L_16110:
        /*001c*/ 	.word	0x00000000
        /*0020*/ 	.short	0x0001
        /*0022*/ 	.short	0x0008
        /*0024*/ 	.byte	0x00, 0xf5, 0x21, 0x00


	//----- nvinfo : EIATTR_KPARAM_INFO
	.align		4
.L_16111:
        /*0028*/ 	.byte	0x04, 0x17
        /*002a*/ 	.short	(.L_16113 - .L_16112)
.L_16112:
        /*002c*/ 	.word	0x00000000
        /*0030*/ 	.short	0x0000
        /*0032*/ 	.short	0x0000
        /*0034*/ 	.byte	0x00, 0xf5, 0x21, 0x00


	//----- nvinfo : EIATTR_SPARSE_MMA_MASK
	.align		4
.L_16113:
        /*0038*/ 	.byte	0x03, 0x50
        /*003a*/ 	.short	0x0000


	//----- nvinfo : EIATTR_MAXREG_COUNT
	.align		4
        /*003c*/ 	.byte	0x03, 0x1b
        /*003e*/ 	.short	0x00ff


	//----- nvinfo : EIATTR_NUM_BARRIERS
	.align		4
        /*0040*/ 	.byte	0x02, 0x4c
        /*0042*/ 	.byte	0x01
	.zero		1


	//----- nvinfo : EIATTR_MERCURY_ISA_VERSION
	.align		4
        /*0044*/ 	.byte	0x03, 0x5f
        /*0046*/ 	.short	0x0101


	//----- nvinfo : EIATTR_COOP_GROUP_MASK_REGIDS
	.align		4
        /*0048*/ 	.byte	0x04, 0x29
        /*004a*/ 	.short	(.L_16115 - .L_16114)


	//   ....[0]....
.L_16114:
        /*004c*/ 	.word	0xffffffff


	//   ....[1]....
        /*0050*/ 	.word	0xffffffff


	//   ....[2]....
        /*0054*/ 	.word	0xffffffff


	//   ....[3]....
        /*0058*/ 	.word	0xffffffff


	//   ....[4]....
        /*005c*/ 	.word	0xffffffff


	//   ....[5]....
        /*0060*/ 	.word	0xffffffff


	//   ....[6]....
        /*0064*/ 	.word	0xffffffff


	//   ....[7]....
        /*0068*/ 	.word	0xffffffff


	//   ....[8]....
        /*006c*/ 	.word	0xffffffff


	//   ....[9]....
        /*0070*/ 	.word	0xffffffff


	//   ....[10]....
        /*0074*/ 	.word	0xffffffff


	//   ....[11]....
        /*0078*/ 	.word	0xffffffff


	//   ....[12]....
        /*007c*/ 	.word	0xffffffff


	//   ....[13]....
        /*0080*/ 	.word	0xffffffff


	//   ....[14]....
        /*0084*/ 	.word	0xffffffff


	//   ....[15]....
        /*0088*/ 	.word	0xffffffff


	//   ....[16]....
        /*008c*/ 	.word	0xffffffff


	//   ....[17]....
        /*0090*/ 	.word	0xffffffff


	//   ....[18]....
        /*0094*/ 	.word	0xffffffff


	//   ....[19]....
        /*0098*/ 	.word	0xffffffff


	//   ....[20]....
        /*009c*/ 	.word	0x05000015


	//   ....[21]....
        /*00a0*/ 	.word	0x05000015


	//   ....[22]....
        /*00a4*/ 	.word	0x05000015


	//   ....[23]....
        /*00a8*/ 	.word	0x05000015


	//   ....[24]....
        /*00ac*/ 	.word	0x05000015


	//   ....[25]....
        /*00b0*/ 	.word	0x05000015


	//   ....[26]....
        /*00b4*/ 	.word	0x05000015


	//   ....[27]....
        /*00b8*/ 	.word	0x05000015


	//   ....[28]....
        /*00bc*/ 	.word	0x05000015


	//   ....[29]....
        /*00c0*/ 	.word	0x05000015


	//----- nvinfo : EIATTR_COOP_GROUP_INSTR_OFFSETS
	.align		4
.L_16115:
        /*00c4*/ 	.byte	0x04, 0x28
        /*00c6*/ 	.short	(.L_16117 - .L_16116)


	//   ....[0]....
.L_16116:
        /*00c8*/ 	.word	0x00000500


	//   ....[1]....
        /*00cc*/ 	.word	0x00000540


	//   ....[2]....
        /*00d0*/ 	.word	0x00000570


	//   ....[3]....
        /*00d4*/ 	.word	0x000005a0


	//   ....[4]....
        /*00d8*/ 	.word	0x000005d0


	//   ....[5]....
        /*00dc*/ 	.word	0x00000720


	//   ....[6]....
        /*00e0*/ 	.word	0x00000750


	//   ....[7]....
        /*00e4*/ 	.word	0x00000780


	//   ....[8]....
        /*00e8*/ 	.word	0x000007b0


	//   ....[9]....
        /*00ec*/ 	.word	0x000007e0


	//   ....[10]....
        /*00f0*/ 	.word	0x00000b10


	//   ....[11]....
        /*00f4*/ 	.word	0x00000b40


	//   ....[12]....
        /*00f8*/ 	.word	0x00000b70


	//   ....[13]....
        /*00fc*/ 	.word	0x00000ba0


	//   ....[14]....
        /*0100*/ 	.word	0x00000bc0


	//   ....[15]....
        /*0104*/ 	.word	0x00000c60


	//   ....[16]....
        /*0108*/ 	.word	0x00000c80


	//   ....[17]....
        /*010c*/ 	.word	0x00000ca0


	//   ....[18]....
        /*0110*/ 	.word	0x00000cc0


	//   ....[19]....
        /*0114*/ 	.word	0x00000ce0


	//   ....[20]....
        /*0118*/ 	.word	0x000012e0


	//   ....[21]....
        /*011c*/ 	.word	0x00001360


	//   ....[22]....
        /*0120*/ 	.word	0x000013e0


	//   ....[23]....
        /*0124*/ 	.word	0x00001460


	//   ....[24]....
        /*0128*/ 	.word	0x000014e0


	//   ....[25]....
        /*012c*/ 	.word	0x00001550


	//   ....[26]....
        /*0130*/ 	.word	0x000015c0


	//   ....[27]....
        /*0134*/ 	.word	0x00001630


	//   ....[28]....
        /*0138*/ 	.word	0x000016a0


	//   ....[29]....
        /*013c*/ 	.word	0x00001710


	//----- nvinfo : EIATTR_VRC_CTA_INIT_COUNT
	.align		4
.L_16117:
        /*0140*/ 	.byte	0x02, 0x4a
	.zero		1
	.zero		1


	//----- nvinfo : EIATTR_EXIT_INSTR_OFFSETS
	.align		4
        /*0144*/ 	.byte	0x04, 0x1c
        /*0146*/ 	.short	(.L_16119 - .L_16118)


	//   ....[0]....
.L_16118:
        /*0148*/ 	.word	0x000011d0


	//   ....[1]....
        /*014c*/ 	.word	0x00001290


	//----- nvinfo : EIATTR_CRS_STACK_SIZE
	.align		4
.L_16119:
        /*0150*/ 	.byte	0x04, 0x1e
        /*0152*/ 	.short	(.L_16121 - .L_16120)
.L_16120:
        /*0154*/ 	.word	0x00000000


	//----- nvinfo : EIATTR_CBANK_PARAM_SIZE
	.align		4
.L_16121:
        /*0158*/ 	.byte	0x03, 0x19
        /*015a*/ 	.short	0x0018


	//----- nvinfo : EIATTR_PARAM_CBANK
	.align		4
        /*015c*/ 	.byte	0x04, 0x0a
        /*015e*/ 	.short	(.L_16123 - .L_16122)
	.align		4
.L_16122:
        /*0160*/ 	.word	index@(.nv.constant0._ZN2at6native43_GLOBAL__N__9ae7fba5_10_SoftMax_cu_9f978f6322cunn_SoftMaxForwardRegIN3c104HalfEfS4_NS1_25LogSoftMaxForwardEpilogueElLi6EEEvPT1_PKT_T3_)
        /*0164*/ 	.short	0x0380
        /*0166*/ 	.short	0x0018


	//----- nvinfo : EIATTR_SW_WAR
	.align		4
.L_16123:
        /*0168*/ 	.byte	0x04, 0x36
        /*016a*/ 	.short	(.L_16125 - .L_16124)
.L_16124:
        /*016c*/ 	.word	0x00000008
.L_16125:


//--------------------- .nv.info._ZN2at6native43_GLOBAL__N__9ae7fba5_10_SoftMax_cu_9f978f6322cunn_SoftMaxForwardRegIN3c104HalfEfS4_NS1_25LogSoftMaxForwardEpilogueElLi5EEEvPT1_PKT_T3_ --------------------------
	.section	.nv.info._ZN2at6native43_GLOBAL__N__9ae7fba5_10_SoftMax_cu_9f978f6322cunn_SoftMaxForwardRegIN3c104HalfEfS4_NS1_25LogSoftMaxForwardEpilogueElLi5EEEvPT1_PKT_T3_,"",@"SHT_CUDA_INFO"
	.sectionflags	@""
	.align	4


	//----- nvinfo : EIATTR_CUDA_API_VERSION
	.align		4
        /*0000*/ 	.byte	0x04, 0x37
        /*0002*/ 	.short	(.L_16127 - .L_16126)
.L_16126:
        /*0004*/ 	.word	0x00000082


	//----- nvinfo : EIATTR_KPARAM_INFO
	.align		4
.L_16127:
        /*0008*/ 	.byte	0x04, 0x17
        /*000a*/ 	.short	(.L_16129 - .L_16128)
.L_16128:
        /*000c*/ 	.word	0x00000000
        /*0010*/ 	.short	0x0002
        /*0012*/ 	.short	0x0010
        /*0014*/ 	.byte	0x00, 0xf0, 0x21, 0x00


	//----- nvinfo : EIATTR_KPARAM_INFO
	.align		4
.L_16129:
        /*0018*/ 	.byte	0x04, 0x17
        /*001a*/ 	.short	(.L_16131 - .L_16130)
.L_16130:
        /*001c*/ 	.word	0x00000000
        /*0020*/ 	.short	0x0001
        /*0022*/ 	.short	0x0008
        /*0024*/ 	.byte	0x00, 0xf5, 0x21, 0x00


	//----- nvinfo : EIATTR_KPARAM_INFO
	.align		4
.L_16131:
        /*0028*/ 	.byte	0x04, 0x17
        /*002a*/ 	.short	(.L_16133 - .L_16132)
.L_16132:
        /*002c*/ 	.word	0x00000000
        /*0030*/ 	.short	0x0000
        /*0032*/ 	.short	0x0000
        /*0034*/ 	.byte	0x00, 0xf5, 0x21, 0x00


	//----- nvinfo : EIATTR_SPARSE_MMA_MASK
	.align		4
.L_16133:
        /*0038*/ 	.byte	0x03, 0x50
        /*003a*/ 	.short	0x0000


	//----- nvinfo : EIATTR_MAXREG_COUNT
	.align		4
        /*003c*/ 	.byte	0x03, 0x1b
        /*003e*/ 	.short	0x00ff


	//----- nvinfo : EIATTR_NUM_BARRIERS
	.align		4
        /*0040*/ 	.byte	0x02, 0x4c
        /*0042*/ 	.byte	0x01
	.zero		1


	//----- nvinfo : EIATTR_MERCURY_ISA_VERSION
	.align		4
        /*0044*/ 	.byte	0x03, 0x5f
        /*0046*/ 	.short	0x0101


	//----- nvinfo : EIATTR_COOP_GROUP_MASK_REGIDS
	.align		4
        /*0048*/ 	.byte	0x04, 0x29
        /*004a*/ 	.short	(.L_16135 - .L_16134)


	//   ....[0]....
.L_16134:
        /*004c*/ 	.word	0xffffffff


	//   ....[1]....
        /*0050*/ 	.word	0xffffffff


	//   ....[2]....
        /*0054*/ 	.word	0xffffffff


	//   ....[3]....
        /*0058*/ 	.word	0xffffffff


	//   ....[4]....
        /*005c*/ 	.word	0xffffffff


	//   ....[5]....
        /*0060*/ 	.word	0xffffffff


	//   ....[6]....
        /*0064*/ 	.word	0xffffffff


	//   ....[7]....
        /*0068*/ 	.word	0xffffffff


	//   ....[8]....
        /*006c*/ 	.word	0xffffffff


	//   ....[9]....
        /*0070*/ 	.word	0xffffffff


	//   ....[10]....
        /*0074*/ 	.word	0xffffffff


	//   ....[11]....
        /*0078*/ 	.word	0xffffffff


	//   ....[12]....
        /*007c*/ 	.word	0xffffffff


	//   ....[13]....
        /*0080*/ 	.word	0xffffffff


	//   ....[14]....
        /*0084*/ 	.word	0xffffffff


	//   ....[15]....
        /*0088*/ 	.word	0xffffffff


	//   ....[16]....
        /*008c*/ 	.word	0xffffffff


	//   ....[17]....
        /*0090*/ 	.word	0xffffffff


	//   ....[18]....
        /*0094*/ 	.word	0xffffffff


	//   ....[19]....
        /*0098*/ 	.word	0xffffffff


	//   ....[20]....
        /*009c*/ 	.word	0x05000015


	//   ....[21]....
        /*00a0*/ 	.word	0x05000015


	//   ....[22]....
        /*00a4*/ 	.word	0x05000015


	//   ....[23]....
        /*00a8*/ 	.word	0x05000015


	//   ....[24]....
        /*00ac*/ 	.word	0x05000015


	//   ....[25]....
        /*00b0*/ 	.word	0x05000015


	//   ....[26]....
        /*00b4*/ 	.word	0x05000015


	//   ....[27]....
        /*00b8*/ 	.word	0x05000015


	//   ....[28]....
        /*00bc*/ 	.word	0x05000015


	//   ....[29]....
        /*00c0*/ 	.word	0x05000015


	//----- nvinfo : EIATTR_COOP_GROUP_INSTR_OFFSETS
	.align		4
.L_16135:
        /*00c4*/ 	.byte	0x04, 0x28
        /*00c6*/ 	.short	(.L_16137 - .L_16136)


	//   ....[0]....
.L_16136:
        /*00c8*/ 	.word	0x00000490


	//   ....[1]....
        /*00cc*/ 	.word	0x000004c0


	//   ....[2]....
        /*00d0*/ 	.word	0x000004f0


	//   ....[3]....
        /*00d4*/ 	.word	0x00000520


	//   ....[4]....
        /*00d8*/ 	.word	0x00000550


	//   ....[5]....
        /*00dc*/ 	.word	0x00000650


	//   ....[6]....
        /*00e0*/ 	.word	0x00000680


	//   ....[7]....
        /*00e4*/ 	.word	0x000006b0


	//   ....[8]....
        /*00e8*/ 	.word	0x000006e0


	//   ....[9]....
        /*00ec*/ 	.word	0x00000710


	//   ....[10]....
        /*00f0*/ 	.word	0x000009b0


	//   ....[11]....
        /*00f4*/ 	.word	0x000009d0


	//   ....[12]....
        /*00f8*/ 	.word	0x000009f0


	//   ....[13]....
        /*00fc*/ 	.word	0x00000a10


	//   ....[14]....
        /*0100*/ 	.word	0x00000a30


	//   ....[15]....
        /*0104*/ 	.word	0x00000ad0


	//   ....[16]....
        /*0108*/ 	.word	0x00000af0


	//   ....[17]....
        /*010c*/ 	.word	0x00000b10


	//   ....[18]....
        /*0110*/ 	.word	0x00000b30


	//   ....[19]....
        /*0114*/ 	.word	0x00000b50


	//   ....[20]....
        /*0118*/ 	.word	0x00001090


	//   ....[21]....
        /*011c*/ 	.word	0x00001100


	//   ....[22]....
        /*0120*/ 	.word	0x00001170


	//   ....[23]....
        /*0124*/ 	.word	0x000011e0


	//   ....[24]....
        /*0128*/ 	.word	0x00001250


	//   ....[25]....
        /*012c*/ 	.word	0x000012d0


	//   ....[26]....
        /*0130*/ 	.word	0x00001330


	//   ....[27]....
        /*0134*/ 	.word	0x00001390


	//   ....[28]....
        /*0138*/ 	.word	0x000013f0


	//   ....[29]....
        /*013c*/ 	.word	0x00001450


	//----- nvinfo : EIATTR_VRC_CTA_INIT_COUNT
	.align		4
.L_16137:
        /*0140*/ 	.byte	0x02, 0x4a
	.zero		1
	.zero		1


	//----- nvinfo : EIATTR_EXIT_INSTR_OFFSETS
	.align		4
        /*0144*/ 	.byte	0x04, 0x1c
        /*0146*/ 	.short	(.L_16139 - .L_16138)


	//   ....[0]....
.L_16138:
        /*0148*/ 	.word	0x00000f70


	//   ....[1]....
        /*014c*/ 	.word	0x00001030


	//----- nvinfo : EIATTR_CRS_STACK_SIZE
	.align		4
.L_16139:
        /*0150*/ 	.byte	0x04, 0x1e
        /*0152*/ 	.short	(.L_16141 - .L_16140)
.L_16140:
        /*0154*/ 	.word	0x00000000


	//----- nvinfo : EIATTR_CBANK_PARAM_SIZE
	.align		4
.L_16141:
        /*0158*/ 	.byte	0x03, 0x19
        /*015a*/ 	.short	0x0018


	//----- nvinfo : EIATTR_PARAM_CBANK
	.align		4
        /*015c*/ 	.byte	0x04, 0x0a
        /*015e*/ 	.short	(.L_16143 - .L_16142)
	.align		4
.L_16142:
        /*0160*/ 	.word	index@(.nv.constant0._ZN2at6native43_GLOBAL__N__9ae7fba5_10_SoftMax_cu_9f978f6322cunn_SoftMaxForwardRegIN3c104HalfEfS4_NS1_25LogSoftMaxForwardEpilogueElLi5EEEvPT1_PKT_T3_)
        /*0164*/ 	.short	0x0380
        /*0166*/ 	.short	0x0018


	//----- nvinfo : EIATTR_SW_WAR
	.align		4
.L_16143:
        /*0168*/ 	.byte	0x04, 0x36
        /*016a*/ 	.short	(.L_16145 - .L_16144)
.L_16144:
        /*016c*/ 	.word	0x00000008
.L_16145:


//--------------------- .nv.info._ZN2at6native43_GLOBAL__N__9ae7fba5_10_SoftMax_cu_9f978f6322cunn_SoftMaxForwardRegIN3c104HalfEfS4_NS1_25LogSoftMaxForwardEpilogueElLi4EEEvPT1_PKT_T3_ --------------------------
	.section	.nv.info._ZN2at6native43_GLOBAL__N__9ae7fba5_10_SoftMax_cu_9f978f6322cunn_SoftMaxForwardRegIN3c104HalfEfS4_NS1_25LogSoftMaxForwardEpilogueElLi4EEEvPT1_PKT_T3_,"",@"SHT_CUDA_INFO"
	.sectionflags	@""
	.align	4


	//----- nvinfo : EIATTR_CUDA_API_VERSION
	.align		4
        /*0000*/ 	.byte	0x04, 0x37
        /*0002*/ 	.short	(.L_16147 - .L_16146)
.L_16146:
        /*0004*/ 	.word	0x00000082


	//----- nvinfo : EIATTR_KPARAM_INFO
	.align		4
.L_16147:
        /*0008*/ 	.byte	0x04, 0x17
        /*000a*/ 	.short	(.L_16149 - .L_16148)
.L_16148:
        /*000c*/ 	.word	0x00000000
        /*0010*/ 	.short	0x0002
        /*0012*/ 	.short	0x0010
        /*0014*/ 	.byte	0x00, 0xf0, 0x21, 0x00


	//----- nvinfo : EIATTR_KPARAM_INFO
	.align		4
.L_16149:
        /*0018*/ 	.byte	0x04, 0x17
        /*001a*/ 	.short	(.L_16151 - .L_16150)
.L_16150:
        /*001c*/ 	.word	0x00000000
        /*0020*/ 	.short	0x0001
        /*0022*/ 	.short	0x0008
        /*0024*/ 	.byte	0x00, 0xf5, 0x21, 0x00


	//----- nvinfo : EIATTR_KPARAM_INFO
	.align		4
.L_16151:
        /*0028*/ 	.byte	0x04, 0x17
        /*002a*/ 	.short	(.L_16153 - .L_16152)
.L_16152:
        /*002c*/ 	.word	0x00000000
        /*0030*/ 	.short	0x0000
        /*0032*/ 	.short	0x0000
        /*0034*/ 	.byte	0x00, 0xf5, 0x21, 0x00


	//----- nvinfo : EIATTR_SPARSE_MMA_MASK
	.align		4
.L_16153:
        /*0038*/ 	.byte	0x03, 0x50
        /*003a*/ 	.short	0x0000


	//----- nvinfo : EIATTR_MAXREG_COUNT
	.align		4
        /*003c*/ 	.byte	0x03, 0x1b
        /*003e*/ 	.short	0x00ff


	//----- nvinfo : EIATTR_NUM_BARRIERS
	.align		4
        /*0040*/ 	.byte	0x02, 0x4c
        /*0042*/ 	.byte	0x01
	.zero		1


	//----- nvinfo : EIATTR_MERCURY_ISA_VERSION
	.align		4
        /*0044*/ 	.byte	0x03, 0x5f
        /*0046*/ 	.short	0x0101


	//----- nvinfo : EIATTR_COOP_GROUP_MASK_REGIDS
	.align		4
        /*0048*/ 	.byte	0x04, 0x29
        /*004a*/ 	.short	(.L_16155 - .L_16154)


	//   ....[0]....
.L_16154:
        /*004c*/ 	.word	0xffffffff


	//   ....[1]....
        /*0050*/ 	.word	0xffffffff


	//   ....[2]....
        /*0054*/ 	.word	0xffffffff


	//   ....[3]....
        /*0058*/ 	.word	0xffffffff


	//   ....[4]....
        /*005c*/ 	.word	0xffffffff


	//   ....[5]....
        /*0060*/ 	.word	0xffffffff


	//   ....[6]....
        /*0064*/ 	.word	0xffffffff


	//   ....[7]....
        /*0068*/ 	.word	0xffffffff


	//   ....[8]....
        /*006c*/ 	.word	0xffffffff


	//   ....[9]....
        /*0070*/ 	.word	0xffffffff


	//   ....[10]....
        /*0074*/ 	.word	0xffffffff


	//   ....[11]....
        /*0078*/ 	.word	0xffffffff


	//   ....[12]....
        /*007c*/ 	.word	0xffffffff


	//   ....[13]....
        /*0080*/ 	.word	0xffffffff


	//   ....[14]....
        /*0084*/ 	.word	0xffffffff


	//   ....[15]....
        /*0088*/ 	.word	0xffffffff


	//   ....[16]....
        /*008c*/ 	.word	0xffffffff


	//   ....[17]....
        /*0090*/ 	.word	0xffffffff


	//   ....[18]....
        /*0094*/ 	.word	0xffffffff


	//   ....[19]....
        /*0098*/ 	.word	0xffffffff


	//   ....[20]....
        /*009c*/ 	.word	0x05000012


	//   ....[21]....
        /*00a0*/ 	.word	0x05000012


	//   ....[22]....
        /*00a4*/ 	.word	0x05000012


	//   ....[23]....
        /*00a8*/ 	.word	0x05000012


	//   ....[24]....
        /*00ac*/ 	.word	0x05000012


	//   ....[25]....
        /*00b0*/ 	.word	0x05000012


	//   ....[26]....
        /*00b4*/ 	.word	0x05000012


	//   ....[27]....
        /*00b8*/ 	.word	0x05000012


	//   ....[28]....
        /*00bc*/ 	.word	0x05000012


	//   ....[29]....
        /*00c0*/ 	.word	0x05000012


	//----- nvinfo : EIATTR_COOP_GROUP_INSTR_OFFSETS
	.align		4
.L_16155:
        /*00c4*/ 	.byte	0x04, 0x28
        /*00c6*/ 	.short	(.L_16157 - .L_16156)


	//   ....[0]....
.L_16156:
        /*00c8*/ 	.word	0x000003b0


	//   ....[1]....
        /*00cc*/ 	.word	0x000003e0


	//   ....[2]....
        /*00d0*/ 	.word	0x00000410


	//   ....[3]....
        /*00d4*/ 	.word	0x00000440


	//   ....[4]....
        /*00d8*/ 	.word	0x00000470


	//   ....[5]....
        /*00dc*/ 	.word	0x00000580


	//   ....[6]....
        /*00e0*/ 	.word	0x000005b0


	//   ....[7]....
        /*00e4*/ 	.word	0x000005e0


	//   ....[8]....
        /*00e8*/ 	.word	0x00000610


	//   ....[9]....
        /*00ec*/ 	.word	0x00000640


	//   ....[10]....
        /*00f0*/ 	.word	0x00000890


	//   ....[11]....
        /*00f4*/ 	.word	0x000008b0


	//   ....[12]....
        /*00f8*/ 	.word	0x000008d0


	//   ....[13]....
        /*00fc*/ 	.word	0x000008f0


	//   ....[14]....
        /*0100*/ 	.word	0x00000910


	//   ....[15]....
        /*0104*/ 	.word	0x000009a0


	//   ....[16]....
        /*0108*/ 	.word	0x000009c0


	//   ....[17]....
        /*010c*/ 	.word	0x000009e0


	//   ....[18]....
        /*0110*/ 	.word	0x00000a00


	//   ....[19]....
        /*0114*/ 	.word	0x00000a20


	//   ....[20]....
        /*0118*/ 	.word	0x00000e70


	//   ....[21]....
        /*011c*/ 	.word	0x00000ee0


	//   ....[22]....
        /*0120*/ 	.word	0x00000f50


	//   ....[23]....
        /*0124*/ 	.word	0x00000fc0


	//   ....[24]....
        /*0128*/ 	.word	0x00001030


	//   ....[25]....
        /*012c*/ 	.word	0x000010b0


	//   ....[26]....
        /*0130*/ 	.word	0x00001110


	//   ....[27]....
        /*0134*/ 	.word	0x00001170


	//   ....[28]....
        /*0138*/ 	.word	0x000011d0


	//   ....[29]....
        /*013c*/ 	.word	0x00001230


	//----- nvinfo : EIATTR_VRC_CTA_INIT_COUNT
	.align		4
.L_16157:
        /*0140*/ 	.byte	0x02, 0x4a
	.zero		1
	.zero		1


	//----- nvinfo : EIATTR_EXIT_INSTR_OFFSETS
	.align		4
        /*0144*/ 	.byte	0x04, 0x1c
        /*0146*/ 	.short	(.L_16159 - .L_16158)


	//   ....[0]....
.L_16158:
        /*0148*/ 	.word	0x00000d50


	//   ....[1]....
        /*014c*/ 	.word	0x00000e10


	//----- nvinfo : EIATTR_CRS_STACK_SIZE
	.align		4
.L_16159:
        /*0150*/ 	.byte	0x04, 0x1e
        /*0152*/ 	.short	(.L_16161 - .L_16160)
.L_16160:
        /*0154*/ 	.word	0x00000000


	//----- nvinfo : EIATTR_CBANK_PARAM_SIZE
	.align		4
.L_16161:
        /*0158*/ 	.byte	0x03, 0x19
        /*015a*/ 	.short	0x0018


	//----- nvinfo : EIATTR_PARAM_CBANK
	.align		4
        /*015c*/ 	.byte	0x04, 0x0a
        /*015e*/ 	.short	(.L_16163 - .L_16162)
	.align		4
.L_16162:
        /*0160*/ 	.word	index@(.nv.constant0._ZN2at6native43_GLOBAL__N__9ae7fba5_10_SoftMax_cu_9f978f6322cunn_SoftMaxForwardRegIN3c104HalfEfS4_NS1_25LogSoftMaxForwardEpilogueElLi4EEEvPT1_PKT_T3_)
        /*0164*/ 	.short	0x0380
        /*0166*/ 	.short	0x0018


	//----- nvinfo : EIATTR_SW_WAR
	.align		4
.L_16163:
        /*0168*/ 	.byte	0x04, 0x36
        /*016a*/ 	.short	(.L_16165 - .L_16164)
.L_16164:
        /*016c*/ 	.word	0x00000008
.L_16165:


//--------------------- .nv.info._ZN2at6native43_GLOBAL__N__9ae7fba5_10_SoftMax_cu_9f978f6322cunn_SoftMaxForwardRegIN3c104HalfEfS4_NS1_25LogSoftMaxForwardEpilogueElLi3EEEvPT1_PKT_T3_ --------------------------
	.section	.nv.info._ZN2at6native43_GLOBAL__N__9ae7fba5_10_SoftMax_cu_9f978f6322cunn_SoftMaxForwardRegIN3c104HalfEfS4_NS1_25LogSoftMaxForwardEpilogueElLi3EEEvPT1_PKT_T3_,"",@"SHT_CUDA_INFO"
	.sectionflags	@""
	.align	4


	//----- nvinfo : EIATTR_CUDA_API_VERSION
	.align		4
        /*0000*/ 	.byte	0x04, 0x37
        /*0002*/ 	.short	(.L_16167 - .L_16166)
.L_16166:
        /*0004*/ 	.word	0x00000082


	//----- nvinfo : EIATTR_KPARAM_INFO
	.align		4
.L_16167:
        /*0008*/ 	.byte	0x04, 0x17
        /*000a*/ 	.short	(.L_16169 - .L_16168)
.L_16168:
        /*000c*/ 	.word	0x00000000
        /*0010*/ 	.short	0x0002
        /*0012*/ 	.short	0x0010
        /*0014*/ 	.byte	0x00, 0xf0, 0x21, 0x00


	//----- nvinfo : EIATTR_KPARAM_INFO
	.align		4
.L_16169:
        /*0018*/ 	.byte	0x04, 0x17
        /*001a*/ 	.short	(.L_16171 - .L_16170)
.L_16170:
        /*001c*/ 	.word	0x00000000
        /*0020*/ 	.short	0x0001
        /*0022*/ 	.short	0x0008
        /*0024*/ 	.byte	0x00, 0xf5, 0x21, 0x00


	//----- nvinfo : EIATTR_KPARAM_INFO
	.align		4
.L_16171:
        /*0028*/ 	.byte	0x04, 0x17
        /*002a*/ 	.short	(.L_16173 - .L_16172)
.L_16172:
        /*002c*/ 	.word	0x00000000
        /*0030*/ 	.short	0x0000
        /*0032*/ 	.short	0x0000
        /*0034*/ 	.byte	0x00, 0xf5, 0x21, 0x00


	//----- nvinfo : EIATTR_SPARSE_MMA_MASK
	.align		4
.L_16173:
        /*0038*/ 	.byte	0x03, 0x50
        /*003a*/ 	.short	0x0000


	//----- nvinfo : EIATTR_MAXREG_COUNT
	.align		4
        /*003c*/ 	.byte	0x03, 0x1b
        /*003e*/ 	.short	0x00ff


	//----- nvinfo : EIATTR_NUM_BARRIERS
	.align		4
        /*0040*/ 	.byte	0x02, 0x4c
        /*0042*/ 	.byte	0x01
	.zero		1


	//----- nvinfo : EIATTR_MERCURY_ISA_VERSION
	.align		4
        /*0044*/ 	.byte	0x03, 0x5f
        /*0046*/ 	.short	0x0101


	//----- nvinfo : EIATTR_COOP_GROUP_MASK_REGIDS
	.align		4
        /*0048*/ 	.byte	0x04, 0x29
        /*004a*/ 	.short	(.L_16175 - .L_16174)


	//   ....[0]....
.L_16174:
        /*004c*/ 	.word	0xffffffff


	//   ....[1]....
        /*0050*/ 	.word	0xffffffff


	//   ....[2]....
        /*0054*/ 	.word	0xffffffff


	//   ....[3]....
        /*0058*/ 	.word	0xffffffff


	//   ....[4]....
        /*005c*/ 	.word	0xffffffff


	//   ....[5]....
        /*0060*/ 	.word	0xffffffff


	//   ....[6]....
        /*0064*/ 	.word	0xffffffff


	//   ....[7]....
        /*0068*/ 	.word	0xffffffff


	//   ....[8]....
        /*006c*/ 	.word	0xffffffff


	//   ....[9]....
        /*0070*/ 	.word	0xffffffff


	//   ....[10]....
        /*0074*/ 	.word	0xffffffff


	//   ....[11]....
        /*0078*/ 	.word	0xffffffff


	//   ....[12]....
        /*007c*/ 	.word	0xffffffff


	//   ....[13]....
        /*0080*/ 	.word	0xffffffff


	//   ....[14]....
        /*0084*/ 	.word	0xffffffff


	//   ....[15]....
        /*0088*/ 	.word	0xffffffff


	//   ....[16]....
        /*008c*/ 	.word	0xffffffff


	//   ....[17]....
        /*0090*/ 	.word	0xffffffff


	//   ....[18]....
        /*0094*/ 	.word	0xffffffff


	//   ....[19]....
        /*0098*/ 	.word	0xffffffff


	//   ....[20]....
        /*009c*/ 	.word	0x05000012


	//   ....[21]....
        /*00a0*/ 	.word	0x05000012


	//   ....[22]....
        /*00a4*/ 	.word	0x05000012


	//   ....[23]....
        /*00a8*/ 	.word	0x05000012


	//   ....[24]....
        /*00ac*/ 	.word	0x05000012


	//   ....[25]....
        /*00b0*/ 	.word	0x05000012


	//   ....[26]....
        /*00b4*/ 	.word	0x05000012


	//   ....[27]....
        /*00b8*/ 	.word	0x05000012


	//   ....[28]....
        /*00bc*/ 	.word	0x05000012


	//   ....[29]....
        /*00c0*/ 	.word	0x05000012


	//----- nvinfo : EIATTR_COOP_GROUP_INSTR_OFFSETS
	.align		4
.L_16175:
        /*00c4*/ 	.byte	0x04, 0x28
        /*00c6*/ 	.short	(.L_16177 - .L_16176)


	//   ....[0]....
.L_16176:
        /*00c8*/ 	.word	0x000002f0


	//   ....[1]....
        /*00cc*/ 	.word	0x00000320


	//   ....[2]....
        /*00d0*/ 	.word	0x00000350


	//   ....[3]....
        /*00d4*/ 	.word	0x00000380


	//   ....[4]....
        /*00d8*/ 	.word	0x000003b0


	//   ....[5]....
        /*00dc*/ 	.word	0x000004b0


	//   ....[6]....
        /*00e0*/ 	.word	0x000004e0


	//   ....[7]....
        /*00e4*/ 	.word	0x00000510


	//   ....[8]....
        /*00e8*/ 	.word	0x00000540


	//   ....[9]....
        /*00ec*/ 	.word	0x00000570


	//   ....[10]....
        /*00f0*/ 	.word	0x00000730


	//   ....[11]....
        /*00f4*/ 	.word	0x00000750


	//   ....[12]....
        /*00f8*/ 	.word	0x00000770


	//   ....[13]....
        /*00fc*/ 	.word	0x00000790


	//   ....[14]....
        /*0100*/ 	.word	0x000007b0


	//   ....[15]....
        /*0104*/ 	.word	0x00000840


	//   ....[16]....
        /*0108*/ 	.word	0x00000860


	//   ....[17]....
        /*010c*/ 	.word	0x00000880


	//   ....[18]....
        /*0110*/ 	.word	0x000008a0


	//   ....[19]....
        /*0114*/ 	.word	0x000008c0


	//   ....[20]....
        /*0118*/ 	.word	0x00000c20


	//   ....[21]....
        /*011c*/ 	.word	0x00000ca0


	//   ....[22]....
        /*0120*/ 	.word	0x00000d20


	//   ....[23]....
        /*0124*/ 	.word	0x00000da0


	//   ....[24]....
        /*0128*/ 	.word	0x00000e20


	//   ....[25]....
        /*012c*/ 	.word	0x00000ea0


	//   ....[26]....
        /*0130*/ 	.word	0x00000f10


	//   ....[27]....
        /*0134*/ 	.word	0x00000f80


	//   ....[28]....
        /*0138*/ 	.word	0x00000ff0


	//   ....[29]....
        /*013c*/ 	.word	0x00001060


	//----- nvinfo : EIATTR_VRC_CTA_INIT_COUNT
	.align		4
.L_16177:
        /*0140*/ 	.byte	0x02, 0x4a
	.zero		1
	.zero		1


	//----- nvinfo : EIATTR_EXIT_INSTR_OFFSETS
	.align		4
        /*0144*/ 	.byte	0x04, 0x1c
        /*0146*/ 	.short	(.L_16179 - .L_16178)


	//   ....[0]....
.L_16178:
        /*0148*/ 	.word	0x00000b00


	//   ....[1]....
        /*014c*/ 	.word	0x00000bc0


	//----- nvinfo : EIATTR_CRS_STACK_SIZE
	.align		4
.L_16179:
        /*0150*/ 	.byte	0x04, 0x1e
        /*0152*/ 	.short	(.L_16181 - .L_16180)
.L_16180:
        /*0154*/ 	.word	0x00000000


	//----- nvinfo : EIATTR_CBANK_PARAM_SIZE
	.align		4
.L_16181:
        /*0158*/ 	.byte	0x03, 0x19
        /*015a*/ 	.short	0x0018


	//----- nvinfo : EIATTR_PARAM_CBANK
	.align		4
        /*015c*/ 	.byte	0x04, 0x0a
        /*015e*/ 	.short	(.L_16183 - .L_16182)
	.align		4
.L_16182:
        /*0160*/ 	.word	index@(.nv.constant0._ZN2at6native43_GLOBAL__N__9ae7fba5_10_SoftMax_cu_9f978f6322cunn_SoftMaxForwardRegIN3c104HalfEfS4_NS1_25LogSoftMaxForwardEpilogueElLi3EEEvPT1_PKT_T3_)
        /*0164*/ 	.short	0x0380
        /*0166*/ 	.short	0x0018


	//----- nvinfo : EIATTR_SW_WAR
	.align		4
.L_16183:
        /*0168*/ 	.byte	0x04, 0x36
        /*016a*/ 	.short	(.L_16185 - .L_16184)
.L_16184:
        /*016c*/ 	.word	0x00000008
.L_16185:


//--------------------- .nv.info._ZN2at6native43_GLOBAL__N__9ae7fba5_10_SoftMax_cu_9f978f6322cunn_SoftMaxForwardRegIN3c104HalfEfS4_NS1_25LogSoftMaxForwardEpilogueElLi2EEEvPT1_PKT_T3_ --------------------------
	.section	.nv.info._ZN2at6native43_GLOBAL__N__9ae7fba5_10_SoftMax_cu_9f978f6322cunn_SoftMaxForwardRegIN3c104HalfEfS4_NS1_25LogSoftMaxForwardEpilogueElLi2EEEvPT1_PKT_T3_,"",@"SHT_CUDA_INFO"
	.sectionflags	@""
	.align	4


	//----- nvinfo : EIATTR_CUDA_API_VERSION
	.align		4
        /*0000*/ 	.byte	0x04, 0x37
        /*0002*/ 	.short	(.L_16187 - .L_16186)
.L_16186:
        /*0004*/ 	.word	0x00000082


	//----- nvinfo : EIATTR_KPARAM_INFO
	.align		4
.L_16187:
        /*0008*/ 	.byte	0x04, 0x17
        /*000a*/ 	.short	(.L_16189 - .L_16188)
.L_16188:
        /*000c*/ 	.word	0x00000000
        /*0010*/ 	.short	0x0002
        /*0012*/ 	.short	0x0010
        /*0014*/ 	.byte	0x00, 0xf0, 0x21, 0x00


	//----- nvinfo : EIATTR_KPARAM_INFO
	.align		4
.L_16189:
        /*0018*/ 	.byte	0x04, 0x17
        /*001a*/ 	.short	(.L_16191 - .L_16190)
.L_16190:
        /*001c*/ 	.word	0x00000000
        /*0020*/ 	.short	0x0001
        /*0022*/ 	.short	0x0008
        /*0024*/ 	.byte	0x00, 0xf5, 0x21, 0x00


	//----- nvinfo : EIATTR_KPARAM_INFO
	.align		4
.L_16191:
        /*0028*/ 	.byte	0x04, 0x17
        /*002a*/ 	.short	(.L_16193 - .L_16192)
.L_16192:
        /*002c*/ 	.word	0x00000000
        /*0030*/ 	.short	0x0000
        /*0032*/ 	.short	0x0000
        /*0034*/ 	.byte	0x00, 0xf5, 0x21, 0x00


	//----- nvinfo : EIATTR_SPARSE_MMA_MASK
	.align		4
.L_16193:
        /*0038*/ 	.byte	0x03, 0x50
        /*003a*/ 	.short	0x0000


	//----- nvinfo : EIATTR_MAXREG_COUNT
	.align		4
        /*003c*/ 	.byte	0x03, 0x1b
        /*003e*/ 	.short	0x00ff


	//----- nvinfo : EIATTR_NUM_BARRIERS
	.align		4
        /*0040*/ 	.byte	0x02, 0x4c
        /*0042*/ 	.byte	0x01
	.zero		1


	//----- nvinfo : EIATTR_MERCURY_ISA_VERSION
	.align		4
        /*0044*/ 	.byte	0x03, 0x5f
        /*0046*/ 	.short	0x0101


	//----- nvinfo : EIATTR_COOP_GROUP_MASK_REGIDS
	.align		4
        /*0048*/ 	.byte	0x04, 0x29
        /*004a*/ 	.short	(.L_16195 - .L_16194)


	//   ....[0]....
.L_16194:
        /*004c*/ 	.word	0xffffffff


	//   ....[1]....
        /*0050*/ 	.word	0xffffffff


	//   ....[2]....
        /*0054*/ 	.word	0xffffffff


	//   ....[3]....
        /*0058*/ 	.word	0xffffffff


	//   ....[4]....
        /*005c*/ 	.word	0xffffffff


	//   ....[5]....
        /*0060*/ 	.word	0xffffffff


	//   ....[6]....
        /*0064*/ 	.word	0xffffffff


	//   ....[7]....
        /*0068*/ 	.word	0xffffffff


	//   ....[8]....
        /*006c*/ 	.word	0xffffffff


	//   ....[9]....
        /*0070*/ 	.word	0xffffffff


	//   ....[10]....
        /*0074*/ 	.word	0xffffffff


	//   ....[11]....
        /*0078*/ 	.word	0xffffffff


	//   ....[12]....
        /*007c*/ 	.word	0xffffffff


	//   ....[13]....
        /*0080*/ 	.word	0xffffffff


	//   ....[14]....
        /*0084*/ 	.word	0xffffffff


	//   ....[15]....
        /*0088*/ 	.word	0xffffffff


	//   ....[16]....
        /*008c*/ 	.word	0xffffffff


	//   ....[17]....
        /*0090*/ 	.word	0xffffffff


	//   ....[18]....
        /*0094*/ 	.word	0xffffffff


	//   ....[19]....
        /*0098*/ 	.word	0xffffffff


	//   ....[20]....
        /*009c*/ 	.word	0x05000012


	//   ....[21]....
        /*00a0*/ 	.word	0x05000012


	//   ....[22]....
        /*00a4*/ 	.word	0x05000012


	//   ....[23]....
        /*00a8*/ 	.word	0x05000012


	//   ....[24]....
        /*00ac*/ 	.word	0x05000012


	//   ....[25]....
        /*00b0*/ 	.word	0x05000012


	//   ....[26]....
        /*00b4*/ 	.word	0x05000012


	//   ....[27]....
        /*00b8*/ 	.word	0x05000012


	//   ....[28]....
        /*00bc*/ 	.word	0x05000012


	//   ....[29]....
        /*00c0*/ 	.word	0x05000012


	//----- nvinfo : EIATTR_COOP_GROUP_INSTR_OFFSETS
	.align		4
.L_16195:
        /*00c4*/ 	.byte	0x04, 0x28
        /*00c6*/ 	.short	(.L_16197 - .L_16196)


	//   ....[0]....
.L_16196:
        /*00c8*/ 	.word	0x00000240


	//   ....[1]....
        /*00cc*/ 	.word	0x00000270


	//   ....[2]....
        /*00d0*/ 	.word	0x000002a0


	//   ....[3]....
        /*00d4*/ 	.word	0x000002d0


	//   ....[4]....
        /*00d8*/ 	.word	0x00000300


	//   ....[5]....
        /*00dc*/ 	.word	0x000003f0


	//   ....[6]....
        /*00e0*/ 	.word	0x00000420


	//   ....[7]....
        /*00e4*/ 	.word	0x00000450


	//   ....[8]....
        /*00e8*/ 	.word	0x00000480


	//   ....[9]....
        /*00ec*/ 	.word	0x000004b0


	//   ....[10]....
        /*00f0*/ 	.word	0x00000620


	//   ....[11]....
        /*00f4*/ 	.word	0x00000640


	//   ....[12]....
        /*00f8*/ 	.word	0x00000660


	//   ....[13]....
        /*00fc*/ 	.word	0x00000680


	//   ....[14]....
        /*0100*/ 	.word	0x000006a0


	//   ....[15]....
        /*0104*/ 	.word	0x00000730


	//   ....[16]....
        /*0108*/ 	.word	0x00000750


	//   ....[17]....
        /*010c*/ 	.word	0x00000770


	//   ....[18]....
        /*0110*/ 	.word	0x00000790


	//   ....[19]....
        /*0114*/ 	.word	0x000007b0


	//   ....[20]....
        /*0118*/ 	.word	0x00000a30


	//   ....[21]....
        /*011c*/ 	.word	0x00000ab0


	//   ....[22]....
        /*0120*/ 	.word	0x00000b30


	//   ....[23]....
        /*0124*/ 	.word	0x00000bb0


	//   ....[24]....
        /*0128*/ 	.word	0x00000c30


	//   ....[25]....
        /*012c*/ 	.word	0x00000cb0


	//   ....[26]....
        /*0130*/ 	.word	0x00000d20


	//   ....[27]....
        /*0134*/ 	.word	0x00000d90


	//   ....[28]....
        /*0138*/ 	.word	0x00000e00


	//   ....[29]....
        /*013c*/ 	.word	0x00000e70


	//----- nvinfo : EIATTR_VRC_CTA_INIT_COUNT
	.align		4
.L_16197:
        /*0140*/ 	.byte	0x02, 0x4a
	.zero		1
	.zero		1


	//----- nvinfo : EIATTR_EXIT_INSTR_OFFSETS
	.align		4
        /*0144*/ 	.byte	0x04, 0x1c
        /*0146*/ 	.short	(.L_16199 - .L_16198)


	//   ....[0]....
.L_16198:
        /*0148*/ 	.word	0x00000910


	//   ....[1]....
        /*014c*/ 	.word	0x000009d0


	//----- nvinfo : EIATTR_CRS_STACK_SIZE
	.align		4
.L_16199:
        /*0150*/ 	.byte	0x04, 0x1e
        /*0152*/ 	.short	(.L_16201 - .L_16200)
.L_16200:
        /*0154*/ 	.word	0x00000000


	//----- nvinfo : EIATTR_CBANK_PARAM_SIZE
	.align		4
.L_16201:
        /*0158*/ 	.byte	0x03, 0x19
        /*015a*/ 	.short	0x0018


	//----- nvinfo : EIATTR_PARAM_CBANK
	.align		4
        /*015c*/ 	.byte	0x04, 0x0a
        /*015e*/ 	.short	(.L_16203 - .L_16202)
	.align		4
.L_16202:
        /*0160*/ 	.word	index@(.nv.constant0._ZN2at6native43_GLOBAL__N__9ae7fba5_10_SoftMax_cu_9f978f6322cunn_SoftMaxForwardRegIN3c104HalfEfS4_NS1_25LogSoftMaxForwardEpilogueElLi2EEEvPT1_PKT_T3_)
        /*0164*/ 	.short	0x0380
        /*0166*/ 	.short	0x0018


	//----- nvinfo : EIATTR_SW_WAR
	.align		4
.L_16203:
        /*0168*/ 	.byte	0x04, 0x36
        /*016a*/ 	.short	(.L_16205 - .L_16204)
.L_16204:
        /*016c*/ 	.word	0x00000008
.L_16205:


//--------------------- .nv.info._ZN2at6native43_GLOBAL__N__9ae7fba5_10_SoftMax_cu_9f978f6322cunn_SoftMaxForwardRegIN3c104HalfEfS4_NS1_25LogSoftMaxForwardEpilogueElLi1EEEvPT1_PKT_T3_ --------------------------
	.section	.nv.info._ZN2at6native43_GLOBAL__N__9ae7fba5_10_SoftMax_cu_9f978f6322cunn_SoftMaxForwardRegIN3c104HalfEfS4_NS1_25LogSoftMaxForwardEpilogueElLi1EEEvPT1_PKT_T3_,"",@"SHT_CUDA_INFO"
	.sectionflags	@""
	.align	4


	//----- nvinfo : EIATTR_CUDA_API_VERSION
	.align		4
        /*0000*/ 	.byte	0x04, 0x37
        /*0002*/ 	.short	(.L_16207 - .L_16206)
.L_16206:
        /*0004*/ 	.word	0x00000082


	//----- nvinfo : EIATTR_KPARAM_INFO
	.align		4
.L_16207:
        /*0008*/ 	.byte	0x04, 0x17
        /*000a*/ 	.short	(.L_16209 - .L_16208)
.L_16208:
        /*000c*/ 	.word	0x00000000
        /*0010*/ 	.short	0x0002
        /*0012*/ 	.short	0x0010
        /*0014*/ 	.byte	0x00, 0xf0, 0x21, 0x00


	//----- nvinfo : EIATTR_KPARAM_INFO
	.align		4
.L_16209:
        /*0018*/ 	.byte	0x04, 0x17
        /*001a*/ 	.short	(.L_16211 - .L_16210)
.L_16210:
        /*001c*/ 	.word	0x00000000
        /*0020*/ 	.short	0x0001
        /*0022*/ 	.short	0x0008
        /*0024*/ 	.byte	0x00, 0xf5, 0x21, 0x00


	//----- nvinfo : EIATTR_KPARAM_INFO
	.align		4
.L_16211:
        /*0028*/ 	.byte	0x04, 0x17
        /*002a*/ 	.short	(.L_16213 - .L_16212)
.L_16212:
        /*002c*/ 	.word	0x00000000
        /*0030*/ 	.short	0x0000
        /*0032*/ 	.short	0x0000
        /*0034*/ 	.byte	0x00, 0xf5, 0x21, 0x00


	//----- nvinfo : EIATTR_SPARSE_MMA_MASK
	.align		4
.L_16213:
        /*0038*/ 	.byte	0x03, 0x50
        /*003a*/ 	.short	0x0000


	//----- nvinfo : EIATTR_MAXREG_COUNT
	.align		4
        /*003c*/ 	.byte	0x03, 0x1b
        /*003e*/ 	.short	0x00ff


	//----- nvinfo : EIATTR_NUM_BARRIERS
	.align		4
        /*0040*/ 	.byte	0x02, 0x4c
        /*0042*/ 	.byte	0x01
	.zero		1


	//----- nvinfo : EIATTR_MERCURY_ISA_VERSION
	.align		4
        /*0044*/ 	.byte	0x03, 0x5f
        /*0046*/ 	.short	0x0101


	//----- nvinfo : EIATTR_COOP_GROUP_MASK_REGIDS
	.align		4
        /*0048*/ 	.byte	0x04, 0x29
        /*004a*/ 	.short	(.L_16215 - .L_16214)


	//   ....[0]....
.L_16214:
        /*004c*/ 	.word	0xffffffff


	//   ....[1]....
        /*0050*/ 	.word	0xffffffff


	//   ....[2]....
        /*0054*/ 	.word	0xffffffff


	//   ....[3]....
        /*0058*/ 	.word	0xffffffff


	//   ....[4]....
        /*005c*/ 	.word	0xffffffff


	//   ....[5]....
        /*0060*/ 	.word	0xffffffff


	//   ....[6]....
        /*0064*/ 	.word	0xffffffff


	//   ....[7]....
        /*0068*/ 	.word	0xffffffff


	//   ....[8]....
        /*006c*/ 	.word	0xffffffff


	//   ....[9]....
        /*0070*/ 	.word	0xffffffff


	//   ....[10]....
        /*0074*/ 	.word	0xffffffff


	//   ....[11]....
        /*0078*/ 	.word	0xffffffff


	//   ....[12]....
        /*007c*/ 	.word	0xffffffff


	//   ....[13]....
        /*0080*/ 	.word	0xffffffff


	//   ....[14]....
        /*0084*/ 	.word	0xffffffff


	//   ....[15]....
        /*0088*/ 	.word	0xffffffff


	//   ....[16]....
        /*008c*/ 	.word	0xffffffff


	//   ....[17]....
        /*0090*/ 	.word	0xffffffff


	//   ....[18]....
        /*0094*/ 	.word	0xffffffff


	//   ....[19]....
        /*0098*/ 	.word	0xffffffff


	//   ....[20]....
        /*009c*/ 	.word	0x0500000f


	//   ....[21]....
        /*00a0*/ 	.word	0x0500000f


	//   ....[22]....
        /*00a4*/ 	.word	0x0500000f


	//   ....[23]....
        /*00a8*/ 	.word	0x0500000f


	//   ....[24]....
        /*00ac*/ 	.word	0x0500000f


	//   ....[25]....
        /*00b0*/ 	.word	0x0500000f


	//   ....[26]....
        /*00b4*/ 	.word	0x0500000f


	//   ....[27]....
        /*00b8*/ 	.word	0x0500000f


	//   ....[28]....
        /*00bc*/ 	.word	0x0500000f


	//   ....[29]....
        /*00c0*/ 	.word	0x0500000f


	//----- nvinfo : EIATTR_COOP_GROUP_INSTR_OFFSETS
	.align		4
.L_16215:
        /*00c4*/ 	.byte	0x04, 0x28
        /*00c6*/ 	.short	(.L_16217 - .L_16216)


	//   ....[0]....
.L_16216:
        /*00c8*/ 	.word	0x00000170


	//   ....[1]....
        /*00cc*/ 	.word	0x000001b0


	//   ....[2]....
        /*00d0*/ 	.word	0x000001f0


	//   ....[3]....
        /*00d4*/ 	.word	0x00000230


	//   ....[4]....
        /*00d8*/ 	.word	0x00000270


	//   ....[5]....
        /*00dc*/ 	.word	0x00000330


	//   ....[6]....
        /*00e0*/ 	.word	0x00000360


	//   ....[7]....
        /*00e4*/ 	.word	0x00000390


	//   ....[8]....
        /*00e8*/ 	.word	0x000003c0


	//   ....[9]....
        /*00ec*/ 	.word	0x000003f0


	//   ....[10]....
        /*00f0*/ 	.word	0x00000510


	//   ....[11]....
        /*00f4*/ 	.word	0x00000530


	//   ....[12]....
        /*00f8*/ 	.word	0x00000550


	//   ....[13]....
        /*00fc*/ 	.word	0x00000570


	//   ....[14]....
        /*0100*/ 	.word	0x00000590


	//   ....[15]....
        /*0104*/ 	.word	0x00000620


	//   ....[16]....
        /*0108*/ 	.word	0x00000640


	//   ....[17]....
        /*010c*/ 	.word	0x00000660


	//   ....[18]....
        /*0110*/ 	.word	0x00000680


	//   ....[19]....
        /*0114*/ 	.word	0x000006a0


	//   ....[20]....
        /*0118*/ 	.word	0x00000840


	//   ....[21]....
        /*011c*/ 	.word	0x000008c0


	//   ....[22]....
        /*0120*/ 	.word	0x00000940


	//   ....[23]....
        /*0124*/ 	.word	0x000009c0


	//   ....[24]....
        /*0128*/ 	.word	0x00000a40


	//   ....[25]....
        /*012c*/ 	.word	0x00000ac0


	//   ....[26]....
        /*0130*/ 	.word	0x00000b30


	//   ....[27]....
        /*0134*/ 	.word	0x00000ba0


	//   ....[28]....
        /*0138*/ 	.word	0x00000c10


	//   ....[29]....
        /*013c*/ 	.word	0x00000c80


	//----- nvinfo : EIATTR_VRC_CTA_INIT_COUNT
	.align		4
.L_16217:
        /*0140*/ 	.byte	0x02, 0x4a
	.zero		1
	.zero		1


	//----- nvinfo : EIATTR_EXIT_INSTR_OFFSETS
	.align		4
        /*0144*/ 	.byte	0x04, 0x1c
        /*0146*/ 	.short	(.L_16219 - .L_16218)


	//   ....[0]....
.L_16218:
        /*0148*/ 	.word	0x00000700


	//   ....[1]....
        /*014c*/ 	.word	0x000007e0


	//----- nvinfo : EIATTR_CRS_STACK_SIZE
	.align		4
.L_16219:
        /*0150*/ 	.byte	0x04, 0x1e
        /*0152*/ 	.short	(.L_16221 - .L_16220)
.L_16220:
        /*0154*/ 	.word	0x00000000


	//----- nvinfo : EIATTR_CBANK_PARAM_SIZE
	.align		4
.L_16221:
        /*0158*/ 	.byte	0x03, 0x19
        /*015a*/ 	.short	0x0018


	//----- nvinfo : EIATTR_PARAM_CBANK
	.align		4
        /*015c*/ 	.byte	0x04, 0x0a
        /*015e*/ 	.short	(.L_16223 - .L_16222)
	.align		4
.L_16222:
        /*0160*/ 	.word	index@(.nv.constant0._ZN2at6native43_GLOBAL__N__9ae7fba5_10_SoftMax_cu_9f978f6322cunn_SoftMaxForwardRegIN3c104HalfEfS4_NS1_25LogSoftMaxForwardEpilogueElLi1EEEvPT1_PKT_T3_)
        /*0164*/ 	.short	0x0380
        /*0166*/ 	.short	0x0018


	//----- nvinfo : EIATTR_SW_WAR
	.align		4
.L_16223:
        /*0168*/ 	.byte	0x04, 0x36
        /*016a*/ 	.short	(.L_16225 - .L_16224)
.L_16224:
        /*016c*/ 	.word	0x00000008
.L_16225:


//--------------------- .nv.info._ZN2at6native43_GLOBAL__N__9ae7fba5_10_SoftMax_cu_9f978f6319cunn_SoftMaxForwardILi4EfffNS1_25LogSoftMaxForwardEpilogueEEEvPT2_PKT0_i --------------------------
	.section	.nv.info._ZN2at6native43_GLOBAL__N__9ae7fba5_10_SoftMax_cu_9f978f6319cunn_SoftMaxForwardILi4EfffNS1_25LogSoftMaxForwardEpilogueEEEvPT2_PKT0_i,"",@"SHT_CUDA_INFO"
	.sectionflags	@""
	.align	4


	//----- nvinfo : EIATTR_CUDA_API_VERSION
	.align		4
        /*0000*/ 	.byte	0x04, 0x37
        /*0002*/ 	.short	(.L_16227 - .L_16226)
.L_16226:
        /*0004*/ 	.word	0x00000082


	//----- nvinfo : EIATTR_KPARAM_INFO
	.align		4
.L_16227:
        /*0008*/ 	.byte	0x04, 0x17
        /*000a*/ 	.short	(.L_16229 - .L_16228)
.L_16228:
        /*000c*/ 	.word	0x00000000
        /*0010*/ 	.short	0x0002
        /*0012*/ 	.short	0x0010
        /*0014*/ 	.byte	0x00, 0xf0, 0x11, 0x00


	//----- nvinfo : EIATTR_KPARAM_INFO
	.align		4
.L_16229:
        /*0018*/ 	.byte	0x04, 0x17
        /*001a*/ 	.short	(.L_16231 - .L_16230)
.L_16230:
        /*001c*/ 	.word	0x00000000
        /*0020*/ 	.short	0x0001
        /*0022*/ 	.short	0x0008
        /*0024*/ 	.byte	0x00, 0xf5, 0x21, 0x00


	//----- nvinfo : EIATTR_KPARAM_INFO
	.align		4
.L_16231:
        /*0028*/ 	.byte	0x04, 0x17
        /*002a*/ 	.short	(.L_16233 - .L_16232)
.L_16232:
        /*002c*/ 	.word	0x00000000
        /*0030*/ 	.short	0x0000
        /*0032*/ 	.short	0x0000
        /*0034*/ 	.byte	0x00, 0xf5, 0x21, 0x00


	//----- nvinfo : EIATTR_SPARSE_MMA_MASK
	.align		4
.L_16233:
        /*0038*/ 	.byte	0x03, 0x50
        /*003a*/ 	.short	0x0000


	//----- nvinfo : EIATTR_MAXREG_COUNT
	.align		4
        /*003c*/ 	.byte	0x03, 0x1b
        /*003e*/ 	.short	0x00ff


	//----- nvinfo : EIATTR_NUM_BARRIERS
	.align		4
        /*0040*/ 	.byte	0x02, 0x4c
        /*0042*/ 	.byte	0x01
	.zero		1


	//----- nvinfo : EIATTR_MERCURY_ISA_VERSION
	.align		4
        /*0044*/ 	.byte	0x03, 0x5f
        /*0046*/ 	.short	0x0101


	//----- nvinfo : EIATTR_COOP_GROUP_MASK_REGIDS
	.align		4
        /*0048*/ 	.byte	0x04, 0x29
        /*004a*/ 	.short	(.L_16235 - .L_16234)


	//   ....[0]....
.L_16234:
        /*004c*/ 	.word	0xffffffff


	//   ....[1]....
        /*0050*/ 	.word	0xffffffff


	//   ....[2]....
        /*0054*/ 	.word	0xffffffff


	//   ....[3]....
        /*0058*/ 	.word	0xffffffff


	//   ....[4]....
        /*005c*/ 	.word	0xffffffff


	//   ....[5]....
        /*0060*/ 	.word	0xffffffff


	//   ....[6]....
        /*0064*/ 	.word	0xffffffff


	//   ....[7]....
        /*0068*/ 	.word	0xffffffff


	//   ....[8]....
        /*006c*/ 	.word	0xffffffff


	//   ....[9]....
        /*0070*/ 	.word	0xffffffff


	//   ....[10]....
        /*0074*/ 	.word	0xffffffff


	//   ....[11]....
        /*0078*/ 	.word	0xffffffff


	//   ....[12]....
        /*007c*/ 	.word	0xffffffff


	//   ....[13]....
        /*0080*/ 	.word	0xffffffff


	//   ....[14]....
        /*0084*/ 	.word	0xffffffff


	//   ....[15]....
        /*0088*/ 	.word	0xffffffff


	//   ....[16]....
        /*008c*/ 	.word	0xffffffff


	//   ....[17]....
        /*0090*/ 	.word	0xffffffff


	//   ....[18]....
        /*0094*/ 	.word	0xffffffff


	//   ....[19]....
        /*0098*/ 	.word	0xffffffff


	//   ....[20]....
        /*009c*/ 	.word	0x0500000f


	//   ....[21]....
        /*00a0*/ 	.word	0x0500000f


	//   ....[22]....
        /*00a4*/ 	.word	0x0500000f


	//   ....[23]....
        /*00a8*/ 	.word	0x0500000f


	//   ....[24]....
        /*00ac*/ 	.word	0x0500000f


	//   ....[25]....
        /*00b0*/ 	.word	0x0500000f


	//   ....[26]....
        /*00b4*/ 	.word	0x0500000f


	//   ....[27]....
        /*00b8*/ 	.word	0x0500000f


	//   ....[28]....
        /*00bc*/ 	.word	0x0500000f


	//   ....[29]....
        /*00c0*/ 	.word	0x0500000f


	//----- nvinfo : EIATTR_COOP_GROUP_INSTR_OFFSETS
	.align		4
.L_16235:
        /*00c4*/ 	.byte	0x04, 0x28
        /*00c6*/ 	.short	(.L_16237 - .L_16236)


	//   ....[0]....
.L_16236:
        /*00c8*/ 	.word	0x000005e0


	//   ....[1]....
        /*00cc*/ 	.word	0x00000690


	//   ....[2]....
        /*00d0*/ 	.word	0x000006c0


	//   ....[3]....
        /*00d4*/ 	.word	0x00000700


	//   ....[4]....
        /*00d8*/ 	.word	0x00000740


	//   ....[5]....
        /*00dc*/ 	.word	0x00000800


	//   ....[6]....
        /*00e0*/ 	.word	0x00000830


	//   ....[7]....
        /*00e4*/ 	.word	0x00000860


	//   ....[8]....
        /*00e8*/ 	.word	0x00000890


	//   ....[9]....
        /*00ec*/ 	.word	0x000008c0


	//   ....[10]....
        /*00f0*/ 	.word	0x00000db0


	//   ....[11]....
        /*00f4*/ 	.word	0x00000e30


	//   ....[12]....
        /*00f8*/ 	.word	0x00000e60


	//   ....[13]....
        /*00fc*/ 	.word	0x00000e80


	//   ....[14]....
        /*0100*/ 	.word	0x00000ea0


	//   ....[15]....
        /*0104*/ 	.word	0x00000f30


	//   ....[16]....
        /*0108*/ 	.word	0x00000f50


	//   ....[17]....
        /*010c*/ 	.word	0x00000f70


	//   ....[18]....
        /*0110*/ 	.word	0x00000f90


	//   ....[19]....
        /*0114*/ 	.word	0x00000fb0


	//   ....[20]....
        /*0118*/ 	.word	0x00001590


	//   ....[21]....
        /*011c*/ 	.word	0x00001610


	//   ....[22]....
        /*0120*/ 	.word	0x00001690


	//   ....[23]....
        /*0124*/ 	.word	0x00001710


	//   ....[24]....
        /*0128*/ 	.word	0x00001790


	//   ....[25]....
        /*012c*/ 	.word	0x00001800


	//   ....[26]....
        /*0130*/ 	.word	0x00001870


	//   ....[27]....
        /*0134*/ 	.word	0x000018e0


	//   ....[28]....
        /*0138*/ 	.word	0x00001950


	//   ....[29]....
        /*013c*/ 	.word	0x000019c0


	//----- nvinfo : EIATTR_VRC_CTA_INIT_COUNT
	.align		4
.L_16237:
        /*0140*/ 	.byte	0x02, 0x4a
	.zero		1
	.zero		1


	//----- nvinfo : EIATTR_EXIT_INSTR_OFFSETS
	.align		4
        /*0144*/ 	.byte	0x04, 0x1c
        /*0146*/ 	.short	(.L_16239 - .L_16238)


	//   ....[0]....
.L_16238:
        /*0148*/ 	.word	0x00001070


	//   ....[1]....
        /*014c*/ 	.word	0x00001120


	//   ....[2]....
        /*0150*/ 	.word	0x00001490


	//   ....[3]....
        /*0154*/ 	.word	0x00001540


	//----- nvinfo : EIATTR_CRS_STACK_SIZE
	.align		4
.L_16239:
        /*0158*/ 	.byte	0x04, 0x1e
        /*015a*/ 	.short	(.L_16241 - .L_16240)
.L_16240:
        /*015c*/ 	.word	0x00000000


	//----- nvinfo : EIATTR_CBANK_PARAM_SIZE
	.align		4
.L_16241:
        /*0160*/ 	.byte	0x03, 0x19
        /*0162*/ 	.short	0x0014


	//----- nvinfo : EIATTR_PARAM_CBANK
	.align		4
        /*0164*/ 	.byte	0x04, 0x0a
        /*0166*/ 	.short	(.L_16243 - .L_16242)
	.align		4
.L_16242:
        /*0168*/ 	.word	index@(.nv.constant0._ZN2at6native43_GLOBAL__N__9ae7fba5_10_SoftMax_cu_9f978f6319cunn_SoftMaxForwardILi4EfffNS1_25LogSoftMaxForwardEpilogueEEEvPT2_PKT0_i)
        /*016c*/ 	.short	0x0380
        /*016e*/ 	.short	0x0014


	//----- nvinfo : EIATTR_SW_WAR
	.align		4
.L_16243:
        /*0170*/ 	.byte	0x04, 0x36
        /*0172*/ 	.short	(.L_16245 - .L_16244)
.L_16244:
        /*0174*/ 	.word	0x00000008
.L_16245:


//--------------------- .nv.info._ZN2at6native43_GLOBAL__N__9ae7fba5_10_SoftMax_cu_9f978f6323cunn_SoftMaxForwardSmemILi4EfffNS1_25LogSoftMaxForwardEpilogueElEEvPT2_PKT0_T4_ --------------------------
	.section	.nv.info._ZN2at6native43_GLOBAL__N__9ae7fba5_10_SoftMax_cu_9f978f6323cunn_SoftMaxForwardSmemILi4EfffNS1_25LogSoftMaxForwardEpilogueElEEvPT2_PKT0_T4_,"",@"SHT_CUDA_INFO"
	.sectionflags	@""
	.align	4


	//----- nvinfo : EIATTR_CUDA_API_VERSION
	.align		4
        /*0000*/ 	.byte	0x04, 0x37
        /*0002*/ 	.short	(.L_16247 - .L_16246)
.L_16246:
        /*0004*/ 	.word	0x00000082


	//----- nvinfo : EIATTR_KPARAM_INFO
	.align		4
.L_16247:
        /*0008*/ 	.byte	0x04, 0x17
        /*000a*/ 	.short	(.L_16249 - .L_16248)
.L_16248:
        /*000c*/ 	.word	0x00000000
        /*0010*/ 	.short	0x0002
        /*0012*/ 	.short	0x0010
        /*0014*/ 	.byte	0x00, 0xf0, 0x21, 0x00


	//----- nvinfo : EIATTR_KPARAM_INFO
	.align		4
.L_16249:
        /*0018*/ 	.byte	0x04, 0x17
        /*001a*/ 	.short	(.L_16251 - .L_16250)
.L_16250:
        /*001c*/ 	.word	0x00000000
        /*0020*/ 	.short	0x0001
        /*0022*/ 	.short	0x0008
        /*0024*/ 	.byte	0x00, 0xf5, 0x21, 0x00


	//----- nvinfo : EIATTR_KPARAM_INFO
	.align		4
.L_16251:
        /*0028*/ 	.byte	0x04, 0x17
        /*002a*/ 	.short	(.L_16253 - .L_16252)
.L_16252:
        /*002c*/ 	.word	0x00000000
        /*0030*/ 	.short	0x0000
        /*0032*/ 	.short	0x0000
        /*0034*/ 	.byte	0x00, 0xf5, 0x21, 0x00


	//----- nvinfo : EIATTR_SPARSE_MMA_MASK
	.align		4
.L_16253:
        /*0038*/ 	.byte	0x03, 0x50
        /*003a*/ 	.short	0x0000


	//----- nvinfo : EIATTR_MAXREG_COUNT
	.align		4
        /*003c*/ 	.byte	0x03, 0x1b
        /*003e*/ 	.short	0x00ff


	//----- nvinfo : EIATTR_NUM_BARRIERS
	.align		4
        /*0040*/ 	.byte	0x02, 0x4c
        /*0042*/ 	.byte	0x01
	.zero		1


	//----- nvinfo : EIATTR_MERCURY_ISA_VERSION
	.align		4
        /*0044*/ 	.byte	0x03, 0x5f
        /*0046*/ 	.short	0x0101


	//----- nvinfo : EIATTR_COOP_GROUP_MASK_REGIDS
	.align		4
        /*0048*/ 	.byte	0x04, 0x29
        /*004a*/ 	.short	(.L_16255 - .L_16254)


	//   ....[0]....
.L_16254:
        /*004c*/ 	.word	0xffffffff


	//   ....[1]....
        /*0050*/ 	.word	0xffffffff


	//   ....[2]....
        /*0054*/ 	.word	0xffffffff


	//   ....[3]....
        /*0058*/ 	.word	0xffffffff


	//   ....[4]....
        /*005c*/ 	.word	0xffffffff


	//   ....[5]....
        /*0060*/ 	.word	0xffffffff


	//   ....[6]....
        /*0064*/ 	.word	0xffffffff


	//   ....[7]....
        /*0068*/ 	.word	0xffffffff


	//   ....[8]....
        /*006c*/ 	.word	0xffffffff


	//   ....[9]....
        /*0070*/ 	.word	0xffffffff


	//   ....[10]....
        /*0074*/ 	.word	0xffffffff


	//   ....[11]....
        /*0078*/ 	.word	0xffffffff


	//   ....[12]....
        /*007c*/ 	.word	0xffffffff


	//   ....[13]....
        /*0080*/ 	.word	0xffffffff


	//   ....[14]....
        /*0084*/ 	.word	0xffffffff


	//   ....[15]....
        /*0088*/ 	.word	0xffffffff


	//   ....[16]....
        /*008c*/ 	.word	0xffffffff


	//   ....[17]....
        /*0090*/ 	.word	0xffffffff


	//   ....[18]....
        /*0094*/ 	.word	0xffffffff


	//   ....[19]....
        /*0098*/ 	.word	0xffffffff


	//   ....[20]....
        /*009c*/ 	.word	0x05000011


	//   ....[21]....
        /*00a0*/ 	.word	0x05000011


	//   ....[22]....
        /*00a4*/ 	.word	0x05000011


	//   ....[23]....
        /*00a8*/ 	.word	0x05000011


	//   ....[24]....
        /*00ac*/ 	.word	0x05000011


	//   ....[25]....
        /*00b0*/ 	.word	0x05000011


	//   ....[26]....
        /*00b4*/ 	.word	0x05000011


	//   ....[27]....
        /*00b8*/ 	.word	0x05000011


	//   ....[28]....
        /*00bc*/ 	.word	0x05000011


	//   ....[29]....
        /*00c0*/ 	.word	0x05000011


	//----- nvinfo : EIATTR_COOP_GROUP_INSTR_OFFSETS
	.align		4
.L_16255:
        /*00c4*/ 	.byte	0x04, 0x28
        /*00c6*/ 	.short	(.L_16257 - .L_16256)


	//   ....[0]....
.L_16256:
        /*00c8*/ 	.word	0x000002d0


	//   ....[1]....
        /*00cc*/ 	.word	0x00000340


	//   ....[2]....
        /*00d0*/ 	.word	0x000003c0


	//   ....[3]....
        /*00d4*/ 	.word	0x00000400


	//   ....[4]....
        /*00d8*/ 	.word	0x00000440


	//   ....[5]....
        /*00dc*/ 	.word	0x00000500


	//   ....[6]....
        /*00e0*/ 	.word	0x00000530


	//   ....[7]....
        /*00e4*/ 	.word	0x00000560


	//   ....[8]....
        /*00e8*/ 	.word	0x00000590


	//   ....[9]....
        /*00ec*/ 	.word	0x000005c0


	//   ....[10]....
        /*00f0*/ 	.word	0x00000860


	//   ....[11]....
        /*00f4*/ 	.word	0x000008d0


	//   ....[12]....
        /*00f8*/ 	.word	0x000008f0


	//   ....[13]....
        /*00fc*/ 	.word	0x00000910


	//   ....[14]....
        /*0100*/ 	.word	0x00000930


	//   ....[15]....
        /*0104*/ 	.word	0x000009c0


	//   ....[16]....
        /*0108*/ 	.word	0x000009e0


	//   ....[17]....
        /*010c*/ 	.word	0x00000a00


	//   ....[18]....
        /*0110*/ 	.word	0x00000a20


	//   ....[19]....
        /*0114*/ 	.word	0x00000a40


	//   ....[20]....
        /*0118*/ 	.word	0x00000d20


	//   ....[21]....
        /*011c*/ 	.word	0x00000da0


	//   ....[22]....
        /*0120*/ 	.word	0x00000e20


	//   ....[23]....
        /*0124*/ 	.word	0x00000ea0


	//   ....[24]....
        /*0128*/ 	.word	0x00000f20


	//   ....[25]....
        /*012c*/ 	.word	0x00000fa0


	//   ....[26]....
        /*0130*/ 	.word	0x00001010


	//   ....[27]....
        /*0134*/ 	.word	0x00001080


	//   ....[28]....
        /*0138*/ 	.word	0x000010f0


	//   ....[29]....
        /*013c*/ 	.word	0x00001160


	//----- nvinfo : EIATTR_VRC_CTA_INIT_COUNT
	.align		4
.L_16257:
        /*0140*/ 	.byte	0x02, 0x4a
	.zero		1
	.zero		1


	//----- nvinfo : EIATTR_EXIT_INSTR_OFFSETS
	.align		4
        /*0144*/ 	.byte	0x04, 0x1c
        /*0146*/ 	.short	(.L_16259 - .L_16258)


	//   ....[0]....
.L_16258:
        /*0148*/ 	.word	0x00000aa0


	//   ....[1]....
        /*014c*/ 	.word	0x00000cc0


	//----- nvinfo : EIATTR_CRS_STACK_SIZE
	.align		4
.L_16259:
        /*0150*/ 	.byte	0x04, 0x1e
        /*0152*/ 	.short	(.L_16261 - .L_16260)
.L_16260:
        /*0154*/ 	.word	0x00000000


	//----- nvinfo : EIATTR_CBANK_PARAM_SIZE
	.align		4
.L_16261:
        /*0158*/ 	.byte	0x03, 0x19
        /*015a*/ 	.short	0x0018


	//----- nvinfo : EIATTR_PARAM_CBANK
	.align		4
        /*015c*/ 	.byte	0x04, 0x0a
        /*015e*/ 	.short	(.L_16263 - .L_16262)
	.align		4
.L_16262:
        /*0160*/ 	.word	index@(.nv.constant0._ZN2at6native43_GLOBAL__N__9ae7fba5_10_SoftMax_cu_9f978f6323cunn_SoftMaxForwardSmemILi4EfffNS1_25LogSoftMaxForwardEpilogueElEEvPT2_PKT0_T4_)
        /*0164*/ 	.short	0x0380
        /*0166*/ 	.short	0x0018


	//----- nvinfo : EIATTR_SW_WAR
	.align		4
.L_16263:
        /*0168*/ 	.byte	0x04, 0x36
        /*016a*/ 	.short	(.L_16265 - .L_16264)
.L_16264:
        /*016c*/ 	.word	0x00000008
.L_16265:


//--------------------- .nv.info._ZN2at6native43_GLOBAL__N__9ae7fba5_10_SoftMax_cu_9f978f6322cunn_SoftMaxForwardRegIfffNS1_25LogSoftMaxForwardEpilogueElLi9EEEvPT1_PKT_T3_ --------------------------
	.section	.nv.info._ZN2at6native43_GLOBAL__N__9ae7fba5_10_SoftMax_cu_9f978f6322cunn_SoftMaxForwardRegIfffNS1_25LogSoftMaxForwardEpilogueElLi9EEEvPT1_PKT_T3_,"",@"SHT_CUDA_INFO"
	.sectionflags	@""
	.align	4


	//----- nvinfo : EIATTR_CUDA_API_VERSION
	.align		4
        /*0000*/ 	.byte	0x04, 0x37
        /*0002*/ 	.short	(.L_16267 - .L_16266)
.L_16266:
        /*0004*/ 	.word	0x00000082


	//----- nvinfo : EIATTR_KPARAM_INFO
	.align		4
.L_16267:
        /*0008*/ 	.byte	0x04, 0x17
        /*000a*/ 	.short	(.L_16269 - .L_16268)
.L_16268:
        /*000c*/ 	.word	0x00000000
        /*0010*/ 	.short	0x0002
        /*0012*/ 	.short	0x0010
        /*0014*/ 	.byte	0x00, 0xf0, 0x21, 0x00


	//----- nvinfo : EIATTR_KPARAM_INFO
	.align		4
.L_16269:
        /*0018*/ 	.byte	0x04, 0x17
        /*001a*/ 	.short	(.L_16271 - .L_16270)
.L_16270:
        /*001c*/ 	.word	0x00000000
        /*0020*/ 	.short	0x0001
        /*0022*/ 	.short	0x0008
        /*0024*/ 	.byte	0x00, 0xf5, 0x21, 0x00


	//----- nvinfo : EIATTR_KPARAM_INFO
	.align		4
.L_16271:
        /*0028*/ 	.byte	0x04, 0x17
        /*002a*/ 	.short	(.L_16273 - .L_16272)
.L_16272:
        /*002c*/ 	.word	0x00000000
        /*0030*/ 	.short	0x0000
        /*0032*/ 	.short	0x0000
        /*0034*/ 	.byte	0x00, 0xf5, 0x21, 0x00


	//----- nvinfo : EIATTR_SPARSE_MMA_MASK
	.align		4
.L_16273:
        /*0038*/ 	.byte	0x03, 0x50
        /*003a*/ 	.short	0x0000


	//----- nvinfo : EIATTR_MAXREG_COUNT
	.align		4
        /*003c*/ 	.byte	0x03, 0x1b
        /*003e*/ 	.short	0x00ff


	//----- nvinfo : EIATTR_NUM_BARRIERS
	.align		4
        /*0040*/ 	.byte	0x02, 0x4c
        /*0042*/ 	.byte	0x01
	.zero		1


	//----- nvinfo : EIATTR_MERCURY_ISA_VERSION
	.align		4
        /*0044*/ 	.byte	0x03, 0x5f
        /*0046*/ 	.short	0x0101


	//----- nvinfo : EIATTR_COOP_GROUP_MASK_REGIDS
	.align		4
        /*0048*/ 	.byte	0x04, 0x29
        /*004a*/ 	.short	(.L_16275 - .L_16274)


	//   ....[0]....
.L_16274:
        /*004c*/ 	.word	0xffffffff


	//   ....[1]....
        /*0050*/ 	.word	0xffffffff


	//   ....[2]....
        /*0054*/ 	.word	0xffffffff


	//   ....[3]....
        /*0058*/ 	.word	0xffffffff


	//   ....[4]....
        /*005c*/ 	.word	0xffffffff


	//   ....[5]....
        /*0060*/ 	.word	0xffffffff


	//   ....[6]....
        /*0064*/ 	.word	0xffffffff


	//   ....[7]....
        /*0068*/ 	.word	0xffffffff


	//   ....[8]....
        /*006c*/ 	.word	0xffffffff


	//   ....[9]....
        /*0070*/ 	.word	0xffffffff


	//   ....[10]....
        /*0074*/ 	.word	0xffffffff


	//   ....[11]....
        /*0078*/ 	.word	0xffffffff


	//   ....[12]....
        /*007c*/ 	.word	0xffffffff


	//   ....[13]....
        /*0080*/ 	.word	0xffffffff


	//   ....[14]....
        /*0084*/ 	.word	0xffffffff


	//   ....[15]....
        /*0088*/ 	.word	0xffffffff


	//   ....[16]....
        /*008c*/ 	.word	0xffffffff


	//   ....[17]....
        /*0090*/ 	.word	0xffffffff


	//   ....[18]....
        /*0094*/ 	.word	0xffffffff


	//   ....[19]....
        /*0098*/ 	.word	0xffffffff


	//   ....[20]....
        /*009c*/ 	.word	0x0500001c


	//   ....[21]....
        /*00a0*/ 	.word	0x0500001c


	//   ....[22]....
        /*00a4*/ 	.word	0x0500001c


	//   ....[23]....
        /*00a8*/ 	.word	0x0500001c


	//   ....[24]....
        /*00ac*/ 	.word	0x0500001c


	//   ....[25]....
        /*00b0*/ 	.word	0x0500001c


	//   ....[26]....
        /*00b4*/ 	.word	0x0500001c


	//   ....[27]....
        /*00b8*/ 	.word	0x0500001c


	//   ....[28]....
        /*00bc*/ 	.word	0x0500001c


	//   ....[29]....
        /*00c0*/ 	.word	0x0500001c


	//----- nvinfo : EIATTR_COOP_GROUP_INSTR_OFFSETS
	.align		4
.L_16275:
        /*00c4*/ 	.byte	0x04, 0x28
        /*00c6*/ 	.short	(.L_16277 - .L_16276)


	//   ....[0]....
.L_16276:
        /*00c8*/ 	.word	0x00000740


	//   ....[1]....
        /*00cc*/ 	.word	0x00000770


	//   ....[2]....
        /*00d0*/ 	.word	0x000007a0


	//   ....[3]....
        /*00d4*/ 	.word	0x000007d0


	//   ....[4]....
        /*00d8*/ 	.word	0x00000800


	//   ....[5]....
        /*00dc*/ 	.word	0x000009a0


	//   ....[6]....
        /*00e0*/ 	.word	0x000009d0


	//   ....[7]....
        /*00e4*/ 	.word	0x00000a00


	//   ....[8]....
        /*00e8*/ 	.word	0x00000a30


	//   ....[9]....
        /*00ec*/ 	.word	0x00000a60


	//   ....[10]....
        /*00f0*/ 	.word	0x00000ec0


	//   ....[11]....
        /*00f4*/ 	.word	0x00000ef0


	//   ....[12]....
        /*00f8*/ 	.word	0x00000f20


	//   ....[13]....
        /*00fc*/ 	.word	0x00000f40


	//   ....[14]....
        /*0100*/ 	.word	0x00000f60


	//   ....[15]....
        /*0104*/ 	.word	0x00001000


	//   ....[16]....
        /*0108*/ 	.word	0x00001020


	//   ....[17]....
        /*010c*/ 	.word	0x00001040


	//   ....[18]....
        /*0110*/ 	.word	0x00001060


	//   ....[19]....
        /*0114*/ 	.word	0x00001080


	//   ....[20]....
        /*0118*/ 	.word	0x000018a0


	//   ....[21]....
        /*011c*/ 	.word	0x00001920


	//   ....[22]....
        /*0120*/ 	.word	0x000019a0


	//   ....[23]....
        /*0124*/ 	.word	0x00001a20


	//   ....[24]....
        /*0128*/ 	.word	0x00001aa0


	//   ....[25]....
        /*012c*/ 	.word	0x00001b20


	//   ....[26]....
        /*0130*/ 	.word	0x00001b90


	//   ....[27]....
        /*0134*/ 	.word	0x00001c00


	//   ....[28]....
        /*0138*/ 	.word	0x00001c70


	//   ....[29]....
        /*013c*/ 	.word	0x00001ce0


	//----- nvinfo : EIATTR_VRC_CTA_INIT_COUNT
	.align		4
.L_16277:
        /*0140*/ 	.byte	0x02, 0x4a
	.zero		1
	.zero		1


	//----- nvinfo : EIATTR_EXIT_INSTR_OFFSETS
	.align		4
        /*0144*/ 	.byte	0x04, 0x1c
        /*0146*/ 	.short	(.L_16279 - .L_16278)


	//   ....[0]....
.L_16278:
        /*0148*/ 	.word	0x000017a0


	//   ....[1]....
        /*014c*/ 	.word	0x00001840


	//----- nvinfo : EIATTR_CRS_STACK_SIZE
	.align		4
.L_16279:
        /*0150*/ 	.byte	0x04, 0x1e
        /*0152*/ 	.short	(.L_16281 - .L_16280)
.L_16280:
        /*0154*/ 	.word	0x00000000


	//----- nvinfo : EIATTR_CBANK_PARAM_SIZE
	.align		4
.L_16281:
        /*0158*/ 	.byte	0x03, 0x19
        /*015a*/ 	.short	0x0018


	//----- nvinfo : EIATTR_PARAM_CBANK
	.align		4
        /*015c*/ 	.byte	0x04, 0x0a
        /*015e*/ 	.short	(.L_16283 - .L_16282)
	.align		4
.L_16282:
        /*0160*/ 	.word	index@(.nv.constant0._ZN2at6native43_GLOBAL__N__9ae7fba5_10_SoftMax_cu_9f978f6322cunn_SoftMaxForwardRegIfffNS1_25LogSoftMaxForwardEpilogueElLi9EEEvPT1_PKT_T3_)
        /*0164*/ 	.short	0x0380
        /*0166*/ 	.short	0x0018


	//----- nvinfo : EIATTR_SW_WAR
	.align		4
.L_16283:
        /*0168*/ 	.byte	0x04, 0x36
        /*016a*/ 	.short	(.L_16285 - .L_16284)
.L_16284:
        /*016c*/ 	.word	0x00000008
.L_16285:


//--------------------- .nv.info._ZN2at6native43_GLOBAL__N__9ae7fba5_10_SoftMax_cu_9f978f6322cunn_SoftMaxForwardRegIfffNS1_25LogSoftMaxForwardEpilogueElLi8EEEvPT1_PKT_T3_ --------------------------
	.section	.nv.info._ZN2at6native43_GLOBAL__N__9ae7fba5_10_SoftMax_cu_9f978f6322cunn_SoftMaxForwardRegIfffNS1_25LogSoftMaxForwardEpilogueElLi8EEEvPT1_PKT_T3_,"",@"SHT_CUDA_INFO"
	.sectionflags	@""
	.align	4


	//----- nvinfo : EIATTR_CUDA_API_VERSION
	.align		4
        /*0000*/ 	.byte	0x04, 0x37
        /*0002*/ 	.short	(.L_16287 - .L_16286)
.L_16286:
        /*0004*/ 	.word	0x00000082


	//----- nvinfo : EIATTR_KPARAM_INFO
	.align		4
.L_16287:
        /*0008*/ 	.byte	0x04, 0x17
        /*000a*/ 	.short	(.L_16289 - .L_16288)
.L_16288:
        /*000c*/ 	.word	0x00000000
        /*0010*/ 	.short	0x0002
        /*0012*/ 	.short	0x0010
        /*0014*/ 	.byte	0x00, 0xf0, 0x21, 0x00


	//----- nvinfo : EIATTR_KPARAM_INFO
	.align		4
.L_16289:
        /*0018*/ 	.byte	0x04, 0x17
        /*001a*/ 	.short	(.L_16291 - .L_16290)
.L_16290:
        /*001c*/ 	.word	0x00000000
        /*0020*/ 	.short	0x0001
        /*0022*/ 	.short	0x0008
        /*0024*/ 	.byte	0x00, 0xf5, 0x21, 0x00


	//----- nvinfo : EIATTR_KPARAM_INFO
	.align		4
.L_16291:
        /*0028*/ 	.byte	0x04, 0x17
        /*002a*/ 	.short	(.L_16293 - .L_16292)
.L_16292:
        /*002c*/ 	.word	0x00000000
        /*0030*/ 	.short	0x0000
        /*0032*/ 	.short	0x0000
        /*0034*/ 	.byte	0x00, 0xf5, 0x21, 0x00


	//----- nvinfo : EIATTR_SPARSE_MMA_MASK
	.align		4
.L_16293:
        /*0038*/ 	.byte	0x03, 0x50
        /*003a*/ 	.short	0x0000


	//----- nvinfo : EIATTR_MAXREG_COUNT
	.align		4
        /*003c*/ 	.byte	0x03, 0x1b
        /*003e*/ 	.short	0x00ff


	//----- nvinfo : EIATTR_NUM_BARRIERS
	.align		4
        /*0040*/ 	.byte	0x02, 0x4c
        /*0042*/ 	.byte	0x01
	.zero		1


	//----- nvinfo : EIATTR_MERCURY_ISA_VERSION
	.align		4
        /*0044*/ 	.byte	0x03, 0x5f
        /*0046*/ 	.short	0x0101


	//----- nvinfo : EIATTR_COOP_GROUP_MASK_REGIDS
	.align		4
        /*0048*/ 	.byte	0x04, 0x29
        /*004a*/ 	.short	(.L_16295 - .L_16294)


	//   ....[0]....
.L_16294:
        /*004c*/ 	.word	0xffffffff


	//   ....[1]....
        /*0050*/ 	.word	0xffffffff


	//   ....[2]....
        /*0054*/ 	.word	0xffffffff


	//   ....[3]....
        /*0058*/ 	.word	0xffffffff


	//   ....[4]....
        /*005c*/ 	.word	0xffffffff


	//   ....[5]....
        /*0060*/ 	.word	0xffffffff


	//   ....[6]....
        /*0064*/ 	.word	0xffffffff


	//   ....[7]....
        /*0068*/ 	.word	0xffffffff


	//   ....[8]....
        /*006c*/ 	.word	0xffffffff


	//   ....[9]....
        /*0070*/ 	.word	0xffffffff


	//   ....[10]....
        /*0074*/ 	.word	0xffffffff


	//   ....[11]....
        /*0078*/ 	.word	0xffffffff


	//   ....[12]....
        /*007c*/ 	.word	0xffffffff


	//   ....[13]....
        /*0080*/ 	.word	0xffffffff


	//   ....[14]....
        /*0084*/ 	.word	0xffffffff


	//   ....[15]....
        /*0088*/ 	.word	0xffffffff


	//   ....[16]....
        /*008c*/ 	.word	0xffffffff


	//   ....[17]....
        /*0090*/ 	.word	0xffffffff


	//   ....[18]....
        /*0094*/ 	.word	0xffffffff


	//   ....[19]....
        /*0098*/ 	.word	0xffffffff


	//   ....[20]....
        /*009c*/ 	.word	0x05000018


	//   ....[21]....
        /*00a0*/ 	.word	0x05000018


	//   ....[22]....
        /*00a4*/ 	.word	0x05000018


	//   ....[23]....
        /*00a8*/ 	.word	0x05000018


	//   ....[24]....
        /*00ac*/ 	.word	0x05000018


	//   ....[25]....
        /*00b0*/ 	.word	0x05000018


	//   ....[26]....
        /*00b4*/ 	.word	0x05000018


	//   ....[27]....
        /*00b8*/ 	.word	0x05000018


	//   ....[28]....
        /*00bc*/ 	.word	0x05000018


	//   ....[29]....
        /*00c0*/ 	.word	0x05000018


	//----- nvinfo : EIATTR_COOP_GROUP_INSTR_OFFSETS
	.align		4
.L_16295:
        /*00c4*/ 	.byte	0x04, 0x28
        /*00c6*/ 	.short	(.L_16297 - .L_16296)


	//   ....[0]....
.L_16296:
        /*00c8*/ 	.word	0x00000650


	//   ....[1]....
        /*00cc*/ 	.word	0x00000680


	//   ....[2]....
        /*00d0*/ 	.word	0x000006b0


	//   ....[3]....
        /*00d4*/ 	.word	0x000006e0


	//   ....[4]....
        /*00d8*/ 	.word	0x00000720


	//   ....[5]....
        /*00dc*/ 	.word	0x00000880


	//   ....[6]....
        /*00e0*/ 	.word	0x000008b0


	//   ....[7]....
        /*00e4*/ 	.word	0x000008e0


	//   ....[8]....
        /*00e8*/ 	.word	0x00000910


	//   ....[9]....
        /*00ec*/ 	.word	0x00000940


	//   ....[10]....
        /*00f0*/ 	.word	0x00000cc0


	//   ....[11]....
        /*00f4*/ 	.word	0x00000ce0


	//   ....[12]....
        /*00f8*/ 	.word	0x00000d00


	//   ....[13]....
        /*00fc*/ 	.word	0x00000d20


	//   ....[14]....
        /*0100*/ 	.word	0x00000d40


	//   ....[15]....
        /*0104*/ 	.word	0x00000de0


	//   ....[16]....
        /*0108*/ 	.word	0x00000e00


	//   ....[17]....
        /*010c*/ 	.word	0x00000e20


	//   ....[18]....
        /*0110*/ 	.word	0x00000e40


	//   ....[19]....
        /*0114*/ 	.word	0x00000e60


	//   ....[20]....
        /*0118*/ 	.word	0x000015a0


	//   ....[21]....
        /*011c*/ 	.word	0x00001610


	//   ....[22]....
        /*0120*/ 	.word	0x00001670


	//   ....[23]....
        /*0124*/ 	.word	0x000016d0


	//   ....[24]....
        /*0128*/ 	.word	0x00001740


	//   ....[25]....
        /*012c*/ 	.word	0x000017c0


	//   ....[26]....
        /*0130*/ 	.word	0x00001820


	//   ....[27]....
        /*0134*/ 	.word	0x00001880


	//   ....[28]....
        /*0138*/ 	.word	0x000018e0


	//   ....[29]....
        /*013c*/ 	.word	0x00001940


	//----- nvinfo : EIATTR_VRC_CTA_INIT_COUNT
	.align		4
.L_16297:
        /*0140*/ 	.byte	0x02, 0x4a
	.zero		1
	.zero		1


	//----- nvinfo : EIATTR_EXIT_INSTR_OFFSETS
	.align		4
        /*0144*/ 	.byte	0x04, 0x1c
        /*0146*/ 	.short	(.L_16299 - .L_16298)


	//   ....[0]....
.L_16298:
        /*0148*/ 	.word	0x000014a0


	//   ....[1]....
        /*014c*/ 	.word	0x00001540


	//----- nvinfo : EIATTR_CRS_STACK_SIZE
	.align		4
.L_16299:
        /*0150*/ 	.byte	0x04, 0x1e
        /*0152*/ 	.short	(.L_16301 - .L_16300)
.L_16300:
        /*0154*/ 	.word	0x00000000


	//----- nvinfo : EIATTR_CBANK_PARAM_SIZE
	.align		4
.L_16301:
        /*0158*/ 	.byte	0x03, 0x19
        /*015a*/ 	.short	0x0018


	//----- nvinfo : EIATTR_PARAM_CBANK
	.align		4
        /*015c*/ 	.byte	0x04, 0x0a
        /*015e*/ 	.short	(.L_16303 - .L_16302)
	.align		4
.L_16302:
        /*0160*/ 	.word	index@(.nv.constant0._ZN2at6native43_GLOBAL__N__9ae7fba5_10_SoftMax_cu_9f978f6322cunn_SoftMaxForwardRegIfffNS1_25LogSoftMaxForwardEpilogueElLi8EEEvPT1_PKT_T3_)
        /*0164*/ 	.short	0x0380
        /*0166*/ 	.short	0x0018


	//----- nvinfo : EIATTR_SW_WAR
	.align		4
.L_16303:
        /*0168*/ 	.byte	0x04, 0x36
        /*016a*/ 	.short	(.L_16305 - .L_16304)
.L_16304:
        /*016c*/ 	.word	0x00000008
.L_16305:


//--------------------- .nv.info._ZN2at6native43_GLOBAL__N__9ae7fba5_10_SoftMax_cu_9f978f6322cunn_SoftMaxForwardRegIfffNS1_25LogSoftMaxForwardEpilogueElLi7EEEvPT1_PKT_T3_ --------------------------
	.section	.nv.info._ZN2at6native43_GLOBAL__N__9ae7fba5_10_SoftMax_cu_9f978f6322cunn_SoftMaxForwardRegIfffNS1_25LogSoftMaxForwardEpilogueElLi7EEEvPT1_PKT_T3_,"",@"SHT_CUDA_INFO"
	.sectionflags	@""
	.align	4


	//----- nvinfo : EIATTR_CUDA_API_VERSION
	.align		4
        /*0000*/ 	.byte	0x04, 0x37
        /*0002*/ 	.short	(.L_16307 - .L_16306)
.L_16306:
        /*0004*/ 	.word	0x00000082


	//----- nvinfo : EIATTR_KPARAM_INFO
	.align		4
.L_16307:
        /*0008*/ 	.byte	0x04, 0x17
        /*000a*/ 	.short	(.L_16309 - .L_16308)
.L_16308:
        /*000c*/ 	.word	0x00000000
        /*0010*/ 	.short	0x0002
        /*0012*/ 	.short	0x0010
        /*0014*/ 	.byte	0x00, 0xf0, 0x21, 0x00


	//----- nvinfo : EIATTR_KPARAM_INFO
	.align		4
.L_16309:
        /*0018*/ 	.byte	0x04, 0x17
        /*001a*/ 	.short	(.L_16311 - .L_16310)
.L_16310:
        /*001c*/ 	.word	0x00000000
        /*0020*/ 	.short	0x0001
        /*0022*/ 	.short	0x0008
        /*0024*/ 	.byte	0x00, 0xf5, 0x21, 0x00


	//----- nvinfo : EIATTR_KPARAM_INFO
	.align		4
.L_16311:
        /*0028*/ 	.byte	0x04, 0x17
        /*002a*/ 	.short	(.L_16313 - .L_16312)
.L_16312:
        /*002c*/ 	.word	0x00000000
        /*0030*/ 	.short	0x0000
        /*0032*/ 	.short	0x0000
        /*0034*/ 	.byte	0x00, 0xf5, 0x21, 0x00


	//----- nvinfo : EIATTR_SPARSE_MMA_MASK
	.align		4
.L_16313:
        /*0038*/ 	.byte	0x03, 0x50
        /*003a*/ 	.short	0x0000


	//----- nvinfo : EIATTR_MAXREG_COUNT
	.align		4
        /*003c*/ 	.byte	0x03, 0x1b
        /*003e*/ 	.short	0x00ff


	//----- nvinfo : EIATTR_NUM_BARRIERS
	.align		4
        /*0040*/ 	.byte	0x02, 0x4c
        /*0042*/ 	.byte	0x01
	.zero		1


	//----- nvinfo : EIATTR_MERCURY_ISA_VERSION
	.align		4
        /*0044*/ 	.byte	0x03, 0x5f
        /*0046*/ 	.short	0x0101


	//----- nvinfo : EIATTR_COOP_GROUP_MASK_REGIDS
	.align		4
        /*0048*/ 	.byte	0x04, 0x29
        /*004a*/ 	.short	(.L_16315 - .L_16314)


	//   ....[0]....
.L_16314:
        /*004c*/ 	.word	0xffffffff


	//   ....[1]....
        /*0050*/ 	.word	0xffffffff


	//   ....[2]....
        /*0054*/ 	.word	0xffffffff


	//   ....[3]....
        /*0058*/ 	.word	0xffffffff


	//   ....[4]....
        /*005c*/ 	.word	0xffffffff


	//   ....[5]....
        /*0060*/ 	.word	0xffffffff


	//   ....[6]....
        /*0064*/ 	.word	0xffffffff


	//   ....[7]....
        /*0068*/ 	.word	0xffffffff


	//   ....[8]....
        /*006c*/ 	.word	0xffffffff


	//   ....[9]....
        /*0070*/ 	.word	0xffffffff


	//   ....[10]....
        /*0074*/ 	.word	0xffffffff


	//   ....[11]....
        /*0078*/ 	.word	0xffffffff


	//   ....[12]....
        /*007c*/ 	.word	0xffffffff


	//   ....[13]....
        /*0080*/ 	.word	0xffffffff


	//   ....[14]....
        /*0084*/ 	.word	0xffffffff


	//   ....[15]....
        /*0088*/ 	.word	0xffffffff


	//   ....[16]....
        /*008c*/ 	.word	0xffffffff


	//   ....[17]....
        /*0090*/ 	.word	0xffffffff


	//   ....[18]....
        /*0094*/ 	.word	0xffffffff


	//   ....[19]....
        /*0098*/ 	.word	0xffffffff


	//   ....[20]....
        /*009c*/ 	.word	0x05000016


	//   ....[21]....
        /*00a0*/ 	.word	0x05000016


	//   ....[22]....
        /*00a4*/ 	.word	0x05000016


	//   ....[23]....
        /*00a8*/ 	.word	0x05000016


	//   ....[24]....
        /*00ac*/ 	.word	0x05000016


	//   ....[25]....
        /*00b0*/ 	.word	0x05000016


	//   ....[26]....
        /*00b4*/ 	.word	0x05000016


	//   ....[27]....
        /*00b8*/ 	.word	0x05000016


	//   ....[28]....
        /*00bc*/ 	.word	0x05000016


	//   ....[29]....
        /*00c0*/ 	.word	0x05000016


	//----- nvinfo : EIATTR_COOP_GROUP_INSTR_OFFSETS
	.align		4
.L_16315:
        /*00c4*/ 	.byte	0x04, 0x28
        /*00c6*/ 	.short	(.L_16317 - .L_16316)


	//   ....[0]....
.L_16316:
        /*00c8*/ 	.word	0x00000550


	//   ....[1]....
        /*00cc*/ 	.word	0x00000590


	//   ....[2]....
        /*00d0*/ 	.word	0x000005c0


	//   ....[3]....
        /*00d4*/ 	.word	0x000005f0


	//   ....[4]....
        /*00d8*/ 	.word	0x00000630


	//   ....[5]....
        /*00dc*/ 	.word	0x00000790


	//   ....[6]....
        /*00e0*/ 	.word	0x000007c0


	//   ....[7]....
        /*00e4*/ 	.word	0x000007f0


	//   ....[8]....
        /*00e8*/ 	.word	0x00000820


	//   ....[9]....
        /*00ec*/ 	.word	0x00000850


	//   ....[10]....
        /*00f0*/ 	.word	0x00000b60


	//   ....[11]....
        /*00f4*/ 	.word	0x00000b80


	//   ....[12]....
        /*00f8*/ 	.word	0x00000ba0


	//   ....[13]....
        /*00fc*/ 	.word	0x00000bc0


	//   ....[14]....
        /*0100*/ 	.word	0x00000be0


	//   ....[15]....
        /*0104*/ 	.word	0x00000c80


	//   ....[16]....
        /*0108*/ 	.word	0x00000ca0


	//   ....[17]....
        /*010c*/ 	.word	0x00000cc0


	//   ....[18]....
        /*0110*/ 	.word	0x00000ce0


	//   ....[19]....
        /*0114*/ 	.word	0x00000d00


	//   ....[20]....
        /*0118*/ 	.word	0x00001380


	//   ....[21]....
        /*011c*/ 	.word	0x000013f0


	//   ....[22]....
        /*0120*/ 	.word	0x00001460


	//   ....[23]....
        /*0124*/ 	.word	0x000014d0


	//   ....[24]....
        /*0128*/ 	.word	0x00001540


	//   ....[25]....
        /*012c*/ 	.word	0x000015c0


	//   ....[26]....
        /*0130*/ 	.word	0x00001620


	//   ....[27]....
        /*0134*/ 	.word	0x00001680


	//   ....[28]....
        /*0138*/ 	.word	0x000016e0


	//   ....[29]....
        /*013c*/ 	.word	0x00001740


	//----- nvinfo : EIATTR_VRC_CTA_INIT_COUNT
	.align		4
.L_16317:
        /*0140*/ 	.byte	0x02, 0x4a
	.zero		1
	.zero		1


	//----- nvinfo : EIATTR_EXIT_INSTR_OFFSETS
	.align		4
        /*0144*/ 	.byte	0x04, 0x1c
        /*0146*/ 	.short	(.L_16319 - .L_16318)


	//   ....[0]....
.L_16318:
        /*0148*/ 	.word	0x00001280


	//   ....[1]....
        /*014c*/ 	.word	0x00001320


	//----- nvinfo : EIATTR_CRS_STACK_SIZE
	.align		4
.L_16319:
        /*0150*/ 	.byte	0x04, 0x1e
        /*0152*/ 	.short	(.L_16321 - .L_16320)
.L_16320:
        /*0154*/ 	.word	0x00000000


	//----- nvinfo : EIATTR_CBANK_PARAM_SIZE
	.align		4
.L_16321:
        /*0158*/ 	.byte	0x03, 0x19
        /*015a*/ 	.short	0x0018


	//----- nvinfo : EIATTR_PARAM_CBANK
	.align		4
        /*015c*/ 	.byte	0x04, 0x0a
        /*015e*/ 	.short	(.L_16323 - .L_16322)
	.align		4
.L_16322:
        /*0160*/ 	.word	index@(.nv.constant0._ZN2at6native43_GLOBAL__N__9ae7fba5_10_SoftMax_cu_9f978f6322cunn_SoftMaxForwardRegIfffNS1_25LogSoftMaxForwardEpilogueElLi7EEEvPT1_PKT_T3_)
        /*0164*/ 	.short	0x0380
        /*0166*/ 	.short	0x0018


	//----- nvinfo : EIATTR_SW_WAR
	.align		4
.L_16323:
        /*0168*/ 	.byte	0x04, 0x36
        /*016a*/ 	.short	(.L_16325 - .L_16324)
.L_16324:
        /*016c*/ 	.word	0x00000008
.L_16325:


//--------------------- .nv.info._ZN2at6native43_GLOBAL__N__9ae7fba5_10_SoftMax_cu_9f978f6322cunn_SoftMaxForwardRegIfffNS1_25LogSoftMaxForwardEpilogueElLi6EEEvPT1_PKT_T3_ --------------------------
	.section	.nv.info._ZN2at6native43_GLOBAL__N__9ae7fba5_10_SoftMax_cu_9f978f6322cunn_SoftMaxForwardRegIfffNS1_25LogSoftMaxForwardEpilogueElLi6EEEvPT1_PKT_T3_,"",@"SHT_CUDA_INFO"
	.sectionflags	@""
	.align	4


	//----- nvinfo : EIATTR_CUDA_API_VERSION
	.align		4
        /*0000*/ 	.byte	0x04, 0x37
        /*0002*/ 	.short	(.L_16327 - .L_16326)
.L_16326:
        /*0004*/ 	.word	0x00000082


	//----- nvinfo : EIATTR_KPARAM_INFO
	.align		4
.L_16327:
        /*0008*/ 	.byte	0x04, 0x17
        /*000a*/ 	.short	(.L_16329 - .L_16328)
.L_16328:
        /*000c*/ 	.word	0x00000000
        /*0010*/ 	.short	0x0002
        /*0012*/ 	.short	0x0010
        /*0014*/ 	.byte	0x00, 0xf0, 0x21, 0x00


	//----- nvinfo : EIATTR_KPARAM_INFO
	.align		4
.L_16329:
        /*0018*/ 	.byte	0x04, 0x17
        /*001a*/ 	.short	(.L_16331 - .L_16330)
.L_16330:
        /*001c*/ 	.word	0x00000000
        /*0020*/ 	.short	0x0001
        /*0022*/ 	.short	0x0008
        /*0024*/ 	.byte	0x00, 0xf5, 0x21, 0x00


	//----- nvinfo : EIATTR_KPARAM_INFO
	.align		4
.L_16331:
        /*0028*/ 	.byte	0x04, 0x17
        /*002a*/ 	.short	(.L_16333 - .L_16332)
.L_16332:
        /*002c*/ 	.word	0x00000000
        /*0030*/ 	.short	0x0000
        /*0032*/ 	.short	0x0000
        /*0034*/ 	.byte	0x00, 0xf5, 0x21, 0x00


	//----- nvinfo : EIATTR_SPARSE_MMA_MASK
	.align		4
.L_16333:
        /*0038*/ 	.byte	0x03, 0x50
        /*003a*/ 	.short	0x0000


	//----- nvinfo : EIATTR_MAXREG_COUNT
	.align		4
        /*003c*/ 	.byte	0x03, 0x1b
        /*003e*/ 	.short	0x00ff


	//----- nvinfo : EIATTR_NUM_BARRIERS
	.align		4
        /*0040*/ 	.byte	0x02, 0x4c
        /*0042*/ 	.byte	0x01
	.zero		1


	//----- nvinfo : EIATTR_MERCURY_ISA_VERSION
	.align		4
        /*0044*/ 	.byte	0x03, 0x5f
        /*0046*/ 	.short	0x0101


	//----- nvinfo : EIATTR_COOP_GROUP_MASK_REGIDS
	.align		4
        /*0048*/ 	.byte	0x04, 0x29
        /*004a*/ 	.short	(.L_16335 - .L_16334)


	//   ....[0]....
.L_16334:
        /*004c*/ 	.word	0xffffffff


	//   ....[1]....
        /*0050*/ 	.word	0xffffffff


	//   ....[2]....
        /*0054*/ 	.word	0xffffffff


	//   ....[3]....
        /*0058*/ 	.word	0xffffffff


	//   ....[4]....
        /*005c*/ 	.word	0xffffffff


	//   ....[5]....
        /*0060*/ 	.word	0xffffffff


	//   ....[6]....
        /*0064*/ 	.word	0xffffffff


	//   ....[7]....
        /*0068*/ 	.word	0xffffffff


	//   ....[8]....
        /*006c*/ 	.word	0xffffffff


	//   ....[9]....
        /*0070*/ 	.word	0xffffffff


	//   ....[10]....
        /*0074*/ 	.word	0xffffffff


	//   ....[11]....
        /*0078*/ 	.word	0xffffffff


	//   ....[12]....
        /*007c*/ 	.word	0xffffffff


	//   ....[13]....
        /*0080*/ 	.word	0xffffffff


	//   ....[14]....
        /*0084*/ 	.word	0xffffffff


	//   ....[15]....
        /*0088*/ 	.word	0xffffffff


	//   ....[16]....
        /*008c*/ 	.word	0xffffffff


	//   ....[17]....
        /*0090*/ 	.word	0xffffffff


	//   ....[18]....
        /*0094*/ 	.word	0xffffffff


	//   ....[19]....
        /*0098*/ 	.word	0xffffffff


	//   ....[20]....
        /*009c*/ 	.word	0x05000014


	//   ....[21]....
        /*00a0*/ 	.word	0x05000014


	//   ....[22]....
        /*00a4*/ 	.word	0x05000014


	//   ....[23]....
        /*00a8*/ 	.word	0x05000014


	//   ....[24]....
        /*00ac*/ 	.word	0x05000014


	//   ....[25]....
        /*00b0*/ 	.word	0x05000014


	//   ....[26]....
        /*00b4*/ 	.word	0x05000014


	//   ....[27]....
        /*00b8*/ 	.word	0x05000014


	//   ....[28]....
        /*00bc*/ 	.word	0x05000014


	//   ....[29]....
        /*00c0*/ 	.word	0x05000014


	//----- nvinfo : EIATTR_COOP_GROUP_INSTR_OFFSETS
	.align		4
.L_16335:
        /*00c4*/ 	.byte	0x04, 0x28
        /*00c6*/ 	.short	(.L_16337 - .L_16336)


	//   ....[0]....
.L_16336:
        /*00c8*/ 	.word	0x000004b0


	//   ....[1]....
        /*00cc*/ 	.word	0x000004e0


	//   ....[2]....
        /*00d0*/ 	.word	0x00000510


	//   ....[3]....
        /*00d4*/ 	.word	0x00000540


	//   ....[4]....
        /*00d8*/ 	.word	0x00000570


	//   ....[5]....
        /*00dc*/ 	.word	0x000006c0


	//   ....[6]....
        /*00e0*/ 	.word	0x000006f0


	//   ....[7]....
        /*00e4*/ 	.word	0x00000720


	//   ....[8]....
        /*00e8*/ 	.word	0x00000750


	//   ....[9]....
        /*00ec*/ 	.word	0x00000780


	//   ....[10]....
        /*00f0*/ 	.word	0x00000a50


	//   ....[11]....
        /*00f4*/ 	.word	0x00000a80


	//   ....[12]....
        /*00f8*/ 	.word	0x00000ab0


	//   ....[13]....
        /*00fc*/ 	.word	0x00000ae0


	//   ....[14]....
        /*0100*/ 	.word	0x00000b00


	//   ....[15]....
        /*0104*/ 	.word	0x00000ba0


	//   ....[16]....
        /*0108*/ 	.word	0x00000bc0


	//   ....[17]....
        /*010c*/ 	.word	0x00000be0


	//   ....[18]....
        /*0110*/ 	.word	0x00000c00


	//   ....[19]....
        /*0114*/ 	.word	0x00000c20


	//   ....[20]....
        /*0118*/ 	.word	0x00001160


	//   ....[21]....
        /*011c*/ 	.word	0x000011e0


	//   ....[22]....
        /*0120*/ 	.word	0x00001260


	//   ....[23]....
        /*0124*/ 	.word	0x000012e0


	//   ....[24]....
        /*0128*/ 	.word	0x00001360


	//   ....[25]....
        /*012c*/ 	.word	0x000013d0


	//   ....[26]....
        /*0130*/ 	.word	0x00001440


	//   ....[27]....
        /*0134*/ 	.word	0x000014b0


	//   ....[28]....
        /*0138*/ 	.word	0x00001520


	//   ....[29]....
        /*013c*/ 	.word	0x00001590


	//----- nvinfo : EIATTR_VRC_CTA_INIT_COUNT
	.align		4
.L_16337:
        /*0140*/ 	.byte	0x02, 0x4a
	.zero		1
	.zero		1


	//----- nvinfo : EIATTR_EXIT_INSTR_OFFSETS
	.align		4
        /*0144*/ 	.byte	0x04, 0x1c
        /*0146*/ 	.short	(.L_16339 - .L_16338)


	//   ....[0]....
.L_16338:
        /*0148*/ 	.word	0x00001070


	//   ....[1]....
        /*014c*/ 	.word	0x00001110


	//----- nvinfo : EIATTR_CRS_STACK_SIZE
	.align		4
.L_16339:
        /*0150*/ 	.byte	0x04, 0x1e
        /*0152*/ 	.short	(.L_16341 - .L_16340)
.L_16340:
        /*0154*/ 	.word	0x00000000


	//----- nvinfo : EIATTR_CBANK_PARAM_SIZE
	.align		4
.L_16341:
        /*0158*/ 	.byte	0x03, 0x19
        /*015a*/ 	.short	0x0018


	//----- nvinfo : EIATTR_PARAM_CBANK
	.align		4
        /*015c*/ 	.byte	0x04, 0x0a
        /*015e*/ 	.short	(.L_16343 - .L_16342)
	.align		4
.L_16342:
        /*0160*/ 	.word	index@(.nv.constant0._ZN2at6native43_GLOBAL__N__9ae7fba5_10_SoftMax_cu_9f978f6322cunn_SoftMaxForwardRegIfffNS1_25LogSoftMaxForwardEpilogueElLi6EEEvPT1_PKT_T3_)
        /*0164*/ 	.short	0x0380
        /*0166*/ 	.short	0x0018


	//----- nvinfo : EIATTR_SW_WAR
	.align		4
.L_16343:
        /*0168*/ 	.byte	0x04, 0x36
        /*016a*/ 	.short	(.L_16345 - .L_16344)
.L_16344:
        /*016c*/ 	.word	0x00000008
.L_16345:


//--------------------- .nv.info._ZN2at6native43_GLOBAL__N__9ae7fba5_10_SoftMax_cu_9f978f6322cunn_SoftMaxForwardRegIfffNS1_25LogSoftMaxForwardEpilogueElLi5EEEvPT1_PKT_T3_ --------------------------
	.section	.nv.info._ZN2at6native43_GLOBAL__N__9ae7fba5_10_SoftMax_cu_9f978f6322cunn_SoftMaxForwardRegIfffNS1_25LogSoftMaxForwardEpilogueElLi5EEEvPT1_PKT_T3_,"",@"SHT_CUDA_INFO"
	.sectionflags	@""
	.align	4


	//----- nvinfo : EIATTR_CUDA_API_VERSION
	.align		4
        /*0000*/ 	.byte	0x04, 0x37
        /*0002*/ 	.short	(.L_16347 - .L_16346)
.L_16346:
        /*0004*/ 	.word	0x00000082


	//----- nvinfo : EIATTR_KPARAM_INFO
	.align		4
.L_16347:
        /*0008*/ 	.byte	0x04, 0x17
        /*000a*/ 	.short	(.L_16349 - .L_16348)
.L_16348:
        /*000c*/ 	.word	0x00000000
        /*0010*/ 	.short	0x0002
        /*0012*/ 	.short	0x0010
        /*0014*/ 	.byte	0x00, 0xf0, 0x21, 0x00


	//----- nvinfo : EIATTR_KPARAM_INFO
	.align		4
.L_16349:
        /*0018*/ 	.byte	0x04, 0x17
        /*001a*/ 	.short	(.L_16351 - .L_16350)
.L_16350:
        /*001c*/ 	.word	0x00000000
        /*0020*/ 	.short	0x0001
        /*0022*/ 	.short	0x0008
        /*0024*/ 	.byte	0x00, 0xf5, 0x21, 0x00


	//----- nvinfo : EIATTR_KPARAM_INFO
	.align		4
.L_16351:
        /*0028*/ 	.byte	0x04, 0x17
        /*002a*/ 	.short	(.L_16353 - .L_16352)
.L_16352:
        /*002c*/ 	.word	0x00000000
        /*0030*/ 	.short	0x0000
        /*0032*/ 	.short	0x0000
        /*0034*/ 	.byte	0x00, 0xf5, 0x21, 0x00


	//----- nvinfo : EIATTR_SPARSE_MMA_MASK
	.align		4
.L_16353:
        /*0038*/ 	.byte	0x03, 0x50
        /*003a*/ 	.short	0x0000


	//----- nvinfo : EIATTR_MAXREG_COUNT
	.align		4
        /*003c*/ 	.byte	0x03, 0x1b
        /*003e*/ 	.short	0x00ff


	//----- nvinfo : EIATTR_NUM_BARRIERS
	.align		4
        /*0040*/ 	.byte	0x02, 0x4c
        /*0042*/ 	.byte	0x01
	.zero		1


	//----- nvinfo : EIATTR_MERCURY_ISA_VERSION
	.align		4
        /*0044*/ 	.byte	0x03, 0x5f
        /*0046*/ 	.short	0x0101


	//----- nvinfo : EIATTR_COOP_GROUP_MASK_REGIDS
	.align		4
        /*0048*/ 	.byte	0x04, 0x29
        /*004a*/ 	.short	(.L_16355 - .L_16354)


	//   ....[0]....
.L_16354:
        /*004c*/ 	.word	0xffffffff


	//   ....[1]....
        /*0050*/ 	.word	0xffffffff


	//   ....[2]....
        /*0054*/ 	.word	0xffffffff


	//   ....[3]....
        /*0058*/ 	.word	0xffffffff


	//   ....[4]....
        /*005c*/ 	.word	0xffffffff


	//   ....[5]....
        /*0060*/ 	.word	0xffffffff


	//   ....[6]....
        /*0064*/ 	.word	0xffffffff


	//   ....[7]....
        /*0068*/ 	.word	0xffffffff


	//   ....[8]....
        /*006c*/ 	.word	0xffffffff


	//   ....[9]....
        /*0070*/ 	.word	0xffffffff


	//   ....[10]....
        /*0074*/ 	.word	0xffffffff


	//   ....[11]....
        /*0078*/ 	.word	0xffffffff


	//   ....[12]....
        /*007c*/ 	.word	0xffffffff


	//   ....[13]....
        /*0080*/ 	.word	0xffffffff


	//   ....[14]....
        /*0084*/ 	.word	0xffffffff


	//   ....[15]....
        /*0088*/ 	.word	0xffffffff


	//   ....[16]....
        /*008c*/ 	.word	0xffffffff


	//   ....[17]....
        /*0090*/ 	.word	0xffffffff


	//   ....[18]....
        /*0094*/ 	.word	0xffffffff


	//   ....[19]....
        /*0098*/ 	.word	0xffffffff


	//   ....[20]....
        /*009c*/ 	.word	0x05000006


	//   ....[21]....
        /*00a0*/ 	.word	0x05000006


	//   ....[22]....
        /*00a4*/ 	.word	0x05000006


	//   ....[23]....
        /*00a8*/ 	.word	0x05000006


	//   ....[24]....
        /*00ac*/ 	.word	0x05000006


	//   ....[25]....
        /*00b0*/ 	.word	0x05000006


	//   ....[26]....
        /*00b4*/ 	.word	0x05000006


	//   ....[27]....
        /*00b8*/ 	.word	0x05000006


	//   ....[28]....
        /*00bc*/ 	.word	0x05000006


	//   ....[29]....
        /*00c0*/ 	.word	0x05000006


	//----- nvinfo : EIATTR_COOP_GROUP_INSTR_OFFSETS
	.align		4
.L_16355:
        /*00c4*/ 	.byte	0x04, 0x28
        /*00c6*/ 	.short	(.L_16357 - .L_16356)


	//   ....[0]....
.L_16356:
        /*00c8*/ 	.word	0x00000440


	//   ....[1]....
        /*00cc*/ 	.word	0x00000470


	//   ....[2]....
        /*00d0*/ 	.word	0x000004a0


	//   ....[3]....
        /*00d4*/ 	.word	0x000004d0


	//   ....[4]....
        /*00d8*/ 	.word	0x00000500


	//   ....[5]....
        /*00dc*/ 	.word	0x00000600


	//   ....[6]....
        /*00e0*/ 	.word	0x00000630


	//   ....[7]....
        /*00e4*/ 	.word	0x00000660


	//   ....[8]....
        /*00e8*/ 	.word	0x00000690


	//   ....[9]....
        /*00ec*/ 	.word	0x000006c0


	//   ....[10]....
        /*00f0*/ 	.word	0x00000910


	//   ....[11]....
        /*00f4*/ 	.word	0x00000930


	//   ....[12]....
        /*00f8*/ 	.word	0x00000950


	//   ....[13]....
        /*00fc*/ 	.word	0x00000970


	//   ....[14]....
        /*0100*/ 	.word	0x00000990


	//   ....[15]....
        /*0104*/ 	.word	0x00000a30


	//   ....[16]....
        /*0108*/ 	.word	0x00000a50


	//   ....[17]....
        /*010c*/ 	.word	0x00000a70


	//   ....[18]....
        /*0110*/ 	.word	0x00000a90


	//   ....[19]....
        /*0114*/ 	.word	0x00000ab0


	//   ....[20]....
        /*0118*/ 	.word	0x00000f50


	//   ....[21]....
        /*011c*/ 	.word	0x00000fc0


	//   ....[22]....
        /*0120*/ 	.word	0x00001030


	//   ....[23]....
        /*0124*/ 	.word	0x000010a0


	//   ....[24]....
        /*0128*/ 	.word	0x00001110


	//   ....[25]....
        /*012c*/ 	.word	0x00001190


	//   ....[26]....
        /*0130*/ 	.word	0x000011f0


	//   ....[27]....
        /*0134*/ 	.word	0x00001250


	//   ....[28]....
        /*0138*/ 	.word	0x000012b0


	//   ....[29]....
        /*013c*/ 	.word	0x00001310


	//----- nvinfo : EIATTR_VRC_CTA_INIT_COUNT
	.align		4
.L_16357:
        /*0140*/ 	.byte	0x02, 0x4a
	.zero		1
	.zero		1


	//----- nvinfo : EIATTR_EXIT_INSTR_OFFSETS
	.align		4
        /*0144*/ 	.byte	0x04, 0x1c
        /*0146*/ 	.short	(.L_16359 - .L_16358)


	//   ....[0]....
.L_16358:
        /*0148*/ 	.word	0x00000e50


	//   ....[1]....
        /*014c*/ 	.word	0x00000ef0


	//----- nvinfo : EIATTR_CRS_STACK_SIZE
	.align		4
.L_16359:
        /*0150*/ 	.byte	0x04, 0x1e
        /*0152*/ 	.short	(.L_16361 - .L_16360)
.L_16360:
        /*0154*/ 	.word	0x00000000


	//----- nvinfo : EIATTR_CBANK_PARAM_SIZE
	.align		4
.L_16361:
        /*0158*/ 	.byte	0x03, 0x19
        /*015a*/ 	.short	0x0018


	//----- nvinfo : EIATTR_PARAM_CBANK
	.align		4
        /*015c*/ 	.byte	0x04, 0x0a
        /*015e*/ 	.short	(.L_16363 - .L_16362)
	.align		4
.L_16362:
        /*0160*/ 	.word	index@(.nv.constant0._ZN2at6native43_GLOBAL__N__9ae7fba5_10_SoftMax_cu_9f978f6322cunn_SoftMaxForwardRegIfffNS1_25LogSoftMaxForwardEpilogueElLi5EEEvPT1_PKT_T3_)
        /*0164*/ 	.short	0x0380
        /*0166*/ 	.short	0x0018


	//----- nvinfo : EIATTR_SW_WAR
	.align		4
.L_16363:
        /*0168*/ 	.byte	0x04, 0x36
        /*016a*/ 	.short	(.L_16365 - .L_16364)
.L_16364:
        /*016c*/ 	.word	0x00000008
.L_16365:


//--------------------- .nv.info._ZN2at6native43_GLOBAL__N__9ae7fba5_10_SoftMax_cu_9f978f6322cunn_SoftMaxForwardRegIfffNS1_25LogSoftMaxForwardEpilogueElLi4EEEvPT1_PKT_T3_ --------------------------
	.section	.nv.info._ZN2at6native43_GLOBAL__N__9ae7fba5_10_SoftMax_cu_9f978f6322cunn_SoftMaxForwardRegIfffNS1_25LogSoftMaxForwardEpilogueElLi4EEEvPT1_PKT_T3_,"",@"SHT_CUDA_INFO"
	.sectionflags	@""
	.align	4


	//----- nvinfo : EIATTR_CUDA_API_VERSION
	.align		4
        /*0000*/ 	.byte	0x04, 0x37
        /*0002*/ 	.short	(.L_16367 - .L_16366)
.L_16366:
        /*0004*/ 	.word	0x00000082


	//----- nvinfo : EIATTR_KPARAM_INFO
	.align		4
.L_16367:
        /*0008*/ 	.byte	0x04, 0x17
        /*000a*/ 	.short	(.L_16369 - .L_16368)
.L_16368:
        /*000c*/ 	.word	0x00000000
        /*0010*/ 	.short	0x0002
        /*0012*/ 	.short	0x0010
        /*0014*/ 	.byte	0x00, 0xf0, 0x21, 0x00


	//----- nvinfo : EIATTR_KPARAM_INFO
	.align		4
.L_16369:
        /*0018*/ 	.byte	0x04, 0x17
        /*001a*/ 	.short	(.L_16371 - .L_16370)
.L_16370:
        /*001c*/ 	.word	0x00000000
        /*0020*/ 	.short	0x0001
        /*0022*/ 	.short	0x0008
        /*0024*/ 	.byte	0x00, 0xf5, 0x21, 0x00


	//----- nvinfo : EIATTR_KPARAM_INFO
	.align		4
.L_16371:
        /*0028*/ 	.byte	0x04, 0x17
        /*002a*/ 	.short	(.L_16373 - .L_16372)
.L_16372:
        /*002c*/ 	.word	0x00000000
        /*0030*/ 	.short	0x0000
        /*0032*/ 	.short	0x0000
        /*0034*/ 	.byte	0x00, 0xf5, 0x21, 0x00


	//----- nvinfo : EIATTR_SPARSE_MMA_MASK
	.align		4
.L_16373:
        /*0038*/ 	.byte	0x03, 0x50
        /*003a*/ 	.short	0x0000


	//----- nvinfo : EIATTR_MAXREG_COUNT
	.align		4
        /*003c*/ 	.byte	0x03, 0x1b
        /*003e*/ 	.short	0x00ff


	//----- nvinfo : EIATTR_NUM_BARRIERS
	.align		4
        /*0040*/ 	.byte	0x02, 0x4c
        /*0042*/ 	.byte	0x01
	.zero		1


	//----- nvinfo : EIATTR_MERCURY_ISA_VERSION
	.align		4
        /*0044*/ 	.byte	0x03, 0x5f
        /*0046*/ 	.short	0x0101


	//----- nvinfo : EIATTR_COOP_GROUP_MASK_REGIDS
	.align		4
        /*0048*/ 	.byte	0x04, 0x29
        /*004a*/ 	.short	(.L_16375 - .L_16374)


	//   ....[0]....
.L_16374:
        /*004c*/ 	.word	0xffffffff


	//   ....[1]....
        /*0050*/ 	.word	0xffffffff


	//   ....[2]....
        /*0054*/ 	.word	0xffffffff


	//   ....[3]....
        /*0058*/ 	.word	0xffffffff


	//   ....[4]....
        /*005c*/ 	.word	0xffffffff


	//   ....[5]....
        /*0060*/ 	.word	0xffffffff


	//   ....[6]....
        /*0064*/ 	.word	0xffffffff


	//   ....[7]....
        /*0068*/ 	.word	0xffffffff


	//   ....[8]....
        /*006c*/ 	.word	0xffffffff


	//   ....[9]....
        /*0070*/ 	.word	0xffffffff


	//   ....[10]....
        /*0074*/ 	.word	0xffffffff


	//   ....[11]....
        /*0078*/ 	.word	0xffffffff


	//   ....[12]....
        /*007c*/ 	.word	0xffffffff


	//   ....[13]....
        /*0080*/ 	.word	0xffffffff


	//   ....[14]....
        /*0084*/ 	.word	0xffffffff


	//   ....[15]....
        /*0088*/ 	.word	0xffffffff


	//   ....[16]....
        /*008c*/ 	.word	0xffffffff


	//   ....[17]....
        /*0090*/ 	.word	0xffffffff


	//   ....[18]....
        /*0094*/ 	.word	0xffffffff


	//   ....[19]....
        /*0098*/ 	.word	0xffffffff


	//   ....[20]....
        /*009c*/ 	.word	0x05000012


	//   ....[21]....
        /*00a0*/ 	.word	0x05000012


	//   ....[22]....
        /*00a4*/ 	.word	0x05000012


	//   ....[23]....
        /*00a8*/ 	.word	0x05000012


	//   ....[24]....
        /*00ac*/ 	.word	0x05000012


	//   ....[25]....
        /*00b0*/ 	.word	0x05000012


	//   ....[26]....
        /*00b4*/ 	.word	0x05000012


	//   ....[27]....
        /*00b8*/ 	.word	0x05000012


	//   ....[28]....
        /*00bc*/ 	.word	0x05000012


	//   ....[29]....
        /*00c0*/ 	.word	0x05000012


	//----- nvinfo : EIATTR_COOP_GROUP_INSTR_OFFSETS
	.align		4
.L_16375:
        /*00c4*/ 	.byte	0x04, 0x28
        /*00c6*/ 	.short	(.L_16377 - .L_16376)


	//   ....[0]....
.L_16376:
        /*00c8*/ 	.word	0x00000370


	//   ....[1]....
        /*00cc*/ 	.word	0x000003a0


	//   ....[2]....
        /*00d0*/ 	.word	0x000003d0


	//   ....[3]....
        /*00d4*/ 	.word	0x00000400


	//   ....[4]....
        /*00d8*/ 	.word	0x00000430


	//   ....[5]....
        /*00dc*/ 	.word	0x00000540


	//   ....[6]....
        /*00e0*/ 	.word	0x00000570


	//   ....[7]....
        /*00e4*/ 	.word	0x000005a0


	//   ....[8]....
        /*00e8*/ 	.word	0x000005d0


	//   ....[9]....
        /*00ec*/ 	.word	0x00000600


	//   ....[10]....
        /*00f0*/ 	.word	0x00000810


	//   ....[11]....
        /*00f4*/ 	.word	0x00000830


	//   ....[12]....
        /*00f8*/ 	.word	0x00000850


	//   ....[13]....
        /*00fc*/ 	.word	0x00000870


	//   ....[14]....
        /*0100*/ 	.word	0x00000890


	//   ....[15]....
        /*0104*/ 	.word	0x00000920


	//   ....[16]....
        /*0108*/ 	.word	0x00000940


	//   ....[17]....
        /*010c*/ 	.word	0x00000960


	//   ....[18]....
        /*0110*/ 	.word	0x00000980


	//   ....[19]....
        /*0114*/ 	.word	0x000009a0


	//   ....[20]....
        /*0118*/ 	.word	0x00000d70


	//   ....[21]....
        /*011c*/ 	.word	0x00000de0


	//   ....[22]....
        /*0120*/ 	.word	0x00000e50


	//   ....[23]....
        /*0124*/ 	.word	0x00000ec0


	//   ....[24]....
        /*0128*/ 	.word	0x00000f30


	//   ....[25]....
        /*012c*/ 	.word	0x00000fb0


	//   ....[26]....
        /*0130*/ 	.word	0x00001010


	//   ....[27]....
        /*0134*/ 	.word	0x00001070


	//   ....[28]....
        /*0138*/ 	.word	0x000010d0


	//   ....[29]....
        /*013c*/ 	.word	0x00001130


	//----- nvinfo : EIATTR_VRC_CTA_INIT_COUNT
	.align		4
.L_16377:
        /*0140*/ 	.byte	0x02, 0x4a
	.zero		1
	.zero		1


	//----- nvinfo : EIATTR_EXIT_INSTR_OFFSETS
	.align		4
        /*0144*/ 	.byte	0x04, 0x1c
        /*0146*/ 	.short	(.L_16379 - .L_16378)


	//   ....[0]....
.L_16378:
        /*0148*/ 	.word	0x00000c70


	//   ....[1]....
        /*014c*/ 	.word	0x00000d10


	//----- nvinfo : EIATTR_CRS_STACK_SIZE
	.align		4
.L_16379:
        /*0150*/ 	.byte	0x04, 0x1e
        /*0152*/ 	.short	(.L_16381 - .L_16380)
.L_16380:
        /*0154*/ 	.word	0x00000000


	//----- nvinfo : EIATTR_CBANK_PARAM_SIZE
	.align		4
.L_16381:
        /*0158*/ 	.byte	0x03, 0x19
        /*015a*/ 	.short	0x0018


	//----- nvinfo : EIATTR_PARAM_CBANK
	.align		4
        /*015c*/ 	.byte	0x04, 0x0a
        /*015e*/ 	.short	(.L_16383 - .L_16382)
	.align		4
.L_16382:
        /*0160*/ 	.word	index@(.nv.constant0._ZN2at6native43_GLOBAL__N__9ae7fba5_10_SoftMax_cu_9f978f6322cunn_SoftMaxForwardRegIfffNS1_25LogSoftMaxForwardEpilogueElLi4EEEvPT1_PKT_T3_)
        /*0164*/ 	.short	0x0380
        /*0166*/ 	.short	0x0018


	//----- nvinfo : EIATTR_SW_WAR
	.align		4
.L_16383:
        /*0168*/ 	.byte	0x04, 0x36
        /*016a*/ 	.short	(.L_16385 - .L_16384)
.L_16384:
        /*016c*/ 	.word	0x00000008
.L_16385:


//--------------------- .nv.info._ZN2at6native43_GLOBAL__N__9ae7fba5_10_SoftMax_cu_9f978f6322cunn_SoftMaxForwardRegIfffNS1_25LogSoftMaxForwardEpilogueElLi3EEEvPT1_PKT_T3_ --------------------------
	.section	.nv.info._ZN2at6native43_GLOBAL__N__9ae7fba5_10_SoftMax_cu_9f978f6322cunn_SoftMaxForwardRegIfffNS1_25LogSoftMaxForwardEpilogueElLi3EEEvPT1_PKT_T3_,"",@"SHT_CUDA_INFO"
	.sectionflags	@""
	.align	4


	//----- nvinfo : EIATTR_CUDA_API_VERSION
	.align		4
        /*0000*/ 	.byte	0x04, 0x37
        /*0002*/ 	.short	(.L_16387 - .L_16386)
.L_16386:
        /*0004*/ 	.word	0x00000082


	//----- nvinfo : EIATTR_KPARAM_INFO
	.align		4
.L_16387:
        /*0008*/ 	.byte	0x04, 0x17
        /*000a*/ 	.short	(.L_16389 - .L_16388)
.L_16388:
        /*000c*/ 	.word	0x00000000
        /*0010*/ 	.short	0x0002
        /*0012*/ 	.short	0x0010
        /*0014*/ 	.byte	0x00, 0xf0, 0x21, 0x00


	//----- nvinfo : EIATTR_KPARAM_INFO
	.align		4
.L_16389:
        /*0018*/ 	.byte	0x04, 0x17
        /*001a*/ 	.short	(.L_16391 - .L_16390)
.L_16390:
        /*001c*/ 	.word	0x00000000
        /*0020*/ 	.short	0x0001
        /*0022*/ 	.short	0x0008
        /*0024*/ 	.byte	0x00, 0xf5, 0x21, 0x00


	//----- nvinfo : EIATTR_KPARAM_INFO
	.align		4
.L_16391:
        /*0028*/ 	.byte	0x04, 0x17
        /*002a*/ 	.short	(.L_16393 - .L_16392)
.L_16392:
        /*002c*/ 	.word	0x00000000
        /*0030*/ 	.short	0x0000
        /*0032*/ 	.short	0x0000
        /*0034*/ 	.byte	0x00, 0xf5, 0x21, 0x00


	//----- nvinfo : EIATTR_SPARSE_MMA_MASK
	.align		4
.L_16393:
        /*0038*/ 	.byte	0x03, 0x50
        /*003a*/ 	.short	0x0000


	//----- nvinfo : EIATTR_MAXREG_COUNT
	.align		4
        /*003c*/ 	.byte	0x03, 0x1b
        /*003e*/ 	.short	0x00ff


	//----- nvinfo : EIATTR_NUM_BARRIERS
	.align		4
        /*0040*/ 	.byte	0x02, 0x4c
        /*0042*/ 	.byte	0x01
	.zero		1


	//----- nvinfo : EIATTR_MERCURY_ISA_VERSION
	.align		4
        /*0044*/ 	.byte	0x03, 0x5f
        /*0046*/ 	.short	0x0101


	//----- nvinfo : EIATTR_COOP_GROUP_MASK_REGIDS
	.align		4
        /*0048*/ 	.byte	0x04, 0x29
        /*004a*/ 	.short	(.L_16395 - .L_16394)


	//   ....[0]....
.L_16394:
        /*004c*/ 	.word	0xffffffff


	//   ....[1]....
        /*0050*/ 	.word	0xffffffff


	//   ....[2]....
        /*0054*/ 	.word	0xffffffff


	//   ....[3]....
        /*0058*/ 	.word	0xffffffff


	//   ....[4]....
        /*005c*/ 	.word	0xffffffff


	//   ....[5]....
        /*0060*/ 	.word	0xffffffff


	//   ....[6]....
        /*0064*/ 	.word	0xffffffff


	//   ....[7]....
        /*0068*/ 	.word	0xffffffff


	//   ....[8]....
        /*006c*/ 	.word	0xffffffff


	//   ....[9]....
        /*0070*/ 	.word	0xffffffff


	//   ....[10]....
        /*0074*/ 	.word	0xffffffff


	//   ....[11]....
        /*0078*/ 	.word	0xffffffff


	//   ....[12]....
        /*007c*/ 	.word	0xffffffff


	//   ....[13]....
        /*0080*/ 	.word	0xffffffff


	//   ....[14]....
        /*0084*/ 	.word	0xffffffff


	//   ....[15]....
        /*0088*/ 	.word	0xffffffff


	//   ....[16]....
        /*008c*/ 	.word	0xffffffff


	//   ....[17]....
        /*0090*/ 	.word	0xffffffff


	//   ....[18]....
        /*0094*/ 	.word	0xffffffff


	//   ....[19]....
        /*0098*/ 	.word	0xffffffff


	//   ....[20]....
        /*009c*/ 	.word	0x05000013


	//   ....[21]....
        /*00a0*/ 	.word	0x05000013


	//   ....[22]....
        /*00a4*/ 	.word	0x05000013


	//   ....[23]....
        /*00a8*/ 	.word	0x05000013


	//   ....[24]....
        /*00ac*/ 	.word	0x05000013


	//   ....[25]....
        /*00b0*/ 	.word	0x05000013


	//   ....[26]....
        /*00b4*/ 	.word	0x05000013


	//   ....[27]....
        /*00b8*/ 	.word	0x05000013


	//   ....[28]....
        /*00bc*/ 	.word	0x05000013


	//   ....[29]....
        /*00c0*/ 	.word	0x05000013


	//----- nvinfo : EIATTR_COOP_GROUP_INSTR_OFFSETS
	.align		4
.L_16395:
        /*00c4*/ 	.byte	0x04, 0x28
        /*00c6*/ 	.short	(.L_16397 - .L_16396)


	//   ....[0]....
.L_16396:
        /*00c8*/ 	.word	0x000002c0


	//   ....[1]....
        /*00cc*/ 	.word	0x000002f0


	//   ....[2]....
        /*00d0*/ 	.word	0x00000320


	//   ....[3]....
        /*00d4*/ 	.word	0x00000350


	//   ....[4]....
        /*00d8*/ 	.word	0x00000380


	//   ....[5]....
        /*00dc*/ 	.word	0x00000480


	//   ....[6]....
        /*00e0*/ 	.word	0x000004b0


	//   ....[7]....
        /*00e4*/ 	.word	0x000004e0


	//   ....[8]....
        /*00e8*/ 	.word	0x00000510


	//   ....[9]....
        /*00ec*/ 	.word	0x00000540


	//   ....[10]....
        /*00f0*/ 	.word	0x000006d0


	//   ....[11]....
        /*00f4*/ 	.word	0x000006f0


	//   ....[12]....
        /*00f8*/ 	.word	0x00000710


	//   ....[13]....
        /*00fc*/ 	.word	0x00000730


	//   ....[14]....
        /*0100*/ 	.word	0x00000750


	//   ....[15]....
        /*0104*/ 	.word	0x000007e0


	//   ....[16]....
        /*0108*/ 	.word	0x00000800


	//   ....[17]....
        /*010c*/ 	.word	0x00000820


	//   ....[18]....
        /*0110*/ 	.word	0x00000840


	//   ....[19]....
        /*0114*/ 	.word	0x00000860


	//   ....[20]....
        /*0118*/ 	.word	0x00000b60


	//   ....[21]....
        /*011c*/ 	.word	0x00000be0


	//   ....[22]....
        /*0120*/ 	.word	0x00000c60


	//   ....[23]....
        /*0124*/ 	.word	0x00000ce0


	//   ....[24]....
        /*0128*/ 	.word	0x00000d60


	//   ....[25]....
        /*012c*/ 	.word	0x00000de0


	//   ....[26]....
        /*0130*/ 	.word	0x00000e50


	//   ....[27]....
        /*0134*/ 	.word	0x00000ec0


	//   ....[28]....
        /*0138*/ 	.word	0x00000f30


	//   ....[29]....
        /*013c*/ 	.word	0x00000fa0


	//----- nvinfo : EIATTR_VRC_CTA_INIT_COUNT
	.align		4
.L_16397:
        /*0140*/ 	.byte	0x02, 0x4a
	.zero		1
	.zero		1


	//----- nvinfo : EIATTR_EXIT_INSTR_OFFSETS
	.align		4
        /*0144*/ 	.byte	0x04, 0x1c
        /*0146*/ 	.short	(.L_16399 - .L_16398)


	//   ....[0]....
.L_16398:
        /*0148*/ 	.word	0x00000a60


	//   ....[1]....
        /*014c*/ 	.word	0x00000b00


	//----- nvinfo : EIATTR_CRS_STACK_SIZE
	.align		4
.L_16399:
        /*0150*/ 	.byte	0x04, 0x1e
        /*0152*/ 	.short	(.L_16401 - .L_16400)
.L_16400:
        /*0154*/ 	.word	0x00000000


	//----- nvinfo : EIATTR_CBANK_PARAM_SIZE
	.align		4
.L_16401:
        /*0158*/ 	.byte	0x03, 0x19
        /*015a*/ 	.short	0x0018


	//----- nvinfo : EIATTR_PARAM_CBANK
	.align		4
        /*015c*/ 	.byte	0x04, 0x0a
        /*015e*/ 	.short	(.L_16403 - .L_16402)
	.align		4
.L_16402:
        /*0160*/ 	.word	index@(.nv.constant0._ZN2at6native43_GLOBAL__N__9ae7fba5_10_SoftMax_cu_9f978f6322cunn_SoftMaxForwardRegIfffNS1_25LogSoftMaxForwardEpilogueElLi3EEEvPT1_PKT_T3_)
        /*0164*/ 	.short	0x0380
        /*0166*/ 	.short	0x0018


	//----- nvinfo : EIATTR_SW_WAR
	.align		4
.L_16403:
        /*0168*/ 	.byte	0x04, 0x36
        /*016a*/ 	.short	(.L_16405 - .L_16404)
.L_16404:
        /*016c*/ 	.word	0x00000008
.L_16405:


//--------------------- .nv.info._ZN2at6native43_GLOBAL__N__9ae7fba5_10_SoftMax_cu_9f978f6322cunn_SoftMaxForwardRegIfffNS1_25LogSoftMaxForwardEpilogueElLi2EEEvPT1_PKT_T3_ --------------------------
	.section	.nv.info._ZN2at6native43_GLOBAL__N__9ae7fba5_10_SoftMax_cu_9f978f6322cunn_SoftMaxForwardRegIfffNS1_25LogSoftMaxForwardEpilogueElLi2EEEvPT1_PKT_T3_,"",@"SHT_CUDA_INFO"
	.sectionflags	@""
	.align	4


	//----- nvinfo : EIATTR_CUDA_API_VERSION
	.align		4
        /*0000*/ 	.byte	0x04, 0x37
        /*0002*/ 	.short	(.L_16407 - .L_16406)
.L_16406:
        /*0004*/ 	.word	0x00000082


	//----- nvinfo : EIATTR_KPARAM_INFO
	.align		4
.L_16407:
        /*0008*/ 	.byte	0x04, 0x17
        /*000a*/ 	.short	(.L_16409 - .L_16408)
.L_16408:
        /*000c*/ 	.word	0x00000000
        /*0010*/ 	.short	0x0002
        /*0012*/ 	.short	0x0010
        /*0014*/ 	.byte	0x00, 0xf0, 0x21, 0x00


	//----- nvinfo : EIATTR_KPARAM_INFO
	.align		4
.L_16409:
        /*0018*/ 	.byte	0x04, 0x17
        /*001a*/ 	.short	(.L_16411 - .L_16410)
.L_16410:
        /*001c*/ 	.word	0x00000000
        /*0020*/ 	.short	0x0001
        /*0022*/ 	.short	0x0008
        /*0024*/ 	.byte	0x00, 0xf5, 0x21, 0x00


	//----- nvinfo : EIATTR_KPARAM_INFO
	.align		4
.L_16411:
        /*0028*/ 	.byte	0x04, 0x17
        /*002a*/ 	.short	(.L_16413 - .L_16412)
.L_16412:
        /*002c*/ 	.word	0x00000000
        /*0030*/ 	.short	0x0000
        /*0032*/ 	.short	0x0000
        /*0034*/ 	.byte	0x00, 0xf5, 0x21, 0x00


	//----- nvinfo : EIATTR_SPARSE_MMA_MASK
	.align		4
.L_16413:
        /*0038*/ 	.byte	0x03, 0x50
        /*003a*/ 	.short	0x0000


	//----- nvinfo : EIATTR_MAXREG_COUNT
	.align		4
        /*003c*/ 	.byte	0x03, 0x1b
        /*003e*/ 	.short	0x00ff


	//----- nvinfo : EIATTR_NUM_BARRIERS
	.align		4
        /*0040*/ 	.byte	0x02, 0x4c
        /*0042*/ 	.byte	0x01
	.zero		1


	//----- nvinfo : EIATTR_MERCURY_ISA_VERSION
	.align		4
        /*0044*/ 	.byte	0x03, 0x5f
        /*0046*/ 	.short	0x0101


	//----- nvinfo : EIATTR_COOP_GROUP_MASK_REGIDS
	.align		4
        /*0048*/ 	.byte	0x04, 0x29
        /*004a*/ 	.short	(.L_16415 - .L_16414)


	//   ....[0]....
.L_16414:
        /*004c*/ 	.word	0xffffffff


	//   ....[1]....
        /*0050*/ 	.word	0xffffffff


	//   ....[2]....
        /*0054*/ 	.word	0xffffffff


	//   ....[3]....
        /*0058*/ 	.word	0xffffffff


	//   ....[4]....
        /*005c*/ 	.word	0xffffffff


	//   ....[5]....
        /*0060*/ 	.word	0xffffffff


	//   ....[6]....
        /*0064*/ 	.word	0xffffffff


	//   ....[7]....
        /*0068*/ 	.word	0xffffffff


	//   ....[8]....
        /*006c*/ 	.word	0xffffffff


	//   ....[9]....
        /*0070*/ 	.word	0xffffffff


	//   ....[10]....
        /*0074*/ 	.word	0xffffffff


	//   ....[11]....
        /*0078*/ 	.word	0xffffffff


	//   ....[12]....
        /*007c*/ 	.word	0xffffffff


	//   ....[13]....
        /*0080*/ 	.word	0xffffffff


	//   ....[14]....
        /*0084*/ 	.word	0xffffffff


	//   ....[15]....
        /*0088*/ 	.word	0xffffffff


	//   ....[16]....
        /*008c*/ 	.word	0xffffffff


	//   ....[17]....
        /*0090*/ 	.word	0xffffffff


	//   ....[18]....
        /*0094*/ 	.word	0xffffffff


	//   ....[19]....
        /*0098*/ 	.word	0xffffffff


	//   ....[20]....
        /*009c*/ 	.word	0x05000011


	//   ....[21]....
        /*00a0*/ 	.word	0x05000011


	//   ....[22]....
        /*00a4*/ 	.word	0x05000011


	//   ....[23]....
        /*00a8*/ 	.word	0x05000011


	//   ....[24]....
        /*00ac*/ 	.word	0x05000011


	//   ....[25]....
        /*00b0*/ 	.word	0x05000011


	//   ....[26]....
        /*00b4*/ 	.word	0x05000011


	//   ....[27]....
        /*00b8*/ 	.word	0x05000011


	//   ....[28]....
        /*00bc*/ 	.word	0x05000011


	//   ....[29]....
        /*00c0*/ 	.word	0x05000011


	//----- nvinfo : EIATTR_COOP_GROUP_INSTR_OFFSETS
	.align		4
.L_16415:
        /*00c4*/ 	.byte	0x04, 0x28
        /*00c6*/ 	.short	(.L_16417 - .L_16416)


	//   ....[0]....
.L_16416:
        /*00c8*/ 	.word	0x00000230


	//   ....[1]....
        /*00cc*/ 	.word	0x00000260


	//   ....[2]....
        /*00d0*/ 	.word	0x00000290


	//   ....[3]....
        /*00d4*/ 	.word	0x000002c0


	//   ....[4]....
        /*00d8*/ 	.word	0x000002f0


	//   ....[5]....
        /*00dc*/ 	.word	0x000003d0


	//   ....[6]....
        /*00e0*/ 	.word	0x00000400


	//   ....[7]....
        /*00e4*/ 	.word	0x00000430


	//   ....[8]....
        /*00e8*/ 	.word	0x00000460


	//   ....[9]....
        /*00ec*/ 	.word	0x00000490


	//   ....[10]....
        /*00f0*/ 	.word	0x000005e0


	//   ....[11]....
        /*00f4*/ 	.word	0x00000600


	//   ....[12]....
        /*00f8*/ 	.word	0x00000620


	//   ....[13]....
        /*00fc*/ 	.word	0x00000640


	//   ....[14]....
        /*0100*/ 	.word	0x00000660


	//   ....[15]....
        /*0104*/ 	.word	0x000006f0


	//   ....[16]....
        /*0108*/ 	.word	0x00000710


	//   ....[17]....
        /*010c*/ 	.word	0x00000730


	//   ....[18]....
        /*0110*/ 	.word	0x00000750


	//   ....[19]....
        /*0114*/ 	.word	0x00000770


	//   ....[20]....
        /*0118*/ 	.word	0x000009b0


	//   ....[21]....
        /*011c*/ 	.word	0x00000a30


	//   ....[22]....
        /*0120*/ 	.word	0x00000ab0


	//   ....[23]....
        /*0124*/ 	.word	0x00000b30


	//   ....[24]....
        /*0128*/ 	.word	0x00000bb0


	//   ....[25]....
        /*012c*/ 	.word	0x00000c30


	//   ....[26]....
        /*0130*/ 	.word	0x00000ca0


	//   ....[27]....
        /*0134*/ 	.word	0x00000d10


	//   ....[28]....
        /*0138*/ 	.word	0x00000d80


	//   ....[29]....
        /*013c*/ 	.word	0x00000df0


	//----- nvinfo : EIATTR_VRC_CTA_INIT_COUNT
	.align		4
.L_16417:
        /*0140*/ 	.byte	0x02, 0x4a
	.zero		1
	.zero		1


	//----- nvinfo : EIATTR_EXIT_INSTR_OFFSETS
	.align		4
        /*0144*/ 	.byte	0x04, 0x1c
        /*0146*/ 	.short	(.L_16419 - .L_16418)


	//   ....[0]....
.L_16418:
        /*0148*/ 	.word	0x000008b0


	//   ....[1]....
        /*014c*/ 	.word	0x00000950


	//----- nvinfo : EIATTR_CRS_STACK_SIZE
	.align		4
.L_16419:
        /*0150*/ 	.byte	0x04, 0x1e
        /*0152*/ 	.short	(.L_16421 - .L_16420)
.L_16420:
        /*0154*/ 	.word	0x00000000


	//----- nvinfo : EIATTR_CBANK_PARAM_SIZE
	.align		4
.L_16421:
        /*0158*/ 	.byte	0x03, 0x19
        /*015a*/ 	.short	0x0018


	//----- nvinfo : EIATTR_PARAM_CBANK
	.align		4
        /*015c*/ 	.byte	0x04, 0x0a
        /*015e*/ 	.short	(.L_16423 - .L_16422)
	.align		4
.L_16422:
        /*0160*/ 	.word	index@(.nv.constant0._ZN2at6native43_GLOBAL__N__9ae7fba5_10_SoftMax_cu_9f978f6322cunn_SoftMaxForwardRegIfffNS1_25LogSoftMaxForwardEpilogueElLi2EEEvPT1_PKT_T3_)
        /*0164*/ 	.short	0x0380
        /*0166*/ 	.short	0x0018


	//----- nvinfo : EIATTR_SW_WAR
	.align		4
.L_16423:
        /*0168*/ 	.byte	0x04, 0x36
        /*016a*/ 	.short	(.L_16425 - .L_16424)
.L_16424:
        /*016c*/ 	.word	0x00000008
.L_16425:


//--------------------- .nv.info._ZN2at6native43_GLOBAL__N__9ae7fba5_10_SoftMax_cu_9f978f6322cunn_SoftMaxForwardRegIfffNS1_25LogSoftMaxForwardEpilogueElLi1EEEvPT1_PKT_T3_ --------------------------
	.section	.nv.info._ZN2at6native43_GLOBAL__N__9ae7fba5_10_SoftMax_cu_9f978f6322cunn_SoftMaxForwardRegIfffNS1_25LogSoftMaxForwardEpilogueElLi1EEEvPT1_PKT_T3_,"",@"SHT_CUDA_INFO"
	.sectionflags	@""
	.align	4


	//----- nvinfo : EIATTR_CUDA_API_VERSION
	.align		4
        /*0000*/ 	.byte	0x04, 0x37
        /*0002*/ 	.short	(.L_16427 - .L_16426)
.L_16426:
        /*0004*/ 	.word	0x00000082


	//----- nvinfo : EIATTR_KPARAM_INFO
	.align		4
.L_16427:
        /*0008*/ 	.byte	0x04, 0x17
        /*000a*/ 	.short	(.L_16429 - .L_16428)
.L_16428:
        /*000c*/ 	.word	0x00000000
        /*0010*/ 	.short	0x0002
        /*0012*/ 	.short	0x0010
        /*0014*/ 	.byte	0x00, 0xf0, 0x21, 0x00


	//----- nvinfo : EIATTR_KPARAM_INFO
	.align		4
.L_16429:
        /*0018*/ 	.byte	0x04, 0x17
        /*001a*/ 	.short	(.L_16431 - .L_16430)
.L_16430:
        /*001c*/ 	.word	0x00000000
        /*0020*/ 	.short	0x0001
        /*0022*/ 	.short	0x0008
        /*0024*/ 	.byte	0x00, 0xf5, 0x21, 0x00


	//----- nvinfo : EIATTR_KPARAM_INFO
	.align		4
.L_16431:
        /*0028*/ 	.byte	0x04, 0x17
        /*002a*/ 	.short	(.L_16433 - .L_16432)
.L_16432:
        /*002c*/ 	.word	0x00000000
        /*0030*/ 	.short	0x0000
        /*0032*/ 	.short	0x0000
        /*0034*/ 	.byte	0x00, 0xf5, 0x21, 0x00


	//----- nvinfo : EIATTR_SPARSE_MMA_MASK
	.align		4
.L_16433:
        /*0038*/ 	.byte	0x03, 0x50
        /*003a*/ 	.short	0x0000


	//----- nvinfo : EIATTR_MAXREG_COUNT
	.align		4
        /*003c*/ 	.byte	0x03, 0x1b
        /*003e*/ 	.short	0x00ff


	//----- nvinfo : EIATTR_NUM_BARRIERS
	.align		4
        /*0040*/ 	.byte	0x02, 0x4c
        /*0042*/ 	.byte	0x01
	.zero		1


	//----- nvinfo : EIATTR_MERCURY_ISA_VERSION
	.align		4
        /*0044*/ 	.byte	0x03, 0x5f
        /*0046*/ 	.short	0x0101


	//----- nvinfo : EIATTR_COOP_GROUP_MASK_REGIDS
	.align		4
        /*0048*/ 	.byte	0x04, 0x29
        /*004a*/ 	.short	(.L_16435 - .L_16434)


	//   ....[0]....
.L_16434:
        /*004c*/ 	.word	0xffffffff


	//   ....[1]....
        /*0050*/ 	.word	0xffffffff


	//   ....[2]....
        /*0054*/ 	.word	0xffffffff


	//   ....[3]....
        /*0058*/ 	.word	0xffffffff


	//   ....[4]....
        /*005c*/ 	.word	0xffffffff


	//   ....[5]....
        /*0060*/ 	.word	0xffffffff


	//   ....[6]....
        /*0064*/ 	.word	0xffffffff


	//   ....[7]....
        /*0068*/ 	.word	0xffffffff


	//   ....[8]....
        /*006c*/ 	.word	0xffffffff


	//   ....[9]....
        /*0070*/ 	.word	0xffffffff


	//   ....[10]....
        /*0074*/ 	.word	0xffffffff


	//   ....[11]....
        /*0078*/ 	.word	0xffffffff


	//   ....[12]....
        /*007c*/ 	.word	0xffffffff


	//   ....[13]....
        /*0080*/ 	.word	0xffffffff


	//   ....[14]....
        /*0084*/ 	.word	0xffffffff


	//   ....[15]....
        /*0088*/ 	.word	0xffffffff


	//   ....[16]....
        /*008c*/ 	.word	0xffffffff


	//   ....[17]....
        /*0090*/ 	.word	0xffffffff


	//   ....[18]....
        /*0094*/ 	.word	0xffffffff


	//   ....[19]....
        /*0098*/ 	.word	0xffffffff


	//   ....[20]....
        /*009c*/ 	.word	0x0500000f


	//   ....[21]....
        /*00a0*/ 	.word	0x0500000f


	//   ....[22]....
        /*00a4*/ 	.word	0x0500000f


	//   ....[23]....
        /*00a8*/ 	.word	0x0500000f


	//   ....[24]....
        /*00ac*/ 	.word	0x0500000f


	//   ....[25]....
        /*00b0*/ 	.word	0x0500000f


	//   ....[26]....
        /*00b4*/ 	.word	0x0500000f


	//   ....[27]....
        /*00b8*/ 	.word	0x0500000f


	//   ....[28]....
        /*00bc*/ 	.word	0x0500000f


	//   ....[29]....
        /*00c0*/ 	.word	0x0500000f


	//----- nvinfo : EIATTR_COOP_GROUP_INSTR_OFFSETS
	.align		4
.L_16435:
        /*00c4*/ 	.byte	0x04, 0x28
        /*00c6*/ 	.short	(.L_16437 - .L_16436)


	//   ....[0]....
.L_16436:
        /*00c8*/ 	.word	0x00000160


	//   ....[1]....
        /*00cc*/ 	.word	0x000001a0


	//   ....[2]....
        /*00d0*/ 	.word	0x000001e0


	//   ....[3]....
        /*00d4*/ 	.word	0x00000220


	//   ....[4]....
        /*00d8*/ 	.word	0x00000260


	//   ....[5]....
        /*00dc*/ 	.word	0x00000320


	//   ....[6]....
        /*00e0*/ 	.word	0x00000350


	//   ....[7]....
        /*00e4*/ 	.word	0x00000380


	//   ....[8]....
        /*00e8*/ 	.word	0x000003b0


	//   ....[9]....
        /*00ec*/ 	.word	0x000003e0


	//   ....[10]....
        /*00f0*/ 	.word	0x000004f0


	//   ....[11]....
        /*00f4*/ 	.word	0x00000510


	//   ....[12]....
        /*00f8*/ 	.word	0x00000530


	//   ....[13]....
        /*00fc*/ 	.word	0x00000550


	//   ....[14]....
        /*0100*/ 	.word	0x00000570


	//   ....[15]....
        /*0104*/ 	.word	0x00000600


	//   ....[16]....
        /*0108*/ 	.word	0x00000620


	//   ....[17]....
        /*010c*/ 	.word	0x00000640


	//   ....[18]....
        /*0110*/ 	.word	0x00000660


	//   ....[19]....
        /*0114*/ 	.word	0x00000680


	//   ....[20]....
        /*0118*/ 	.word	0x00000800


	//   ....[21]....
        /*011c*/ 	.word	0x00000880


	//   ....[22]....
        /*0120*/ 	.word	0x00000900


	//   ....[23]....
        /*0124*/ 	.word	0x00000980


	//   ....[24]....
        /*0128*/ 	.word	0x00000a00


	//   ....[25]....
        /*012c*/ 	.word	0x00000a80


	//   ....[26]....
        /*0130*/ 	.word	0x00000af0


	//   ....[27]....
        /*0134*/ 	.word	0x00000b60


	//   ....[28]....
        /*0138*/ 	.word	0x00000bd0


	//   ....[29]....
        /*013c*/ 	.word	0x00000c40


	//----- nvinfo : EIATTR_VRC_CTA_INIT_COUNT
	.align		4
.L_16437:
        /*0140*/ 	.byte	0x02, 0x4a
	.zero		1
	.zero		1


	//----- nvinfo : EIATTR_EXIT_INSTR_OFFSETS
	.align		4
        /*0144*/ 	.byte	0x04, 0x1c
        /*0146*/ 	.short	(.L_16439 - .L_16438)


	//   ....[0]....
.L_16438:
        /*0148*/ 	.word	0x000006e0


	//   ....[1]....
        /*014c*/ 	.word	0x000007a0


	//----- nvinfo : EIATTR_CRS_STACK_SIZE
	.align		4
.L_16439:
        /*0150*/ 	.byte	0x04, 0x1e
        /*0152*/ 	.short	(.L_16441 - .L_16440)
.L_16440:
        /*0154*/ 	.word	0x00000000


	//----- nvinfo : EIATTR_CBANK_PARAM_SIZE
	.align		4
.L_16441:
        /*0158*/ 	.byte	0x03, 0x19
        /*015a*/ 	.short	0x0018


	//----- nvinfo : EIATTR_PARAM_CBANK
	.align		4
        /*015c*/ 	.byte	0x04, 0x0a
        /*015e*/ 	.short	(.L_16443 - .L_16442)
	.align		4
.L_16442:
        /*0160*/ 	.word	index@(.nv.constant0._ZN2at6native43_GLOBAL__N__9ae7fba5_10_SoftMax_cu_9f978f6322cunn_SoftMaxForwardRegIfffNS1_25LogSoftMaxForwardEpilogueElLi1EEEvPT1_PKT_T3_)
        /*0164*/ 	.short	0x0380
        /*0166*/ 	.short	0x0018


	//----- nvinfo : EIATTR_SW_WAR
	.align		4
.L_16443:
        /*0168*/ 	.byte	0x04, 0x36
        /*016a*/ 	.short	(.L_16445 - .L_16444)
.L_16444:
        /*016c*/ 	.word	0x00000008
.L_16445:


//--------------------- .nv.info._ZN2at6native43_GLOBAL__N__9ae7fba5_10_SoftMax_cu_9f978f6319cunn_SoftMaxForwardILi2EdddNS1_25LogSoftMaxForwardEpilogueEEEvPT2_PKT0_i --------------------------
	.section	.nv.info._ZN2at6native43_GLOBAL__N__9ae7fba5_10_SoftMax_cu_9f978f6319cunn_SoftMaxForwardILi2EdddNS1_25LogSoftMaxForwardEpilogueEEEvPT2_PKT0_i,"",@"SHT_CUDA_INFO"
	.sectionflags	@""
	.align	4


	//----- nvinfo : EIATTR_CUDA_API_VERSION
	.align		4
        /*0000*/ 	.byte	0x04, 0x37
        /*0002*/ 	.short	(.L_16447 - .L_16446)
.L_16446:
        /*0004*/ 	.word	0x00000082


	//----- nvinfo : EIATTR_KPARAM_INFO
	.align		4
.L_16447:
        /*0008*/ 	.byte	0x04, 0x17
        /*000a*/ 	.short	(.L_16449 - .L_16448)
.L_16448:
        /*000c*/ 	.word	0x00000000
        /*0010*/ 	.short	0x0002
        /*0012*/ 	.short	0x0010
        /*0014*/ 	.byte	0x00, 0xf0, 0x11, 0x00


	//----- nvinfo : EIATTR_KPARAM_INFO
	.align		4
.L_16449:
        /*0018*/ 	.byte	0x04, 0x17
        /*001a*/ 	.short	(.L_16451 - .L_16450)
.L_16450:
        /*001c*/ 	.word	0x00000000
        /*0020*/ 	.short	0x0001
        /*0022*/ 	.short	0x0008
        /*0024*/ 	.byte	0x00, 0xf5, 0x21, 0x00


	//----- nvinfo : EIATTR_KPARAM_INFO
	.align		4
.L_16451:
        /*0028*/ 	.byte	0x04, 0x17
        /*002a*/ 	.short	(.L_16453 - .L_16452)
.L_16452:
        /*002c*/ 	.word	0x00000000
        /*0030*/ 	.short	0x0000
        /*0032*/ 	.short	0x0000
        /*0034*/ 	.byte	0x00, 0xf5, 0x21, 0x00


	//----- nvinfo : EIATTR_SPARSE_MMA_MASK
	.align		4
.L_16453:
        /*0038*/ 	.byte	0x03, 0x50
        /*003a*/ 	.short	0x0000


	//----- nvinfo : EIATTR_MAXREG_COUNT
	.align		4
        /*003c*/ 	.byte	0x03, 0x1b
        /*003e*/ 	.short	0x00ff


	//----- nvinfo : EIATTR_NUM_BARRIERS
	.align		4
        /*0040*/ 	.byte	0x02, 0x4c
        /*0042*/ 	.byte	0x01
	.zero		1


	//----- nvinfo : EIATTR_MERCURY_ISA_VERSION
	.align		4
        /*0044*/ 	.byte	0x03, 0x5f
        /*0046*/ 	.short	0x0101


	//----- nvinfo : EIATTR_COOP_GROUP_MASK_REGIDS
	.align		4
        /*0048*/ 	.byte	0x04, 0x29
        /*004a*/ 	.short	(.L_16455 - .L_16454)


	//   ....[0]....
.L_16454:
        /*004c*/ 	.word	0xffffffff


	//   ....[1]....
        /*0050*/ 	.word	0xffffffff


	//   ....[2]....
        /*0054*/ 	.word	0xffffffff


	//   ....[3]....
        /*0058*/ 	.word	0xffffffff


	//   ....[4]....
        /*005c*/ 	.word	0xffffffff


	//   ....[5]....
        /*0060*/ 	.word	0xffffffff


	//   ....[6]....
        /*0064*/ 	.word	0xffffffff


	//   ....[7]....
        /*0068*/ 	.word	0xffffffff


	//   ....[8]....
        /*006c*/ 	.word	0xffffffff


	//   ....[9]....
        /*0070*/ 	.word	0xffffffff


	//   ....[10]....
        /*0074*/ 	.word	0xffffffff


	//   ....[11]....
        /*0078*/ 	.word	0xffffffff


	//   ....[12]....
        /*007c*/ 	.word	0xffffffff


	//   ....[13]....
        /*0080*/ 	.word	0xffffffff


	//   ....[14]....
        /*0084*/ 	.word	0xffffffff


	//   ....[15]....
        /*0088*/ 	.word	0xffffffff


	//   ....[16]....
        /*008c*/ 	.word	0xffffffff


	//   ....[17]....
        /*0090*/ 	.word	0xffffffff


	//   ....[18]....
        /*0094*/ 	.word	0xffffffff


	//   ....[19]....
        /*0098*/ 	.word	0xffffffff


	//   ....[20]....
        /*009c*/ 	.word	0xffffffff


	//   ....[21]....
        /*00a0*/ 	.word	0xffffffff


	//   ....[22]....
        /*00a4*/ 	.word	0xffffffff


	//   ....[23]....
        /*00a8*/ 	.word	0xffffffff


	//   ....[24]....
        /*00ac*/ 	.word	0xffffffff


	//   ....[25]....
        /*00b0*/ 	.word	0xffffffff


	//   ....[26]....
        /*00b4*/ 	.word	0xffffffff


	//   ....[27]....
        /*00b8*/ 	.word	0xffffffff


	//   ....[28]....
        /*00bc*/ 	.word	0xffffffff


	//   ....[29]....
        /*00c0*/ 	.word	0xffffffff


	//   ....[30]....
        /*00c4*/ 	.word	0xffffffff


	//   ....[31]....
        /*00c8*/ 	.word	0xffffffff


	//   ....[32]....
        /*00cc*/ 	.word	0xffffffff


	//   ....[33]....
        /*00d0*/ 	.word	0xffffffff


	//   ....[34]....
        /*00d4*/ 	.word	0xffffffff


	//   ....[35]....
        /*00d8*/ 	.word	0xffffffff


	//   ....[36]....
        /*00dc*/ 	.word	0xffffffff


	//   ....[37]....
        /*00e0*/ 	.word	0xffffffff


	//   ....[38]....
        /*00e4*/ 	.word	0xffffffff


	//   ....[39]....
        /*00e8*/ 	.word	0xffffffff


	//   ....[40]....
        /*00ec*/ 	.word	0x0500000a


	//   ....[41]....
        /*00f0*/ 	.word	0x0500000a


	//   ....[42]....
        /*00f4*/ 	.word	0x0500000a


	//   ....[43]....
        /*00f8*/ 	.word	0x0500000a


	//   ....[44]....
        /*00fc*/ 	.word	0x0500000a


	//   ....[45]....
        /*0100*/ 	.word	0x0500000a


	//   ....[46]....
        /*0104*/ 	.word	0x0500000a


	//   ....[47]....
        /*0108*/ 	.word	0x0500000a


	//   ....[48]....
        /*010c*/ 	.word	0x0500000a


	//   ....[49]....
        /*0110*/ 	.word	0x0500000a


	//   ....[50]....
        /*0114*/ 	.word	0x0500000a


	//   ....[51]....
        /*0118*/ 	.word	0x0500000a


	//   ....[52]....
        /*011c*/ 	.word	0x0500000a


	//   ....[53]....
        /*0120*/ 	.word	0x0500000a


	//   ....[54]....
        /*0124*/ 	.word	0x0500000a


	//   ....[55]....
        /*0128*/ 	.word	0x0500000a


	//   ....[56]....
        /*012c*/ 	.word	0x0500000a


	//   ....[57]....
        /*0130*/ 	.word	0x0500000a


	//   ....[58]....
        /*0134*/ 	.word	0x0500000a


	//   ....[59]....
        /*0138*/ 	.word	0x0500000a


	//----- nvinfo : EIATTR_COOP_GROUP_INSTR_OFFSETS
	.align		4
.L_16455:
        /*013c*/ 	.byte	0x04, 0x28
        /*013e*/ 	.short	(.L_16457 - .L_16456)


	//   ....[0]....
.L_16456:
        /*0140*/ 	.word	0x00000830


	//   ....[1]....
        /*0144*/ 	.word	0x00000870


	//   ....[2]....
        /*0148*/ 	.word	0x00000900


	//   ....[3]....
        /*014c*/ 	.word	0x00000910


	//   ....[4]....
        /*0150*/ 	.word	0x00000980


	//   ....[5]....
        /*0154*/ 	.word	0x00000990


	//   ....[6]....
        /*0158*/ 	.word	0x00000a00


	//   ....[7]....
        /*015c*/ 	.word	0x00000a10


	//   ....[8]....
        /*0160*/ 	.word	0x00000a90


	//   ....[9]....
        /*0164*/ 	.word	0x00000aa0


	//   ....[10]....
        /*0168*/ 	.word	0x00000bc0


	//   ....[11]....
        /*016c*/ 	.word	0x00000bd0


	//   ....[12]....
        /*0170*/ 	.word	0x00000c10


	//   ....[13]....
        /*0174*/ 	.word	0x00000c20


	//   ....[14]....
        /*0178*/ 	.word	0x00000c90


	//   ....[15]....
        /*017c*/ 	.word	0x00000ca0


	//   ....[16]....
        /*0180*/ 	.word	0x00000d10


	//   ....[17]....
        /*0184*/ 	.word	0x00000d20


	//   ....[18]....
        /*0188*/ 	.word	0x00000d90


	//   ....[19]....
        /*018c*/ 	.word	0x00000da0


	//   ....[20]....
        /*0190*/ 	.word	0x00003030


	//   ....[21]....
        /*0194*/ 	.word	0x00003090


	//   ....[22]....
        /*0198*/ 	.word	0x000030d0


	//   ....[23]....
        /*019c*/ 	.word	0x000030f0


	//   ....[24]....
        /*01a0*/ 	.word	0x00003140


	//   ....[25]....
        /*01a4*/ 	.word	0x00003160


	//   ....[26]....
        /*01a8*/ 	.word	0x000031b0


	//   ....[27]....
        /*01ac*/ 	.word	0x000031c0


	//   ....[28]....
        /*01b0*/ 	.word	0x00003210


	//   ....[29]....
        /*01b4*/ 	.word	0x00003220


	//   ....[30]....
        /*01b8*/ 	.word	0x000032e0


	//   ....[31]....
        /*01bc*/ 	.word	0x000032f0


	//   ....[32]....
        /*01c0*/ 	.word	0x00003310


	//   ....[33]....
        /*01c4*/ 	.word	0x00003320


	//   ....[34]....
        /*01c8*/ 	.word	0x00003390


	//   ....[35]....
        /*01cc*/ 	.word	0x000033a0


	//   ....[36]....
        /*01d0*/ 	.word	0x00003410


	//   ....[37]....
        /*01d4*/ 	.word	0x00003420


	//   ....[38]....
        /*01d8*/ 	.word	0x00003470


	//   ....[39]....
        /*01dc*/ 	.word	0x00003480


	//   ....[40]....
        /*01e0*/ 	.word	0x00004860


	//   ....[41]....
        /*01e4*/ 	.word	0x000048b0


	//   ....[42]....
        /*01e8*/ 	.word	0x00004940


	//   ....[43]....
        /*01ec*/ 	.word	0x00004990


	//   ....[44]....
        /*01f0*/ 	.word	0x00004a20


	//   ....[45]....
        /*01f4*/ 	.word	0x00004a70


	//   ....[46]....
        /*01f8*/ 	.word	0x00004b00


	//   ....[47]....
        /*01fc*/ 	.word	0x00004b50


	//   ....[48]....
        /*0200*/ 	.word	0x00004be0


	//   ....[49]....
        /*0204*/ 	.word	0x00004c30


	//   ....[50]....
        /*0208*/ 	.word	0x00004cc0


	//   ....[51]....
        /*020c*/ 	.word	0x00004d10


	//   ....[52]....
        /*0210*/ 	.word	0x00004d80


	//   ....[53]....
        /*0214*/ 	.word	0x00004dd0


	//   ....[54]....
        /*0218*/ 	.word	0x00004e40


	//   ....[55]....
        /*021c*/ 	.word	0x00004e90


	//   ....[56]....
        /*0220*/ 	.word	0x00004f00


	//   ....[57]....
        /*0224*/ 	.word	0x00004f50


	//   ....[58]....
        /*0228*/ 	.word	0x00004fc0


	//   ....[59]....
        /*022c*/ 	.word	0x00005010


	//----- nvinfo : EIATTR_VRC_CTA_INIT_COUNT
	.align		4
.L_16457:
        /*0230*/ 	.byte	0x02, 0x4a
	.zero		1
	.zero		1


	//----- nvinfo : EIATTR_EXIT_INSTR_OFFSETS
	.align		4
        /*0234*/ 	.byte	0x04, 0x1c
        /*0236*/ 	.short	(.L_16459 - .L_16458)


	//   ....[0]....
.L_16458:
        /*0238*/ 	.word	0x00004130


	//   ....[1]....
        /*023c*/ 	.word	0x00004230


	//   ....[2]....
        /*0240*/ 	.word	0x00004700


	//   ....[3]....
        /*0244*/ 	.word	0x00004800


	//----- nvinfo : EIATTR_CRS_STACK_SIZE
	.align		4
.L_16459:
        /*0248*/ 	.byte	0x04, 0x1e
        /*024a*/ 	.short	(.L_16461 - .L_16460)
.L_16460:
        /*024c*/ 	.word	0x00000000


	//----- nvinfo : EIATTR_CBANK_PARAM_SIZE
	.align		4
.L_16461:
        /*0250*/ 	.byte	0x03, 0x19
        /*0252*/ 	.short	0x0014


	//----- nvinfo : EIATTR_PARAM_CBANK
	.align		4
        /*0254*/ 	.byte	0x04, 0x0a
        /*0256*/ 	.short	(.L_16463 - .L_16462)
	.align		4
.L_16462:
        /*0258*/ 	.word	index@(.nv.constant0._ZN2at6native43_GLOBAL__N__9ae7fba5_10_SoftMax_cu_9f978f6319cunn_SoftMaxForwardILi2EdddNS1_25LogSoftMaxForwardEpilogueEEEvPT2_PKT0_i)
        /*025c*/ 	.short	0x0380
        /*025e*/ 	.short	0x0014


	//----- nvinfo : EIATTR_SW_WAR
	.align		4
.L_16463:
        /*0260*/ 	.byte	0x04, 0x36
        /*0262*/ 	.short	(.L_16465 - .L_16464)
.L_16464:
        /*0264*/ 	.word	0x00000008
.L_16465:


//--------------------- .nv.info._ZN2at6native43_GLOBAL__N__9ae7fba5_10_SoftMax_cu_9f978f6323cunn_SoftMaxForwardSmemILi2EdddNS1_25LogSoftMaxForwardEpilogueElEEvPT2_PKT0_T4_ --------------------------
	.section	.nv.info._ZN2at6native43_GLOBAL__N__9ae7fba5_10_SoftMax_cu_9f978f6323cunn_SoftMaxForwardSmemILi2EdddNS1_25LogSoftMaxForwardEpilogueElEEvPT2_PKT0_T4_,"",@"SHT_CUDA_INFO"
	.sectionflags	@""
	.align	4


	//----- nvinfo : EIATTR_CUDA_API_VERSION
	.align		4
        /*0000*/ 	.byte	0x04, 0x37
        /*0002*/ 	.short	(.L_16467 - .L_16466)
.L_16466:
        /*0004*/ 	.word	0x00000082


	//----- nvinfo : EIATTR_KPARAM_INFO
	.align		4
.L_16467:
        /*0008*/ 	.byte	0x04, 0x17
        /*000a*/ 	.short	(.L_16469 - .L_16468)
.L_16468:
        /*000c*/ 	.word	0x00000000
        /*0010*/ 	.short	0x0002
        /*0012*/ 	.short	0x0010
        /*0014*/ 	.byte	0x00, 0xf0, 0x21, 0x00


	//----- nvinfo : EIATTR_KPARAM_INFO
	.align		4
.L_16469:
        /*0018*/ 	.byte	0x04, 0x17
        /*001a*/ 	.short	(.L_16471 - .L_16470)
.L_16470:
        /*001c*/ 	.word	0x00000000
        /*0020*/ 	.short	0x0001
        /*0022*/ 	.short	0x0008
        /*0024*/ 	.byte	0x00, 0xf5, 0x21, 0x00


	//----- nvinfo : EIATTR_KPARAM_INFO
	.align		4
.L_16471:
        /*0028*/ 	.byte	0x04, 0x17
        /*002a*/ 	.short	(.L_16473 - .L_16472)
.L_16472:
        /*002c*/ 	.word	0x00000000
        /*0030*/ 	.short	0x0000
        /*0032*/ 	.short	0x0000
        /*0034*/ 	.byte	0x00, 0xf5, 0x21, 0x00


	//----- nvinfo : EIATTR_SPARSE_MMA_MASK
	.align		4
.L_16473:
        /*0038*/ 	.byte	0x03, 0x50
        /*003a*/ 	.short	0x0000


	//----- nvinfo : EIATTR_MAXREG_COUNT
	.align		4
        /*003c*/ 	.byte	0x03, 0x1b
        /*003e*/ 	.short	0x00ff


	//----- nvinfo : EIATTR_NUM_BARRIERS
	.align		4
        /*0040*/ 	.byte	0x02, 0x4c
        /*0042*/ 	.byte	0x01
	.zero		1


	//----- nvinfo : EIATTR_MERCURY_ISA_VERSION
	.align		4
        /*0044*/ 	.byte	0x03, 0x5f
        /*0046*/ 	.short	0x0101


	//----- nvinfo : EIATTR_COOP_GROUP_MASK_REGIDS
	.align		4
        /*0048*/ 	.byte	0x04, 0x29
        /*004a*/ 	.short	(.L_16475 - .L_16474)


	//   ....[0]....
.L_16474:
        /*004c*/ 	.word	0xffffffff


	//   ....[1]....
        /*0050*/ 	.word	0xffffffff


	//   ....[2]....
        /*0054*/ 	.word	0xffffffff


	//   ....[3]....
        /*0058*/ 	.word	0xffffffff


	//   ....[4]....
        /*005c*/ 	.word	0xffffffff


	//   ....[5]....
        /*0060*/ 	.word	0xffffffff


	//   ....[6]....
        /*0064*/ 	.word	0xffffffff


	//   ....[7]....
        /*0068*/ 	.word	0xffffffff


	//   ....[8]....
        /*006c*/ 	.word	0xffffffff


	//   ....[9]....
        /*0070*/ 	.word	0xffffffff


	//   ....[10]....
        /*0074*/ 	.word	0xffffffff


	//   ....[11]....
        /*0078*/ 	.word	0xffffffff


	//   ....[12]....
        /*007c*/ 	.word	0xffffffff


	//   ....[13]....
        /*0080*/ 	.word	0xffffffff


	//   ....[14]....
        /*0084*/ 	.word	0xffffffff


	//   ....[15]....
        /*0088*/ 	.word	0xffffffff


	//   ....[16]....
        /*008c*/ 	.word	0xffffffff


	//   ....[17]....
        /*0090*/ 	.word	0xffffffff


	//   ....[18]....
        /*0094*/ 	.word	0xffffffff


	//   ....[19]....
        /*0098*/ 	.word	0xffffffff


	//   ....[20]....
        /*009c*/ 	.word	0xffffffff


	//   ....[21]....
        /*00a0*/ 	.word	0xffffffff


	//   ....[22]....
        /*00a4*/ 	.word	0xffffffff


	//   ....[23]....
        /*00a8*/ 	.word	0xffffffff


	//   ....[24]....
        /*00ac*/ 	.word	0xffffffff


	//   ....[25]....
        /*00b0*/ 	.word	0xffffffff


	//   ....[26]....
        /*00b4*/ 	.word	0xffffffff


	//   ....[27]....
        /*00b8*/ 	.word	0xffffffff


	//   ....[28]....
        /*00bc*/ 	.word	0xffffffff


	//   ....[29]....
        /*00c0*/ 	.word	0xffffffff


	//   ....[30]....
        /*00c4*/ 	.word	0xffffffff


	//   ....[31]....
        /*00c8*/ 	.word	0xffffffff


	//   ....[32]....
        /*00cc*/ 	.word	0xffffffff


	//   ....[33]....
        /*00d0*/ 	.word	0xffffffff


	//   ....[34]....
        /*00d4*/ 	.word	0xffffffff


	//   ....[35]....
        /*00d8*/ 	.word	0xffffffff


	//   ....[36]....
        /*00dc*/ 	.word	0xffffffff


	//   ....[37]....
        /*00e0*/ 	.word	0xffffffff


	//   ....[38]....
        /*00e4*/ 	.word	0xffffffff


	//   ....[39]....
        /*00e8*/ 	.word	0xffffffff


	//   ....[40]....
        /*00ec*/ 	.word	0x05000006


	//   ....[41]....
        /*00f0*/ 	.word	0x05000006


	//   ....[42]....
        /*00f4*/ 	.word	0x05000006


	//   ....[43]....
        /*00f8*/ 	.word	0x05000006


	//   ....[44]....
        /*00fc*/ 	.word	0x05000006


	//   ....[45]....
        /*0100*/ 	.word	0x05000006


	//   ....[46]....
        /*0104*/ 	.word	0x05000006


	//   ....[47]....
        /*0108*/ 	.word	0x05000006


	//   ....[48]....
        /*010c*/ 	.word	0x05000006


	//   ....[49]....
        /*0110*/ 	.word	0x05000006


	//   ....[50]....
        /*0114*/ 	.word	0x05000006


	//   ....[51]....
        /*0118*/ 	.word	0x05000006


	//   ....[52]....
        /*011c*/ 	.word	0x05000006


	//   ....[53]....
        /*0120*/ 	.word	0x05000006


	//   ....[54]....
        /*0124*/ 	.word	0x05000006


	//   ....[55]....
        /*0128*/ 	.word	0x05000006


	//   ....[56]....
        /*012c*/ 	.word	0x05000006


	//   ....[57]....
        /*0130*/ 	.word	0x05000006


	//   ....[58]....
        /*0134*/ 	.word	0x05000006


	//   ....[59]....
        /*0138*/ 	.word	0x05000006


	//----- nvinfo : EIATTR_COOP_GROUP_INSTR_OFFSETS
	.align		4
.L_16475:
        /*013c*/ 	.byte	0x04, 0x28
        /*013e*/ 	.short	(.L_16477 - .L_16476)


	//   ....[0]....
.L_16476:
        /*0140*/ 	.word	0x000003f0


	//   ....[1]....
        /*0144*/ 	.word	0x00000420


	//   ....[2]....
        /*0148*/ 	.word	0x00000480


	//   ....[3]....
        /*014c*/ 	.word	0x00000490


	//   ....[4]....
        /*0150*/ 	.word	0x00000500


	//   ....[5]....
        /*0154*/ 	.word	0x00000510


	//   ....[6]....
        /*0158*/ 	.word	0x00000590


	//   ....[7]....
        /*015c*/ 	.word	0x000005a0


	//   ....[8]....
        /*0160*/ 	.word	0x00000620


	//   ....[9]....
        /*0164*/ 	.word	0x00000650


	//   ....[10]....
        /*0168*/ 	.word	0x00000790


	//   ....[11]....
        /*016c*/ 	.word	0x000007a0


	//   ....[12]....
        /*0170*/ 	.word	0x000007e0


	//   ....[13]....
        /*0174*/ 	.word	0x000007f0


	//   ....[14]....
        /*0178*/ 	.word	0x00000860


	//   ....[15]....
        /*017c*/ 	.word	0x00000870


	//   ....[16]....
        /*0180*/ 	.word	0x000008e0


	//   ....[17]....
        /*0184*/ 	.word	0x000008f0


	//   ....[18]....
        /*0188*/ 	.word	0x00000960


	//   ....[19]....
        /*018c*/ 	.word	0x00000970


	//   ....[20]....
        /*0190*/ 	.word	0x00001970


	//   ....[21]....
        /*0194*/ 	.word	0x000019c0


	//   ....[22]....
        /*0198*/ 	.word	0x000019e0


	//   ....[23]....
        /*019c*/ 	.word	0x000019f0


	//   ....[24]....
        /*01a0*/ 	.word	0x00001a40


	//   ....[25]....
        /*01a4*/ 	.word	0x00001a60


	//   ....[26]....
        /*01a8*/ 	.word	0x00001ad0


	//   ....[27]....
        /*01ac*/ 	.word	0x00001ae0


	//   ....[28]....
        /*01b0*/ 	.word	0x00001b30


	//   ....[29]....
        /*01b4*/ 	.word	0x00001b40


	//   ....[30]....
        /*01b8*/ 	.word	0x00001c00


	//   ....[31]....
        /*01bc*/ 	.word	0x00001c10


	//   ....[32]....
        /*01c0*/ 	.word	0x00001c50


	//   ....[33]....
        /*01c4*/ 	.word	0x00001c60


	//   ....[34]....
        /*01c8*/ 	.word	0x00001cd0


	//   ....[35]....
        /*01cc*/ 	.word	0x00001ce0


	//   ....[36]....
        /*01d0*/ 	.word	0x00001d50


	//   ....[37]....
        /*01d4*/ 	.word	0x00001d60


	//   ....[38]....
        /*01d8*/ 	.word	0x00001db0


	//   ....[39]....
        /*01dc*/ 	.word	0x00001dc0


	//   ....[40]....
        /*01e0*/ 	.word	0x00002d80


	//   ....[41]....
        /*01e4*/ 	.word	0x00002dd0


	//   ....[42]....
        /*01e8*/ 	.word	0x00002e60


	//   ....[43]....
        /*01ec*/ 	.word	0x00002eb0


	//   ....[44]....
        /*01f0*/ 	.word	0x00002f40


	//   ....[45]....
        /*01f4*/ 	.word	0x00002f90


	//   ....[46]....
        /*01f8*/ 	.word	0x00003020


	//   ....[47]....
        /*01fc*/ 	.word	0x00003070


	//   ....[48]....
        /*0200*/ 	.word	0x00003100


	//   ....[49]....
        /*0204*/ 	.word	0x00003150


	//   ....[50]....
        /*0208*/ 	.word	0x000031e0


	//   ....[51]....
        /*020c*/ 	.word	0x00003230


	//   ....[52]....
        /*0210*/ 	.word	0x000032a0


	//   ....[53]....
        /*0214*/ 	.word	0x000032f0


	//   ....[54]....
        /*0218*/ 	.word	0x00003360


	//   ....[55]....
        /*021c*/ 	.word	0x000033b0


	//   ....[56]....
        /*0220*/ 	.word	0x00003420


	//   ....[57]....
        /*0224*/ 	.word	0x00003470


	//   ....[58]....
        /*0228*/ 	.word	0x000034e0


	//   ....[59]....
        /*022c*/ 	.word	0x00003530


	//----- nvinfo : EIATTR_VRC_CTA_INIT_COUNT
	.align		4
.L_16477:
        /*0230*/ 	.byte	0x02, 0x4a
	.zero		1
	.zero		1


	//----- nvinfo : EIATTR_EXIT_INSTR_OFFSETS
	.align		4
        /*0234*/ 	.byte	0x04, 0x1c
        /*0236*/ 	.short	(.L_16479 - .L_16478)


	//   ....[0]....
.L_16478:
        /*0238*/ 	.word	0x00002a60


	//   ....[1]....
        /*023c*/ 	.word	0x00002d20


	//----- nvinfo : EIATTR_CRS_STACK_SIZE
	.align		4
.L_16479:
        /*0240*/ 	.byte	0x04, 0x1e
        /*0242*/ 	.short	(.L_16481 - .L_16480)
.L_16480:
        /*0244*/ 	.word	0x00000000


	//----- nvinfo : EIATTR_CBANK_PARAM_SIZE
	.align		4
.L_16481:
        /*0248*/ 	.byte	0x03, 0x19
        /*024a*/ 	.short	0x0018


	//----- nvinfo : EIATTR_PARAM_CBANK
	.align		4
        /*024c*/ 	.byte	0x04, 0x0a
        /*024e*/ 	.short	(.L_16483 - .L_16482)
	.align		4
.L_16482:
        /*0250*/ 	.word	index@(.nv.constant0._ZN2at6native43_GLOBAL__N__9ae7fba5_10_SoftMax_cu_9f978f6323cunn_SoftMaxForwardSmemILi2EdddNS1_25LogSoftMaxForwardEpilogueElEEvPT2_PKT0_T4_)
        /*0254*/ 	.short	0x0380
        /*0256*/ 	.short	0x0018


	//----- nvinfo : EIATTR_SW_WAR
	.align		4
.L_16483:
        /*0258*/ 	.byte	0x04, 0x36
        /*025a*/ 	.short	(.L_16485 - .L_16484)
.L_16484:
        /*025c*/ 	.word	0x00000008
.L_16485:


//--------------------- .nv.info._ZN2at6native43_GLOBAL__N__9ae7fba5_10_SoftMax_cu_9f978f6322cunn_SoftMaxForwardRegIdddNS1_25LogSoftMaxForwardEpilogueElLi9EEEvPT1_PKT_T3_ --------------------------
	.section	.nv.info._ZN2at6native43_GLOBAL__N__9ae7fba5_10_SoftMax_cu_9f978f6322cunn_SoftMaxForwardRegIdddNS1_25LogSoftMaxForwardEpilogueElLi9EEEvPT1_PKT_T3_,"",@"SHT_CUDA_INFO"
	.sectionflags	@""
	.align	4


	//----- nvinfo : EIATTR_CUDA_API_VERSION
	.align		4
        /*0000*/ 	.byte	0x04, 0x37
        /*0002*/ 	.short	(.L_16487 - .L_16486)
.L_16486:
        /*0004*/ 	.word	0x00000082


	//----- nvinfo : EIATTR_KPARAM_INFO
	.align		4
.L_16487:
        /*0008*/ 	.byte	0x04, 0x17
        /*000a*/ 	.short	(.L_16489 - .L_16488)
.L_16488:
        /*000c*/ 	.word	0x00000000
        /*0010*/ 	.short	0x0002
        /*0012*/ 	.short	0x0010
        /*0014*/ 	.byte	0x00, 0xf0, 0x21, 0x00


	//----- nvinfo : EIATTR_KPARAM_INFO
	.align		4
.L_16489:
        /*0018*/ 	.byte	0x04, 0x17
        /*001a*/ 	.short	(.L_16491 - .L_16490)
.L_16490:
        /*001c*/ 	.word	0x00000000
        /*0020*/ 	.short	0x0001
        /*0022*/ 	.short	0x0008
        /*0024*/ 	.byte	0x00, 0xf5, 0x21, 0x00


	//----- nvinfo : EIATTR_KPARAM_INFO
	.align		4
.L_16491:
        /*0028*/ 	.byte	0x04, 0x17
        /*002a*/ 	.short	(.L_16493 - .L_16492)
.L_16492:
        /*002c*/ 	.word	0x00000000
        /*0030*/ 	.short	0x0000
        /*0032*/ 	.short	0x0000
        /*0034*/ 	.byte	0x00, 0xf5, 0x21, 0x00


	//----- nvinfo : EIATTR_SPARSE_MMA_MASK
	.align		4
.L_16493:
        /*0038*/ 	.byte	0x03, 0x50
        /*003a*/ 	.short	0x0000


	//----- nvinfo : EIATTR_MAXREG_COUNT
	.align		4
        /*003c*/ 	.byte	0x03, 0x1b
        /*003e*/ 	.short	0x00ff


	//----- nvinfo : EIATTR_NUM_BARRIERS
	.align		4
        /*0040*/ 	.byte	0x02, 0x4c
        /*0042*/ 	.byte	0x01
	.zero		1


	//----- nvinfo : EIATTR_MERCURY_ISA_VERSION
	.align		4
        /*0044*/ 	.byte	0x03, 0x5f
        /*0046*/ 	.short	0x0101


	//----- nvinfo : EIATTR_COOP_GROUP_MASK_REGIDS
	.align		4
        /*0048*/ 	.byte	0x04, 0x29
        /*004a*/ 	.short	(.L_16495 - .L_16494)


	//   ....[0]....
.L_16494:
        /*004c*/ 	.word	0xffffffff


	//   ....[1]....
        /*0050*/ 	.word	0xffffffff


	//   ....[2]....
        /*0054*/ 	.word	0xffffffff


	//   ....[3]....
        /*0058*/ 	.word	0xffffffff


	//   ....[4]....
        /*005c*/ 	.word	0xffffffff


	//   ....[5]....
        /*0060*/ 	.word	0xffffffff


	//   ....[6]....
        /*0064*/ 	.word	0xffffffff


	//   ....[7]....
        /*0068*/ 	.word	0xffffffff


	//   ....[8]....
        /*006c*/ 	.word	0xffffffff


	//   ....[9]....
        /*0070*/ 	.word	0xffffffff


	//   ....[10]....
        /*0074*/ 	.word	0xffffffff


	//   ....[11]....
        /*0078*/ 	.word	0xffffffff


	//   ....[12]....
        /*007c*/ 	.word	0xffffffff


	//   ....[13]....
        /*0080*/ 	.word	0xffffffff


	//   ....[14]....
        /*0084*/ 	.word	0xffffffff


	//   ....[15]....
        /*0088*/ 	.word	0xffffffff


	//   ....[16]....
        /*008c*/ 	.word	0xffffffff


	//   ....[17]....
        /*0090*/ 	.word	0xffffffff


	//   ....[18]....
        /*0094*/ 	.word	0xffffffff


	//   ....[19]....
        /*0098*/ 	.word	0xffffffff


	//   ....[20]....
        /*009c*/ 	.word	0xffffffff


	//   ....[21]....
        /*00a0*/ 	.word	0xffffffff


	//   ....[22]....
        /*00a4*/ 	.word	0xffffffff


	//   ....[23]....
        /*00a8*/ 	.word	0xffffffff


	//   ....[24]....
        /*00ac*/ 	.word	0xffffffff


	//   ....[25]....
        /*00b0*/ 	.word	0xffffffff


	//   ....[26]....
        /*00b4*/ 	.word	0xffffffff


	//   ....[27]....
        /*00b8*/ 	.word	0xffffffff


	//   ....[28]....
        /*00bc*/ 	.word	0xffffffff


	//   ....[29]....
        /*00c0*/ 	.word	0xffffffff


	//   ....[30]....
        /*00c4*/ 	.word	0xffffffff


	//   ....[31]....
        /*00c8*/ 	.word	0xffffffff


	//   ....[32]....
        /*00cc*/ 	.word	0xffffffff


	//   ....[33]....
        /*00d0*/ 	.word	0xffffffff


	//   ....[34]....
        /*00d4*/ 	.word	0xffffffff


	//   ....[35]....
        /*00d8*/ 	.word	0xffffffff


	//   ....[36]....
        /*00dc*/ 	.word	0xffffffff


	//   ....[37]....
        /*00e0*/ 	.word	0xffffffff


	//   ....[38]....
        /*00e4*/ 	.word	0xffffffff


	//   ....[39]....
        /*00e8*/ 	.word	0xffffffff


	//   ....[40]....
        /*00ec*/ 	.word	0x05000004


	//   ....[41]....
        /*00f0*/ 	.word	0x05000004


	//   ....[42]....
        /*00f4*/ 	.word	0x05000004


	//   ....[43]....
        /*00f8*/ 	.word	0x05000004


	//   ....[44]....
        /*00fc*/ 	.word	0x05000004


	//   ....[45]....
        /*0100*/ 	.word	0x05000004


	//   ....[46]....
        /*0104*/ 	.word	0x05000004


	//   ....[47]....
        /*0108*/ 	.word	0x05000004


	//   ....[48]....
        /*010c*/ 	.word	0x05000004


	//   ....[49]....
        /*0110*/ 	.word	0x05000004


	//   ....[50]....
        /*0114*/ 	.word	0x05000004


	//   ....[51]....
        /*0118*/ 	.word	0x05000004


	//   ....[52]....
        /*011c*/ 	.word	0x05000004


	//   ....[53]....
        /*0120*/ 	.word	0x05000004


	//   ....[54]....
        /*0124*/ 	.word	0x05000004


	//   ....[55]....
        /*0128*/ 	.word	0x05000004


	//   ....[56]....
        /*012c*/ 	.word	0x05000004


	//   ....[57]....
        /*0130*/ 	.word	0x05000004


	//   ....[58]....
        /*0134*/ 	.word	0x05000004


	//   ....[59]....
        /*0138*/ 	.word	0x05000004


	//----- nvinfo : EIATTR_COOP_GROUP_INSTR_OFFSETS
	.align		4
.L_16495:
        /*013c*/ 	.byte	0x04, 0x28
        /*013e*/ 	.short	(.L_16497 - .L_16496)


	//   ....[0]....
.L_16496:
        /*0140*/ 	.word	0x00000cb0


	//   ....[1]....
        /*0144*/ 	.word	0x00000cc0


	//   ....[2]....
        /*0148*/ 	.word	0x00000d30


	//   ....[3]....
        /*014c*/ 	.word	0x00000d40


	//   ....[4]....
        /*0150*/ 	.word	0x00000db0


	//   ....[5]....
        /*0154*/ 	.word	0x00000dc0


	//   ....[6]....
        /*0158*/ 	.word	0x00000e40


	//   ....[7]....
        /*015c*/ 	.word	0x00000e50


	//   ....[8]....
        /*0160*/ 	.word	0x00000ed0


	//   ....[9]....
        /*0164*/ 	.word	0x00000ee0


	//   ....[10]....
        /*0168*/ 	.word	0x000010d0


	//   ....[11]....
        /*016c*/ 	.word	0x000010e0


	//   ....[12]....
        /*0170*/ 	.word	0x00001120


	//   ....[13]....
        /*0174*/ 	.word	0x00001130


	//   ....[14]....
        /*0178*/ 	.word	0x000011c0


	//   ....[15]....
        /*017c*/ 	.word	0x000011d0


	//   ....[16]....
        /*0180*/ 	.word	0x00001260


	//   ....[17]....
        /*0184*/ 	.word	0x00001270


	//   ....[18]....
        /*0188*/ 	.word	0x00001300


	//   ....[19]....
        /*018c*/ 	.word	0x00001310


	//   ....[20]....
        /*0190*/ 	.word	0x00005ed0


	//   ....[21]....
        /*0194*/ 	.word	0x00005f20


	//   ....[22]....
        /*0198*/ 	.word	0x00005f50


	//   ....[23]....
        /*019c*/ 	.word	0x00005f60


	//   ....[24]....
        /*01a0*/ 	.word	0x00005fb0


	//   ....[25]....
        /*01a4*/ 	.word	0x00005fd0


	//   ....[26]....
        /*01a8*/ 	.word	0x00006020


	//   ....[27]....
        /*01ac*/ 	.word	0x00006040


	//   ....[28]....
        /*01b0*/ 	.word	0x00006090


	//   ....[29]....
        /*01b4*/ 	.word	0x000060a0


	//   ....[30]....
        /*01b8*/ 	.word	0x00006190


	//   ....[31]....
        /*01bc*/ 	.word	0x000061a0


	//   ....[32]....
        /*01c0*/ 	.word	0x000061c0


	//   ....[33]....
        /*01c4*/ 	.word	0x000061d0


	//   ....[34]....
        /*01c8*/ 	.word	0x00006220


	//   ....[35]....
        /*01cc*/ 	.word	0x00006230


	//   ....[36]....
        /*01d0*/ 	.word	0x00006280


	//   ....[37]....
        /*01d4*/ 	.word	0x00006290


	//   ....[38]....
        /*01d8*/ 	.word	0x000062e0


	//   ....[39]....
        /*01dc*/ 	.word	0x000062f0


	//   ....[40]....
        /*01e0*/ 	.word	0x000078e0


	//   ....[41]....
        /*01e4*/ 	.word	0x00007930


	//   ....[42]....
        /*01e8*/ 	.word	0x000079c0


	//   ....[43]....
        /*01ec*/ 	.word	0x00007a10


	//   ....[44]....
        /*01f0*/ 	.word	0x00007ad0


	//   ....[45]....
        /*01f4*/ 	.word	0x00007b20


	//   ....[46]....
        /*01f8*/ 	.word	0x00007be0


	//   ....[47]....
        /*01fc*/ 	.word	0x00007c30


	//   ....[48]....
        /*0200*/ 	.word	0x00007cf0


	//   ....[49]....
        /*0204*/ 	.word	0x00007d40


	//   ....[50]....
        /*0208*/ 	.word	0x00007dc0


	//   ....[51]....
        /*020c*/ 	.word	0x00007e10


	//   ....[52]....
        /*0210*/ 	.word	0x00007e80


	//   ....[53]....
        /*0214*/ 	.word	0x00007ed0


	//   ....[54]....
        /*0218*/ 	.word	0x00007f40


	//   ....[55]....
        /*021c*/ 	.word	0x00007f90


	//   ....[56]....
        /*0220*/ 	.word	0x00008000


	//   ....[57]....
        /*0224*/ 	.word	0x00008050


	//   ....[58]....
        /*0228*/ 	.word	0x000080c0


	//   ....[59]....
        /*022c*/ 	.word	0x00008110


	//----- nvinfo : EIATTR_VRC_CTA_INIT_COUNT
	.align		4
.L_16497:
        /*0230*/ 	.byte	0x02, 0x4a
	.zero		1
	.zero		1


	//----- nvinfo : EIATTR_EXIT_INSTR_OFFSETS
	.align		4
        /*0234*/ 	.byte	0x04, 0x1c
        /*0236*/ 	.short	(.L_16499 - .L_16498)


	//   ....[0]....
.L_16498:
        /*0238*/ 	.word	0x000077b0


	//   ....[1]....
        /*023c*/ 	.word	0x00007880


	//----- nvinfo : EIATTR_CRS_STACK_SIZE
	.align		4
.L_16499:
        /*0240*/ 	.byte	0x04, 0x1e
        /*0242*/ 	.short	(.L_16501 - .L_16500)
.L_16500:
        /*0244*/ 	.word	0x00000000


	//----- nvinfo : EIATTR_CBANK_PARAM_SIZE
	.align		4
.L_16501:
        /*0248*/ 	.byte	0x03, 0x19
        /*024a*/ 	.short	0x0018


	//----- nvinfo : EIATTR_PARAM_CBANK
	.align		4
        /*024c*/ 	.byte	0x04, 0x0a
        /*024e*/ 	.short	(.L_16503 - .L_16502)
	.align		4
.L_16502:
        /*0250*/ 	.word	index@(.nv.constant0._ZN2at6native43_GLOBAL__N__9ae7fba5_10_SoftMax_cu_9f978f6322cunn_SoftMaxForwardRegIdddNS1_25LogSoftMaxForwardEpilogueElLi9EEEvPT1_PKT_T3_)
        /*0254*/ 	.short	0x0380
        /*0256*/ 	.short	0x0018


	//----- nvinfo : EIATTR_SW_WAR
	.align		4
.L_16503:
        /*0258*/ 	.byte	0x04, 0x36
        /*025a*/ 	.short	(.L_16505 - .L_16504)
.L_16504:
        /*025c*/ 	.word	0x00000008
.L_16505:


//--------------------- .nv.info._ZN2at6native43_GLOBAL__N__9ae7fba5_10_SoftMax_cu_9f978f6322cunn_SoftMaxForwardRegIdddNS1_25LogSoftMaxForwardEpilogueElLi8EEEvPT1_PKT_T3_ --------------------------
	.section	.nv.info._ZN2at6native43_GLOBAL__N__9ae7fba5_10_SoftMax_cu_9f978f6322cunn_SoftMaxForwardRegIdddNS1_25LogSoftMaxForwardEpilogueElLi8EEEvPT1_PKT_T3_,"",@"SHT_CUDA_INFO"
	.sectionflags	@""
	.align	4


	//----- nvinfo : EIATTR_CUDA_API_VERSION
	.align		4
        /*0000*/ 	.byte	0x04, 0x37
        /*0002*/ 	.short	(.L_16507 - .L_16506)
.L_16506:
        /*0004*/ 	.word	0x00000082


	//----- nvinfo : EIATTR_KPARAM_INFO
	.align		4
.L_16507:
        /*0008*/ 	.byte	0x04, 0x17
        /*000a*/ 	.short	(.L_16509 - .L_16508)
.L_16508:
        /*000c*/ 	.word	0x00000000
        /*0010*/ 	.short	0x0002
        /*0012*/ 	.short	0x0010
        /*0014*/ 	.byte	0x00, 0xf0, 0x21, 0x00


	//----- nvinfo : EIATTR_KPARAM_INFO
	.align		4
.L_16509:
        /*0018*/ 	.byte	0x04, 0x17
        /*001a*/ 	.short	(.L_16511 - .L_16510)
.L_16510:
        /*001c*/ 	.word	0x00000000
        /*0020*/ 	.short	0x0001
        /*0022*/ 	.short	0x0008
        /*0024*/ 	.byte	0x00, 0xf5, 0x21, 0x00


	//----- nvinfo : EIATTR_KPARAM_INFO
	.align		4
.L_16511:
        /*0028*/ 	.byte	0x04, 0x17
        /*002a*/ 	.short	(.L_16513 - .L_16512)
.L_16512:
        /*002c*/ 	.word	0x00000000
        /*0030*/ 	.short	0x0000
        /*0032*/ 	.short	0x0000
        /*0034*/ 	.byte	0x00, 0xf5, 0x21, 0x00


	//----- nvinfo : EIATTR_SPARSE_MMA_MASK
	.align		4
.L_16513:
        /*0038*/ 	.byte	0x03, 0x50
        /*003a*/ 	.short	0x0000


	//----- nvinfo : EIATTR_MAXREG_COUNT
	.align		4
        /*003c*/ 	.byte	0x03, 0x1b
        /*003e*/ 	.short	0x00ff


	//----- nvinfo : EIATTR_NUM_BARRIERS
	.align		4
        /*0040*/ 	.byte	0x02, 0x4c
        /*0042*/ 	.byte	0x01
	.zero		1


	//----- nvinfo : EIATTR_MERCURY_ISA_VERSION
	.align		4
        /*0044*/ 	.byte	0x03, 0x5f
        /*0046*/ 	.short	0x0101


	//----- nvinfo : EIATTR_COOP_GROUP_MASK_REGIDS
	.align		4
        /*0048*/ 	.byte	0x04, 0x29
        /*004a*/ 	.short	(.L_16515 - .L_16514)


	//   ....[0]....
.L_16514:
        /*004c*/ 	.word	0xffffffff


	//   ....[1]....
        /*0050*/ 	.word	0xffffffff


	//   ....[2]....
        /*0054*/ 	.word	0xffffffff


	//   ....[3]....
        /*0058*/ 	.word	0xffffffff


	//   ....[4]....
        /*005c*/ 	.word	0xffffffff


	//   ....[5]....
        /*0060*/ 	.word	0xffffffff


	//   ....[6]....
        /*0064*/ 	.word	0xffffffff


	//   ....[7]....
        /*0068*/ 	.word	0xffffffff


	//   ....[8]....
        /*006c*/ 	.word	0xffffffff


	//   ....[9]....
        /*0070*/ 	.word	0xffffffff


	//   ....[10]....
        /*0074*/ 	.word	0xffffffff


	//   ....[11]....
        /*0078*/ 	.word	0xffffffff


	//   ....[12]....
        /*007c*/ 	.word	0xffffffff


	//   ....[13]....
        /*0080*/ 	.word	0xffffffff


	//   ....[14]....
        /*0084*/ 	.word	0xffffffff


	//   ....[15]....
        /*0088*/ 	.word	0xffffffff


	//   ....[16]....
        /*008c*/ 	.word	0xffffffff


	//   ....[17]....
        /*0090*/ 	.word	0xffffffff


	//   ....[18]....
        /*0094*/ 	.word	0xffffffff


	//   ....[19]....
        /*0098*/ 	.word	0xffffffff


	//   ....[20]....
        /*009c*/ 	.word	0xffffffff


	//   ....[21]....
        /*00a0*/ 	.word	0xffffffff


	//   ....[22]....
        /*00a4*/ 	.word	0xffffffff


	//   ....[23]....
        /*00a8*/ 	.word	0xffffffff


	//   ....[24]....
        /*00ac*/ 	.word	0xffffffff


	//   ....[25]....
        /*00b0*/ 	.word	0xffffffff


	//   ....[26]....
        /*00b4*/ 	.word	0xffffffff


	//   ....[27]....
        /*00b8*/ 	.word	0xffffffff


	//   ....[28]....
        /*00bc*/ 	.word	0xffffffff


	//   ....[29]....
        /*00c0*/ 	.word	0xffffffff


	//   ....[30]....
        /*00c4*/ 	.word	0xffffffff


	//   ....[31]....
        /*00c8*/ 	.word	0xffffffff


	//   ....[32]....
        /*00cc*/ 	.word	0xffffffff


	//   ....[33]....
        /*00d0*/ 	.word	0xffffffff


	//   ....[34]....
        /*00d4*/ 	.word	0xffffffff


	//   ....[35]....
        /*00d8*/ 	.word	0xffffffff


	//   ....[36]....
        /*00dc*/ 	.word	0xffffffff


	//   ....[37]....
        /*00e0*/ 	.word	0xffffffff


	//   ....[38]....
        /*00e4*/ 	.word	0xffffffff


	//   ....[39]....
        /*00e8*/ 	.word	0xffffffff


	//   ....[40]....
        /*00ec*/ 	.word	0x05000024


	//   ....[41]....
        /*00f0*/ 	.word	0x05000024


	//   ....[42]....
        /*00f4*/ 	.word	0x05000024


	//   ....[43]....
        /*00f8*/ 	.word	0x05000024


	//   ....[44]....
        /*00fc*/ 	.word	0x05000024


	//   ....[45]....
        /*0100*/ 	.word	0x05000024


	//   ....[46]....
        /*0104*/ 	.word	0x05000024


	//   ....[47]....
        /*0108*/ 	.word	0x05000024


	//   ....[48]....
        /*010c*/ 	.word	0x05000024


	//   ....[49]....
        /*0110*/ 	.word	0x05000024


	//   ....[50]....
        /*0114*/ 	.word	0x05000024


	//   ....[51]....
        /*0118*/ 	.word	0x05000024


	//   ....[52]....
        /*011c*/ 	.word	0x05000024


	//   ....[53]....
        /*0120*/ 	.word	0x05000024


	//   ....[54]....
        /*0124*/ 	.word	0x05000024


	//   ....[55]....
        /*0128*/ 	.word	0x05000024


	//   ....[56]....
        /*012c*/ 	.word	0x05000024


	//   ....[57]....
        /*0130*/ 	.word	0x05000024


	//   ....[58]....
        /*0134*/ 	.word	0x05000024


	//   ....[59]....
        /*0138*/ 	.word	0x05000024


	//----- nvinfo : EIATTR_COOP_GROUP_INSTR_OFFSETS
	.align		4
.L_16515:
        /*013c*/ 	.byte	0x04, 0x28
        /*013e*/ 	.short	(.L_16517 - .L_16516)


	//   ....[0]....
.L_16516:
        /*0140*/ 	.word	0x00000bb0


	//   ....[1]....
        /*0144*/ 	.word	0x00000bc0


	//   ....[2]....
        /*0148*/ 	.word	0x00000c30


	//   ....[3]....
        /*014c*/ 	.word	0x00000c40


	//   ....[4]....
        /*0150*/ 	.word	0x00000cb0


	//   ....[5]....
        /*0154*/ 	.word	0x00000cc0


	//   ....[6]....
        /*0158*/ 	.word	0x00000d30


	//   ....[7]....
        /*015c*/ 	.word	0x00000d40


	//   ....[8]....
        /*0160*/ 	.word	0x00000dc0


	//   ....[9]....
        /*0164*/ 	.word	0x00000dd0


	//   ....[10]....
        /*0168*/ 	.word	0x00000f40


	//   ....[11]....
        /*016c*/ 	.word	0x00000f50


	//   ....[12]....
        /*0170*/ 	.word	0x00000f90


	//   ....[13]....
        /*0174*/ 	.word	0x00000fa0


	//   ....[14]....
        /*0178*/ 	.word	0x00001020


	//   ....[15]....
        /*017c*/ 	.word	0x00001030


	//   ....[16]....
        /*0180*/ 	.word	0x000010c0


	//   ....[17]....
        /*0184*/ 	.word	0x000010d0


	//   ....[18]....
        /*0188*/ 	.word	0x00001150


	//   ....[19]....
        /*018c*/ 	.word	0x00001160


	//   ....[20]....
        /*0190*/ 	.word	0x00005320


	//   ....[21]....
        /*0194*/ 	.word	0x00005380


	//   ....[22]....
        /*0198*/ 	.word	0x000053b0


	//   ....[23]....
        /*019c*/ 	.word	0x000053c0


	//   ....[24]....
        /*01a0*/ 	.word	0x00005410


	//   ....[25]....
        /*01a4*/ 	.word	0x00005430


	//   ....[26]....
        /*01a8*/ 	.word	0x00005480


	//   ....[27]....
        /*01ac*/ 	.word	0x00005490


	//   ....[28]....
        /*01b0*/ 	.word	0x000054e0


	//   ....[29]....
        /*01b4*/ 	.word	0x000054f0


	//   ....[30]....
        /*01b8*/ 	.word	0x000055e0


	//   ....[31]....
        /*01bc*/ 	.word	0x000055f0


	//   ....[32]....
        /*01c0*/ 	.word	0x00005610


	//   ....[33]....
        /*01c4*/ 	.word	0x00005620


	//   ....[34]....
        /*01c8*/ 	.word	0x00005670


	//   ....[35]....
        /*01cc*/ 	.word	0x00005680


	//   ....[36]....
        /*01d0*/ 	.word	0x000056d0


	//   ....[37]....
        /*01d4*/ 	.word	0x000056e0


	//   ....[38]....
        /*01d8*/ 	.word	0x00005730


	//   ....[39]....
        /*01dc*/ 	.word	0x00005740


	//   ....[40]....
        /*01e0*/ 	.word	0x00006bf0


	//   ....[41]....
        /*01e4*/ 	.word	0x00006c40


	//   ....[42]....
        /*01e8*/ 	.word	0x00006cd0


	//   ....[43]....
        /*01ec*/ 	.word	0x00006d20


	//   ....[44]....
        /*01f0*/ 	.word	0x00006dc0


	//   ....[45]....
        /*01f4*/ 	.word	0x00006e10


	//   ....[46]....
        /*01f8*/ 	.word	0x00006ed0


	//   ....[47]....
        /*01fc*/ 	.word	0x00006f20


	//   ....[48]....
        /*0200*/ 	.word	0x00006fc0


	//   ....[49]....
        /*0204*/ 	.word	0x00007010


	//   ....[50]....
        /*0208*/ 	.word	0x00007090


	//   ....[51]....
        /*020c*/ 	.word	0x000070e0


	//   ....[52]....
        /*0210*/ 	.word	0x00007150


	//   ....[53]....
        /*0214*/ 	.word	0x000071a0


	//   ....[54]....
        /*0218*/ 	.word	0x00007210


	//   ....[55]....
        /*021c*/ 	.word	0x00007260


	//   ....[56]....
        /*0220*/ 	.word	0x000072d0


	//   ....[57]....
        /*0224*/ 	.word	0x00007320


	//   ....[58]....
        /*0228*/ 	.word	0x00007390


	//   ....[59]....
        /*022c*/ 	.word	0x000073e0


	//----- nvinfo : EIATTR_VRC_CTA_INIT_COUNT
	.align		4
.L_16517:
        /*0230*/ 	.byte	0x02, 0x4a
	.zero		1
	.zero		1


	//----- nvinfo : EIATTR_EXIT_INSTR_OFFSETS
	.align		4
        /*0234*/ 	.byte	0x04, 0x1c
        /*0236*/ 	.short	(.L_16519 - .L_16518)


	//   ....[0]....
.L_16518:
        /*0238*/ 	.word	0x00006ac0


	//   ....[1]....
        /*023c*/ 	.word	0x00006b90


	//----- nvinfo : EIATTR_CRS_STACK_SIZE
	.align		4
.L_16519:
        /*0240*/ 	.byte	0x04, 0x1e
        /*0242*/ 	.short	(.L_16521 - .L_16520)
.L_16520:
        /*0244*/ 	.word	0x00000000


	//----- nvinfo : EIATTR_CBANK_PARAM_SIZE
	.align		4
.L_16521:
        /*0248*/ 	.byte	0x03, 0x19
        /*024a*/ 	.short	0x0018


	//----- nvinfo : EIATTR_PARAM_CBANK
	.align		4
        /*024c*/ 	.byte	0x04, 0x0a
        /*024e*/ 	.short	(.L_16523 - .L_16522)
	.align		4
.L_16522:
        /*0250*/ 	.word	index@(.nv.constant0._ZN2at6native43_GLOBAL__N__9ae7fba5_10_SoftMax_cu_9f978f6322cunn_SoftMaxForwardRegIdddNS1_25LogSoftMaxForwardEpilogueElLi8EEEvPT1_PKT_T3_)
        /*0254*/ 	.short	0x0380
        /*0256*/ 	.short	0x0018


	//----- nvinfo : EIATTR_SW_WAR
	.align		4
.L_16523:
        /*0258*/ 	.byte	0x04, 0x36
        /*025a*/ 	.short	(.L_16525 - .L_16524)
.L_16524:
        /*025c*/ 	.word	0x00000008
.L_16525:


//--------------------- .nv.info._ZN2at6native43_GLOBAL__N__9ae7fba5_10_SoftMax_cu_9f978f6322cunn_SoftMaxForwardRegIdddNS1_25LogSoftMaxForwardEpilogueElLi7EEEvPT1_PKT_T3_ --------------------------
	.section	.nv.info._ZN2at6native43_GLOBAL__N__9ae7fba5_10_SoftMax_cu_9f978f6322cunn_SoftMaxForwardRegIdddNS1_25LogSoftMaxForwardEpilogueElLi7EEEvPT1_PKT_T3_,"",@"SHT_CUDA_INFO"
	.sectionflags	@""
	.align	4


	//----- nvinfo : EIATTR_CUDA_API_VERSION
	.align		4
        /*0000*/ 	.byte	0x04, 0x37
        /*0002*/ 	.short	(.L_16527 - .L_16526)
.L_16526:
        /*0004*/ 	.word	0x00000082


	//----- nvinfo : EIATTR_KPARAM_INFO
	.align		4
.L_16527:
        /*0008*/ 	.byte	0x04, 0x17
        /*000a*/ 	.short	(.L_16529 - .L_16528)
.L_16528:
        /*000c*/ 	.word	0x00000000
        /*0010*/ 	.short	0x0002
        /*0012*/ 	.short	0x0010
        /*0014*/ 	.byte	0x00, 0xf0, 0x21, 0x00


	//----- nvinfo : EIATTR_KPARAM_INFO
	.align		4
.L_16529:
        /*0018*/ 	.byte	0x04, 0x17
        /*001a*/ 	.short	(.L_16531 - .L_16530)
.L_16530:
        /*001c*/ 	.word	0x00000000
        /*0020*/ 	.short	0x0001
        /*0022*/ 	.short	0x0008
        /*0024*/ 	.byte	0x00, 0xf5, 0x21, 0x00


	//----- nvinfo : EIATTR_KPARAM_INFO
	.align		4
.L_16531:
        /*0028*/ 	.byte	0x04, 0x17
        /*002a*/ 	.short	(.L_16533 - .L_16532)
.L_16532:
        /*002c*/ 	.word	0x00000000
        /*0030*/ 	.short	0x0000
        /*0032*/ 	.short	0x0000
        /*0034*/ 	.byte	0x00, 0xf5, 0x21, 0x00


	//----- nvinfo : EIATTR_SPARSE_MMA_MASK
	.align		4
.L_16533:
        /*0038*/ 	.byte	0x03, 0x50
        /*003a*/ 	.short	0x0000


	//----- nvinfo : EIATTR_MAXREG_COUNT
	.align		4
        /*003c*/ 	.byte	0x03, 0x1b
        /*003e*/ 	.short	0x00ff


	//----- nvinfo : EIATTR_NUM_BARRIERS
	.align		4
        /*0040*/ 	.byte	0x02, 0x4c
        /*0042*/ 	.byte	0x01
	.zero		1


	//----- nvinfo : EIATTR_MERCURY_ISA_VERSION
	.align		4
        /*0044*/ 	.byte	0x03, 0x5f
        /*0046*/ 	.short	0x0101


	//----- nvinfo : EIATTR_COOP_GROUP_MASK_REGIDS
	.align		4
        /*0048*/ 	.byte	0x04, 0x29
        /*004a*/ 	.short	(.L_16535 - .L_16534)


	//   ....[0]....
.L_16534:
        /*004c*/ 	.word	0xffffffff


	//   ....[1]....
        /*0050*/ 	.word	0xffffffff


	//   ....[2]....
        /*0054*/ 	.word	0xffffffff


	//   ....[3]....
        /*0058*/ 	.word	0xffffffff


	//   ....[4]....
        /*005c*/ 	.word	0xffffffff


	//   ....[5]....
        /*0060*/ 	.word	0xffffffff


	//   ....[6]....
        /*0064*/ 	.word	0xffffffff


	//   ....[7]....
        /*0068*/ 	.word	0xffffffff


	//   ....[8]....
        /*006c*/ 	.word	0xffffffff


	//   ....[9]....
        /*0070*/ 	.word	0xffffffff


	//   ....[10]....
        /*0074*/ 	.word	0xffffffff


	//   ....[11]....
        /*0078*/ 	.word	0xffffffff


	//   ....[12]....
        /*007c*/ 	.word	0xffffffff


	//   ....[13]....
        /*0080*/ 	.word	0xffffffff


	//   ....[14]....
        /*0084*/ 	.word	0xffffffff


	//   ....[15]....
        /*0088*/ 	.word	0xffffffff


	//   ....[16]....
        /*008c*/ 	.word	0xffffffff


	//   ....[17]....
        /*0090*/ 	.word	0xffffffff


	//   ....[18]....
        /*0094*/ 	.word	0xffffffff


	//   ....[19]....
        /*0098*/ 	.word	0xffffffff


	//   ....[20]....
        /*009c*/ 	.word	0xffffffff


	//   ....[21]....
        /*00a0*/ 	.word	0xffffffff


	//   ....[22]....
        /*00a4*/ 	.word	0xffffffff


	//   ....[23]....
        /*00a8*/ 	.word	0xffffffff


	//   ....[24]....
        /*00ac*/ 	.word	0xffffffff


	//   ....[25]....
        /*00b0*/ 	.word	0xffffffff


	//   ....[26]....
        /*00b4*/ 	.word	0xffffffff


	//   ....[27]....
        /*00b8*/ 	.word	0xffffffff


	//   ....[28]....
        /*00bc*/ 	.word	0xffffffff


	//   ....[29]....
        /*00c0*/ 	.word	0xffffffff


	//   ....[30]....
        /*00c4*/ 	.word	0xffffffff


	//   ....[31]....
        /*00c8*/ 	.word	0xffffffff


	//   ....[32]....
        /*00cc*/ 	.word	0xffffffff


	//   ....[33]....
        /*00d0*/ 	.word	0xffffffff


	//   ....[34]....
        /*00d4*/ 	.word	0xffffffff


	//   ....[35]....
        /*00d8*/ 	.word	0xffffffff


	//   ....[36]....
        /*00dc*/ 	.word	0xffffffff


	//   ....[37]....
        /*00e0*/ 	.word	0xffffffff


	//   ....[38]....
        /*00e4*/ 	.word	0xffffffff


	//   ....[39]....
        /*00e8*/ 	.word	0xffffffff


	//   ....[40]....
        /*00ec*/ 	.word	0x05000000


	//   ....[41]....
        /*00f0*/ 	.word	0x05000000


	//   ....[42]....
        /*00f4*/ 	.word	0x05000000


	//   ....[43]....
        /*00f8*/ 	.word	0x05000000


	//   ....[44]....
        /*00fc*/ 	.word	0x05000000


	//   ....[45]....
        /*0100*/ 	.word	0x05000000


	//   ....[46]....
        /*0104*/ 	.word	0x05000000


	//   ....[47]....
        /*0108*/ 	.word	0x05000000


	//   ....[48]....
        /*010c*/ 	.word	0x05000000


	//   ....[49]....
        /*0110*/ 	.word	0x05000000


	//   ....[50]....
        /*0114*/ 	.word	0x05000000


	//   ....[51]....
        /*0118*/ 	.word	0x05000000


	//   ....[52]....
        /*011c*/ 	.word	0x05000000


	//   ....[53]....
        /*0120*/ 	.word	0x05000000


	//   ....[54]....
        /*0124*/ 	.word	0x05000000


	//   ....[55]....
        /*0128*/ 	.word	0x05000000


	//   ....[56]....
        /*012c*/ 	.word	0x05000000


	//   ....[57]....
        /*0130*/ 	.word	0x05000000


	//   ....[58]....
        /*0134*/ 	.word	0x05000000


	//   ....[59]....
        /*0138*/ 	.word	0x05000000


	//----- nvinfo : EIATTR_COOP_GROUP_INSTR_OFFSETS
	.align		4
.L_16535:
        /*013c*/ 	.byte	0x04, 0x28
        /*013e*/ 	.short	(.L_16537 - .L_16536)


	//   ....[0]....
.L_16536:
        /*0140*/ 	.word	0x00000a70


	//   ....[1]....
        /*0144*/ 	.word	0x00000a80


	//   ....[2]....
        /*0148*/ 	.word	0x00000b00


	//   ....[3]....
        /*014c*/ 	.word	0x00000b10


	//   ....[4]....
        /*0150*/ 	.word	0x00000b80


	//   ....[5]....
        /*0154*/ 	.word	0x00000b90


	//   ....[6]....
        /*0158*/ 	.word	0x00000c00


	//   ....[7]....
        /*015c*/ 	.word	0x00000c10


	//   ....[8]....
        /*0160*/ 	.word	0x00000c80


	//   ....[9]....
        /*0164*/ 	.word	0x00000c90


	//   ....[10]....
        /*0168*/ 	.word	0x00000e20


	//   ....[11]....
        /*016c*/ 	.word	0x00000e30


	//   ....[12]....
        /*0170*/ 	.word	0x00000e90


	//   ....[13]....
        /*0174*/ 	.word	0x00000ea0


	//   ....[14]....
        /*0178*/ 	.word	0x00000f10


	//   ....[15]....
        /*017c*/ 	.word	0x00000f40


	//   ....[16]....
        /*0180*/ 	.word	0x00000fb0


	//   ....[17]....
        /*0184*/ 	.word	0x00000fe0


	//   ....[18]....
        /*0188*/ 	.word	0x00001050


	//   ....[19]....
        /*018c*/ 	.word	0x00001060


	//   ....[20]....
        /*0190*/ 	.word	0x00004a30


	//   ....[21]....
        /*0194*/ 	.word	0x00004ab0


	//   ....[22]....
        /*0198*/ 	.word	0x00004ae0


	//   ....[23]....
        /*019c*/ 	.word	0x00004af0


	//   ....[24]....
        /*01a0*/ 	.word	0x00004b40


	//   ....[25]....
        /*01a4*/ 	.word	0x00004b70


	//   ....[26]....
        /*01a8*/ 	.word	0x00004bd0


	//   ....[27]....
        /*01ac*/ 	.word	0x00004bf0


	//   ....[28]....
        /*01b0*/ 	.word	0x00004c40


	//   ....[29]....
        /*01b4*/ 	.word	0x00004c50


	//   ....[30]....
        /*01b8*/ 	.word	0x00004d20


	//   ....[31]....
        /*01bc*/ 	.word	0x00004d30


	//   ....[32]....
        /*01c0*/ 	.word	0x00004d50


	//   ....[33]....
        /*01c4*/ 	.word	0x00004d60


	//   ....[34]....
        /*01c8*/ 	.word	0x00004db0


	//   ....[35]....
        /*01cc*/ 	.word	0x00004dc0


	//   ....[36]....
        /*01d0*/ 	.word	0x00004e10


	//   ....[37]....
        /*01d4*/ 	.word	0x00004e20


	//   ....[38]....
        /*01d8*/ 	.word	0x00004e70


	//   ....[39]....
        /*01dc*/ 	.word	0x00004e80


	//   ....[40]....
        /*01e0*/ 	.word	0x000061c0


	//   ....[41]....
        /*01e4*/ 	.word	0x00006210


	//   ....[42]....
        /*01e8*/ 	.word	0x000062c0


	//   ....[43]....
        /*01ec*/ 	.word	0x00006310


	//   ....[44]....
        /*01f0*/ 	.word	0x000063a0


	//   ....[45]....
        /*01f4*/ 	.word	0x000063f0


	//   ....[46]....
        /*01f8*/ 	.word	0x000064b0


	//   ....[47]....
        /*01fc*/ 	.word	0x00006500


	//   ....[48]....
        /*0200*/ 	.word	0x000065c0


	//   ....[49]....
        /*0204*/ 	.word	0x00006610


	//   ....[50]....
        /*0208*/ 	.word	0x000066a0


	//   ....[51]....
        /*020c*/ 	.word	0x000066f0


	//   ....[52]....
        /*0210*/ 	.word	0x00006760


	//   ....[53]....
        /*0214*/ 	.word	0x000067b0


	//   ....[54]....
        /*0218*/ 	.word	0x00006820


	//   ....[55]....
        /*021c*/ 	.word	0x00006870


	//   ....[56]....
        /*0220*/ 	.word	0x000068e0


	//   ....[57]....
        /*0224*/ 	.word	0x00006930


	//   ....[58]....
        /*0228*/ 	.word	0x000069a0


	//   ....[59]....
        /*022c*/ 	.word	0x000069f0


	//----- nvinfo : EIATTR_VRC_CTA_INIT_COUNT
	.align		4
.L_16537:
        /*0230*/ 	.byte	0x02, 0x4a
	.zero		1
	.zero		1


	//----- nvinfo : EIATTR_EXIT_INSTR_OFFSETS
	.align		4
        /*0234*/ 	.byte	0x04, 0x1c
        /*0236*/ 	.short	(.L_16539 - .L_16538)


	//   ....[0]....
.L_16538:
        /*0238*/ 	.word	0x00006090


	//   ....[1]....
        /*023c*/ 	.word	0x00006160


	//----- nvinfo : EIATTR_CRS_STACK_SIZE
	.align		4
.L_16539:
        /*0240*/ 	.byte	0x04, 0x1e
        /*0242*/ 	.short	(.L_16541 - .L_16540)
.L_16540:
        /*0244*/ 	.word	0x00000000


	//----- nvinfo : EIATTR_CBANK_PARAM_SIZE
	.align		4
.L_16541:
        /*0248*/ 	.byte	0x03, 0x19
        /*024a*/ 	.short	0x0018


	//----- nvinfo : EIATTR_PARAM_CBANK
	.align		4
        /*024c*/ 	.byte	0x04, 0x0a
        /*024e*/ 	.short	(.L_16543 - .L_16542)
	.align		4
.L_16542:
        /*0250*/ 	.word	index@(.nv.constant0._ZN2at6native43_GLOBAL__N__9ae7fba5_10_SoftMax_cu_9f978f6322cunn_SoftMaxForwardRegIdddNS1_25LogSoftMaxForwardEpilogueElLi7EEEvPT1_PKT_T3_)
        /*0254*/ 	.short	0x0380
        /*0256*/ 	.short	0x0018


	//----- nvinfo : EIATTR_SW_WAR
	.align		4
.L_16543:
        /*0258*/ 	.byte	0x04, 0x36
        /*025a*/ 	.short	(.L_16545 - .L_16544)
.L_16544:
        /*025c*/ 	.word	0x00000008
.L_16545:


//--------------------- .nv.info._ZN2at6native43_GLOBAL__N__9ae7fba5_10_SoftMax_cu_9f978f6322cunn_SoftMaxForwardRegIdddNS1_25LogSoftMaxForwardEpilogueElLi6EEEvPT1_PKT_T3_ --------------------------
	.section	.nv.info._ZN2at6native43_GLOBAL__N__9ae7fba5_10_SoftMax_cu_9f978f6322cunn_SoftMaxForwardRegIdddNS1_25LogSoftMaxForwardEpilogueElLi6EEEvPT1_PKT_T3_,"",@"SHT_CUDA_INFO"
	.sectionflags	@""
	.align	4


	//----- nvinfo : EIATTR_CUDA_API_VERSION
	.align		4
        /*0000*/ 	.byte	0x04, 0x37
        /*0002*/ 	.short	(.L_16547 - .L_16546)
.L_16546:
        /*0004*/ 	.word	0x00000082


	//----- nvinfo : EIATTR_KPARAM_INFO
	.align		4
.L_16547:
        /*0008*/ 	.byte	0x04, 0x17
        /*000a*/ 	.short	(.L_16549 - .L_16548)
.L_16548:
        /*000c*/ 	.word	0x00000000
        /*0010*/ 	.short	0x0002
        /*0012*/ 	.short	0x0010
        /*0014*/ 	.byte	0x00, 0xf0, 0x21, 0x00


	//----- nvinfo : EIATTR_KPARAM_INFO
	.align		4
.L_16549:
        /*0018*/ 	.byte	0x04, 0x17
        /*001a*/ 	.short	(.L_16551 - .L_16550)
.L_16550:
        /*001c*/ 	.word	0x00000000
        /*0020*/ 	.short	0x0001
        /*0022*/ 	.short	0x0008
        /*0024*/ 	.byte	0x00, 0xf5, 0x21, 0x00


	//----- nvinfo : EIATTR_KPARAM_INFO
	.align		4
.L_16551:
        /*0028*/ 	.byte	0x04, 0x17
        /*002a*/ 	.short	(.L_16553 - .L_16552)
.L_16552:
        /*002c*/ 	.word	0x00000000
        /*0030*/ 	.short	0x0000
        /*0032*/ 	.short	0x0000
        /*0034*/ 	.byte	0x00, 0xf5, 0x21, 0x00


	//----- nvinfo : EIATTR_SPARSE_MMA_MASK
	.align		4
.L_16553:
        /*0038*/ 	.byte	0x03, 0x50
        /*003a*/ 	.short	0x0000


	//----- nvinfo : EIATTR_MAXREG_COUNT
	.align		4
        /*003c*/ 	.byte	0x03, 0x1b
        /*003e*/ 	.short	0x00ff


	//----- nvinfo : EIATTR_NUM_BARRIERS
	.align		4
        /*0040*/ 	.byte	0x02, 0x4c
        /*0042*/ 	.byte	0x01
	.zero		1


	//----- nvinfo : EIATTR_MERCURY_ISA_VERSION
	.align		4
        /*0044*/ 	.byte	0x03, 0x5f
        /*0046*/ 	.short	0x0101


	//----- nvinfo : EIATTR_COOP_GROUP_MASK_REGIDS
	.align		4
        /*0048*/ 	.byte	0x04, 0x29
        /*004a*/ 	.short	(.L_16555 - .L_16554)


	//   ....[0]....
.L_16554:
        /*004c*/ 	.word	0xffffffff


	//   ....[1]....
        /*0050*/ 	.word	0xffffffff


	//   ....[2]....
        /*0054*/ 	.word	0xffffffff


	//   ....[3]....
        /*0058*/ 	.word	0xffffffff


	//   ....[4]....
        /*005c*/ 	.word	0xffffffff


	//   ....[5]....
        /*0060*/ 	.word	0xffffffff


	//   ....[6]....
        /*0064*/ 	.word	0xffffffff


	//   ....[7]....
        /*0068*/ 	.word	0xffffffff


	//   ....[8]....
        /*006c*/ 	.word	0xffffffff


	//   ....[9]....
        /*0070*/ 	.word	0xffffffff


	//   ....[10]....
        /*0074*/ 	.word	0xffffffff


	//   ....[11]....
        /*0078*/ 	.word	0xffffffff


	//   ....[12]....
        /*007c*/ 	.word	0xffffffff


	//   ....[13]....
        /*0080*/ 	.word	0xffffffff


	//   ....[14]....
        /*0084*/ 	.word	0xffffffff


	//   ....[15]....
        /*0088*/ 	.word	0xffffffff


	//   ....[16]....
        /*008c*/ 	.word	0xffffffff


	//   ....[17]....
        /*0090*/ 	.word	0xffffffff


	//   ....[18]....
        /*0094*/ 	.word	0xffffffff


	//   ....[19]....
        /*0098*/ 	.word	0xffffffff


	//   ....[20]....
        /*009c*/ 	.word	0xffffffff


	//   ....[21]....
        /*00a0*/ 	.word	0xffffffff


	//   ....[22]....
        /*00a4*/ 	.word	0xffffffff


	//   ....[23]....
        /*00a8*/ 	.word	0xffffffff


	//   ....[24]....
        /*00ac*/ 	.word	0xffffffff


	//   ....[25]....
        /*00b0*/ 	.word	0xffffffff


	//   ....[26]....
        /*00b4*/ 	.word	0xffffffff


	//   ....[27]....
        /*00b8*/ 	.word	0xffffffff


	//   ....[28]....
        /*00bc*/ 	.word	0xffffffff


	//   ....[29]....
        /*00c0*/ 	.word	0xffffffff


	//   ....[30]....
        /*00c4*/ 	.word	0xffffffff


	//   ....[31]....
        /*00c8*/ 	.word	0xffffffff


	//   ....[32]....
        /*00cc*/ 	.word	0xffffffff


	//   ....[33]....
        /*00d0*/ 	.word	0xffffffff


	//   ....[34]....
        /*00d4*/ 	.word	0xffffffff


	//   ....[35]....
        /*00d8*/ 	.word	0xffffffff


	//   ....[36]....
        /*00dc*/ 	.word	0xffffffff


	//   ....[37]....
        /*00e0*/ 	.word	0xffffffff


	//   ....[38]....
        /*00e4*/ 	.word	0xffffffff


	//   ....[39]....
        /*00e8*/ 	.word	0xffffffff


	//   ....[40]....
        /*00ec*/ 	.word	0x05000000


	//   ....[41]....
        /*00f0*/ 	.word	0x05000000


	//   ....[42]....
        /*00f4*/ 	.word	0x05000000


	//   ....[43]....
        /*00f8*/ 	.word	0x05000000


	//   ....[44]....
        /*00fc*/ 	.word	0x05000000


	//   ....[45]....
        /*0100*/ 	.word	0x05000000


	//   ....[46]....
        /*0104*/ 	.word	0x05000000


	//   ....[47]....
        /*0108*/ 	.word	0x05000000


	//   ....[48]....
        /*010c*/ 	.word	0x05000000


	//   ....[49]....
        /*0110*/ 	.word	0x05000000


	//   ....[50]....
        /*0114*/ 	.word	0x05000000


	//   ....[51]....
        /*0118*/ 	.word	0x05000000


	//   ....[52]....
        /*011c*/ 	.word	0x05000000


	//   ....[53]....
        /*0120*/ 	.word	0x05000000


	//   ....[54]....
        /*0124*/ 	.word	0x05000000


	//   ....[55]....
        /*0128*/ 	.word	0x05000000


	//   ....[56]....
        /*012c*/ 	.word	0x05000000


	//   ....[57]....
        /*0130*/ 	.word	0x05000000


	//   ....[58]....
        /*0134*/ 	.word	0x05000000


	//   ....[59]....
        /*0138*/ 	.word	0x05000000


	//----- nvinfo : EIATTR_COOP_GROUP_INSTR_OFFSETS
	.align		4
.L_16555:
        /*013c*/ 	.byte	0x04, 0x28
        /*013e*/ 	.short	(.L_16557 - .L_16556)


	//   ....[0]....
.L_16556:
        /*0140*/ 	.word	0x000008c0


	//   ....[1]....
        /*0144*/ 	.word	0x000008d0


	//   ....[2]....
        /*0148*/ 	.word	0x00000940


	//   ....[3]....
        /*014c*/ 	.word	0x00000950


	//   ....[4]....
        /*0150*/ 	.word	0x000009c0


	//   ....[5]....
        /*0154*/ 	.word	0x000009d0


	//   ....[6]....
        /*0158*/ 	.word	0x00000a40


	//   ....[7]....
        /*015c*/ 	.word	0x00000a50


	//   ....[8]....
        /*0160*/ 	.word	0x00000ac0


	//   ....[9]....
        /*0164*/ 	.word	0x00000ad0


	//   ....[10]....
        /*0168*/ 	.word	0x00000c50


	//   ....[11]....
        /*016c*/ 	.word	0x00000c60


	//   ....[12]....
        /*0170*/ 	.word	0x00000cc0


	//   ....[13]....
        /*0174*/ 	.word	0x00000cd0


	//   ....[14]....
        /*0178*/ 	.word	0x00000d50


	//   ....[15]....
        /*017c*/ 	.word	0x00000d60


	//   ....[16]....
        /*0180*/ 	.word	0x00000df0


	//   ....[17]....
        /*0184*/ 	.word	0x00000e00


	//   ....[18]....
        /*0188*/ 	.word	0x00000e80


	//   ....[19]....
        /*018c*/ 	.word	0x00000e90


	//   ....[20]....
        /*0190*/ 	.word	0x00003fa0


	//   ....[21]....
        /*0194*/ 	.word	0x00004000


	//   ....[22]....
        /*0198*/ 	.word	0x00004030


	//   ....[23]....
        /*019c*/ 	.word	0x00004040


	//   ....[24]....
        /*01a0*/ 	.word	0x00004090


	//   ....[25]....
        /*01a4*/ 	.word	0x000040b0


	//   ....[26]....
        /*01a8*/ 	.word	0x00004100


	//   ....[27]....
        /*01ac*/ 	.word	0x00004110


	//   ....[28]....
        /*01b0*/ 	.word	0x00004160


	//   ....[29]....
        /*01b4*/ 	.word	0x00004170


	//   ....[30]....
        /*01b8*/ 	.word	0x00004250


	//   ....[31]....
        /*01bc*/ 	.word	0x00004260


	//   ....[32]....
        /*01c0*/ 	.word	0x00004280


	//   ....[33]....
        /*01c4*/ 	.word	0x00004290


	//   ....[34]....
        /*01c8*/ 	.word	0x000042e0


	//   ....[35]....
        /*01cc*/ 	.word	0x000042f0


	//   ....[36]....
        /*01d0*/ 	.word	0x00004340


	//   ....[37]....
        /*01d4*/ 	.word	0x00004350


	//   ....[38]....
        /*01d8*/ 	.word	0x000043a0


	//   ....[39]....
        /*01dc*/ 	.word	0x000043b0


	//   ....[40]....
        /*01e0*/ 	.word	0x00005670


	//   ....[41]....
        /*01e4*/ 	.word	0x000056d0


	//   ....[42]....
        /*01e8*/ 	.word	0x000057a0


	//   ....[43]....
        /*01ec*/ 	.word	0x00005810


	//   ....[44]....
        /*01f0*/ 	.word	0x000058b0


	//   ....[45]....
        /*01f4*/ 	.word	0x00005910


	//   ....[46]....
        /*01f8*/ 	.word	0x000059e0


	//   ....[47]....
        /*01fc*/ 	.word	0x00005a50


	//   ....[48]....
        /*0200*/ 	.word	0x00005af0


	//   ....[49]....
        /*0204*/ 	.word	0x00005b50


	//   ....[50]....
        /*0208*/ 	.word	0x00005be0


	//   ....[51]....
        /*020c*/ 	.word	0x00005c40


	//   ....[52]....
        /*0210*/ 	.word	0x00005cc0


	//   ....[53]....
        /*0214*/ 	.word	0x00005d20


	//   ....[54]....
        /*0218*/ 	.word	0x00005da0


	//   ....[55]....
        /*021c*/ 	.word	0x00005e00


	//   ....[56]....
        /*0220*/ 	.word	0x00005e80


	//   ....[57]....
        /*0224*/ 	.word	0x00005ee0


	//   ....[58]....
        /*0228*/ 	.word	0x00005f60


	//   ....[59]....
        /*022c*/ 	.word	0x00005fc0


	//----- nvinfo : EIATTR_VRC_CTA_INIT_COUNT
	.align		4
.L_16557:
        /*0230*/ 	.byte	0x02, 0x4a
	.zero		1
	.zero		1


	//----- nvinfo : EIATTR_EXIT_INSTR_OFFSETS
	.align		4
        /*0234*/ 	.byte	0x04, 0x1c
        /*0236*/ 	.short	(.L_16559 - .L_16558)


	//   ....[0]....
.L_16558:
        /*0238*/ 	.word	0x00005540


	//   ....[1]....
        /*023c*/ 	.word	0x00005610


	//----- nvinfo : EIATTR_CRS_STACK_SIZE
	.align		4
.L_16559:
        /*0240*/ 	.byte	0x04, 0x1e
        /*0242*/ 	.short	(.L_16561 - .L_16560)
.L_16560:
        /*0244*/ 	.word	0x00000000


	//----- nvinfo : EIATTR_CBANK_PARAM_SIZE
	.align		4
.L_16561:
        /*0248*/ 	.byte	0x03, 0x19
        /*024a*/ 	.short	0x0018


	//----- nvinfo : EIATTR_PARAM_CBANK
	.align		4
        /*024c*/ 	.byte	0x04, 0x0a
        /*024e*/ 	.short	(.L_16563 - .L_16562)
	.align		4
.L_16562:
        /*0250*/ 	.word	index@(.nv.constant0._ZN2at6native43_GLOBAL__N__9ae7fba5_10_SoftMax_cu_9f978f6322cunn_SoftMaxForwardRegIdddNS1_25LogSoftMaxForwardEpilogueElLi6EEEvPT1_PKT_T3_)
        /*0254*/ 	.short	0x0380
        /*0256*/ 	.short	0x0018


	//----- nvinfo : EIATTR_SW_WAR
	.align		4
.L_16563:
        /*0258*/ 	.byte	0x04, 0x36
        /*025a*/ 	.short	(.L_16565 - .L_16564)
.L_16564:
        /*025c*/ 	.word	0x00000008
.L_16565:


//--------------------- .nv.info._ZN2at6native43_GLOBAL__N__9ae7fba5_10_SoftMax_cu_9f978f6322cunn_SoftMaxForwardRegIdddNS1_25LogSoftMaxForwardEpilogueElLi5EEEvPT1_PKT_T3_ --------------------------
	.section	.nv.info._ZN2at6native43_GLOBAL__N__9ae7fba5_10_SoftMax_cu_9f978f6322cunn_SoftMaxForwardRegIdddNS1_25LogSoftMaxForwardEpilogueElLi5EEEvPT1_PKT_T3_,"",@"SHT_CUDA_INFO"
	.sectionflags	@""
	.align	4


	//----- nvinfo : EIATTR_CUDA_API_VERSION
	.align		4
        /*0000*/ 	.byte	0x04, 0x37
        /*0002*/ 	.short	(.L_16567 - .L_16566)
.L_16566:
        /*0004*/ 	.word	0x00000082


	//----- nvinfo : EIATTR_KPARAM_INFO
	.align		4
.L_16567:
        /*0008*/ 	.byte	0x04, 0x17
        /*000a*/ 	.short	(.L_16569 - .L_16568)
.L_16568:
        /*000c*/ 	.word	0x00000000
        /*0010*/ 	.short	0x0002
        /*0012*/ 	.short	0x0010
        /*0014*/ 	.byte	0x00, 0xf0, 0x21, 0x00


	//----- nvinfo : EIATTR_KPARAM_INFO
	.align		4
.L_16569:
        /*0018*/ 	.byte	0x04, 0x17
        /*001a*/ 	.short	(.L_16571 - .L_16570)
.L_16570:
        /*001c*/ 	.word	0x00000000
        /*0020*/ 	.short	0x0001
        /*0022*/ 	.short	0x0008
        /*0024*/ 	.byte	0x00, 0xf5, 0x21, 0x00


	//----- nvinfo : EIATTR_KPARAM_INFO
	.align		4
.L_16571:
        /*0028*/ 	.byte	0x04, 0x17
        /*002a*/ 	.short	(.L_16573 - .L_16572)
.L_16572:
        /*002c*/ 	.word	0x00000000
        /*0030*/ 	.short	0x0000
        /*0032*/ 	.short	0x0000
        /*0034*/ 	.byte	0x00, 0xf5, 0x21, 0x00


	//----- nvinfo : EIATTR_SPARSE_MMA_MASK
	.align		4
.L_16573:
        /*0038*/ 	.byte	0x03, 0x50
        /*003a*/ 	.short	0x0000


	//----- nvinfo : EIATTR_MAXREG_COUNT
	.align		4
        /*003c*/ 	.byte	0x03, 0x1b
        /*003e*/ 	.short	0x00ff


	//----- nvinfo : EIATTR_NUM_BARRIERS
	.align		4
        /*0040*/ 	.byte	0x02, 0x4c
        /*0042*/ 	.byte	0x01
	.zero		1


	//----- nvinfo : EIATTR_MERCURY_ISA_VERSION
	.align		4
        /*0044*/ 	.byte	0x03, 0x5f
        /*0046*/ 	.short	0x0101


	//----- nvinfo : EIATTR_COOP_GROUP_MASK_REGIDS
	.align		4
        /*0048*/ 	.byte	0x04, 0x29
        /*004a*/ 	.short	(.L_16575 - .L_16574)


	//   ....[0]....
.L_16574:
        /*004c*/ 	.word	0xffffffff


	//   ....[1]....
        /*0050*/ 	.word	0xffffffff


	//   ....[2]....
        /*0054*/ 	.word	0xffffffff


	//   ....[3]....
        /*0058*/ 	.word	0xffffffff


	//   ....[4]....
        /*005c*/ 	.word	0xffffffff


	//   ....[5]....
        /*0060*/ 	.word	0xffffffff


	//   ....[6]....
        /*0064*/ 	.word	0xffffffff


	//   ....[7]....
        /*0068*/ 	.word	0xffffffff


	//   ....[8]....
        /*006c*/ 	.word	0xffffffff


	//   ....[9]....
        /*0070*/ 	.word	0xffffffff


	//   ....[10]....
        /*0074*/ 	.word	0xffffffff


	//   ....[11]....
        /*0078*/ 	.word	0xffffffff


	//   ....[12]....
        /*007c*/ 	.word	0xffffffff


	//   ....[13]....
        /*0080*/ 	.word	0xffffffff


	//   ....[14]....
        /*0084*/ 	.word	0xffffffff


	//   ....[15]....
        /*0088*/ 	.word	0xffffffff


	//   ....[16]....
        /*008c*/ 	.word	0xffffffff


	//   ....[17]....
        /*0090*/ 	.word	0xffffffff


	//   ....[18]....
        /*0094*/ 	.word	0xffffffff


	//   ....[19]....
        /*0098*/ 	.word	0xffffffff


	//   ....[20]....
        /*009c*/ 	.word	0xffffffff


	//   ....[21]....
        /*00a0*/ 	.word	0xffffffff


	//   ....[22]....
        /*00a4*/ 	.word	0xffffffff


	//   ....[23]....
        /*00a8*/ 	.word	0xffffffff


	//   ....[24]....
        /*00ac*/ 	.word	0xffffffff


	//   ....[25]....
        /*00b0*/ 	.word	0xffffffff


	//   ....[26]....
        /*00b4*/ 	.word	0xffffffff


	//   ....[27]....
        /*00b8*/ 	.word	0xffffffff


	//   ....[28]....
        /*00bc*/ 	.word	0xffffffff


	//   ....[29]....
        /*00c0*/ 	.word	0xffffffff


	//   ....[30]....
        /*00c4*/ 	.word	0xffffffff


	//   ....[31]....
        /*00c8*/ 	.word	0xffffffff


	//   ....[32]....
        /*00cc*/ 	.word	0xffffffff


	//   ....[33]....
        /*00d0*/ 	.word	0xffffffff


	//   ....[34]....
        /*00d4*/ 	.word	0xffffffff


	//   ....[35]....
        /*00d8*/ 	.word	0xffffffff


	//   ....[36]....
        /*00dc*/ 	.word	0xffffffff


	//   ....[37]....
        /*00e0*/ 	.word	0xffffffff


	//   ....[38]....
        /*00e4*/ 	.word	0xffffffff


	//   ....[39]....
        /*00e8*/ 	.word	0xffffffff


	//   ....[40]....
        /*00ec*/ 	.word	0x05000004


	//   ....[41]....
        /*00f0*/ 	.word	0x05000004


	//   ....[42]....
        /*00f4*/ 	.word	0x05000004


	//   ....[43]....
        /*00f8*/ 	.word	0x05000004


	//   ....[44]....
        /*00fc*/ 	.word	0x05000004


	//   ....[45]....
        /*0100*/ 	.word	0x05000004


	//   ....[46]....
        /*0104*/ 	.word	0x05000004


	//   ....[47]....
        /*0108*/ 	.word	0x05000004


	//   ....[48]....
        /*010c*/ 	.word	0x05000004


	//   ....[49]....
        /*0110*/ 	.word	0x05000004


	//   ....[50]....
        /*0114*/ 	.word	0x05000004


	//   ....[51]....
        /*0118*/ 	.word	0x05000004


	//   ....[52]....
        /*011c*/ 	.word	0x05000004


	//   ....[53]....
        /*0120*/ 	.word	0x05000004


	//   ....[54]....
        /*0124*/ 	.word	0x05000004


	//   ....[55]....
        /*0128*/ 	.word	0x05000004


	//   ....[56]....
        /*012c*/ 	.word	0x05000004


	//   ....[57]....
        /*0130*/ 	.word	0x05000004


	//   ....[58]....
        /*0134*/ 	.word	0x05000004


	//   ....[59]....
        /*0138*/ 	.word	0x05000004


	//----- nvinfo : EIATTR_COOP_GROUP_INSTR_OFFSETS
	.align		4
.L_16575:
        /*013c*/ 	.byte	0x04, 0x28
        /*013e*/ 	.short	(.L_16577 - .L_16576)


	//   ....[0]....
.L_16576:
        /*0140*/ 	.word	0x00000770


	//   ....[1]....
        /*0144*/ 	.word	0x00000790


	//   ....[2]....
        /*0148*/ 	.word	0x00000800


	//   ....[3]....
        /*014c*/ 	.word	0x00000810


	//   ....[4]....
        /*0150*/ 	.word	0x00000880


	//   ....[5]....
        /*0154*/ 	.word	0x00000890


	//   ....[6]....
        /*0158*/ 	.word	0x00000920


	//   ....[7]....
        /*015c*/ 	.word	0x00000930


	//   ....[8]....
        /*0160*/ 	.word	0x000009b0


	//   ....[9]....
        /*0164*/ 	.word	0x000009e0


	//   ....[10]....
        /*0168*/ 	.word	0x00000b10


	//   ....[11]....
        /*016c*/ 	.word	0x00000b20


	//   ....[12]....
        /*0170*/ 	.word	0x00000b60


	//   ....[13]....
        /*0174*/ 	.word	0x00000b70


	//   ....[14]....
        /*0178*/ 	.word	0x00000c00


	//   ....[15]....
        /*017c*/ 	.word	0x00000c10


	//   ....[16]....
        /*0180*/ 	.word	0x00000ca0


	//   ....[17]....
        /*0184*/ 	.word	0x00000cb0


	//   ....[18]....
        /*0188*/ 	.word	0x00000d40


	//   ....[19]....
        /*018c*/ 	.word	0x00000d50


	//   ....[20]....
        /*0190*/ 	.word	0x000035f0


	//   ....[21]....
        /*0194*/ 	.word	0x00003650


	//   ....[22]....
        /*0198*/ 	.word	0x00003670


	//   ....[23]....
        /*019c*/ 	.word	0x00003680


	//   ....[24]....
        /*01a0*/ 	.word	0x000036d0


	//   ....[25]....
        /*01a4*/ 	.word	0x000036f0


	//   ....[26]....
        /*01a8*/ 	.word	0x00003740


	//   ....[27]....
        /*01ac*/ 	.word	0x00003760


	//   ....[28]....
        /*01b0*/ 	.word	0x000037b0


	//   ....[29]....
        /*01b4*/ 	.word	0x000037c0


	//   ....[30]....
        /*01b8*/ 	.word	0x000038a0


	//   ....[31]....
        /*01bc*/ 	.word	0x000038b0


	//   ....[32]....
        /*01c0*/ 	.word	0x000038d0


	//   ....[33]....
        /*01c4*/ 	.word	0x000038e0


	//   ....[34]....
        /*01c8*/ 	.word	0x00003930


	//   ....[35]....
        /*01cc*/ 	.word	0x00003940


	//   ....[36]....
        /*01d0*/ 	.word	0x00003990


	//   ....[37]....
        /*01d4*/ 	.word	0x000039a0


	//   ....[38]....
        /*01d8*/ 	.word	0x000039f0


	//   ....[39]....
        /*01dc*/ 	.word	0x00003a00


	//   ....[40]....
        /*01e0*/ 	.word	0x00004b40


	//   ....[41]....
        /*01e4*/ 	.word	0x00004b90


	//   ....[42]....
        /*01e8*/ 	.word	0x00004c20


	//   ....[43]....
        /*01ec*/ 	.word	0x00004c70


	//   ....[44]....
        /*01f0*/ 	.word	0x00004d30


	//   ....[45]....
        /*01f4*/ 	.word	0x00004d80


	//   ....[46]....
        /*01f8*/ 	.word	0x00004e40


	//   ....[47]....
        /*01fc*/ 	.word	0x00004e90


	//   ....[48]....
        /*0200*/ 	.word	0x00004f50


	//   ....[49]....
        /*0204*/ 	.word	0x00004fa0


	//   ....[50]....
        /*0208*/ 	.word	0x00005020


	//   ....[51]....
        /*020c*/ 	.word	0x00005070


	//   ....[52]....
        /*0210*/ 	.word	0x000050e0


	//   ....[53]....
        /*0214*/ 	.word	0x00005130


	//   ....[54]....
        /*0218*/ 	.word	0x000051a0


	//   ....[55]....
        /*021c*/ 	.word	0x000051f0


	//   ....[56]....
        /*0220*/ 	.word	0x00005260


	//   ....[57]....
        /*0224*/ 	.word	0x000052b0


	//   ....[58]....
        /*0228*/ 	.word	0x00005320


	//   ....[59]....
        /*022c*/ 	.word	0x00005370


	//----- nvinfo : EIATTR_VRC_CTA_INIT_COUNT
	.align		4
.L_16577:
        /*0230*/ 	.byte	0x02, 0x4a
	.zero		1
	.zero		1


	//----- nvinfo : EIATTR_EXIT_INSTR_OFFSETS
	.align		4
        /*0234*/ 	.byte	0x04, 0x1c
        /*0236*/ 	.short	(.L_16579 - .L_16578)


	//   ....[0]....
.L_16578:
        /*0238*/ 	.word	0x00004a10


	//   ....[1]....
        /*023c*/ 	.word	0x00004ae0


	//----- nvinfo : EIATTR_CRS_STACK_SIZE
	.align		4
.L_16579:
        /*0240*/ 	.byte	0x04, 0x1e
        /*0242*/ 	.short	(.L_16581 - .L_16580)
.L_16580:
        /*0244*/ 	.word	0x00000000


	//----- nvinfo : EIATTR_CBANK_PARAM_SIZE
	.align		4
.L_16581:
        /*0248*/ 	.byte	0x03, 0x19
        /*024a*/ 	.short	0x0018


	//----- nvinfo : EIATTR_PARAM_CBANK
	.align		4
        /*024c*/ 	.byte	0x04, 0x0a
        /*024e*/ 	.short	(.L_16583 - .L_16582)
	.align		4
.L_16582:
        /*0250*/ 	.word	index@(.nv.constant0._ZN2at6native43_GLOBAL__N__9ae7fba5_10_SoftMax_cu_9f978f6322cunn_SoftMaxForwardRegIdddNS1_25LogSoftMaxForwardEpilogueElLi5EEEvPT1_PKT_T3_)
        /*0254*/ 	.short	0x0380
        /*0256*/ 	.short	0x0018


	//----- nvinfo : EIATTR_SW_WAR
	.align		4
.L_16583:
        /*0258*/ 	.byte	0x04, 0x36
        /*025a*/ 	.short	(.L_16585 - .L_16584)
.L_16584:
        /*025c*/ 	.word	0x00000008
.L_16585:


//--------------------- .nv.info._ZN2at6native43_GLOBAL__N__9ae7fba5_10_SoftMax_cu_9f978f6322cunn_SoftMaxForwardRegIdddNS1_25LogSoftMaxForwardEpilogueElLi4EEEvPT1_PKT_T3_ --------------------------
	.section	.nv.info._ZN2at6native43_GLOBAL__N__9ae7fba5_10_SoftMax_cu_9f978f6322cunn_SoftMaxForwardRegIdddNS1_25LogSoftMaxForwardEpilogueElLi4EEEvPT1_PKT_T3_,"",@"SHT_CUDA_INFO"
	.sectionflags	@""
	.align	4


	//----- nvinfo : EIATTR_CUDA_API_VERSION
	.align		4
        /*0000*/ 	.byte	0x04, 0x37
        /*0002*/ 	.short	(.L_16587 - .L_16586)
.L_16586:
        /*0004*/ 	.word	0x00000082


	//----- nvinfo : EIATTR_KPARAM_INFO
	.align		4
.L_16587:
        /*0008*/ 	.byte	0x04, 0x17
        /*000a*/ 	.short	(.L_16589 - .L_16588)
.L_16588:
        /*000c*/ 	.word	0x00000000
        /*0010*/ 	.short	0x0002
        /*0012*/ 	.short	0x0010
        /*0014*/ 	.byte	0x00, 0xf0, 0x21, 0x00


	//----- nvinfo : EIATTR_KPARAM_INFO
	.align		4
.L_16589:
        /*0018*/ 	.byte	0x04, 0x17
        /*001a*/ 	.short	(.L_16591 - .L_16590)
.L_16590:
        /*001c*/ 	.word	0x00000000
        /*0020*/ 	.short	0x0001
        /*0022*/ 	.short	0x0008
        /*0024*/ 	.byte	0x00, 0xf5, 0x21, 0x00


	//----- nvinfo : EIATTR_KPARAM_INFO
	.align		4
.L_16591:
        /*0028*/ 	.byte	0x04, 0x17
        /*002a*/ 	.short	(.L_16593 - .L_16592)
.L_16592:
        /*002c*/ 	.word	0x00000000
        /*0030*/ 	.short	0x0000
        /*0032*/ 	.short	0x0000
        /*0034*/ 	.byte	0x00, 0xf5, 0x21, 0x00


	//----- nvinfo : EIATTR_SPARSE_MMA_MASK
	.align		4
.L_16593:
        /*0038*/ 	.byte	0x03, 0x50
        /*003a*/ 	.short	0x0000


	//----- nvinfo : EIATTR_MAXREG_COUNT
	.align		4
        /*003c*/ 	.byte	0x03, 0x1b
        /*003e*/ 	.short	0x00ff


	//----- nvinfo : EIATTR_NUM_BARRIERS
	.align		4
        /*0040*/ 	.byte	0x02, 0x4c
        /*0042*/ 	.byte	0x01
	.zero		1


	//----- nvinfo : EIATTR_MERCURY_ISA_VERSION
	.align		4
        /*0044*/ 	.byte	0x03, 0x5f
        /*0046*/ 	.short	0x0101


	//----- nvinfo : EIATTR_COOP_GROUP_MASK_REGIDS
	.align		4
        /*0048*/ 	.byte	0x04, 0x29
        /*004a*/ 	.short	(.L_16595 - .L_16594)


	//   ....[0]....
.L_16594:
        /*004c*/ 	.word	0xffffffff


	//   ....[1]....
        /*0050*/ 	.word	0xffffffff


	//   ....[2]....
        /*0054*/ 	.word	0xffffffff


	//   ....[3]....
        /*0058*/ 	.word	0xffffffff


	//   ....[4]....
        /*005c*/ 	.word	0xffffffff


	//   ....[5]....
        /*0060*/ 	.word	0xffffffff


	//   ....[6]....
        /*0064*/ 	.word	0xffffffff


	//   ....[7]....
        /*0068*/ 	.word	0xffffffff


	//   ....[8]....
        /*006c*/ 	.word	0xffffffff


	//   ....[9]....
        /*0070*/ 	.word	0xffffffff


	//   ....[10]....
        /*0074*/ 	.word	0xffffffff


	//   ....[11]....
        /*0078*/ 	.word	0xffffffff


	//   ....[12]....
        /*007c*/ 	.word	0xffffffff


	//   ....[13]....
        /*0080*/ 	.word	0xffffffff


	//   ....[14]....
        /*0084*/ 	.word	0xffffffff


	//   ....[15]....
        /*0088*/ 	.word	0xffffffff


	//   ....[16]....
        /*008c*/ 	.word	0xffffffff


	//   ....[17]....
        /*0090*/ 	.word	0xffffffff


	//   ....[18]....
        /*0094*/ 	.word	0xffffffff


	//   ....[19]....
        /*0098*/ 	.word	0xffffffff


	//   ....[20]....
        /*009c*/ 	.word	0xffffffff


	//   ....[21]....
        /*00a0*/ 	.word	0xffffffff


	//   ....[22]....
        /*00a4*/ 	.word	0xffffffff


	//   ....[23]....
        /*00a8*/ 	.word	0xffffffff


	//   ....[24]....
        /*00ac*/ 	.word	0xffffffff


	//   ....[25]....
        /*00b0*/ 	.word	0xffffffff


	//   ....[26]....
        /*00b4*/ 	.word	0xffffffff


	//   ....[27]....
        /*00b8*/ 	.word	0xffffffff


	//   ....[28]....
        /*00bc*/ 	.word	0xffffffff


	//   ....[29]....
        /*00c0*/ 	.word	0xffffffff


	//   ....[30]....
        /*00c4*/ 	.word	0xffffffff


	//   ....[31]....
        /*00c8*/ 	.word	0xffffffff


	//   ....[32]....
        /*00cc*/ 	.word	0xffffffff


	//   ....[33]....
        /*00d0*/ 	.word	0xffffffff


	//   ....[34]....
        /*00d4*/ 	.word	0xffffffff


	//   ....[35]....
        /*00d8*/ 	.word	0xffffffff


	//   ....[36]....
        /*00dc*/ 	.word	0xffffffff


	//   ....[37]....
        /*00e0*/ 	.word	0xffffffff


	//   ....[38]....
        /*00e4*/ 	.word	0xffffffff


	//   ....[39]....
        /*00e8*/ 	.word	0xffffffff


	//   ....[40]....
        /*00ec*/ 	.word	0x05000000


	//   ....[41]....
        /*00f0*/ 	.word	0x05000000


	//   ....[42]....
        /*00f4*/ 	.word	0x05000000


	//   ....[43]....
        /*00f8*/ 	.word	0x05000000


	//   ....[44]....
        /*00fc*/ 	.word	0x05000000


	//   ....[45]....
        /*0100*/ 	.word	0x05000000


	//   ....[46]....
        /*0104*/ 	.word	0x05000000


	//   ....[47]....
        /*0108*/ 	.word	0x05000000


	//   ....[48]....
        /*010c*/ 	.word	0x05000000


	//   ....[49]....
        /*0110*/ 	.word	0x05000000


	//   ....[50]....
        /*0114*/ 	.word	0x05000000


	//   ....[51]....
        /*0118*/ 	.word	0x05000000


	//   ....[52]....
        /*011c*/ 	.word	0x05000000


	//   ....[53]....
        /*0120*/ 	.word	0x05000000


	//   ....[54]....
        /*0124*/ 	.word	0x05000000


	//   ....[55]....
        /*0128*/ 	.word	0x05000000


	//   ....[56]....
        /*012c*/ 	.word	0x05000000


	//   ....[57]....
        /*0130*/ 	.word	0x05000000


	//   ....[58]....
        /*0134*/ 	.word	0x05000000


	//   ....[59]....
        /*0138*/ 	.word	0x05000000


	//----- nvinfo : EIATTR_COOP_GROUP_INSTR_OFFSETS
	.align		4
.L_16595:
        /*013c*/ 	.byte	0x04, 0x28
        /*013e*/ 	.short	(.L_16597 - .L_16596)


	//   ....[0]....
.L_16596:
        /*0140*/ 	.word	0x00000650


	//   ....[1]....
        /*0144*/ 	.word	0x00000670


	//   ....[2]....
        /*0148*/ 	.word	0x000006e0


	//   ....[3]....
        /*014c*/ 	.word	0x000006f0


	//   ....[4]....
        /*0150*/ 	.word	0x00000760


	//   ....[5]....
        /*0154*/ 	.word	0x00000770


	//   ....[6]....
        /*0158*/ 	.word	0x000007f0


	//   ....[7]....
        /*015c*/ 	.word	0x00000800


	//   ....[8]....
        /*0160*/ 	.word	0x00000880


	//   ....[9]....
        /*0164*/ 	.word	0x00000890


	//   ....[10]....
        /*0168*/ 	.word	0x000009b0


	//   ....[11]....
        /*016c*/ 	.word	0x000009c0


	//   ....[12]....
        /*0170*/ 	.word	0x00000a20


	//   ....[13]....
        /*0174*/ 	.word	0x00000a30


	//   ....[14]....
        /*0178*/ 	.word	0x00000aa0


	//   ....[15]....
        /*017c*/ 	.word	0x00000ad0


	//   ....[16]....
        /*0180*/ 	.word	0x00000b40


	//   ....[17]....
        /*0184*/ 	.word	0x00000b50


	//   ....[18]....
        /*0188*/ 	.word	0x00000be0


	//   ....[19]....
        /*018c*/ 	.word	0x00000bf0


	//   ....[20]....
        /*0190*/ 	.word	0x00002ce0


	//   ....[21]....
        /*0194*/ 	.word	0x00002d10


	//   ....[22]....
        /*0198*/ 	.word	0x00002d60


	//   ....[23]....
        /*019c*/ 	.word	0x00002d70


	//   ....[24]....
        /*01a0*/ 	.word	0x00002dc0


	//   ....[25]....
        /*01a4*/ 	.word	0x00002de0


	//   ....[26]....
        /*01a8*/ 	.word	0x00002e30


	//   ....[27]....
        /*01ac*/ 	.word	0x00002e50


	//   ....[28]....
        /*01b0*/ 	.word	0x00002ea0


	//   ....[29]....
        /*01b4*/ 	.word	0x00002eb0


	//   ....[30]....
        /*01b8*/ 	.word	0x00002f60


	//   ....[31]....
        /*01bc*/ 	.word	0x00002f70


	//   ....[32]....
        /*01c0*/ 	.word	0x00002f90


	//   ....[33]....
        /*01c4*/ 	.word	0x00002fa0


	//   ....[34]....
        /*01c8*/ 	.word	0x00002ff0


	//   ....[35]....
        /*01cc*/ 	.word	0x00003000


	//   ....[36]....
        /*01d0*/ 	.word	0x00003050


	//   ....[37]....
        /*01d4*/ 	.word	0x00003060


	//   ....[38]....
        /*01d8*/ 	.word	0x000030b0


	//   ....[39]....
        /*01dc*/ 	.word	0x000030c0


	//   ....[40]....
        /*01e0*/ 	.word	0x00004110


	//   ....[41]....
        /*01e4*/ 	.word	0x00004160


	//   ....[42]....
        /*01e8*/ 	.word	0x00004210


	//   ....[43]....
        /*01ec*/ 	.word	0x00004260


	//   ....[44]....
        /*01f0*/ 	.word	0x000042f0


	//   ....[45]....
        /*01f4*/ 	.word	0x00004340


	//   ....[46]....
        /*01f8*/ 	.word	0x00004400


	//   ....[47]....
        /*01fc*/ 	.word	0x00004450


	//   ....[48]....
        /*0200*/ 	.word	0x00004500


	//   ....[49]....
        /*0204*/ 	.word	0x00004550


	//   ....[50]....
        /*0208*/ 	.word	0x000045e0


	//   ....[51]....
        /*020c*/ 	.word	0x00004630


	//   ....[52]....
        /*0210*/ 	.word	0x000046a0


	//   ....[53]....
        /*0214*/ 	.word	0x000046f0


	//   ....[54]....
        /*0218*/ 	.word	0x00004760


	//   ....[55]....
        /*021c*/ 	.word	0x000047b0


	//   ....[56]....
        /*0220*/ 	.word	0x00004820


	//   ....[57]....
        /*0224*/ 	.word	0x00004870


	//   ....[58]....
        /*0228*/ 	.word	0x000048e0


	//   ....[59]....
        /*022c*/ 	.word	0x00004930


	//----- nvinfo : EIATTR_VRC_CTA_INIT_COUNT
	.align		4
.L_16597:
        /*0230*/ 	.byte	0x02, 0x4a
	.zero		1
	.zero		1


	//----- nvinfo : EIATTR_EXIT_INSTR_OFFSETS
	.align		4
        /*0234*/ 	.byte	0x04, 0x1c
        /*0236*/ 	.short	(.L_16599 - .L_16598)


	//   ....[0]....
.L_16598:
        /*0238*/ 	.word	0x00003fe0


	//   ....[1]....
        /*023c*/ 	.word	0x000040b0


	//----- nvinfo : EIATTR_CRS_STACK_SIZE
	.align		4
.L_16599:
        /*0240*/ 	.byte	0x04, 0x1e
        /*0242*/ 	.short	(.L_16601 - .L_16600)
.L_16600:
        /*0244*/ 	.word	0x00000000


	//----- nvinfo : EIATTR_CBANK_PARAM_SIZE
	.align		4
.L_16601:
        /*0248*/ 	.byte	0x03, 0x19
        /*024a*/ 	.short	0x0018


	//----- nvinfo : EIATTR_PARAM_CBANK
	.align		4
        /*024c*/ 	.byte	0x04, 0x0a
        /*024e*/ 	.short	(.L_16603 - .L_16602)
	.align		4
.L_16602:
        /*0250*/ 	.word	index@(.nv.constant0._ZN2at6native43_GLOBAL__N__9ae7fba5_10_SoftMax_cu_9f978f6322cunn_SoftMaxForwardRegIdddNS1_25LogSoftMaxForwardEpilogueElLi4EEEvPT1_PKT_T3_)
        /*0254*/ 	.short	0x0380
        /*0256*/ 	.short	0x0018


	//----- nvinfo : EIATTR_SW_WAR
	.align		4
.L_16603:
        /*0258*/ 	.byte	0x04, 0x36
        /*025a*/ 	.short	(.L_16605 - .L_16604)
.L_16604:
        /*025c*/ 	.word	0x00000008
.L_16605:


//--------------------- .nv.info._ZN2at6native43_GLOBAL__N__9ae7fba5_10_SoftMax_cu_9f978f6322cunn_SoftMaxForwardRegIdddNS1_25LogSoftMaxForwardEpilogueElLi3EEEvPT1_PKT_T3_ --------------------------
	.section	.nv.info._ZN2at6native43_GLOBAL__N__9ae7fba5_10_SoftMax_cu_9f978f6322cunn_SoftMaxForwardRegIdddNS1_25LogSoftMaxForwardEpilogueElLi3EEEvPT1_PKT_T3_,"",@"SHT_CUDA_INFO"
	.sectionflags	@""
	.align	4


	//----- nvinfo : EIATTR_CUDA_API_VERSION
	.align		4
        /*0000*/ 	.byte	0x04, 0x37
        /*0002*/ 	.short	(.L_16607 - .L_16606)
.L_16606:
        /*0004*/ 	.word	0x00000082


	//----- nvinfo : EIATTR_KPARAM_INFO
	.align		4
.L_16607:
        /*0008*/ 	.byte	0x04, 0x17
        /*000a*/ 	.short	(.L_16609 - .L_16608)
.L_16608:
        /*000c*/ 	.word	0x00000000
        /*0010*/ 	.short	0x0002
        /*0012*/ 	.short	0x0010
        /*0014*/ 	.byte	0x00, 0xf0, 0x21, 0x00


	//----- nvinfo : EIATTR_KPARAM_INFO
	.align		4
.L_16609:
        /*0018*/ 	.byte	0x04, 0x17
        /*001a*/ 	.short	(.L_16611 - .L_16610)
.L_16610:
        /*001c*/ 	.word	0x00000000
        /*0020*/ 	.short	0x0001
        /*0022*/ 	.short	0x0008
        /*0024*/ 	.byte	0x00, 0xf5, 0x21, 0x00


	//----- nvinfo : EIATTR_KPARAM_INFO
	.align		4
.L_16611:
        /*0028*/ 	.byte	0x04, 0x17
        /*002a*/ 	.short	(.L_16613 - .L_16612)
.L_16612:
        /*002c*/ 	.word	0x00000000
        /*0030*/ 	.short	0x0000
        /*0032*/ 	.short	0x0000
        /*0034*/ 	.byte	0x00, 0xf5, 0x21, 0x00


	//----- nvinfo : EIATTR_SPARSE_MMA_MASK
	.align		4
.L_16613:
        /*0038*/ 	.byte	0x03, 0x50
        /*003a*/ 	.short	0x0000


	//----- nvinfo : EIATTR_MAXREG_COUNT
	.align		4
        /*003c*/ 	.byte	0x03, 0x1b
        /*003e*/ 	.short	0x00ff


	//----- nvinfo : EIATTR_NUM_BARRIERS
	.align		4
        /*0040*/ 	.byte	0x02, 0x4c
        /*0042*/ 	.byte	0x01
	.zero		1


	//----- nvinfo : EIATTR_MERCURY_ISA_VERSION
	.align		4
        /*0044*/ 	.byte	0x03, 0x5f
        /*0046*/ 	.short	0x0101


	//----- nvinfo : EIATTR_COOP_GROUP_MASK_REGIDS
	.align		4
        /*0048*/ 	.byte	0x04, 0x29
        /*004a*/ 	.short	(.L_16615 - .L_16614)


	//   ....[0]....
.L_16614:
        /*004c*/ 	.word	0xffffffff


	//   ....[1]....
        /*0050*/ 	.word	0xffffffff


	//   ....[2]....
        /*0054*/ 	.word	0xffffffff


	//   ....[3]....
        /*0058*/ 	.word	0xffffffff


	//   ....[4]....
        /*005c*/ 	.word	0xffffffff


	//   ....[5]....
        /*0060*/ 	.word	0xffffffff


	//   ....[6]....
        /*0064*/ 	.word	0xffffffff


	//   ....[7]....
        /*0068*/ 	.word	0xffffffff


	//   ....[8]....
        /*006c*/ 	.word	0xffffffff


	//   ....[9]....
        /*0070*/ 	.word	0xffffffff


	//   ....[10]....
        /*0074*/ 	.word	0xffffffff


	//   ....[11]....
        /*0078*/ 	.word	0xffffffff


	//   ....[12]....
        /*007c*/ 	.word	0xffffffff


	//   ....[13]....
        /*0080*/ 	.word	0xffffffff


	//   ....[14]....
        /*0084*/ 	.word	0xffffffff


	//   ....[15]....
        /*0088*/ 	.word	0xffffffff


	//   ....[16]....
        /*008c*/ 	.word	0xffffffff


	//   ....[17]....
        /*0090*/ 	.word	0xffffffff


	//   ....[18]....
        /*0094*/ 	.word	0xffffffff


	//   ....[19]....
        /*0098*/ 	.word	0xffffffff


	//   ....[20]....
        /*009c*/ 	.word	0xffffffff


	//   ....[21]....
        /*00a0*/ 	.word	0xffffffff


	//   ....[22]....
        /*00a4*/ 	.word	0xffffffff


	//   ....[23]....
        /*00a8*/ 	.word	0xffffffff


	//   ....[24]....
        /*00ac*/ 	.word	0xffffffff


	//   ....[25]....
        /*00b0*/ 	.word	0xffffffff


	//   ....[26]....
        /*00b4*/ 	.word	0xffffffff


	//   ....[27]....
        /*00b8*/ 	.word	0xffffffff


	//   ....[28]....
        /*00bc*/ 	.word	0xffffffff


	//   ....[29]....
        /*00c0*/ 	.word	0xffffffff


	//   ....[30]....
        /*00c4*/ 	.word	0xffffffff


	//   ....[31]....
        /*00c8*/ 	.word	0xffffffff


	//   ....[32]....
        /*00cc*/ 	.word	0xffffffff


	//   ....[33]....
        /*00d0*/ 	.word	0xffffffff


	//   ....[34]....
        /*00d4*/ 	.word	0xffffffff


	//   ....[35]....
        /*00d8*/ 	.word	0xffffffff


	//   ....[36]....
        /*00dc*/ 	.word	0xffffffff


	//   ....[37]....
        /*00e0*/ 	.word	0xffffffff


	//   ....[38]....
        /*00e4*/ 	.word	0xffffffff


	//   ....[39]....
        /*00e8*/ 	.word	0xffffffff


	//   ....[40]....
        /*00ec*/ 	.word	0x05000000


	//   ....[41]....
        /*00f0*/ 	.word	0x05000000


	//   ....[42]....
        /*00f4*/ 	.word	0x05000000


	//   ....[43]....
        /*00f8*/ 	.word	0x05000000


	//   ....[44]....
        /*00fc*/ 	.word	0x05000000


	//   ....[45]....
        /*0100*/ 	.word	0x05000000


	//   ....[46]....
        /*0104*/ 	.word	0x05000000


	//   ....[47]....
        /*0108*/ 	.word	0x05000000


	//   ....[48]....
        /*010c*/ 	.word	0x05000000


	//   ....[49]....
        /*0110*/ 	.word	0x05000000


	//   ....[50]....
        /*0114*/ 	.word	0x05000000


	//   ....[51]....
        /*0118*/ 	.word	0x05000000


	//   ....[52]....
        /*011c*/ 	.word	0x05000000


	//   ....[53]....
        /*0120*/ 	.word	0x05000000


	//   ....[54]....
        /*0124*/ 	.word	0x05000000


	//   ....[55]....
        /*0128*/ 	.word	0x05000000


	//   ....[56]....
        /*012c*/ 	.word	0x05000000


	//   ....[57]....
        /*0130*/ 	.word	0x05000000


	//   ....[58]....
        /*0134*/ 	.word	0x05000000


	//   ....[59]....
        /*0138*/ 	.word	0x05000000


	//----- nvinfo : EIATTR_COOP_GROUP_INSTR_OFFSETS
	.align		4
.L_16615:
        /*013c*/ 	.byte	0x04, 0x28
        /*013e*/ 	.short	(.L_16617 - .L_16616)


	//   ....[0]....
.L_16616:
        /*0140*/ 	.word	0x000004e0


	//   ....[1]....
        /*0144*/ 	.word	0x00000500


	//   ....[2]....
        /*0148*/ 	.word	0x00000580


	//   ....[3]....
        /*014c*/ 	.word	0x00000590


	//   ....[4]....
        /*0150*/ 	.word	0x00000600


	//   ....[5]....
        /*0154*/ 	.word	0x00000610


	//   ....[6]....
        /*0158*/ 	.word	0x00000690


	//   ....[7]....
        /*015c*/ 	.word	0x000006a0


	//   ....[8]....
        /*0160*/ 	.word	0x00000720


	//   ....[9]....
        /*0164*/ 	.word	0x00000730


	//   ....[10]....
        /*0168*/ 	.word	0x00000840


	//   ....[11]....
        /*016c*/ 	.word	0x00000850


	//   ....[12]....
        /*0170*/ 	.word	0x000008b0


	//   ....[13]....
        /*0174*/ 	.word	0x000008c0


	//   ....[14]....
        /*0178*/ 	.word	0x00000940


	//   ....[15]....
        /*017c*/ 	.word	0x00000950


	//   ....[16]....
        /*0180*/ 	.word	0x000009e0


	//   ....[17]....
        /*0184*/ 	.word	0x000009f0


	//   ....[18]....
        /*0188*/ 	.word	0x00000a80


	//   ....[19]....
        /*018c*/ 	.word	0x00000a90


	//   ....[20]....
        /*0190*/ 	.word	0x00002340


	//   ....[21]....
        /*0194*/ 	.word	0x00002370


	//   ....[22]....
        /*0198*/ 	.word	0x000023c0


	//   ....[23]....
        /*019c*/ 	.word	0x000023d0


	//   ....[24]....
        /*01a0*/ 	.word	0x00002420


	//   ....[25]....
        /*01a4*/ 	.word	0x00002440


	//   ....[26]....
        /*01a8*/ 	.word	0x00002490


	//   ....[27]....
        /*01ac*/ 	.word	0x000024a0


	//   ....[28]....
        /*01b0*/ 	.word	0x000024f0


	//   ....[29]....
        /*01b4*/ 	.word	0x00002510


	//   ....[30]....
        /*01b8*/ 	.word	0x000025c0


	//   ....[31]....
        /*01bc*/ 	.word	0x000025d0


	//   ....[32]....
        /*01c0*/ 	.word	0x000025f0


	//   ....[33]....
        /*01c4*/ 	.word	0x00002600


	//   ....[34]....
        /*01c8*/ 	.word	0x00002650


	//   ....[35]....
        /*01cc*/ 	.word	0x00002660


	//   ....[36]....
        /*01d0*/ 	.word	0x000026b0


	//   ....[37]....
        /*01d4*/ 	.word	0x000026c0


	//   ....[38]....
        /*01d8*/ 	.word	0x00002710


	//   ....[39]....
        /*01dc*/ 	.word	0x00002720


	//   ....[40]....
        /*01e0*/ 	.word	0x00003670


	//   ....[41]....
        /*01e4*/ 	.word	0x000036c0


	//   ....[42]....
        /*01e8*/ 	.word	0x00003770


	//   ....[43]....
        /*01ec*/ 	.word	0x000037c0


	//   ....[44]....
        /*01f0*/ 	.word	0x00003860


	//   ....[45]....
        /*01f4*/ 	.word	0x000038b0


	//   ....[46]....
        /*01f8*/ 	.word	0x00003960


	//   ....[47]....
        /*01fc*/ 	.word	0x000039b0


	//   ....[48]....
        /*0200*/ 	.word	0x00003a60


	//   ....[49]....
        /*0204*/ 	.word	0x00003ab0


	//   ....[50]....
        /*0208*/ 	.word	0x00003b40


	//   ....[51]....
        /*020c*/ 	.word	0x00003b90


	//   ....[52]....
        /*0210*/ 	.word	0x00003c00


	//   ....[53]....
        /*0214*/ 	.word	0x00003c50


	//   ....[54]....
        /*0218*/ 	.word	0x00003cc0


	//   ....[55]....
        /*021c*/ 	.word	0x00003d10


	//   ....[56]....
        /*0220*/ 	.word	0x00003d80


	//   ....[57]....
        /*0224*/ 	.word	0x00003dd0


	//   ....[58]....
        /*0228*/ 	.word	0x00003e40


	//   ....[59]....
        /*022c*/ 	.word	0x00003e90


	//----- nvinfo : EIATTR_VRC_CTA_INIT_COUNT
	.align		4
.L_16617:
        /*0230*/ 	.byte	0x02, 0x4a
	.zero		1
	.zero		1


	//----- nvinfo : EIATTR_EXIT_INSTR_OFFSETS
	.align		4
        /*0234*/ 	.byte	0x04, 0x1c
        /*0236*/ 	.short	(.L_16619 - .L_16618)


	//   ....[0]....
.L_16618:
        /*0238*/ 	.word	0x00003540


	//   ....[1]....
        /*023c*/ 	.word	0x00003610


	//----- nvinfo : EIATTR_CRS_STACK_SIZE
	.align		4
.L_16619:
        /*0240*/ 	.byte	0x04, 0x1e
        /*0242*/ 	.short	(.L_16621 - .L_16620)
.L_16620:
        /*0244*/ 	.word	0x00000000


	//----- nvinfo : EIATTR_CBANK_PARAM_SIZE
	.align		4
.L_16621:
        /*0248*/ 	.byte	0x03, 0x19
        /*024a*/ 	.short	0x0018


	//----- nvinfo : EIATTR_PARAM_CBANK
	.align		4
        /*024c*/ 	.byte	0x04, 0x0a
        /*024e*/ 	.short	(.L_16623 - .L_16622)
	.align		4
.L_16622:
        /*0250*/ 	.word	index@(.nv.constant0._ZN2at6native43_GLOBAL__N__9ae7fba5_10_SoftMax_cu_9f978f6322cunn_SoftMaxForwardRegIdddNS1_25LogSoftMaxForwardEpilogueElLi3EEEvPT1_PKT_T3_)
        /*0254*/ 	.short	0x0380
        /*0256*/ 	.short	0x0018


	//----- nvinfo : EIATTR_SW_WAR
	.align		4
.L_16623:
        /*0258*/ 	.byte	0x04, 0x36
        /*025a*/ 	.short	(.L_16625 - .L_16624)
.L_16624:
        /*025c*/ 	.word	0x00000008
.L_16625:


//--------------------- .nv.info._ZN2at6native43_GLOBAL__N__9ae7fba5_10_SoftMax_cu_9f978f6322cunn_SoftMaxForwardRegIdddNS1_25LogSoftMaxForwardEpilogueElLi2EEEvPT1_PKT_T3_ --------------------------
	.section	.nv.info._ZN2at6native43_GLOBAL__N__9ae7fba5_10_SoftMax_cu_9f978f6322cunn_SoftMaxForwardRegIdddNS1_25LogSoftMaxForwardEpilogueElLi2EEEvPT1_PKT_T3_,"",@"SHT_CUDA_INFO"
	.sectionflags	@""
	.align	4


	//----- nvinfo : EIATTR_CUDA_API_VERSION
	.align		4
        /*0000*/ 	.byte	0x04, 0x37
        /*0002*/ 	.short	(.L_16627 - .L_16626)
.L_16626:
        /*0004*/ 	.word	0x00000082


	//----- nvinfo : EIATTR_KPARAM_INFO
	.align		4
.L_16627:
        /*0008*/ 	.byte	0x04, 0x17
        /*000a*/ 	.short	(.L_16629 - .L_16628)
.L_16628:
        /*000c*/ 	.word	0x00000000
        /*0010*/ 	.short	0x0002
        /*0012*/ 	.short	0x0010
        /*0014*/ 	.byte	0x00, 0xf0, 0x21, 0x00


	//----- nvinfo : EIATTR_KPARAM_INFO
	.align		4
.L_16629:
        /*0018*/ 	.byte	0x04, 0x17
        /*001a*/ 	.short	(.L_16631 - .L_16630)
.L_16630:
        /*001c*/ 	.word	0x00000000
        /*0020*/ 	.short	0x0001
        /*0022*/ 	.short	0x0008
        /*0024*/ 	.byte	0x00, 0xf5, 0x21, 0x00


	//----- nvinfo : EIATTR_KPARAM_INFO
	.align		4
.L_16631:
        /*0028*/ 	.byte	0x04, 0x17
        /*002a*/ 	.short	(.L_16633 - .L_16632)
.L_16632:
        /*002c*/ 	.word	0x00000000
        /*0030*/ 	.short	0x0000
        /*0032*/ 	.short	0x0000
        /*0034*/ 	.byte	0x00, 0xf5, 0x21, 0x00


	//----- nvinfo : EIATTR_SPARSE_MMA_MASK
	.align		4
.L_16633:
        /*0038*/ 	.byte	0x03, 0x50
        /*003a*/ 	.short	0x0000


	//----- nvinfo : EIATTR_MAXREG_COUNT
	.align		4
        /*003c*/ 	.byte	0x03, 0x1b
        /*003e*/ 	.short	0x00ff


	//----- nvinfo : EIATTR_NUM_BARRIERS
	.align		4
        /*0040*/ 	.byte	0x02, 0x4c
        /*0042*/ 	.byte	0x01
	.zero		1


	//----- nvinfo : EIATTR_MERCURY_ISA_VERSION
	.align		4
        /*0044*/ 	.byte	0x03, 0x5f
        /*0046*/ 	.short	0x0101


	//----- nvinfo : EIATTR_COOP_GROUP_MASK_REGIDS
	.align		4
        /*0048*/ 	.byte	0x04, 0x29
        /*004a*/ 	.short	(.L_16635 - .L_16634)


	//   ....[0]....
.L_16634:
        /*004c*/ 	.word	0xffffffff


	//   ....[1]....
        /*0050*/ 	.word	0xffffffff


	//   ....[2]....
        /*0054*/ 	.word	0xffffffff


	//   ....[3]....
        /*0058*/ 	.word	0xffffffff


	//   ....[4]....
        /*005c*/ 	.word	0xffffffff


	//   ....[5]....
        /*0060*/ 	.word	0xffffffff


	//   ....[6]....
        /*0064*/ 	.word	0xffffffff


	//   ....[7]....
        /*0068*/ 	.word	0xffffffff


	//   ....[8]....
        /*006c*/ 	.word	0xffffffff


	//   ....[9]....
        /*0070*/ 	.word	0xffffffff


	//   ....[10]....
        /*0074*/ 	.word	0xffffffff


	//   ....[11]....
        /*0078*/ 	.word	0xffffffff


	//   ....[12]....
        /*007c*/ 	.word	0xffffffff


	//   ....[13]....
        /*0080*/ 	.word	0xffffffff


	//   ....[14]....
        /*0084*/ 	.word	0xffffffff


	//   ....[15]....
        /*0088*/ 	.word	0xffffffff


	//   ....[16]....
        /*008c*/ 	.word	0xffffffff


	//   ....[17]....
        /*0090*/ 	.word	0xffffffff


	//   ....[18]....
        /*0094*/ 	.word	0xffffffff


	//   ....[19]....
        /*0098*/ 	.word	0xffffffff


	//   ....[20]....
        /*009c*/ 	.word	0xffffffff


	//   ....[21]....
        /*00a0*/ 	.word	0xffffffff


	//   ....[22]....
        /*00a4*/ 	.word	0xffffffff


	//   ....[23]....
        /*00a8*/ 	.word	0xffffffff


	//   ....[24]....
        /*00ac*/ 	.word	0xffffffff


	//   ....[25]....
        /*00b0*/ 	.word	0xffffffff


	//   ....[26]....
        /*00b4*/ 	.word	0xffffffff


	//   ....[27]....
        /*00b8*/ 	.word	0xffffffff


	//   ....[28]....
        /*00bc*/ 	.word	0xffffffff


	//   ....[29]....
        /*00c0*/ 	.word	0xffffffff


	//   ....[30]....
        /*00c4*/ 	.word	0xffffffff


	//   ....[31]....
        /*00c8*/ 	.word	0xffffffff


	//   ....[32]....
        /*00cc*/ 	.word	0xffffffff


	//   ....[33]....
        /*00d0*/ 	.word	0xffffffff


	//   ....[34]....
        /*00d4*/ 	.word	0xffffffff


	//   ....[35]....
        /*00d8*/ 	.word	0xffffffff


	//   ....[36]....
        /*00dc*/ 	.word	0xffffffff


	//   ....[37]....
        /*00e0*/ 	.word	0xffffffff


	//   ....[38]....
        /*00e4*/ 	.word	0xffffffff


	//   ....[39]....
        /*00e8*/ 	.word	0xffffffff


	//   ....[40]....
        /*00ec*/ 	.word	0x0500000e


	//   ....[41]....
        /*00f0*/ 	.word	0x0500000e


	//   ....[42]....
        /*00f4*/ 	.word	0x0500000e


	//   ....[43]....
        /*00f8*/ 	.word	0x0500000e


	//   ....[44]....
        /*00fc*/ 	.word	0x0500000e


	//   ....[45]....
        /*0100*/ 	.word	0x0500000e


	//   ....[46]....
        /*0104*/ 	.word	0x0500000e


	//   ....[47]....
        /*0108*/ 	.word	0x0500000e


	//   ....[48]....
        /*010c*/ 	.word	0x0500000e


	//   ....[49]....
        /*0110*/ 	.word	0x0500000e


	//   ....[50]....
        /*0114*/ 	.word	0x0500000e


	//   ....[51]....
        /*0118*/ 	.word	0x0500000e


	//   ....[52]....
        /*011c*/ 	.word	0x0500000e


	//   ....[53]....
        /*0120*/ 	.word	0x0500000e


	//   ....[54]....
        /*0124*/ 	.word	0x0500000e


	//   ....[55]....
        /*0128*/ 	.word	0x0500000e


	//   ....[56]....
        /*012c*/ 	.word	0x0500000e


	//   ....[57]....
        /*0130*/ 	.word	0x0500000e


	//   ....[58]....
        /*0134*/ 	.word	0x0500000e


	//   ....[59]....
        /*0138*/ 	.word	0x0500000e


	//----- nvinfo : EIATTR_COOP_GROUP_INSTR_OFFSETS
	.align		4
.L_16635:
        /*013c*/ 	.byte	0x04, 0x28
        /*013e*/ 	.short	(.L_16637 - .L_16636)


	//   ....[0]....
.L_16636:
        /*0140*/ 	.word	0x00000380


	//   ....[1]....
        /*0144*/ 	.word	0x000003a0


	//   ....[2]....
        /*0148*/ 	.word	0x00000410


	//   ....[3]....
        /*014c*/ 	.word	0x00000420


	//   ....[4]....
        /*0150*/ 	.word	0x00000490


	//   ....[5]....
        /*0154*/ 	.word	0x000004a0


	//   ....[6]....
        /*0158*/ 	.word	0x00000520


	//   ....[7]....
        /*015c*/ 	.word	0x00000530


	//   ....[8]....
        /*0160*/ 	.word	0x000005b0


	//   ....[9]....
        /*0164*/ 	.word	0x000005c0


	//   ....[10]....
        /*0168*/ 	.word	0x000006d0


	//   ....[11]....
        /*016c*/ 	.word	0x000006e0


	//   ....[12]....
        /*0170*/ 	.word	0x00000740


	//   ....[13]....
        /*0174*/ 	.word	0x00000750


	//   ....[14]....
        /*0178*/ 	.word	0x000007c0


	//   ....[15]....
        /*017c*/ 	.word	0x000007e0


	//   ....[16]....
        /*0180*/ 	.word	0x00000850


	//   ....[17]....
        /*0184*/ 	.word	0x00000860


	//   ....[18]....
        /*0188*/ 	.word	0x000008f0


	//   ....[19]....
        /*018c*/ 	.word	0x00000900


	//   ....[20]....
        /*0190*/ 	.word	0x000019f0


	//   ....[21]....
        /*0194*/ 	.word	0x00001a10


	//   ....[22]....
        /*0198*/ 	.word	0x00001a40


	//   ....[23]....
        /*019c*/ 	.word	0x00001a50


	//   ....[24]....
        /*01a0*/ 	.word	0x00001aa0


	//   ....[25]....
        /*01a4*/ 	.word	0x00001ac0


	//   ....[26]....
        /*01a8*/ 	.word	0x00001b30


	//   ....[27]....
        /*01ac*/ 	.word	0x00001b40


	//   ....[28]....
        /*01b0*/ 	.word	0x00001b90


	//   ....[29]....
        /*01b4*/ 	.word	0x00001bb0


	//   ....[30]....
        /*01b8*/ 	.word	0x00001c60


	//   ....[31]....
        /*01bc*/ 	.word	0x00001c70


	//   ....[32]....
        /*01c0*/ 	.word	0x00001c90


	//   ....[33]....
        /*01c4*/ 	.word	0x00001ca0


	//   ....[34]....
        /*01c8*/ 	.word	0x00001cf0


	//   ....[35]....
        /*01cc*/ 	.word	0x00001d00


	//   ....[36]....
        /*01d0*/ 	.word	0x00001d50


	//   ....[37]....
        /*01d4*/ 	.word	0x00001d60


	//   ....[38]....
        /*01d8*/ 	.word	0x00001db0


	//   ....[39]....
        /*01dc*/ 	.word	0x00001dc0


	//   ....[40]....
        /*01e0*/ 	.word	0x00002c50


	//   ....[41]....
        /*01e4*/ 	.word	0x00002ca0


	//   ....[42]....
        /*01e8*/ 	.word	0x00002d60


	//   ....[43]....
        /*01ec*/ 	.word	0x00002db0


	//   ....[44]....
        /*01f0*/ 	.word	0x00002e40


	//   ....[45]....
        /*01f4*/ 	.word	0x00002e90


	//   ....[46]....
        /*01f8*/ 	.word	0x00002f30


	//   ....[47]....
        /*01fc*/ 	.word	0x00002f80


	//   ....[48]....
        /*0200*/ 	.word	0x00003040


	//   ....[49]....
        /*0204*/ 	.word	0x00003090


	//   ....[50]....
        /*0208*/ 	.word	0x00003120


	//   ....[51]....
        /*020c*/ 	.word	0x00003170


	//   ....[52]....
        /*0210*/ 	.word	0x000031e0


	//   ....[53]....
        /*0214*/ 	.word	0x00003230


	//   ....[54]....
        /*0218*/ 	.word	0x000032a0


	//   ....[55]....
        /*021c*/ 	.word	0x000032f0


	//   ....[56]....
        /*0220*/ 	.word	0x00003360


	//   ....[57]....
        /*0224*/ 	.word	0x000033b0


	//   ....[58]....
        /*0228*/ 	.word	0x00003420


	//   ....[59]....
        /*022c*/ 	.word	0x00003470


	//----- nvinfo : EIATTR_VRC_CTA_INIT_COUNT
	.align		4
.L_16637:
        /*0230*/ 	.byte	0x02, 0x4a
	.zero		1
	.zero		1


	//----- nvinfo : EIATTR_EXIT_INSTR_OFFSETS
	.align		4
        /*0234*/ 	.byte	0x04, 0x1c
        /*0236*/ 	.short	(.L_16639 - .L_16638)


	//   ....[0]....
.L_16638:
        /*0238*/ 	.word	0x00002b20


	//   ....[1]....
        /*023c*/ 	.word	0x00002bf0


	//----- nvinfo : EIATTR_CRS_STACK_SIZE
	.align		4
.L_16639:
        /*0240*/ 	.byte	0x04, 0x1e
        /*0242*/ 	.short	(.L_16641 - .L_16640)
.L_16640:
        /*0244*/ 	.word	0x00000000


	//----- nvinfo : EIATTR_CBANK_PARAM_SIZE
	.align		4
.L_16641:
        /*0248*/ 	.byte	0x03, 0x19
        /*024a*/ 	.short	0x0018


	//----- nvinfo : EIATTR_PARAM_CBANK
	.align		4
        /*024c*/ 	.byte	0x04, 0x0a
        /*024e*/ 	.short	(.L_16643 - .L_16642)
	.align		4
.L_16642:
        /*0250*/ 	.word	index@(.nv.constant0._ZN2at6native43_GLOBAL__N__9ae7fba5_10_SoftMax_cu_9f978f6322cunn_SoftMaxForwardRegIdddNS1_25LogSoftMaxForwardEpilogueElLi2EEEvPT1_PKT_T3_)
        /*0254*/ 	.short	0x0380
        /*0256*/ 	.short	0x0018


	//----- nvinfo : EIATTR_SW_WAR
	.align		4
.L_16643:
        /*0258*/ 	.byte	0x04, 0x36
        /*025a*/ 	.short	(.L_16645 - .L_16644)
.L_16644:
        /*025c*/ 	.word	0x00000008
.L_16645:


//--------------------- .nv.info._ZN2at6native43_GLOBAL__N__9ae7fba5_10_SoftMax_cu_9f978f6322cunn_SoftMaxForwardRegIdddNS1_25LogSoftMaxForwardEpilogueElLi1EEEvPT1_PKT_T3_ --------------------------
	.section	.nv.info._ZN2at6native43_GLOBAL__N__9ae7fba5_10_SoftMax_cu_9f978f6322cunn_SoftMaxForwardRegIdddNS1_25LogSoftMaxForwardEpilogueElLi1EEEvPT1_PKT_T3_,"",@"SHT_CUDA_INFO"
	.sectionflags	@""
	.align	4


	//----- nvinfo : EIATTR_CUDA_API_VERSION
	.align		4
        /*0000*/ 	.byte	0x04, 0x37
        /*0002*/ 	.short	(.L_16647 - .L_16646)
.L_16646:
        /*0004*/ 	.word	0x00000082


	//----- nvinfo : EIATTR_KPARAM_INFO
	.align		4
.L_16647:
        /*0008*/ 	.byte	0x04, 0x17
        /*000a*/ 	.short	(.L_16649 - .L_16648)
.L_16648:
        /*000c*/ 	.word	0x00000000
        /*0010*/ 	.short	0x0002
        /*0012*/ 	.short	0x0010
        /*0014*/ 	.byte	0x00, 0xf0, 0x21, 0x00


	//----- nvinfo : EIATTR_KPARAM_INFO
	.align		4
.L_16649:
        /*0018*/ 	.byte	0x04, 0x17
        /*001a*/ 	.short	(.L_16651 - .L_16650)
.L_16650:
        /*001c*/ 	.word	0x00000000
        /*0020*/ 	.short	0x0001
        /*0022*/ 	.short	0x0008
        /*0024*/ 	.byte	0x00, 0xf5, 0x21, 0x00


	//----- nvinfo : EIATTR_KPARAM_INFO
	.align		4
.L_16651:
        /*0028*/ 	.byte	0x04, 0x17
        /*002a*/ 	.short	(.L_16653 - .L_16652)
.L_16652:
        /*002c*/ 	.word	0x00000000
        /*0030*/ 	.short	0x0000
        /*0032*/ 	.short	0x0000
        /*0034*/ 	.byte	0x00, 0xf5, 0x21, 0x00


	//----- nvinfo : EIATTR_SPARSE_MMA_MASK
	.align		4
.L_16653:
        /*0038*/ 	.byte	0x03, 0x50
        /*003a*/ 	.short	0x0000


	//----- nvinfo : EIATTR_MAXREG_COUNT
	.align		4
        /*003c*/ 	.byte	0x03, 0x1b
        /*003e*/ 	.short	0x00ff


	//----- nvinfo : EIATTR_NUM_BARRIERS
	.align		4
        /*0040*/ 	.byte	0x02, 0x4c
        /*0042*/ 	.byte	0x01
	.zero		1


	//----- nvinfo : EIATTR_MERCURY_ISA_VERSION
	.align		4
        /*0044*/ 	.byte	0x03, 0x5f
        /*0046*/ 	.short	0x0101


	//----- nvinfo : EIATTR_COOP_GROUP_MASK_REGIDS
	.align		4
        /*0048*/ 	.byte	0x04, 0x29
        /*004a*/ 	.short	(.L_16655 - .L_16654)


	//   ....[0]....
.L_16654:
        /*004c*/ 	.word	0xffffffff


	//   ....[1]....
        /*0050*/ 	.word	0xffffffff


	//   ....[2]....
        /*0054*/ 	.word	0xffffffff


	//   ....[3]....
        /*0058*/ 	.word	0xffffffff


	//   ....[4]....
        /*005c*/ 	.word	0xffffffff


	//   ....[5]....
        /*0060*/ 	.word	0xffffffff


	//   ....[6]....
        /*0064*/ 	.word	0xffffffff


	//   ....[7]....
        /*0068*/ 	.word	0xffffffff


	//   ....[8]....
        /*006c*/ 	.word	0xffffffff


	//   ....[9]....
        /*0070*/ 	.word	0xffffffff


	//   ....[10]....
        /*0074*/ 	.word	0xffffffff


	//   ....[11]....
        /*0078*/ 	.word	0xffffffff


	//   ....[12]....
        /*007c*/ 	.word	0xffffffff


	//   ....[13]....
        /*0080*/ 	.word	0xffffffff


	//   ....[14]....
        /*0084*/ 	.word	0xffffffff


	//   ....[15]....
        /*0088*/ 	.word	0xffffffff


	//   ....[16]....
        /*008c*/ 	.word	0xffffffff


	//   ....[17]....
        /*0090*/ 	.word	0xffffffff


	//   ....[18]....
        /*0094*/ 	.word	0xffffffff


	//   ....[19]....
        /*0098*/ 	.word	0xffffffff


	//   ....[20]....
        /*009c*/ 	.word	0xffffffff


	//   ....[21]....
        /*00a0*/ 	.word	0xffffffff


	//   ....[22]....
        /*00a4*/ 	.word	0xffffffff


	//   ....[23]....
        /*00a8*/ 	.word	0xffffffff


	//   ....[24]....
        /*00ac*/ 	.word	0xffffffff


	//   ....[25]....
        /*00b0*/ 	.word	0xffffffff


	//   ....[26]....
        /*00b4*/ 	.word	0xffffffff


	//   ....[27]....
        /*00b8*/ 	.word	0xffffffff


	//   ....[28]....
        /*00bc*/ 	.word	0xffffffff


	//   ....[29]....
        /*00c0*/ 	.word	0xffffffff


	//   ....[30]....
        /*00c4*/ 	.word	0xffffffff


	//   ....[31]....
        /*00c8*/ 	.word	0xffffffff


	//   ....[32]....
        /*00cc*/ 	.word	0xffffffff


	//   ....[33]....
        /*00d0*/ 	.word	0xffffffff


	//   ....[34]....
        /*00d4*/ 	.word	0xffffffff


	//   ....[35]....
        /*00d8*/ 	.word	0xffffffff


	//   ....[36]....
        /*00dc*/ 	.word	0xffffffff


	//   ....[37]....
        /*00e0*/ 	.word	0xffffffff


	//   ....[38]....
        /*00e4*/ 	.word	0xffffffff


	//   ....[39]....
        /*00e8*/ 	.word	0xffffffff


	//   ....[40]....
        /*00ec*/ 	.word	0x0500000c


	//   ....[41]....
        /*00f0*/ 	.word	0x0500000c


	//   ....[42]....
        /*00f4*/ 	.word	0x0500000c


	//   ....[43]....
        /*00f8*/ 	.word	0x0500000c


	//   ....[44]....
        /*00fc*/ 	.word	0x0500000c


	//   ....[45]....
        /*0100*/ 	.word	0x0500000c


	//   ....[46]....
        /*0104*/ 	.word	0x0500000c


	//   ....[47]....
        /*0108*/ 	.word	0x0500000c


	//   ....[48]....
        /*010c*/ 	.word	0x0500000c


	//   ....[49]....
        /*0110*/ 	.word	0x0500000c


	//   ....[50]....
        /*0114*/ 	.word	0x0500000c


	//   ....[51]....
        /*0118*/ 	.word	0x0500000c


	//   ....[52]....
        /*011c*/ 	.word	0x0500000c


	//   ....[53]....
        /*0120*/ 	.word	0x0500000c


	//   ....[54]....
        /*0124*/ 	.word	0x0500000c


	//   ....[55]....
        /*0128*/ 	.word	0x0500000c


	//   ....[56]....
        /*012c*/ 	.word	0x0500000c


	//   ....[57]....
        /*0130*/ 	.word	0x0500000c


	//   ....[58]....
        /*0134*/ 	.word	0x0500000c


	//   ....[59]....
        /*0138*/ 	.word	0x0500000c


	//----- nvinfo : EIATTR_COOP_GROUP_INSTR_OFFSETS
	.align		4
.L_16655:
        /*013c*/ 	.byte	0x04, 0x28
        /*013e*/ 	.short	(.L_16657 - .L_16656)


	//   ....[0]....
.L_16656:
        /*0140*/ 	.word	0x00000210


	//   ....[1]....
        /*0144*/ 	.word	0x00000230


	//   ....[2]....
        /*0148*/ 	.word	0x00000290


	//   ....[3]....
        /*014c*/ 	.word	0x000002a0


	//   ....[4]....
        /*0150*/ 	.word	0x00000310


	//   ....[5]....
        /*0154*/ 	.word	0x00000320


	//   ....[6]....
        /*0158*/ 	.word	0x000003a0


	//   ....[7]....
        /*015c*/ 	.word	0x000003c0


	//   ....[8]....
        /*0160*/ 	.word	0x00000440


	//   ....[9]....
        /*0164*/ 	.word	0x00000450


	//   ....[10]....
        /*0168*/ 	.word	0x00000560


	//   ....[11]....
        /*016c*/ 	.word	0x00000570


	//   ....[12]....
        /*0170*/ 	.word	0x000005d0


	//   ....[13]....
        /*0174*/ 	.word	0x00000600


	//   ....[14]....
        /*0178*/ 	.word	0x00000670


	//   ....[15]....
        /*017c*/ 	.word	0x000006a0


	//   ....[16]....
        /*0180*/ 	.word	0x00000710


	//   ....[17]....
        /*0184*/ 	.word	0x00000740


	//   ....[18]....
        /*0188*/ 	.word	0x000007b0


	//   ....[19]....
        /*018c*/ 	.word	0x000007c0


	//   ....[20]....
        /*0190*/ 	.word	0x00001080


	//   ....[21]....
        /*0194*/ 	.word	0x000010d0


	//   ....[22]....
        /*0198*/ 	.word	0x000010f0


	//   ....[23]....
        /*019c*/ 	.word	0x00001100


	//   ....[24]....
        /*01a0*/ 	.word	0x00001150


	//   ....[25]....
        /*01a4*/ 	.word	0x00001160


	//   ....[26]....
        /*01a8*/ 	.word	0x000011b0


	//   ....[27]....
        /*01ac*/ 	.word	0x000011c0


	//   ....[28]....
        /*01b0*/ 	.word	0x00001210


	//   ....[29]....
        /*01b4*/ 	.word	0x00001220


	//   ....[30]....
        /*01b8*/ 	.word	0x000012d0


	//   ....[31]....
        /*01bc*/ 	.word	0x000012e0


	//   ....[32]....
        /*01c0*/ 	.word	0x00001320


	//   ....[33]....
        /*01c4*/ 	.word	0x00001330


	//   ....[34]....
        /*01c8*/ 	.word	0x000013a0


	//   ....[35]....
        /*01cc*/ 	.word	0x000013b0


	//   ....[36]....
        /*01d0*/ 	.word	0x00001420


	//   ....[37]....
        /*01d4*/ 	.word	0x00001430


	//   ....[38]....
        /*01d8*/ 	.word	0x00001480


	//   ....[39]....
        /*01dc*/ 	.word	0x00001490


	//   ....[40]....
        /*01e0*/ 	.word	0x00002230


	//   ....[41]....
        /*01e4*/ 	.word	0x00002280


	//   ....[42]....
        /*01e8*/ 	.word	0x00002340


	//   ....[43]....
        /*01ec*/ 	.word	0x00002390


	//   ....[44]....
        /*01f0*/ 	.word	0x00002460


	//   ....[45]....
        /*01f4*/ 	.word	0x000024b0


	//   ....[46]....
        /*01f8*/ 	.word	0x00002580


	//   ....[47]....
        /*01fc*/ 	.word	0x000025d0


	//   ....[48]....
        /*0200*/ 	.word	0x000026a0


	//   ....[49]....
        /*0204*/ 	.word	0x000026f0


	//   ....[50]....
        /*0208*/ 	.word	0x00002780


	//   ....[51]....
        /*020c*/ 	.word	0x000027d0


	//   ....[52]....
        /*0210*/ 	.word	0x00002840


	//   ....[53]....
        /*0214*/ 	.word	0x00002890


	//   ....[54]....
        /*0218*/ 	.word	0x00002900


	//   ....[55]....
        /*021c*/ 	.word	0x00002950


	//   ....[56]....
        /*0220*/ 	.word	0x000029c0


	//   ....[57]....
        /*0224*/ 	.word	0x00002a10


	//   ....[58]....
        /*0228*/ 	.word	0x00002a80


	//   ....[59]....
        /*022c*/ 	.word	0x00002ad0


	//----- nvinfo : EIATTR_VRC_CTA_INIT_COUNT
	.align		4
.L_16657:
        /*0230*/ 	.byte	0x02, 0x4a
	.zero		1
	.zero		1


	//----- nvinfo : EIATTR_EXIT_INSTR_OFFSETS
	.align		4
        /*0234*/ 	.byte	0x04, 0x1c
        /*0236*/ 	.short	(.L_16659 - .L_16658)


	//   ....[0]....
.L_16658:
        /*0238*/ 	.word	0x00001510


	//   ....[1]....
        /*023c*/ 	.word	0x000021d0


	//----- nvinfo : EIATTR_CRS_STACK_SIZE
	.align		4
.L_16659:
        /*0240*/ 	.byte	0x04, 0x1e
        /*0242*/ 	.short	(.L_16661 - .L_16660)
.L_16660:
        /*0244*/ 	.word	0x00000000


	//----- nvinfo : EIATTR_CBANK_PARAM_SIZE
	.align		4
.L_16661:
        /*0248*/ 	.byte	0x03, 0x19
        /*024a*/ 	.short	0x0018


	//----- nvinfo : EIATTR_PARAM_CBANK
	.align		4
        /*024c*/ 	.byte	0x04, 0x0a
        /*024e*/ 	.short	(.L_16663 - .L_16662)
	.align		4
.L_16662:
        /*0250*/ 	.word	index@(.nv.constant0._ZN2at6native43_GLOBAL__N__9ae7fba5_10_SoftMax_cu_9f978f6322cunn_SoftMaxForwardRegIdddNS1_25LogSoftMaxForwardEpilogueElLi1EEEvPT1_PKT_T3_)
        /*0254*/ 	.short	0x0380
        /*0256*/ 	.short	0x0018


	//----- nvinfo : EIATTR_SW_WAR
	.align		4
.L_16663:
        /*0258*/ 	.byte	0x04, 0x36
        /*025a*/ 	.short	(.L_16665 - .L_16664)
.L_16664:
        /*025c*/ 	.word	0x00000008
.L_16665:


//--------------------- .nv.callgraph             --------------------------
	.section	.nv.callgraph,"",@"SHT_CUDA_CALLGRAPH"
	.align	4
	.sectionentsize	8
	.align		4
        /*0000*/ 	.word	0x00000000
	.align		4
        /*0004*/ 	.word	0xffffffff
	.align		4
        /*0008*/ 	.word	0x00000000
	.align		4
        /*000c*/ 	.word	0xfffffffe
	.align		4
        /*0010*/ 	.word	0x00000000
	.align		4
        /*0014*/ 	.word	0xfffffffd
	.align		4
        /*0018*/ 	.word	0x00000000
	.align		4
        /*001c*/ 	.word	0xfffffffc


//--------------------- .nv.constant4             --------------------------
	.section	.nv.constant4,"a",@progbits
	.align	8
	.align		8
.nv.constant4:
        /*0000*/ 	.dword	_ZN41_INTERNAL_9ae7fba5_10_SoftMax_cu_9f978f634cuda3std3__45__cpo5beginE
	.align		8
        /*0008*/ 	.dword	_ZN41_INTERNAL_9ae7fba5_10_SoftMax_cu_9f978f634cuda3std3__45__cpo3endE
	.align		8
        /*0010*/ 	.dword	_ZN41_INTERNAL_9ae7fba5_10_SoftMax_cu_9f978f634cuda3std3__45__cpo6cbeginE
	.align		8
        /*0018*/ 	.dword	_ZN41_INTERNAL_9ae7fba5_10_SoftMax_cu_9f978f634cuda3std3__45__cpo4cendE
	.align		8
        /*0020*/ 	.dword	_ZN41_INTERNAL_9ae7fba5_10_SoftMax_cu_9f978f634cuda3std3__45__cpo6rbeginE
	.align		8
        /*0028*/ 	.dword	_ZN41_INTERNAL_9ae7fba5_10_SoftMax_cu_9f978f634cuda3std3__45__cpo4rendE
	.align		8
        /*0030*/ 	.dword	_ZN41_INTERNAL_9ae7fba5_10_SoftMax_cu_9f978f634cuda3std3__45__cpo7crbeginE
	.align		8
        /*0038*/ 	.dword	_ZN41_INTERNAL_9ae7fba5_10_SoftMax_cu_9f978f634cuda3std3__45__cpo5crendE
	.align		8
        /*0040*/ 	.dword	_ZN41_INTERNAL_9ae7fba5_10_SoftMax_cu_9f978f634cuda3std3__443_GLOBAL__N__9ae7fba5_10_SoftMax_cu_9f978f636ignoreE
	.align		8
        /*0048*/ 	.dword	_ZN41_INTERNAL_9ae7fba5_10_SoftMax_cu_9f978f634cuda3std3__419piecewise_constructE
	.align		8
        /*0050*/ 	.dword	_ZN41_INTERNAL_9ae7fba5_10_SoftMax_cu_9f978f634cuda3std3__48in_placeE
	.align		8
        /*0058*/ 	.dword	_ZN41_INTERNAL_9ae7fba5_10_SoftMax_cu_9f978f634cuda3std3__420unreachable_sentinelE
	.align		8
        /*0060*/ 	.dword	_ZN41_INTERNAL_9ae7fba5_10_SoftMax_cu_9f978f634cuda3std6ranges3__45__cpo4swapE
	.align		8
        /*0068*/ 	.dword	_ZN41_INTERNAL_9ae7fba5_10_SoftMax_cu_9f978f634cuda3std6ranges3__45__cpo9iter_moveE
	.align		8
        /*0070*/ 	.dword	_ZN41_INTERNAL_9ae7fba5_10_SoftMax_cu_9f978f634cuda3std6ranges3__45__cpo5beginE
	.align		8
        /*0078*/ 	.dword	_ZN41_INTERNAL_9ae7fba5_10_SoftMax_cu_9f978f634cuda3std6ranges3__45__cpo3endE
	.align		8
        /*0080*/ 	.dword	_ZN41_INTERNAL_9ae7fba5_10_SoftMax_cu_9f978f634cuda3std6ranges3__45__cpo6cbeginE
	.align		8
        /*0088*/ 	.dword	_ZN41_INTERNAL_9ae7fba5_10_SoftMax_cu_9f978f634cuda3std6ranges3__45__cpo4cendE
	.align		8
        /*0090*/ 	.dword	_ZN41_INTERNAL_9ae7fba5_10_SoftMax_cu_9f978f634cuda3std6ranges3__45__cpo7advanceE
	.align		8
        /*0098*/ 	.dword	_ZN41_INTERNAL_9ae7fba5_10_SoftMax_cu_9f978f634cuda3std6ranges3__45__cpo9iter_swapE
	.align		8
        /*00a0*/ 	.dword	_ZN41_INTERNAL_9ae7fba5_10_SoftMax_cu_9f978f634cuda3std6ranges3__45__cpo4nextE
	.align		8
        /*00a8*/ 	.dword	_ZN41_INTERNAL_9ae7fba5_10_SoftMax_cu_9f978f634cuda3std6ranges3__45__cpo4prevE
	.align		8
        /*00b0*/ 	.dword	_ZN41_INTERNAL_9ae7fba5_10_SoftMax_cu_9f978f634cuda3std6ranges3__45__cpo4dataE
	.align		8
        /*00b8*/ 	.dword	_ZN41_INTERNAL_9ae7fba5_10_SoftMax_cu_9f978f634cuda3std6ranges3__45__cpo5cdataE
	.align		8
        /*00c0*/ 	.dword	_ZN41_INTERNAL_9ae7fba5_10_SoftMax_cu_9f978f634cuda3std6ranges3__45__cpo4sizeE
	.align		8
        /*00c8*/ 	.dword	_ZN41_INTERNAL_9ae7fba5_10_SoftMax_cu_9f978f634cuda3std6ranges3__45__cpo5ssizeE
	.align		8
        /*00d0*/ 	.dword	_ZN41_INTERNAL_9ae7fba5_10_SoftMax_cu_9f978f634cuda3std6ranges3__45__cpo8distanceE
	.align		8
        /*00d8*/ 	.dword	_ZN41_INTERNAL_9ae7fba5_10_SoftMax_cu_9f978f636thrust24THRUST_300001_SM_1030_NS6system6detail10sequential3seqE


//--------------------- .text._ZN43_GLOBAL__N__9ae7fba5_10_SoftMax_cu_9f978f6321softmax_warp_backwardIN3c108BFloat16ES2_fLi10ELb0ELb1EEEvPT0_PKT_S7_iiiPKb --------------------------
	.section	.text._ZN43_GLOBAL__N__9ae7fba5_10_SoftMax_cu_9f978f6321softmax_warp_backwardIN3c108BFloat16ES2_fLi10ELb0ELb1EEEvPT0_PKT_S7_iiiPKb,"ax",@progbits
	.align	128
.text._ZN43_GLOBAL__N__9ae7fba5_10_SoftMax_cu_9f978f6321softmax_warp_backwardIN3c108BFloat16ES2_fLi10ELb0ELb1EEEvPT0_PKT_S7_iiiPKb:
        .type           _ZN43_GLOBAL__N__9ae7fba5_10_SoftMax_cu_9f978f6321softmax_warp_backwardIN3c108BFloat16ES2_fLi10ELb0ELb1EEEvPT0_PKT_S7_iiiPKb,@function
        .size           _ZN43_GLOBAL__N__9ae7fba5_10_SoftMax_cu_9f978f6321softmax_warp_backwardIN3c108BFloat16ES2_fLi10ELb0ELb1EEEvPT0_PKT_S7_iiiPKb,(.L_x_11129 - _ZN43_GLOBAL__N__9ae7fba5_10_SoftMax_cu_9f978f6321softmax_warp_backwardIN3c108BFloat16ES2_fLi10ELb0ELb1EEEvPT0_PKT_S7_iiiPKb)
        .other          _ZN43_GLOBAL__N__9ae7fba5_10_SoftMax_cu_9f978f6321softmax_warp_backwardIN3c108BFloat16ES2_fLi10ELb0ELb1EEEvPT0_PKT_S7_iiiPKb,@"STO_CUDA_ENTRY STV_DEFAULT"
_ZN43_GLOBAL__N__9ae7fba5_10_SoftMax_cu_9f978f6321softmax_warp_backwardIN3c108BFloat16ES2_fLi10ELb0ELb1EEEvPT0_PKT_S7_iiiPKb:
[----:B------:R-:W-:Y:S01]  /*0000*/  LDC R1, c[0x0][0x37c] ;  /* 0x0000df00ff017b82 */ /* 0x000fe20000000800 */
[----:B------:R-:W0:Y:S01]  /*0010*/  S2R R73, SR_CTAID.X ;  /* 0x0000000000497919 */ /* 0x000e220000002500 */
[----:B------:R-:W0:Y:S06]  /*0020*/  LDCU UR4, c[0x0][0x364] ;  /* 0x00006c80ff0477ac */ /* 0x000e2c0008000800 */
[----:B------:R-:W1:Y:S01]  /*0030*/  LDC.64 R6, c[0x0][0x390] ;  /* 0x0000e400ff067b82 */ /* 0x000e620000000a00 */
[----:B------:R-:W0:Y:S01]  /*0040*/  S2R R0, SR_TID.Y ;  /* 0x0000000000007919 */ /* 0x000e220000002200 */
[----:B------:R-:W2:Y:S01]  /*0050*/  LDCU UR8, c[0x0][0x3a0] ;  /* 0x00007400ff0877ac */ /* 0x000ea20008000800 */
[----:B------:R-:W3:Y:S01]  /*0060*/  S2R R68, SR_TID.X ;  /* 0x0000000000447919 */ /* 0x000ee20000002100 */
[----:B------:R-:W4:Y:S04]  /*0070*/  LDCU.64 UR6, c[0x0][0x398] ;  /* 0x00007300ff0677ac */ /* 0x000f280008000a00 */
[----:B------:R-:W1:Y:S01]  /*0080*/  LDC.64 R4, c[0x0][0x388] ;  /* 0x0000e200ff047b82 */ /* 0x000e620000000a00 */
[----:B0-----:R-:W-:Y:S01]  /*0090*/  IMAD R73, R73, UR4, R0 ;  /* 0x0000000449497c24 */ /* 0x001fe2000f8e0200 */
[----:B------:R-:W0:Y:S01]  /*00a0*/  LDCU.64 UR4, c[0x0][0x358] ;  /* 0x00006b00ff0477ac */ /* 0x000e220008000a00 */
[----:B---3--:R-:W-:-:S03]  /*00b0*/  LOP3.LUT R68, R68, 0x1f, RZ, 0xc0, !PT ;  /* 0x0000001f44447812 */ /* 0x008fc600078ec0ff */
[C---:B----4-:R-:W-:Y:S02]  /*00c0*/  IADD3 R8, PT, PT, -R73.reuse, UR6, RZ ;  /* 0x0000000649087c10 */ /* 0x050fe4000fffe1ff */
[C---:B--2---:R-:W-:Y:S01]  /*00d0*/  ISETP.GE.AND P0, PT, R68.reuse, UR8, PT ;  /* 0x0000000844007c0c */ /* 0x044fe2000bf06270 */
[----:B------:R-:W-:Y:S01]  /*00e0*/  IMAD R73, R73, UR7, R68 ;  /* 0x0000000749497c24 */ /* 0x000fe2000f8e0244 */
[----:B------:R-:W-:Y:S01]  /*00f0*/  CS2R R66, SRZ ;  /* 0x0000000000427805 */ /* 0x000fe2000001ff00 */
[----:B------:R-:W-:Y:S01]  /*0100*/  VIADD R2, R68, 0x40 ;  /* 0x0000004044027836 */ /* 0x000fe20000000000 */
[----:B------:R-:W-:Y:S01]  /*0110*/  ISETP.LT.OR P5, PT, R8, 0x1, P0 ;  /* 0x000000010800780c */ /* 0x000fe200007a1670 */
[----:B-1----:R-:W-:Y:S01]  /*0120*/  IMAD.WIDE R6, R73, 0x2, R6 ;  /* 0x0000000249067825 */ /* 0x002fe200078e0206 */
[----:B------:R-:W-:Y:S02]  /*0130*/  CS2R R64, SRZ ;  /* 0x0000000000407805 */ /* 0x000fe4000001ff00 */
[----:B------:R-:W-:-:S02]  /*0140*/  CS2R R62, SRZ ;  /* 0x00000000003e7805 */ /* 0x000fc4000001ff00 */
[----:B------:R-:W-:Y:S01]  /*0150*/  CS2R R60, SRZ ;  /* 0x00000000003c7805 */ /* 0x000fe2000001ff00 */
[----:B------:R-:W-:Y:S01]  /*0160*/  IMAD.WIDE R4, R73, 0x2, R4 ;  /* 0x0000000249047825 */ /* 0x000fe200078e0204 */
[----:B------:R-:W-:Y:S02]  /*0170*/  CS2R R58, SRZ ;  /* 0x00000000003a7805 */ /* 0x000fe4000001ff00 */
[----:B------:R-:W-:Y:S02]  /*0180*/  CS2R R56, SRZ ;  /* 0x0000000000387805 */ /* 0x000fe4000001ff00 */
[----:B------:R-:W-:Y:S01]  /*0190*/  CS2R R54, SRZ ;  /* 0x0000000000367805 */ /* 0x000fe2000001ff00 */
[C---:B------:R-:W-:Y:S01]  /*01a0*/  VIADD R3, R68.reuse, 0x60 ;  /* 0x0000006044037836 */ /* 0x040fe20000000000 */
[----:B------:R-:W-:Y:S01]  /*01b0*/  CS2R R52, SRZ ;  /* 0x0000000000347805 */ /* 0x000fe2000001ff00 */
[----:B------:R-:W-:Y:S01]  /*01c0*/  VIADD R13, R68, 0xc0 ;  /* 0x000000c0440d7836 */ /* 0x000fe20000000000 */
[----:B------:R-:W-:Y:S01]  /*01d0*/  CS2R R50, SRZ ;  /* 0x0000000000327805 */ /* 0x000fe2000001ff00 */
[----:B0-----:R-:W2:Y:S01]  /*01e0*/  @!P5 LDG.E.U16 R0, desc[UR4][R6.64] ;  /* 0x000000040600d981 */ /* 0x001ea2000c1e1500 */
[----:B------:R-:W-:-:S02]  /*01f0*/  CS2R R48, SRZ ;  /* 0x0000000000307805 */ /* 0x000fc4000001ff00 */
[----:B------:R-:W-:Y:S02]  /*0200*/  CS2R R46, SRZ ;  /* 0x00000000002e7805 */ /* 0x000fe4000001ff00 */
[----:B------:R-:W-:Y:S01]  /*0210*/  CS2R R44, SRZ ;  /* 0x00000000002c7805 */ /* 0x000fe2000001ff00 */
[----:B------:R-:W3:Y:S01]  /*0220*/  @!P5 LDG.E.U16 R9, desc[UR4][R4.64] ;  /* 0x000000040409d981 */ /* 0x000ee2000c1e1500 */
[----:B------:R-:W-:Y:S02]  /*0230*/  ISETP.GE.AND P1, PT, R2, UR8, PT ;  /* 0x0000000802007c0c */ /* 0x000fe4000bf26270 */
[----:B------:R-:W-:Y:S02]  /*0240*/  CS2R R42, SRZ ;  /* 0x00000000002a7805 */ /* 0x000fe4000001ff00 */
[----:B------:R-:W-:Y:S02]  /*0250*/  CS2R R40, SRZ ;  /* 0x0000000000287805 */ /* 0x000fe4000001ff00 */
[----:B------:R-:W-:-:S02]  /*0260*/  CS2R R38, SRZ ;  /* 0x0000000000267805 */ /* 0x000fc4000001ff00 */
[----:B------:R-:W-:Y:S01]  /*0270*/  ISETP.LT.OR P4, PT, R8, 0x1, P1 ;  /* 0x000000010800780c */ /* 0x000fe20000f81670 */
[----:B------:R-:W-:Y:S01]  /*0280*/  VIADD R2, R68, 0x80 ;  /* 0x0000008044027836 */ /* 0x000fe20000000000 */
[----:B------:R-:W-:Y:S02]  /*0290*/  ISETP.GE.AND P2, PT, R3, UR8, PT ;  /* 0x0000000803007c0c */ /* 0x000fe4000bf46270 */
[----:B------:R-:W-:Y:S02]  /*02a0*/  CS2R R36, SRZ ;  /* 0x0000000000247805 */ /* 0x000fe4000001ff00 */
[----:B------:R-:W-:Y:S02]  /*02b0*/  CS2R R34, SRZ ;  /* 0x0000000000227805 */ /* 0x000fe4000001ff00 */
[----:B------:R-:W-:Y:S02]  /*02c0*/  CS2R R32, SRZ ;  /* 0x0000000000207805 */ /* 0x000fe4000001ff00 */
[----:B------:R-:W-:-:S02]  /*02d0*/  ISETP.LT.OR P6, PT, R8, 0x1, P2 ;  /* 0x000000010800780c */ /* 0x000fc400017c1670 */
[----:B------:R-:W-:Y:S02]  /*02e0*/  CS2R R30, SRZ ;  /* 0x00000000001e7805 */ /* 0x000fe4000001ff00 */
[----:B------:R-:W-:Y:S01]  /*02f0*/  ISETP.GE.AND P3, PT, R2, UR8, PT ;  /* 0x0000000802007c0c */ /* 0x000fe2000bf66270 */
[----:B------:R-:W-:Y:S01]  /*0300*/  VIADD R2, R68, 0xa0 ;  /* 0x000000a044027836 */ /* 0x000fe20000000000 */
[----:B------:R-:W-:Y:S02]  /*0310*/  CS2R R28, SRZ ;  /* 0x00000000001c7805 */ /* 0x000fe4000001ff00 */
[----:B------:R-:W-:Y:S02]  /*0320*/  CS2R R26, SRZ ;  /* 0x00000000001a7805 */ /* 0x000fe4000001ff00 */
[----:B------:R-:W-:Y:S01]  /*0330*/  CS2R R24, SRZ ;  /* 0x0000000000187805 */ /* 0x000fe2000001ff00 */
[----:B------:R-:W4:Y:S01]  /*0340*/  @!P4 LDG.E.U16 R14, desc[UR4][R4.64+0x80] ;  /* 0x00008004040ec981 */ /* 0x000f22000c1e1500 */
[----:B------:R-:W-:-:S02]  /*0350*/  ISETP.LT.OR P3, PT, R8, 0x1, P3 ;  /* 0x000000010800780c */ /* 0x000fc40001f61670 */
[----:B------:R-:W-:Y:S02]  /*0360*/  CS2R R22, SRZ ;  /* 0x0000000000167805 */ /* 0x000fe4000001ff00 */
[----:B------:R-:W-:Y:S02]  /*0370*/  CS2R R20, SRZ ;  /* 0x0000000000147805 */ /* 0x000fe4000001ff00 */
[----:B------:R-:W-:Y:S02]  /*0380*/  CS2R R18, SRZ ;  /* 0x0000000000127805 */ /* 0x000fe4000001ff00 */
[----:B------:R-:W-:Y:S01]  /*0390*/  CS2R R16, SRZ ;  /* 0x0000000000107805 */ /* 0x000fe2000001ff00 */
[----:B------:R-:W4:Y:S01]  /*03a0*/  @!P6 LDG.E.U16 R3, desc[UR4][R6.64+0xc0] ;  /* 0x0000c0040603e981 */ /* 0x000f22000c1e1500 */
[----:B------:R-:W0:Y:S01]  /*03b0*/  LDCU.64 UR6, c[0x0][0x3a8] ;  /* 0x00007500ff0677ac */ /* 0x000e220008000a00 */
[----:B------:R-:W-:Y:S01]  /*03c0*/  VIADD R72, R68, 0x20 ;  /* 0x0000002044487836 */ /* 0x000fe20000000000 */
[----:B------:R-:W-:Y:S01]  /*03d0*/  P2R R70, PR, RZ, 0x1 ;  /* 0x00000001ff467803 */ /* 0x000fe20000000000 */
[----:B------:R-:W4:Y:S01]  /*03e0*/  @!P3 LDG.E.U16 R10, desc[UR4][R6.64+0x100] ;  /* 0x00010004060ab981 */ /* 0x000f22000c1e1500 */
[----:B--2---:R-:W-:-:S03]  /*03f0*/  @!P5 IMAD.U32 R66, R0, 0x10000, RZ ;  /* 0x000100000042d824 */ /* 0x004fc600078e00ff */
[----:B------:R-:W2:Y:S01]  /*0400*/  @!P4 LDG.E.U16 R0, desc[UR4][R6.64+0x80] ;  /* 0x000080040600c981 */ /* 0x000ea2000c1e1500 */
[----:B---3--:R-:W-:Y:S01]  /*0410*/  @!P5 IMAD.U32 R67, R9, 0x10000, RZ ;  /* 0x000100000943d824 */ /* 0x008fe200078e00ff */
[----:B------:R-:W-:Y:S02]  /*0420*/  ISETP.GE.AND P5, PT, R2, UR8, PT ;  /* 0x0000000802007c0c */ /* 0x000fe4000bfa6270 */
[----:B------:R-:W3:Y:S04]  /*0430*/  @!P3 LDG.E.U16 R9, desc[UR4][R4.64+0x100] ;  /* 0x000100040409b981 */ /* 0x000ee8000c1e1500 */
[----:B------:R-:W3:Y:S01]  /*0440*/  @!P6 LDG.E.U16 R2, desc[UR4][R4.64+0xc0] ;  /* 0x0000c0040402e981 */ /* 0x000ee2000c1e1500 */
[----:B------:R-:W-:-:S13]  /*0450*/  ISETP.LT.OR P5, PT, R8, 0x1, P5 ;  /* 0x000000010800780c */ /* 0x000fda0002fa1670 */
[----:B------:R-:W3:Y:S04]  /*0460*/  @!P5 LDG.E.U16 R11, desc[UR4][R4.64+0x140] ;  /* 0x00014004040bd981 */ /* 0x000ee8000c1e1500 */
[----:B------:R-:W3:Y:S01]  /*0470*/  @!P5 LDG.E.U16 R12, desc[UR4][R6.64+0x140] ;  /* 0x00014004060cd981 */ /* 0x000ee2000c1e1500 */
[----:B----4-:R-:W-:Y:S02]  /*0480*/  @!P4 IMAD.U32 R65, R14, 0x10000, RZ ;  /* 0x000100000e41c824 */ /* 0x010fe400078e00ff */
[----:B------:R-:W-:Y:S02]  /*0490*/  @!P6 IMAD.U32 R62, R3, 0x10000, RZ ;  /* 0x00010000033ee824 */ /* 0x000fe400078e00ff */
[----:B------:R-:W-:Y:S02]  /*04a0*/  @!P3 IMAD.U32 R60, R10, 0x10000, RZ ;  /* 0x000100000a3cb824 */ /* 0x000fe400078e00ff */
[----:B--2---:R-:W-:Y:S01]  /*04b0*/  @!P4 IMAD.U32 R64, R0, 0x10000, RZ ;  /* 0x000100000040c824 */ /* 0x004fe200078e00ff */
[----:B------:R-:W-:Y:S01]  /*04c0*/  ISETP.GE.AND P4, PT, R13, UR8, PT ;  /* 0x000000080d007c0c */ /* 0x000fe2000bf86270 */
[----:B------:R-:W-:-:S03]  /*04d0*/  VIADD R0, R68, 0xe0 ;  /* 0x000000e044007836 */ /* 0x000fc60000000000 */
[----:B------:R-:W-:Y:S01]  /*04e0*/  ISETP.LT.OR P4, PT, R8, 0x1, P4 ;  /* 0x000000010800780c */ /* 0x000fe20002781670 */
[----:B---3--:R-:W-:Y:S01]  /*04f0*/  @!P6 IMAD.U32 R63, R2, 0x10000, RZ ;  /* 0x00010000023fe824 */ /* 0x008fe200078e00ff */
[----:B------:R-:W-:Y:S01]  /*0500*/  ISETP.GE.AND P6, PT, R0, UR8, PT ;  /* 0x0000000800007c0c */ /* 0x000fe2000bfc6270 */
[----:B------:R-:W-:Y:S02]  /*0510*/  VIADD R0, R68, 0x100 ;  /* 0x0000010044007836 */ /* 0x000fe40000000000 */
[----:B------:R-:W-:Y:S01]  /*0520*/  @!P3 IMAD.U32 R61, R9, 0x10000, RZ ;  /* 0x00010000093db824 */ /* 0x000fe200078e00ff */
[----:B------:R-:W-:Y:S02]  /*0530*/  ISETP.LT.OR P6, PT, R8, 0x1, P6 ;  /* 0x000000010800780c */ /* 0x000fe400037c1670 */
[----:B------:R-:W-:-:S05]  /*0540*/  ISETP.GE.AND P3, PT, R0, UR8, PT ;  /* 0x0000000800007c0c */ /* 0x000fca000bf66270 */
[----:B------:R-:W2:Y:S01]  /*0550*/  @!P4 LDG.E.U16 R0, desc[UR4][R6.64+0x180] ;  /* 0x000180040600c981 */ /* 0x000ea2000c1e1500 */
[----:B------:R-:W-:Y:S01]  /*0560*/  VIADD R2, R68, 0x120 ;  /* 0x0000012044027836 */ /* 0x000fe20000000000 */
[----:B------:R-:W-:Y:S02]  /*0570*/  ISETP.LT.OR P3, PT, R8, 0x1, P3 ;  /* 0x000000010800780c */ /* 0x000fe40001f61670 */
[----:B------:R-:W3:Y:S01]  /*0580*/  @!P4 LDG.E.U16 R13, desc[UR4][R4.64+0x180] ;  /* 0x00018004040dc981 */ /* 0x000ee2000c1e1500 */
[----:B------:R-:W-:Y:S02]  /*0590*/  @!P5 IMAD.U32 R59, R11, 0x10000, RZ ;  /* 0x000100000b3bd824 */ /* 0x000fe400078e00ff */
[----:B------:R-:W-:Y:S01]  /*05a0*/  @!P5 IMAD.U32 R58, R12, 0x10000, RZ ;  /* 0x000100000c3ad824 */ /* 0x000fe200078e00ff */
[----:B------:R-:W-:Y:S01]  /*05b0*/  ISETP.GE.AND P5, PT, R2, UR8, PT ;  /* 0x0000000802007c0c */ /* 0x000fe2000bfa6270 */
[----:B------:R-:W4:Y:S03]  /*05c0*/  @!P6 LDG.E.U16 R3, desc[UR4][R6.64+0x1c0] ;  /* 0x0001c0040603e981 */ /* 0x000f26000c1e1500 */
[----:B------:R-:W-:Y:S01]  /*05d0*/  ISETP.LT.OR P5, PT, R8, 0x1, P5 ;  /* 0x000000010800780c */ /* 0x000fe20002fa1670 */
[----:B------:R-:W4:Y:S04]  /*05e0*/  @!P6 LDG.E.U16 R2, desc[UR4][R4.64+0x1c0] ;  /* 0x0001c0040402e981 */ /* 0x000f28000c1e1500 */
[----:B------:R-:W4:Y:S04]  /*05f0*/  @!P3 LDG.E.U16 R9, desc[UR4][R4.64+0x200] ;  /* 0x000200040409b981 */ /* 0x000f28000c1e1500 */
[----:B------:R-:W4:Y:S04]  /*0600*/  @!P3 LDG.E.U16 R10, desc[UR4][R6.64+0x200] ;  /* 0x00020004060ab981 */ /* 0x000f28000c1e1500 */
[----:B------:R-:W4:Y:S04]  /*0610*/  @!P5 LDG.E.U16 R11, desc[UR4][R4.64+0x240] ;  /* 0x00024004040bd981 */ /* 0x000f28000c1e1500 */
[----:B------:R-:W4:Y:S01]  /*0620*/  @!P5 LDG.E.U16 R12, desc[UR4][R6.64+0x240] ;  /* 0x00024004060cd981 */ /* 0x000f22000c1e1500 */
[----:B--2---:R-:W-:-:S02]  /*0630*/  @!P4 IMAD.U32 R56, R0, 0x10000, RZ ;  /* 0x000100000038c824 */ /* 0x004fc400078e00ff */
[----:B------:R-:W-:Y:S02]  /*0640*/  VIADD R0, R68, 0x140 ;  /* 0x0000014044007836 */ /* 0x000fe40000000000 */
[----:B---3--:R-:W-:-:S03]  /*0650*/  @!P4 IMAD.U32 R57, R13, 0x10000, RZ ;  /* 0x000100000d39c824 */ /* 0x008fc600078e00ff */
[----:B------:R-:W-:Y:S01]  /*0660*/  ISETP.GE.AND P4, PT, R0, UR8, PT ;  /* 0x0000000800007c0c */ /* 0x000fe2000bf86270 */
[----:B------:R-:W-:-:S03]  /*0670*/  VIADD R13, R68, 0x160 ;  /* 0x00000160440d7836 */ /* 0x000fc60000000000 */
[----:B------:R-:W-:Y:S01]  /*0680*/  ISETP.LT.OR P4, PT, R8, 0x1, P4 ;  /* 0x000000010800780c */ /* 0x000fe20002781670 */
[----:B----4-:R-:W-:Y:S02]  /*0690*/  @!P6 IMAD.U32 R54, R3, 0x10000, RZ ;  /* 0x000100000336e824 */ /* 0x010fe400078e00ff */
[----:B------:R-:W-:Y:S01]  /*06a0*/  @!P6 IMAD.U32 R55, R2, 0x10000, RZ ;  /* 0x000100000237e824 */ /* 0x000fe200078e00ff */
[----:B------:R-:W-:Y:S01]  /*06b0*/  ISETP.GE.AND P6, PT, R13, UR8, PT ;  /* 0x000000080d007c0c */ /* 0x000fe2000bfc6270 */
[----:B------:R-:W-:Y:S02]  /*06c0*/  VIADD R0, R68, 0x180 ;  /* 0x0000018044007836 */ /* 0x000fe40000000000 */
[----:B------:R-:W-:Y:S01]  /*06d0*/  @!P3 IMAD.U32 R53, R9, 0x10000, RZ ;  /* 0x000100000935b824 */ /* 0x000fe200078e00ff */
[----:B------:R-:W-:Y:S01]  /*06e0*/  ISETP.LT.OR P6, PT, R8, 0x1, P6 ;  /* 0x000000010800780c */ /* 0x000fe200037c1670 */
[----:B------:R-:W-:Y:S01]  /*06f0*/  @!P3 IMAD.U32 R52, R10, 0x10000, RZ ;  /* 0x000100000a34b824 */ /* 0x000fe200078e00ff */
[----:B------:R-:W-:Y:S01]  /*0700*/  ISETP.GE.AND P3, PT, R0, UR8, PT ;  /* 0x0000000800007c0c */ /* 0x000fe2000bf66270 */
[----:B------:R-:W-:-:S02]  /*0710*/  VIADD R2, R68, 0x1a0 ;  /* 0x000001a044027836 */ /* 0x000fc40000000000 */
[----:B------:R-:W2:Y:S01]  /*0720*/  @!P4 LDG.E.U16 R14, desc[UR4][R4.64+0x280] ;  /* 0x00028004040ec981 */ /* 0x000ea2000c1e1500 */
[----:B------:R-:W-:-:S03]  /*0730*/  ISETP.LT.OR P3, PT, R8, 0x1, P3 ;  /* 0x000000010800780c */ /* 0x000fc60001f61670 */
        /* <DEDUP_REMOVED lines=11> */
[----:B------:R-:W-:-:S02]  /*07f0*/  VIADD R13, R68, 0x1c0 ;  /* 0x000001c0440d7836 */ /* 0x000fc40000000000 */
[----:B--2---:R-:W-:Y:S02]  /*0800*/  @!P4 IMAD.U32 R49, R14, 0x10000, RZ ;  /* 0x000100000e31c824 */ /* 0x004fe400078e00ff */
[----:B---3--:R-:W-:Y:S01]  /*0810*/  @!P4 IMAD.U32 R48, R0, 0x10000, RZ ;  /* 0x000100000030c824 */ /* 0x008fe200078e00ff */
        /* <DEDUP_REMOVED lines=13> */
[----:B------:R-:W-:Y:S01]  /*08f0*/  ISETP.LT.OR P3, PT, R8, 0x1, P3 ;  /* 0x000000010800780c */ /* 0x000fe20001f61670 */
[----:B------:R-:W-:Y:S02]  /*0900*/  @!P5 IMAD.U32 R43, R11, 0x10000, RZ ;  /* 0x000100000b2bd824 */ /* 0x000fe400078e00ff */
[----:B------:R-:W-:Y:S01]  /*0910*/  @!P5 IMAD.U32 R42, R12, 0x10000, RZ ;  /* 0x000100000c2ad824 */ /* 0x000fe200078e00ff */
[----:B------:R-:W-:-:S03]  /*0920*/  ISETP.GE.AND P5, PT, R0, UR8, PT ;  /* 0x0000000800007c0c */ /* 0x000fc6000bfa6270 */
[----:B------:R-:W3:Y:S04]  /*0930*/  @!P6 LDG.E.U16 R2, desc[UR4][R4.64+0x3c0] ;  /* 0x0003c0040402e981 */ /* 0x000ee8000c1e1500 */
[----:B------:R-:W4:Y:S01]  /*0940*/  @!P4 LDG.E.U16 R0, desc[UR4][R6.64+0x380] ;  /* 0x000380040600c981 */ /* 0x000f22000c1e1500 */
[----:B------:R-:W-:-:S03]  /*0950*/  ISETP.LT.OR P5, PT, R8, 0x1, P5 ;  /* 0x000000010800780c */ /* 0x000fc60002fa1670 */
[----:B------:R-:W3:Y:S04]  /*0960*/  @!P6 LDG.E.U16 R3, desc[UR4][R6.64+0x3c0] ;  /* 0x0003c0040603e981 */ /* 0x000ee8000c1e1500 */
[----:B------:R-:W3:Y:S04]  /*0970*/  @!P3 LDG.E.U16 R9, desc[UR4][R4.64+0x400] ;  /* 0x000400040409b981 */ /* 0x000ee8000c1e1500 */
[----:B------:R-:W3:Y:S04]  /*0980*/  @!P3 LDG.E.U16 R10, desc[UR4][R6.64+0x400] ;  /* 0x00040004060ab981 */ /* 0x000ee8000c1e1500 */
[----:B------:R-:W3:Y:S04]  /*0990*/  @!P5 LDG.E.U16 R11, desc[UR4][R4.64+0x440] ;  /* 0x00044004040bd981 */ /* 0x000ee8000c1e1500 */
[----:B------:R-:W3:Y:S01]  /*09a0*/  @!P5 LDG.E.U16 R12, desc[UR4][R6.64+0x440] ;  /* 0x00044004060cd981 */ /* 0x000ee2000c1e1500 */
[----:B--2---:R-:W-:-:S02]  /*09b0*/  @!P4 IMAD.U32 R41, R13, 0x10000, RZ ;  /* 0x000100000d29c824 */ /* 0x004fc400078e00ff */
[----:B------:R-:W-:Y:S02]  /*09c0*/  VIADD R13, R68, 0x240 ;  /* 0x00000240440d7836 */ /* 0x000fe40000000000 */
[----:B----4-:R-:W-:-:S03]  /*09d0*/  @!P4 IMAD.U32 R40, R0, 0x10000, RZ ;  /* 0x000100000028c824 */ /* 0x010fc600078e00ff */
[----:B------:R-:W-:Y:S01]  /*09e0*/  ISETP.GE.AND P4, PT, R13, UR8, PT ;  /* 0x000000080d007c0c */ /* 0x000fe2000bf86270 */
[----:B---3--:R-:W-:Y:S02]  /*09f0*/  @!P6 IMAD.U32 R39, R2, 0x10000, RZ ;  /* 0x000100000227e824 */ /* 0x008fe400078e00ff */
[----:B------:R-:W-:Y:S01]  /*0a00*/  @!P6 IMAD.U32 R38, R3, 0x10000, RZ ;  /* 0x000100000326e824 */ /* 0x000fe200078e00ff */
[----:B------:R-:W-:Y:S01]  /*0a10*/  ISETP.LT.OR P4, PT, R8, 0x1, P4 ;  /* 0x000000010800780c */ /* 0x000fe20002781670 */
[----:B------:R-:W-:Y:S01]  /*0a20*/  VIADD R0, R68, 0x260 ;  /* 0x0000026044007836 */ /* 0x000fe20000000000 */
[----:B------:R-:W-:Y:S01]  /*0a30*/  ISETP.GE.AND P6, PT, R8, 0x1, PT ;  /* 0x000000010800780c */ /* 0x000fe20003fc6270 */
[----:B------:R-:W-:Y:S02]  /*0a40*/  @!P3 IMAD.U32 R37, R9, 0x10000, RZ ;  /* 0x000100000925b824 */ /* 0x000fe400078e00ff */
[----:B------:R-:W-:Y:S01]  /*0a50*/  @!P3 IMAD.U32 R36, R10, 0x10000, RZ ;  /* 0x000100000a24b824 */ /* 0x000fe200078e00ff */
[----:B------:R-:W-:Y:S01]  /*0a60*/  ISETP.GE.OR P3, PT, R0, UR8, !P6 ;  /* 0x0000000800007c0c */ /* 0x000fe2000f766670 */
[----:B------:R-:W-:-:S02]  /*0a70*/  VIADD R0, R68, 0x280 ;  /* 0x0000028044007836 */ /* 0x000fc40000000000 */
[----:B------:R-:W-:Y:S02]  /*0a80*/  @!P5 IMAD.U32 R35, R11, 0x10000, RZ ;  /* 0x000100000b23d824 */ /* 0x000fe400078e00ff */
[----:B------:R-:W-:Y:S01]  /*0a90*/  @!P5 IMAD.U32 R34, R12, 0x10000, RZ ;  /* 0x000100000c22d824 */ /* 0x000fe200078e00ff */
[----:B------:R-:W-:Y:S01]  /*0aa0*/  ISETP.GE.OR P5, PT, R0, UR8, !P6 ;  /* 0x0000000800007c0c */ /* 0x000fe2000f7a6670 */
[----:B------:R-:W2:Y:S04]  /*0ab0*/  @!P4 LDG.E.U16 R12, desc[UR4][R4.64+0x480] ;  /* 0x00048004040cc981 */ /* 0x000ea8000c1e1500 */
[----:B------:R-:W3:Y:S04]  /*0ac0*/  @!P4 LDG.E.U16 R0, desc[UR4][R6.64+0x480] ;  /* 0x000480040600c981 */ /* 0x000ee8000c1e1500 */
[----:B------:R-:W4:Y:S04]  /*0ad0*/  @!P3 LDG.E.U16 R2, desc[UR4][R4.64+0x4c0] ;  /* 0x0004c0040402b981 */ /* 0x000f28000c1e1500 */
[----:B------:R-:W4:Y:S04]  /*0ae0*/  @!P3 LDG.E.U16 R3, desc[UR4][R6.64+0x4c0] ;  /* 0x0004c0040603b981 */ /* 0x000f28000c1e1500 */
[----:B------:R-:W4:Y:S04]  /*0af0*/  @!P5 LDG.E.U16 R9, desc[UR4][R4.64+0x500] ;  /* 0x000500040409d981 */ /* 0x000f28000c1e1500 */
[----:B------:R-:W4:Y:S01]  /*0b00*/  @!P5 LDG.E.U16 R10, desc[UR4][R6.64+0x500] ;  /* 0x00050004060ad981 */ /* 0x000f22000c1e1500 */
[----:B------:R-:W-:-:S02]  /*0b10*/  VIADD R11, R68, 0x2a0 ;  /* 0x000002a0440b7836 */ /* 0x000fc40000000000 */
[----:B--2---:R-:W-:Y:S02]  /*0b20*/  @!P4 IMAD.U32 R33, R12, 0x10000, RZ ;  /* 0x000100000c21c824 */ /* 0x004fe400078e00ff */
[----:B---3--:R-:W-:Y:S01]  /*0b30*/  @!P4 IMAD.U32 R32, R0, 0x10000, RZ ;  /* 0x000100000020c824 */ /* 0x008fe200078e00ff */
[----:B------:R-:W-:Y:S01]  /*0b40*/  ISETP.GE.OR P4, PT, R11, UR8, !P6 ;  /* 0x000000080b007c0c */ /* 0x000fe2000f786670 */
[----:B------:R-:W-:Y:S02]  /*0b50*/  VIADD R0, R68, 0x2c0 ;  /* 0x000002c044007836 */ /* 0x000fe40000000000 */
[----:B----4-:R-:W-:Y:S02]  /*0b60*/  @!P3 IMAD.U32 R31, R2, 0x10000, RZ ;  /* 0x00010000021fb824 */ /* 0x010fe400078e00ff */
[----:B------:R-:W-:Y:S01]  /*0b70*/  @!P3 IMAD.U32 R30, R3, 0x10000, RZ ;  /* 0x00010000031eb824 */ /* 0x000fe200078e00ff */
[----:B------:R-:W-:Y:S01]  /*0b80*/  ISETP.GE.OR P3, PT, R0, UR8, !P6 ;  /* 0x0000000800007c0c */ /* 0x000fe2000f766670 */
[----:B------:R-:W-:-:S02]  /*0b90*/  VIADD R0, R68, 0x2e0 ;  /* 0x000002e044007836 */ /* 0x000fc40000000000 */
[----:B------:R-:W-:-:S04]  /*0ba0*/  @!P5 IMAD.U32 R29, R9, 0x10000, RZ ;  /* 0x00010000091dd824 */ /* 0x000fc800078e00ff */
[----:B------:R-:W2:Y:S01]  /*0bb0*/  @!P4 LDG.E.U16 R12, desc[UR4][R4.64+0x540] ;  /* 0x00054004040cc981 */ /* 0x000ea2000c1e1500 */
[----:B------:R-:W-:Y:S01]  /*0bc0*/  @!P5 IMAD.U32 R28, R10, 0x10000, RZ ;  /* 0x000100000a1cd824 */ /* 0x000fe200078e00ff */
[----:B------:R-:W-:Y:S02]  /*0bd0*/  ISETP.GE.OR P5, PT, R0, UR8, !P6 ;  /* 0x0000000800007c0c */ /* 0x000fe4000f7a6670 */
        /* <DEDUP_REMOVED lines=23> */
[----:B--2---:R-:W-:-:S02]  /*0d50*/  @!P4 IMAD.U32 R21, R11, 0x10000, RZ ;  /* 0x000100000b15c824 */ /* 0x004fc400078e00ff */
[----:B------:R-:W-:Y:S02]  /*0d60*/  VIADD R11, R68, 0x380 ;  /* 0x00000380440b7836 */ /* 0x000fe40000000000 */
[----:B---3--:R-:W-:Y:S02]  /*0d70*/  @!P4 IMAD.U32 R20, R0, 0x10000, RZ ;  /* 0x000100000014c824 */ /* 0x008fe400078e00ff */
[----:B------:R-:W-:Y:S02]  /*0d80*/  VIADD R0, R68, 0x360 ;  /* 0x0000036044007836 */ /* 0x000fe40000000000 */
[----:B----4-:R-:W-:Y:S02]  /*0d90*/  @!P3 IMAD.U32 R19, R2, 0x10000, RZ ;  /* 0x000100000213b824 */ /* 0x010fe400078e00ff */
[----:B------:R-:W-:Y:S01]  /*0da0*/  @!P3 IMAD.U32 R18, R3, 0x10000, RZ ;  /* 0x000100000312b824 */ /* 0x000fe200078e00ff */
[----:B------:R-:W-:Y:S02]  /*0db0*/  ISETP.GE.OR P3, PT, R11, UR8, !P6 ;  /* 0x000000080b007c0c */ /* 0x000fe4000f766670 */
[----:B------:R-:W-:Y:S01]  /*0dc0*/  ISETP.GE.OR P4, PT, R0, UR8, !P6 ;  /* 0x0000000800007c0c */ /* 0x000fe2000f786670 */
[----:B------:R-:W-:-:S02]  /*0dd0*/  VIADD R0, R68, 0x3a0 ;  /* 0x000003a044007836 */ /* 0x000fc40000000000 */
[----:B------:R-:W-:Y:S02]  /*0de0*/  @!P5 IMAD.U32 R17, R9, 0x10000, RZ ;  /* 0x000100000911d824 */ /* 0x000fe400078e00ff */
[----:B------:R-:W-:Y:S01]  /*0df0*/  @!P5 IMAD.U32 R16, R10, 0x10000, RZ ;  /* 0x000100000a10d824 */ /* 0x000fe200078e00ff */
[----:B------:R-:W-:-:S05]  /*0e00*/  ISETP.GE.OR P5, PT, R0, UR8, !P6 ;  /* 0x0000000800007c0c */ /* 0x000fca000f7a6670 */
[----:B------:R-:W2:Y:S04]  /*0e10*/  @!P3 LDG.E.U16 R2, desc[UR4][R4.64+0x700] ;  /* 0x000700040402b981 */ /* 0x000ea8000c1e1500 */
[----:B------:R-:W3:Y:S04]  /*0e20*/  @!P3 LDG.E.U16 R3, desc[UR4][R6.64+0x700] ;  /* 0x000700040603b981 */ /* 0x000ee8000c1e1500 */
[----:B------:R-:W4:Y:S04]  /*0e30*/  @!P4 LDG.E.U16 R11, desc[UR4][R4.64+0x6c0] ;  /* 0x0006c004040bc981 */ /* 0x000f28000c1e1500 */
[----:B------:R-:W4:Y:S04]  /*0e40*/  @!P4 LDG.E.U16 R0, desc[UR4][R6.64+0x6c0] ;  /* 0x0006c0040600c981 */ /* 0x000f28000c1e1500 */
[----:B------:R-:W4:Y:S01]  /*0e50*/  @!P5 LDG.E.U16 R69, desc[UR4][R6.64+0x740] ;  /* 0x000740040645d981 */ /* 0x000f22000c1e1500 */
[----:B------:R-:W-:Y:S01]  /*0e60*/  CS2R R12, SRZ ;  /* 0x00000000000c7805 */ /* 0x000fe2000001ff00 */
[----:B------:R-:W-:Y:S01]  /*0e70*/  VIADD R10, R68, 0x3c0 ;  /* 0x000003c0440a7836 */ /* 0x000fe20000000000 */
[----:B------:R-:W-:Y:S01]  /*0e80*/  CS2R R14, SRZ ;  /* 0x00000000000e7805 */ /* 0x000fe2000001ff00 */
[----:B------:R-:W4:Y:S01]  /*0e90*/  @!P5 LDG.E.U16 R9, desc[UR4][R4.64+0x740] ;  /* 0x000740040409d981 */ /* 0x000f22000c1e1500 */
[----:B--2---:R-:W-:-:S02]  /*0ea0*/  @!P3 IMAD.U32 R13, R2, 0x10000, RZ ;  /* 0x00010000020db824 */ /* 0x004fc400078e00ff */
[----:B---3--:R-:W-:Y:S01]  /*0eb0*/  @!P3 IMAD.U32 R12, R3, 0x10000, RZ ;  /* 0x00010000030cb824 */ /* 0x008fe200078e00ff */
[----:B0-----:R-:W-:Y:S01]  /*0ec0*/  IADD3 R2, P3, PT, R73, UR6, RZ ;  /* 0x0000000649027c10 */ /* 0x001fe2000ff7e0ff */
[----:B----4-:R-:W-:-:S03]  /*0ed0*/  @!P4 IMAD.U32 R15, R11, 0x10000, RZ ;  /* 0x000100000b0fc824 */ /* 0x010fc600078e00ff */
[----:B------:R-:W-:Y:S01]  /*0ee0*/  LEA.HI.X.SX32 R3, R73, UR7, 0x1, P3 ;  /* 0x0000000749037c11 */ /* 0x000fe200098f0eff */
[----:B------:R-:W-:Y:S01]  /*0ef0*/  @!P4 IMAD.U32 R14, R0, 0x10000, RZ ;  /* 0x00010000000ec824 */ /* 0x000fe200078e00ff */
[----:B------:R-:W-:Y:S02]  /*0f00*/  ISETP.GE.OR P4, PT, R10, UR8, !P6 ;  /* 0x000000080a007c0c */ /* 0x000fe4000f786670 */
[----:B------:R-:W-:Y:S02]  /*0f10*/  CS2R R10, SRZ ;  /* 0x00000000000a7805 */ /* 0x000fe4000001ff00 */
[----:B------:R-:W-:Y:S01]  /*0f20*/  ISETP.GE.AND P0, PT, R72, UR8, PT ;  /* 0x0000000848007c0c */ /* 0x000fe2000bf06270 */
[----:B------:R-:W-:Y:S01]  /*0f30*/  @!P5 IMAD.U32 R10, R69, 0x10000, RZ ;  /* 0x00010000450ad824 */ /* 0x000fe200078e00ff */
[----:B------:R-:W2:Y:S04]  /*0f40*/  LDG.E.U8 R74, desc[UR4][R2.64] ;  /* 0x00000004024a7981 */ /* 0x000ea8000c1e1100 */
[----:B------:R-:W3:Y:S01]  /*0f50*/  LDG.E.U8 R69, desc[UR4][R2.64+0x20] ;  /* 0x0000200402457981 */ /* 0x000ee2000c1e1100 */
[----:B------:R-:W-:-:S02]  /*0f60*/  P2R R0, PR, RZ, 0x1 ;  /* 0x00000001ff007803 */ /* 0x000fc40000000000 */
[----:B------:R-:W-:Y:S01]  /*0f70*/  ISETP.LT.OR P3, PT, R8, 0x1, P0 ;  /* 0x000000010800780c */ /* 0x000fe20000761670 */
[----:B------:R-:W4:Y:S04]  /*0f80*/  LDG.E.U8 R75, desc[UR4][R2.64+0x3e0] ;  /* 0x0003e004024b7981 */ /* 0x000f28000c1e1100 */
[----:B------:R-:W2:Y:S04]  /*0f90*/  @!P4 LDG.E.U16 R8, desc[UR4][R4.64+0x780] ;  /* 0x000780040408c981 */ /* 0x000ea8000c1e1500 */
[----:B------:R-:W4:Y:S01]  /*0fa0*/  @!P4 LDG.E.U16 R0, desc[UR4][R6.64+0x780] ;  /* 0x000780040600c981 */ /* 0x000f22000c1e1500 */
[----:B------:R-:W-:-:S03]  /*0fb0*/  @!P5 IMAD.U32 R11, R9, 0x10000, RZ ;  /* 0x00010000090bd824 */ /* 0x000fc600078e00ff */
[----:B------:R-:W4:Y:S01]  /*0fc0*/  @!P3 LDG.E.U16 R71, desc[UR4][R4.64+0x40] ;  /* 0x000040040447b981 */ /* 0x000f22000c1e1500 */
[----:B---3--:R-:W-:-:S03]  /*0fd0*/  ISETP.NE.AND P5, PT, R69, RZ, PT ;  /* 0x000000ff4500720c */ /* 0x008fc60003fa5270 */
[----:B------:R-:W3:Y:S01]  /*0fe0*/  LDG.E.U8 R69, desc[UR4][R2.64+0x40] ;  /* 0x0000400402457981 */ /* 0x000ee2000c1e1100 */
[----:B------:R-:W-:Y:S02]  /*0ff0*/  IMAD.MOV.U32 R9, RZ, RZ, RZ ;  /* 0x000000ffff097224 */ /* 0x000fe400078e00ff */
[----:B--2---:R-:W-:Y:S02]  /*1000*/  @!P4 IMAD.U32 R9, R8, 0x10000, RZ ;  /* 0x000100000809c824 */ /* 0x004fe400078e00ff */
[----:B------:R-:W-:Y:S02]  /*1010*/  IMAD.MOV.U32 R8, RZ, RZ, RZ ;  /* 0x000000ffff087224 */ /* 0x000fe400078e00ff */
[----:B----4-:R-:W-:Y:S01]  /*1020*/  @!P4 IMAD.U32 R8, R0, 0x10000, RZ ;  /* 0x000100000008c824 */ /* 0x010fe200078e00ff */
[----:B------:R-:W-:Y:S01]  /*1030*/  ISETP.NE.AND P4, PT, R74, RZ, PT ;  /* 0x000000ff4a00720c */ /* 0x000fe20003f85270 */
[----:B------:R-:W-:Y:S01]  /*1040*/  FADD.FTZ R74, RZ, R67 ;  /* 0x00000043ff4a7221 */ /* 0x000fe20000010000 */
[----:B------:R-:W-:-:S02]  /*1050*/  IMAD.MOV.U32 R0, RZ, RZ, RZ ;  /* 0x000000ffff007224 */ /* 0x000fc400078e00ff */
[----:B------:R-:W-:Y:S02]  /*1060*/  @!P3 IMAD.U32 R0, R71, 0x10000, RZ ;  /* 0x000100004700b824 */ /* 0x000fe400078e00ff */
[----:B------:R-:W-:-:S05]  /*1070*/  FSEL R74, R74, RZ, !P4 ;  /* 0x000000ff4a4a7208 */ /* 0x000fca0006000000 */
[----:B------:R-:W-:Y:S01]  /*1080*/  @!P5 FADD.FTZ R74, R74, R0 ;  /* 0x000000004a4ad221 */ /* 0x000fe20000010000 */
[----:B---3--:R-:W-:Y:S02]  /*1090*/  ISETP.NE.AND P5, PT, R69, RZ, PT ;  /* 0x000000ff4500720c */ /* 0x008fe40003fa5270 */
[----:B------:R-:W2:Y:S11]  /*10a0*/  LDG.E.U8 R69, desc[UR4][R2.64+0x60] ;  /* 0x0000600402457981 */ /* 0x000eb6000c1e1100 */
[----:B------:R-:W-:Y:S01]  /*10b0*/  @!P5 FADD.FTZ R74, R74, R65 ;  /* 0x000000414a4ad221 */ /* 0x000fe20000010000 */
[----:B--2---:R-:W-:-:S02]  /*10c0*/  ISETP.NE.AND P5, PT, R69, RZ, PT ;  /* 0x000000ff4500720c */ /* 0x004fc40003fa5270 */
        /* <DEDUP_REMOVED lines=80> */
[----:B--2---:R-:W-:Y:S01]  /*15d0*/  ISETP.NE.AND P5, PT, R69, RZ, PT ;  /* 0x000000ff4500720c */ /* 0x004fe20003fa5270 */
[----:B------:R-:W-:-:S12]  /*15e0*/  VIADD R69, R68, 0x3e0 ;  /* 0x000003e044457836 */ /* 0x000fd80000000000 */
[----:B------:R-:W-:Y:S01]  /*15f0*/  @!P5 FADD.FTZ R74, R74, R9 ;  /* 0x000000094a4ad221 */ /* 0x000fe20000010000 */
[----:B------:R-:W-:-:S13]  /*1600*/  ISETP.GE.OR P5, PT, R69, UR8, !P6 ;  /* 0x0000000845007c0c */ /* 0x000fda000f7a6670 */
[----:B------:R-:W2:Y:S01]  /*1610*/  @!P5 LDG.E.U16 R4, desc[UR4][R4.64+0x7c0] ;  /* 0x0007c0040404d981 */ /* 0x000ea2000c1e1500 */
[----:B------:R-:W-:Y:S01]  /*1620*/  ISETP.NE.AND P0, PT, R75, RZ, PT ;  /* 0x000000ff4b00720c */ /* 0x000fe20003f05270 */
[----:B------:R-:W-:Y:S02]  /*1630*/  IMAD.MOV.U32 R71, RZ, RZ, RZ ;  /* 0x000000ffff477224 */ /* 0x000fe400078e00ff */
[----:B--2---:R-:W-:-:S10]  /*1640*/  @!P5 IMAD.U32 R71, R4, 0x10000, RZ ;  /* 0x000100000447d824 */ /* 0x004fd400078e00ff */
[----:B------:R-:W-:-:S05]  /*1650*/  @!P0 FADD.FTZ R74, R74, R71 ;  /* 0x000000474a4a8221 */ /* 0x000fca0000010000 */
[----:B------:R-:W0:Y:S02]  /*1660*/  SHFL.BFLY PT, R75, R74, 0x10, 0x1f ;  /* 0x0e001f004a4b7f89 */ /* 0x000e2400000e0000 */
[----:B0-----:R-:W-:-:S05]  /*1670*/  FADD.FTZ R76, R74, R75 ;  /* 0x0000004b4a4c7221 */ /* 0x001fca0000010000 */
[----:B------:R-:W0:Y:S01]  /*1680*/  SHFL.BFLY PT, R75, R76, 0x8, 0x1f ;  /* 0x0d001f004c4b7f89 */ /* 0x000e2200000e0000 */
[----:B------:R-:W-:-:S03]  /*1690*/  ISETP.NE.AND P0, PT, R70, RZ, PT ;  /* 0x000000ff4600720c */ /* 0x000fc60003f05270 */
[----:B------:R1:W5:Y:S01]  /*16a0*/  @!P3 LDG.E.U16 R70, desc[UR4][R6.64+0x40] ;  /* 0x000040040646b981 */ /* 0x000362000c1e1500 */
[----:B0-----:R-:W-:-:S03]  /*16b0*/  FADD.FTZ R77, R76, R75 ;  /* 0x0000004b4c4d7221 */ /* 0x001fc60000010000 */
[----:B------:R1:W5:Y:S04]  /*16c0*/  @!P5 LDG.E.U16 R75, desc[UR4][R6.64+0x7c0] ;  /* 0x0007c004064bd981 */ /* 0x000368000c1e1500 */
[----:B------:R-:W0:Y:S02]  /*16d0*/  SHFL.BFLY PT, R4, R77, 0x4, 0x1f ;  /* 0x0c801f004d047f89 */ /* 0x000e2400000e0000 */
[----:B0-----:R-:W-:-:S05]  /*16e0*/  FADD.FTZ R77, R77, R4 ;  /* 0x000000044d4d7221 */ /* 0x001fca0000010000 */
[----:B------:R-:W0:Y:S02]  /*16f0*/  SHFL.BFLY PT, R4, R77, 0x2, 0x1f ;  /* 0x0c401f004d047f89 */ /* 0x000e2400000e0000 */
[----:B0-----:R-:W-:Y:S02]  /*1700*/  FADD.FTZ R76, R77, R4 ;  /* 0x000000044d4c7221 */ /* 0x001fe40000010000 */
[----:B------:R-:W0:Y:S03]  /*1710*/  LDC.64 R4, c[0x0][0x380] ;  /* 0x0000e000ff047b82 */ /* 0x000e260000000a00 */
[----:B------:R-:W2:Y:S01]  /*1720*/  SHFL.BFLY PT, R74, R76, 0x1, 0x1f ;  /* 0x0c201f004c4a7f89 */ /* 0x000ea200000e0000 */
[----:B0-----:R-:W-:-:S04]  /*1730*/  IMAD.WIDE R4, R73, 0x2, R4 ;  /* 0x0000000249047825 */ /* 0x001fc800078e0204 */
[----:B--2---:R-:W-:Y:S01]  /*1740*/  FADD.FTZ R74, R76, R74 ;  /* 0x0000004a4c4a7221 */ /* 0x004fe20000010000 */
[----:B-1----:R-:W-:Y:S06]  /*1750*/  @!P6 EXIT ;  /* 0x000000000000e94d */ /* 0x002fec0003800000 */
[----:B------:R-:W-:Y:S01]  /*1760*/  BSSY.RECONVERGENT B0, `(.L_x_0) ;  /* 0x0000007000007945 */ /* 0x000fe20003800200 */
[----:B------:R-:W-:-:S03]  /*1770*/  ISETP.GE.AND P6, PT, R69, UR8, PT ;  /* 0x0000000845007c0c */ /* 0x000fc6000bfc6270 */
[----:B------:R-:W-:Y:S10]  /*1780*/  @P0 BRA `(.L_x_1) ;  /* 0x0000000000100947 */ /* 0x000ff40003800000 */
[----:B------:R-:W-:Y:S01]  /*1790*/  @!P4 FFMA.FTZ R66, -R74, R66, R67 ;  /* 0x000000424a42c223 */ /* 0x000fe20000010143 */
[----:B------:R0:W-:Y:S04]  /*17a0*/  @P4 STG.E.U16 desc[UR4][R4.64], RZ ;  /* 0x000000ff04004986 */ /* 0x0001e8000c101504 */
[----:B------:R-:W-:-:S05]  /*17b0*/  @!P4 F2FP.BF16.F32.PACK_AB R66, RZ, R66 ;  /* 0x00000042ff42c23e */ /* 0x000fca00000010ff */
[----:B------:R0:W-:Y:S02]  /*17c0*/  @!P4 STG.E.U16 desc[UR4][R4.64], R66 ;  /* 0x000000420400c986 */ /* 0x0001e4000c101504 */
.L_x_1:
[----:B------:R-:W-:Y:S05]  /*17d0*/  BSYNC.RECONVERGENT B0 ;  /* 0x0000000000007941 */ /* 0x000fea0003800200 */
.L_x_0:
[----:B------:R-:W-:Y:S01]  /*17e0*/  ISETP.GE.AND P0, PT, R72, UR8, PT ;  /* 0x0000000848007c0c */ /* 0x000fe2000bf06270 */
[----:B------:R-:W-:Y:S01]  /*17f0*/  BSSY.RECONVERGENT B0, `(.L_x_2) ;  /* 0x000000a000007945 */ /* 0x000fe20003800200 */
[----:B------:R-:W-:Y:S02]  /*1800*/  IMAD.MOV.U32 R7, RZ, RZ, RZ ;  /* 0x000000ffff077224 */ /* 0x000fe400078e00ff */
[----:B-----5:R-:W-:-:S09]  /*1810*/  @!P3 IMAD.U32 R7, R70, 0x10000, RZ ;  /* 0x000100004607b824 */ /* 0x020fd200078e00ff */
[----:B------:R-:W-:Y:S05]  /*1820*/  @P0 BRA `(.L_x_3) ;  /* 0x0000000000180947 */ /* 0x000fea0003800000 */
[----:B------:R-:W2:Y:S02]  /*1830*/  LDG.E.U8 R6, desc[UR4][R2.64+0x20] ;  /* 0x0000200402067981 */ /* 0x000ea4000c1e1100 */
[----:B--2---:R-:W-:-:S13]  /*1840*/  ISETP.NE.AND P0, PT, R6, RZ, PT ;  /* 0x000000ff0600720c */ /* 0x004fda0003f05270 */
[----:B------:R-:W-:Y:S01]  /*1850*/  @!P0 FFMA.FTZ R7, -R74, R7, R0 ;  /* 0x000000074a078223 */ /* 0x000fe20000010100 */
[----:B------:R1:W-:Y:S04]  /*1860*/  @P0 STG.E.U16 desc[UR4][R4.64+0x40], RZ ;  /* 0x000040ff04000986 */ /* 0x0003e8000c101504 */
[----:B------:R-:W-:-:S05]  /*1870*/  @!P0 F2FP.BF16.F32.PACK_AB R7, RZ, R7 ;  /* 0x00000007ff07823e */ /* 0x000fca00000010ff */
[----:B------:R1:W-:Y:S02]  /*1880*/  @!P0 STG.E.U16 desc[UR4][R4.64+0x40], R7 ;  /* 0x0000400704008986 */ /* 0x0003e4000c101504 */
.L_x_3:
[----:B------:R-:W-:Y:S05]  /*1890*/  BSYNC.RECONVERGENT B0 ;  /* 0x0000000000007941 */ /* 0x000fea0003800200 */
.L_x_2:
[C---:B------:R-:W-:Y:S01]  /*18a0*/  LOP3.LUT R6, R68.reuse, 0xa0, RZ, 0xfc, !PT ;  /* 0x000000a044067812 */ /* 0x040fe200078efcff */
[----:B------:R-:W-:Y:S01]  /*18b0*/  BSSY.RECONVERGENT B0, `(.L_x_4) ;  /* 0x000000e000007945 */ /* 0x000fe20003800200 */
[C---:B------:R-:W-:Y:S02]  /*18c0*/  LOP3.LUT R0, R68.reuse, 0x80, RZ, 0xfc, !PT ;  /* 0x0000008044007812 */ /* 0x040fe400078efcff */
[----:B-1----:R-:W-:Y:S02]  /*18d0*/  LOP3.LUT R7, R68, 0xc0, RZ, 0xfc, !PT ;  /* 0x000000c044077812 */ /* 0x002fe400078efcff */
[----:B------:R-:W-:Y:S02]  /*18e0*/  ISETP.GE.AND P3, PT, R6, UR8, PT ;  /* 0x0000000806007c0c */ /* 0x000fe4000bf66270 */
[----:B------:R-:W-:Y:S02]  /*18f0*/  ISETP.GE.AND P4, PT, R0, UR8, PT ;  /* 0x0000000800007c0c */ /* 0x000fe4000bf86270 */
[----:B------:R-:W-:-:S02]  /*1900*/  ISETP.GE.AND P0, PT, R7, UR8, PT ;  /* 0x0000000807007c0c */ /* 0x000fc4000bf06270 */
[----:B------:R-:W-:Y:S01]  /*1910*/  LOP3.LUT R6, R68, 0xe0, RZ, 0xfc, !PT ;  /* 0x000000e044067812 */ /* 0x000fe200078efcff */
[----:B------:R-:W-:Y:S10]  /*1920*/  @P1 BRA `(.L_x_5) ;  /* 0x0000000000181947 */ /* 0x000ff40003800000 */
[----:B------:R-:W2:Y:S02]  /*1930*/  LDG.E.U8 R0, desc[UR4][R2.64+0x40] ;  /* 0x0000400402007981 */ /* 0x000ea4000c1e1100 */
[----:B--2---:R-:W-:-:S13]  /*1940*/  ISETP.NE.AND P1, PT, R0, RZ, PT ;  /* 0x000000ff0000720c */ /* 0x004fda0003f25270 */
[----:B------:R-:W-:Y:S01]  /*1950*/  @!P1 FFMA.FTZ R64, -R74, R64, R65 ;  /* 0x000000404a409223 */ /* 0x000fe20000010141 */
[----:B------:R1:W-:Y:S04]  /*1960*/  @P1 STG.E.U16 desc[UR4][R4.64+0x80], RZ ;  /* 0x000080ff04001986 */ /* 0x0003e8000c101504 */
[----:B------:R-:W-:-:S05]  /*1970*/  @!P1 F2FP.BF16.F32.PACK_AB R64, RZ, R64 ;  /* 0x00000040ff40923e */ /* 0x000fca00000010ff */
[----:B------:R1:W-:Y:S02]  /*1980*/  @!P1 STG.E.U16 desc[UR4][R4.64+0x80], R64 ;  /* 0x0000804004009986 */ /* 0x0003e4000c101504 */
.L_x_5:
[----:B------:R-:W-:Y:S05]  /*1990*/  BSYNC.RECONVERGENT B0 ;  /* 0x0000000000007941 */ /* 0x000fea0003800200 */
.L_x_4:
[----:B------:R-:W-:Y:S01]  /*19a0*/  BSSY.RECONVERGENT B0, `(.L_x_6) ;  /* 0x000000a000007945 */ /* 0x000fe20003800200 */
[----:B------:R-:W-:Y:S02]  /*19b0*/  ISETP.GE.AND P1, PT, R6, UR8, PT ;  /* 0x0000000806007c0c */ /* 0x000fe4000bf26270 */
        /* <DEDUP_REMOVED lines=8> */
.L_x_7:
[----:B------:R-:W-:Y:S05]  /*1a40*/  BSYNC.RECONVERGENT B0 ;  /* 0x0000000000007941 */ /* 0x000fea0003800200 */
.L_x_6:
[----:B------:R-:W-:Y:S01]  /*1a50*/  BSSY.RECONVERGENT B0, `(.L_x_8) ;  /* 0x000000a000007945 */ /* 0x000fe20003800200 */
[----:B------:R-:W-:Y:S02]  /*1a60*/  ISETP.GE.AND P2, PT, R6, UR8, PT ;  /* 0x0000000806007c0c */ /* 0x000fe4000bf46270 */
[----:B------:R-:W-:Y:S01]  /*1a70*/  LOP3.LUT R6, R68, 0x120, RZ, 0xfc, !PT ;  /* 0x0000012044067812 */ /* 0x000fe200078efcff */
[----:B------:R-:W-:Y:S10]  /*1a80*/  @P4 BRA `(.L_x_9) ;  /* 0x0000000000184947 */ /* 0x000ff40003800000 */
[----:B------:R-:W3:Y:S02]  /*1a90*/  LDG.E.U8 R0, desc[UR4][R2.64+0x80] ;  /* 0x0000800402007981 */ /* 0x000ee4000c1e1100 */
[----:B---3--:R-:W-:-:S13]  /*1aa0*/  ISETP.NE.AND P4, PT, R0, RZ, PT ;  /* 0x000000ff0000720c */ /* 0x008fda0003f85270 */
[----:B------:R-:W-:Y:S01]  /*1ab0*/  @!P4 FFMA.FTZ R60, -R74, R60, R61 ;  /* 0x0000003c4a3cc223 */ /* 0x000fe2000001013d */
[----:B------:R3:W-:Y:S04]  /*1ac0*/  @P4 STG.E.U16 desc[UR4][R4.64+0x100], RZ ;  /* 0x000100ff04004986 */ /* 0x0007e8000c101504 */
[----:B------:R-:W-:-:S05]  /*1ad0*/  @!P4 F2FP.BF16.F32.PACK_AB R60, RZ, R60 ;  /* 0x0000003cff3cc23e */ /* 0x000fca00000010ff */
[----:B------:R3:W-:Y:S02]  /*1ae0*/  @!P4 STG.E.U16 desc[UR4][R4.64+0x100], R60 ;  /* 0x0001003c0400c986 */ /* 0x0007e4000c101504 */
.L_x_9:
[----:B------:R-:W-:Y:S05]  /*1af0*/  BSYNC.RECONVERGENT B0 ;  /* 0x0000000000007941 */ /* 0x000fea0003800200 */
.L_x_8:
[----:B------:R-:W-:Y:S01]  /*1b00*/  BSSY.RECONVERGENT B0, `(.L_x_10) ;  /* 0x000000a000007945 */ /* 0x000fe20003800200 */
[----:B------:R-:W-:Y:S02]  /*1b10*/  ISETP.GE.AND P4, PT, R6, UR8, PT ;  /* 0x0000000806007c0c */ /* 0x000fe4000bf86270 */
[----:B------:R-:W-:Y:S01]  /*1b20*/  LOP3.LUT R6, R68, 0x140, RZ, 0xfc, !PT ;  /* 0x0000014044067812 */ /* 0x000fe200078efcff */
[----:B------:R-:W-:Y:S10]  /*1b30*/  @P3 BRA `(.L_x_11) ;  /* 0x0000000000183947 */ /* 0x000ff40003800000 */
[----:B------:R-:W4:Y:S02]  /*1b40*/  LDG.E.U8 R0, desc[UR4][R2.64+0xa0] ;  /* 0x0000a00402007981 */ /* 0x000f24000c1e1100 */
[----:B----4-:R-:W-:-:S13]  /*1b50*/  ISETP.NE.AND P3, PT, R0, RZ, PT ;  /* 0x000000ff0000720c */ /* 0x010fda0003f65270 */
[----:B------:R-:W-:Y:S01]  /*1b60*/  @!P3 FFMA.FTZ R58, -R74, R58, R59 ;  /* 0x0000003a4a3ab223 */ /* 0x000fe2000001013b */
[----:B------:R4:W-:Y:S04]  /*1b70*/  @P3 STG.E.U16 desc[UR4][R4.64+0x140], RZ ;  /* 0x000140ff04003986 */ /* 0x0009e8000c101504 */
[----:B------:R-:W-:-:S05]  /*1b80*/  @!P3 F2FP.BF16.F32.PACK_AB R58, RZ, R58 ;  /* 0x0000003aff3ab23e */ /* 0x000fca00000010ff */
[----:B------:R4:W-:Y:S02]  /*1b90*/  @!P3 STG.E.U16 desc[UR4][R4.64+0x140], R58 ;  /* 0x0001403a0400b986 */ /* 0x0009e4000c101504 */
.L_x_11:
[----:B------:R-:W-:Y:S05]  /*1ba0*/  BSYNC.RECONVERGENT B0 ;  /* 0x0000000000007941 */ /* 0x000fea0003800200 */
.L_x_10:
[----:B------:R-:W-:Y:S01]  /*1bb0*/  BSSY.RECONVERGENT B0, `(.L_x_12) ;  /* 0x000000a000007945 */ /* 0x000fe20003800200 */
[----:B------:R-:W-:Y:S02]  /*1bc0*/  ISETP.GE.AND P3, PT, R6, UR8, PT ;  /* 0x0000000806007c0c */ /* 0x000fe4000bf66270 */
[----:B------:R-:W-:Y:S01]  /*1bd0*/  LOP3.LUT R6, R68, 0x160, RZ, 0xfc, !PT ;  /* 0x0000016044067812 */ /* 0x000fe200078efcff */
[----:B------:R-:W-:Y:S10]  /*1be0*/  @P0 BRA `(.L_x_13) ;  /* 0x0000000000180947 */ /* 0x000ff40003800000 */
[----:B------:R-:W5:Y:S02]  /*1bf0*/  LDG.E.U8 R0, desc[UR4][R2.64+0xc0] ;  /* 0x0000c00402007981 */ /* 0x000f64000c1e1100 */
[----:B-----5:R-:W-:-:S13]  /*1c00*/  ISETP.NE.AND P0, PT, R0, RZ, PT ;  /* 0x000000ff0000720c */ /* 0x020fda0003f05270 */
[----:B------:R-:W-:Y:S01]  /*1c10*/  @!P0 FFMA.FTZ R56, -R74, R56, R57 ;  /* 0x000000384a388223 */ /* 0x000fe20000010139 */
[----:B------:R0:W-:Y:S04]  /*1c20*/  @P0 STG.E.U16 desc[UR4][R4.64+0x180], RZ ;  /* 0x000180ff04000986 */ /* 0x0001e8000c101504 */
[----:B------:R-:W-:-:S05]  /*1c30*/  @!P0 F2FP.BF16.F32.PACK_AB R56, RZ, R56 ;  /* 0x00000038ff38823e */ /* 0x000fca00000010ff */
[----:B------:R0:W-:Y:S02]  /*1c40*/  @!P0 STG.E.U16 desc[UR4][R4.64+0x180], R56 ;  /* 0x0001803804008986 */ /* 0x0001e4000c101504 */
.L_x_13:
[----:B------:R-:W-:Y:S05]  /*1c50*/  BSYNC.RECONVERGENT B0 ;  /* 0x0000000000007941 */ /* 0x000fea0003800200 */
.L_x_12:
        /* <DEDUP_REMOVED lines=10> */
.L_x_15:
[----:B------:R-:W-:Y:S05]  /*1d00*/  BSYNC.RECONVERGENT B0 ;  /* 0x0000000000007941 */ /* 0x000fea0003800200 */
.L_x_14:
        /* <DEDUP_REMOVED lines=10> */
.L_x_17:
[----:B------:R-:W-:Y:S05]  /*1db0*/  BSYNC.RECONVERGENT B0 ;  /* 0x0000000000007941 */ /* 0x000fea0003800200 */
.L_x_16:
        /* <DEDUP_REMOVED lines=10> */
.L_x_19:
[----:B------:R-:W-:Y:S05]  /*1e60*/  BSYNC.RECONVERGENT B0 ;  /* 0x0000000000007941 */ /* 0x000fea0003800200 */
.L_x_18:
        /* <DEDUP_REMOVED lines=10> */
.L_x_21:
[----:B------:R-:W-:Y:S05]  /*1f10*/  BSYNC.RECONVERGENT B0 ;  /* 0x0000000000007941 */ /* 0x000fea0003800200 */
.L_x_20:
        /* <DEDUP_REMOVED lines=10> */
.L_x_23:
[----:B------:R-:W-:Y:S05]  /*1fc0*/  BSYNC.RECONVERGENT B0 ;  /* 0x0000000000007941 */ /* 0x000fea0003800200 */
.L_x_22:
        /* <DEDUP_REMOVED lines=10> */
.L_x_25:
[----:B------:R-:W-:Y:S05]  /*2070*/  BSYNC.RECONVERGENT B0 ;  /* 0x0000000000007941 */ /* 0x000fea0003800200 */
.L_x_24:
        /* <DEDUP_REMOVED lines=10> */
.L_x_27:
[----:B------:R-:W-:Y:S05]  /*2120*/  BSYNC.RECONVERGENT B0 ;  /* 0x0000000000007941 */ /* 0x000fea0003800200 */
.L_x_26:
        /* <DEDUP_REMOVED lines=10> */
.L_x_29:
[----:B------:R-:W-:Y:S05]  /*21d0*/  BSYNC.RECONVERGENT B0 ;  /* 0x0000000000007941 */ /* 0x000fea0003800200 */
.L_x_28:
        /* <DEDUP_REMOVED lines=10> */
.L_x_31:
[----:B------:R-:W-:Y:S05]  /*2280*/  BSYNC.RECONVERGENT B0 ;  /* 0x0000000000007941 */ /* 0x000fea0003800200 */
.L_x_30:
        /* <DEDUP_REMOVED lines=10> */
.L_x_33:
[----:B------:R-:W-:Y:S05]  /*2330*/  BSYNC.RECONVERGENT B0 ;  /* 0x0000000000007941 */ /* 0x000fea0003800200 */
.L_x_32:
        /* <DEDUP_REMOVED lines=10> */
.L_x_35:
[----:B------:R-:W-:Y:S05]  /*23e0*/  BSYNC.RECONVERGENT B0 ;  /* 0x0000000000007941 */ /* 0x000fea0003800200 */
.L_x_34:
        /* <DEDUP_REMOVED lines=10> */
.L_x_37:
[----:B------:R-:W-:Y:S05]  /*2490*/  BSYNC.RECONVERGENT B0 ;  /* 0x0000000000007941 */ /* 0x000fea0003800200 */
.L_x_36:
        /* <DEDUP_REMOVED lines=10> */
.L_x_39:
[----:B------:R-:W-:Y:S05]  /*2540*/  BSYNC.RECONVERGENT B0 ;  /* 0x0000000000007941 */ /* 0x000fea0003800200 */
.L_x_38:
        /* <DEDUP_REMOVED lines=10> */
.L_x_41:
[----:B------:R-:W-:Y:S05]  /*25f0*/  BSYNC.RECONVERGENT B0 ;  /* 0x0000000000007941 */ /* 0x000fea0003800200 */
.L_x_40:
        /* <DEDUP_REMOVED lines=10> */
.L_x_43:
[----:B------:R-:W-:Y:S05]  /*26a0*/  BSYNC.RECONVERGENT B0 ;  /* 0x0000000000007941 */ /* 0x000fea0003800200 */
.L_x_42:
        /* <DEDUP_REMOVED lines=10> */
.L_x_45:
[----:B------:R-:W-:Y:S05]  /*2750*/  BSYNC.RECONVERGENT B0 ;  /* 0x0000000000007941 */ /* 0x000fea0003800200 */
.L_x_44:
        /* <DEDUP_REMOVED lines=10> */
.L_x_47:
[----:B------:R-:W-:Y:S05]  /*2800*/  BSYNC.RECONVERGENT B0 ;  /* 0x0000000000007941 */ /* 0x000fea0003800200 */
.L_x_46:
        /* <DEDUP_REMOVED lines=10> */
.L_x_49:
[----:B------:R-:W-:Y:S05]  /*28b0*/  BSYNC.RECONVERGENT B0 ;  /* 0x0000000000007941 */ /* 0x000fea0003800200 */
.L_x_48:
        /* <DEDUP_REMOVED lines=10> */
.L_x_51:
[----:B------:R-:W-:Y:S05]  /*2960*/  BSYNC.RECONVERGENT B0 ;  /* 0x0000000000007941 */ /* 0x000fea0003800200 */
.L_x_50:
[----:B------:R-:W-:Y:S01]  /*2970*/  BSSY.RECONVERGENT B0, `(.L_x_52) ;  /* 0x0000009000007945 */ /* 0x000fe20003800200 */
[----:B------:R-:W-:-:S03]  /*2980*/  ISETP.GE.AND P3, PT, R68, UR8, PT ;  /* 0x0000000844007c0c */ /* 0x000fc6000bf66270 */
[----:B------:R-:W-:Y:S10]  /*2990*/  @P0 BRA `(.L_x_53) ;  /* 0x0000000000180947 */ /* 0x000ff40003800000 */
[----:B------:R-:W5:Y:S02]  /*29a0*/  LDG.E.U8 R0, desc[UR4][R2.64+0x340] ;  /* 0x0003400402007981 */ /* 0x000f64000c1e1100 */
[----:B-----5:R-:W-:-:S13]  /*29b0*/  ISETP.NE.AND P0, PT, R0, RZ, PT ;  /* 0x000000ff0000720c */ /* 0x020fda0003f05270 */
[----:B------:R-:W-:Y:S01]  /*29c0*/  @!P0 FFMA.FTZ R16, -R74, R16, R17 ;  /* 0x000000104a108223 */ /* 0x000fe20000010111 */
[----:B------:R0:W-:Y:S04]  /*29d0*/  @P0 STG.E.U16 desc[UR4][R4.64+0x680], RZ ;  /* 0x000680ff04000986 */ /* 0x0001e8000c101504 */
[----:B------:R-:W-:-:S05]  /*29e0*/  @!P0 F2FP.BF16.F32.PACK_AB R16, RZ, R16 ;  /* 0x00000010ff10823e */ /* 0x000fca00000010ff */
[----:B------:R0:W-:Y:S02]  /*29f0*/  @!P0 STG.E.U16 desc[UR4][R4.64+0x680], R16 ;  /* 0x0006801004008986 */ /* 0x0001e4000c101504 */
.L_x_53:
[----:B------:R-:W-:Y:S05]  /*2a00*/  BSYNC.RECONVERGENT B0 ;  /* 0x0000000000007941 */ /* 0x000fea0003800200 */
.L_x_52:
[----:B------:R-:W-:Y:S04]  /*2a10*/  BSSY.RECONVERGENT B0, `(.L_x_54) ;  /* 0x0000008000007945 */ /* 0x000fe80003800200 */
[----:B------:R-:W-:Y:S05]  /*2a20*/  @P1 BRA `(.L_x_55) ;  /* 0x0000000000181947 */ /* 0x000fea0003800000 */
[----:B------:R-:W5:Y:S02]  /*2a30*/  LDG.E.U8 R0, desc[UR4][R2.64+0x360] ;  /* 0x0003600402007981 */ /* 0x000f64000c1e1100 */
[----:B-----5:R-:W-:-:S13]  /*2a40*/  ISETP.NE.AND P0, PT, R0, RZ, PT ;  /* 0x000000ff0000720c */ /* 0x020fda0003f05270 */
[----:B------:R-:W-:Y:S01]  /*2a50*/  @!P0 FFMA.FTZ R14, -R74, R14, R15 ;  /* 0x0000000e4a0e8223 */ /* 0x000fe2000001010f */
[----:B------:R0:W-:Y:S04]  /*2a60*/  @P0 STG.E.U16 desc[UR4][R4.64+0x6c0], RZ ;  /* 0x0006c0ff04000986 */ /* 0x0001e8000c101504 */
[----:B------:R-:W-:-:S05]  /*2a70*/  @!P0 F2FP.BF16.F32.PACK_AB R14, RZ, R14 ;  /* 0x0000000eff0e823e */ /* 0x000fca00000010ff */
[----:B------:R0:W-:Y:S02]  /*2a80*/  @!P0 STG.E.U16 desc[UR4][R4.64+0x6c0], R14 ;  /* 0x0006c00e04008986 */ /* 0x0001e4000c101504 */
.L_x_55:
[----:B------:R-:W-:Y:S05]  /*2a90*/  BSYNC.RECONVERGENT B0 ;  /* 0x0000000000007941 */ /* 0x000fea0003800200 */
.L_x_54:
        /* <DEDUP_REMOVED lines=8> */
.L_x_57:
[----:B------:R-:W-:Y:S05]  /*2b20*/  BSYNC.RECONVERGENT B0 ;  /* 0x0000000000007941 */ /* 0x000fea0003800200 */
.L_x_56:
        /* <DEDUP_REMOVED lines=8> */
.L_x_59:
[----:B------:R-:W-:Y:S05]  /*2bb0*/  BSYNC.RECONVERGENT B0 ;  /* 0x0000000000007941 */ /* 0x000fea0003800200 */
.L_x_58:
        /* <DEDUP_REMOVED lines=8> */
.L_x_61:
[----:B------:R-:W-:Y:S05]  /*2c40*/  BSYNC.RECONVERGENT B0 ;  /* 0x0000000000007941 */ /* 0x000fea0003800200 */
.L_x_60:
[----:B------:R-:W-:Y:S05]  /*2c50*/  @P6 EXIT ;  /* 0x000000000000694d */ /* 0x000fea0003800000 */
[----:B------:R-:W5:Y:S01]  /*2c60*/  LDG.E.U8 R2, desc[UR4][R2.64+0x3e0] ;  /* 0x0003e00402027981 */ /* 0x000f62000c1e1100 */
[----:B------:R-:W-:Y:S02]  /*2c70*/  IMAD.MOV.U32 R0, RZ, RZ, RZ ;  /* 0x000000ffff007224 */ /* 0x000fe400078e00ff */
[----:B------:R-:W-:Y:S01]  /*2c80*/  @!P5 IMAD.U32 R0, R75, 0x10000, RZ ;  /* 0x000100004b00d824 */ /* 0x000fe200078e00ff */
[----:B-----5:R-:W-:-:S13]  /*2c90*/  ISETP.NE.AND P0, PT, R2, RZ, PT ;  /* 0x000000ff0200720c */ /* 0x020fda0003f05270 */
[----:B------:R0:W-:Y:S01]  /*2ca0*/  @P0 STG.E.U16 desc[UR4][R4.64+0x7c0], RZ ;  /* 0x0007c0ff04000986 */ /* 0x0001e2000c101504 */
[----:B------:R-:W-:Y:S05]  /*2cb0*/  @P0 EXIT ;  /* 0x000000000000094d */ /* 0x000fea0003800000 */
[----:B------:R-:W-:-:S05]  /*2cc0*/  FFMA.FTZ R0, -R74, R0, R71 ;  /* 0x000000004a007223 */ /* 0x000fca0000010147 */
[----:B------:R-:W-:-:S05]  /*2cd0*/  F2FP.BF16.F32.PACK_AB R0, RZ, R0 ;  /* 0x00000000ff00723e */ /* 0x000fca00000010ff */
[----:B------:R-:W-:Y:S01]  /*2ce0*/  STG.E.U16 desc[UR4][R4.64+0x7c0], R0 ;  /* 0x0007c00004007986 */ /* 0x000fe2000c101504 */
[----:B------:R-:W-:Y:S05]  /*2cf0*/  EXIT ;  /* 0x000000000000794d */ /* 0x000fea0003800000 */
.L_x_62:
[----:B------:R-:W-:-:S00]  /*2d00*/  BRA `(.L_x_62) ;  /* 0xfffffffc00fc7947 */ /* 0x000fc0000383ffff */
[----:B------:R-:W-:-:S00]  /*2d10*/  NOP ;  /* 0x0000000000007918 */ /* 0x000fc00000000000 */
        /* <DEDUP_REMOVED lines=14> */
.L_x_11129:


//--------------------- .text._ZN43_GLOBAL__N__9ae7fba5_10_SoftMax_cu_9f978f6321softmax_warp_backwardIN3c108BFloat16ES2_fLi9ELb0ELb1EEEvPT0_PKT_S7_iiiPKb --------------------------
	.section	.text._ZN43_GLOBAL__N__9ae7fba5_10_SoftMax_cu_9f978f6321softmax_warp_backwardIN3c108BFloat16ES2_fLi9ELb0ELb1EEEvPT0_PKT_S7_iiiPKb,"ax",@progbits
	.align	128
.text._ZN43_GLOBAL__N__9ae7fba5_10_SoftMax_cu_9f978f6321softmax_warp_backwardIN3c108BFloat16ES2_fLi9ELb0ELb1EEEvPT0_PKT_S7_iiiPKb:
        .type           _ZN43_GLOBAL__N__9ae7fba5_10_SoftMax_cu_9f978f6321softmax_warp_backwardIN3c108BFloat16ES2_fLi9ELb0ELb1EEEvPT0_PKT_S7_iiiPKb,@function
        .size           _ZN43_GLOBAL__N__9ae7fba5_10_SoftMax_cu_9f978f6321softmax_warp_backwardIN3c108BFloat16ES2_fLi9ELb0ELb1EEEvPT0_PKT_S7_iiiPKb,(.L_x_11130 - _ZN43_GLOBAL__N__9ae7fba5_10_SoftMax_cu_9f978f6321softmax_warp_backwardIN3c108BFloat16ES2_fLi9ELb0ELb1EEEvPT0_PKT_S7_iiiPKb)
        .other          _ZN43_GLOBAL__N__9ae7fba5_10_SoftMax_cu_9f978f6321softmax_warp_backwardIN3c108BFloat16ES2_fLi9ELb0ELb1EEEvPT0_PKT_S7_iiiPKb,@"STO_CUDA_ENTRY STV_DEFAULT"
_ZN43_GLOBAL__N__9ae7fba5_10_SoftMax_cu_9f978f6321softmax_warp_backwardIN3c108BFloat16ES2_fLi9ELb0ELb1EEEvPT0_PKT_S7_iiiPKb:
[----:B------:R-:W-:Y:S01]  /*0000*/  LDC R1, c[0x0][0x37c] ;  /* 0x0000df00ff017b82 */ /* 0x000fe20000000800 */
[----:B------:R-:W0:Y:S01]  /*0010*/  S2R R32, SR_TID.X ;  /* 0x0000000000207919 */ /* 0x000e220000002100 */
[----:B------:R-:W1:Y:S06]  /*0020*/  LDCU UR4, c[0x0][0x364] ;  /* 0x00006c80ff0477ac */ /* 0x000e6c0008000800 */
[----:B------:R-:W2:Y:S01]  /*0030*/  LDC.64 R6, c[0x0][0x390] ;  /* 0x0000e400ff067b82 */ /* 0x000ea20000000a00 */
[----:B------:R-:W1:Y:S01]  /*0040*/  S2R R35, SR_CTAID.X ;  /* 0x0000000000237919 */ /* 0x000e620000002500 */
[----:B------:R-:W3:Y:S01]  /*0050*/  LDCU UR8, c[0x0][0x3a0] ;  /* 0x00007400ff0877ac */ /* 0x000ee20008000800 */
[----:B------:R-:W1:Y:S01]  /*0060*/  S2R R0, SR_TID.Y ;  /* 0x0000000000007919 */ /* 0x000e620000002200 */
[----:B------:R-:W4:Y:S04]  /*0070*/  LDCU.64 UR6, c[0x0][0x398] ;  /* 0x00007300ff0677ac */ /* 0x000f280008000a00 */
[----:B------:R-:W2:Y:S01]  /*0080*/  LDC.64 R4, c[0x0][0x388] ;  /* 0x0000e200ff047b82 */ /* 0x000ea20000000a00 */
[----:B0-----:R-:W-:-:S04]  /*0090*/  LOP3.LUT R32, R32, 0x1f, RZ, 0xc0, !PT ;  /* 0x0000001f20207812 */ /* 0x001fc800078ec0ff */
[C---:B---3--:R-:W-:Y:S01]  /*00a0*/  ISETP.GE.AND P0, PT, R32.reuse, UR8, PT ;  /* 0x0000000820007c0c */ /* 0x048fe2000bf06270 */
[C---:B------:R-:W-:Y:S02]  /*00b0*/  VIADD R2, R32.reuse, 0x40 ;  /* 0x0000004020027836 */ /* 0x040fe40000000000 */
[----:B-1----:R-:W-:Y:S01]  /*00c0*/  IMAD R35, R35, UR4, R0 ;  /* 0x0000000423237c24 */ /* 0x002fe2000f8e0200 */
[----:B------:R-:W0:Y:S01]  /*00d0*/  LDCU.64 UR4, c[0x0][0x358] ;  /* 0x00006b00ff0477ac */ /* 0x000e220008000a00 */
[----:B------:R-:W-:Y:S01]  /*00e0*/  VIADD R0, R32, 0x20 ;  /* 0x0000002020007836 */ /* 0x000fe20000000000 */
[----:B------:R-:W-:Y:S01]  /*00f0*/  ISETP.GE.AND P3, PT, R2, UR8, PT ;  /* 0x0000000802007c0c */ /* 0x000fe2000bf66270 */
[----:B------:R-:W-:Y:S01]  /*0100*/  VIADD R2, R32, 0x60 ;  /* 0x0000006020027836 */ /* 0x000fe20000000000 */
[C---:B----4-:R-:W-:Y:S01]  /*0110*/  IADD3 R15, PT, PT, -R35.reuse, UR6, RZ ;  /* 0x00000006230f7c10 */ /* 0x050fe2000fffe1ff */
[----:B------:R-:W-:Y:S01]  /*0120*/  IMAD R35, R35, UR7, R32 ;  /* 0x0000000723237c24 */ /* 0x000fe2000f8e0220 */
[----:B------:R-:W-:Y:S01]  /*0130*/  ISETP.GE.AND P1, PT, R0, UR8, PT ;  /* 0x0000000800007c0c */ /* 0x000fe2000bf26270 */
[----:B------:R-:W-:Y:S01]  /*0140*/  VIADD R12, R32, 0x80 ;  /* 0x00000080200c7836 */ /* 0x000fe20000000000 */
[----:B------:R-:W-:Y:S01]  /*0150*/  ISETP.LT.OR P5, PT, R15, 0x1, P0 ;  /* 0x000000010f00780c */ /* 0x000fe200007a1670 */
[----:B--2---:R-:W-:Y:S01]  /*0160*/  IMAD.WIDE R6, R35, 0x2, R6 ;  /* 0x0000000223067825 */ /* 0x004fe200078e0206 */
[----:B------:R-:W-:-:S02]  /*0170*/  ISETP.LT.OR P4, PT, R15, 0x1, P1 ;  /* 0x000000010f00780c */ /* 0x000fc40000f81670 */
[----:B------:R-:W-:Y:S02]  /*0180*/  CS2R R30, SRZ ;  /* 0x00000000001e7805 */ /* 0x000fe4000001ff00 */
[----:B------:R-:W-:Y:S01]  /*0190*/  ISETP.GE.AND P2, PT, R2, UR8, PT ;  /* 0x0000000802007c0c */ /* 0x000fe2000bf46270 */
[----:B------:R-:W-:Y:S01]  /*01a0*/  IMAD.WIDE R4, R35, 0x2, R4 ;  /* 0x0000000223047825 */ /* 0x000fe200078e0204 */
[----:B------:R-:W-:-:S03]  /*01b0*/  ISETP.LT.OR P3, PT, R15, 0x1, P3 ;  /* 0x000000010f00780c */ /* 0x000fc60001f61670 */
[----:B------:R-:W-:Y:S01]  /*01c0*/  IMAD.MOV.U32 R33, RZ, RZ, RZ ;  /* 0x000000ffff217224 */ /* 0x000fe200078e00ff */
[----:B------:R-:W-:Y:S01]  /*01d0*/  ISETP.LT.OR P2, PT, R15, 0x1, P2 ;  /* 0x000000010f00780c */ /* 0x000fe20001741670 */
[----:B------:R-:W-:Y:S01]  /*01e0*/  VIADD R13, R32, 0xa0 ;  /* 0x000000a0200d7836 */ /* 0x000fe20000000000 */
[----:B------:R-:W-:Y:S01]  /*01f0*/  CS2R R28, SRZ ;  /* 0x00000000001c7805 */ /* 0x000fe2000001ff00 */
[----:B0-----:R-:W2:Y:S01]  /*0200*/  @!P5 LDG.E.U16 R0, desc[UR4][R6.64] ;  /* 0x000000040600d981 */ /* 0x001ea2000c1e1500 */
[----:B------:R-:W-:Y:S02]  /*0210*/  CS2R R26, SRZ ;  /* 0x00000000001a7805 */ /* 0x000fe4000001ff00 */
[----:B------:R-:W-:Y:S01]  /*0220*/  CS2R R24, SRZ ;  /* 0x0000000000187805 */ /* 0x000fe2000001ff00 */
[----:B------:R-:W0:Y:S01]  /*0230*/  LDCU.64 UR6, c[0x0][0x3a8] ;  /* 0x00007500ff0677ac */ /* 0x000e220008000a00 */
[----:B------:R-:W3:Y:S01]  /*0240*/  @!P5 LDG.E.U16 R14, desc[UR4][R4.64] ;  /* 0x00000004040ed981 */ /* 0x000ee2000c1e1500 */
[----:B------:R-:W-:-:S02]  /*0250*/  CS2R R22, SRZ ;  /* 0x0000000000167805 */ /* 0x000fc4000001ff00 */
[----:B------:R-:W-:Y:S02]  /*0260*/  CS2R R20, SRZ ;  /* 0x0000000000147805 */ /* 0x000fe4000001ff00 */
[----:B------:R-:W-:Y:S01]  /*0270*/  CS2R R18, SRZ ;  /* 0x0000000000127805 */ /* 0x000fe2000001ff00 */
[----:B------:R-:W4:Y:S01]  /*0280*/  @!P4 LDG.E.U16 R2, desc[UR4][R4.64+0x40] ;  /* 0x000040040402c981 */ /* 0x000f22000c1e1500 */
[----:B------:R-:W-:Y:S02]  /*0290*/  CS2R R16, SRZ ;  /* 0x0000000000107805 */ /* 0x000fe4000001ff00 */
[----:B------:R-:W-:Y:S01]  /*02a0*/  P2R R42, PR, RZ, 0x1 ;  /* 0x00000001ff2a7803 */ /* 0x000fe20000000000 */
[----:B------:R-:W4:Y:S04]  /*02b0*/  @!P4 LDG.E.U16 R3, desc[UR4][R6.64+0x40] ;  /* 0x000040040603c981 */ /* 0x000f28000c1e1500 */
[----:B------:R-:W4:Y:S04]  /*02c0*/  @!P3 LDG.E.U16 R8, desc[UR4][R4.64+0x80] ;  /* 0x000080040408b981 */ /* 0x000f28000c1e1500 */
[----:B------:R-:W4:Y:S04]  /*02d0*/  @!P2 LDG.E.U16 R10, desc[UR4][R4.64+0xc0] ;  /* 0x0000c004040aa981 */ /* 0x000f28000c1e1500 */
[----:B------:R-:W4:Y:S04]  /*02e0*/  @!P2 LDG.E.U16 R11, desc[UR4][R6.64+0xc0] ;  /* 0x0000c004060ba981 */ /* 0x000f28000c1e1500 */
[----:B------:R-:W4:Y:S01]  /*02f0*/  @!P3 LDG.E.U16 R9, desc[UR4][R6.64+0x80] ;  /* 0x000080040609b981 */ /* 0x000f22000c1e1500 */
[----:B------:R-:W-:-:S04]  /*0300*/  ISETP.GE.AND P6, PT, R12, UR8, PT ;  /* 0x000000080c007c0c */ /* 0x000fc8000bfc6270 */
[----:B------:R-:W-:Y:S01]  /*0310*/  ISETP.LT.OR P6, PT, R15, 0x1, P6 ;  /* 0x000000010f00780c */ /* 0x000fe200037c1670 */
[----:B--2---:R-:W-:Y:S02]  /*0320*/  @!P5 IMAD.U32 R30, R0, 0x10000, RZ ;  /* 0x00010000001ed824 */ /* 0x004fe400078e00ff */
[----:B------:R-:W-:Y:S02]  /*0330*/  VIADD R0, R32, 0xc0 ;  /* 0x000000c020007836 */ /* 0x000fe40000000000 */
[----:B---3--:R-:W-:Y:S01]  /*0340*/  @!P5 IMAD.U32 R33, R14, 0x10000, RZ ;  /* 0x000100000e21d824 */ /* 0x008fe200078e00ff */
[----:B------:R-:W-:-:S07]  /*0350*/  ISETP.GE.AND P5, PT, R13, UR8, PT ;  /* 0x000000080d007c0c */ /* 0x000fce000bfa6270 */
[----:B------:R-:W2:Y:S01]  /*0360*/  @!P6 LDG.E.U16 R14, desc[UR4][R4.64+0x100] ;  /* 0x00010004040ee981 */ /* 0x000ea2000c1e1500 */
[----:B----4-:R-:W-:Y:S01]  /*0370*/  @!P4 IMAD.U32 R31, R2, 0x10000, RZ ;  /* 0x00010000021fc824 */ /* 0x010fe200078e00ff */
[----:B------:R-:W-:Y:S01]  /*0380*/  ISETP.LT.OR P5, PT, R15, 0x1, P5 ;  /* 0x000000010f00780c */ /* 0x000fe20002fa1670 */
[----:B------:R-:W-:Y:S01]  /*0390*/  @!P4 IMAD.U32 R28, R3, 0x10000, RZ ;  /* 0x00010000031cc824 */ /* 0x000fe200078e00ff */
[----:B------:R-:W-:Y:S01]  /*03a0*/  ISETP.GE.AND P4, PT, R0, UR8, PT ;  /* 0x0000000800007c0c */ /* 0x000fe2000bf86270 */
[----:B------:R-:W-:Y:S02]  /*03b0*/  VIADD R0, R32, 0xe0 ;  /* 0x000000e020007836 */ /* 0x000fe40000000000 */
[----:B------:R-:W-:Y:S02]  /*03c0*/  @!P3 IMAD.U32 R29, R8, 0x10000, RZ ;  /* 0x00010000081db824 */ /* 0x000fe400078e00ff */
[----:B------:R-:W-:Y:S02]  /*03d0*/  VIADD R8, R32, 0x100 ;  /* 0x0000010020087836 */ /* 0x000fe40000000000 */
[----:B------:R-:W-:-:S04]  /*03e0*/  @!P2 IMAD.U32 R27, R10, 0x10000, RZ ;  /* 0x000100000a1ba824 */ /* 0x000fc800078e00ff */
[----:B------:R-:W3:Y:S01]  /*03f0*/  @!P5 LDG.E.U16 R2, desc[UR4][R4.64+0x140] ;  /* 0x000140040402d981 */ /* 0x000ee2000c1e1500 */
[----:B------:R-:W-:Y:S01]  /*0400*/  @!P2 IMAD.U32 R24, R11, 0x10000, RZ ;  /* 0x000100000b18a824 */ /* 0x000fe200078e00ff */
[----:B------:R-:W-:Y:S02]  /*0410*/  ISETP.LT.OR P2, PT, R15, 0x1, P4 ;  /* 0x000000010f00780c */ /* 0x000fe40002741670 */
[----:B------:R-:W4:Y:S01]  /*0420*/  @!P5 LDG.E.U16 R3, desc[UR4][R6.64+0x140] ;  /* 0x000140040603d981 */ /* 0x000f22000c1e1500 */
[----:B------:R-:W-:Y:S01]  /*0430*/  @!P3 IMAD.U32 R26, R9, 0x10000, RZ ;  /* 0x00010000091ab824 */ /* 0x000fe200078e00ff */
[----:B------:R-:W-:Y:S02]  /*0440*/  ISETP.GE.AND P3, PT, R0, UR8, PT ;  /* 0x0000000800007c0c */ /* 0x000fe4000bf66270 */
[----:B------:R-:W-:Y:S01]  /*0450*/  ISETP.GE.AND P4, PT, R8, UR8, PT ;  /* 0x0000000808007c0c */ /* 0x000fe2000bf86270 */
[----:B------:R-:W4:Y:S01]  /*0460*/  @!P6 LDG.E.U16 R0, desc[UR4][R6.64+0x100] ;  /* 0x000100040600e981 */ /* 0x000f22000c1e1500 */
[----:B------:R-:W-:-:S02]  /*0470*/  ISETP.LT.OR P3, PT, R15, 0x1, P3 ;  /* 0x000000010f00780c */ /* 0x000fc40001f61670 */
[----:B------:R-:W-:-:S03]  /*0480*/  ISETP.LT.OR P4, PT, R15, 0x1, P4 ;  /* 0x000000010f00780c */ /* 0x000fc60002781670 */
[----:B------:R-:W4:Y:S04]  /*0490*/  @!P2 LDG.E.U16 R8, desc[UR4][R4.64+0x180] ;  /* 0x000180040408a981 */ /* 0x000f28000c1e1500 */
[----:B------:R-:W4:Y:S04]  /*04a0*/  @!P2 LDG.E.U16 R9, desc[UR4][R6.64+0x180] ;  /* 0x000180040609a981 */ /* 0x000f28000c1e1500 */
[----:B------:R-:W4:Y:S04]  /*04b0*/  @!P3 LDG.E.U16 R10, desc[UR4][R4.64+0x1c0] ;  /* 0x0001c004040ab981 */ /* 0x000f28000c1e1500 */
[----:B------:R-:W4:Y:S04]  /*04c0*/  @!P3 LDG.E.U16 R11, desc[UR4][R6.64+0x1c0] ;  /* 0x0001c004060bb981 */ /* 0x000f28000c1e1500 */
[----:B------:R-:W4:Y:S04]  /*04d0*/  @!P4 LDG.E.U16 R12, desc[UR4][R4.64+0x200] ;  /* 0x00020004040cc981 */ /* 0x000f28000c1e1500 */
[----:B------:R-:W4:Y:S01]  /*04e0*/  @!P4 LDG.E.U16 R13, desc[UR4][R6.64+0x200] ;  /* 0x00020004060dc981 */ /* 0x000f22000c1e1500 */
[----:B--2---:R-:W-:-:S02]  /*04f0*/  @!P6 IMAD.U32 R25, R14, 0x10000, RZ ;  /* 0x000100000e19e824 */ /* 0x004fc400078e00ff */
[----:B------:R-:W-:Y:S02]  /*0500*/  VIADD R14, R32, 0x120 ;  /* 0x00000120200e7836 */ /* 0x000fe40000000000 */
[----:B---3--:R-:W-:Y:S02]  /*0510*/  @!P5 IMAD.U32 R23, R2, 0x10000, RZ ;  /* 0x000100000217d824 */ /* 0x008fe400078e00ff */
[----:B----4-:R-:W-:Y:S01]  /*0520*/  @!P5 IMAD.U32 R20, R3, 0x10000, RZ ;  /* 0x000100000314d824 */ /* 0x010fe200078e00ff */
[----:B------:R-:W-:Y:S01]  /*0530*/  ISETP.GE.AND P5, PT, R15, 0x1, PT ;  /* 0x000000010f00780c */ /* 0x000fe20003fa6270 */
[----:B------:R-:W-:Y:S02]  /*0540*/  @!P6 IMAD.U32 R22, R0, 0x10000, RZ ;  /* 0x000100000016e824 */ /* 0x000fe400078e00ff */
[----:B------:R-:W-:Y:S01]  /*0550*/  VIADD R0, R32, 0x140 ;  /* 0x0000014020007836 */ /* 0x000fe20000000000 */
[----:B------:R-:W-:Y:S01]  /*0560*/  ISETP.GE.AND P6, PT, R14, UR8, PT ;  /* 0x000000080e007c0c */ /* 0x000fe2000bfc6270 */
[----:B------:R-:W-:-:S02]  /*0570*/  @!P2 IMAD.U32 R21, R8, 0x10000, RZ ;  /* 0x000100000815a824 */ /* 0x000fc400078e00ff */
[----:B------:R-:W-:Y:S01]  /*0580*/  @!P2 IMAD.U32 R18, R9, 0x10000, RZ ;  /* 0x000100000912a824 */ /* 0x000fe200078e00ff */
[----:B------:R-:W-:Y:S01]  /*0590*/  ISETP.GE.OR P2, PT, R0, UR8, !P5 ;  /* 0x0000000800007c0c */ /* 0x000fe2000ef46670 */
[----:B------:R-:W-:Y:S01]  /*05a0*/  VIADD R0, R32, 0x160 ;  /* 0x0000016020007836 */ /* 0x000fe20000000000 */
[----:B------:R-:W-:Y:S02]  /*05b0*/  ISETP.LT.OR P6, PT, R15, 0x1, P6 ;  /* 0x000000010f00780c */ /* 0x000fe400037c1670 */
[----:B------:R-:W-:Y:S01]  /*05c0*/  CS2R R14, SRZ ;  /* 0x00000000000e7805 */ /* 0x000fe2000001ff00 */
[----:B------:R-:W-:Y:S02]  /*05d0*/  @!P3 IMAD.U32 R19, R10, 0x10000, RZ ;  /* 0x000100000a13b824 */ /* 0x000fe400078e00ff */
[----:B------:R-:W-:Y:S01]  /*05e0*/  @!P3 IMAD.U32 R16, R11, 0x10000, RZ ;  /* 0x000100000b10b824 */ /* 0x000fe200078e00ff */
[----:B------:R-:W-:Y:S01]  /*05f0*/  ISETP.GE.OR P3, PT, R0, UR8, !P5 ;  /* 0x0000000800007c0c */ /* 0x000fe2000ef66670 */
[----:B------:R-:W-:-:S02]  /*0600*/  VIADD R0, R32, 0x180 ;  /* 0x0000018020007836 */ /* 0x000fc40000000000 */
[----:B------:R-:W-:Y:S02]  /*0610*/  @!P4 IMAD.U32 R17, R12, 0x10000, RZ ;  /* 0x000100000c11c824 */ /* 0x000fe400078e00ff */
[----:B------:R-:W2:Y:S01]  /*0620*/  @!P2 LDG.E.U16 R9, desc[UR4][R4.64+0x280] ;  /* 0x000280040409a981 */ /* 0x000ea2000c1e1500 */
[----:B------:R-:W-:Y:S01]  /*0630*/  @!P4 IMAD.U32 R14, R13, 0x10000, RZ ;  /* 0x000100000d0ec824 */ /* 0x000fe200078e00ff */
[C---:B0-----:R-:W-:Y:S02]  /*0640*/  IADD3 R2, P4, PT, R35.reuse, UR6, RZ ;  /* 0x0000000623027c10 */ /* 0x041fe4000ff9e0ff */
[----:B------:R-:W3:Y:S02]  /*0650*/  @!P6 LDG.E.U16 R8, desc[UR4][R6.64+0x240] ;  /* 0x000240040608e981 */ /* 0x000ee4000c1e1500 */
[----:B------:R-:W-:Y:S02]  /*0660*/  LEA.HI.X.SX32 R3, R35, UR7, 0x1, P4 ;  /* 0x0000000723037c11 */ /* 0x000fe4000a0f0eff */
[----:B------:R-:W4:Y:S01]  /*0670*/  @!P6 LDG.E.U16 R10, desc[UR4][R4.64+0x240] ;  /* 0x00024004040ae981 */ /* 0x000f22000c1e1500 */
[----:B------:R-:W-:-:S03]  /*0680*/  ISETP.GE.OR P4, PT, R0, UR8, !P5 ;  /* 0x0000000800007c0c */ /* 0x000fc6000ef86670 */
[----:B------:R-:W4:Y:S04]  /*0690*/  @!P2 LDG.E.U16 R11, desc[UR4][R6.64+0x280] ;  /* 0x00028004060ba981 */ /* 0x000f28000c1e1500 */
[----:B------:R-:W4:Y:S04]  /*06a0*/  @!P3 LDG.E.U16 R36, desc[UR4][R4.64+0x2c0] ;  /* 0x0002c0040424b981 */ /* 0x000f28000c1e1500 */
[----:B------:R-:W4:Y:S04]  /*06b0*/  @!P3 LDG.E.U16 R0, desc[UR4][R6.64+0x2c0] ;  /* 0x0002c0040600b981 */ /* 0x000f28000c1e1500 */
[----:B------:R-:W4:Y:S04]  /*06c0*/  @!P4 LDG.E.U16 R34, desc[UR4][R4.64+0x300] ;  /* 0x000300040422c981 */ /* 0x000f28000c1e1500 */
[----:B------:R-:W4:Y:S04]  /*06d0*/  @!P4 LDG.E.U16 R38, desc[UR4][R6.64+0x300] ;  /* 0x000300040626c981 */ /* 0x000f28000c1e1500 */
[----:B------:R-:W4:Y:S04]  /*06e0*/  LDG.E.U8 R39, desc[UR4][R2.64] ;  /* 0x0000000402277981 */ /* 0x000f28000c1e1100 */
[----:B------:R-:W4:Y:S04]  /*06f0*/  LDG.E.U8 R43, desc[UR4][R2.64+0x20] ;  /* 0x00002004022b7981 */ /* 0x000f28000c1e1100 */
[----:B------:R-:W4:Y:S04]  /*0700*/  LDG.E.U8 R41, desc[UR4][R2.64+0x60] ;  /* 0x0000600402297981 */ /* 0x000f28000c1e1100 */
[----:B------:R-:W4:Y:S04]  /*0710*/  LDG.E.U8 R40, desc[UR4][R2.64+0x40] ;  /* 0x0000400402287981 */ /* 0x000f28000c1e1100 */
[----:B------:R-:W4:Y:S01]  /*0720*/  LDG.E.U8 R37, desc[UR4][R2.64+0x80] ;  /* 0x0000800402257981 */ /* 0x000f22000c1e1100 */
[----:B------:R-:W-:-:S03]  /*0730*/  CS2R R12, SRZ ;  /* 0x00000000000c7805 */ /* 0x000fc6000001ff00 */
[----:B------:R-:W4:Y:S01]  /*0740*/  LDG.E.U8 R44, desc[UR4][R2.64+0x1c0] ;  /* 0x0001c004022c7981 */ /* 0x000f22000c1e1100 */
[----:B--2---:R-:W-:Y:S02]  /*0750*/  @!P2 IMAD.U32 R13, R9, 0x10000, RZ ;  /* 0x00010000090da824 */ /* 0x004fe400078e00ff */
[----:B---3--:R-:W-:Y:S01]  /*0760*/  @!P6 IMAD.U32 R12, R8, 0x10000, RZ ;  /* 0x00010000080ce824 */ /* 0x008fe200078e00ff */
[----:B------:R-:W-:Y:S01]  /*0770*/  CS2R R8, SRZ ;  /* 0x0000000000087805 */ /* 0x000fe2000001ff00 */
[----:B----4-:R-:W-:Y:S02]  /*0780*/  @!P6 IMAD.U32 R15, R10, 0x10000, RZ ;  /* 0x000100000a0fe824 */ /* 0x010fe400078e00ff */
[----:B------:R-:W-:Y:S02]  /*0790*/  IMAD.MOV.U32 R10, RZ, RZ, RZ ;  /* 0x000000ffff0a7224 */ /* 0x000fe400078e00ff */
[----:B------:R-:W-:Y:S02]  /*07a0*/  @!P2 IMAD.U32 R10, R11, 0x10000, RZ ;  /* 0x000100000b0aa824 */ /* 0x000fe400078e00ff */
[----:B------:R-:W-:-:S02]  /*07b0*/  IMAD.MOV.U32 R11, RZ, RZ, RZ ;  /* 0x000000ffff0b7224 */ /* 0x000fc400078e00ff */
[----:B------:R-:W-:Y:S02]  /*07c0*/  @!P3 IMAD.U32 R11, R36, 0x10000, RZ ;  /* 0x00010000240bb824 */ /* 0x000fe400078e00ff */
[----:B------:R-:W2:Y:S01]  /*07d0*/  LDG.E.U8 R36, desc[UR4][R2.64+0xc0] ;  /* 0x0000c00402247981 */ /* 0x000ea2000c1e1100 */
[----:B------:R-:W-:-:S03]  /*07e0*/  @!P4 IMAD.U32 R9, R34, 0x10000, RZ ;  /* 0x000100002209c824 */ /* 0x000fc600078e00ff */
[----:B------:R-:W3:Y:S01]  /*07f0*/  LDG.E.U8 R34, desc[UR4][R2.64+0xa0] ;  /* 0x0000a00402227981 */ /* 0x000ee2000c1e1100 */
[----:B------:R-:W-:Y:S02]  /*0800*/  @!P3 IMAD.U32 R8, R0, 0x10000, RZ ;  /* 0x000100000008b824 */ /* 0x000fe400078e00ff */
[----:B------:R-:W-:Y:S02]  /*0810*/  IMAD.MOV.U32 R0, RZ, RZ, RZ ;  /* 0x000000ffff007224 */ /* 0x000fe400078e00ff */
[----:B------:R-:W-:Y:S02]  /*0820*/  @!P4 IMAD.U32 R0, R38, 0x10000, RZ ;  /* 0x000100002600c824 */ /* 0x000fe400078e00ff */
[----:B------:R-:W4:Y:S01]  /*0830*/  LDG.E.U8 R38, desc[UR4][R2.64+0xe0] ;  /* 0x0000e00402267981 */ /* 0x000f22000c1e1100 */
[----:B------:R-:W-:-:S03]  /*0840*/  ISETP.NE.AND P2, PT, R39, RZ, PT ;  /* 0x000000ff2700720c */ /* 0x000fc60003f45270 */
[----:B------:R-:W4:Y:S01]  /*0850*/  LDG.E.U8 R39, desc[UR4][R2.64+0x100] ;  /* 0x0001000402277981 */ /* 0x000f22000c1e1100 */
[----:B------:R-:W-:-:S03]  /*0860*/  ISETP.NE.AND P4, PT, R43, RZ, PT ;  /* 0x000000ff2b00720c */ /* 0x000fc60003f85270 */
[----:B------:R-:W4:Y:S01]  /*0870*/  LDG.E.U8 R43, desc[UR4][R2.64+0x120] ;  /* 0x00012004022b7981 */ /* 0x000f22000c1e1100 */
[----:B------:R-:W-:Y:S02]  /*0880*/  ISETP.NE.AND P3, PT, R41, RZ, PT ;  /* 0x000000ff2900720c */ /* 0x000fe40003f65270 */
[----:B------:R-:W-:Y:S01]  /*0890*/  ISETP.NE.AND P6, PT, R40, RZ, PT ;  /* 0x000000ff2800720c */ /* 0x000fe20003fc5270 */
[----:B------:R-:W4:Y:S01]  /*08a0*/  LDG.E.U8 R41, desc[UR4][R2.64+0x140] ;  /* 0x0001400402297981 */ /* 0x000f22000c1e1100 */
[----:B------:R-:W-:-:S05]  /*08b0*/  FADD.FTZ R40, RZ, R33 ;  /* 0x00000021ff287221 */ /* 0x000fca0000010000 */
[----:B------:R-:W-:-:S05]  /*08c0*/  FSEL R40, R40, RZ, !P2 ;  /* 0x000000ff28287208 */ /* 0x000fca0005000000 */
[----:B------:R-:W-:Y:S01]  /*08d0*/  @!P4 FADD.FTZ R40, R40, R31 ;  /* 0x0000001f2828c221 */ /* 0x000fe20000010000 */
[----:B------:R-:W-:Y:S02]  /*08e0*/  ISETP.NE.AND P4, PT, R37, RZ, PT ;  /* 0x000000ff2500720c */ /* 0x000fe40003f85270 */
[----:B------:R-:W4:Y:S01]  /*08f0*/  LDG.E.U8 R37, desc[UR4][R2.64+0x160] ;  /* 0x0001600402257981 */ /* 0x000f22000c1e1100 */
[----:B------:R-:W-:-:S04]  /*0900*/  @!P6 FADD.FTZ R40, R40, R29 ;  /* 0x0000001d2828e221 */ /* 0x000fc80000010000 */
[----:B------:R-:W-:-:S06]  /*0910*/  @!P3 FADD.FTZ R40, R40, R27 ;  /* 0x0000001b2828b221 */ /* 0x000fcc0000010000 */
[----:B------:R-:W-:Y:S01]  /*0920*/  @!P4 FADD.FTZ R40, R40, R25 ;  /* 0x000000192828c221 */ /* 0x000fe20000010000 */
[----:B--2---:R-:W-:Y:S02]  /*0930*/  ISETP.NE.AND P3, PT, R36, RZ, PT ;  /* 0x000000ff2400720c */ /* 0x004fe40003f65270 */
[----:B---3--:R-:W-:Y:S02]  /*0940*/  ISETP.NE.AND P6, PT, R34, RZ, PT ;  /* 0x000000ff2200720c */ /* 0x008fe40003fc5270 */
[----:B------:R-:W2:Y:S01]  /*0950*/  LDG.E.U8 R34, desc[UR4][R2.64+0x180] ;  /* 0x0001800402227981 */ /* 0x000ea2000c1e1100 */
[----:B------:R-:W-:Y:S01]  /*0960*/  VIADD R36, R32, 0x1a0 ;  /* 0x000001a020247836 */ /* 0x000fe20000000000 */
[----:B----4-:R-:W-:-:S09]  /*0970*/  ISETP.NE.AND P4, PT, R38, RZ, PT ;  /* 0x000000ff2600720c */ /* 0x010fd20003f85270 */
[----:B------:R-:W-:Y:S01]  /*0980*/  @!P6 FADD.FTZ R40, R40, R23 ;  /* 0x000000172828e221 */ /* 0x000fe20000010000 */
[----:B------:R-:W-:Y:S02]  /*0990*/  ISETP.GE.OR P6, PT, R36, UR8, !P5 ;  /* 0x0000000824007c0c */ /* 0x000fe4000efc6670 */
[----:B------:R-:W3:Y:S01]  /*09a0*/  LDG.E.U8 R36, desc[UR4][R2.64+0x1a0] ;  /* 0x0001a00402247981 */ /* 0x000ee2000c1e1100 */
[----:B------:R-:W-:Y:S01]  /*09b0*/  @!P3 FADD.FTZ R40, R40, R21 ;  /* 0x000000152828b221 */ /* 0x000fe20000010000 */
[----:B------:R-:W-:-:S03]  /*09c0*/  VIADD R38, R32, 0x1c0 ;  /* 0x000001c020267836 */ /* 0x000fc60000000000 */
[----:B------:R-:W-:Y:S01]  /*09d0*/  @!P4 FADD.FTZ R40, R40, R19 ;  /* 0x000000132828c221 */ /* 0x000fe20000010000 */
[----:B------:R-:W-:Y:S02]  /*09e0*/  ISETP.NE.AND P4, PT, R39, RZ, PT ;  /* 0x000000ff2700720c */ /* 0x000fe40003f85270 */
[----:B------:R-:W-:-:S03]  /*09f0*/  ISETP.GE.OR P3, PT, R38, UR8, !P5 ;  /* 0x0000000826007c0c */ /* 0x000fc6000ef66670 */
[----:B------:R-:W4:Y:S08]  /*0a00*/  @!P6 LDG.E.U16 R38, desc[UR4][R4.64+0x340] ;  /* 0x000340040426e981 */ /* 0x000f30000c1e1500 */
[----:B------:R-:W-:Y:S01]  /*0a10*/  @!P4 FADD.FTZ R40, R40, R17 ;  /* 0x000000112828c221 */ /* 0x000fe20000010000 */
[----:B------:R-:W-:Y:S02]  /*0a20*/  ISETP.NE.AND P4, PT, R43, RZ, PT ;  /* 0x000000ff2b00720c */ /* 0x000fe40003f85270 */
[----:B------:R-:W4:Y:S11]  /*0a30*/  @!P3 LDG.E.U16 R43, desc[UR4][R4.64+0x380] ;  /* 0x00038004042bb981 */ /* 0x000f36000c1e1500 */
[----:B------:R-:W-:Y:S01]  /*0a40*/  @!P4 FADD.FTZ R40, R40, R15 ;  /* 0x0000000f2828c221 */ /* 0x000fe20000010000 */
[----:B------:R-:W-:-:S13]  /*0a50*/  ISETP.NE.AND P4, PT, R41, RZ, PT ;  /* 0x000000ff2900720c */ /* 0x000fda0003f85270 */
[----:B------:R-:W-:Y:S01]  /*0a60*/  @!P4 FADD.FTZ R40, R40, R13 ;  /* 0x0000000d2828c221 */ /* 0x000fe20000010000 */
[----:B------:R-:W-:-:S13]  /*0a70*/  ISETP.NE.AND P4, PT, R37, RZ, PT ;  /* 0x000000ff2500720c */ /* 0x000fda0003f85270 */
[----:B------:R-:W-:Y:S01]  /*0a80*/  @!P4 FADD.FTZ R40, R40, R11 ;  /* 0x0000000b2828c221 */ /* 0x000fe20000010000 */
[----:B------:R-:W-:Y:S02]  /*0a90*/  IMAD.MOV.U32 R39, RZ, RZ, RZ ;  /* 0x000000ffff277224 */ /* 0x000fe400078e00ff */
[----:B------:R-:W-:Y:S01]  /*0aa0*/  IMAD.MOV.U32 R37, RZ, RZ, RZ ;  /* 0x000000ffff257224 */ /* 0x000fe200078e00ff */
[----:B--2---:R-:W-:Y:S02]  /*0ab0*/  ISETP.NE.AND P4, PT, R34, RZ, PT ;  /* 0x000000ff2200720c */ /* 0x004fe40003f85270 */
[----:B------:R-:W2:Y:S11]  /*0ac0*/  LDG.E.U8 R34, desc[UR4][R2.64+0x1e0] ;  /* 0x0001e00402227981 */ /* 0x000eb6000c1e1100 */
[----:B------:R-:W-:Y:S01]  /*0ad0*/  @!P4 FADD.FTZ R40, R40, R9 ;  /* 0x000000092828c221 */ /* 0x000fe20000010000 */
[----:B---3--:R-:W-:Y:S01]  /*0ae0*/  ISETP.NE.AND P4, PT, R36, RZ, PT ;  /* 0x000000ff2400720c */ /* 0x008fe20003f85270 */
[----:B------:R-:W-:Y:S01]  /*0af0*/  IMAD.MOV.U32 R41, RZ, RZ, RZ ;  /* 0x000000ffff297224 */ /* 0x000fe200078e00ff */
[----:B------:R0:W5:Y:S01]  /*0b00*/  @!P3 LDG.E.U16 R36, desc[UR4][R6.64+0x380] ;  /* 0x000380040624b981 */ /* 0x000162000c1e1500 */
[----:B----4-:R-:W-:-:S10]  /*0b10*/  @!P6 IMAD.U32 R39, R38, 0x10000, RZ ;  /* 0x000100002627e824 */ /* 0x010fd400078e00ff */
[----:B------:R-:W-:Y:S01]  /*0b20*/  @!P4 FADD.FTZ R40, R40, R39 ;  /* 0x000000272828c221 */ /* 0x000fe20000010000 */
[----:B------:R-:W-:Y:S01]  /*0b30*/  ISETP.NE.AND P4, PT, R44, RZ, PT ;  /* 0x000000ff2c00720c */ /* 0x000fe20003f85270 */
[----:B------:R-:W-:Y:S02]  /*0b40*/  @!P3 IMAD.U32 R37, R43, 0x10000, RZ ;  /* 0x000100002b25b824 */ /* 0x000fe400078e00ff */
[----:B------:R-:W-:-:S10]  /*0b50*/  VIADD R43, R32, 0x1e0 ;  /* 0x000001e0202b7836 */ /* 0x000fd40000000000 */
[----:B------:R-:W-:Y:S01]  /*0b60*/  @!P4 FADD.FTZ R40, R40, R37 ;  /* 0x000000252828c221 */ /* 0x000fe20000010000 */
[----:B------:R-:W-:-:S13]  /*0b70*/  ISETP.GE.OR P4, PT, R43, UR8, !P5 ;  /* 0x000000082b007c0c */ /* 0x000fda000ef86670 */
[----:B------:R-:W3:Y:S04]  /*0b80*/  @!P4 LDG.E.U16 R4, desc[UR4][R4.64+0x3c0] ;  /* 0x0003c0040404c981 */ /* 0x000ee8000c1e1500 */
[----:B------:R0:W5:Y:S01]  /*0b90*/  @!P4 LDG.E.U16 R38, desc[UR4][R6.64+0x3c0] ;  /* 0x0003c0040626c981 */ /* 0x000162000c1e1500 */
[----:B--2---:R-:W-:Y:S01]  /*0ba0*/  ISETP.NE.AND P0, PT, R34, RZ, PT ;  /* 0x000000ff2200720c */ /* 0x004fe20003f05270 */
[----:B---3--:R-:W-:-:S12]  /*0bb0*/  @!P4 IMAD.U32 R41, R4, 0x10000, RZ ;  /* 0x000100000429c824 */ /* 0x008fd800078e00ff */
[----:B------:R-:W-:Y:S01]  /*0bc0*/  @!P0 FADD.FTZ R40, R40, R41 ;  /* 0x0000002928288221 */ /* 0x000fe20000010000 */
[----:B------:R-:W-:Y:S02]  /*0bd0*/  ISETP.NE.AND P0, PT, R42, RZ, PT ;  /* 0x000000ff2a00720c */ /* 0x000fe40003f05270 */
[----:B------:R-:W2:Y:S04]  /*0be0*/  @!P6 LDG.E.U16 R42, desc[UR4][R6.64+0x340] ;  /* 0x00034004062ae981 */ /* 0x000ea8000c1e1500 */
[----:B------:R-:W1:Y:S02]  /*0bf0*/  SHFL.BFLY PT, R45, R40, 0x10, 0x1f ;  /* 0x0e001f00282d7f89 */ /* 0x000e6400000e0000 */
[----:B-1----:R-:W-:-:S05]  /*0c00*/  FADD.FTZ R45, R40, R45 ;  /* 0x0000002d282d7221 */ /* 0x002fca0000010000 */
[----:B------:R-:W1:Y:S02]  /*0c10*/  SHFL.BFLY PT, R34, R45, 0x8, 0x1f ;  /* 0x0d001f002d227f89 */ /* 0x000e6400000e0000 */
[----:B-1----:R-:W-:-:S05]  /*0c20*/  FADD.FTZ R4, R45, R34 ;  /* 0x000000222d047221 */ /* 0x002fca0000010000 */
[----:B------:R-:W1:Y:S02]  /*0c30*/  SHFL.BFLY PT, R5, R4, 0x4, 0x1f ;  /* 0x0c801f0004057f89 */ /* 0x000e6400000e0000 */
[----:B-1----:R-:W-:-:S05]  /*0c40*/  FADD.FTZ R5, R4, R5 ;  /* 0x0000000504057221 */ /* 0x002fca0000010000 */
[----:B------:R-:W1:Y:S01]  /*0c50*/  SHFL.BFLY PT, R44, R5, 0x2, 0x1f ;  /* 0x0c401f00052c7f89 */ /* 0x000e6200000e0000 */
[----:B------:R-:W-:Y:S02]  /*0c60*/  IMAD.MOV.U32 R34, RZ, RZ, RZ ;  /* 0x000000ffff227224 */ /* 0x000fe400078e00ff */
[----:B-1----:R-:W-:Y:S01]  /*0c70*/  FADD.FTZ R44, R5, R44 ;  /* 0x0000002c052c7221 */ /* 0x002fe20000010000 */
[----:B--2---:R-:W-:-:S04]  /*0c80*/  @!P6 IMAD.U32 R34, R42, 0x10000, RZ ;  /* 0x000100002a22e824 */ /* 0x004fc800078e00ff */
[----:B------:R0:W1:Y:S01]  /*0c90*/  SHFL.BFLY PT, R42, R44, 0x1, 0x1f ;  /* 0x0c201f002c2a7f89 */ /* 0x00006200000e0000 */
[----:B------:R-:W-:Y:S05]  /*0ca0*/  @!P5 EXIT ;  /* 0x000000000000d94d */ /* 0x000fea0003800000 */
[----:B------:R-:W2:Y:S01]  /*0cb0*/  LDC.64 R4, c[0x0][0x380] ;  /* 0x0000e000ff047b82 */ /* 0x000ea20000000a00 */
[----:B0-----:R-:W0:Y:S01]  /*0cc0*/  S2R R6, SR_TID.X ;  /* 0x0000000000067919 */ /* 0x001e220000002100 */
[----:B------:R-:W-:Y:S01]  /*0cd0*/  LOP3.LUT R7, R32, 0x40, RZ, 0xfc, !PT ;  /* 0x0000004020077812 */ /* 0x000fe200078efcff */
[----:B------:R-:W-:Y:S01]  /*0ce0*/  BSSY.RECONVERGENT B0, `(.L_x_63) ;  /* 0x000000c000007945 */ /* 0x000fe20003800200 */
[----:B------:R-:W-:Y:S01]  /*0cf0*/  IMAD.MOV.U32 R40, RZ, RZ, RZ ;  /* 0x000000ffff287224 */ /* 0x000fe200078e00ff */
[----:B------:R-:W-:Y:S01]  /*0d00*/  ISETP.GE.AND P6, PT, R43, UR8, PT ;  /* 0x000000082b007c0c */ /* 0x000fe2000bfc6270 */
[----:B-----5:R-:W-:Y:S01]  /*0d10*/  @!P3 IMAD.U32 R40, R36, 0x10000, RZ ;  /* 0x000100002428b824 */ /* 0x020fe200078e00ff */
[----:B------:R-:W-:Y:S01]  /*0d20*/  ISETP.GE.AND P5, PT, R7, UR8, PT ;  /* 0x0000000807007c0c */ /* 0x000fe2000bfa6270 */
[----:B-1----:R-:W-:Y:S01]  /*0d30*/  FADD.FTZ R44, R44, R42 ;  /* 0x0000002a2c2c7221 */ /* 0x002fe20000010000 */
[----:B--2---:R-:W-:Y:S01]  /*0d40*/  IMAD.WIDE R4, R35, 0x2, R4 ;  /* 0x0000000223047825 */ /* 0x004fe200078e0204 */
[----:B0-----:R-:W-:Y:S10]  /*0d50*/  @P0 BRA `(.L_x_64) ;  /* 0x0000000000100947 */ /* 0x001ff40003800000 */
[----:B------:R-:W-:Y:S01]  /*0d60*/  @!P2 FFMA.FTZ R30, -R44, R30, R33 ;  /* 0x0000001e2c1ea223 */ /* 0x000fe20000010121 */
[----:B------:R0:W-:Y:S04]  /*0d70*/  @P2 STG.E.U16 desc[UR4][R4.64], RZ ;  /* 0x000000ff04002986 */ /* 0x0001e8000c101504 */
[----:B------:R-:W-:-:S05]  /*0d80*/  @!P2 F2FP.BF16.F32.PACK_AB R30, RZ, R30 ;  /* 0x0000001eff1ea23e */ /* 0x000fca00000010ff */
[----:B------:R0:W-:Y:S02]  /*0d90*/  @!P2 STG.E.U16 desc[UR4][R4.64], R30 ;  /* 0x0000001e0400a986 */ /* 0x0001e4000c101504 */
.L_x_64:
[----:B------:R-:W-:Y:S05]  /*0da0*/  BSYNC.RECONVERGENT B0 ;  /* 0x0000000000007941 */ /* 0x000fea0003800200 */
.L_x_63:
[C---:B0-----:R-:W-:Y:S01]  /*0db0*/  LOP3.LUT R30, R32.reuse, 0x80, RZ, 0xfc, !PT ;  /* 0x00000080201e7812 */ /* 0x041fe200078efcff */
[----:B------:R-:W-:Y:S01]  /*0dc0*/  BSSY.RECONVERGENT B0, `(.L_x_65) ;  /* 0x000000e000007945 */ /* 0x000fe20003800200 */
[C---:B------:R-:W-:Y:S02]  /*0dd0*/  LOP3.LUT R7, R32.reuse, 0x60, RZ, 0xfc, !PT ;  /* 0x0000006020077812 */ /* 0x040fe400078efcff */
[----:B------:R-:W-:Y:S02]  /*0de0*/  LOP3.LUT R33, R32, 0xa0, RZ, 0xfc, !PT ;  /* 0x000000a020217812 */ /* 0x000fe400078efcff */
        /* <DEDUP_REMOVED lines=11> */
.L_x_66:
[----:B------:R-:W-:Y:S05]  /*0ea0*/  BSYNC.RECONVERGENT B0 ;  /* 0x0000000000007941 */ /* 0x000fea0003800200 */
.L_x_65:
[----:B------:R-:W-:Y:S01]  /*0eb0*/  BSSY.RECONVERGENT B0, `(.L_x_67) ;  /* 0x000000a000007945 */ /* 0x000fe20003800200 */
[----:B------:R-:W-:Y:S02]  /*0ec0*/  ISETP.GE.AND P1, PT, R30, UR8, PT ;  /* 0x000000081e007c0c */ /* 0x000fe4000bf26270 */
[----:B0-----:R-:W-:Y:S01]  /*0ed0*/  LOP3.LUT R28, R32, 0xe0, RZ, 0xfc, !PT ;  /* 0x000000e0201c7812 */ /* 0x001fe200078efcff */
[----:B------:R-:W-:Y:S10]  /*0ee0*/  @P5 BRA `(.L_x_68) ;  /* 0x0000000000185947 */ /* 0x000ff40003800000 */
[----:B------:R-:W2:Y:S02]  /*0ef0*/  LDG.E.U8 R7, desc[UR4][R2.64+0x40] ;  /* 0x0000400402077981 */ /* 0x000ea4000c1e1100 */
[----:B--2---:R-:W-:-:S13]  /*0f00*/  ISETP.NE.AND P5, PT, R7, RZ, PT ;  /* 0x000000ff0700720c */ /* 0x004fda0003fa5270 */
[----:B------:R-:W-:Y:S01]  /*0f10*/  @!P5 FFMA.FTZ R26, -R44, R26, R29 ;  /* 0x0000001a2c1ad223 */ /* 0x000fe2000001011d */
[----:B------:R0:W-:Y:S04]  /*0f20*/  @P5 STG.E.U16 desc[UR4][R4.64+0x80], RZ ;  /* 0x000080ff04005986 */ /* 0x0001e8000c101504 */
[----:B------:R-:W-:-:S05]  /*0f30*/  @!P5 F2FP.BF16.F32.PACK_AB R26, RZ, R26 ;  /* 0x0000001aff1ad23e */ /* 0x000fca00000010ff */
[----:B------:R0:W-:Y:S02]  /*0f40*/  @!P5 STG.E.U16 desc[UR4][R4.64+0x80], R26 ;  /* 0x0000801a0400d986 */ /* 0x0001e4000c101504 */
.L_x_68:
[----:B------:R-:W-:Y:S05]  /*0f50*/  BSYNC.RECONVERGENT B0 ;  /* 0x0000000000007941 */ /* 0x000fea0003800200 */
.L_x_67:
        /* <DEDUP_REMOVED lines=10> */
.L_x_70:
[----:B------:R-:W-:Y:S05]  /*1000*/  BSYNC.RECONVERGENT B0 ;  /* 0x0000000000007941 */ /* 0x000fea0003800200 */
.L_x_69:
        /* <DEDUP_REMOVED lines=10> */
.L_x_72:
[----:B------:R-:W-:Y:S05]  /*10b0*/  BSYNC.RECONVERGENT B0 ;  /* 0x0000000000007941 */ /* 0x000fea0003800200 */
.L_x_71:
        /* <DEDUP_REMOVED lines=10> */
.L_x_74:
[----:B------:R-:W-:Y:S05]  /*1160*/  BSYNC.RECONVERGENT B0 ;  /* 0x0000000000007941 */ /* 0x000fea0003800200 */
.L_x_73:
        /* <DEDUP_REMOVED lines=10> */
.L_x_76:
[----:B------:R-:W-:Y:S05]  /*1210*/  BSYNC.RECONVERGENT B0 ;  /* 0x0000000000007941 */ /* 0x000fea0003800200 */
.L_x_75:
        /* <DEDUP_REMOVED lines=10> */
.L_x_78:
[----:B------:R-:W-:Y:S05]  /*12c0*/  BSYNC.RECONVERGENT B0 ;  /* 0x0000000000007941 */ /* 0x000fea0003800200 */
.L_x_77:
[----:B------:R-:W-:Y:S01]  /*12d0*/  LOP3.LUT R6, R6, 0x1f, RZ, 0xc0, !PT ;  /* 0x0000001f06067812 */ /* 0x000fe200078ec0ff */
[----:B------:R-:W-:Y:S01]  /*12e0*/  BSSY.RECONVERGENT B0, `(.L_x_79) ;  /* 0x000000a000007945 */ /* 0x000fe20003800200 */
[----:B------:R-:W-:-:S03]  /*12f0*/  ISETP.GE.AND P5, PT, R32, UR8, PT ;  /* 0x0000000820007c0c */ /* 0x000fc6000bfa6270 */
[----:B-1----:R-:W-:Y:S01]  /*1300*/  VIADD R16, R6, 0x1a0 ;  /* 0x000001a006107836 */ /* 0x002fe20000000000 */
[----:B------:R-:W-:Y:S09]  /*1310*/  @P3 BRA `(.L_x_80) ;  /* 0x0000000000183947 */ /* 0x000ff20003800000 */
[----:B------:R-:W2:Y:S02]  /*1320*/  LDG.E.U8 R7, desc[UR4][R2.64+0x100] ;  /* 0x0001000402077981 */ /* 0x000ea4000c1e1100 */
[----:B--2---:R-:W-:-:S13]  /*1330*/  ISETP.NE.AND P3, PT, R7, RZ, PT ;  /* 0x000000ff0700720c */ /* 0x004fda0003f65270 */
[----:B------:R-:W-:Y:S01]  /*1340*/  @!P3 FFMA.FTZ R14, -R44, R14, R17 ;  /* 0x0000000e2c0eb223 */ /* 0x000fe20000010111 */
[----:B------:R1:W-:Y:S04]  /*1350*/  @P3 STG.E.U16 desc[UR4][R4.64+0x200], RZ ;  /* 0x000200ff04003986 */ /* 0x0003e8000c101504 */
[----:B------:R-:W-:-:S05]  /*1360*/  @!P3 F2FP.BF16.F32.PACK_AB R14, RZ, R14 ;  /* 0x0000000eff0eb23e */ /* 0x000fca00000010ff */
[----:B------:R1:W-:Y:S02]  /*1370*/  @!P3 STG.E.U16 desc[UR4][R4.64+0x200], R14 ;  /* 0x0002000e0400b986 */ /* 0x0003e4000c101504 */
.L_x_80:
[----:B------:R-:W-:Y:S05]  /*1380*/  BSYNC.RECONVERGENT B0 ;  /* 0x0000000000007941 */ /* 0x000fea0003800200 */
.L_x_79:
[----:B------:R-:W-:Y:S01]  /*1390*/  BSSY.RECONVERGENT B0, `(.L_x_81) ;  /* 0x000000a000007945 */ /* 0x000fe20003800200 */
[----:B------:R-:W-:Y:S01]  /*13a0*/  ISETP.GE.AND P3, PT, R16, UR8, PT ;  /* 0x0000000810007c0c */ /* 0x000fe2000bf66270 */
[----:B------:R-:W-:Y:S02]  /*13b0*/  VIADD R6, R6, 0x1c0 ;  /* 0x000001c006067836 */ /* 0x000fe40000000000 */
[----:B------:R-:W-:Y:S10]  /*13c0*/  @P2 BRA `(.L_x_82) ;  /* 0x0000000000182947 */ /* 0x000ff40003800000 */
[----:B------:R-:W2:Y:S02]  /*13d0*/  LDG.E.U8 R7, desc[UR4][R2.64+0x120] ;  /* 0x0001200402077981 */ /* 0x000ea4000c1e1100 */
[----:B--2---:R-:W-:-:S13]  /*13e0*/  ISETP.NE.AND P2, PT, R7, RZ, PT ;  /* 0x000000ff0700720c */ /* 0x004fda0003f45270 */
[----:B------:R-:W-:Y:S01]  /*13f0*/  @!P2 FFMA.FTZ R12, -R44, R12, R15 ;  /* 0x0000000c2c0ca223 */ /* 0x000fe2000001010f */
[----:B------:R2:W-:Y:S04]  /*1400*/  @P2 STG.E.U16 desc[UR4][R4.64+0x240], RZ ;  /* 0x000240ff04002986 */ /* 0x0005e8000c101504 */
[----:B------:R-:W-:-:S05]  /*1410*/  @!P2 F2FP.BF16.F32.PACK_AB R12, RZ, R12 ;  /* 0x0000000cff0ca23e */ /* 0x000fca00000010ff */
[----:B------:R2:W-:Y:S02]  /*1420*/  @!P2 STG.E.U16 desc[UR4][R4.64+0x240], R12 ;  /* 0x0002400c0400a986 */ /* 0x0005e4000c101504 */
.L_x_82:
[----:B------:R-:W-:Y:S05]  /*1430*/  BSYNC.RECONVERGENT B0 ;  /* 0x0000000000007941 */ /* 0x000fea0003800200 */
.L_x_81:
[----:B------:R-:W-:Y:S01]  /*1440*/  BSSY.RECONVERGENT B0, `(.L_x_83) ;  /* 0x0000009000007945 */ /* 0x000fe20003800200 */
[----:B------:R-:W-:-:S03]  /*1450*/  ISETP.GE.AND P2, PT, R6, UR8, PT ;  /* 0x0000000806007c0c */ /* 0x000fc6000bf46270 */
[----:B------:R-:W-:Y:S10]  /*1460*/  @P0 BRA `(.L_x_84) ;  /* 0x0000000000180947 */ /* 0x000ff40003800000 */
[----:B------:R-:W3:Y:S02]  /*1470*/  LDG.E.U8 R6, desc[UR4][R2.64+0x140] ;  /* 0x0001400402067981 */ /* 0x000ee4000c1e1100 */
[----:B---3--:R-:W-:-:S13]  /*1480*/  ISETP.NE.AND P0, PT, R6, RZ, PT ;  /* 0x000000ff0600720c */ /* 0x008fda0003f05270 */
[----:B------:R-:W-:Y:S01]  /*1490*/  @!P0 FFMA.FTZ R10, -R44, R10, R13 ;  /* 0x0000000a2c0a8223 */ /* 0x000fe2000001010d */
[----:B------:R3:W-:Y:S04]  /*14a0*/  @P0 STG.E.U16 desc[UR4][R4.64+0x280], RZ ;  /* 0x000280ff04000986 */ /* 0x0007e8000c101504 */
[----:B------:R-:W-:-:S05]  /*14b0*/  @!P0 F2FP.BF16.F32.PACK_AB R10, RZ, R10 ;  /* 0x0000000aff0a823e */ /* 0x000fca00000010ff */
[----:B------:R3:W-:Y:S02]  /*14c0*/  @!P0 STG.E.U16 desc[UR4][R4.64+0x280], R10 ;  /* 0x0002800a04008986 */ /* 0x0007e4000c101504 */
.L_x_84:
[----:B------:R-:W-:Y:S05]  /*14d0*/  BSYNC.RECONVERGENT B0 ;  /* 0x0000000000007941 */ /* 0x000fea0003800200 */
.L_x_83:
[----:B------:R-:W-:Y:S04]  /*14e0*/  BSSY.RECONVERGENT B0, `(.L_x_85) ;  /* 0x0000008000007945 */ /* 0x000fe80003800200 */
[----:B------:R-:W-:Y:S05]  /*14f0*/  @P1 BRA `(.L_x_86) ;  /* 0x0000000000181947 */ /* 0x000fea0003800000 */
[----:B------:R-:W4:Y:S02]  /*1500*/  LDG.E.U8 R6, desc[UR4][R2.64+0x160] ;  /* 0x0001600402067981 */ /* 0x000f24000c1e1100 */
[----:B----4-:R-:W-:-:S13]  /*1510*/  ISETP.NE.AND P0, PT, R6, RZ, PT ;  /* 0x000000ff0600720c */ /* 0x010fda0003f05270 */
[----:B------:R-:W-:Y:S01]  /*1520*/  @!P0 FFMA.FTZ R8, -R44, R8, R11 ;  /* 0x000000082c088223 */ /* 0x000fe2000001010b */
[----:B------:R4:W-:Y:S04]  /*1530*/  @P0 STG.E.U16 desc[UR4][R4.64+0x2c0], RZ ;  /* 0x0002c0ff04000986 */ /* 0x0009e8000c101504 */
[----:B------:R-:W-:-:S05]  /*1540*/  @!P0 F2FP.BF16.F32.PACK_AB R8, RZ, R8 ;  /* 0x00000008ff08823e */ /* 0x000fca00000010ff */
[----:B------:R4:W-:Y:S02]  /*1550*/  @!P0 STG.E.U16 desc[UR4][R4.64+0x2c0], R8 ;  /* 0x0002c00804008986 */ /* 0x0009e4000c101504 */
.L_x_86:
[----:B------:R-:W-:Y:S05]  /*1560*/  BSYNC.RECONVERGENT B0 ;  /* 0x0000000000007941 */ /* 0x000fea0003800200 */
.L_x_85:
        /* <DEDUP_REMOVED lines=8> */
.L_x_88:
[----:B------:R-:W-:Y:S05]  /*15f0*/  BSYNC.RECONVERGENT B0 ;  /* 0x0000000000007941 */ /* 0x000fea0003800200 */
.L_x_87:
[----:B------:R-:W-:Y:S04]  /*1600*/  BSSY.RECONVERGENT B0, `(.L_x_89) ;  /* 0x0000008000007945 */ /* 0x000fe80003800200 */
[----:B------:R-:W-:Y:S05]  /*1610*/  @P3 BRA `(.L_x_90) ;  /* 0x0000000000183947 */ /* 0x000fea0003800000 */
[----:B0-----:R-:W5:Y:S02]  /*1620*/  LDG.E.U8 R0, desc[UR4][R2.64+0x1a0] ;  /* 0x0001a00402007981 */ /* 0x001f64000c1e1100 */
[----:B-----5:R-:W-:-:S13]  /*1630*/  ISETP.NE.AND P0, PT, R0, RZ, PT ;  /* 0x000000ff0000720c */ /* 0x020fda0003f05270 */
[----:B------:R-:W-:Y:S01]  /*1640*/  @!P0 FFMA.FTZ R34, -R44, R34, R39 ;  /* 0x000000222c228223 */ /* 0x000fe20000010127 */
[----:B------:R0:W-:Y:S04]  /*1650*/  @P0 STG.E.U16 desc[UR4][R4.64+0x340], RZ ;  /* 0x000340ff04000986 */ /* 0x0001e8000c101504 */
[----:B------:R-:W-:-:S05]  /*1660*/  @!P0 F2FP.BF16.F32.PACK_AB R34, RZ, R34 ;  /* 0x00000022ff22823e */ /* 0x000fca00000010ff */
[----:B------:R0:W-:Y:S02]  /*1670*/  @!P0 STG.E.U16 desc[UR4][R4.64+0x340], R34 ;  /* 0x0003402204008986 */ /* 0x0001e4000c101504 */
.L_x_90:
[----:B------:R-:W-:Y:S05]  /*1680*/  BSYNC.RECONVERGENT B0 ;  /* 0x0000000000007941 */ /* 0x000fea0003800200 */
.L_x_89:
        /* <DEDUP_REMOVED lines=8> */
.L_x_92:
[----:B------:R-:W-:Y:S05]  /*1710*/  BSYNC.RECONVERGENT B0 ;  /* 0x0000000000007941 */ /* 0x000fea0003800200 */
.L_x_91:
[----:B------:R-:W-:Y:S05]  /*1720*/  @P6 EXIT ;  /* 0x000000000000694d */ /* 0x000fea0003800000 */
[----:B------:R-:W5:Y:S01]  /*1730*/  LDG.E.U8 R2, desc[UR4][R2.64+0x1e0] ;  /* 0x0001e00402027981 */ /* 0x000f62000c1e1100 */
[----:B0-----:R-:W-:Y:S02]  /*1740*/  IMAD.MOV.U32 R0, RZ, RZ, RZ ;  /* 0x000000ffff007224 */ /* 0x001fe400078e00ff */
        /* <DEDUP_REMOVED lines=8> */
.L_x_93:
        /* <DEDUP_REMOVED lines=11> */
.L_x_11130:


//--------------------- .text._ZN43_GLOBAL__N__9ae7fba5_10_SoftMax_cu_9f978f6321softmax_warp_backwardIN3c108BFloat16ES2_fLi8ELb0ELb1EEEvPT0_PKT_S7_iiiPKb --------------------------
	.section	.text._ZN43_GLOBAL__N__9ae7fba5_10_SoftMax_cu_9f978f6321softmax_warp_backwardIN3c108BFloat16ES2_fLi8ELb0ELb1EEEvPT0_PKT_S7_iiiPKb,"ax",@progbits
	.align	128
.text._ZN43_GLOBAL__N__9ae7fba5_10_SoftMax_cu_9f978f6321softmax_warp_backwardIN3c108BFloat16ES2_fLi8ELb0ELb1EEEvPT0_PKT_S7_iiiPKb:
        .type           _ZN43_GLOBAL__N__9ae7fba5_10_SoftMax_cu_9f978f6321softmax_warp_backwardIN3c108BFloat16ES2_fLi8ELb0ELb1EEEvPT0_PKT_S7_iiiPKb,@function
        .size           _ZN43_GLOBAL__N__9ae7fba5_10_SoftMax_cu_9f978f6321softmax_warp_backwardIN3c108BFloat16ES2_fLi8ELb0ELb1EEEvPT0_PKT_S7_iiiPKb,(.L_x_11131 - _ZN43_GLOBAL__N__9ae7fba5_10_SoftMax_cu_9f978f6321softmax_warp_backwardIN3c108BFloat16ES2_fLi8ELb0ELb1EEEvPT0_PKT_S7_iiiPKb)
        .other          _ZN43_GLOBAL__N__9ae7fba5_10_SoftMax_cu_9f978f6321softmax_warp_backwardIN3c108BFloat16ES2_fLi8ELb0ELb1EEEvPT0_PKT_S7_iiiPKb,@"STO_CUDA_ENTRY STV_DEFAULT"
_ZN43_GLOBAL__N__9ae7fba5_10_SoftMax_cu_9f978f6321softmax_warp_backwardIN3c108BFloat16ES2_fLi8ELb0ELb1EEEvPT0_PKT_S7_iiiPKb:
        /* <DEDUP_REMOVED lines=14> */
[----:B------:R-:W-:Y:S02]  /*00e0*/  VIADD R0, R10, 0x20 ;  /* 0x000000200a007836 */ /* 0x000fe40000000000 */
[----:B------:R-:W-:Y:S01]  /*00f0*/  IMAD R9, R9, UR7, R10 ;  /* 0x0000000709097c24 */ /* 0x000fe2000f8e020a */
[----:B------:R-:W-:Y:S01]  /*0100*/  P2R R24, PR, RZ, 0x1 ;  /* 0x00000001ff187803 */ /* 0x000fe20000000000 */
[----:B------:R-:W2:Y:S01]  /*0110*/  LDCU.64 UR6, c[0x0][0x3a8] ;  /* 0x00007500ff0677ac */ /* 0x000ea20008000a00 */
[----:B------:R-:W-:Y:S01]  /*0120*/  ISETP.LT.OR P1, PT, R26, 0x1, P0 ;  /* 0x000000011a00780c */ /* 0x000fe20000721670 */
[----:B-1----:R-:W-:Y:S01]  /*0130*/  IMAD.WIDE R6, R9, 0x2, R6 ;  /* 0x0000000209067825 */ /* 0x002fe200078e0206 */
[----:B------:R-:W-:-:S03]  /*0140*/  ISETP.GE.AND P0, PT, R0, UR8, PT ;  /* 0x0000000800007c0c */ /* 0x000fc6000bf06270 */
[----:B------:R-:W-:Y:S01]  /*0150*/  VIADD R0, R10, 0x40 ;  /* 0x000000400a007836 */ /* 0x000fe20000000000 */
[----:B------:R-:W-:Y:S01]  /*0160*/  P2R R27, PR, RZ, 0x1 ;  /* 0x00000001ff1b7803 */ /* 0x000fe20000000000 */
[----:B------:R-:W-:Y:S01]  /*0170*/  IMAD.WIDE R4, R9, 0x2, R4 ;  /* 0x0000000209047825 */ /* 0x000fe200078e0204 */
[----:B------:R-:W-:Y:S02]  /*0180*/  ISETP.LT.OR P0, PT, R26, 0x1, P0 ;  /* 0x000000011a00780c */ /* 0x000fe40000701670 */
[----:B------:R-:W-:-:S03]  /*0190*/  ISETP.GE.AND P2, PT, R0, UR8, PT ;  /* 0x0000000800007c0c */ /* 0x000fc6000bf46270 */
[----:B0-----:R-:W3:Y:S01]  /*01a0*/  @!P1 LDG.E.U16 R8, desc[UR4][R6.64] ;  /* 0x0000000406089981 */ /* 0x001ee2000c1e1500 */
[----:B------:R-:W-:Y:S02]  /*01b0*/  P2R R28, PR, RZ, 0x4 ;  /* 0x00000004ff1c7803 */ /* 0x000fe40000000000 */
[----:B------:R-:W-:Y:S01]  /*01c0*/  ISETP.LT.OR P2, PT, R26, 0x1, P2 ;  /* 0x000000011a00780c */ /* 0x000fe20001741670 */
[----:B------:R-:W4:Y:S04]  /*01d0*/  @!P1 LDG.E.U16 R2, desc[UR4][R4.64] ;  /* 0x0000000404029981 */ /* 0x000f28000c1e1500 */
[----:B------:R-:W2:Y:S04]  /*01e0*/  @!P0 LDG.E.U16 R3, desc[UR4][R6.64+0x40] ;  /* 0x0000400406038981 */ /* 0x000ea8000c1e1500 */
[----:B------:R-:W2:Y:S04]  /*01f0*/  @!P0 LDG.E.U16 R12, desc[UR4][R4.64+0x40] ;  /* 0x00004004040c8981 */ /* 0x000ea8000c1e1500 */
[----:B------:R-:W2:Y:S04]  /*0200*/  @!P2 LDG.E.U16 R14, desc[UR4][R6.64+0x80] ;  /* 0x00008004060ea981 */ /* 0x000ea8000c1e1500 */
[----:B------:R-:W2:Y:S01]  /*0210*/  @!P2 LDG.E.U16 R16, desc[UR4][R4.64+0x80] ;  /* 0x000080040410a981 */ /* 0x000ea2000c1e1500 */
[----:B------:R-:W-:Y:S01]  /*0220*/  IADD3 R15, PT, PT, R10, 0x60, RZ ;  /* 0x000000600a0f7810 */ /* 0x000fe20007ffe0ff */
[----:B------:R-:W-:-:S02]  /*0230*/  IMAD.MOV.U32 R11, RZ, RZ, RZ ;  /* 0x000000ffff0b7224 */ /* 0x000fc400078e00ff */
[----:B------:R-:W-:Y:S01]  /*0240*/  IMAD.MOV.U32 R0, RZ, RZ, RZ ;  /* 0x000000ffff007224 */ /* 0x000fe200078e00ff */
[----:B------:R-:W-:Y:S01]  /*0250*/  ISETP.GE.AND P3, PT, R15, UR8, PT ;  /* 0x000000080f007c0c */ /* 0x000fe2000bf66270 */
[----:B------:R-:W-:Y:S02]  /*0260*/  VIADD R17, R10, 0x80 ;  /* 0x000000800a117836 */ /* 0x000fe40000000000 */
[----:B------:R-:W-:Y:S01]  /*0270*/  IMAD.MOV.U32 R13, RZ, RZ, RZ ;  /* 0x000000ffff0d7224 */ /* 0x000fe200078e00ff */
[----:B------:R-:W-:Y:S01]  /*0280*/  P2R R29, PR, RZ, 0x8 ;  /* 0x00000008ff1d7803 */ /* 0x000fe20000000000 */
[----:B------:R-:W-:Y:S02]  /*0290*/  IMAD.MOV.U32 R15, RZ, RZ, RZ ;  /* 0x000000ffff0f7224 */ /* 0x000fe400078e00ff */
[----:B---3--:R-:W-:Y:S02]  /*02a0*/  @!P1 IMAD.U32 R11, R8, 0x10000, RZ ;  /* 0x00010000080b9824 */ /* 0x008fe400078e00ff */
[----:B------:R-:W-:-:S02]  /*02b0*/  IMAD.MOV.U32 R8, RZ, RZ, RZ ;  /* 0x000000ffff087224 */ /* 0x000fc400078e00ff */
[----:B----4-:R-:W-:Y:S01]  /*02c0*/  @!P1 IMAD.U32 R0, R2, 0x10000, RZ ;  /* 0x0001000002009824 */ /* 0x010fe200078e00ff */
[----:B--2---:R-:W-:Y:S01]  /*02d0*/  IADD3 R2, P1, PT, R9, UR6, RZ ;  /* 0x0000000609027c10 */ /* 0x004fe2000ff3e0ff */
[----:B------:R-:W-:-:S03]  /*02e0*/  @!P0 IMAD.U32 R13, R3, 0x10000, RZ ;  /* 0x00010000030d8824 */ /* 0x000fc600078e00ff */
[----:B------:R-:W-:Y:S02]  /*02f0*/  LEA.HI.X.SX32 R3, R9, UR7, 0x1, P1 ;  /* 0x0000000709037c11 */ /* 0x000fe400088f0eff */
[----:B------:R-:W-:Y:S01]  /*0300*/  ISETP.LT.OR P1, PT, R26, 0x1, P3 ;  /* 0x000000011a00780c */ /* 0x000fe20001f21670 */
[----:B------:R-:W-:Y:S01]  /*0310*/  @!P0 IMAD.U32 R8, R12, 0x10000, RZ ;  /* 0x000100000c088824 */ /* 0x000fe200078e00ff */
[----:B------:R-:W-:Y:S01]  /*0320*/  ISETP.GE.AND P0, PT, R17, UR8, PT ;  /* 0x0000000811007c0c */ /* 0x000fe2000bf06270 */
[----:B------:R-:W-:Y:S02]  /*0330*/  HFMA2 R12, -RZ, RZ, 0, 0 ;  /* 0x00000000ff0c7431 */ /* 0x000fe400000001ff */
[----:B------:R-:W-:Y:S01]  /*0340*/  VIADD R21, R10, 0xa0 ;  /* 0x000000a00a157836 */ /* 0x000fe20000000000 */
[----:B------:R-:W2:Y:S01]  /*0350*/  LDG.E.U8 R22, desc[UR4][R2.64] ;  /* 0x0000000402167981 */ /* 0x000ea2000c1e1100 */
[----:B------:R-:W-:Y:S01]  /*0360*/  @!P2 IMAD.U32 R12, R14, 0x10000, RZ ;  /* 0x000100000e0ca824 */ /* 0x000fe200078e00ff */
[----:B------:R-:W-:Y:S01]  /*0370*/  P2R R25, PR, RZ, 0x1 ;  /* 0x00000001ff197803 */ /* 0x000fe20000000000 */
[----:B------:R-:W-:Y:S01]  /*0380*/  @!P2 IMAD.U32 R15, R16, 0x10000, RZ ;  /* 0x00010000100fa824 */ /* 0x000fe200078e00ff */
[----:B------:R-:W-:Y:S01]  /*0390*/  ISETP.LT.OR P2, PT, R26, 0x1, P0 ;  /* 0x000000011a00780c */ /* 0x000fe20000741670 */
[----:B------:R-:W3:Y:S04]  /*03a0*/  LDG.E.U8 R23, desc[UR4][R2.64+0x20] ;  /* 0x0000200402177981 */ /* 0x000ee8000c1e1100 */
[----:B------:R-:W4:Y:S04]  /*03b0*/  @!P1 LDG.E.U16 R19, desc[UR4][R6.64+0xc0] ;  /* 0x0000c00406139981 */ /* 0x000f28000c1e1500 */
[----:B------:R-:W2:Y:S04]  /*03c0*/  @!P1 LDG.E.U16 R16, desc[UR4][R4.64+0xc0] ;  /* 0x0000c00404109981 */ /* 0x000ea8000c1e1500 */
[----:B------:R-:W3:Y:S04]  /*03d0*/  @!P2 LDG.E.U16 R18, desc[UR4][R6.64+0x100] ;  /* 0x000100040612a981 */ /* 0x000ee8000c1e1500 */
[----:B------:R-:W3:Y:S01]  /*03e0*/  @!P2 LDG.E.U16 R20, desc[UR4][R4.64+0x100] ;  /* 0x000100040414a981 */ /* 0x000ee2000c1e1500 */
[----:B------:R-:W-:-:S02]  /*03f0*/  IMAD.MOV.U32 R17, RZ, RZ, RZ ;  /* 0x000000ffff117224 */ /* 0x000fc400078e00ff */
[----:B------:R-:W-:Y:S01]  /*0400*/  IMAD.MOV.U32 R14, RZ, RZ, RZ ;  /* 0x000000ffff0e7224 */ /* 0x000fe200078e00ff */
[----:B----4-:R-:W-:Y:S01]  /*0410*/  @!P1 SHF.L.U32 R17, R19, 0x10, RZ ;  /* 0x0000001013119819 */ /* 0x010fe200000006ff */
[----:B------:R-:W-:Y:S02]  /*0420*/  IMAD.MOV.U32 R19, RZ, RZ, RZ ;  /* 0x000000ffff137224 */ /* 0x000fe400078e00ff */
[----:B--2---:R-:W-:Y:S01]  /*0430*/  @!P1 IMAD.U32 R14, R16, 0x10000, RZ ;  /* 0x00010000100e9824 */ /* 0x004fe200078e00ff */
[----:B------:R-:W-:Y:S01]  /*0440*/  ISETP.GE.AND P1, PT, R21, UR8, PT ;  /* 0x0000000815007c0c */ /* 0x000fe2000bf26270 */
[----:B------:R-:W-:Y:S02]  /*0450*/  IMAD.MOV.U32 R16, RZ, RZ, RZ ;  /* 0x000000ffff107224 */ /* 0x000fe400078e00ff */
[----:B---3--:R-:W-:Y:S01]  /*0460*/  @!P2 IMAD.U32 R19, R18, 0x10000, RZ ;  /* 0x000100001213a824 */ /* 0x008fe200078e00ff */
[----:B------:R-:W-:Y:S02]  /*0470*/  @!P2 SHF.L.U32 R16, R20, 0x10, RZ ;  /* 0x000000101410a819 */ /* 0x000fe400000006ff */
[----:B------:R-:W-:-:S13]  /*0480*/  ISETP.LT.OR P2, PT, R26, 0x1, P1 ;  /* 0x000000011a00780c */ /* 0x000fda0000f41670 */
[----:B------:R-:W2:Y:S04]  /*0490*/  @!P2 LDG.E.U16 R20, desc[UR4][R4.64+0x140] ;  /* 0x000140040414a981 */ /* 0x000ea8000c1e1500 */
[----:B------:R-:W3:Y:S01]  /*04a0*/  @!P2 LDG.E.U16 R30, desc[UR4][R6.64+0x140] ;  /* 0x00014004061ea981 */ /* 0x000ee2000c1e1500 */
[----:B------:R-:W-:Y:S02]  /*04b0*/  IMAD.MOV.U32 R21, RZ, RZ, RZ ;  /* 0x000000ffff157224 */ /* 0x000fe400078e00ff */
[----:B------:R-:W-:Y:S02]  /*04c0*/  IMAD.MOV.U32 R18, RZ, RZ, RZ ;  /* 0x000000ffff127224 */ /* 0x000fe400078e00ff */
[----:B--2---:R-:W-:Y:S02]  /*04d0*/  @!P2 IMAD.U32 R21, R20, 0x10000, RZ ;  /* 0x000100001415a824 */ /* 0x004fe400078e00ff */
[----:B------:R-:W-:Y:S01]  /*04e0*/  FADD.FTZ R20, RZ, R11 ;  /* 0x0000000bff147221 */ /* 0x000fe20000010000 */
[----:B---3--:R-:W-:Y:S01]  /*04f0*/  @!P2 IMAD.U32 R18, R30, 0x10000, RZ ;  /* 0x000100001e12a824 */ /* 0x008fe200078e00ff */
[----:B------:R-:W-:Y:S01]  /*0500*/  ISETP.NE.AND P2, PT, R22, RZ, PT ;  /* 0x000000ff1600720c */ /* 0x000fe20003f45270 */
[----:B------:R-:W2:Y:S03]  /*0510*/  LDG.E.U8 R30, desc[UR4][R2.64+0xc0] ;  /* 0x0000c004021e7981 */ /* 0x000ea6000c1e1100 */
[----:B------:R-:W-:-:S02]  /*0520*/  FSEL R22, R20, RZ, !P2 ;  /* 0x000000ff14167208 */ /* 0x000fc40005000000 */
[----:B------:R-:W3:Y:S01]  /*0530*/  LDG.E.U8 R20, desc[UR4][R2.64+0x40] ;  /* 0x0000400402147981 */ /* 0x000ee2000c1e1100 */
[----:B------:R-:W-:-:S13]  /*0540*/  ISETP.NE.AND P3, PT, R23, RZ, PT ;  /* 0x000000ff1700720c */ /* 0x000fda0003f65270 */
[----:B------:R-:W-:Y:S01]  /*0550*/  @!P3 FADD.FTZ R22, R22, R13 ;  /* 0x0000000d1616b221 */ /* 0x000fe20000010000 */
[----:B---3--:R-:W-:Y:S02]  /*0560*/  ISETP.NE.AND P3, PT, R20, RZ, PT ;  /* 0x000000ff1400720c */ /* 0x008fe40003f65270 */
[----:B------:R-:W3:Y:S11]  /*0570*/  LDG.E.U8 R20, desc[UR4][R2.64+0x60] ;  /* 0x0000600402147981 */ /* 0x000ef6000c1e1100 */
[----:B------:R-:W-:Y:S01]  /*0580*/  @!P3 FADD.FTZ R22, R22, R12 ;  /* 0x0000000c1616b221 */ /* 0x000fe20000010000 */
[----:B---3--:R-:W-:-:S02]  /*0590*/  ISETP.NE.AND P3, PT, R20, RZ, PT ;  /* 0x000000ff1400720c */ /* 0x008fc40003f65270 */
[----:B------:R-:W3:Y:S11]  /*05a0*/  LDG.E.U8 R20, desc[UR4][R2.64+0x80] ;  /* 0x0000800402147981 */ /* 0x000ef6000c1e1100 */
[----:B------:R-:W-:Y:S01]  /*05b0*/  @!P3 FADD.FTZ R22, R22, R17 ;  /* 0x000000111616b221 */ /* 0x000fe20000010000 */
[----:B---3--:R-:W-:-:S02]  /*05c0*/  ISETP.NE.AND P3, PT, R20, RZ, PT ;  /* 0x000000ff1400720c */ /* 0x008fc40003f65270 */
[----:B------:R-:W3:Y:S11]  /*05d0*/  LDG.E.U8 R20, desc[UR4][R2.64+0xa0] ;  /* 0x0000a00402147981 */ /* 0x000ef6000c1e1100 */
[----:B------:R-:W-:Y:S01]  /*05e0*/  @!P3 FADD.FTZ R22, R22, R19 ;  /* 0x000000131616b221 */ /* 0x000fe20000010000 */
[----:B---3--:R-:W-:Y:S01]  /*05f0*/  ISETP.NE.AND P3, PT, R20, RZ, PT ;  /* 0x000000ff1400720c */ /* 0x008fe20003f65270 */
[----:B------:R-:W-:-:S12]  /*0600*/  VIADD R20, R10, 0xc0 ;  /* 0x000000c00a147836 */ /* 0x000fd80000000000 */
[----:B------:R-:W-:Y:S01]  /*0610*/  @!P3 FADD.FTZ R22, R22, R18 ;  /* 0x000000121616b221 */ /* 0x000fe20000010000 */
[----:B------:R-:W-:-:S04]  /*0620*/  ISETP.GE.AND P3, PT, R20, UR8, PT ;  /* 0x0000000814007c0c */ /* 0x000fc8000bf66270 */
[----:B------:R-:W-:-:S13]  /*0630*/  ISETP.LT.OR P6, PT, R26, 0x1, P3 ;  /* 0x000000011a00780c */ /* 0x000fda0001fc1670 */
[----:B------:R-:W3:Y:S01]  /*0640*/  @!P6 LDG.E.U16 R23, desc[UR4][R6.64+0x180] ;  /* 0x000180040617e981 */ /* 0x000ee2000c1e1500 */
[----:B--2---:R-:W-:Y:S01]  /*0650*/  ISETP.NE.AND P4, PT, R30, RZ, PT ;  /* 0x000000ff1e00720c */ /* 0x004fe20003f85270 */
[----:B------:R-:W-:Y:S01]  /*0660*/  VIADD R10, R10, 0xe0 ;  /* 0x000000e00a0a7836 */ /* 0x000fe20000000000 */
[----:B------:R-:W-:Y:S01]  /*0670*/  MOV R20, RZ ;  /* 0x000000ff00147202 */ /* 0x000fe20000000f00 */
[----:B------:R-:W2:Y:S01]  /*0680*/  LDG.E.U8 R30, desc[UR4][R2.64+0xe0] ;  /* 0x0000e004021e7981 */ /* 0x000ea2000c1e1100 */
[----:B---3--:R-:W-:-:S09]  /*0690*/  @!P6 IMAD.U32 R20, R23, 0x10000, RZ ;  /* 0x000100001714e824 */ /* 0x008fd200078e00ff */
[----:B------:R-:W-:Y:S01]  /*06a0*/  @!P4 FADD.FTZ R22, R22, R20 ;  /* 0x000000141616c221 */ /* 0x000fe20000010000 */
[----:B------:R-:W-:-:S04]  /*06b0*/  ISETP.GE.AND P4, PT, R10, UR8, PT ;  /* 0x000000080a007c0c */ /* 0x000fc8000bf86270 */
[----:B------:R-:W-:-:S13]  /*06c0*/  ISETP.LT.OR P5, PT, R26, 0x1, P4 ;  /* 0x000000011a00780c */ /* 0x000fda00027a1670 */
[----:B------:R-:W3:Y:S01]  /*06d0*/  @!P5 LDG.E.U16 R10, desc[UR4][R6.64+0x1c0] ;  /* 0x0001c004060ad981 */ /* 0x000ee2000c1e1500 */
[----:B------:R-:W-:Y:S01]  /*06e0*/  IMAD.MOV.U32 R23, RZ, RZ, RZ ;  /* 0x000000ffff177224 */ /* 0x000fe200078e00ff */
[----:B--2---:R-:W-:Y:S01]  /*06f0*/  ISETP.NE.AND P0, PT, R30, RZ, PT ;  /* 0x000000ff1e00720c */ /* 0x004fe20003f05270 */
[----:B---3--:R-:W-:Y:S02]  /*0700*/  @!P5 IMAD.U32 R23, R10, 0x10000, RZ ;  /* 0x000100000a17d824 */ /* 0x008fe400078e00ff */
[----:B------:R-:W2:Y:S04]  /*0710*/  @!P6 LDG.E.U16 R10, desc[UR4][R4.64+0x180] ;  /* 0x00018004040ae981 */ /* 0x000ea8000c1e1500 */
[----:B------:R0:W5:Y:S06]  /*0720*/  @!P5 LDG.E.U16 R4, desc[UR4][R4.64+0x1c0] ;  /* 0x0001c0040404d981 */ /* 0x00016c000c1e1500 */
[----:B------:R-:W-:-:S05]  /*0730*/  @!P0 FADD.FTZ R22, R22, R23 ;  /* 0x0000001716168221 */ /* 0x000fca0000010000 */
[----:B------:R-:W1:Y:S02]  /*0740*/  SHFL.BFLY PT, R31, R22, 0x10, 0x1f ;  /* 0x0e001f00161f7f89 */ /* 0x000e6400000e0000 */
[----:B-1----:R-:W-:-:S05]  /*0750*/  FADD.FTZ R31, R22, R31 ;  /* 0x0000001f161f7221 */ /* 0x002fca0000010000 */
[----:B------:R-:W1:Y:S02]  /*0760*/  SHFL.BFLY PT, R6, R31, 0x8, 0x1f ;  /* 0x0d001f001f067f89 */ /* 0x000e6400000e0000 */
[----:B-1----:R-:W-:-:S05]  /*0770*/  FADD.FTZ R30, R31, R6 ;  /* 0x000000061f1e7221 */ /* 0x002fca0000010000 */
[----:B------:R-:W1:Y:S02]  /*0780*/  SHFL.BFLY PT, R7, R30, 0x4, 0x1f ;  /* 0x0c801f001e077f89 */ /* 0x000e6400000e0000 */
[----:B-1----:R-:W-:-:S05]  /*0790*/  FADD.FTZ R32, R30, R7 ;  /* 0x000000071e207221 */ /* 0x002fca0000010000 */
[----:B------:R-:W1:Y:S01]  /*07a0*/  SHFL.BFLY PT, R7, R32, 0x2, 0x1f ;  /* 0x0c401f0020077f89 */ /* 0x000e6200000e0000 */
[----:B------:R-:W-:Y:S01]  /*07b0*/  ISETP.NE.AND P0, PT, R25, RZ, PT ;  /* 0x000000ff1900720c */ /* 0x000fe20003f05270 */
[----:B------:R-:W-:Y:S02]  /*07c0*/  HFMA2 R25, -RZ, RZ, 0, 0 ;  /* 0x00000000ff197431 */ /* 0x000fe400000001ff */
[----:B-1----:R-:W-:Y:S02]  /*07d0*/  FADD.FTZ R33, R32, R7 ;  /* 0x0000000720217221 */ /* 0x002fe40000010000 */
[----:B------:R-:W1:Y:S02]  /*07e0*/  LDC.64 R6, c[0x0][0x380] ;  /* 0x0000e000ff067b82 */ /* 0x000e640000000a00 */
[----:B-1----:R-:W-:-:S04]  /*07f0*/  IMAD.WIDE R6, R9, 0x2, R6 ;  /* 0x0000000209067825 */ /* 0x002fc800078e0206 */
[----:B--2---:R-:W-:Y:S02]  /*0800*/  @!P6 IMAD.U32 R25, R10, 0x10000, RZ ;  /* 0x000100000a19e824 */ /* 0x004fe400078e00ff */
[----:B------:R-:W1:Y:S01]  /*0810*/  SHFL.BFLY PT, R10, R33, 0x1, 0x1f ;  /* 0x0c201f00210a7f89 */ /* 0x000e6200000e0000 */
[----:B------:R-:W-:Y:S01]  /*0820*/  ISETP.GE.AND P6, PT, R26, 0x1, PT ;  /* 0x000000011a00780c */ /* 0x000fe20003fc6270 */
[----:B-1----:R-:W-:-:S12]  /*0830*/  FADD.FTZ R10, R33, R10 ;  /* 0x0000000a210a7221 */ /* 0x002fd80000010000 */
[----:B0-----:R-:W-:Y:S05]  /*0840*/  @!P6 EXIT ;  /* 0x000000000000e94d */ /* 0x001fea0003800000 */
[----:B------:R-:W-:Y:S01]  /*0850*/  ISETP.NE.AND P6, PT, R24, RZ, PT ;  /* 0x000000ff1800720c */ /* 0x000fe20003fc5270 */
[----:B------:R-:W-:-:S12]  /*0860*/  BSSY.RECONVERGENT B0, `(.L_x_94) ;  /* 0x0000006000007945 */ /* 0x000fd80003800200 */
[----:B------:R-:W-:Y:S05]  /*0870*/  @P6 BRA `(.L_x_95) ;  /* 0x0000000000106947 */ /* 0x000fea0003800000 */
[----:B------:R-:W-:Y:S01]  /*0880*/  @!P2 FFMA.FTZ R0, -R10, R0, R11 ;  /* 0x000000000a00a223 */ /* 0x000fe2000001010b */
[----:B------:R0:W-:Y:S04]  /*0890*/  @P2 STG.E.U16 desc[UR4][R6.64], RZ ;  /* 0x000000ff06002986 */ /* 0x0001e8000c101504 */
[----:B------:R-:W-:-:S05]  /*08a0*/  @!P2 F2FP.BF16.F32.PACK_AB R0, RZ, R0 ;  /* 0x00000000ff00a23e */ /* 0x000fca00000010ff */
[----:B------:R0:W-:Y:S02]  /*08b0*/  @!P2 STG.E.U16 desc[UR4][R6.64], R0 ;  /* 0x000000000600a986 */ /* 0x0001e4000c101504 */
.L_x_95:
[----:B------:R-:W-:Y:S05]  /*08c0*/  BSYNC.RECONVERGENT B0 ;  /* 0x0000000000007941 */ /* 0x000fea0003800200 */
.L_x_94:
[----:B------:R-:W-:Y:S01]  /*08d0*/  ISETP.NE.AND P2, PT, R27, RZ, PT ;  /* 0x000000ff1b00720c */ /* 0x000fe20003f45270 */
[----:B------:R-:W-:-:S12]  /*08e0*/  BSSY.RECONVERGENT B0, `(.L_x_96) ;  /* 0x0000008000007945 */ /* 0x000fd80003800200 */
[----:B------:R-:W-:Y:S05]  /*08f0*/  @P2 BRA `(.L_x_97) ;  /* 0x0000000000182947 */ /* 0x000fea0003800000 */
[----:B0-----:R-:W2:Y:S02]  /*0900*/  LDG.E.U8 R0, desc[UR4][R2.64+0x20] ;  /* 0x0000200402007981 */ /* 0x001ea4000c1e1100 */
[----:B--2---:R-:W-:-:S13]  /*0910*/  ISETP.NE.AND P2, PT, R0, RZ, PT ;  /* 0x000000ff0000720c */ /* 0x004fda0003f45270 */
[----:B------:R-:W-:Y:S01]  /*0920*/  @!P2 FFMA.FTZ R8, -R10, R8, R13 ;  /* 0x000000080a08a223 */ /* 0x000fe2000001010d */
[----:B------:R1:W-:Y:S04]  /*0930*/  @P2 STG.E.U16 desc[UR4][R6.64+0x40], RZ ;  /* 0x000040ff06002986 */ /* 0x0003e8000c101504 */
[----:B------:R-:W-:-:S05]  /*0940*/  @!P2 F2FP.BF16.F32.PACK_AB R8, RZ, R8 ;  /* 0x00000008ff08a23e */ /* 0x000fca00000010ff */
[----:B------:R1:W-:Y:S02]  /*0950*/  @!P2 STG.E.U16 desc[UR4][R6.64+0x40], R8 ;  /* 0x000040080600a986 */ /* 0x0003e4000c101504 */
.L_x_97:
[----:B------:R-:W-:Y:S05]  /*0960*/  BSYNC.RECONVERGENT B0 ;  /* 0x0000000000007941 */ /* 0x000fea0003800200 */
.L_x_96:
        /* <DEDUP_REMOVED lines=9> */
.L_x_99:
[----:B------:R-:W-:Y:S05]  /*0a00*/  BSYNC.RECONVERGENT B0 ;  /* 0x0000000000007941 */ /* 0x000fea0003800200 */
.L_x_98:
[----:B------:R-:W-:Y:S01]  /*0a10*/  ISETP.NE.AND P2, PT, R29, RZ, PT ;  /* 0x000000ff1d00720c */ /* 0x000fe20003f45270 */
[----:B------:R-:W-:-:S12]  /*0a20*/  BSSY.RECONVERGENT B0, `(.L_x_100) ;  /* 0x0000008000007945 */ /* 0x000fd80003800200 */
[----:B------:R-:W-:Y:S05]  /*0a30*/  @P2 BRA `(.L_x_101) ;  /* 0x0000000000182947 */ /* 0x000fea0003800000 */
[----:B0-----:R-:W3:Y:S02]  /*0a40*/  LDG.E.U8 R0, desc[UR4][R2.64+0x60] ;  /* 0x0000600402007981 */ /* 0x001ee4000c1e1100 */
[----:B---3--:R-:W-:-:S13]  /*0a50*/  ISETP.NE.AND P2, PT, R0, RZ, PT ;  /* 0x000000ff0000720c */ /* 0x008fda0003f45270 */
[----:B------:R-:W-:Y:S01]  /*0a60*/  @!P2 FFMA.FTZ R14, -R10, R14, R17 ;  /* 0x0000000e0a0ea223 */ /* 0x000fe20000010111 */
[----:B------:R3:W-:Y:S04]  /*0a70*/  @P2 STG.E.U16 desc[UR4][R6.64+0xc0], RZ ;  /* 0x0000c0ff06002986 */ /* 0x0007e8000c101504 */
[----:B------:R-:W-:-:S05]  /*0a80*/  @!P2 F2FP.BF16.F32.PACK_AB R14, RZ, R14 ;  /* 0x0000000eff0ea23e */ /* 0x000fca00000010ff */
[----:B------:R3:W-:Y:S02]  /*0a90*/  @!P2 STG.E.U16 desc[UR4][R6.64+0xc0], R14 ;  /* 0x0000c00e0600a986 */ /* 0x0007e4000c101504 */
.L_x_101:
[----:B------:R-:W-:Y:S05]  /*0aa0*/  BSYNC.RECONVERGENT B0 ;  /* 0x0000000000007941 */ /* 0x000fea0003800200 */
.L_x_100:
[----:B------:R-:W-:Y:S04]  /*0ab0*/  BSSY.RECONVERGENT B0, `(.L_x_102) ;  /* 0x0000008000007945 */ /* 0x000fe80003800200 */
[----:B------:R-:W-:Y:S05]  /*0ac0*/  @P0 BRA `(.L_x_103) ;  /* 0x0000000000180947 */ /* 0x000fea0003800000 */
[----:B0-----:R-:W4:Y:S02]  /*0ad0*/  LDG.E.U8 R0, desc[UR4][R2.64+0x80] ;  /* 0x0000800402007981 */ /* 0x001f24000c1e1100 */
[----:B----4-:R-:W-:-:S13]  /*0ae0*/  ISETP.NE.AND P0, PT, R0, RZ, PT ;  /* 0x000000ff0000720c */ /* 0x010fda0003f05270 */
[----:B------:R-:W-:Y:S01]  /*0af0*/  @!P0 FFMA.FTZ R16, -R10, R16, R19 ;  /* 0x000000100a108223 */ /* 0x000fe20000010113 */
[----:B------:R4:W-:Y:S04]  /*0b00*/  @P0 STG.E.U16 desc[UR4][R6.64+0x100], RZ ;  /* 0x000100ff06000986 */ /* 0x0009e8000c101504 */
[----:B------:R-:W-:-:S05]  /*0b10*/  @!P0 F2FP.BF16.F32.PACK_AB R16, RZ, R16 ;  /* 0x00000010ff10823e */ /* 0x000fca00000010ff */
[----:B------:R4:W-:Y:S02]  /*0b20*/  @!P0 STG.E.U16 desc[UR4][R6.64+0x100], R16 ;  /* 0x0001001006008986 */ /* 0x0009e4000c101504 */
.L_x_103:
[----:B------:R-:W-:Y:S05]  /*0b30*/  BSYNC.RECONVERGENT B0 ;  /* 0x0000000000007941 */ /* 0x000fea0003800200 */
.L_x_102:
[----:B------:R-:W-:Y:S04]  /*0b40*/  BSSY.RECONVERGENT B0, `(.L_x_104) ;  /* 0x0000008000007945 */ /* 0x000fe80003800200 */
[----:B------:R-:W-:Y:S05]  /*0b50*/  @P1 BRA `(.L_x_105) ;  /* 0x0000000000181947 */ /* 0x000fea0003800000 */
[----:B0-----:R-:W2:Y:S02]  /*0b60*/  LDG.E.U8 R0, desc[UR4][R2.64+0xa0] ;  /* 0x0000a00402007981 */ /* 0x001ea4000c1e1100 */
[----:B--2---:R-:W-:-:S13]  /*0b70*/  ISETP.NE.AND P0, PT, R0, RZ, PT ;  /* 0x000000ff0000720c */ /* 0x004fda0003f05270 */
[----:B------:R-:W-:Y:S01]  /*0b80*/  @!P0 FFMA.FTZ R21, -R10, R21, R18 ;  /* 0x000000150a158223 */ /* 0x000fe20000010112 */
[----:B------:R0:W-:Y:S04]  /*0b90*/  @P0 STG.E.U16 desc[UR4][R6.64+0x140], RZ ;  /* 0x000140ff06000986 */ /* 0x0001e8000c101504 */
[----:B------:R-:W-:-:S05]  /*0ba0*/  @!P0 F2FP.BF16.F32.PACK_AB R21, RZ, R21 ;  /* 0x00000015ff15823e */ /* 0x000fca00000010ff */
[----:B------:R0:W-:Y:S02]  /*0bb0*/  @!P0 STG.E.U16 desc[UR4][R6.64+0x140], R21 ;  /* 0x0001401506008986 */ /* 0x0001e4000c101504 */
.L_x_105:
[----:B------:R-:W-:Y:S05]  /*0bc0*/  BSYNC.RECONVERGENT B0 ;  /* 0x0000000000007941 */ /* 0x000fea0003800200 */
.L_x_104:
        /* <DEDUP_REMOVED lines=8> */
.L_x_107:
[----:B------:R-:W-:Y:S05]  /*0c50*/  BSYNC.RECONVERGENT B0 ;  /* 0x0000000000007941 */ /* 0x000fea0003800200 */
.L_x_106:
[----:B------:R-:W-:Y:S05]  /*0c60*/  @P4 EXIT ;  /* 0x000000000000494d */ /* 0x000fea0003800000 */
[----:B------:R-:W2:Y:S01]  /*0c70*/  LDG.E.U8 R2, desc[UR4][R2.64+0xe0] ;  /* 0x0000e00402027981 */ /* 0x000ea2000c1e1100 */
[----:B0-----:R-:W-:Y:S02]  /*0c80*/  IMAD.MOV.U32 R0, RZ, RZ, RZ ;  /* 0x000000ffff007224 */ /* 0x001fe400078e00ff */
[----:B-----5:R-:W-:Y:S01]  /*0c90*/  @!P5 IMAD.U32 R0, R4, 0x10000, RZ ;  /* 0x000100000400d824 */ /* 0x020fe200078e00ff */
[----:B--2---:R-:W-:-:S13]  /*0ca0*/  ISETP.NE.AND P0, PT, R2, RZ, PT ;  /* 0x000000ff0200720c */ /* 0x004fda0003f05270 */
[----:B------:R0:W-:Y:S01]  /*0cb0*/  @P0 STG.E.U16 desc[UR4][R6.64+0x1c0], RZ ;  /* 0x0001c0ff06000986 */ /* 0x0001e2000c101504 */
[----:B------:R-:W-:Y:S05]  /*0cc0*/  @P0 EXIT ;  /* 0x000000000000094d */ /* 0x000fea0003800000 */
[----:B------:R-:W-:-:S05]  /*0cd0*/  FFMA.FTZ R0, -R10, R0, R23 ;  /* 0x000000000a007223 */ /* 0x000fca0000010117 */
[----:B------:R-:W-:-:S05]  /*0ce0*/  F2FP.BF16.F32.PACK_AB R0, RZ, R0 ;  /* 0x00000000ff00723e */ /* 0x000fca00000010ff */
[----:B------:R-:W-:Y:S01]  /*0cf0*/  STG.E.U16 desc[UR4][R6.64+0x1c0], R0 ;  /* 0x0001c00006007986 */ /* 0x000fe2000c101504 */
[----:B------:R-:W-:Y:S05]  /*0d00*/  EXIT ;  /* 0x000000000000794d */ /* 0x000fea0003800000 */
.L_x_108:
        /* <DEDUP_REMOVED lines=15> */
.L_x_11131:


//--------------------- .text._ZN43_GLOBAL__N__9ae7fba5_10_SoftMax_cu_9f978f6321softmax_warp_backwardIN3c108BFloat16ES2_fLi7ELb0ELb1EEEvPT0_PKT_S7_iiiPKb --------------------------
	.section	.text._ZN43_GLOBAL__N__9ae7fba5_10_SoftMax_cu_9f978f6321softmax_warp_backwardIN3c108BFloat16ES2_fLi7ELb0ELb1EEEvPT0_PKT_S7_iiiPKb,"ax",@progbits
	.align	128
.text._ZN43_GLOBAL__N__9ae7fba5_10_SoftMax_cu_9f978f6321softmax_warp_backwardIN3c108BFloat16ES2_fLi7ELb0ELb1EEEvPT0_PKT_S7_iiiPKb:
        .type           _ZN43_GLOBAL__N__9ae7fba5_10_SoftMax_cu_9f978f6321softmax_warp_backwardIN3c108BFloat16ES2_fLi7ELb0ELb1EEEvPT0_PKT_S7_iiiPKb,@function
        .size           _ZN43_GLOBAL__N__9ae7fba5_10_SoftMax_cu_9f978f6321softmax_warp_backwardIN3c108BFloat16ES2_fLi7ELb0ELb1EEEvPT0_PKT_S7_iiiPKb,(.L_x_11132 - _ZN43_GLOBAL__N__9ae7fba5_10_SoftMax_cu_9f978f6321softmax_warp_backwardIN3c108BFloat16ES2_fLi7ELb0ELb1EEEvPT0_PKT_S7_iiiPKb)
        .other          _ZN43_GLOBAL__N__9ae7fba5_10_SoftMax_cu_9f978f6321softmax_warp_backwardIN3c108BFloat16ES2_fLi7ELb0ELb1EEEvPT0_PKT_S7_iiiPKb,@"STO_CUDA_ENTRY STV_DEFAULT"
_ZN43_GLOBAL__N__9ae7fba5_10_SoftMax_cu_9f978f6321softmax_warp_backwardIN3c108BFloat16ES2_fLi7ELb0ELb1EEEvPT0_PKT_S7_iiiPKb:
[----:B------:R-:W-:Y:S01]  /*0000*/  LDC R1, c[0x0][0x37c] ;  /* 0x0000df00ff017b82 */ /* 0x000fe20000000800 */
[----:B------:R-:W0:Y:S01]  /*0010*/  S2R R0, SR_CTAID.X ;  /* 0x0000000000007919 */ /* 0x000e220000002500 */
[----:B------:R-:W0:Y:S06]  /*0020*/  LDCU UR4, c[0x0][0x364] ;  /* 0x00006c80ff0477ac */ /* 0x000e2c0008000800 */
[----:B------:R-:W1:Y:S01]  /*0030*/  LDC R19, c[0x0][0x3a0] ;  /* 0x0000e800ff137b82 */ /* 0x000e620000000800 */
[----:B------:R-:W0:Y:S01]  /*0040*/  S2R R5, SR_TID.Y ;  /* 0x0000000000057919 */ /* 0x000e220000002200 */
[----:B------:R-:W2:Y:S01]  /*0050*/  LDCU.64 UR6, c[0x0][0x398] ;  /* 0x00007300ff0677ac */ /* 0x000ea20008000a00 */
[----:B------:R-:W3:Y:S05]  /*0060*/  S2R R4, SR_TID.X ;  /* 0x0000000000047919 */ /* 0x000eea0000002100 */
[----:B------:R-:W4:Y:S08]  /*0070*/  LDC.64 R2, c[0x0][0x390] ;  /* 0x0000e400ff027b82 */ /* 0x000f300000000a00 */
[----:B------:R-:W5:Y:S01]  /*0080*/  LDC.64 R8, c[0x0][0x388] ;  /* 0x0000e200ff087b82 */ /* 0x000f620000000a00 */
[----:B0-----:R-:W-:Y:S01]  /*0090*/  IMAD R0, R0, UR4, R5 ;  /* 0x0000000400007c24 */ /* 0x001fe2000f8e0205 */
[----:B------:R-:W0:Y:S03]  /*00a0*/  LDCU.64 UR4, c[0x0][0x358] ;  /* 0x00006b00ff0477ac */ /* 0x000e260008000a00 */
[----:B------:R-:W-:Y:S01]  /*00b0*/  IMAD.SHL.U32 R0, R0, 0x2, RZ ;  /* 0x0000000200007824 */ /* 0x000fe200078e00ff */
[----:B---3--:R-:W-:-:S04]  /*00c0*/  LOP3.LUT R4, R4, 0x1f, RZ, 0xc0, !PT ;  /* 0x0000001f04047812 */ /* 0x008fc800078ec0ff */
[-C--:B-1----:R-:W-:Y:S01]  /*00d0*/  ISETP.GE.AND P1, PT, R4, R19.reuse, PT ;  /* 0x000000130400720c */ /* 0x082fe20003f26270 */
[C---:B--2---:R-:W-:Y:S01]  /*00e0*/  IMAD R21, R0.reuse, UR7, R4 ;  /* 0x0000000700157c24 */ /* 0x044fe2000f8e0204 */
[----:B------:R-:W-:Y:S01]  /*00f0*/  IADD3 R20, PT, PT, -R0, UR6, RZ ;  /* 0x0000000600147c10 */ /* 0x000fe2000fffe1ff */
[----:B------:R-:W-:Y:S01]  /*0100*/  VIADD R6, R4, 0x20 ;  /* 0x0000002004067836 */ /* 0x000fe20000000000 */
[----:B------:R-:W-:Y:S01]  /*0110*/  CS2R R14, SRZ ;  /* 0x00000000000e7805 */ /* 0x000fe2000001ff00 */
[C---:B----4-:R-:W-:Y:S01]  /*0120*/  IMAD.WIDE R2, R21.reuse, 0x2, R2 ;  /* 0x0000000215027825 */ /* 0x050fe200078e0202 */
[----:B------:R-:W-:Y:S02]  /*0130*/  ISETP.LT.OR P4, PT, R20, 0x1, P1 ;  /* 0x000000011400780c */ /* 0x000fe40000f81670 */
[----:B------:R-:W-:Y:S02]  /*0140*/  CS2R R12, SRZ ;  /* 0x00000000000c7805 */ /* 0x000fe4000001ff00 */
[----:B------:R-:W-:Y:S01]  /*0150*/  ISETP.GE.AND P2, PT, R6, R19, PT ;  /* 0x000000130600720c */ /* 0x000fe20003f46270 */
[----:B-----5:R-:W-:Y:S01]  /*0160*/  IMAD.WIDE R8, R21, 0x2, R8 ;  /* 0x0000000215087825 */ /* 0x020fe200078e0208 */
[----:B------:R-:W1:Y:S02]  /*0170*/  LDCU.64 UR6, c[0x0][0x3a8] ;  /* 0x00007500ff0677ac */ /* 0x000e640008000a00 */
[----:B------:R-:W-:-:S05]  /*0180*/  ISETP.LT.OR P5, PT, R20, 0x1, P2 ;  /* 0x000000011400780c */ /* 0x000fca00017a1670 */
[----:B0-----:R-:W2:Y:S04]  /*0190*/  @!P4 LDG.E.U16 R0, desc[UR4][R2.64] ;  /* 0x000000040200c981 */ /* 0x001ea8000c1e1500 */
[----:B------:R-:W3:Y:S04]  /*01a0*/  @!P4 LDG.E.U16 R7, desc[UR4][R8.64] ;  /* 0x000000040807c981 */ /* 0x000ee8000c1e1500 */
[----:B------:R-:W4:Y:S04]  /*01b0*/  @!P5 LDG.E.U16 R5, desc[UR4][R8.64+0x40] ;  /* 0x000040040805d981 */ /* 0x000f28000c1e1500 */
[----:B------:R-:W5:Y:S01]  /*01c0*/  @!P5 LDG.E.U16 R6, desc[UR4][R2.64+0x40] ;  /* 0x000040040206d981 */ /* 0x000f62000c1e1500 */
[----:B------:R-:W-:-:S05]  /*01d0*/  VIADD R10, R4, 0x40 ;  /* 0x00000040040a7836 */ /* 0x000fca0000000000 */
[----:B------:R-:W-:-:S04]  /*01e0*/  ISETP.GE.AND P3, PT, R10, R19, PT ;  /* 0x000000130a00720c */ /* 0x000fc80003f66270 */
[----:B------:R-:W-:Y:S02]  /*01f0*/  ISETP.LT.OR P6, PT, R20, 0x1, P3 ;  /* 0x000000011400780c */ /* 0x000fe40001fc1670 */
[----:B------:R-:W-:-:S11]  /*0200*/  IADD3 R4, PT, PT, R4, 0x60, RZ ;  /* 0x0000006004047810 */ /* 0x000fd60007ffe0ff */
[----:B------:R-:W5:Y:S01]  /*0210*/  @!P6 LDG.E.U16 R11, desc[UR4][R8.64+0x80] ;  /* 0x00008004080be981 */ /* 0x000f62000c1e1500 */
[----:B------:R-:W-:Y:S01]  /*0220*/  ISETP.GE.AND P0, PT, R4, R19, PT ;  /* 0x000000130400720c */ /* 0x000fe20003f06270 */
[----:B------:R-:W-:Y:S02]  /*0230*/  IMAD.MOV.U32 R17, RZ, RZ, RZ ;  /* 0x000000ffff117224 */ /* 0x000fe400078e00ff */
[----:B--2---:R-:W-:Y:S02]  /*0240*/  @!P4 IMAD.U32 R14, R0, 0x10000, RZ ;  /* 0x00010000000ec824 */ /* 0x004fe400078e00ff */
[----:B------:R-:W2:Y:S01]  /*0250*/  @!P6 LDG.E.U16 R0, desc[UR4][R2.64+0x80] ;  /* 0x000080040200e981 */ /* 0x000ea2000c1e1500 */
[----:B---3--:R-:W-:Y:S01]  /*0260*/  @!P4 IMAD.U32 R17, R7, 0x10000, RZ ;  /* 0x000100000711c824 */ /* 0x008fe200078e00ff */
[----:B------:R-:W-:Y:S02]  /*0270*/  ISETP.LT.OR P4, PT, R20, 0x1, P0 ;  /* 0x000000011400780c */ /* 0x000fe40000781670 */
[----:B----4-:R-:W-:Y:S01]  /*0280*/  @!P5 SHF.L.U32 R15, R5, 0x10, RZ ;  /* 0x00000010050fd819 */ /* 0x010fe200000006ff */
[----:B-----5:R-:W-:Y:S01]  /*0290*/  @!P5 IMAD.U32 R12, R6, 0x10000, RZ ;  /* 0x00010000060cd824 */ /* 0x020fe200078e00ff */
[----:B------:R-:W-:Y:S01]  /*02a0*/  ISETP.LT.OR P5, PT, R20, 0x2, P1 ;  /* 0x000000021400780c */ /* 0x000fe20000fa1670 */
[----:B------:R-:W-:-:S04]  /*02b0*/  IMAD.WIDE.U32 R4, R19, 0x2, R8 ;  /* 0x0000000213047825 */ /* 0x000fc800078e0008 */
[----:B------:R-:W-:-:S04]  /*02c0*/  IMAD.WIDE.U32 R6, R19, 0x2, R2 ;  /* 0x0000000213067825 */ /* 0x000fc800078e0002 */
[----:B------:R0:W3:Y:S04]  /*02d0*/  @!P4 LDG.E.U16 R16, desc[UR4][R8.64+0xc0] ;  /* 0x0000c0040810c981 */ /* 0x0000e8000c1e1500 */
[----:B------:R-:W4:Y:S04]  /*02e0*/  @!P4 LDG.E.U16 R18, desc[UR4][R2.64+0xc0] ;  /* 0x0000c0040212c981 */ /* 0x000f28000c1e1500 */
[----:B------:R-:W5:Y:S04]  /*02f0*/  @!P5 LDG.E.U16 R22, desc[UR4][R4.64] ;  /* 0x000000040416d981 */ /* 0x000f68000c1e1500 */
[----:B------:R-:W5:Y:S01]  /*0300*/  @!P5 LDG.E.U16 R23, desc[UR4][R6.64] ;  /* 0x000000040617d981 */ /* 0x000f62000c1e1500 */
[----:B------:R-:W-:Y:S01]  /*0310*/  IMAD.MOV.U32 R10, RZ, RZ, RZ ;  /* 0x000000ffff0a7224 */ /* 0x000fe200078e00ff */
[----:B------:R-:W-:-:S02]  /*0320*/  @!P6 SHF.L.U32 R13, R11, 0x10, RZ ;  /* 0x000000100b0de819 */ /* 0x000fc400000006ff */
[----:B0-----:R-:W-:Y:S01]  /*0330*/  CS2R R8, SRZ ;  /* 0x0000000000087805 */ /* 0x001fe2000001ff00 */
[----:B------:R-:W-:Y:S02]  /*0340*/  IMAD.MOV.U32 R11, RZ, RZ, RZ ;  /* 0x000000ffff0b7224 */ /* 0x000fe400078e00ff */
[----:B--2---:R-:W-:Y:S01]  /*0350*/  @!P6 IMAD.U32 R10, R0, 0x10000, RZ ;  /* 0x00010000000ae824 */ /* 0x004fe200078e00ff */
[----:B------:R-:W-:-:S13]  /*0360*/  ISETP.LT.OR P6, PT, R20, 0x2, P2 ;  /* 0x000000021400780c */ /* 0x000fda00017c1670 */
[----:B------:R-:W2:Y:S04]  /*0370*/  @!P6 LDG.E.U16 R3, desc[UR4][R4.64+0x40] ;  /* 0x000040040403e981 */ /* 0x000ea8000c1e1500 */
[----:B------:R-:W2:Y:S01]  /*0380*/  @!P6 LDG.E.U16 R2, desc[UR4][R6.64+0x40] ;  /* 0x000040040602e981 */ /* 0x000ea2000c1e1500 */
[----:B---3--:R-:W-:Y:S01]  /*0390*/  @!P4 SHF.L.U32 R11, R16, 0x10, RZ ;  /* 0x00000010100bc819 */ /* 0x008fe200000006ff */
[----:B------:R-:W-:Y:S02]  /*03a0*/  IMAD.MOV.U32 R0, RZ, RZ, RZ ;  /* 0x000000ffff007224 */ /* 0x000fe400078e00ff */
[----:B----4-:R-:W-:Y:S01]  /*03b0*/  @!P4 IMAD.U32 R8, R18, 0x10000, RZ ;  /* 0x000100001208c824 */ /* 0x010fe200078e00ff */
[----:B------:R-:W-:Y:S02]  /*03c0*/  ISETP.LT.OR P4, PT, R20, 0x2, P3 ;  /* 0x000000021400780c */ /* 0x000fe40001f81670 */
[----:B-----5:R-:W-:Y:S01]  /*03d0*/  @!P5 SHF.L.U32 R9, R22, 0x10, RZ ;  /* 0x000000101609d819 */ /* 0x020fe200000006ff */
[----:B------:R-:W-:Y:S01]  /*03e0*/  @!P5 IMAD.U32 R0, R23, 0x10000, RZ ;  /* 0x000100001700d824 */ /* 0x000fe200078e00ff */
[----:B------:R-:W-:-:S09]  /*03f0*/  ISETP.LT.OR P5, PT, R20, 0x2, P0 ;  /* 0x000000021400780c */ /* 0x000fd200007a1670 */
[----:B------:R-:W3:Y:S01]  /*0400*/  @!P4 LDG.E.U16 R22, desc[UR4][R4.64+0x80] ;  /* 0x000080040416c981 */ /* 0x000ee2000c1e1500 */
[----:B------:R-:W-:-:S03]  /*0410*/  IMAD.MOV.U32 R16, RZ, RZ, RZ ;  /* 0x000000ffff107224 */ /* 0x000fc600078e00ff */
[----:B------:R-:W4:Y:S04]  /*0420*/  @!P4 LDG.E.U16 R26, desc[UR4][R6.64+0x80] ;  /* 0x00008004061ac981 */ /* 0x000f28000c1e1500 */
[----:B------:R-:W5:Y:S01]  /*0430*/  @!P5 LDG.E.U16 R24, desc[UR4][R4.64+0xc0] ;  /* 0x0000c0040418d981 */ /* 0x000f62000c1e1500 */
[----:B------:R-:W-:-:S03]  /*0440*/  HFMA2 R23, -RZ, RZ, 0, 0 ;  /* 0x00000000ff177431 */ /* 0x000fc600000001ff */
[----:B------:R-:W4:Y:S01]  /*0450*/  @!P5 LDG.E.U16 R28, desc[UR4][R6.64+0xc0] ;  /* 0x0000c004061cd981 */ /* 0x000f22000c1e1500 */
[----:B------:R-:W-:Y:S01]  /*0460*/  MOV R18, RZ ;  /* 0x000000ff00127202 */ /* 0x000fe20000000f00 */
[----:B--2---:R-:W-:Y:S02]  /*0470*/  @!P6 IMAD.U32 R16, R3, 0x10000, RZ ;  /* 0x000100000310e824 */ /* 0x004fe400078e00ff */
[----:B------:R-:W-:Y:S01]  /*0480*/  @!P6 IMAD.U32 R23, R2, 0x10000, RZ ;  /* 0x000100000217e824 */ /* 0x000fe200078e00ff */
[----:B-1----:R-:W-:-:S04]  /*0490*/  IADD3 R2, P6, PT, R21, UR6, RZ ;  /* 0x0000000615027c10 */ /* 0x002fc8000ffde0ff */
[----:B------:R-:W-:-:S05]  /*04a0*/  LEA.HI.X.SX32 R3, R21, UR7, 0x1, P6 ;  /* 0x0000000715037c11 */ /* 0x000fca000b0f0eff */
[----:B------:R-:W2:Y:S04]  /*04b0*/  LDG.E.U8 R4, desc[UR4][R2.64] ;  /* 0x0000000402047981 */ /* 0x000ea8000c1e1100 */
[----:B------:R-:W2:Y:S04]  /*04c0*/  LDG.E.U8 R5, desc[UR4][R2.64+0x20] ;  /* 0x0000200402057981 */ /* 0x000ea8000c1e1100 */
[----:B------:R-:W2:Y:S01]  /*04d0*/  LDG.E.U8 R7, desc[UR4][R2.64+0x40] ;  /* 0x0000400402077981 */ /* 0x000ea2000c1e1100 */
[----:B---3--:R-:W-:Y:S02]  /*04e0*/  @!P4 IMAD.U32 R18, R22, 0x10000, RZ ;  /* 0x000100001612c824 */ /* 0x008fe400078e00ff */
[----:B------:R-:W-:-:S02]  /*04f0*/  IMAD.MOV.U32 R22, RZ, RZ, RZ ;  /* 0x000000ffff167224 */ /* 0x000fc400078e00ff */
[----:B-----5:R-:W-:Y:S02]  /*0500*/  @!P5 IMAD.U32 R22, R24, 0x10000, RZ ;  /* 0x000100001816d824 */ /* 0x020fe400078e00ff */
[----:B------:R-:W3:Y:S01]  /*0510*/  LDG.E.U8 R24, desc[UR4][R2.64+0x60] ;  /* 0x0000600402187981 */ /* 0x000ee2000c1e1100 */
[----:B------:R-:W-:Y:S01]  /*0520*/  IMAD.MOV.U32 R25, RZ, RZ, RZ ;  /* 0x000000ffff197224 */ /* 0x000fe200078e00ff */
[----:B----4-:R-:W-:Y:S01]  /*0530*/  @!P4 SHF.L.U32 R25, R26, 0x10, RZ ;  /* 0x000000101a19c819 */ /* 0x010fe200000006ff */
[----:B------:R-:W-:Y:S02]  /*0540*/  HFMA2 R27, -RZ, RZ, 0, 0 ;  /* 0x00000000ff1b7431 */ /* 0x000fe400000001ff */
[----:B------:R-:W-:Y:S02]  /*0550*/  @!P5 IMAD.U32 R27, R28, 0x10000, RZ ;  /* 0x000100001c1bd824 */ /* 0x000fe400078e00ff */
[----:B------:R-:W-:Y:S01]  /*0560*/  FADD.FTZ R6, RZ, R17 ;  /* 0x00000011ff067221 */ /* 0x000fe20000010000 */
[----:B--2---:R-:W-:-:S02]  /*0570*/  ISETP.NE.AND P4, PT, R4, RZ, PT ;  /* 0x000000ff0400720c */ /* 0x004fc40003f85270 */
[----:B------:R-:W-:Y:S02]  /*0580*/  IADD3 R4, P6, PT, R2, R19, RZ ;  /* 0x0000001302047210 */ /* 0x000fe40007fde0ff */
[----:B------:R-:W-:Y:S02]  /*0590*/  ISETP.NE.AND P5, PT, R5, RZ, PT ;  /* 0x000000ff0500720c */ /* 0x000fe40003fa5270 */
[----:B------:R-:W-:Y:S02]  /*05a0*/  LEA.HI.X.SX32 R5, R19, R3, 0x1, P6 ;  /* 0x0000000313057211 */ /* 0x000fe400030f0eff */
[----:B------:R-:W-:-:S03]  /*05b0*/  FSEL R6, R6, RZ, !P4 ;  /* 0x000000ff06067208 */ /* 0x000fc60006000000 */
[----:B------:R-:W2:Y:S04]  /*05c0*/  LDG.E.U8 R28, desc[UR4][R4.64+0x20] ;  /* 0x00002004041c7981 */ /* 0x000ea8000c1e1100 */
[----:B------:R-:W4:Y:S02]  /*05d0*/  LDG.E.U8 R26, desc[UR4][R4.64] ;  /* 0x00000004041a7981 */ /* 0x000f24000c1e1100 */
[----:B------:R-:W-:Y:S01]  /*05e0*/  @!P5 FADD.FTZ R6, R6, R15 ;  /* 0x0000000f0606d221 */ /* 0x000fe20000010000 */
[----:B------:R-:W-:Y:S02]  /*05f0*/  ISETP.NE.AND P5, PT, R7, RZ, PT ;  /* 0x000000ff0700720c */ /* 0x000fe40003fa5270 */
[----:B------:R-:W5:Y:S01]  /*0600*/  LDG.E.U8 R7, desc[UR4][R4.64+0x40] ;  /* 0x0000400404077981 */ /* 0x000f62000c1e1100 */
[----:B---3--:R-:W-:-:S03]  /*0610*/  ISETP.NE.AND P6, PT, R24, RZ, PT ;  /* 0x000000ff1800720c */ /* 0x008fc60003fc5270 */
[----:B------:R-:W3:Y:S07]  /*0620*/  LDG.E.U8 R24, desc[UR4][R4.64+0x60] ;  /* 0x0000600404187981 */ /* 0x000eee000c1e1100 */
[----:B------:R-:W-:-:S04]  /*0630*/  @!P5 FADD.FTZ R6, R6, R13 ;  /* 0x0000000d0606d221 */ /* 0x000fc80000010000 */
[----:B------:R-:W-:Y:S01]  /*0640*/  @!P6 FADD.FTZ R6, R6, R11 ;  /* 0x0000000b0606e221 */ /* 0x000fe20000010000 */
[----:B------:R-:W-:Y:S01]  /*0650*/  FADD.FTZ R29, RZ, R9 ;  /* 0x00000009ff1d7221 */ /* 0x000fe20000010000 */
[----:B--2---:R-:W-:Y:S02]  /*0660*/  ISETP.NE.AND P6, PT, R28, RZ, PT ;  /* 0x000000ff1c00720c */ /* 0x004fe40003fc5270 */
[----:B----4-:R-:W-:-:S04]  /*0670*/  ISETP.NE.AND P5, PT, R26, RZ, PT ;  /* 0x000000ff1a00720c */ /* 0x010fc80003fa5270 */
[----:B------:R-:W-:Y:S02]  /*0680*/  FSEL R29, R29, RZ, !P5 ;  /* 0x000000ff1d1d7208 */ /* 0x000fe40006800000 */
[----:B-----5:R-:W-:-:S05]  /*0690*/  ISETP.NE.AND P5, PT, R7, RZ, PT ;  /* 0x000000ff0700720c */ /* 0x020fca0003fa5270 */
[----:B------:R-:W-:Y:S01]  /*06a0*/  @!P6 FADD.FTZ R29, R29, R16 ;  /* 0x000000101d1de221 */ /* 0x000fe20000010000 */
[----:B---3--:R-:W-:Y:S01]  /*06b0*/  ISETP.NE.AND P6, PT, R24, RZ, PT ;  /* 0x000000ff1800720c */ /* 0x008fe20003fc5270 */
[----:B------:R-:W0:Y:S06]  /*06c0*/  SHFL.BFLY PT, R7, R6, 0x10, 0x1f ;  /* 0x0e001f0006077f89 */ /* 0x000e2c00000e0000 */
[----:B------:R-:W-:-:S06]  /*06d0*/  @!P5 FADD.FTZ R29, R29, R18 ;  /* 0x000000121d1dd221 */ /* 0x000fcc0000010000 */
[----:B------:R-:W-:-:S05]  /*06e0*/  @!P6 FADD.FTZ R29, R29, R22 ;  /* 0x000000161d1de221 */ /* 0x000fca0000010000 */
[----:B------:R-:W1:Y:S01]  /*06f0*/  SHFL.BFLY PT, R24, R29, 0x10, 0x1f ;  /* 0x0e001f001d187f89 */ /* 0x000e6200000e0000 */
[----:B0-----:R-:W-:-:S05]  /*0700*/  FADD.FTZ R7, R6, R7 ;  /* 0x0000000706077221 */ /* 0x001fca0000010000 */
[----:B------:R-:W0:Y:S01]  /*0710*/  SHFL.BFLY PT, R26, R7, 0x8, 0x1f ;  /* 0x0d001f00071a7f89 */ /* 0x000e2200000e0000 */
[----:B-1----:R-:W-:-:S05]  /*0720*/  FADD.FTZ R24, R29, R24 ;  /* 0x000000181d187221 */ /* 0x002fca0000010000 */
[----:B------:R-:W1:Y:S01]  /*0730*/  SHFL.BFLY PT, R28, R24, 0x8, 0x1f ;  /* 0x0d001f00181c7f89 */ /* 0x000e6200000e0000 */
[----:B0-----:R-:W-:-:S05]  /*0740*/  FADD.FTZ R26, R7, R26 ;  /* 0x0000001a071a7221 */ /* 0x001fca0000010000 */
[----:B------:R-:W0:Y:S01]  /*0750*/  SHFL.BFLY PT, R7, R26, 0x4, 0x1f ;  /* 0x0c801f001a077f89 */ /* 0x000e2200000e0000 */
[----:B-1----:R-:W-:-:S05]  /*0760*/  FADD.FTZ R28, R24, R28 ;  /* 0x0000001c181c7221 */ /* 0x002fca0000010000 */
[----:B------:R-:W1:Y:S01]  /*0770*/  SHFL.BFLY PT, R6, R28, 0x4, 0x1f ;  /* 0x0c801f001c067f89 */ /* 0x000e6200000e0000 */
[----:B0-----:R-:W-:Y:S01]  /*0780*/  FADD.FTZ R26, R26, R7 ;  /* 0x000000071a1a7221 */ /* 0x001fe20000010000 */
[----:B-1----:R-:W-:-:S04]  /*0790*/  FADD.FTZ R28, R28, R6 ;  /* 0x000000061c1c7221 */ /* 0x002fc80000010000 */
[----:B------:R-:W0:Y:S02]  /*07a0*/  SHFL.BFLY PT, R6, R26, 0x2, 0x1f ;  /* 0x0c401f001a067f89 */ /* 0x000e2400000e0000 */
[----:B0-----:R-:W-:Y:S02]  /*07b0*/  FADD.FTZ R29, R26, R6 ;  /* 0x000000061a1d7221 */ /* 0x001fe40000010000 */
[----:B------:R-:W0:Y:S04]  /*07c0*/  SHFL.BFLY PT, R6, R28, 0x2, 0x1f ;  /* 0x0c401f001c067f89 */ /* 0x000e2800000e0000 */
[----:B------:R-:W1:Y:S01]  /*07d0*/  SHFL.BFLY PT, R7, R29, 0x1, 0x1f ;  /* 0x0c201f001d077f89 */ /* 0x000e6200000e0000 */
[----:B0-----:R-:W-:Y:S01]  /*07e0*/  FADD.FTZ R6, R28, R6 ;  /* 0x000000061c067221 */ /* 0x001fe20000010000 */
[----:B-1----:R-:W-:-:S04]  /*07f0*/  FADD.FTZ R24, R29, R7 ;  /* 0x000000071d187221 */ /* 0x002fc80000010000 */
[----:B------:R-:W0:Y:S01]  /*0800*/  SHFL.BFLY PT, R7, R6, 0x1, 0x1f ;  /* 0x0c201f0006077f89 */ /* 0x000e2200000e0000 */
[----:B------:R-:W-:Y:S01]  /*0810*/  ISETP.GE.AND P5, PT, R20, 0x1, PT ;  /* 0x000000011400780c */ /* 0x000fe20003fa6270 */
[----:B0-----:R-:W-:Y:S02]  /*0820*/  FADD.FTZ R29, R6, R7 ;  /* 0x00000007061d7221 */ /* 0x001fe40000010000 */
[----:B------:R-:W0:Y:S02]  /*0830*/  LDC.64 R6, c[0x0][0x380] ;  /* 0x0000e000ff067b82 */ /* 0x000e240000000a00 */
[----:B0-----:R-:W-:-:S08]  /*0840*/  IMAD.WIDE R6, R21, 0x2, R6 ;  /* 0x0000000215067825 */ /* 0x001fd000078e0206 */
[----:B------:R-:W-:Y:S05]  /*0850*/  @!P5 EXIT ;  /* 0x000000000000d94d */ /* 0x000fea0003800000 */
[----:B------:R-:W-:Y:S01]  /*0860*/  BSSY.RECONVERGENT B0, `(.L_x_109) ;  /* 0x0000007000007945 */ /* 0x000fe20003800200 */
[----:B------:R-:W-:-:S03]  /*0870*/  ISETP.NE.AND P5, PT, R20, 0x1, PT ;  /* 0x000000011400780c */ /* 0x000fc60003fa5270 */
[----:B------:R-:W-:Y:S10]  /*0880*/  @P1 BRA `(.L_x_110) ;  /* 0x0000000000101947 */ /* 0x000ff40003800000 */
[----:B------:R-:W-:Y:S01]  /*0890*/  @!P4 FFMA.FTZ R14, R24, -R14, R17 ;  /* 0x8000000e180ec223 */ /* 0x000fe20000010011 */
[----:B------:R0:W-:Y:S04]  /*08a0*/  @P4 STG.E.U16 desc[UR4][R6.64], RZ ;  /* 0x000000ff06004986 */ /* 0x0001e8000c101504 */
[----:B------:R-:W-:-:S05]  /*08b0*/  @!P4 F2FP.BF16.F32.PACK_AB R14, RZ, R14 ;  /* 0x0000000eff0ec23e */ /* 0x000fca00000010ff */
[----:B------:R0:W-:Y:S02]  /*08c0*/  @!P4 STG.E.U16 desc[UR4][R6.64], R14 ;  /* 0x0000000e0600c986 */ /* 0x0001e4000c101504 */
.L_x_110:
[----:B------:R-:W-:Y:S05]  /*08d0*/  BSYNC.RECONVERGENT B0 ;  /* 0x0000000000007941 */ /* 0x000fea0003800200 */
.L_x_109:
[----:B------:R-:W-:Y:S04]  /*08e0*/  BSSY.RECONVERGENT B0, `(.L_x_111) ;  /* 0x0000008000007945 */ /* 0x000fe80003800200 */
[----:B------:R-:W-:Y:S05]  /*08f0*/  @P2 BRA `(.L_x_112) ;  /* 0x0000000000182947 */ /* 0x000fea0003800000 */
[----:B0-----:R-:W2:Y:S02]  /*0900*/  LDG.E.U8 R14, desc[UR4][R2.64+0x20] ;  /* 0x00002004020e7981 */ /* 0x001ea4000c1e1100 */
[----:B--2---:R-:W-:-:S13]  /*0910*/  ISETP.NE.AND P4, PT, R14, RZ, PT ;  /* 0x000000ff0e00720c */ /* 0x004fda0003f85270 */
[----:B------:R-:W-:Y:S01]  /*0920*/  @!P4 FFMA.FTZ R12, R24, -R12, R15 ;  /* 0x8000000c180cc223 */ /* 0x000fe2000001000f */
[----:B------:R1:W-:Y:S04]  /*0930*/  @P4 STG.E.U16 desc[UR4][R6.64+0x40], RZ ;  /* 0x000040ff06004986 */ /* 0x0003e8000c101504 */
[----:B------:R-:W-:-:S05]  /*0940*/  @!P4 F2FP.BF16.F32.PACK_AB R12, RZ, R12 ;  /* 0x0000000cff0cc23e */ /* 0x000fca00000010ff */
[----:B------:R1:W-:Y:S02]  /*0950*/  @!P4 STG.E.U16 desc[UR4][R6.64+0x40], R12 ;  /* 0x0000400c0600c986 */ /* 0x0003e4000c101504 */
.L_x_112:
[----:B------:R-:W-:Y:S05]  /*0960*/  BSYNC.RECONVERGENT B0 ;  /* 0x0000000000007941 */ /* 0x000fea0003800200 */
.L_x_111:
[----:B------:R-:W-:Y:S04]  /*0970*/  BSSY.RECONVERGENT B0, `(.L_x_113) ;  /* 0x0000008000007945 */ /* 0x000fe80003800200 */
[----:B------:R-:W-:Y:S05]  /*0980*/  @P3 BRA `(.L_x_114) ;  /* 0x0000000000183947 */ /* 0x000fea0003800000 */
[----:B-1----:R-:W2:Y:S02]  /*0990*/  LDG.E.U8 R12, desc[UR4][R2.64+0x40] ;  /* 0x00004004020c7981 */ /* 0x002ea4000c1e1100 */
[----:B--2---:R-:W-:-:S13]  /*09a0*/  ISETP.NE.AND P4, PT, R12, RZ, PT ;  /* 0x000000ff0c00720c */ /* 0x004fda0003f85270 */
[----:B------:R-:W-:Y:S01]  /*09b0*/  @!P4 FFMA.FTZ R10, R24, -R10, R13 ;  /* 0x8000000a180ac223 */ /* 0x000fe2000001000d */
[----:B------:R2:W-:Y:S04]  /*09c0*/  @P4 STG.E.U16 desc[UR4][R6.64+0x80], RZ ;  /* 0x000080ff06004986 */ /* 0x0005e8000c101504 */
[----:B------:R-:W-:-:S05]  /*09d0*/  @!P4 F2FP.BF16.F32.PACK_AB R10, RZ, R10 ;  /* 0x0000000aff0ac23e */ /* 0x000fca00000010ff */
[----:B------:R2:W-:Y:S02]  /*09e0*/  @!P4 STG.E.U16 desc[UR4][R6.64+0x80], R10 ;  /* 0x0000800a0600c986 */ /* 0x0005e4000c101504 */
.L_x_114:
[----:B------:R-:W-:Y:S05]  /*09f0*/  BSYNC.RECONVERGENT B0 ;  /* 0x0000000000007941 */ /* 0x000fea0003800200 */
.L_x_113:
[----:B------:R-:W-:Y:S04]  /*0a00*/  BSSY.RECONVERGENT B0, `(.L_x_115) ;  /* 0x0000008000007945 */ /* 0x000fe80003800200 */
[----:B------:R-:W-:Y:S05]  /*0a10*/  @P0 BRA `(.L_x_116) ;  /* 0x0000000000180947 */ /* 0x000fea0003800000 */
[----:B------:R-:W3:Y:S02]  /*0a20*/  LDG.E.U8 R2, desc[UR4][R2.64+0x60] ;  /* 0x0000600402027981 */ /* 0x000ee4000c1e1100 */
[----:B---3--:R-:W-:-:S13]  /*0a30*/  ISETP.NE.AND P4, PT, R2, RZ, PT ;  /* 0x000000ff0200720c */ /* 0x008fda0003f85270 */
[----:B------:R-:W-:Y:S01]  /*0a40*/  @!P4 FFMA.FTZ R8, R24, -R8, R11 ;  /* 0x800000081808c223 */ /* 0x000fe2000001000b */
[----:B------:R3:W-:Y:S04]  /*0a50*/  @P4 STG.E.U16 desc[UR4][R6.64+0xc0], RZ ;  /* 0x0000c0ff06004986 */ /* 0x0007e8000c101504 */
[----:B------:R-:W-:-:S05]  /*0a60*/  @!P4 F2FP.BF16.F32.PACK_AB R8, RZ, R8 ;  /* 0x00000008ff08c23e */ /* 0x000fca00000010ff */
[----:B------:R3:W-:Y:S02]  /*0a70*/  @!P4 STG.E.U16 desc[UR4][R6.64+0xc0], R8 ;  /* 0x0000c0080600c986 */ /* 0x0007e4000c101504 */
.L_x_116:
[----:B------:R-:W-:Y:S05]  /*0a80*/  BSYNC.RECONVERGENT B0 ;  /* 0x0000000000007941 */ /* 0x000fea0003800200 */
.L_x_115:
[----:B------:R-:W-:Y:S05]  /*0a90*/  @!P5 EXIT ;  /* 0x000000000000d94d */ /* 0x000fea0003800000 */
[----:B------:R-:W-:Y:S01]  /*0aa0*/  BSSY.RECONVERGENT B0, `(.L_x_117) ;  /* 0x0000009000007945 */ /* 0x000fe20003800200 */
[----:B0123--:R-:W-:-:S03]  /*0ab0*/  IMAD.WIDE R6, R19, 0x2, R6 ;  /* 0x0000000213067825 */ /* 0x00ffc600078e0206 */
[----:B------:R-:W-:Y:S05]  /*0ac0*/  @P1 BRA `(.L_x_118) ;  /* 0x0000000000181947 */ /* 0x000fea0003800000 */
[----:B------:R-:W2:Y:S02]  /*0ad0*/  LDG.E.U8 R2, desc[UR4][R4.64] ;  /* 0x0000000404027981 */ /* 0x000ea4000c1e1100 */
[----:B--2---:R-:W-:-:S13]  /*0ae0*/  ISETP.NE.AND P1, PT, R2, RZ, PT ;  /* 0x000000ff0200720c */ /* 0x004fda0003f25270 */
[----:B------:R-:W-:Y:S01]  /*0af0*/  @!P1 FFMA.FTZ R0, R29, -R0, R9 ;  /* 0x800000001d009223 */ /* 0x000fe20000010009 */
[----:B------:R0:W-:Y:S04]  /*0b00*/  @P1 STG.E.U16 desc[UR4][R6.64], RZ ;  /* 0x000000ff06001986 */ /* 0x0001e8000c101504 */
[----:B------:R-:W-:-:S05]  /*0b10*/  @!P1 F2FP.BF16.F32.PACK_AB R0, RZ, R0 ;  /* 0x00000000ff00923e */ /* 0x000fca00000010ff */
[----:B------:R0:W-:Y:S02]  /*0b20*/  @!P1 STG.E.U16 desc[UR4][R6.64], R0 ;  /* 0x0000000006009986 */ /* 0x0001e4000c101504 */
.L_x_118:
[----:B------:R-:W-:Y:S05]  /*0b30*/  BSYNC.RECONVERGENT B0 ;  /* 0x0000000000007941 */ /* 0x000fea0003800200 */
.L_x_117:
        /* <DEDUP_REMOVED lines=8> */
.L_x_120:
[----:B------:R-:W-:Y:S05]  /*0bc0*/  BSYNC.RECONVERGENT B0 ;  /* 0x0000000000007941 */ /* 0x000fea0003800200 */
.L_x_119:
        /* <DEDUP_REMOVED lines=8> */
.L_x_122:
[----:B------:R-:W-:Y:S05]  /*0c50*/  BSYNC.RECONVERGENT B0 ;  /* 0x0000000000007941 */ /* 0x000fea0003800200 */
.L_x_121:
[----:B------:R-:W-:Y:S05]  /*0c60*/  @P0 EXIT ;  /* 0x000000000000094d */ /* 0x000fea0003800000 */
[----:B------:R-:W3:Y:S02]  /*0c70*/  LDG.E.U8 R4, desc[UR4][R4.64+0x60] ;  /* 0x0000600404047981 */ /* 0x000ee4000c1e1100 */
[----:B---3--:R-:W-:-:S13]  /*0c80*/  ISETP.NE.AND P0, PT, R4, RZ, PT ;  /* 0x000000ff0400720c */ /* 0x008fda0003f05270 */
[----:B------:R3:W-:Y:S01]  /*0c90*/  @P0 STG.E.U16 desc[UR4][R6.64+0xc0], RZ ;  /* 0x0000c0ff06000986 */ /* 0x0007e2000c101504 */
[----:B------:R-:W-:Y:S05]  /*0ca0*/  @P0 EXIT ;  /* 0x000000000000094d */ /* 0x000fea0003800000 */
[----:B------:R-:W-:-:S05]  /*0cb0*/  FFMA.FTZ R27, R29, -R27, R22 ;  /* 0x8000001b1d1b7223 */ /* 0x000fca0000010016 */
[----:B------:R-:W-:-:S05]  /*0cc0*/  F2FP.BF16.F32.PACK_AB R27, RZ, R27 ;  /* 0x0000001bff1b723e */ /* 0x000fca00000010ff */
[----:B------:R-:W-:Y:S01]  /*0cd0*/  STG.E.U16 desc[UR4][R6.64+0xc0], R27 ;  /* 0x0000c01b06007986 */ /* 0x000fe2000c101504 */
[----:B------:R-:W-:Y:S05]  /*0ce0*/  EXIT ;  /* 0x000000000000794d */ /* 0x000fea0003800000 */
.L_x_123:
        /* <DEDUP_REMOVED lines=9> */
.L_x_11132:


//--------------------- .text._ZN43_GLOBAL__N__9ae7fba5_10_SoftMax_cu_9f978f6321softmax_warp_backwardIN3c108BFloat16ES2_fLi6ELb0ELb1EEEvPT0_PKT_S7_iiiPKb --------------------------
	.section	.text._ZN43_GLOBAL__N__9ae7fba5_10_SoftMax_cu_9f978f6321softmax_warp_backwardIN3c108BFloat16ES2_fLi6ELb0ELb1EEEvPT0_PKT_S7_iiiPKb,"ax",@progbits
	.align	128
.text._ZN43_GLOBAL__N__9ae7fba5_10_SoftMax_cu_9f978f6321softmax_warp_backwardIN3c108BFloat16ES2_fLi6ELb0ELb1EEEvPT0_PKT_S7_iiiPKb:
        .type           _ZN43_GLOBAL__N__9ae7fba5_10_SoftMax_cu_9f978f6321softmax_warp_backwardIN3c108BFloat16ES2_fLi6ELb0ELb1EEEvPT0_PKT_S7_iiiPKb,@function
        .size           _ZN43_GLOBAL__N__9ae7fba5_10_SoftMax_cu_9f978f6321softmax_warp_backwardIN3c108BFloat16ES2_fLi6ELb0ELb1EEEvPT0_PKT_S7_iiiPKb,(.L_x_11133 - _ZN43_GLOBAL__N__9ae7fba5_10_SoftMax_cu_9f978f6321softmax_warp_backwardIN3c108BFloat16ES2_fLi6ELb0ELb1EEEvPT0_PKT_S7_iiiPKb)
        .other          _ZN43_GLOBAL__N__9ae7fba5_10_SoftMax_cu_9f978f6321softmax_warp_backwardIN3c108BFloat16ES2_fLi6ELb0ELb1EEEvPT0_PKT_S7_iiiPKb,@"STO_CUDA_ENTRY STV_DEFAULT"
_ZN43_GLOBAL__N__9ae7fba5_10_SoftMax_cu_9f978f6321softmax_warp_backwardIN3c108BFloat16ES2_fLi6ELb0ELb1EEEvPT0_PKT_S7_iiiPKb:
[----:B------:R-:W-:Y:S01]  /*0000*/  LDC R1, c[0x0][0x37c] ;  /* 0x0000df00ff017b82 */ /* 0x000fe20000000800 */
[----:B------:R-:W0:Y:S01]  /*0010*/  S2R R0, SR_CTAID.X ;  /* 0x0000000000007919 */ /* 0x000e220000002500 */
[----:B------:R-:W0:Y:S06]  /*0020*/  LDCU UR4, c[0x0][0x364] ;  /* 0x00006c80ff0477ac */ /* 0x000e2c0008000800 */
[----:B------:R-:W1:Y:S01]  /*0030*/  LDC R13, c[0x0][0x3a0] ;  /* 0x0000e800ff0d7b82 */ /* 0x000e620000000800 */
[----:B------:R-:W0:Y:S01]  /*0040*/  S2R R3, SR_TID.Y ;  /* 0x0000000000037919 */ /* 0x000e220000002200 */
[----:B------:R-:W2:Y:S01]  /*0050*/  LDCU.64 UR6, c[0x0][0x398] ;  /* 0x00007300ff0677ac */ /* 0x000ea20008000a00 */
[----:B------:R-:W3:Y:S01]  /*0060*/  S2R R2, SR_TID.X ;  /* 0x0000000000027919 */ /* 0x000ee20000002100 */
[----:B------:R-:W4:Y:S04]  /*0070*/  LDCU.64 UR8, c[0x0][0x3a8] ;  /* 0x00007500ff0877ac */ /* 0x000f280008000a00 */
[----:B------:R-:W4:Y:S01]  /*0080*/  LDC.64 R6, c[0x0][0x388] ;  /* 0x0000e200ff067b82 */ /* 0x000f220000000a00 */
[----:B0-----:R-:W-:Y:S01]  /*0090*/  IMAD R0, R0, UR4, R3 ;  /* 0x0000000400007c24 */ /* 0x001fe2000f8e0203 */
[----:B------:R-:W0:Y:S03]  /*00a0*/  LDCU.64 UR4, c[0x0][0x358] ;  /* 0x00006b00ff0477ac */ /* 0x000e260008000a00 */
[----:B------:R-:W-:Y:S01]  /*00b0*/  IMAD.SHL.U32 R0, R0, 0x2, RZ ;  /* 0x0000000200007824 */ /* 0x000fe200078e00ff */
[----:B---3--:R-:W-:-:S04]  /*00c0*/  LOP3.LUT R2, R2, 0x1f, RZ, 0xc0, !PT ;  /* 0x0000001f02027812 */ /* 0x008fc800078ec0ff */
[----:B-1----:R-:W-:Y:S01]  /*00d0*/  ISETP.GE.AND P0, PT, R2, R13, PT ;  /* 0x0000000d0200720c */ /* 0x002fe20003f06270 */
[C---:B--2---:R-:W-:Y:S01]  /*00e0*/  IMAD R15, R0.reuse, UR7, R2 ;  /* 0x00000007000f7c24 */ /* 0x044fe2000f8e0202 */
[----:B------:R-:W-:Y:S01]  /*00f0*/  IADD3 R19, PT, PT, -R0, UR6, RZ ;  /* 0x0000000600137c10 */ /* 0x000fe2000fffe1ff */
[----:B------:R-:W-:Y:S02]  /*0100*/  VIADD R0, R2, 0x20 ;  /* 0x0000002002007836 */ /* 0x000fe40000000000 */
[----:B------:R-:W-:Y:S02]  /*0110*/  HFMA2 R11, -RZ, RZ, 0, 0 ;  /* 0x00000000ff0b7431 */ /* 0x000fe400000001ff */
[----:B----4-:R-:W-:Y:S01]  /*0120*/  IMAD.WIDE R6, R15, 0x2, R6 ;  /* 0x000000020f067825 */ /* 0x010fe200078e0206 */
[C---:B------:R-:W-:Y:S02]  /*0130*/  ISETP.LT.OR P1, PT, R19.reuse, 0x1, P0 ;  /* 0x000000011300780c */ /* 0x040fe40000721670 */
[----:B------:R-:W-:-:S02]  /*0140*/  ISETP.LT.OR P6, PT, R19, 0x2, P0 ;  /* 0x000000021300780c */ /* 0x000fc400007c1670 */
[C---:B------:R-:W-:Y:S02]  /*0150*/  IADD3 R2, P3, PT, R15.reuse, UR8, RZ ;  /* 0x000000080f027c10 */ /* 0x040fe4000ff7e0ff */
[----:B------:R-:W-:Y:S02]  /*0160*/  ISETP.GE.AND P2, PT, R0, R13, PT ;  /* 0x0000000d0000720c */ /* 0x000fe40003f46270 */
[----:B------:R-:W-:Y:S02]  /*0170*/  LEA.HI.X.SX32 R3, R15, UR9, 0x1, P3 ;  /* 0x000000090f037c11 */ /* 0x000fe400098f0eff */
[----:B------:R-:W-:Y:S02]  /*0180*/  ISETP.LT.OR P3, PT, R19, 0x1, P2 ;  /* 0x000000011300780c */ /* 0x000fe40001761670 */
[----:B------:R-:W-:Y:S01]  /*0190*/  P2R R18, PR, RZ, 0x1 ;  /* 0x00000001ff127803 */ /* 0x000fe20000000000 */
[----:B0-----:R-:W2:Y:S02]  /*01a0*/  @!P1 LDG.E.U16 R10, desc[UR4][R6.64] ;  /* 0x00000004060a9981 */ /* 0x001ea4000c1e1500 */
[----:B------:R-:W-:-:S02]  /*01b0*/  @!P6 IMAD.WIDE.U32 R8, R13, 0x2, R6 ;  /* 0x000000020d08e825 */ /* 0x000fc400078e0006 */
[----:B------:R-:W3:Y:S01]  /*01c0*/  LDG.E.U8 R0, desc[UR4][R2.64+0x20] ;  /* 0x0000200402007981 */ /* 0x000ee2000c1e1100 */
[----:B------:R-:W-:-:S03]  /*01d0*/  IADD3 R4, P4, PT, R2, R13, RZ ;  /* 0x0000000d02047210 */ /* 0x000fc60007f9e0ff */
[----:B------:R-:W4:Y:S01]  /*01e0*/  LDG.E.U8 R14, desc[UR4][R2.64] ;  /* 0x00000004020e7981 */ /* 0x000f22000c1e1100 */
[----:B------:R-:W-:-:S03]  /*01f0*/  LEA.HI.X.SX32 R5, R13, R3, 0x1, P4 ;  /* 0x000000030d057211 */ /* 0x000fc600020f0eff */
[----:B------:R-:W4:Y:S04]  /*0200*/  @!P6 LDG.E.U16 R8, desc[UR4][R8.64] ;  /* 0x000000040808e981 */ /* 0x000f28000c1e1500 */
[----:B------:R-:W4:Y:S04]  /*0210*/  @!P3 LDG.E.U16 R12, desc[UR4][R6.64+0x40] ;  /* 0x00004004060cb981 */ /* 0x000f28000c1e1500 */
[----:B------:R-:W4:Y:S01]  /*0220*/  LDG.E.U8 R17, desc[UR4][R4.64] ;  /* 0x0000000404117981 */ /* 0x000f22000c1e1100 */
[----:B--2---:R-:W-:Y:S01]  /*0230*/  @!P1 IMAD.U32 R11, R10, 0x10000, RZ ;  /* 0x000100000a0b9824 */ /* 0x004fe200078e00ff */
[----:B------:R-:W-:-:S02]  /*0240*/  MOV R10, RZ ;  /* 0x000000ff000a7202 */ /* 0x000fc40000000f00 */
[----:B---3--:R-:W-:Y:S01]  /*0250*/  ISETP.NE.AND P5, PT, R0, RZ, PT ;  /* 0x000000ff0000720c */ /* 0x008fe20003fa5270 */
[----:B------:R-:W-:Y:S01]  /*0260*/  FADD.FTZ R16, RZ, R11 ;  /* 0x0000000bff107221 */ /* 0x000fe20000010000 */
[----:B------:R-:W-:Y:S01]  /*0270*/  IMAD.MOV.U32 R0, RZ, RZ, RZ ;  /* 0x000000ffff007224 */ /* 0x000fe200078e00ff */
[----:B----4-:R-:W-:Y:S02]  /*0280*/  ISETP.NE.AND P4, PT, R14, RZ, PT ;  /* 0x000000ff0e00720c */ /* 0x010fe40003f85270 */
[----:B------:R-:W-:Y:S02]  /*0290*/  @!P6 SHF.L.U32 R10, R8, 0x10, RZ ;  /* 0x00000010080ae819 */ /* 0x000fe400000006ff */
[----:B------:R-:W-:Y:S01]  /*02a0*/  FSEL R9, R16, RZ, !P4 ;  /* 0x000000ff10097208 */ /* 0x000fe20006000000 */
[----:B------:R-:W-:Y:S02]  /*02b0*/  @!P3 IMAD.U32 R0, R12, 0x10000, RZ ;  /* 0x000100000c00b824 */ /* 0x000fe400078e00ff */
[----:B------:R-:W-:-:S03]  /*02c0*/  FADD.FTZ R8, RZ, R10 ;  /* 0x0000000aff087221 */ /* 0x000fc60000010000 */
[----:B------:R-:W-:Y:S01]  /*02d0*/  @!P5 FADD.FTZ R9, R9, R0 ;  /* 0x000000000909d221 */ /* 0x000fe20000010000 */
[----:B------:R-:W-:-:S04]  /*02e0*/  ISETP.NE.AND P5, PT, R17, RZ, PT ;  /* 0x000000ff1100720c */ /* 0x000fc80003fa5270 */
[----:B------:R-:W-:Y:S02]  /*02f0*/  FSEL R17, R8, RZ, !P5 ;  /* 0x000000ff08117208 */ /* 0x000fe40006800000 */
[----:B------:R-:W-:-:S13]  /*0300*/  ISETP.LT.OR P5, PT, R19, 0x2, P2 ;  /* 0x000000021300780c */ /* 0x000fda00017a1670 */
[----:B------:R-:W-:Y:S02]  /*0310*/  @!P5 IMAD.WIDE.U32 R22, R13, 0x2, R6 ;  /* 0x000000020d16d825 */ /* 0x000fe400078e0006 */
[----:B------:R-:W2:Y:S04]  /*0320*/  LDG.E.U8 R6, desc[UR4][R4.64+0x20] ;  /* 0x0000200404067981 */ /* 0x000ea8000c1e1100 */
[----:B------:R-:W3:Y:S01]  /*0330*/  @!P5 LDG.E.U16 R22, desc[UR4][R22.64+0x40] ;  /* 0x000040041616d981 */ /* 0x000ee2000c1e1500 */
[----:B------:R-:W-:Y:S01]  /*0340*/  HFMA2 R12, -RZ, RZ, 0, 0 ;  /* 0x00000000ff0c7431 */ /* 0x000fe200000001ff */
[----:B--2---:R-:W-:Y:S02]  /*0350*/  ISETP.NE.AND P0, PT, R6, RZ, PT ;  /* 0x000000ff0600720c */ /* 0x004fe40003f05270 */
[----:B------:R-:W0:Y:S02]  /*0360*/  LDC.64 R6, c[0x0][0x390] ;  /* 0x0000e400ff067b82 */ /* 0x000e240000000a00 */
[----:B0-----:R-:W-:-:S05]  /*0370*/  IMAD.WIDE R6, R15, 0x2, R6 ;  /* 0x000000020f067825 */ /* 0x001fca00078e0206 */
[----:B------:R-:W5:Y:S01]  /*0380*/  @!P1 LDG.E.U16 R14, desc[UR4][R6.64] ;  /* 0x00000004060e9981 */ /* 0x000f62000c1e1500 */
[----:B------:R-:W-:-:S03]  /*0390*/  @!P6 IMAD.WIDE.U32 R20, R13, 0x2, R6 ;  /* 0x000000020d14e825 */ /* 0x000fc600078e0006 */
[----:B------:R0:W5:Y:S04]  /*03a0*/  @!P3 LDG.E.U16 R16, desc[UR4][R6.64+0x40] ;  /* 0x000040040610b981 */ /* 0x000168000c1e1500 */
[----:B------:R1:W2:Y:S01]  /*03b0*/  @!P6 LDG.E.U16 R8, desc[UR4][R20.64] ;  /* 0x000000041408e981 */ /* 0x0002a2000c1e1500 */
[----:B0-----:R-:W-:-:S06]  /*03c0*/  @!P5 IMAD.WIDE.U32 R6, R13, 0x2, R6 ;  /* 0x000000020d06d825 */ /* 0x001fcc00078e0006 */
[----:B------:R0:W5:Y:S01]  /*03d0*/  @!P5 LDG.E.U16 R6, desc[UR4][R6.64+0x40] ;  /* 0x000040040606d981 */ /* 0x000162000c1e1500 */
[----:B---3--:R-:W-:-:S04]  /*03e0*/  @!P5 IMAD.U32 R12, R22, 0x10000, RZ ;  /* 0x00010000160cd824 */ /* 0x008fc800078e00ff */
[----:B------:R-:W-:Y:S01]  /*03f0*/  @!P0 FADD.FTZ R17, R17, R12 ;  /* 0x0000000c11118221 */ /* 0x000fe20000010000 */
[----:B------:R-:W-:Y:S02]  /*0400*/  ISETP.NE.AND P0, PT, R18, RZ, PT ;  /* 0x000000ff1200720c */ /* 0x000fe40003f05270 */
[----:B------:R-:W3:Y:S04]  /*0410*/  SHFL.BFLY PT, R18, R9, 0x10, 0x1f ;  /* 0x0e001f0009127f89 */ /* 0x000ee800000e0000 */
[----:B------:R-:W4:Y:S01]  /*0420*/  SHFL.BFLY PT, R22, R17, 0x10, 0x1f ;  /* 0x0e001f0011167f89 */ /* 0x000f2200000e0000 */
[----:B---3--:R-:W-:-:S05]  /*0430*/  FADD.FTZ R18, R9, R18 ;  /* 0x0000001209127221 */ /* 0x008fca0000010000 */
[----:B------:R-:W3:Y:S01]  /*0440*/  SHFL.BFLY PT, R23, R18, 0x8, 0x1f ;  /* 0x0d001f0012177f89 */ /* 0x000ee200000e0000 */
[----:B----4-:R-:W-:-:S05]  /*0450*/  FADD.FTZ R22, R17, R22 ;  /* 0x0000001611167221 */ /* 0x010fca0000010000 */
[----:B------:R-:W4:Y:S01]  /*0460*/  SHFL.BFLY PT, R25, R22, 0x8, 0x1f ;  /* 0x0d001f0016197f89 */ /* 0x000f2200000e0000 */
[----:B---3--:R-:W-:-:S05]  /*0470*/  FADD.FTZ R23, R18, R23 ;  /* 0x0000001712177221 */ /* 0x008fca0000010000 */
[----:B-1----:R-:W1:Y:S01]  /*0480*/  SHFL.BFLY PT, R20, R23, 0x4, 0x1f ;  /* 0x0c801f0017147f89 */ /* 0x002e6200000e0000 */
[----:B----4-:R-:W-:-:S05]  /*0490*/  FADD.FTZ R25, R22, R25 ;  /* 0x0000001916197221 */ /* 0x010fca0000010000 */
[----:B------:R-:W3:Y:S01]  /*04a0*/  SHFL.BFLY PT, R24, R25, 0x4, 0x1f ;  /* 0x0c801f0019187f89 */ /* 0x000ee200000e0000 */
[----:B-1----:R-:W-:-:S05]  /*04b0*/  FADD.FTZ R20, R23, R20 ;  /* 0x0000001417147221 */ /* 0x002fca0000010000 */
[----:B------:R-:W1:Y:S01]  /*04c0*/  SHFL.BFLY PT, R9, R20, 0x2, 0x1f ;  /* 0x0c401f0014097f89 */ /* 0x000e6200000e0000 */
[----:B---3--:R-:W-:-:S05]  /*04d0*/  FADD.FTZ R24, R25, R24 ;  /* 0x0000001819187221 */ /* 0x008fca0000010000 */
[----:B------:R-:W3:Y:S01]  /*04e0*/  SHFL.BFLY PT, R21, R24, 0x2, 0x1f ;  /* 0x0c401f0018157f89 */ /* 0x000ee200000e0000 */
[----:B------:R-:W-:Y:S01]  /*04f0*/  MOV R17, RZ ;  /* 0x000000ff00117202 */ /* 0x000fe20000000f00 */
[----:B-1----:R-:W-:Y:S01]  /*0500*/  FADD.FTZ R18, R20, R9 ;  /* 0x0000000914127221 */ /* 0x002fe20000010000 */
[----:B---3--:R-:W-:-:S04]  /*0510*/  FADD.FTZ R21, R24, R21 ;  /* 0x0000001518157221 */ /* 0x008fc80000010000 */
[----:B------:R0:W1:Y:S04]  /*0520*/  SHFL.BFLY PT, R23, R18, 0x1, 0x1f ;  /* 0x0c201f0012177f89 */ /* 0x00006800000e0000 */
[----:B------:R0:W3:Y:S01]  /*0530*/  SHFL.BFLY PT, R22, R21, 0x1, 0x1f ;  /* 0x0c201f0015167f89 */ /* 0x0000e200000e0000 */
[----:B--2---:R-:W-:Y:S02]  /*0540*/  @!P6 IMAD.U32 R17, R8, 0x10000, RZ ;  /* 0x000100000811e824 */ /* 0x004fe400078e00ff */
[----:B------:R-:W2:Y:S01]  /*0550*/  LDC.64 R8, c[0x0][0x380] ;  /* 0x0000e000ff087b82 */ /* 0x000ea20000000a00 */
[----:B------:R-:W-:-:S13]  /*0560*/  ISETP.GE.AND P6, PT, R19, 0x1, PT ;  /* 0x000000011300780c */ /* 0x000fda0003fc6270 */
[----:B01-3--:R-:W-:Y:S05]  /*0570*/  @!P6 EXIT ;  /* 0x000000000000e94d */ /* 0x00bfea0003800000 */
[----:B------:R-:W-:Y:S01]  /*0580*/  BSSY.RECONVERGENT B0, `(.L_x_124) ;  /* 0x000000e000007945 */ /* 0x000fe20003800200 */
[----:B------:R-:W-:Y:S01]  /*0590*/  ISETP.NE.AND P6, PT, R19, 0x1, PT ;  /* 0x000000011300780c */ /* 0x000fe20003fc5270 */
[----:B------:R-:W-:Y:S01]  /*05a0*/  IMAD.MOV.U32 R19, RZ, RZ, RZ ;  /* 0x000000ffff137224 */ /* 0x000fe200078e00ff */
[----:B------:R-:W-:Y:S01]  /*05b0*/  MOV R20, RZ ;  /* 0x000000ff00147202 */ /* 0x000fe20000000f00 */
[----:B-----5:R-:W-:Y:S01]  /*05c0*/  @!P3 IMAD.U32 R19, R16, 0x10000, RZ ;  /* 0x000100001013b824 */ /* 0x020fe200078e00ff */
[----:B------:R-:W-:Y:S01]  /*05d0*/  @!P1 SHF.L.U32 R20, R14, 0x10, RZ ;  /* 0x000000100e149819 */ /* 0x000fe200000006ff */
[----:B------:R-:W-:Y:S01]  /*05e0*/  FADD.FTZ R23, R18, R23 ;  /* 0x0000001712177221 */ /* 0x000fe20000010000 */
[----:B------:R-:W-:Y:S01]  /*05f0*/  FADD.FTZ R7, R21, R22 ;  /* 0x0000001615077221 */ /* 0x000fe20000010000 */
[----:B--2---:R-:W-:Y:S01]  /*0600*/  IMAD.WIDE R8, R15, 0x2, R8 ;  /* 0x000000020f087825 */ /* 0x004fe200078e0208 */
[----:B------:R-:W-:Y:S06]  /*0610*/  @P0 BRA `(.L_x_125) ;  /* 0x0000000000100947 */ /* 0x000fec0003800000 */
[----:B------:R-:W-:Y:S01]  /*0620*/  @!P4 FFMA.FTZ R20, R23, -R20, R11 ;  /* 0x800000141714c223 */ /* 0x000fe2000001000b */
[----:B------:R0:W-:Y:S04]  /*0630*/  @P4 STG.E.U16 desc[UR4][R8.64], RZ ;  /* 0x000000ff08004986 */ /* 0x0001e8000c101504 */
[----:B------:R-:W-:-:S05]  /*0640*/  @!P4 F2FP.BF16.F32.PACK_AB R20, RZ, R20 ;  /* 0x00000014ff14c23e */ /* 0x000fca00000010ff */
[----:B------:R0:W-:Y:S02]  /*0650*/  @!P4 STG.E.U16 desc[UR4][R8.64], R20 ;  /* 0x000000140800c986 */ /* 0x0001e4000c101504 */
.L_x_125:
[----:B------:R-:W-:Y:S05]  /*0660*/  BSYNC.RECONVERGENT B0 ;  /* 0x0000000000007941 */ /* 0x000fea0003800200 */
.L_x_124:
[----:B------:R-:W-:Y:S04]  /*0670*/  BSSY.RECONVERGENT B0, `(.L_x_126) ;  /* 0x0000008000007945 */ /* 0x000fe80003800200 */
[----:B------:R-:W-:Y:S05]  /*0680*/  @P2 BRA `(.L_x_127) ;  /* 0x0000000000182947 */ /* 0x000fea0003800000 */
[----:B------:R-:W2:Y:S02]  /*0690*/  LDG.E.U8 R2, desc[UR4][R2.64+0x20] ;  /* 0x0000200402027981 */ /* 0x000ea4000c1e1100 */
[----:B--2---:R-:W-:-:S13]  /*06a0*/  ISETP.NE.AND P1, PT, R2, RZ, PT ;  /* 0x000000ff0200720c */ /* 0x004fda0003f25270 */
[----:B------:R-:W-:Y:S01]  /*06b0*/  @!P1 FFMA.FTZ R19, R23, -R19, R0 ;  /* 0x8000001317139223 */ /* 0x000fe20000010000 */
[----:B------:R1:W-:Y:S04]  /*06c0*/  @P1 STG.E.U16 desc[UR4][R8.64+0x40], RZ ;  /* 0x000040ff08001986 */ /* 0x0003e8000c101504 */
[----:B------:R-:W-:-:S05]  /*06d0*/  @!P1 F2FP.BF16.F32.PACK_AB R19, RZ, R19 ;  /* 0x00000013ff13923e */ /* 0x000fca00000010ff */
[----:B------:R1:W-:Y:S02]  /*06e0*/  @!P1 STG.E.U16 desc[UR4][R8.64+0x40], R19 ;  /* 0x0000401308009986 */ /* 0x0003e4000c101504 */
.L_x_127:
[----:B------:R-:W-:Y:S05]  /*06f0*/  BSYNC.RECONVERGENT B0 ;  /* 0x0000000000007941 */ /* 0x000fea0003800200 */
.L_x_126:
[----:B------:R-:W-:Y:S05]  /*0700*/  @!P6 EXIT ;  /* 0x000000000000e94d */ /* 0x000fea0003800000 */
[----:B------:R-:W-:Y:S01]  /*0710*/  BSSY.RECONVERGENT B0, `(.L_x_128) ;  /* 0x0000009000007945 */ /* 0x000fe20003800200 */
[----:B01----:R-:W-:-:S03]  /*0720*/  IMAD.WIDE R8, R13, 0x2, R8 ;  /* 0x000000020d087825 */ /* 0x003fc600078e0208 */
[----:B------:R-:W-:Y:S05]  /*0730*/  @P0 BRA `(.L_x_129) ;  /* 0x0000000000180947 */ /* 0x000fea0003800000 */
[----:B------:R-:W2:Y:S02]  /*0740*/  LDG.E.U8 R0, desc[UR4][R4.64] ;  /* 0x0000000404007981 */ /* 0x000ea4000c1e1100 */
[----:B--2---:R-:W-:-:S13]  /*0750*/  ISETP.NE.AND P0, PT, R0, RZ, PT ;  /* 0x000000ff0000720c */ /* 0x004fda0003f05270 */
[----:B------:R-:W-:Y:S01]  /*0760*/  @!P0 FFMA.FTZ R17, R7, -R17, R10 ;  /* 0x8000001107118223 */ /* 0x000fe2000001000a */
[----:B------:R0:W-:Y:S04]  /*0770*/  @P0 STG.E.U16 desc[UR4][R8.64], RZ ;  /* 0x000000ff08000986 */ /* 0x0001e8000c101504 */
[----:B------:R-:W-:-:S05]  /*0780*/  @!P0 F2FP.BF16.F32.PACK_AB R17, RZ, R17 ;  /* 0x00000011ff11823e */ /* 0x000fca00000010ff */
[----:B------:R0:W-:Y:S02]  /*0790*/  @!P0 STG.E.U16 desc[UR4][R8.64], R17 ;  /* 0x0000001108008986 */ /* 0x0001e4000c101504 */
.L_x_129:
[----:B------:R-:W-:Y:S05]  /*07a0*/  BSYNC.RECONVERGENT B0 ;  /* 0x0000000000007941 */ /* 0x000fea0003800200 */
.L_x_128:
[----:B------:R-:W-:Y:S05]  /*07b0*/  @P2 EXIT ;  /* 0x000000000000294d */ /* 0x000fea0003800000 */
[----:B------:R-:W2:Y:S01]  /*07c0*/  LDG.E.U8 R4, desc[UR4][R4.64+0x20] ;  /* 0x0000200404047981 */ /* 0x000ea2000c1e1100 */
[----:B------:R-:W-:Y:S01]  /*07d0*/  HFMA2 R0, -RZ, RZ, 0, 0 ;  /* 0x00000000ff007431 */ /* 0x000fe200000001ff */
[----:B------:R-:W-:Y:S02]  /*07e0*/  @!P5 SHF.L.U32 R0, R6, 0x10, RZ ;  /* 0x000000100600d819 */ /* 0x000fe400000006ff */
[----:B--2---:R-:W-:-:S13]  /*07f0*/  ISETP.NE.AND P0, PT, R4, RZ, PT ;  /* 0x000000ff0400720c */ /* 0x004fda0003f05270 */
[----:B------:R1:W-:Y:S01]  /*0800*/  @P0 STG.E.U16 desc[UR4][R8.64+0x40], RZ ;  /* 0x000040ff08000986 */ /* 0x0003e2000c101504 */
[----:B------:R-:W-:Y:S05]  /*0810*/  @P0 EXIT ;  /* 0x000000000000094d */ /* 0x000fea0003800000 */
[----:B------:R-:W-:-:S05]  /*0820*/  FFMA.FTZ R0, R7, -R0, R12 ;  /* 0x8000000007007223 */ /* 0x000fca000001000c */
[----:B------:R-:W-:-:S05]  /*0830*/  F2FP.BF16.F32.PACK_AB R0, RZ, R0 ;  /* 0x00000000ff00723e */ /* 0x000fca00000010ff */
[----:B------:R-:W-:Y:S01]  /*0840*/  STG.E.U16 desc[UR4][R8.64+0x40], R0 ;  /* 0x0000400008007986 */ /* 0x000fe2000c101504 */
[----:B------:R-:W-:Y:S05]  /*0850*/  EXIT ;  /* 0x000000000000794d */ /* 0x000fea0003800000 */
.L_x_130:
        /* <DEDUP_REMOVED lines=10> */
.L_x_11133:


//--------------------- .text._ZN43_GLOBAL__N__9ae7fba5_10_SoftMax_cu_9f978f6321softmax_warp_backwardIN3c108BFloat16ES2_fLi5ELb0ELb1EEEvPT0_PKT_S7_iiiPKb --------------------------
	.section	.text._ZN43_GLOBAL__N__9ae7fba5_10_SoftMax_cu_9f978f6321softmax_warp_backwardIN3c108BFloat16ES2_fLi5ELb0ELb1EEEvPT0_PKT_S7_iiiPKb,"ax",@progbits
	.align	128
.text._ZN43_GLOBAL__N__9ae7fba5_10_SoftMax_cu_9f978f6321softmax_warp_backwardIN3c108BFloat16ES2_fLi5ELb0ELb1EEEvPT0_PKT_S7_iiiPKb:
        .type           _ZN43_GLOBAL__N__9ae7fba5_10_SoftMax_cu_9f978f6321softmax_warp_backwardIN3c108BFloat16ES2_fLi5ELb0ELb1EEEvPT0_PKT_S7_iiiPKb,@function
        .size           _ZN43_GLOBAL__N__9ae7fba5_10_SoftMax_cu_9f978f6321softmax_warp_backwardIN3c108BFloat16ES2_fLi5ELb0ELb1EEEvPT0_PKT_S7_iiiPKb,(.L_x_11134 - _ZN43_GLOBAL__N__9ae7fba5_10_SoftMax_cu_9f978f6321softmax_warp_backwardIN3c108BFloat16ES2_fLi5ELb0ELb1EEEvPT0_PKT_S7_iiiPKb)
        .other          _ZN43_GLOBAL__N__9ae7fba5_10_SoftMax_cu_9f978f6321softmax_warp_backwardIN3c108BFloat16ES2_fLi5ELb0ELb1EEEvPT0_PKT_S7_iiiPKb,@"STO_CUDA_ENTRY STV_DEFAULT"
_ZN43_GLOBAL__N__9ae7fba5_10_SoftMax_cu_9f978f6321softmax_warp_backwardIN3c108BFloat16ES2_fLi5ELb0ELb1EEEvPT0_PKT_S7_iiiPKb:
[----:B------:R-:W-:Y:S01]  /*0000*/  LDC R1, c[0x0][0x37c] ;  /* 0x0000df00ff017b82 */ /* 0x000fe20000000800 */
[----:B------:R-:W0:Y:S01]  /*0010*/  S2R R0, SR_CTAID.X ;  /* 0x0000000000007919 */ /* 0x000e220000002500 */
[----:B------:R-:W0:Y:S06]  /*0020*/  LDCU UR4, c[0x0][0x364] ;  /* 0x00006c80ff0477ac */ /* 0x000e2c0008000800 */
[----:B------:R-:W1:Y:S01]  /*0030*/  LDC R4, c[0x0][0x3a0] ;  /* 0x0000e800ff047b82 */ /* 0x000e620000000800 */
[----:B------:R-:W0:Y:S01]  /*0040*/  S2R R3, SR_TID.Y ;  /* 0x0000000000037919 */ /* 0x000e220000002200 */
[----:B------:R-:W2:Y:S01]  /*0050*/  LDCU.64 UR6, c[0x0][0x398] ;  /* 0x00007300ff0677ac */ /* 0x000ea20008000a00 */
[----:B------:R-:W3:Y:S01]  /*0060*/  S2R R7, SR_TID.X ;  /* 0x0000000000077919 */ /* 0x000ee20000002100 */
[----:B------:R-:W4:Y:S01]  /*0070*/  LDCU.64 UR8, c[0x0][0x3a8] ;  /* 0x00007500ff0877ac */ /* 0x000f220008000a00 */
[----:B0-----:R-:W-:Y:S01]  /*0080*/  IMAD R0, R0, UR4, R3 ;  /* 0x0000000400007c24 */ /* 0x001fe2000f8e0203 */
[----:B------:R-:W0:Y:S03]  /*0090*/  LDCU.64 UR4, c[0x0][0x358] ;  /* 0x00006b00ff0477ac */ /* 0x000e260008000a00 */
[----:B------:R-:W-:Y:S01]  /*00a0*/  IMAD.SHL.U32 R0, R0, 0x2, RZ ;  /* 0x0000000200007824 */ /* 0x000fe200078e00ff */
[----:B---3--:R-:W-:-:S04]  /*00b0*/  LOP3.LUT R7, R7, 0x1f, RZ, 0xc0, !PT ;  /* 0x0000001f07077812 */ /* 0x008fc800078ec0ff */
[C---:B--2---:R-:W-:Y:S01]  /*00c0*/  IADD3 R17, PT, PT, -R0.reuse, UR6, RZ ;  /* 0x0000000600117c10 */ /* 0x044fe2000fffe1ff */
[----:B------:R-:W-:-:S03]  /*00d0*/  IMAD R5, R0, UR7, R7 ;  /* 0x0000000700057c24 */ /* 0x000fc6000f8e0207 */
[C---:B------:R-:W-:Y:S02]  /*00e0*/  ISETP.GE.AND P3, PT, R17.reuse, 0x1, PT ;  /* 0x000000011100780c */ /* 0x040fe40003f66270 */
[----:B------:R-:W-:Y:S02]  /*00f0*/  ISETP.GE.AND P0, PT, R17, 0x2, PT ;  /* 0x000000021100780c */ /* 0x000fe40003f06270 */
[CC--:B-1----:R-:W-:Y:S02]  /*0100*/  ISETP.GE.OR P1, PT, R7.reuse, R4.reuse, !P3 ;  /* 0x000000040700720c */ /* 0x0c2fe40005f26670 */
[----:B------:R-:W-:Y:S02]  /*0110*/  ISETP.GE.OR P0, PT, R7, R4, !P0 ;  /* 0x000000040700720c */ /* 0x000fe40004706670 */
[----:B------:R-:W-:Y:S02]  /*0120*/  SHF.R.S32.HI R0, RZ, 0x1f, R5 ;  /* 0x0000001fff007819 */ /* 0x000fe40000011405 */
[----:B----4-:R-:W-:-:S07]  /*0130*/  IADD3 R8, P4, PT, R5, UR8, RZ ;  /* 0x0000000805087c10 */ /* 0x010fce000ff9e0ff */
[----:B------:R-:W1:Y:S01]  /*0140*/  @!P1 LDC.64 R12, c[0x0][0x388] ;  /* 0x0000e200ff0c9b82 */ /* 0x000e620000000a00 */
[C---:B------:R-:W-:Y:S01]  /*0150*/  @!P1 IMAD.SHL.U32 R21, R5.reuse, 0x2, RZ ;  /* 0x0000000205159824 */ /* 0x040fe200078e00ff */
[C---:B------:R-:W-:Y:S02]  /*0160*/  @!P0 IADD3 R6, P2, PT, R5.reuse, R4, RZ ;  /* 0x0000000405068210 */ /* 0x040fe40007f5e0ff */
[----:B------:R-:W-:-:S03]  /*0170*/  @!P1 SHF.L.U64.HI R10, R5, 0x1, R0 ;  /* 0x00000001050a9819 */ /* 0x000fc60000010200 */
[----:B------:R-:W-:Y:S01]  /*0180*/  @!P0 IMAD.X R9, RZ, RZ, R0, P2 ;  /* 0x000000ffff098224 */ /* 0x000fe200010e0600 */
[----:B------:R-:W2:Y:S01]  /*0190*/  @!P0 LDC.64 R2, c[0x0][0x388] ;  /* 0x0000e200ff028b82 */ /* 0x000ea20000000a00 */
[----:B------:R-:W-:-:S03]  /*01a0*/  @!P0 IMAD.SHL.U32 R11, R6, 0x2, RZ ;  /* 0x00000002060b8824 */ /* 0x000fc600078e00ff */
[----:B------:R-:W-:Y:S02]  /*01b0*/  @!P0 SHF.L.U64.HI R6, R6, 0x1, R9 ;  /* 0x0000000106068819 */ /* 0x000fe40000010209 */
[----:B------:R-:W-:Y:S02]  /*01c0*/  IADD3.X R9, PT, PT, R0, UR9, RZ, P4, !PT ;  /* 0x0000000900097c10 */ /* 0x000fe4000a7fe4ff */
[----:B------:R-:W3:Y:S01]  /*01d0*/  @!P1 LDC.64 R14, c[0x0][0x390] ;  /* 0x0000e400ff0e9b82 */ /* 0x000ee20000000a00 */
[----:B-1----:R-:W-:-:S04]  /*01e0*/  @!P1 IADD3 R18, P2, PT, R21, R12, RZ ;  /* 0x0000000c15129210 */ /* 0x002fc80007f5e0ff */
[----:B------:R-:W-:Y:S02]  /*01f0*/  @!P1 IADD3.X R19, PT, PT, R10, R13, RZ, P2, !PT ;  /* 0x0000000d0a139210 */ /* 0x000fe400017fe4ff */
[----:B--2---:R-:W-:-:S03]  /*0200*/  @!P0 IADD3 R12, P4, PT, R11, R2, RZ ;  /* 0x000000020b0c8210 */ /* 0x004fc60007f9e0ff */
[----:B0-----:R-:W2:Y:S01]  /*0210*/  @!P1 LDG.E.U16 R18, desc[UR4][R18.64] ;  /* 0x0000000412129981 */ /* 0x001ea2000c1e1500 */
[----:B------:R-:W-:Y:S01]  /*0220*/  IADD3 R2, P2, PT, R8, R4, RZ ;  /* 0x0000000408027210 */ /* 0x000fe20007f5e0ff */
[----:B------:R-:W-:-:S03]  /*0230*/  @!P0 IMAD.X R13, R6, 0x1, R3, P4 ;  /* 0x00000001060d8824 */ /* 0x000fc600020e0603 */
[----:B------:R-:W-:Y:S01]  /*0240*/  LEA.HI.X.SX32 R3, R4, R9, 0x1, P2 ;  /* 0x0000000904037211 */ /* 0x000fe200010f0eff */
[----:B------:R-:W4:Y:S04]  /*0250*/  LDG.E.U8 R8, desc[UR4][R8.64] ;  /* 0x0000000408087981 */ /* 0x000f28000c1e1100 */
[----:B------:R-:W4:Y:S04]  /*0260*/  @!P0 LDG.E.U16 R12, desc[UR4][R12.64] ;  /* 0x000000040c0c8981 */ /* 0x000f28000c1e1500 */
[----:B------:R-:W4:Y:S01]  /*0270*/  LDG.E.U8 R20, desc[UR4][R2.64] ;  /* 0x0000000402147981 */ /* 0x000f22000c1e1100 */
[----:B---3--:R-:W-:Y:S01]  /*0280*/  @!P1 IADD3 R14, P2, PT, R21, R14, RZ ;  /* 0x0000000e150e9210 */ /* 0x008fe20007f5e0ff */
[----:B------:R-:W-:-:S04]  /*0290*/  IMAD.MOV.U32 R16, RZ, RZ, RZ ;  /* 0x000000ffff107224 */ /* 0x000fc800078e00ff */
[----:B------:R-:W-:Y:S02]  /*02a0*/  @!P1 IMAD.X R15, R10, 0x1, R15, P2 ;  /* 0x000000010a0f9824 */ /* 0x000fe400010e060f */
[----:B------:R-:W-:-:S03]  /*02b0*/  HFMA2 R10, -RZ, RZ, 0, 0 ;  /* 0x00000000ff0a7431 */ /* 0x000fc600000001ff */
[----:B------:R0:W5:Y:S01]  /*02c0*/  @!P1 LDG.E.U16 R14, desc[UR4][R14.64] ;  /* 0x000000040e0e9981 */ /* 0x000162000c1e1500 */
[----:B--2---:R-:W-:Y:S01]  /*02d0*/  @!P1 IMAD.U32 R16, R18, 0x10000, RZ ;  /* 0x0001000012109824 */ /* 0x004fe200078e00ff */
[----:B----4-:R-:W-:Y:S01]  /*02e0*/  ISETP.NE.AND P2, PT, R8, RZ, PT ;  /* 0x000000ff0800720c */ /* 0x010fe20003f45270 */
[----:B------:R-:W-:Y:S02]  /*02f0*/  @!P0 IMAD.U32 R10, R12, 0x10000, RZ ;  /* 0x000100000c0a8824 */ /* 0x000fe400078e00ff */
[----:B------:R-:W-:Y:S02]  /*0300*/  FADD.FTZ R8, RZ, R16 ;  /* 0x00000010ff087221 */ /* 0x000fe40000010000 */
[----:B------:R-:W-:Y:S01]  /*0310*/  FADD.FTZ R9, RZ, R10 ;  /* 0x0000000aff097221 */ /* 0x000fe20000010000 */
[----:B------:R-:W-:Y:S02]  /*0320*/  ISETP.NE.AND P4, PT, R20, RZ, PT ;  /* 0x000000ff1400720c */ /* 0x000fe40003f85270 */
[----:B------:R-:W-:-:S02]  /*0330*/  SEL R12, R8, RZ, !P2 ;  /* 0x000000ff080c7207 */ /* 0x000fc40005000000 */
[----:B------:R-:W-:-:S03]  /*0340*/  SEL R13, R9, RZ, !P4 ;  /* 0x000000ff090d7207 */ /* 0x000fc60006000000 */
[----:B------:R-:W0:Y:S04]  /*0350*/  SHFL.BFLY PT, R9, R12, 0x10, 0x1f ;  /* 0x0e001f000c097f89 */ /* 0x000e2800000e0000 */
[----:B------:R-:W1:Y:S01]  /*0360*/  SHFL.BFLY PT, R8, R13, 0x10, 0x1f ;  /* 0x0e001f000d087f89 */ /* 0x000e6200000e0000 */
[----:B0-----:R-:W-:Y:S01]  /*0370*/  FADD.FTZ R15, R12, R9 ;  /* 0x000000090c0f7221 */ /* 0x001fe20000010000 */
[----:B-1----:R-:W-:-:S04]  /*0380*/  FADD.FTZ R18, R13, R8 ;  /* 0x000000080d127221 */ /* 0x002fc80000010000 */
[----:B------:R-:W0:Y:S04]  /*0390*/  SHFL.BFLY PT, R8, R15, 0x8, 0x1f ;  /* 0x0d001f000f087f89 */ /* 0x000e2800000e0000 */
[----:B------:R-:W1:Y:S01]  /*03a0*/  SHFL.BFLY PT, R9, R18, 0x8, 0x1f ;  /* 0x0d001f0012097f89 */ /* 0x000e6200000e0000 */
[----:B0-----:R-:W-:Y:S01]  /*03b0*/  FADD.FTZ R19, R15, R8 ;  /* 0x000000080f137221 */ /* 0x001fe20000010000 */
[----:B-1----:R-:W-:Y:S02]  /*03c0*/  FADD.FTZ R20, R18, R9 ;  /* 0x0000000912147221 */ /* 0x002fe40000010000 */
[----:B------:R-:W0:Y:S02]  /*03d0*/  @!P0 LDC.64 R8, c[0x0][0x390] ;  /* 0x0000e400ff088b82 */ /* 0x000e240000000a00 */
[----:B0-----:R-:W-:-:S04]  /*03e0*/  @!P0 IADD3 R8, P4, PT, R11, R8, RZ ;  /* 0x000000080b088210 */ /* 0x001fc80007f9e0ff */
[----:B------:R-:W-:-:S05]  /*03f0*/  @!P0 IADD3.X R9, PT, PT, R6, R9, RZ, P4, !PT ;  /* 0x0000000906098210 */ /* 0x000fca00027fe4ff */
[----:B------:R0:W5:Y:S04]  /*0400*/  @!P0 LDG.E.U16 R11, desc[UR4][R8.64] ;  /* 0x00000004080b8981 */ /* 0x000168000c1e1500 */
[----:B------:R-:W1:Y:S04]  /*0410*/  SHFL.BFLY PT, R22, R19, 0x4, 0x1f ;  /* 0x0c801f0013167f89 */ /* 0x000e6800000e0000 */
[----:B------:R-:W2:Y:S01]  /*0420*/  SHFL.BFLY PT, R21, R20, 0x4, 0x1f ;  /* 0x0c801f0014157f89 */ /* 0x000ea200000e0000 */
[----:B-1----:R-:W-:Y:S01]  /*0430*/  FADD.FTZ R22, R19, R22 ;  /* 0x0000001613167221 */ /* 0x002fe20000010000 */
[----:B--2---:R-:W-:-:S04]  /*0440*/  FADD.FTZ R21, R20, R21 ;  /* 0x0000001514157221 */ /* 0x004fc80000010000 */
[----:B------:R-:W1:Y:S04]  /*0450*/  SHFL.BFLY PT, R13, R22, 0x2, 0x1f ;  /* 0x0c401f00160d7f89 */ /* 0x000e6800000e0000 */
[----:B------:R-:W2:Y:S01]  /*0460*/  SHFL.BFLY PT, R12, R21, 0x2, 0x1f ;  /* 0x0c401f00150c7f89 */ /* 0x000ea200000e0000 */
[----:B-1----:R-:W-:Y:S01]  /*0470*/  FADD.FTZ R13, R22, R13 ;  /* 0x0000000d160d7221 */ /* 0x002fe20000010000 */
[----:B--2---:R-:W-:-:S04]  /*0480*/  FADD.FTZ R12, R21, R12 ;  /* 0x0000000c150c7221 */ /* 0x004fc80000010000 */
[----:B------:R0:W1:Y:S04]  /*0490*/  SHFL.BFLY PT, R18, R13, 0x1, 0x1f ;  /* 0x0c201f000d127f89 */ /* 0x00006800000e0000 */
[----:B------:R0:W2:Y:S01]  /*04a0*/  SHFL.BFLY PT, R15, R12, 0x1, 0x1f ;  /* 0x0c201f000c0f7f89 */ /* 0x0000a200000e0000 */
[----:B------:R-:W-:Y:S05]  /*04b0*/  @!P3 EXIT ;  /* 0x000000000000b94d */ /* 0x000fea0003800000 */
[----:B------:R-:W3:Y:S01]  /*04c0*/  LDCU.64 UR6, c[0x0][0x380] ;  /* 0x00007000ff0677ac */ /* 0x000ee20008000a00 */
[----:B------:R-:W-:Y:S01]  /*04d0*/  ISETP.GE.AND P4, PT, R7, R4, PT ;  /* 0x000000040700720c */ /* 0x000fe20003f86270 */
[----:B------:R-:W-:Y:S01]  /*04e0*/  BSSY.RECONVERGENT B0, `(.L_x_131) ;  /* 0x000000c000007945 */ /* 0x000fe20003800200 */
[----:B0-----:R-:W-:Y:S02]  /*04f0*/  IMAD.MOV.U32 R9, RZ, RZ, RZ ;  /* 0x000000ffff097224 */ /* 0x001fe400078e00ff */
[----:B-1----:R-:W-:Y:S01]  /*0500*/  FADD.FTZ R13, R13, R18 ;  /* 0x000000120d0d7221 */ /* 0x002fe20000010000 */
[----:B------:R-:W-:Y:S01]  /*0510*/  ISETP.EQ.OR P3, PT, R17, 0x1, P4 ;  /* 0x000000011100780c */ /* 0x000fe20002762670 */
[----:B-----5:R-:W-:Y:S01]  /*0520*/  @!P1 IMAD.U32 R9, R14, 0x10000, RZ ;  /* 0x000100000e099824 */ /* 0x020fe200078e00ff */
[----:B---3--:R-:W-:-:S04]  /*0530*/  LEA R6, P5, R5, UR6, 0x1 ;  /* 0x0000000605067c11 */ /* 0x008fc8000f8a08ff */
[----:B------:R-:W-:Y:S02]  /*0540*/  LEA.HI.X R7, R5, UR7, R0, 0x1, P5 ;  /* 0x0000000705077c11 */ /* 0x000fe4000a8f0c00 */
[----:B------:R-:W-:Y:S07]  /*0550*/  @P4 BRA `(.L_x_132) ;  /* 0x0000000000104947 */ /* 0x000fee0003800000 */
[----:B------:R-:W-:Y:S01]  /*0560*/  @!P2 FFMA.FTZ R9, R13, -R9, R16 ;  /* 0x800000090d09a223 */ /* 0x000fe20000010010 */
[----:B------:R0:W-:Y:S04]  /*0570*/  @P2 STG.E.U16 desc[UR4][R6.64], RZ ;  /* 0x000000ff06002986 */ /* 0x0001e8000c101504 */
[----:B------:R-:W-:-:S05]  /*0580*/  @!P2 F2FP.BF16.F32.PACK_AB R9, RZ, R9 ;  /* 0x00000009ff09a23e */ /* 0x000fca00000010ff */
[----:B------:R0:W-:Y:S02]  /*0590*/  @!P2 STG.E.U16 desc[UR4][R6.64], R9 ;  /* 0x000000090600a986 */ /* 0x0001e4000c101504 */
.L_x_132:
[----:B------:R-:W-:Y:S05]  /*05a0*/  BSYNC.RECONVERGENT B0 ;  /* 0x0000000000007941 */ /* 0x000fea0003800200 */
.L_x_131:
[----:B------:R-:W-:Y:S05]  /*05b0*/  @P3 EXIT ;  /* 0x000000000000394d */ /* 0x000fea0003800000 */
[----:B------:R-:W3:Y:S01]  /*05c0*/  LDG.E.U8 R2, desc[UR4][R2.64] ;  /* 0x0000000402027981 */ /* 0x000ee2000c1e1100 */
[----:B------:R-:W-:Y:S01]  /*05d0*/  MOV R5, RZ ;  /* 0x000000ff00057202 */ /* 0x000fe20000000f00 */
[----:B------:R-:W-:Y:S02]  /*05e0*/  @!P0 IMAD.U32 R5, R11, 0x10000, RZ ;  /* 0x000100000b058824 */ /* 0x000fe400078e00ff */
[----:B--2---:R-:W-:Y:S01]  /*05f0*/  FADD.FTZ R15, R12, R15 ;  /* 0x0000000f0c0f7221 */ /* 0x004fe20000010000 */
[----:B---3--:R-:W-:-:S13]  /*0600*/  ISETP.NE.AND P1, PT, R2, RZ, PT ;  /* 0x000000ff0200720c */ /* 0x008fda0003f25270 */
[----:B0-----:R-:W-:-:S05]  /*0610*/  @P1 IMAD.WIDE R8, R4, 0x2, R6 ;  /* 0x0000000204081825 */ /* 0x001fca00078e0206 */
[----:B------:R0:W-:Y:S01]  /*0620*/  @P1 STG.E.U16 desc[UR4][R8.64], RZ ;  /* 0x000000ff08001986 */ /* 0x0001e2000c101504 */
[----:B------:R-:W-:Y:S05]  /*0630*/  @P1 EXIT ;  /* 0x000000000000194d */ /* 0x000fea0003800000 */
[----:B------:R-:W-:-:S05]  /*0640*/  FFMA.FTZ R5, R15, -R5, R10 ;  /* 0x800000050f057223 */ /* 0x000fca000001000a */
[----:B------:R-:W-:Y:S01]  /*0650*/  F2FP.BF16.F32.PACK_AB R0, RZ, R5 ;  /* 0x00000005ff00723e */ /* 0x000fe200000010ff */
[----:B------:R-:W-:-:S05]  /*0660*/  IMAD.WIDE R4, R4, 0x2, R6 ;  /* 0x0000000204047825 */ /* 0x000fca00078e0206 */
[----:B------:R-:W-:Y:S01]  /*0670*/  STG.E.U16 desc[UR4][R4.64], R0 ;  /* 0x0000000004007986 */ /* 0x000fe2000c101504 */
[----:B------:R-:W-:Y:S05]  /*0680*/  EXIT ;  /* 0x000000000000794d */ /* 0x000fea0003800000 */
.L_x_133:
        /* <DEDUP_REMOVED lines=15> */
.L_x_11134:


//--------------------- .text._ZN43_GLOBAL__N__9ae7fba5_10_SoftMax_cu_9f978f6321softmax_warp_backwardIN3c108BFloat16ES2_fLi4ELb0ELb1EEEvPT0_PKT_S7_iiiPKb --------------------------
	.section	.text._ZN43_GLOBAL__N__9ae7fba5_10_SoftMax_cu_9f978f6321softmax_warp_backwardIN3c108BFloat16ES2_fLi4ELb0ELb1EEEvPT0_PKT_S7_iiiPKb,"ax",@progbits
	.align	128
.text._ZN43_GLOBAL__N__9ae7fba5_10_SoftMax_cu_9f978f6321softmax_warp_backwardIN3c108BFloat16ES2_fLi4ELb0ELb1EEEvPT0_PKT_S7_iiiPKb:
        .type           _ZN43_GLOBAL__N__9ae7fba5_10_SoftMax_cu_9f978f6321softmax_warp_backwardIN3c108BFloat16ES2_fLi4ELb0ELb1EEEvPT0_PKT_S7_iiiPKb,@function
        .size           _ZN43_GLOBAL__N__9ae7fba5_10_SoftMax_cu_9f978f6321softmax_warp_backwardIN3c108BFloat16ES2_fLi4ELb0ELb1EEEvPT0_PKT_S7_iiiPKb,(.L_x_11135 - _ZN43_GLOBAL__N__9ae7fba5_10_SoftMax_cu_9f978f6321softmax_warp_backwardIN3c108BFloat16ES2_fLi4ELb0ELb1EEEvPT0_PKT_S7_iiiPKb)
        .other          _ZN43_GLOBAL__N__9ae7fba5_10_SoftMax_cu_9f978f6321softmax_warp_backwardIN3c108BFloat16ES2_fLi4ELb0ELb1EEEvPT0_PKT_S7_iiiPKb,@"STO_CUDA_ENTRY STV_DEFAULT"
_ZN43_GLOBAL__N__9ae7fba5_10_SoftMax_cu_9f978f6321softmax_warp_backwardIN3c108BFloat16ES2_fLi4ELb0ELb1EEEvPT0_PKT_S7_iiiPKb:
        /* <DEDUP_REMOVED lines=30> */
[----:B-1----:R-:W-:-:S05]  /*01e0*/  @!P1 IADD3 R18, P2, PT, R21, R12, RZ ;  /* 0x0000000c15129210 */ /* 0x002fca0007f5e0ff */
[----:B------:R-:W-:Y:S01]  /*01f0*/  @!P1 IMAD.X R19, R10, 0x1, R13, P2 ;  /* 0x000000010a139824 */ /* 0x000fe200010e060d */
[----:B--2---:R-:W-:Y:S02]  /*0200*/  @!P0 IADD3 R12, P4, PT, R11, R2, RZ ;  /* 0x000000020b0c8210 */ /* 0x004fe40007f9e0ff */
[----:B------:R-:W-:Y:S02]  /*0210*/  IADD3 R2, P2, PT, R8, R4, RZ ;  /* 0x0000000408027210 */ /* 0x000fe40007f5e0ff */
[----:B0-----:R-:W2:Y:S01]  /*0220*/  @!P1 LDG.E.U16 R18, desc[UR4][R18.64] ;  /* 0x0000000412129981 */ /* 0x001ea2000c1e1500 */
[----:B------:R-:W-:Y:S02]  /*0230*/  @!P0 IADD3.X R13, PT, PT, R6, R3, RZ, P4, !PT ;  /* 0x00000003060d8210 */ /* 0x000fe400027fe4ff */
[----:B------:R-:W-:Y:S01]  /*0240*/  LEA.HI.X.SX32 R3, R4, R9, 0x1, P2 ;  /* 0x0000000904037211 */ /* 0x000fe200010f0eff */
[----:B------:R-:W4:Y:S04]  /*0250*/  LDG.E.U8 R8, desc[UR4][R8.64] ;  /* 0x0000000408087981 */ /* 0x000f28000c1e1100 */
[----:B------:R-:W4:Y:S04]  /*0260*/  @!P0 LDG.E.U16 R12, desc[UR4][R12.64] ;  /* 0x000000040c0c8981 */ /* 0x000f28000c1e1500 */
[----:B------:R-:W4:Y:S01]  /*0270*/  LDG.E.U8 R20, desc[UR4][R2.64] ;  /* 0x0000000402147981 */ /* 0x000f22000c1e1100 */
[----:B---3--:R-:W-:Y:S01]  /*0280*/  @!P1 IADD3 R14, P2, PT, R21, R14, RZ ;  /* 0x0000000e150e9210 */ /* 0x008fe20007f5e0ff */
[----:B------:R-:W-:-:S04]  /*0290*/  IMAD.MOV.U32 R16, RZ, RZ, RZ ;  /* 0x000000ffff107224 */ /* 0x000fc800078e00ff */
[----:B------:R-:W-:Y:S02]  /*02a0*/  @!P1 IMAD.X R15, R10, 0x1, R15, P2 ;  /* 0x000000010a0f9824 */ /* 0x000fe400010e060f */
[----:B------:R-:W-:-:S03]  /*02b0*/  IMAD.MOV.U32 R10, RZ, RZ, RZ ;  /* 0x000000ffff0a7224 */ /* 0x000fc600078e00ff */
[----:B------:R0:W5:Y:S01]  /*02c0*/  @!P1 LDG.E.U16 R14, desc[UR4][R14.64] ;  /* 0x000000040e0e9981 */ /* 0x000162000c1e1500 */
[----:B--2---:R-:W-:Y:S02]  /*02d0*/  @!P1 SHF.L.U32 R16, R18, 0x10, RZ ;  /* 0x0000001012109819 */ /* 0x004fe400000006ff */
        /* <DEDUP_REMOVED lines=10> */
[----:B-1----:R-:W-:Y:S02]  /*0380*/  FADD.FTZ R18, R13, R8 ;  /* 0x000000080d127221 */ /* 0x002fe40000010000 */
[----:B------:R-:W0:Y:S02]  /*0390*/  @!P0 LDC.64 R8, c[0x0][0x390] ;  /* 0x0000e400ff088b82 */ /* 0x000e240000000a00 */
[----:B0-----:R-:W-:-:S05]  /*03a0*/  @!P0 IADD3 R8, P4, PT, R11, R8, RZ ;  /* 0x000000080b088210 */ /* 0x001fca0007f9e0ff */
[----:B------:R-:W-:-:S05]  /*03b0*/  @!P0 IMAD.X R9, R6, 0x1, R9, P4 ;  /* 0x0000000106098824 */ /* 0x000fca00020e0609 */
        /* <DEDUP_REMOVED lines=15> */
[----:B0-----:R-:W-:Y:S01]  /*04b0*/  IMAD.MOV.U32 R9, RZ, RZ, RZ ;  /* 0x000000ffff097224 */ /* 0x001fe200078e00ff */
[----:B-----5:R-:W-:Y:S01]  /*04c0*/  @!P1 SHF.L.U32 R9, R14, 0x10, RZ ;  /* 0x000000100e099819 */ /* 0x020fe200000006ff */
[----:B-1----:R-:W-:Y:S01]  /*04d0*/  FADD.FTZ R21, R21, R12 ;  /* 0x0000000c15157221 */ /* 0x002fe20000010000 */
[----:B------:R-:W-:Y:S02]  /*04e0*/  ISETP.EQ.OR P3, PT, R17, 0x1, P4 ;  /* 0x000000011100780c */ /* 0x000fe40002762670 */
[----:B---3--:R-:W-:-:S04]  /*04f0*/  LEA R6, P5, R5, UR6, 0x1 ;  /* 0x0000000605067c11 */ /* 0x008fc8000f8a08ff */
[----:B------:R-:W-:Y:S02]  /*0500*/  LEA.HI.X R7, R5, UR7, R0, 0x1, P5 ;  /* 0x0000000705077c11 */ /* 0x000fe4000a8f0c00 */
[----:B------:R-:W-:Y:S07]  /*0510*/  @P4 BRA `(.L_x_135) ;  /* 0x0000000000104947 */ /* 0x000fee0003800000 */
[----:B------:R-:W-:Y:S01]  /*0520*/  @!P2 FFMA.FTZ R9, R21, -R9, R16 ;  /* 0x800000091509a223 */ /* 0x000fe20000010010 */
[----:B------:R0:W-:Y:S04]  /*0530*/  @P2 STG.E.U16 desc[UR4][R6.64], RZ ;  /* 0x000000ff06002986 */ /* 0x0001e8000c101504 */
[----:B------:R-:W-:-:S05]  /*0540*/  @!P2 F2FP.BF16.F32.PACK_AB R9, RZ, R9 ;  /* 0x00000009ff09a23e */ /* 0x000fca00000010ff */
[----:B------:R0:W-:Y:S02]  /*0550*/  @!P2 STG.E.U16 desc[UR4][R6.64], R9 ;  /* 0x000000090600a986 */ /* 0x0001e4000c101504 */
.L_x_135:
[----:B------:R-:W-:Y:S05]  /*0560*/  BSYNC.RECONVERGENT B0 ;  /* 0x0000000000007941 */ /* 0x000fea0003800200 */
.L_x_134:
[----:B------:R-:W-:Y:S05]  /*0570*/  @P3 EXIT ;  /* 0x000000000000394d */ /* 0x000fea0003800000 */
[----:B------:R-:W3:Y:S01]  /*0580*/  LDG.E.U8 R2, desc[UR4][R2.64] ;  /* 0x0000000402027981 */ /* 0x000ee2000c1e1100 */
[----:B------:R-:W-:Y:S02]  /*0590*/  IMAD.MOV.U32 R5, RZ, RZ, RZ ;  /* 0x000000ffff057224 */ /* 0x000fe400078e00ff */
[----:B--2---:R-:W-:Y:S01]  /*05a0*/  FADD.FTZ R13, R22, R13 ;  /* 0x0000000d160d7221 */ /* 0x004fe20000010000 */
[----:B------:R-:W-:Y:S01]  /*05b0*/  @!P0 IMAD.U32 R5, R11, 0x10000, RZ ;  /* 0x000100000b058824 */ /* 0x000fe200078e00ff */
        /* <DEDUP_REMOVED lines=9> */
.L_x_136:
        /* <DEDUP_REMOVED lines=11> */
.L_x_11135:


//--------------------- .text._ZN43_GLOBAL__N__9ae7fba5_10_SoftMax_cu_9f978f6321softmax_warp_backwardIN3c108BFloat16ES2_fLi3ELb0ELb1EEEvPT0_PKT_S7_iiiPKb --------------------------
	.section	.text._ZN43_GLOBAL__N__9ae7fba5_10_SoftMax_cu_9f978f6321softmax_warp_backwardIN3c108BFloat16ES2_fLi3ELb0ELb1EEEvPT0_PKT_S7_iiiPKb,"ax",@progbits
	.align	128
.text._ZN43_GLOBAL__N__9ae7fba5_10_SoftMax_cu_9f978f6321softmax_warp_backwardIN3c108BFloat16ES2_fLi3ELb0ELb1EEEvPT0_PKT_S7_iiiPKb:
        .type           _ZN43_GLOBAL__N__9ae7fba5_10_SoftMax_cu_9f978f6321softmax_warp_backwardIN3c108BFloat16ES2_fLi3ELb0ELb1EEEvPT0_PKT_S7_iiiPKb,@function
        .size           _ZN43_GLOBAL__N__9ae7fba5_10_SoftMax_cu_9f978f6321softmax_warp_backwardIN3c108BFloat16ES2_fLi3ELb0ELb1EEEvPT0_PKT_S7_iiiPKb,(.L_x_11136 - _ZN43_GLOBAL__N__9ae7fba5_10_SoftMax_cu_9f978f6321softmax_warp_backwardIN3c108BFloat16ES2_fLi3ELb0ELb1EEEvPT0_PKT_S7_iiiPKb)
        .other          _ZN43_GLOBAL__N__9ae7fba5_10_SoftMax_cu_9f978f6321softmax_warp_backwardIN3c108BFloat16ES2_fLi3ELb0ELb1EEEvPT0_PKT_S7_iiiPKb,@"STO_CUDA_ENTRY STV_DEFAULT"
_ZN43_GLOBAL__N__9ae7fba5_10_SoftMax_cu_9f978f6321softmax_warp_backwardIN3c108BFloat16ES2_fLi3ELb0ELb1EEEvPT0_PKT_S7_iiiPKb:
        /* <DEDUP_REMOVED lines=35> */
[----:B------:R-:W-:Y:S01]  /*0230*/  @!P0 IMAD.X R13, R6, 0x1, R3, P4 ;  /* 0x00000001060d8824 */ /* 0x000fe200020e0603 */
[----:B------:R-:W-:Y:S02]  /*0240*/  LEA.HI.X.SX32 R3, R4, R9, 0x1, P2 ;  /* 0x0000000904037211 */ /* 0x000fe400010f0eff */
        /* <DEDUP_REMOVED lines=15> */
[----:B------:R-:W-:Y:S02]  /*0340*/  SEL R13, R9, RZ, !P4 ;  /* 0x000000ff090d7207 */ /* 0x000fe40006000000 */
[----:B------:R-:W1:Y:S02]  /*0350*/  @!P0 LDC.64 R8, c[0x0][0x390] ;  /* 0x0000e400ff088b82 */ /* 0x000e640000000a00 */
[----:B-1----:R-:W-:-:S05]  /*0360*/  @!P0 IADD3 R8, P4, PT, R11, R8, RZ ;  /* 0x000000080b088210 */ /* 0x002fca0007f9e0ff */
[----:B------:R-:W-:-:S05]  /*0370*/  @!P0 IMAD.X R9, R6, 0x1, R9, P4 ;  /* 0x0000000106098824 */ /* 0x000fca00020e0609 */
[----:B------:R1:W5:Y:S04]  /*0380*/  @!P0 LDG.E.U16 R11, desc[UR4][R8.64] ;  /* 0x00000004080b8981 */ /* 0x000368000c1e1500 */
[----:B0-----:R-:W0:Y:S04]  /*0390*/  SHFL.BFLY PT, R15, R12, 0x4, 0x181f ;  /* 0x0c981f000c0f7f89 */ /* 0x001e2800000e0000 */
[----:B------:R-:W2:Y:S01]  /*03a0*/  SHFL.BFLY PT, R18, R13, 0x4, 0x181f ;  /* 0x0c981f000d127f89 */ /* 0x000ea200000e0000 */
[----:B0-----:R-:W-:Y:S01]  /*03b0*/  FADD.FTZ R15, R12, R15 ;  /* 0x0000000f0c0f7221 */ /* 0x001fe20000010000 */
[----:B--2---:R-:W-:-:S04]  /*03c0*/  FADD.FTZ R18, R13, R18 ;  /* 0x000000120d127221 */ /* 0x004fc80000010000 */
[----:B------:R-:W0:Y:S04]  /*03d0*/  SHFL.BFLY PT, R20, R15, 0x2, 0x181f ;  /* 0x0c581f000f147f89 */ /* 0x000e2800000e0000 */
[----:B------:R-:W2:Y:S01]  /*03e0*/  SHFL.BFLY PT, R19, R18, 0x2, 0x181f ;  /* 0x0c581f0012137f89 */ /* 0x000ea200000e0000 */
[----:B0-----:R-:W-:Y:S01]  /*03f0*/  FADD.FTZ R20, R15, R20 ;  /* 0x000000140f147221 */ /* 0x001fe20000010000 */
[----:B--2---:R-:W-:-:S04]  /*0400*/  FADD.FTZ R19, R18, R19 ;  /* 0x0000001312137221 */ /* 0x004fc80000010000 */
[----:B------:R1:W0:Y:S04]  /*0410*/  SHFL.BFLY PT, R13, R20, 0x1, 0x181f ;  /* 0x0c381f00140d7f89 */ /* 0x00022800000e0000 */
[----:B------:R1:W2:Y:S01]  /*0420*/  SHFL.BFLY PT, R12, R19, 0x1, 0x181f ;  /* 0x0c381f00130c7f89 */ /* 0x0002a200000e0000 */
[----:B------:R-:W-:Y:S05]  /*0430*/  @!P3 EXIT ;  /* 0x000000000000b94d */ /* 0x000fea0003800000 */
[----:B------:R-:W3:Y:S01]  /*0440*/  LDCU.64 UR6, c[0x0][0x380] ;  /* 0x00007000ff0677ac */ /* 0x000ee20008000a00 */
[----:B------:R-:W-:Y:S01]  /*0450*/  ISETP.GE.AND P4, PT, R7, R4, PT ;  /* 0x000000040700720c */ /* 0x000fe20003f86270 */
[----:B------:R-:W-:Y:S01]  /*0460*/  BSSY.RECONVERGENT B0, `(.L_x_137) ;  /* 0x000000c000007945 */ /* 0x000fe20003800200 */
[----:B-1----:R-:W-:Y:S01]  /*0470*/  IMAD.MOV.U32 R9, RZ, RZ, RZ ;  /* 0x000000ffff097224 */ /* 0x002fe200078e00ff */
[----:B-----5:R-:W-:Y:S01]  /*0480*/  @!P1 SHF.L.U32 R9, R14, 0x10, RZ ;  /* 0x000000100e099819 */ /* 0x020fe200000006ff */
[----:B0-----:R-:W-:Y:S01]  /*0490*/  FADD.FTZ R13, R20, R13 ;  /* 0x0000000d140d7221 */ /* 0x001fe20000010000 */
        /* <DEDUP_REMOVED lines=8> */
.L_x_138:
[----:B------:R-:W-:Y:S05]  /*0520*/  BSYNC.RECONVERGENT B0 ;  /* 0x0000000000007941 */ /* 0x000fea0003800200 */
.L_x_137:
        /* <DEDUP_REMOVED lines=14> */
.L_x_139:
        /* <DEDUP_REMOVED lines=15> */
.L_x_11136:


//--------------------- .text._ZN43_GLOBAL__N__9ae7fba5_10_SoftMax_cu_9f978f6321softmax_warp_backwardIN3c108BFloat16ES2_fLi2ELb0ELb1EEEvPT0_PKT_S7_iiiPKb --------------------------
	.section	.text._ZN43_GLOBAL__N__9ae7fba5_10_SoftMax_cu_9f978f6321softmax_warp_backwardIN3c108BFloat16ES2_fLi2ELb0ELb1EEEvPT0_PKT_S7_iiiPKb,"ax",@progbits
	.align	128
.text._ZN43_GLOBAL__N__9ae7fba5_10_SoftMax_cu_9f978f6321softmax_warp_backwardIN3c108BFloat16ES2_fLi2ELb0ELb1EEEvPT0_PKT_S7_iiiPKb:
        .type           _ZN43_GLOBAL__N__9ae7fba5_10_SoftMax_cu_9f978f6321softmax_warp_backwardIN3c108BFloat16ES2_fLi2ELb0ELb1EEEvPT0_PKT_S7_iiiPKb,@function
        .size           _ZN43_GLOBAL__N__9ae7fba5_10_SoftMax_cu_9f978f6321softmax_warp_backwardIN3c108BFloat16ES2_fLi2ELb0ELb1EEEvPT0_PKT_S7_iiiPKb,(.L_x_11137 - _ZN43_GLOBAL__N__9ae7fba5_10_SoftMax_cu_9f978f6321softmax_warp_backwardIN3c108BFloat16ES2_fLi2ELb0ELb1EEEvPT0_PKT_S7_iiiPKb)
        .other          _ZN43_GLOBAL__N__9ae7fba5_10_SoftMax_cu_9f978f6321softmax_warp_backwardIN3c108BFloat16ES2_fLi2ELb0ELb1EEEvPT0_PKT_S7_iiiPKb,@"STO_CUDA_ENTRY STV_DEFAULT"
_ZN43_GLOBAL__N__9ae7fba5_10_SoftMax_cu_9f978f6321softmax_warp_backwardIN3c108BFloat16ES2_fLi2ELb0ELb1EEEvPT0_PKT_S7_iiiPKb:
        /* <DEDUP_REMOVED lines=38> */
[----:B------:R-:W2:Y:S04]  /*0260*/  @!P0 LDG.E.U16 R12, desc[UR4][R12.64] ;  /* 0x000000040c0c8981 */ /* 0x000ea8000c1e1500 */
[----:B------:R-:W2:Y:S01]  /*0270*/  LDG.E.U8 R20, desc[UR4][R2.64] ;  /* 0x0000000402147981 */ /* 0x000ea2000c1e1100 */
[----:B---3--:R-:W-:-:S05]  /*0280*/  @!P1 IADD3 R14, P2, PT, R21, R14, RZ ;  /* 0x0000000e150e9210 */ /* 0x008fca0007f5e0ff */
[----:B------:R-:W-:Y:S02]  /*0290*/  @!P1 IMAD.X R15, R10, 0x1, R15, P2 ;  /* 0x000000010a0f9824 */ /* 0x000fe400010e060f */
[----:B------:R-:W-:Y:S02]  /*02a0*/  IMAD.MOV.U32 R10, RZ, RZ, RZ ;  /* 0x000000ffff0a7224 */ /* 0x000fe400078e00ff */
[----:B------:R-:W-:Y:S01]  /*02b0*/  IMAD.MOV.U32 R16, RZ, RZ, RZ ;  /* 0x000000ffff107224 */ /* 0x000fe200078e00ff */
[----:B------:R0:W5:Y:S01]  /*02c0*/  @!P1 LDG.E.U16 R14, desc[UR4][R14.64] ;  /* 0x000000040e0e9981 */ /* 0x000162000c1e1500 */
[----:B----4-:R-:W-:Y:S02]  /*02d0*/  ISETP.NE.AND P2, PT, R8, RZ, PT ;  /* 0x000000ff0800720c */ /* 0x010fe40003f45270 */
[----:B------:R-:W1:Y:S01]  /*02e0*/  @!P0 LDC.64 R8, c[0x0][0x390] ;  /* 0x0000e400ff088b82 */ /* 0x000e620000000a00 */
[----:B--2---:R-:W-:-:S04]  /*02f0*/  @!P0 IMAD.U32 R10, R12, 0x10000, RZ ;  /* 0x000100000c0a8824 */ /* 0x004fc800078e00ff */
[----:B------:R-:W-:Y:S01]  /*0300*/  FADD.FTZ R13, RZ, R10 ;  /* 0x0000000aff0d7221 */ /* 0x000fe20000010000 */
[----:B------:R-:W-:-:S04]  /*0310*/  ISETP.NE.AND P4, PT, R20, RZ, PT ;  /* 0x000000ff1400720c */ /* 0x000fc80003f85270 */
[----:B------:R-:W-:Y:S02]  /*0320*/  SEL R13, R13, RZ, !P4 ;  /* 0x000000ff0d0d7207 */ /* 0x000fe40006000000 */
[----:B-1----:R-:W-:-:S05]  /*0330*/  @!P0 IADD3 R8, P4, PT, R11, R8, RZ ;  /* 0x000000080b088210 */ /* 0x002fca0007f9e0ff */
[----:B------:R-:W-:-:S05]  /*0340*/  @!P0 IMAD.X R9, R6, 0x1, R9, P4 ;  /* 0x0000000106098824 */ /* 0x000fca00020e0609 */
[----:B------:R1:W5:Y:S01]  /*0350*/  @!P0 LDG.E.U16 R11, desc[UR4][R8.64] ;  /* 0x00000004080b8981 */ /* 0x000362000c1e1500 */
[----:B------:R-:W-:-:S04]  /*0360*/  @!P1 IMAD.U32 R16, R18, 0x10000, RZ ;  /* 0x0001000012109824 */ /* 0x000fc800078e00ff */
[----:B------:R-:W-:-:S05]  /*0370*/  FADD.FTZ R12, RZ, R16 ;  /* 0x00000010ff0c7221 */ /* 0x000fca0000010000 */
[----:B------:R-:W-:Y:S01]  /*0380*/  SEL R12, R12, RZ, !P2 ;  /* 0x000000ff0c0c7207 */ /* 0x000fe20005000000 */
[----:B------:R-:W2:Y:S04]  /*0390*/  SHFL.BFLY PT, R18, R13, 0x2, 0x1c1f ;  /* 0x0c5c1f000d127f89 */ /* 0x000ea800000e0000 */
[----:B0-----:R-:W0:Y:S01]  /*03a0*/  SHFL.BFLY PT, R15, R12, 0x2, 0x1c1f ;  /* 0x0c5c1f000c0f7f89 */ /* 0x001e2200000e0000 */
[----:B--2---:R-:W-:Y:S01]  /*03b0*/  FADD.FTZ R18, R13, R18 ;  /* 0x000000120d127221 */ /* 0x004fe20000010000 */
[----:B0-----:R-:W-:-:S04]  /*03c0*/  FADD.FTZ R15, R12, R15 ;  /* 0x0000000f0c0f7221 */ /* 0x001fc80000010000 */
[----:B------:R1:W0:Y:S04]  /*03d0*/  SHFL.BFLY PT, R19, R18, 0x1, 0x1c1f ;  /* 0x0c3c1f0012137f89 */ /* 0x00022800000e0000 */
[----:B------:R1:W2:Y:S01]  /*03e0*/  SHFL.BFLY PT, R20, R15, 0x1, 0x1c1f ;  /* 0x0c3c1f000f147f89 */ /* 0x0002a200000e0000 */
[----:B------:R-:W-:Y:S05]  /*03f0*/  @!P3 EXIT ;  /* 0x000000000000b94d */ /* 0x000fea0003800000 */
[----:B------:R-:W3:Y:S01]  /*0400*/  LDCU.64 UR6, c[0x0][0x380] ;  /* 0x00007000ff0677ac */ /* 0x000ee20008000a00 */
[----:B------:R-:W-:Y:S01]  /*0410*/  ISETP.GE.AND P4, PT, R7, R4, PT ;  /* 0x000000040700720c */ /* 0x000fe20003f86270 */
[----:B------:R-:W-:Y:S01]  /*0420*/  BSSY.RECONVERGENT B0, `(.L_x_140) ;  /* 0x000000c000007945 */ /* 0x000fe20003800200 */
[----:B-1----:R-:W-:Y:S02]  /*0430*/  IMAD.MOV.U32 R9, RZ, RZ, RZ ;  /* 0x000000ffff097224 */ /* 0x002fe400078e00ff */
[----:B--2---:R-:W-:Y:S01]  /*0440*/  FADD.FTZ R15, R15, R20 ;  /* 0x000000140f0f7221 */ /* 0x004fe20000010000 */
        /* <DEDUP_REMOVED lines=9> */
.L_x_141:
[----:B------:R-:W-:Y:S05]  /*04e0*/  BSYNC.RECONVERGENT B0 ;  /* 0x0000000000007941 */ /* 0x000fea0003800200 */
.L_x_140:
[----:B------:R-:W-:Y:S05]  /*04f0*/  @P3 EXIT ;  /* 0x000000000000394d */ /* 0x000fea0003800000 */
[----:B------:R-:W2:Y:S01]  /*0500*/  LDG.E.U8 R2, desc[UR4][R2.64] ;  /* 0x0000000402027981 */ /* 0x000ea2000c1e1100 */
[----:B------:R-:W-:Y:S02]  /*0510*/  IMAD.MOV.U32 R5, RZ, RZ, RZ ;  /* 0x000000ffff057224 */ /* 0x000fe400078e00ff */
[----:B0-----:R-:W-:Y:S01]  /*0520*/  FADD.FTZ R19, R18, R19 ;  /* 0x0000001312137221 */ /* 0x001fe20000010000 */
[----:B------:R-:W-:Y:S01]  /*0530*/  @!P0 IMAD.U32 R5, R11, 0x10000, RZ ;  /* 0x000100000b058824 */ /* 0x000fe200078e00ff */
[----:B--2---:R-:W-:-:S13]  /*0540*/  ISETP.NE.AND P1, PT, R2, RZ, PT ;  /* 0x000000ff0200720c */ /* 0x004fda0003f25270 */
[----:B-1----:R-:W-:-:S05]  /*0550*/  @P1 IMAD.WIDE R8, R4, 0x2, R6 ;  /* 0x0000000204081825 */ /* 0x002fca00078e0206 */
[----:B------:R0:W-:Y:S01]  /*0560*/  @P1 STG.E.U16 desc[UR4][R8.64], RZ ;  /* 0x000000ff08001986 */ /* 0x0001e2000c101504 */
[----:B------:R-:W-:Y:S05]  /*0570*/  @P1 EXIT ;  /* 0x000000000000194d */ /* 0x000fea0003800000 */
[----:B------:R-:W-:-:S05]  /*0580*/  FFMA.FTZ R5, R19, -R5, R10 ;  /* 0x8000000513057223 */ /* 0x000fca000001000a */
[----:B------:R-:W-:Y:S01]  /*0590*/  F2FP.BF16.F32.PACK_AB R0, RZ, R5 ;  /* 0x00000005ff00723e */ /* 0x000fe200000010ff */
[----:B------:R-:W-:-:S05]  /*05a0*/  IMAD.WIDE R4, R4, 0x2, R6 ;  /* 0x0000000204047825 */ /* 0x000fca00078e0206 */
[----:B------:R-:W-:Y:S01]  /*05b0*/  STG.E.U16 desc[UR4][R4.64], R0 ;  /* 0x0000000004007986 */ /* 0x000fe2000c101504 */
[----:B------:R-:W-:Y:S05]  /*05c0*/  EXIT ;  /* 0x000000000000794d */ /* 0x000fea0003800000 */
.L_x_142:
        /* <DEDUP_REMOVED lines=11> */
.L_x_11137:


//--------------------- .text._ZN43_GLOBAL__N__9ae7fba5_10_SoftMax_cu_9f978f6321softmax_warp_backwardIN3c108BFloat16ES2_fLi1ELb0ELb1EEEvPT0_PKT_S7_iiiPKb --------------------------
	.section	.text._ZN43_GLOBAL__N__9ae7fba5_10_SoftMax_cu_9f978f6321softmax_warp_backwardIN3c108BFloat16ES2_fLi1ELb0ELb1EEEvPT0_PKT_S7_iiiPKb,"ax",@progbits
	.align	128
.text._ZN43_GLOBAL__N__9ae7fba5_10_SoftMax_cu_9f978f6321softmax_warp_backwardIN3c108BFloat16ES2_fLi1ELb0ELb1EEEvPT0_PKT_S7_iiiPKb:
        .type           _ZN43_GLOBAL__N__9ae7fba5_10_SoftMax_cu_9f978f6321softmax_warp_backwardIN3c108BFloat16ES2_fLi1ELb0ELb1EEEvPT0_PKT_S7_iiiPKb,@function
        .size           _ZN43_GLOBAL__N__9ae7fba5_10_SoftMax_cu_9f978f6321softmax_warp_backwardIN3c108BFloat16ES2_fLi1ELb0ELb1EEEvPT0_PKT_S7_iiiPKb,(.L_x_11138 - _ZN43_GLOBAL__N__9ae7fba5_10_SoftMax_cu_9f978f6321softmax_warp_backwardIN3c108BFloat16ES2_fLi1ELb0ELb1EEEvPT0_PKT_S7_iiiPKb)
        .other          _ZN43_GLOBAL__N__9ae7fba5_10_SoftMax_cu_9f978f6321softmax_warp_backwardIN3c108BFloat16ES2_fLi1ELb0ELb1EEEvPT0_PKT_S7_iiiPKb,@"STO_CUDA_ENTRY STV_DEFAULT"
_ZN43_GLOBAL__N__9ae7fba5_10_SoftMax_cu_9f978f6321softmax_warp_backwardIN3c108BFloat16ES2_fLi1ELb0ELb1EEEvPT0_PKT_S7_iiiPKb:
        /* <DEDUP_REMOVED lines=37> */
[----:B------:R-:W4:Y:S01]  /*0250*/  LDG.E.U8 R8, desc[UR4][R8.64] ;  /* 0x0000000408087981 */ /* 0x000f22000c1e1100 */
[----:B---3--:R-:W-:-:S03]  /*0260*/  @!P1 IADD3 R16, P2, PT, R17, R14, RZ ;  /* 0x0000000e11109210 */ /* 0x008fc60007f5e0ff */
[----:B------:R-:W3:Y:S02]  /*0270*/  @!P0 LDG.E.U16 R12, desc[UR4][R12.64] ;  /* 0x000000040c0c8981 */ /* 0x000ee4000c1e1500 */
[----:B------:R-:W-:Y:S02]  /*0280*/  @!P1 IMAD.X R17, R10, 0x1, R15, P2 ;  /* 0x000000010a119824 */ /* 0x000fe400010e060f */
[----:B------:R-:W0:Y:S01]  /*0290*/  @!P0 LDC.64 R14, c[0x0][0x390] ;  /* 0x0000e400ff0e8b82 */ /* 0x000e220000000a00 */
[----:B------:R-:W3:Y:S04]  /*02a0*/  LDG.E.U8 R22, desc[UR4][R2.64] ;  /* 0x0000000402167981 */ /* 0x000ee8000c1e1100 */
[----:B------:R1:W5:Y:S01]  /*02b0*/  @!P1 LDG.E.U16 R16, desc[UR4][R16.64] ;  /* 0x0000000410109981 */ /* 0x000362000c1e1500 */
[----:B0-----:R-:W-:-:S05]  /*02c0*/  @!P0 IADD3 R14, P5, PT, R11, R14, RZ ;  /* 0x0000000e0b0e8210 */ /* 0x001fca0007fbe0ff */
[----:B------:R-:W-:-:S05]  /*02d0*/  @!P0 IMAD.X R15, R6, 0x1, R15, P5 ;  /* 0x00000001060f8824 */ /* 0x000fca00028e060f */
[----:B------:R1:W5:Y:S01]  /*02e0*/  @!P0 LDG.E.U16 R14, desc[UR4][R14.64] ;  /* 0x000000040e0e8981 */ /* 0x000362000c1e1500 */
[----:B------:R-:W-:Y:S02]  /*02f0*/  IMAD.MOV.U32 R18, RZ, RZ, RZ ;  /* 0x000000ffff127224 */ /* 0x000fe400078e00ff */
[----:B------:R-:W-:Y:S02]  /*0300*/  IMAD.MOV.U32 R10, RZ, RZ, RZ ;  /* 0x000000ffff0a7224 */ /* 0x000fe400078e00ff */
[----:B--2---:R-:W-:Y:S01]  /*0310*/  @!P1 IMAD.U32 R18, R20, 0x10000, RZ ;  /* 0x0001000014129824 */ /* 0x004fe200078e00ff */
[----:B----4-:R-:W-:Y:S01]  /*0320*/  ISETP.NE.AND P2, PT, R8, RZ, PT ;  /* 0x000000ff0800720c */ /* 0x010fe20003f45270 */
[----:B---3--:R-:W-:Y:S02]  /*0330*/  @!P0 IMAD.U32 R10, R12, 0x10000, RZ ;  /* 0x000100000c0a8824 */ /* 0x008fe400078e00ff */
[----:B------:R-:W-:Y:S02]  /*0340*/  FADD.FTZ R8, RZ, R18 ;  /* 0x00000012ff087221 */ /* 0x000fe40000010000 */
[----:B------:R-:W-:Y:S01]  /*0350*/  FADD.FTZ R9, RZ, R10 ;  /* 0x0000000aff097221 */ /* 0x000fe20000010000 */
[----:B------:R-:W-:-:S02]  /*0360*/  ISETP.NE.AND P4, PT, R22, RZ, PT ;  /* 0x000000ff1600720c */ /* 0x000fc40003f85270 */
[----:B------:R-:W-:Y:S02]  /*0370*/  SEL R8, R8, RZ, !P2 ;  /* 0x000000ff08087207 */ /* 0x000fe40005000000 */
[----:B------:R-:W-:-:S03]  /*0380*/  SEL R11, R9, RZ, !P4 ;  /* 0x000000ff090b7207 */ /* 0x000fc60006000000 */
[----:B------:R1:W0:Y:S04]  /*0390*/  SHFL.BFLY PT, R13, R8, 0x1, 0x1e1f ;  /* 0x0c3e1f00080d7f89 */ /* 0x00022800000e0000 */
[----:B------:R1:W2:Y:S01]  /*03a0*/  SHFL.BFLY PT, R12, R11, 0x1, 0x1e1f ;  /* 0x0c3e1f000b0c7f89 */ /* 0x0002a200000e0000 */
[----:B------:R-:W-:Y:S05]  /*03b0*/  @!P3 EXIT ;  /* 0x000000000000b94d */ /* 0x000fea0003800000 */
[----:B------:R-:W3:Y:S01]  /*03c0*/  LDCU.64 UR6, c[0x0][0x380] ;  /* 0x00007000ff0677ac */ /* 0x000ee20008000a00 */
[----:B------:R-:W-:Y:S01]  /*03d0*/  ISETP.GE.AND P4, PT, R7, R4, PT ;  /* 0x000000040700720c */ /* 0x000fe20003f86270 */
[----:B------:R-:W-:Y:S01]  /*03e0*/  BSSY.RECONVERGENT B0, `(.L_x_143) ;  /* 0x000000c000007945 */ /* 0x000fe20003800200 */
[----:B------:R-:W-:Y:S02]  /*03f0*/  IMAD.MOV.U32 R9, RZ, RZ, RZ ;  /* 0x000000ffff097224 */ /* 0x000fe400078e00ff */
[----:B0-----:R-:W-:Y:S01]  /*0400*/  FADD.FTZ R13, R8, R13 ;  /* 0x0000000d080d7221 */ /* 0x001fe20000010000 */
        /* <DEDUP_REMOVED lines=9> */
.L_x_144:
[----:B------:R-:W-:Y:S05]  /*04a0*/  BSYNC.RECONVERGENT B0 ;  /* 0x0000000000007941 */ /* 0x000fea0003800200 */
.L_x_143:
[----:B------:R-:W-:Y:S05]  /*04b0*/  @P3 EXIT ;  /* 0x000000000000394d */ /* 0x000fea0003800000 */
[----:B------:R-:W3:Y:S01]  /*04c0*/  LDG.E.U8 R2, desc[UR4][R2.64] ;  /* 0x0000000402027981 */ /* 0x000ee2000c1e1100 */
[----:B------:R-:W-:Y:S02]  /*04d0*/  IMAD.MOV.U32 R5, RZ, RZ, RZ ;  /* 0x000000ffff057224 */ /* 0x000fe400078e00ff */
[----:B-12---:R-:W-:Y:S01]  /*04e0*/  FADD.FTZ R11, R11, R12 ;  /* 0x0000000c0b0b7221 */ /* 0x006fe20000010000 */
        /* <DEDUP_REMOVED lines=10> */
.L_x_145:
        /* <DEDUP_REMOVED lines=15> */
.L_x_11138:


//--------------------- .text._ZN43_GLOBAL__N__9ae7fba5_10_SoftMax_cu_9f978f6321softmax_warp_backwardIN3c108BFloat16ES2_fLi0ELb0ELb1EEEvPT0_PKT_S7_iiiPKb --------------------------
	.section	.text._ZN43_GLOBAL__N__9ae7fba5_10_SoftMax_cu_9f978f6321softmax_warp_backwardIN3c108BFloat16ES2_fLi0ELb0ELb1EEEvPT0_PKT_S7_iiiPKb,"ax",@progbits
	.align	128
.text._ZN43_GLOBAL__N__9ae7fba5_10_SoftMax_cu_9f978f6321softmax_warp_backwardIN3c108BFloat16ES2_fLi0ELb0ELb1EEEvPT0_PKT_S7_iiiPKb:
        .type           _ZN43_GLOBAL__N__9ae7fba5_10_SoftMax_cu_9f978f6321softmax_warp_backwardIN3c108BFloat16ES2_fLi0ELb0ELb1EEEvPT0_PKT_S7_iiiPKb,@function
        .size           _ZN43_GLOBAL__N__9ae7fba5_10_SoftMax_cu_9f978f6321softmax_warp_backwardIN3c108BFloat16ES2_fLi0ELb0ELb1EEEvPT0_PKT_S7_iiiPKb,(.L_x_11139 - _ZN43_GLOBAL__N__9ae7fba5_10_SoftMax_cu_9f978f6321softmax_warp_backwardIN3c108BFloat16ES2_fLi0ELb0ELb1EEEvPT0_PKT_S7_iiiPKb)
        .other          _ZN43_GLOBAL__N__9ae7fba5_10_SoftMax_cu_9f978f6321softmax_warp_backwardIN3c108BFloat16ES2_fLi0ELb0ELb1EEEvPT0_PKT_S7_iiiPKb,@"STO_CUDA_ENTRY STV_DEFAULT"
_ZN43_GLOBAL__N__9ae7fba5_10_SoftMax_cu_9f978f6321softmax_warp_backwardIN3c108BFloat16ES2_fLi0ELb0ELb1EEEvPT0_PKT_S7_iiiPKb:
[----:B------:R-:W-:Y:S01]  /*0000*/  LDC R1, c[0x0][0x37c] ;  /* 0x0000df00ff017b82 */ /* 0x000fe20000000800 */
[----:B------:R-:W0:Y:S01]  /*0010*/  S2R R2, SR_CTAID.X ;  /* 0x0000000000027919 */ /* 0x000e220000002500 */
[----:B------:R-:W0:Y:S06]  /*0020*/  LDCU UR4, c[0x0][0x364] ;  /* 0x00006c80ff0477ac */ /* 0x000e2c0008000800 */
[----:B------:R-:W1:Y:S01]  /*0030*/  LDC R0, c[0x0][0x3a0] ;  /* 0x0000e800ff007b82 */ /* 0x000e620000000800 */
[----:B------:R-:W0:Y:S01]  /*0040*/  S2R R3, SR_TID.Y ;  /* 0x0000000000037919 */ /* 0x000e220000002200 */
[----:B------:R-:W2:Y:S01]  /*0050*/  LDCU.64 UR6, c[0x0][0x398] ;  /* 0x00007300ff0677ac */ /* 0x000ea20008000a00 */
[----:B0-----:R-:W-:Y:S01]  /*0060*/  IMAD R2, R2, UR4, R3 ;  /* 0x0000000402027c24 */ /* 0x001fe2000f8e0203 */
[----:B------:R-:W0:Y:S03]  /*0070*/  LDCU.64 UR4, c[0x0][0x358] ;  /* 0x00006b00ff0477ac */ /* 0x000e260008000a00 */
[----:B------:R-:W-:-:S04]  /*0080*/  IMAD.SHL.U32 R2, R2, 0x2, RZ ;  /* 0x0000000202027824 */ /* 0x000fc800078e00ff */
[C---:B--2---:R-:W-:Y:S01]  /*0090*/  IMAD R5, R2.reuse, UR7, RZ ;  /* 0x0000000702057c24 */ /* 0x044fe2000f8e02ff */
[----:B------:R-:W-:Y:S01]  /*00a0*/  IADD3 R3, PT, PT, -R2, UR6, RZ ;  /* 0x0000000602037c10 */ /* 0x000fe2000fffe1ff */
[----:B------:R-:W2:Y:S03]  /*00b0*/  LDCU.64 UR6, c[0x0][0x3a8] ;  /* 0x00007500ff0677ac */ /* 0x000ea60008000a00 */
[C---:B-1----:R-:W-:Y:S02]  /*00c0*/  VIMNMX R12, PT, PT, R3.reuse, R0, PT ;  /* 0x00000000030c7248 */ /* 0x042fe40003fe0100 */
[----:B------:R-:W-:Y:S02]  /*00d0*/  ISETP.GE.AND P0, PT, R3, 0x2, PT ;  /* 0x000000020300780c */ /* 0x000fe40003f06270 */
[----:B------:R-:W-:Y:S02]  /*00e0*/  ISETP.GE.AND P1, PT, R12, 0x1, PT ;  /* 0x000000010c00780c */ /* 0x000fe40003f26270 */
[----:B------:R-:W-:-:S02]  /*00f0*/  ISETP.LT.OR P0, PT, R0, 0x1, !P0 ;  /* 0x000000010000780c */ /* 0x000fc40004701670 */
[----:B------:R-:W-:Y:S02]  /*0100*/  SHF.R.S32.HI R2, RZ, 0x1f, R5 ;  /* 0x0000001fff027819 */ /* 0x000fe40000011405 */
[----:B------:R-:W-:-:S07]  /*0110*/  ISETP.GT.AND P2, PT, R12, RZ, PT ;  /* 0x000000ff0c00720c */ /* 0x000fce0003f44270 */
[----:B------:R-:W1:Y:S01]  /*0120*/  @P1 LDC.64 R14, c[0x0][0x388] ;  /* 0x0000e200ff0e1b82 */ /* 0x000e620000000a00 */
[C---:B------:R-:W-:Y:S01]  /*0130*/  @P1 IMAD.SHL.U32 R13, R5.reuse, 0x2, RZ ;  /* 0x00000002050d1824 */ /* 0x040fe200078e00ff */
[C---:B------:R-:W-:Y:S02]  /*0140*/  @!P0 IADD3 R4, P4, PT, R5.reuse, R0, RZ ;  /* 0x0000000005048210 */ /* 0x040fe40007f9e0ff */
[----:B------:R-:W-:-:S03]  /*0150*/  @P1 SHF.L.U64.HI R12, R5, 0x1, R2 ;  /* 0x00000001050c1819 */ /* 0x000fc60000010202 */
[----:B------:R-:W-:Y:S01]  /*0160*/  @!P0 IMAD.X R17, RZ, RZ, R2, P4 ;  /* 0x000000ffff118224 */ /* 0x000fe200020e0602 */
[----:B------:R-:W3:Y:S08]  /*0170*/  @P1 LDC.64 R10, c[0x0][0x390] ;  /* 0x0000e400ff0a1b82 */ /* 0x000ef00000000a00 */
[----:B------:R-:W4:Y:S08]  /*0180*/  @!P0 LDC.64 R8, c[0x0][0x388] ;  /* 0x0000e200ff088b82 */ /* 0x000f300000000a00 */
[----:B------:R-:W2:Y:S01]  /*0190*/  @!P0 LDC.64 R6, c[0x0][0x390] ;  /* 0x0000e400ff068b82 */ /* 0x000ea20000000a00 */
[----:B-1----:R-:W-:-:S05]  /*01a0*/  @P1 IADD3 R14, P3, PT, R13, R14, RZ ;  /* 0x0000000e0d0e1210 */ /* 0x002fca0007f7e0ff */
[----:B------:R-:W-:Y:S01]  /*01b0*/  @P1 IMAD.X R15, R12, 0x1, R15, P3 ;  /* 0x000000010c0f1824 */ /* 0x000fe200018e060f */
[----:B---3--:R-:W-:Y:S01]  /*01c0*/  @P1 IADD3 R10, P4, PT, R13, R10, RZ ;  /* 0x0000000a0d0a1210 */ /* 0x008fe20007f9e0ff */
[C---:B------:R-:W-:Y:S01]  /*01d0*/  @!P0 IMAD.SHL.U32 R13, R4.reuse, 0x2, RZ ;  /* 0x00000002040d8824 */ /* 0x040fe200078e00ff */
[----:B------:R-:W-:Y:S02]  /*01e0*/  @!P0 SHF.L.U64.HI R4, R4, 0x1, R17 ;  /* 0x0000000104048819 */ /* 0x000fe40000010211 */
[----:B0-----:R0:W5:Y:S01]  /*01f0*/  @P1 LDG.E.U16 R14, desc[UR4][R14.64] ;  /* 0x000000040e0e1981 */ /* 0x001162000c1e1500 */
[----:B------:R-:W-:Y:S01]  /*0200*/  @P1 IMAD.X R11, R12, 0x1, R11, P4 ;  /* 0x000000010c0b1824 */ /* 0x000fe200020e060b */
[----:B----4-:R-:W-:-:S04]  /*0210*/  @!P0 IADD3 R8, P3, PT, R13, R8, RZ ;  /* 0x000000080d088210 */ /* 0x010fc80007f7e0ff */
[----:B------:R0:W5:Y:S01]  /*0220*/  @P1 LDG.E.U16 R10, desc[UR4][R10.64] ;  /* 0x000000040a0a1981 */ /* 0x000162000c1e1500 */
[----:B--2---:R-:W-:Y:S01]  /*0230*/  @!P0 IADD3 R12, P4, PT, R13, R6, RZ ;  /* 0x000000060d0c8210 */ /* 0x004fe20007f9e0ff */
[----:B------:R-:W-:-:S04]  /*0240*/  @!P0 IMAD.X R9, R4, 0x1, R9, P3 ;  /* 0x0000000104098824 */ /* 0x000fc800018e0609 */
[----:B------:R-:W-:Y:S01]  /*0250*/  @!P0 IMAD.X R13, R4, 0x1, R7, P4 ;  /* 0x00000001040d8824 */ /* 0x000fe200020e0607 */
[----:B------:R0:W5:Y:S04]  /*0260*/  @!P0 LDG.E.U16 R8, desc[UR4][R8.64] ;  /* 0x0000000408088981 */ /* 0x000168000c1e1500 */
[----:B------:R0:W5:Y:S01]  /*0270*/  @!P0 LDG.E.U16 R12, desc[UR4][R12.64] ;  /* 0x000000040c0c8981 */ /* 0x000162000c1e1500 */
[----:B------:R-:W-:-:S04]  /*0280*/  IADD3 R6, P3, PT, R5, UR6, RZ ;  /* 0x0000000605067c10 */ /* 0x000fc8000ff7e0ff */
[----:B------:R-:W-:Y:S01]  /*0290*/  IADD3.X R7, PT, PT, R2, UR7, RZ, P3, !PT ;  /* 0x0000000702077c10 */ /* 0x000fe20009ffe4ff */
[----:B------:R-:W-:Y:S08]  /*02a0*/  @!P2 EXIT ;  /* 0x000000000000a94d */ /* 0x000ff00003800000 */
[----:B------:R-:W2:Y:S01]  /*02b0*/  LDG.E.U8 R4, desc[UR4][R6.64] ;  /* 0x0000000406047981 */ /* 0x000ea2000c1e1100 */
[----:B------:R-:W1:Y:S01]  /*02c0*/  LDCU.64 UR6, c[0x0][0x380] ;  /* 0x00007000ff0677ac */ /* 0x000e620008000a00 */
[----:B0-----:R-:W-:Y:S02]  /*02d0*/  IMAD.MOV.U32 R9, RZ, RZ, RZ ;  /* 0x000000ffff097224 */ /* 0x001fe400078e00ff */
[----:B-----5:R-:W-:Y:S01]  /*02e0*/  @P1 IMAD.U32 R9, R10, 0x10000, RZ ;  /* 0x000100000a091824 */ /* 0x020fe200078e00ff */
[----:B------:R-:W-:Y:S02]  /*02f0*/  IADD3 R10, P3, PT, R6, R0, RZ ;  /* 0x00000000060a7210 */ /* 0x000fe40007f7e0ff */
[----:B--2---:R-:W-:Y:S01]  /*0300*/  ISETP.NE.AND P2, PT, R4, RZ, PT ;  /* 0x000000ff0400720c */ /* 0x004fe20003f45270 */
[----:B------:R-:W-:Y:S02]  /*0310*/  IMAD.MOV.U32 R4, RZ, RZ, RZ ;  /* 0x000000ffff047224 */ /* 0x000fe400078e00ff */
[----:B------:R-:W-:Y:S01]  /*0320*/  @P1 IMAD.U32 R4, R14, 0x10000, RZ ;  /* 0x000100000e041824 */ /* 0x000fe200078e00ff */
[----:B------:R-:W-:-:S09]  /*0330*/  ISETP.NE.AND P1, PT, R3, 0x1, PT ;  /* 0x000000010300780c */ /* 0x000fd20003f25270 */
[----:B------:R-:W-:-:S05]  /*0340*/  @!P2 FADD.FTZ R11, RZ, R4 ;  /* 0x00000004ff0ba221 */ /* 0x000fca0000010000 */
[----:B------:R-:W-:-:S05]  /*0350*/  @!P2 FSEL R11, R11, RZ, !P2 ;  /* 0x000000ff0b0ba208 */ /* 0x000fca0005000000 */
[----:B------:R-:W-:Y:S01]  /*0360*/  @!P2 FFMA.FTZ R11, R11, -R9, R4 ;  /* 0x800000090b0ba223 */ /* 0x000fe20000010004 */
[C---:B-1----:R-:W-:Y:S02]  /*0370*/  LEA R4, P4, R5.reuse, UR6, 0x1 ;  /* 0x0000000605047c11 */ /* 0x042fe4000f8808ff */
[----:B------:R-:W-:Y:S02]  /*0380*/  @P2 PRMT R9, RZ, 0x7610, R9 ;  /* 0x00007610ff092816 */ /* 0x000fe40000000009 */
[----:B------:R-:W-:Y:S02]  /*0390*/  @!P2 F2FP.BF16.F32.PACK_AB R9, RZ, R11 ;  /* 0x0000000bff09a23e */ /* 0x000fe400000010ff */
[----:B------:R-:W-:Y:S02]  /*03a0*/  LEA.HI.X.SX32 R11, R0, R7, 0x1, P3 ;  /* 0x00000007000b7211 */ /* 0x000fe400018f0eff */
[----:B------:R-:W-:-:S03]  /*03b0*/  LEA.HI.X R5, R5, UR7, R2, 0x1, P4 ;  /* 0x0000000705057c11 */ /* 0x000fc6000a0f0c02 */
[----:B------:R0:W5:Y:S04]  /*03c0*/  LDG.E.U8 R13, desc[UR4][R10.64] ;  /* 0x000000040a0d7981 */ /* 0x000168000c1e1100 */
[----:B------:R0:W-:Y:S01]  /*03d0*/  STG.E.U16 desc[UR4][R4.64], R9 ;  /* 0x0000000904007986 */ /* 0x0001e2000c101504 */
[----:B------:R-:W-:Y:S05]  /*03e0*/  @!P1 EXIT ;  /* 0x000000000000994d */ /* 0x000fea0003800000 */
[----:B0-----:R-:W-:-:S05]  /*03f0*/  IMAD.X R11, RZ, RZ, R7, P3 ;  /* 0x000000ffff0b7224 */ /* 0x001fca00018e0607 */
[----:B------:R-:W2:Y:S01]  /*0400*/  LDG.E.U8 R10, desc[UR4][R10.64] ;  /* 0x000000040a0a7981 */ /* 0x000ea2000c1e1100 */
[----:B------:R-:W-:Y:S02]  /*0410*/  CS2R R6, SRZ ;  /* 0x0000000000067805 */ /* 0x000fe4000001ff00 */
[----:B------:R-:W-:Y:S01]  /*0420*/  @!P0 IMAD.U32 R7, R8, 0x10000, RZ ;  /* 0x0001000008078824 */ /* 0x000fe200078e00ff */
[----:B--2---:R-:W-:-:S13]  /*0430*/  ISETP.NE.AND P1, PT, R10, RZ, PT ;  /* 0x000000ff0a00720c */ /* 0x004fda0003f25270 */
[----:B------:R-:W-:-:S05]  /*0440*/  @P1 IMAD.WIDE.U32 R2, R0, 0x2, R4 ;  /* 0x0000000200021825 */ /* 0x000fca00078e0004 */
[----:B------:R0:W-:Y:S01]  /*0450*/  @P1 STG.E.U16 desc[UR4][R2.64], RZ ;  /* 0x000000ff02001986 */ /* 0x0001e2000c101504 */
[----:B------:R-:W-:Y:S05]  /*0460*/  @P1 EXIT ;  /* 0x000000000000194d */ /* 0x000fea0003800000 */
[----:B0-----:R-:W-:Y:S01]  /*0470*/  FADD.FTZ R2, RZ, R7 ;  /* 0x00000007ff027221 */ /* 0x001fe20000010000 */
[----:B-----5:R-:W-:Y:S01]  /*0480*/  ISETP.NE.AND P1, PT, R13, RZ, PT ;  /* 0x000000ff0d00720c */ /* 0x020fe20003f25270 */
[----:B------:R-:W-:Y:S02]  /*0490*/  @!P0 IMAD.U32 R6, R12, 0x10000, RZ ;  /* 0x000100000c068824 */ /* 0x000fe400078e00ff */
[----:B------:R-:W-:Y:S01]  /*04a0*/  IMAD.WIDE.U32 R4, R0, 0x2, R4 ;  /* 0x0000000200047825 */ /* 0x000fe200078e0004 */
[----:B------:R-:W-:-:S05]  /*04b0*/  FSEL R2, R2, RZ, !P1 ;  /* 0x000000ff02027208 */ /* 0x000fca0004800000 */
[----:B------:R-:W-:-:S05]  /*04c0*/  FFMA.FTZ R2, R2, -R6, R7 ;  /* 0x8000000602027223 */ /* 0x000fca0000010007 */
[----:B------:R-:W-:-:S05]  /*04d0*/  F2FP.BF16.F32.PACK_AB R2, RZ, R2 ;  /* 0x00000002ff02723e */ /* 0x000fca00000010ff */
[----:B------:R-:W-:Y:S01]  /*04e0*/  STG.E.U16 desc[UR4][R4.64], R2 ;  /* 0x0000000204007986 */ /* 0x000fe2000c101504 */
[----:B------:R-:W-:Y:S05]  /*04f0*/  EXIT ;  /* 0x000000000000794d */ /* 0x000fea0003800000 */
.L_x_146:
        /* <DEDUP_REMOVED lines=16> */
.L_x_11139:


//--------------------- .text._ZN43_GLOBAL__N__9ae7fba5_10_SoftMax_cu_9f978f6321softmax_warp_backwardIN3c104HalfES2_fLi10ELb0ELb1EEEvPT0_PKT_S7_iiiPKb --------------------------
	.section	.text._ZN43_GLOBAL__N__9ae7fba5_10_SoftMax_cu_9f978f6321softmax_warp_backwardIN3c104HalfES2_fLi10ELb0ELb1EEEvPT0_PKT_S7_iiiPKb,"ax",@progbits
	.align	128
.text._ZN43_GLOBAL__N__9ae7fba5_10_SoftMax_cu_9f978f6321softmax_warp_backwardIN3c104HalfES2_fLi10ELb0ELb1EEEvPT0_PKT_S7_iiiPKb:
        .type           _ZN43_GLOBAL__N__9ae7fba5_10_SoftMax_cu_9f978f6321softmax_warp_backwardIN3c104HalfES2_fLi10ELb0ELb1EEEvPT0_PKT_S7_iiiPKb,@function
        .size           _ZN43_GLOBAL__N__9ae7fba5_10_SoftMax_cu_9f978f6321softmax_warp_backwardIN3c104HalfES2_fLi10ELb0ELb1EEEvPT0_PKT_S7_iiiPKb,(.L_x_11140 - _ZN43_GLOBAL__N__9ae7fba5_10_SoftMax_cu_9f978f6321softmax_warp_backwardIN3c104HalfES2_fLi10ELb0ELb1EEEvPT0_PKT_S7_iiiPKb)
        .other          _ZN43_GLOBAL__N__9ae7fba5_10_SoftMax_cu_9f978f6321softmax_warp_backwardIN3c104HalfES2_fLi10ELb0ELb1EEEvPT0_PKT_S7_iiiPKb,@"STO_CUDA_ENTRY STV_DEFAULT"
_ZN43_GLOBAL__N__9ae7fba5_10_SoftMax_cu_9f978f6321softmax_warp_backwardIN3c104HalfES2_fLi10ELb0ELb1EEEvPT0_PKT_S7_iiiPKb:
        /* <DEDUP_REMOVED lines=14> */
[----:B------:R-:W-:Y:S02]  /*00e0*/  IMAD R73, R73, UR7, R68 ;  /* 0x0000000749497c24 */ /* 0x000fe4000f8e0244 */
[----:B------:R-:W-:Y:S01]  /*00f0*/  VIADD R2, R68, 0x40 ;  /* 0x0000004044027836 */ /* 0x000fe20000000000 */
[----:B------:R-:W-:Y:S01]  /*0100*/  ISETP.LT.OR P3, PT, R10, 0x1, P0 ;  /* 0x000000010a00780c */ /* 0x000fe20000761670 */
[----:B-1----:R-:W-:Y:S01]  /*0110*/  IMAD.WIDE R6, R73, 0x2, R6 ;  /* 0x0000000249067825 */ /* 0x002fe200078e0206 */
[----:B------:R-:W-:Y:S02]  /*0120*/  P2R R0, PR, RZ, 0x1 ;  /* 0x00000001ff007803 */ /* 0x000fe40000000000 */
[----:B------:R-:W-:-:S02]  /*0130*/  CS2R R66, SRZ ;  /* 0x0000000000427805 */ /* 0x000fc4000001ff00 */
[----:B------:R-:W-:Y:S01]  /*0140*/  ISETP.GE.AND P0, PT, R2, UR8, PT ;  /* 0x0000000802007c0c */ /* 0x000fe2000bf06270 */
[----:B------:R-:W-:Y:S01]  /*0150*/  VIADD R0, R68, 0x60 ;  /* 0x0000006044007836 */ /* 0x000fe20000000000 */
[----:B------:R-:W-:Y:S01]  /*0160*/  CS2R R64, SRZ ;  /* 0x0000000000407805 */ /* 0x000fe2000001ff00 */
[----:B------:R-:W-:Y:S01]  /*0170*/  IMAD.WIDE R4, R73, 0x2, R4 ;  /* 0x0000000249047825 */ /* 0x000fe200078e0204 */
[----:B------:R-:W-:Y:S02]  /*0180*/  ISETP.LT.OR P5, PT, R10, 0x1, P0 ;  /* 0x000000010a00780c */ /* 0x000fe400007a1670 */
[----:B------:R-:W-:Y:S02]  /*0190*/  CS2R R62, SRZ ;  /* 0x00000000003e7805 */ /* 0x000fe4000001ff00 */
[----:B------:R-:W-:Y:S01]  /*01a0*/  ISETP.GE.AND P1, PT, R0, UR8, PT ;  /* 0x0000000800007c0c */ /* 0x000fe2000bf26270 */
[----:B------:R-:W-:Y:S01]  /*01b0*/  VIADD R2, R68, 0x80 ;  /* 0x0000008044027836 */ /* 0x000fe20000000000 */
[----:B------:R-:W-:Y:S01]  /*01c0*/  CS2R R60, SRZ ;  /* 0x00000000003c7805 */ /* 0x000fe2000001ff00 */
[----:B0-----:R-:W2:Y:S01]  /*01d0*/  @!P3 LDG.E.U16 R0, desc[UR4][R6.64] ;  /* 0x000000040600b981 */ /* 0x001ea2000c1e1500 */
[----:B------:R-:W-:-:S02]  /*01e0*/  ISETP.LT.OR P2, PT, R10, 0x1, P1 ;  /* 0x000000010a00780c */ /* 0x000fc40000f41670 */
[----:B------:R-:W-:Y:S02]  /*01f0*/  CS2R R58, SRZ ;  /* 0x00000000003a7805 */ /* 0x000fe4000001ff00 */
[----:B------:R-:W-:Y:S01]  /*0200*/  CS2R R56, SRZ ;  /* 0x0000000000387805 */ /* 0x000fe2000001ff00 */
[----:B------:R-:W3:Y:S01]  /*0210*/  @!P3 LDG.E.U16 R13, desc[UR4][R4.64] ;  /* 0x00000004040db981 */ /* 0x000ee2000c1e1500 */
[----:B------:R-:W-:Y:S02]  /*0220*/  ISETP.GE.AND P4, PT, R2, UR8, PT ;  /* 0x0000000802007c0c */ /* 0x000fe4000bf86270 */
[----:B------:R-:W-:Y:S02]  /*0230*/  CS2R R54, SRZ ;  /* 0x0000000000367805 */ /* 0x000fe4000001ff00 */
[----:B------:R-:W-:Y:S01]  /*0240*/  CS2R R52, SRZ ;  /* 0x0000000000347805 */ /* 0x000fe2000001ff00 */
[----:B------:R-:W4:Y:S01]  /*0250*/  @!P5 LDG.E.U16 R2, desc[UR4][R4.64+0x80] ;  /* 0x000080040402d981 */ /* 0x000f22000c1e1500 */
[----:B------:R-:W-:-:S02]  /*0260*/  ISETP.LT.OR P4, PT, R10, 0x1, P4 ;  /* 0x000000010a00780c */ /* 0x000fc40002781670 */
[----:B------:R-:W-:Y:S02]  /*0270*/  CS2R R50, SRZ ;  /* 0x0000000000327805 */ /* 0x000fe4000001ff00 */
[----:B------:R-:W-:Y:S01]  /*0280*/  CS2R R48, SRZ ;  /* 0x0000000000307805 */ /* 0x000fe2000001ff00 */
[----:B------:R-:W4:Y:S01]  /*0290*/  @!P5 LDG.E.U16 R3, desc[UR4][R6.64+0x80] ;  /* 0x000080040603d981 */ /* 0x000f22000c1e1500 */
[----:B------:R-:W-:Y:S02]  /*02a0*/  CS2R R46, SRZ ;  /* 0x00000000002e7805 */ /* 0x000fe4000001ff00 */
[----:B------:R-:W-:Y:S02]  /*02b0*/  CS2R R44, SRZ ;  /* 0x00000000002c7805 */ /* 0x000fe4000001ff00 */
[----:B------:R-:W-:Y:S01]  /*02c0*/  CS2R R42, SRZ ;  /* 0x00000000002a7805 */ /* 0x000fe2000001ff00 */
[----:B------:R-:W4:Y:S01]  /*02d0*/  @!P2 LDG.E.U16 R8, desc[UR4][R4.64+0xc0] ;  /* 0x0000c0040408a981 */ /* 0x000f22000c1e1500 */
[----:B------:R-:W-:-:S02]  /*02e0*/  CS2R R40, SRZ ;  /* 0x0000000000287805 */ /* 0x000fc4000001ff00 */
[----:B------:R-:W-:Y:S02]  /*02f0*/  CS2R R38, SRZ ;  /* 0x0000000000267805 */ /* 0x000fe4000001ff00 */
[----:B------:R-:W-:Y:S01]  /*0300*/  ISETP.GE.AND P6, PT, R10, 0x1, PT ;  /* 0x000000010a00780c */ /* 0x000fe20003fc6270 */
[----:B------:R-:W4:Y:S01]  /*0310*/  @!P2 LDG.E.U16 R9, desc[UR4][R6.64+0xc0] ;  /* 0x0000c0040609a981 */ /* 0x000f22000c1e1500 */
[----:B------:R-:W-:Y:S02]  /*0320*/  CS2R R36, SRZ ;  /* 0x0000000000247805 */ /* 0x000fe4000001ff00 */
[----:B------:R-:W-:Y:S02]  /*0330*/  CS2R R34, SRZ ;  /* 0x0000000000227805 */ /* 0x000fe4000001ff00 */
[----:B------:R-:W-:Y:S01]  /*0340*/  CS2R R32, SRZ ;  /* 0x0000000000207805 */ /* 0x000fe2000001ff00 */
[----:B------:R-:W4:Y:S01]  /*0350*/  @!P4 LDG.E.U16 R11, desc[UR4][R4.64+0x100] ;  /* 0x00010004040bc981 */ /* 0x000f22000c1e1500 */
[----:B------:R-:W-:-:S02]  /*0360*/  CS2R R30, SRZ ;  /* 0x00000000001e7805 */ /* 0x000fc4000001ff00 */
[----:B------:R-:W-:Y:S02]  /*0370*/  CS2R R28, SRZ ;  /* 0x00000000001c7805 */ /* 0x000fe4000001ff00 */
[----:B------:R-:W-:Y:S01]  /*0380*/  CS2R R26, SRZ ;  /* 0x00000000001a7805 */ /* 0x000fe2000001ff00 */
[----:B------:R-:W4:Y:S01]  /*0390*/  @!P4 LDG.E.U16 R12, desc[UR4][R6.64+0x100] ;  /* 0x00010004060cc981 */ /* 0x000f22000c1e1500 */
[----:B------:R-:W-:Y:S02]  /*03a0*/  CS2R R24, SRZ ;  /* 0x0000000000187805 */ /* 0x000fe4000001ff00 */
[----:B------:R-:W-:Y:S02]  /*03b0*/  CS2R R22, SRZ ;  /* 0x0000000000167805 */ /* 0x000fe4000001ff00 */
[----:B------:R-:W-:Y:S02]  /*03c0*/  CS2R R20, SRZ ;  /* 0x0000000000147805 */ /* 0x000fe4000001ff00 */
[----:B------:R-:W-:Y:S01]  /*03d0*/  CS2R R18, SRZ ;  /* 0x0000000000127805 */ /* 0x000fe2000001ff00 */
[----:B------:R-:W0:Y:S01]  /*03e0*/  LDCU.64 UR6, c[0x0][0x3a8] ;  /* 0x00007500ff0677ac */ /* 0x000e220008000a00 */
[----:B------:R-:W-:Y:S01]  /*03f0*/  CS2R R16, SRZ ;  /* 0x0000000000107805 */ /* 0x000fe2000001ff00 */
[----:B------:R-:W-:Y:S01]  /*0400*/  VIADD R72, R68, 0x20 ;  /* 0x0000002044487836 */ /* 0x000fe20000000000 */
[----:B------:R-:W-:Y:S01]  /*0410*/  P2R R70, PR, RZ, 0x1 ;  /* 0x00000001ff467803 */ /* 0x000fe20000000000 */
[----:B--2---:R-:W-:-:S02]  /*0420*/  @!P3 HADD2.F32 R66, -RZ, R0.H0_H0 ;  /* 0x20000000ff42b230 */ /* 0x004fc40000004100 */
[----:B------:R-:W-:Y:S02]  /*0430*/  VIADD R0, R68, 0xa0 ;  /* 0x000000a044007836 */ /* 0x000fe40000000000 */
[----:B---3--:R-:W-:-:S03]  /*0440*/  @!P3 HADD2.F32 R67, -RZ, R13.H0_H0 ;  /* 0x2000000dff43b230 */ /* 0x008fc60000004100 */
[----:B------:R-:W-:Y:S01]  /*0450*/  ISETP.GE.AND P3, PT, R0, UR8, PT ;  /* 0x0000000800007c0c */ /* 0x000fe2000bf66270 */
[----:B------:R-:W-:-:S03]  /*0460*/  VIADD R13, R68, 0xc0 ;  /* 0x000000c0440d7836 */ /* 0x000fc60000000000 */
[----:B------:R-:W-:Y:S01]  /*0470*/  ISETP.LT.OR P3, PT, R10, 0x1, P3 ;  /* 0x000000010a00780c */ /* 0x000fe20001f61670 */
[----:B----4-:R-:W-:Y:S02]  /*0480*/  @!P5 HADD2.F32 R65, -RZ, R2.H0_H0 ;  /* 0x20000002ff41d230 */ /* 0x010fe40000004100 */
[----:B------:R-:W-:Y:S01]  /*0490*/  @!P5 HADD2.F32 R64, -RZ, R3.H0_H0 ;  /* 0x20000003ff40d230 */ /* 0x000fe20000004100 */
[----:B------:R-:W-:Y:S01]  /*04a0*/  ISETP.GE.AND P5, PT, R13, UR8, PT ;  /* 0x000000080d007c0c */ /* 0x000fe2000bfa6270 */
[----:B------:R-:W-:Y:S02]  /*04b0*/  VIADD R0, R68, 0xe0 ;  /* 0x000000e044007836 */ /* 0x000fe40000000000 */
[----:B------:R-:W-:Y:S01]  /*04c0*/  @!P2 HADD2.F32 R63, -RZ, R8.H0_H0 ;  /* 0x20000008ff3fa230 */ /* 0x000fe20000004100 */
[----:B------:R-:W-:Y:S01]  /*04d0*/  ISETP.LT.OR P5, PT, R10, 0x1, P5 ;  /* 0x000000010a00780c */ /* 0x000fe20002fa1670 */
[----:B------:R-:W-:Y:S01]  /*04e0*/  @!P2 HADD2.F32 R62, -RZ, R9.H0_H0 ;  /* 0x20000009ff3ea230 */ /* 0x000fe20000004100 */
[----:B------:R-:W-:-:S03]  /*04f0*/  ISETP.GE.AND P2, PT, R0, UR8, PT ;  /* 0x0000000800007c0c */ /* 0x000fc6000bf46270 */
[----:B------:R-:W2:Y:S01]  /*0500*/  @!P3 LDG.E.U16 R14, desc[UR4][R4.64+0x140] ;  /* 0x00014004040eb981 */ /* 0x000ea2000c1e1500 */
[----:B------:R-:W-:-:S03]  /*0510*/  ISETP.LT.OR P2, PT, R10, 0x1, P2 ;  /* 0x000000010a00780c */ /* 0x000fc60001741670 */
[----:B------:R-:W3:Y:S01]  /*0520*/  @!P3 LDG.E.U16 R0, desc[UR4][R6.64+0x140] ;  /* 0x000140040600b981 */ /* 0x000ee2000c1e1500 */
[----:B------:R-:W-:Y:S02]  /*0530*/  VIADD R2, R68, 0x100 ;  /* 0x0000010044027836 */ /* 0x000fe40000000000 */
[----:B------:R-:W-:Y:S01]  /*0540*/  @!P4 HADD2.F32 R61, -RZ, R11.H0_H0 ;  /* 0x2000000bff3dc230 */ /* 0x000fe20000004100 */
[----:B------:R-:W4:Y:S01]  /*0550*/  @!P5 LDG.E.U16 R3, desc[UR4][R6.64+0x180] ;  /* 0x000180040603d981 */ /* 0x000f22000c1e1500 */
[----:B------:R-:W-:Y:S01]  /*0560*/  @!P4 HADD2.F32 R60, -RZ, R12.H0_H0 ;  /* 0x2000000cff3cc230 */ /* 0x000fe20000004100 */
[----:B------:R-:W-:Y:S02]  /*0570*/  ISETP.GE.AND P4, PT, R2, UR8, PT ;  /* 0x0000000802007c0c */ /* 0x000fe4000bf86270 */
[----:B------:R-:W4:Y:S02]  /*0580*/  @!P5 LDG.E.U16 R2, desc[UR4][R4.64+0x180] ;  /* 0x000180040402d981 */ /* 0x000f24000c1e1500 */
[----:B------:R-:W-:-:S02]  /*0590*/  ISETP.LT.OR P4, PT, R10, 0x1, P4 ;  /* 0x000000010a00780c */ /* 0x000fc40002781670 */
[----:B------:R-:W4:Y:S04]  /*05a0*/  @!P2 LDG.E.U16 R8, desc[UR4][R4.64+0x1c0] ;  /* 0x0001c0040408a981 */ /* 0x000f28000c1e1500 */
[----:B------:R-:W4:Y:S07]  /*05b0*/  @!P2 LDG.E.U16 R9, desc[UR4][R6.64+0x1c0] ;  /* 0x0001c0040609a981 */ /* 0x000f2e000c1e1500 */
[----:B------:R-:W4:Y:S04]  /*05c0*/  @!P4 LDG.E.U16 R11, desc[UR4][R4.64+0x200] ;  /* 0x00020004040bc981 */ /* 0x000f28000c1e1500 */
[----:B------:R-:W4:Y:S01]  /*05d0*/  @!P4 LDG.E.U16 R12, desc[UR4][R6.64+0x200] ;  /* 0x00020004060cc981 */ /* 0x000f22000c1e1500 */
[----:B------:R-:W-:-:S02]  /*05e0*/  VIADD R13, R68, 0x120 ;  /* 0x00000120440d7836 */ /* 0x000fc40000000000 */
[----:B--2---:R-:W-:Y:S02]  /*05f0*/  @!P3 HADD2.F32 R59, -RZ, R14.H0_H0 ;  /* 0x2000000eff3bb230 */ /* 0x004fe40000004100 */
[----:B---3--:R-:W-:Y:S01]  /*0600*/  @!P3 HADD2.F32 R58, -RZ, R0.H0_H0 ;  /* 0x20000000ff3ab230 */ /* 0x008fe20000004100 */
[----:B------:R-:W-:Y:S01]  /*0610*/  ISETP.GE.AND P3, PT, R13, UR8, PT ;  /* 0x000000080d007c0c */ /* 0x000fe2000bf66270 */
[----:B------:R-:W-:-:S03]  /*0620*/  VIADD R0, R68, 0x140 ;  /* 0x0000014044007836 */ /* 0x000fc60000000000 */
[----:B------:R-:W-:Y:S01]  /*0630*/  ISETP.LT.OR P3, PT, R10, 0x1, P3 ;  /* 0x000000010a00780c */ /* 0x000fe20001f61670 */
[----:B----4-:R-:W-:Y:S02]  /*0640*/  @!P5 HADD2.F32 R56, -RZ, R3.H0_H0 ;  /* 0x20000003ff38d230 */ /* 0x010fe40000004100 */
[----:B------:R-:W-:Y:S01]  /*0650*/  @!P5 HADD2.F32 R57, -RZ, R2.H0_H0 ;  /* 0x20000002ff39d230 */ /* 0x000fe20000004100 */
[----:B------:R-:W-:Y:S01]  /*0660*/  ISETP.GE.AND P5, PT, R0, UR8, PT ;  /* 0x0000000800007c0c */ /* 0x000fe2000bfa6270 */
[----:B------:R-:W-:Y:S02]  /*0670*/  VIADD R0, R68, 0x160 ;  /* 0x0000016044007836 */ /* 0x000fe40000000000 */
[----:B------:R-:W-:Y:S02]  /*0680*/  @!P2 HADD2.F32 R55, -RZ, R8.H0_H0 ;  /* 0x20000008ff37a230 */ /* 0x000fe40000004100 */
[----:B------:R-:W-:Y:S01]  /*0690*/  @!P2 HADD2.F32 R54, -RZ, R9.H0_H0 ;  /* 0x20000009ff36a230 */ /* 0x000fe20000004100 */
[----:B------:R-:W-:-:S03]  /*06a0*/  ISETP.GE.AND P2, PT, R0, UR8, PT ;  /* 0x0000000800007c0c */ /* 0x000fc6000bf46270 */
[----:B------:R-:W2:Y:S01]  /*06b0*/  @!P3 LDG.E.U16 R13, desc[UR4][R4.64+0x240] ;  /* 0x00024004040db981 */ /* 0x000ea2000c1e1500 */
[----:B------:R-:W-:-:S03]  /*06c0*/  ISETP.LT.OR P5, PT, R10, 0x1, P5 ;  /* 0x000000010a00780c */ /* 0x000fc60002fa1670 */
[----:B------:R-:W3:Y:S01]  /*06d0*/  @!P3 LDG.E.U16 R0, desc[UR4][R6.64+0x240] ;  /* 0x000240040600b981 */ /* 0x000ee2000c1e1500 */
[----:B------:R-:W-:Y:S01]  /*06e0*/  VIADD R2, R68, 0x180 ;  /* 0x0000018044027836 */ /* 0x000fe20000000000 */
[----:B------:R-:W-:Y:S01]  /*06f0*/  ISETP.LT.OR P2, PT, R10, 0x1, P2 ;  /* 0x000000010a00780c */ /* 0x000fe20001741670 */
[----:B------:R-:W-:Y:S02]  /*0700*/  @!P4 HADD2.F32 R53, -RZ, R11.H0_H0 ;  /* 0x2000000bff35c230 */ /* 0x000fe40000004100 */
[----:B------:R-:W-:Y:S01]  /*0710*/  @!P4 HADD2.F32 R52, -RZ, R12.H0_H0 ;  /* 0x2000000cff34c230 */ /* 0x000fe20000004100 */
[----:B------:R-:W-:-:S04]  /*0720*/  ISETP.GE.AND P4, PT, R2, UR8, PT ;  /* 0x0000000802007c0c */ /* 0x000fc8000bf86270 */
[----:B------:R-:W-:Y:S01]  /*0730*/  ISETP.LT.OR P4, PT, R10, 0x1, P4 ;  /* 0x000000010a00780c */ /* 0x000fe20002781670 */
[----:B------:R-:W4:Y:S04]  /*0740*/  @!P5 LDG.E.U16 R2, desc[UR4][R4.64+0x280] ;  /* 0x000280040402d981 */ /* 0x000f28000c1e1500 */
[----:B------:R-:W4:Y:S04]  /*0750*/  @!P5 LDG.E.U16 R3, desc[UR4][R6.64+0x280] ;  /* 0x000280040603d981 */ /* 0x000f28000c1e1500 */
[----:B------:R-:W4:Y:S04]  /*0760*/  @!P2 LDG.E.U16 R8, desc[UR4][R4.64+0x2c0] ;  /* 0x0002c0040408a981 */ /* 0x000f28000c1e1500 */
[----:B------:R-:W4:Y:S04]  /*0770*/  @!P2 LDG.E.U16 R9, desc[UR4][R6.64+0x2c0] ;  /* 0x0002c0040609a981 */ /* 0x000f28000c1e1500 */
[----:B------:R-:W4:Y:S04]  /*0780*/  @!P4 LDG.E.U16 R11, desc[UR4][R4.64+0x300] ;  /* 0x00030004040bc981 */ /* 0x000f28000c1e1500 */
[----:B------:R-:W4:Y:S01]  /*0790*/  @!P4 LDG.E.U16 R12, desc[UR4][R6.64+0x300] ;  /* 0x00030004060cc981 */ /* 0x000f22000c1e1500 */
[----:B---3--:R-:W-:-:S02]  /*07a0*/  @!P3 HADD2.F32 R50, -RZ, R0.H0_H0 ;  /* 0x20000000ff32b230 */ /* 0x008fc40000004100 */
[----:B------:R-:W-:Y:S02]  /*07b0*/  VIADD R0, R68, 0x1a0 ;  /* 0x000001a044007836 */ /* 0x000fe40000000000 */
[----:B--2---:R-:W-:-:S03]  /*07c0*/  @!P3 HADD2.F32 R51, -RZ, R13.H0_H0 ;  /* 0x2000000dff33b230 */ /* 0x004fc60000004100 */
[----:B------:R-:W-:Y:S01]  /*07d0*/  ISETP.GE.AND P3, PT, R0, UR8, PT ;  /* 0x0000000800007c0c */ /* 0x000fe2000bf66270 */
[----:B------:R-:W-:-:S03]  /*07e0*/  VIADD R13, R68, 0x1c0 ;  /* 0x000001c0440d7836 */ /* 0x000fc60000000000 */
[----:B------:R-:W-:Y:S01]  /*07f0*/  ISETP.LT.OR P3, PT, R10, 0x1, P3 ;  /* 0x000000010a00780c */ /* 0x000fe20001f61670 */
[----:B----4-:R-:W-:Y:S02]  /*0800*/  @!P5 HADD2.F32 R49, -RZ, R2.H0_H0 ;  /* 0x20000002ff31d230 */ /* 0x010fe40000004100 */
[----:B------:R-:W-:Y:S02]  /*0810*/  VIADD R0, R68, 0x1e0 ;  /* 0x000001e044007836 */ /* 0x000fe40000000000 */
[----:B------:R-:W-:Y:S01]  /*0820*/  @!P5 HADD2.F32 R48, -RZ, R3.H0_H0 ;  /* 0x20000003ff30d230 */ /* 0x000fe20000004100 */
[----:B------:R-:W-:Y:S01]  /*0830*/  ISETP.GE.AND P5, PT, R13, UR8, PT ;  /* 0x000000080d007c0c */ /* 0x000fe2000bfa6270 */
[----:B------:R-:W-:-:S03]  /*0840*/  @!P2 HADD2.F32 R47, -RZ, R8.H0_H0 ;  /* 0x20000008ff2fa230 */ /* 0x000fc60000004100 */
[----:B------:R-:W-:Y:S01]  /*0850*/  ISETP.LT.OR P5, PT, R10, 0x1, P5 ;  /* 0x000000010a00780c */ /* 0x000fe20002fa1670 */
[----:B------:R-:W-:Y:S01]  /*0860*/  @!P2 HADD2.F32 R46, -RZ, R9.H0_H0 ;  /* 0x20000009ff2ea230 */ /* 0x000fe20000004100 */
[----:B------:R-:W-:Y:S01]  /*0870*/  ISETP.GE.AND P2, PT, R0, UR8, PT ;  /* 0x0000000800007c0c */ /* 0x000fe2000bf46270 */
[----:B------:R-:W-:Y:S01]  /*0880*/  VIADD R2, R68, 0x200 ;  /* 0x0000020044027836 */ /* 0x000fe20000000000 */
[----:B------:R-:W2:Y:S02]  /*0890*/  @!P3 LDG.E.U16 R14, desc[UR4][R4.64+0x340] ;  /* 0x00034004040eb981 */ /* 0x000ea4000c1e1500 */
[----:B------:R-:W-:Y:S02]  /*08a0*/  ISETP.LT.OR P2, PT, R10, 0x1, P2 ;  /* 0x000000010a00780c */ /* 0x000fe40001741670 */
[----:B------:R-:W3:Y:S01]  /*08b0*/  @!P3 LDG.E.U16 R0, desc[UR4][R6.64+0x340] ;  /* 0x000340040600b981 */ /* 0x000ee2000c1e1500 */
[----:B------:R-:W-:Y:S02]  /*08c0*/  @!P4 HADD2.F32 R45, -RZ, R11.H0_H0 ;  /* 0x2000000bff2dc230 */ /* 0x000fe40000004100 */
[----:B------:R-:W-:Y:S01]  /*08d0*/  @!P4 HADD2.F32 R44, -RZ, R12.H0_H0 ;  /* 0x2000000cff2cc230 */ /* 0x000fe20000004100 */
        /* <DEDUP_REMOVED lines=17> */
[----:B------:R-:W-:Y:S02]  /*09f0*/  @!P2 HADD2.F32 R39, -RZ, R8.H0_H0 ;  /* 0x20000008ff27a230 */ /* 0x000fe40000004100 */
[----:B------:R-:W-:Y:S01]  /*0a00*/  @!P2 HADD2.F32 R38, -RZ, R9.H0_H0 ;  /* 0x20000009ff26a230 */ /* 0x000fe20000004100 */
[----:B------:R-:W-:Y:S01]  /*0a10*/  ISETP.LT.OR P2, PT, R10, 0x1, P5 ;  /* 0x000000010a00780c */ /* 0x000fe20002f41670 */
[----:B------:R-:W-:-:S04]  /*0a20*/  VIADD R2, R68, 0x260 ;  /* 0x0000026044027836 */ /* 0x000fc80000000000 */
[----:B------:R-:W2:Y:S01]  /*0a30*/  @!P3 LDG.E.U16 R13, desc[UR4][R4.64+0x440] ;  /* 0x00044004040db981 */ /* 0x000ea2000c1e1500 */
[----:B------:R-:W-:-:S03]  /*0a40*/  @!P4 HADD2.F32 R37, -RZ, R11.H0_H0 ;  /* 0x2000000bff25c230 */ /* 0x000fc60000004100 */
[----:B------:R-:W3:Y:S01]  /*0a50*/  @!P3 LDG.E.U16 R0, desc[UR4][R6.64+0x440] ;  /* 0x000440040600b981 */ /* 0x000ee2000c1e1500 */
[----:B------:R-:W-:Y:S01]  /*0a60*/  @!P4 HADD2.F32 R36, -RZ, R12.H0_H0 ;  /* 0x2000000cff24c230 */ /* 0x000fe20000004100 */
[----:B------:R-:W-:Y:S02]  /*0a70*/  ISETP.GE.OR P4, PT, R2, UR8, !P6 ;  /* 0x0000000802007c0c */ /* 0x000fe4000f786670 */
[----:B------:R-:W4:Y:S04]  /*0a80*/  @!P2 LDG.E.U16 R2, desc[UR4][R4.64+0x480] ;  /* 0x000480040402a981 */ /* 0x000f28000c1e1500 */
[----:B------:R-:W4:Y:S07]  /*0a90*/  @!P2 LDG.E.U16 R3, desc[UR4][R6.64+0x480] ;  /* 0x000480040603a981 */ /* 0x000f2e000c1e1500 */
[----:B------:R-:W4:Y:S04]  /*0aa0*/  @!P4 LDG.E.U16 R8, desc[UR4][R4.64+0x4c0] ;  /* 0x0004c0040408c981 */ /* 0x000f28000c1e1500 */
[----:B------:R-:W4:Y:S01]  /*0ab0*/  @!P4 LDG.E.U16 R9, desc[UR4][R6.64+0x4c0] ;  /* 0x0004c0040609c981 */ /* 0x000f22000c1e1500 */
[----:B------:R-:W-:-:S02]  /*0ac0*/  VIADD R11, R68, 0x280 ;  /* 0x00000280440b7836 */ /* 0x000fc40000000000 */
[----:B--2---:R-:W-:Y:S02]  /*0ad0*/  @!P3 HADD2.F32 R35, -RZ, R13.H0_H0 ;  /* 0x2000000dff23b230 */ /* 0x004fe40000004100 */
[----:B---3--:R-:W-:Y:S01]  /*0ae0*/  @!P3 HADD2.F32 R34, -RZ, R0.H0_H0 ;  /* 0x20000000ff22b230 */ /* 0x008fe20000004100 */
[----:B------:R-:W-:Y:S01]  /*0af0*/  ISETP.GE.OR P3, PT, R11, UR8, !P6 ;  /* 0x000000080b007c0c */ /* 0x000fe2000f766670 */
[----:B------:R-:W-:Y:S02]  /*0b00*/  VIADD R0, R68, 0x2a0 ;  /* 0x000002a044007836 */ /* 0x000fe40000000000 */
[----:B----4-:R-:W-:Y:S02]  /*0b10*/  @!P2 HADD2.F32 R33, -RZ, R2.H0_H0 ;  /* 0x20000002ff21a230 */ /* 0x010fe40000004100 */
[----:B------:R-:W-:Y:S01]  /*0b20*/  @!P2 HADD2.F32 R32, -RZ, R3.H0_H0 ;  /* 0x20000003ff20a230 */ /* 0x000fe20000004100 */
[----:B------:R-:W-:Y:S01]  /*0b30*/  ISETP.GE.OR P2, PT, R0, UR8, !P6 ;  /* 0x0000000800007c0c */ /* 0x000fe2000f746670 */
[----:B------:R-:W-:-:S06]  /*0b40*/  VIADD R0, R68, 0x2c0 ;  /* 0x000002c044007836 */ /* 0x000fcc0000000000 */
[----:B------:R-:W2:Y:S01]  /*0b50*/  @!P3 LDG.E.U16 R11, desc[UR4][R4.64+0x500] ;  /* 0x00050004040bb981 */ /* 0x000ea2000c1e1500 */
[----:B------:R-:W-:Y:S02]  /*0b60*/  @!P4 HADD2.F32 R31, -RZ, R8.H0_H0 ;  /* 0x20000008ff1fc230 */ /* 0x000fe40000004100 */
[----:B------:R-:W-:Y:S01]  /*0b70*/  @!P4 HADD2.F32 R30, -RZ, R9.H0_H0 ;  /* 0x20000009ff1ec230 */ /* 0x000fe20000004100 */
[----:B------:R-:W-:Y:S02]  /*0b80*/  ISETP.GE.OR P4, PT, R0, UR8, !P6 ;  /* 0x0000000800007c0c */ /* 0x000fe4000f786670 */
[----:B------:R-:W3:Y:S04]  /*0b90*/  @!P3 LDG.E.U16 R0, desc[UR4][R6.64+0x500] ;  /* 0x000500040600b981 */ /* 0x000ee8000c1e1500 */
[----:B------:R-:W4:Y:S04]  /*0ba0*/  @!P2 LDG.E.U16 R2, desc[UR4][R4.64+0x540] ;  /* 0x000540040402a981 */ /* 0x000f28000c1e1500 */
[----:B------:R-:W4:Y:S04]  /*0bb0*/  @!P2 LDG.E.U16 R3, desc[UR4][R6.64+0x540] ;  /* 0x000540040603a981 */ /* 0x000f28000c1e1500 */
[----:B------:R-:W4:Y:S04]  /*0bc0*/  @!P4 LDG.E.U16 R8, desc[UR4][R4.64+0x580] ;  /* 0x000580040408c981 */ /* 0x000f28000c1e1500 */
[----:B------:R-:W4:Y:S01]  /*0bd0*/  @!P4 LDG.E.U16 R9, desc[UR4][R6.64+0x580] ;  /* 0x000580040609c981 */ /* 0x000f22000c1e1500 */
[----:B--2---:R-:W-:-:S02]  /*0be0*/  @!P3 HADD2.F32 R29, -RZ, R11.H0_H0 ;  /* 0x2000000bff1db230 */ /* 0x004fc40000004100 */
[----:B------:R-:W-:Y:S02]  /*0bf0*/  VIADD R11, R68, 0x2e0 ;  /* 0x000002e0440b7836 */ /* 0x000fe40000000000 */
[----:B---3--:R-:W-:-:S03]  /*0c00*/  @!P3 HADD2.F32 R28, -RZ, R0.H0_H0 ;  /* 0x20000000ff1cb230 */ /* 0x008fc60000004100 */
[----:B------:R-:W-:Y:S01]  /*0c10*/  ISETP.GE.OR P3, PT, R11, UR8, !P6 ;  /* 0x000000080b007c0c */ /* 0x000fe2000f766670 */
[----:B------:R-:W-:Y:S02]  /*0c20*/  VIADD R0, R68, 0x300 ;  /* 0x0000030044007836 */ /* 0x000fe40000000000 */
[----:B----4-:R-:W-:Y:S02]  /*0c30*/  @!P2 HADD2.F32 R27, -RZ, R2.H0_H0 ;  /* 0x20000002ff1ba230 */ /* 0x010fe40000004100 */
[----:B------:R-:W-:Y:S01]  /*0c40*/  @!P2 HADD2.F32 R26, -RZ, R3.H0_H0 ;  /* 0x20000003ff1aa230 */ /* 0x000fe20000004100 */
[----:B------:R-:W-:Y:S01]  /*0c50*/  ISETP.GE.OR P2, PT, R0, UR8, !P6 ;  /* 0x0000000800007c0c */ /* 0x000fe2000f746670 */
[----:B------:R-:W-:Y:S02]  /*0c60*/  VIADD R0, R68, 0x320 ;  /* 0x0000032044007836 */ /* 0x000fe40000000000 */
[----:B------:R-:W-:-:S04]  /*0c70*/  @!P4 HADD2.F32 R25, -RZ, R8.H0_H0 ;  /* 0x20000008ff19c230 */ /* 0x000fc80000004100 */
[----:B------:R-:W2:Y:S01]  /*0c80*/  @!P3 LDG.E.U16 R12, desc[UR4][R4.64+0x5c0] ;  /* 0x0005c004040cb981 */ /* 0x000ea2000c1e1500 */
[----:B------:R-:W-:Y:S01]  /*0c90*/  @!P4 HADD2.F32 R24, -RZ, R9.H0_H0 ;  /* 0x20000009ff18c230 */ /* 0x000fe20000004100 */
[----:B------:R-:W-:Y:S02]  /*0ca0*/  ISETP.GE.OR P4, PT, R0, UR8, !P6 ;  /* 0x0000000800007c0c */ /* 0x000fe4000f786670 */
[----:B------:R-:W3:Y:S04]  /*0cb0*/  @!P3 LDG.E.U16 R0, desc[UR4][R6.64+0x5c0] ;  /* 0x0005c0040600b981 */ /* 0x000ee8000c1e1500 */
[----:B------:R-:W4:Y:S04]  /*0cc0*/  @!P2 LDG.E.U16 R2, desc[UR4][R4.64+0x600] ;  /* 0x000600040402a981 */ /* 0x000f28000c1e1500 */
[----:B------:R-:W4:Y:S04]  /*0cd0*/  @!P2 LDG.E.U16 R3, desc[UR4][R6.64+0x600] ;  /* 0x000600040603a981 */ /* 0x000f28000c1e1500 */
[----:B------:R-:W4:Y:S04]  /*0ce0*/  @!P4 LDG.E.U16 R8, desc[UR4][R4.64+0x640] ;  /* 0x000640040408c981 */ /* 0x000f28000c1e1500 */
[----:B------:R-:W4:Y:S01]  /*0cf0*/  @!P4 LDG.E.U16 R9, desc[UR4][R6.64+0x640] ;  /* 0x000640040609c981 */ /* 0x000f22000c1e1500 */
[----:B------:R-:W-:-:S02]  /*0d00*/  VIADD R11, R68, 0x340 ;  /* 0x00000340440b7836 */ /* 0x000fc40000000000 */
[----:B--2---:R-:W-:Y:S02]  /*0d10*/  @!P3 HADD2.F32 R23, -RZ, R12.H0_H0 ;  /* 0x2000000cff17b230 */ /* 0x004fe40000004100 */
[----:B---3--:R-:W-:Y:S02]  /*0d20*/  @!P3 HADD2.F32 R22, -RZ, R0.H0_H0 ;  /* 0x20000000ff16b230 */ /* 0x008fe40000004100 */
[----:B------:R-:W-:Y:S01]  /*0d30*/  VIADD R0, R68, 0x360 ;  /* 0x0000036044007836 */ /* 0x000fe20000000000 */
[----:B------:R-:W-:Y:S01]  /*0d40*/  ISETP.GE.OR P3, PT, R11, UR8, !P6 ;  /* 0x000000080b007c0c */ /* 0x000fe2000f766670 */
[----:B----4-:R-:W-:Y:S02]  /*0d50*/  @!P2 HADD2.F32 R21, -RZ, R2.H0_H0 ;  /* 0x20000002ff15a230 */ /* 0x010fe40000004100 */
[----:B------:R-:W-:Y:S01]  /*0d60*/  @!P2 HADD2.F32 R20, -RZ, R3.H0_H0 ;  /* 0x20000003ff14a230 */ /* 0x000fe20000004100 */
[----:B------:R-:W-:Y:S01]  /*0d70*/  ISETP.GE.OR P2, PT, R0, UR8, !P6 ;  /* 0x0000000800007c0c */ /* 0x000fe2000f746670 */
[----:B------:R-:W-:-:S02]  /*0d80*/  VIADD R2, R68, 0x380 ;  /* 0x0000038044027836 */ /* 0x000fc40000000000 */
[----:B------:R-:W-:-:S06]  /*0d90*/  @!P4 HADD2.F32 R19, -RZ, R8.H0_H0 ;  /* 0x20000008ff13c230 */ /* 0x000fcc0000004100 */
        /* <DEDUP_REMOVED lines=8> */
[----:B------:R-:W-:-:S02]  /*0e20*/  CS2R R14, SRZ ;  /* 0x00000000000e7805 */ /* 0x000fc4000001ff00 */
[----:B------:R-:W-:Y:S02]  /*0e30*/  ISETP.GE.AND P0, PT, R72, UR8, PT ;  /* 0x0000000848007c0c */ /* 0x000fe4000bf06270 */
[----:B------:R-:W-:Y:S01]  /*0e40*/  CS2R R12, SRZ ;  /* 0x00000000000c7805 */ /* 0x000fe2000001ff00 */
[----:B--2---:R-:W-:Y:S02]  /*0e50*/  @!P3 HADD2.F32 R17, -RZ, R11.H0_H0 ;  /* 0x2000000bff11b230 */ /* 0x004fe40000004100 */
[----:B------:R-:W-:Y:S02]  /*0e60*/  VIADD R11, R68, 0x3a0 ;  /* 0x000003a0440b7836 */ /* 0x000fe40000000000 */
[----:B---3--:R-:W-:Y:S02]  /*0e70*/  @!P3 HADD2.F32 R16, -RZ, R0.H0_H0 ;  /* 0x20000000ff10b230 */ /* 0x008fe40000004100 */
[----:B----4-:R-:W-:Y:S01]  /*0e80*/  @!P2 HADD2.F32 R15, -RZ, R2.H0_H0 ;  /* 0x20000002ff0fa230 */ /* 0x010fe20000004100 */
[----:B------:R-:W-:Y:S01]  /*0e90*/  ISETP.GE.OR P3, PT, R11, UR8, !P6 ;  /* 0x000000080b007c0c */ /* 0x000fe2000f766670 */
[----:B------:R-:W-:Y:S01]  /*0ea0*/  @!P2 HADD2.F32 R14, -RZ, R3.H0_H0 ;  /* 0x20000003ff0ea230 */ /* 0x000fe20000004100 */
[----:B0-----:R-:W-:-:S04]  /*0eb0*/  IADD3 R2, P2, PT, R73, UR6, RZ ;  /* 0x0000000649027c10 */ /* 0x001fc8000ff5e0ff */
[----:B------:R-:W-:Y:S02]  /*0ec0*/  LEA.HI.X.SX32 R3, R73, UR7, 0x1, P2 ;  /* 0x0000000749037c11 */ /* 0x000fe400090f0eff */
[----:B------:R-:W-:Y:S02]  /*0ed0*/  ISETP.LT.OR P2, PT, R10, 0x1, P0 ;  /* 0x000000010a00780c */ /* 0x000fe40000741670 */
[----:B------:R-:W-:Y:S01]  /*0ee0*/  P2R R0, PR, RZ, 0x1 ;  /* 0x00000001ff007803 */ /* 0x000fe20000000000 */
[----:B------:R-:W-:Y:S02]  /*0ef0*/  @!P4 HADD2.F32 R13, -RZ, R8.H0_H0 ;  /* 0x20000008ff0dc230 */ /* 0x000fe40000004100 */
[----:B------:R-:W2:Y:S01]  /*0f00*/  @!P3 LDG.E.U16 R71, desc[UR4][R4.64+0x740] ;  /* 0x000740040447b981 */ /* 0x000ea2000c1e1500 */
[----:B------:R-:W-:-:S03]  /*0f10*/  @!P4 HADD2.F32 R12, -RZ, R9.H0_H0 ;  /* 0x20000009ff0cc230 */ /* 0x000fc60000004100 */
[----:B------:R-:W3:Y:S04]  /*0f20*/  @!P3 LDG.E.U16 R8, desc[UR4][R6.64+0x740] ;  /* 0x000740040608b981 */ /* 0x000ee8000c1e1500 */
[----:B------:R-:W4:Y:S04]  /*0f30*/  LDG.E.U8 R9, desc[UR4][R2.64] ;  /* 0x0000000402097981 */ /* 0x000f28000c1e1100 */
[----:B------:R-:W4:Y:S04]  /*0f40*/  @!P2 LDG.E.U16 R0, desc[UR4][R4.64+0x40] ;  /* 0x000040040400a981 */ /* 0x000f28000c1e1500 */
[----:B------:R-:W4:Y:S01]  /*0f50*/  LDG.E.U8 R69, desc[UR4][R2.64+0x20] ;  /* 0x0000200402457981 */ /* 0x000f22000c1e1100 */
[----:B------:R-:W-:Y:S01]  /*0f60*/  CS2R R10, SRZ ;  /* 0x00000000000a7805 */ /* 0x000fe2000001ff00 */
[----:B------:R-:W-:-:S02]  /*0f70*/  FADD.FTZ R76, RZ, R67 ;  /* 0x00000043ff4c7221 */ /* 0x000fc40000010000 */
[----:B------:R-:W4:Y:S01]  /*0f80*/  LDG.E.U8 R74, desc[UR4][R2.64+0x3e0] ;  /* 0x0003e004024a7981 */ /* 0x000f22000c1e1100 */
[----:B--2---:R-:W-:Y:S02]  /*0f90*/  @!P3 HADD2.F32 R11, -RZ, R71.H0_H0 ;  /* 0x20000047ff0bb230 */ /* 0x004fe40000004100 */
[----:B---3--:R-:W-:Y:S01]  /*0fa0*/  @!P3 HADD2.F32 R10, -RZ, R8.H0_H0 ;  /* 0x20000008ff0ab230 */ /* 0x008fe20000004100 */
[----:B----4-:R-:W-:Y:S02]  /*0fb0*/  ISETP.NE.AND P3, PT, R9, RZ, PT ;  /* 0x000000ff0900720c */ /* 0x010fe40003f65270 */
[----:B------:R-:W-:Y:S01]  /*0fc0*/  CS2R R8, SRZ ;  /* 0x0000000000087805 */ /* 0x000fe2000001ff00 */
[----:B------:R-:W-:Y:S02]  /*0fd0*/  @!P2 HADD2.F32 R9, -RZ, R0.H0_H0 ;  /* 0x20000000ff09a230 */ /* 0x000fe40000004100 */
[----:B------:R-:W2:Y:S01]  /*0fe0*/  LDG.E.U8 R0, desc[UR4][R2.64+0x40] ;  /* 0x0000400402007981 */ /* 0x000ea2000c1e1100 */
[----:B------:R-:W-:-:S02]  /*0ff0*/  ISETP.NE.AND P4, PT, R69, RZ, PT ;  /* 0x000000ff4500720c */ /* 0x000fc40003f85270 */
[----:B------:R-:W-:Y:S01]  /*1000*/  FSEL R76, R76, RZ, !P3 ;  /* 0x000000ff4c4c7208 */ /* 0x000fe20005800000 */
[----:B------:R-:W3:Y:S10]  /*1010*/  LDG.E.U8 R69, desc[UR4][R2.64+0x3c0] ;  /* 0x0003c00402457981 */ /* 0x000ef4000c1e1100 */
        /* <DEDUP_REMOVED lines=87> */
[----:B---3--:R-:W-:Y:S01]  /*1590*/  ISETP.NE.AND P5, PT, R69, RZ, PT ;  /* 0x000000ff4500720c */ /* 0x008fe20003fa5270 */
[----:B--2---:R-:W-:Y:S02]  /*15a0*/  @!P4 HADD2.F32 R8, -RZ, R0.H0_H0 ;  /* 0x20000000ff08c230 */ /* 0x004fe40000004100 */
[----:B------:R-:W-:-:S10]  /*15b0*/  VIADD R0, R68, 0x3e0 ;  /* 0x000003e044007836 */ /* 0x000fd40000000000 */
[----:B------:R-:W-:Y:S01]  /*15c0*/  @!P5 FADD.FTZ R76, R76, R8 ;  /* 0x000000084c4cd221 */ /* 0x000fe20000010000 */
[----:B------:R-:W-:-:S13]  /*15d0*/  ISETP.GE.OR P5, PT, R0, UR8, !P6 ;  /* 0x0000000800007c0c */ /* 0x000fda000f7a6670 */
[----:B------:R-:W2:Y:S01]  /*15e0*/  @!P5 LDG.E.U16 R71, desc[UR4][R4.64+0x7c0] ;  /* 0x0007c0040447d981 */ /* 0x000ea2000c1e1500 */
[----:B------:R-:W-:Y:S01]  /*15f0*/  ISETP.NE.AND P0, PT, R74, RZ, PT ;  /* 0x000000ff4a00720c */ /* 0x000fe20003f05270 */
[----:B------:R-:W-:Y:S02]  /*1600*/  IMAD.MOV.U32 R69, RZ, RZ, RZ ;  /* 0x000000ffff457224 */ /* 0x000fe400078e00ff */
[----:B--2---:R-:W-:Y:S02]  /*1610*/  @!P5 HADD2.F32 R69, -RZ, R71.H0_H0 ;  /* 0x20000047ff45d230 */ /* 0x004fe40000004100 */
[----:B------:R0:W5:Y:S08]  /*1620*/  @!P2 LDG.E.U16 R71, desc[UR4][R6.64+0x40] ;  /* 0x000040040647a981 */ /* 0x000170000c1e1500 */
[----:B------:R-:W-:-:S05]  /*1630*/  @!P0 FADD.FTZ R76, R76, R69 ;  /* 0x000000454c4c8221 */ /* 0x000fca0000010000 */
[----:B------:R-:W1:Y:S02]  /*1640*/  SHFL.BFLY PT, R75, R76, 0x10, 0x1f ;  /* 0x0e001f004c4b7f89 */ /* 0x000e6400000e0000 */
[----:B-1----:R-:W-:-:S05]  /*1650*/  FADD.FTZ R75, R76, R75 ;  /* 0x0000004b4c4b7221 */ /* 0x002fca0000010000 */
[----:B------:R-:W1:Y:S01]  /*1660*/  SHFL.BFLY PT, R74, R75, 0x8, 0x1f ;  /* 0x0d001f004b4a7f89 */ /* 0x000e6200000e0000 */
[----:B------:R-:W-:-:S03]  /*1670*/  ISETP.NE.AND P0, PT, R70, RZ, PT ;  /* 0x000000ff4600720c */ /* 0x000fc60003f05270 */
[----:B------:R0:W5:Y:S01]  /*1680*/  @!P4 LDG.E.U16 R70, desc[UR4][R6.64+0x780] ;  /* 0x000780040646c981 */ /* 0x000162000c1e1500 */
[----:B-1----:R-:W-:-:S03]  /*1690*/  FADD.FTZ R77, R75, R74 ;  /* 0x0000004a4b4d7221 */ /* 0x002fc60000010000 */
[----:B------:R0:W5:Y:S04]  /*16a0*/  @!P5 LDG.E.U16 R74, desc[UR4][R6.64+0x7c0] ;  /* 0x0007c004064ad981 */ /* 0x000168000c1e1500 */
[----:B------:R-:W1:Y:S02]  /*16b0*/  SHFL.BFLY PT, R4, R77, 0x4, 0x1f ;  /* 0x0c801f004d047f89 */ /* 0x000e6400000e0000 */
[----:B-1----:R-:W-:-:S05]  /*16c0*/  FADD.FTZ R77, R77, R4 ;  /* 0x000000044d4d7221 */ /* 0x002fca0000010000 */
[----:B------:R-:W1:Y:S02]  /*16d0*/  SHFL.BFLY PT, R4, R77, 0x2, 0x1f ;  /* 0x0c401f004d047f89 */ /* 0x000e6400000e0000 */
[----:B-1----:R-:W-:Y:S02]  /*16e0*/  FADD.FTZ R75, R77, R4 ;  /* 0x000000044d4b7221 */ /* 0x002fe40000010000 */
[----:B------:R-:W1:Y:S03]  /*16f0*/  LDC.64 R4, c[0x0][0x380] ;  /* 0x0000e000ff047b82 */ /* 0x000e660000000a00 */
[----:B------:R-:W2:Y:S01]  /*1700*/  SHFL.BFLY PT, R76, R75, 0x1, 0x1f ;  /* 0x0c201f004b4c7f89 */ /* 0x000ea200000e0000 */
[----:B-1----:R-:W-:-:S04]  /*1710*/  IMAD.WIDE R4, R73, 0x2, R4 ;  /* 0x0000000249047825 */ /* 0x002fc800078e0204 */
[----:B--2---:R-:W-:Y:S01]  /*1720*/  FADD.FTZ R76, R75, R76 ;  /* 0x0000004c4b4c7221 */ /* 0x004fe20000010000 */
[----:B0-----:R-:W-:Y:S06]  /*1730*/  @!P6 EXIT ;  /* 0x000000000000e94d */ /* 0x001fec0003800000 */
[----:B------:R-:W-:Y:S01]  /*1740*/  ISETP.GE.AND P6, PT, R68, UR8, PT ;  /* 0x0000000844007c0c */ /* 0x000fe2000bfc6270 */
[----:B------:R-:W-:-:S12]  /*1750*/  BSSY.RECONVERGENT B0, `(.L_x_147) ;  /* 0x0000006000007945 */ /* 0x000fd80003800200 */
[----:B------:R-:W-:Y:S05]  /*1760*/  @P6 BRA `(.L_x_148) ;  /* 0x0000000000106947 */ /* 0x000fea0003800000 */
[----:B------:R-:W-:Y:S01]  /*1770*/  @!P3 FFMA.FTZ R66, -R76, R66, R67 ;  /* 0x000000424c42b223 */ /* 0x000fe20000010143 */
[----:B------:R0:W-:Y:S04]  /*1780*/  @P3 STG.E.U16 desc[UR4][R4.64], RZ ;  /* 0x000000ff04003986 */ /* 0x0001e8000c101504 */
[----:B------:R-:W-:-:S05]  /*1790*/  @!P3 F2FP.F16.F32.PACK_AB R66, RZ, R66 ;  /* 0x00000042ff42b23e */ /* 0x000fca00000000ff */
[----:B------:R0:W-:Y:S02]  /*17a0*/  @!P3 STG.E.U16 desc[UR4][R4.64], R66 ;  /* 0x000000420400b986 */ /* 0x0001e4000c101504 */
.L_x_148:
[----:B------:R-:W-:Y:S05]  /*17b0*/  BSYNC.RECONVERGENT B0 ;  /* 0x0000000000007941 */ /* 0x000fea0003800200 */
.L_x_147:
[----:B------:R-:W-:Y:S01]  /*17c0*/  ISETP.GE.AND P6, PT, R72, UR8, PT ;  /* 0x0000000848007c0c */ /* 0x000fe2000bfc6270 */
[----:B------:R-:W-:Y:S01]  /*17d0*/  BSSY.RECONVERGENT B0, `(.L_x_149) ;  /* 0x000000d000007945 */ /* 0x000fe20003800200 */
[----:B------:R-:W-:Y:S01]  /*17e0*/  ISETP.GE.AND P3, PT, R0, UR8, PT ;  /* 0x0000000800007c0c */ /* 0x000fe2000bf66270 */
[----:B------:R-:W-:Y:S02]  /*17f0*/  IMAD.MOV.U32 R7, RZ, RZ, RZ ;  /* 0x000000ffff077224 */ /* 0x000fe400078e00ff */
[----:B------:R-:W-:Y:S02]  /*1800*/  IMAD.MOV.U32 R0, RZ, RZ, RZ ;  /* 0x000000ffff007224 */ /* 0x000fe400078e00ff */
[----:B-----5:R-:W-:Y:S02]  /*1810*/  @!P4 HADD2.F32 R7, -RZ, R70.H0_H0 ;  /* 0x20000046ff07c230 */ /* 0x020fe40000004100 */
[----:B------:R-:W-:-:S04]  /*1820*/  @!P2 HADD2.F32 R0, -RZ, R71.H0_H0 ;  /* 0x20000047ff00a230 */ /* 0x000fc80000004100 */
[----:B------:R-:W-:Y:S05]  /*1830*/  @P6 BRA `(.L_x_150) ;  /* 0x0000000000186947 */ /* 0x000fea0003800000 */
[----:B------:R-:W2:Y:S02]  /*1840*/  LDG.E.U8 R6, desc[UR4][R2.64+0x20] ;  /* 0x0000200402067981 */ /* 0x000ea4000c1e1100 */
[----:B--2---:R-:W-:-:S13]  /*1850*/  ISETP.NE.AND P2, PT, R6, RZ, PT ;  /* 0x000000ff0600720c */ /* 0x004fda0003f45270 */
[----:B------:R-:W-:Y:S01]  /*1860*/  @!P2 FFMA.FTZ R0, -R76, R0, R9 ;  /* 0x000000004c00a223 */ /* 0x000fe20000010109 */
[----:B------:R1:W-:Y:S04]  /*1870*/  @P2 STG.E.U16 desc[UR4][R4.64+0x40], RZ ;  /* 0x000040ff04002986 */ /* 0x0003e8000c101504 */
[----:B------:R-:W-:-:S05]  /*1880*/  @!P2 F2FP.F16.F32.PACK_AB R0, RZ, R0 ;  /* 0x00000000ff00a23e */ /* 0x000fca00000000ff */
[----:B------:R1:W-:Y:S02]  /*1890*/  @!P2 STG.E.U16 desc[UR4][R4.64+0x40], R0 ;  /* 0x000040000400a986 */ /* 0x0003e4000c101504 */
.L_x_150:
[----:B------:R-:W-:Y:S05]  /*18a0*/  BSYNC.RECONVERGENT B0 ;  /* 0x0000000000007941 */ /* 0x000fea0003800200 */
.L_x_149:
[C---:B------:R-:W-:Y:S01]  /*18b0*/  LOP3.LUT R6, R68.reuse, 0xa0, RZ, 0xfc, !PT ;  /* 0x000000a044067812 */ /* 0x040fe200078efcff */
[----:B------:R-:W-:Y:S01]  /*18c0*/  BSSY.RECONVERGENT B0, `(.L_x_151) ;  /* 0x000000e000007945 */ /* 0x000fe20003800200 */
[C---:B-1----:R-:W-:Y:S02]  /*18d0*/  LOP3.LUT R0, R68.reuse, 0x80, RZ, 0xfc, !PT ;  /* 0x0000008044007812 */ /* 0x042fe400078efcff */
        /* <DEDUP_REMOVED lines=10> */
[----:B------:R-:W-:-:S05]  /*1980*/  @!P0 F2FP.F16.F32.PACK_AB R64, RZ, R64 ;  /* 0x00000040ff40823e */ /* 0x000fca00000000ff */
[----:B------:R1:W-:Y:S02]  /*1990*/  @!P0 STG.E.U16 desc[UR4][R4.64+0x80], R64 ;  /* 0x0000804004008986 */ /* 0x0003e4000c101504 */
.L_x_152:
[----:B------:R-:W-:Y:S05]  /*19a0*/  BSYNC.RECONVERGENT B0 ;  /* 0x0000000000007941 */ /* 0x000fea0003800200 */
.L_x_151:
        /* <DEDUP_REMOVED lines=10> */
.L_x_154:
[----:B------:R-:W-:Y:S05]  /*1a50*/  BSYNC.RECONVERGENT B0 ;  /* 0x0000000000007941 */ /* 0x000fea0003800200 */
.L_x_153:
        /* <DEDUP_REMOVED lines=8> */
[----:B------:R-:W-:-:S05]  /*1ae0*/  @!P6 F2FP.F16.F32.PACK_AB R60, RZ, R60 ;  /* 0x0000003cff3ce23e */ /* 0x000fca00000000ff */
[----:B------:R3:W-:Y:S02]  /*1af0*/  @!P6 STG.E.U16 desc[UR4][R4.64+0x100], R60 ;  /* 0x0001003c0400e986 */ /* 0x0007e4000c101504 */
.L_x_156:
[----:B------:R-:W-:Y:S05]  /*1b00*/  BSYNC.RECONVERGENT B0 ;  /* 0x0000000000007941 */ /* 0x000fea0003800200 */
.L_x_155:
        /* <DEDUP_REMOVED lines=8> */
[----:B------:R-:W-:-:S05]  /*1b90*/  @!P4 F2FP.F16.F32.PACK_AB R58, RZ, R58 ;  /* 0x0000003aff3ac23e */ /* 0x000fca00000000ff */
[----:B------:R4:W-:Y:S02]  /*1ba0*/  @!P4 STG.E.U16 desc[UR4][R4.64+0x140], R58 ;  /* 0x0001403a0400c986 */ /* 0x0009e4000c101504 */
.L_x_158:
[----:B------:R-:W-:Y:S05]  /*1bb0*/  BSYNC.RECONVERGENT B0 ;  /* 0x0000000000007941 */ /* 0x000fea0003800200 */
.L_x_157:
        /* <DEDUP_REMOVED lines=8> */
[----:B------:R-:W-:-:S05]  /*1c40*/  @!P2 F2FP.F16.F32.PACK_AB R56, RZ, R56 ;  /* 0x00000038ff38a23e */ /* 0x000fca00000000ff */
[----:B------:R0:W-:Y:S02]  /*1c50*/  @!P2 STG.E.U16 desc[UR4][R4.64+0x180], R56 ;  /* 0x000180380400a986 */ /* 0x0001e4000c101504 */
.L_x_160:
[----:B------:R-:W-:Y:S05]  /*1c60*/  BSYNC.RECONVERGENT B0 ;  /* 0x0000000000007941 */ /* 0x000fea0003800200 */
.L_x_159:
        /* <DEDUP_REMOVED lines=10> */
.L_x_162:
[----:B------:R-:W-:Y:S05]  /*1d10*/  BSYNC.RECONVERGENT B0 ;  /* 0x0000000000007941 */ /* 0x000fea0003800200 */
.L_x_161:
        /* <DEDUP_REMOVED lines=10> */
.L_x_164:
[----:B------:R-:W-:Y:S05]  /*1dc0*/  BSYNC.RECONVERGENT B0 ;  /* 0x0000000000007941 */ /* 0x000fea0003800200 */
.L_x_163:
        /* <DEDUP_REMOVED lines=10> */
.L_x_166:
[----:B------:R-:W-:Y:S05]  /*1e70*/  BSYNC.RECONVERGENT B0 ;  /* 0x0000000000007941 */ /* 0x000fea0003800200 */
.L_x_165:
        /* <DEDUP_REMOVED lines=10> */
.L_x_168:
[----:B------:R-:W-:Y:S05]  /*1f20*/  BSYNC.RECONVERGENT B0 ;  /* 0x0000000000007941 */ /* 0x000fea0003800200 */
.L_x_167:
        /* <DEDUP_REMOVED lines=10> */
.L_x_170:
[----:B------:R-:W-:Y:S05]  /*1fd0*/  BSYNC.RECONVERGENT B0 ;  /* 0x0000000000007941 */ /* 0x000fea0003800200 */
.L_x_169:
        /* <DEDUP_REMOVED lines=10> */
.L_x_172:
[----:B------:R-:W-:Y:S05]  /*2080*/  BSYNC.RECONVERGENT B0 ;  /* 0x0000000000007941 */ /* 0x000fea0003800200 */
.L_x_171:
        /* <DEDUP_REMOVED lines=10> */
.L_x_174:
[----:B------:R-:W-:Y:S05]  /*2130*/  BSYNC.RECONVERGENT B0 ;  /* 0x0000000000007941 */ /* 0x000fea0003800200 */
.L_x_173:
        /* <DEDUP_REMOVED lines=10> */
.L_x_176:
[----:B------:R-:W-:Y:S05]  /*21e0*/  BSYNC.RECONVERGENT B0 ;  /* 0x0000000000007941 */ /* 0x000fea0003800200 */
.L_x_175:
        /* <DEDUP_REMOVED lines=10> */
.L_x_178:
[----:B------:R-:W-:Y:S05]  /*2290*/  BSYNC.RECONVERGENT B0 ;  /* 0x0000000000007941 */ /* 0x000fea0003800200 */
.L_x_177:
        /* <DEDUP_REMOVED lines=10> */
.L_x_180:
[----:B------:R-:W-:Y:S05]  /*2340*/  BSYNC.RECONVERGENT B0 ;  /* 0x0000000000007941 */ /* 0x000fea0003800200 */
.L_x_179:
        /* <DEDUP_REMOVED lines=10> */
.L_x_182:
[----:B------:R-:W-:Y:S05]  /*23f0*/  BSYNC.RECONVERGENT B0 ;  /* 0x0000000000007941 */ /* 0x000fea0003800200 */
.L_x_181:
        /* <DEDUP_REMOVED lines=10> */
.L_x_184:
[----:B------:R-:W-:Y:S05]  /*24a0*/  BSYNC.RECONVERGENT B0 ;  /* 0x0000000000007941 */ /* 0x000fea0003800200 */
.L_x_183:
        /* <DEDUP_REMOVED lines=10> */
.L_x_186:
[----:B------:R-:W-:Y:S05]  /*2550*/  BSYNC.RECONVERGENT B0 ;  /* 0x0000000000007941 */ /* 0x000fea0003800200 */
.L_x_185:
        /* <DEDUP_REMOVED lines=10> */
.L_x_188:
[----:B------:R-:W-:Y:S05]  /*2600*/  BSYNC.RECONVERGENT B0 ;  /* 0x0000000000007941 */ /* 0x000fea0003800200 */
.L_x_187:
        /* <DEDUP_REMOVED lines=10> */
.L_x_190:
[----:B------:R-:W-:Y:S05]  /*26b0*/  BSYNC.RECONVERGENT B0 ;  /* 0x0000000000007941 */ /* 0x000fea0003800200 */
.L_x_189:
        /* <DEDUP_REMOVED lines=10> */
.L_x_192:
[----:B------:R-:W-:Y:S05]  /*2760*/  BSYNC.RECONVERGENT B0 ;  /* 0x0000000000007941 */ /* 0x000fea0003800200 */
.L_x_191:
        /* <DEDUP_REMOVED lines=10> */
.L_x_194:
[----:B------:R-:W-:Y:S05]  /*2810*/  BSYNC.RECONVERGENT B0 ;  /* 0x0000000000007941 */ /* 0x000fea0003800200 */
.L_x_193:
        /* <DEDUP_REMOVED lines=10> */
.L_x_196:
[----:B------:R-:W-:Y:S05]  /*28c0*/  BSYNC.RECONVERGENT B0 ;  /* 0x0000000000007941 */ /* 0x000fea0003800200 */
.L_x_195:
        /* <DEDUP_REMOVED lines=10> */
.L_x_198:
[----:B------:R-:W-:Y:S05]  /*2970*/  BSYNC.RECONVERGENT B0 ;  /* 0x0000000000007941 */ /* 0x000fea0003800200 */
.L_x_197:
[----:B------:R-:W-:Y:S01]  /*2980*/  BSSY.RECONVERGENT B0, `(.L_x_199) ;  /* 0x0000009000007945 */ /* 0x000fe20003800200 */
[----:B------:R-:W-:-:S03]  /*2990*/  ISETP.GE.AND P4, PT, R68, UR8, PT ;  /* 0x0000000844007c0c */ /* 0x000fc6000bf86270 */
[----:B------:R-:W-:Y:S10]  /*29a0*/  @P2 BRA `(.L_x_200) ;  /* 0x0000000000182947 */ /* 0x000ff40003800000 */
[----:B------:R-:W5:Y:S02]  /*29b0*/  LDG.E.U8 R0, desc[UR4][R2.64+0x340] ;  /* 0x0003400402007981 */ /* 0x000f64000c1e1100 */
[----:B-----5:R-:W-:-:S13]  /*29c0*/  ISETP.NE.AND P2, PT, R0, RZ, PT ;  /* 0x000000ff0000720c */ /* 0x020fda0003f45270 */
[----:B------:R-:W-:Y:S01]  /*29d0*/  @!P2 FFMA.FTZ R16, -R76, R16, R17 ;  /* 0x000000104c10a223 */ /* 0x000fe20000010111 */
[----:B------:R0:W-:Y:S04]  /*29e0*/  @P2 STG.E.U16 desc[UR4][R4.64+0x680], RZ ;  /* 0x000680ff04002986 */ /* 0x0001e8000c101504 */
[----:B------:R-:W-:-:S05]  /*29f0*/  @!P2 F2FP.F16.F32.PACK_AB R16, RZ, R16 ;  /* 0x00000010ff10a23e */ /* 0x000fca00000000ff */
[----:B------:R0:W-:Y:S02]  /*2a00*/  @!P2 STG.E.U16 desc[UR4][R4.64+0x680], R16 ;  /* 0x000680100400a986 */ /* 0x0001e4000c101504 */
.L_x_200:
[----:B------:R-:W-:Y:S05]  /*2a10*/  BSYNC.RECONVERGENT B0 ;  /* 0x0000000000007941 */ /* 0x000fea0003800200 */
.L_x_199:
[----:B------:R-:W-:Y:S04]  /*2a20*/  BSSY.RECONVERGENT B0, `(.L_x_201) ;  /* 0x0000008000007945 */ /* 0x000fe80003800200 */
[----:B------:R-:W-:Y:S05]  /*2a30*/  @P0 BRA `(.L_x_202) ;  /* 0x0000000000180947 */ /* 0x000fea0003800000 */
[----:B------:R-:W5:Y:S02]  /*2a40*/  LDG.E.U8 R0, desc[UR4][R2.64+0x360] ;  /* 0x0003600402007981 */ /* 0x000f64000c1e1100 */
[----:B-----5:R-:W-:-:S13]  /*2a50*/  ISETP.NE.AND P0, PT, R0, RZ, PT ;  /* 0x000000ff0000720c */ /* 0x020fda0003f05270 */
[----:B------:R-:W-:Y:S01]  /*2a60*/  @!P0 FFMA.FTZ R14, -R76, R14, R15 ;  /* 0x0000000e4c0e8223 */ /* 0x000fe2000001010f */
[----:B------:R0:W-:Y:S04]  /*2a70*/  @P0 STG.E.U16 desc[UR4][R4.64+0x6c0], RZ ;  /* 0x0006c0ff04000986 */ /* 0x0001e8000c101504 */
[----:B------:R-:W-:-:S05]  /*2a80*/  @!P0 F2FP.F16.F32.PACK_AB R14, RZ, R14 ;  /* 0x0000000eff0e823e */ /* 0x000fca00000000ff */
[----:B------:R0:W-:Y:S02]  /*2a90*/  @!P0 STG.E.U16 desc[UR4][R4.64+0x6c0], R14 ;  /* 0x0006c00e04008986 */ /* 0x0001e4000c101504 */
.L_x_202:
[----:B------:R-:W-:Y:S05]  /*2aa0*/  BSYNC.RECONVERGENT B0 ;  /* 0x0000000000007941 */ /* 0x000fea0003800200 */
.L_x_201:
        /* <DEDUP_REMOVED lines=8> */
.L_x_204:
[----:B------:R-:W-:Y:S05]  /*2b30*/  BSYNC.RECONVERGENT B0 ;  /* 0x0000000000007941 */ /* 0x000fea0003800200 */
.L_x_203:
        /* <DEDUP_REMOVED lines=8> */
.L_x_206:
[----:B------:R-:W-:Y:S05]  /*2bc0*/  BSYNC.RECONVERGENT B0 ;  /* 0x0000000000007941 */ /* 0x000fea0003800200 */
.L_x_205:
        /* <DEDUP_REMOVED lines=8> */
.L_x_208:
[----:B------:R-:W-:Y:S05]  /*2c50*/  BSYNC.RECONVERGENT B0 ;  /* 0x0000000000007941 */ /* 0x000fea0003800200 */
.L_x_207:
[----:B------:R-:W-:Y:S05]  /*2c60*/  @P3 EXIT ;  /* 0x000000000000394d */ /* 0x000fea0003800000 */
[----:B------:R-:W5:Y:S01]  /*2c70*/  LDG.E.U8 R2, desc[UR4][R2.64+0x3e0] ;  /* 0x0003e00402027981 */ /* 0x000f62000c1e1100 */
[----:B------:R-:W-:Y:S02]  /*2c80*/  IMAD.MOV.U32 R0, RZ, RZ, RZ ;  /* 0x000000ffff007224 */ /* 0x000fe400078e00ff */
[----:B------:R-:W-:Y:S01]  /*2c90*/  @!P5 HADD2.F32 R0, -RZ, R74.H0_H0 ;  /* 0x2000004aff00d230 */ /* 0x000fe20000004100 */
[----:B-----5:R-:W-:-:S13]  /*2ca0*/  ISETP.NE.AND P0, PT, R2, RZ, PT ;  /* 0x000000ff0200720c */ /* 0x020fda0003f05270 */
[----:B------:R0:W-:Y:S01]  /*2cb0*/  @P0 STG.E.U16 desc[UR4][R4.64+0x7c0], RZ ;  /* 0x0007c0ff04000986 */ /* 0x0001e2000c101504 */
[----:B------:R-:W-:Y:S05]  /*2cc0*/  @P0 EXIT ;  /* 0x000000000000094d */ /* 0x000fea0003800000 */
[----:B------:R-:W-:-:S05]  /*2cd0*/  FFMA.FTZ R0, -R76, R0, R69 ;  /* 0x000000004c007223 */ /* 0x000fca0000010145 */
[----:B------:R-:W-:-:S05]  /*2ce0*/  F2FP.F16.F32.PACK_AB R0, RZ, R0 ;  /* 0x00000000ff00723e */ /* 0x000fca00000000ff */
[----:B------:R-:W-:Y:S01]  /*2cf0*/  STG.E.U16 desc[UR4][R4.64+0x7c0], R0 ;  /* 0x0007c00004007986 */ /* 0x000fe2000c101504 */
[----:B------:R-:W-:Y:S05]  /*2d00*/  EXIT ;  /* 0x000000000000794d */ /* 0x000fea0003800000 */
.L_x_209:
        /* <DEDUP_REMOVED lines=15> */
.L_x_11140:


//--------------------- .text._ZN43_GLOBAL__N__9ae7fba5_10_SoftMax_cu_9f978f6321softmax_warp_backwardIN3c104HalfES2_fLi9ELb0ELb1EEEvPT0_PKT_S7_iiiPKb --------------------------
	.section	.text._ZN43_GLOBAL__N__9ae7fba5_10_SoftMax_cu_9f978f6321softmax_warp_backwardIN3c104HalfES2_fLi9ELb0ELb1EEEvPT0_PKT_S7_iiiPKb,"ax",@progbits
	.align	128
.text._ZN43_GLOBAL__N__9ae7fba5_10_SoftMax_cu_9f978f6321softmax_warp_backwardIN3c104HalfES2_fLi9ELb0ELb1EEEvPT0_PKT_S7_iiiPKb:
        .type           _ZN43_GLOBAL__N__9ae7fba5_10_SoftMax_cu_9f978f6321softmax_warp_backwardIN3c104HalfES2_fLi9ELb0ELb1EEEvPT0_PKT_S7_iiiPKb,@function
        .size           _ZN43_GLOBAL__N__9ae7fba5_10_SoftMax_cu_9f978f6321softmax_warp_backwardIN3c104HalfES2_fLi9ELb0ELb1EEEvPT0_PKT_S7_iiiPKb,(.L_x_11141 - _ZN43_GLOBAL__N__9ae7fba5_10_SoftMax_cu_9f978f6321softmax_warp_backwardIN3c104HalfES2_fLi9ELb0ELb1EEEvPT0_PKT_S7_iiiPKb)
        .other          _ZN43_GLOBAL__N__9ae7fba5_10_SoftMax_cu_9f978f6321softmax_warp_backwardIN3c104HalfES2_fLi9ELb0ELb1EEEvPT0_PKT_S7_iiiPKb,@"STO_CUDA_ENTRY STV_DEFAULT"
_ZN43_GLOBAL__N__9ae7fba5_10_SoftMax_cu_9f978f6321softmax_warp_backwardIN3c104HalfES2_fLi9ELb0ELb1EEEvPT0_PKT_S7_iiiPKb:
        /* <DEDUP_REMOVED lines=11> */
[----:B-1----:R-:W-:Y:S01]  /*00b0*/  IMAD R35, R35, UR4, R0 ;  /* 0x0000000423237c24 */ /* 0x002fe2000f8e0200 */
[----:B------:R-:W0:Y:S01]  /*00c0*/  LDCU.64 UR4, c[0x0][0x358] ;  /* 0x00006b00ff0477ac */ /* 0x000e220008000a00 */
[C---:B------:R-:W-:Y:S01]  /*00d0*/  VIADD R0, R32.reuse, 0x20 ;  /* 0x0000002020007836 */ /* 0x040fe20000000000 */
[----:B------:R-:W-:Y:S01]  /*00e0*/  CS2R R30, SRZ ;  /* 0x00000000001e7805 */ /* 0x000fe2000001ff00 */
[----:B------:R-:W-:Y:S01]  /*00f0*/  VIADD R12, R32, 0x80 ;  /* 0x00000080200c7836 */ /* 0x000fe20000000000 */
[C---:B----4-:R-:W-:Y:S01]  /*0100*/  IADD3 R14, PT, PT, -R35.reuse, UR6, RZ ;  /* 0x00000006230e7c10 */ /* 0x050fe2000fffe1ff */
[----:B------:R-:W-:Y:S01]  /*0110*/  IMAD R35, R35, UR7, R32 ;  /* 0x0000000723237c24 */ /* 0x000fe2000f8e0220 */
[----:B------:R-:W-:Y:S01]  /*0120*/  ISETP.GE.AND P1, PT, R0, UR8, PT ;  /* 0x0000000800007c0c */ /* 0x000fe2000bf26270 */
[----:B------:R-:W-:Y:S01]  /*0130*/  VIADD R0, R32, 0x40 ;  /* 0x0000004020007836 */ /* 0x000fe20000000000 */
[C---:B------:R-:W-:Y:S01]  /*0140*/  ISETP.LT.OR P5, PT, R14.reuse, 0x1, P0 ;  /* 0x000000010e00780c */ /* 0x040fe200007a1670 */
[----:B--2---:R-:W-:Y:S01]  /*0150*/  IMAD.WIDE R6, R35, 0x2, R6 ;  /* 0x0000000223067825 */ /* 0x004fe200078e0206 */
[----:B------:R-:W-:-:S03]  /*0160*/  ISETP.LT.OR P2, PT, R14, 0x1, P1 ;  /* 0x000000010e00780c */ /* 0x000fc60000f41670 */
[----:B------:R-:W-:Y:S01]  /*0170*/  IMAD.MOV.U32 R33, RZ, RZ, RZ ;  /* 0x000000ffff217224 */ /* 0x000fe200078e00ff */
[----:B------:R-:W-:Y:S01]  /*0180*/  ISETP.GE.AND P3, PT, R0, UR8, PT ;  /* 0x0000000800007c0c */ /* 0x000fe2000bf66270 */
[----:B------:R-:W-:Y:S01]  /*0190*/  VIADD R0, R32, 0x60 ;  /* 0x0000006020007836 */ /* 0x000fe20000000000 */
[----:B------:R-:W-:Y:S01]  /*01a0*/  ISETP.GE.AND P6, PT, R12, UR8, PT ;  /* 0x000000080c007c0c */ /* 0x000fe2000bfc6270 */
[----:B------:R-:W-:Y:S01]  /*01b0*/  IMAD.WIDE R4, R35, 0x2, R4 ;  /* 0x0000000223047825 */ /* 0x000fe200078e0204 */
[----:B------:R-:W-:Y:S02]  /*01c0*/  ISETP.LT.OR P3, PT, R14, 0x1, P3 ;  /* 0x000000010e00780c */ /* 0x000fe40001f61670 */
[----:B------:R-:W-:Y:S02]  /*01d0*/  CS2R R28, SRZ ;  /* 0x00000000001c7805 */ /* 0x000fe4000001ff00 */
[----:B------:R-:W-:Y:S02]  /*01e0*/  ISETP.GE.AND P4, PT, R0, UR8, PT ;  /* 0x0000000800007c0c */ /* 0x000fe4000bf86270 */
[----:B------:R-:W-:Y:S01]  /*01f0*/  CS2R R26, SRZ ;  /* 0x00000000001a7805 */ /* 0x000fe2000001ff00 */
[----:B0-----:R-:W2:Y:S01]  /*0200*/  @!P5 LDG.E.U16 R0, desc[UR4][R6.64] ;  /* 0x000000040600d981 */ /* 0x001ea2000c1e1500 */
[----:B------:R-:W-:-:S02]  /*0210*/  CS2R R24, SRZ ;  /* 0x0000000000187805 */ /* 0x000fc4000001ff00 */
[----:B------:R-:W-:Y:S01]  /*0220*/  ISETP.LT.OR P4, PT, R14, 0x1, P4 ;  /* 0x000000010e00780c */ /* 0x000fe20002781670 */
[----:B------:R-:W0:Y:S01]  /*0230*/  LDCU.64 UR6, c[0x0][0x3a8] ;  /* 0x00007500ff0677ac */ /* 0x000e220008000a00 */
[----:B------:R-:W3:Y:S01]  /*0240*/  @!P5 LDG.E.U16 R13, desc[UR4][R4.64] ;  /* 0x00000004040dd981 */ /* 0x000ee2000c1e1500 */
[----:B------:R-:W-:Y:S02]  /*0250*/  CS2R R22, SRZ ;  /* 0x0000000000167805 */ /* 0x000fe4000001ff00 */
[----:B------:R-:W-:Y:S01]  /*0260*/  CS2R R20, SRZ ;  /* 0x0000000000147805 */ /* 0x000fe2000001ff00 */
[C---:B------:R-:W-:Y:S01]  /*0270*/  VIADD R15, R32.reuse, 0x120 ;  /* 0x00000120200f7836 */ /* 0x040fe20000000000 */
        /* <DEDUP_REMOVED lines=8> */
[----:B------:R-:W-:Y:S01]  /*0300*/  VIADD R12, R32, 0xa0 ;  /* 0x000000a0200c7836 */ /* 0x000fe20000000000 */
[----:B------:R-:W-:-:S13]  /*0310*/  ISETP.LT.OR P6, PT, R14, 0x1, P6 ;  /* 0x000000010e00780c */ /* 0x000fda00037c1670 */
[----:B------:R-:W4:Y:S01]  /*0320*/  @!P6 LDG.E.U16 R16, desc[UR4][R4.64+0x100] ;  /* 0x000100040410e981 */ /* 0x000f22000c1e1500 */
[----:B--2---:R-:W-:Y:S02]  /*0330*/  @!P5 HADD2.F32 R30, -RZ, R0.H0_H0 ;  /* 0x20000000ff1ed230 */ /* 0x004fe40000004100 */
[----:B------:R-:W-:Y:S02]  /*0340*/  VIADD R0, R32, 0xc0 ;  /* 0x000000c020007836 */ /* 0x000fe40000000000 */
[----:B---3--:R-:W-:Y:S01]  /*0350*/  @!P5 HADD2.F32 R33, -RZ, R13.H0_H0 ;  /* 0x2000000dff21d230 */ /* 0x008fe20000004100 */
[----:B------:R-:W-:Y:S01]  /*0360*/  ISETP.GE.AND P5, PT, R12, UR8, PT ;  /* 0x000000080c007c0c */ /* 0x000fe2000bfa6270 */
[----:B----4-:R-:W-:-:S03]  /*0370*/  @!P2 HADD2.F32 R31, -RZ, R2.H0_H0 ;  /* 0x20000002ff1fa230 */ /* 0x010fc60000004100 */
[----:B------:R-:W-:Y:S01]  /*0380*/  ISETP.LT.OR P5, PT, R14, 0x1, P5 ;  /* 0x000000010e00780c */ /* 0x000fe20002fa1670 */
[----:B------:R-:W-:Y:S02]  /*0390*/  VIADD R2, R32, 0xe0 ;  /* 0x000000e020027836 */ /* 0x000fe40000000000 */
[----:B------:R-:W-:Y:S01]  /*03a0*/  @!P2 HADD2.F32 R28, -RZ, R3.H0_H0 ;  /* 0x20000003ff1ca230 */ /* 0x000fe20000004100 */
[----:B------:R-:W-:Y:S02]  /*03b0*/  ISETP.GE.AND P2, PT, R0, UR8, PT ;  /* 0x0000000800007c0c */ /* 0x000fe4000bf46270 */
[----:B------:R-:W2:Y:S01]  /*03c0*/  @!P6 LDG.E.U16 R0, desc[UR4][R6.64+0x100] ;  /* 0x000100040600e981 */ /* 0x000ea2000c1e1500 */
[----:B------:R-:W-:Y:S02]  /*03d0*/  @!P3 HADD2.F32 R29, -RZ, R8.H0_H0 ;  /* 0x20000008ff1db230 */ /* 0x000fe40000004100 */
[----:B------:R-:W-:Y:S01]  /*03e0*/  VIADD R8, R32, 0x100 ;  /* 0x0000010020087836 */ /* 0x000fe20000000000 */
[----:B------:R-:W-:Y:S01]  /*03f0*/  ISETP.LT.OR P2, PT, R14, 0x1, P2 ;  /* 0x000000010e00780c */ /* 0x000fe20001741670 */
[----:B------:R-:W-:Y:S01]  /*0400*/  @!P3 HADD2.F32 R26, -RZ, R9.H0_H0 ;  /* 0x20000009ff1ab230 */ /* 0x000fe20000004100 */
[----:B------:R-:W-:Y:S01]  /*0410*/  ISETP.GE.AND P3, PT, R2, UR8, PT ;  /* 0x0000000802007c0c */ /* 0x000fe2000bf66270 */
[----:B------:R-:W3:Y:S01]  /*0420*/  @!P5 LDG.E.U16 R3, desc[UR4][R6.64+0x140] ;  /* 0x000140040603d981 */ /* 0x000ee2000c1e1500 */
[----:B------:R-:W-:-:S02]  /*0430*/  @!P4 HADD2.F32 R27, -RZ, R10.H0_H0 ;  /* 0x2000000aff1bc230 */ /* 0x000fc40000004100 */
[----:B------:R-:W-:Y:S01]  /*0440*/  @!P4 HADD2.F32 R24, -RZ, R11.H0_H0 ;  /* 0x2000000bff18c230 */ /* 0x000fe20000004100 */
[----:B------:R-:W-:Y:S01]  /*0450*/  ISETP.GE.AND P4, PT, R8, UR8, PT ;  /* 0x0000000808007c0c */ /* 0x000fe2000bf86270 */
[----:B------:R-:W4:Y:S01]  /*0460*/  @!P5 LDG.E.U16 R2, desc[UR4][R4.64+0x140] ;  /* 0x000140040402d981 */ /* 0x000f22000c1e1500 */
[C---:B------:R-:W-:Y:S02]  /*0470*/  ISETP.LT.OR P3, PT, R14.reuse, 0x1, P3 ;  /* 0x000000010e00780c */ /* 0x040fe40001f61670 */
[----:B------:R-:W-:Y:S02]  /*0480*/  ISETP.LT.OR P4, PT, R14, 0x1, P4 ;  /* 0x000000010e00780c */ /* 0x000fe40002781670 */
[----:B------:R-:W4:Y:S04]  /*0490*/  @!P2 LDG.E.U16 R8, desc[UR4][R4.64+0x180] ;  /* 0x000180040408a981 */ /* 0x000f28000c1e1500 */
[----:B------:R-:W4:Y:S05]  /*04a0*/  @!P2 LDG.E.U16 R9, desc[UR4][R6.64+0x180] ;  /* 0x000180040609a981 */ /* 0x000f2a000c1e1500 */
[----:B------:R-:W4:Y:S04]  /*04b0*/  @!P3 LDG.E.U16 R10, desc[UR4][R4.64+0x1c0] ;  /* 0x0001c004040ab981 */ /* 0x000f28000c1e1500 */
[----:B------:R-:W4:Y:S04]  /*04c0*/  @!P3 LDG.E.U16 R11, desc[UR4][R6.64+0x1c0] ;  /* 0x0001c004060bb981 */ /* 0x000f28000c1e1500 */
[----:B------:R-:W4:Y:S04]  /*04d0*/  @!P4 LDG.E.U16 R12, desc[UR4][R4.64+0x200] ;  /* 0x00020004040cc981 */ /* 0x000f28000c1e1500 */
[----:B------:R-:W4:Y:S01]  /*04e0*/  @!P4 LDG.E.U16 R13, desc[UR4][R6.64+0x200] ;  /* 0x00020004060dc981 */ /* 0x000f22000c1e1500 */
[----:B------:R-:W-:Y:S01]  /*04f0*/  @!P6 HADD2.F32 R25, -RZ, R16.H0_H0 ;  /* 0x20000010ff19e230 */ /* 0x000fe20000004100 */
[----:B------:R-:W-:Y:S01]  /*0500*/  CS2R R16, SRZ ;  /* 0x0000000000107805 */ /* 0x000fe2000001ff00 */
[----:B--2---:R-:W-:-:S02]  /*0510*/  @!P6 HADD2.F32 R22, -RZ, R0.H0_H0 ;  /* 0x20000000ff16e230 */ /* 0x004fc40000004100 */
[----:B------:R-:W-:Y:S02]  /*0520*/  VIADD R0, R32, 0x140 ;  /* 0x0000014020007836 */ /* 0x000fe40000000000 */
[----:B---3--:R-:W-:Y:S01]  /*0530*/  @!P5 HADD2.F32 R20, -RZ, R3.H0_H0 ;  /* 0x20000003ff14d230 */ /* 0x008fe20000004100 */
[----:B------:R-:W-:Y:S01]  /*0540*/  ISETP.GE.AND P6, PT, R15, UR8, PT ;  /* 0x000000080f007c0c */ /* 0x000fe2000bfc6270 */
[----:B----4-:R-:W-:Y:S01]  /*0550*/  @!P5 HADD2.F32 R23, -RZ, R2.H0_H0 ;  /* 0x20000002ff17d230 */ /* 0x010fe20000004100 */
[----:B------:R-:W-:Y:S01]  /*0560*/  ISETP.GE.AND P5, PT, R14, 0x1, PT ;  /* 0x000000010e00780c */ /* 0x000fe20003fa6270 */
[----:B------:R-:W-:Y:S02]  /*0570*/  @!P2 HADD2.F32 R21, -RZ, R8.H0_H0 ;  /* 0x20000008ff15a230 */ /* 0x000fe40000004100 */
[----:B------:R-:W-:Y:S01]  /*0580*/  @!P2 HADD2.F32 R18, -RZ, R9.H0_H0 ;  /* 0x20000009ff12a230 */ /* 0x000fe20000004100 */
[----:B------:R-:W-:Y:S01]  /*0590*/  ISETP.GE.OR P2, PT, R0, UR8, !P5 ;  /* 0x0000000800007c0c */ /* 0x000fe2000ef46670 */
[----:B------:R-:W-:Y:S01]  /*05a0*/  VIADD R0, R32, 0x160 ;  /* 0x0000016020007836 */ /* 0x000fe20000000000 */
[----:B------:R-:W-:-:S02]  /*05b0*/  ISETP.LT.OR P6, PT, R14, 0x1, P6 ;  /* 0x000000010e00780c */ /* 0x000fc400037c1670 */
[----:B------:R-:W-:Y:S01]  /*05c0*/  CS2R R14, SRZ ;  /* 0x00000000000e7805 */ /* 0x000fe2000001ff00 */
[----:B------:R-:W-:Y:S02]  /*05d0*/  @!P3 HADD2.F32 R19, -RZ, R10.H0_H0 ;  /* 0x2000000aff13b230 */ /* 0x000fe40000004100 */
[----:B------:R-:W-:Y:S01]  /*05e0*/  @!P3 HADD2.F32 R16, -RZ, R11.H0_H0 ;  /* 0x2000000bff10b230 */ /* 0x000fe20000004100 */
[----:B------:R-:W-:Y:S01]  /*05f0*/  ISETP.GE.OR P3, PT, R0, UR8, !P5 ;  /* 0x0000000800007c0c */ /* 0x000fe2000ef66670 */
[----:B------:R-:W-:Y:S02]  /*0600*/  VIADD R0, R32, 0x180 ;  /* 0x0000018020007836 */ /* 0x000fe40000000000 */
[----:B------:R-:W-:Y:S02]  /*0610*/  @!P4 HADD2.F32 R17, -RZ, R12.H0_H0 ;  /* 0x2000000cff11c230 */ /* 0x000fe40000004100 */
[----:B------:R-:W2:Y:S01]  /*0620*/  @!P2 LDG.E.U16 R9, desc[UR4][R4.64+0x280] ;  /* 0x000280040409a981 */ /* 0x000ea2000c1e1500 */
[----:B------:R-:W-:Y:S01]  /*0630*/  @!P4 HADD2.F32 R14, -RZ, R13.H0_H0 ;  /* 0x2000000dff0ec230 */ /* 0x000fe20000004100 */
[----:B0-----:R-:W-:-:S02]  /*0640*/  IADD3 R2, P4, PT, R35, UR6, RZ ;  /* 0x0000000623027c10 */ /* 0x001fc4000ff9e0ff */
[----:B------:R-:W3:Y:S02]  /*0650*/  @!P6 LDG.E.U16 R8, desc[UR4][R6.64+0x240] ;  /* 0x000240040608e981 */ /* 0x000ee4000c1e1500 */
[----:B------:R-:W-:Y:S02]  /*0660*/  LEA.HI.X.SX32 R3, R35, UR7, 0x1, P4 ;  /* 0x0000000723037c11 */ /* 0x000fe4000a0f0eff */
[----:B------:R-:W4:Y:S01]  /*0670*/  @!P6 LDG.E.U16 R10, desc[UR4][R4.64+0x240] ;  /* 0x00024004040ae981 */ /* 0x000f22000c1e1500 */
[----:B------:R-:W-:-:S03]  /*0680*/  ISETP.GE.OR P4, PT, R0, UR8, !P5 ;  /* 0x0000000800007c0c */ /* 0x000fc6000ef86670 */
[----:B------:R-:W4:Y:S04]  /*0690*/  @!P2 LDG.E.U16 R36, desc[UR4][R6.64+0x280] ;  /* 0x000280040624a981 */ /* 0x000f28000c1e1500 */
[----:B------:R-:W4:Y:S04]  /*06a0*/  @!P3 LDG.E.U16 R0, desc[UR4][R6.64+0x2c0] ;  /* 0x0002c0040600b981 */ /* 0x000f28000c1e1500 */
[----:B------:R-:W4:Y:S04]  /*06b0*/  LDG.E.U8 R39, desc[UR4][R2.64] ;  /* 0x0000000402277981 */ /* 0x000f28000c1e1100 */
[----:B------:R-:W4:Y:S04]  /*06c0*/  @!P4 LDG.E.U16 R34, desc[UR4][R4.64+0x300] ;  /* 0x000300040422c981 */ /* 0x000f28000c1e1500 */
[----:B------:R-:W4:Y:S04]  /*06d0*/  @!P4 LDG.E.U16 R38, desc[UR4][R6.64+0x300] ;  /* 0x000300040626c981 */ /* 0x000f28000c1e1500 */
[----:B------:R-:W4:Y:S04]  /*06e0*/  LDG.E.U8 R43, desc[UR4][R2.64+0x20] ;  /* 0x00002004022b7981 */ /* 0x000f28000c1e1100 */
[----:B------:R-:W4:Y:S04]  /*06f0*/  @!P3 LDG.E.U16 R44, desc[UR4][R4.64+0x2c0] ;  /* 0x0002c004042cb981 */ /* 0x000f28000c1e1500 */
[----:B------:R-:W4:Y:S04]  /*0700*/  LDG.E.U8 R41, desc[UR4][R2.64+0x60] ;  /* 0x0000600402297981 */ /* 0x000f28000c1e1100 */
[----:B------:R-:W4:Y:S04]  /*0710*/  LDG.E.U8 R40, desc[UR4][R2.64+0x40] ;  /* 0x0000400402287981 */ /* 0x000f28000c1e1100 */
[----:B------:R-:W4:Y:S01]  /*0720*/  LDG.E.U8 R37, desc[UR4][R2.64+0x80] ;  /* 0x0000800402257981 */ /* 0x000f22000c1e1100 */
[----:B------:R-:W-:Y:S01]  /*0730*/  CS2R R12, SRZ ;  /* 0x00000000000c7805 */ /* 0x000fe2000001ff00 */
[----:B--2---:R-:W-:-:S02]  /*0740*/  @!P2 HADD2.F32 R13, -RZ, R9.H0_H0 ;  /* 0x20000009ff0da230 */ /* 0x004fc40000004100 */
[----:B---3--:R-:W-:Y:S01]  /*0750*/  @!P6 HADD2.F32 R12, -RZ, R8.H0_H0 ;  /* 0x20000008ff0ce230 */ /* 0x008fe20000004100 */
[----:B------:R-:W-:Y:S01]  /*0760*/  CS2R R8, SRZ ;  /* 0x0000000000087805 */ /* 0x000fe2000001ff00 */
[----:B----4-:R-:W-:Y:S01]  /*0770*/  @!P6 HADD2.F32 R15, -RZ, R10.H0_H0 ;  /* 0x2000000aff0fe230 */ /* 0x010fe20000004100 */
[----:B------:R-:W-:Y:S01]  /*0780*/  CS2R R10, SRZ ;  /* 0x00000000000a7805 */ /* 0x000fe2000001ff00 */
[----:B------:R-:W-:Y:S02]  /*0790*/  @!P2 HADD2.F32 R10, -RZ, R36.H0_H0 ;  /* 0x20000024ff0aa230 */ /* 0x000fe40000004100 */
[----:B------:R-:W2:Y:S01]  /*07a0*/  LDG.E.U8 R36, desc[UR4][R2.64+0xc0] ;  /* 0x0000c00402247981 */ /* 0x000ea2000c1e1100 */
[----:B------:R-:W-:-:S03]  /*07b0*/  @!P4 HADD2.F32 R9, -RZ, R34.H0_H0 ;  /* 0x20000022ff09c230 */ /* 0x000fc60000004100 */
[----:B------:R-:W3:Y:S01]  /*07c0*/  LDG.E.U8 R34, desc[UR4][R2.64+0xa0] ;  /* 0x0000a00402227981 */ /* 0x000ee2000c1e1100 */
[----:B------:R-:W-:Y:S02]  /*07d0*/  @!P3 HADD2.F32 R8, -RZ, R0.H0_H0 ;  /* 0x20000000ff08b230 */ /* 0x000fe40000004100 */
[----:B------:R-:W-:Y:S02]  /*07e0*/  IMAD.MOV.U32 R0, RZ, RZ, RZ ;  /* 0x000000ffff007224 */ /* 0x000fe400078e00ff */
[----:B------:R-:W-:Y:S02]  /*07f0*/  @!P4 HADD2.F32 R0, -RZ, R38.H0_H0 ;  /* 0x20000026ff00c230 */ /* 0x000fe40000004100 */
[----:B------:R-:W4:Y:S01]  /*0800*/  LDG.E.U8 R38, desc[UR4][R2.64+0xe0] ;  /* 0x0000e00402267981 */ /* 0x000f22000c1e1100 */
[----:B------:R-:W-:-:S03]  /*0810*/  ISETP.NE.AND P2, PT, R39, RZ, PT ;  /* 0x000000ff2700720c */ /* 0x000fc60003f45270 */
[----:B------:R-:W4:Y:S01]  /*0820*/  LDG.E.U8 R39, desc[UR4][R2.64+0x100] ;  /* 0x0001000402277981 */ /* 0x000f22000c1e1100 */
[----:B------:R-:W-:-:S03]  /*0830*/  ISETP.NE.AND P4, PT, R43, RZ, PT ;  /* 0x000000ff2b00720c */ /* 0x000fc60003f85270 */
[----:B------:R-:W4:Y:S01]  /*0840*/  LDG.E.U8 R43, desc[UR4][R2.64+0x120] ;  /* 0x00012004022b7981 */ /* 0x000f22000c1e1100 */
[----:B------:R-:W-:Y:S01]  /*0850*/  @!P3 HADD2.F32 R11, -RZ, R44.H0_H0 ;  /* 0x2000002cff0bb230 */ /* 0x000fe20000004100 */
[----:B------:R-:W-:Y:S02]  /*0860*/  ISETP.NE.AND P3, PT, R41, RZ, PT ;  /* 0x000000ff2900720c */ /* 0x000fe40003f65270 */
[----:B------:R-:W4:Y:S01]  /*0870*/  LDG.E.U8 R41, desc[UR4][R2.64+0x140] ;  /* 0x0001400402297981 */ /* 0x000f22000c1e1100 */
[----:B------:R-:W-:Y:S01]  /*0880*/  ISETP.NE.AND P6, PT, R40, RZ, PT ;  /* 0x000000ff2800720c */ /* 0x000fe20003fc5270 */
[----:B------:R-:W-:Y:S02]  /*0890*/  FADD.FTZ R40, RZ, R33 ;  /* 0x00000021ff287221 */ /* 0x000fe40000010000 */
[----:B------:R-:W4:Y:S03]  /*08a0*/  LDG.E.U8 R44, desc[UR4][R2.64+0x1c0] ;  /* 0x0001c004022c7981 */ /* 0x000f26000c1e1100 */
[----:B------:R-:W-:-:S05]  /*08b0*/  FSEL R40, R40, RZ, !P2 ;  /* 0x000000ff28287208 */ /* 0x000fca0005000000 */
[----:B------:R-:W-:Y:S01]  /*08c0*/  @!P4 FADD.FTZ R40, R40, R31 ;  /* 0x0000001f2828c221 */ /* 0x000fe20000010000 */
[----:B------:R-:W-:Y:S02]  /*08d0*/  ISETP.NE.AND P4, PT, R37, RZ, PT ;  /* 0x000000ff2500720c */ /* 0x000fe40003f85270 */
[----:B------:R-:W4:Y:S01]  /*08e0*/  LDG.E.U8 R37, desc[UR4][R2.64+0x160] ;  /* 0x0001600402257981 */ /* 0x000f22000c1e1100 */
[----:B------:R-:W-:-:S04]  /*08f0*/  @!P6 FADD.FTZ R40, R40, R29 ;  /* 0x0000001d2828e221 */ /* 0x000fc80000010000 */
[----:B------:R-:W-:-:S06]  /*0900*/  @!P3 FADD.FTZ R40, R40, R27 ;  /* 0x0000001b2828b221 */ /* 0x000fcc0000010000 */
[----:B------:R-:W-:Y:S01]  /*0910*/  @!P4 FADD.FTZ R40, R40, R25 ;  /* 0x000000192828c221 */ /* 0x000fe20000010000 */
[----:B--2---:R-:W-:Y:S01]  /*0920*/  ISETP.NE.AND P3, PT, R36, RZ, PT ;  /* 0x000000ff2400720c */ /* 0x004fe20003f65270 */
[----:B------:R-:W-:Y:S01]  /*0930*/  VIADD R36, R32, 0x1a0 ;  /* 0x000001a020247836 */ /* 0x000fe20000000000 */
[----:B---3--:R-:W-:Y:S02]  /*0940*/  ISETP.NE.AND P6, PT, R34, RZ, PT ;  /* 0x000000ff2200720c */ /* 0x008fe40003fc5270 */
[----:B------:R-:W2:Y:S01]  /*0950*/  LDG.E.U8 R34, desc[UR4][R2.64+0x180] ;  /* 0x0001800402227981 */ /* 0x000ea2000c1e1100 */
[----:B----4-:R-:W-:-:S10]  /*0960*/  ISETP.NE.AND P4, PT, R38, RZ, PT ;  /* 0x000000ff2600720c */ /* 0x010fd40003f85270 */
        /* <DEDUP_REMOVED lines=25> */
[----:B----4-:R-:W-:-:S10]  /*0b00*/  @!P6 HADD2.F32 R39, -RZ, R38.H0_H0 ;  /* 0x20000026ff27e230 */ /* 0x010fd40000004100 */
[----:B------:R-:W-:Y:S01]  /*0b10*/  @!P4 FADD.FTZ R40, R40, R39 ;  /* 0x000000272828c221 */ /* 0x000fe20000010000 */
[----:B------:R-:W-:Y:S01]  /*0b20*/  ISETP.NE.AND P4, PT, R44, RZ, PT ;  /* 0x000000ff2c00720c */ /* 0x000fe20003f85270 */
[----:B------:R-:W-:Y:S02]  /*0b30*/  @!P3 HADD2.F32 R37, -RZ, R43.H0_H0 ;  /* 0x2000002bff25b230 */ /* 0x000fe40000004100 */
[----:B------:R-:W-:-:S10]  /*0b40*/  VIADD R43, R32, 0x1e0 ;  /* 0x000001e0202b7836 */ /* 0x000fd40000000000 */
[----:B------:R-:W-:Y:S01]  /*0b50*/  @!P4 FADD.FTZ R40, R40, R37 ;  /* 0x000000252828c221 */ /* 0x000fe20000010000 */
[----:B------:R-:W-:-:S13]  /*0b60*/  ISETP.GE.OR P4, PT, R43, UR8, !P5 ;  /* 0x000000082b007c0c */ /* 0x000fda000ef86670 */
[----:B------:R-:W3:Y:S04]  /*0b70*/  @!P4 LDG.E.U16 R4, desc[UR4][R4.64+0x3c0] ;  /* 0x0003c0040404c981 */ /* 0x000ee8000c1e1500 */
[----:B------:R0:W5:Y:S01]  /*0b80*/  @!P4 LDG.E.U16 R38, desc[UR4][R6.64+0x3c0] ;  /* 0x0003c0040626c981 */ /* 0x000162000c1e1500 */
[----:B--2---:R-:W-:Y:S01]  /*0b90*/  ISETP.NE.AND P0, PT, R34, RZ, PT ;  /* 0x000000ff2200720c */ /* 0x004fe20003f05270 */
[----:B---3--:R-:W-:-:S12]  /*0ba0*/  @!P4 HADD2.F32 R41, -RZ, R4.H0_H0 ;  /* 0x20000004ff29c230 */ /* 0x008fd80000004100 */
        /* <DEDUP_REMOVED lines=12> */
[----:B--2---:R-:W-:-:S04]  /*0c70*/  @!P6 HADD2.F32 R34, -RZ, R42.H0_H0 ;  /* 0x2000002aff22e230 */ /* 0x004fc80000004100 */
        /* <DEDUP_REMOVED lines=8> */
[----:B-----5:R-:W-:Y:S01]  /*0d00*/  @!P3 HADD2.F32 R40, -RZ, R36.H0_H0 ;  /* 0x20000024ff28b230 */ /* 0x020fe20000004100 */
[----:B------:R-:W-:Y:S01]  /*0d10*/  ISETP.GE.AND P5, PT, R7, UR8, PT ;  /* 0x0000000807007c0c */ /* 0x000fe2000bfa6270 */
[----:B-1----:R-:W-:Y:S01]  /*0d20*/  FADD.FTZ R44, R44, R42 ;  /* 0x0000002a2c2c7221 */ /* 0x002fe20000010000 */
[----:B--2---:R-:W-:Y:S01]  /*0d30*/  IMAD.WIDE R4, R35, 0x2, R4 ;  /* 0x0000000223047825 */ /* 0x004fe200078e0204 */
[----:B0-----:R-:W-:Y:S10]  /*0d40*/  @P0 BRA `(.L_x_211) ;  /* 0x0000000000100947 */ /* 0x001ff40003800000 */
[----:B------:R-:W-:Y:S01]  /*0d50*/  @!P2 FFMA.FTZ R30, -R44, R30, R33 ;  /* 0x0000001e2c1ea223 */ /* 0x000fe20000010121 */
[----:B------:R0:W-:Y:S04]  /*0d60*/  @P2 STG.E.U16 desc[UR4][R4.64], RZ ;  /* 0x000000ff04002986 */ /* 0x0001e8000c101504 */
[----:B------:R-:W-:-:S05]  /*0d70*/  @!P2 F2FP.F16.F32.PACK_AB R30, RZ, R30 ;  /* 0x0000001eff1ea23e */ /* 0x000fca00000000ff */
[----:B------:R0:W-:Y:S02]  /*0d80*/  @!P2 STG.E.U16 desc[UR4][R4.64], R30 ;  /* 0x0000001e0400a986 */ /* 0x0001e4000c101504 */
.L_x_211:
[----:B------:R-:W-:Y:S05]  /*0d90*/  BSYNC.RECONVERGENT B0 ;  /* 0x0000000000007941 */ /* 0x000fea0003800200 */
.L_x_210:
        /* <DEDUP_REMOVED lines=15> */
.L_x_213:
[----:B------:R-:W-:Y:S05]  /*0e90*/  BSYNC.RECONVERGENT B0 ;  /* 0x0000000000007941 */ /* 0x000fea0003800200 */
.L_x_212:
        /* <DEDUP_REMOVED lines=8> */
[----:B------:R-:W-:-:S05]  /*0f20*/  @!P5 F2FP.F16.F32.PACK_AB R26, RZ, R26 ;  /* 0x0000001aff1ad23e */ /* 0x000fca00000000ff */
[----:B------:R0:W-:Y:S02]  /*0f30*/  @!P5 STG.E.U16 desc[UR4][R4.64+0x80], R26 ;  /* 0x0000801a0400d986 */ /* 0x0001e4000c101504 */
.L_x_215:
[----:B------:R-:W-:Y:S05]  /*0f40*/  BSYNC.RECONVERGENT B0 ;  /* 0x0000000000007941 */ /* 0x000fea0003800200 */
.L_x_214:
        /* <DEDUP_REMOVED lines=10> */
.L_x_217:
[----:B------:R-:W-:Y:S05]  /*0ff0*/  BSYNC.RECONVERGENT B0 ;  /* 0x0000000000007941 */ /* 0x000fea0003800200 */
.L_x_216:
        /* <DEDUP_REMOVED lines=10> */
.L_x_219:
[----:B------:R-:W-:Y:S05]  /*10a0*/  BSYNC.RECONVERGENT B0 ;  /* 0x0000000000007941 */ /* 0x000fea0003800200 */
.L_x_218:
        /* <DEDUP_REMOVED lines=10> */
.L_x_221:
[----:B------:R-:W-:Y:S05]  /*1150*/  BSYNC.RECONVERGENT B0 ;  /* 0x0000000000007941 */ /* 0x000fea0003800200 */
.L_x_220:
        /* <DEDUP_REMOVED lines=10> */
.L_x_223:
[----:B------:R-:W-:Y:S05]  /*1200*/  BSYNC.RECONVERGENT B0 ;  /* 0x0000000000007941 */ /* 0x000fea0003800200 */
.L_x_222:
        /* <DEDUP_REMOVED lines=10> */
.L_x_225:
[----:B------:R-:W-:Y:S05]  /*12b0*/  BSYNC.RECONVERGENT B0 ;  /* 0x0000000000007941 */ /* 0x000fea0003800200 */
.L_x_224:
        /* <DEDUP_REMOVED lines=9> */
[----:B------:R-:W-:-:S05]  /*1350*/  @!P3 F2FP.F16.F32.PACK_AB R14, RZ, R14 ;  /* 0x0000000eff0eb23e */ /* 0x000fca00000000ff */
[----:B------:R1:W-:Y:S02]  /*1360*/  @!P3 STG.E.U16 desc[UR4][R4.64+0x200], R14 ;  /* 0x0002000e0400b986 */ /* 0x0003e4000c101504 */
.L_x_227:
[----:B------:R-:W-:Y:S05]  /*1370*/  BSYNC.RECONVERGENT B0 ;  /* 0x0000000000007941 */ /* 0x000fea0003800200 */
.L_x_226:
        /* <DEDUP_REMOVED lines=8> */
[----:B------:R-:W-:-:S05]  /*1400*/  @!P2 F2FP.F16.F32.PACK_AB R12, RZ, R12 ;  /* 0x0000000cff0ca23e */ /* 0x000fca00000000ff */
[----:B------:R2:W-:Y:S02]  /*1410*/  @!P2 STG.E.U16 desc[UR4][R4.64+0x240], R12 ;  /* 0x0002400c0400a986 */ /* 0x0005e4000c101504 */
.L_x_229:
[----:B------:R-:W-:Y:S05]  /*1420*/  BSYNC.RECONVERGENT B0 ;  /* 0x0000000000007941 */ /* 0x000fea0003800200 */
.L_x_228:
[----:B------:R-:W-:Y:S01]  /*1430*/  BSSY.RECONVERGENT B0, `(.L_x_230) ;  /* 0x0000009000007945 */ /* 0x000fe20003800200 */
[----:B------:R-:W-:-:S03]  /*1440*/  ISETP.GE.AND P2, PT, R6, UR8, PT ;  /* 0x0000000806007c0c */ /* 0x000fc6000bf46270 */
[----:B------:R-:W-:Y:S10]  /*1450*/  @P0 BRA `(.L_x_231) ;  /* 0x0000000000180947 */ /* 0x000ff40003800000 */
[----:B------:R-:W3:Y:S02]  /*1460*/  LDG.E.U8 R6, desc[UR4][R2.64+0x140] ;  /* 0x0001400402067981 */ /* 0x000ee4000c1e1100 */
[----:B---3--:R-:W-:-:S13]  /*1470*/  ISETP.NE.AND P0, PT, R6, RZ, PT ;  /* 0x000000ff0600720c */ /* 0x008fda0003f05270 */
[----:B------:R-:W-:Y:S01]  /*1480*/  @!P0 FFMA.FTZ R10, -R44, R10, R13 ;  /* 0x0000000a2c0a8223 */ /* 0x000fe2000001010d */
[----:B------:R3:W-:Y:S04]  /*1490*/  @P0 STG.E.U16 desc[UR4][R4.64+0x280], RZ ;  /* 0x000280ff04000986 */ /* 0x0007e8000c101504 */
[----:B------:R-:W-:-:S05]  /*14a0*/  @!P0 F2FP.F16.F32.PACK_AB R10, RZ, R10 ;  /* 0x0000000aff0a823e */ /* 0x000fca00000000ff */
[----:B------:R3:W-:Y:S02]  /*14b0*/  @!P0 STG.E.U16 desc[UR4][R4.64+0x280], R10 ;  /* 0x0002800a04008986 */ /* 0x0007e4000c101504 */
.L_x_231:
[----:B------:R-:W-:Y:S05]  /*14c0*/  BSYNC.RECONVERGENT B0 ;  /* 0x0000000000007941 */ /* 0x000fea0003800200 */
.L_x_230:
[----:B------:R-:W-:Y:S04]  /*14d0*/  BSSY.RECONVERGENT B0, `(.L_x_232) ;  /* 0x0000008000007945 */ /* 0x000fe80003800200 */
[----:B------:R-:W-:Y:S05]  /*14e0*/  @P1 BRA `(.L_x_233) ;  /* 0x0000000000181947 */ /* 0x000fea0003800000 */
[----:B------:R-:W4:Y:S02]  /*14f0*/  LDG.E.U8 R6, desc[UR4][R2.64+0x160] ;  /* 0x0001600402067981 */ /* 0x000f24000c1e1100 */
[----:B----4-:R-:W-:-:S13]  /*1500*/  ISETP.NE.AND P0, PT, R6, RZ, PT ;  /* 0x000000ff0600720c */ /* 0x010fda0003f05270 */
[----:B------:R-:W-:Y:S01]  /*1510*/  @!P0 FFMA.FTZ R8, -R44, R8, R11 ;  /* 0x000000082c088223 */ /* 0x000fe2000001010b */
[----:B------:R4:W-:Y:S04]  /*1520*/  @P0 STG.E.U16 desc[UR4][R4.64+0x2c0], RZ ;  /* 0x0002c0ff04000986 */ /* 0x0009e8000c101504 */
[----:B------:R-:W-:-:S05]  /*1530*/  @!P0 F2FP.F16.F32.PACK_AB R8, RZ, R8 ;  /* 0x00000008ff08823e */ /* 0x000fca00000000ff */
[----:B------:R4:W-:Y:S02]  /*1540*/  @!P0 STG.E.U16 desc[UR4][R4.64+0x2c0], R8 ;  /* 0x0002c00804008986 */ /* 0x0009e4000c101504 */
.L_x_233:
[----:B------:R-:W-:Y:S05]  /*1550*/  BSYNC.RECONVERGENT B0 ;  /* 0x0000000000007941 */ /* 0x000fea0003800200 */
.L_x_232:
        /* <DEDUP_REMOVED lines=8> */
.L_x_235:
[----:B------:R-:W-:Y:S05]  /*15e0*/  BSYNC.RECONVERGENT B0 ;  /* 0x0000000000007941 */ /* 0x000fea0003800200 */
.L_x_234:
[----:B------:R-:W-:Y:S04]  /*15f0*/  BSSY.RECONVERGENT B0, `(.L_x_236) ;  /* 0x0000008000007945 */ /* 0x000fe80003800200 */
[----:B------:R-:W-:Y:S05]  /*1600*/  @P3 BRA `(.L_x_237) ;  /* 0x0000000000183947 */ /* 0x000fea0003800000 */
[----:B0-----:R-:W5:Y:S02]  /*1610*/  LDG.E.U8 R0, desc[UR4][R2.64+0x1a0] ;  /* 0x0001a00402007981 */ /* 0x001f64000c1e1100 */
[----:B-----5:R-:W-:-:S13]  /*1620*/  ISETP.NE.AND P0, PT, R0, RZ, PT ;  /* 0x000000ff0000720c */ /* 0x020fda0003f05270 */
[----:B------:R-:W-:Y:S01]  /*1630*/  @!P0 FFMA.FTZ R34, -R44, R34, R39 ;  /* 0x000000222c228223 */ /* 0x000fe20000010127 */
[----:B------:R0:W-:Y:S04]  /*1640*/  @P0 STG.E.U16 desc[UR4][R4.64+0x340], RZ ;  /* 0x000340ff04000986 */ /* 0x0001e8000c101504 */
[----:B------:R-:W-:-:S05]  /*1650*/  @!P0 F2FP.F16.F32.PACK_AB R34, RZ, R34 ;  /* 0x00000022ff22823e */ /* 0x000fca00000000ff */
[----:B------:R0:W-:Y:S02]  /*1660*/  @!P0 STG.E.U16 desc[UR4][R4.64+0x340], R34 ;  /* 0x0003402204008986 */ /* 0x0001e4000c101504 */
.L_x_237:
[----:B------:R-:W-:Y:S05]  /*1670*/  BSYNC.RECONVERGENT B0 ;  /* 0x0000000000007941 */ /* 0x000fea0003800200 */
.L_x_236:
        /* <DEDUP_REMOVED lines=8> */
.L_x_239:
[----:B------:R-:W-:Y:S05]  /*1700*/  BSYNC.RECONVERGENT B0 ;  /* 0x0000000000007941 */ /* 0x000fea0003800200 */
.L_x_238:
[----:B------:R-:W-:Y:S05]  /*1710*/  @P6 EXIT ;  /* 0x000000000000694d */ /* 0x000fea0003800000 */
[----:B------:R-:W5:Y:S01]  /*1720*/  LDG.E.U8 R2, desc[UR4][R2.64+0x1e0] ;  /* 0x0001e00402027981 */ /* 0x000f62000c1e1100 */
[----:B0-----:R-:W-:Y:S02]  /*1730*/  IMAD.MOV.U32 R0, RZ, RZ, RZ ;  /* 0x000000ffff007224 */ /* 0x001fe400078e00ff */
        /* <DEDUP_REMOVED lines=8> */
.L_x_240:
        /* <DEDUP_REMOVED lines=12> */
.L_x_11141:


//--------------------- .text._ZN43_GLOBAL__N__9ae7fba5_10_SoftMax_cu_9f978f6321softmax_warp_backwardIN3c104HalfES2_fLi8ELb0ELb1EEEvPT0_PKT_S7_iiiPKb --------------------------
	.section	.text._ZN43_GLOBAL__N__9ae7fba5_10_SoftMax_cu_9f978f6321softmax_warp_backwardIN3c104HalfES2_fLi8ELb0ELb1EEEvPT0_PKT_S7_iiiPKb,"ax",@progbits
	.align	128
.text._ZN43_GLOBAL__N__9ae7fba5_10_SoftMax_cu_9f978f6321softmax_warp_backwardIN3c104HalfES2_fLi8ELb0ELb1EEEvPT0_PKT_S7_iiiPKb:
        .type           _ZN43_GLOBAL__N__9ae7fba5_10_SoftMax_cu_9f978f6321softmax_warp_backwardIN3c104HalfES2_fLi8ELb0ELb1EEEvPT0_PKT_S7_iiiPKb,@function
        .size           _ZN43_GLOBAL__N__9ae7fba5_10_SoftMax_cu_9f978f6321softmax_warp_backwardIN3c104HalfES2_fLi8ELb0ELb1EEEvPT0_PKT_S7_iiiPKb,(.L_x_11142 - _ZN43_GLOBAL__N__9ae7fba5_10_SoftMax_cu_9f978f6321softmax_warp_backwardIN3c104HalfES2_fLi8ELb0ELb1EEEvPT0_PKT_S7_iiiPKb)
        .other          _ZN43_GLOBAL__N__9ae7fba5_10_SoftMax_cu_9f978f6321softmax_warp_backwardIN3c104HalfES2_fLi8ELb0ELb1EEEvPT0_PKT_S7_iiiPKb,@"STO_CUDA_ENTRY STV_DEFAULT"
_ZN43_GLOBAL__N__9ae7fba5_10_SoftMax_cu_9f978f6321softmax_warp_backwardIN3c104HalfES2_fLi8ELb0ELb1EEEvPT0_PKT_S7_iiiPKb:
        /* <DEDUP_REMOVED lines=13> */
[----:B------:R-:W-:Y:S01]  /*00d0*/  VIADD R0, R12, 0x20 ;  /* 0x000000200c007836 */ /* 0x000fe20000000000 */
[----:B------:R-:W-:Y:S02]  /*00e0*/  P2R R24, PR, RZ, 0x2 ;  /* 0x00000002ff187803 */ /* 0x000fe40000000000 */
[C---:B----4-:R-:W-:Y:S01]  /*00f0*/  IADD3 R26, PT, PT, -R9.reuse, UR6, RZ ;  /* 0x00000006091a7c10 */ /* 0x050fe2000fffe1ff */
[----:B------:R-:W-:Y:S01]  /*0100*/  IMAD R9, R9, UR7, R12 ;  /* 0x0000000709097c24 */ /* 0x000fe2000f8e020c */
[----:B------:R-:W-:Y:S01]  /*0110*/  ISETP.GE.AND P0, PT, R0, UR8, PT ;  /* 0x0000000800007c0c */ /* 0x000fe2000bf06270 */
[----:B------:R-:W-:Y:S01]  /*0120*/  VIADD R0, R12, 0x40 ;  /* 0x000000400c007836 */ /* 0x000fe20000000000 */
[----:B------:R-:W-:Y:S01]  /*0130*/  ISETP.LT.OR P1, PT, R26, 0x1, P1 ;  /* 0x000000011a00780c */ /* 0x000fe20000f21670 */
[----:B--2---:R-:W-:Y:S01]  /*0140*/  IMAD.WIDE R6, R9, 0x2, R6 ;  /* 0x0000000209067825 */ /* 0x004fe200078e0206 */
[----:B------:R-:W-:-:S03]  /*0150*/  P2R R22, PR, RZ, 0x1 ;  /* 0x00000001ff167803 */ /* 0x000fc60000000000 */
[----:B------:R-:W-:Y:S01]  /*0160*/  IMAD.MOV.U32 R11, RZ, RZ, RZ ;  /* 0x000000ffff0b7224 */ /* 0x000fe200078e00ff */
[----:B------:R-:W-:Y:S01]  /*0170*/  ISETP.LT.OR P0, PT, R26, 0x1, P0 ;  /* 0x000000011a00780c */ /* 0x000fe20000701670 */
[----:B------:R-:W-:Y:S01]  /*0180*/  IMAD.WIDE R4, R9, 0x2, R4 ;  /* 0x0000000209047825 */ /* 0x000fe200078e0204 */
[----:B------:R-:W-:-:S03]  /*0190*/  ISETP.GE.AND P2, PT, R0, UR8, PT ;  /* 0x0000000800007c0c */ /* 0x000fc6000bf46270 */
[----:B------:R-:W-:Y:S01]  /*01a0*/  HFMA2 R8, -RZ, RZ, 0, 0 ;  /* 0x00000000ff087431 */ /* 0x000fe200000001ff */
[----:B------:R-:W1:Y:S01]  /*01b0*/  LDCU.64 UR6, c[0x0][0x3a8] ;  /* 0x00007500ff0677ac */ /* 0x000e620008000a00 */
[----:B------:R-:W-:Y:S01]  /*01c0*/  P2R R27, PR, RZ, 0x4 ;  /* 0x00000004ff1b7803 */ /* 0x000fe20000000000 */
[----:B0-----:R-:W2:Y:S01]  /*01d0*/  @!P1 LDG.E.U16 R18, desc[UR4][R6.64] ;  /* 0x0000000406129981 */ /* 0x001ea2000c1e1500 */
[----:B------:R-:W-:-:S03]  /*01e0*/  ISETP.LT.OR P2, PT, R26, 0x1, P2 ;  /* 0x000000011a00780c */ /* 0x000fc60001741670 */
[----:B------:R-:W3:Y:S04]  /*01f0*/  @!P1 LDG.E.U16 R10, desc[UR4][R4.64] ;  /* 0x00000004040a9981 */ /* 0x000ee8000c1e1500 */
[----:B------:R-:W4:Y:S04]  /*0200*/  @!P0 LDG.E.U16 R13, desc[UR4][R6.64+0x40] ;  /* 0x00004004060d8981 */ /* 0x000f28000c1e1500 */
[----:B------:R-:W4:Y:S04]  /*0210*/  @!P0 LDG.E.U16 R14, desc[UR4][R4.64+0x40] ;  /* 0x00004004040e8981 */ /* 0x000f28000c1e1500 */
[----:B------:R-:W4:Y:S04]  /*0220*/  @!P2 LDG.E.U16 R16, desc[UR4][R6.64+0x80] ;  /* 0x000080040610a981 */ /* 0x000f28000c1e1500 */
[----:B------:R-:W4:Y:S01]  /*0230*/  @!P2 LDG.E.U16 R17, desc[UR4][R4.64+0x80] ;  /* 0x000080040411a981 */ /* 0x000f22000c1e1500 */
[----:B------:R-:W-:-:S02]  /*0240*/  VIADD R15, R12, 0x60 ;  /* 0x000000600c0f7836 */ /* 0x000fc40000000000 */
[----:B------:R-:W-:-:S03]  /*0250*/  IMAD.MOV.U32 R0, RZ, RZ, RZ ;  /* 0x000000ffff007224 */ /* 0x000fc600078e00ff */
[----:B------:R-:W-:Y:S01]  /*0260*/  ISETP.GE.AND P4, PT, R15, UR8, PT ;  /* 0x000000080f007c0c */ /* 0x000fe2000bf86270 */
[----:B------:R-:W-:Y:S02]  /*0270*/  IMAD.MOV.U32 R15, RZ, RZ, RZ ;  /* 0x000000ffff0f7224 */ /* 0x000fe400078e00ff */
[----:B--2---:R-:W-:Y:S01]  /*0280*/  @!P1 HADD2.F32 R11, -RZ, R18.H0_H0 ;  /* 0x20000012ff0b9230 */ /* 0x004fe20000004100 */
[----:B------:R-:W-:Y:S01]  /*0290*/  IADD3 R18, PT, PT, R12, 0x80, RZ ;  /* 0x000000800c127810 */ /* 0x000fe20007ffe0ff */
[----:B---3--:R-:W-:Y:S01]  /*02a0*/  @!P1 HADD2.F32 R8, -RZ, R10.H0_H0 ;  /* 0x2000000aff089230 */ /* 0x008fe20000004100 */
[----:B------:R-:W-:Y:S01]  /*02b0*/  ISETP.LT.OR P1, PT, R26, 0x1, P4 ;  /* 0x000000011a00780c */ /* 0x000fe20002721670 */
[----:B----4-:R-:W-:Y:S02]  /*02c0*/  @!P0 HADD2.F32 R0, -RZ, R13.H0_H0 ;  /* 0x2000000dff008230 */ /* 0x010fe40000004100 */
[----:B------:R-:W-:Y:S02]  /*02d0*/  IMAD.MOV.U32 R13, RZ, RZ, RZ ;  /* 0x000000ffff0d7224 */ /* 0x000fe400078e00ff */
[----:B------:R-:W-:Y:S01]  /*02e0*/  @!P0 HADD2.F32 R13, -RZ, R14.H0_H0 ;  /* 0x2000000eff0d8230 */ /* 0x000fe20000004100 */
[----:B------:R-:W-:Y:S01]  /*02f0*/  ISETP.GE.AND P0, PT, R18, UR8, PT ;  /* 0x0000000812007c0c */ /* 0x000fe2000bf06270 */
[----:B------:R-:W-:-:S02]  /*0300*/  IMAD.MOV.U32 R10, RZ, RZ, RZ ;  /* 0x000000ffff0a7224 */ /* 0x000fc400078e00ff */
[----:B------:R-:W-:-:S04]  /*0310*/  @!P2 HADD2.F32 R10, -RZ, R16.H0_H0 ;  /* 0x20000010ff0aa230 */ /* 0x000fc80000004100 */
[----:B------:R-:W2:Y:S01]  /*0320*/  @!P1 LDG.E.U16 R14, desc[UR4][R6.64+0xc0] ;  /* 0x0000c004060e9981 */ /* 0x000ea2000c1e1500 */
[----:B------:R-:W-:Y:S01]  /*0330*/  @!P2 HADD2.F32 R15, -RZ, R17.H0_H0 ;  /* 0x20000011ff0fa230 */ /* 0x000fe20000004100 */
[----:B------:R-:W-:Y:S02]  /*0340*/  ISETP.LT.OR P2, PT, R26, 0x1, P0 ;  /* 0x000000011a00780c */ /* 0x000fe40000741670 */
[----:B------:R-:W3:Y:S11]  /*0350*/  @!P1 LDG.E.U16 R18, desc[UR4][R4.64+0xc0] ;  /* 0x0000c00404129981 */ /* 0x000ef6000c1e1500 */
[----:B------:R-:W4:Y:S04]  /*0360*/  @!P2 LDG.E.U16 R20, desc[UR4][R6.64+0x100] ;  /* 0x000100040614a981 */ /* 0x000f28000c1e1500 */
[----:B------:R-:W4:Y:S01]  /*0370*/  @!P2 LDG.E.U16 R21, desc[UR4][R4.64+0x100] ;  /* 0x000100040415a981 */ /* 0x000f22000c1e1500 */
[----:B------:R-:W-:Y:S01]  /*0380*/  VIADD R23, R12, 0xa0 ;  /* 0x000000a00c177836 */ /* 0x000fe20000000000 */
[----:B------:R-:W-:Y:S01]  /*0390*/  CS2R R16, SRZ ;  /* 0x0000000000107805 */ /* 0x000fe2000001ff00 */
[----:B------:R-:W-:Y:S01]  /*03a0*/  IMAD.MOV.U32 R19, RZ, RZ, RZ ;  /* 0x000000ffff137224 */ /* 0x000fe200078e00ff */
[----:B-1----:R-:W-:-:S04]  /*03b0*/  IADD3 R2, P3, PT, R9, UR6, RZ ;  /* 0x0000000609027c10 */ /* 0x002fc8000ff7e0ff */
[----:B------:R-:W-:-:S05]  /*03c0*/  LEA.HI.X.SX32 R3, R9, UR7, 0x1, P3 ;  /* 0x0000000709037c11 */ /* 0x000fca00098f0eff */
[----:B------:R-:W4:Y:S01]  /*03d0*/  LDG.E.U8 R25, desc[UR4][R2.64+0x20] ;  /* 0x0000200402197981 */ /* 0x000f22000c1e1100 */
[----:B--2---:R-:W-:Y:S01]  /*03e0*/  @!P1 HADD2.F32 R19, -RZ, R14.H0_H0 ;  /* 0x2000000eff139230 */ /* 0x004fe20000004100 */
[----:B------:R-:W-:Y:S01]  /*03f0*/  MOV R14, RZ ;  /* 0x000000ff000e7202 */ /* 0x000fe20000000f00 */
[----:B---3--:R-:W-:Y:S01]  /*0400*/  @!P1 HADD2.F32 R16, -RZ, R18.H0_H0 ;  /* 0x20000012ff109230 */ /* 0x008fe20000004100 */
[----:B------:R-:W-:Y:S02]  /*0410*/  ISETP.GE.AND P1, PT, R23, UR8, PT ;  /* 0x0000000817007c0c */ /* 0x000fe4000bf26270 */
[----:B------:R-:W2:Y:S01]  /*0420*/  LDG.E.U8 R23, desc[UR4][R2.64] ;  /* 0x0000000402177981 */ /* 0x000ea2000c1e1100 */
[----:B----4-:R-:W-:Y:S02]  /*0430*/  @!P2 HADD2.F32 R14, -RZ, R20.H0_H0 ;  /* 0x20000014ff0ea230 */ /* 0x010fe40000004100 */
[----:B------:R-:W-:Y:S01]  /*0440*/  @!P2 HADD2.F32 R17, -RZ, R21.H0_H0 ;  /* 0x20000015ff11a230 */ /* 0x000fe20000004100 */
[----:B------:R-:W-:-:S13]  /*0450*/  ISETP.LT.OR P2, PT, R26, 0x1, P1 ;  /* 0x000000011a00780c */ /* 0x000fda0000f41670 */
[----:B------:R-:W3:Y:S04]  /*0460*/  @!P2 LDG.E.U16 R20, desc[UR4][R4.64+0x140] ;  /* 0x000140040414a981 */ /* 0x000ee8000c1e1500 */
[----:B------:R-:W4:Y:S01]  /*0470*/  @!P2 LDG.E.U16 R30, desc[UR4][R6.64+0x140] ;  /* 0x00014004061ea981 */ /* 0x000f22000c1e1500 */
[----:B------:R-:W-:Y:S02]  /*0480*/  IMAD.MOV.U32 R21, RZ, RZ, RZ ;  /* 0x000000ffff157224 */ /* 0x000fe400078e00ff */
[----:B------:R-:W-:Y:S02]  /*0490*/  IMAD.MOV.U32 R18, RZ, RZ, RZ ;  /* 0x000000ffff127224 */ /* 0x000fe400078e00ff */
[----:B---3--:R-:W-:Y:S02]  /*04a0*/  @!P2 HADD2.F32 R21, -RZ, R20.H0_H0 ;  /* 0x20000014ff15a230 */ /* 0x008fe40000004100 */
[----:B------:R-:W-:Y:S01]  /*04b0*/  FADD.FTZ R20, RZ, R11 ;  /* 0x0000000bff147221 */ /* 0x000fe20000010000 */
[----:B----4-:R-:W-:Y:S01]  /*04c0*/  @!P2 HADD2.F32 R18, -RZ, R30.H0_H0 ;  /* 0x2000001eff12a230 */ /* 0x010fe20000004100 */
[----:B--2---:R-:W-:Y:S01]  /*04d0*/  ISETP.NE.AND P2, PT, R23, RZ, PT ;  /* 0x000000ff1700720c */ /* 0x004fe20003f45270 */
        /* <DEDUP_REMOVED lines=20> */
[----:B------:R-:W-:Y:S02]  /*0620*/  P2R R28, PR, RZ, 0x10 ;  /* 0x00000010ff1c7803 */ /* 0x000fe40000000000 */
[----:B--2---:R-:W-:Y:S01]  /*0630*/  ISETP.NE.AND P4, PT, R30, RZ, PT ;  /* 0x000000ff1e00720c */ /* 0x004fe20003f85270 */
[----:B------:R-:W-:Y:S02]  /*0640*/  HFMA2 R20, -RZ, RZ, 0, 0 ;  /* 0x00000000ff147431 */ /* 0x000fe400000001ff */
[----:B------:R-:W-:Y:S01]  /*0650*/  VIADD R12, R12, 0xe0 ;  /* 0x000000e00c0c7836 */ /* 0x000fe20000000000 */
[----:B------:R-:W2:Y:S01]  /*0660*/  LDG.E.U8 R30, desc[UR4][R2.64+0xe0] ;  /* 0x0000e004021e7981 */ /* 0x000ea2000c1e1100 */
[----:B---3--:R-:W-:-:S08]  /*0670*/  @!P6 HADD2.F32 R20, -RZ, R25.H0_H0 ;  /* 0x20000019ff14e230 */ /* 0x008fd00000004100 */
[----:B------:R-:W-:Y:S01]  /*0680*/  @!P4 FADD.FTZ R23, R23, R20 ;  /* 0x000000141717c221 */ /* 0x000fe20000010000 */
[----:B------:R-:W-:-:S04]  /*0690*/  ISETP.GE.AND P4, PT, R12, UR8, PT ;  /* 0x000000080c007c0c */ /* 0x000fc8000bf86270 */
[----:B------:R-:W-:-:S13]  /*06a0*/  ISETP.LT.OR P5, PT, R26, 0x1, P4 ;  /* 0x000000011a00780c */ /* 0x000fda00027a1670 */
[----:B------:R-:W3:Y:S01]  /*06b0*/  @!P5 LDG.E.U16 R25, desc[UR4][R6.64+0x1c0] ;  /* 0x0001c0040619d981 */ /* 0x000ee2000c1e1500 */
[----:B------:R-:W-:Y:S02]  /*06c0*/  P2R R29, PR, RZ, 0x1 ;  /* 0x00000001ff1d7803 */ /* 0x000fe40000000000 */
[----:B--2---:R-:W-:Y:S01]  /*06d0*/  ISETP.NE.AND P0, PT, R30, RZ, PT ;  /* 0x000000ff1e00720c */ /* 0x004fe20003f05270 */
[----:B------:R-:W-:Y:S02]  /*06e0*/  IMAD.MOV.U32 R12, RZ, RZ, RZ ;  /* 0x000000ffff0c7224 */ /* 0x000fe400078e00ff */
[----:B---3--:R-:W-:-:S10]  /*06f0*/  @!P5 HADD2.F32 R12, -RZ, R25.H0_H0 ;  /* 0x20000019ff0cd230 */ /* 0x008fd40000004100 */
[----:B------:R-:W-:Y:S01]  /*0700*/  @!P0 FADD.FTZ R23, R23, R12 ;  /* 0x0000000c17178221 */ /* 0x000fe20000010000 */
[----:B------:R-:W-:Y:S02]  /*0710*/  ISETP.NE.AND P0, PT, R29, RZ, PT ;  /* 0x000000ff1d00720c */ /* 0x000fe40003f05270 */
[----:B------:R-:W2:Y:S04]  /*0720*/  @!P6 LDG.E.U16 R29, desc[UR4][R4.64+0x180] ;  /* 0x00018004041de981 */ /* 0x000ea8000c1e1500 */
[----:B------:R0:W5:Y:S04]  /*0730*/  @!P5 LDG.E.U16 R4, desc[UR4][R4.64+0x1c0] ;  /* 0x0001c0040404d981 */ /* 0x000168000c1e1500 */
[----:B------:R-:W1:Y:S02]  /*0740*/  SHFL.BFLY PT, R30, R23, 0x10, 0x1f ;  /* 0x0e001f00171e7f89 */ /* 0x000e6400000e0000 */
[----:B-1----:R-:W-:-:S05]  /*0750*/  FADD.FTZ R30, R23, R30 ;  /* 0x0000001e171e7221 */ /* 0x002fca0000010000 */
[----:B------:R-:W1:Y:S01]  /*0760*/  SHFL.BFLY PT, R7, R30, 0x8, 0x1f ;  /* 0x0d001f001e077f89 */ /* 0x000e6200000e0000 */
[----:B------:R-:W-:Y:S01]  /*0770*/  MOV R25, RZ ;  /* 0x000000ff00197202 */ /* 0x000fe20000000f00 */
[----:B--2---:R-:W-:Y:S02]  /*0780*/  @!P6 HADD2.F32 R25, -RZ, R29.H0_H0 ;  /* 0x2000001dff19e230 */ /* 0x004fe40000004100 */
[----:B-1----:R-:W-:-:S05]  /*0790*/  FADD.FTZ R29, R30, R7 ;  /* 0x000000071e1d7221 */ /* 0x002fca0000010000 */
[----:B------:R-:W1:Y:S02]  /*07a0*/  SHFL.BFLY PT, R6, R29, 0x4, 0x1f ;  /* 0x0c801f001d067f89 */ /* 0x000e6400000e0000 */
[----:B-1----:R-:W-:-:S05]  /*07b0*/  FADD.FTZ R31, R29, R6 ;  /* 0x000000061d1f7221 */ /* 0x002fca0000010000 */
[----:B------:R-:W1:Y:S01]  /*07c0*/  SHFL.BFLY PT, R6, R31, 0x2, 0x1f ;  /* 0x0c401f001f067f89 */ /* 0x000e6200000e0000 */
[----:B------:R-:W-:Y:S01]  /*07d0*/  ISETP.GE.AND P6, PT, R26, 0x1, PT ;  /* 0x000000011a00780c */ /* 0x000fe20003fc6270 */
[----:B-1----:R-:W-:Y:S02]  /*07e0*/  FADD.FTZ R32, R31, R6 ;  /* 0x000000061f207221 */ /* 0x002fe40000010000 */
[----:B------:R-:W1:Y:S03]  /*07f0*/  LDC.64 R6, c[0x0][0x380] ;  /* 0x0000e000ff067b82 */ /* 0x000e660000000a00 */
[----:B------:R-:W2:Y:S01]  /*0800*/  SHFL.BFLY PT, R33, R32, 0x1, 0x1f ;  /* 0x0c201f0020217f89 */ /* 0x000ea200000e0000 */
[----:B-1----:R-:W-:-:S04]  /*0810*/  IMAD.WIDE R6, R9, 0x2, R6 ;  /* 0x0000000209067825 */ /* 0x002fc800078e0206 */
[----:B--2---:R-:W-:Y:S02]  /*0820*/  FADD.FTZ R23, R32, R33 ;  /* 0x0000002120177221 */ /* 0x004fe40000010000 */
[----:B0-----:R-:W-:Y:S05]  /*0830*/  @!P6 EXIT ;  /* 0x000000000000e94d */ /* 0x001fea0003800000 */
[----:B------:R-:W-:Y:S01]  /*0840*/  ISETP.NE.AND P6, PT, R24, RZ, PT ;  /* 0x000000ff1800720c */ /* 0x000fe20003fc5270 */
[----:B------:R-:W-:-:S12]  /*0850*/  BSSY.RECONVERGENT B0, `(.L_x_241) ;  /* 0x0000006000007945 */ /* 0x000fd80003800200 */
[----:B------:R-:W-:Y:S05]  /*0860*/  @P6 BRA `(.L_x_242) ;  /* 0x0000000000106947 */ /* 0x000fea0003800000 */
[----:B------:R-:W-:Y:S01]  /*0870*/  @!P2 FFMA.FTZ R8, -R23, R8, R11 ;  /* 0x000000081708a223 */ /* 0x000fe2000001010b */
[----:B------:R0:W-:Y:S04]  /*0880*/  @P2 STG.E.U16 desc[UR4][R6.64], RZ ;  /* 0x000000ff06002986 */ /* 0x0001e8000c101504 */
[----:B------:R-:W-:-:S05]  /*0890*/  @!P2 F2FP.F16.F32.PACK_AB R8, RZ, R8 ;  /* 0x00000008ff08a23e */ /* 0x000fca00000000ff */
[----:B------:R0:W-:Y:S02]  /*08a0*/  @!P2 STG.E.U16 desc[UR4][R6.64], R8 ;  /* 0x000000080600a986 */ /* 0x0001e4000c101504 */
.L_x_242:
[----:B------:R-:W-:Y:S05]  /*08b0*/  BSYNC.RECONVERGENT B0 ;  /* 0x0000000000007941 */ /* 0x000fea0003800200 */
.L_x_241:
[----:B------:R-:W-:Y:S01]  /*08c0*/  ISETP.NE.AND P2, PT, R22, RZ, PT ;  /* 0x000000ff1600720c */ /* 0x000fe20003f45270 */
[----:B------:R-:W-:-:S12]  /*08d0*/  BSSY.RECONVERGENT B0, `(.L_x_243) ;  /* 0x0000008000007945 */ /* 0x000fd80003800200 */
[----:B------:R-:W-:Y:S05]  /*08e0*/  @P2 BRA `(.L_x_244) ;  /* 0x0000000000182947 */ /* 0x000fea0003800000 */
[----:B------:R-:W2:Y:S02]  /*08f0*/  LDG.E.U8 R5, desc[UR4][R2.64+0x20] ;  /* 0x0000200402057981 */ /* 0x000ea4000c1e1100 */
[----:B--2---:R-:W-:-:S13]  /*0900*/  ISETP.NE.AND P2, PT, R5, RZ, PT ;  /* 0x000000ff0500720c */ /* 0x004fda0003f45270 */
[----:B------:R-:W-:Y:S01]  /*0910*/  @!P2 FFMA.FTZ R13, -R23, R13, R0 ;  /* 0x0000000d170da223 */ /* 0x000fe20000010100 */
[----:B------:R1:W-:Y:S04]  /*0920*/  @P2 STG.E.U16 desc[UR4][R6.64+0x40], RZ ;  /* 0x000040ff06002986 */ /* 0x0003e8000c101504 */
[----:B------:R-:W-:-:S05]  /*0930*/  @!P2 F2FP.F16.F32.PACK_AB R13, RZ, R13 ;  /* 0x0000000dff0da23e */ /* 0x000fca00000000ff */
[----:B------:R1:W-:Y:S02]  /*0940*/  @!P2 STG.E.U16 desc[UR4][R6.64+0x40], R13 ;  /* 0x0000400d0600a986 */ /* 0x0003e4000c101504 */
.L_x_244:
[----:B------:R-:W-:Y:S05]  /*0950*/  BSYNC.RECONVERGENT B0 ;  /* 0x0000000000007941 */ /* 0x000fea0003800200 */
.L_x_243:
        /* <DEDUP_REMOVED lines=9> */
.L_x_246:
[----:B------:R-:W-:Y:S05]  /*09f0*/  BSYNC.RECONVERGENT B0 ;  /* 0x0000000000007941 */ /* 0x000fea0003800200 */
.L_x_245:
[----:B------:R-:W-:Y:S01]  /*0a00*/  ISETP.NE.AND P2, PT, R28, RZ, PT ;  /* 0x000000ff1c00720c */ /* 0x000fe20003f45270 */
[----:B------:R-:W-:-:S12]  /*0a10*/  BSSY.RECONVERGENT B0, `(.L_x_247) ;  /* 0x0000008000007945 */ /* 0x000fd80003800200 */
[----:B------:R-:W-:Y:S05]  /*0a20*/  @P2 BRA `(.L_x_248) ;  /* 0x0000000000182947 */ /* 0x000fea0003800000 */
[----:B------:R-:W3:Y:S02]  /*0a30*/  LDG.E.U8 R0, desc[UR4][R2.64+0x60] ;  /* 0x0000600402007981 */ /* 0x000ee4000c1e1100 */
[----:B---3--:R-:W-:-:S13]  /*0a40*/  ISETP.NE.AND P2, PT, R0, RZ, PT ;  /* 0x000000ff0000720c */ /* 0x008fda0003f45270 */
[----:B------:R-:W-:Y:S01]  /*0a50*/  @!P2 FFMA.FTZ R16, -R23, R16, R19 ;  /* 0x000000101710a223 */ /* 0x000fe20000010113 */
[----:B------:R3:W-:Y:S04]  /*0a60*/  @P2 STG.E.U16 desc[UR4][R6.64+0xc0], RZ ;  /* 0x0000c0ff06002986 */ /* 0x0007e8000c101504 */
[----:B------:R-:W-:-:S05]  /*0a70*/  @!P2 F2FP.F16.F32.PACK_AB R16, RZ, R16 ;  /* 0x00000010ff10a23e */ /* 0x000fca00000000ff */
[----:B------:R3:W-:Y:S02]  /*0a80*/  @!P2 STG.E.U16 desc[UR4][R6.64+0xc0], R16 ;  /* 0x0000c0100600a986 */ /* 0x0007e4000c101504 */
.L_x_248:
[----:B------:R-:W-:Y:S05]  /*0a90*/  BSYNC.RECONVERGENT B0 ;  /* 0x0000000000007941 */ /* 0x000fea0003800200 */
.L_x_247:
        /* <DEDUP_REMOVED lines=8> */
.L_x_250:
[----:B------:R-:W-:Y:S05]  /*0b20*/  BSYNC.RECONVERGENT B0 ;  /* 0x0000000000007941 */ /* 0x000fea0003800200 */
.L_x_249:
[----:B------:R-:W-:Y:S04]  /*0b30*/  BSSY.RECONVERGENT B0, `(.L_x_251) ;  /* 0x0000008000007945 */ /* 0x000fe80003800200 */
[----:B------:R-:W-:Y:S05]  /*0b40*/  @P1 BRA `(.L_x_252) ;  /* 0x0000000000181947 */ /* 0x000fea0003800000 */
[----:B------:R-:W2:Y:S02]  /*0b50*/  LDG.E.U8 R0, desc[UR4][R2.64+0xa0] ;  /* 0x0000a00402007981 */ /* 0x000ea4000c1e1100 */
[----:B--2---:R-:W-:-:S13]  /*0b60*/  ISETP.NE.AND P0, PT, R0, RZ, PT ;  /* 0x000000ff0000720c */ /* 0x004fda0003f05270 */
[----:B------:R-:W-:Y:S01]  /*0b70*/  @!P0 FFMA.FTZ R21, -R23, R21, R18 ;  /* 0x0000001517158223 */ /* 0x000fe20000010112 */
[----:B------:R2:W-:Y:S04]  /*0b80*/  @P0 STG.E.U16 desc[UR4][R6.64+0x140], RZ ;  /* 0x000140ff06000986 */ /* 0x0005e8000c101504 */
[----:B------:R-:W-:-:S05]  /*0b90*/  @!P0 F2FP.F16.F32.PACK_AB R21, RZ, R21 ;  /* 0x00000015ff15823e */ /* 0x000fca00000000ff */
[----:B------:R2:W-:Y:S02]  /*0ba0*/  @!P0 STG.E.U16 desc[UR4][R6.64+0x140], R21 ;  /* 0x0001401506008986 */ /* 0x0005e4000c101504 */
.L_x_252:
[----:B------:R-:W-:Y:S05]  /*0bb0*/  BSYNC.RECONVERGENT B0 ;  /* 0x0000000000007941 */ /* 0x000fea0003800200 */
.L_x_251:
        /* <DEDUP_REMOVED lines=8> */
.L_x_254:
[----:B------:R-:W-:Y:S05]  /*0c40*/  BSYNC.RECONVERGENT B0 ;  /* 0x0000000000007941 */ /* 0x000fea0003800200 */
.L_x_253:
[----:B------:R-:W-:Y:S05]  /*0c50*/  @P4 EXIT ;  /* 0x000000000000494d */ /* 0x000fea0003800000 */
[----:B------:R-:W2:Y:S01]  /*0c60*/  LDG.E.U8 R2, desc[UR4][R2.64+0xe0] ;  /* 0x0000e00402027981 */ /* 0x000ea2000c1e1100 */
[----:B------:R-:W-:Y:S02]  /*0c70*/  IMAD.MOV.U32 R0, RZ, RZ, RZ ;  /* 0x000000ffff007224 */ /* 0x000fe400078e00ff */
[----:B-----5:R-:W-:Y:S01]  /*0c80*/  @!P5 HADD2.F32 R0, -RZ, R4.H0_H0 ;  /* 0x20000004ff00d230 */ /* 0x020fe20000004100 */
[----:B--2---:R-:W-:-:S13]  /*0c90*/  ISETP.NE.AND P0, PT, R2, RZ, PT ;  /* 0x000000ff0200720c */ /* 0x004fda0003f05270 */
[----:B------:R2:W-:Y:S01]  /*0ca0*/  @P0 STG.E.U16 desc[UR4][R6.64+0x1c0], RZ ;  /* 0x0001c0ff06000986 */ /* 0x0005e2000c101504 */
[----:B------:R-:W-:Y:S05]  /*0cb0*/  @P0 EXIT ;  /* 0x000000000000094d */ /* 0x000fea0003800000 */
[----:B------:R-:W-:-:S05]  /*0cc0*/  FFMA.FTZ R0, -R23, R0, R12 ;  /* 0x0000000017007223 */ /* 0x000fca000001010c */
[----:B------:R-:W-:-:S05]  /*0cd0*/  F2FP.F16.F32.PACK_AB R0, RZ, R0 ;  /* 0x00000000ff00723e */ /* 0x000fca00000000ff */
[----:B------:R-:W-:Y:S01]  /*0ce0*/  STG.E.U16 desc[UR4][R6.64+0x1c0], R0 ;  /* 0x0001c00006007986 */ /* 0x000fe2000c101504 */
[----:B------:R-:W-:Y:S05]  /*0cf0*/  EXIT ;  /* 0x000000000000794d */ /* 0x000fea0003800000 */
.L_x_255:
        /* <DEDUP_REMOVED lines=16> */
.L_x_11142:


//--------------------- .text._ZN43_GLOBAL__N__9ae7fba5_10_SoftMax_cu_9f978f6321softmax_warp_backwardIN3c104HalfES2_fLi7ELb0ELb1EEEvPT0_PKT_S7_iiiPKb --------------------------
	.section	.text._ZN43_GLOBAL__N__9ae7fba5_10_SoftMax_cu_9f978f6321softmax_warp_backwardIN3c104HalfES2_fLi7ELb0ELb1EEEvPT0_PKT_S7_iiiPKb,"ax",@progbits
	.align	128
.text._ZN43_GLOBAL__N__9ae7fba5_10_SoftMax_cu_9f978f6321softmax_warp_backwardIN3c104HalfES2_fLi7ELb0ELb1EEEvPT0_PKT_S7_iiiPKb:
        .type           _ZN43_GLOBAL__N__9ae7fba5_10_SoftMax_cu_9f978f6321softmax_warp_backwardIN3c104HalfES2_fLi7ELb0ELb1EEEvPT0_PKT_S7_iiiPKb,@function
        .size           _ZN43_GLOBAL__N__9ae7fba5_10_SoftMax_cu_9f978f6321softmax_warp_backwardIN3c104HalfES2_fLi7ELb0ELb1EEEvPT0_PKT_S7_iiiPKb,(.L_x_11143 - _ZN43_GLOBAL__N__9ae7fba5_10_SoftMax_cu_9f978f6321softmax_warp_backwardIN3c104HalfES2_fLi7ELb0ELb1EEEvPT0_PKT_S7_iiiPKb)
        .other          _ZN43_GLOBAL__N__9ae7fba5_10_SoftMax_cu_9f978f6321softmax_warp_backwardIN3c104HalfES2_fLi7ELb0ELb1EEEvPT0_PKT_S7_iiiPKb,@"STO_CUDA_ENTRY STV_DEFAULT"
_ZN43_GLOBAL__N__9ae7fba5_10_SoftMax_cu_9f978f6321softmax_warp_backwardIN3c104HalfES2_fLi7ELb0ELb1EEEvPT0_PKT_S7_iiiPKb:
        /* <DEDUP_REMOVED lines=10> */
[----:B------:R-:W0:Y:S01]  /*00a0*/  LDCU.64 UR4, c[0x0][0x358] ;  /* 0x00006b00ff0477ac */ /* 0x000e220008000a00 */
[----:B---3--:R-:W-:-:S03]  /*00b0*/  LOP3.LUT R4, R4, 0x1f, RZ, 0xc0, !PT ;  /* 0x0000001f04047812 */ /* 0x008fc600078ec0ff */
[----:B------:R-:W-:Y:S02]  /*00c0*/  SHF.L.U32 R0, R0, 0x1, RZ ;  /* 0x0000000100007819 */ /* 0x000fe400000006ff */
[CC--:B-1----:R-:W-:Y:S01]  /*00d0*/  ISETP.GE.AND P1, PT, R4.reuse, R19.reuse, PT ;  /* 0x000000130400720c */ /* 0x0c2fe20003f26270 */
[----:B------:R-:W-:Y:S01]  /*00e0*/  VIADD R6, R4, 0x20 ;  /* 0x0000002004067836 */ /* 0x000fe20000000000 */
[C---:B--2---:R-:W-:Y:S01]  /*00f0*/  IADD3 R20, PT, PT, -R0.reuse, UR6, RZ ;  /* 0x0000000600147c10 */ /* 0x044fe2000fffe1ff */
[----:B------:R-:W-:Y:S01]  /*0100*/  IMAD R21, R0, UR7, R4 ;  /* 0x0000000700157c24 */ /* 0x000fe2000f8e0204 */
[----:B------:R-:W-:Y:S02]  /*0110*/  IADD3 R10, PT, PT, R4, 0x40, RZ ;  /* 0x00000040040a7810 */ /* 0x000fe40007ffe0ff */
[----:B------:R-:W-:Y:S02]  /*0120*/  CS2R R14, SRZ ;  /* 0x00000000000e7805 */ /* 0x000fe4000001ff00 */
[----:B------:R-:W-:Y:S01]  /*0130*/  ISETP.LT.OR P4, PT, R20, 0x1, P1 ;  /* 0x000000011400780c */ /* 0x000fe20000f81670 */
[----:B----4-:R-:W-:Y:S01]  /*0140*/  IMAD.WIDE R2, R21, 0x2, R2 ;  /* 0x0000000215027825 */ /* 0x010fe200078e0202 */
[----:B------:R-:W-:-:S03]  /*0150*/  ISETP.GE.AND P2, PT, R6, R19, PT ;  /* 0x000000130600720c */ /* 0x000fc60003f46270 */
[----:B------:R-:W-:Y:S01]  /*0160*/  HFMA2 R17, -RZ, RZ, 0, 0 ;  /* 0x00000000ff117431 */ /* 0x000fe200000001ff */
[----:B------:R-:W-:Y:S01]  /*0170*/  CS2R R12, SRZ ;  /* 0x00000000000c7805 */ /* 0x000fe2000001ff00 */
[----:B-----5:R-:W-:Y:S01]  /*0180*/  IMAD.WIDE R8, R21, 0x2, R8 ;  /* 0x0000000215087825 */ /* 0x020fe200078e0208 */
[----:B------:R-:W-:Y:S01]  /*0190*/  ISETP.LT.OR P5, PT, R20, 0x1, P2 ;  /* 0x000000011400780c */ /* 0x000fe200017a1670 */
[----:B------:R-:W1:Y:S04]  /*01a0*/  LDCU.64 UR6, c[0x0][0x3a8] ;  /* 0x00007500ff0677ac */ /* 0x000e680008000a00 */
[----:B0-----:R-:W2:Y:S04]  /*01b0*/  @!P4 LDG.E.U16 R0, desc[UR4][R2.64] ;  /* 0x000000040200c981 */ /* 0x001ea8000c1e1500 */
[----:B------:R-:W3:Y:S04]  /*01c0*/  @!P4 LDG.E.U16 R7, desc[UR4][R8.64] ;  /* 0x000000040807c981 */ /* 0x000ee8000c1e1500 */
[----:B------:R-:W4:Y:S04]  /*01d0*/  @!P5 LDG.E.U16 R5, desc[UR4][R8.64+0x40] ;  /* 0x000040040805d981 */ /* 0x000f28000c1e1500 */
[----:B------:R-:W5:Y:S01]  /*01e0*/  @!P5 LDG.E.U16 R6, desc[UR4][R2.64+0x40] ;  /* 0x000040040206d981 */ /* 0x000f62000c1e1500 */
[----:B------:R-:W-:-:S04]  /*01f0*/  ISETP.GE.AND P3, PT, R10, R19, PT ;  /* 0x000000130a00720c */ /* 0x000fc80003f66270 */
[----:B------:R-:W-:Y:S01]  /*0200*/  ISETP.LT.OR P6, PT, R20, 0x1, P3 ;  /* 0x000000011400780c */ /* 0x000fe20001fc1670 */
[----:B------:R-:W-:-:S12]  /*0210*/  VIADD R4, R4, 0x60 ;  /* 0x0000006004047836 */ /* 0x000fd80000000000 */
[----:B------:R-:W5:Y:S01]  /*0220*/  @!P6 LDG.E.U16 R11, desc[UR4][R8.64+0x80] ;  /* 0x00008004080be981 */ /* 0x000f62000c1e1500 */
[----:B------:R-:W-:Y:S01]  /*0230*/  ISETP.GE.AND P0, PT, R4, R19, PT ;  /* 0x000000130400720c */ /* 0x000fe20003f06270 */
[----:B--2---:R-:W-:Y:S02]  /*0240*/  @!P4 HADD2.F32 R14, -RZ, R0.H0_H0 ;  /* 0x20000000ff0ec230 */ /* 0x004fe40000004100 */
[----:B------:R-:W2:Y:S01]  /*0250*/  @!P6 LDG.E.U16 R0, desc[UR4][R2.64+0x80] ;  /* 0x000080040200e981 */ /* 0x000ea2000c1e1500 */
[----:B---3--:R-:W-:Y:S01]  /*0260*/  @!P4 HADD2.F32 R17, -RZ, R7.H0_H0 ;  /* 0x20000007ff11c230 */ /* 0x008fe20000004100 */
[C---:B------:R-:W-:Y:S01]  /*0270*/  ISETP.LT.OR P4, PT, R20.reuse, 0x1, P0 ;  /* 0x000000011400780c */ /* 0x040fe20000781670 */
[----:B----4-:R-:W-:Y:S02]  /*0280*/  @!P5 HADD2.F32 R15, -RZ, R5.H0_H0 ;  /* 0x20000005ff0fd230 */ /* 0x010fe40000004100 */
[----:B-----5:R-:W-:Y:S01]  /*0290*/  @!P5 HADD2.F32 R12, -RZ, R6.H0_H0 ;  /* 0x20000006ff0cd230 */ /* 0x020fe20000004100 */
[----:B------:R-:W-:Y:S01]  /*02a0*/  ISETP.LT.OR P5, PT, R20, 0x2, P1 ;  /* 0x000000021400780c */ /* 0x000fe20000fa1670 */
[----:B------:R-:W-:-:S04]  /*02b0*/  IMAD.WIDE.U32 R4, R19, 0x2, R8 ;  /* 0x0000000213047825 */ /* 0x000fc800078e0008 */
[----:B------:R-:W-:-:S04]  /*02c0*/  IMAD.WIDE.U32 R6, R19, 0x2, R2 ;  /* 0x0000000213067825 */ /* 0x000fc800078e0002 */
[----:B------:R0:W3:Y:S04]  /*02d0*/  @!P4 LDG.E.U16 R16, desc[UR4][R8.64+0xc0] ;  /* 0x0000c0040810c981 */ /* 0x0000e8000c1e1500 */
[----:B------:R-:W4:Y:S04]  /*02e0*/  @!P4 LDG.E.U16 R18, desc[UR4][R2.64+0xc0] ;  /* 0x0000c0040212c981 */ /* 0x000f28000c1e1500 */
[----:B------:R-:W5:Y:S04]  /*02f0*/  @!P5 LDG.E.U16 R22, desc[UR4][R4.64] ;  /* 0x000000040416d981 */ /* 0x000f68000c1e1500 */
[----:B------:R-:W5:Y:S01]  /*0300*/  @!P5 LDG.E.U16 R23, desc[UR4][R6.64] ;  /* 0x000000040617d981 */ /* 0x000f62000c1e1500 */
[----:B------:R-:W-:-:S02]  /*0310*/  IMAD.MOV.U32 R10, RZ, RZ, RZ ;  /* 0x000000ffff0a7224 */ /* 0x000fc400078e00ff */
[----:B------:R-:W-:Y:S01]  /*0320*/  @!P6 HADD2.F32 R13, -RZ, R11.H0_H0 ;  /* 0x2000000bff0de230 */ /* 0x000fe20000004100 */
[----:B------:R-:W-:Y:S02]  /*0330*/  MOV R11, RZ ;  /* 0x000000ff000b7202 */ /* 0x000fe40000000f00 */
[----:B0-----:R-:W-:Y:S01]  /*0340*/  CS2R R8, SRZ ;  /* 0x0000000000087805 */ /* 0x001fe2000001ff00 */
[----:B--2---:R-:W-:Y:S01]  /*0350*/  @!P6 HADD2.F32 R10, -RZ, R0.H0_H0 ;  /* 0x20000000ff0ae230 */ /* 0x004fe20000004100 */
[----:B------:R-:W-:-:S13]  /*0360*/  ISETP.LT.OR P6, PT, R20, 0x2, P2 ;  /* 0x000000021400780c */ /* 0x000fda00017c1670 */
[----:B------:R-:W2:Y:S04]  /*0370*/  @!P6 LDG.E.U16 R3, desc[UR4][R4.64+0x40] ;  /* 0x000040040403e981 */ /* 0x000ea8000c1e1500 */
[----:B------:R-:W2:Y:S01]  /*0380*/  @!P6 LDG.E.U16 R2, desc[UR4][R6.64+0x40] ;  /* 0x000040040602e981 */ /* 0x000ea2000c1e1500 */
[----:B---3--:R-:W-:Y:S02]  /*0390*/  @!P4 HADD2.F32 R11, -RZ, R16.H0_H0 ;  /* 0x20000010ff0bc230 */ /* 0x008fe40000004100 */
[----:B----4-:R-:W-:Y:S01]  /*03a0*/  @!P4 HADD2.F32 R8, -RZ, R18.H0_H0 ;  /* 0x20000012ff08c230 */ /* 0x010fe20000004100 */
[----:B------:R-:W-:Y:S01]  /*03b0*/  ISETP.LT.OR P4, PT, R20, 0x2, P3 ;  /* 0x000000021400780c */ /* 0x000fe20001f81670 */
[----:B------:R-:W-:Y:S02]  /*03c0*/  IMAD.MOV.U32 R0, RZ, RZ, RZ ;  /* 0x000000ffff007224 */ /* 0x000fe400078e00ff */
[----:B-----5:R-:W-:-:S02]  /*03d0*/  @!P5 HADD2.F32 R9, -RZ, R22.H0_H0 ;  /* 0x20000016ff09d230 */ /* 0x020fc40000004100 */
[----:B------:R-:W-:Y:S01]  /*03e0*/  @!P5 HADD2.F32 R0, -RZ, R23.H0_H0 ;  /* 0x20000017ff00d230 */ /* 0x000fe20000004100 */
[----:B------:R-:W-:-:S07]  /*03f0*/  ISETP.LT.OR P5, PT, R20, 0x2, P0 ;  /* 0x000000021400780c */ /* 0x000fce00007a1670 */
[----:B------:R-:W3:Y:S01]  /*0400*/  @!P4 LDG.E.U16 R22, desc[UR4][R4.64+0x80] ;  /* 0x000080040416c981 */ /* 0x000ee2000c1e1500 */
[----:B------:R-:W-:-:S03]  /*0410*/  HFMA2 R16, -RZ, RZ, 0, 0 ;  /* 0x00000000ff107431 */ /* 0x000fc600000001ff */
[----:B------:R-:W4:Y:S04]  /*0420*/  @!P4 LDG.E.U16 R26, desc[UR4][R6.64+0x80] ;  /* 0x00008004061ac981 */ /* 0x000f28000c1e1500 */
[----:B------:R-:W5:Y:S01]  /*0430*/  @!P5 LDG.E.U16 R24, desc[UR4][R4.64+0xc0] ;  /* 0x0000c0040418d981 */ /* 0x000f62000c1e1500 */
[----:B------:R-:W-:-:S03]  /*0440*/  IMAD.MOV.U32 R23, RZ, RZ, RZ ;  /* 0x000000ffff177224 */ /* 0x000fc600078e00ff */
[----:B------:R-:W4:Y:S01]  /*0450*/  @!P5 LDG.E.U16 R28, desc[UR4][R6.64+0xc0] ;  /* 0x0000c004061cd981 */ /* 0x000f22000c1e1500 */
[----:B------:R-:W-:Y:S01]  /*0460*/  MOV R18, RZ ;  /* 0x000000ff00127202 */ /* 0x000fe20000000f00 */
[----:B--2---:R-:W-:Y:S02]  /*0470*/  @!P6 HADD2.F32 R16, -RZ, R3.H0_H0 ;  /* 0x20000003ff10e230 */ /* 0x004fe40000004100 */
[----:B------:R-:W-:Y:S01]  /*0480*/  @!P6 HADD2.F32 R23, -RZ, R2.H0_H0 ;  /* 0x20000002ff17e230 */ /* 0x000fe20000004100 */
[----:B-1----:R-:W-:-:S04]  /*0490*/  IADD3 R2, P6, PT, R21, UR6, RZ ;  /* 0x0000000615027c10 */ /* 0x002fc8000ffde0ff */
[----:B------:R-:W-:-:S05]  /*04a0*/  LEA.HI.X.SX32 R3, R21, UR7, 0x1, P6 ;  /* 0x0000000715037c11 */ /* 0x000fca000b0f0eff */
[----:B------:R-:W2:Y:S04]  /*04b0*/  LDG.E.U8 R4, desc[UR4][R2.64] ;  /* 0x0000000402047981 */ /* 0x000ea8000c1e1100 */
[----:B------:R-:W2:Y:S01]  /*04c0*/  LDG.E.U8 R5, desc[UR4][R2.64+0x20] ;  /* 0x0000200402057981 */ /* 0x000ea2000c1e1100 */
[----:B---3--:R-:W-:-:S03]  /*04d0*/  @!P4 HADD2.F32 R18, -RZ, R22.H0_H0 ;  /* 0x20000016ff12c230 */ /* 0x008fc60000004100 */
[----:B------:R-:W3:Y:S01]  /*04e0*/  LDG.E.U8 R7, desc[UR4][R2.64+0x40] ;  /* 0x0000400402077981 */ /* 0x000ee2000c1e1100 */
[----:B------:R-:W-:Y:S02]  /*04f0*/  HFMA2 R22, -RZ, RZ, 0, 0 ;  /* 0x00000000ff167431 */ /* 0x000fe400000001ff */
[----:B-----5:R-:W-:Y:S02]  /*0500*/  @!P5 HADD2.F32 R22, -RZ, R24.H0_H0 ;  /* 0x20000018ff16d230 */ /* 0x020fe40000004100 */
[----:B------:R-:W5:Y:S01]  /*0510*/  LDG.E.U8 R24, desc[UR4][R2.64+0x60] ;  /* 0x0000600402187981 */ /* 0x000f62000c1e1100 */
[----:B------:R-:W-:Y:S02]  /*0520*/  IMAD.MOV.U32 R25, RZ, RZ, RZ ;  /* 0x000000ffff197224 */ /* 0x000fe400078e00ff */
[----:B----4-:R-:W-:Y:S01]  /*0530*/  @!P4 HADD2.F32 R25, -RZ, R26.H0_H0 ;  /* 0x2000001aff19c230 */ /* 0x010fe20000004100 */
[----:B------:R-:W-:Y:S01]  /*0540*/  MOV R27, RZ ;  /* 0x000000ff001b7202 */ /* 0x000fe20000000f00 */
[----:B------:R-:W-:-:S02]  /*0550*/  @!P5 HADD2.F32 R27, -RZ, R28.H0_H0 ;  /* 0x2000001cff1bd230 */ /* 0x000fc40000004100 */
[----:B------:R-:W-:Y:S01]  /*0560*/  FADD.FTZ R6, RZ, R17 ;  /* 0x00000011ff067221 */ /* 0x000fe20000010000 */
[----:B--2---:R-:W-:Y:S02]  /*0570*/  ISETP.NE.AND P4, PT, R4, RZ, PT ;  /* 0x000000ff0400720c */ /* 0x004fe40003f85270 */
[----:B------:R-:W-:Y:S02]  /*0580*/  IADD3 R4, P6, PT, R2, R19, RZ ;  /* 0x0000001302047210 */ /* 0x000fe40007fde0ff */
[----:B------:R-:W-:Y:S02]  /*0590*/  ISETP.NE.AND P5, PT, R5, RZ, PT ;  /* 0x000000ff0500720c */ /* 0x000fe40003fa5270 */
[----:B------:R-:W-:Y:S02]  /*05a0*/  LEA.HI.X.SX32 R5, R19, R3, 0x1, P6 ;  /* 0x0000000313057211 */ /* 0x000fe400030f0eff */
[----:B------:R-:W-:-:S03]  /*05b0*/  FSEL R6, R6, RZ, !P4 ;  /* 0x000000ff06067208 */ /* 0x000fc60006000000 */
[----:B------:R-:W2:Y:S04]  /*05c0*/  LDG.E.U8 R28, desc[UR4][R4.64+0x20] ;  /* 0x00002004041c7981 */ /* 0x000ea8000c1e1100 */
[----:B------:R-:W4:Y:S02]  /*05d0*/  LDG.E.U8 R26, desc[UR4][R4.64] ;  /* 0x00000004041a7981 */ /* 0x000f24000c1e1100 */
[----:B------:R-:W-:Y:S01]  /*05e0*/  @!P5 FADD.FTZ R6, R6, R15 ;  /* 0x0000000f0606d221 */ /* 0x000fe20000010000 */
[----:B---3--:R-:W-:Y:S02]  /*05f0*/  ISETP.NE.AND P5, PT, R7, RZ, PT ;  /* 0x000000ff0700720c */ /* 0x008fe40003fa5270 */
[----:B------:R-:W3:Y:S01]  /*0600*/  LDG.E.U8 R7, desc[UR4][R4.64+0x40] ;  /* 0x0000400404077981 */ /* 0x000ee2000c1e1100 */
[----:B-----5:R-:W-:-:S03]  /*0610*/  ISETP.NE.AND P6, PT, R24, RZ, PT ;  /* 0x000000ff1800720c */ /* 0x020fc60003fc5270 */
[----:B------:R-:W5:Y:S07]  /*0620*/  LDG.E.U8 R24, desc[UR4][R4.64+0x60] ;  /* 0x0000600404187981 */ /* 0x000f6e000c1e1100 */
[----:B------:R-:W-:-:S04]  /*0630*/  @!P5 FADD.FTZ R6, R6, R13 ;  /* 0x0000000d0606d221 */ /* 0x000fc80000010000 */
[----:B------:R-:W-:Y:S01]  /*0640*/  @!P6 FADD.FTZ R6, R6, R11 ;  /* 0x0000000b0606e221 */ /* 0x000fe20000010000 */
[----:B------:R-:W-:Y:S01]  /*0650*/  FADD.FTZ R29, RZ, R9 ;  /* 0x00000009ff1d7221 */ /* 0x000fe20000010000 */
[----:B--2---:R-:W-:Y:S02]  /*0660*/  ISETP.NE.AND P6, PT, R28, RZ, PT ;  /* 0x000000ff1c00720c */ /* 0x004fe40003fc5270 */
[----:B----4-:R-:W-:-:S04]  /*0670*/  ISETP.NE.AND P5, PT, R26, RZ, PT ;  /* 0x000000ff1a00720c */ /* 0x010fc80003fa5270 */
[----:B------:R-:W-:Y:S02]  /*0680*/  FSEL R29, R29, RZ, !P5 ;  /* 0x000000ff1d1d7208 */ /* 0x000fe40006800000 */
[----:B---3--:R-:W-:-:S05]  /*0690*/  ISETP.NE.AND P5, PT, R7, RZ, PT ;  /* 0x000000ff0700720c */ /* 0x008fca0003fa5270 */
[----:B------:R-:W-:Y:S01]  /*06a0*/  @!P6 FADD.FTZ R29, R29, R16 ;  /* 0x000000101d1de221 */ /* 0x000fe20000010000 */
[----:B-----5:R-:W-:Y:S01]  /*06b0*/  ISETP.NE.AND P6, PT, R24, RZ, PT ;  /* 0x000000ff1800720c */ /* 0x020fe20003fc5270 */
        /* <DEDUP_REMOVED lines=31> */
[----:B------:R-:W-:-:S05]  /*08b0*/  @!P4 F2FP.F16.F32.PACK_AB R14, RZ, R14 ;  /* 0x0000000eff0ec23e */ /* 0x000fca00000000ff */
[----:B------:R0:W-:Y:S02]  /*08c0*/  @!P4 STG.E.U16 desc[UR4][R6.64], R14 ;  /* 0x0000000e0600c986 */ /* 0x0001e4000c101504 */
.L_x_257:
[----:B------:R-:W-:Y:S05]  /*08d0*/  BSYNC.RECONVERGENT B0 ;  /* 0x0000000000007941 */ /* 0x000fea0003800200 */
.L_x_256:
[----:B------:R-:W-:Y:S04]  /*08e0*/  BSSY.RECONVERGENT B0, `(.L_x_258) ;  /* 0x0000008000007945 */ /* 0x000fe80003800200 */
[----:B------:R-:W-:Y:S05]  /*08f0*/  @P2 BRA `(.L_x_259) ;  /* 0x0000000000182947 */ /* 0x000fea0003800000 */
[----:B0-----:R-:W2:Y:S02]  /*0900*/  LDG.E.U8 R14, desc[UR4][R2.64+0x20] ;  /* 0x00002004020e7981 */ /* 0x001ea4000c1e1100 */
[----:B--2---:R-:W-:-:S13]  /*0910*/  ISETP.NE.AND P4, PT, R14, RZ, PT ;  /* 0x000000ff0e00720c */ /* 0x004fda0003f85270 */
[----:B------:R-:W-:Y:S01]  /*0920*/  @!P4 FFMA.FTZ R12, R24, -R12, R15 ;  /* 0x8000000c180cc223 */ /* 0x000fe2000001000f */
[----:B------:R1:W-:Y:S04]  /*0930*/  @P4 STG.E.U16 desc[UR4][R6.64+0x40], RZ ;  /* 0x000040ff06004986 */ /* 0x0003e8000c101504 */
[----:B------:R-:W-:-:S05]  /*0940*/  @!P4 F2FP.F16.F32.PACK_AB R12, RZ, R12 ;  /* 0x0000000cff0cc23e */ /* 0x000fca00000000ff */
[----:B------:R1:W-:Y:S02]  /*0950*/  @!P4 STG.E.U16 desc[UR4][R6.64+0x40], R12 ;  /* 0x0000400c0600c986 */ /* 0x0003e4000c101504 */
.L_x_259:
[----:B------:R-:W-:Y:S05]  /*0960*/  BSYNC.RECONVERGENT B0 ;  /* 0x0000000000007941 */ /* 0x000fea0003800200 */
.L_x_258:
[----:B------:R-:W-:Y:S04]  /*0970*/  BSSY.RECONVERGENT B0, `(.L_x_260) ;  /* 0x0000008000007945 */ /* 0x000fe80003800200 */
[----:B------:R-:W-:Y:S05]  /*0980*/  @P3 BRA `(.L_x_261) ;  /* 0x0000000000183947 */ /* 0x000fea0003800000 */
[----:B-1----:R-:W2:Y:S02]  /*0990*/  LDG.E.U8 R12, desc[UR4][R2.64+0x40] ;  /* 0x00004004020c7981 */ /* 0x002ea4000c1e1100 */
[----:B--2---:R-:W-:-:S13]  /*09a0*/  ISETP.NE.AND P4, PT, R12, RZ, PT ;  /* 0x000000ff0c00720c */ /* 0x004fda0003f85270 */
[----:B------:R-:W-:Y:S01]  /*09b0*/  @!P4 FFMA.FTZ R10, R24, -R10, R13 ;  /* 0x8000000a180ac223 */ /* 0x000fe2000001000d */
[----:B------:R2:W-:Y:S04]  /*09c0*/  @P4 STG.E.U16 desc[UR4][R6.64+0x80], RZ ;  /* 0x000080ff06004986 */ /* 0x0005e8000c101504 */
[----:B------:R-:W-:-:S05]  /*09d0*/  @!P4 F2FP.F16.F32.PACK_AB R10, RZ, R10 ;  /* 0x0000000aff0ac23e */ /* 0x000fca00000000ff */
[----:B------:R2:W-:Y:S02]  /*09e0*/  @!P4 STG.E.U16 desc[UR4][R6.64+0x80], R10 ;  /* 0x0000800a0600c986 */ /* 0x0005e4000c101504 */
.L_x_261:
[----:B------:R-:W-:Y:S05]  /*09f0*/  BSYNC.RECONVERGENT B0 ;  /* 0x0000000000007941 */ /* 0x000fea0003800200 */
.L_x_260:
[----:B------:R-:W-:Y:S04]  /*0a00*/  BSSY.RECONVERGENT B0, `(.L_x_262) ;  /* 0x0000008000007945 */ /* 0x000fe80003800200 */
[----:B------:R-:W-:Y:S05]  /*0a10*/  @P0 BRA `(.L_x_263) ;  /* 0x0000000000180947 */ /* 0x000fea0003800000 */
[----:B------:R-:W3:Y:S02]  /*0a20*/  LDG.E.U8 R2, desc[UR4][R2.64+0x60] ;  /* 0x0000600402027981 */ /* 0x000ee4000c1e1100 */
[----:B---3--:R-:W-:-:S13]  /*0a30*/  ISETP.NE.AND P4, PT, R2, RZ, PT ;  /* 0x000000ff0200720c */ /* 0x008fda0003f85270 */
[----:B------:R-:W-:Y:S01]  /*0a40*/  @!P4 FFMA.FTZ R8, R24, -R8, R11 ;  /* 0x800000081808c223 */ /* 0x000fe2000001000b */
[----:B------:R3:W-:Y:S04]  /*0a50*/  @P4 STG.E.U16 desc[UR4][R6.64+0xc0], RZ ;  /* 0x0000c0ff06004986 */ /* 0x0007e8000c101504 */
[----:B------:R-:W-:-:S05]  /*0a60*/  @!P4 F2FP.F16.F32.PACK_AB R8, RZ, R8 ;  /* 0x00000008ff08c23e */ /* 0x000fca00000000ff */
[----:B------:R3:W-:Y:S02]  /*0a70*/  @!P4 STG.E.U16 desc[UR4][R6.64+0xc0], R8 ;  /* 0x0000c0080600c986 */ /* 0x0007e4000c101504 */
.L_x_263:
[----:B------:R-:W-:Y:S05]  /*0a80*/  BSYNC.RECONVERGENT B0 ;  /* 0x0000000000007941 */ /* 0x000fea0003800200 */
.L_x_262:
        /* <DEDUP_REMOVED lines=8> */
[----:B------:R-:W-:-:S05]  /*0b10*/  @!P1 F2FP.F16.F32.PACK_AB R0, RZ, R0 ;  /* 0x00000000ff00923e */ /* 0x000fca00000000ff */
[----:B------:R0:W-:Y:S02]  /*0b20*/  @!P1 STG.E.U16 desc[UR4][R6.64], R0 ;  /* 0x0000000006009986 */ /* 0x0001e4000c101504 */
.L_x_265:
[----:B------:R-:W-:Y:S05]  /*0b30*/  BSYNC.RECONVERGENT B0 ;  /* 0x0000000000007941 */ /* 0x000fea0003800200 */
.L_x_264:
        /* <DEDUP_REMOVED lines=8> */
.L_x_267:
[----:B------:R-:W-:Y:S05]  /*0bc0*/  BSYNC.RECONVERGENT B0 ;  /* 0x0000000000007941 */ /* 0x000fea0003800200 */
.L_x_266:
        /* <DEDUP_REMOVED lines=8> */
.L_x_269:
[----:B------:R-:W-:Y:S05]  /*0c50*/  BSYNC.RECONVERGENT B0 ;  /* 0x0000000000007941 */ /* 0x000fea0003800200 */
.L_x_268:
[----:B------:R-:W-:Y:S05]  /*0c60*/  @P0 EXIT ;  /* 0x000000000000094d */ /* 0x000fea0003800000 */
[----:B------:R-:W3:Y:S02]  /*0c70*/  LDG.E.U8 R4, desc[UR4][R4.64+0x60] ;  /* 0x0000600404047981 */ /* 0x000ee4000c1e1100 */
[----:B---3--:R-:W-:-:S13]  /*0c80*/  ISETP.NE.AND P0, PT, R4, RZ, PT ;  /* 0x000000ff0400720c */ /* 0x008fda0003f05270 */
[----:B------:R3:W-:Y:S01]  /*0c90*/  @P0 STG.E.U16 desc[UR4][R6.64+0xc0], RZ ;  /* 0x0000c0ff06000986 */ /* 0x0007e2000c101504 */
[----:B------:R-:W-:Y:S05]  /*0ca0*/  @P0 EXIT ;  /* 0x000000000000094d */ /* 0x000fea0003800000 */
[----:B------:R-:W-:-:S05]  /*0cb0*/  FFMA.FTZ R27, R29, -R27, R22 ;  /* 0x8000001b1d1b7223 */ /* 0x000fca0000010016 */
[----:B------:R-:W-:-:S05]  /*0cc0*/  F2FP.F16.F32.PACK_AB R27, RZ, R27 ;  /* 0x0000001bff1b723e */ /* 0x000fca00000000ff */
[----:B------:R-:W-:Y:S01]  /*0cd0*/  STG.E.U16 desc[UR4][R6.64+0xc0], R27 ;  /* 0x0000c01b06007986 */ /* 0x000fe2000c101504 */
[----:B------:R-:W-:Y:S05]  /*0ce0*/  EXIT ;  /* 0x000000000000794d */ /* 0x000fea0003800000 */
.L_x_270:
        /* <DEDUP_REMOVED lines=9> */
.L_x_11143:


//--------------------- .text._ZN43_GLOBAL__N__9ae7fba5_10_SoftMax_cu_9f978f6321softmax_warp_backwardIN3c104HalfES2_fLi6ELb0ELb1EEEvPT0_PKT_S7_iiiPKb --------------------------
	.section	.text._ZN43_GLOBAL__N__9ae7fba5_10_SoftMax_cu_9f978f6321softmax_warp_backwardIN3c104HalfES2_fLi6ELb0ELb1EEEvPT0_PKT_S7_iiiPKb,"ax",@progbits
	.align	128
.text._ZN43_GLOBAL__N__9ae7fba5_10_SoftMax_cu_9f978f6321softmax_warp_backwardIN3c104HalfES2_fLi6ELb0ELb1EEEvPT0_PKT_S7_iiiPKb:
        .type           _ZN43_GLOBAL__N__9ae7fba5_10_SoftMax_cu_9f978f6321softmax_warp_backwardIN3c104HalfES2_fLi6ELb0ELb1EEEvPT0_PKT_S7_iiiPKb,@function
        .size           _ZN43_GLOBAL__N__9ae7fba5_10_SoftMax_cu_9f978f6321softmax_warp_backwardIN3c104HalfES2_fLi6ELb0ELb1EEEvPT0_PKT_S7_iiiPKb,(.L_x_11144 - _ZN43_GLOBAL__N__9ae7fba5_10_SoftMax_cu_9f978f6321softmax_warp_backwardIN3c104HalfES2_fLi6ELb0ELb1EEEvPT0_PKT_S7_iiiPKb)
        .other          _ZN43_GLOBAL__N__9ae7fba5_10_SoftMax_cu_9f978f6321softmax_warp_backwardIN3c104HalfES2_fLi6ELb0ELb1EEEvPT0_PKT_S7_iiiPKb,@"STO_CUDA_ENTRY STV_DEFAULT"
_ZN43_GLOBAL__N__9ae7fba5_10_SoftMax_cu_9f978f6321softmax_warp_backwardIN3c104HalfES2_fLi6ELb0ELb1EEEvPT0_PKT_S7_iiiPKb:
        /* <DEDUP_REMOVED lines=10> */
[----:B------:R-:W0:Y:S01]  /*00a0*/  LDCU.64 UR4, c[0x0][0x358] ;  /* 0x00006b00ff0477ac */ /* 0x000e220008000a00 */
[----:B---3--:R-:W-:-:S03]  /*00b0*/  LOP3.LUT R2, R2, 0x1f, RZ, 0xc0, !PT ;  /* 0x0000001f02027812 */ /* 0x008fc600078ec0ff */
[----:B------:R-:W-:Y:S02]  /*00c0*/  SHF.L.U32 R0, R0, 0x1, RZ ;  /* 0x0000000100007819 */ /* 0x000fe400000006ff */
[----:B-1----:R-:W-:Y:S02]  /*00d0*/  ISETP.GE.AND P0, PT, R2, R13, PT ;  /* 0x0000000d0200720c */ /* 0x002fe40003f06270 */
[C---:B--2---:R-:W-:Y:S01]  /*00e0*/  IADD3 R20, PT, PT, -R0.reuse, UR6, RZ ;  /* 0x0000000600147c10 */ /* 0x044fe2000fffe1ff */
[----:B------:R-:W-:Y:S01]  /*00f0*/  IMAD R15, R0, UR7, R2 ;  /* 0x00000007000f7c24 */ /* 0x000fe2000f8e0202 */
[----:B------:R-:W-:Y:S02]  /*0100*/  IADD3 R0, PT, PT, R2, 0x20, RZ ;  /* 0x0000002002007810 */ /* 0x000fe40007ffe0ff */
[C---:B------:R-:W-:Y:S01]  /*0110*/  ISETP.LT.OR P1, PT, R20.reuse, 0x1, P0 ;  /* 0x000000011400780c */ /* 0x040fe20000721670 */
[----:B----4-:R-:W-:Y:S01]  /*0120*/  IMAD.WIDE R6, R15, 0x2, R6 ;  /* 0x000000020f067825 */ /* 0x010fe200078e0206 */
[----:B------:R-:W-:-:S02]  /*0130*/  ISETP.LT.OR P6, PT, R20, 0x2, P0 ;  /* 0x000000021400780c */ /* 0x000fc400007c1670 */
[C---:B------:R-:W-:Y:S02]  /*0140*/  IADD3 R2, P3, PT, R15.reuse, UR8, RZ ;  /* 0x000000080f027c10 */ /* 0x040fe4000ff7e0ff */
[----:B------:R-:W-:Y:S02]  /*0150*/  ISETP.GE.AND P2, PT, R0, R13, PT ;  /* 0x0000000d0000720c */ /* 0x000fe40003f46270 */
[----:B------:R-:W-:Y:S02]  /*0160*/  LEA.HI.X.SX32 R3, R15, UR9, 0x1, P3 ;  /* 0x000000090f037c11 */ /* 0x000fe400098f0eff */
[----:B------:R-:W-:Y:S01]  /*0170*/  ISETP.LT.OR P3, PT, R20, 0x1, P2 ;  /* 0x000000011400780c */ /* 0x000fe20001761670 */
[----:B------:R-:W-:Y:S01]  /*0180*/  HFMA2 R11, -RZ, RZ, 0, 0 ;  /* 0x00000000ff0b7431 */ /* 0x000fe200000001ff */
        /* <DEDUP_REMOVED lines=10> */
[----:B--2---:R-:W-:Y:S01]  /*0230*/  @!P1 HADD2.F32 R11, -RZ, R10.H0_H0 ;  /* 0x2000000aff0b9230 */ /* 0x004fe20000004100 */
[----:B------:R-:W-:-:S02]  /*0240*/  MOV R10, RZ ;  /* 0x000000ff000a7202 */ /* 0x000fc40000000f00 */
[----:B---3--:R-:W-:Y:S02]  /*0250*/  ISETP.NE.AND P5, PT, R0, RZ, PT ;  /* 0x000000ff0000720c */ /* 0x008fe40003fa5270 */
[----:B------:R-:W-:Y:S01]  /*0260*/  FADD.FTZ R16, RZ, R11 ;  /* 0x0000000bff107221 */ /* 0x000fe20000010000 */
[----:B------:R-:W-:Y:S01]  /*0270*/  HFMA2 R0, -RZ, RZ, 0, 0 ;  /* 0x00000000ff007431 */ /* 0x000fe200000001ff */
[----:B----4-:R-:W-:Y:S01]  /*0280*/  ISETP.NE.AND P4, PT, R14, RZ, PT ;  /* 0x000000ff0e00720c */ /* 0x010fe20003f85270 */
[----:B------:R-:W-:-:S03]  /*0290*/  @!P6 HADD2.F32 R10, -RZ, R8.H0_H0 ;  /* 0x20000008ff0ae230 */ /* 0x000fc60000004100 */
[----:B------:R-:W-:Y:S01]  /*02a0*/  FSEL R9, R16, RZ, !P4 ;  /* 0x000000ff10097208 */ /* 0x000fe20006000000 */
[----:B------:R-:W-:Y:S02]  /*02b0*/  @!P3 HADD2.F32 R0, -RZ, R12.H0_H0 ;  /* 0x2000000cff00b230 */ /* 0x000fe40000004100 */
        /* <DEDUP_REMOVED lines=8> */
[----:B------:R-:W-:-:S03]  /*0340*/  MOV R12, RZ ;  /* 0x000000ff000c7202 */ /* 0x000fc60000000f00 */
[----:B------:R-:W0:Y:S02]  /*0350*/  SHFL.BFLY PT, R8, R9, 0x10, 0x1f ;  /* 0x0e001f0009087f89 */ /* 0x000e2400000e0000 */
[----:B0-----:R-:W-:-:S05]  /*0360*/  FADD.FTZ R8, R9, R8 ;  /* 0x0000000809087221 */ /* 0x001fca0000010000 */
[----:B------:R-:W-:Y:S01]  /*0370*/  SHFL.BFLY PT, R21, R8, 0x8, 0x1f ;  /* 0x0d001f0008157f89 */ /* 0x000fe200000e0000 */
[----:B--2---:R-:W-:Y:S02]  /*0380*/  ISETP.NE.AND P0, PT, R6, RZ, PT ;  /* 0x000000ff0600720c */ /* 0x004fe40003f05270 */
[----:B------:R-:W0:Y:S01]  /*0390*/  LDC.64 R6, c[0x0][0x390] ;  /* 0x0000e400ff067b82 */ /* 0x000e220000000a00 */
[----:B---3--:R-:W-:-:S10]  /*03a0*/  @!P5 HADD2.F32 R12, -RZ, R22.H0_H0 ;  /* 0x20000016ff0cd230 */ /* 0x008fd40000004100 */
[----:B------:R-:W-:Y:S01]  /*03b0*/  @!P0 FADD.FTZ R17, R17, R12 ;  /* 0x0000000c11118221 */ /* 0x000fe20000010000 */
[----:B------:R-:W-:Y:S01]  /*03c0*/  ISETP.NE.AND P0, PT, R18, RZ, PT ;  /* 0x000000ff1200720c */ /* 0x000fe20003f05270 */
[----:B0-----:R-:W-:-:S05]  /*03d0*/  IMAD.WIDE R6, R15, 0x2, R6 ;  /* 0x000000020f067825 */ /* 0x001fca00078e0206 */
[----:B------:R-:W5:Y:S01]  /*03e0*/  @!P1 LDG.E.U16 R14, desc[UR4][R6.64] ;  /* 0x00000004060e9981 */ /* 0x000f62000c1e1500 */
[----:B------:R-:W-:-:S03]  /*03f0*/  @!P6 IMAD.WIDE.U32 R18, R13, 0x2, R6 ;  /* 0x000000020d12e825 */ /* 0x000fc600078e0006 */
[----:B------:R0:W5:Y:S04]  /*0400*/  @!P3 LDG.E.U16 R16, desc[UR4][R6.64+0x40] ;  /* 0x000040040610b981 */ /* 0x000168000c1e1500 */
[----:B------:R1:W2:Y:S01]  /*0410*/  @!P6 LDG.E.U16 R18, desc[UR4][R18.64] ;  /* 0x000000041212e981 */ /* 0x0002a2000c1e1500 */
[----:B0-----:R-:W-:-:S06]  /*0420*/  @!P5 IMAD.WIDE.U32 R6, R13, 0x2, R6 ;  /* 0x000000020d06d825 */ /* 0x001fcc00078e0006 */
[----:B------:R0:W5:Y:S04]  /*0430*/  @!P5 LDG.E.U16 R6, desc[UR4][R6.64+0x40] ;  /* 0x000040040606d981 */ /* 0x000168000c1e1500 */
[----:B------:R-:W3:Y:S02]  /*0440*/  SHFL.BFLY PT, R22, R17, 0x10, 0x1f ;  /* 0x0e001f0011167f89 */ /* 0x000ee400000e0000 */
[----:B---3--:R-:W-:-:S05]  /*0450*/  FADD.FTZ R22, R17, R22 ;  /* 0x0000001611167221 */ /* 0x008fca0000010000 */
[----:B------:R-:W3:Y:S01]  /*0460*/  SHFL.BFLY PT, R23, R22, 0x8, 0x1f ;  /* 0x0d001f0016177f89 */ /* 0x000ee200000e0000 */
[----:B------:R-:W-:-:S05]  /*0470*/  FADD.FTZ R21, R8, R21 ;  /* 0x0000001508157221 */ /* 0x000fca0000010000 */
[----:B------:R-:W4:Y:S01]  /*0480*/  SHFL.BFLY PT, R24, R21, 0x4, 0x1f ;  /* 0x0c801f0015187f89 */ /* 0x000f2200000e0000 */
[----:B---3--:R-:W-:-:S05]  /*0490*/  FADD.FTZ R23, R22, R23 ;  /* 0x0000001716177221 */ /* 0x008fca0000010000 */
[----:B------:R-:W3:Y:S01]  /*04a0*/  SHFL.BFLY PT, R26, R23, 0x4, 0x1f ;  /* 0x0c801f00171a7f89 */ /* 0x000ee200000e0000 */
[----:B----4-:R-:W-:-:S05]  /*04b0*/  FADD.FTZ R24, R21, R24 ;  /* 0x0000001815187221 */ /* 0x010fca0000010000 */
[----:B-1----:R-:W1:Y:S01]  /*04c0*/  SHFL.BFLY PT, R19, R24, 0x2, 0x1f ;  /* 0x0c401f0018137f89 */ /* 0x002e6200000e0000 */
[----:B---3--:R-:W-:-:S05]  /*04d0*/  FADD.FTZ R26, R23, R26 ;  /* 0x0000001a171a7221 */ /* 0x008fca0000010000 */
[----:B------:R-:W3:Y:S01]  /*04e0*/  SHFL.BFLY PT, R9, R26, 0x2, 0x1f ;  /* 0x0c401f001a097f89 */ /* 0x000ee200000e0000 */
[----:B------:R-:W-:Y:S02]  /*04f0*/  HFMA2 R17, -RZ, RZ, 0, 0 ;  /* 0x00000000ff117431 */ /* 0x000fe400000001ff */
[----:B-1----:R-:W-:Y:S01]  /*0500*/  FADD.FTZ R19, R24, R19 ;  /* 0x0000001318137221 */ /* 0x002fe20000010000 */
[----:B------:R-:W-:Y:S02]  /*0510*/  HFMA2 R21, -RZ, RZ, 0, 0 ;  /* 0x00000000ff157431 */ /* 0x000fe400000001ff */
[----:B---3--:R-:W-:Y:S02]  /*0520*/  FADD.FTZ R25, R26, R9 ;  /* 0x000000091a197221 */ /* 0x008fe40000010000 */
[----:B------:R-:W1:Y:S01]  /*0530*/  LDC.64 R8, c[0x0][0x380] ;  /* 0x0000e000ff087b82 */ /* 0x000e620000000a00 */
[----:B------:R0:W3:Y:S04]  /*0540*/  SHFL.BFLY PT, R22, R19, 0x1, 0x1f ;  /* 0x0c201f0013167f89 */ /* 0x0000e800000e0000 */
[----:B------:R0:W4:Y:S01]  /*0550*/  SHFL.BFLY PT, R28, R25, 0x1, 0x1f ;  /* 0x0c201f00191c7f89 */ /* 0x00012200000e0000 */
[----:B--2---:R-:W-:Y:S01]  /*0560*/  @!P6 HADD2.F32 R17, -RZ, R18.H0_H0 ;  /* 0x20000012ff11e230 */ /* 0x004fe20000004100 */
[----:B------:R-:W-:-:S02]  /*0570*/  ISETP.GE.AND P6, PT, R20, 0x1, PT ;  /* 0x000000011400780c */ /* 0x000fc40003fc6270 */
[----:B------:R-:W-:-:S11]  /*0580*/  MOV R18, RZ ;  /* 0x000000ff00127202 */ /* 0x000fd60000000f00 */
[----:B01-34-:R-:W-:Y:S05]  /*0590*/  @!P6 EXIT ;  /* 0x000000000000e94d */ /* 0x01bfea0003800000 */
[----:B------:R-:W-:Y:S01]  /*05a0*/  BSSY.RECONVERGENT B0, `(.L_x_271) ;  /* 0x000000c000007945 */ /* 0x000fe20003800200 */
[----:B------:R-:W-:Y:S01]  /*05b0*/  ISETP.NE.AND P6, PT, R20, 0x1, PT ;  /* 0x000000011400780c */ /* 0x000fe20003fc5270 */
[----:B-----5:R-:W-:Y:S02]  /*05c0*/  @!P1 HADD2.F32 R18, -RZ, R14.H0_H0 ;  /* 0x2000000eff129230 */ /* 0x020fe40000004100 */
[----:B------:R-:W-:Y:S01]  /*05d0*/  FADD.FTZ R22, R19, R22 ;  /* 0x0000001613167221 */ /* 0x000fe20000010000 */
[----:B------:R-:W-:Y:S02]  /*05e0*/  @!P3 HADD2.F32 R21, -RZ, R16.H0_H0 ;  /* 0x20000010ff15b230 */ /* 0x000fe40000004100 */
[----:B------:R-:W-:Y:S01]  /*05f0*/  FADD.FTZ R7, R25, R28 ;  /* 0x0000001c19077221 */ /* 0x000fe20000010000 */
[----:B------:R-:W-:Y:S01]  /*0600*/  IMAD.WIDE R8, R15, 0x2, R8 ;  /* 0x000000020f087825 */ /* 0x000fe200078e0208 */
[----:B------:R-:W-:Y:S06]  /*0610*/  @P0 BRA `(.L_x_272) ;  /* 0x0000000000100947 */ /* 0x000fec0003800000 */
[----:B------:R-:W-:Y:S01]  /*0620*/  @!P4 FFMA.FTZ R18, R22, -R18, R11 ;  /* 0x800000121612c223 */ /* 0x000fe2000001000b */
[----:B------:R0:W-:Y:S04]  /*0630*/  @P4 STG.E.U16 desc[UR4][R8.64], RZ ;  /* 0x000000ff08004986 */ /* 0x0001e8000c101504 */
[----:B------:R-:W-:-:S05]  /*0640*/  @!P4 F2FP.F16.F32.PACK_AB R18, RZ, R18 ;  /* 0x00000012ff12c23e */ /* 0x000fca00000000ff */
[----:B------:R0:W-:Y:S02]  /*0650*/  @!P4 STG.E.U16 desc[UR4][R8.64], R18 ;  /* 0x000000120800c986 */ /* 0x0001e4000c101504 */
.L_x_272:
[----:B------:R-:W-:Y:S05]  /*0660*/  BSYNC.RECONVERGENT B0 ;  /* 0x0000000000007941 */ /* 0x000fea0003800200 */
.L_x_271:
[----:B------:R-:W-:Y:S04]  /*0670*/  BSSY.RECONVERGENT B0, `(.L_x_273) ;  /* 0x0000008000007945 */ /* 0x000fe80003800200 */
[----:B------:R-:W-:Y:S05]  /*0680*/  @P2 BRA `(.L_x_274) ;  /* 0x0000000000182947 */ /* 0x000fea0003800000 */
[----:B------:R-:W2:Y:S02]  /*0690*/  LDG.E.U8 R2, desc[UR4][R2.64+0x20] ;  /* 0x0000200402027981 */ /* 0x000ea4000c1e1100 */
[----:B--2---:R-:W-:-:S13]  /*06a0*/  ISETP.NE.AND P1, PT, R2, RZ, PT ;  /* 0x000000ff0200720c */ /* 0x004fda0003f25270 */
[----:B------:R-:W-:Y:S01]  /*06b0*/  @!P1 FFMA.FTZ R21, R22, -R21, R0 ;  /* 0x8000001516159223 */ /* 0x000fe20000010000 */
[----:B------:R1:W-:Y:S04]  /*06c0*/  @P1 STG.E.U16 desc[UR4][R8.64+0x40], RZ ;  /* 0x000040ff08001986 */ /* 0x0003e8000c101504 */
[----:B------:R-:W-:-:S05]  /*06d0*/  @!P1 F2FP.F16.F32.PACK_AB R21, RZ, R21 ;  /* 0x00000015ff15923e */ /* 0x000fca00000000ff */
[----:B------:R1:W-:Y:S02]  /*06e0*/  @!P1 STG.E.U16 desc[UR4][R8.64+0x40], R21 ;  /* 0x0000401508009986 */ /* 0x0003e4000c101504 */
.L_x_274:
[----:B------:R-:W-:Y:S05]  /*06f0*/  BSYNC.RECONVERGENT B0 ;  /* 0x0000000000007941 */ /* 0x000fea0003800200 */
.L_x_273:
        /* <DEDUP_REMOVED lines=8> */
[----:B------:R-:W-:-:S05]  /*0780*/  @!P0 F2FP.F16.F32.PACK_AB R17, RZ, R17 ;  /* 0x00000011ff11823e */ /* 0x000fca00000000ff */
[----:B------:R0:W-:Y:S02]  /*0790*/  @!P0 STG.E.U16 desc[UR4][R8.64], R17 ;  /* 0x0000001108008986 */ /* 0x0001e4000c101504 */
.L_x_276:
[----:B------:R-:W-:Y:S05]  /*07a0*/  BSYNC.RECONVERGENT B0 ;  /* 0x0000000000007941 */ /* 0x000fea0003800200 */
.L_x_275:
[----:B------:R-:W-:Y:S05]  /*07b0*/  @P2 EXIT ;  /* 0x000000000000294d */ /* 0x000fea0003800000 */
[----:B------:R-:W2:Y:S01]  /*07c0*/  LDG.E.U8 R4, desc[UR4][R4.64+0x20] ;  /* 0x0000200404047981 */ /* 0x000ea2000c1e1100 */
[----:B------:R-:W-:Y:S01]  /*07d0*/  MOV R0, RZ ;  /* 0x000000ff00007202 */ /* 0x000fe20000000f00 */
[----:B------:R-:W-:Y:S01]  /*07e0*/  @!P5 HADD2.F32 R0, -RZ, R6.H0_H0 ;  /* 0x20000006ff00d230 */ /* 0x000fe20000004100 */
[----:B--2---:R-:W-:-:S13]  /*07f0*/  ISETP.NE.AND P0, PT, R4, RZ, PT ;  /* 0x000000ff0400720c */ /* 0x004fda0003f05270 */
[----:B------:R1:W-:Y:S01]  /*0800*/  @P0 STG.E.U16 desc[UR4][R8.64+0x40], RZ ;  /* 0x000040ff08000986 */ /* 0x0003e2000c101504 */
[----:B------:R-:W-:Y:S05]  /*0810*/  @P0 EXIT ;  /* 0x000000000000094d */ /* 0x000fea0003800000 */
[----:B------:R-:W-:-:S05]  /*0820*/  FFMA.FTZ R0, R7, -R0, R12 ;  /* 0x8000000007007223 */ /* 0x000fca000001000c */
[----:B------:R-:W-:-:S05]  /*0830*/  F2FP.F16.F32.PACK_AB R0, RZ, R0 ;  /* 0x00000000ff00723e */ /* 0x000fca00000000ff */
[----:B------:R-:W-:Y:S01]  /*0840*/  STG.E.U16 desc[UR4][R8.64+0x40], R0 ;  /* 0x0000400008007986 */ /* 0x000fe2000c101504 */
[----:B------:R-:W-:Y:S05]  /*0850*/  EXIT ;  /* 0x000000000000794d */ /* 0x000fea0003800000 */
.L_x_277:
        /* <DEDUP_REMOVED lines=10> */
.L_x_11144:


//--------------------- .text._ZN43_GLOBAL__N__9ae7fba5_10_SoftMax_cu_9f978f6321softmax_warp_backwardIN3c104HalfES2_fLi5ELb0ELb1EEEvPT0_PKT_S7_iiiPKb --------------------------
	.section	.text._ZN43_GLOBAL__N__9ae7fba5_10_SoftMax_cu_9f978f6321softmax_warp_backwardIN3c104HalfES2_fLi5ELb0ELb1EEEvPT0_PKT_S7_iiiPKb,"ax",@progbits
	.align	128
.text._ZN43_GLOBAL__N__9ae7fba5_10_SoftMax_cu_9f978f6321softmax_warp_backwardIN3c104HalfES2_fLi5ELb0ELb1EEEvPT0_PKT_S7_iiiPKb:
        .type           _ZN43_GLOBAL__N__9ae7fba5_10_SoftMax_cu_9f978f6321softmax_warp_backwardIN3c104HalfES2_fLi5ELb0ELb1EEEvPT0_PKT_S7_iiiPKb,@function
        .size           _ZN43_GLOBAL__N__9ae7fba5_10_SoftMax_cu_9f978f6321softmax_warp_backwardIN3c104HalfES2_fLi5ELb0ELb1EEEvPT0_PKT_S7_iiiPKb,(.L_x_11145 - _ZN43_GLOBAL__N__9ae7fba5_10_SoftMax_cu_9f978f6321softmax_warp_backwardIN3c104HalfES2_fLi5ELb0ELb1EEEvPT0_PKT_S7_iiiPKb)
        .other          _ZN43_GLOBAL__N__9ae7fba5_10_SoftMax_cu_9f978f6321softmax_warp_backwardIN3c104HalfES2_fLi5ELb0ELb1EEEvPT0_PKT_S7_iiiPKb,@"STO_CUDA_ENTRY STV_DEFAULT"
_ZN43_GLOBAL__N__9ae7fba5_10_SoftMax_cu_9f978f6321softmax_warp_backwardIN3c104HalfES2_fLi5ELb0ELb1EEEvPT0_PKT_S7_iiiPKb:
        /* <DEDUP_REMOVED lines=23> */
[--C-:B------:R-:W-:Y:S02]  /*0170*/  @!P1 SHF.L.U64.HI R10, R5, 0x1, R0.reuse ;  /* 0x00000001050a9819 */ /* 0x100fe40000010200 */
[C---:B------:R-:W-:Y:S01]  /*0180*/  @!P0 SHF.L.U32 R11, R6.reuse, 0x1, RZ ;  /* 0x00000001060b8819 */ /* 0x040fe200000006ff */
[----:B------:R-:W-:Y:S01]  /*0190*/  @!P0 IMAD.X R9, RZ, RZ, R0, P2 ;  /* 0x000000ffff098224 */ /* 0x000fe200010e0600 */
[----:B------:R-:W2:Y:S04]  /*01a0*/  @!P0 LDC.64 R2, c[0x0][0x388] ;  /* 0x0000e200ff028b82 */ /* 0x000ea80000000a00 */
[----:B------:R-:W-:-:S02]  /*01b0*/  @!P0 SHF.L.U64.HI R6, R6, 0x1, R9 ;  /* 0x0000000106068819 */ /* 0x000fc40000010209 */
        /* <DEDUP_REMOVED lines=13> */
[----:B------:R-:W-:-:S03]  /*0290*/  IMAD.MOV.U32 R16, RZ, RZ, RZ ;  /* 0x000000ffff107224 */ /* 0x000fc600078e00ff */
[----:B------:R-:W-:Y:S01]  /*02a0*/  @!P1 IADD3.X R15, PT, PT, R10, R15, RZ, P2, !PT ;  /* 0x0000000f0a0f9210 */ /* 0x000fe200017fe4ff */
[----:B------:R-:W-:-:S04]  /*02b0*/  IMAD.MOV.U32 R10, RZ, RZ, RZ ;  /* 0x000000ffff0a7224 */ /* 0x000fc800078e00ff */
[----:B------:R0:W5:Y:S01]  /*02c0*/  @!P1 LDG.E.U16 R14, desc[UR4][R14.64] ;  /* 0x000000040e0e9981 */ /* 0x000162000c1e1500 */
[----:B--2---:R-:W-:Y:S01]  /*02d0*/  @!P1 HADD2.F32 R16, -RZ, R18.H0_H0 ;  /* 0x20000012ff109230 */ /* 0x004fe20000004100 */
[----:B----4-:R-:W-:Y:S01]  /*02e0*/  ISETP.NE.AND P2, PT, R8, RZ, PT ;  /* 0x000000ff0800720c */ /* 0x010fe20003f45270 */
[----:B------:R-:W-:-:S03]  /*02f0*/  @!P0 HADD2.F32 R10, -RZ, R12.H0_H0 ;  /* 0x2000000cff0a8230 */ /* 0x000fc60000004100 */
[----:B------:R-:W-:Y:S01]  /*0300*/  FADD.FTZ R8, RZ, R16 ;  /* 0x00000010ff087221 */ /* 0x000fe20000010000 */
[----:B------:R-:W-:Y:S01]  /*0310*/  ISETP.NE.AND P4, PT, R20, RZ, PT ;  /* 0x000000ff1400720c */ /* 0x000fe20003f85270 */
[----:B------:R-:W-:-:S03]  /*0320*/  FADD.FTZ R9, RZ, R10 ;  /* 0x0000000aff097221 */ /* 0x000fc60000010000 */
[----:B------:R-:W-:Y:S02]  /*0330*/  SEL R12, R8, RZ, !P2 ;  /* 0x000000ff080c7207 */ /* 0x000fe40005000000 */
        /* <DEDUP_REMOVED lines=30> */
[----:B-----5:R-:W-:Y:S01]  /*0520*/  @!P1 HADD2.F32 R9, -RZ, R14.H0_H0 ;  /* 0x2000000eff099230 */ /* 0x020fe20000004100 */
[----:B---3--:R-:W-:-:S04]  /*0530*/  LEA R6, P5, R5, UR6, 0x1 ;  /* 0x0000000605067c11 */ /* 0x008fc8000f8a08ff */
[----:B------:R-:W-:Y:S02]  /*0540*/  LEA.HI.X R7, R5, UR7, R0, 0x1, P5 ;  /* 0x0000000705077c11 */ /* 0x000fe4000a8f0c00 */
[----:B------:R-:W-:Y:S07]  /*0550*/  @P4 BRA `(.L_x_279) ;  /* 0x0000000000104947 */ /* 0x000fee0003800000 */
[----:B------:R-:W-:Y:S01]  /*0560*/  @!P2 FFMA.FTZ R9, R13, -R9, R16 ;  /* 0x800000090d09a223 */ /* 0x000fe20000010010 */
[----:B------:R0:W-:Y:S04]  /*0570*/  @P2 STG.E.U16 desc[UR4][R6.64], RZ ;  /* 0x000000ff06002986 */ /* 0x0001e8000c101504 */
[----:B------:R-:W-:-:S05]  /*0580*/  @!P2 F2FP.F16.F32.PACK_AB R9, RZ, R9 ;  /* 0x00000009ff09a23e */ /* 0x000fca00000000ff */
[----:B------:R0:W-:Y:S02]  /*0590*/  @!P2 STG.E.U16 desc[UR4][R6.64], R9 ;  /* 0x000000090600a986 */ /* 0x0001e4000c101504 */
.L_x_279:
[----:B------:R-:W-:Y:S05]  /*05a0*/  BSYNC.RECONVERGENT B0 ;  /* 0x0000000000007941 */ /* 0x000fea0003800200 */
.L_x_278:
[----:B------:R-:W-:Y:S05]  /*05b0*/  @P3 EXIT ;  /* 0x000000000000394d */ /* 0x000fea0003800000 */
[----:B------:R-:W3:Y:S01]  /*05c0*/  LDG.E.U8 R2, desc[UR4][R2.64] ;  /* 0x0000000402027981 */ /* 0x000ee2000c1e1100 */
[----:B------:R-:W-:Y:S02]  /*05d0*/  HFMA2 R5, -RZ, RZ, 0, 0 ;  /* 0x00000000ff057431 */ /* 0x000fe400000001ff */
[----:B------:R-:W-:Y:S02]  /*05e0*/  @!P0 HADD2.F32 R5, -RZ, R11.H0_H0 ;  /* 0x2000000bff058230 */ /* 0x000fe40000004100 */
[----:B--2---:R-:W-:Y:S01]  /*05f0*/  FADD.FTZ R15, R12, R15 ;  /* 0x0000000f0c0f7221 */ /* 0x004fe20000010000 */
[----:B---3--:R-:W-:-:S13]  /*0600*/  ISETP.NE.AND P1, PT, R2, RZ, PT ;  /* 0x000000ff0200720c */ /* 0x008fda0003f25270 */
[----:B0-----:R-:W-:-:S05]  /*0610*/  @P1 IMAD.WIDE R8, R4, 0x2, R6 ;  /* 0x0000000204081825 */ /* 0x001fca00078e0206 */
[----:B------:R0:W-:Y:S01]  /*0620*/  @P1 STG.E.U16 desc[UR4][R8.64], RZ ;  /* 0x000000ff08001986 */ /* 0x0001e2000c101504 */
[----:B------:R-:W-:Y:S05]  /*0630*/  @P1 EXIT ;  /* 0x000000000000194d */ /* 0x000fea0003800000 */
[----:B------:R-:W-:-:S05]  /*0640*/  FFMA.FTZ R5, R15, -R5, R10 ;  /* 0x800000050f057223 */ /* 0x000fca000001000a */
[----:B------:R-:W-:Y:S01]  /*0650*/  F2FP.F16.F32.PACK_AB R0, RZ, R5 ;  /* 0x00000005ff00723e */ /* 0x000fe200000000ff */
[----:B------:R-:W-:-:S05]  /*0660*/  IMAD.WIDE R4, R4, 0x2, R6 ;  /* 0x0000000204047825 */ /* 0x000fca00078e0206 */
[----:B------:R-:W-:Y:S01]  /*0670*/  STG.E.U16 desc[UR4][R4.64], R0 ;  /* 0x0000000004007986 */ /* 0x000fe2000c101504 */
[----:B------:R-:W-:Y:S05]  /*0680*/  EXIT ;  /* 0x000000000000794d */ /* 0x000fea0003800000 */
.L_x_280:
        /* <DEDUP_REMOVED lines=15> */
.L_x_11145:


//--------------------- .text._ZN43_GLOBAL__N__9ae7fba5_10_SoftMax_cu_9f978f6321softmax_warp_backwardIN3c104HalfES2_fLi4ELb0ELb1EEEvPT0_PKT_S7_iiiPKb --------------------------
	.section	.text._ZN43_GLOBAL__N__9ae7fba5_10_SoftMax_cu_9f978f6321softmax_warp_backwardIN3c104HalfES2_fLi4ELb0ELb1EEEvPT0_PKT_S7_iiiPKb,"ax",@progbits
	.align	128
.text._ZN43_GLOBAL__N__9ae7fba5_10_SoftMax_cu_9f978f6321softmax_warp_backwardIN3c104HalfES2_fLi4ELb0ELb1EEEvPT0_PKT_S7_iiiPKb:
        .type           _ZN43_GLOBAL__N__9ae7fba5_10_SoftMax_cu_9f978f6321softmax_warp_backwardIN3c104HalfES2_fLi4ELb0ELb1EEEvPT0_PKT_S7_iiiPKb,@function
        .size           _ZN43_GLOBAL__N__9ae7fba5_10_SoftMax_cu_9f978f6321softmax_warp_backwardIN3c104HalfES2_fLi4ELb0ELb1EEEvPT0_PKT_S7_iiiPKb,(.L_x_11146 - _ZN43_GLOBAL__N__9ae7fba5_10_SoftMax_cu_9f978f6321softmax_warp_backwardIN3c104HalfES2_fLi4ELb0ELb1EEEvPT0_PKT_S7_iiiPKb)
        .other          _ZN43_GLOBAL__N__9ae7fba5_10_SoftMax_cu_9f978f6321softmax_warp_backwardIN3c104HalfES2_fLi4ELb0ELb1EEEvPT0_PKT_S7_iiiPKb,@"STO_CUDA_ENTRY STV_DEFAULT"
_ZN43_GLOBAL__N__9ae7fba5_10_SoftMax_cu_9f978f6321softmax_warp_backwardIN3c104HalfES2_fLi4ELb0ELb1EEEvPT0_PKT_S7_iiiPKb:
        /* <DEDUP_REMOVED lines=41> */
[----:B------:R-:W-:-:S04]  /*0290*/  HFMA2 R16, -RZ, RZ, 0, 0 ;  /* 0x00000000ff107431 */ /* 0x000fc800000001ff */
[----:B------:R-:W-:Y:S02]  /*02a0*/  @!P1 IMAD.X R15, R10, 0x1, R15, P2 ;  /* 0x000000010a0f9824 */ /* 0x000fe400010e060f */
[----:B------:R-:W-:-:S03]  /*02b0*/  IMAD.MOV.U32 R10, RZ, RZ, RZ ;  /* 0x000000ffff0a7224 */ /* 0x000fc600078e00ff */
        /* <DEDUP_REMOVED lines=31> */
[----:B0-----:R-:W-:Y:S01]  /*04b0*/  MOV R9, RZ ;  /* 0x000000ff00097202 */ /* 0x001fe20000000f00 */
[----:B-----5:R-:W-:Y:S01]  /*04c0*/  @!P1 HADD2.F32 R9, -RZ, R14.H0_H0 ;  /* 0x2000000eff099230 */ /* 0x020fe20000004100 */
[----:B------:R-:W-:Y:S01]  /*04d0*/  ISETP.EQ.OR P3, PT, R17, 0x1, P4 ;  /* 0x000000011100780c */ /* 0x000fe20002762670 */
[----:B-1----:R-:W-:Y:S01]  /*04e0*/  FADD.FTZ R21, R21, R12 ;  /* 0x0000000c15157221 */ /* 0x002fe20000010000 */
[----:B---3--:R-:W-:-:S04]  /*04f0*/  LEA R6, P5, R5, UR6, 0x1 ;  /* 0x0000000605067c11 */ /* 0x008fc8000f8a08ff */
[----:B------:R-:W-:-:S03]  /*0500*/  LEA.HI.X R7, R5, UR7, R0, 0x1, P5 ;  /* 0x0000000705077c11 */ /* 0x000fc6000a8f0c00 */
[----:B------:R-:W-:Y:S06]  /*0510*/  @P4 BRA `(.L_x_282) ;  /* 0x0000000000104947 */ /* 0x000fec0003800000 */
[----:B------:R-:W-:Y:S01]  /*0520*/  @!P2 FFMA.FTZ R9, R21, -R9, R16 ;  /* 0x800000091509a223 */ /* 0x000fe20000010010 */
[----:B------:R0:W-:Y:S04]  /*0530*/  @P2 STG.E.U16 desc[UR4][R6.64], RZ ;  /* 0x000000ff06002986 */ /* 0x0001e8000c101504 */
[----:B------:R-:W-:-:S05]  /*0540*/  @!P2 F2FP.F16.F32.PACK_AB R9, RZ, R9 ;  /* 0x00000009ff09a23e */ /* 0x000fca00000000ff */
[----:B------:R0:W-:Y:S02]  /*0550*/  @!P2 STG.E.U16 desc[UR4][R6.64], R9 ;  /* 0x000000090600a986 */ /* 0x0001e4000c101504 */
.L_x_282:
[----:B------:R-:W-:Y:S05]  /*0560*/  BSYNC.RECONVERGENT B0 ;  /* 0x0000000000007941 */ /* 0x000fea0003800200 */
.L_x_281:
[----:B------:R-:W-:Y:S05]  /*0570*/  @P3 EXIT ;  /* 0x000000000000394d */ /* 0x000fea0003800000 */
[----:B------:R-:W3:Y:S01]  /*0580*/  LDG.E.U8 R2, desc[UR4][R2.64] ;  /* 0x0000000402027981 */ /* 0x000ee2000c1e1100 */
[----:B------:R-:W-:Y:S02]  /*0590*/  IMAD.MOV.U32 R5, RZ, RZ, RZ ;  /* 0x000000ffff057224 */ /* 0x000fe400078e00ff */
[----:B--2---:R-:W-:Y:S01]  /*05a0*/  FADD.FTZ R13, R22, R13 ;  /* 0x0000000d160d7221 */ /* 0x004fe20000010000 */
[----:B------:R-:W-:Y:S01]  /*05b0*/  @!P0 HADD2.F32 R5, -RZ, R11.H0_H0 ;  /* 0x2000000bff058230 */ /* 0x000fe20000004100 */
        /* <DEDUP_REMOVED lines=9> */
.L_x_283:
        /* <DEDUP_REMOVED lines=11> */
.L_x_11146:


//--------------------- .text._ZN43_GLOBAL__N__9ae7fba5_10_SoftMax_cu_9f978f6321softmax_warp_backwardIN3c104HalfES2_fLi3ELb0ELb1EEEvPT0_PKT_S7_iiiPKb --------------------------
	.section	.text._ZN43_GLOBAL__N__9ae7fba5_10_SoftMax_cu_9f978f6321softmax_warp_backwardIN3c104HalfES2_fLi3ELb0ELb1EEEvPT0_PKT_S7_iiiPKb,"ax",@progbits
	.align	128
.text._ZN43_GLOBAL__N__9ae7fba5_10_SoftMax_cu_9f978f6321softmax_warp_backwardIN3c104HalfES2_fLi3ELb0ELb1EEEvPT0_PKT_S7_iiiPKb:
        .type           _ZN43_GLOBAL__N__9ae7fba5_10_SoftMax_cu_9f978f6321softmax_warp_backwardIN3c104HalfES2_fLi3ELb0ELb1EEEvPT0_PKT_S7_iiiPKb,@function
        .size           _ZN43_GLOBAL__N__9ae7fba5_10_SoftMax_cu_9f978f6321softmax_warp_backwardIN3c104HalfES2_fLi3ELb0ELb1EEEvPT0_PKT_S7_iiiPKb,(.L_x_11147 - _ZN43_GLOBAL__N__9ae7fba5_10_SoftMax_cu_9f978f6321softmax_warp_backwardIN3c104HalfES2_fLi3ELb0ELb1EEEvPT0_PKT_S7_iiiPKb)
        .other          _ZN43_GLOBAL__N__9ae7fba5_10_SoftMax_cu_9f978f6321softmax_warp_backwardIN3c104HalfES2_fLi3ELb0ELb1EEEvPT0_PKT_S7_iiiPKb,@"STO_CUDA_ENTRY STV_DEFAULT"
_ZN43_GLOBAL__N__9ae7fba5_10_SoftMax_cu_9f978f6321softmax_warp_backwardIN3c104HalfES2_fLi3ELb0ELb1EEEvPT0_PKT_S7_iiiPKb:
        /* <DEDUP_REMOVED lines=71> */
[----:B-1----:R-:W-:Y:S02]  /*0470*/  HFMA2 R9, -RZ, RZ, 0, 0 ;  /* 0x00000000ff097431 */ /* 0x002fe400000001ff */
[----:B-----5:R-:W-:Y:S01]  /*0480*/  @!P1 HADD2.F32 R9, -RZ, R14.H0_H0 ;  /* 0x2000000eff099230 */ /* 0x020fe20000004100 */
[----:B------:R-:W-:Y:S01]  /*0490*/  ISETP.EQ.OR P3, PT, R17, 0x1, P4 ;  /* 0x000000011100780c */ /* 0x000fe20002762670 */
[----:B0-----:R-:W-:Y:S01]  /*04a0*/  FADD.FTZ R13, R20, R13 ;  /* 0x0000000d140d7221 */ /* 0x001fe20000010000 */
[----:B---3--:R-:W-:-:S04]  /*04b0*/  LEA R6, P5, R5, UR6, 0x1 ;  /* 0x0000000605067c11 */ /* 0x008fc8000f8a08ff */
[----:B------:R-:W-:Y:S02]  /*04c0*/  LEA.HI.X R7, R5, UR7, R0, 0x1, P5 ;  /* 0x0000000705077c11 */ /* 0x000fe4000a8f0c00 */
[----:B------:R-:W-:Y:S07]  /*04d0*/  @P4 BRA `(.L_x_285) ;  /* 0x0000000000104947 */ /* 0x000fee0003800000 */
[----:B------:R-:W-:Y:S01]  /*04e0*/  @!P2 FFMA.FTZ R9, R13, -R9, R16 ;  /* 0x800000090d09a223 */ /* 0x000fe20000010010 */
[----:B------:R0:W-:Y:S04]  /*04f0*/  @P2 STG.E.U16 desc[UR4][R6.64], RZ ;  /* 0x000000ff06002986 */ /* 0x0001e8000c101504 */
[----:B------:R-:W-:-:S05]  /*0500*/  @!P2 F2FP.F16.F32.PACK_AB R9, RZ, R9 ;  /* 0x00000009ff09a23e */ /* 0x000fca00000000ff */
[----:B------:R0:W-:Y:S02]  /*0510*/  @!P2 STG.E.U16 desc[UR4][R6.64], R9 ;  /* 0x000000090600a986 */ /* 0x0001e4000c101504 */
.L_x_285:
[----:B------:R-:W-:Y:S05]  /*0520*/  BSYNC.RECONVERGENT B0 ;  /* 0x0000000000007941 */ /* 0x000fea0003800200 */
.L_x_284:
        /* <DEDUP_REMOVED lines=14> */
.L_x_286:
        /* <DEDUP_REMOVED lines=15> */
.L_x_11147:


//--------------------- .text._ZN43_GLOBAL__N__9ae7fba5_10_SoftMax_cu_9f978f6321softmax_warp_backwardIN3c104HalfES2_fLi2ELb0ELb1EEEvPT0_PKT_S7_iiiPKb --------------------------
	.section	.text._ZN43_GLOBAL__N__9ae7fba5_10_SoftMax_cu_9f978f6321softmax_warp_backwardIN3c104HalfES2_fLi2ELb0ELb1EEEvPT0_PKT_S7_iiiPKb,"ax",@progbits
	.align	128
.text._ZN43_GLOBAL__N__9ae7fba5_10_SoftMax_cu_9f978f6321softmax_warp_backwardIN3c104HalfES2_fLi2ELb0ELb1EEEvPT0_PKT_S7_iiiPKb:
        .type           _ZN43_GLOBAL__N__9ae7fba5_10_SoftMax_cu_9f978f6321softmax_warp_backwardIN3c104HalfES2_fLi2ELb0ELb1EEEvPT0_PKT_S7_iiiPKb,@function
        .size           _ZN43_GLOBAL__N__9ae7fba5_10_SoftMax_cu_9f978f6321softmax_warp_backwardIN3c104HalfES2_fLi2ELb0ELb1EEEvPT0_PKT_S7_iiiPKb,(.L_x_11148 - _ZN43_GLOBAL__N__9ae7fba5_10_SoftMax_cu_9f978f6321softmax_warp_backwardIN3c104HalfES2_fLi2ELb0ELb1EEEvPT0_PKT_S7_iiiPKb)
        .other          _ZN43_GLOBAL__N__9ae7fba5_10_SoftMax_cu_9f978f6321softmax_warp_backwardIN3c104HalfES2_fLi2ELb0ELb1EEEvPT0_PKT_S7_iiiPKb,@"STO_CUDA_ENTRY STV_DEFAULT"
_ZN43_GLOBAL__N__9ae7fba5_10_SoftMax_cu_9f978f6321softmax_warp_backwardIN3c104HalfES2_fLi2ELb0ELb1EEEvPT0_PKT_S7_iiiPKb:
        /* <DEDUP_REMOVED lines=47> */
[----:B--2---:R-:W-:Y:S01]  /*02f0*/  @!P0 HADD2.F32 R10, -RZ, R12.H0_H0 ;  /* 0x2000000cff0a8230 */ /* 0x004fe20000004100 */
[----:B------:R-:W-:-:S04]  /*0300*/  ISETP.NE.AND P4, PT, R20, RZ, PT ;  /* 0x000000ff1400720c */ /* 0x000fc80003f85270 */
[----:B------:R-:W-:-:S05]  /*0310*/  FADD.FTZ R13, RZ, R10 ;  /* 0x0000000aff0d7221 */ /* 0x000fca0000010000 */
[----:B------:R-:W-:Y:S02]  /*0320*/  SEL R13, R13, RZ, !P4 ;  /* 0x000000ff0d0d7207 */ /* 0x000fe40006000000 */
[----:B-1----:R-:W-:-:S05]  /*0330*/  @!P0 IADD3 R8, P4, PT, R11, R8, RZ ;  /* 0x000000080b088210 */ /* 0x002fca0007f9e0ff */
[----:B------:R-:W-:-:S05]  /*0340*/  @!P0 IMAD.X R9, R6, 0x1, R9, P4 ;  /* 0x0000000106098824 */ /* 0x000fca00020e0609 */
[----:B------:R1:W5:Y:S01]  /*0350*/  @!P0 LDG.E.U16 R11, desc[UR4][R8.64] ;  /* 0x00000004080b8981 */ /* 0x000362000c1e1500 */
[----:B------:R-:W-:-:S05]  /*0360*/  @!P1 HADD2.F32 R16, -RZ, R18.H0_H0 ;  /* 0x20000012ff109230 */ /* 0x000fca0000004100 */
        /* <DEDUP_REMOVED lines=23> */
.L_x_288:
[----:B------:R-:W-:Y:S05]  /*04e0*/  BSYNC.RECONVERGENT B0 ;  /* 0x0000000000007941 */ /* 0x000fea0003800200 */
.L_x_287:
[----:B------:R-:W-:Y:S05]  /*04f0*/  @P3 EXIT ;  /* 0x000000000000394d */ /* 0x000fea0003800000 */
[----:B------:R-:W2:Y:S01]  /*0500*/  LDG.E.U8 R2, desc[UR4][R2.64] ;  /* 0x0000000402027981 */ /* 0x000ea2000c1e1100 */
[----:B------:R-:W-:Y:S02]  /*0510*/  IMAD.MOV.U32 R5, RZ, RZ, RZ ;  /* 0x000000ffff057224 */ /* 0x000fe400078e00ff */
[----:B0-----:R-:W-:Y:S01]  /*0520*/  FADD.FTZ R19, R18, R19 ;  /* 0x0000001312137221 */ /* 0x001fe20000010000 */
[----:B------:R-:W-:Y:S01]  /*0530*/  @!P0 HADD2.F32 R5, -RZ, R11.H0_H0 ;  /* 0x2000000bff058230 */ /* 0x000fe20000004100 */
[----:B--2---:R-:W-:-:S13]  /*0540*/  ISETP.NE.AND P1, PT, R2, RZ, PT ;  /* 0x000000ff0200720c */ /* 0x004fda0003f25270 */
[----:B-1----:R-:W-:-:S05]  /*0550*/  @P1 IMAD.WIDE R8, R4, 0x2, R6 ;  /* 0x0000000204081825 */ /* 0x002fca00078e0206 */
[----:B------:R0:W-:Y:S01]  /*0560*/  @P1 STG.E.U16 desc[UR4][R8.64], RZ ;  /* 0x000000ff08001986 */ /* 0x0001e2000c101504 */
[----:B------:R-:W-:Y:S05]  /*0570*/  @P1 EXIT ;  /* 0x000000000000194d */ /* 0x000fea0003800000 */
[----:B------:R-:W-:-:S05]  /*0580*/  FFMA.FTZ R5, R19, -R5, R10 ;  /* 0x8000000513057223 */ /* 0x000fca000001000a */
[----:B------:R-:W-:Y:S01]  /*0590*/  F2FP.F16.F32.PACK_AB R0, RZ, R5 ;  /* 0x00000005ff00723e */ /* 0x000fe200000000ff */
[----:B------:R-:W-:-:S05]  /*05a0*/  IMAD.WIDE R4, R4, 0x2, R6 ;  /* 0x0000000204047825 */ /* 0x000fca00078e0206 */
[----:B------:R-:W-:Y:S01]  /*05b0*/  STG.E.U16 desc[UR4][R4.64], R0 ;  /* 0x0000000004007986 */ /* 0x000fe2000c101504 */
[----:B------:R-:W-:Y:S05]  /*05c0*/  EXIT ;  /* 0x000000000000794d */ /* 0x000fea0003800000 */
.L_x_289:
        /* <DEDUP_REMOVED lines=11> */
.L_x_11148:


//--------------------- .text._ZN43_GLOBAL__N__9ae7fba5_10_SoftMax_cu_9f978f6321softmax_warp_backwardIN3c104HalfES2_fLi1ELb0ELb1EEEvPT0_PKT_S7_iiiPKb --------------------------
	.section	.text._ZN43_GLOBAL__N__9ae7fba5_10_SoftMax_cu_9f978f6321softmax_warp_backwardIN3c104HalfES2_fLi1ELb0ELb1EEEvPT0_PKT_S7_iiiPKb,"ax",@progbits
	.align	128
.text._ZN43_GLOBAL__N__9ae7fba5_10_SoftMax_cu_9f978f6321softmax_warp_backwardIN3c104HalfES2_fLi1ELb0ELb1EEEvPT0_PKT_S7_iiiPKb:
        .type           _ZN43_GLOBAL__N__9ae7fba5_10_SoftMax_cu_9f978f6321softmax_warp_backwardIN3c104HalfES2_fLi1ELb0ELb1EEEvPT0_PKT_S7_iiiPKb,@function
        .size           _ZN43_GLOBAL__N__9ae7fba5_10_SoftMax_cu_9f978f6321softmax_warp_backwardIN3c104HalfES2_fLi1ELb0ELb1EEEvPT0_PKT_S7_iiiPKb,(.L_x_11149 - _ZN43_GLOBAL__N__9ae7fba5_10_SoftMax_cu_9f978f6321softmax_warp_backwardIN3c104HalfES2_fLi1ELb0ELb1EEEvPT0_PKT_S7_iiiPKb)
        .other          _ZN43_GLOBAL__N__9ae7fba5_10_SoftMax_cu_9f978f6321softmax_warp_backwardIN3c104HalfES2_fLi1ELb0ELb1EEEvPT0_PKT_S7_iiiPKb,@"STO_CUDA_ENTRY STV_DEFAULT"
_ZN43_GLOBAL__N__9ae7fba5_10_SoftMax_cu_9f978f6321softmax_warp_backwardIN3c104HalfES2_fLi1ELb0ELb1EEEvPT0_PKT_S7_iiiPKb:
        /* <DEDUP_REMOVED lines=49> */
[----:B--2---:R-:W-:Y:S01]  /*0310*/  @!P1 HADD2.F32 R18, -RZ, R20.H0_H0 ;  /* 0x20000014ff129230 */ /* 0x004fe20000004100 */
[----:B----4-:R-:W-:Y:S01]  /*0320*/  ISETP.NE.AND P2, PT, R8, RZ, PT ;  /* 0x000000ff0800720c */ /* 0x010fe20003f45270 */
[----:B---3--:R-:W-:-:S03]  /*0330*/  @!P0 HADD2.F32 R10, -RZ, R12.H0_H0 ;  /* 0x2000000cff0a8230 */ /* 0x008fc60000004100 */
[----:B------:R-:W-:Y:S02]  /*0340*/  FADD.FTZ R8, RZ, R18 ;  /* 0x00000012ff087221 */ /* 0x000fe40000010000 */
[----:B------:R-:W-:Y:S01]  /*0350*/  FADD.FTZ R9, RZ, R10 ;  /* 0x0000000aff097221 */ /* 0x000fe20000010000 */
[----:B------:R-:W-:Y:S02]  /*0360*/  ISETP.NE.AND P4, PT, R22, RZ, PT ;  /* 0x000000ff1600720c */ /* 0x000fe40003f85270 */
        /* <DEDUP_REMOVED lines=19> */
.L_x_291:
[----:B------:R-:W-:Y:S05]  /*04a0*/  BSYNC.RECONVERGENT B0 ;  /* 0x0000000000007941 */ /* 0x000fea0003800200 */
.L_x_290:
[----:B------:R-:W-:Y:S05]  /*04b0*/  @P3 EXIT ;  /* 0x000000000000394d */ /* 0x000fea0003800000 */
[----:B------:R-:W3:Y:S01]  /*04c0*/  LDG.E.U8 R2, desc[UR4][R2.64] ;  /* 0x0000000402027981 */ /* 0x000ee2000c1e1100 */
[----:B------:R-:W-:Y:S02]  /*04d0*/  IMAD.MOV.U32 R5, RZ, RZ, RZ ;  /* 0x000000ffff057224 */ /* 0x000fe400078e00ff */
[----:B-12---:R-:W-:Y:S01]  /*04e0*/  FADD.FTZ R11, R11, R12 ;  /* 0x0000000c0b0b7221 */ /* 0x006fe20000010000 */
        /* <DEDUP_REMOVED lines=10> */
.L_x_292:
        /* <DEDUP_REMOVED lines=15> */
.L_x_11149:


//--------------------- .text._ZN43_GLOBAL__N__9ae7fba5_10_SoftMax_cu_9f978f6321softmax_warp_backwardIN3c104HalfES2_fLi0ELb0ELb1EEEvPT0_PKT_S7_iiiPKb --------------------------
	.section	.text._ZN43_GLOBAL__N__9ae7fba5_10_SoftMax_cu_9f978f6321softmax_warp_backwardIN3c104HalfES2_fLi0ELb0ELb1EEEvPT0_PKT_S7_iiiPKb,"ax",@progbits
	.align	128
.text._ZN43_GLOBAL__N__9ae7fba5_10_SoftMax_cu_9f978f6321softmax_warp_backwardIN3c104HalfES2_fLi0ELb0ELb1EEEvPT0_PKT_S7_iiiPKb:
        .type           _ZN43_GLOBAL__N__9ae7fba5_10_SoftMax_cu_9f978f6321softmax_warp_backwardIN3c104HalfES2_fLi0ELb0ELb1EEEvPT0_PKT_S7_iiiPKb,@function
        .size           _ZN43_GLOBAL__N__9ae7fba5_10_SoftMax_cu_9f978f6321softmax_warp_backwardIN3c104HalfES2_fLi0ELb0ELb1EEEvPT0_PKT_S7_iiiPKb,(.L_x_11150 - _ZN43_GLOBAL__N__9ae7fba5_10_SoftMax_cu_9f978f6321softmax_warp_backwardIN3c104HalfES2_fLi0ELb0ELb1EEEvPT0_PKT_S7_iiiPKb)
        .other          _ZN43_GLOBAL__N__9ae7fba5_10_SoftMax_cu_9f978f6321softmax_warp_backwardIN3c104HalfES2_fLi0ELb0ELb1EEEvPT0_PKT_S7_iiiPKb,@"STO_CUDA_ENTRY STV_DEFAULT"
_ZN43_GLOBAL__N__9ae7fba5_10_SoftMax_cu_9f978f6321softmax_warp_backwardIN3c104HalfES2_fLi0ELb0ELb1EEEvPT0_PKT_S7_iiiPKb:
        /* <DEDUP_REMOVED lines=46> */
[----:B-----5:R-:W-:Y:S01]  /*02e0*/  @P1 HADD2.F32 R9, -RZ, R10.H0_H0 ;  /* 0x2000000aff091230 */ /* 0x020fe20000004100 */
[----:B------:R-:W-:Y:S02]  /*02f0*/  IADD3 R10, P3, PT, R6, R0, RZ ;  /* 0x00000000060a7210 */ /* 0x000fe40007f7e0ff */
[----:B--2---:R-:W-:Y:S01]  /*0300*/  ISETP.NE.AND P2, PT, R4, RZ, PT ;  /* 0x000000ff0400720c */ /* 0x004fe20003f45270 */
[----:B------:R-:W-:Y:S02]  /*0310*/  IMAD.MOV.U32 R4, RZ, RZ, RZ ;  /* 0x000000ffff047224 */ /* 0x000fe400078e00ff */
[----:B------:R-:W-:Y:S01]  /*0320*/  @P1 HADD2.F32 R4, -RZ, R14.H0_H0 ;  /* 0x2000000eff041230 */ /* 0x000fe20000004100 */
[----:B------:R-:W-:-:S09]  /*0330*/  ISETP.NE.AND P1, PT, R3, 0x1, PT ;  /* 0x000000010300780c */ /* 0x000fd20003f25270 */
[----:B------:R-:W-:-:S05]  /*0340*/  @!P2 FADD.FTZ R11, RZ, R4 ;  /* 0x00000004ff0ba221 */ /* 0x000fca0000010000 */
[----:B------:R-:W-:-:S05]  /*0350*/  @!P2 FSEL R11, R11, RZ, !P2 ;  /* 0x000000ff0b0ba208 */ /* 0x000fca0005000000 */
[----:B------:R-:W-:Y:S01]  /*0360*/  @!P2 FFMA.FTZ R11, R11, -R9, R4 ;  /* 0x800000090b0ba223 */ /* 0x000fe20000010004 */
[C---:B-1----:R-:W-:Y:S02]  /*0370*/  LEA R4, P4, R5.reuse, UR6, 0x1 ;  /* 0x0000000605047c11 */ /* 0x042fe4000f8808ff */
[----:B------:R-:W-:Y:S02]  /*0380*/  @P2 PRMT R9, RZ, 0x7610, R9 ;  /* 0x00007610ff092816 */ /* 0x000fe40000000009 */
[----:B------:R-:W-:Y:S02]  /*0390*/  @!P2 F2FP.F16.F32.PACK_AB R9, RZ, R11 ;  /* 0x0000000bff09a23e */ /* 0x000fe400000000ff */
[----:B------:R-:W-:Y:S02]  /*03a0*/  LEA.HI.X.SX32 R11, R0, R7, 0x1, P3 ;  /* 0x00000007000b7211 */ /* 0x000fe400018f0eff */
[----:B------:R-:W-:-:S03]  /*03b0*/  LEA.HI.X R5, R5, UR7, R2, 0x1, P4 ;  /* 0x0000000705057c11 */ /* 0x000fc6000a0f0c02 */
[----:B------:R0:W5:Y:S04]  /*03c0*/  LDG.E.U8 R13, desc[UR4][R10.64] ;  /* 0x000000040a0d7981 */ /* 0x000168000c1e1100 */
[----:B------:R0:W-:Y:S01]  /*03d0*/  STG.E.U16 desc[UR4][R4.64], R9 ;  /* 0x0000000904007986 */ /* 0x0001e2000c101504 */
[----:B------:R-:W-:Y:S05]  /*03e0*/  @!P1 EXIT ;  /* 0x000000000000994d */ /* 0x000fea0003800000 */
[----:B0-----:R-:W-:-:S05]  /*03f0*/  IMAD.X R11, RZ, RZ, R7, P3 ;  /* 0x000000ffff0b7224 */ /* 0x001fca00018e0607 */
[----:B------:R-:W2:Y:S01]  /*0400*/  LDG.E.U8 R10, desc[UR4][R10.64] ;  /* 0x000000040a0a7981 */ /* 0x000ea2000c1e1100 */
[----:B------:R-:W-:Y:S01]  /*0410*/  CS2R R6, SRZ ;  /* 0x0000000000067805 */ /* 0x000fe2000001ff00 */
[----:B------:R-:W-:Y:S01]  /*0420*/  @!P0 HADD2.F32 R7, -RZ, R8.H0_H0 ;  /* 0x20000008ff078230 */ /* 0x000fe20000004100 */
[----:B--2---:R-:W-:-:S13]  /*0430*/  ISETP.NE.AND P1, PT, R10, RZ, PT ;  /* 0x000000ff0a00720c */ /* 0x004fda0003f25270 */
[----:B------:R-:W-:-:S05]  /*0440*/  @P1 IMAD.WIDE.U32 R2, R0, 0x2, R4 ;  /* 0x0000000200021825 */ /* 0x000fca00078e0004 */
[----:B------:R0:W-:Y:S01]  /*0450*/  @P1 STG.E.U16 desc[UR4][R2.64], RZ ;  /* 0x000000ff02001986 */ /* 0x0001e2000c101504 */
[----:B------:R-:W-:Y:S05]  /*0460*/  @P1 EXIT ;  /* 0x000000000000194d */ /* 0x000fea0003800000 */
[----:B0-----:R-:W-:Y:S01]  /*0470*/  FADD.FTZ R2, RZ, R7 ;  /* 0x00000007ff027221 */ /* 0x001fe20000010000 */
[----:B-----5:R-:W-:Y:S01]  /*0480*/  ISETP.NE.AND P1, PT, R13, RZ, PT ;  /* 0x000000ff0d00720c */ /* 0x020fe20003f25270 */
[----:B------:R-:W-:Y:S02]  /*0490*/  @!P0 HADD2.F32 R6, -RZ, R12.H0_H0 ;  /* 0x2000000cff068230 */ /* 0x000fe40000004100 */
[----:B------:R-:W-:Y:S01]  /*04a0*/  IMAD.WIDE.U32 R4, R0, 0x2, R4 ;  /* 0x0000000200047825 */ /* 0x000fe200078e0004 */
[----:B------:R-:W-:-:S05]  /*04b0*/  FSEL R2, R2, RZ, !P1 ;  /* 0x000000ff02027208 */ /* 0x000fca0004800000 */
[----:B------:R-:W-:-:S05]  /*04c0*/  FFMA.FTZ R2, R2, -R6, R7 ;  /* 0x8000000602027223 */ /* 0x000fca0000010007 */
[----:B------:R-:W-:-:S05]  /*04d0*/  F2FP.F16.F32.PACK_AB R2, RZ, R2 ;  /* 0x00000002ff02723e */ /* 0x000fca00000000ff */
[----:B------:R-:W-:Y:S01]  /*04e0*/  STG.E.U16 desc[UR4][R4.64], R2 ;  /* 0x0000000204007986 */ /* 0x000fe2000c101504 */
[----:B------:R-:W-:Y:S05]  /*04f0*/  EXIT ;  /* 0x000000000000794d */ /* 0x000fea0003800000 */
.L_x_293:
        /* <DEDUP_REMOVED lines=16> */
.L_x_11150:


//--------------------- .text._ZN43_GLOBAL__N__9ae7fba5_10_SoftMax_cu_9f978f6321softmax_warp_backwardIfffLi10ELb0ELb1EEEvPT0_PKT_S5_iiiPKb --------------------------
	.section	.text._ZN43_GLOBAL__N__9ae7fba5_10_SoftMax_cu_9f978f6321softmax_warp_backwardIfffLi10ELb0ELb1EEEvPT0_PKT_S5_iiiPKb,"ax",@progbits
	.align	128
.text._ZN43_GLOBAL__N__9ae7fba5_10_SoftMax_cu_9f978f6321softmax_warp_backwardIfffLi10ELb0ELb1EEEvPT0_PKT_S5_iiiPKb:
        .type           _ZN43_GLOBAL__N__9ae7fba5_10_SoftMax_cu_9f978f6321softmax_warp_backwardIfffLi10ELb0ELb1EEEvPT0_PKT_S5_iiiPKb,@function
        .size           _ZN43_GLOBAL__N__9ae7fba5_10_SoftMax_cu_9f978f6321softmax_warp_backwardIfffLi10ELb0ELb1EEEvPT0_PKT_S5_iiiPKb,(.L_x_11151 - _ZN43_GLOBAL__N__9ae7fba5_10_SoftMax_cu_9f978f6321softmax_warp_backwardIfffLi10ELb0ELb1EEEvPT0_PKT_S5_iiiPKb)
        .other          _ZN43_GLOBAL__N__9ae7fba5_10_SoftMax_cu_9f978f6321softmax_warp_backwardIfffLi10ELb0ELb1EEEvPT0_PKT_S5_iiiPKb,@"STO_CUDA_ENTRY STV_DEFAULT"
_ZN43_GLOBAL__N__9ae7fba5_10_SoftMax_cu_9f978f6321softmax_warp_backwardIfffLi10ELb0ELb1EEEvPT0_PKT_S5_iiiPKb:
[----:B------:R-:W-:Y:S01]  /*0000*/  LDC R1, c[0x0][0x37c] ;  /* 0x0000df00ff017b82 */ /* 0x000fe20000000800 */
[----:B------:R-:W0:Y:S01]  /*0010*/  S2R R3, SR_CTAID.X ;  /* 0x0000000000037919 */ /* 0x000e220000002500 */
[----:B------:R-:W0:Y:S06]  /*0020*/  LDCU UR4, c[0x0][0x364] ;  /* 0x00006c80ff0477ac */ /* 0x000e2c0008000800 */
[----:B------:R-:W1:Y:S01]  /*0030*/  LDC.64 R4, c[0x0][0x388] ;  /* 0x0000e200ff047b82 */ /* 0x000e620000000a00 */
[----:B------:R-:W2:Y:S01]  /*0040*/  S2R R62, SR_TID.X ;  /* 0x00000000003e7919 */ /* 0x000ea20000002100 */
[----:B------:R-:W3:Y:S01]  /*0050*/  LDCU.64 UR6, c[0x0][0x398] ;  /* 0x00007300ff0677ac */ /* 0x000ee20008000a00 */
[----:B------:R-:W0:Y:S01]  /*0060*/  S2R R0, SR_TID.Y ;  /* 0x0000000000007919 */ /* 0x000e220000002200 */
[----:B------:R-:W4:Y:S01]  /*0070*/  LDCU UR10, c[0x0][0x3a0] ;  /* 0x00007400ff0a77ac */ /* 0x000f220008000800 */
[----:B------:R-:W3:Y:S01]  /*0080*/  LDCU.64 UR8, c[0x0][0x3a8] ;  /* 0x00007500ff0877ac */ /* 0x000ee20008000a00 */
[----:B------:R-:W-:-:S02]  /*0090*/  CS2R R64, SRZ ;  /* 0x0000000000407805 */ /* 0x000fc4000001ff00 */
[----:B--2---:R-:W-:Y:S01]  /*00a0*/  LOP3.LUT R62, R62, 0x1f, RZ, 0xc0, !PT ;  /* 0x0000001f3e3e7812 */ /* 0x004fe200078ec0ff */
[----:B0-----:R-:W-:Y:S01]  /*00b0*/  IMAD R3, R3, UR4, R0 ;  /* 0x0000000403037c24 */ /* 0x001fe2000f8e0200 */
[----:B------:R-:W0:Y:S02]  /*00c0*/  LDCU.64 UR4, c[0x0][0x358] ;  /* 0x00006b00ff0477ac */ /* 0x000e240008000a00 */
[C---:B----4-:R-:W-:Y:S01]  /*00d0*/  ISETP.GE.AND P1, PT, R62.reuse, UR10, PT ;  /* 0x0000000a3e007c0c */ /* 0x050fe2000bf26270 */
[----:B------:R-:W-:Y:S02]  /*00e0*/  VIADD R6, R62, 0x20 ;  /* 0x000000203e067836 */ /* 0x000fe40000000000 */
[C---:B---3--:R-:W-:Y:S01]  /*00f0*/  IMAD R69, R3.reuse, UR7, R62 ;  /* 0x0000000703457c24 */ /* 0x048fe2000f8e023e */
[----:B------:R-:W-:Y:S02]  /*0100*/  IADD3 R8, PT, PT, -R3, UR6, RZ ;  /* 0x0000000603087c10 */ /* 0x000fe4000fffe1ff */
[----:B------:R-:W-:-:S02]  /*0110*/  P2R R0, PR, RZ, 0x2 ;  /* 0x00000002ff007803 */ /* 0x000fc40000000000 */
[C---:B------:R-:W-:Y:S02]  /*0120*/  IADD3 R2, P0, PT, R69.reuse, UR8, RZ ;  /* 0x0000000845027c10 */ /* 0x040fe4000ff1e0ff */
[----:B------:R-:W-:Y:S02]  /*0130*/  ISETP.LT.OR P4, PT, R8, 0x1, P1 ;  /* 0x000000010800780c */ /* 0x000fe40000f81670 */
[C---:B------:R-:W-:Y:S02]  /*0140*/  LEA.HI.X.SX32 R3, R69.reuse, UR9, 0x1, P0 ;  /* 0x0000000945037c11 */ /* 0x040fe400080f0eff */
[----:B------:R-:W-:Y:S01]  /*0150*/  ISETP.GE.AND P0, PT, R6, UR10, PT ;  /* 0x0000000a06007c0c */ /* 0x000fe2000bf06270 */
[----:B-1----:R-:W-:Y:S01]  /*0160*/  IMAD.WIDE R4, R69, 0x4, R4 ;  /* 0x0000000445047825 */ /* 0x002fe200078e0204 */
[----:B------:R-:W1:Y:S01]  /*0170*/  LDC.64 R6, c[0x0][0x390] ;  /* 0x0000e400ff067b82 */ /* 0x000e620000000a00 */
[----:B0-----:R-:W2:Y:S01]  /*0180*/  LDG.E.U8 R0, desc[UR4][R2.64+0x20] ;  /* 0x0000200402007981 */ /* 0x001ea2000c1e1100 */
[----:B------:R-:W-:Y:S01]  /*0190*/  ISETP.LT.OR P5, PT, R8, 0x1, P0 ;  /* 0x000000010800780c */ /* 0x000fe200007a1670 */
[----:B------:R-:W-:Y:S01]  /*01a0*/  VIADD R9, R62, 0x40 ;  /* 0x000000403e097836 */ /* 0x000fe20000000000 */
[----:B------:R-:W-:Y:S01]  /*01b0*/  CS2R R66, SRZ ;  /* 0x0000000000427805 */ /* 0x000fe2000001ff00 */
[----:B------:R-:W3:Y:S01]  /*01c0*/  LDG.E.U8 R70, desc[UR4][R2.64] ;  /* 0x0000000402467981 */ /* 0x000ee2000c1e1100 */
[----:B------:R-:W-:Y:S01]  /*01d0*/  IMAD.MOV.U32 R63, RZ, RZ, RZ ;  /* 0x000000ffff3f7224 */ /* 0x000fe200078e00ff */
[----:B------:R-:W-:-:S02]  /*01e0*/  CS2R R60, SRZ ;  /* 0x00000000003c7805 */ /* 0x000fc4000001ff00 */
[----:B------:R-:W-:Y:S01]  /*01f0*/  CS2R R58, SRZ ;  /* 0x00000000003a7805 */ /* 0x000fe2000001ff00 */
[----:B------:R-:W4:Y:S01]  /*0200*/  @!P4 LDG.E R64, desc[UR4][R4.64] ;  /* 0x000000040440c981 */ /* 0x000f22000c1e1900 */
[----:B------:R-:W-:Y:S01]  /*0210*/  CS2R R56, SRZ ;  /* 0x0000000000387805 */ /* 0x000fe2000001ff00 */
[----:B------:R-:W-:Y:S01]  /*0220*/  VIADD R10, R62, 0xe0 ;  /* 0x000000e03e0a7836 */ /* 0x000fe20000000000 */
[----:B------:R-:W-:Y:S01]  /*0230*/  CS2R R54, SRZ ;  /* 0x0000000000367805 */ /* 0x000fe2000001ff00 */
[----:B------:R-:W3:Y:S01]  /*0240*/  LDG.E.U8 R68, desc[UR4][R2.64+0x40] ;  /* 0x0000400402447981 */ /* 0x000ee2000c1e1100 */
[----:B------:R-:W-:Y:S02]  /*0250*/  CS2R R52, SRZ ;  /* 0x0000000000347805 */ /* 0x000fe4000001ff00 */
[----:B------:R-:W-:Y:S02]  /*0260*/  CS2R R50, SRZ ;  /* 0x0000000000327805 */ /* 0x000fe4000001ff00 */
[----:B------:R-:W-:Y:S01]  /*0270*/  CS2R R48, SRZ ;  /* 0x0000000000307805 */ /* 0x000fe2000001ff00 */
[----:B------:R-:W3:Y:S01]  /*0280*/  @!P5 LDG.E R65, desc[UR4][R4.64+0x80] ;  /* 0x000080040441d981 */ /* 0x000ee2000c1e1900 */
[----:B------:R-:W-:-:S02]  /*0290*/  ISETP.GE.AND P1, PT, R9, UR10, PT ;  /* 0x0000000a09007c0c */ /* 0x000fc4000bf26270 */
[----:B------:R-:W-:Y:S02]  /*02a0*/  CS2R R46, SRZ ;  /* 0x00000000002e7805 */ /* 0x000fe4000001ff00 */
[----:B------:R-:W-:Y:S01]  /*02b0*/  CS2R R44, SRZ ;  /* 0x00000000002c7805 */ /* 0x000fe2000001ff00 */
[----:B------:R-:W3:Y:S01]  /*02c0*/  LDG.E.U8 R71, desc[UR4][R2.64+0x60] ;  /* 0x0000600402477981 */ /* 0x000ee2000c1e1100 */
[----:B------:R-:W-:Y:S01]  /*02d0*/  ISETP.LT.OR P3, PT, R8, 0x1, P1 ;  /* 0x000000010800780c */ /* 0x000fe20000f61670 */
[----:B------:R-:W-:Y:S01]  /*02e0*/  VIADD R9, R62, 0x60 ;  /* 0x000000603e097836 */ /* 0x000fe20000000000 */
[----:B------:R-:W-:Y:S01]  /*02f0*/  CS2R R42, SRZ ;  /* 0x00000000002a7805 */ /* 0x000fe2000001ff00 */
[----:B-1----:R-:W-:Y:S01]  /*0300*/  IMAD.WIDE R6, R69, 0x4, R6 ;  /* 0x0000000445067825 */ /* 0x002fe200078e0206 */
[----:B------:R-:W3:Y:S01]  /*0310*/  LDG.E.U8 R73, desc[UR4][R2.64+0x80] ;  /* 0x0000800402497981 */ /* 0x000ee2000c1e1100 */
[----:B------:R-:W-:Y:S02]  /*0320*/  CS2R R40, SRZ ;  /* 0x0000000000287805 */ /* 0x000fe4000001ff00 */
[----:B------:R-:W-:Y:S01]  /*0330*/  ISETP.GE.AND P2, PT, R9, UR10, PT ;  /* 0x0000000a09007c0c */ /* 0x000fe2000bf46270 */
[----:B------:R-:W5:Y:S01]  /*0340*/  @!P4 LDG.E R67, desc[UR4][R6.64] ;  /* 0x000000040643c981 */ /* 0x000f62000c1e1900 */
[----:B------:R-:W-:-:S02]  /*0350*/  CS2R R38, SRZ ;  /* 0x0000000000267805 */ /* 0x000fc4000001ff00 */
[----:B------:R-:W-:Y:S01]  /*0360*/  ISETP.LT.OR P4, PT, R8, 0x1, P2 ;  /* 0x000000010800780c */ /* 0x000fe20001781670 */
[----:B------:R-:W5:Y:S01]  /*0370*/  @!P5 LDG.E R60, desc[UR4][R6.64+0x80] ;  /* 0x00008004063cd981 */ /* 0x000f62000c1e1900 */
[----:B------:R-:W-:Y:S02]  /*0380*/  CS2R R36, SRZ ;  /* 0x0000000000247805 */ /* 0x000fe4000001ff00 */
[----:B------:R-:W-:Y:S02]  /*0390*/  CS2R R34, SRZ ;  /* 0x0000000000227805 */ /* 0x000fe4000001ff00 */
[----:B------:R-:W-:Y:S01]  /*03a0*/  CS2R R32, SRZ ;  /* 0x0000000000207805 */ /* 0x000fe2000001ff00 */
[----:B------:R-:W3:Y:S01]  /*03b0*/  @!P3 LDG.E R66, desc[UR4][R4.64+0x100] ;  /* 0x000100040442b981 */ /* 0x000ee2000c1e1900 */
[----:B------:R-:W-:Y:S02]  /*03c0*/  CS2R R30, SRZ ;  /* 0x00000000001e7805 */ /* 0x000fe4000001ff00 */
[----:B------:R-:W-:-:S02]  /*03d0*/  CS2R R28, SRZ ;  /* 0x00000000001c7805 */ /* 0x000fc4000001ff00 */
[----:B------:R-:W-:Y:S01]  /*03e0*/  CS2R R26, SRZ ;  /* 0x00000000001a7805 */ /* 0x000fe2000001ff00 */
[----:B------:R-:W5:Y:S01]  /*03f0*/  @!P3 LDG.E R59, desc[UR4][R6.64+0x100] ;  /* 0x00010004063bb981 */ /* 0x000f62000c1e1900 */
[----:B------:R-:W-:Y:S02]  /*0400*/  CS2R R24, SRZ ;  /* 0x0000000000187805 */ /* 0x000fe4000001ff00 */
[----:B------:R-:W-:Y:S02]  /*0410*/  CS2R R22, SRZ ;  /* 0x0000000000167805 */ /* 0x000fe4000001ff00 */
[----:B------:R-:W-:Y:S01]  /*0420*/  CS2R R20, SRZ ;  /* 0x0000000000147805 */ /* 0x000fe2000001ff00 */
[----:B------:R-:W3:Y:S01]  /*0430*/  @!P4 LDG.E R63, desc[UR4][R4.64+0x180] ;  /* 0x00018004043fc981 */ /* 0x000ee2000c1e1900 */
[----:B------:R-:W-:Y:S01]  /*0440*/  VIADD R9, R62, 0x80 ;  /* 0x000000803e097836 */ /* 0x000fe20000000000 */
[----:B------:R-:W-:Y:S02]  /*0450*/  CS2R R18, SRZ ;  /* 0x0000000000127805 */ /* 0x000fe4000001ff00 */
[----:B------:R-:W-:Y:S01]  /*0460*/  CS2R R16, SRZ ;  /* 0x0000000000107805 */ /* 0x000fe2000001ff00 */
[----:B------:R-:W5:Y:S01]  /*0470*/  @!P4 LDG.E R58, desc[UR4][R6.64+0x180] ;  /* 0x00018004063ac981 */ /* 0x000f62000c1e1900 */
[----:B------:R-:W-:-:S02]  /*0480*/  CS2R R14, SRZ ;  /* 0x00000000000e7805 */ /* 0x000fc4000001ff00 */
[----:B------:R-:W-:Y:S01]  /*0490*/  ISETP.GE.AND P5, PT, R9, UR10, PT ;  /* 0x0000000a09007c0c */ /* 0x000fe2000bfa6270 */
[----:B------:R-:W-:Y:S01]  /*04a0*/  VIADD R9, R62, 0xa0 ;  /* 0x000000a03e097836 */ /* 0x000fe20000000000 */
[----:B------:R-:W-:Y:S01]  /*04b0*/  CS2R R12, SRZ ;  /* 0x00000000000c7805 */ /* 0x000fe2000001ff00 */
[----:B------:R-:W3:Y:S01]  /*04c0*/  LDG.E.U8 R74, desc[UR4][R2.64+0xa0] ;  /* 0x0000a004024a7981 */ /* 0x000ee2000c1e1100 */
[----:B------:R-:W-:Y:S02]  /*04d0*/  ISETP.LT.OR P5, PT, R8, 0x1, P5 ;  /* 0x000000010800780c */ /* 0x000fe40002fa1670 */
[----:B------:R-:W-:Y:S01]  /*04e0*/  ISETP.GE.AND P3, PT, R9, UR10, PT ;  /* 0x0000000a09007c0c */ /* 0x000fe2000bf66270 */
[----:B------:R-:W-:Y:S01]  /*04f0*/  VIADD R9, R62, 0xc0 ;  /* 0x000000c03e097836 */ /* 0x000fe20000000000 */
[----:B------:R-:W-:Y:S02]  /*0500*/  P2R R75, PR, RZ, 0x1 ;  /* 0x00000001ff4b7803 */ /* 0x000fe40000000000 */
[----:B------:R-:W-:-:S02]  /*0510*/  ISETP.LT.OR P3, PT, R8, 0x1, P3 ;  /* 0x000000010800780c */ /* 0x000fc40001f61670 */
[----:B------:R-:W-:Y:S01]  /*0520*/  ISETP.GE.AND P4, PT, R9, UR10, PT ;  /* 0x0000000a09007c0c */ /* 0x000fe2000bf86270 */
[----:B------:R-:W-:-:S03]  /*0530*/  VIADD R9, R62, 0x100 ;  /* 0x000001003e097836 */ /* 0x000fc60000000000 */
[----:B------:R-:W-:Y:S01]  /*0540*/  ISETP.LT.OR P4, PT, R8, 0x1, P4 ;  /* 0x000000010800780c */ /* 0x000fe20002781670 */
[----:B------:R-:W3:Y:S04]  /*0550*/  @!P5 LDG.E R61, desc[UR4][R4.64+0x200] ;  /* 0x00020004043dd981 */ /* 0x000ee8000c1e1900 */
[----:B------:R-:W5:Y:S01]  /*0560*/  @!P5 LDG.E R56, desc[UR4][R6.64+0x200] ;  /* 0x000200040638d981 */ /* 0x000f62000c1e1900 */
[----:B------:R-:W-:-:S03]  /*0570*/  ISETP.GE.AND P5, PT, R10, UR10, PT ;  /* 0x0000000a0a007c0c */ /* 0x000fc6000bfa6270 */
[----:B------:R-:W3:Y:S01]  /*0580*/  @!P3 LDG.E R57, desc[UR4][R4.64+0x280] ;  /* 0x000280040439b981 */ /* 0x000ee2000c1e1900 */
[----:B------:R-:W-:-:S03]  /*0590*/  ISETP.LT.OR P5, PT, R8, 0x1, P5 ;  /* 0x000000010800780c */ /* 0x000fc60002fa1670 */
[----:B------:R-:W5:Y:S01]  /*05a0*/  @!P3 LDG.E R54, desc[UR4][R6.64+0x280] ;  /* 0x000280040636b981 */ /* 0x000f62000c1e1900 */
[----:B------:R-:W-:Y:S01]  /*05b0*/  ISETP.GE.AND P3, PT, R9, UR10, PT ;  /* 0x0000000a09007c0c */ /* 0x000fe2000bf66270 */
[----:B------:R-:W-:Y:S02]  /*05c0*/  VIADD R9, R62, 0x120 ;  /* 0x000001203e097836 */ /* 0x000fe40000000000 */
[----:B------:R-:W3:Y:S01]  /*05d0*/  @!P4 LDG.E R55, desc[UR4][R4.64+0x300] ;  /* 0x000300040437c981 */ /* 0x000ee2000c1e1900 */
[----:B------:R-:W-:Y:S01]  /*05e0*/  ISETP.LT.OR P3, PT, R8, 0x1, P3 ;  /* 0x000000010800780c */ /* 0x000fe20001f61670 */
[C---:B------:R-:W-:Y:S02]  /*05f0*/  VIADD R10, R62.reuse, 0x140 ;  /* 0x000001403e0a7836 */ /* 0x040fe40000000000 */
[----:B------:R-:W5:Y:S01]  /*0600*/  @!P4 LDG.E R52, desc[UR4][R6.64+0x300] ;  /* 0x000300040634c981 */ /* 0x000f62000c1e1900 */
[----:B------:R-:W-:Y:S01]  /*0610*/  ISETP.GE.AND P4, PT, R9, UR10, PT ;  /* 0x0000000a09007c0c */ /* 0x000fe2000bf86270 */
[----:B------:R-:W-:-:S02]  /*0620*/  VIADD R9, R62, 0x160 ;  /* 0x000001603e097836 */ /* 0x000fc40000000000 */
[----:B------:R-:W3:Y:S01]  /*0630*/  @!P5 LDG.E R53, desc[UR4][R4.64+0x380] ;  /* 0x000380040435d981 */ /* 0x000ee2000c1e1900 */
[----:B------:R-:W-:-:S03]  /*0640*/  ISETP.LT.OR P4, PT, R8, 0x1, P4 ;  /* 0x000000010800780c */ /* 0x000fc60002781670 */
        /* <DEDUP_REMOVED lines=35> */
[----:B------:R-:W-:-:S03]  /*0880*/  ISETP.GE.AND P3, PT, R9, UR10, PT ;  /* 0x0000000a09007c0c */ /* 0x000fc6000bf66270 */
[----:B------:R-:W3:Y:S01]  /*0890*/  @!P4 LDG.E R37, desc[UR4][R4.64+0x780] ;  /* 0x000780040425c981 */ /* 0x000ee2000c1e1900 */
[----:B------:R-:W-:-:S03]  /*08a0*/  ISETP.LT.OR P3, PT, R8, 0x1, P3 ;  /* 0x000000010800780c */ /* 0x000fc60001f61670 */
[----:B------:R-:W5:Y:S01]  /*08b0*/  @!P4 LDG.E R34, desc[UR4][R6.64+0x780] ;  /* 0x000780040622c981 */ /* 0x000f62000c1e1900 */
[----:B------:R-:W-:Y:S01]  /*08c0*/  ISETP.GE.AND P4, PT, R8, 0x1, PT ;  /* 0x000000010800780c */ /* 0x000fe20003f86270 */
[----:B------:R-:W-:Y:S02]  /*08d0*/  VIADD R8, R62, 0x240 ;  /* 0x000002403e087836 */ /* 0x000fe40000000000 */
[----:B------:R-:W3:Y:S04]  /*08e0*/  @!P5 LDG.E R35, desc[UR4][R4.64+0x800] ;  /* 0x000800040423d981 */ /* 0x000ee8000c1e1900 */
[----:B------:R-:W5:Y:S01]  /*08f0*/  @!P5 LDG.E R32, desc[UR4][R6.64+0x800] ;  /* 0x000800040620d981 */ /* 0x000f62000c1e1900 */
[----:B------:R-:W-:Y:S01]  /*0900*/  ISETP.GE.OR P5, PT, R8, UR10, !P4 ;  /* 0x0000000a08007c0c */ /* 0x000fe2000e7a6670 */
[----:B------:R-:W-:-:S02]  /*0910*/  VIADD R8, R62, 0x260 ;  /* 0x000002603e087836 */ /* 0x000fc40000000000 */
[----:B------:R-:W3:Y:S04]  /*0920*/  @!P3 LDG.E R33, desc[UR4][R4.64+0x880] ;  /* 0x000880040421b981 */ /* 0x000ee8000c1e1900 */
[----:B------:R-:W5:Y:S01]  /*0930*/  @!P3 LDG.E R30, desc[UR4][R6.64+0x880] ;  /* 0x00088004061eb981 */ /* 0x000f62000c1e1900 */
[----:B------:R-:W-:Y:S01]  /*0940*/  ISETP.GE.OR P3, PT, R8, UR10, !P4 ;  /* 0x0000000a08007c0c */ /* 0x000fe2000e766670 */
[----:B------:R-:W-:-:S04]  /*0950*/  VIADD R8, R62, 0x280 ;  /* 0x000002803e087836 */ /* 0x000fc80000000000 */
[----:B------:R-:W3:Y:S04]  /*0960*/  @!P5 LDG.E R31, desc[UR4][R4.64+0x900] ;  /* 0x00090004041fd981 */ /* 0x000ee8000c1e1900 */
[----:B------:R-:W5:Y:S01]  /*0970*/  @!P5 LDG.E R28, desc[UR4][R6.64+0x900] ;  /* 0x00090004061cd981 */ /* 0x000f62000c1e1900 */
[----:B------:R-:W-:Y:S01]  /*0980*/  ISETP.GE.OR P5, PT, R8, UR10, !P4 ;  /* 0x0000000a08007c0c */ /* 0x000fe2000e7a6670 */
[----:B------:R-:W-:Y:S02]  /*0990*/  VIADD R8, R62, 0x2a0 ;  /* 0x000002a03e087836 */ /* 0x000fe40000000000 */
        /* <DEDUP_REMOVED lines=27> */
[----:B------:R-:W-:Y:S01]  /*0b50*/  VIADD R8, R62, 0x380 ;  /* 0x000003803e087836 */ /* 0x000fe20000000000 */
[----:B------:R-:W-:-:S03]  /*0b60*/  CS2R R10, SRZ ;  /* 0x00000000000a7805 */ /* 0x000fc6000001ff00 */
[----:B------:R-:W3:Y:S04]  /*0b70*/  @!P5 LDG.E R15, desc[UR4][R4.64+0xd00] ;  /* 0x000d0004040fd981 */ /* 0x000ee8000c1e1900 */
[----:B------:R-:W5:Y:S01]  /*0b80*/  @!P5 LDG.E R12, desc[UR4][R6.64+0xd00] ;  /* 0x000d0004060cd981 */ /* 0x000f62000c1e1900 */
[----:B------:R-:W-:Y:S01]  /*0b90*/  ISETP.GE.OR P5, PT, R8, UR10, !P4 ;  /* 0x0000000a08007c0c */ /* 0x000fe2000e7a6670 */
[----:B------:R-:W-:Y:S02]  /*0ba0*/  VIADD R8, R62, 0x3a0 ;  /* 0x000003a03e087836 */ /* 0x000fe40000000000 */
[----:B------:R-:W3:Y:S04]  /*0bb0*/  @!P3 LDG.E R13, desc[UR4][R4.64+0xd80] ;  /* 0x000d8004040db981 */ /* 0x000ee8000c1e1900 */
[----:B------:R-:W5:Y:S01]  /*0bc0*/  @!P3 LDG.E R10, desc[UR4][R6.64+0xd80] ;  /* 0x000d8004060ab981 */ /* 0x000f62000c1e1900 */
[----:B------:R-:W-:-:S02]  /*0bd0*/  ISETP.GE.OR P3, PT, R8, UR10, !P4 ;  /* 0x0000000a08007c0c */ /* 0x000fc4000e766670 */
[----:B------:R-:W-:-:S03]  /*0be0*/  CS2R R8, SRZ ;  /* 0x0000000000087805 */ /* 0x000fc6000001ff00 */
[----:B------:R-:W3:Y:S04]  /*0bf0*/  @!P5 LDG.E R11, desc[UR4][R4.64+0xe00] ;  /* 0x000e0004040bd981 */ /* 0x000ee8000c1e1900 */
[----:B------:R-:W5:Y:S04]  /*0c00*/  @!P5 LDG.E R8, desc[UR4][R6.64+0xe00] ;  /* 0x000e00040608d981 */ /* 0x000f68000c1e1900 */
[----:B------:R-:W3:Y:S01]  /*0c10*/  @!P3 LDG.E R9, desc[UR4][R4.64+0xe80] ;  /* 0x000e80040409b981 */ /* 0x000ee2000c1e1900 */
[----:B--2---:R-:W-:Y:S01]  /*0c20*/  ISETP.NE.AND P5, PT, R0, RZ, PT ;  /* 0x000000ff0000720c */ /* 0x004fe20003fa5270 */
[----:B------:R-:W-:-:S06]  /*0c30*/  IMAD.MOV.U32 R0, RZ, RZ, RZ ;  /* 0x000000ffff007224 */ /* 0x000fcc00078e00ff */
[----:B------:R-:W5:Y:S01]  /*0c40*/  @!P3 LDG.E R0, desc[UR4][R6.64+0xe80] ;  /* 0x000e80040600b981 */ /* 0x000f62000c1e1900 */
[----:B----4-:R-:W-:Y:S01]  /*0c50*/  FADD.FTZ R72, RZ, R64 ;  /* 0x00000040ff487221 */ /* 0x010fe20000010000 */
[----:B---3--:R-:W-:Y:S02]  /*0c60*/  ISETP.NE.AND P3, PT, R70, RZ, PT ;  /* 0x000000ff4600720c */ /* 0x008fe40003f65270 */
[----:B------:R-:W2:Y:S02]  /*0c70*/  LDG.E.U8 R70, desc[UR4][R2.64+0xe0] ;  /* 0x0000e00402467981 */ /* 0x000ea4000c1e1100 */
[----:B------:R-:W-:-:S05]  /*0c80*/  FSEL R72, R72, RZ, !P3 ;  /* 0x000000ff48487208 */ /* 0x000fca0005800000 */
[----:B------:R-:W-:Y:S01]  /*0c90*/  @!P5 FADD.FTZ R72, R72, R65 ;  /* 0x000000414848d221 */ /* 0x000fe20000010000 */
[----:B------:R-:W-:Y:S02]  /*0ca0*/  ISETP.NE.AND P5, PT, R68, RZ, PT ;  /* 0x000000ff4400720c */ /* 0x000fe40003fa5270 */
[----:B------:R-:W3:Y:S11]  /*0cb0*/  LDG.E.U8 R68, desc[UR4][R2.64+0xc0] ;  /* 0x0000c00402447981 */ /* 0x000ef6000c1e1100 */
[----:B------:R-:W-:Y:S01]  /*0cc0*/  @!P5 FADD.FTZ R72, R72, R66 ;  /* 0x000000424848d221 */ /* 0x000fe20000010000 */
[----:B------:R-:W-:-:S02]  /*0cd0*/  ISETP.NE.AND P5, PT, R71, RZ, PT ;  /* 0x000000ff4700720c */ /* 0x000fc40003fa5270 */
[----:B------:R-:W4:Y:S11]  /*0ce0*/  LDG.E.U8 R71, desc[UR4][R2.64+0x100] ;  /* 0x0001000402477981 */ /* 0x000f36000c1e1100 */
[----:B------:R-:W-:Y:S01]  /*0cf0*/  @!P5 FADD.FTZ R72, R72, R63 ;  /* 0x0000003f4848d221 */ /* 0x000fe20000010000 */
[----:B------:R-:W-:-:S02]  /*0d00*/  ISETP.NE.AND P5, PT, R73, RZ, PT ;  /* 0x000000ff4900720c */ /* 0x000fc40003fa5270 */
[----:B------:R-:W4:Y:S11]  /*0d10*/  LDG.E.U8 R73, desc[UR4][R2.64+0x120] ;  /* 0x0001200402497981 */ /* 0x000f36000c1e1100 */
[----:B------:R-:W-:Y:S01]  /*0d20*/  @!P5 FADD.FTZ R72, R72, R61 ;  /* 0x0000003d4848d221 */ /* 0x000fe20000010000 */
[----:B------:R-:W-:-:S13]  /*0d30*/  ISETP.NE.AND P5, PT, R74, RZ, PT ;  /* 0x000000ff4a00720c */ /* 0x000fda0003fa5270 */
[----:B------:R-:W-:Y:S01]  /*0d40*/  @!P5 FADD.FTZ R72, R72, R57 ;  /* 0x000000394848d221 */ /* 0x000fe20000010000 */
[----:B---3--:R-:W-:Y:S02]  /*0d50*/  ISETP.NE.AND P5, PT, R68, RZ, PT ;  /* 0x000000ff4400720c */ /* 0x008fe40003fa5270 */
[----:B------:R-:W3:Y:S11]  /*0d60*/  LDG.E.U8 R68, desc[UR4][R2.64+0x140] ;  /* 0x0001400402447981 */ /* 0x000ef6000c1e1100 */
[----:B------:R-:W-:Y:S01]  /*0d70*/  @!P5 FADD.FTZ R72, R72, R55 ;  /* 0x000000374848d221 */ /* 0x000fe20000010000 */
[----:B--2---:R-:W-:-:S02]  /*0d80*/  ISETP.NE.AND P5, PT, R70, RZ, PT ;  /* 0x000000ff4600720c */ /* 0x004fc40003fa5270 */
[----:B------:R-:W2:Y:S11]  /*0d90*/  LDG.E.U8 R70, desc[UR4][R2.64+0x160] ;  /* 0x0001600402467981 */ /* 0x000eb6000c1e1100 */
[----:B------:R-:W-:Y:S01]  /*0da0*/  @!P5 FADD.FTZ R72, R72, R53 ;  /* 0x000000354848d221 */ /* 0x000fe20000010000 */
[----:B----4-:R-:W-:-:S02]  /*0db0*/  ISETP.NE.AND P5, PT, R71, RZ, PT ;  /* 0x000000ff4700720c */ /* 0x010fc40003fa5270 */
[----:B------:R-:W4:Y:S11]  /*0dc0*/  LDG.E.U8 R71, desc[UR4][R2.64+0x180] ;  /* 0x0001800402477981 */ /* 0x000f36000c1e1100 */
[----:B------:R-:W-:Y:S01]  /*0dd0*/  @!P5 FADD.FTZ R72, R72, R51 ;  /* 0x000000334848d221 */ /* 0x000fe20000010000 */
[----:B------:R-:W-:-:S02]  /*0de0*/  ISETP.NE.AND P5, PT, R73, RZ, PT ;  /* 0x000000ff4900720c */ /* 0x000fc40003fa5270 */
[----:B------:R-:W4:Y:S11]  /*0df0*/  LDG.E.U8 R73, desc[UR4][R2.64+0x1a0] ;  /* 0x0001a00402497981 */ /* 0x000f36000c1e1100 */
[----:B------:R-:W-:Y:S01]  /*0e00*/  @!P5 FADD.FTZ R72, R72, R49 ;  /* 0x000000314848d221 */ /* 0x000fe20000010000 */
[----:B---3--:R-:W-:-:S02]  /*0e10*/  ISETP.NE.AND P5, PT, R68, RZ, PT ;  /* 0x000000ff4400720c */ /* 0x008fc40003fa5270 */
        /* <DEDUP_REMOVED lines=47> */
[----:B---3--:R-:W-:-:S13]  /*1110*/  ISETP.NE.AND P5, PT, R68, RZ, PT ;  /* 0x000000ff4400720c */ /* 0x008fda0003fa5270 */
[----:B------:R-:W-:Y:S01]  /*1120*/  @!P5 FADD.FTZ R72, R72, R15 ;  /* 0x0000000f4848d221 */ /* 0x000fe20000010000 */
[----:B--2---:R-:W-:-:S13]  /*1130*/  ISETP.NE.AND P5, PT, R70, RZ, PT ;  /* 0x000000ff4600720c */ /* 0x004fda0003fa5270 */
[----:B------:R-:W-:Y:S01]  /*1140*/  @!P5 FADD.FTZ R72, R72, R13 ;  /* 0x0000000d4848d221 */ /* 0x000fe20000010000 */
[----:B----4-:R-:W-:Y:S01]  /*1150*/  ISETP.NE.AND P5, PT, R71, RZ, PT ;  /* 0x000000ff4700720c */ /* 0x010fe20003fa5270 */
[----:B------:R-:W-:-:S12]  /*1160*/  VIADD R68, R62, 0x3c0 ;  /* 0x000003c03e447836 */ /* 0x000fd80000000000 */
[----:B------:R-:W-:Y:S01]  /*1170*/  @!P5 FADD.FTZ R72, R72, R11 ;  /* 0x0000000b4848d221 */ /* 0x000fe20000010000 */
[----:B------:R-:W-:Y:S01]  /*1180*/  ISETP.NE.AND P5, PT, R73, RZ, PT ;  /* 0x000000ff4900720c */ /* 0x000fe20003fa5270 */
[----:B------:R-:W-:Y:S01]  /*1190*/  IMAD.MOV.U32 R70, RZ, RZ, RZ ;  /* 0x000000ffff467224 */ /* 0x000fe200078e00ff */
[----:B------:R-:W2:Y:S11]  /*11a0*/  LDG.E.U8 R73, desc[UR4][R2.64+0x3e0] ;  /* 0x0003e00402497981 */ /* 0x000eb6000c1e1100 */
[----:B------:R-:W-:Y:S01]  /*11b0*/  @!P5 FADD.FTZ R72, R72, R9 ;  /* 0x000000094848d221 */ /* 0x000fe20000010000 */
[----:B------:R-:W-:-:S02]  /*11c0*/  ISETP.GE.OR P5, PT, R68, UR10, !P4 ;  /* 0x0000000a44007c0c */ /* 0x000fc4000e7a6670 */
[----:B------:R-:W3:Y:S11]  /*11d0*/  LDG.E.U8 R68, desc[UR4][R2.64+0x3c0] ;  /* 0x0003c00402447981 */ /* 0x000ef6000c1e1100 */
[----:B------:R-:W4:Y:S01]  /*11e0*/  @!P5 LDG.E R70, desc[UR4][R4.64+0xf00] ;  /* 0x000f00040446d981 */ /* 0x000f22000c1e1900 */
[----:B------:R-:W-:Y:S01]  /*11f0*/  VIADD R71, R62, 0x3e0 ;  /* 0x000003e03e477836 */ /* 0x000fe20000000000 */
[----:B---3--:R-:W-:Y:S01]  /*1200*/  ISETP.NE.AND P6, PT, R68, RZ, PT ;  /* 0x000000ff4400720c */ /* 0x008fe20003fc5270 */
[----:B------:R-:W-:-:S12]  /*1210*/  IMAD.MOV.U32 R68, RZ, RZ, RZ ;  /* 0x000000ffff447224 */ /* 0x000fd800078e00ff */
[----:B----4-:R-:W-:Y:S01]  /*1220*/  @!P6 FADD.FTZ R72, R72, R70 ;  /* 0x000000464848e221 */ /* 0x010fe20000010000 */
[----:B------:R-:W-:-:S13]  /*1230*/  ISETP.GE.OR P6, PT, R71, UR10, !P4 ;  /* 0x0000000a47007c0c */ /* 0x000fda000e7c6670 */
[----:B------:R-:W3:Y:S01]  /*1240*/  @!P6 LDG.E R68, desc[UR4][R4.64+0xf80] ;  /* 0x000f80040444e981 */ /* 0x000ee2000c1e1900 */
[----:B--2---:R-:W-:Y:S01]  /*1250*/  ISETP.NE.AND P0, PT, R73, RZ, PT ;  /* 0x000000ff4900720c */ /* 0x004fe20003f05270 */
[----:B------:R-:W-:-:S06]  /*1260*/  IMAD.MOV.U32 R73, RZ, RZ, RZ ;  /* 0x000000ffff497224 */ /* 0x000fcc00078e00ff */
[----:B------:R-:W5:Y:S06]  /*1270*/  @!P5 LDG.E R73, desc[UR4][R6.64+0xf00] ;  /* 0x000f00040649d981 */ /* 0x000f6c000c1e1900 */
[----:B---3--:R-:W-:Y:S01]  /*1280*/  @!P0 FADD.FTZ R72, R72, R68 ;  /* 0x0000004448488221 */ /* 0x008fe20000010000 */
[----:B------:R-:W-:-:S04]  /*1290*/  ISETP.NE.AND P0, PT, R75, RZ, PT ;  /* 0x000000ff4b00720c */ /* 0x000fc80003f05270 */
[----:B------:R-:W0:Y:S02]  /*12a0*/  SHFL.BFLY PT, R75, R72, 0x10, 0x1f ;  /* 0x0e001f00484b7f89 */ /* 0x000e2400000e0000 */
[----:B0-----:R-:W-:-:S05]  /*12b0*/  FADD.FTZ R74, R72, R75 ;  /* 0x0000004b484a7221 */ /* 0x001fca0000010000 */
[----:B------:R-:W0:Y:S02]  /*12c0*/  SHFL.BFLY PT, R75, R74, 0x8, 0x1f ;  /* 0x0d001f004a4b7f89 */ /* 0x000e2400000e0000 */
[----:B0-----:R-:W-:-:S05]  /*12d0*/  FADD.FTZ R76, R74, R75 ;  /* 0x0000004b4a4c7221 */ /* 0x001fca0000010000 */
[----:B------:R-:W0:Y:S02]  /*12e0*/  SHFL.BFLY PT, R75, R76, 0x4, 0x1f ;  /* 0x0c801f004c4b7f89 */ /* 0x000e2400000e0000 */
[----:B0-----:R-:W-:-:S05]  /*12f0*/  FADD.FTZ R77, R76, R75 ;  /* 0x0000004b4c4d7221 */ /* 0x001fca0000010000 */
[----:B------:R-:W0:Y:S01]  /*1300*/  SHFL.BFLY PT, R4, R77, 0x2, 0x1f ;  /* 0x0c401f004d047f89 */ /* 0x000e2200000e0000 */
[----:B------:R-:W-:-:S06]  /*1310*/  IMAD.MOV.U32 R75, RZ, RZ, RZ ;  /* 0x000000ffff4b7224 */ /* 0x000fcc00078e00ff */
[----:B------:R1:W5:Y:S01]  /*1320*/  @!P6 LDG.E R75, desc[UR4][R6.64+0xf80] ;  /* 0x000f8004064be981 */ /* 0x000362000c1e1900 */
[----:B0-----:R-:W-:Y:S02]  /*1330*/  FADD.FTZ R77, R77, R4 ;  /* 0x000000044d4d7221 */ /* 0x001fe40000010000 */
[----:B------:R-:W0:Y:S03]  /*1340*/  LDC.64 R4, c[0x0][0x380] ;  /* 0x0000e000ff047b82 */ /* 0x000e260000000a00 */
[----:B-1----:R1:W2:Y:S01]  /*1350*/  SHFL.BFLY PT, R6, R77, 0x1, 0x1f ;  /* 0x0c201f004d067f89 */ /* 0x0022a200000e0000 */
[----:B------:R-:W-:Y:S05]  /*1360*/  @!P4 EXIT ;  /* 0x000000000000c94d */ /* 0x000fea0003800000 */
[C---:B------:R-:W-:Y:S01]  /*1370*/  ISETP.GE.AND P6, PT, R62.reuse, UR10, PT ;  /* 0x0000000a3e007c0c */ /* 0x040fe2000bfc6270 */
[----:B------:R-:W-:Y:S01]  /*1380*/  BSSY.RECONVERGENT B0, `(.L_x_294) ;  /* 0x000000a000007945 */ /* 0x000fe20003800200 */
[----:B------:R-:W-:Y:S01]  /*1390*/  LOP3.LUT R7, R62, 0x80, RZ, 0xfc, !PT ;  /* 0x000000803e077812 */ /* 0x000fe200078efcff */
[----:B--2---:R-:W-:Y:S01]  /*13a0*/  FADD.FTZ R6, R77, R6 ;  /* 0x000000064d067221 */ /* 0x004fe20000010000 */
[----:B------:R-:W-:Y:S01]  /*13b0*/  ISETP.GE.AND P5, PT, R71, UR10, PT ;  /* 0x0000000a47007c0c */ /* 0x000fe2000bfa6270 */
[----:B0-----:R-:W-:Y:S01]  /*13c0*/  IMAD.WIDE R4, R69, 0x4, R4 ;  /* 0x0000000445047825 */ /* 0x001fe200078e0204 */
[----:B------:R-:W-:-:S07]  /*13d0*/  ISETP.GE.AND P4, PT, R7, UR10, PT ;  /* 0x0000000a07007c0c */ /* 0x000fce000bf86270 */
[----:B------:R-:W-:Y:S06]  /*13e0*/  @P6 BRA `(.L_x_295) ;  /* 0x00000000000c6947 */ /* 0x000fec0003800000 */
[----:B-----5:R-:W-:Y:S01]  /*13f0*/  @!P3 FFMA.FTZ R67, -R6, R67, R64 ;  /* 0x000000430643b223 */ /* 0x020fe20000010140 */
[----:B------:R0:W-:Y:S04]  /*1400*/  @P3 STG.E desc[UR4][R4.64], RZ ;  /* 0x000000ff04003986 */ /* 0x0001e8000c101904 */
[----:B------:R0:W-:Y:S02]  /*1410*/  @!P3 STG.E desc[UR4][R4.64], R67 ;  /* 0x000000430400b986 */ /* 0x0001e4000c101904 */
.L_x_295:
[----:B------:R-:W-:Y:S05]  /*1420*/  BSYNC.RECONVERGENT B0 ;  /* 0x0000000000007941 */ /* 0x000fea0003800200 */
.L_x_294:
[----:B------:R-:W-:Y:S04]  /*1430*/  BSSY.RECONVERGENT B0, `(.L_x_296) ;  /* 0x0000007000007945 */ /* 0x000fe80003800200 */
[----:B------:R-:W-:Y:S05]  /*1440*/  @P0 BRA `(.L_x_297) ;  /* 0x0000000000140947 */ /* 0x000fea0003800000 */
[----:B------:R-:W2:Y:S02]  /*1450*/  LDG.E.U8 R7, desc[UR4][R2.64+0x20] ;  /* 0x0000200402077981 */ /* 0x000ea4000c1e1100 */
[----:B--2---:R-:W-:-:S13]  /*1460*/  ISETP.NE.AND P0, PT, R7, RZ, PT ;  /* 0x000000ff0700720c */ /* 0x004fda0003f05270 */
[----:B-----5:R-:W-:Y:S01]  /*1470*/  @!P0 FFMA.FTZ R65, -R6, R60, R65 ;  /* 0x0000003c06418223 */ /* 0x020fe20000010141 */
[----:B------:R2:W-:Y:S04]  /*1480*/  @P0 STG.E desc[UR4][R4.64+0x80], RZ ;  /* 0x000080ff04000986 */ /* 0x0005e8000c101904 */
[----:B------:R2:W-:Y:S02]  /*1490*/  @!P0 STG.E desc[UR4][R4.64+0x80], R65 ;  /* 0x0000804104008986 */ /* 0x0005e4000c101904 */
.L_x_297:
[----:B------:R-:W-:Y:S05]  /*14a0*/  BSYNC.RECONVERGENT B0 ;  /* 0x0000000000007941 */ /* 0x000fea0003800200 */
.L_x_296:
[C---:B-----5:R-:W-:Y:S01]  /*14b0*/  LOP3.LUT R60, R62.reuse, 0xc0, RZ, 0xfc, !PT ;  /* 0x000000c03e3c7812 */ /* 0x060fe200078efcff */
        /* <DEDUP_REMOVED lines=8> */
[----:B------:R-:W3:Y:S02]  /*1540*/  LDG.E.U8 R7, desc[UR4][R2.64+0x40] ;  /* 0x0000400402077981 */ /* 0x000ee4000c1e1100 */
[----:B---3--:R-:W-:-:S13]  /*1550*/  ISETP.NE.AND P1, PT, R7, RZ, PT ;  /* 0x000000ff0700720c */ /* 0x008fda0003f25270 */
[----:B------:R-:W-:Y:S01]  /*1560*/  @!P1 FFMA.FTZ R59, -R6, R59, R66 ;  /* 0x0000003b063b9223 */ /* 0x000fe20000010142 */
[----:B------:R3:W-:Y:S04]  /*1570*/  @P1 STG.E desc[UR4][R4.64+0x100], RZ ;  /* 0x000100ff04001986 */ /* 0x0007e8000c101904 */
[----:B------:R3:W-:Y:S02]  /*1580*/  @!P1 STG.E desc[UR4][R4.64+0x100], R59 ;  /* 0x0001003b04009986 */ /* 0x0007e4000c101904 */
.L_x_299:
[----:B------:R-:W-:Y:S05]  /*1590*/  BSYNC.RECONVERGENT B0 ;  /* 0x0000000000007941 */ /* 0x000fea0003800200 */
.L_x_298:
[----:B------:R-:W-:Y:S01]  /*15a0*/  BSSY.RECONVERGENT B0, `(.L_x_300) ;  /* 0x0000009000007945 */ /* 0x000fe20003800200 */
[----:B------:R-:W-:Y:S02]  /*15b0*/  ISETP.GE.AND P1, PT, R60, UR10, PT ;  /* 0x0000000a3c007c0c */ /* 0x000fe4000bf26270 */
[----:B---3--:R-:W-:Y:S01]  /*15c0*/  LOP3.LUT R59, R62, 0x120, RZ, 0xfc, !PT ;  /* 0x000001203e3b7812 */ /* 0x008fe200078efcff */
[----:B------:R-:W-:Y:S10]  /*15d0*/  @P2 BRA `(.L_x_301) ;  /* 0x0000000000142947 */ /* 0x000ff40003800000 */
[----:B------:R-:W3:Y:S02]  /*15e0*/  LDG.E.U8 R7, desc[UR4][R2.64+0x60] ;  /* 0x0000600402077981 */ /* 0x000ee4000c1e1100 */
[----:B---3--:R-:W-:-:S13]  /*15f0*/  ISETP.NE.AND P2, PT, R7, RZ, PT ;  /* 0x000000ff0700720c */ /* 0x008fda0003f45270 */
[----:B------:R-:W-:Y:S01]  /*1600*/  @!P2 FFMA.FTZ R63, -R6, R58, R63 ;  /* 0x0000003a063fa223 */ /* 0x000fe2000001013f */
[----:B------:R3:W-:Y:S04]  /*1610*/  @P2 STG.E desc[UR4][R4.64+0x180], RZ ;  /* 0x000180ff04002986 */ /* 0x0007e8000c101904 */
[----:B------:R3:W-:Y:S02]  /*1620*/  @!P2 STG.E desc[UR4][R4.64+0x180], R63 ;  /* 0x0001803f0400a986 */ /* 0x0007e4000c101904 */
.L_x_301:
[----:B------:R-:W-:Y:S05]  /*1630*/  BSYNC.RECONVERGENT B0 ;  /* 0x0000000000007941 */ /* 0x000fea0003800200 */
.L_x_300:
[----:B------:R-:W-:Y:S01]  /*1640*/  BSSY.RECONVERGENT B0, `(.L_x_302) ;  /* 0x0000009000007945 */ /* 0x000fe20003800200 */
[----:B------:R-:W-:Y:S02]  /*1650*/  ISETP.GE.AND P2, PT, R59, UR10, PT ;  /* 0x0000000a3b007c0c */ /* 0x000fe4000bf46270 */
[----:B------:R-:W-:Y:S01]  /*1660*/  LOP3.LUT R58, R62, 0x140, RZ, 0xfc, !PT ;  /* 0x000001403e3a7812 */ /* 0x000fe200078efcff */
[----:B------:R-:W-:Y:S10]  /*1670*/  @P4 BRA `(.L_x_303) ;  /* 0x0000000000144947 */ /* 0x000ff40003800000 */
[----:B------:R-:W4:Y:S02]  /*1680*/  LDG.E.U8 R7, desc[UR4][R2.64+0x80] ;  /* 0x0000800402077981 */ /* 0x000f24000c1e1100 */
[----:B----4-:R-:W-:-:S13]  /*1690*/  ISETP.NE.AND P4, PT, R7, RZ, PT ;  /* 0x000000ff0700720c */ /* 0x010fda0003f85270 */
[----:B------:R-:W-:Y:S01]  /*16a0*/  @!P4 FFMA.FTZ R61, -R6, R56, R61 ;  /* 0x00000038063dc223 */ /* 0x000fe2000001013d */
[----:B------:R4:W-:Y:S04]  /*16b0*/  @P4 STG.E desc[UR4][R4.64+0x200], RZ ;  /* 0x000200ff04004986 */ /* 0x0009e8000c101904 */
[----:B------:R4:W-:Y:S02]  /*16c0*/  @!P4 STG.E desc[UR4][R4.64+0x200], R61 ;  /* 0x0002003d0400c986 */ /* 0x0009e4000c101904 */
.L_x_303:
[----:B------:R-:W-:Y:S05]  /*16d0*/  BSYNC.RECONVERGENT B0 ;  /* 0x0000000000007941 */ /* 0x000fea0003800200 */
.L_x_302:
[----:B------:R-:W-:Y:S01]  /*16e0*/  BSSY.RECONVERGENT B0, `(.L_x_304) ;  /* 0x0000009000007945 */ /* 0x000fe20003800200 */
[----:B------:R-:W-:Y:S02]  /*16f0*/  ISETP.GE.AND P4, PT, R58, UR10, PT ;  /* 0x0000000a3a007c0c */ /* 0x000fe4000bf86270 */
[----:B------:R-:W-:Y:S01]  /*1700*/  LOP3.LUT R56, R62, 0x160, RZ, 0xfc, !PT ;  /* 0x000001603e387812 */ /* 0x000fe200078efcff */
[----:B------:R-:W-:Y:S10]  /*1710*/  @P6 BRA `(.L_x_305) ;  /* 0x0000000000146947 */ /* 0x000ff40003800000 */
[----:B------:R-:W5:Y:S02]  /*1720*/  LDG.E.U8 R7, desc[UR4][R2.64+0xa0] ;  /* 0x0000a00402077981 */ /* 0x000f64000c1e1100 */
[----:B-----5:R-:W-:-:S13]  /*1730*/  ISETP.NE.AND P6, PT, R7, RZ, PT ;  /* 0x000000ff0700720c */ /* 0x020fda0003fc5270 */
[----:B------:R-:W-:Y:S01]  /*1740*/  @!P6 FFMA.FTZ R57, -R6, R54, R57 ;  /* 0x000000360639e223 */ /* 0x000fe20000010139 */
[----:B------:R0:W-:Y:S04]  /*1750*/  @P6 STG.E desc[UR4][R4.64+0x280], RZ ;  /* 0x000280ff04006986 */ /* 0x0001e8000c101904 */
[----:B------:R0:W-:Y:S02]  /*1760*/  @!P6 STG.E desc[UR4][R4.64+0x280], R57 ;  /* 0x000280390400e986 */ /* 0x0001e4000c101904 */
.L_x_305:
[----:B------:R-:W-:Y:S05]  /*1770*/  BSYNC.RECONVERGENT B0 ;  /* 0x0000000000007941 */ /* 0x000fea0003800200 */
.L_x_304:
        /* <DEDUP_REMOVED lines=9> */
.L_x_307:
[----:B------:R-:W-:Y:S05]  /*1810*/  BSYNC.RECONVERGENT B0 ;  /* 0x0000000000007941 */ /* 0x000fea0003800200 */
.L_x_306:
        /* <DEDUP_REMOVED lines=9> */
.L_x_309:
[----:B------:R-:W-:Y:S05]  /*18b0*/  BSYNC.RECONVERGENT B0 ;  /* 0x0000000000007941 */ /* 0x000fea0003800200 */
.L_x_308:
        /* <DEDUP_REMOVED lines=9> */
.L_x_311:
[----:B------:R-:W-:Y:S05]  /*1950*/  BSYNC.RECONVERGENT B0 ;  /* 0x0000000000007941 */ /* 0x000fea0003800200 */
.L_x_310:
        /* <DEDUP_REMOVED lines=9> */
.L_x_313:
[----:B------:R-:W-:Y:S05]  /*19f0*/  BSYNC.RECONVERGENT B0 ;  /* 0x0000000000007941 */ /* 0x000fea0003800200 */
.L_x_312:
        /* <DEDUP_REMOVED lines=9> */
.L_x_315:
[----:B------:R-:W-:Y:S05]  /*1a90*/  BSYNC.RECONVERGENT B0 ;  /* 0x0000000000007941 */ /* 0x000fea0003800200 */
.L_x_314:
        /* <DEDUP_REMOVED lines=9> */
.L_x_317:
[----:B------:R-:W-:Y:S05]  /*1b30*/  BSYNC.RECONVERGENT B0 ;  /* 0x0000000000007941 */ /* 0x000fea0003800200 */
.L_x_316:
        /* <DEDUP_REMOVED lines=9> */
.L_x_319:
[----:B------:R-:W-:Y:S05]  /*1bd0*/  BSYNC.RECONVERGENT B0 ;  /* 0x0000000000007941 */ /* 0x000fea0003800200 */
.L_x_318:
        /* <DEDUP_REMOVED lines=9> */
.L_x_321:
[----:B------:R-:W-:Y:S05]  /*1c70*/  BSYNC.RECONVERGENT B0 ;  /* 0x0000000000007941 */ /* 0x000fea0003800200 */
.L_x_320:
        /* <DEDUP_REMOVED lines=9> */
.L_x_323:
[----:B------:R-:W-:Y:S05]  /*1d10*/  BSYNC.RECONVERGENT B0 ;  /* 0x0000000000007941 */ /* 0x000fea0003800200 */
.L_x_322:
        /* <DEDUP_REMOVED lines=9> */
.L_x_325:
[----:B------:R-:W-:Y:S05]  /*1db0*/  BSYNC.RECONVERGENT B0 ;  /* 0x0000000000007941 */ /* 0x000fea0003800200 */
.L_x_324:
        /* <DEDUP_REMOVED lines=9> */
.L_x_327:
[----:B------:R-:W-:Y:S05]  /*1e50*/  BSYNC.RECONVERGENT B0 ;  /* 0x0000000000007941 */ /* 0x000fea0003800200 */
.L_x_326:
        /* <DEDUP_REMOVED lines=9> */
.L_x_329:
[----:B------:R-:W-:Y:S05]  /*1ef0*/  BSYNC.RECONVERGENT B0 ;  /* 0x0000000000007941 */ /* 0x000fea0003800200 */
.L_x_328:
        /* <DEDUP_REMOVED lines=9> */
.L_x_331:
[----:B------:R-:W-:Y:S05]  /*1f90*/  BSYNC.RECONVERGENT B0 ;  /* 0x0000000000007941 */ /* 0x000fea0003800200 */
.L_x_330:
        /* <DEDUP_REMOVED lines=9> */
.L_x_333:
[----:B------:R-:W-:Y:S05]  /*2030*/  BSYNC.RECONVERGENT B0 ;  /* 0x0000000000007941 */ /* 0x000fea0003800200 */
.L_x_332:
        /* <DEDUP_REMOVED lines=9> */
.L_x_335:
[----:B------:R-:W-:Y:S05]  /*20d0*/  BSYNC.RECONVERGENT B0 ;  /* 0x0000000000007941 */ /* 0x000fea0003800200 */
.L_x_334:
        /* <DEDUP_REMOVED lines=9> */
.L_x_337:
[----:B------:R-:W-:Y:S05]  /*2170*/  BSYNC.RECONVERGENT B0 ;  /* 0x0000000000007941 */ /* 0x000fea0003800200 */
.L_x_336:
        /* <DEDUP_REMOVED lines=9> */
.L_x_339:
[----:B------:R-:W-:Y:S05]  /*2210*/  BSYNC.RECONVERGENT B0 ;  /* 0x0000000000007941 */ /* 0x000fea0003800200 */
.L_x_338:
        /* <DEDUP_REMOVED lines=9> */
.L_x_341:
[----:B------:R-:W-:Y:S05]  /*22b0*/  BSYNC.RECONVERGENT B0 ;  /* 0x0000000000007941 */ /* 0x000fea0003800200 */
.L_x_340:
        /* <DEDUP_REMOVED lines=9> */
.L_x_343:
[----:B------:R-:W-:Y:S05]  /*2350*/  BSYNC.RECONVERGENT B0 ;  /* 0x0000000000007941 */ /* 0x000fea0003800200 */
.L_x_342:
[----:B------:R-:W-:Y:S01]  /*2360*/  BSSY.RECONVERGENT B0, `(.L_x_344) ;  /* 0x0000008000007945 */ /* 0x000fe20003800200 */
[----:B------:R-:W-:-:S03]  /*2370*/  ISETP.GE.AND P3, PT, R62, UR10, PT ;  /* 0x0000000a3e007c0c */ /* 0x000fc6000bf66270 */
[----:B------:R-:W-:Y:S10]  /*2380*/  @P0 BRA `(.L_x_345) ;  /* 0x0000000000140947 */ /* 0x000ff40003800000 */
[----:B------:R-:W5:Y:S02]  /*2390*/  LDG.E.U8 R7, desc[UR4][R2.64+0x320] ;  /* 0x0003200402077981 */ /* 0x000f64000c1e1100 */
[----:B-----5:R-:W-:-:S13]  /*23a0*/  ISETP.NE.AND P0, PT, R7, RZ, PT ;  /* 0x000000ff0700720c */ /* 0x020fda0003f05270 */
[----:B------:R-:W-:Y:S01]  /*23b0*/  @!P0 FFMA.FTZ R17, -R6, R14, R17 ;  /* 0x0000000e06118223 */ /* 0x000fe20000010111 */
[----:B------:R0:W-:Y:S04]  /*23c0*/  @P0 STG.E desc[UR4][R4.64+0xc80], RZ ;  /* 0x000c80ff04000986 */ /* 0x0001e8000c101904 */
[----:B------:R0:W-:Y:S02]  /*23d0*/  @!P0 STG.E desc[UR4][R4.64+0xc80], R17 ;  /* 0x000c801104008986 */ /* 0x0001e4000c101904 */
.L_x_345:
[----:B------:R-:W-:Y:S05]  /*23e0*/  BSYNC.RECONVERGENT B0 ;  /* 0x0000000000007941 */ /* 0x000fea0003800200 */
.L_x_344:
[----:B------:R-:W-:Y:S04]  /*23f0*/  BSSY.RECONVERGENT B0, `(.L_x_346) ;  /* 0x0000007000007945 */ /* 0x000fe80003800200 */
[----:B------:R-:W-:Y:S05]  /*2400*/  @P1 BRA `(.L_x_347) ;  /* 0x0000000000141947 */ /* 0x000fea0003800000 */
[----:B------:R-:W5:Y:S02]  /*2410*/  LDG.E.U8 R7, desc[UR4][R2.64+0x340] ;  /* 0x0003400402077981 */ /* 0x000f64000c1e1100 */
[----:B-----5:R-:W-:-:S13]  /*2420*/  ISETP.NE.AND P0, PT, R7, RZ, PT ;  /* 0x000000ff0700720c */ /* 0x020fda0003f05270 */
[----:B------:R-:W-:Y:S01]  /*2430*/  @!P0 FFMA.FTZ R15, -R6, R12, R15 ;  /* 0x0000000c060f8223 */ /* 0x000fe2000001010f */
[----:B------:R0:W-:Y:S04]  /*2440*/  @P0 STG.E desc[UR4][R4.64+0xd00], RZ ;  /* 0x000d00ff04000986 */ /* 0x0001e8000c101904 */
[----:B------:R0:W-:Y:S02]  /*2450*/  @!P0 STG.E desc[UR4][R4.64+0xd00], R15 ;  /* 0x000d000f04008986 */ /* 0x0001e4000c101904 */
.L_x_347:
[----:B------:R-:W-:Y:S05]  /*2460*/  BSYNC.RECONVERGENT B0 ;  /* 0x0000000000007941 */ /* 0x000fea0003800200 */
.L_x_346:
[----:B------:R-:W-:Y:S04]  /*2470*/  BSSY.RECONVERGENT B0, `(.L_x_348) ;  /* 0x0000007000007945 */ /* 0x000fe80003800200 */
[----:B------:R-:W-:Y:S05]  /*2480*/  @P2 BRA `(.L_x_349) ;  /* 0x0000000000142947 */ /* 0x000fea0003800000 */
[----:B------:R-:W5:Y:S02]  /*2490*/  LDG.E.U8 R7, desc[UR4][R2.64+0x360] ;  /* 0x0003600402077981 */ /* 0x000f64000c1e1100 */
[----:B-----5:R-:W-:-:S13]  /*24a0*/  ISETP.NE.AND P0, PT, R7, RZ, PT ;  /* 0x000000ff0700720c */ /* 0x020fda0003f05270 */
[----:B------:R-:W-:Y:S01]  /*24b0*/  @!P0 FFMA.FTZ R13, -R6, R10, R13 ;  /* 0x0000000a060d8223 */ /* 0x000fe2000001010d */
[----:B------:R0:W-:Y:S04]  /*24c0*/  @P0 STG.E desc[UR4][R4.64+0xd80], RZ ;  /* 0x000d80ff04000986 */ /* 0x0001e8000c101904 */
[----:B------:R0:W-:Y:S02]  /*24d0*/  @!P0 STG.E desc[UR4][R4.64+0xd80], R13 ;  /* 0x000d800d04008986 */ /* 0x0001e4000c101904 */
.L_x_349:
[----:B------:R-:W-:Y:S05]  /*24e0*/  BSYNC.RECONVERGENT B0 ;  /* 0x0000000000007941 */ /* 0x000fea0003800200 */
.L_x_348:
[----:B------:R-:W-:Y:S04]  /*24f0*/  BSSY.RECONVERGENT B0, `(.L_x_350) ;  /* 0x0000007000007945 */ /* 0x000fe80003800200 */
[----:B------:R-:W-:Y:S05]  /*2500*/  @P4 BRA `(.L_x_351) ;  /* 0x0000000000144947 */ /* 0x000fea0003800000 */
[----:B------:R-:W5:Y:S02]  /*2510*/  LDG.E.U8 R7, desc[UR4][R2.64+0x380] ;  /* 0x0003800402077981 */ /* 0x000f64000c1e1100 */
[----:B-----5:R-:W-:-:S13]  /*2520*/  ISETP.NE.AND P0, PT, R7, RZ, PT ;  /* 0x000000ff0700720c */ /* 0x020fda0003f05270 */
[----:B------:R-:W-:Y:S01]  /*2530*/  @!P0 FFMA.FTZ R11, -R6, R8, R11 ;  /* 0x00000008060b8223 */ /* 0x000fe2000001010b */
[----:B------:R0:W-:Y:S04]  /*2540*/  @P0 STG.E desc[UR4][R4.64+0xe00], RZ ;  /* 0x000e00ff04000986 */ /* 0x0001e8000c101904 */
[----:B------:R0:W-:Y:S02]  /*2550*/  @!P0 STG.E desc[UR4][R4.64+0xe00], R11 ;  /* 0x000e000b04008986 */ /* 0x0001e4000c101904 */
.L_x_351:
[----:B------:R-:W-:Y:S05]  /*2560*/  BSYNC.RECONVERGENT B0 ;  /* 0x0000000000007941 */ /* 0x000fea0003800200 */
.L_x_350:
[----:B------:R-:W-:Y:S04]  /*2570*/  BSSY.RECONVERGENT B0, `(.L_x_352) ;  /* 0x0000007000007945 */ /* 0x000fe80003800200 */
[----:B------:R-:W-:Y:S05]  /*2580*/  @P6 BRA `(.L_x_353) ;  /* 0x0000000000146947 */ /* 0x000fea0003800000 */
[----:B------:R-:W5:Y:S02]  /*2590*/  LDG.E.U8 R7, desc[UR4][R2.64+0x3a0] ;  /* 0x0003a00402077981 */ /* 0x000f64000c1e1100 */
[----:B-----5:R-:W-:-:S13]  /*25a0*/  ISETP.NE.AND P0, PT, R7, RZ, PT ;  /* 0x000000ff0700720c */ /* 0x020fda0003f05270 */
[----:B------:R-:W-:Y:S01]  /*25b0*/  @!P0 FFMA.FTZ R9, -R6, R0, R9 ;  /* 0x0000000006098223 */ /* 0x000fe20000010109 */
[----:B------:R0:W-:Y:S04]  /*25c0*/  @P0 STG.E desc[UR4][R4.64+0xe80], RZ ;  /* 0x000e80ff04000986 */ /* 0x0001e8000c101904 */
[----:B------:R0:W-:Y:S02]  /*25d0*/  @!P0 STG.E desc[UR4][R4.64+0xe80], R9 ;  /* 0x000e800904008986 */ /* 0x0001e4000c101904 */
.L_x_353:
[----:B------:R-:W-:Y:S05]  /*25e0*/  BSYNC.RECONVERGENT B0 ;  /* 0x0000000000007941 */ /* 0x000fea0003800200 */
.L_x_352:
[----:B------:R-:W-:Y:S04]  /*25f0*/  BSSY.RECONVERGENT B0, `(.L_x_354) ;  /* 0x0000007000007945 */ /* 0x000fe80003800200 */
[----:B------:R-:W-:Y:S05]  /*2600*/  @P3 BRA `(.L_x_355) ;  /* 0x0000000000143947 */ /* 0x000fea0003800000 */
[----:B------:R-:W5:Y:S02]  /*2610*/  LDG.E.U8 R0, desc[UR4][R2.64+0x3c0] ;  /* 0x0003c00402007981 */ /* 0x000f64000c1e1100 */
[----:B-----5:R-:W-:-:S13]  /*2620*/  ISETP.NE.AND P0, PT, R0, RZ, PT ;  /* 0x000000ff0000720c */ /* 0x020fda0003f05270 */
[----:B------:R-:W-:Y:S01]  /*2630*/  @!P0 FFMA.FTZ R73, -R6, R73, R70 ;  /* 0x0000004906498223 */ /* 0x000fe20000010146 */
[----:B------:R0:W-:Y:S04]  /*2640*/  @P0 STG.E desc[UR4][R4.64+0xf00], RZ ;  /* 0x000f00ff04000986 */ /* 0x0001e8000c101904 */
[----:B------:R0:W-:Y:S02]  /*2650*/  @!P0 STG.E desc[UR4][R4.64+0xf00], R73 ;  /* 0x000f004904008986 */ /* 0x0001e4000c101904 */
.L_x_355:
[----:B------:R-:W-:Y:S05]  /*2660*/  BSYNC.RECONVERGENT B0 ;  /* 0x0000000000007941 */ /* 0x000fea0003800200 */
.L_x_354:
[----:B------:R-:W-:Y:S05]  /*2670*/  @P5 EXIT ;  /* 0x000000000000594d */ /* 0x000fea0003800000 */
[----:B------:R-:W5:Y:S02]  /*2680*/  LDG.E.U8 R2, desc[UR4][R2.64+0x3e0] ;  /* 0x0003e00402027981 */ /* 0x000f64000c1e1100 */
[----:B-----5:R-:W-:-:S13]  /*2690*/  ISETP.NE.AND P0, PT, R2, RZ, PT ;  /* 0x000000ff0200720c */ /* 0x020fda0003f05270 */
[----:B------:R0:W-:Y:S01]  /*26a0*/  @P0 STG.E desc[UR4][R4.64+0xf80], RZ ;  /* 0x000f80ff04000986 */ /* 0x0001e2000c101904 */
[----:B------:R-:W-:Y:S05]  /*26b0*/  @P0 EXIT ;  /* 0x000000000000094d */ /* 0x000fea0003800000 */
[----:B------:R-:W-:-:S05]  /*26c0*/  FFMA.FTZ R75, -R6, R75, R68 ;  /* 0x0000004b064b7223 */ /* 0x000fca0000010144 */
[----:B------:R-:W-:Y:S01]  /*26d0*/  STG.E desc[UR4][R4.64+0xf80], R75 ;  /* 0x000f804b04007986 */ /* 0x000fe2000c101904 */
[----:B------:R-:W-:Y:S05]  /*26e0*/  EXIT ;  /* 0x000000000000794d */ /* 0x000fea0003800000 */
.L_x_356:
        /* <DEDUP_REMOVED lines=9> */
.L_x_11151:


//--------------------- .text._ZN43_GLOBAL__N__9ae7fba5_10_SoftMax_cu_9f978f6321softmax_warp_backwardIfffLi9ELb0ELb1EEEvPT0_PKT_S5_iiiPKb --------------------------
	.section	.text._ZN43_GLOBAL__N__9ae7fba5_10_SoftMax_cu_9f978f6321softmax_warp_backwardIfffLi9ELb0ELb1EEEvPT0_PKT_S5_iiiPKb,"ax",@progbits
	.align	128
.text._ZN43_GLOBAL__N__9ae7fba5_10_SoftMax_cu_9f978f6321softmax_warp_backwardIfffLi9ELb0ELb1EEEvPT0_PKT_S5_iiiPKb:
        .type           _ZN43_GLOBAL__N__9ae7fba5_10_SoftMax_cu_9f978f6321softmax_warp_backwardIfffLi9ELb0ELb1EEEvPT0_PKT_S5_iiiPKb,@function
        .size           _ZN43_GLOBAL__N__9ae7fba5_10_SoftMax_cu_9f978f6321softmax_warp_backwardIfffLi9ELb0ELb1EEEvPT0_PKT_S5_iiiPKb,(.L_x_11152 - _ZN43_GLOBAL__N__9ae7fba5_10_SoftMax_cu_9f978f6321softmax_warp_backwardIfffLi9ELb0ELb1EEEvPT0_PKT_S5_iiiPKb)
        .other          _ZN43_GLOBAL__N__9ae7fba5_10_SoftMax_cu_9f978f6321softmax_warp_backwardIfffLi9ELb0ELb1EEEvPT0_PKT_S5_iiiPKb,@"STO_CUDA_ENTRY STV_DEFAULT"
_ZN43_GLOBAL__N__9ae7fba5_10_SoftMax_cu_9f978f6321softmax_warp_backwardIfffLi9ELb0ELb1EEEvPT0_PKT_S5_iiiPKb:
[----:B------:R-:W-:Y:S01]  /*0000*/  LDC R1, c[0x0][0x37c] ;  /* 0x0000df00ff017b82 */ /* 0x000fe20000000800 */
[----:B------:R-:W0:Y:S01]  /*0010*/  S2R R10, SR_CTAID.X ;  /* 0x00000000000a7919 */ /* 0x000e220000002500 */
[----:B------:R-:W0:Y:S06]  /*0020*/  LDCU UR4, c[0x0][0x364] ;  /* 0x00006c80ff0477ac */ /* 0x000e2c0008000800 */
[----:B------:R-:W1:Y:S01]  /*0030*/  LDC.64 R4, c[0x0][0x388] ;  /* 0x0000e200ff047b82 */ /* 0x000e620000000a00 */
[----:B------:R-:W2:Y:S01]  /*0040*/  S2R R25, SR_TID.X ;  /* 0x0000000000197919 */ /* 0x000ea20000002100 */
[----:B------:R-:W3:Y:S01]  /*0050*/  LDCU.64 UR6, c[0x0][0x398] ;  /* 0x00007300ff0677ac */ /* 0x000ee20008000a00 */
[----:B------:R-:W0:Y:S01]  /*0060*/  S2R R3, SR_TID.Y ;  /* 0x0000000000037919 */ /* 0x000e220000002200 */
[----:B------:R-:W4:Y:S04]  /*0070*/  LDCU.64 UR8, c[0x0][0x3a8] ;  /* 0x00007500ff0877ac */ /* 0x000f280008000a00 */
[----:B------:R-:W1:Y:S01]  /*0080*/  LDC.64 R6, c[0x0][0x390] ;  /* 0x0000e400ff067b82 */ /* 0x000e620000000a00 */
[----:B------:R-:W3:Y:S01]  /*0090*/  LDCU UR10, c[0x0][0x3a0] ;  /* 0x00007400ff0a77ac */ /* 0x000ee20008000800 */
[----:B------:R-:W-:-:S02]  /*00a0*/  CS2R R26, SRZ ;  /* 0x00000000001a7805 */ /* 0x000fc4000001ff00 */
[----:B--2---:R-:W-:Y:S01]  /*00b0*/  LOP3.LUT R25, R25, 0x1f, RZ, 0xc0, !PT ;  /* 0x0000001f19197812 */ /* 0x004fe200078ec0ff */
[----:B0-----:R-:W-:Y:S01]  /*00c0*/  IMAD R10, R10, UR4, R3 ;  /* 0x000000040a0a7c24 */ /* 0x001fe2000f8e0203 */
[----:B------:R-:W0:Y:S02]  /*00d0*/  LDCU.64 UR4, c[0x0][0x358] ;  /* 0x00006b00ff0477ac */ /* 0x000e240008000a00 */
[C---:B---3--:R-:W-:Y:S01]  /*00e0*/  ISETP.GE.AND P1, PT, R25.reuse, UR10, PT ;  /* 0x0000000a19007c0c */ /* 0x048fe2000bf26270 */
[C---:B------:R-:W-:Y:S02]  /*00f0*/  VIADD R8, R25.reuse, 0x40 ;  /* 0x0000004019087836 */ /* 0x040fe40000000000 */
[C---:B------:R-:W-:Y:S01]  /*0100*/  IMAD R35, R10.reuse, UR7, R25 ;  /* 0x000000070a237c24 */ /* 0x040fe2000f8e0219 */
[----:B------:R-:W-:Y:S02]  /*0110*/  IADD3 R10, PT, PT, -R10, UR6, RZ ;  /* 0x000000060a0a7c10 */ /* 0x000fe4000fffe1ff */
[----:B------:R-:W-:Y:S01]  /*0120*/  P2R R0, PR, RZ, 0x2 ;  /* 0x00000002ff007803 */ /* 0x000fe20000000000 */
[----:B------:R-:W-:Y:S01]  /*0130*/  VIADD R0, R25, 0x20 ;  /* 0x0000002019007836 */ /* 0x000fe20000000000 */
[----:B----4-:R-:W-:-:S02]  /*0140*/  IADD3 R2, P0, PT, R35, UR8, RZ ;  /* 0x0000000823027c10 */ /* 0x010fc4000ff1e0ff */
[----:B------:R-:W-:Y:S02]  /*0150*/  ISETP.LT.OR P4, PT, R10, 0x1, P1 ;  /* 0x000000010a00780c */ /* 0x000fe40000f81670 */
[----:B------:R-:W-:Y:S02]  /*0160*/  LEA.HI.X.SX32 R3, R35, UR9, 0x1, P0 ;  /* 0x0000000923037c11 */ /* 0x000fe400080f0eff */
[----:B------:R-:W-:-:S03]  /*0170*/  ISETP.GE.AND P0, PT, R0, UR10, PT ;  /* 0x0000000a00007c0c */ /* 0x000fc6000bf06270 */
[----:B0-----:R-:W2:Y:S01]  /*0180*/  LDG.E.U8 R11, desc[UR4][R2.64] ;  /* 0x00000004020b7981 */ /* 0x001ea2000c1e1100 */
[----:B-1----:R-:W-:Y:S01]  /*0190*/  IMAD.WIDE R4, R35, 0x4, R4 ;  /* 0x0000000423047825 */ /* 0x002fe200078e0204 */
[----:B------:R-:W-:Y:S02]  /*01a0*/  ISETP.GE.AND P5, PT, R8, UR10, PT ;  /* 0x0000000a08007c0c */ /* 0x000fe4000bfa6270 */
[----:B------:R-:W3:Y:S01]  /*01b0*/  LDG.E.U8 R8, desc[UR4][R2.64+0x20] ;  /* 0x0000200402087981 */ /* 0x000ee2000c1e1100 */
[C---:B------:R-:W-:Y:S01]  /*01c0*/  ISETP.LT.OR P3, PT, R10.reuse, 0x1, P0 ;  /* 0x000000010a00780c */ /* 0x040fe20000761670 */
[C---:B------:R-:W-:Y:S01]  /*01d0*/  VIADD R0, R25.reuse, 0x60 ;  /* 0x0000006019007836 */ /* 0x040fe20000000000 */
[----:B------:R-:W-:Y:S01]  /*01e0*/  ISETP.LT.OR P5, PT, R10, 0x1, P5 ;  /* 0x000000010a00780c */ /* 0x000fe20002fa1670 */
[----:B------:R-:W4:Y:S01]  /*01f0*/  LDG.E.U8 R9, desc[UR4][R2.64+0x40] ;  /* 0x0000400402097981 */ /* 0x000f22000c1e1100 */
[----:B------:R-:W-:Y:S01]  /*0200*/  VIADD R12, R25, 0x80 ;  /* 0x00000080190c7836 */ /* 0x000fe20000000000 */
[----:B------:R-:W-:-:S02]  /*0210*/  CS2R R28, SRZ ;  /* 0x00000000001c7805 */ /* 0x000fc4000001ff00 */
[----:B------:R-:W-:Y:S01]  /*0220*/  CS2R R30, SRZ ;  /* 0x00000000001e7805 */ /* 0x000fe2000001ff00 */
[----:B------:R-:W4:Y:S01]  /*0230*/  @!P4 LDG.E R26, desc[UR4][R4.64] ;  /* 0x00000004041ac981 */ /* 0x000f22000c1e1900 */
[----:B------:R-:W-:Y:S01]  /*0240*/  ISETP.GE.AND P1, PT, R0, UR10, PT ;  /* 0x0000000a00007c0c */ /* 0x000fe2000bf26270 */
[----:B------:R-:W-:-:S04]  /*0250*/  IMAD.WIDE R6, R35, 0x4, R6 ;  /* 0x0000000423067825 */ /* 0x000fc800078e0206 */
[----:B------:R-:W-:Y:S01]  /*0260*/  IMAD.MOV.U32 R33, RZ, RZ, RZ ;  /* 0x000000ffff217224 */ /* 0x000fe200078e00ff */
[----:B------:R-:W-:Y:S01]  /*0270*/  ISETP.LT.OR P1, PT, R10, 0x1, P1 ;  /* 0x000000010a00780c */ /* 0x000fe20000f21670 */
[----:B------:R-:W4:Y:S01]  /*0280*/  LDG.E.U8 R42, desc[UR4][R2.64+0x60] ;  /* 0x00006004022a7981 */ /* 0x000f22000c1e1100 */
[----:B------:R-:W-:Y:S01]  /*0290*/  ISETP.GE.AND P2, PT, R12, UR10, PT ;  /* 0x0000000a0c007c0c */ /* 0x000fe2000bf46270 */
[----:B------:R-:W-:Y:S01]  /*02a0*/  IMAD.MOV.U32 R24, RZ, RZ, RZ ;  /* 0x000000ffff187224 */ /* 0x000fe200078e00ff */
[----:B------:R-:W-:Y:S01]  /*02b0*/  CS2R R22, SRZ ;  /* 0x0000000000167805 */ /* 0x000fe2000001ff00 */
[----:B------:R-:W4:Y:S01]  /*02c0*/  @!P3 LDG.E R27, desc[UR4][R4.64+0x80] ;  /* 0x00008004041bb981 */ /* 0x000f22000c1e1900 */
[----:B------:R-:W-:Y:S01]  /*02d0*/  VIADD R0, R25, 0xa0 ;  /* 0x000000a019007836 */ /* 0x000fe20000000000 */
[----:B------:R-:W-:Y:S02]  /*02e0*/  ISETP.LT.OR P2, PT, R10, 0x1, P2 ;  /* 0x000000010a00780c */ /* 0x000fe40001741670 */
[----:B------:R-:W4:Y:S01]  /*02f0*/  @!P5 LDG.E R29, desc[UR4][R4.64+0x100] ;  /* 0x00010004041dd981 */ /* 0x000f22000c1e1900 */
[----:B------:R-:W-:-:S02]  /*0300*/  CS2R R20, SRZ ;  /* 0x0000000000147805 */ /* 0x000fc4000001ff00 */
[----:B------:R-:W-:Y:S02]  /*0310*/  CS2R R18, SRZ ;  /* 0x0000000000127805 */ /* 0x000fe4000001ff00 */
[----:B------:R-:W-:Y:S01]  /*0320*/  CS2R R16, SRZ ;  /* 0x0000000000107805 */ /* 0x000fe2000001ff00 */
[----:B------:R-:W4:Y:S01]  /*0330*/  LDG.E.U8 R43, desc[UR4][R2.64+0x80] ;  /* 0x00008004022b7981 */ /* 0x000f22000c1e1100 */
[----:B------:R-:W-:Y:S02]  /*0340*/  CS2R R14, SRZ ;  /* 0x00000000000e7805 */ /* 0x000fe4000001ff00 */
[----:B------:R-:W-:Y:S01]  /*0350*/  P2R R41, PR, RZ, 0x1 ;  /* 0x00000001ff297803 */ /* 0x000fe20000000000 */
[----:B------:R0:W5:Y:S01]  /*0360*/  @!P4 LDG.E R31, desc[UR4][R6.64] ;  /* 0x00000004061fc981 */ /* 0x000162000c1e1900 */
[----:B------:R-:W-:-:S03]  /*0370*/  ISETP.GE.AND P4, PT, R0, UR10, PT ;  /* 0x0000000a00007c0c */ /* 0x000fc6000bf86270 */
[----:B------:R-:W4:Y:S01]  /*0380*/  @!P1 LDG.E R33, desc[UR4][R4.64+0x180] ;  /* 0x0001800404219981 */ /* 0x000f22000c1e1900 */
[----:B------:R-:W-:-:S03]  /*0390*/  ISETP.LT.OR P4, PT, R10, 0x1, P4 ;  /* 0x000000010a00780c */ /* 0x000fc60002781670 */
[----:B------:R-:W4:Y:S04]  /*03a0*/  LDG.E.U8 R0, desc[UR4][R2.64+0xa0] ;  /* 0x0000a00402007981 */ /* 0x000f28000c1e1100 */
[----:B------:R-:W4:Y:S04]  /*03b0*/  @!P2 LDG.E R28, desc[UR4][R4.64+0x200] ;  /* 0x00020004041ca981 */ /* 0x000f28000c1e1900 */
[----:B------:R-:W4:Y:S04]  /*03c0*/  LDG.E.U8 R32, desc[UR4][R2.64+0xc0] ;  /* 0x0000c00402207981 */ /* 0x000f28000c1e1100 */
[----:B------:R-:W4:Y:S01]  /*03d0*/  @!P4 LDG.E R30, desc[UR4][R4.64+0x280] ;  /* 0x00028004041ec981 */ /* 0x000f22000c1e1900 */
[----:B------:R-:W-:-:S03]  /*03e0*/  VIADD R12, R25, 0xc0 ;  /* 0x000000c0190c7836 */ /* 0x000fc60000000000 */
[----:B------:R0:W5:Y:S02]  /*03f0*/  @!P3 LDG.E R24, desc[UR4][R6.64+0x80] ;  /* 0x000080040618b981 */ /* 0x000164000c1e1900 */
[----:B------:R-:W-:Y:S02]  /*0400*/  ISETP.GE.AND P3, PT, R12, UR10, PT ;  /* 0x0000000a0c007c0c */ /* 0x000fe4000bf66270 */
[----:B------:R0:W5:Y:S02]  /*0410*/  @!P5 LDG.E R22, desc[UR4][R6.64+0x100] ;  /* 0x000100040616d981 */ /* 0x000164000c1e1900 */
[----:B------:R-:W-:Y:S01]  /*0420*/  ISETP.LT.OR P3, PT, R10, 0x1, P3 ;  /* 0x000000010a00780c */ /* 0x000fe20001f61670 */
[C---:B------:R-:W-:Y:S01]  /*0430*/  VIADD R12, R25.reuse, 0xe0 ;  /* 0x000000e0190c7836 */ /* 0x040fe20000000000 */
[----:B------:R-:W4:Y:S04]  /*0440*/  LDG.E.U8 R36, desc[UR4][R2.64+0xe0] ;  /* 0x0000e00402247981 */ /* 0x000f28000c1e1100 */
[----:B------:R-:W-:Y:S01]  /*0450*/  ISETP.GE.AND P5, PT, R12, UR10, PT ;  /* 0x0000000a0c007c0c */ /* 0x000fe2000bfa6270 */
[----:B------:R0:W5:Y:S03]  /*0460*/  @!P1 LDG.E R20, desc[UR4][R6.64+0x180] ;  /* 0x0001800406149981 */ /* 0x000166000c1e1900 */
[----:B------:R-:W-:Y:S01]  /*0470*/  ISETP.LT.OR P5, PT, R10, 0x1, P5 ;  /* 0x000000010a00780c */ /* 0x000fe20002fa1670 */
[----:B------:R-:W4:Y:S04]  /*0480*/  LDG.E.U8 R37, desc[UR4][R2.64+0x100] ;  /* 0x0001000402257981 */ /* 0x000f28000c1e1100 */
[----:B------:R-:W4:Y:S01]  /*0490*/  @!P3 LDG.E R23, desc[UR4][R4.64+0x300] ;  /* 0x000300040417b981 */ /* 0x000f22000c1e1900 */
[----:B------:R-:W-:-:S03]  /*04a0*/  VIADD R12, R25, 0x100 ;  /* 0x00000100190c7836 */ /* 0x000fc60000000000 */
[----:B------:R0:W5:Y:S02]  /*04b0*/  @!P2 LDG.E R19, desc[UR4][R6.64+0x200] ;  /* 0x000200040613a981 */ /* 0x000164000c1e1900 */
[----:B------:R-:W-:Y:S02]  /*04c0*/  ISETP.GE.AND P1, PT, R12, UR10, PT ;  /* 0x0000000a0c007c0c */ /* 0x000fe4000bf26270 */
[----:B------:R-:W4:Y:S02]  /*04d0*/  @!P5 LDG.E R21, desc[UR4][R4.64+0x380] ;  /* 0x000380040415d981 */ /* 0x000f24000c1e1900 */
[C---:B------:R-:W-:Y:S02]  /*04e0*/  ISETP.LT.OR P1, PT, R10.reuse, 0x1, P1 ;  /* 0x000000010a00780c */ /* 0x040fe40000f21670 */
[----:B------:R-:W-:Y:S01]  /*04f0*/  ISETP.GE.AND P2, PT, R10, 0x1, PT ;  /* 0x000000010a00780c */ /* 0x000fe20003f46270 */
[C---:B------:R-:W-:Y:S01]  /*0500*/  VIADD R10, R25.reuse, 0x120 ;  /* 0x00000120190a7836 */ /* 0x040fe20000000000 */
[----:B------:R0:W5:Y:S04]  /*0510*/  @!P4 LDG.E R17, desc[UR4][R6.64+0x280] ;  /* 0x000280040611c981 */ /* 0x000168000c1e1900 */
[----:B------:R-:W-:Y:S01]  /*0520*/  ISETP.GE.OR P4, PT, R10, UR10, !P2 ;  /* 0x0000000a0a007c0c */ /* 0x000fe2000d786670 */
[----:B------:R-:W4:Y:S04]  /*0530*/  LDG.E.U8 R38, desc[UR4][R2.64+0x120] ;  /* 0x0001200402267981 */ /* 0x000f28000c1e1100 */
[----:B------:R-:W4:Y:S01]  /*0540*/  @!P1 LDG.E R18, desc[UR4][R4.64+0x400] ;  /* 0x0004000404129981 */ /* 0x000f22000c1e1900 */
[----:B------:R-:W-:Y:S01]  /*0550*/  VIADD R10, R25, 0x140 ;  /* 0x00000140190a7836 */ /* 0x000fe20000000000 */
[----:B------:R-:W-:-:S02]  /*0560*/  CS2R R12, SRZ ;  /* 0x00000000000c7805 */ /* 0x000fc4000001ff00 */
[----:B------:R0:W5:Y:S02]  /*0570*/  @!P3 LDG.E R16, desc[UR4][R6.64+0x300] ;  /* 0x000300040610b981 */ /* 0x000164000c1e1900 */
[----:B------:R-:W-:Y:S01]  /*0580*/  ISETP.GE.OR P3, PT, R10, UR10, !P2 ;  /* 0x0000000a0a007c0c */ /* 0x000fe2000d766670 */
[----:B------:R-:W-:Y:S01]  /*0590*/  VIADD R10, R25, 0x160 ;  /* 0x00000160190a7836 */ /* 0x000fe20000000000 */
[----:B------:R-:W4:Y:S04]  /*05a0*/  @!P4 LDG.E R15, desc[UR4][R4.64+0x480] ;  /* 0x00048004040fc981 */ /* 0x000f28000c1e1900 */
[----:B------:R-:W4:Y:S04]  /*05b0*/  LDG.E.U8 R39, desc[UR4][R2.64+0x140] ;  /* 0x0001400402277981 */ /* 0x000f28000c1e1100 */
[----:B------:R0:W5:Y:S01]  /*05c0*/  @!P5 LDG.E R14, desc[UR4][R6.64+0x380] ;  /* 0x00038004060ed981 */ /* 0x000162000c1e1900 */
[----:B------:R-:W-:-:S03]  /*05d0*/  ISETP.GE.OR P5, PT, R10, UR10, !P2 ;  /* 0x0000000a0a007c0c */ /* 0x000fc6000d7a6670 */
[----:B------:R0:W5:Y:S04]  /*05e0*/  @!P1 LDG.E R13, desc[UR4][R6.64+0x400] ;  /* 0x00040004060d9981 */ /* 0x000168000c1e1900 */
[----:B------:R0:W5:Y:S04]  /*05f0*/  @!P4 LDG.E R12, desc[UR4][R6.64+0x480] ;  /* 0x00048004060cc981 */ /* 0x000168000c1e1900 */
[----:B------:R-:W4:Y:S01]  /*0600*/  LDG.E.U8 R40, desc[UR4][R2.64+0x160] ;  /* 0x0001600402287981 */ /* 0x000f22000c1e1100 */
[----:B--2---:R-:W-:Y:S02]  /*0610*/  ISETP.NE.AND P1, PT, R11, RZ, PT ;  /* 0x000000ff0b00720c */ /* 0x004fe40003f25270 */
[----:B------:R-:W-:-:S02]  /*0620*/  CS2R R10, SRZ ;  /* 0x00000000000a7805 */ /* 0x000fc4000001ff00 */
[----:B---3--:R-:W-:-:S04]  /*0630*/  ISETP.NE.AND P4, PT, R8, RZ, PT ;  /* 0x000000ff0800720c */ /* 0x008fc80003f85270 */
[----:B------:R-:W2:Y:S04]  /*0640*/  @!P3 LDG.E R11, desc[UR4][R4.64+0x500] ;  /* 0x00050004040bb981 */ /* 0x000ea8000c1e1900 */
[----:B------:R0:W5:Y:S01]  /*0650*/  @!P3 LDG.E R10, desc[UR4][R6.64+0x500] ;  /* 0x00050004060ab981 */ /* 0x000162000c1e1900 */
[----:B----4-:R-:W-:Y:S01]  /*0660*/  ISETP.NE.AND P3, PT, R9, RZ, PT ;  /* 0x000000ff0900720c */ /* 0x010fe20003f65270 */
[----:B------:R-:W-:Y:S01]  /*0670*/  FADD.FTZ R34, RZ, R26 ;  /* 0x0000001aff227221 */ /* 0x000fe20000010000 */
[----:B------:R-:W-:-:S04]  /*0680*/  CS2R R8, SRZ ;  /* 0x0000000000087805 */ /* 0x000fc8000001ff00 */
[----:B------:R-:W-:Y:S02]  /*0690*/  FSEL R34, R34, RZ, !P1 ;  /* 0x000000ff22227208 */ /* 0x000fe40004800000 */
[----:B------:R-:W3:Y:S04]  /*06a0*/  @!P5 LDG.E R9, desc[UR4][R4.64+0x580] ;  /* 0x000580040409d981 */ /* 0x000ee8000c1e1900 */
[----:B------:R0:W5:Y:S01]  /*06b0*/  @!P5 LDG.E R8, desc[UR4][R6.64+0x580] ;  /* 0x000580040608d981 */ /* 0x000162000c1e1900 */
[----:B------:R-:W-:Y:S01]  /*06c0*/  ISETP.NE.AND P5, PT, R42, RZ, PT ;  /* 0x000000ff2a00720c */ /* 0x000fe20003fa5270 */
[----:B------:R-:W-:Y:S01]  /*06d0*/  @!P4 FADD.FTZ R34, R34, R27 ;  /* 0x0000001b2222c221 */ /* 0x000fe20000010000 */
[----:B------:R-:W-:-:S03]  /*06e0*/  VIADD R42, R25, 0x180 ;  /* 0x00000180192a7836 */ /* 0x000fc60000000000 */
[----:B------:R-:W-:Y:S01]  /*06f0*/  @!P3 FADD.FTZ R34, R34, R29 ;  /* 0x0000001d2222b221 */ /* 0x000fe20000010000 */
[----:B------:R-:W-:Y:S02]  /*0700*/  ISETP.NE.AND P4, PT, R43, RZ, PT ;  /* 0x000000ff2b00720c */ /* 0x000fe40003f85270 */
[----:B------:R-:W-:Y:S02]  /*0710*/  ISETP.GE.OR P3, PT, R42, UR10, !P2 ;  /* 0x0000000a2a007c0c */ /* 0x000fe4000d766670 */
[----:B------:R-:W4:Y:S01]  /*0720*/  LDG.E.U8 R42, desc[UR4][R2.64+0x180] ;  /* 0x00018004022a7981 */ /* 0x000f22000c1e1100 */
[----:B------:R-:W-:Y:S02]  /*0730*/  VIADD R43, R25, 0x1a0 ;  /* 0x000001a0192b7836 */ /* 0x000fe40000000000 */
[----:B------:R-:W-:Y:S01]  /*0740*/  @!P5 FADD.FTZ R34, R34, R33 ;  /* 0x000000212222d221 */ /* 0x000fe20000010000 */
[----:B------:R-:W-:Y:S01]  /*0750*/  ISETP.NE.AND P5, PT, R0, RZ, PT ;  /* 0x000000ff0000720c */ /* 0x000fe20003fa5270 */
[----:B------:R-:W-:-:S04]  /*0760*/  IMAD.MOV.U32 R0, RZ, RZ, RZ ;  /* 0x000000ffff007224 */ /* 0x000fc800078e00ff */
[----:B------:R-:W-:Y:S01]  /*0770*/  @!P4 FADD.FTZ R34, R34, R28 ;  /* 0x0000001c2222c221 */ /* 0x000fe20000010000 */
[----:B------:R-:W-:Y:S01]  /*0780*/  ISETP.GE.OR P4, PT, R43, UR10, !P2 ;  /* 0x0000000a2b007c0c */ /* 0x000fe2000d786670 */
[----:B------:R-:W4:Y:S04]  /*0790*/  @!P3 LDG.E R0, desc[UR4][R4.64+0x600] ;  /* 0x000600040400b981 */ /* 0x000f28000c1e1900 */
[----:B------:R-:W4:Y:S02]  /*07a0*/  LDG.E.U8 R43, desc[UR4][R2.64+0x1a0] ;  /* 0x0001a004022b7981 */ /* 0x000f24000c1e1100 */
[----:B------:R-:W-:Y:S01]  /*07b0*/  @!P5 FADD.FTZ R34, R34, R30 ;  /* 0x0000001e2222d221 */ /* 0x000fe20000010000 */
[----:B------:R-:W-:Y:S01]  /*07c0*/  ISETP.NE.AND P5, PT, R32, RZ, PT ;  /* 0x000000ff2000720c */ /* 0x000fe20003fa5270 */
[----:B------:R-:W-:-:S06]  /*07d0*/  IMAD.MOV.U32 R32, RZ, RZ, RZ ;  /* 0x000000ffff207224 */ /* 0x000fcc00078e00ff */
[----:B------:R-:W4:Y:S06]  /*07e0*/  @!P4 LDG.E R32, desc[UR4][R4.64+0x680] ;  /* 0x000680040420c981 */ /* 0x000f2c000c1e1900 */
[----:B------:R-:W-:Y:S01]  /*07f0*/  @!P5 FADD.FTZ R34, R34, R23 ;  /* 0x000000172222d221 */ /* 0x000fe20000010000 */
[----:B------:R-:W-:-:S13]  /*0800*/  ISETP.NE.AND P5, PT, R36, RZ, PT ;  /* 0x000000ff2400720c */ /* 0x000fda0003fa5270 */
[----:B------:R-:W-:Y:S01]  /*0810*/  @!P5 FADD.FTZ R34, R34, R21 ;  /* 0x000000152222d221 */ /* 0x000fe20000010000 */
[----:B------:R-:W-:-:S13]  /*0820*/  ISETP.NE.AND P5, PT, R37, RZ, PT ;  /* 0x000000ff2500720c */ /* 0x000fda0003fa5270 */
[----:B------:R-:W-:Y:S01]  /*0830*/  @!P5 FADD.FTZ R34, R34, R18 ;  /* 0x000000122222d221 */ /* 0x000fe20000010000 */
[----:B------:R-:W-:Y:S01]  /*0840*/  ISETP.NE.AND P5, PT, R38, RZ, PT ;  /* 0x000000ff2600720c */ /* 0x000fe20003fa5270 */
[----:B------:R-:W-:Y:S01]  /*0850*/  VIADD R36, R25, 0x1c0 ;  /* 0x000001c019247836 */ /* 0x000fe20000000000 */
[----:B------:R-:W4:Y:S11]  /*0860*/  LDG.E.U8 R38, desc[UR4][R2.64+0x1e0] ;  /* 0x0001e00402267981 */ /* 0x000f36000c1e1100 */
[----:B------:R-:W-:Y:S01]  /*0870*/  @!P5 FADD.FTZ R34, R34, R15 ;  /* 0x0000000f2222d221 */ /* 0x000fe20000010000 */
[----:B------:R-:W-:Y:S01]  /*0880*/  ISETP.NE.AND P5, PT, R39, RZ, PT ;  /* 0x000000ff2700720c */ /* 0x000fe20003fa5270 */
[----:B------:R-:W-:-:S12]  /*0890*/  IMAD.MOV.U32 R39, RZ, RZ, RZ ;  /* 0x000000ffff277224 */ /* 0x000fd800078e00ff */
[----:B--2---:R-:W-:Y:S01]  /*08a0*/  @!P5 FADD.FTZ R34, R34, R11 ;  /* 0x0000000b2222d221 */ /* 0x004fe20000010000 */
[----:B------:R-:W-:-:S13]  /*08b0*/  ISETP.NE.AND P5, PT, R40, RZ, PT ;  /* 0x000000ff2800720c */ /* 0x000fda0003fa5270 */
[----:B---3--:R-:W-:Y:S01]  /*08c0*/  @!P5 FADD.FTZ R34, R34, R9 ;  /* 0x000000092222d221 */ /* 0x008fe20000010000 */
[----:B----4-:R-:W-:-:S13]  /*08d0*/  ISETP.NE.AND P5, PT, R42, RZ, PT ;  /* 0x000000ff2a00720c */ /* 0x010fda0003fa5270 */
[----:B------:R-:W-:Y:S01]  /*08e0*/  @!P5 FADD.FTZ R34, R34, R0 ;  /* 0x000000002222d221 */ /* 0x000fe20000010000 */
[----:B------:R-:W-:-:S13]  /*08f0*/  ISETP.NE.AND P5, PT, R43, RZ, PT ;  /* 0x000000ff2b00720c */ /* 0x000fda0003fa5270 */
[----:B------:R-:W-:Y:S01]  /*0900*/  @!P5 FADD.FTZ R34, R34, R32 ;  /* 0x000000202222d221 */ /* 0x000fe20000010000 */
[----:B------:R-:W-:Y:S02]  /*0910*/  ISETP.GE.OR P5, PT, R36, UR10, !P2 ;  /* 0x0000000a24007c0c */ /* 0x000fe4000d7a6670 */
[----:B------:R-:W2:Y:S11]  /*0920*/  LDG.E.U8 R36, desc[UR4][R2.64+0x1c0] ;  /* 0x0001c00402247981 */ /* 0x000eb6000c1e1100 */
[----:B------:R-:W3:Y:S01]  /*0930*/  @!P5 LDG.E R39, desc[UR4][R4.64+0x700] ;  /* 0x000700040427d981 */ /* 0x000ee2000c1e1900 */
[----:B------:R-:W-:Y:S01]  /*0940*/  IMAD.MOV.U32 R37, RZ, RZ, RZ ;  /* 0x000000ffff257224 */ /* 0x000fe200078e00ff */
[----:B--2---:R-:W-:Y:S01]  /*0950*/  ISETP.NE.AND P6, PT, R36, RZ, PT ;  /* 0x000000ff2400720c */ /* 0x004fe20003fc5270 */
[----:B------:R-:W-:-:S12]  /*0960*/  VIADD R36, R25, 0x1e0 ;  /* 0x000001e019247836 */ /* 0x000fd80000000000 */
[----:B---3--:R-:W-:Y:S01]  /*0970*/  @!P6 FADD.FTZ R34, R34, R39 ;  /* 0x000000272222e221 */ /* 0x008fe20000010000 */
[----:B------:R-:W-:-:S13]  /*0980*/  ISETP.GE.OR P6, PT, R36, UR10, !P2 ;  /* 0x0000000a24007c0c */ /* 0x000fda000d7c6670 */
[----:B------:R-:W2:Y:S01]  /*0990*/  @!P6 LDG.E R37, desc[UR4][R4.64+0x780] ;  /* 0x000780040425e981 */ /* 0x000ea2000c1e1900 */
[----:B------:R-:W-:-:S13]  /*09a0*/  ISETP.NE.AND P0, PT, R38, RZ, PT ;  /* 0x000000ff2600720c */ /* 0x000fda0003f05270 */
[----:B--2---:R-:W-:-:S05]  /*09b0*/  @!P0 FADD.FTZ R34, R34, R37 ;  /* 0x0000002522228221 */ /* 0x004fca0000010000 */
[----:B------:R-:W1:Y:S02]  /*09c0*/  SHFL.BFLY PT, R43, R34, 0x10, 0x1f ;  /* 0x0e001f00222b7f89 */ /* 0x000e6400000e0000 */
[----:B-1----:R-:W-:-:S05]  /*09d0*/  FADD.FTZ R44, R34, R43 ;  /* 0x0000002b222c7221 */ /* 0x002fca0000010000 */
[----:B------:R-:W1:Y:S02]  /*09e0*/  SHFL.BFLY PT, R43, R44, 0x8, 0x1f ;  /* 0x0d001f002c2b7f89 */ /* 0x000e6400000e0000 */
[----:B-1----:R-:W-:-:S05]  /*09f0*/  FADD.FTZ R45, R44, R43 ;  /* 0x0000002b2c2d7221 */ /* 0x002fca0000010000 */
[----:B------:R-:W1:Y:S01]  /*0a00*/  SHFL.BFLY PT, R38, R45, 0x4, 0x1f ;  /* 0x0c801f002d267f89 */ /* 0x000e6200000e0000 */
[----:B------:R-:W-:Y:S02]  /*0a10*/  ISETP.NE.AND P0, PT, R41, RZ, PT ;  /* 0x000000ff2900720c */ /* 0x000fe40003f05270 */
[----:B------:R-:W-:Y:S01]  /*0a20*/  CS2R R40, SRZ ;  /* 0x0000000000287805 */ /* 0x000fe2000001ff00 */
[----:B------:R-:W-:-:S05]  /*0a30*/  IMAD.MOV.U32 R43, RZ, RZ, RZ ;  /* 0x000000ffff2b7224 */ /* 0x000fca00078e00ff */
[----:B------:R0:W5:Y:S04]  /*0a40*/  @!P3 LDG.E R41, desc[UR4][R6.64+0x600] ;  /* 0x000600040629b981 */ /* 0x000168000c1e1900 */
[----:B------:R0:W5:Y:S04]  /*0a50*/  @!P4 LDG.E R43, desc[UR4][R6.64+0x680] ;  /* 0x00068004062bc981 */ /* 0x000168000c1e1900 */
[----:B------:R0:W5:Y:S01]  /*0a60*/  @!P6 LDG.E R40, desc[UR4][R6.64+0x780] ;  /* 0x000780040628e981 */ /* 0x000162000c1e1900 */
[----:B-1----:R-:W-:Y:S01]  /*0a70*/  FADD.FTZ R42, R45, R38 ;  /* 0x000000262d2a7221 */ /* 0x002fe20000010000 */
[----:B------:R-:W-:-:S06]  /*0a80*/  IMAD.MOV.U32 R38, RZ, RZ, RZ ;  /* 0x000000ffff267224 */ /* 0x000fcc00078e00ff */
[----:B------:R0:W5:Y:S04]  /*0a90*/  @!P5 LDG.E R38, desc[UR4][R6.64+0x700] ;  /* 0x000700040626d981 */ /* 0x000168000c1e1900 */
[----:B------:R-:W1:Y:S02]  /*0aa0*/  SHFL.BFLY PT, R5, R42, 0x2, 0x1f ;  /* 0x0c401f002a057f89 */ /* 0x000e6400000e0000 */
[----:B-1----:R-:W-:-:S05]  /*0ab0*/  FADD.FTZ R42, R42, R5 ;  /* 0x000000052a2a7221 */ /* 0x002fca0000010000 */
[----:B------:R0:W1:Y:S01]  /*0ac0*/  SHFL.BFLY PT, R34, R42, 0x1, 0x1f ;  /* 0x0c201f002a227f89 */ /* 0x00006200000e0000 */
[----:B------:R-:W-:Y:S05]  /*0ad0*/  @!P2 EXIT ;  /* 0x000000000000a94d */ /* 0x000fea0003800000 */
[----:B------:R-:W2:Y:S01]  /*0ae0*/  LDC.64 R4, c[0x0][0x380] ;  /* 0x0000e000ff047b82 */ /* 0x000ea20000000a00 */
[----:B0-----:R-:W0:Y:S01]  /*0af0*/  S2R R6, SR_TID.X ;  /* 0x0000000000067919 */ /* 0x001e220000002100 */
[C---:B------:R-:W-:Y:S01]  /*0b00*/  ISETP.GE.AND P5, PT, R25.reuse, UR10, PT ;  /* 0x0000000a19007c0c */ /* 0x040fe2000bfa6270 */
[----:B------:R-:W-:Y:S01]  /*0b10*/  BSSY.RECONVERGENT B0, `(.L_x_357) ;  /* 0x000000c000007945 */ /* 0x000fe20003800200 */
[----:B------:R-:W-:Y:S01]  /*0b20*/  LOP3.LUT R7, R25, 0x40, RZ, 0xfc, !PT ;  /* 0x0000004019077812 */ /* 0x000fe200078efcff */
[----:B-1----:R-:W-:Y:S01]  /*0b30*/  FADD.FTZ R34, R42, R34 ;  /* 0x000000222a227221 */ /* 0x002fe20000010000 */
[----:B------:R-:W-:Y:S02]  /*0b40*/  ISETP.GE.AND P4, PT, R36, UR10, PT ;  /* 0x0000000a24007c0c */ /* 0x000fe4000bf86270 */
[----:B------:R-:W-:Y:S02]  /*0b50*/  ISETP.GE.AND P3, PT, R7, UR10, PT ;  /* 0x0000000a07007c0c */ /* 0x000fe4000bf66270 */
[----:B------:R-:W-:-:S04]  /*0b60*/  LOP3.LUT R7, R25, 0x60, RZ, 0xfc, !PT ;  /* 0x0000006019077812 */ /* 0x000fc800078efcff */
[----:B------:R-:W-:Y:S01]  /*0b70*/  ISETP.GE.AND P2, PT, R7, UR10, PT ;  /* 0x0000000a07007c0c */ /* 0x000fe2000bf46270 */
[----:B--2---:R-:W-:Y:S01]  /*0b80*/  IMAD.WIDE R4, R35, 0x4, R4 ;  /* 0x0000000423047825 */ /* 0x004fe200078e0204 */
[----:B0-----:R-:W-:Y:S11]  /*0b90*/  @P5 BRA `(.L_x_358) ;  /* 0x00000000000c5947 */ /* 0x001ff60003800000 */
[----:B-----5:R-:W-:Y:S01]  /*0ba0*/  @!P1 FFMA.FTZ R31, -R34, R31, R26 ;  /* 0x0000001f221f9223 */ /* 0x020fe2000001011a */
[----:B------:R0:W-:Y:S04]  /*0bb0*/  @P1 STG.E desc[UR4][R4.64], RZ ;  /* 0x000000ff04001986 */ /* 0x0001e8000c101904 */
[----:B------:R0:W-:Y:S02]  /*0bc0*/  @!P1 STG.E desc[UR4][R4.64], R31 ;  /* 0x0000001f04009986 */ /* 0x0001e4000c101904 */
.L_x_358:
[----:B------:R-:W-:Y:S05]  /*0bd0*/  BSYNC.RECONVERGENT B0 ;  /* 0x0000000000007941 */ /* 0x000fea0003800200 */
.L_x_357:
[C---:B------:R-:W-:Y:S01]  /*0be0*/  LOP3.LUT R26, R25.reuse, 0xa0, RZ, 0xfc, !PT ;  /* 0x000000a0191a7812 */ /* 0x040fe200078efcff */
[----:B------:R-:W-:Y:S01]  /*0bf0*/  BSSY.RECONVERGENT B0, `(.L_x_359) ;  /* 0x000000d000007945 */ /* 0x000fe20003800200 */
[C---:B------:R-:W-:Y:S02]  /*0c00*/  LOP3.LUT R7, R25.reuse, 0x80, RZ, 0xfc, !PT ;  /* 0x0000008019077812 */ /* 0x040fe400078efcff */
[----:B0----5:R-:W-:Y:S02]  /*0c10*/  LOP3.LUT R31, R25, 0xc0, RZ, 0xfc, !PT ;  /* 0x000000c0191f7812 */ /* 0x021fe400078efcff */
        /* <DEDUP_REMOVED lines=8> */
[----:B------:R0:W-:Y:S04]  /*0ca0*/  @P0 STG.E desc[UR4][R4.64+0x80], RZ ;  /* 0x000080ff04000986 */ /* 0x0001e8000c101904 */
[----:B------:R0:W-:Y:S02]  /*0cb0*/  @!P0 STG.E desc[UR4][R4.64+0x80], R27 ;  /* 0x0000801b04008986 */ /* 0x0001e4000c101904 */
.L_x_360:
[----:B------:R-:W-:Y:S05]  /*0cc0*/  BSYNC.RECONVERGENT B0 ;  /* 0x0000000000007941 */ /* 0x000fea0003800200 */
.L_x_359:
[----:B------:R-:W-:Y:S01]  /*0cd0*/  BSSY.RECONVERGENT B0, `(.L_x_361) ;  /* 0x0000009000007945 */ /* 0x000fe20003800200 */
[----:B------:R-:W-:Y:S02]  /*0ce0*/  ISETP.GE.AND P0, PT, R26, UR10, PT ;  /* 0x0000000a1a007c0c */ /* 0x000fe4000bf06270 */
[----:B------:R-:W-:Y:S01]  /*0cf0*/  LOP3.LUT R24, R25, 0x100, RZ, 0xfc, !PT ;  /* 0x0000010019187812 */ /* 0x000fe200078efcff */
[----:B------:R-:W-:Y:S10]  /*0d00*/  @P3 BRA `(.L_x_362) ;  /* 0x0000000000143947 */ /* 0x000ff40003800000 */
[----:B------:R-:W2:Y:S02]  /*0d10*/  LDG.E.U8 R7, desc[UR4][R2.64+0x40] ;  /* 0x0000400402077981 */ /* 0x000ea4000c1e1100 */
[----:B--2---:R-:W-:-:S13]  /*0d20*/  ISETP.NE.AND P3, PT, R7, RZ, PT ;  /* 0x000000ff0700720c */ /* 0x004fda0003f65270 */
[----:B------:R-:W-:Y:S01]  /*0d30*/  @!P3 FFMA.FTZ R29, -R34, R22, R29 ;  /* 0x00000016221db223 */ /* 0x000fe2000001011d */
[----:B------:R1:W-:Y:S04]  /*0d40*/  @P3 STG.E desc[UR4][R4.64+0x100], RZ ;  /* 0x000100ff04003986 */ /* 0x0003e8000c101904 */
[----:B------:R1:W-:Y:S02]  /*0d50*/  @!P3 STG.E desc[UR4][R4.64+0x100], R29 ;  /* 0x0001001d0400b986 */ /* 0x0003e4000c101904 */
.L_x_362:
[----:B------:R-:W-:Y:S05]  /*0d60*/  BSYNC.RECONVERGENT B0 ;  /* 0x0000000000007941 */ /* 0x000fea0003800200 */
.L_x_361:
        /* <DEDUP_REMOVED lines=9> */
.L_x_364:
[----:B------:R-:W-:Y:S05]  /*0e00*/  BSYNC.RECONVERGENT B0 ;  /* 0x0000000000007941 */ /* 0x000fea0003800200 */
.L_x_363:
[----:B------:R-:W-:Y:S01]  /*0e10*/  BSSY.RECONVERGENT B0, `(.L_x_365) ;  /* 0x0000009000007945 */ /* 0x000fe20003800200 */
[----:B------:R-:W-:Y:S02]  /*0e20*/  ISETP.GE.AND P2, PT, R22, UR10, PT ;  /* 0x0000000a16007c0c */ /* 0x000fe4000bf46270 */
[----:B------:R-:W-:Y:S01]  /*0e30*/  LOP3.LUT R20, R25, 0x140, RZ, 0xfc, !PT ;  /* 0x0000014019147812 */ /* 0x000fe200078efcff */
[----:B------:R-:W-:Y:S10]  /*0e40*/  @P6 BRA `(.L_x_366) ;  /* 0x0000000000146947 */ /* 0x000ff40003800000 */
[----:B------:R-:W3:Y:S02]  /*0e50*/  LDG.E.U8 R7, desc[UR4][R2.64+0x80] ;  /* 0x0000800402077981 */ /* 0x000ee4000c1e1100 */
[----:B---3--:R-:W-:-:S13]  /*0e60*/  ISETP.NE.AND P6, PT, R7, RZ, PT ;  /* 0x000000ff0700720c */ /* 0x008fda0003fc5270 */
[----:B------:R-:W-:Y:S01]  /*0e70*/  @!P6 FFMA.FTZ R19, -R34, R19, R28 ;  /* 0x000000132213e223 */ /* 0x000fe2000001011c */
[----:B------:R3:W-:Y:S04]  /*0e80*/  @P6 STG.E desc[UR4][R4.64+0x200], RZ ;  /* 0x000200ff04006986 */ /* 0x0007e8000c101904 */
[----:B------:R3:W-:Y:S02]  /*0e90*/  @!P6 STG.E desc[UR4][R4.64+0x200], R19 ;  /* 0x000200130400e986 */ /* 0x0007e4000c101904 */
.L_x_366:
[----:B------:R-:W-:Y:S05]  /*0ea0*/  BSYNC.RECONVERGENT B0 ;  /* 0x0000000000007941 */ /* 0x000fea0003800200 */
.L_x_365:
        /* <DEDUP_REMOVED lines=9> */
.L_x_368:
[----:B------:R-:W-:Y:S05]  /*0f40*/  BSYNC.RECONVERGENT B0 ;  /* 0x0000000000007941 */ /* 0x000fea0003800200 */
.L_x_367:
        /* <DEDUP_REMOVED lines=9> */
.L_x_370:
[----:B------:R-:W-:Y:S05]  /*0fe0*/  BSYNC.RECONVERGENT B0 ;  /* 0x0000000000007941 */ /* 0x000fea0003800200 */
.L_x_369:
[----:B------:R-:W-:Y:S01]  /*0ff0*/  LOP3.LUT R6, R6, 0x1f, RZ, 0xc0, !PT ;  /* 0x0000001f06067812 */ /* 0x000fe200078ec0ff */
[----:B------:R-:W-:Y:S01]  /*1000*/  BSSY.RECONVERGENT B0, `(.L_x_371) ;  /* 0x0000009000007945 */ /* 0x000fe20003800200 */
[----:B------:R-:W-:-:S03]  /*1010*/  ISETP.GE.AND P1, PT, R25, UR10, PT ;  /* 0x0000000a19007c0c */ /* 0x000fc6000bf26270 */
[----:B------:R-:W-:Y:S01]  /*1020*/  VIADD R16, R6, 0x1a0 ;  /* 0x000001a006107836 */ /* 0x000fe20000000000 */
[----:B------:R-:W-:Y:S09]  /*1030*/  @P0 BRA `(.L_x_372) ;  /* 0x0000000000140947 */ /* 0x000ff20003800000 */
[----:B------:R-:W5:Y:S02]  /*1040*/  LDG.E.U8 R7, desc[UR4][R2.64+0xe0] ;  /* 0x0000e00402077981 */ /* 0x000f64000c1e1100 */
[----:B-----5:R-:W-:-:S13]  /*1050*/  ISETP.NE.AND P0, PT, R7, RZ, PT ;  /* 0x000000ff0700720c */ /* 0x020fda0003f05270 */
[----:B------:R-:W-:Y:S01]  /*1060*/  @!P0 FFMA.FTZ R21, -R34, R14, R21 ;  /* 0x0000000e22158223 */ /* 0x000fe20000010115 */
[----:B------:R0:W-:Y:S04]  /*1070*/  @P0 STG.E desc[UR4][R4.64+0x380], RZ ;  /* 0x000380ff04000986 */ /* 0x0001e8000c101904 */
[----:B------:R0:W-:Y:S02]  /*1080*/  @!P0 STG.E desc[UR4][R4.64+0x380], R21 ;  /* 0x0003801504008986 */ /* 0x0001e4000c101904 */
.L_x_372:
[----:B------:R-:W-:Y:S05]  /*1090*/  BSYNC.RECONVERGENT B0 ;  /* 0x0000000000007941 */ /* 0x000fea0003800200 */
.L_x_371:
[----:B------:R-:W-:Y:S01]  /*10a0*/  BSSY.RECONVERGENT B0, `(.L_x_373) ;  /* 0x0000009000007945 */ /* 0x000fe20003800200 */
[----:B------:R-:W-:Y:S01]  /*10b0*/  ISETP.GE.AND P0, PT, R16, UR10, PT ;  /* 0x0000000a10007c0c */ /* 0x000fe2000bf06270 */
[----:B------:R-:W-:Y:S02]  /*10c0*/  VIADD R6, R6, 0x1c0 ;  /* 0x000001c006067836 */ /* 0x000fe40000000000 */
[----:B------:R-:W-:Y:S10]  /*10d0*/  @P3 BRA `(.L_x_374) ;  /* 0x0000000000143947 */ /* 0x000ff40003800000 */
[----:B------:R-:W5:Y:S02]  /*10e0*/  LDG.E.U8 R7, desc[UR4][R2.64+0x100] ;  /* 0x0001000402077981 */ /* 0x000f64000c1e1100 */
[----:B-----5:R-:W-:-:S13]  /*10f0*/  ISETP.NE.AND P3, PT, R7, RZ, PT ;  /* 0x000000ff0700720c */ /* 0x020fda0003f65270 */
[----:B------:R-:W-:Y:S01]  /*1100*/  @!P3 FFMA.FTZ R13, -R34, R13, R18 ;  /* 0x0000000d220db223 */ /* 0x000fe20000010112 */
[----:B------:R0:W-:Y:S04]  /*1110*/  @P3 STG.E desc[UR4][R4.64+0x400], RZ ;  /* 0x000400ff04003986 */ /* 0x0001e8000c101904 */
[----:B------:R0:W-:Y:S02]  /*1120*/  @!P3 STG.E desc[UR4][R4.64+0x400], R13 ;  /* 0x0004000d0400b986 */ /* 0x0001e4000c101904 */
.L_x_374:
[----:B------:R-:W-:Y:S05]  /*1130*/  BSYNC.RECONVERGENT B0 ;  /* 0x0000000000007941 */ /* 0x000fea0003800200 */
.L_x_373:
        /* <DEDUP_REMOVED lines=8> */
.L_x_376:
[----:B------:R-:W-:Y:S05]  /*11c0*/  BSYNC.RECONVERGENT B0 ;  /* 0x0000000000007941 */ /* 0x000fea0003800200 */
.L_x_375:
[----:B------:R-:W-:Y:S04]  /*11d0*/  BSSY.RECONVERGENT B0, `(.L_x_377) ;  /* 0x0000007000007945 */ /* 0x000fe80003800200 */
[----:B------:R-:W-:Y:S05]  /*11e0*/  @P6 BRA `(.L_x_378) ;  /* 0x0000000000146947 */ /* 0x000fea0003800000 */
[----:B------:R-:W5:Y:S02]  /*11f0*/  LDG.E.U8 R6, desc[UR4][R2.64+0x140] ;  /* 0x0001400402067981 */ /* 0x000f64000c1e1100 */
[----:B-----5:R-:W-:-:S13]  /*1200*/  ISETP.NE.AND P2, PT, R6, RZ, PT ;  /* 0x000000ff0600720c */ /* 0x020fda0003f45270 */
[----:B------:R-:W-:Y:S01]  /*1210*/  @!P2 FFMA.FTZ R11, -R34, R10, R11 ;  /* 0x0000000a220ba223 */ /* 0x000fe2000001010b */
[----:B------:R0:W-:Y:S04]  /*1220*/  @P2 STG.E desc[UR4][R4.64+0x500], RZ ;  /* 0x000500ff04002986 */ /* 0x0001e8000c101904 */
[----:B------:R0:W-:Y:S02]  /*1230*/  @!P2 STG.E desc[UR4][R4.64+0x500], R11 ;  /* 0x0005000b0400a986 */ /* 0x0001e4000c101904 */
.L_x_378:
[----:B------:R-:W-:Y:S05]  /*1240*/  BSYNC.RECONVERGENT B0 ;  /* 0x0000000000007941 */ /* 0x000fea0003800200 */
.L_x_377:
[----:B------:R-:W-:Y:S04]  /*1250*/  BSSY.RECONVERGENT B0, `(.L_x_379) ;  /* 0x0000007000007945 */ /* 0x000fe80003800200 */
[----:B------:R-:W-:Y:S05]  /*1260*/  @P5 BRA `(.L_x_380) ;  /* 0x0000000000145947 */ /* 0x000fea0003800000 */
[----:B------:R-:W5:Y:S02]  /*1270*/  LDG.E.U8 R6, desc[UR4][R2.64+0x160] ;  /* 0x0001600402067981 */ /* 0x000f64000c1e1100 */
[----:B-----5:R-:W-:-:S13]  /*1280*/  ISETP.NE.AND P2, PT, R6, RZ, PT ;  /* 0x000000ff0600720c */ /* 0x020fda0003f45270 */
[----:B------:R-:W-:Y:S01]  /*1290*/  @!P2 FFMA.FTZ R9, -R34, R8, R9 ;  /* 0x000000082209a223 */ /* 0x000fe20000010109 */
[----:B------:R0:W-:Y:S04]  /*12a0*/  @P2 STG.E desc[UR4][R4.64+0x580], RZ ;  /* 0x000580ff04002986 */ /* 0x0001e8000c101904 */
[----:B------:R0:W-:Y:S02]  /*12b0*/  @!P2 STG.E desc[UR4][R4.64+0x580], R9 ;  /* 0x000580090400a986 */ /* 0x0001e4000c101904 */
.L_x_380:
[----:B------:R-:W-:Y:S05]  /*12c0*/  BSYNC.RECONVERGENT B0 ;  /* 0x0000000000007941 */ /* 0x000fea0003800200 */
.L_x_379:
[----:B------:R-:W-:Y:S04]  /*12d0*/  BSSY.RECONVERGENT B0, `(.L_x_381) ;  /* 0x0000007000007945 */ /* 0x000fe80003800200 */
[----:B------:R-:W-:Y:S05]  /*12e0*/  @P1 BRA `(.L_x_382) ;  /* 0x0000000000141947 */ /* 0x000fea0003800000 */
[----:B------:R-:W5:Y:S02]  /*12f0*/  LDG.E.U8 R6, desc[UR4][R2.64+0x180] ;  /* 0x0001800402067981 */ /* 0x000f64000c1e1100 */
[----:B-----5:R-:W-:-:S13]  /*1300*/  ISETP.NE.AND P1, PT, R6, RZ, PT ;  /* 0x000000ff0600720c */ /* 0x020fda0003f25270 */
[----:B------:R-:W-:Y:S01]  /*1310*/  @!P1 FFMA.FTZ R41, -R34, R41, R0 ;  /* 0x0000002922299223 */ /* 0x000fe20000010100 */
[----:B------:R0:W-:Y:S04]  /*1320*/  @P1 STG.E desc[UR4][R4.64+0x600], RZ ;  /* 0x000600ff04001986 */ /* 0x0001e8000c101904 */
[----:B------:R0:W-:Y:S02]  /*1330*/  @!P1 STG.E desc[UR4][R4.64+0x600], R41 ;  /* 0x0006002904009986 */ /* 0x0001e4000c101904 */
.L_x_382:
[----:B------:R-:W-:Y:S05]  /*1340*/  BSYNC.RECONVERGENT B0 ;  /* 0x0000000000007941 */ /* 0x000fea0003800200 */
.L_x_381:
[----:B------:R-:W-:Y:S04]  /*1350*/  BSSY.RECONVERGENT B0, `(.L_x_383) ;  /* 0x0000007000007945 */ /* 0x000fe80003800200 */
[----:B------:R-:W-:Y:S05]  /*1360*/  @P0 BRA `(.L_x_384) ;  /* 0x0000000000140947 */ /* 0x000fea0003800000 */
[----:B------:R-:W5:Y:S02]  /*1370*/  LDG.E.U8 R0, desc[UR4][R2.64+0x1a0] ;  /* 0x0001a00402007981 */ /* 0x000f64000c1e1100 */
[----:B-----5:R-:W-:-:S13]  /*1380*/  ISETP.NE.AND P0, PT, R0, RZ, PT ;  /* 0x000000ff0000720c */ /* 0x020fda0003f05270 */
[----:B------:R-:W-:Y:S01]  /*1390*/  @!P0 FFMA.FTZ R43, -R34, R43, R32 ;  /* 0x0000002b222b8223 */ /* 0x000fe20000010120 */
[----:B------:R0:W-:Y:S04]  /*13a0*/  @P0 STG.E desc[UR4][R4.64+0x680], RZ ;  /* 0x000680ff04000986 */ /* 0x0001e8000c101904 */
[----:B------:R0:W-:Y:S02]  /*13b0*/  @!P0 STG.E desc[UR4][R4.64+0x680], R43 ;  /* 0x0006802b04008986 */ /* 0x0001e4000c101904 */
.L_x_384:
[----:B------:R-:W-:Y:S05]  /*13c0*/  BSYNC.RECONVERGENT B0 ;  /* 0x0000000000007941 */ /* 0x000fea0003800200 */
.L_x_383:
[----:B------:R-:W-:Y:S04]  /*13d0*/  BSSY.RECONVERGENT B0, `(.L_x_385) ;  /* 0x0000007000007945 */ /* 0x000fe80003800200 */
[----:B------:R-:W-:Y:S05]  /*13e0*/  @P3 BRA `(.L_x_386) ;  /* 0x0000000000143947 */ /* 0x000fea0003800000 */
[----:B------:R-:W5:Y:S02]  /*13f0*/  LDG.E.U8 R0, desc[UR4][R2.64+0x1c0] ;  /* 0x0001c00402007981 */ /* 0x000f64000c1e1100 */
[----:B-----5:R-:W-:-:S13]  /*1400*/  ISETP.NE.AND P0, PT, R0, RZ, PT ;  /* 0x000000ff0000720c */ /* 0x020fda0003f05270 */
[----:B------:R-:W-:Y:S01]  /*1410*/  @!P0 FFMA.FTZ R39, -R34, R38, R39 ;  /* 0x0000002622278223 */ /* 0x000fe20000010127 */
[----:B------:R0:W-:Y:S04]  /*1420*/  @P0 STG.E desc[UR4][R4.64+0x700], RZ ;  /* 0x000700ff04000986 */ /* 0x0001e8000c101904 */
[----:B------:R0:W-:Y:S02]  /*1430*/  @!P0 STG.E desc[UR4][R4.64+0x700], R39 ;  /* 0x0007002704008986 */ /* 0x0001e4000c101904 */
.L_x_386:
[----:B------:R-:W-:Y:S05]  /*1440*/  BSYNC.RECONVERGENT B0 ;  /* 0x0000000000007941 */ /* 0x000fea0003800200 */
.L_x_385:
        /* <DEDUP_REMOVED lines=8> */
.L_x_387:
        /* <DEDUP_REMOVED lines=11> */
.L_x_11152:


//--------------------- .text._ZN43_GLOBAL__N__9ae7fba5_10_SoftMax_cu_9f978f6321softmax_warp_backwardIfffLi8ELb0ELb1EEEvPT0_PKT_S5_iiiPKb --------------------------
	.section	.text._ZN43_GLOBAL__N__9ae7fba5_10_SoftMax_cu_9f978f6321softmax_warp_backwardIfffLi8ELb0ELb1EEEvPT0_PKT_S5_iiiPKb,"ax",@progbits
	.align	128
.text._ZN43_GLOBAL__N__9ae7fba5_10_SoftMax_cu_9f978f6321softmax_warp_backwardIfffLi8ELb0ELb1EEEvPT0_PKT_S5_iiiPKb:
        .type           _ZN43_GLOBAL__N__9ae7fba5_10_SoftMax_cu_9f978f6321softmax_warp_backwardIfffLi8ELb0ELb1EEEvPT0_PKT_S5_iiiPKb,@function
        .size           _ZN43_GLOBAL__N__9ae7fba5_10_SoftMax_cu_9f978f6321softmax_warp_backwardIfffLi8ELb0ELb1EEEvPT0_PKT_S5_iiiPKb,(.L_x_11153 - _ZN43_GLOBAL__N__9ae7fba5_10_SoftMax_cu_9f978f6321softmax_warp_backwardIfffLi8ELb0ELb1EEEvPT0_PKT_S5_iiiPKb)
        .other          _ZN43_GLOBAL__N__9ae7fba5_10_SoftMax_cu_9f978f6321softmax_warp_backwardIfffLi8ELb0ELb1EEEvPT0_PKT_S5_iiiPKb,@"STO_CUDA_ENTRY STV_DEFAULT"
_ZN43_GLOBAL__N__9ae7fba5_10_SoftMax_cu_9f978f6321softmax_warp_backwardIfffLi8ELb0ELb1EEEvPT0_PKT_S5_iiiPKb:
[----:B------:R-:W-:Y:S01]  /*0000*/  LDC R1, c[0x0][0x37c] ;  /* 0x0000df00ff017b82 */ /* 0x000fe20000000800 */
[----:B------:R-:W0:Y:S01]  /*0010*/  S2R R20, SR_TID.X ;  /* 0x0000000000147919 */ /* 0x000e220000002100 */
[----:B------:R-:W1:Y:S06]  /*0020*/  LDCU UR4, c[0x0][0x364] ;  /* 0x00006c80ff0477ac */ /* 0x000e6c0008000800 */
[----:B------:R-:W2:Y:S01]  /*0030*/  LDC.64 R4, c[0x0][0x388] ;  /* 0x0000e200ff047b82 */ /* 0x000ea20000000a00 */
[----:B------:R-:W-:Y:S01]  /*0040*/  CS2R R8, SRZ ;  /* 0x0000000000087805 */ /* 0x000fe2000001ff00 */
[----:B------:R-:W1:Y:S01]  /*0050*/  S2R R11, SR_CTAID.X ;  /* 0x00000000000b7919 */ /* 0x000e620000002500 */
[----:B------:R-:W3:Y:S01]  /*0060*/  LDCU UR8, c[0x0][0x3a0] ;  /* 0x00007400ff0877ac */ /* 0x000ee20008000800 */
[----:B------:R-:W-:Y:S01]  /*0070*/  CS2R R12, SRZ ;  /* 0x00000000000c7805 */ /* 0x000fe2000001ff00 */
[----:B------:R-:W1:Y:S01]  /*0080*/  S2R R0, SR_TID.Y ;  /* 0x0000000000007919 */ /* 0x000e620000002200 */
[----:B------:R-:W4:Y:S02]  /*0090*/  LDCU.64 UR6, c[0x0][0x398] ;  /* 0x00007300ff0677ac */ /* 0x000f240008000a00 */
[----:B------:R-:W2:Y:S01]  /*00a0*/  LDC.64 R6, c[0x0][0x390] ;  /* 0x0000e400ff067b82 */ /* 0x000ea20000000a00 */
[----:B0-----:R-:W-:-:S04]  /*00b0*/  LOP3.LUT R20, R20, 0x1f, RZ, 0xc0, !PT ;  /* 0x0000001f14147812 */ /* 0x001fc800078ec0ff */
[C---:B---3--:R-:W-:Y:S01]  /*00c0*/  ISETP.GE.AND P0, PT, R20.reuse, UR8, PT ;  /* 0x0000000814007c0c */ /* 0x048fe2000bf06270 */
[C---:B------:R-:W-:Y:S02]  /*00d0*/  VIADD R2, R20.reuse, 0x40 ;  /* 0x0000004014027836 */ /* 0x040fe40000000000 */
[C---:B------:R-:W-:Y:S01]  /*00e0*/  VIADD R3, R20.reuse, 0x60 ;  /* 0x0000006014037836 */ /* 0x040fe20000000000 */
[----:B------:R-:W-:Y:S01]  /*00f0*/  P2R R26, PR, RZ, 0x1 ;  /* 0x00000001ff1a7803 */ /* 0x000fe20000000000 */
        /* <DEDUP_REMOVED lines=8> */
[----:B------:R-:W-:Y:S01]  /*0180*/  IMAD.MOV.U32 R0, RZ, RZ, RZ ;  /* 0x000000ffff007224 */ /* 0x000fe200078e00ff */
[----:B------:R-:W-:Y:S01]  /*0190*/  ISETP.LT.OR P1, PT, R28, 0x1, P0 ;  /* 0x000000011c00780c */ /* 0x000fe20000721670 */
[----:B--2---:R-:W-:Y:S01]  /*01a0*/  IMAD.WIDE R4, R11, 0x4, R4 ;  /* 0x000000040b047825 */ /* 0x004fe200078e0204 */
[----:B------:R-:W-:-:S02]  /*01b0*/  P2R R24, PR, RZ, 0x4 ;  /* 0x00000004ff187803 */ /* 0x000fc40000000000 */
[----:B------:R-:W-:Y:S02]  /*01c0*/  CS2R R14, SRZ ;  /* 0x00000000000e7805 */ /* 0x000fe4000001ff00 */
[----:B------:R-:W-:Y:S01]  /*01d0*/  ISETP.LT.OR P2, PT, R28, 0x1, P2 ;  /* 0x000000011c00780c */ /* 0x000fe20001741670 */
[----:B------:R-:W-:Y:S01]  /*01e0*/  IMAD.WIDE R6, R11, 0x4, R6 ;  /* 0x000000040b067825 */ /* 0x000fe200078e0206 */
[----:B------:R-:W-:-:S03]  /*01f0*/  P2R R22, PR, RZ, 0x8 ;  /* 0x00000008ff167803 */ /* 0x000fc60000000000 */
[----:B------:R-:W-:Y:S01]  /*0200*/  IMAD.MOV.U32 R10, RZ, RZ, RZ ;  /* 0x000000ffff0a7224 */ /* 0x000fe200078e00ff */
[----:B------:R-:W-:Y:S02]  /*0210*/  ISETP.LT.OR P3, PT, R28, 0x1, P3 ;  /* 0x000000011c00780c */ /* 0x000fe40001f61670 */
[----:B------:R-:W-:Y:S02]  /*0220*/  CS2R R16, SRZ ;  /* 0x0000000000107805 */ /* 0x000fe4000001ff00 */
[----:B------:R-:W-:Y:S01]  /*0230*/  ISETP.GE.AND P0, PT, R3, UR8, PT ;  /* 0x0000000803007c0c */ /* 0x000fe2000bf06270 */
[----:B0-----:R-:W2:Y:S01]  /*0240*/  @!P1 LDG.E R9, desc[UR4][R4.64] ;  /* 0x0000000404099981 */ /* 0x001ea2000c1e1900 */
[----:B------:R-:W-:Y:S01]  /*0250*/  IMAD.MOV.U32 R19, RZ, RZ, RZ ;  /* 0x000000ffff137224 */ /* 0x000fe200078e00ff */
[----:B------:R-:W0:Y:S02]  /*0260*/  LDCU.64 UR6, c[0x0][0x3a8] ;  /* 0x00007500ff0677ac */ /* 0x000e240008000a00 */
[----:B------:R-:W5:Y:S01]  /*0270*/  @!P1 LDG.E R0, desc[UR4][R6.64] ;  /* 0x0000000406009981 */ /* 0x000f62000c1e1900 */
[----:B------:R-:W-:-:S03]  /*0280*/  ISETP.GE.AND P1, PT, R2, UR8, PT ;  /* 0x0000000802007c0c */ /* 0x000fc6000bf26270 */
[----:B------:R-:W3:Y:S04]  /*0290*/  @!P2 LDG.E R8, desc[UR4][R4.64+0x80] ;  /* 0x000080040408a981 */ /* 0x000ee8000c1e1900 */
[----:B------:R-:W5:Y:S01]  /*02a0*/  @!P2 LDG.E R13, desc[UR4][R6.64+0x80] ;  /* 0x00008004060da981 */ /* 0x000f62000c1e1900 */
[----:B------:R-:W-:-:S03]  /*02b0*/  ISETP.LT.OR P2, PT, R28, 0x1, P0 ;  /* 0x000000011c00780c */ /* 0x000fc60000741670 */
[----:B------:R-:W4:Y:S04]  /*02c0*/  @!P3 LDG.E R10, desc[UR4][R4.64+0x100] ;  /* 0x00010004040ab981 */ /* 0x000f28000c1e1900 */
[----:B------:R-:W5:Y:S01]  /*02d0*/  @!P3 LDG.E R15, desc[UR4][R6.64+0x100] ;  /* 0x00010004060fb981 */ /* 0x000f62000c1e1900 */
[----:B------:R-:W-:Y:S01]  /*02e0*/  ISETP.LT.OR P3, PT, R28, 0x1, P1 ;  /* 0x000000011c00780c */ /* 0x000fe20000f61670 */
[----:B------:R-:W-:Y:S01]  /*02f0*/  VIADD R2, R20, 0xa0 ;  /* 0x000000a014027836 */ /* 0x000fe20000000000 */
[----:B------:R-:W-:-:S03]  /*0300*/  P2R R30, PR, RZ, 0x1 ;  /* 0x00000001ff1e7803 */ /* 0x000fc60000000000 */
[----:B------:R-:W4:Y:S04]  /*0310*/  @!P2 LDG.E R12, desc[UR4][R4.64+0x180] ;  /* 0x00018004040ca981 */ /* 0x000f28000c1e1900 */
[----:B------:R-:W5:Y:S01]  /*0320*/  @!P2 LDG.E R17, desc[UR4][R6.64+0x180] ;  /* 0x000180040611a981 */ /* 0x000f62000c1e1900 */
[----:B------:R-:W-:-:S03]  /*0330*/  ISETP.GE.AND P2, PT, R2, UR8, PT ;  /* 0x0000000802007c0c */ /* 0x000fc6000bf46270 */
[----:B------:R-:W4:Y:S04]  /*0340*/  @!P3 LDG.E R14, desc[UR4][R4.64+0x200] ;  /* 0x00020004040eb981 */ /* 0x000f28000c1e1900 */
[----:B------:R-:W5:Y:S01]  /*0350*/  @!P3 LDG.E R19, desc[UR4][R6.64+0x200] ;  /* 0x000200040613b981 */ /* 0x000f62000c1e1900 */
[----:B------:R-:W-:Y:S01]  /*0360*/  ISETP.LT.OR P3, PT, R28, 0x1, P2 ;  /* 0x000000011c00780c */ /* 0x000fe20001761670 */
[----:B------:R-:W-:-:S12]  /*0370*/  IMAD.MOV.U32 R21, RZ, RZ, RZ ;  /* 0x000000ffff157224 */ /* 0x000fd800078e00ff */
[----:B------:R-:W4:Y:S04]  /*0380*/  @!P3 LDG.E R16, desc[UR4][R4.64+0x280] ;  /* 0x000280040410b981 */ /* 0x000f28000c1e1900 */
[----:B------:R-:W5:Y:S01]  /*0390*/  @!P3 LDG.E R21, desc[UR4][R6.64+0x280] ;  /* 0x000280040615b981 */ /* 0x000f62000c1e1900 */
[----:B0-----:R-:W-:-:S04]  /*03a0*/  IADD3 R2, P3, PT, R11, UR6, RZ ;  /* 0x000000060b027c10 */ /* 0x001fc8000ff7e0ff */
[----:B------:R-:W-:-:S05]  /*03b0*/  LEA.HI.X.SX32 R3, R11, UR7, 0x1, P3 ;  /* 0x000000070b037c11 */ /* 0x000fca00098f0eff */
[----:B------:R-:W3:Y:S01]  /*03c0*/  LDG.E.U8 R25, desc[UR4][R2.64] ;  /* 0x0000000402197981 */ /* 0x000ee2000c1e1100 */
[----:B------:R-:W-:-:S03]  /*03d0*/  VIADD R18, R20, 0xc0 ;  /* 0x000000c014127836 */ /* 0x000fc60000000000 */
[----:B------:R-:W4:Y:S02]  /*03e0*/  LDG.E.U8 R29, desc[UR4][R2.64+0x20] ;  /* 0x00002004021d7981 */ /* 0x000f24000c1e1100 */
[----:B------:R-:W-:-:S04]  /*03f0*/  ISETP.GE.AND P3, PT, R18, UR8, PT ;  /* 0x0000000812007c0c */ /* 0x000fc8000bf66270 */
[----:B------:R-:W-:Y:S01]  /*0400*/  ISETP.LT.OR P4, PT, R28, 0x1, P3 ;  /* 0x000000011c00780c */ /* 0x000fe20001f81670 */
[----:B------:R-:W-:Y:S02]  /*0410*/  IMAD.MOV.U32 R18, RZ, RZ, RZ ;  /* 0x000000ffff127224 */ /* 0x000fe400078e00ff */
[----:B------:R-:W-:-:S10]  /*0420*/  IMAD.MOV.U32 R23, RZ, RZ, RZ ;  /* 0x000000ffff177224 */ /* 0x000fd400078e00ff */
[----:B------:R-:W4:Y:S04]  /*0430*/  @!P4 LDG.E R18, desc[UR4][R4.64+0x300] ;  /* 0x000300040412c981 */ /* 0x000f28000c1e1900 */
[----:B------:R-:W5:Y:S01]  /*0440*/  @!P4 LDG.E R23, desc[UR4][R6.64+0x300] ;  /* 0x000300040617c981 */ /* 0x000f62000c1e1900 */
[----:B--2---:R-:W-:Y:S01]  /*0450*/  FADD.FTZ R27, RZ, R9 ;  /* 0x00000009ff1b7221 */ /* 0x004fe20000010000 */
[----:B---3--:R-:W-:-:S04]  /*0460*/  ISETP.NE.AND P4, PT, R25, RZ, PT ;  /* 0x000000ff1900720c */ /* 0x008fc80003f85270 */
[----:B------:R-:W-:Y:S02]  /*0470*/  FSEL R25, R27, RZ, !P4 ;  /* 0x000000ff1b197208 */ /* 0x000fe40006000000 */
[----:B------:R-:W2:Y:S01]  /*0480*/  LDG.E.U8 R27, desc[UR4][R2.64+0x40] ;  /* 0x00004004021b7981 */ /* 0x000ea2000c1e1100 */
[----:B----4-:R-:W-:-:S03]  /*0490*/  ISETP.NE.AND P5, PT, R29, RZ, PT ;  /* 0x000000ff1d00720c */ /* 0x010fc60003fa5270 */
        /* <DEDUP_REMOVED lines=17> */
[----:B------:R-:W-:-:S04]  /*05b0*/  ISETP.GE.AND P5, PT, R27, UR8, PT ;  /* 0x000000081b007c0c */ /* 0x000fc8000bfa6270 */
[----:B------:R-:W-:Y:S01]  /*05c0*/  ISETP.LT.OR P6, PT, R28, 0x1, P5 ;  /* 0x000000011c00780c */ /* 0x000fe20002fc1670 */
[----:B------:R-:W-:-:S12]  /*05d0*/  IMAD.MOV.U32 R20, RZ, RZ, RZ ;  /* 0x000000ffff147224 */ /* 0x000fd800078e00ff */
[----:B------:R-:W2:Y:S01]  /*05e0*/  @!P6 LDG.E R20, desc[UR4][R4.64+0x380] ;  /* 0x000380040414e981 */ /* 0x000ea2000c1e1900 */
[----:B---3--:R-:W-:Y:S01]  /*05f0*/  ISETP.NE.AND P0, PT, R29, RZ, PT ;  /* 0x000000ff1d00720c */ /* 0x008fe20003f05270 */
[----:B------:R-:W-:-:S06]  /*0600*/  IMAD.MOV.U32 R27, RZ, RZ, RZ ;  /* 0x000000ffff1b7224 */ /* 0x000fcc00078e00ff */
[----:B------:R0:W5:Y:S01]  /*0610*/  @!P6 LDG.E R27, desc[UR4][R6.64+0x380] ;  /* 0x00038004061be981 */ /* 0x000162000c1e1900 */
[----:B------:R-:W-:-:S05]  /*0620*/  ISETP.GE.AND P6, PT, R28, 0x1, PT ;  /* 0x000000011c00780c */ /* 0x000fca0003fc6270 */
[----:B--2---:R-:W-:Y:S01]  /*0630*/  @!P0 FADD.FTZ R25, R25, R20 ;  /* 0x0000001419198221 */ /* 0x004fe20000010000 */
[----:B------:R-:W-:-:S04]  /*0640*/  ISETP.NE.AND P0, PT, R30, RZ, PT ;  /* 0x000000ff1e00720c */ /* 0x000fc80003f05270 */
[----:B------:R-:W1:Y:S02]  /*0650*/  SHFL.BFLY PT, R30, R25, 0x10, 0x1f ;  /* 0x0e001f00191e7f89 */ /* 0x000e6400000e0000 */
[----:B-1----:R-:W-:-:S05]  /*0660*/  FADD.FTZ R30, R25, R30 ;  /* 0x0000001e191e7221 */ /* 0x002fca0000010000 */
[----:B------:R-:W1:Y:S02]  /*0670*/  SHFL.BFLY PT, R29, R30, 0x8, 0x1f ;  /* 0x0d001f001e1d7f89 */ /* 0x000e6400000e0000 */
[----:B-1----:R-:W-:-:S05]  /*0680*/  FADD.FTZ R29, R30, R29 ;  /* 0x0000001d1e1d7221 */ /* 0x002fca0000010000 */
[----:B------:R-:W1:Y:S02]  /*0690*/  SHFL.BFLY PT, R32, R29, 0x4, 0x1f ;  /* 0x0c801f001d207f89 */ /* 0x000e6400000e0000 */
[----:B-1----:R-:W-:-:S05]  /*06a0*/  FADD.FTZ R32, R29, R32 ;  /* 0x000000201d207221 */ /* 0x002fca0000010000 */
[----:B------:R-:W1:Y:S02]  /*06b0*/  SHFL.BFLY PT, R5, R32, 0x2, 0x1f ;  /* 0x0c401f0020057f89 */ /* 0x000e6400000e0000 */
[----:B-1----:R-:W-:Y:S02]  /*06c0*/  FADD.FTZ R31, R32, R5 ;  /* 0x00000005201f7221 */ /* 0x002fe40000010000 */
[----:B------:R-:W1:Y:S03]  /*06d0*/  LDC.64 R4, c[0x0][0x380] ;  /* 0x0000e000ff047b82 */ /* 0x000e660000000a00 */
[----:B------:R-:W0:Y:S01]  /*06e0*/  SHFL.BFLY PT, R34, R31, 0x1, 0x1f ;  /* 0x0c201f001f227f89 */ /* 0x000e2200000e0000 */
[----:B-1----:R-:W-:-:S04]  /*06f0*/  IMAD.WIDE R4, R11, 0x4, R4 ;  /* 0x000000040b047825 */ /* 0x002fc800078e0204 */
[----:B0-----:R-:W-:Y:S01]  /*0700*/  FADD.FTZ R7, R31, R34 ;  /* 0x000000221f077221 */ /* 0x001fe20000010000 */
[----:B------:R-:W-:Y:S06]  /*0710*/  @!P6 EXIT ;  /* 0x000000000000e94d */ /* 0x000fec0003800000 */
[----:B------:R-:W-:Y:S01]  /*0720*/  ISETP.NE.AND P6, PT, R26, RZ, PT ;  /* 0x000000ff1a00720c */ /* 0x000fe20003fc5270 */
[----:B------:R-:W-:-:S12]  /*0730*/  BSSY.RECONVERGENT B0, `(.L_x_388) ;  /* 0x0000005000007945 */ /* 0x000fd80003800200 */
[----:B------:R-:W-:Y:S05]  /*0740*/  @P6 BRA `(.L_x_389) ;  /* 0x00000000000c6947 */ /* 0x000fea0003800000 */
[----:B-----5:R-:W-:Y:S01]  /*0750*/  @!P4 FFMA.FTZ R9, -R7, R0, R9 ;  /* 0x000000000709c223 */ /* 0x020fe20000010109 */
[----:B------:R0:W-:Y:S04]  /*0760*/  @P4 STG.E desc[UR4][R4.64], RZ ;  /* 0x000000ff04004986 */ /* 0x0001e8000c101904 */
[----:B------:R0:W-:Y:S02]  /*0770*/  @!P4 STG.E desc[UR4][R4.64], R9 ;  /* 0x000000090400c986 */ /* 0x0001e4000c101904 */
.L_x_389:
[----:B------:R-:W-:Y:S05]  /*0780*/  BSYNC.RECONVERGENT B0 ;  /* 0x0000000000007941 */ /* 0x000fea0003800200 */
.L_x_388:
[----:B------:R-:W-:Y:S01]  /*0790*/  ISETP.NE.AND P4, PT, R24, RZ, PT ;  /* 0x000000ff1800720c */ /* 0x000fe20003f85270 */
[----:B------:R-:W-:-:S12]  /*07a0*/  BSSY.RECONVERGENT B0, `(.L_x_390) ;  /* 0x0000007000007945 */ /* 0x000fd80003800200 */
[----:B------:R-:W-:Y:S05]  /*07b0*/  @P4 BRA `(.L_x_391) ;  /* 0x0000000000144947 */ /* 0x000fea0003800000 */
[----:B-----5:R-:W2:Y:S02]  /*07c0*/  LDG.E.U8 R0, desc[UR4][R2.64+0x20] ;  /* 0x0000200402007981 */ /* 0x020ea4000c1e1100 */
[----:B--2---:R-:W-:-:S13]  /*07d0*/  ISETP.NE.AND P4, PT, R0, RZ, PT ;  /* 0x000000ff0000720c */ /* 0x004fda0003f85270 */
[----:B------:R-:W-:Y:S01]  /*07e0*/  @!P4 FFMA.FTZ R13, -R7, R13, R8 ;  /* 0x0000000d070dc223 */ /* 0x000fe20000010108 */
[----:B------:R1:W-:Y:S04]  /*07f0*/  @P4 STG.E desc[UR4][R4.64+0x80], RZ ;  /* 0x000080ff04004986 */ /* 0x0003e8000c101904 */
[----:B------:R1:W-:Y:S02]  /*0800*/  @!P4 STG.E desc[UR4][R4.64+0x80], R13 ;  /* 0x0000800d0400c986 */ /* 0x0003e4000c101904 */
.L_x_391:
[----:B------:R-:W-:Y:S05]  /*0810*/  BSYNC.RECONVERGENT B0 ;  /* 0x0000000000007941 */ /* 0x000fea0003800200 */
.L_x_390:
        /* <DEDUP_REMOVED lines=8> */
.L_x_393:
[----:B------:R-:W-:Y:S05]  /*08a0*/  BSYNC.RECONVERGENT B0 ;  /* 0x0000000000007941 */ /* 0x000fea0003800200 */
.L_x_392:
[----:B------:R-:W-:Y:S04]  /*08b0*/  BSSY.RECONVERGENT B0, `(.L_x_394) ;  /* 0x0000007000007945 */ /* 0x000fe80003800200 */
[----:B------:R-:W-:Y:S05]  /*08c0*/  @P0 BRA `(.L_x_395) ;  /* 0x0000000000140947 */ /* 0x000fea0003800000 */
[----:B-----5:R-:W3:Y:S02]  /*08d0*/  LDG.E.U8 R0, desc[UR4][R2.64+0x60] ;  /* 0x0000600402007981 */ /* 0x020ee4000c1e1100 */
[----:B---3--:R-:W-:-:S13]  /*08e0*/  ISETP.NE.AND P0, PT, R0, RZ, PT ;  /* 0x000000ff0000720c */ /* 0x008fda0003f05270 */
[----:B------:R-:W-:Y:S01]  /*08f0*/  @!P0 FFMA.FTZ R17, -R7, R17, R12 ;  /* 0x0000001107118223 */ /* 0x000fe2000001010c */
[----:B------:R3:W-:Y:S04]  /*0900*/  @P0 STG.E desc[UR4][R4.64+0x180], RZ ;  /* 0x000180ff04000986 */ /* 0x0007e8000c101904 */
[----:B------:R3:W-:Y:S02]  /*0910*/  @!P0 STG.E desc[UR4][R4.64+0x180], R17 ;  /* 0x0001801104008986 */ /* 0x0007e4000c101904 */
.L_x_395:
[----:B------:R-:W-:Y:S05]  /*0920*/  BSYNC.RECONVERGENT B0 ;  /* 0x0000000000007941 */ /* 0x000fea0003800200 */
.L_x_394:
[----:B------:R-:W-:Y:S04]  /*0930*/  BSSY.RECONVERGENT B0, `(.L_x_396) ;  /* 0x0000007000007945 */ /* 0x000fe80003800200 */
[----:B------:R-:W-:Y:S05]  /*0940*/  @P1 BRA `(.L_x_397) ;  /* 0x0000000000141947 */ /* 0x000fea0003800000 */
[----:B-----5:R-:W4:Y:S02]  /*0950*/  LDG.E.U8 R0, desc[UR4][R2.64+0x80] ;  /* 0x0000800402007981 */ /* 0x020f24000c1e1100 */
[----:B----4-:R-:W-:-:S13]  /*0960*/  ISETP.NE.AND P0, PT, R0, RZ, PT ;  /* 0x000000ff0000720c */ /* 0x010fda0003f05270 */
[----:B------:R-:W-:Y:S01]  /*0970*/  @!P0 FFMA.FTZ R19, -R7, R19, R14 ;  /* 0x0000001307138223 */ /* 0x000fe2000001010e */
[----:B------:R4:W-:Y:S04]  /*0980*/  @P0 STG.E desc[UR4][R4.64+0x200], RZ ;  /* 0x000200ff04000986 */ /* 0x0009e8000c101904 */
[----:B------:R4:W-:Y:S02]  /*0990*/  @!P0 STG.E desc[UR4][R4.64+0x200], R19 ;  /* 0x0002001304008986 */ /* 0x0009e4000c101904 */
.L_x_397:
[----:B------:R-:W-:Y:S05]  /*09a0*/  BSYNC.RECONVERGENT B0 ;  /* 0x0000000000007941 */ /* 0x000fea0003800200 */
.L_x_396:
[----:B------:R-:W-:Y:S04]  /*09b0*/  BSSY.RECONVERGENT B0, `(.L_x_398) ;  /* 0x0000007000007945 */ /* 0x000fe80003800200 */
[----:B------:R-:W-:Y:S05]  /*09c0*/  @P2 BRA `(.L_x_399) ;  /* 0x0000000000142947 */ /* 0x000fea0003800000 */
[----:B-----5:R-:W2:Y:S02]  /*09d0*/  LDG.E.U8 R0, desc[UR4][R2.64+0xa0] ;  /* 0x0000a00402007981 */ /* 0x020ea4000c1e1100 */
[----:B--2---:R-:W-:-:S13]  /*09e0*/  ISETP.NE.AND P0, PT, R0, RZ, PT ;  /* 0x000000ff0000720c */ /* 0x004fda0003f05270 */
[----:B------:R-:W-:Y:S01]  /*09f0*/  @!P0 FFMA.FTZ R21, -R7, R21, R16 ;  /* 0x0000001507158223 */ /* 0x000fe20000010110 */
[----:B------:R2:W-:Y:S04]  /*0a00*/  @P0 STG.E desc[UR4][R4.64+0x280], RZ ;  /* 0x000280ff04000986 */ /* 0x0005e8000c101904 */
[----:B------:R2:W-:Y:S02]  /*0a10*/  @!P0 STG.E desc[UR4][R4.64+0x280], R21 ;  /* 0x0002801504008986 */ /* 0x0005e4000c101904 */
.L_x_399:
[----:B------:R-:W-:Y:S05]  /*0a20*/  BSYNC.RECONVERGENT B0 ;  /* 0x0000000000007941 */ /* 0x000fea0003800200 */
.L_x_398:
[----:B------:R-:W-:Y:S04]  /*0a30*/  BSSY.RECONVERGENT B0, `(.L_x_400) ;  /* 0x0000007000007945 */ /* 0x000fe80003800200 */
[----:B------:R-:W-:Y:S05]  /*0a40*/  @P3 BRA `(.L_x_401) ;  /* 0x0000000000143947 */ /* 0x000fea0003800000 */
[----:B-----5:R-:W2:Y:S02]  /*0a50*/  LDG.E.U8 R0, desc[UR4][R2.64+0xc0] ;  /* 0x0000c00402007981 */ /* 0x020ea4000c1e1100 */
[----:B--2---:R-:W-:-:S13]  /*0a60*/  ISETP.NE.AND P0, PT, R0, RZ, PT ;  /* 0x000000ff0000720c */ /* 0x004fda0003f05270 */
[----:B------:R-:W-:Y:S01]  /*0a70*/  @!P0 FFMA.FTZ R23, -R7, R23, R18 ;  /* 0x0000001707178223 */ /* 0x000fe20000010112 */
[----:B------:R2:W-:Y:S04]  /*0a80*/  @P0 STG.E desc[UR4][R4.64+0x300], RZ ;  /* 0x000300ff04000986 */ /* 0x0005e8000c101904 */
[----:B------:R2:W-:Y:S02]  /*0a90*/  @!P0 STG.E desc[UR4][R4.64+0x300], R23 ;  /* 0x0003001704008986 */ /* 0x0005e4000c101904 */
.L_x_401:
[----:B------:R-:W-:Y:S05]  /*0aa0*/  BSYNC.RECONVERGENT B0 ;  /* 0x0000000000007941 */ /* 0x000fea0003800200 */
.L_x_400:
[----:B------:R-:W-:Y:S05]  /*0ab0*/  @P5 EXIT ;  /* 0x000000000000594d */ /* 0x000fea0003800000 */
[----:B------:R-:W2:Y:S02]  /*0ac0*/  LDG.E.U8 R2, desc[UR4][R2.64+0xe0] ;  /* 0x0000e00402027981 */ /* 0x000ea4000c1e1100 */
[----:B--2---:R-:W-:-:S13]  /*0ad0*/  ISETP.NE.AND P0, PT, R2, RZ, PT ;  /* 0x000000ff0200720c */ /* 0x004fda0003f05270 */
[----:B------:R2:W-:Y:S01]  /*0ae0*/  @P0 STG.E desc[UR4][R4.64+0x380], RZ ;  /* 0x000380ff04000986 */ /* 0x0005e2000c101904 */
[----:B------:R-:W-:Y:S05]  /*0af0*/  @P0 EXIT ;  /* 0x000000000000094d */ /* 0x000fea0003800000 */
[----:B-----5:R-:W-:-:S05]  /*0b00*/  FFMA.FTZ R27, -R7, R27, R20 ;  /* 0x0000001b071b7223 */ /* 0x020fca0000010114 */
[----:B------:R-:W-:Y:S01]  /*0b10*/  STG.E desc[UR4][R4.64+0x380], R27 ;  /* 0x0003801b04007986 */ /* 0x000fe2000c101904 */
[----:B------:R-:W-:Y:S05]  /*0b20*/  EXIT ;  /* 0x000000000000794d */ /* 0x000fea0003800000 */
.L_x_402:
        /* <DEDUP_REMOVED lines=13> */
.L_x_11153:


//--------------------- .text._ZN43_GLOBAL__N__9ae7fba5_10_SoftMax_cu_9f978f6321softmax_warp_backwardIfffLi7ELb0ELb1EEEvPT0_PKT_S5_iiiPKb --------------------------
	.section	.text._ZN43_GLOBAL__N__9ae7fba5_10_SoftMax_cu_9f978f6321softmax_warp_backwardIfffLi7ELb0ELb1EEEvPT0_PKT_S5_iiiPKb,"ax",@progbits
	.align	128
.text._ZN43_GLOBAL__N__9ae7fba5_10_SoftMax_cu_9f978f6321softmax_warp_backwardIfffLi7ELb0ELb1EEEvPT0_PKT_S5_iiiPKb:
        .type           _ZN43_GLOBAL__N__9ae7fba5_10_SoftMax_cu_9f978f6321softmax_warp_backwardIfffLi7ELb0ELb1EEEvPT0_PKT_S5_iiiPKb,@function
        .size           _ZN43_GLOBAL__N__9ae7fba5_10_SoftMax_cu_9f978f6321softmax_warp_backwardIfffLi7ELb0ELb1EEEvPT0_PKT_S5_iiiPKb,(.L_x_11154 - _ZN43_GLOBAL__N__9ae7fba5_10_SoftMax_cu_9f978f6321softmax_warp_backwardIfffLi7ELb0ELb1EEEvPT0_PKT_S5_iiiPKb)
        .other          _ZN43_GLOBAL__N__9ae7fba5_10_SoftMax_cu_9f978f6321softmax_warp_backwardIfffLi7ELb0ELb1EEEvPT0_PKT_S5_iiiPKb,@"STO_CUDA_ENTRY STV_DEFAULT"
_ZN43_GLOBAL__N__9ae7fba5_10_SoftMax_cu_9f978f6321softmax_warp_backwardIfffLi7ELb0ELb1EEEvPT0_PKT_S5_iiiPKb:
[----:B------:R-:W-:Y:S01]  /*0000*/  LDC R1, c[0x0][0x37c] ;  /* 0x0000df00ff017b82 */ /* 0x000fe20000000800 */
[----:B------:R-:W0:Y:S01]  /*0010*/  S2R R0, SR_CTAID.X ;  /* 0x0000000000007919 */ /* 0x000e220000002500 */
[----:B------:R-:W0:Y:S06]  /*0020*/  LDCU UR4, c[0x0][0x364] ;  /* 0x00006c80ff0477ac */ /* 0x000e2c0008000800 */
[----:B------:R-:W1:Y:S01]  /*0030*/  LDC R23, c[0x0][0x3a0] ;  /* 0x0000e800ff177b82 */ /* 0x000e620000000800 */
[----:B------:R-:W-:Y:S01]  /*0040*/  IMAD.MOV.U32 R21, RZ, RZ, RZ ;  /* 0x000000ffff157224 */ /* 0x000fe200078e00ff */
[----:B------:R-:W0:Y:S01]  /*0050*/  S2R R3, SR_TID.Y ;  /* 0x0000000000037919 */ /* 0x000e220000002200 */
[----:B------:R-:W2:Y:S01]  /*0060*/  LDCU.64 UR6, c[0x0][0x398] ;  /* 0x00007300ff0677ac */ /* 0x000ea20008000a00 */
[----:B------:R-:W-:-:S02]  /*0070*/  CS2R R18, SRZ ;  /* 0x0000000000127805 */ /* 0x000fc4000001ff00 */
[----:B------:R-:W-:Y:S01]  /*0080*/  CS2R R16, SRZ ;  /* 0x0000000000107805 */ /* 0x000fe2000001ff00 */
[----:B------:R-:W3:Y:S01]  /*0090*/  S2R R2, SR_TID.X ;  /* 0x0000000000027919 */ /* 0x000ee20000002100 */
[----:B------:R-:W4:Y:S08]  /*00a0*/  LDC.64 R10, c[0x0][0x388] ;  /* 0x0000e200ff0a7b82 */ /* 0x000f300000000a00 */
[----:B------:R-:W4:Y:S01]  /*00b0*/  LDC.64 R4, c[0x0][0x390] ;  /* 0x0000e400ff047b82 */ /* 0x000f220000000a00 */
[----:B0-----:R-:W-:Y:S01]  /*00c0*/  IMAD R0, R0, UR4, R3 ;  /* 0x0000000400007c24 */ /* 0x001fe2000f8e0203 */
[----:B------:R-:W0:Y:S01]  /*00d0*/  LDCU.64 UR4, c[0x0][0x358] ;  /* 0x00006b00ff0477ac */ /* 0x000e220008000a00 */
[----:B---3--:R-:W-:-:S02]  /*00e0*/  LOP3.LUT R2, R2, 0x1f, RZ, 0xc0, !PT ;  /* 0x0000001f02027812 */ /* 0x008fc400078ec0ff */
[----:B------:R-:W-:Y:S02]  /*00f0*/  IMAD.SHL.U32 R0, R0, 0x2, RZ ;  /* 0x0000000200007824 */ /* 0x000fe400078e00ff */
[-C--:B-1----:R-:W-:Y:S02]  /*0100*/  ISETP.GE.AND P0, PT, R2, R23.reuse, PT ;  /* 0x000000170200720c */ /* 0x082fe40003f06270 */
[C---:B--2---:R-:W-:Y:S01]  /*0110*/  IMAD R25, R0.reuse, UR7, R2 ;  /* 0x0000000700197c24 */ /* 0x044fe2000f8e0202 */
[----:B------:R-:W-:Y:S01]  /*0120*/  IADD3 R20, PT, PT, -R0, UR6, RZ ;  /* 0x0000000600147c10 */ /* 0x000fe2000fffe1ff */
[C---:B------:R-:W-:Y:S01]  /*0130*/  VIADD R0, R2.reuse, 0x20 ;  /* 0x0000002002007836 */ /* 0x040fe20000000000 */
[----:B------:R-:W1:Y:S01]  /*0140*/  LDCU.64 UR6, c[0x0][0x3a8] ;  /* 0x00007500ff0677ac */ /* 0x000e620008000a00 */
[----:B------:R-:W-:Y:S01]  /*0150*/  VIADD R6, R2, 0x40 ;  /* 0x0000004002067836 */ /* 0x000fe20000000000 */
[----:B------:R-:W-:Y:S01]  /*0160*/  ISETP.LT.OR P5, PT, R20, 0x1, P0 ;  /* 0x000000011400780c */ /* 0x000fe200007a1670 */
[----:B------:R-:W-:Y:S01]  /*0170*/  VIADD R2, R2, 0x60 ;  /* 0x0000006002027836 */ /* 0x000fe20000000000 */
[-C--:B------:R-:W-:Y:S01]  /*0180*/  ISETP.GE.AND P1, PT, R0, R23.reuse, PT ;  /* 0x000000170000720c */ /* 0x080fe20003f26270 */
[----:B----4-:R-:W-:Y:S01]  /*0190*/  IMAD.WIDE R10, R25, 0x4, R10 ;  /* 0x00000004190a7825 */ /* 0x010fe200078e020a */
[----:B------:R-:W-:-:S02]  /*01a0*/  ISETP.GE.AND P2, PT, R6, R23, PT ;  /* 0x000000170600720c */ /* 0x000fc40003f46270 */
[C---:B------:R-:W-:Y:S01]  /*01b0*/  ISETP.LT.OR P6, PT, R20.reuse, 0x1, P1 ;  /* 0x000000011400780c */ /* 0x040fe20000fc1670 */
[----:B------:R-:W-:Y:S01]  /*01c0*/  IMAD.WIDE R4, R25, 0x4, R4 ;  /* 0x0000000419047825 */ /* 0x000fe200078e0204 */
[----:B------:R-:W-:Y:S02]  /*01d0*/  ISETP.LT.OR P4, PT, R20, 0x1, P2 ;  /* 0x000000011400780c */ /* 0x000fe40001781670 */
[----:B------:R-:W-:Y:S02]  /*01e0*/  ISETP.GE.AND P3, PT, R2, R23, PT ;  /* 0x000000170200720c */ /* 0x000fe40003f66270 */
[----:B------:R-:W-:Y:S01]  /*01f0*/  CS2R R14, SRZ ;  /* 0x00000000000e7805 */ /* 0x000fe2000001ff00 */
[----:B0-----:R-:W2:Y:S04]  /*0200*/  @!P5 LDG.E R21, desc[UR4][R10.64] ;  /* 0x000000040a15d981 */ /* 0x001ea8000c1e1900 */
[----:B------:R-:W5:Y:S01]  /*0210*/  @!P5 LDG.E R18, desc[UR4][R4.64] ;  /* 0x000000040412d981 */ /* 0x000f62000c1e1900 */
[----:B------:R-:W-:-:S03]  /*0220*/  ISETP.LT.OR P5, PT, R20, 0x1, P3 ;  /* 0x000000011400780c */ /* 0x000fc60001fa1670 */
[----:B------:R-:W3:Y:S04]  /*0230*/  @!P6 LDG.E R19, desc[UR4][R10.64+0x80] ;  /* 0x000080040a13e981 */ /* 0x000ee8000c1e1900 */
[----:B------:R-:W5:Y:S01]  /*0240*/  @!P6 LDG.E R16, desc[UR4][R4.64+0x80] ;  /* 0x000080040410e981 */ /* 0x000f62000c1e1900 */
[----:B------:R-:W-:Y:S02]  /*0250*/  ISETP.LT.OR P6, PT, R20, 0x2, P0 ;  /* 0x000000021400780c */ /* 0x000fe400007c1670 */
[----:B------:R-:W-:Y:S01]  /*0260*/  CS2R R12, SRZ ;  /* 0x00000000000c7805 */ /* 0x000fe2000001ff00 */
[----:B------:R-:W-:Y:S01]  /*0270*/  HFMA2 R0, -RZ, RZ, 0, 0 ;  /* 0x00000000ff007431 */ /* 0x000fe200000001ff */
[----:B------:R-:W4:Y:S04]  /*0280*/  @!P4 LDG.E R17, desc[UR4][R10.64+0x100] ;  /* 0x000100040a11c981 */ /* 0x000f28000c1e1900 */
[----:B------:R-:W5:Y:S01]  /*0290*/  @!P4 LDG.E R14, desc[UR4][R4.64+0x100] ;  /* 0x00010004040ec981 */ /* 0x000f62000c1e1900 */
[----:B-1----:R-:W-:Y:S01]  /*02a0*/  IADD3 R2, P4, PT, R25, UR6, RZ ;  /* 0x0000000619027c10 */ /* 0x002fe2000ff9e0ff */
[----:B------:R-:W-:-:S02]  /*02b0*/  IMAD.WIDE.U32 R6, R23, 0x4, R10 ;  /* 0x0000000417067825 */ /* 0x000fc400078e000a */
[----:B------:R0:W4:Y:S01]  /*02c0*/  @!P5 LDG.E R15, desc[UR4][R10.64+0x180] ;  /* 0x000180040a0fd981 */ /* 0x000122000c1e1900 */
[----:B------:R-:W-:Y:S01]  /*02d0*/  LEA.HI.X.SX32 R3, R25, UR7, 0x1, P4 ;  /* 0x0000000719037c11 */ /* 0x000fe2000a0f0eff */
[----:B------:R-:W-:Y:S01]  /*02e0*/  IMAD.WIDE.U32 R8, R23, 0x4, R4 ;  /* 0x0000000417087825 */ /* 0x000fe200078e0004 */
[C---:B------:R-:W-:Y:S01]  /*02f0*/  ISETP.LT.OR P4, PT, R20.reuse, 0x2, P1 ;  /* 0x000000021400780c */ /* 0x040fe20000f81670 */
[----:B------:R1:W5:Y:S01]  /*0300*/  @!P5 LDG.E R12, desc[UR4][R4.64+0x180] ;  /* 0x00018004040cd981 */ /* 0x000362000c1e1900 */
[----:B------:R-:W-:-:S03]  /*0310*/  ISETP.LT.OR P5, PT, R20, 0x2, P2 ;  /* 0x000000021400780c */ /* 0x000fc600017a1670 */
[----:B------:R-:W4:Y:S04]  /*0320*/  @!P6 LDG.E R13, desc[UR4][R6.64] ;  /* 0x00000004060de981 */ /* 0x000f28000c1e1900 */
[----:B------:R-:W5:Y:S01]  /*0330*/  @!P6 LDG.E R0, desc[UR4][R8.64] ;  /* 0x000000040800e981 */ /* 0x000f62000c1e1900 */
[----:B------:R-:W-:Y:S01]  /*0340*/  ISETP.LT.OR P6, PT, R20, 0x2, P3 ;  /* 0x000000021400780c */ /* 0x000fe20001fc1670 */
[----:B------:R-:W-:Y:S01]  /*0350*/  IMAD.MOV.U32 R22, RZ, RZ, RZ ;  /* 0x000000ffff167224 */ /* 0x000fe200078e00ff */
[----:B0-----:R-:W-:Y:S01]  /*0360*/  CS2R R10, SRZ ;  /* 0x00000000000a7805 */ /* 0x001fe2000001ff00 */
[----:B------:R-:W3:Y:S04]  /*0370*/  LDG.E.U8 R26, desc[UR4][R2.64+0x20] ;  /* 0x00002004021a7981 */ /* 0x000ee8000c1e1100 */
[----:B------:R-:W4:Y:S04]  /*0380*/  LDG.E.U8 R5, desc[UR4][R2.64] ;  /* 0x0000000402057981 */ /* 0x000f28000c1e1100 */
[----:B------:R-:W4:Y:S04]  /*0390*/  @!P4 LDG.E R22, desc[UR4][R6.64+0x80] ;  /* 0x000080040616c981 */ /* 0x000f28000c1e1900 */
[----:B------:R-:W4:Y:S04]  /*03a0*/  @!P5 LDG.E R11, desc[UR4][R6.64+0x100] ;  /* 0x00010004060bd981 */ /* 0x000f28000c1e1900 */
[----:B------:R2:W4:Y:S01]  /*03b0*/  @!P6 LDG.E R10, desc[UR4][R6.64+0x180] ;  /* 0x00018004060ae981 */ /* 0x000522000c1e1900 */
[----:B------:R-:W-:Y:S01]  /*03c0*/  IMAD.MOV.U32 R27, RZ, RZ, RZ ;  /* 0x000000ffff1b7224 */ /* 0x000fe200078e00ff */
[----:B------:R-:W-:Y:S01]  /*03d0*/  MOV R24, RZ ;  /* 0x000000ff00187202 */ /* 0x000fe20000000f00 */
[----:B------:R-:W-:Y:S01]  /*03e0*/  IMAD.MOV.U32 R29, RZ, RZ, RZ ;  /* 0x000000ffff1d7224 */ /* 0x000fe200078e00ff */
[----:B------:R-:W4:Y:S04]  /*03f0*/  LDG.E.U8 R28, desc[UR4][R2.64+0x40] ;  /* 0x00004004021c7981 */ /* 0x000f28000c1e1100 */
[----:B------:R-:W5:Y:S04]  /*0400*/  @!P6 LDG.E R27, desc[UR4][R8.64+0x180] ;  /* 0x00018004081be981 */ /* 0x000f68000c1e1900 */
[----:B------:R-:W4:Y:S04]  /*0410*/  LDG.E.U8 R7, desc[UR4][R2.64+0x60] ;  /* 0x0000600402077981 */ /* 0x000f28000c1e1100 */
[----:B------:R-:W5:Y:S04]  /*0420*/  @!P4 LDG.E R29, desc[UR4][R8.64+0x80] ;  /* 0x00008004081dc981 */ /* 0x000f68000c1e1900 */
[----:B------:R0:W5:Y:S01]  /*0430*/  @!P5 LDG.E R24, desc[UR4][R8.64+0x100] ;  /* 0x000100040818d981 */ /* 0x000162000c1e1900 */
[----:B-1----:R-:W-:Y:S01]  /*0440*/  IADD3 R4, P5, PT, R2, R23, RZ ;  /* 0x0000001702047210 */ /* 0x002fe20007fbe0ff */
[----:B--2---:R-:W-:Y:S01]  /*0450*/  FADD.FTZ R6, RZ, R21 ;  /* 0x00000015ff067221 */ /* 0x004fe20000010000 */
[----:B---3--:R-:W-:-:S02]  /*0460*/  ISETP.NE.AND P6, PT, R26, RZ, PT ;  /* 0x000000ff1a00720c */ /* 0x008fc40003fc5270 */
[----:B----4-:R-:W-:Y:S02]  /*0470*/  ISETP.NE.AND P4, PT, R5, RZ, PT ;  /* 0x000000ff0500720c */ /* 0x010fe40003f85270 */
[----:B------:R-:W-:Y:S02]  /*0480*/  LEA.HI.X.SX32 R5, R23, R3, 0x1, P5 ;  /* 0x0000000317057211 */ /* 0x000fe400028f0eff */
[----:B------:R-:W-:-:S03]  /*0490*/  FSEL R6, R6, RZ, !P4 ;  /* 0x000000ff06067208 */ /* 0x000fc60006000000 */
[----:B------:R-:W2:Y:S04]  /*04a0*/  LDG.E.U8 R26, desc[UR4][R4.64] ;  /* 0x00000004041a7981 */ /* 0x000ea8000c1e1100 */
[----:B------:R-:W-:Y:S01]  /*04b0*/  @!P6 FADD.FTZ R6, R6, R19 ;  /* 0x000000130606e221 */ /* 0x000fe20000010000 */
[----:B------:R-:W3:Y:S01]  /*04c0*/  LDG.E.U8 R8, desc[UR4][R4.64+0x40] ;  /* 0x0000400404087981 */ /* 0x000ee2000c1e1100 */
[----:B------:R-:W-:-:S03]  /*04d0*/  ISETP.NE.AND P6, PT, R7, RZ, PT ;  /* 0x000000ff0700720c */ /* 0x000fc60003fc5270 */
[----:B------:R-:W4:Y:S01]  /*04e0*/  LDG.E.U8 R7, desc[UR4][R4.64+0x20] ;  /* 0x0000200404077981 */ /* 0x000f22000c1e1100 */
[----:B------:R-:W-:-:S13]  /*04f0*/  ISETP.NE.AND P5, PT, R28, RZ, PT ;  /* 0x000000ff1c00720c */ /* 0x000fda0003fa5270 */
[----:B------:R-:W-:-:S04]  /*0500*/  @!P5 FADD.FTZ R6, R6, R17 ;  /* 0x000000110606d221 */ /* 0x000fc80000010000 */
[----:B------:R-:W-:Y:S01]  /*0510*/  @!P6 FADD.FTZ R6, R6, R15 ;  /* 0x0000000f0606e221 */ /* 0x000fe20000010000 */
[----:B--2---:R-:W-:Y:S02]  /*0520*/  ISETP.NE.AND P5, PT, R26, RZ, PT ;  /* 0x000000ff1a00720c */ /* 0x004fe40003fa5270 */
[----:B----4-:R-:W-:Y:S01]  /*0530*/  ISETP.NE.AND P6, PT, R7, RZ, PT ;  /* 0x000000ff0700720c */ /* 0x010fe20003fc5270 */
[----:B------:R-:W-:-:S05]  /*0540*/  FADD.FTZ R7, RZ, R13 ;  /* 0x0000000dff077221 */ /* 0x000fca0000010000 */
[----:B------:R-:W-:Y:S02]  /*0550*/  FSEL R7, R7, RZ, !P5 ;  /* 0x000000ff07077208 */ /* 0x000fe40006800000 */
[----:B---3--:R-:W-:Y:S02]  /*0560*/  ISETP.NE.AND P5, PT, R8, RZ, PT ;  /* 0x000000ff0800720c */ /* 0x008fe40003fa5270 */
[----:B------:R-:W2:Y:S04]  /*0570*/  LDG.E.U8 R8, desc[UR4][R4.64+0x60] ;  /* 0x0000600404087981 */ /* 0x000ea8000c1e1100 */
[----:B0-----:R-:W0:Y:S01]  /*0580*/  SHFL.BFLY PT, R9, R6, 0x10, 0x1f ;  /* 0x0e001f0006097f89 */ /* 0x001e2200000e0000 */
[----:B------:R-:W-:-:S06]  /*0590*/  @!P6 FADD.FTZ R7, R7, R22 ;  /* 0x000000160707e221 */ /* 0x000fcc0000010000 */
[----:B------:R-:W-:Y:S01]  /*05a0*/  @!P5 FADD.FTZ R7, R7, R11 ;  /* 0x0000000b0707d221 */ /* 0x000fe20000010000 */
[----:B0-----:R-:W-:-:S05]  /*05b0*/  FADD.FTZ R9, R6, R9 ;  /* 0x0000000906097221 */ /* 0x001fca0000010000 */
[----:B------:R-:W0:Y:S02]  /*05c0*/  SHFL.BFLY PT, R26, R9, 0x8, 0x1f ;  /* 0x0d001f00091a7f89 */ /* 0x000e2400000e0000 */
[----:B0-----:R-:W-:Y:S01]  /*05d0*/  FADD.FTZ R28, R9, R26 ;  /* 0x0000001a091c7221 */ /* 0x001fe20000010000 */
[----:B------:R-:W-:Y:S02]  /*05e0*/  ISETP.GE.AND P5, PT, R20, 0x1, PT ;  /* 0x000000011400780c */ /* 0x000fe40003fa6270 */
[----:B--2---:R-:W-:-:S13]  /*05f0*/  ISETP.NE.AND P6, PT, R8, RZ, PT ;  /* 0x000000ff0800720c */ /* 0x004fda0003fc5270 */
[----:B------:R-:W-:-:S05]  /*0600*/  @!P6 FADD.FTZ R7, R7, R10 ;  /* 0x0000000a0707e221 */ /* 0x000fca0000010000 */
[----:B------:R-:W0:Y:S02]  /*0610*/  SHFL.BFLY PT, R8, R7, 0x10, 0x1f ;  /* 0x0e001f0007087f89 */ /* 0x000e2400000e0000 */
[----:B0-----:R-:W-:-:S05]  /*0620*/  FADD.FTZ R8, R7, R8 ;  /* 0x0000000807087221 */ /* 0x001fca0000010000 */
[----:B------:R-:W0:Y:S04]  /*0630*/  SHFL.BFLY PT, R26, R8, 0x8, 0x1f ;  /* 0x0d001f00081a7f89 */ /* 0x000e2800000e0000 */
[----:B------:R-:W1:Y:S01]  /*0640*/  SHFL.BFLY PT, R7, R28, 0x4, 0x1f ;  /* 0x0c801f001c077f89 */ /* 0x000e6200000e0000 */
[----:B0-----:R-:W-:-:S05]  /*0650*/  FADD.FTZ R26, R8, R26 ;  /* 0x0000001a081a7221 */ /* 0x001fca0000010000 */
[----:B------:R-:W0:Y:S01]  /*0660*/  SHFL.BFLY PT, R6, R26, 0x4, 0x1f ;  /* 0x0c801f001a067f89 */ /* 0x000e2200000e0000 */
[----:B-1----:R-:W-:Y:S01]  /*0670*/  FADD.FTZ R28, R28, R7 ;  /* 0x000000071c1c7221 */ /* 0x002fe20000010000 */
[----:B0-----:R-:W-:-:S04]  /*0680*/  FADD.FTZ R9, R26, R6 ;  /* 0x000000061a097221 */ /* 0x001fc80000010000 */
[----:B------:R-:W0:Y:S04]  /*0690*/  SHFL.BFLY PT, R6, R28, 0x2, 0x1f ;  /* 0x0c401f001c067f89 */ /* 0x000e2800000e0000 */
[----:B------:R-:W1:Y:S01]  /*06a0*/  SHFL.BFLY PT, R7, R9, 0x2, 0x1f ;  /* 0x0c401f0009077f89 */ /* 0x000e6200000e0000 */
[----:B0-----:R-:W-:Y:S01]  /*06b0*/  FADD.FTZ R6, R28, R6 ;  /* 0x000000061c067221 */ /* 0x001fe20000010000 */
[----:B-1----:R-:W-:-:S04]  /*06c0*/  FADD.FTZ R9, R9, R7 ;  /* 0x0000000709097221 */ /* 0x002fc80000010000 */
[----:B------:R-:W0:Y:S04]  /*06d0*/  SHFL.BFLY PT, R7, R6, 0x1, 0x1f ;  /* 0x0c201f0006077f89 */ /* 0x000e2800000e0000 */
[----:B------:R-:W1:Y:S01]  /*06e0*/  SHFL.BFLY PT, R8, R9, 0x1, 0x1f ;  /* 0x0c201f0009087f89 */ /* 0x000e6200000e0000 */
[----:B0-----:R-:W-:Y:S02]  /*06f0*/  FADD.FTZ R26, R6, R7 ;  /* 0x00000007061a7221 */ /* 0x001fe40000010000 */
[----:B------:R-:W0:Y:S01]  /*0700*/  LDC.64 R6, c[0x0][0x380] ;  /* 0x0000e000ff067b82 */ /* 0x000e220000000a00 */
[----:B-1----:R-:W-:Y:S01]  /*0710*/  FADD.FTZ R8, R9, R8 ;  /* 0x0000000809087221 */ /* 0x002fe20000010000 */
[----:B0-----:R-:W-:Y:S01]  /*0720*/  IMAD.WIDE R6, R25, 0x4, R6 ;  /* 0x0000000419067825 */ /* 0x001fe200078e0206 */
[----:B------:R-:W-:Y:S06]  /*0730*/  @!P5 EXIT ;  /* 0x000000000000d94d */ /* 0x000fec0003800000 */
[----:B------:R-:W-:Y:S01]  /*0740*/  BSSY.RECONVERGENT B0, `(.L_x_403) ;  /* 0x0000006000007945 */ /* 0x000fe20003800200 */
[----:B------:R-:W-:-:S03]  /*0750*/  ISETP.NE.AND P5, PT, R20, 0x1, PT ;  /* 0x000000011400780c */ /* 0x000fc60003fa5270 */
[----:B------:R-:W-:Y:S10]  /*0760*/  @P0 BRA `(.L_x_404) ;  /* 0x00000000000c0947 */ /* 0x000ff40003800000 */
[----:B-----5:R-:W-:Y:S01]  /*0770*/  @!P4 FFMA.FTZ R21, R26, -R18, R21 ;  /* 0x800000121a15c223 */ /* 0x020fe20000010015 */
[----:B------:R0:W-:Y:S04]  /*0780*/  @P4 STG.E desc[UR4][R6.64], RZ ;  /* 0x000000ff06004986 */ /* 0x0001e8000c101904 */
[----:B------:R0:W-:Y:S02]  /*0790*/  @!P4 STG.E desc[UR4][R6.64], R21 ;  /* 0x000000150600c986 */ /* 0x0001e4000c101904 */
.L_x_404:
[----:B------:R-:W-:Y:S05]  /*07a0*/  BSYNC.RECONVERGENT B0 ;  /* 0x0000000000007941 */ /* 0x000fea0003800200 */
.L_x_403:
[----:B------:R-:W-:Y:S04]  /*07b0*/  BSSY.RECONVERGENT B0, `(.L_x_405) ;  /* 0x0000007000007945 */ /* 0x000fe80003800200 */
[----:B------:R-:W-:Y:S05]  /*07c0*/  @P1 BRA `(.L_x_406) ;  /* 0x0000000000141947 */ /* 0x000fea0003800000 */
[----:B------:R-:W2:Y:S02]  /*07d0*/  LDG.E.U8 R9, desc[UR4][R2.64+0x20] ;  /* 0x0000200402097981 */ /* 0x000ea4000c1e1100 */
[----:B--2---:R-:W-:-:S13]  /*07e0*/  ISETP.NE.AND P4, PT, R9, RZ, PT ;  /* 0x000000ff0900720c */ /* 0x004fda0003f85270 */
[----:B-----5:R-:W-:Y:S01]  /*07f0*/  @!P4 FFMA.FTZ R19, R26, -R16, R19 ;  /* 0x800000101a13c223 */ /* 0x020fe20000010013 */
[----:B------:R1:W-:Y:S04]  /*0800*/  @P4 STG.E desc[UR4][R6.64+0x80], RZ ;  /* 0x000080ff06004986 */ /* 0x0003e8000c101904 */
[----:B------:R1:W-:Y:S02]  /*0810*/  @!P4 STG.E desc[UR4][R6.64+0x80], R19 ;  /* 0x000080130600c986 */ /* 0x0003e4000c101904 */
.L_x_406:
[----:B------:R-:W-:Y:S05]  /*0820*/  BSYNC.RECONVERGENT B0 ;  /* 0x0000000000007941 */ /* 0x000fea0003800200 */
.L_x_405:
[----:B------:R-:W-:Y:S04]  /*0830*/  BSSY.RECONVERGENT B0, `(.L_x_407) ;  /* 0x0000007000007945 */ /* 0x000fe80003800200 */
[----:B------:R-:W-:Y:S05]  /*0840*/  @P2 BRA `(.L_x_408) ;  /* 0x0000000000142947 */ /* 0x000fea0003800000 */
[----:B------:R-:W2:Y:S02]  /*0850*/  LDG.E.U8 R9, desc[UR4][R2.64+0x40] ;  /* 0x0000400402097981 */ /* 0x000ea4000c1e1100 */
[----:B--2---:R-:W-:-:S13]  /*0860*/  ISETP.NE.AND P4, PT, R9, RZ, PT ;  /* 0x000000ff0900720c */ /* 0x004fda0003f85270 */
[----:B-----5:R-:W-:Y:S01]  /*0870*/  @!P4 FFMA.FTZ R17, R26, -R14, R17 ;  /* 0x8000000e1a11c223 */ /* 0x020fe20000010011 */
[----:B------:R2:W-:Y:S04]  /*0880*/  @P4 STG.E desc[UR4][R6.64+0x100], RZ ;  /* 0x000100ff06004986 */ /* 0x0005e8000c101904 */
[----:B------:R2:W-:Y:S02]  /*0890*/  @!P4 STG.E desc[UR4][R6.64+0x100], R17 ;  /* 0x000100110600c986 */ /* 0x0005e4000c101904 */
.L_x_408:
[----:B------:R-:W-:Y:S05]  /*08a0*/  BSYNC.RECONVERGENT B0 ;  /* 0x0000000000007941 */ /* 0x000fea0003800200 */
.L_x_407:
[----:B------:R-:W-:Y:S04]  /*08b0*/  BSSY.RECONVERGENT B0, `(.L_x_409) ;  /* 0x0000007000007945 */ /* 0x000fe80003800200 */
[----:B------:R-:W-:Y:S05]  /*08c0*/  @P3 BRA `(.L_x_410) ;  /* 0x0000000000143947 */ /* 0x000fea0003800000 */
[----:B------:R-:W3:Y:S02]  /*08d0*/  LDG.E.U8 R2, desc[UR4][R2.64+0x60] ;  /* 0x0000600402027981 */ /* 0x000ee4000c1e1100 */
[----:B---3--:R-:W-:-:S13]  /*08e0*/  ISETP.NE.AND P4, PT, R2, RZ, PT ;  /* 0x000000ff0200720c */ /* 0x008fda0003f85270 */
[----:B-----5:R-:W-:Y:S01]  /*08f0*/  @!P4 FFMA.FTZ R15, R26, -R12, R15 ;  /* 0x8000000c1a0fc223 */ /* 0x020fe2000001000f */
[----:B------:R3:W-:Y:S04]  /*0900*/  @P4 STG.E desc[UR4][R6.64+0x180], RZ ;  /* 0x000180ff06004986 */ /* 0x0007e8000c101904 */
[----:B------:R3:W-:Y:S02]  /*0910*/  @!P4 STG.E desc[UR4][R6.64+0x180], R15 ;  /* 0x0001800f0600c986 */ /* 0x0007e4000c101904 */
.L_x_410:
[----:B------:R-:W-:Y:S05]  /*0920*/  BSYNC.RECONVERGENT B0 ;  /* 0x0000000000007941 */ /* 0x000fea0003800200 */
.L_x_409:
[----:B------:R-:W-:Y:S05]  /*0930*/  @!P5 EXIT ;  /* 0x000000000000d94d */ /* 0x000fea0003800000 */
[----:B------:R-:W-:Y:S01]  /*0940*/  BSSY.RECONVERGENT B0, `(.L_x_411) ;  /* 0x0000008000007945 */ /* 0x000fe20003800200 */
[----:B0123--:R-:W-:-:S03]  /*0950*/  IMAD.WIDE R6, R23, 0x4, R6 ;  /* 0x0000000417067825 */ /* 0x00ffc600078e0206 */
[----:B------:R-:W-:Y:S05]  /*0960*/  @P0 BRA `(.L_x_412) ;  /* 0x0000000000140947 */ /* 0x000fea0003800000 */
[----:B------:R-:W2:Y:S02]  /*0970*/  LDG.E.U8 R2, desc[UR4][R4.64] ;  /* 0x0000000404027981 */ /* 0x000ea4000c1e1100 */
[----:B--2---:R-:W-:-:S13]  /*0980*/  ISETP.NE.AND P0, PT, R2, RZ, PT ;  /* 0x000000ff0200720c */ /* 0x004fda0003f05270 */
[----:B-----5:R-:W-:Y:S01]  /*0990*/  @!P0 FFMA.FTZ R13, R8, -R0, R13 ;  /* 0x80000000080d8223 */ /* 0x020fe2000001000d */
[----:B------:R0:W-:Y:S04]  /*09a0*/  @P0 STG.E desc[UR4][R6.64], RZ ;  /* 0x000000ff06000986 */ /* 0x0001e8000c101904 */
[----:B------:R0:W-:Y:S02]  /*09b0*/  @!P0 STG.E desc[UR4][R6.64], R13 ;  /* 0x0000000d06008986 */ /* 0x0001e4000c101904 */
.L_x_412:
[----:B------:R-:W-:Y:S05]  /*09c0*/  BSYNC.RECONVERGENT B0 ;  /* 0x0000000000007941 */ /* 0x000fea0003800200 */
.L_x_411:
[----:B------:R-:W-:Y:S04]  /*09d0*/  BSSY.RECONVERGENT B0, `(.L_x_413) ;  /* 0x0000007000007945 */ /* 0x000fe80003800200 */
[----:B------:R-:W-:Y:S05]  /*09e0*/  @P1 BRA `(.L_x_414) ;  /* 0x0000000000141947 */ /* 0x000fea0003800000 */
[----:B-----5:R-:W2:Y:S02]  /*09f0*/  LDG.E.U8 R0, desc[UR4][R4.64+0x20] ;  /* 0x0000200404007981 */ /* 0x020ea4000c1e1100 */
[----:B--2---:R-:W-:-:S13]  /*0a00*/  ISETP.NE.AND P0, PT, R0, RZ, PT ;  /* 0x000000ff0000720c */ /* 0x004fda0003f05270 */
[----:B------:R-:W-:Y:S01]  /*0a10*/  @!P0 FFMA.FTZ R29, R8, -R29, R22 ;  /* 0x8000001d081d8223 */ /* 0x000fe20000010016 */
[----:B------:R1:W-:Y:S04]  /*0a20*/  @P0 STG.E desc[UR4][R6.64+0x80], RZ ;  /* 0x000080ff06000986 */ /* 0x0003e8000c101904 */
[----:B------:R1:W-:Y:S02]  /*0a30*/  @!P0 STG.E desc[UR4][R6.64+0x80], R29 ;  /* 0x0000801d06008986 */ /* 0x0003e4000c101904 */
.L_x_414:
[----:B------:R-:W-:Y:S05]  /*0a40*/  BSYNC.RECONVERGENT B0 ;  /* 0x0000000000007941 */ /* 0x000fea0003800200 */
.L_x_413:
[----:B------:R-:W-:Y:S04]  /*0a50*/  BSSY.RECONVERGENT B0, `(.L_x_415) ;  /* 0x0000007000007945 */ /* 0x000fe80003800200 */
[----:B------:R-:W-:Y:S05]  /*0a60*/  @P2 BRA `(.L_x_416) ;  /* 0x0000000000142947 */ /* 0x000fea0003800000 */
[----:B-----5:R-:W2:Y:S02]  /*0a70*/  LDG.E.U8 R0, desc[UR4][R4.64+0x40] ;  /* 0x0000400404007981 */ /* 0x020ea4000c1e1100 */
[----:B--2---:R-:W-:-:S13]  /*0a80*/  ISETP.NE.AND P0, PT, R0, RZ, PT ;  /* 0x000000ff0000720c */ /* 0x004fda0003f05270 */
[----:B------:R-:W-:Y:S01]  /*0a90*/  @!P0 FFMA.FTZ R11, R8, -R24, R11 ;  /* 0x80000018080b8223 */ /* 0x000fe2000001000b */
[----:B------:R2:W-:Y:S04]  /*0aa0*/  @P0 STG.E desc[UR4][R6.64+0x100], RZ ;  /* 0x000100ff06000986 */ /* 0x0005e8000c101904 */
[----:B------:R2:W-:Y:S02]  /*0ab0*/  @!P0 STG.E desc[UR4][R6.64+0x100], R11 ;  /* 0x0001000b06008986 */ /* 0x0005e4000c101904 */
.L_x_416:
[----:B------:R-:W-:Y:S05]  /*0ac0*/  BSYNC.RECONVERGENT B0 ;  /* 0x0000000000007941 */ /* 0x000fea0003800200 */
.L_x_415:
[----:B------:R-:W-:Y:S05]  /*0ad0*/  @P3 EXIT ;  /* 0x000000000000394d */ /* 0x000fea0003800000 */
[----:B------:R-:W3:Y:S02]  /*0ae0*/  LDG.E.U8 R4, desc[UR4][R4.64+0x60] ;  /* 0x0000600404047981 */ /* 0x000ee4000c1e1100 */
[----:B---3--:R-:W-:-:S13]  /*0af0*/  ISETP.NE.AND P0, PT, R4, RZ, PT ;  /* 0x000000ff0400720c */ /* 0x008fda0003f05270 */
[----:B------:R3:W-:Y:S01]  /*0b00*/  @P0 STG.E desc[UR4][R6.64+0x180], RZ ;  /* 0x000180ff06000986 */ /* 0x0007e2000c101904 */
[----:B------:R-:W-:Y:S05]  /*0b10*/  @P0 EXIT ;  /* 0x000000000000094d */ /* 0x000fea0003800000 */
[----:B-----5:R-:W-:-:S05]  /*0b20*/  FFMA.FTZ R27, R8, -R27, R10 ;  /* 0x8000001b081b7223 */ /* 0x020fca000001000a */
[----:B------:R-:W-:Y:S01]  /*0b30*/  STG.E desc[UR4][R6.64+0x180], R27 ;  /* 0x0001801b06007986 */ /* 0x000fe2000c101904 */
[----:B------:R-:W-:Y:S05]  /*0b40*/  EXIT ;  /* 0x000000000000794d */ /* 0x000fea0003800000 */
.L_x_417:
        /* <DEDUP_REMOVED lines=11> */
.L_x_11154:


//--------------------- .text._ZN43_GLOBAL__N__9ae7fba5_10_SoftMax_cu_9f978f6321softmax_warp_backwardIfffLi6ELb0ELb1EEEvPT0_PKT_S5_iiiPKb --------------------------
	.section	.text._ZN43_GLOBAL__N__9ae7fba5_10_SoftMax_cu_9f978f6321softmax_warp_backwardIfffLi6ELb0ELb1EEEvPT0_PKT_S5_iiiPKb,"ax",@progbits
	.align	128
.text._ZN43_GLOBAL__N__9ae7fba5_10_SoftMax_cu_9f978f6321softmax_warp_backwardIfffLi6ELb0ELb1EEEvPT0_PKT_S5_iiiPKb:
        .type           _ZN43_GLOBAL__N__9ae7fba5_10_SoftMax_cu_9f978f6321softmax_warp_backwardIfffLi6ELb0ELb1EEEvPT0_PKT_S5_iiiPKb,@function
        .size           _ZN43_GLOBAL__N__9ae7fba5_10_SoftMax_cu_9f978f6321softmax_warp_backwardIfffLi6ELb0ELb1EEEvPT0_PKT_S5_iiiPKb,(.L_x_11155 - _ZN43_GLOBAL__N__9ae7fba5_10_SoftMax_cu_9f978f6321softmax_warp_backwardIfffLi6ELb0ELb1EEEvPT0_PKT_S5_iiiPKb)
        .other          _ZN43_GLOBAL__N__9ae7fba5_10_SoftMax_cu_9f978f6321softmax_warp_backwardIfffLi6ELb0ELb1EEEvPT0_PKT_S5_iiiPKb,@"STO_CUDA_ENTRY STV_DEFAULT"
_ZN43_GLOBAL__N__9ae7fba5_10_SoftMax_cu_9f978f6321softmax_warp_backwardIfffLi6ELb0ELb1EEEvPT0_PKT_S5_iiiPKb:
[----:B------:R-:W-:Y:S01]  /*0000*/  LDC R1, c[0x0][0x37c] ;  /* 0x0000df00ff017b82 */ /* 0x000fe20000000800 */
[----:B------:R-:W0:Y:S01]  /*0010*/  S2R R0, SR_CTAID.X ;  /* 0x0000000000007919 */ /* 0x000e220000002500 */
[----:B------:R-:W0:Y:S06]  /*0020*/  LDCU UR4, c[0x0][0x364] ;  /* 0x00006c80ff0477ac */ /* 0x000e2c0008000800 */
[----:B------:R-:W1:Y:S01]  /*0030*/  LDC R17, c[0x0][0x3a0] ;  /* 0x0000e800ff117b82 */ /* 0x000e620000000800 */
[----:B------:R-:W-:Y:S01]  /*0040*/  HFMA2 R16, -RZ, RZ, 0, 0 ;  /* 0x00000000ff107431 */ /* 0x000fe200000001ff */
[----:B------:R-:W0:Y:S01]  /*0050*/  S2R R3, SR_TID.Y ;  /* 0x0000000000037919 */ /* 0x000e220000002200 */
[----:B------:R-:W2:Y:S01]  /*0060*/  LDCU.64 UR6, c[0x0][0x398] ;  /* 0x00007300ff0677ac */ /* 0x000ea20008000a00 */
[----:B------:R-:W3:Y:S01]  /*0070*/  S2R R2, SR_TID.X ;  /* 0x0000000000027919 */ /* 0x000ee20000002100 */
[----:B------:R-:W4:Y:S03]  /*0080*/  LDCU.64 UR8, c[0x0][0x3a8] ;  /* 0x00007500ff0877ac */ /* 0x000f260008000a00 */
        /* <DEDUP_REMOVED lines=9> */
[----:B------:R-:W-:Y:S01]  /*0120*/  ISETP.LT.OR P6, PT, R18, 0x1, P0 ;  /* 0x000000011200780c */ /* 0x000fe200007c1670 */
[C---:B----4-:R-:W-:Y:S01]  /*0130*/  IMAD.WIDE R6, R19.reuse, 0x4, R6 ;  /* 0x0000000413067825 */ /* 0x050fe200078e0206 */
[----:B------:R-:W-:-:S02]  /*0140*/  IADD3 R4, P2, PT, R19, UR8, RZ ;  /* 0x0000000813047c10 */ /* 0x000fc4000ff5e0ff */
[----:B------:R-:W-:Y:S02]  /*0150*/  ISETP.LT.OR P5, PT, R18, 0x2, P0 ;  /* 0x000000021200780c */ /* 0x000fe400007a1670 */
[----:B------:R-:W-:Y:S02]  /*0160*/  LEA.HI.X.SX32 R5, R19, UR9, 0x1, P2 ;  /* 0x0000000913057c11 */ /* 0x000fe400090f0eff */
[----:B------:R-:W-:Y:S02]  /*0170*/  ISETP.GE.AND P1, PT, R2, R17, PT ;  /* 0x000000110200720c */ /* 0x000fe40003f26270 */
[----:B------:R-:W-:Y:S02]  /*0180*/  CS2R R14, SRZ ;  /* 0x00000000000e7805 */ /* 0x000fe4000001ff00 */
[----:B------:R-:W-:Y:S01]  /*0190*/  P2R R20, PR, RZ, 0x1 ;  /* 0x00000001ff147803 */ /* 0x000fe20000000000 */
[----:B0-----:R-:W2:Y:S01]  /*01a0*/  LDG.E.U8 R10, desc[UR4][R4.64+0x20] ;  /* 0x00002004040a7981 */ /* 0x001ea2000c1e1100 */
[----:B------:R-:W-:-:S03]  /*01b0*/  ISETP.LT.OR P3, PT, R18, 0x1, P1 ;  /* 0x000000011200780c */ /* 0x000fc60000f61670 */
[----:B------:R-:W3:Y:S01]  /*01c0*/  @!P6 LDG.E R16, desc[UR4][R6.64] ;  /* 0x000000040610e981 */ /* 0x000ee2000c1e1900 */
[----:B------:R-:W-:-:S03]  /*01d0*/  IADD3 R2, P2, PT, R4, R17, RZ ;  /* 0x0000001104027210 */ /* 0x000fc60007f5e0ff */
[----:B------:R-:W4:Y:S01]  /*01e0*/  LDG.E.U8 R0, desc[UR4][R4.64] ;  /* 0x0000000404007981 */ /* 0x000f22000c1e1100 */
[C---:B------:R-:W-:Y:S01]  /*01f0*/  @!P5 IMAD.WIDE.U32 R8, R17.reuse, 0x4, R6 ;  /* 0x000000041108d825 */ /* 0x040fe200078e0006 */
[----:B------:R-:W-:-:S04]  /*0200*/  LEA.HI.X.SX32 R3, R17, R5, 0x1, P2 ;  /* 0x0000000511037211 */ /* 0x000fc800010f0eff */
[----:B------:R-:W4:Y:S04]  /*0210*/  @!P5 LDG.E R15, desc[UR4][R8.64] ;  /* 0x00000004080fd981 */ /* 0x000f28000c1e1900 */
[----:B------:R-:W4:Y:S04]  /*0220*/  @!P3 LDG.E R14, desc[UR4][R6.64+0x80] ;  /* 0x00008004060eb981 */ /* 0x000f28000c1e1900 */
[----:B------:R-:W4:Y:S04]  /*0230*/  LDG.E.U8 R12, desc[UR4][R2.64] ;  /* 0x00000004020c7981 */ /* 0x000f28000c1e1100 */
[----:B------:R-:W4:Y:S01]  /*0240*/  LDG.E.U8 R8, desc[UR4][R2.64+0x20] ;  /* 0x0000200402087981 */ /* 0x000f22000c1e1100 */
[----:B--2---:R-:W-:Y:S01]  /*0250*/  ISETP.NE.AND P4, PT, R10, RZ, PT ;  /* 0x000000ff0a00720c */ /* 0x004fe20003f85270 */
[----:B---3--:R-:W-:Y:S01]  /*0260*/  FADD.FTZ R10, RZ, R16 ;  /* 0x00000010ff0a7221 */ /* 0x008fe20000010000 */
[----:B----4-:R-:W-:-:S04]  /*0270*/  ISETP.NE.AND P2, PT, R0, RZ, PT ;  /* 0x000000ff0000720c */ /* 0x010fc80003f45270 */
[----:B------:R-:W-:Y:S01]  /*0280*/  FSEL R11, R10, RZ, !P2 ;  /* 0x000000ff0a0b7208 */ /* 0x000fe20005000000 */
[----:B------:R-:W-:-:S06]  /*0290*/  FADD.FTZ R0, RZ, R15 ;  /* 0x0000000fff007221 */ /* 0x000fcc0000010000 */
[----:B------:R-:W-:Y:S01]  /*02a0*/  @!P4 FADD.FTZ R11, R11, R14 ;  /* 0x0000000e0b0bc221 */ /* 0x000fe20000010000 */
[----:B------:R-:W-:-:S04]  /*02b0*/  ISETP.NE.AND P4, PT, R12, RZ, PT ;  /* 0x000000ff0c00720c */ /* 0x000fc80003f85270 */
[----:B------:R-:W-:Y:S02]  /*02c0*/  FSEL R13, R0, RZ, !P4 ;  /* 0x000000ff000d7208 */ /* 0x000fe40006000000 */
[----:B------:R-:W-:Y:S01]  /*02d0*/  ISETP.LT.OR P4, PT, R18, 0x2, P1 ;  /* 0x000000021200780c */ /* 0x000fe20000f81670 */
[----:B------:R-:W-:-:S12]  /*02e0*/  IMAD.MOV.U32 R0, RZ, RZ, RZ ;  /* 0x000000ffff007224 */ /* 0x000fd800078e00ff */
[----:B------:R-:W-:-:S05]  /*02f0*/  @!P4 IMAD.WIDE.U32 R6, R17, 0x4, R6 ;  /* 0x000000041106c825 */ /* 0x000fca00078e0006 */
[----:B------:R0:W2:Y:S01]  /*0300*/  @!P4 LDG.E R0, desc[UR4][R6.64+0x80] ;  /* 0x000080040600c981 */ /* 0x0000a2000c1e1900 */
[----:B------:R-:W-:-:S03]  /*0310*/  ISETP.NE.AND P0, PT, R8, RZ, PT ;  /* 0x000000ff0800720c */ /* 0x000fc60003f05270 */
[----:B------:R-:W1:Y:S02]  /*0320*/  SHFL.BFLY PT, R8, R11, 0x10, 0x1f ;  /* 0x0e001f000b087f89 */ /* 0x000e6400000e0000 */
[----:B-1----:R-:W-:-:S05]  /*0330*/  FADD.FTZ R8, R11, R8 ;  /* 0x000000080b087221 */ /* 0x002fca0000010000 */
[----:B------:R-:W1:Y:S02]  /*0340*/  SHFL.BFLY PT, R21, R8, 0x8, 0x1f ;  /* 0x0d001f0008157f89 */ /* 0x000e6400000e0000 */
[----:B-1----:R-:W-:-:S05]  /*0350*/  FADD.FTZ R12, R8, R21 ;  /* 0x00000015080c7221 */ /* 0x002fca0000010000 */
[----:B0-----:R-:W0:Y:S02]  /*0360*/  SHFL.BFLY PT, R7, R12, 0x4, 0x1f ;  /* 0x0c801f000c077f89 */ /* 0x001e2400000e0000 */
[----:B0-----:R-:W-:-:S05]  /*0370*/  FADD.FTZ R25, R12, R7 ;  /* 0x000000070c197221 */ /* 0x001fca0000010000 */
[----:B------:R-:W0:Y:S02]  /*0380*/  SHFL.BFLY PT, R22, R25, 0x2, 0x1f ;  /* 0x0c401f0019167f89 */ /* 0x000e2400000e0000 */
[----:B0-----:R-:W-:Y:S01]  /*0390*/  FADD.FTZ R22, R25, R22 ;  /* 0x0000001619167221 */ /* 0x001fe20000010000 */
[----:B------:R-:W-:Y:S02]  /*03a0*/  IMAD.MOV.U32 R25, RZ, RZ, RZ ;  /* 0x000000ffff197224 */ /* 0x000fe400078e00ff */
[----:B--2---:R-:W-:-:S05]  /*03b0*/  @!P0 FADD.FTZ R13, R13, R0 ;  /* 0x000000000d0d8221 */ /* 0x004fca0000010000 */
[----:B------:R-:W0:Y:S02]  /*03c0*/  SHFL.BFLY PT, R10, R13, 0x10, 0x1f ;  /* 0x0e001f000d0a7f89 */ /* 0x000e2400000e0000 */
[----:B0-----:R-:W-:-:S05]  /*03d0*/  FADD.FTZ R9, R13, R10 ;  /* 0x0000000a0d097221 */ /* 0x001fca0000010000 */
[----:B------:R-:W0:Y:S02]  /*03e0*/  SHFL.BFLY PT, R10, R9, 0x8, 0x1f ;  /* 0x0d001f00090a7f89 */ /* 0x000e2400000e0000 */
[----:B0-----:R-:W-:Y:S02]  /*03f0*/  FADD.FTZ R23, R9, R10 ;  /* 0x0000000a09177221 */ /* 0x001fe40000010000 */
[----:B------:R-:W0:Y:S03]  /*0400*/  LDC.64 R10, c[0x0][0x390] ;  /* 0x0000e400ff0a7b82 */ /* 0x000e260000000a00 */
[----:B------:R-:W1:Y:S01]  /*0410*/  SHFL.BFLY PT, R6, R23, 0x4, 0x1f ;  /* 0x0c801f0017067f89 */ /* 0x000e6200000e0000 */
[----:B------:R-:W-:Y:S02]  /*0420*/  ISETP.NE.AND P0, PT, R20, RZ, PT ;  /* 0x000000ff1400720c */ /* 0x000fe40003f05270 */
[----:B------:R-:W-:Y:S01]  /*0430*/  CS2R R20, SRZ ;  /* 0x0000000000147805 */ /* 0x000fe2000001ff00 */
[----:B0-----:R-:W-:-:S04]  /*0440*/  IMAD.WIDE R10, R19, 0x4, R10 ;  /* 0x00000004130a7825 */ /* 0x001fc800078e020a */
[----:B-1----:R-:W-:Y:S01]  /*0450*/  FADD.FTZ R26, R23, R6 ;  /* 0x00000006171a7221 */ /* 0x002fe20000010000 */
[----:B------:R-:W-:Y:S01]  /*0460*/  MOV R23, RZ ;  /* 0x000000ff00177202 */ /* 0x000fe20000000f00 */
[----:B------:R0:W5:Y:S01]  /*0470*/  @!P6 LDG.E R21, desc[UR4][R10.64] ;  /* 0x000000040a15e981 */ /* 0x000162000c1e1900 */
[----:B------:R-:W-:-:S04]  /*0480*/  @!P5 IMAD.WIDE.U32 R8, R17, 0x4, R10 ;  /* 0x000000041108d825 */ /* 0x000fc800078e000a */
[----:B------:R-:W-:Y:S01]  /*0490*/  @!P4 IMAD.WIDE.U32 R12, R17, 0x4, R10 ;  /* 0x00000004110cc825 */ /* 0x000fe200078e000a */
[----:B------:R0:W5:Y:S04]  /*04a0*/  @!P3 LDG.E R23, desc[UR4][R10.64+0x80] ;  /* 0x000080040a17b981 */ /* 0x000168000c1e1900 */
[----:B------:R0:W5:Y:S04]  /*04b0*/  @!P5 LDG.E R20, desc[UR4][R8.64] ;  /* 0x000000040814d981 */ /* 0x000168000c1e1900 */
[----:B------:R0:W5:Y:S04]  /*04c0*/  @!P4 LDG.E R25, desc[UR4][R12.64+0x80] ;  /* 0x000080040c19c981 */ /* 0x000168000c1e1900 */
[----:B------:R-:W1:Y:S01]  /*04d0*/  SHFL.BFLY PT, R7, R26, 0x2, 0x1f ;  /* 0x0c401f001a077f89 */ /* 0x000e6200000e0000 */
[----:B------:R-:W-:-:S03]  /*04e0*/  ISETP.GE.AND P6, PT, R18, 0x1, PT ;  /* 0x000000011200780c */ /* 0x000fc60003fc6270 */
[----:B------:R0:W2:Y:S01]  /*04f0*/  SHFL.BFLY PT, R27, R22, 0x1, 0x1f ;  /* 0x0c201f00161b7f89 */ /* 0x0000a200000e0000 */
[----:B-1----:R-:W-:Y:S02]  /*0500*/  FADD.FTZ R24, R26, R7 ;  /* 0x000000071a187221 */ /* 0x002fe40000010000 */
[----:B------:R-:W1:Y:S03]  /*0510*/  LDC.64 R6, c[0x0][0x380] ;  /* 0x0000e000ff067b82 */ /* 0x000e660000000a00 */
[----:B------:R0:W3:Y:S04]  /*0520*/  SHFL.BFLY PT, R29, R24, 0x1, 0x1f ;  /* 0x0c201f00181d7f89 */ /* 0x0000e800000e0000 */
[----:B--2---:R-:W-:Y:S05]  /*0530*/  @!P6 EXIT ;  /* 0x000000000000e94d */ /* 0x004fea0003800000 */
[----:B------:R-:W-:Y:S01]  /*0540*/  BSSY.RECONVERGENT B0, `(.L_x_418) ;  /* 0x0000009000007945 */ /* 0x000fe20003800200 */
[----:B------:R-:W-:Y:S01]  /*0550*/  ISETP.NE.AND P3, PT, R18, 0x1, PT ;  /* 0x000000011200780c */ /* 0x000fe20003f65270 */
[----:B------:R-:W-:Y:S01]  /*0560*/  FADD.FTZ R27, R22, R27 ;  /* 0x0000001b161b7221 */ /* 0x000fe20000010000 */
[----:B---3--:R-:W-:Y:S01]  /*0570*/  FADD.FTZ R29, R24, R29 ;  /* 0x0000001d181d7221 */ /* 0x008fe20000010000 */
[----:B-1----:R-:W-:Y:S01]  /*0580*/  IMAD.WIDE R6, R19, 0x4, R6 ;  /* 0x0000000413067825 */ /* 0x002fe200078e0206 */
[----:B------:R-:W-:Y:S09]  /*0590*/  @P0 BRA `(.L_x_419) ;  /* 0x00000000000c0947 */ /* 0x000ff20003800000 */
[----:B-----5:R-:W-:Y:S01]  /*05a0*/  @!P2 FFMA.FTZ R21, R27, -R21, R16 ;  /* 0x800000151b15a223 */ /* 0x020fe20000010010 */
[----:B------:R1:W-:Y:S04]  /*05b0*/  @P2 STG.E desc[UR4][R6.64], RZ ;  /* 0x000000ff06002986 */ /* 0x0003e8000c101904 */
[----:B------:R1:W-:Y:S02]  /*05c0*/  @!P2 STG.E desc[UR4][R6.64], R21 ;  /* 0x000000150600a986 */ /* 0x0003e4000c101904 */
.L_x_419:
[----:B------:R-:W-:Y:S05]  /*05d0*/  BSYNC.RECONVERGENT B0 ;  /* 0x0000000000007941 */ /* 0x000fea0003800200 */
.L_x_418:
[----:B------:R-:W-:Y:S04]  /*05e0*/  BSSY.RECONVERGENT B0, `(.L_x_420) ;  /* 0x0000007000007945 */ /* 0x000fe80003800200 */
[----:B------:R-:W-:Y:S05]  /*05f0*/  @P1 BRA `(.L_x_421) ;  /* 0x0000000000141947 */ /* 0x000fea0003800000 */
[----:B------:R-:W2:Y:S02]  /*0600*/  LDG.E.U8 R4, desc[UR4][R4.64+0x20] ;  /* 0x0000200404047981 */ /* 0x000ea4000c1e1100 */
[----:B--2---:R-:W-:-:S13]  /*0610*/  ISETP.NE.AND P2, PT, R4, RZ, PT ;  /* 0x000000ff0400720c */ /* 0x004fda0003f45270 */
[----:B-----5:R-:W-:Y:S01]  /*0620*/  @!P2 FFMA.FTZ R23, R27, -R23, R14 ;  /* 0x800000171b17a223 */ /* 0x020fe2000001000e */
[----:B------:R2:W-:Y:S04]  /*0630*/  @P2 STG.E desc[UR4][R6.64+0x80], RZ ;  /* 0x000080ff06002986 */ /* 0x0005e8000c101904 */
[----:B------:R2:W-:Y:S02]  /*0640*/  @!P2 STG.E desc[UR4][R6.64+0x80], R23 ;  /* 0x000080170600a986 */ /* 0x0005e4000c101904 */
.L_x_421:
[----:B------:R-:W-:Y:S05]  /*0650*/  BSYNC.RECONVERGENT B0 ;  /* 0x0000000000007941 */ /* 0x000fea0003800200 */
.L_x_420:
[----:B------:R-:W-:Y:S05]  /*0660*/  @!P3 EXIT ;  /* 0x000000000000b94d */ /* 0x000fea0003800000 */
[----:B------:R-:W-:Y:S01]  /*0670*/  BSSY.RECONVERGENT B0, `(.L_x_422) ;  /* 0x0000008000007945 */ /* 0x000fe20003800200 */
[----:B-12---:R-:W-:-:S03]  /*0680*/  IMAD.WIDE R6, R17, 0x4, R6 ;  /* 0x0000000411067825 */ /* 0x006fc600078e0206 */
[----:B------:R-:W-:Y:S05]  /*0690*/  @P0 BRA `(.L_x_423) ;  /* 0x0000000000140947 */ /* 0x000fea0003800000 */
[----:B------:R-:W2:Y:S02]  /*06a0*/  LDG.E.U8 R4, desc[UR4][R2.64] ;  /* 0x0000000402047981 */ /* 0x000ea4000c1e1100 */
[----:B--2---:R-:W-:-:S13]  /*06b0*/  ISETP.NE.AND P0, PT, R4, RZ, PT ;  /* 0x000000ff0400720c */ /* 0x004fda0003f05270 */
[----:B-----5:R-:W-:Y:S01]  /*06c0*/  @!P0 FFMA.FTZ R15, R29, -R20, R15 ;  /* 0x800000141d0f8223 */ /* 0x020fe2000001000f */
[----:B------:R1:W-:Y:S04]  /*06d0*/  @P0 STG.E desc[UR4][R6.64], RZ ;  /* 0x000000ff06000986 */ /* 0x0003e8000c101904 */
[----:B------:R1:W-:Y:S02]  /*06e0*/  @!P0 STG.E desc[UR4][R6.64], R15 ;  /* 0x0000000f06008986 */ /* 0x0003e4000c101904 */
.L_x_423:
[----:B------:R-:W-:Y:S05]  /*06f0*/  BSYNC.RECONVERGENT B0 ;  /* 0x0000000000007941 */ /* 0x000fea0003800200 */
.L_x_422:
[----:B------:R-:W-:Y:S05]  /*0700*/  @P1 EXIT ;  /* 0x000000000000194d */ /* 0x000fea0003800000 */
[----:B------:R-:W2:Y:S02]  /*0710*/  LDG.E.U8 R2, desc[UR4][R2.64+0x20] ;  /* 0x0000200402027981 */ /* 0x000ea4000c1e1100 */
[----:B--2---:R-:W-:-:S13]  /*0720*/  ISETP.NE.AND P0, PT, R2, RZ, PT ;  /* 0x000000ff0200720c */ /* 0x004fda0003f05270 */
[----:B------:R2:W-:Y:S01]  /*0730*/  @P0 STG.E desc[UR4][R6.64+0x80], RZ ;  /* 0x000080ff06000986 */ /* 0x0005e2000c101904 */
[----:B------:R-:W-:Y:S05]  /*0740*/  @P0 EXIT ;  /* 0x000000000000094d */ /* 0x000fea0003800000 */
[----:B-----5:R-:W-:-:S05]  /*0750*/  FFMA.FTZ R25, R29, -R25, R0 ;  /* 0x800000191d197223 */ /* 0x020fca0000010000 */
[----:B------:R-:W-:Y:S01]  /*0760*/  STG.E desc[UR4][R6.64+0x80], R25 ;  /* 0x0000801906007986 */ /* 0x000fe2000c101904 */
[----:B------:R-:W-:Y:S05]  /*0770*/  EXIT ;  /* 0x000000000000794d */ /* 0x000fea0003800000 */
.L_x_424:
        /* <DEDUP_REMOVED lines=16> */
.L_x_11155:


//--------------------- .text._ZN43_GLOBAL__N__9ae7fba5_10_SoftMax_cu_9f978f6321softmax_warp_backwardIfffLi5ELb0ELb1EEEvPT0_PKT_S5_iiiPKb --------------------------
	.section	.text._ZN43_GLOBAL__N__9ae7fba5_10_SoftMax_cu_9f978f6321softmax_warp_backwardIfffLi5ELb0ELb1EEEvPT0_PKT_S5_iiiPKb,"ax",@progbits
	.align	128
.text._ZN43_GLOBAL__N__9ae7fba5_10_SoftMax_cu_9f978f6321softmax_warp_backwardIfffLi5ELb0ELb1EEEvPT0_PKT_S5_iiiPKb:
        .type           _ZN43_GLOBAL__N__9ae7fba5_10_SoftMax_cu_9f978f6321softmax_warp_backwardIfffLi5ELb0ELb1EEEvPT0_PKT_S5_iiiPKb,@function
        .size           _ZN43_GLOBAL__N__9ae7fba5_10_SoftMax_cu_9f978f6321softmax_warp_backwardIfffLi5ELb0ELb1EEEvPT0_PKT_S5_iiiPKb,(.L_x_11156 - _ZN43_GLOBAL__N__9ae7fba5_10_SoftMax_cu_9f978f6321softmax_warp_backwardIfffLi5ELb0ELb1EEEvPT0_PKT_S5_iiiPKb)
        .other          _ZN43_GLOBAL__N__9ae7fba5_10_SoftMax_cu_9f978f6321softmax_warp_backwardIfffLi5ELb0ELb1EEEvPT0_PKT_S5_iiiPKb,@"STO_CUDA_ENTRY STV_DEFAULT"
_ZN43_GLOBAL__N__9ae7fba5_10_SoftMax_cu_9f978f6321softmax_warp_backwardIfffLi5ELb0ELb1EEEvPT0_PKT_S5_iiiPKb:
        /* <DEDUP_REMOVED lines=19> */
[----:B----4-:R-:W-:-:S04]  /*0130*/  IADD3 R12, P1, PT, R11, UR8, RZ ;  /* 0x000000080b0c7c10 */ /* 0x010fc8000ff3e0ff */
[----:B------:R-:W-:-:S03]  /*0140*/  IADD3.X R13, PT, PT, R8, UR9, RZ, P1, !PT ;  /* 0x00000009080d7c10 */ /* 0x000fc60008ffe4ff */
[----:B------:R-:W1:Y:S01]  /*0150*/  @!P2 LDC.64 R4, c[0x0][0x388] ;  /* 0x0000e200ff04ab82 */ /* 0x000e620000000a00 */
[C---:B------:R-:W-:Y:S01]  /*0160*/  @!P2 IMAD.SHL.U32 R21, R11.reuse, 0x4, RZ ;  /* 0x000000040b15a824 */ /* 0x040fe200078e00ff */
[C---:B------:R-:W-:Y:S01]  /*0170*/  @!P0 IADD3 R14, P1, PT, R11.reuse, R0, RZ ;  /* 0x000000000b0e8210 */ /* 0x040fe20007f3e0ff */
[----:B------:R-:W-:Y:S01]  /*0180*/  IMAD.MOV.U32 R15, RZ, RZ, RZ ;  /* 0x000000ffff0f7224 */ /* 0x000fe200078e00ff */
[--C-:B------:R-:W-:Y:S01]  /*0190*/  @!P2 SHF.L.U64.HI R10, R11, 0x2, R8.reuse ;  /* 0x000000020b0aa819 */ /* 0x100fe20000010208 */
[----:B------:R-:W-:Y:S01]  /*01a0*/  HFMA2 R16, -RZ, RZ, 0, 0 ;  /* 0x00000000ff107431 */ /* 0x000fe200000001ff */
[----:B0-----:R-:W2:Y:S01]  /*01b0*/  LDG.E.U8 R18, desc[UR4][R12.64] ;  /* 0x000000040c127981 */ /* 0x001ea2000c1e1100 */
[----:B------:R-:W-:Y:S01]  /*01c0*/  @!P0 IMAD.X R3, RZ, RZ, R8, P1 ;  /* 0x000000ffff038224 */ /* 0x000fe200008e0608 */
[----:B------:R-:W0:Y:S01]  /*01d0*/  @!P0 LDC.64 R6, c[0x0][0x388] ;  /* 0x0000e200ff068b82 */ /* 0x000e220000000a00 */
[----:B------:R-:W-:-:S03]  /*01e0*/  @!P0 IMAD.SHL.U32 R19, R14, 0x4, RZ ;  /* 0x000000040e138824 */ /* 0x000fc600078e00ff */
[----:B------:R-:W-:Y:S02]  /*01f0*/  @!P0 SHF.L.U64.HI R14, R14, 0x2, R3 ;  /* 0x000000020e0e8819 */ /* 0x000fe40000010203 */
[----:B-1----:R-:W-:-:S04]  /*0200*/  @!P2 IADD3 R4, P1, PT, R21, R4, RZ ;  /* 0x000000041504a210 */ /* 0x002fc80007f3e0ff */
[----:B------:R-:W-:Y:S02]  /*0210*/  @!P2 IADD3.X R5, PT, PT, R10, R5, RZ, P1, !PT ;  /* 0x000000050a05a210 */ /* 0x000fe40000ffe4ff */
[----:B------:R-:W-:Y:S02]  /*0220*/  IADD3 R2, P1, PT, R12, R0, RZ ;  /* 0x000000000c027210 */ /* 0x000fe40007f3e0ff */
[----:B0-----:R-:W-:Y:S01]  /*0230*/  @!P0 IADD3 R6, P4, PT, R19, R6, RZ ;  /* 0x0000000613068210 */ /* 0x001fe20007f9e0ff */
[----:B------:R-:W3:Y:S01]  /*0240*/  @!P2 LDG.E R15, desc[UR4][R4.64] ;  /* 0x00000004040fa981 */ /* 0x000ee2000c1e1900 */
[----:B------:R-:W-:-:S03]  /*0250*/  LEA.HI.X.SX32 R3, R0, R13, 0x1, P1 ;  /* 0x0000000d00037211 */ /* 0x000fc600008f0eff */
[----:B------:R-:W-:Y:S02]  /*0260*/  @!P0 IMAD.X R7, R14, 0x1, R7, P4 ;  /* 0x000000010e078824 */ /* 0x000fe400020e0607 */
[----:B------:R-:W4:Y:S04]  /*0270*/  LDG.E.U8 R13, desc[UR4][R2.64] ;  /* 0x00000004020d7981 */ /* 0x000f28000c1e1100 */
[----:B------:R-:W4:Y:S01]  /*0280*/  @!P0 LDG.E R16, desc[UR4][R6.64] ;  /* 0x0000000406108981 */ /* 0x000f22000c1e1900 */
[----:B--2---:R-:W-:Y:S01]  /*0290*/  ISETP.NE.AND P1, PT, R18, RZ, PT ;  /* 0x000000ff1200720c */ /* 0x004fe20003f25270 */
[----:B---3--:R-:W-:Y:S01]  /*02a0*/  FADD.FTZ R12, RZ, R15 ;  /* 0x0000000fff0c7221 */ /* 0x008fe20000010000 */
[----:B----4-:R-:W-:Y:S01]  /*02b0*/  ISETP.NE.AND P4, PT, R13, RZ, PT ;  /* 0x000000ff0d00720c */ /* 0x010fe20003f85270 */
        /* <DEDUP_REMOVED lines=9> */
[----:B0-----:R-:W-:Y:S02]  /*0350*/  FADD.FTZ R20, R13, R4 ;  /* 0x000000040d147221 */ /* 0x001fe40000010000 */
[----:B------:R-:W0:Y:S01]  /*0360*/  @!P2 LDC.64 R4, c[0x0][0x390] ;  /* 0x0000e400ff04ab82 */ /* 0x000e220000000a00 */
[----:B-1----:R-:W-:-:S07]  /*0370*/  FADD.FTZ R22, R23, R6 ;  /* 0x0000000617167221 */ /* 0x002fce0000010000 */
[----:B------:R-:W1:Y:S01]  /*0380*/  @!P0 LDC.64 R6, c[0x0][0x390] ;  /* 0x0000e400ff068b82 */ /* 0x000e620000000a00 */
[----:B------:R-:W-:Y:S01]  /*0390*/  IMAD.MOV.U32 R13, RZ, RZ, RZ ;  /* 0x000000ffff0d7224 */ /* 0x000fe200078e00ff */
[----:B0-----:R-:W-:-:S05]  /*03a0*/  @!P2 IADD3 R4, P4, PT, R21, R4, RZ ;  /* 0x000000041504a210 */ /* 0x001fca0007f9e0ff */
[----:B------:R-:W-:Y:S01]  /*03b0*/  @!P2 IMAD.X R5, R10, 0x1, R5, P4 ;  /* 0x000000010a05a824 */ /* 0x000fe200020e0605 */
[----:B-1----:R-:W-:Y:S02]  /*03c0*/  @!P0 IADD3 R6, P5, PT, R19, R6, RZ ;  /* 0x0000000613068210 */ /* 0x002fe40007fbe0ff */
[----:B------:R-:W-:-:S03]  /*03d0*/  MOV R10, RZ ;  /* 0x000000ff000a7202 */ /* 0x000fc60000000f00 */
[----:B------:R-:W-:-:S03]  /*03e0*/  @!P0 IMAD.X R7, R14, 0x1, R7, P5 ;  /* 0x000000010e078824 */ /* 0x000fc600028e0607 */
[----:B------:R0:W5:Y:S04]  /*03f0*/  @!P2 LDG.E R10, desc[UR4][R4.64] ;  /* 0x00000004040aa981 */ /* 0x000168000c1e1900 */
[----:B------:R0:W5:Y:S04]  /*0400*/  @!P0 LDG.E R13, desc[UR4][R6.64] ;  /* 0x00000004060d8981 */ /* 0x000168000c1e1900 */
        /* <DEDUP_REMOVED lines=14> */
[----:B01----:R-:W-:Y:S02]  /*04f0*/  FADD.FTZ R12, R12, R19 ;  /* 0x000000130c0c7221 */ /* 0x003fe40000010000 */
[----:B------:R-:W-:Y:S02]  /*0500*/  ISETP.EQ.OR P0, PT, R17, 0x1, P2 ;  /* 0x000000011100780c */ /* 0x000fe40001702670 */
[----:B---3--:R-:W-:-:S04]  /*0510*/  LEA R4, P3, R11, UR6, 0x2 ;  /* 0x000000060b047c11 */ /* 0x008fc8000f8610ff */
[----:B------:R-:W-:-:S03]  /*0520*/  LEA.HI.X R5, R11, UR7, R8, 0x2, P3 ;  /* 0x000000070b057c11 */ /* 0x000fc600098f1408 */
[----:B------:R-:W-:Y:S06]  /*0530*/  @P2 BRA `(.L_x_426) ;  /* 0x00000000000c2947 */ /* 0x000fec0003800000 */
[----:B-----5:R-:W-:Y:S01]  /*0540*/  @!P1 FFMA.FTZ R15, R12, -R10, R15 ;  /* 0x8000000a0c0f9223 */ /* 0x020fe2000001000f */
[----:B------:R0:W-:Y:S04]  /*0550*/  @P1 STG.E desc[UR4][R4.64], RZ ;  /* 0x000000ff04001986 */ /* 0x0001e8000c101904 */
[----:B------:R0:W-:Y:S02]  /*0560*/  @!P1 STG.E desc[UR4][R4.64], R15 ;  /* 0x0000000f04009986 */ /* 0x0001e4000c101904 */
.L_x_426:
[----:B------:R-:W-:Y:S05]  /*0570*/  BSYNC.RECONVERGENT B0 ;  /* 0x0000000000007941 */ /* 0x000fea0003800200 */
.L_x_425:
[----:B------:R-:W-:Y:S05]  /*0580*/  @P0 EXIT ;  /* 0x000000000000094d */ /* 0x000fea0003800000 */
[----:B------:R-:W3:Y:S01]  /*0590*/  LDG.E.U8 R2, desc[UR4][R2.64] ;  /* 0x0000000402027981 */ /* 0x000ee2000c1e1100 */
[----:B--2---:R-:W-:Y:S01]  /*05a0*/  FADD.FTZ R21, R18, R21 ;  /* 0x0000001512157221 */ /* 0x004fe20000010000 */
[----:B---3--:R-:W-:-:S13]  /*05b0*/  ISETP.NE.AND P0, PT, R2, RZ, PT ;  /* 0x000000ff0200720c */ /* 0x008fda0003f05270 */
[----:B------:R-:W-:-:S05]  /*05c0*/  @P0 IMAD.WIDE R6, R0, 0x4, R4 ;  /* 0x0000000400060825 */ /* 0x000fca00078e0204 */
[----:B------:R1:W-:Y:S01]  /*05d0*/  @P0 STG.E desc[UR4][R6.64], RZ ;  /* 0x000000ff06000986 */ /* 0x0003e2000c101904 */
[----:B------:R-:W-:Y:S05]  /*05e0*/  @P0 EXIT ;  /* 0x000000000000094d */ /* 0x000fea0003800000 */
[----:B-----5:R-:W-:Y:S01]  /*05f0*/  FFMA.FTZ R13, R21, -R13, R16 ;  /* 0x8000000d150d7223 */ /* 0x020fe20000010010 */
[----:B0-----:R-:W-:-:S05]  /*0600*/  IMAD.WIDE R4, R0, 0x4, R4 ;  /* 0x0000000400047825 */ /* 0x001fca00078e0204 */
[----:B------:R-:W-:Y:S01]  /*0610*/  STG.E desc[UR4][R4.64], R13 ;  /* 0x0000000d04007986 */ /* 0x000fe2000c101904 */
[----:B------:R-:W-:Y:S05]  /*0620*/  EXIT ;  /* 0x000000000000794d */ /* 0x000fea0003800000 */
.L_x_427:
        /* <DEDUP_REMOVED lines=13> */
.L_x_11156:


//--------------------- .text._ZN43_GLOBAL__N__9ae7fba5_10_SoftMax_cu_9f978f6321softmax_warp_backwardIfffLi4ELb0ELb1EEEvPT0_PKT_S5_iiiPKb --------------------------
	.section	.text._ZN43_GLOBAL__N__9ae7fba5_10_SoftMax_cu_9f978f6321softmax_warp_backwardIfffLi4ELb0ELb1EEEvPT0_PKT_S5_iiiPKb,"ax",@progbits
	.align	128
.text._ZN43_GLOBAL__N__9ae7fba5_10_SoftMax_cu_9f978f6321softmax_warp_backwardIfffLi4ELb0ELb1EEEvPT0_PKT_S5_iiiPKb:
        .type           _ZN43_GLOBAL__N__9ae7fba5_10_SoftMax_cu_9f978f6321softmax_warp_backwardIfffLi4ELb0ELb1EEEvPT0_PKT_S5_iiiPKb,@function
        .size           _ZN43_GLOBAL__N__9ae7fba5_10_SoftMax_cu_9f978f6321softmax_warp_backwardIfffLi4ELb0ELb1EEEvPT0_PKT_S5_iiiPKb,(.L_x_11157 - _ZN43_GLOBAL__N__9ae7fba5_10_SoftMax_cu_9f978f6321softmax_warp_backwardIfffLi4ELb0ELb1EEEvPT0_PKT_S5_iiiPKb)
        .other          _ZN43_GLOBAL__N__9ae7fba5_10_SoftMax_cu_9f978f6321softmax_warp_backwardIfffLi4ELb0ELb1EEEvPT0_PKT_S5_iiiPKb,@"STO_CUDA_ENTRY STV_DEFAULT"
_ZN43_GLOBAL__N__9ae7fba5_10_SoftMax_cu_9f978f6321softmax_warp_backwardIfffLi4ELb0ELb1EEEvPT0_PKT_S5_iiiPKb:
        /* <DEDUP_REMOVED lines=26> */
[----:B0-----:R-:W2:Y:S02]  /*01a0*/  LDG.E.U8 R18, desc[UR4][R12.64] ;  /* 0x000000040c127981 */ /* 0x001ea4000c1e1100 */
[----:B------:R-:W-:Y:S01]  /*01b0*/  @!P0 IMAD.X R3, RZ, RZ, R8, P1 ;  /* 0x000000ffff038224 */ /* 0x000fe200008e0608 */
[----:B------:R-:W0:Y:S01]  /*01c0*/  @!P0 LDC.64 R6, c[0x0][0x388] ;  /* 0x0000e200ff068b82 */ /* 0x000e220000000a00 */
[----:B------:R-:W-:Y:S01]  /*01d0*/  @!P0 IMAD.SHL.U32 R19, R14, 0x4, RZ ;  /* 0x000000040e138824 */ /* 0x000fe200078e00ff */
[----:B-1----:R-:W-:-:S05]  /*01e0*/  @!P2 IADD3 R4, P1, PT, R21, R4, RZ ;  /* 0x000000041504a210 */ /* 0x002fca0007f3e0ff */
[----:B------:R-:W-:Y:S01]  /*01f0*/  @!P2 IMAD.X R5, R10, 0x1, R5, P1 ;  /* 0x000000010a05a824 */ /* 0x000fe200008e0605 */
[----:B------:R-:W-:-:S04]  /*0200*/  IADD3 R2, P1, PT, R12, R0, RZ ;  /* 0x000000000c027210 */ /* 0x000fc80007f3e0ff */
[----:B------:R1:W3:Y:S01]  /*0210*/  @!P2 LDG.E R15, desc[UR4][R4.64] ;  /* 0x00000004040fa981 */ /* 0x0002e2000c1e1900 */
[----:B------:R-:W-:Y:S02]  /*0220*/  @!P0 SHF.L.U64.HI R14, R14, 0x2, R3 ;  /* 0x000000020e0e8819 */ /* 0x000fe40000010203 */
[----:B------:R-:W-:-:S05]  /*0230*/  LEA.HI.X.SX32 R3, R0, R13, 0x1, P1 ;  /* 0x0000000d00037211 */ /* 0x000fca00008f0eff */
[----:B------:R-:W4:Y:S01]  /*0240*/  LDG.E.U8 R13, desc[UR4][R2.64] ;  /* 0x00000004020d7981 */ /* 0x000f22000c1e1100 */
[----:B0-----:R-:W-:Y:S01]  /*0250*/  @!P0 IADD3 R6, P4, PT, R19, R6, RZ ;  /* 0x0000000613068210 */ /* 0x001fe20007f9e0ff */
[----:B------:R-:W-:Y:S01]  /*0260*/  IMAD.MOV.U32 R16, RZ, RZ, RZ ;  /* 0x000000ffff107224 */ /* 0x000fe200078e00ff */
[----:B-1----:R-:W0:Y:S02]  /*0270*/  @!P2 LDC.64 R4, c[0x0][0x390] ;  /* 0x0000e400ff04ab82 */ /* 0x002e240000000a00 */
[----:B------:R-:W-:-:S05]  /*0280*/  @!P0 IADD3.X R7, PT, PT, R14, R7, RZ, P4, !PT ;  /* 0x000000070e078210 */ /* 0x000fca00027fe4ff */
[----:B------:R1:W4:Y:S02]  /*0290*/  @!P0 LDG.E R16, desc[UR4][R6.64] ;  /* 0x0000000406108981 */ /* 0x000324000c1e1900 */
[----:B-1----:R-:W1:Y:S02]  /*02a0*/  @!P0 LDC.64 R6, c[0x0][0x390] ;  /* 0x0000e400ff068b82 */ /* 0x002e640000000a00 */
[----:B-1----:R-:W-:-:S05]  /*02b0*/  @!P0 IADD3 R6, P5, PT, R19, R6, RZ ;  /* 0x0000000613068210 */ /* 0x002fca0007fbe0ff */
[----:B------:R-:W-:Y:S01]  /*02c0*/  @!P0 IMAD.X R7, R14, 0x1, R7, P5 ;  /* 0x000000010e078824 */ /* 0x000fe200028e0607 */
[----:B--2---:R-:W-:Y:S01]  /*02d0*/  ISETP.NE.AND P1, PT, R18, RZ, PT ;  /* 0x000000ff1200720c */ /* 0x004fe20003f25270 */
[----:B---3--:R-:W-:-:S05]  /*02e0*/  FADD.FTZ R12, RZ, R15 ;  /* 0x0000000fff0c7221 */ /* 0x008fca0000010000 */
[----:B------:R-:W-:Y:S02]  /*02f0*/  SEL R12, R12, RZ, !P1 ;  /* 0x000000ff0c0c7207 */ /* 0x000fe40004800000 */
[----:B----4-:R-:W-:-:S03]  /*0300*/  ISETP.NE.AND P4, PT, R13, RZ, PT ;  /* 0x000000ff0d00720c */ /* 0x010fc60003f85270 */
[----:B------:R-:W1:Y:S02]  /*0310*/  SHFL.BFLY PT, R13, R12, 0x8, 0x101f ;  /* 0x0d101f000c0d7f89 */ /* 0x000e6400000e0000 */
[----:B-1----:R-:W-:-:S05]  /*0320*/  FADD.FTZ R13, R12, R13 ;  /* 0x0000000d0c0d7221 */ /* 0x002fca0000010000 */
[----:B------:R-:W1:Y:S01]  /*0330*/  SHFL.BFLY PT, R20, R13, 0x4, 0x101f ;  /* 0x0c901f000d147f89 */ /* 0x000e6200000e0000 */
[----:B------:R-:W-:-:S05]  /*0340*/  FADD.FTZ R18, RZ, R16 ;  /* 0x00000010ff127221 */ /* 0x000fca0000010000 */
[----:B------:R-:W-:Y:S02]  /*0350*/  SEL R18, R18, RZ, !P4 ;  /* 0x000000ff12127207 */ /* 0x000fe40006000000 */
[----:B0-----:R-:W-:-:S05]  /*0360*/  @!P2 IADD3 R4, P4, PT, R21, R4, RZ ;  /* 0x000000041504a210 */ /* 0x001fca0007f9e0ff */
[----:B------:R-:W-:Y:S02]  /*0370*/  @!P2 IMAD.X R5, R10, 0x1, R5, P4 ;  /* 0x000000010a05a824 */ /* 0x000fe400020e0605 */
[----:B------:R-:W-:-:S06]  /*0380*/  HFMA2 R10, -RZ, RZ, 0, 0 ;  /* 0x00000000ff0a7431 */ /* 0x000fcc00000001ff */
[----:B------:R0:W5:Y:S01]  /*0390*/  @!P2 LDG.E R10, desc[UR4][R4.64] ;  /* 0x00000004040aa981 */ /* 0x000162000c1e1900 */
[----:B-1----:R-:W-:Y:S01]  /*03a0*/  FADD.FTZ R20, R13, R20 ;  /* 0x000000140d147221 */ /* 0x002fe20000010000 */
[----:B------:R-:W-:-:S06]  /*03b0*/  IMAD.MOV.U32 R13, RZ, RZ, RZ ;  /* 0x000000ffff0d7224 */ /* 0x000fcc00078e00ff */
[----:B------:R0:W5:Y:S04]  /*03c0*/  @!P0 LDG.E R13, desc[UR4][R6.64] ;  /* 0x00000004060d8981 */ /* 0x000168000c1e1900 */
[----:B------:R-:W1:Y:S02]  /*03d0*/  SHFL.BFLY PT, R23, R18, 0x8, 0x101f ;  /* 0x0d101f0012177f89 */ /* 0x000e6400000e0000 */
[----:B-1----:R-:W-:-:S05]  /*03e0*/  FADD.FTZ R23, R18, R23 ;  /* 0x0000001712177221 */ /* 0x002fca0000010000 */
[----:B------:R-:W1:Y:S04]  /*03f0*/  SHFL.BFLY PT, R22, R23, 0x4, 0x101f ;  /* 0x0c901f0017167f89 */ /* 0x000e6800000e0000 */
[----:B------:R-:W2:Y:S01]  /*0400*/  SHFL.BFLY PT, R25, R20, 0x2, 0x101f ;  /* 0x0c501f0014197f89 */ /* 0x000ea200000e0000 */
[----:B-1----:R-:W-:-:S05]  /*0410*/  FADD.FTZ R22, R23, R22 ;  /* 0x0000001617167221 */ /* 0x002fca0000010000 */
[----:B------:R-:W1:Y:S01]  /*0420*/  SHFL.BFLY PT, R27, R22, 0x2, 0x101f ;  /* 0x0c501f00161b7f89 */ /* 0x000e6200000e0000 */
[----:B--2---:R-:W-:-:S05]  /*0430*/  FADD.FTZ R25, R20, R25 ;  /* 0x0000001914197221 */ /* 0x004fca0000010000 */
[----:B------:R0:W2:Y:S01]  /*0440*/  SHFL.BFLY PT, R12, R25, 0x1, 0x101f ;  /* 0x0c301f00190c7f89 */ /* 0x0000a200000e0000 */
[----:B-1----:R-:W-:-:S05]  /*0450*/  FADD.FTZ R27, R22, R27 ;  /* 0x0000001b161b7221 */ /* 0x002fca0000010000 */
[----:B------:R0:W1:Y:S01]  /*0460*/  SHFL.BFLY PT, R14, R27, 0x1, 0x101f ;  /* 0x0c301f001b0e7f89 */ /* 0x00006200000e0000 */
[----:B--2---:R-:W-:Y:S05]  /*0470*/  @!P3 EXIT ;  /* 0x000000000000b94d */ /* 0x004fea0003800000 */
[----:B------:R-:W0:Y:S01]  /*0480*/  LDCU.64 UR6, c[0x0][0x380] ;  /* 0x00007000ff0677ac */ /* 0x000e220008000a00 */
[----:B------:R-:W-:Y:S01]  /*0490*/  ISETP.GE.AND P2, PT, R9, R0, PT ;  /* 0x000000000900720c */ /* 0x000fe20003f46270 */
[----:B------:R-:W-:Y:S01]  /*04a0*/  BSSY.RECONVERGENT B0, `(.L_x_428) ;  /* 0x0000009000007945 */ /* 0x000fe20003800200 */
[----:B------:R-:W-:Y:S02]  /*04b0*/  FADD.FTZ R12, R25, R12 ;  /* 0x0000000c190c7221 */ /* 0x000fe40000010000 */
[----:B------:R-:W-:Y:S02]  /*04c0*/  ISETP.EQ.OR P0, PT, R17, 0x1, P2 ;  /* 0x000000011100780c */ /* 0x000fe40001702670 */
[----:B0-----:R-:W-:-:S04]  /*04d0*/  LEA R4, P3, R11, UR6, 0x2 ;  /* 0x000000060b047c11 */ /* 0x001fc8000f8610ff */
[----:B------:R-:W-:-:S03]  /*04e0*/  LEA.HI.X R5, R11, UR7, R8, 0x2, P3 ;  /* 0x000000070b057c11 */ /* 0x000fc600098f1408 */
[----:B------:R-:W-:Y:S06]  /*04f0*/  @P2 BRA `(.L_x_429) ;  /* 0x00000000000c2947 */ /* 0x000fec0003800000 */
[----:B-----5:R-:W-:Y:S01]  /*0500*/  @!P1 FFMA.FTZ R15, R12, -R10, R15 ;  /* 0x8000000a0c0f9223 */ /* 0x020fe2000001000f */
[----:B------:R0:W-:Y:S04]  /*0510*/  @P1 STG.E desc[UR4][R4.64], RZ ;  /* 0x000000ff04001986 */ /* 0x0001e8000c101904 */
[----:B------:R0:W-:Y:S02]  /*0520*/  @!P1 STG.E desc[UR4][R4.64], R15 ;  /* 0x0000000f04009986 */ /* 0x0001e4000c101904 */
.L_x_429:
[----:B------:R-:W-:Y:S05]  /*0530*/  BSYNC.RECONVERGENT B0 ;  /* 0x0000000000007941 */ /* 0x000fea0003800200 */
.L_x_428:
[----:B------:R-:W-:Y:S05]  /*0540*/  @P0 EXIT ;  /* 0x000000000000094d */ /* 0x000fea0003800000 */
[----:B------:R-:W2:Y:S01]  /*0550*/  LDG.E.U8 R2, desc[UR4][R2.64] ;  /* 0x0000000402027981 */ /* 0x000ea2000c1e1100 */
[----:B-1----:R-:W-:Y:S01]  /*0560*/  FADD.FTZ R27, R27, R14 ;  /* 0x0000000e1b1b7221 */ /* 0x002fe20000010000 */
[----:B--2---:R-:W-:-:S13]  /*0570*/  ISETP.NE.AND P0, PT, R2, RZ, PT ;  /* 0x000000ff0200720c */ /* 0x004fda0003f05270 */
[----:B------:R-:W-:-:S05]  /*0580*/  @P0 IMAD.WIDE R6, R0, 0x4, R4 ;  /* 0x0000000400060825 */ /* 0x000fca00078e0204 */
[----:B------:R1:W-:Y:S01]  /*0590*/  @P0 STG.E desc[UR4][R6.64], RZ ;  /* 0x000000ff06000986 */ /* 0x0003e2000c101904 */
[----:B------:R-:W-:Y:S05]  /*05a0*/  @P0 EXIT ;  /* 0x000000000000094d */ /* 0x000fea0003800000 */
[----:B-----5:R-:W-:Y:S01]  /*05b0*/  FFMA.FTZ R13, R27, -R13, R16 ;  /* 0x8000000d1b0d7223 */ /* 0x020fe20000010010 */
[----:B0-----:R-:W-:-:S05]  /*05c0*/  IMAD.WIDE R4, R0, 0x4, R4 ;  /* 0x0000000400047825 */ /* 0x001fca00078e0204 */
[----:B------:R-:W-:Y:S01]  /*05d0*/  STG.E desc[UR4][R4.64], R13 ;  /* 0x0000000d04007986 */ /* 0x000fe2000c101904 */
[----:B------:R-:W-:Y:S05]  /*05e0*/  EXIT ;  /* 0x000000000000794d */ /* 0x000fea0003800000 */
.L_x_430:
        /* <DEDUP_REMOVED lines=9> */
.L_x_11157:


//--------------------- .text._ZN43_GLOBAL__N__9ae7fba5_10_SoftMax_cu_9f978f6321softmax_warp_backwardIfffLi3ELb0ELb1EEEvPT0_PKT_S5_iiiPKb --------------------------
	.section	.text._ZN43_GLOBAL__N__9ae7fba5_10_SoftMax_cu_9f978f6321softmax_warp_backwardIfffLi3ELb0ELb1EEEvPT0_PKT_S5_iiiPKb,"ax",@progbits
	.align	128
.text._ZN43_GLOBAL__N__9ae7fba5_10_SoftMax_cu_9f978f6321softmax_warp_backwardIfffLi3ELb0ELb1EEEvPT0_PKT_S5_iiiPKb:
        .type           _ZN43_GLOBAL__N__9ae7fba5_10_SoftMax_cu_9f978f6321softmax_warp_backwardIfffLi3ELb0ELb1EEEvPT0_PKT_S5_iiiPKb,@function
        .size           _ZN43_GLOBAL__N__9ae7fba5_10_SoftMax_cu_9f978f6321softmax_warp_backwardIfffLi3ELb0ELb1EEEvPT0_PKT_S5_iiiPKb,(.L_x_11158 - _ZN43_GLOBAL__N__9ae7fba5_10_SoftMax_cu_9f978f6321softmax_warp_backwardIfffLi3ELb0ELb1EEEvPT0_PKT_S5_iiiPKb)
        .other          _ZN43_GLOBAL__N__9ae7fba5_10_SoftMax_cu_9f978f6321softmax_warp_backwardIfffLi3ELb0ELb1EEEvPT0_PKT_S5_iiiPKb,@"STO_CUDA_ENTRY STV_DEFAULT"
_ZN43_GLOBAL__N__9ae7fba5_10_SoftMax_cu_9f978f6321softmax_warp_backwardIfffLi3ELb0ELb1EEEvPT0_PKT_S5_iiiPKb:
        /* <DEDUP_REMOVED lines=39> */
[----:B-1----:R-:W0:Y:S03]  /*0270*/  @!P2 LDC.64 R4, c[0x0][0x390] ;  /* 0x0000e400ff04ab82 */ /* 0x002e260000000a00 */
[----:B------:R-:W-:-:S05]  /*0280*/  @!P0 IMAD.X R7, R14, 0x1, R7, P4 ;  /* 0x000000010e078824 */ /* 0x000fca00020e0607 */
        /* <DEDUP_REMOVED lines=15> */
[----:B------:R-:W-:-:S06]  /*0380*/  IMAD.MOV.U32 R10, RZ, RZ, RZ ;  /* 0x000000ffff0a7224 */ /* 0x000fcc00078e00ff */
[----:B------:R0:W5:Y:S01]  /*0390*/  @!P2 LDG.E R10, desc[UR4][R4.64] ;  /* 0x00000004040aa981 */ /* 0x000162000c1e1900 */
[----:B-1----:R-:W-:Y:S01]  /*03a0*/  FADD.FTZ R12, R20, R13 ;  /* 0x0000000d140c7221 */ /* 0x002fe20000010000 */
[----:B------:R-:W-:-:S06]  /*03b0*/  IMAD.MOV.U32 R13, RZ, RZ, RZ ;  /* 0x000000ffff0d7224 */ /* 0x000fcc00078e00ff */
[----:B------:R0:W5:Y:S04]  /*03c0*/  @!P0 LDG.E R13, desc[UR4][R6.64] ;  /* 0x00000004060d8981 */ /* 0x000168000c1e1900 */
[----:B------:R-:W1:Y:S02]  /*03d0*/  SHFL.BFLY PT, R23, R18, 0x4, 0x181f ;  /* 0x0c981f0012177f89 */ /* 0x000e6400000e0000 */
[----:B-1----:R-:W-:-:S05]  /*03e0*/  FADD.FTZ R23, R18, R23 ;  /* 0x0000001712177221 */ /* 0x002fca0000010000 */
[----:B------:R-:W1:Y:S04]  /*03f0*/  SHFL.BFLY PT, R22, R23, 0x2, 0x181f ;  /* 0x0c581f0017167f89 */ /* 0x000e6800000e0000 */
[----:B------:R0:W2:Y:S01]  /*0400*/  SHFL.BFLY PT, R19, R12, 0x1, 0x181f ;  /* 0x0c381f000c137f89 */ /* 0x0000a200000e0000 */
[----:B-1----:R-:W-:-:S05]  /*0410*/  FADD.FTZ R22, R23, R22 ;  /* 0x0000001617167221 */ /* 0x002fca0000010000 */
[----:B------:R0:W1:Y:S01]  /*0420*/  SHFL.BFLY PT, R21, R22, 0x1, 0x181f ;  /* 0x0c381f0016157f89 */ /* 0x00006200000e0000 */
[----:B--2---:R-:W-:Y:S05]  /*0430*/  @!P3 EXIT ;  /* 0x000000000000b94d */ /* 0x004fea0003800000 */
[----:B------:R-:W2:Y:S01]  /*0440*/  LDCU.64 UR6, c[0x0][0x380] ;  /* 0x00007000ff0677ac */ /* 0x000ea20008000a00 */
[----:B------:R-:W-:Y:S01]  /*0450*/  ISETP.GE.AND P2, PT, R9, R0, PT ;  /* 0x000000000900720c */ /* 0x000fe20003f46270 */
[----:B------:R-:W-:Y:S01]  /*0460*/  BSSY.RECONVERGENT B0, `(.L_x_431) ;  /* 0x0000009000007945 */ /* 0x000fe20003800200 */
[----:B0-----:R-:W-:Y:S02]  /*0470*/  FADD.FTZ R12, R12, R19 ;  /* 0x000000130c0c7221 */ /* 0x001fe40000010000 */
[----:B------:R-:W-:Y:S02]  /*0480*/  ISETP.EQ.OR P0, PT, R17, 0x1, P2 ;  /* 0x000000011100780c */ /* 0x000fe40001702670 */
[----:B--2---:R-:W-:-:S04]  /*0490*/  LEA R4, P3, R11, UR6, 0x2 ;  /* 0x000000060b047c11 */ /* 0x004fc8000f8610ff */
[----:B------:R-:W-:-:S03]  /*04a0*/  LEA.HI.X R5, R11, UR7, R8, 0x2, P3 ;  /* 0x000000070b057c11 */ /* 0x000fc600098f1408 */
[----:B------:R-:W-:Y:S06]  /*04b0*/  @P2 BRA `(.L_x_432) ;  /* 0x00000000000c2947 */ /* 0x000fec0003800000 */
[----:B-----5:R-:W-:Y:S01]  /*04c0*/  @!P1 FFMA.FTZ R15, R12, -R10, R15 ;  /* 0x8000000a0c0f9223 */ /* 0x020fe2000001000f */
[----:B------:R0:W-:Y:S04]  /*04d0*/  @P1 STG.E desc[UR4][R4.64], RZ ;  /* 0x000000ff04001986 */ /* 0x0001e8000c101904 */
[----:B------:R0:W-:Y:S02]  /*04e0*/  @!P1 STG.E desc[UR4][R4.64], R15 ;  /* 0x0000000f04009986 */ /* 0x0001e4000c101904 */
.L_x_432:
[----:B------:R-:W-:Y:S05]  /*04f0*/  BSYNC.RECONVERGENT B0 ;  /* 0x0000000000007941 */ /* 0x000fea0003800200 */
.L_x_431:
        /* <DEDUP_REMOVED lines=11> */
.L_x_433:
        /* <DEDUP_REMOVED lines=13> */
.L_x_11158:


//--------------------- .text._ZN43_GLOBAL__N__9ae7fba5_10_SoftMax_cu_9f978f6321softmax_warp_backwardIfffLi2ELb0ELb1EEEvPT0_PKT_S5_iiiPKb --------------------------
	.section	.text._ZN43_GLOBAL__N__9ae7fba5_10_SoftMax_cu_9f978f6321softmax_warp_backwardIfffLi2ELb0ELb1EEEvPT0_PKT_S5_iiiPKb,"ax",@progbits
	.align	128
.text._ZN43_GLOBAL__N__9ae7fba5_10_SoftMax_cu_9f978f6321softmax_warp_backwardIfffLi2ELb0ELb1EEEvPT0_PKT_S5_iiiPKb:
        .type           _ZN43_GLOBAL__N__9ae7fba5_10_SoftMax_cu_9f978f6321softmax_warp_backwardIfffLi2ELb0ELb1EEEvPT0_PKT_S5_iiiPKb,@function
        .size           _ZN43_GLOBAL__N__9ae7fba5_10_SoftMax_cu_9f978f6321softmax_warp_backwardIfffLi2ELb0ELb1EEEvPT0_PKT_S5_iiiPKb,(.L_x_11159 - _ZN43_GLOBAL__N__9ae7fba5_10_SoftMax_cu_9f978f6321softmax_warp_backwardIfffLi2ELb0ELb1EEEvPT0_PKT_S5_iiiPKb)
        .other          _ZN43_GLOBAL__N__9ae7fba5_10_SoftMax_cu_9f978f6321softmax_warp_backwardIfffLi2ELb0ELb1EEEvPT0_PKT_S5_iiiPKb,@"STO_CUDA_ENTRY STV_DEFAULT"
_ZN43_GLOBAL__N__9ae7fba5_10_SoftMax_cu_9f978f6321softmax_warp_backwardIfffLi2ELb0ELb1EEEvPT0_PKT_S5_iiiPKb:
        /* <DEDUP_REMOVED lines=14> */
[----:B------:R-:W-:Y:S02]  /*00e0*/  ISETP.GE.AND P0, PT, R20, 0x2, PT ;  /* 0x000000021400780c */ /* 0x000fe40003f06270 */
[----:B------:R-:W-:Y:S02]  /*00f0*/  SHF.R.S32.HI R13, RZ, 0x1f, R0 ;  /* 0x0000001fff0d7819 */ /* 0x000fe40000011400 */
[----:B-1----:R-:W-:Y:S02]  /*0100*/  ISETP.GE.OR P0, PT, R14, R15, !P0 ;  /* 0x0000000f0e00720c */ /* 0x002fe40004706670 */
[----:B----4-:R-:W-:Y:S01]  /*0110*/  IADD3 R8, P1, PT, R0, UR8, RZ ;  /* 0x0000000800087c10 */ /* 0x010fe2000ff3e0ff */
[----:B------:R-:W-:Y:S01]  /*0120*/  IMAD.MOV.U32 R17, RZ, RZ, RZ ;  /* 0x000000ffff117224 */ /* 0x000fe200078e00ff */
[----:B------:R-:W-:Y:S02]  /*0130*/  ISETP.GE.AND P3, PT, R20, 0x1, PT ;  /* 0x000000011400780c */ /* 0x000fe40003f66270 */
[----:B------:R-:W-:-:S07]  /*0140*/  IADD3.X R9, PT, PT, R13, UR9, RZ, P1, !PT ;  /* 0x000000090d097c10 */ /* 0x000fce0008ffe4ff */
[----:B------:R-:W1:Y:S01]  /*0150*/  @!P0 LDC.64 R6, c[0x0][0x388] ;  /* 0x0000e200ff068b82 */ /* 0x000e620000000a00 */
[-C--:B------:R-:W-:Y:S01]  /*0160*/  @!P0 IADD3 R18, P1, PT, R0, R15.reuse, RZ ;  /* 0x0000000f00128210 */ /* 0x080fe20007f3e0ff */
[----:B0-----:R-:W2:Y:S01]  /*0170*/  LDG.E.U8 R10, desc[UR4][R8.64] ;  /* 0x00000004080a7981 */ /* 0x001ea2000c1e1100 */
[-C--:B------:R-:W-:Y:S02]  /*0180*/  IADD3 R2, P5, PT, R8, R15.reuse, RZ ;  /* 0x0000000f08027210 */ /* 0x080fe40007fbe0ff */
[----:B------:R-:W-:Y:S01]  /*0190*/  ISETP.GE.OR P2, PT, R14, R15, !P3 ;  /* 0x0000000f0e00720c */ /* 0x000fe20005f46670 */
[----:B------:R-:W-:Y:S02]  /*01a0*/  @!P0 IMAD.X R3, RZ, RZ, R13, P1 ;  /* 0x000000ffff038224 */ /* 0x000fe400008e060d */
[----:B------:R-:W-:-:S03]  /*01b0*/  @!P0 IMAD.SHL.U32 R19, R18, 0x4, RZ ;  /* 0x0000000412138824 */ /* 0x000fc600078e00ff */
[----:B------:R-:W-:Y:S02]  /*01c0*/  @!P0 SHF.L.U64.HI R18, R18, 0x2, R3 ;  /* 0x0000000212128819 */ /* 0x000fe40000010203 */
[----:B------:R-:W-:-:S05]  /*01d0*/  LEA.HI.X.SX32 R3, R15, R9, 0x1, P5 ;  /* 0x000000090f037211 */ /* 0x000fca00028f0eff */
[----:B------:R-:W3:Y:S01]  /*01e0*/  LDG.E.U8 R8, desc[UR4][R2.64] ;  /* 0x0000000402087981 */ /* 0x000ee2000c1e1100 */
[----:B------:R-:W0:Y:S01]  /*01f0*/  @!P2 LDC.64 R4, c[0x0][0x388] ;  /* 0x0000e200ff04ab82 */ /* 0x000e220000000a00 */
[----:B-1----:R-:W-:-:S05]  /*0200*/  @!P0 IADD3 R6, P4, PT, R19, R6, RZ ;  /* 0x0000000613068210 */ /* 0x002fca0007f9e0ff */
[----:B------:R-:W-:-:S05]  /*0210*/  @!P0 IMAD.X R7, R18, 0x1, R7, P4 ;  /* 0x0000000112078824 */ /* 0x000fca00020e0607 */
[----:B------:R1:W4:Y:S01]  /*0220*/  @!P0 LDG.E R17, desc[UR4][R6.64] ;  /* 0x0000000406118981 */ /* 0x000322000c1e1900 */
[C---:B------:R-:W-:Y:S01]  /*0230*/  @!P2 IMAD.SHL.U32 R21, R0.reuse, 0x4, RZ ;  /* 0x000000040015a824 */ /* 0x040fe200078e00ff */
[----:B------:R-:W-:Y:S01]  /*0240*/  @!P2 SHF.L.U64.HI R16, R0, 0x2, R13 ;  /* 0x000000020010a819 */ /* 0x000fe2000001020d */
[----:B------:R-:W-:-:S03]  /*0250*/  IMAD.MOV.U32 R12, RZ, RZ, RZ ;  /* 0x000000ffff0c7224 */ /* 0x000fc600078e00ff */
[----:B0-----:R-:W-:-:S05]  /*0260*/  @!P2 IADD3 R4, P1, PT, R21, R4, RZ ;  /* 0x000000041504a210 */ /* 0x001fca0007f3e0ff */
[----:B------:R-:W-:-:S05]  /*0270*/  @!P2 IMAD.X R5, R16, 0x1, R5, P1 ;  /* 0x000000011005a824 */ /* 0x000fca00008e0605 */
[----:B------:R-:W4:Y:S01]  /*0280*/  @!P2 LDG.E R12, desc[UR4][R4.64] ;  /* 0x00000004040ca981 */ /* 0x000f22000c1e1900 */
[----:B-1----:R-:W-:Y:S01]  /*0290*/  IMAD.MOV.U32 R7, RZ, RZ, RZ ;  /* 0x000000ffff077224 */ /* 0x002fe200078e00ff */
[----:B--2---:R-:W-:Y:S02]  /*02a0*/  ISETP.NE.AND P1, PT, R10, RZ, PT ;  /* 0x000000ff0a00720c */ /* 0x004fe40003f25270 */
[----:B------:R-:W0:Y:S01]  /*02b0*/  @!P0 LDC.64 R10, c[0x0][0x390] ;  /* 0x0000e400ff0a8b82 */ /* 0x000e220000000a00 */
[----:B---3--:R-:W-:-:S07]  /*02c0*/  ISETP.NE.AND P4, PT, R8, RZ, PT ;  /* 0x000000ff0800720c */ /* 0x008fce0003f85270 */
[----:B------:R-:W1:Y:S01]  /*02d0*/  @!P2 LDC.64 R8, c[0x0][0x390] ;  /* 0x0000e400ff08ab82 */ /* 0x000e620000000a00 */
[----:B----4-:R-:W-:Y:S01]  /*02e0*/  FADD.FTZ R23, RZ, R17 ;  /* 0x00000011ff177221 */ /* 0x010fe20000010000 */
[----:B0-----:R-:W-:-:S04]  /*02f0*/  @!P0 IADD3 R10, P5, PT, R19, R10, RZ ;  /* 0x0000000a130a8210 */ /* 0x001fc80007fbe0ff */
[----:B------:R-:W-:Y:S02]  /*0300*/  SEL R23, R23, RZ, !P4 ;  /* 0x000000ff17177207 */ /* 0x000fe40006000000 */
[----:B-1----:R-:W-:Y:S01]  /*0310*/  @!P2 IADD3 R8, P4, PT, R21, R8, RZ ;  /* 0x000000081508a210 */ /* 0x002fe20007f9e0ff */
[----:B------:R-:W-:-:S04]  /*0320*/  @!P0 IMAD.X R11, R18, 0x1, R11, P5 ;  /* 0x00000001120b8824 */ /* 0x000fc800028e060b */
[----:B------:R-:W-:Y:S02]  /*0330*/  @!P2 IMAD.X R9, R16, 0x1, R9, P4 ;  /* 0x000000011009a824 */ /* 0x000fe400020e0609 */
[----:B------:R-:W-:-:S03]  /*0340*/  IMAD.MOV.U32 R16, RZ, RZ, RZ ;  /* 0x000000ffff107224 */ /* 0x000fc600078e00ff */
[----:B------:R0:W5:Y:S04]  /*0350*/  @!P2 LDG.E R7, desc[UR4][R8.64] ;  /* 0x000000040807a981 */ /* 0x000168000c1e1900 */
[----:B------:R0:W5:Y:S01]  /*0360*/  @!P0 LDG.E R16, desc[UR4][R10.64] ;  /* 0x000000040a108981 */ /* 0x000162000c1e1900 */
[----:B------:R-:W-:-:S05]  /*0370*/  FADD.FTZ R22, RZ, R12 ;  /* 0x0000000cff167221 */ /* 0x000fca0000010000 */
[----:B------:R-:W-:Y:S01]  /*0380*/  SEL R22, R22, RZ, !P1 ;  /* 0x000000ff16167207 */ /* 0x000fe20004800000 */
        /* <DEDUP_REMOVED lines=10> */
[----:B--2---:R-:W-:Y:S02]  /*0430*/  FADD.FTZ R19, R6, R19 ;  /* 0x0000001306137221 */ /* 0x004fe40000010000 */
[----:B------:R-:W-:Y:S02]  /*0440*/  ISETP.EQ.OR P0, PT, R20, 0x1, P2 ;  /* 0x000000011400780c */ /* 0x000fe40001702670 */
[----:B---3--:R-:W-:-:S04]  /*0450*/  LEA R4, P3, R0, UR6, 0x2 ;  /* 0x0000000600047c11 */ /* 0x008fc8000f8610ff */
[----:B------:R-:W-:-:S03]  /*0460*/  LEA.HI.X R5, R0, UR7, R13, 0x2, P3 ;  /* 0x0000000700057c11 */ /* 0x000fc600098f140d */
[----:B------:R-:W-:Y:S06]  /*0470*/  @P2 BRA `(.L_x_435) ;  /* 0x00000000000c2947 */ /* 0x000fec0003800000 */
[----:B-----5:R-:W-:Y:S01]  /*0480*/  @!P1 FFMA.FTZ R7, R19, -R7, R12 ;  /* 0x8000000713079223 */ /* 0x020fe2000001000c */
[----:B------:R2:W-:Y:S04]  /*0490*/  @P1 STG.E desc[UR4][R4.64], RZ ;  /* 0x000000ff04001986 */ /* 0x0005e8000c101904 */
[----:B------:R2:W-:Y:S02]  /*04a0*/  @!P1 STG.E desc[UR4][R4.64], R7 ;  /* 0x0000000704009986 */ /* 0x0005e4000c101904 */
.L_x_435:
[----:B------:R-:W-:Y:S05]  /*04b0*/  BSYNC.RECONVERGENT B0 ;  /* 0x0000000000007941 */ /* 0x000fea0003800200 */
.L_x_434:
[----:B------:R-:W-:Y:S05]  /*04c0*/  @P0 EXIT ;  /* 0x000000000000094d */ /* 0x000fea0003800000 */
[----:B------:R-:W3:Y:S01]  /*04d0*/  LDG.E.U8 R2, desc[UR4][R2.64] ;  /* 0x0000000402027981 */ /* 0x000ee2000c1e1100 */
[----:B01----:R-:W-:Y:S01]  /*04e0*/  FADD.FTZ R18, R18, R21 ;  /* 0x0000001512127221 */ /* 0x003fe20000010000 */
[----:B---3--:R-:W-:-:S13]  /*04f0*/  ISETP.NE.AND P0, PT, R2, RZ, PT ;  /* 0x000000ff0200720c */ /* 0x008fda0003f05270 */
[----:B--2--5:R-:W-:-:S05]  /*0500*/  @P0 IMAD.WIDE R6, R15, 0x4, R4 ;  /* 0x000000040f060825 */ /* 0x024fca00078e0204 */
[----:B------:R0:W-:Y:S01]  /*0510*/  @P0 STG.E desc[UR4][R6.64], RZ ;  /* 0x000000ff06000986 */ /* 0x0001e2000c101904 */
[----:B------:R-:W-:Y:S05]  /*0520*/  @P0 EXIT ;  /* 0x000000000000094d */ /* 0x000fea0003800000 */
[----:B------:R-:W-:Y:S01]  /*0530*/  FFMA.FTZ R17, R18, -R16, R17 ;  /* 0x8000001012117223 */ /* 0x000fe20000010011 */
[----:B------:R-:W-:-:S05]  /*0540*/  IMAD.WIDE R4, R15, 0x4, R4 ;  /* 0x000000040f047825 */ /* 0x000fca00078e0204 */
[----:B------:R-:W-:Y:S01]  /*0550*/  STG.E desc[UR4][R4.64], R17 ;  /* 0x0000001104007986 */ /* 0x000fe2000c101904 */
[----:B------:R-:W-:Y:S05]  /*0560*/  EXIT ;  /* 0x000000000000794d */ /* 0x000fea0003800000 */
.L_x_436:
        /* <DEDUP_REMOVED lines=9> */
.L_x_11159:


//--------------------- .text._ZN43_GLOBAL__N__9ae7fba5_10_SoftMax_cu_9f978f6321softmax_warp_backwardIfffLi1ELb0ELb1EEEvPT0_PKT_S5_iiiPKb --------------------------
	.section	.text._ZN43_GLOBAL__N__9ae7fba5_10_SoftMax_cu_9f978f6321softmax_warp_backwardIfffLi1ELb0ELb1EEEvPT0_PKT_S5_iiiPKb,"ax",@progbits
	.align	128
.text._ZN43_GLOBAL__N__9ae7fba5_10_SoftMax_cu_9f978f6321softmax_warp_backwardIfffLi1ELb0ELb1EEEvPT0_PKT_S5_iiiPKb:
        .type           _ZN43_GLOBAL__N__9ae7fba5_10_SoftMax_cu_9f978f6321softmax_warp_backwardIfffLi1ELb0ELb1EEEvPT0_PKT_S5_iiiPKb,@function
        .size           _ZN43_GLOBAL__N__9ae7fba5_10_SoftMax_cu_9f978f6321softmax_warp_backwardIfffLi1ELb0ELb1EEEvPT0_PKT_S5_iiiPKb,(.L_x_11160 - _ZN43_GLOBAL__N__9ae7fba5_10_SoftMax_cu_9f978f6321softmax_warp_backwardIfffLi1ELb0ELb1EEEvPT0_PKT_S5_iiiPKb)
        .other          _ZN43_GLOBAL__N__9ae7fba5_10_SoftMax_cu_9f978f6321softmax_warp_backwardIfffLi1ELb0ELb1EEEvPT0_PKT_S5_iiiPKb,@"STO_CUDA_ENTRY STV_DEFAULT"
_ZN43_GLOBAL__N__9ae7fba5_10_SoftMax_cu_9f978f6321softmax_warp_backwardIfffLi1ELb0ELb1EEEvPT0_PKT_S5_iiiPKb:
        /* <DEDUP_REMOVED lines=9> */
[----:B------:R-:W0:Y:S01]  /*0090*/  LDCU.64 UR4, c[0x0][0x358] ;  /* 0x00006b00ff0477ac */ /* 0x000e220008000a00 */
[----:B---3--:R-:W-:-:S02]  /*00a0*/  LOP3.LUT R9, R9, 0x1, RZ, 0xc0, !PT ;  /* 0x0000000109097812 */ /* 0x008fc400078ec0ff */
[----:B------:R-:W-:-:S04]  /*00b0*/  IMAD.SHL.U32 R2, R2, 0x2, RZ ;  /* 0x0000000202027824 */ /* 0x000fc800078e00ff */
[C---:B--2---:R-:W-:Y:S01]  /*00c0*/  IMAD R11, R2.reuse, UR7, R9 ;  /* 0x00000007020b7c24 */ /* 0x044fe2000f8e0209 */
[----:B------:R-:W-:-:S04]  /*00d0*/  IADD3 R18, PT, PT, -R2, UR6, RZ ;  /* 0x0000000602127c10 */ /* 0x000fc8000fffe1ff */
[----:B------:R-:W-:Y:S02]  /*00e0*/  SHF.R.S32.HI R8, RZ, 0x1f, R11 ;  /* 0x0000001fff087819 */ /* 0x000fe4000001140b */
[----:B----4-:R-:W-:Y:S02]  /*00f0*/  IADD3 R12, P1, PT, R11, UR8, RZ ;  /* 0x000000080b0c7c10 */ /* 0x010fe4000ff3e0ff */
[----:B------:R-:W-:Y:S02]  /*0100*/  ISETP.GE.AND P3, PT, R18, 0x1, PT ;  /* 0x000000011200780c */ /* 0x000fe40003f66270 */
[----:B------:R-:W-:Y:S02]  /*0110*/  IADD3.X R13, PT, PT, R8, UR9, RZ, P1, !PT ;  /* 0x00000009080d7c10 */ /* 0x000fe40008ffe4ff */
[----:B------:R-:W-:Y:S02]  /*0120*/  ISETP.GE.AND P0, PT, R18, 0x2, PT ;  /* 0x000000021200780c */ /* 0x000fe40003f06270 */
[CC--:B-1----:R-:W-:Y:S01]  /*0130*/  ISETP.GE.OR P2, PT, R9.reuse, R0.reuse, !P3 ;  /* 0x000000000900720c */ /* 0x0c2fe20005f46670 */
[----:B0-----:R0:W2:Y:S01]  /*0140*/  LDG.E.U8 R19, desc[UR4][R12.64] ;  /* 0x000000040c137981 */ /* 0x0010a2000c1e1100 */
[----:B------:R-:W-:-:S02]  /*0150*/  ISETP.GE.OR P0, PT, R9, R0, !P0 ;  /* 0x000000000900720c */ /* 0x000fc40004706670 */
[----:B------:R-:W-:-:S09]  /*0160*/  IADD3 R2, P5, PT, R12, R0, RZ ;  /* 0x000000000c027210 */ /* 0x000fd20007fbe0ff */
[----:B------:R-:W1:Y:S02]  /*0170*/  @!P2 LDC.64 R6, c[0x0][0x388] ;  /* 0x0000e200ff06ab82 */ /* 0x000e640000000a00 */
[----:B------:R-:W-:-:S06]  /*0180*/  @!P0 IADD3 R16, P1, PT, R11, R0, RZ ;  /* 0x000000000b108210 */ /* 0x000fcc0007f3e0ff */
[----:B------:R-:W3:Y:S01]  /*0190*/  @!P0 LDC.64 R4, c[0x0][0x388] ;  /* 0x0000e200ff048b82 */ /* 0x000ee20000000a00 */
[----:B------:R-:W-:Y:S02]  /*01a0*/  @!P0 IMAD.X R3, RZ, RZ, R8, P1 ;  /* 0x000000ffff038224 */ /* 0x000fe400008e0608 */
[----:B------:R-:W-:-:S03]  /*01b0*/  @!P0 IMAD.SHL.U32 R21, R16, 0x4, RZ ;  /* 0x0000000410158824 */ /* 0x000fc600078e00ff */
[----:B------:R-:W-:Y:S02]  /*01c0*/  @!P0 SHF.L.U64.HI R16, R16, 0x2, R3 ;  /* 0x0000000210108819 */ /* 0x000fe40000010203 */
[----:B------:R-:W-:Y:S01]  /*01d0*/  LEA.HI.X.SX32 R3, R0, R13, 0x1, P5 ;  /* 0x0000000d00037211 */ /* 0x000fe200028f0eff */
[----:B------:R-:W4:Y:S01]  /*01e0*/  @!P0 LDC.64 R14, c[0x0][0x390] ;  /* 0x0000e400ff0e8b82 */ /* 0x000f220000000a00 */
[C---:B------:R-:W-:Y:S01]  /*01f0*/  @!P2 IMAD.SHL.U32 R23, R11.reuse, 0x4, RZ ;  /* 0x000000040b17a824 */ /* 0x040fe200078e00ff */
[----:B------:R-:W-:Y:S01]  /*0200*/  @!P2 SHF.L.U64.HI R10, R11, 0x2, R8 ;  /* 0x000000020b0aa819 */ /* 0x000fe20000010208 */
[----:B------:R-:W-:Y:S01]  /*0210*/  IMAD.MOV.U32 R17, RZ, RZ, RZ ;  /* 0x000000ffff117224 */ /* 0x000fe200078e00ff */
[----:B------:R-:W2:Y:S04]  /*0220*/  LDG.E.U8 R22, desc[UR4][R2.64] ;  /* 0x0000000402167981 */ /* 0x000ea8000c1e1100 */
[----:B0-----:R-:W0:Y:S01]  /*0230*/  @!P2 LDC.64 R12, c[0x0][0x390] ;  /* 0x0000e400ff0cab82 */ /* 0x001e220000000a00 */
[----:B-1----:R-:W-:Y:S01]  /*0240*/  @!P2 IADD3 R6, P1, PT, R23, R6, RZ ;  /* 0x000000061706a210 */ /* 0x002fe20007f3e0ff */
[----:B------:R-:W-:Y:S01]  /*0250*/  IMAD.MOV.U32 R20, RZ, RZ, RZ ;  /* 0x000000ffff147224 */ /* 0x000fe200078e00ff */
[----:B---3--:R-:W-:-:S03]  /*0260*/  @!P0 IADD3 R4, P4, PT, R21, R4, RZ ;  /* 0x0000000415048210 */ /* 0x008fc60007f9e0ff */
[----:B------:R-:W-:Y:S02]  /*0270*/  @!P2 IMAD.X R7, R10, 0x1, R7, P1 ;  /* 0x000000010a07a824 */ /* 0x000fe400008e0607 */
[----:B------:R-:W-:-:S03]  /*0280*/  @!P0 IMAD.X R5, R16, 0x1, R5, P4 ;  /* 0x0000000110058824 */ /* 0x000fc600020e0605 */
[----:B------:R1:W3:Y:S04]  /*0290*/  @!P2 LDG.E R17, desc[UR4][R6.64] ;  /* 0x000000040611a981 */ /* 0x0002e8000c1e1900 */
[----:B------:R-:W3:Y:S01]  /*02a0*/  @!P0 LDG.E R20, desc[UR4][R4.64] ;  /* 0x0000000404148981 */ /* 0x000ee2000c1e1900 */
[----:B----4-:R-:W-:Y:S02]  /*02b0*/  @!P0 IADD3 R14, P4, PT, R21, R14, RZ ;  /* 0x0000000e150e8210 */ /* 0x010fe40007f9e0ff */
[----:B0-----:R-:W-:Y:S01]  /*02c0*/  @!P2 IADD3 R12, P1, PT, R23, R12, RZ ;  /* 0x0000000c170ca210 */ /* 0x001fe20007f3e0ff */
[----:B-1----:R-:W-:-:S04]  /*02d0*/  IMAD.MOV.U32 R6, RZ, RZ, RZ ;  /* 0x000000ffff067224 */ /* 0x002fc800078e00ff */
[----:B------:R-:W-:Y:S02]  /*02e0*/  @!P2 IMAD.X R13, R10, 0x1, R13, P1 ;  /* 0x000000010a0da824 */ /* 0x000fe400008e060d */
[----:B------:R-:W-:-:S03]  /*02f0*/  @!P0 IMAD.X R15, R16, 0x1, R15, P4 ;  /* 0x00000001100f8824 */ /* 0x000fc600020e060f */
[----:B------:R0:W5:Y:S01]  /*0300*/  @!P2 LDG.E R6, desc[UR4][R12.64] ;  /* 0x000000040c06a981 */ /* 0x000162000c1e1900 */
[----:B--2---:R-:W-:Y:S01]  /*0310*/  ISETP.NE.AND P1, PT, R19, RZ, PT ;  /* 0x000000ff1300720c */ /* 0x004fe20003f25270 */
[----:B------:R-:W-:-:S06]  /*0320*/  IMAD.MOV.U32 R19, RZ, RZ, RZ ;  /* 0x000000ffff137224 */ /* 0x000fcc00078e00ff */
[----:B------:R0:W5:Y:S01]  /*0330*/  @!P0 LDG.E R19, desc[UR4][R14.64] ;  /* 0x000000040e138981 */ /* 0x000162000c1e1900 */
[----:B------:R-:W-:Y:S01]  /*0340*/  ISETP.NE.AND P4, PT, R22, RZ, PT ;  /* 0x000000ff1600720c */ /* 0x000fe20003f85270 */
[----:B---3--:R-:W-:Y:S01]  /*0350*/  FADD.FTZ R7, RZ, R17 ;  /* 0x00000011ff077221 */ /* 0x008fe20000010000 */
[----:B------:R-:W-:-:S04]  /*0360*/  FADD.FTZ R10, RZ, R20 ;  /* 0x00000014ff0a7221 */ /* 0x000fc80000010000 */
[----:B------:R-:W-:Y:S02]  /*0370*/  SEL R7, R7, RZ, !P1 ;  /* 0x000000ff07077207 */ /* 0x000fe40004800000 */
[----:B------:R-:W-:-:S03]  /*0380*/  SEL R10, R10, RZ, !P4 ;  /* 0x000000ff0a0a7207 */ /* 0x000fc60006000000 */
[----:B------:R0:W1:Y:S04]  /*0390*/  SHFL.BFLY PT, R16, R7, 0x1, 0x1e1f ;  /* 0x0c3e1f0007107f89 */ /* 0x00006800000e0000 */
[----:B------:R0:W2:Y:S01]  /*03a0*/  SHFL.BFLY PT, R21, R10, 0x1, 0x1e1f ;  /* 0x0c3e1f000a157f89 */ /* 0x0000a200000e0000 */
[----:B------:R-:W-:Y:S05]  /*03b0*/  @!P3 EXIT ;  /* 0x000000000000b94d */ /* 0x000fea0003800000 */
[----:B------:R-:W3:Y:S01]  /*03c0*/  LDCU.64 UR6, c[0x0][0x380] ;  /* 0x00007000ff0677ac */ /* 0x000ee20008000a00 */
[----:B------:R-:W-:Y:S01]  /*03d0*/  ISETP.GE.AND P2, PT, R9, R0, PT ;  /* 0x000000000900720c */ /* 0x000fe20003f46270 */
[----:B------:R-:W-:Y:S01]  /*03e0*/  BSSY.RECONVERGENT B0, `(.L_x_437) ;  /* 0x0000009000007945 */ /* 0x000fe20003800200 */
[----:B-1----:R-:W-:Y:S02]  /*03f0*/  FADD.FTZ R16, R7, R16 ;  /* 0x0000001007107221 */ /* 0x002fe40000010000 */
[----:B------:R-:W-:Y:S02]  /*0400*/  ISETP.EQ.OR P0, PT, R18, 0x1, P2 ;  /* 0x000000011200780c */ /* 0x000fe40001702670 */
[----:B---3--:R-:W-:-:S04]  /*0410*/  LEA R4, P3, R11, UR6, 0x2 ;  /* 0x000000060b047c11 */ /* 0x008fc8000f8610ff */
[----:B------:R-:W-:-:S03]  /*0420*/  LEA.HI.X R5, R11, UR7, R8, 0x2, P3 ;  /* 0x000000070b057c11 */ /* 0x000fc600098f1408 */
[----:B------:R-:W-:Y:S06]  /*0430*/  @P2 BRA `(.L_x_438) ;  /* 0x00000000000c2947 */ /* 0x000fec0003800000 */
[----:B-----5:R-:W-:Y:S01]  /*0440*/  @!P1 FFMA.FTZ R17, R16, -R6, R17 ;  /* 0x8000000610119223 */ /* 0x020fe20000010011 */
[----:B------:R1:W-:Y:S04]  /*0450*/  @P1 STG.E desc[UR4][R4.64], RZ ;  /* 0x000000ff04001986 */ /* 0x0003e8000c101904 */
[----:B------:R1:W-:Y:S02]  /*0460*/  @!P1 STG.E desc[UR4][R4.64], R17 ;  /* 0x0000001104009986 */ /* 0x0003e4000c101904 */
.L_x_438:
[----:B------:R-:W-:Y:S05]  /*0470*/  BSYNC.RECONVERGENT B0 ;  /* 0x0000000000007941 */ /* 0x000fea0003800200 */
.L_x_437:
[----:B------:R-:W-:Y:S05]  /*0480*/  @P0 EXIT ;  /* 0x000000000000094d */ /* 0x000fea0003800000 */
[----:B------:R-:W3:Y:S01]  /*0490*/  LDG.E.U8 R2, desc[UR4][R2.64] ;  /* 0x0000000402027981 */ /* 0x000ee2000c1e1100 */
[----:B--2---:R-:W-:Y:S01]  /*04a0*/  FADD.FTZ R21, R10, R21 ;  /* 0x000000150a157221 */ /* 0x004fe20000010000 */
[----:B---3--:R-:W-:-:S13]  /*04b0*/  ISETP.NE.AND P0, PT, R2, RZ, PT ;  /* 0x000000ff0200720c */ /* 0x008fda0003f05270 */
[----:B0----5:R-:W-:-:S05]  /*04c0*/  @P0 IMAD.WIDE R6, R0, 0x4, R4 ;  /* 0x0000000400060825 */ /* 0x021fca00078e0204 */
[----:B------:R0:W-:Y:S01]  /*04d0*/  @P0 STG.E desc[UR4][R6.64], RZ ;  /* 0x000000ff06000986 */ /* 0x0001e2000c101904 */
[----:B------:R-:W-:Y:S05]  /*04e0*/  @P0 EXIT ;  /* 0x000000000000094d */ /* 0x000fea0003800000 */
[----:B------:R-:W-:Y:S01]  /*04f0*/  FFMA.FTZ R19, R21, -R19, R20 ;  /* 0x8000001315137223 */ /* 0x000fe20000010014 */
[----:B-1----:R-:W-:-:S05]  /*0500*/  IMAD.WIDE R4, R0, 0x4, R4 ;  /* 0x0000000400047825 */ /* 0x002fca00078e0204 */
[----:B------:R-:W-:Y:S01]  /*0510*/  STG.E desc[UR4][R4.64], R19 ;  /* 0x0000001304007986 */ /* 0x000fe2000c101904 */
[----:B------:R-:W-:Y:S05]  /*0520*/  EXIT ;  /* 0x000000000000794d */ /* 0x000fea0003800000 */
.L_x_439:
        /* <DEDUP_REMOVED lines=13> */
.L_x_11160:


//--------------------- .text._ZN43_GLOBAL__N__9ae7fba5_10_SoftMax_cu_9f978f6321softmax_warp_backwardIfffLi0ELb0ELb1EEEvPT0_PKT_S5_iiiPKb --------------------------
	.section	.text._ZN43_GLOBAL__N__9ae7fba5_10_SoftMax_cu_9f978f6321softmax_warp_backwardIfffLi0ELb0ELb1EEEvPT0_PKT_S5_iiiPKb,"ax",@progbits
	.align	128
.text._ZN43_GLOBAL__N__9ae7fba5_10_SoftMax_cu_9f978f6321softmax_warp_backwardIfffLi0ELb0ELb1EEEvPT0_PKT_S5_iiiPKb:
        .type           _ZN43_GLOBAL__N__9ae7fba5_10_SoftMax_cu_9f978f6321softmax_warp_backwardIfffLi0ELb0ELb1EEEvPT0_PKT_S5_iiiPKb,@function
        .size           _ZN43_GLOBAL__N__9ae7fba5_10_SoftMax_cu_9f978f6321softmax_warp_backwardIfffLi0ELb0ELb1EEEvPT0_PKT_S5_iiiPKb,(.L_x_11161 - _ZN43_GLOBAL__N__9ae7fba5_10_SoftMax_cu_9f978f6321softmax_warp_backwardIfffLi0ELb0ELb1EEEvPT0_PKT_S5_iiiPKb)
        .other          _ZN43_GLOBAL__N__9ae7fba5_10_SoftMax_cu_9f978f6321softmax_warp_backwardIfffLi0ELb0ELb1EEEvPT0_PKT_S5_iiiPKb,@"STO_CUDA_ENTRY STV_DEFAULT"
_ZN43_GLOBAL__N__9ae7fba5_10_SoftMax_cu_9f978f6321softmax_warp_backwardIfffLi0ELb0ELb1EEEvPT0_PKT_S5_iiiPKb:
[----:B------:R-:W-:Y:S01]  /*0000*/  LDC R1, c[0x0][0x37c] ;  /* 0x0000df00ff017b82 */ /* 0x000fe20000000800 */
[----:B------:R-:W0:Y:S01]  /*0010*/  S2R R0, SR_CTAID.X ;  /* 0x0000000000007919 */ /* 0x000e220000002500 */
[----:B------:R-:W0:Y:S06]  /*0020*/  LDCU UR4, c[0x0][0x364] ;  /* 0x00006c80ff0477ac */ /* 0x000e2c0008000800 */
[----:B------:R-:W1:Y:S01]  /*0030*/  LDC R6, c[0x0][0x3a0] ;  /* 0x0000e800ff067b82 */ /* 0x000e620000000800 */
[----:B------:R-:W-:Y:S01]  /*0040*/  CS2R R14, SRZ ;  /* 0x00000000000e7805 */ /* 0x000fe2000001ff00 */
        /* <DEDUP_REMOVED lines=19> */
[----:B------:R-:W3:Y:S04]  /*0180*/  @P1 LDC.64 R8, c[0x0][0x390] ;  /* 0x0000e400ff081b82 */ /* 0x000ee80000000a00 */
[C---:B------:R-:W-:Y:S01]  /*0190*/  @!P0 SHF.L.U64.HI R20, R17.reuse, 0x2, R20 ;  /* 0x0000000211148819 */ /* 0x040fe20000010214 */
[----:B------:R-:W-:-:S03]  /*01a0*/  @!P0 IMAD.SHL.U32 R17, R17, 0x4, RZ ;  /* 0x0000000411118824 */ /* 0x000fc600078e00ff */
[----:B------:R-:W4:Y:S08]  /*01b0*/  @!P0 LDC.64 R10, c[0x0][0x388] ;  /* 0x0000e200ff0a8b82 */ /* 0x000f300000000a00 */
[----:B------:R-:W2:Y:S01]  /*01c0*/  @!P0 LDC.64 R2, c[0x0][0x390] ;  /* 0x0000e400ff028b82 */ /* 0x000ea20000000a00 */
[----:B-1----:R-:W-:-:S05]  /*01d0*/  @P1 IADD3 R18, P3, PT, R7, R18, RZ ;  /* 0x0000001207121210 */ /* 0x002fca0007f7e0ff */
[----:B------:R-:W-:Y:S01]  /*01e0*/  @P1 IMAD.X R19, R12, 0x1, R19, P3 ;  /* 0x000000010c131824 */ /* 0x000fe200018e0613 */
[----:B---3--:R-:W-:-:S04]  /*01f0*/  @P1 IADD3 R8, P4, PT, R7, R8, RZ ;  /* 0x0000000807081210 */ /* 0x008fc80007f9e0ff */
[----:B0-----:R0:W5:Y:S01]  /*0200*/  @P1 LDG.E R15, desc[UR4][R18.64] ;  /* 0x00000004120f1981 */ /* 0x001162000c1e1900 */
[----:B------:R-:W-:Y:S01]  /*0210*/  @P1 IMAD.X R9, R12, 0x1, R9, P4 ;  /* 0x000000010c091824 */ /* 0x000fe200020e0609 */
[----:B----4-:R-:W-:Y:S01]  /*0220*/  @!P0 IADD3 R12, P3, PT, R17, R10, RZ ;  /* 0x0000000a110c8210 */ /* 0x010fe20007f7e0ff */
[----:B------:R-:W-:-:S03]  /*0230*/  IMAD.MOV.U32 R7, RZ, RZ, RZ ;  /* 0x000000ffff077224 */ /* 0x000fc600078e00ff */
[----:B------:R0:W5:Y:S01]  /*0240*/  @P1 LDG.E R14, desc[UR4][R8.64] ;  /* 0x00000004080e1981 */ /* 0x000162000c1e1900 */
[----:B------:R-:W-:Y:S01]  /*0250*/  IMAD.MOV.U32 R10, RZ, RZ, RZ ;  /* 0x000000ffff0a7224 */ /* 0x000fe200078e00ff */
[----:B--2---:R-:W-:Y:S01]  /*0260*/  @!P0 IADD3 R16, P4, PT, R17, R2, RZ ;  /* 0x0000000211108210 */ /* 0x004fe20007f9e0ff */
[----:B------:R-:W-:-:S04]  /*0270*/  @!P0 IMAD.X R13, R20, 0x1, R11, P3 ;  /* 0x00000001140d8824 */ /* 0x000fc800018e060b */
[----:B------:R-:W-:Y:S01]  /*0280*/  @!P0 IMAD.X R17, R20, 0x1, R3, P4 ;  /* 0x0000000114118824 */ /* 0x000fe200020e0603 */
[----:B------:R0:W5:Y:S04]  /*0290*/  @!P0 LDG.E R7, desc[UR4][R12.64] ;  /* 0x000000040c078981 */ /* 0x000168000c1e1900 */
[----:B------:R0:W5:Y:S01]  /*02a0*/  @!P0 LDG.E R10, desc[UR4][R16.64] ;  /* 0x00000004100a8981 */ /* 0x000162000c1e1900 */
[----:B------:R-:W-:-:S04]  /*02b0*/  IADD3 R2, P1, PT, R5, UR6, RZ ;  /* 0x0000000605027c10 */ /* 0x000fc8000ff3e0ff */
[----:B------:R-:W-:Y:S01]  /*02c0*/  IADD3.X R3, PT, PT, R0, UR7, RZ, P1, !PT ;  /* 0x0000000700037c10 */ /* 0x000fe20008ffe4ff */
[----:B------:R-:W-:Y:S08]  /*02d0*/  @!P2 EXIT ;  /* 0x000000000000a94d */ /* 0x000ff00003800000 */
[----:B0-----:R-:W2:Y:S01]  /*02e0*/  LDG.E.U8 R9, desc[UR4][R2.64] ;  /* 0x0000000402097981 */ /* 0x001ea2000c1e1100 */
[----:B------:R-:W0:Y:S01]  /*02f0*/  LDCU.64 UR6, c[0x0][0x380] ;  /* 0x00007000ff0677ac */ /* 0x000e220008000a00 */
[----:B-----5:R-:W-:Y:S01]  /*0300*/  FADD.FTZ R8, RZ, R15 ;  /* 0x0000000fff087221 */ /* 0x020fe20000010000 */
[----:B------:R-:W-:Y:S02]  /*0310*/  ISETP.NE.AND P1, PT, R4, 0x1, PT ;  /* 0x000000010400780c */ /* 0x000fe40003f25270 */
[----:B------:R-:W-:-:S04]  /*0320*/  IADD3 R12, P2, PT, R2, R6, RZ ;  /* 0x00000006020c7210 */ /* 0x000fc80007f5e0ff */
[----:B------:R-:W-:-:S05]  /*0330*/  LEA.HI.X.SX32 R13, R6, R3, 0x1, P2 ;  /* 0x00000003060d7211 */ /* 0x000fca00010f0eff */
[----:B------:R1:W5:Y:S01]  /*0340*/  LDG.E.U8 R4, desc[UR4][R12.64] ;  /* 0x000000040c047981 */ /* 0x000362000c1e1100 */
[----:B--2---:R-:W-:-:S04]  /*0350*/  ISETP.NE.AND P0, PT, R9, RZ, PT ;  /* 0x000000ff0900720c */ /* 0x004fc80003f05270 */
[----:B------:R-:W-:Y:S02]  /*0360*/  FSEL R16, R8, RZ, !P0 ;  /* 0x000000ff08107208 */ /* 0x000fe40004000000 */
[----:B0-----:R-:W-:-:S03]  /*0370*/  LEA R8, P3, R5, UR6, 0x2 ;  /* 0x0000000605087c11 */ /* 0x001fc6000f8610ff */
[----:B------:R-:W-:Y:S01]  /*0380*/  FFMA.FTZ R14, R16, -R14, R15 ;  /* 0x8000000e100e7223 */ /* 0x000fe2000001000f */
[----:B------:R-:W-:-:S04]  /*0390*/  LEA.HI.X R9, R5, UR7, R0, 0x2, P3 ;  /* 0x0000000705097c11 */ /* 0x000fc800098f1400 */
[----:B------:R-:W-:-:S05]  /*03a0*/  FSEL R5, R14, RZ, !P0 ;  /* 0x000000ff0e057208 */ /* 0x000fca0004000000 */
[----:B------:R1:W-:Y:S01]  /*03b0*/  STG.E desc[UR4][R8.64], R5 ;  /* 0x0000000508007986 */ /* 0x0003e2000c101904 */
[----:B------:R-:W-:Y:S05]  /*03c0*/  @!P1 EXIT ;  /* 0x000000000000994d */ /* 0x000fea0003800000 */
[----:B-1----:R-:W-:-:S05]  /*03d0*/  IMAD.X R13, RZ, RZ, R3, P2 ;  /* 0x000000ffff0d7224 */ /* 0x002fca00010e0603 */
[----:B------:R-:W2:Y:S02]  /*03e0*/  LDG.E.U8 R12, desc[UR4][R12.64] ;  /* 0x000000040c0c7981 */ /* 0x000ea4000c1e1100 */
[----:B--2---:R-:W-:-:S13]  /*03f0*/  ISETP.NE.AND P0, PT, R12, RZ, PT ;  /* 0x000000ff0c00720c */ /* 0x004fda0003f05270 */
[----:B------:R-:W-:-:S05]  /*0400*/  @P0 IMAD.WIDE.U32 R2, R6, 0x4, R8 ;  /* 0x0000000406020825 */ /* 0x000fca00078e0008 */
[----:B------:R0:W-:Y:S01]  /*0410*/  @P0 STG.E desc[UR4][R2.64], RZ ;  /* 0x000000ff02000986 */ /* 0x0001e2000c101904 */
[----:B------:R-:W-:Y:S05]  /*0420*/  @P0 EXIT ;  /* 0x000000000000094d */ /* 0x000fea0003800000 */
[----:B------:R-:W-:Y:S01]  /*0430*/  FADD.FTZ R0, RZ, R7 ;  /* 0x00000007ff007221 */ /* 0x000fe20000010000 */
[----:B-----5:R-:W-:Y:S01]  /*0440*/  ISETP.NE.AND P0, PT, R4, RZ, PT ;  /* 0x000000ff0400720c */ /* 0x020fe20003f05270 */
[----:B------:R-:W-:-:S03]  /*0450*/  IMAD.WIDE.U32 R8, R6, 0x4, R8 ;  /* 0x0000000406087825 */ /* 0x000fc600078e0008 */
[----:B------:R-:W-:-:S05]  /*0460*/  FSEL R0, R0, RZ, !P0 ;  /* 0x000000ff00007208 */ /* 0x000fca0004000000 */
[----:B------:R-:W-:-:S05]  /*0470*/  FFMA.FTZ R7, R0, -R10, R7 ;  /* 0x8000000a00077223 */ /* 0x000fca0000010007 */
[----:B------:R-:W-:Y:S01]  /*0480*/  STG.E desc[UR4][R8.64], R7 ;  /* 0x0000000708007986 */ /* 0x000fe2000c101904 */
[----:B------:R-:W-:Y:S05]  /*0490*/  EXIT ;  /* 0x000000000000794d */ /* 0x000fea0003800000 */
.L_x_440:
        /* <DEDUP_REMOVED lines=14> */
.L_x_11161:


//--------------------- .text._ZN43_GLOBAL__N__9ae7fba5_10_SoftMax_cu_9f978f6321softmax_warp_backwardIdddLi10ELb0ELb1EEEvPT0_PKT_S5_iiiPKb --------------------------
	.section	.text._ZN43_GLOBAL__N__9ae7fba5_10_SoftMax_cu_9f978f6321softmax_warp_backwardIdddLi10ELb0ELb1EEEvPT0_PKT_S5_iiiPKb,"ax",@progbits
	.align	128
.text._ZN43_GLOBAL__N__9ae7fba5_10_SoftMax_cu_9f978f6321softmax_warp_backwardIdddLi10ELb0ELb1EEEvPT0_PKT_S5_iiiPKb:
        .type           _ZN43_GLOBAL__N__9ae7fba5_10_SoftMax_cu_9f978f6321softmax_warp_backwardIdddLi10ELb0ELb1EEEvPT0_PKT_S5_iiiPKb,@function
        .size           _ZN43_GLOBAL__N__9ae7fba5_10_SoftMax_cu_9f978f6321softmax_warp_backwardIdddLi10ELb0ELb1EEEvPT0_PKT_S5_iiiPKb,(.L_x_11162 - _ZN43_GLOBAL__N__9ae7fba5_10_SoftMax_cu_9f978f6321softmax_warp_backwardIdddLi10ELb0ELb1EEEvPT0_PKT_S5_iiiPKb)
        .other          _ZN43_GLOBAL__N__9ae7fba5_10_SoftMax_cu_9f978f6321softmax_warp_backwardIdddLi10ELb0ELb1EEEvPT0_PKT_S5_iiiPKb,@"STO_CUDA_ENTRY STV_DEFAULT"
_ZN43_GLOBAL__N__9ae7fba5_10_SoftMax_cu_9f978f6321softmax_warp_backwardIdddLi10ELb0ELb1EEEvPT0_PKT_S5_iiiPKb:
[----:B------:R-:W-:Y:S01]  /*0000*/  LDC R1, c[0x0][0x37c] ;  /* 0x0000df00ff017b82 */ /* 0x000fe20000000800 */
[----:B------:R-:W0:Y:S01]  /*0010*/  S2R R0, SR_TID.X ;  /* 0x0000000000007919 */ /* 0x000e220000002100 */
[----:B------:R-:W1:Y:S06]  /*0020*/  LDCU UR10, c[0x0][0x3a0] ;  /* 0x00007400ff0a77ac */ /* 0x000e6c0008000800 */
[----:B------:R-:W2:Y:S01]  /*0030*/  LDC.64 R84, c[0x0][0x388] ;  /* 0x0000e200ff547b82 */ /* 0x000ea20000000a00 */
[----:B------:R-:W-:Y:S01]  /*0040*/  LOP3.LUT R100, R100, 0xbfffffff, RZ, 0xc0, !PT ;  /* 0xbfffffff64647812 */ /* 0x000fe200078ec0ff */
[----:B------:R-:W3:Y:S01]  /*0050*/  S2R R28, SR_CTAID.X ;  /* 0x00000000001c7919 */ /* 0x000ee20000002500 */
[----:B------:R-:W3:Y:S01]  /*0060*/  LDCU UR4, c[0x0][0x364] ;  /* 0x00006c80ff0477ac */ /* 0x000ee20008000800 */
[----:B------:R-:W-:Y:S01]  /*0070*/  CS2R R4, SRZ ;  /* 0x0000000000047805 */ /* 0x000fe2000001ff00 */
[----:B------:R-:W3:Y:S01]  /*0080*/  S2R R17, SR_TID.Y ;  /* 0x0000000000117919 */ /* 0x000ee20000002200 */
[----:B------:R-:W4:Y:S01]  /*0090*/  LDCU.64 UR8, c[0x0][0x398] ;  /* 0x00007300ff0877ac */ /* 0x000f220008000a00 */
[----:B------:R-:W2:Y:S01]  /*00a0*/  LDCU.64 UR6, c[0x0][0x3a8] ;  /* 0x00007500ff0677ac */ /* 0x000ea20008000a00 */
[----:B------:R-:W-:Y:S01]  /*00b0*/  CS2R R6, SRZ ;  /* 0x0000000000067805 */ /* 0x000fe2000001ff00 */
[----:B------:R-:W2:Y:S01]  /*00c0*/  LDC.64 R22, c[0x0][0x390] ;  /* 0x0000e400ff167b82 */ /* 0x000ea20000000a00 */
[----:B0-----:R-:W-:-:S04]  /*00d0*/  LOP3.LUT R16, R0, 0x1f, RZ, 0xc0, !PT ;  /* 0x0000001f00107812 */ /* 0x001fc800078ec0ff */
[C---:B-1----:R-:W-:Y:S01]  /*00e0*/  ISETP.GE.AND P0, PT, R16.reuse, UR10, PT ;  /* 0x0000000a10007c0c */ /* 0x042fe2000bf06270 */
[----:B------:R-:W-:Y:S02]  /*00f0*/  VIADD R3, R16, 0x20 ;  /* 0x0000002010037836 */ /* 0x000fe40000000000 */
[----:B---3--:R-:W-:Y:S01]  /*0100*/  IMAD R17, R28, UR4, R17 ;  /* 0x000000041c117c24 */ /* 0x008fe2000f8e0211 */
[----:B------:R-:W0:Y:S02]  /*0110*/  LDCU.64 UR4, c[0x0][0x358] ;  /* 0x00006b00ff0477ac */ /* 0x000e240008000a00 */
[----:B------:R-:W-:Y:S02]  /*0120*/  ISETP.GE.AND P1, PT, R3, UR10, PT ;  /* 0x0000000a03007c0c */ /* 0x000fe4000bf26270 */
[C---:B----4-:R-:W-:Y:S01]  /*0130*/  IADD3 R70, PT, PT, -R17.reuse, UR8, RZ ;  /* 0x0000000811467c10 */ /* 0x050fe2000fffe1ff */
[----:B------:R-:W-:-:S04]  /*0140*/  IMAD R17, R17, UR9, R16 ;  /* 0x0000000911117c24 */ /* 0x000fc8000f8e0210 */
[----:B------:R-:W-:Y:S01]  /*0150*/  @P0 LOP3.LUT R100, R100, 0x40000000, RZ, 0xfc, !PT ;  /* 0x4000000064640812 */ /* 0x000fe200078efcff */
[C---:B--2---:R-:W-:Y:S01]  /*0160*/  IMAD.WIDE R84, R17.reuse, 0x8, R84 ;  /* 0x0000000811547825 */ /* 0x044fe200078e0254 */
[----:B------:R-:W-:Y:S02]  /*0170*/  ISETP.LT.OR P0, PT, R70, 0x1, P0 ;  /* 0x000000014600780c */ /* 0x000fe40000701670 */
[C---:B------:R-:W-:Y:S01]  /*0180*/  IADD3 R2, P2, PT, R17.reuse, UR6, RZ ;  /* 0x0000000611027c10 */ /* 0x040fe2000ff5e0ff */
[----:B------:R-:W-:Y:S01]  /*0190*/  VIADD R8, R16, 0x40 ;  /* 0x0000004010087836 */ /* 0x000fe20000000000 */
[----:B------:R-:W-:Y:S02]  /*01a0*/  ISETP.LT.OR P3, PT, R70, 0x1, P1 ;  /* 0x000000014600780c */ /* 0x000fe40000f61670 */
[----:B------:R-:W-:-:S05]  /*01b0*/  LEA.HI.X.SX32 R3, R17, UR7, 0x1, P2 ;  /* 0x0000000711037c11 */ /* 0x000fca00090f0eff */
[----:B0-----:R-:W2:Y:S04]  /*01c0*/  LDG.E.U8 R12, desc[UR4][R2.64] ;  /* 0x00000004020c7981 */ /* 0x001ea8000c1e1100 */
[----:B------:R-:W3:Y:S01]  /*01d0*/  @!P0 LDG.E.64 R4, desc[UR4][R84.64] ;  /* 0x0000000454048981 */ /* 0x000ee2000c1e1b00 */
[----:B------:R-:W-:-:S03]  /*01e0*/  ISETP.GE.AND P1, PT, R8, UR10, PT ;  /* 0x0000000a08007c0c */ /* 0x000fc6000bf26270 */
[----:B------:R-:W4:Y:S01]  /*01f0*/  LDG.E.U8 R18, desc[UR4][R2.64+0x20] ;  /* 0x0000200402127981 */ /* 0x000f22000c1e1100 */
[----:B------:R-:W-:Y:S02]  /*0200*/  ISETP.LT.OR P2, PT, R70, 0x1, P1 ;  /* 0x000000014600780c */ /* 0x000fe40000f41670 */
[----:B------:R-:W-:Y:S01]  /*0210*/  CS2R R8, SRZ ;  /* 0x0000000000087805 */ /* 0x000fe2000001ff00 */
[----:B------:R-:W4:Y:S04]  /*0220*/  @!P3 LDG.E.64 R6, desc[UR4][R84.64+0x100] ;  /* 0x000100045406b981 */ /* 0x000f28000c1e1b00 */
[----:B------:R-:W4:Y:S01]  /*0230*/  LDG.E.U8 R19, desc[UR4][R2.64+0x40] ;  /* 0x0000400402137981 */ /* 0x000f22000c1e1100 */
[----:B------:R-:W-:-:S03]  /*0240*/  LOP3.LUT R100, R100, 0xdfffffff, RZ, 0xc0, !PT ;  /* 0xdfffffff64647812 */ /* 0x000fc600078ec0ff */
[----:B------:R-:W4:Y:S04]  /*0250*/  LDG.E.U8 R25, desc[UR4][R2.64+0x60] ;  /* 0x0000600402197981 */ /* 0x000f28000c1e1100 */
[----:B------:R-:W4:Y:S01]  /*0260*/  @!P2 LDG.E.64 R8, desc[UR4][R84.64+0x200] ;  /* 0x000200045408a981 */ /* 0x000f22000c1e1b00 */
[----:B------:R-:W-:-:S03]  /*0270*/  @P3 LOP3.LUT R100, R100, 0x20000000, RZ, 0xfc, !PT ;  /* 0x2000000064643812 */ /* 0x000fc600078efcff */
[----:B------:R-:W4:Y:S01]  /*0280*/  LDG.E.U8 R24, desc[UR4][R2.64+0x80] ;  /* 0x0000800402187981 */ /* 0x000f22000c1e1100 */
[----:B------:R-:W-:Y:S01]  /*0290*/  LOP3.LUT R100, R100, 0xefffffff, RZ, 0xc0, !PT ;  /* 0xefffffff64647812 */ /* 0x000fe200078ec0ff */
[----:B------:R-:W-:Y:S02]  /*02a0*/  IMAD.WIDE R22, R17, 0x8, R22 ;  /* 0x0000000811167825 */ /* 0x000fe400078e0216 */
[----:B------:R-:W4:Y:S01]  /*02b0*/  LDG.E.U8 R29, desc[UR4][R2.64+0xc0] ;  /* 0x0000c004021d7981 */ /* 0x000f22000c1e1100 */
[----:B------:R-:W-:Y:S01]  /*02c0*/  @P2 LOP3.LUT R100, R100, 0x10000000, RZ, 0xfc, !PT ;  /* 0x1000000064642812 */ /* 0x000fe200078efcff */
[----:B------:R-:W-:Y:S01]  /*02d0*/  VIADD R26, R16, 0xa0 ;  /* 0x000000a0101a7836 */ /* 0x000fe20000000000 */
[----:B------:R-:W-:Y:S01]  /*02e0*/  LOP3.LUT R82, R0, 0x1f, RZ, 0xc0, !PT ;  /* 0x0000001f00527812 */ /* 0x000fe200078ec0ff */
[----:B------:R-:W4:Y:S04]  /*02f0*/  LDG.E.U8 R71, desc[UR4][R2.64+0x340] ;  /* 0x0003400402477981 */ /* 0x000f28000c1e1100 */
[----:B------:R-:W4:Y:S01]  /*0300*/  LDG.E.U8 R74, desc[UR4][R2.64+0x380] ;  /* 0x00038004024a7981 */ /* 0x000f22000c1e1100 */
[----:B------:R-:W0:Y:S01]  /*0310*/  S2R R139, SR_TID.Y ;  /* 0x00000000008b7919 */ /* 0x000e220000002200 */
[----:B------:R-:W0:Y:S02]  /*0320*/  LDCU UR6, c[0x0][0x364] ;  /* 0x00006c80ff0677ac */ /* 0x000e240008000800 */
[----:B------:R-:W4:Y:S04]  /*0330*/  LDG.E.U8 R78, desc[UR4][R2.64+0x3a0] ;  /* 0x0003a004024e7981 */ /* 0x000f28000c1e1100 */
[----:B------:R-:W4:Y:S01]  /*0340*/  LDG.E.U8 R80, desc[UR4][R2.64+0x3c0] ;  /* 0x0003c00402507981 */ /* 0x000f22000c1e1100 */
[----:B--2---:R-:W-:Y:S01]  /*0350*/  ISETP.NE.AND P2, PT, R12, RZ, PT ;  /* 0x000000ff0c00720c */ /* 0x004fe20003f45270 */
[----:B---3--:R-:W1:Y:S03]  /*0360*/  DADD R10, RZ, R4 ;  /* 0x00000000ff0a7229 */ /* 0x008e660000000004 */
[----:B-1----:R-:W-:Y:S01]  /*0370*/  FSEL R14, R10, RZ, !P2 ;  /* 0x000000ff0a0e7208 */ /* 0x002fe20005000000 */
[----:B------:R-:W-:Y:S01]  /*0380*/  VIADD R10, R16, 0x60 ;  /* 0x00000060100a7836 */ /* 0x000fe20000000000 */
[----:B------:R-:W-:-:S04]  /*0390*/  FSEL R15, R11, RZ, !P2 ;  /* 0x000000ff0b0f7208 */ /* 0x000fc80005000000 */
[----:B------:R-:W-:-:S04]  /*03a0*/  ISETP.GE.AND P1, PT, R10, UR10, PT ;  /* 0x0000000a0a007c0c */ /* 0x000fc8000bf26270 */
[----:B------:R-:W-:Y:S02]  /*03b0*/  ISETP.LT.OR P3, PT, R70, 0x1, P1 ;  /* 0x000000014600780c */ /* 0x000fe40000f61670 */
[----:B----4-:R-:W-:Y:S01]  /*03c0*/  ISETP.NE.AND P1, PT, R18, RZ, PT ;  /* 0x000000ff1200720c */ /* 0x010fe20003f25270 */
[----:B------:R-:W-:Y:S01]  /*03d0*/  VIADD R18, R16, 0x80 ;  /* 0x0000008010127836 */ /* 0x000fe20000000000 */
[----:B------:R-:W-:Y:S02]  /*03e0*/  P2R R134, PR, RZ, 0x4 ;  /* 0x00000004ff867803 */ /* 0x000fe40000000000 */
[----:B------:R-:W-:-:S07]  /*03f0*/  CS2R R10, SRZ ;  /* 0x00000000000a7805 */ /* 0x000fce000001ff00 */
[----:B------:R-:W2:-:S15]  /*0400*/  @!P3 LDG.E.64 R10, desc[UR4][R84.64+0x300] ;  /* 0x00030004540ab981 */ /* 0x000e9e000c1e1b00 */
[----:B------:R-:W-:-:S15]  /*0410*/  NOP ;  /* 0x0000000000007918 */ /* 0x000fde0000000000 */
[----:B------:R-:W-:-:S08]  /*0420*/  NOP ;  /* 0x0000000000007918 */ /* 0x000fd00000000000 */
[----:B------:R-:W1:Y:S02]  /*0430*/  DADD R12, R6, R14 ;  /* 0x00000000060c7229 */ /* 0x000e64000000000e */
[----:B-1----:R-:W-:Y:S02]  /*0440*/  FSEL R14, R12, R14, !P1 ;  /* 0x0000000e0c0e7208 */ /* 0x002fe40004800000 */
[----:B------:R-:W-:Y:S02]  /*0450*/  FSEL R15, R13, R15, !P1 ;  /* 0x0000000f0d0f7208 */ /* 0x000fe40004800000 */
[----:B------:R-:W-:-:S15]  /*0460*/  ISETP.NE.AND P1, PT, R19, RZ, PT ;  /* 0x000000ff1300720c */ /* 0x000fde0003f25270 */
[----:B------:R-:W-:-:S15]  /*0470*/  NOP ;  /* 0x0000000000007918 */ /* 0x000fde0000000000 */
[----:B------:R-:W-:-:S15]  /*0480*/  NOP ;  /* 0x0000000000007918 */ /* 0x000fde0000000000 */
[----:B------:R-:W-:-:S13]  /*0490*/  NOP ;  /* 0x0000000000007918 */ /* 0x000fda0000000000 */
[----:B------:R-:W1:Y:S02]  /*04a0*/  DADD R12, R8, R14 ;  /* 0x00000000080c7229 */ /* 0x000e64000000000e */
[----:B-1----:R-:W-:Y:S02]  /*04b0*/  FSEL R20, R12, R14, !P1 ;  /* 0x0000000e0c147208 */ /* 0x002fe40004800000 */
[----:B------:R-:W-:Y:S02]  /*04c0*/  FSEL R21, R13, R15, !P1 ;  /* 0x0000000f0d157208 */ /* 0x000fe40004800000 */
[----:B------:R-:W-:-:S04]  /*04d0*/  ISETP.GE.AND P1, PT, R18, UR10, PT ;  /* 0x0000000a12007c0c */ /* 0x000fc8000bf26270 */
[----:B------:R-:W-:Y:S02]  /*04e0*/  ISETP.LT.OR P2, PT, R70, 0x1, P1 ;  /* 0x000000014600780c */ /* 0x000fe40000f41670 */
[----:B------:R-:W-:-:S11]  /*04f0*/  CS2R R12, SRZ ;  /* 0x00000000000c7805 */ /* 0x000fd6000001ff00 */
[----:B------:R-:W3:Y:S01]  /*0500*/  @!P2 LDG.E.64 R12, desc[UR4][R84.64+0x400] ;  /* 0x00040004540ca981 */ /* 0x000ee2000c1e1b00 */
[----:B------:R-:W-:-:S06]  /*0510*/  CS2R R14, SRZ ;  /* 0x00000000000e7805 */ /* 0x000fcc000001ff00 */
[----:B------:R-:W5:Y:S01]  /*0520*/  @!P0 LDG.E.64 R14, desc[UR4][R22.64] ;  /* 0x00000004160e8981 */ /* 0x000f62000c1e1b00 */
[----:B------:R-:W-:-:S15]  /*0530*/  ISETP.NE.AND P0, PT, R25, RZ, PT ;  /* 0x000000ff1900720c */ /* 0x000fde0003f05270 */
[----:B------:R-:W-:-:S15]  /*0540*/  NOP ;  /* 0x0000000000007918 */ /* 0x000fde0000000000 */
[----:B------:R-:W-:-:S03]  /*0550*/  NOP ;  /* 0x0000000000007918 */ /* 0x000fc60000000000 */
[----:B--2---:R-:W1:Y:S02]  /*0560*/  DADD R18, R10, R20 ;  /* 0x000000000a127229 */ /* 0x004e640000000014 */
[----:B-1----:R-:W-:Y:S02]  /*0570*/  FSEL R20, R18, R20, !P0 ;  /* 0x0000001412147208 */ /* 0x002fe40004000000 */
[----:B------:R-:W-:Y:S02]  /*0580*/  FSEL R21, R19, R21, !P0 ;  /* 0x0000001513157208 */ /* 0x000fe40004000000 */
[----:B------:R-:W-:-:S15]  /*0590*/  ISETP.NE.AND P0, PT, R24, RZ, PT ;  /* 0x000000ff1800720c */ /* 0x000fde0003f05270 */
[----:B------:R-:W-:-:S15]  /*05a0*/  NOP ;  /* 0x0000000000007918 */ /* 0x000fde0000000000 */
[----:B------:R-:W-:-:S15]  /*05b0*/  NOP ;  /* 0x0000000000007918 */ /* 0x000fde0000000000 */
[----:B------:R-:W-:-:S13]  /*05c0*/  NOP ;  /* 0x0000000000007918 */ /* 0x000fda0000000000 */
[----:B---3--:R-:W1:Y:S02]  /*05d0*/  DADD R18, R12, R20 ;  /* 0x000000000c127229 */ /* 0x008e640000000014 */
[----:B-1----:R-:W-:Y:S02]  /*05e0*/  FSEL R24, R18, R20, !P0 ;  /* 0x0000001412187208 */ /* 0x002fe40004000000 */
[----:B------:R-:W-:Y:S02]  /*05f0*/  FSEL R25, R19, R21, !P0 ;  /* 0x0000001513197208 */ /* 0x000fe40004000000 */
[----:B------:R-:W-:Y:S02]  /*0600*/  ISETP.GE.AND P0, PT, R26, UR10, PT ;  /* 0x0000000a1a007c0c */ /* 0x000fe4000bf06270 */
[----:B------:R-:W-:Y:S01]  /*0610*/  CS2R R18, SRZ ;  /* 0x0000000000127805 */ /* 0x000fe2000001ff00 */
[----:B------:R-:W2:Y:S01]  /*0620*/  LDG.E.U8 R26, desc[UR4][R2.64+0xa0] ;  /* 0x0000a004021a7981 */ /* 0x000ea2000c1e1100 */
[----:B------:R-:W-:-:S13]  /*0630*/  ISETP.LT.OR P1, PT, R70, 0x1, P0 ;  /* 0x000000014600780c */ /* 0x000fda0000721670 */
[----:B------:R-:W3:Y:S01]  /*0640*/  @!P1 LDG.E.64 R18, desc[UR4][R84.64+0x500] ;  /* 0x0005000454129981 */ /* 0x000ee2000c1e1b00 */
[----:B------:R-:W-:-:S04]  /*0650*/  LOP3.LUT R100, R100, 0xf7ffffff, RZ, 0xc0, !PT ;  /* 0xf7ffffff64647812 */ /* 0x000fc800078ec0ff */
[----:B------:R-:W-:-:S04]  /*0660*/  @P3 LOP3.LUT R100, R100, 0x8000000, RZ, 0xfc, !PT ;  /* 0x0800000064643812 */ /* 0x000fc800078efcff */
[----:B------:R-:W-:-:S04]  /*0670*/  LOP3.LUT R100, R100, 0xfbffffff, RZ, 0xc0, !PT ;  /* 0xfbffffff64647812 */ /* 0x000fc800078ec0ff */
[----:B------:R-:W-:-:S04]  /*0680*/  @P2 LOP3.LUT R100, R100, 0x4000000, RZ, 0xfc, !PT ;  /* 0x0400000064642812 */ /* 0x000fc800078efcff */
[----:B------:R-:W-:-:S04]  /*0690*/  LOP3.LUT R100, R100, 0xfdffffff, RZ, 0xc0, !PT ;  /* 0xfdffffff64647812 */ /* 0x000fc800078ec0ff */
[----:B------:R-:W-:Y:S02]  /*06a0*/  @P1 LOP3.LUT R100, R100, 0x2000000, RZ, 0xfc, !PT ;  /* 0x0200000064641812 */ /* 0x000fe400078efcff */
[----:B--2---:R-:W-:-:S15]  /*06b0*/  ISETP.NE.AND P0, PT, R26, RZ, PT ;  /* 0x000000ff1a00720c */ /* 0x004fde0003f05270 */
[----:B------:R-:W-:-:S03]  /*06c0*/  NOP ;  /* 0x0000000000007918 */ /* 0x000fc60000000000 */
[----:B---3--:R-:W1:Y:S02]  /*06d0*/  DADD R20, R18, R24 ;  /* 0x0000000012147229 */ /* 0x008e640000000018 */
[----:B-1----:R-:W-:Y:S01]  /*06e0*/  FSEL R26, R20, R24, !P0 ;  /* 0x00000018141a7208 */ /* 0x002fe20004000000 */
[----:B------:R-:W-:Y:S01]  /*06f0*/  VIADD R20, R16, 0xc0 ;  /* 0x000000c010147836 */ /* 0x000fe20000000000 */
[----:B------:R-:W-:-:S04]  /*0700*/  FSEL R27, R21, R25, !P0 ;  /* 0x00000019151b7208 */ /* 0x000fc80004000000 */
[----:B------:R-:W-:-:S04]  /*0710*/  ISETP.GE.AND P0, PT, R20, UR10, PT ;  /* 0x0000000a14007c0c */ /* 0x000fc8000bf06270 */
[----:B------:R-:W-:Y:S02]  /*0720*/  ISETP.LT.OR P1, PT, R70, 0x1, P0 ;  /* 0x000000014600780c */ /* 0x000fe40000721670 */
[----:B------:R-:W-:-:S11]  /*0730*/  CS2R R20, SRZ ;  /* 0x0000000000147805 */ /* 0x000fd6000001ff00 */
[----:B------:R-:W2:Y:S01]  /*0740*/  @!P1 LDG.E.64 R20, desc[UR4][R84.64+0x600] ;  /* 0x0006000454149981 */ /* 0x000ea2000c1e1b00 */
[----:B------:R-:W-:Y:S02]  /*0750*/  ISETP.NE.AND P0, PT, R29, RZ, PT ;  /* 0x000000ff1d00720c */ /* 0x000fe40003f05270 */
[----:B------:R-:W-:Y:S01]  /*0760*/  LOP3.LUT R100, R100, 0xfeffffff, RZ, 0xc0, !PT ;  /* 0xfeffffff64647812 */ /* 0x000fe200078ec0ff */
[----:B------:R-:W3:Y:S03]  /*0770*/  LDG.E.U8 R29, desc[UR4][R2.64+0xe0] ;  /* 0x0000e004021d7981 */ /* 0x000ee6000c1e1100 */
[----:B------:R-:W-:-:S15]  /*0780*/  @P1 LOP3.LUT R100, R100, 0x1000000, RZ, 0xfc, !PT ;  /* 0x0100000064641812 */ /* 0x000fde00078efcff */
[----:B------:R-:W-:-:S15]  /*0790*/  NOP ;  /* 0x0000000000007918 */ /* 0x000fde0000000000 */
[----:B------:R-:W-:-:S02]  /*07a0*/  NOP ;  /* 0x0000000000007918 */ /* 0x000fc40000000000 */
[----:B--2---:R-:W1:Y:S02]  /*07b0*/  DADD R24, R20, R26 ;  /* 0x0000000014187229 */ /* 0x004e64000000001a */
[----:B-1----:R-:W-:Y:S01]  /*07c0*/  FSEL R30, R24, R26, !P0 ;  /* 0x0000001a181e7208 */ /* 0x002fe20004000000 */
[----:B------:R-:W-:Y:S01]  /*07d0*/  VIADD R24, R16, 0xe0 ;  /* 0x000000e010187836 */ /* 0x000fe20000000000 */
[----:B------:R-:W-:-:S04]  /*07e0*/  FSEL R31, R25, R27, !P0 ;  /* 0x0000001b191f7208 */ /* 0x000fc80004000000 */
[----:B------:R-:W-:-:S04]  /*07f0*/  ISETP.GE.AND P0, PT, R24, UR10, PT ;  /* 0x0000000a18007c0c */ /* 0x000fc8000bf06270 */
[----:B------:R-:W-:Y:S02]  /*0800*/  ISETP.LT.OR P1, PT, R70, 0x1, P0 ;  /* 0x000000014600780c */ /* 0x000fe40000721670 */
[----:B------:R-:W-:-:S11]  /*0810*/  CS2R R24, SRZ ;  /* 0x0000000000187805 */ /* 0x000fd6000001ff00 */
[----:B------:R-:W2:Y:S01]  /*0820*/  @!P1 LDG.E.64 R24, desc[UR4][R84.64+0x700] ;  /* 0x0007000454189981 */ /* 0x000ea2000c1e1b00 */
[----:B---3--:R-:W-:Y:S02]  /*0830*/  ISETP.NE.AND P0, PT, R29, RZ, PT ;  /* 0x000000ff1d00720c */ /* 0x008fe40003f05270 */
        /* <DEDUP_REMOVED lines=13> */
[----:B---3--:R-:W-:Y:S01]  /*0910*/  ISETP.NE.AND P0, PT, R29, RZ, PT ;  /* 0x000000ff1d00720c */ /* 0x008fe20003f05270 */
[----:B------:R-:W-:Y:S01]  /*0920*/  VIADD R29, R16, 0x120 ;  /* 0x00000120101d7836 */ /* 0x000fe20000000000 */
[----:B------:R-:W-:-:S04]  /*0930*/  LOP3.LUT R100, R100, 0xffbfffff, RZ, 0xc0, !PT ;  /* 0xffbfffff64647812 */ /* 0x000fc800078ec0ff */
[----:B------:R-:W-:-:S15]  /*0940*/  @P1 LOP3.LUT R100, R100, 0x400000, RZ, 0xfc, !PT ;  /* 0x0040000064641812 */ /* 0x000fde00078efcff */
[----:B------:R-:W-:-:S15]  /*0950*/  NOP ;  /* 0x0000000000007918 */ /* 0x000fde0000000000 */
[----:B------:R-:W-:-:S02]  /*0960*/  NOP ;  /* 0x0000000000007918 */ /* 0x000fc40000000000 */
[----:B--2---:R-:W1:Y:S02]  /*0970*/  DADD R30, R26, R32 ;  /* 0x000000001a1e7229 */ /* 0x004e640000000020 */
        /* <DEDUP_REMOVED lines=8> */
[----:B------:R-:W-:Y:S02]  /*0a00*/  @P1 LOP3.LUT R100, R100, 0x200000, RZ, 0xfc, !PT ;  /* 0x0020000064641812 */ /* 0x000fe400078efcff */
[----:B--2---:R-:W-:Y:S01]  /*0a10*/  ISETP.NE.AND P0, PT, R29, RZ, PT ;  /* 0x000000ff1d00720c */ /* 0x004fe20003f05270 */
[----:B------:R-:W-:-:S15]  /*0a20*/  VIADD R29, R16, 0x140 ;  /* 0x00000140101d7836 */ /* 0x000fde0000000000 */
[----:B------:R-:W-:-:S15]  /*0a30*/  NOP ;  /* 0x0000000000007918 */ /* 0x000fde0000000000 */
[----:B------:R-:W-:-:S03]  /*0a40*/  NOP ;  /* 0x0000000000007918 */ /* 0x000fc60000000000 */
        /* <DEDUP_REMOVED lines=185> */
[----:B------:R-:W-:-:S04]  /*15e0*/  ISETP.GE.AND P0, PT, R70, 0x1, PT ;  /* 0x000000014600780c */ /* 0x000fc80003f06270 */
[----:B------:R-:W-:Y:S02]  /*15f0*/  ISETP.GE.OR P1, PT, R29, UR10, !P0 ;  /* 0x0000000a1d007c0c */ /* 0x000fe4000c726670 */
[----:B------:R-:W2:Y:S01]  /*1600*/  LDG.E.U8 R29, desc[UR4][R2.64+0x2e0] ;  /* 0x0002e004021d7981 */ /* 0x000ea2000c1e1100 */
[----:B------:R-:W-:-:S10]  /*1610*/  CS2R R58, SRZ ;  /* 0x00000000003a7805 */ /* 0x000fd4000001ff00 */
[----:B------:R-:W3:Y:S01]  /*1620*/  @!P1 LDG.E.64 R58, desc[UR4][R84.64+0x1700] ;  /* 0x00170004543a9981 */ /* 0x000ee2000c1e1b00 */
[----:B------:R-:W-:-:S04]  /*1630*/  LOP3.LUT R100, R100, 0xffffffbf, RZ, 0xc0, !PT ;  /* 0xffffffbf64647812 */ /* 0x000fc800078ec0ff */
[----:B------:R-:W-:Y:S02]  /*1640*/  @P1 LOP3.LUT R100, R100, 0x40, RZ, 0xfc, !PT ;  /* 0x0000004064641812 */ /* 0x000fe400078efcff */
[----:B--2---:R-:W-:Y:S01]  /*1650*/  ISETP.NE.AND P1, PT, R29, RZ, PT ;  /* 0x000000ff1d00720c */ /* 0x004fe20003f25270 */
[----:B------:R-:W-:-:S05]  /*1660*/  VIADD R29, R82, 0x300 ;  /* 0x00000300521d7836 */ /* 0x000fca0000000000 */
[----:B------:R-:W-:Y:S02]  /*1670*/  ISETP.GE.OR P2, PT, R29, UR10, !P0 ;  /* 0x0000000a1d007c0c */ /* 0x000fe4000c746670 */
[----:B------:R-:W2:-:S15]  /*1680*/  LDG.E.U8 R29, desc[UR4][R2.64+0x300] ;  /* 0x00030004021d7981 */ /* 0x000e9e000c1e1100 */
[----:B------:R-:W-:-:S11]  /*1690*/  NOP ;  /* 0x0000000000007918 */ /* 0x000fd60000000000 */
[----:B---3--:R-:W1:Y:S02]  /*16a0*/  DADD R60, R58, R62 ;  /* 0x000000003a3c7229 */ /* 0x008e64000000003e */
[----:B-1----:R-:W-:Y:S02]  /*16b0*/  FSEL R64, R60, R62, !P1 ;  /* 0x0000003e3c407208 */ /* 0x002fe40004800000 */
[----:B------:R-:W-:Y:S02]  /*16c0*/  FSEL R65, R61, R63, !P1 ;  /* 0x0000003f3d417208 */ /* 0x000fe40004800000 */
[----:B------:R-:W-:-:S06]  /*16d0*/  CS2R R60, SRZ ;  /* 0x00000000003c7805 */ /* 0x000fcc000001ff00 */
[----:B------:R-:W3:Y:S01]  /*16e0*/  @!P2 LDG.E.64 R60, desc[UR4][R84.64+0x1800] ;  /* 0x00180004543ca981 */ /* 0x000ee2000c1e1b00 */
[----:B------:R-:W-:-:S04]  /*16f0*/  LOP3.LUT R100, R100, 0xffffffdf, RZ, 0xc0, !PT ;  /* 0xffffffdf64647812 */ /* 0x000fc800078ec0ff */
[----:B------:R-:W-:Y:S02]  /*1700*/  @P2 LOP3.LUT R100, R100, 0x20, RZ, 0xfc, !PT ;  /* 0x0000002064642812 */ /* 0x000fe400078efcff */
[----:B--2---:R-:W-:Y:S01]  /*1710*/  ISETP.NE.AND P1, PT, R29, RZ, PT ;  /* 0x000000ff1d00720c */ /* 0x004fe20003f25270 */
[----:B------:R-:W-:-:S05]  /*1720*/  VIADD R29, R82, 0x320 ;  /* 0x00000320521d7836 */ /* 0x000fca0000000000 */
[----:B------:R-:W-:Y:S02]  /*1730*/  ISETP.GE.OR P2, PT, R29, UR10, !P0 ;  /* 0x0000000a1d007c0c */ /* 0x000fe4000c746670 */
[----:B------:R-:W2:-:S15]  /*1740*/  LDG.E.U8 R29, desc[UR4][R2.64+0x320] ;  /* 0x00032004021d7981 */ /* 0x000e9e000c1e1100 */
[----:B------:R-:W-:-:S15]  /*1750*/  NOP ;  /* 0x0000000000007918 */ /* 0x000fde0000000000 */
[----:B------:R-:W-:-:S07]  /*1760*/  NOP ;  /* 0x0000000000007918 */ /* 0x000fce0000000000 */
[----:B---3--:R-:W1:Y:S02]  /*1770*/  DADD R62, R60, R64 ;  /* 0x000000003c3e7229 */ /* 0x008e640000000040 */
[----:B-1----:R-:W-:Y:S02]  /*1780*/  FSEL R66, R62, R64, !P1 ;  /* 0x000000403e427208 */ /* 0x002fe40004800000 */
[----:B------:R-:W-:Y:S02]  /*1790*/  FSEL R67, R63, R65, !P1 ;  /* 0x000000413f437208 */ /* 0x000fe40004800000 */
[----:B------:R-:W-:-:S06]  /*17a0*/  CS2R R62, SRZ ;  /* 0x00000000003e7805 */ /* 0x000fcc000001ff00 */
[----:B------:R-:W3:Y:S01]  /*17b0*/  @!P2 LDG.E.64 R62, desc[UR4][R84.64+0x1900] ;  /* 0x00190004543ea981 */ /* 0x000ee2000c1e1b00 */
[----:B--2---:R-:W-:Y:S02]  /*17c0*/  ISETP.NE.AND P1, PT, R29, RZ, PT ;  /* 0x000000ff1d00720c */ /* 0x004fe40003f25270 */
[----:B------:R-:W-:-:S04]  /*17d0*/  LOP3.LUT R29, R82, 0x340, RZ, 0xfc, !PT ;  /* 0x00000340521d7812 */ /* 0x000fc800078efcff */
[----:B------:R-:W-:-:S15]  /*17e0*/  ISETP.GE.OR P0, PT, R29, UR10, !P0 ;  /* 0x0000000a1d007c0c */ /* 0x000fde000c706670 */
[----:B------:R-:W-:-:S15]  /*17f0*/  NOP ;  /* 0x0000000000007918 */ /* 0x000fde0000000000 */
[----:B------:R-:W-:-:S15]  /*1800*/  NOP ;  /* 0x0000000000007918 */ /* 0x000fde0000000000 */
[----:B---3--:R-:W1:Y:S02]  /*1810*/  DADD R64, R62, R66 ;  /* 0x000000003e407229 */ /* 0x008e640000000042 */
[----:B-1----:R-:W-:Y:S02]  /*1820*/  FSEL R68, R64, R66, !P1 ;  /* 0x0000004240447208 */ /* 0x002fe40004800000 */
[----:B------:R-:W-:Y:S02]  /*1830*/  FSEL R69, R65, R67, !P1 ;  /* 0x0000004341457208 */ /* 0x000fe40004800000 */
[----:B------:R-:W-:-:S06]  /*1840*/  CS2R R64, SRZ ;  /* 0x0000000000407805 */ /* 0x000fcc000001ff00 */
[----:B------:R-:W2:Y:S01]  /*1850*/  @!P0 LDG.E.64 R64, desc[UR4][R84.64+0x1a00] ;  /* 0x001a000454408981 */ /* 0x000ea2000c1e1b00 */
[----:B------:R-:W-:-:S04]  /*1860*/  LOP3.LUT R100, R100, 0xffffffef, RZ, 0xc0, !PT ;  /* 0xffffffef64647812 */ /* 0x000fc800078ec0ff */
[----:B------:R-:W-:Y:S02]  /*1870*/  @P2 LOP3.LUT R100, R100, 0x10, RZ, 0xfc, !PT ;  /* 0x0000001064642812 */ /* 0x000fe400078efcff */
[----:B------:R-:W-:Y:S02]  /*1880*/  LOP3.LUT R76, R82, 0x360, RZ, 0xfc, !PT ;  /* 0x00000360524c7812 */ /* 0x000fe400078efcff */
[----:B------:R-:W-:Y:S02]  /*1890*/  LOP3.LUT R100, R100, 0xfffffff7, RZ, 0xc0, !PT ;  /* 0xfffffff764647812 */ /* 0x000fe400078ec0ff */
[----:B------:R-:W-:Y:S02]  /*18a0*/  ISETP.GE.AND P1, PT, R76, UR10, PT ;  /* 0x0000000a4c007c0c */ /* 0x000fe4000bf26270 */
[----:B------:R-:W-:Y:S02]  /*18b0*/  @P0 LOP3.LUT R100, R100, 0x8, RZ, 0xfc, !PT ;  /* 0x0000000864640812 */ /* 0x000fe400078efcff */
[----:B------:R-:W-:-:S02]  /*18c0*/  ISETP.NE.AND P0, PT, R71, RZ, PT ;  /* 0x000000ff4700720c */ /* 0x000fc40003f05270 */
[----:B------:R-:W3:-:S15]  /*18d0*/  LDG.E.U8 R71, desc[UR4][R2.64+0x360] ;  /* 0x0003600402477981 */ /* 0x000ede000c1e1100 */
[----:B------:R-:W-:-:S15]  /*18e0*/  NOP ;  /* 0x0000000000007918 */ /* 0x000fde0000000000 */
[----:B------:R-:W-:-:S05]  /*18f0*/  NOP ;  /* 0x0000000000007918 */ /* 0x000fca0000000000 */
[----:B--2---:R-:W1:Y:S02]  /*1900*/  DADD R66, R64, R68 ;  /* 0x0000000040427229 */ /* 0x004e640000000044 */
[----:B-1----:R-:W-:Y:S02]  /*1910*/  FSEL R72, R66, R68, !P0 ;  /* 0x0000004442487208 */ /* 0x002fe40004000000 */
[----:B------:R-:W-:Y:S02]  /*1920*/  FSEL R73, R67, R69, !P0 ;  /* 0x0000004543497208 */ /* 0x000fe40004000000 */
[----:B------:R-:W-:Y:S02]  /*1930*/  ISETP.LT.OR P0, PT, R70, 0x1, P1 ;  /* 0x000000014600780c */ /* 0x000fe40000f01670 */
[----:B------:R-:W-:-:S11]  /*1940*/  CS2R R66, SRZ ;  /* 0x0000000000427805 */ /* 0x000fd6000001ff00 */
[----:B------:R-:W2:Y:S01]  /*1950*/  @!P0 LDG.E.64 R66, desc[UR4][R84.64+0x1b00] ;  /* 0x001b000454428981 */ /* 0x000ea2000c1e1b00 */
[----:B------:R-:W-:Y:S02]  /*1960*/  LOP3.LUT R100, R100, 0xfffffeff, RZ, 0xc0, !PT ;  /* 0xfffffeff64647812 */ /* 0x000fe400078ec0ff */
[----:B------:R-:W-:Y:S02]  /*1970*/  LOP3.LUT R77, R82, 0x380, RZ, 0xfc, !PT ;  /* 0x00000380524d7812 */ /* 0x000fe400078efcff */
[----:B------:R-:W-:Y:S02]  /*1980*/  @P1 LOP3.LUT R100, R100, 0x100, RZ, 0xfc, !PT ;  /* 0x0000010064641812 */ /* 0x000fe400078efcff */
[----:B------:R-:W-:Y:S02]  /*1990*/  ISETP.GE.AND P1, PT, R77, UR10, PT ;  /* 0x0000000a4d007c0c */ /* 0x000fe4000bf26270 */
[----:B------:R-:W-:Y:S02]  /*19a0*/  LOP3.LUT R100, R100, 0xfffffffb, RZ, 0xc0, !PT ;  /* 0xfffffffb64647812 */ /* 0x000fe400078ec0ff */
[----:B------:R-:W-:-:S02]  /*19b0*/  ISETP.LT.OR P2, PT, R70, 0x1, P1 ;  /* 0x000000014600780c */ /* 0x000fc40000f41670 */
[----:B------:R-:W-:Y:S02]  /*19c0*/  @P0 LOP3.LUT R100, R100, 0x4, RZ, 0xfc, !PT ;  /* 0x0000000464640812 */ /* 0x000fe400078efcff */
[----:B---3--:R-:W-:-:S15]  /*19d0*/  ISETP.NE.AND P0, PT, R71, RZ, PT ;  /* 0x000000ff4700720c */ /* 0x008fde0003f05270 */
[----:B------:R-:W-:-:S15]  /*19e0*/  NOP ;  /* 0x0000000000007918 */ /* 0x000fde0000000000 */
[----:B--2---:R-:W1:Y:S02]  /*19f0*/  DADD R68, R66, R72 ;  /* 0x0000000042447229 */ /* 0x004e640000000048 */
[----:B-1----:R-:W-:Y:S02]  /*1a00*/  FSEL R72, R68, R72, !P0 ;  /* 0x0000004844487208 */ /* 0x002fe40004000000 */
[----:B------:R-:W-:Y:S02]  /*1a10*/  FSEL R73, R69, R73, !P0 ;  /* 0x0000004945497208 */ /* 0x000fe40004000000 */
[----:B------:R-:W-:-:S06]  /*1a20*/  CS2R R68, SRZ ;  /* 0x0000000000447805 */ /* 0x000fcc000001ff00 */
[----:B------:R-:W2:Y:S01]  /*1a30*/  @!P2 LDG.E.64 R68, desc[UR4][R84.64+0x1c00] ;  /* 0x001c00045444a981 */ /* 0x000ea2000c1e1b00 */
[----:B------:R-:W-:Y:S02]  /*1a40*/  ISETP.NE.AND P0, PT, R74, RZ, PT ;  /* 0x000000ff4a00720c */ /* 0x000fe40003f05270 */
[----:B------:R-:W-:-:S04]  /*1a50*/  LOP3.LUT R100, R100, 0xfffffffd, RZ, 0xc0, !PT ;  /* 0xfffffffd64647812 */ /* 0x000fc800078ec0ff */
[----:B------:R-:W-:-:S15]  /*1a60*/  @P1 LOP3.LUT R100, R100, 0x2, RZ, 0xfc, !PT ;  /* 0x0000000264641812 */ /* 0x000fde00078efcff */
[----:B------:R-:W-:-:S15]  /*1a70*/  NOP ;  /* 0x0000000000007918 */ /* 0x000fde0000000000 */
[----:B------:R-:W-:-:S15]  /*1a80*/  NOP ;  /* 0x0000000000007918 */ /* 0x000fde0000000000 */
[----:B--2---:R-:W1:Y:S02]  /*1a90*/  DADD R70, R68, R72 ;  /* 0x0000000044467229 */ /* 0x004e640000000048 */
[----:B-1----:R-:W-:Y:S01]  /*1aa0*/  FSEL R74, R70, R72, !P0 ;  /* 0x00000048464a7208 */ /* 0x002fe20004000000 */
[----:B0-----:R-:W-:Y:S01]  /*1ab0*/  IMAD R72, R28, UR6, R139 ;  /* 0x000000061c487c24 */ /* 0x001fe2000f8e028b */
[----:B------:R-:W-:Y:S02]  /*1ac0*/  FSEL R75, R71, R73, !P0 ;  /* 0x00000049474b7208 */ /* 0x000fe40004000000 */
[----:B------:R-:W-:Y:S02]  /*1ad0*/  LOP3.LUT R73, R82, 0x3a0, RZ, 0xfc, !PT ;  /* 0x000003a052497812 */ /* 0x000fe400078efcff */
[----:B------:R-:W-:Y:S02]  /*1ae0*/  IADD3 R72, PT, PT, -R72, UR8, RZ ;  /* 0x0000000848487c10 */ /* 0x000fe4000fffe1ff */
[----:B------:R-:W-:-:S04]  /*1af0*/  ISETP.GE.AND P1, PT, R73, UR10, PT ;  /* 0x0000000a49007c0c */ /* 0x000fc8000bf26270 */
[----:B------:R-:W-:Y:S02]  /*1b00*/  ISETP.LT.OR P3, PT, R72, 0x1, P1 ;  /* 0x000000014800780c */ /* 0x000fe40000f61670 */
[----:B------:R-:W-:-:S11]  /*1b10*/  CS2R R70, SRZ ;  /* 0x0000000000467805 */ /* 0x000fd6000001ff00 */
[----:B------:R-:W2:Y:S01]  /*1b20*/  @!P3 LDG.E.64 R70, desc[UR4][R84.64+0x1d00] ;  /* 0x001d00045446b981 */ /* 0x000ea2000c1e1b00 */
[----:B------:R-:W0:Y:S01]  /*1b30*/  LDCU UR6, c[0x0][0x364] ;  /* 0x00006c80ff0677ac */ /* 0x000e220008000800 */
[----:B------:R-:W-:-:S15]  /*1b40*/  ISETP.NE.AND P0, PT, R78, RZ, PT ;  /* 0x000000ff4e00720c */ /* 0x000fde0003f05270 */
[----:B------:R-:W-:-:S15]  /*1b50*/  NOP ;  /* 0x0000000000007918 */ /* 0x000fde0000000000 */
[----:B------:R-:W-:-:S05]  /*1b60*/  NOP ;  /* 0x0000000000007918 */ /* 0x000fca0000000000 */
        /* <DEDUP_REMOVED lines=19> */
[----:B------:R-:W-:Y:S01]  /*1ca0*/  IADD3 R74, PT, PT, -R74, UR8, RZ ;  /* 0x000000084a4a7c10 */ /* 0x000fe2000fffe1ff */
[----:B------:R-:W2:Y:S01]  /*1cb0*/  LDG.E.U8 R82, desc[UR4][R2.64+0x3e0] ;  /* 0x0003e00402527981 */ /* 0x000ea2000c1e1100 */
[----:B------:R-:W-:-:S04]  /*1cc0*/  ISETP.GE.AND P5, PT, R75, UR10, PT ;  /* 0x0000000a4b007c0c */ /* 0x000fc8000bfa6270 */
[----:B------:R-:W-:Y:S02]  /*1cd0*/  ISETP.LT.OR P5, PT, R74, 0x1, P5 ;  /* 0x000000014a00780c */ /* 0x000fe40002fa1670 */
[----:B------:R-:W-:-:S11]  /*1ce0*/  CS2R R74, SRZ ;  /* 0x00000000004a7805 */ /* 0x000fd6000001ff00 */
[----:B------:R0:W3:Y:S01]  /*1cf0*/  @!P5 LDG.E.64 R74, desc[UR4][R84.64+0x1f00] ;  /* 0x001f0004544ad981 */ /* 0x0000e2000c1e1b00 */
[----:B------:R-:W-:Y:S02]  /*1d00*/  P2R R130, PR, RZ, 0x4 ;  /* 0x00000004ff827803 */ /* 0x000fe40000000000 */
[----:B------:R-:W-:-:S04]  /*1d10*/  LOP3.LUT P2, RZ, R100, 0x800000, RZ, 0xc0, !PT ;  /* 0x0080000064ff7812 */ /* 0x000fc8000784c0ff */
[----:B------:R-:W-:Y:S02]  /*1d20*/  P2R R83, PR, RZ, 0x4 ;  /* 0x00000004ff537803 */ /* 0x000fe40000000000 */
[C---:B------:R-:W-:Y:S02]  /*1d30*/  LOP3.LUT P2, RZ, R100.reuse, 0x20000000, RZ, 0xc0, !PT ;  /* 0x2000000064ff7812 */ /* 0x040fe4000784c0ff */
[----:B------:R-:W-:Y:S02]  /*1d40*/  P2R R120, PR, RZ, 0x20 ;  /* 0x00000020ff787803 */ /* 0x000fe40000000000 */
[----:B------:R-:W-:Y:S02]  /*1d50*/  LOP3.LUT P5, RZ, R100, 0x8000000, RZ, 0xc0, !PT ;  /* 0x0800000064ff7812 */ /* 0x000fe400078ac0ff */
[----:B------:R-:W-:Y:S02]  /*1d60*/  P2R R128, PR, RZ, 0x2 ;  /* 0x00000002ff807803 */ /* 0x000fe40000000000 */
[----:B------:R-:W-:-:S02]  /*1d70*/  P2R R126, PR, RZ, 0x8 ;  /* 0x00000008ff7e7803 */ /* 0x000fc40000000000 */
[C---:B------:R-:W-:Y:S02]  /*1d80*/  LOP3.LUT P1, RZ, R100.reuse, 0x2000000, RZ, 0xc0, !PT ;  /* 0x0200000064ff7812 */ /* 0x040fe4000782c0ff */
[----:B------:R-:W-:Y:S02]  /*1d90*/  LOP3.LUT P3, RZ, R100, 0x4000000, RZ, 0xc0, !PT ;  /* 0x0400000064ff7812 */ /* 0x000fe4000786c0ff */
[----:B0-----:R-:W-:Y:S02]  /*1da0*/  CS2R R84, SRZ ;  /* 0x0000000000547805 */ /* 0x001fe4000001ff00 */
[----:B------:R-:W-:Y:S02]  /*1db0*/  CS2R R86, SRZ ;  /* 0x0000000000567805 */ /* 0x000fe4000001ff00 */
[----:B------:R-:W-:Y:S02]  /*1dc0*/  CS2R R90, SRZ ;  /* 0x00000000005a7805 */ /* 0x000fe4000001ff00 */
[----:B------:R-:W-:-:S02]  /*1dd0*/  P2R R124, PR, RZ, 0x1 ;  /* 0x00000001ff7c7803 */ /* 0x000fc40000000000 */
[----:B------:R-:W-:Y:S02]  /*1de0*/  P2R R122, PR, RZ, 0x10 ;  /* 0x00000010ff7a7803 */ /* 0x000fe40000000000 */
[C---:B------:R-:W-:Y:S02]  /*1df0*/  LOP3.LUT P0, RZ, R100.reuse, 0x400000, RZ, 0xc0, !PT ;  /* 0x0040000064ff7812 */ /* 0x040fe4000780c0ff */
[C---:B------:R-:W-:Y:S01]  /*1e00*/  LOP3.LUT P4, RZ, R100.reuse, 0x1000000, RZ, 0xc0, !PT ;  /* 0x0100000064ff7812 */ /* 0x040fe2000788c0ff */
[----:B------:R0:W5:Y:S01]  /*1e10*/  @!P1 LDG.E.64 R86, desc[UR4][R22.64+0x500] ;  /* 0x0005000416569981 */ /* 0x000162000c1e1b00 */
[----:B------:R-:W-:-:S03]  /*1e20*/  LOP3.LUT P1, RZ, R100, 0x100000, RZ, 0xc0, !PT ;  /* 0x0010000064ff7812 */ /* 0x000fc6000782c0ff */
[----:B------:R0:W5:Y:S01]  /*1e30*/  @!P3 LDG.E.64 R84, desc[UR4][R22.64+0x400] ;  /* 0x000400041654b981 */ /* 0x000162000c1e1b00 */
[C---:B------:R-:W-:Y:S02]  /*1e40*/  LOP3.LUT P3, RZ, R100.reuse, 0x200000, RZ, 0xc0, !PT ;  /* 0x0020000064ff7812 */ /* 0x040fe4000786c0ff */
[----:B------:R-:W-:Y:S02]  /*1e50*/  CS2R R88, SRZ ;  /* 0x0000000000587805 */ /* 0x000fe4000001ff00 */
[----:B------:R-:W-:Y:S02]  /*1e60*/  CS2R R92, SRZ ;  /* 0x00000000005c7805 */ /* 0x000fe4000001ff00 */
[----:B------:R-:W-:Y:S02]  /*1e70*/  CS2R R94, SRZ ;  /* 0x00000000005e7805 */ /* 0x000fe4000001ff00 */
[----:B------:R-:W-:Y:S02]  /*1e80*/  CS2R R96, SRZ ;  /* 0x0000000000607805 */ /* 0x000fe4000001ff00 */
[----:B------:R-:W-:Y:S01]  /*1e90*/  CS2R R98, SRZ ;  /* 0x0000000000627805 */ /* 0x000fe2000001ff00 */
[----:B------:R0:W5:Y:S01]  /*1ea0*/  @!P4 LDG.E.64 R88, desc[UR4][R22.64+0x600] ;  /* 0x000600041658c981 */ /* 0x000162000c1e1b00 */
[----:B------:R-:W-:-:S03]  /*1eb0*/  LOP3.LUT P4, RZ, R100, 0x80, RZ, 0xc0, !PT ;  /* 0x0000008064ff7812 */ /* 0x000fc6000788c0ff */
[----:B------:R0:W5:Y:S01]  /*1ec0*/  @!P0 LDG.E.64 R92, desc[UR4][R22.64+0x800] ;  /* 0x00080004165c8981 */ /* 0x000162000c1e1b00 */
[----:B------:R-:W-:-:S03]  /*1ed0*/  LOP3.LUT P0, RZ, R100, 0x40, RZ, 0xc0, !PT ;  /* 0x0000004064ff7812 */ /* 0x000fc6000780c0ff */
[----:B------:R0:W5:Y:S01]  /*1ee0*/  @!P3 LDG.E.64 R94, desc[UR4][R22.64+0x900] ;  /* 0x00090004165eb981 */ /* 0x000162000c1e1b00 */
[----:B------:R-:W-:-:S03]  /*1ef0*/  LOP3.LUT P3, RZ, R100, 0x20, RZ, 0xc0, !PT ;  /* 0x0000002064ff7812 */ /* 0x000fc6000786c0ff */
[----:B------:R0:W5:Y:S01]  /*1f00*/  @!P1 LDG.E.64 R96, desc[UR4][R22.64+0xa00] ;  /* 0x000a000416609981 */ /* 0x000162000c1e1b00 */
[----:B------:R-:W-:Y:S02]  /*1f10*/  LOP3.LUT P1, RZ, R100, 0x10, RZ, 0xc0, !PT ;  /* 0x0000001064ff7812 */ /* 0x000fe4000782c0ff */
[----:B--2---:R-:W-:Y:S01]  /*1f20*/  ISETP.NE.AND P6, PT, R82, RZ, PT ;  /* 0x000000ff5200720c */ /* 0x004fe20003fc5270 */
[----:B---3--:R-:W1:Y:S03]  /*1f30*/  DADD R78, R74, R80 ;  /* 0x000000004a4e7229 */ /* 0x008e660000000050 */
[----:B-1----:R-:W-:Y:S02]  /*1f40*/  FSEL R140, R78, R80, !P6 ;  /* 0x000000504e8c7208 */ /* 0x002fe40007000000 */
[----:B------:R-:W-:Y:S02]  /*1f50*/  FSEL R141, R79, R81, !P6 ;  /* 0x000000514f8d7208 */ /* 0x000fe40007000000 */
[----:B------:R-:W-:-:S06]  /*1f60*/  CS2R R78, SRZ ;  /* 0x00000000004e7805 */ /* 0x000fcc000001ff00 */
[----:B------:R0:W5:Y:S01]  /*1f70*/  @!P2 LDG.E.64 R78, desc[UR4][R22.64+0x100] ;  /* 0x00010004164ea981 */ /* 0x000162000c1e1b00 */
[----:B------:R-:W-:Y:S02]  /*1f80*/  ISETP.NE.AND P2, PT, R83, RZ, PT ;  /* 0x000000ff5300720c */ /* 0x000fe40003f45270 */
[----:B------:R-:W-:-:S06]  /*1f90*/  CS2R R82, SRZ ;  /* 0x0000000000527805 */ /* 0x000fcc000001ff00 */
[----:B------:R0:W5:Y:S01]  /*1fa0*/  @!P5 LDG.E.64 R82, desc[UR4][R22.64+0x300] ;  /* 0x000300041652d981 */ /* 0x000162000c1e1b00 */
[----:B------:R-:W-:-:S04]  /*1fb0*/  LOP3.LUT P5, RZ, R100, 0x200, RZ, 0xc0, !PT ;  /* 0x0000020064ff7812 */ /* 0x000fc800078ac0ff */
[----:B------:R-:W-:Y:S01]  /*1fc0*/  P2R R118, PR, RZ, 0x20 ;  /* 0x00000020ff767803 */ /* 0x000fe20000000000 */
[----:B------:R0:W5:Y:S01]  /*1fd0*/  @!P2 LDG.E.64 R90, desc[UR4][R22.64+0x700] ;  /* 0x00070004165aa981 */ /* 0x000162000c1e1b00 */
[----:B------:R-:W-:-:S04]  /*1fe0*/  LOP3.LUT P5, RZ, R100, 0x400, RZ, 0xc0, !PT ;  /* 0x0000040064ff7812 */ /* 0x000fc800078ac0ff */
[----:B------:R-:W-:Y:S02]  /*1ff0*/  P2R R116, PR, RZ, 0x20 ;  /* 0x00000020ff747803 */ /* 0x000fe40000000000 */
        /* <DEDUP_REMOVED lines=10> */
[C---:B------:R-:W-:Y:S02]  /*20a0*/  LOP3.LUT P5, RZ, R100.reuse, 0x10000, RZ, 0xc0, !PT ;  /* 0x0001000064ff7812 */ /* 0x040fe400078ac0ff */
[C---:B------:R-:W-:Y:S02]  /*20b0*/  LOP3.LUT P6, RZ, R100.reuse, 0x10000000, RZ, 0xc0, !PT ;  /* 0x1000000064ff7812 */ /* 0x040fe400078cc0ff */
[C---:B------:R-:W-:Y:S02]  /*20c0*/  LOP3.LUT P2, RZ, R100.reuse, 0x80000, RZ, 0xc0, !PT ;  /* 0x0008000064ff7812 */ /* 0x040fe4000784c0ff */
[----:B------:R-:W-:Y:S02]  /*20d0*/  P2R R104, PR, RZ, 0x20 ;  /* 0x00000020ff687803 */ /* 0x000fe40000000000 */
[----:B------:R-:W-:-:S02]  /*20e0*/  LOP3.LUT P5, RZ, R100, 0x20000, RZ, 0xc0, !PT ;  /* 0x0002000064ff7812 */ /* 0x000fc400078ac0ff */
[----:B------:R-:W-:Y:S02]  /*20f0*/  CS2R R80, SRZ ;  /* 0x0000000000507805 */ /* 0x000fe4000001ff00 */
[----:B------:R-:W-:Y:S02]  /*2100*/  P2R R102, PR, RZ, 0x20 ;  /* 0x00000020ff667803 */ /* 0x000fe40000000000 */
[C---:B------:R-:W-:Y:S02]  /*2110*/  LOP3.LUT P5, RZ, R100.reuse, 0x40000, RZ, 0xc0, !PT ;  /* 0x0004000064ff7812 */ /* 0x040fe400078ac0ff */
[----:B------:R0:W5:Y:S01]  /*2120*/  @!P6 LDG.E.64 R80, desc[UR4][R22.64+0x200] ;  /* 0x000200041650e981 */ /* 0x000162000c1e1b00 */
[----:B------:R-:W-:-:S03]  /*2130*/  LOP3.LUT P6, RZ, R100, 0x4, RZ, 0xc0, !PT ;  /* 0x0000000464ff7812 */ /* 0x000fc600078cc0ff */
[----:B------:R0:W5:Y:S01]  /*2140*/  @!P2 LDG.E.64 R98, desc[UR4][R22.64+0xb00] ;  /* 0x000b00041662a981 */ /* 0x000162000c1e1b00 */
[----:B------:R-:W-:Y:S02]  /*2150*/  LOP3.LUT P2, RZ, R100, 0x8, RZ, 0xc0, !PT ;  /* 0x0000000864ff7812 */ /* 0x000fe4000784c0ff */
[----:B------:R-:W-:-:S06]  /*2160*/  CS2R R100, SRZ ;  /* 0x0000000000647805 */ /* 0x000fcc000001ff00 */
[----:B------:R0:W5:Y:S01]  /*2170*/  @!P5 LDG.E.64 R100, desc[UR4][R22.64+0xc00] ;  /* 0x000c00041664d981 */ /* 0x000162000c1e1b00 */
[----:B------:R-:W-:Y:S02]  /*2180*/  ISETP.NE.AND P5, PT, R102, RZ, PT ;  /* 0x000000ff6600720c */ /* 0x000fe40003fa5270 */
[----:B------:R-:W-:-:S11]  /*2190*/  CS2R R102, SRZ ;  /* 0x0000000000667805 */ /* 0x000fd6000001ff00 */
        /* <DEDUP_REMOVED lines=26> */
[----:B------:R-:W-:-:S06]  /*2340*/  CS2R R120, SRZ ;  /* 0x0000000000787805 */ /* 0x000fcc000001ff00 */
[----:B------:R0:W5:Y:S01]  /*2350*/  @!P4 LDG.E.64 R120, desc[UR4][R22.64+0x1600] ;  /* 0x001600041678c981 */ /* 0x000162000c1e1b00 */
[----:B------:R-:W-:Y:S02]  /*2360*/  ISETP.NE.AND P4, PT, R122, RZ, PT ;  /* 0x000000ff7a00720c */ /* 0x000fe40003f85270 */
[----:B------:R-:W-:-:S06]  /*2370*/  CS2R R122, SRZ ;  /* 0x00000000007a7805 */ /* 0x000fcc000001ff00 */
[----:B------:R0:W5:Y:S01]  /*2380*/  @!P0 LDG.E.64 R122, desc[UR4][R22.64+0x1700] ;  /* 0x00170004167a8981 */ /* 0x000162000c1e1b00 */
[----:B------:R-:W-:Y:S02]  /*2390*/  ISETP.NE.AND P0, PT, R124, RZ, PT ;  /* 0x000000ff7c00720c */ /* 0x000fe40003f05270 */
[----:B------:R-:W-:Y:S01]  /*23a0*/  CS2R R124, SRZ ;  /* 0x00000000007c7805 */ /* 0x000fe2000001ff00 */
[----:B------:R-:W1:Y:S05]  /*23b0*/  LDCU UR6, c[0x0][0x364] ;  /* 0x00006c80ff0677ac */ /* 0x000e6a0008000800 */
[----:B------:R0:W5:Y:S01]  /*23c0*/  @!P3 LDG.E.64 R124, desc[UR4][R22.64+0x1800] ;  /* 0x00180004167cb981 */ /* 0x000162000c1e1b00 */
[----:B------:R-:W-:-:S02]  /*23d0*/  ISETP.NE.AND P3, PT, R126, RZ, PT ;  /* 0x000000ff7e00720c */ /* 0x000fc40003f65270 */
[----:B------:R-:W-:-:S06]  /*23e0*/  CS2R R126, SRZ ;  /* 0x00000000007e7805 */ /* 0x000fcc000001ff00 */
[----:B------:R0:W5:Y:S01]  /*23f0*/  @!P1 LDG.E.64 R126, desc[UR4][R22.64+0x1900] ;  /* 0x00190004167e9981 */ /* 0x000162000c1e1b00 */
[----:B------:R-:W-:Y:S02]  /*2400*/  ISETP.NE.AND P1, PT, R128, RZ, PT ;  /* 0x000000ff8000720c */ /* 0x000fe40003f25270 */
[----:B------:R-:W-:Y:S02]  /*2410*/  CS2R R128, SRZ ;  /* 0x0000000000807805 */ /* 0x000fe4000001ff00 */
[----:B------:R-:W-:Y:S01]  /*2420*/  CS2R R136, SRZ ;  /* 0x0000000000887805 */ /* 0x000fe2000001ff00 */
[----:B-1----:R-:W-:Y:S01]  /*2430*/  IMAD R28, R28, UR6, R139 ;  /* 0x000000061c1c7c24 */ /* 0x002fe2000f8e028b */
[----:B------:R-:W-:Y:S02]  /*2440*/  CS2R R138, SRZ ;  /* 0x00000000008a7805 */ /* 0x000fe4000001ff00 */
[----:B------:R0:W5:Y:S01]  /*2450*/  @!P2 LDG.E.64 R128, desc[UR4][R22.64+0x1a00] ;  /* 0x001a00041680a981 */ /* 0x000162000c1e1b00 */
[----:B------:R-:W-:-:S02]  /*2460*/  ISETP.NE.AND P2, PT, R130, RZ, PT ;  /* 0x000000ff8200720c */ /* 0x000fc40003f45270 */
[----:B------:R-:W-:Y:S01]  /*2470*/  CS2R R130, SRZ ;  /* 0x0000000000827805 */ /* 0x000fe2000001ff00 */
[----:B------:R0:W5:Y:S05]  /*2480*/  @!P4 LDG.E.64 R136, desc[UR4][R22.64+0x1e00] ;  /* 0x001e00041688c981 */ /* 0x00016a000c1e1b00 */
[----:B------:R0:W5:Y:S04]  /*2490*/  @!P6 LDG.E.64 R130, desc[UR4][R22.64+0x1b00] ;  /* 0x001b00041682e981 */ /* 0x000168000c1e1b00 */
[----:B------:R0:W5:Y:S04]  /*24a0*/  @!P5 LDG.E.64 R138, desc[UR4][R22.64+0x1f00] ;  /* 0x001f0004168ad981 */ /* 0x000168000c1e1b00 */
[----:B------:R-:W-:Y:S04]  /*24b0*/  SHFL.BFLY PT, R143, R141, 0x10, 0x1f ;  /* 0x0e001f008d8f7f89 */ /* 0x000fe800000e0000 */
[----:B------:R-:W1:Y:S02]  /*24c0*/  SHFL.BFLY PT, R142, R140, 0x10, 0x1f ;  /* 0x0e001f008c8e7f89 */ /* 0x000e6400000e0000 */
[----:B-1----:R-:W1:Y:S02]  /*24d0*/  DADD R142, R142, R140 ;  /* 0x000000008e8e7229 */ /* 0x002e64000000008c */
[----:B-1----:R-:W-:Y:S04]  /*24e0*/  SHFL.BFLY PT, R145, R143, 0x8, 0x1f ;  /* 0x0d001f008f917f89 */ /* 0x002fe800000e0000 */
[----:B------:R-:W1:Y:S01]  /*24f0*/  SHFL.BFLY PT, R144, R142, 0x8, 0x1f ;  /* 0x0d001f008e907f89 */ /* 0x000e6200000e0000 */
[----:B------:R-:W-:-:S02]  /*2500*/  CS2R R132, SRZ ;  /* 0x0000000000847805 */ /* 0x000fc4000001ff00 */
[----:B------:R-:W-:-:S04]  /*2510*/  IADD3 R28, PT, PT, -R28, UR8, RZ ;  /* 0x000000081c1c7c10 */ /* 0x000fc8000fffe1ff */
[----:B------:R0:W5:Y:S01]  /*2520*/  @!P2 LDG.E.64 R132, desc[UR4][R22.64+0x1c00] ;  /* 0x001c00041684a981 */ /* 0x000162000c1e1b00 */
[----:B------:R-:W-:Y:S02]  /*2530*/  ISETP.NE.AND P2, PT, R134, RZ, PT ;  /* 0x000000ff8600720c */ /* 0x000fe40003f45270 */
[----:B------:R-:W-:-:S06]  /*2540*/  CS2R R134, SRZ ;  /* 0x0000000000867805 */ /* 0x000fcc000001ff00 */
[----:B------:R0:W5:Y:S01]  /*2550*/  @!P3 LDG.E.64 R134, desc[UR4][R22.64+0x1d00] ;  /* 0x001d00041686b981 */ /* 0x000162000c1e1b00 */
[----:B------:R-:W-:-:S15]  /*2560*/  ISETP.GE.AND P3, PT, R28, 0x1, PT ;  /* 0x000000011c00780c */ /* 0x000fde0003f66270 */
[----:B------:R-:W-:-:S15]  /*2570*/  NOP ;  /* 0x0000000000007918 */ /* 0x000fde0000000000 */
[----:B------:R-:W-:-:S11]  /*2580*/  NOP ;  /* 0x0000000000007918 */ /* 0x000fd60000000000 */
[----:B-1----:R-:W1:Y:S02]  /*2590*/  DADD R144, R142, R144 ;  /* 0x000000008e907229 */ /* 0x002e640000000090 */
[----:B-1----:R-:W-:Y:S01]  /*25a0*/  SHFL.BFLY PT, R147, R145, 0x4, 0x1f ;  /* 0x0c801f0091937f89 */ /* 0x002fe200000e0000 */
[----:B------:R-:W1:Y:S03]  /*25b0*/  LDC.64 R142, c[0x0][0x380] ;  /* 0x0000e000ff8e7b82 */ /* 0x000e660000000a00 */
[----:B------:R-:W2:-:S15]  /*25c0*/  SHFL.BFLY PT, R146, R144, 0x4, 0x1f ;  /* 0x0c801f0090927f89 */ /* 0x000e9e00000e0000 */
[----:B------:R-:W-:-:S15]  /*25d0*/  NOP ;  /* 0x0000000000007918 */ /* 0x000fde0000000000 */
[----:B------:R-:W-:-:S15]  /*25e0*/  NOP ;  /* 0x0000000000007918 */ /* 0x000fde0000000000 */
[----:B------:R-:W-:-:S13]  /*25f0*/  NOP ;  /* 0x0000000000007918 */ /* 0x000fda0000000000 */
[----:B--2---:R-:W2:Y:S02]  /*2600*/  DADD R146, R144, R146 ;  /* 0x0000000090927229 */ /* 0x004ea40000000092 */
[----:B--2---:R-:W-:Y:S04]  /*2610*/  SHFL.BFLY PT, R149, R147, 0x2, 0x1f ;  /* 0x0c401f0093957f89 */ /* 0x004fe800000e0000 */
[----:B------:R-:W2:-:S15]  /*2620*/  SHFL.BFLY PT, R148, R146, 0x2, 0x1f ;  /* 0x0c401f0092947f89 */ /* 0x000e9e00000e0000 */
[----:B------:R-:W-:-:S15]  /*2630*/  NOP ;  /* 0x0000000000007918 */ /* 0x000fde0000000000 */
[----:B------:R-:W-:-:S15]  /*2640*/  NOP ;  /* 0x0000000000007918 */ /* 0x000fde0000000000 */
[----:B------:R-:W-:-:S13]  /*2650*/  NOP ;  /* 0x0000000000007918 */ /* 0x000fda0000000000 */
[----:B--2---:R-:W2:Y:S02]  /*2660*/  DADD R148, R146, R148 ;  /* 0x0000000092947229 */ /* 0x004ea40000000094 */
[----:B--2---:R0:W2:Y:S04]  /*2670*/  SHFL.BFLY PT, R141, R149, 0x1, 0x1f ;  /* 0x0c201f00958d7f89 */ /* 0x0040a800000e0000 */
[----:B------:R0:W3:Y:S01]  /*2680*/  SHFL.BFLY PT, R140, R148, 0x1, 0x1f ;  /* 0x0c201f00948c7f89 */ /* 0x0000e200000e0000 */
[----:B-1----:R-:W-:Y:S05]  /*2690*/  @!P3 EXIT ;  /* 0x000000000000b94d */ /* 0x002fea0003800000 */
[----:B------:R-:W-:Y:S01]  /*26a0*/  ISETP.GE.AND P6, PT, R16, UR10, PT ;  /* 0x0000000a10007c0c */ /* 0x000fe2000bfc6270 */
[----:B------:R-:W-:Y:S01]  /*26b0*/  BSSY.RECONVERGENT B0, `(.L_x_441) ;  /* 0x000000c000007945 */ /* 0x000fe20003800200 */
[----:B------:R-:W-:Y:S01]  /*26c0*/  LOP3.LUT R28, R0, 0x1f, RZ, 0xc0, !PT ;  /* 0x0000001f001c7812 */ /* 0x000fe200078ec0ff */
[----:B0-23--:R0:W1:Y:S01]  /*26d0*/  DADD R22, R148, R140 ;  /* 0x0000000094167229 */ /* 0x00d062000000008c */
[----:B------:R-:W-:Y:S01]  /*26e0*/  ISETP.GE.AND P3, PT, R29, UR10, PT ;  /* 0x0000000a1d007c0c */ /* 0x000fe2000bf66270 */
[----:B0-----:R-:W-:Y:S01]  /*26f0*/  IMAD.WIDE R140, R17, 0x8, R142 ;  /* 0x00000008118c7825 */ /* 0x001fe200078e028e */
[C---:B------:R-:W-:Y:S02]  /*2700*/  LOP3.LUT R144, R28.reuse, 0x20, RZ, 0xfc, !PT ;  /* 0x000000201c907812 */ /* 0x040fe400078efcff */
[----:B------:R-:W-:Y:S02]  /*2710*/  LOP3.LUT R16, R28, 0x40, RZ, 0xfc, !PT ;  /* 0x000000401c107812 */ /* 0x000fe400078efcff */
[----:B------:R-:W-:-:S03]  /*2720*/  ISETP.GE.AND P4, PT, R144, UR10, PT ;  /* 0x0000000a90007c0c */ /* 0x000fc6000bf86270 */
[----:B-1----:R-:W-:Y:S10]  /*2730*/  @P6 BRA `(.L_x_442) ;  /* 0x00000000000c6947 */ /* 0x002ff40003800000 */
[----:B-----5:R-:W0:Y:S01]  /*2740*/  @!P2 DFMA R14, -R22, R14, R4 ;  /* 0x0000000e160ea22b */ /* 0x020e220000000104 */
[----:B------:R1:W-:Y:S04]  /*2750*/  @P2 STG.E.64 desc[UR4][R140.64], RZ ;  /* 0x000000ff8c002986 */ /* 0x0003e8000c101b04 */
[----:B0-----:R1:W-:Y:S02]  /*2760*/  @!P2 STG.E.64 desc[UR4][R140.64], R14 ;  /* 0x0000000e8c00a986 */ /* 0x0013e4000c101b04 */
.L_x_442:
[----:B------:R-:W-:Y:S05]  /*2770*/  BSYNC.RECONVERGENT B0 ;  /* 0x0000000000007941 */ /* 0x000fea0003800200 */
.L_x_441:
[----:B------:R-:W-:Y:S01]  /*2780*/  BSSY.RECONVERGENT B0, `(.L_x_443) ;  /* 0x0000009000007945 */ /* 0x000fe20003800200 */
[----:B------:R-:W-:Y:S02]  /*2790*/  ISETP.GE.AND P2, PT, R16, UR10, PT ;  /* 0x0000000a10007c0c */ /* 0x000fe4000bf46270 */
[----:B------:R-:W-:Y:S01]  /*27a0*/  LOP3.LUT R5, R28, 0x60, RZ, 0xfc, !PT ;  /* 0x000000601c057812 */ /* 0x000fe200078efcff */
[----:B------:R-:W-:Y:S10]  /*27b0*/  @P4 BRA `(.L_x_444) ;  /* 0x0000000000144947 */ /* 0x000ff40003800000 */
[----:B------:R-:W2:Y:S02]  /*27c0*/  LDG.E.U8 R4, desc[UR4][R2.64+0x20] ;  /* 0x0000200402047981 */ /* 0x000ea4000c1e1100 */
[----:B--2---:R-:W-:-:S13]  /*27d0*/  ISETP.NE.AND P4, PT, R4, RZ, PT ;  /* 0x000000ff0400720c */ /* 0x004fda0003f85270 */
[----:B-----5:R-:W0:Y:S01]  /*27e0*/  @!P4 DFMA R78, -R22, R78, R6 ;  /* 0x0000004e164ec22b */ /* 0x020e220000000106 */
[----:B------:R2:W-:Y:S04]  /*27f0*/  @P4 STG.E.64 desc[UR4][R140.64+0x100], RZ ;  /* 0x000100ff8c004986 */ /* 0x0005e8000c101b04 */
[----:B0-----:R2:W-:Y:S02]  /*2800*/  @!P4 STG.E.64 desc[UR4][R140.64+0x100], R78 ;  /* 0x0001004e8c00c986 */ /* 0x0015e4000c101b04 */
.L_x_444:
[----:B------:R-:W-:Y:S05]  /*2810*/  BSYNC.RECONVERGENT B0 ;  /* 0x0000000000007941 */ /* 0x000fea0003800200 */
.L_x_443:
[----:B------:R-:W-:Y:S01]  /*2820*/  BSSY.RECONVERGENT B0, `(.L_x_445) ;  /* 0x0000009000007945 */ /* 0x000fe20003800200 */
[----:B------:R-:W-:Y:S02]  /*2830*/  ISETP.GE.AND P4, PT, R5, UR10, PT ;  /* 0x0000000a05007c0c */ /* 0x000fe4000bf86270 */
[----:B------:R-:W-:Y:S01]  /*2840*/  LOP3.LUT R5, R28, 0x80, RZ, 0xfc, !PT ;  /* 0x000000801c057812 */ /* 0x000fe200078efcff */
[----:B------:R-:W-:Y:S10]  /*2850*/  @P2 BRA `(.L_x_446) ;  /* 0x0000000000142947 */ /* 0x000ff40003800000 */
[----:B------:R-:W3:Y:S02]  /*2860*/  LDG.E.U8 R4, desc[UR4][R2.64+0x40] ;  /* 0x0000400402047981 */ /* 0x000ee4000c1e1100 */
[----:B---3--:R-:W-:-:S13]  /*2870*/  ISETP.NE.AND P2, PT, R4, RZ, PT ;  /* 0x000000ff0400720c */ /* 0x008fda0003f45270 */
[----:B-----5:R-:W0:Y:S01]  /*2880*/  @!P2 DFMA R80, -R22, R80, R8 ;  /* 0x000000501650a22b */ /* 0x020e220000000108 */
[----:B------:R3:W-:Y:S04]  /*2890*/  @P2 STG.E.64 desc[UR4][R140.64+0x200], RZ ;  /* 0x000200ff8c002986 */ /* 0x0007e8000c101b04 */
[----:B0-----:R3:W-:Y:S02]  /*28a0*/  @!P2 STG.E.64 desc[UR4][R140.64+0x200], R80 ;  /* 0x000200508c00a986 */ /* 0x0017e4000c101b04 */
.L_x_446:
[----:B------:R-:W-:Y:S05]  /*28b0*/  BSYNC.RECONVERGENT B0 ;  /* 0x0000000000007941 */ /* 0x000fea0003800200 */
.L_x_445:
[----:B------:R-:W-:Y:S01]  /*28c0*/  BSSY.RECONVERGENT B0, `(.L_x_447) ;  /* 0x0000009000007945 */ /* 0x000fe20003800200 */
[----:B------:R-:W-:Y:S02]  /*28d0*/  ISETP.GE.AND P2, PT, R5, UR10, PT ;  /* 0x0000000a05007c0c */ /* 0x000fe4000bf46270 */
[----:B------:R-:W-:Y:S01]  /*28e0*/  LOP3.LUT R5, R28, 0xa0, RZ, 0xfc, !PT ;  /* 0x000000a01c057812 */ /* 0x000fe200078efcff */
[----:B------:R-:W-:Y:S10]  /*28f0*/  @P4 BRA `(.L_x_448) ;  /* 0x0000000000144947 */ /* 0x000ff40003800000 */
[----:B------:R-:W4:Y:S02]  /*2900*/  LDG.E.U8 R4, desc[UR4][R2.64+0x60] ;  /* 0x0000600402047981 */ /* 0x000f24000c1e1100 */
[----:B----4-:R-:W-:-:S13]  /*2910*/  ISETP.NE.AND P4, PT, R4, RZ, PT ;  /* 0x000000ff0400720c */ /* 0x010fda0003f85270 */
[----:B-----5:R-:W0:Y:S01]  /*2920*/  @!P4 DFMA R82, -R22, R82, R10 ;  /* 0x000000521652c22b */ /* 0x020e22000000010a */
[----:B------:R4:W-:Y:S04]  /*2930*/  @P4 STG.E.64 desc[UR4][R140.64+0x300], RZ ;  /* 0x000300ff8c004986 */ /* 0x0009e8000c101b04 */
[----:B0-----:R4:W-:Y:S02]  /*2940*/  @!P4 STG.E.64 desc[UR4][R140.64+0x300], R82 ;  /* 0x000300528c00c986 */ /* 0x0019e4000c101b04 */
.L_x_448:
[----:B------:R-:W-:Y:S05]  /*2950*/  BSYNC.RECONVERGENT B0 ;  /* 0x0000000000007941 */ /* 0x000fea0003800200 */
.L_x_447:
        /* <DEDUP_REMOVED lines=9> */
.L_x_450:
[----:B------:R-:W-:Y:S05]  /*29f0*/  BSYNC.RECONVERGENT B0 ;  /* 0x0000000000007941 */ /* 0x000fea0003800200 */
.L_x_449:
        /* <DEDUP_REMOVED lines=9> */
.L_x_452:
[----:B------:R-:W-:Y:S05]  /*2a90*/  BSYNC.RECONVERGENT B0 ;  /* 0x0000000000007941 */ /* 0x000fea0003800200 */
.L_x_451:
        /* <DEDUP_REMOVED lines=9> */
.L_x_454:
[----:B------:R-:W-:Y:S05]  /*2b30*/  BSYNC.RECONVERGENT B0 ;  /* 0x0000000000007941 */ /* 0x000fea0003800200 */
.L_x_453:
        /* <DEDUP_REMOVED lines=9> */
.L_x_456:
[----:B------:R-:W-:Y:S05]  /*2bd0*/  BSYNC.RECONVERGENT B0 ;  /* 0x0000000000007941 */ /* 0x000fea0003800200 */
.L_x_455:
        /* <DEDUP_REMOVED lines=9> */
.L_x_458:
[----:B------:R-:W-:Y:S05]  /*2c70*/  BSYNC.RECONVERGENT B0 ;  /* 0x0000000000007941 */ /* 0x000fea0003800200 */
.L_x_457:
        /* <DEDUP_REMOVED lines=9> */
.L_x_460:
[----:B------:R-:W-:Y:S05]  /*2d10*/  BSYNC.RECONVERGENT B0 ;  /* 0x0000000000007941 */ /* 0x000fea0003800200 */
.L_x_459:
        /* <DEDUP_REMOVED lines=9> */
.L_x_462:
[----:B------:R-:W-:Y:S05]  /*2db0*/  BSYNC.RECONVERGENT B0 ;  /* 0x0000000000007941 */ /* 0x000fea0003800200 */
.L_x_461:
        /* <DEDUP_REMOVED lines=9> */
.L_x_464:
[----:B------:R-:W-:Y:S05]  /*2e50*/  BSYNC.RECONVERGENT B0 ;  /* 0x0000000000007941 */ /* 0x000fea0003800200 */
.L_x_463:
        /* <DEDUP_REMOVED lines=9> */
.L_x_466:
[----:B------:R-:W-:Y:S05]  /*2ef0*/  BSYNC.RECONVERGENT B0 ;  /* 0x0000000000007941 */ /* 0x000fea0003800200 */
.L_x_465:
        /* <DEDUP_REMOVED lines=9> */
.L_x_468:
[----:B------:R-:W-:Y:S05]  /*2f90*/  BSYNC.RECONVERGENT B0 ;  /* 0x0000000000007941 */ /* 0x000fea0003800200 */
.L_x_467:
        /* <DEDUP_REMOVED lines=9> */
.L_x_470:
[----:B------:R-:W-:Y:S05]  /*3030*/  BSYNC.RECONVERGENT B0 ;  /* 0x0000000000007941 */ /* 0x000fea0003800200 */
.L_x_469:
        /* <DEDUP_REMOVED lines=9> */
.L_x_472:
[----:B------:R-:W-:Y:S05]  /*30d0*/  BSYNC.RECONVERGENT B0 ;  /* 0x0000000000007941 */ /* 0x000fea0003800200 */
.L_x_471:
        /* <DEDUP_REMOVED lines=9> */
.L_x_474:
[----:B------:R-:W-:Y:S05]  /*3170*/  BSYNC.RECONVERGENT B0 ;  /* 0x0000000000007941 */ /* 0x000fea0003800200 */
.L_x_473:
        /* <DEDUP_REMOVED lines=9> */
.L_x_476:
[----:B------:R-:W-:Y:S05]  /*3210*/  BSYNC.RECONVERGENT B0 ;  /* 0x0000000000007941 */ /* 0x000fea0003800200 */
.L_x_475:
        /* <DEDUP_REMOVED lines=9> */
.L_x_478:
[----:B------:R-:W-:Y:S05]  /*32b0*/  BSYNC.RECONVERGENT B0 ;  /* 0x0000000000007941 */ /* 0x000fea0003800200 */
.L_x_477:
        /* <DEDUP_REMOVED lines=9> */
.L_x_480:
[----:B------:R-:W-:Y:S05]  /*3350*/  BSYNC.RECONVERGENT B0 ;  /* 0x0000000000007941 */ /* 0x000fea0003800200 */
.L_x_479:
        /* <DEDUP_REMOVED lines=9> */
.L_x_482:
[----:B------:R-:W-:Y:S05]  /*33f0*/  BSYNC.RECONVERGENT B0 ;  /* 0x0000000000007941 */ /* 0x000fea0003800200 */
.L_x_481:
        /* <DEDUP_REMOVED lines=9> */
.L_x_484:
[----:B------:R-:W-:Y:S05]  /*3490*/  BSYNC.RECONVERGENT B0 ;  /* 0x0000000000007941 */ /* 0x000fea0003800200 */
.L_x_483:
        /* <DEDUP_REMOVED lines=9> */
.L_x_486:
[----:B------:R-:W-:Y:S05]  /*3530*/  BSYNC.RECONVERGENT B0 ;  /* 0x0000000000007941 */ /* 0x000fea0003800200 */
.L_x_485:
        /* <DEDUP_REMOVED lines=9> */
.L_x_488:
[----:B------:R-:W-:Y:S05]  /*35d0*/  BSYNC.RECONVERGENT B0 ;  /* 0x0000000000007941 */ /* 0x000fea0003800200 */
.L_x_487:
        /* <DEDUP_REMOVED lines=9> */
.L_x_490:
[----:B------:R-:W-:Y:S05]  /*3670*/  BSYNC.RECONVERGENT B0 ;  /* 0x0000000000007941 */ /* 0x000fea0003800200 */
.L_x_489:
[----:B------:R-:W-:Y:S01]  /*3680*/  BSSY.RECONVERGENT B0, `(.L_x_491) ;  /* 0x0000008000007945 */ /* 0x000fe20003800200 */
[----:B------:R-:W-:-:S03]  /*3690*/  ISETP.GE.AND P2, PT, R0, UR10, PT ;  /* 0x0000000a00007c0c */ /* 0x000fc6000bf46270 */
[----:B------:R-:W-:Y:S10]  /*36a0*/  @P4 BRA `(.L_x_492) ;  /* 0x0000000000144947 */ /* 0x000ff40003800000 */
[----:B------:R-:W2:Y:S02]  /*36b0*/  LDG.E.U8 R0, desc[UR4][R2.64+0x320] ;  /* 0x0003200402007981 */ /* 0x000ea4000c1e1100 */
[----:B--2---:R-:W-:-:S13]  /*36c0*/  ISETP.NE.AND P4, PT, R0, RZ, PT ;  /* 0x000000ff0000720c */ /* 0x004fda0003f85270 */
[----:B-----5:R-:W0:Y:S01]  /*36d0*/  @!P4 DFMA R126, -R22, R126, R62 ;  /* 0x0000007e167ec22b */ /* 0x020e22000000013e */
[----:B------:R2:W-:Y:S04]  /*36e0*/  @P4 STG.E.64 desc[UR4][R140.64+0x1900], RZ ;  /* 0x001900ff8c004986 */ /* 0x0005e8000c101b04 */
[----:B0-----:R2:W-:Y:S02]  /*36f0*/  @!P4 STG.E.64 desc[UR4][R140.64+0x1900], R126 ;  /* 0x0019007e8c00c986 */ /* 0x0015e4000c101b04 */
.L_x_492:
[----:B------:R-:W-:Y:S05]  /*3700*/  BSYNC.RECONVERGENT B0 ;  /* 0x0000000000007941 */ /* 0x000fea0003800200 */
.L_x_491:
[----:B------:R-:W-:Y:S04]  /*3710*/  BSSY.RECONVERGENT B0, `(.L_x_493) ;  /* 0x0000007000007945 */ /* 0x000fe80003800200 */
[----:B------:R-:W-:Y:S05]  /*3720*/  @P3 BRA `(.L_x_494) ;  /* 0x0000000000143947 */ /* 0x000fea0003800000 */
[----:B------:R-:W2:Y:S02]  /*3730*/  LDG.E.U8 R0, desc[UR4][R2.64+0x340] ;  /* 0x0003400402007981 */ /* 0x000ea4000c1e1100 */
[----:B--2---:R-:W-:-:S13]  /*3740*/  ISETP.NE.AND P3, PT, R0, RZ, PT ;  /* 0x000000ff0000720c */ /* 0x004fda0003f65270 */
[----:B-----5:R-:W0:Y:S01]  /*3750*/  @!P3 DFMA R128, -R22, R128, R64 ;  /* 0x000000801680b22b */ /* 0x020e220000000140 */
[----:B------:R2:W-:Y:S04]  /*3760*/  @P3 STG.E.64 desc[UR4][R140.64+0x1a00], RZ ;  /* 0x001a00ff8c003986 */ /* 0x0005e8000c101b04 */
[----:B0-----:R2:W-:Y:S02]  /*3770*/  @!P3 STG.E.64 desc[UR4][R140.64+0x1a00], R128 ;  /* 0x001a00808c00b986 */ /* 0x0015e4000c101b04 */
.L_x_494:
[----:B------:R-:W-:Y:S05]  /*3780*/  BSYNC.RECONVERGENT B0 ;  /* 0x0000000000007941 */ /* 0x000fea0003800200 */
.L_x_493:
[----:B------:R-:W-:Y:S01]  /*3790*/  ISETP.GE.AND P3, PT, R76, UR10, PT ;  /* 0x0000000a4c007c0c */ /* 0x000fe2000bf66270 */
[----:B------:R-:W-:-:S12]  /*37a0*/  BSSY.RECONVERGENT B0, `(.L_x_495) ;  /* 0x0000007000007945 */ /* 0x000fd80003800200 */
[----:B------:R-:W-:Y:S05]  /*37b0*/  @P3 BRA `(.L_x_496) ;  /* 0x0000000000143947 */ /* 0x000fea0003800000 */
[----:B------:R-:W2:Y:S02]  /*37c0*/  LDG.E.U8 R0, desc[UR4][R2.64+0x360] ;  /* 0x0003600402007981 */ /* 0x000ea4000c1e1100 */
[----:B--2---:R-:W-:-:S13]  /*37d0*/  ISETP.NE.AND P3, PT, R0, RZ, PT ;  /* 0x000000ff0000720c */ /* 0x004fda0003f65270 */
[----:B-----5:R-:W0:Y:S01]  /*37e0*/  @!P3 DFMA R130, -R22, R130, R66 ;  /* 0x000000821682b22b */ /* 0x020e220000000142 */
[----:B------:R2:W-:Y:S04]  /*37f0*/  @P3 STG.E.64 desc[UR4][R140.64+0x1b00], RZ ;  /* 0x001b00ff8c003986 */ /* 0x0005e8000c101b04 */
[----:B0-----:R2:W-:Y:S02]  /*3800*/  @!P3 STG.E.64 desc[UR4][R140.64+0x1b00], R130 ;  /* 0x001b00828c00b986 */ /* 0x0015e4000c101b04 */
.L_x_496:
[----:B------:R-:W-:Y:S05]  /*3810*/  BSYNC.RECONVERGENT B0 ;  /* 0x0000000000007941 */ /* 0x000fea0003800200 */
.L_x_495:
        /* <DEDUP_REMOVED lines=8> */
.L_x_498:
[----:B------:R-:W-:Y:S05]  /*38a0*/  BSYNC.RECONVERGENT B0 ;  /* 0x0000000000007941 */ /* 0x000fea0003800200 */
.L_x_497:
[----:B------:R-:W-:Y:S04]  /*38b0*/  BSSY.RECONVERGENT B0, `(.L_x_499) ;  /* 0x0000007000007945 */ /* 0x000fe80003800200 */
[----:B------:R-:W-:Y:S05]  /*38c0*/  @P1 BRA `(.L_x_500) ;  /* 0x0000000000141947 */ /* 0x000fea0003800000 */
[----:B------:R-:W2:Y:S02]  /*38d0*/  LDG.E.U8 R0, desc[UR4][R2.64+0x3a0] ;  /* 0x0003a00402007981 */ /* 0x000ea4000c1e1100 */
[----:B--2---:R-:W-:-:S13]  /*38e0*/  ISETP.NE.AND P1, PT, R0, RZ, PT ;  /* 0x000000ff0000720c */ /* 0x004fda0003f25270 */
[----:B-----5:R-:W0:Y:S01]  /*38f0*/  @!P1 DFMA R134, -R22, R134, R70 ;  /* 0x000000861686922b */ /* 0x020e220000000146 */
[----:B------:R2:W-:Y:S04]  /*3900*/  @P1 STG.E.64 desc[UR4][R140.64+0x1d00], RZ ;  /* 0x001d00ff8c001986 */ /* 0x0005e8000c101b04 */
[----:B0-----:R2:W-:Y:S02]  /*3910*/  @!P1 STG.E.64 desc[UR4][R140.64+0x1d00], R134 ;  /* 0x001d00868c009986 */ /* 0x0015e4000c101b04 */
.L_x_500:
[----:B------:R-:W-:Y:S05]  /*3920*/  BSYNC.RECONVERGENT B0 ;  /* 0x0000000000007941 */ /* 0x000fea0003800200 */
.L_x_499:
[----:B------:R-:W-:Y:S04]  /*3930*/  BSSY.RECONVERGENT B0, `(.L_x_501) ;  /* 0x0000007000007945 */ /* 0x000fe80003800200 */
[----:B------:R-:W-:Y:S05]  /*3940*/  @P0 BRA `(.L_x_502) ;  /* 0x0000000000140947 */ /* 0x000fea0003800000 */
[----:B------:R-:W2:Y:S02]  /*3950*/  LDG.E.U8 R0, desc[UR4][R2.64+0x3c0] ;  /* 0x0003c00402007981 */ /* 0x000ea4000c1e1100 */
[----:B--2---:R-:W-:-:S13]  /*3960*/  ISETP.NE.AND P0, PT, R0, RZ, PT ;  /* 0x000000ff0000720c */ /* 0x004fda0003f05270 */
[----:B-----5:R-:W0:Y:S01]  /*3970*/  @!P0 DFMA R136, -R22, R136, R72 ;  /* 0x000000881688822b */ /* 0x020e220000000148 */
[----:B------:R2:W-:Y:S04]  /*3980*/  @P0 STG.E.64 desc[UR4][R140.64+0x1e00], RZ ;  /* 0x001e00ff8c000986 */ /* 0x0005e8000c101b04 */
[----:B0-----:R2:W-:Y:S02]  /*3990*/  @!P0 STG.E.64 desc[UR4][R140.64+0x1e00], R136 ;  /* 0x001e00888c008986 */ /* 0x0015e4000c101b04 */
.L_x_502:
[----:B------:R-:W-:Y:S05]  /*39a0*/  BSYNC.RECONVERGENT B0 ;  /* 0x0000000000007941 */ /* 0x000fea0003800200 */
.L_x_501:
[----:B------:R-:W-:Y:S05]  /*39b0*/  @P2 EXIT ;  /* 0x000000000000294d */ /* 0x000fea0003800000 */
[----:B------:R-:W3:Y:S02]  /*39c0*/  LDG.E.U8 R2, desc[UR4][R2.64+0x3e0] ;  /* 0x0003e00402027981 */ /* 0x000ee4000c1e1100 */
[----:B---3--:R-:W-:-:S13]  /*39d0*/  ISETP.NE.AND P0, PT, R2, RZ, PT ;  /* 0x000000ff0200720c */ /* 0x008fda0003f05270 */
[----:B------:R0:W-:Y:S01]  /*39e0*/  @P0 STG.E.64 desc[UR4][R140.64+0x1f00], RZ ;  /* 0x001f00ff8c000986 */ /* 0x0001e2000c101b04 */
[----:B------:R-:W-:Y:S05]  /*39f0*/  @P0 EXIT ;  /* 0x000000000000094d */ /* 0x000fea0003800000 */
[----:B-----5:R-:W3:Y:S02]  /*3a00*/  DFMA R138, -R22, R138, R74 ;  /* 0x0000008a168a722b */ /* 0x020ee4000000014a */
[----:B---3--:R-:W-:Y:S01]  /*3a10*/  STG.E.64 desc[UR4][R140.64+0x1f00], R138 ;  /* 0x001f008a8c007986 */ /* 0x008fe2000c101b04 */
[----:B------:R-:W-:Y:S05]  /*3a20*/  EXIT ;  /* 0x000000000000794d */ /* 0x000fea0003800000 */
.L_x_503:
        /* <DEDUP_REMOVED lines=13> */
.L_x_11162:


//--------------------- .text._ZN43_GLOBAL__N__9ae7fba5_10_SoftMax_cu_9f978f6321softmax_warp_backwardIdddLi9ELb0ELb1EEEvPT0_PKT_S5_iiiPKb --------------------------
	.section	.text._ZN43_GLOBAL__N__9ae7fba5_10_SoftMax_cu_9f978f6321softmax_warp_backwardIdddLi9ELb0ELb1EEEvPT0_PKT_S5_iiiPKb,"ax",@progbits
	.align	128
.text._ZN43_GLOBAL__N__9ae7fba5_10_SoftMax_cu_9f978f6321softmax_warp_backwardIdddLi9ELb0ELb1EEEvPT0_PKT_S5_iiiPKb:
        .type           _ZN43_GLOBAL__N__9ae7fba5_10_SoftMax_cu_9f978f6321softmax_warp_backwardIdddLi9ELb0ELb1EEEvPT0_PKT_S5_iiiPKb,@function
        .size           _ZN43_GLOBAL__N__9ae7fba5_10_SoftMax_cu_9f978f6321softmax_warp_backwardIdddLi9ELb0ELb1EEEvPT0_PKT_S5_iiiPKb,(.L_x_11163 - _ZN43_GLOBAL__N__9ae7fba5_10_SoftMax_cu_9f978f6321softmax_warp_backwardIdddLi9ELb0ELb1EEEvPT0_PKT_S5_iiiPKb)
        .other          _ZN43_GLOBAL__N__9ae7fba5_10_SoftMax_cu_9f978f6321softmax_warp_backwardIdddLi9ELb0ELb1EEEvPT0_PKT_S5_iiiPKb,@"STO_CUDA_ENTRY STV_DEFAULT"
_ZN43_GLOBAL__N__9ae7fba5_10_SoftMax_cu_9f978f6321softmax_warp_backwardIdddLi9ELb0ELb1EEEvPT0_PKT_S5_iiiPKb:
[----:B------:R-:W-:Y:S01]  /*0000*/  LDC R1, c[0x0][0x37c] ;  /* 0x0000df00ff017b82 */ /* 0x000fe20000000800 */
[----:B------:R-:W0:Y:S01]  /*0010*/  S2R R69, SR_CTAID.X ;  /* 0x0000000000457919 */ /* 0x000e220000002500 */
[----:B------:R-:W0:Y:S06]  /*0020*/  LDCU UR4, c[0x0][0x364] ;  /* 0x00006c80ff0477ac */ /* 0x000e2c0008000800 */
[----:B------:R-:W1:Y:S01]  /*0030*/  LDC.64 R76, c[0x0][0x388] ;  /* 0x0000e200ff4c7b82 */ /* 0x000e620000000a00 */
[----:B------:R-:W-:Y:S01]  /*0040*/  CS2R R64, SRZ ;  /* 0x0000000000407805 */ /* 0x000fe2000001ff00 */
[----:B------:R-:W0:Y:S01]  /*0050*/  S2R R0, SR_TID.Y ;  /* 0x0000000000007919 */ /* 0x000e220000002200 */
[----:B------:R-:W2:Y:S01]  /*0060*/  LDCU UR10, c[0x0][0x3a0] ;  /* 0x00007400ff0a77ac */ /* 0x000ea20008000800 */
[----:B------:R-:W3:Y:S01]  /*0070*/  S2R R68, SR_TID.X ;  /* 0x0000000000447919 */ /* 0x000ee20000002100 */
[----:B------:R-:W4:Y:S01]  /*0080*/  LDCU.64 UR6, c[0x0][0x398] ;  /* 0x00007300ff0677ac */ /* 0x000f220008000a00 */
[----:B------:R-:W1:Y:S01]  /*0090*/  LDCU.64 UR8, c[0x0][0x3a8] ;  /* 0x00007500ff0877ac */ /* 0x000e620008000a00 */
[----:B------:R-:W-:Y:S01]  /*00a0*/  CS2R R66, SRZ ;  /* 0x0000000000427805 */ /* 0x000fe2000001ff00 */
        /* <DEDUP_REMOVED lines=9> */
[C---:B-1----:R-:W-:Y:S01]  /*0140*/  IMAD.WIDE R76, R69.reuse, 0x8, R76 ;  /* 0x00000008454c7825 */ /* 0x042fe200078e024c */
[----:B------:R-:W-:Y:S02]  /*0150*/  IADD3 R62, P0, PT, R69, UR8, RZ ;  /* 0x00000008453e7c10 */ /* 0x000fe4000ff1e0ff */
[----:B------:R-:W-:-:S02]  /*0160*/  ISETP.GE.AND P6, PT, R0, UR10, PT ;  /* 0x0000000a00007c0c */ /* 0x000fc4000bfc6270 */
[----:B------:R-:W-:Y:S02]  /*0170*/  LEA.HI.X.SX32 R63, R69, UR9, 0x1, P0 ;  /* 0x00000009453f7c11 */ /* 0x000fe400080f0eff */
[----:B------:R-:W-:-:S03]  /*0180*/  ISETP.LT.OR P1, PT, R4, 0x1, P6 ;  /* 0x000000010400780c */ /* 0x000fc60003721670 */
[----:B0-----:R-:W2:Y:S04]  /*0190*/  LDG.E.U8 R75, desc[UR4][R62.64] ;  /* 0x000000043e4b7981 */ /* 0x001ea8000c1e1100 */
[----:B------:R-:W3:Y:S04]  /*01a0*/  @!P4 LDG.E.64 R64, desc[UR4][R76.64] ;  /* 0x000000044c40c981 */ /* 0x000ee8000c1e1b00 */
[----:B------:R-:W4:Y:S04]  /*01b0*/  LDG.E.U8 R74, desc[UR4][R62.64+0x20] ;  /* 0x000020043e4a7981 */ /* 0x000f28000c1e1100 */
[----:B------:R-:W4:Y:S01]  /*01c0*/  @!P1 LDG.E.64 R66, desc[UR4][R76.64+0x100] ;  /* 0x000100044c429981 */ /* 0x000f22000c1e1b00 */
[----:B------:R-:W-:-:S02]  /*01d0*/  VIADD R0, R68, 0x40 ;  /* 0x0000004044007836 */ /* 0x000fc40000000000 */
[----:B------:R-:W-:-:S03]  /*01e0*/  VIADD R2, R68, 0x60 ;  /* 0x0000006044027836 */ /* 0x000fc60000000000 */
[----:B------:R-:W-:Y:S01]  /*01f0*/  ISETP.GE.AND P3, PT, R0, UR10, PT ;  /* 0x0000000a00007c0c */ /* 0x000fe2000bf66270 */
[----:B------:R-:W-:Y:S01]  /*0200*/  VIADD R3, R68, 0x80 ;  /* 0x0000008044037836 */ /* 0x000fe20000000000 */
[----:B------:R-:W-:Y:S02]  /*0210*/  CS2R R60, SRZ ;  /* 0x00000000003c7805 */ /* 0x000fe4000001ff00 */
[----:B------:R-:W-:Y:S01]  /*0220*/  ISETP.LT.OR P3, PT, R4, 0x1, P3 ;  /* 0x000000010400780c */ /* 0x000fe20001f61670 */
[----:B------:R-:W-:Y:S01]  /*0230*/  IMAD.WIDE R70, R69, 0x8, R70 ;  /* 0x0000000845467825 */ /* 0x000fe200078e0246 */
[----:B------:R-:W-:-:S03]  /*0240*/  ISETP.GE.AND P0, PT, R2, UR10, PT ;  /* 0x0000000a02007c0c */ /* 0x000fc6000bf06270 */
[----:B------:R-:W-:Y:S01]  /*0250*/  VIADD R0, R68, 0xa0 ;  /* 0x000000a044007836 */ /* 0x000fe20000000000 */
[----:B------:R-:W-:Y:S01]  /*0260*/  ISETP.GE.AND P2, PT, R3, UR10, PT ;  /* 0x0000000a03007c0c */ /* 0x000fe2000bf46270 */
[----:B------:R-:W5:Y:S01]  /*0270*/  @!P4 LDG.E.64 R60, desc[UR4][R70.64] ;  /* 0x00000004463cc981 */ /* 0x000f62000c1e1b00 */
[----:B------:R-:W-:Y:S02]  /*0280*/  CS2R R56, SRZ ;  /* 0x0000000000387805 */ /* 0x000fe4000001ff00 */
[----:B------:R-:W-:Y:S02]  /*0290*/  CS2R R54, SRZ ;  /* 0x0000000000367805 */ /* 0x000fe4000001ff00 */
[----:B------:R-:W-:Y:S02]  /*02a0*/  ISETP.GE.AND P4, PT, R0, UR10, PT ;  /* 0x0000000a00007c0c */ /* 0x000fe4000bf86270 */
[----:B------:R-:W-:Y:S02]  /*02b0*/  CS2R R58, SRZ ;  /* 0x00000000003a7805 */ /* 0x000fe4000001ff00 */
[----:B------:R-:W-:Y:S01]  /*02c0*/  ISETP.LT.OR P0, PT, R4, 0x1, P0 ;  /* 0x000000010400780c */ /* 0x000fe20000701670 */
[----:B------:R-:W-:Y:S01]  /*02d0*/  VIADD R0, R68, 0xe0 ;  /* 0x000000e044007836 */ /* 0x000fe20000000000 */
[----:B------:R-:W-:Y:S01]  /*02e0*/  ISETP.LT.OR P2, PT, R4, 0x1, P2 ;  /* 0x000000010400780c */ /* 0x000fe20001741670 */
[----:B------:R-:W-:Y:S01]  /*02f0*/  VIADD R2, R68, 0xc0 ;  /* 0x000000c044027836 */ /* 0x000fe20000000000 */
[----:B------:R-:W4:Y:S01]  /*0300*/  @!P3 LDG.E.64 R56, desc[UR4][R76.64+0x200] ;  /* 0x000200044c38b981 */ /* 0x000f22000c1e1b00 */
[----:B------:R-:W-:-:S02]  /*0310*/  ISETP.LT.OR P4, PT, R4, 0x1, P4 ;  /* 0x000000010400780c */ /* 0x000fc40002781670 */
[----:B------:R-:W-:Y:S01]  /*0320*/  CS2R R52, SRZ ;  /* 0x0000000000347805 */ /* 0x000fe2000001ff00 */
[----:B------:R-:W5:Y:S01]  /*0330*/  @!P3 LDG.E.64 R54, desc[UR4][R70.64+0x200] ;  /* 0x000200044636b981 */ /* 0x000f62000c1e1b00 */
[----:B------:R-:W-:Y:S02]  /*0340*/  ISETP.GE.AND P3, PT, R0, UR10, PT ;  /* 0x0000000a00007c0c */ /* 0x000fe4000bf66270 */
[----:B------:R-:W-:Y:S01]  /*0350*/  CS2R R50, SRZ ;  /* 0x0000000000327805 */ /* 0x000fe2000001ff00 */
[----:B------:R-:W5:Y:S01]  /*0360*/  @!P1 LDG.E.64 R58, desc[UR4][R70.64+0x100] ;  /* 0x00010004463a9981 */ /* 0x000f62000c1e1b00 */
[----:B------:R-:W-:Y:S01]  /*0370*/  ISETP.GE.AND P1, PT, R2, UR10, PT ;  /* 0x0000000a02007c0c */ /* 0x000fe2000bf26270 */
[----:B------:R-:W-:Y:S01]  /*0380*/  VIADD R0, R68, 0x100 ;  /* 0x0000010044007836 */ /* 0x000fe20000000000 */
[----:B------:R-:W-:Y:S02]  /*0390*/  CS2R R48, SRZ ;  /* 0x0000000000307805 */ /* 0x000fe4000001ff00 */
[----:B------:R-:W-:-:S02]  /*03a0*/  CS2R R46, SRZ ;  /* 0x00000000002e7805 */ /* 0x000fc4000001ff00 */
[C---:B------:R-:W-:Y:S01]  /*03b0*/  ISETP.LT.OR P3, PT, R4.reuse, 0x1, P3 ;  /* 0x000000010400780c */ /* 0x040fe20001f61670 */
[----:B------:R-:W4:Y:S01]  /*03c0*/  @!P0 LDG.E.64 R52, desc[UR4][R76.64+0x300] ;  /* 0x000300044c348981 */ /* 0x000f22000c1e1b00 */
[----:B------:R-:W-:Y:S02]  /*03d0*/  ISETP.LT.OR P1, PT, R4, 0x1, P1 ;  /* 0x000000010400780c */ /* 0x000fe40000f21670 */
[----:B------:R-:W-:Y:S02]  /*03e0*/  CS2R R44, SRZ ;  /* 0x00000000002c7805 */ /* 0x000fe4000001ff00 */
[----:B------:R-:W-:Y:S01]  /*03f0*/  CS2R R42, SRZ ;  /* 0x00000000002a7805 */ /* 0x000fe2000001ff00 */
[----:B------:R-:W5:Y:S01]  /*0400*/  @!P0 LDG.E.64 R50, desc[UR4][R70.64+0x300] ;  /* 0x0003000446328981 */ /* 0x000f62000c1e1b00 */
[----:B------:R-:W-:Y:S01]  /*0410*/  ISETP.GE.AND P0, PT, R0, UR10, PT ;  /* 0x0000000a00007c0c */ /* 0x000fe2000bf06270 */
[----:B------:R-:W-:Y:S02]  /*0420*/  VIADD R0, R68, 0x120 ;  /* 0x0000012044007836 */ /* 0x000fe40000000000 */
[----:B------:R-:W4:Y:S01]  /*0430*/  @!P2 LDG.E.64 R48, desc[UR4][R76.64+0x400] ;  /* 0x000400044c30a981 */ /* 0x000f22000c1e1b00 */
[----:B------:R-:W-:-:S02]  /*0440*/  CS2R R36, SRZ ;  /* 0x0000000000247805 */ /* 0x000fc4000001ff00 */
[----:B------:R-:W-:Y:S01]  /*0450*/  CS2R R34, SRZ ;  /* 0x0000000000227805 */ /* 0x000fe2000001ff00 */
[----:B------:R-:W5:Y:S01]  /*0460*/  @!P2 LDG.E.64 R46, desc[UR4][R70.64+0x400] ;  /* 0x00040004462ea981 */ /* 0x000f62000c1e1b00 */
[C---:B------:R-:W-:Y:S02]  /*0470*/  ISETP.GE.AND P2, PT, R4.reuse, 0x1, PT ;  /* 0x000000010400780c */ /* 0x040fe40003f46270 */
[----:B------:R-:W-:Y:S02]  /*0480*/  CS2R R40, SRZ ;  /* 0x0000000000287805 */ /* 0x000fe4000001ff00 */
[----:B------:R-:W-:Y:S01]  /*0490*/  ISETP.LT.OR P0, PT, R4, 0x1, P0 ;  /* 0x000000010400780c */ /* 0x000fe20000701670 */
[----:B------:R-:W4:Y:S01]  /*04a0*/  @!P4 LDG.E.64 R44, desc[UR4][R76.64+0x500] ;  /* 0x000500044c2cc981 */ /* 0x000f22000c1e1b00 */
[----:B------:R-:W-:Y:S01]  /*04b0*/  CS2R R38, SRZ ;  /* 0x0000000000267805 */ /* 0x000fe2000001ff00 */
[----:B------:R-:W-:Y:S02]  /*04c0*/  VIADD R2, R68, 0x160 ;  /* 0x0000016044027836 */ /* 0x000fe40000000000 */
[----:B------:R-:W5:Y:S01]  /*04d0*/  @!P4 LDG.E.64 R42, desc[UR4][R70.64+0x500] ;  /* 0x00050004462ac981 */ /* 0x000f62000c1e1b00 */
[----:B------:R-:W-:Y:S01]  /*04e0*/  ISETP.GE.OR P4, PT, R0, UR10, !P2 ;  /* 0x0000000a00007c0c */ /* 0x000fe2000d786670 */
[----:B------:R-:W-:-:S02]  /*04f0*/  VIADD R0, R68, 0x140 ;  /* 0x0000014044007836 */ /* 0x000fc40000000000 */
[----:B------:R-:W4:Y:S01]  /*0500*/  @!P3 LDG.E.64 R36, desc[UR4][R76.64+0x700] ;  /* 0x000700044c24b981 */ /* 0x000f22000c1e1b00 */
[----:B------:R-:W-:Y:S02]  /*0510*/  CS2R R32, SRZ ;  /* 0x0000000000207805 */ /* 0x000fe4000001ff00 */
[----:B------:R-:W-:Y:S01]  /*0520*/  CS2R R30, SRZ ;  /* 0x00000000001e7805 */ /* 0x000fe2000001ff00 */
[----:B------:R-:W5:Y:S01]  /*0530*/  @!P3 LDG.E.64 R34, desc[UR4][R70.64+0x700] ;  /* 0x000700044622b981 */ /* 0x000f62000c1e1b00 */
[----:B------:R-:W-:-:S03]  /*0540*/  ISETP.GE.OR P3, PT, R2, UR10, !P2 ;  /* 0x0000000a02007c0c */ /* 0x000fc6000d766670 */
[----:B------:R-:W4:Y:S04]  /*0550*/  @!P1 LDG.E.64 R40, desc[UR4][R76.64+0x600] ;  /* 0x000600044c289981 */ /* 0x000f28000c1e1b00 */
[----:B------:R-:W5:Y:S01]  /*0560*/  @!P1 LDG.E.64 R38, desc[UR4][R70.64+0x600] ;  /* 0x0006000446269981 */ /* 0x000f62000c1e1b00 */
[----:B------:R-:W-:Y:S01]  /*0570*/  ISETP.GE.OR P1, PT, R0, UR10, !P2 ;  /* 0x0000000a00007c0c */ /* 0x000fe2000d726670 */
[----:B------:R-:W-:Y:S01]  /*0580*/  VIADD R0, R68, 0x180 ;  /* 0x0000018044007836 */ /* 0x000fe20000000000 */
[----:B------:R-:W-:Y:S01]  /*0590*/  CS2R R20, SRZ ;  /* 0x0000000000147805 */ /* 0x000fe2000001ff00 */
[----:B------:R-:W4:Y:S01]  /*05a0*/  @!P0 LDG.E.64 R32, desc[UR4][R76.64+0x800] ;  /* 0x000800044c208981 */ /* 0x000f22000c1e1b00 */
[----:B------:R-:W-:-:S03]  /*05b0*/  CS2R R18, SRZ ;  /* 0x0000000000127805 */ /* 0x000fc6000001ff00 */
[----:B------:R-:W5:Y:S01]  /*05c0*/  @!P0 LDG.E.64 R30, desc[UR4][R70.64+0x800] ;  /* 0x00080004461e8981 */ /* 0x000f62000c1e1b00 */
[----:B------:R-:W-:Y:S01]  /*05d0*/  ISETP.GE.OR P0, PT, R0, UR10, !P2 ;  /* 0x0000000a00007c0c */ /* 0x000fe2000d706670 */
[----:B------:R-:W-:Y:S02]  /*05e0*/  VIADD R0, R68, 0x1e0 ;  /* 0x000001e044007836 */ /* 0x000fe40000000000 */
[----:B------:R-:W4:Y:S04]  /*05f0*/  @!P3 LDG.E.64 R20, desc[UR4][R76.64+0xb00] ;  /* 0x000b00044c14b981 */ /* 0x000f28000c1e1b00 */
[----:B------:R-:W5:Y:S01]  /*0600*/  @!P3 LDG.E.64 R18, desc[UR4][R70.64+0xb00] ;  /* 0x000b00044612b981 */ /* 0x000f62000c1e1b00 */
[----:B------:R-:W-:Y:S02]  /*0610*/  ISETP.GE.OR P3, PT, R0, UR10, !P2 ;  /* 0x0000000a00007c0c */ /* 0x000fe4000d766670 */
[----:B------:R-:W-:-:S02]  /*0620*/  CS2R R10, SRZ ;  /* 0x00000000000a7805 */ /* 0x000fc4000001ff00 */
[----:B------:R-:W-:Y:S02]  /*0630*/  CS2R R4, SRZ ;  /* 0x0000000000047805 */ /* 0x000fe4000001ff00 */
[----:B------:R-:W-:Y:S02]  /*0640*/  CS2R R16, SRZ ;  /* 0x0000000000107805 */ /* 0x000fe4000001ff00 */
[----:B------:R-:W-:-:S04]  /*0650*/  CS2R R8, SRZ ;  /* 0x0000000000087805 */ /* 0x000fc8000001ff00 */
[----:B------:R-:W4:Y:S04]  /*0660*/  @!P0 LDG.E.64 R16, desc[UR4][R76.64+0xc00] ;  /* 0x000c00044c108981 */ /* 0x000f28000c1e1b00 */
[----:B------:R-:W4:Y:S04]  /*0670*/  @!P3 LDG.E.64 R10, desc[UR4][R76.64+0xf00] ;  /* 0x000f00044c0ab981 */ /* 0x000f28000c1e1b00 */
[----:B------:R-:W5:Y:S04]  /*0680*/  @!P3 LDG.E.64 R4, desc[UR4][R70.64+0xf00] ;  /* 0x000f00044604b981 */ /* 0x000f68000c1e1b00 */
[----:B------:R-:W5:Y:S01]  /*0690*/  @!P0 LDG.E.64 R8, desc[UR4][R70.64+0xc00] ;  /* 0x000c000446088981 */ /* 0x000f62000c1e1b00 */
[----:B--2---:R-:W-:Y:S01]  /*06a0*/  ISETP.NE.AND P3, PT, R75, RZ, PT ;  /* 0x000000ff4b00720c */ /* 0x004fe20003f65270 */
[----:B---3--:R-:W0:Y:S03]  /*06b0*/  DADD R72, RZ, R64 ;  /* 0x00000000ff487229 */ /* 0x008e260000000040 */
[----:B0-----:R-:W-:-:S02]  /*06c0*/  FSEL R72, R72, RZ, !P3 ;  /* 0x000000ff48487208 */ /* 0x001fc40005800000 */
[----:B------:R-:W-:Y:S02]  /*06d0*/  FSEL R73, R73, RZ, !P3 ;  /* 0x000000ff49497208 */ /* 0x000fe40005800000 */
[----:B----4-:R-:W-:-:S15]  /*06e0*/  ISETP.NE.AND P0, PT, R74, RZ, PT ;  /* 0x000000ff4a00720c */ /* 0x010fde0003f05270 */
[----:B------:R-:W-:-:S15]  /*06f0*/  NOP ;  /* 0x0000000000007918 */ /* 0x000fde0000000000 */
[----:B------:R-:W-:-:S15]  /*0700*/  NOP ;  /* 0x0000000000007918 */ /* 0x000fde0000000000 */
[----:B------:R-:W-:-:S12]  /*0710*/  NOP ;  /* 0x0000000000007918 */ /* 0x000fd80000000000 */
[----:B------:R-:W0:Y:S02]  /*0720*/  DADD R74, R66, R72 ;  /* 0x00000000424a7229 */ /* 0x000e240000000048 */
[----:B0-----:R-:W-:Y:S02]  /*0730*/  FSEL R72, R74, R72, !P0 ;  /* 0x000000484a487208 */ /* 0x001fe40004000000 */
[----:B------:R-:W2:Y:S01]  /*0740*/  LDG.E.U8 R74, desc[UR4][R62.64+0x40] ;  /* 0x000040043e4a7981 */ /* 0x000ea2000c1e1100 */
[----:B------:R-:W-:Y:S02]  /*0750*/  CS2R R28, SRZ ;  /* 0x00000000001c7805 */ /* 0x000fe4000001ff00 */
[----:B------:R-:W-:Y:S01]  /*0760*/  CS2R R26, SRZ ;  /* 0x00000000001a7805 */ /* 0x000fe2000001ff00 */
[----:B------:R-:W-:Y:S01]  /*0770*/  VIADD R2, R68, 0x1a0 ;  /* 0x000001a044027836 */ /* 0x000fe20000000000 */
[----:B------:R-:W-:Y:S02]  /*0780*/  CS2R R24, SRZ ;  /* 0x0000000000187805 */ /* 0x000fe4000001ff00 */
[----:B------:R-:W-:Y:S01]  /*0790*/  CS2R R22, SRZ ;  /* 0x0000000000167805 */ /* 0x000fe2000001ff00 */
[----:B------:R-:W3:Y:S04]  /*07a0*/  @!P4 LDG.E.64 R28, desc[UR4][R76.64+0x900] ;  /* 0x000900044c1cc981 */ /* 0x000ee8000c1e1b00 */
[----:B------:R-:W5:Y:S01]  /*07b0*/  @!P4 LDG.E.64 R26, desc[UR4][R70.64+0x900] ;  /* 0x00090004461ac981 */ /* 0x000f62000c1e1b00 */
[----:B------:R-:W-:Y:S01]  /*07c0*/  ISETP.GE.OR P4, PT, R2, UR10, !P2 ;  /* 0x0000000a02007c0c */ /* 0x000fe2000d786670 */
[----:B------:R-:W-:-:S02]  /*07d0*/  VIADD R2, R68, 0x1c0 ;  /* 0x000001c044027836 */ /* 0x000fc40000000000 */
[----:B------:R-:W4:Y:S04]  /*07e0*/  @!P1 LDG.E.64 R24, desc[UR4][R76.64+0xa00] ;  /* 0x000a00044c189981 */ /* 0x000f28000c1e1b00 */
[----:B------:R-:W5:Y:S01]  /*07f0*/  @!P1 LDG.E.64 R22, desc[UR4][R70.64+0xa00] ;  /* 0x000a000446169981 */ /* 0x000f62000c1e1b00 */
[----:B------:R-:W-:Y:S02]  /*0800*/  ISETP.GE.OR P1, PT, R2, UR10, !P2 ;  /* 0x0000000a02007c0c */ /* 0x000fe4000d726670 */
[----:B------:R-:W-:Y:S02]  /*0810*/  CS2R R6, SRZ ;  /* 0x0000000000067805 */ /* 0x000fe4000001ff00 */
[----:B------:R-:W-:Y:S02]  /*0820*/  CS2R R2, SRZ ;  /* 0x0000000000027805 */ /* 0x000fe4000001ff00 */
[----:B------:R-:W-:-:S02]  /*0830*/  FSEL R73, R75, R73, !P0 ;  /* 0x000000494b497208 */ /* 0x000fc40004000000 */
[----:B------:R-:W5:Y:S05]  /*0840*/  @!P4 LDG.E.64 R6, desc[UR4][R70.64+0xd00] ;  /* 0x000d00044606c981 */ /* 0x000f6a000c1e1b00 */
[----:B------:R0:W5:-:S15]  /*0850*/  @!P1 LDG.E.64 R2, desc[UR4][R70.64+0xe00] ;  /* 0x000e000446029981 */ /* 0x00015e000c1e1b00 */
[----:B------:R-:W-:-:S11]  /*0860*/  NOP ;  /* 0x0000000000007918 */ /* 0x000fd60000000000 */
[----:B0-----:R-:W0:Y:S01]  /*0870*/  DADD R70, R56, R72 ;  /* 0x0000000038467229 */ /* 0x001e220000000048 */
[----:B--2---:R-:W-:-:S04]  /*0880*/  ISETP.NE.AND P0, PT, R74, RZ, PT ;  /* 0x000000ff4a00720c */ /* 0x004fc80003f05270 */
[----:B0-----:R-:W-:Y:S02]  /*0890*/  FSEL R70, R70, R72, !P0 ;  /* 0x0000004846467208 */ /* 0x001fe40004000000 */
[----:B------:R-:W2:Y:S01]  /*08a0*/  LDG.E.U8 R72, desc[UR4][R62.64+0x60] ;  /* 0x000060043e487981 */ /* 0x000ea2000c1e1100 */
[----:B------:R-:W-:Y:S02]  /*08b0*/  FSEL R71, R71, R73, !P0 ;  /* 0x0000004947477208 */ /* 0x000fe40004000000 */
[----:B--2---:R-:W-:-:S15]  /*08c0*/  ISETP.NE.AND P0, PT, R72, RZ, PT ;  /* 0x000000ff4800720c */ /* 0x004fde0003f05270 */
[----:B------:R-:W-:-:S15]  /*08d0*/  NOP ;  /* 0x0000000000007918 */ /* 0x000fde0000000000 */
[----:B------:R-:W-:-:S15]  /*08e0*/  NOP ;  /* 0x0000000000007918 */ /* 0x000fde0000000000 */
[----:B------:R-:W-:-:S09]  /*08f0*/  NOP ;  /* 0x0000000000007918 */ /* 0x000fd20000000000 */
[----:B------:R-:W0:Y:S02]  /*0900*/  DADD R72, R52, R70 ;  /* 0x0000000034487229 */ /* 0x000e240000000046 */
[----:B0-----:R-:W-:Y:S02]  /*0910*/  FSEL R70, R72, R70, !P0 ;  /* 0x0000004648467208 */ /* 0x001fe40004000000 */
[----:B------:R-:W2:Y:S01]  /*0920*/  LDG.E.U8 R72, desc[UR4][R62.64+0x80] ;  /* 0x000080043e487981 */ /* 0x000ea2000c1e1100 */
[----:B------:R-:W-:Y:S02]  /*0930*/  FSEL R71, R73, R71, !P0 ;  /* 0x0000004749477208 */ /* 0x000fe40004000000 */
[----:B--2---:R-:W-:-:S15]  /*0940*/  ISETP.NE.AND P0, PT, R72, RZ, PT ;  /* 0x000000ff4800720c */ /* 0x004fde0003f05270 */
[----:B------:R-:W-:-:S15]  /*0950*/  NOP ;  /* 0x0000000000007918 */ /* 0x000fde0000000000 */
[----:B------:R-:W-:-:S15]  /*0960*/  NOP ;  /* 0x0000000000007918 */ /* 0x000fde0000000000 */
[----:B------:R-:W-:-:S12]  /*0970*/  NOP ;  /* 0x0000000000007918 */ /* 0x000fd80000000000 */
        /* <DEDUP_REMOVED lines=40> */
[----:B---3--:R-:W0:Y:S02]  /*0c00*/  DADD R72, R28, R70 ;  /* 0x000000001c487229 */ /* 0x008e240000000046 */
[----:B0-----:R-:W-:Y:S02]  /*0c10*/  FSEL R70, R72, R70, !P0 ;  /* 0x0000004648467208 */ /* 0x001fe40004000000 */
[----:B------:R-:W2:Y:S01]  /*0c20*/  LDG.E.U8 R72, desc[UR4][R62.64+0x140] ;  /* 0x000140043e487981 */ /* 0x000ea2000c1e1100 */
[----:B------:R-:W-:Y:S02]  /*0c30*/  FSEL R71, R73, R71, !P0 ;  /* 0x0000004749477208 */ /* 0x000fe40004000000 */
[----:B--2---:R-:W-:-:S15]  /*0c40*/  ISETP.NE.AND P0, PT, R72, RZ, PT ;  /* 0x000000ff4800720c */ /* 0x004fde0003f05270 */
[----:B------:R-:W-:-:S15]  /*0c50*/  NOP ;  /* 0x0000000000007918 */ /* 0x000fde0000000000 */
[----:B------:R-:W-:-:S15]  /*0c60*/  NOP ;  /* 0x0000000000007918 */ /* 0x000fde0000000000 */
[----:B------:R-:W-:-:S12]  /*0c70*/  NOP ;  /* 0x0000000000007918 */ /* 0x000fd80000000000 */
[----:B----4-:R-:W0:Y:S02]  /*0c80*/  DADD R72, R24, R70 ;  /* 0x0000000018487229 */ /* 0x010e240000000046 */
        /* <DEDUP_REMOVED lines=11> */
[----:B------:R-:W-:-:S06]  /*0d40*/  CS2R R14, SRZ ;  /* 0x00000000000e7805 */ /* 0x000fcc000001ff00 */
[----:B------:R-:W3:Y:S01]  /*0d50*/  @!P4 LDG.E.64 R14, desc[UR4][R76.64+0xd00] ;  /* 0x000d00044c0ec981 */ /* 0x000ee2000c1e1b00 */
[----:B--2---:R-:W-:-:S15]  /*0d60*/  ISETP.NE.AND P0, PT, R72, RZ, PT ;  /* 0x000000ff4800720c */ /* 0x004fde0003f05270 */
[----:B------:R-:W-:-:S15]  /*0d70*/  NOP ;  /* 0x0000000000007918 */ /* 0x000fde0000000000 */
[----:B------:R-:W-:-:S15]  /*0d80*/  NOP ;  /* 0x0000000000007918 */ /* 0x000fde0000000000 */
[----:B------:R-:W-:-:S05]  /*0d90*/  NOP ;  /* 0x0000000000007918 */ /* 0x000fca0000000000 */
[----:B------:R-:W0:Y:S02]  /*0da0*/  DADD R72, R16, R70 ;  /* 0x0000000010487229 */ /* 0x000e240000000046 */
[----:B0-----:R-:W-:Y:S02]  /*0db0*/  FSEL R70, R72, R70, !P0 ;  /* 0x0000004648467208 */ /* 0x001fe40004000000 */
[----:B------:R-:W2:Y:S01]  /*0dc0*/  LDG.E.U8 R72, desc[UR4][R62.64+0x1a0] ;  /* 0x0001a0043e487981 */ /* 0x000ea2000c1e1100 */
[----:B------:R-:W-:Y:S02]  /*0dd0*/  FSEL R71, R73, R71, !P0 ;  /* 0x0000004749477208 */ /* 0x000fe40004000000 */
[----:B------:R-:W-:-:S06]  /*0de0*/  CS2R R12, SRZ ;  /* 0x00000000000c7805 */ /* 0x000fcc000001ff00 */
[----:B------:R-:W4:Y:S01]  /*0df0*/  @!P1 LDG.E.64 R12, desc[UR4][R76.64+0xe00] ;  /* 0x000e00044c0c9981 */ /* 0x000f22000c1e1b00 */
[----:B--2---:R-:W-:-:S15]  /*0e00*/  ISETP.NE.AND P0, PT, R72, RZ, PT ;  /* 0x000000ff4800720c */ /* 0x004fde0003f05270 */
[----:B------:R-:W-:-:S15]  /*0e10*/  NOP ;  /* 0x0000000000007918 */ /* 0x000fde0000000000 */
[----:B------:R-:W-:-:S15]  /*0e20*/  NOP ;  /* 0x0000000000007918 */ /* 0x000fde0000000000 */
[----:B------:R-:W-:-:S05]  /*0e30*/  NOP ;  /* 0x0000000000007918 */ /* 0x000fca0000000000 */
        /* <DEDUP_REMOVED lines=18> */
[----:B------:R-:W-:-:S03]  /*0f60*/  FSEL R72, R72, R70, !P0 ;  /* 0x0000004648487208 */ /* 0x000fc60004000000 */
[----:B------:R-:W-:Y:S04]  /*0f70*/  SHFL.BFLY PT, R71, R73, 0x10, 0x1f ;  /* 0x0e001f0049477f89 */ /* 0x000fe800000e0000 */
[----:B------:R-:W0:-:S15]  /*0f80*/  SHFL.BFLY PT, R70, R72, 0x10, 0x1f ;  /* 0x0e001f0048467f89 */ /* 0x000e1e00000e0000 */
[----:B------:R-:W-:-:S15]  /*0f90*/  NOP ;  /* 0x0000000000007918 */ /* 0x000fde0000000000 */
[----:B------:R-:W-:-:S15]  /*0fa0*/  NOP ;  /* 0x0000000000007918 */ /* 0x000fde0000000000 */
[----:B------:R-:W-:-:S08]  /*0fb0*/  NOP ;  /* 0x0000000000007918 */ /* 0x000fd00000000000 */
[----:B0-----:R-:W0:Y:S02]  /*0fc0*/  DADD R72, R70, R72 ;  /* 0x0000000046487229 */ /* 0x001e240000000048 */
[----:B0-----:R-:W-:Y:S04]  /*0fd0*/  SHFL.BFLY PT, R71, R73, 0x8, 0x1f ;  /* 0x0d001f0049477f89 */ /* 0x001fe800000e0000 */
[----:B------:R-:W0:-:S15]  /*0fe0*/  SHFL.BFLY PT, R70, R72, 0x8, 0x1f ;  /* 0x0d001f0048467f89 */ /* 0x000e1e00000e0000 */
[----:B------:R-:W-:-:S15]  /*0ff0*/  NOP ;  /* 0x0000000000007918 */ /* 0x000fde0000000000 */
[----:B------:R-:W-:-:S15]  /*1000*/  NOP ;  /* 0x0000000000007918 */ /* 0x000fde0000000000 */
[----:B------:R-:W-:-:S13]  /*1010*/  NOP ;  /* 0x0000000000007918 */ /* 0x000fda0000000000 */
        /* <DEDUP_REMOVED lines=18> */
[----:B0-----:R0:W1:Y:S02]  /*1140*/  DADD R70, R70, R72 ;  /* 0x0000000046467229 */ /* 0x0010640000000048 */
[----:B01----:R-:W-:Y:S05]  /*1150*/  @!P2 EXIT ;  /* 0x000000000000a94d */ /* 0x003fea0003800000 */
[----:B------:R-:W-:Y:S01]  /*1160*/  LOP3.LUT R72, R68, 0x40, RZ, 0xfc, !PT ;  /* 0x0000004044487812 */ /* 0x000fe200078efcff */
[----:B------:R-:W0:Y:S01]  /*1170*/  S2R R74, SR_TID.X ;  /* 0x00000000004a7919 */ /* 0x000e220000002100 */
[----:B------:R-:W-:Y:S01]  /*1180*/  BSSY.RECONVERGENT B0, `(.L_x_504) ;  /* 0x000000b000007945 */ /* 0x000fe20003800200 */
[----:B------:R-:W-:Y:S02]  /*1190*/  ISETP.GE.AND P0, PT, R0, UR10, PT ;  /* 0x0000000a00007c0c */ /* 0x000fe4000bf06270 */
[----:B------:R-:W-:Y:S02]  /*11a0*/  ISETP.GE.AND P2, PT, R72, UR10, PT ;  /* 0x0000000a48007c0c */ /* 0x000fe4000bf46270 */
[----:B------:R-:W-:-:S04]  /*11b0*/  LOP3.LUT R72, R68, 0x60, RZ, 0xfc, !PT ;  /* 0x0000006044487812 */ /* 0x000fc800078efcff */
[----:B------:R-:W-:Y:S02]  /*11c0*/  ISETP.GE.AND P1, PT, R72, UR10, PT ;  /* 0x0000000a48007c0c */ /* 0x000fe4000bf26270 */
[----:B------:R-:W1:Y:S02]  /*11d0*/  LDC.64 R72, c[0x0][0x380] ;  /* 0x0000e000ff487b82 */ /* 0x000e640000000a00 */
[----:B-1----:R-:W-:Y:S01]  /*11e0*/  IMAD.WIDE R72, R69, 0x8, R72 ;  /* 0x0000000845487825 */ /* 0x002fe200078e0248 */
[----:B0-----:R-:W-:Y:S08]  /*11f0*/  @P5 BRA `(.L_x_505) ;  /* 0x00000000000c5947 */ /* 0x001ff00003800000 */
[----:B-----5:R-:W0:Y:S01]  /*1200*/  @!P3 DFMA R60, -R70, R60, R64 ;  /* 0x0000003c463cb22b */ /* 0x020e220000000140 */
[----:B------:R1:W-:Y:S04]  /*1210*/  @P3 STG.E.64 desc[UR4][R72.64], RZ ;  /* 0x000000ff48003986 */ /* 0x0003e8000c101b04 */
[----:B0-----:R1:W-:Y:S02]  /*1220*/  @!P3 STG.E.64 desc[UR4][R72.64], R60 ;  /* 0x0000003c4800b986 */ /* 0x0013e4000c101b04 */
.L_x_505:
[----:B------:R-:W-:Y:S05]  /*1230*/  BSYNC.RECONVERGENT B0 ;  /* 0x0000000000007941 */ /* 0x000fea0003800200 */
.L_x_504:
[----:B------:R-:W-:Y:S04]  /*1240*/  BSSY.RECONVERGENT B0, `(.L_x_506) ;  /* 0x0000007000007945 */ /* 0x000fe80003800200 */
[----:B------:R-:W-:Y:S05]  /*1250*/  @P6 BRA `(.L_x_507) ;  /* 0x0000000000146947 */ /* 0x000fea0003800000 */
[----:B------:R-:W2:Y:S02]  /*1260*/  LDG.E.U8 R0, desc[UR4][R62.64+0x20] ;  /* 0x000020043e007981 */ /* 0x000ea4000c1e1100 */
[----:B--2---:R-:W-:-:S13]  /*1270*/  ISETP.NE.AND P3, PT, R0, RZ, PT ;  /* 0x000000ff0000720c */ /* 0x004fda0003f65270 */
[----:B-----5:R-:W0:Y:S01]  /*1280*/  @!P3 DFMA R58, -R70, R58, R66 ;  /* 0x0000003a463ab22b */ /* 0x020e220000000142 */
[----:B------:R2:W-:Y:S04]  /*1290*/  @P3 STG.E.64 desc[UR4][R72.64+0x100], RZ ;  /* 0x000100ff48003986 */ /* 0x0005e8000c101b04 */
[----:B0-----:R2:W-:Y:S02]  /*12a0*/  @!P3 STG.E.64 desc[UR4][R72.64+0x100], R58 ;  /* 0x0001003a4800b986 */ /* 0x0015e4000c101b04 */
.L_x_507:
[----:B------:R-:W-:Y:S05]  /*12b0*/  BSYNC.RECONVERGENT B0 ;  /* 0x0000000000007941 */ /* 0x000fea0003800200 */
.L_x_506:
[C---:B--2--5:R-:W-:Y:S01]  /*12c0*/  LOP3.LUT R58, R68.reuse, 0xa0, RZ, 0xfc, !PT ;  /* 0x000000a0443a7812 */ /* 0x064fe200078efcff */
[----:B------:R-:W-:Y:S01]  /*12d0*/  BSSY.RECONVERGENT B0, `(.L_x_508) ;  /* 0x000000f000007945 */ /* 0x000fe20003800200 */
[C---:B------:R-:W-:Y:S02]  /*12e0*/  LOP3.LUT R0, R68.reuse, 0x80, RZ, 0xfc, !PT ;  /* 0x0000008044007812 */ /* 0x040fe400078efcff */
[C---:B------:R-:W-:Y:S02]  /*12f0*/  LOP3.LUT R59, R68.reuse, 0xc0, RZ, 0xfc, !PT ;  /* 0x000000c0443b7812 */ /* 0x040fe400078efcff */
[----:B-1----:R-:W-:Y:S02]  /*1300*/  LOP3.LUT R60, R68, 0xe0, RZ, 0xfc, !PT ;  /* 0x000000e0443c7812 */ /* 0x002fe400078efcff */
[----:B------:R-:W-:Y:S02]  /*1310*/  ISETP.GE.AND P5, PT, R58, UR10, PT ;  /* 0x0000000a3a007c0c */ /* 0x000fe4000bfa6270 */
[----:B------:R-:W-:-:S02]  /*1320*/  ISETP.GE.AND P6, PT, R0, UR10, PT ;  /* 0x0000000a00007c0c */ /* 0x000fc4000bfc6270 */
[----:B------:R-:W-:Y:S02]  /*1330*/  ISETP.GE.AND P4, PT, R59, UR10, PT ;  /* 0x0000000a3b007c0c */ /* 0x000fe4000bf86270 */
[----:B------:R-:W-:Y:S02]  /*1340*/  ISETP.GE.AND P3, PT, R60, UR10, PT ;  /* 0x0000000a3c007c0c */ /* 0x000fe4000bf66270 */
[----:B------:R-:W-:Y:S01]  /*1350*/  LOP3.LUT R58, R68, 0x100, RZ, 0xfc, !PT ;  /* 0x00000100443a7812 */ /* 0x000fe200078efcff */
[----:B------:R-:W-:Y:S10]  /*1360*/  @P2 BRA `(.L_x_509) ;  /* 0x0000000000142947 */ /* 0x000ff40003800000 */
[----:B------:R-:W2:Y:S02]  /*1370*/  LDG.E.U8 R0, desc[UR4][R62.64+0x40] ;  /* 0x000040043e007981 */ /* 0x000ea4000c1e1100 */
[----:B--2---:R-:W-:-:S13]  /*1380*/  ISETP.NE.AND P2, PT, R0, RZ, PT ;  /* 0x000000ff0000720c */ /* 0x004fda0003f45270 */
[----:B------:R-:W0:Y:S01]  /*1390*/  @!P2 DFMA R54, -R70, R54, R56 ;  /* 0x000000364636a22b */ /* 0x000e220000000138 */
[----:B------:R1:W-:Y:S04]  /*13a0*/  @P2 STG.E.64 desc[UR4][R72.64+0x200], RZ ;  /* 0x000200ff48002986 */ /* 0x0003e8000c101b04 */
[----:B0-----:R1:W-:Y:S02]  /*13b0*/  @!P2 STG.E.64 desc[UR4][R72.64+0x200], R54 ;  /* 0x000200364800a986 */ /* 0x0013e4000c101b04 */
.L_x_509:
[----:B------:R-:W-:Y:S05]  /*13c0*/  BSYNC.RECONVERGENT B0 ;  /* 0x0000000000007941 */ /* 0x000fea0003800200 */
.L_x_508:
[----:B------:R-:W-:Y:S01]  /*13d0*/  BSSY.RECONVERGENT B0, `(.L_x_510) ;  /* 0x0000009000007945 */ /* 0x000fe20003800200 */
[----:B------:R-:W-:Y:S02]  /*13e0*/  ISETP.GE.AND P2, PT, R58, UR10, PT ;  /* 0x0000000a3a007c0c */ /* 0x000fe4000bf46270 */
[----:B-1----:R-:W-:Y:S01]  /*13f0*/  LOP3.LUT R54, R68, 0x120, RZ, 0xfc, !PT ;  /* 0x0000012044367812 */ /* 0x002fe200078efcff */
[----:B------:R-:W-:Y:S10]  /*1400*/  @P1 BRA `(.L_x_511) ;  /* 0x0000000000141947 */ /* 0x000ff40003800000 */
[----:B------:R-:W2:Y:S02]  /*1410*/  LDG.E.U8 R0, desc[UR4][R62.64+0x60] ;  /* 0x000060043e007981 */ /* 0x000ea4000c1e1100 */
[----:B--2---:R-:W-:-:S13]  /*1420*/  ISETP.NE.AND P1, PT, R0, RZ, PT ;  /* 0x000000ff0000720c */ /* 0x004fda0003f25270 */
[----:B------:R-:W0:Y:S01]  /*1430*/  @!P1 DFMA R50, -R70, R50, R52 ;  /* 0x000000324632922b */ /* 0x000e220000000134 */
[----:B------:R1:W-:Y:S04]  /*1440*/  @P1 STG.E.64 desc[UR4][R72.64+0x300], RZ ;  /* 0x000300ff48001986 */ /* 0x0003e8000c101b04 */
[----:B0-----:R1:W-:Y:S02]  /*1450*/  @!P1 STG.E.64 desc[UR4][R72.64+0x300], R50 ;  /* 0x0003003248009986 */ /* 0x0013e4000c101b04 */
.L_x_511:
[----:B------:R-:W-:Y:S05]  /*1460*/  BSYNC.RECONVERGENT B0 ;  /* 0x0000000000007941 */ /* 0x000fea0003800200 */
.L_x_510:
        /* <DEDUP_REMOVED lines=9> */
.L_x_513:
[----:B------:R-:W-:Y:S05]  /*1500*/  BSYNC.RECONVERGENT B0 ;  /* 0x0000000000007941 */ /* 0x000fea0003800200 */
.L_x_512:
        /* <DEDUP_REMOVED lines=9> */
.L_x_515:
[----:B------:R-:W-:Y:S05]  /*15a0*/  BSYNC.RECONVERGENT B0 ;  /* 0x0000000000007941 */ /* 0x000fea0003800200 */
.L_x_514:
        /* <DEDUP_REMOVED lines=9> */
.L_x_517:
[----:B------:R-:W-:Y:S05]  /*1640*/  BSYNC.RECONVERGENT B0 ;  /* 0x0000000000007941 */ /* 0x000fea0003800200 */
.L_x_516:
[----:B------:R-:W-:Y:S01]  /*1650*/  BSSY.RECONVERGENT B0, `(.L_x_518) ;  /* 0x0000009000007945 */ /* 0x000fe20003800200 */
        /* <DEDUP_REMOVED lines=8> */
.L_x_519:
[----:B------:R-:W-:Y:S05]  /*16e0*/  BSYNC.RECONVERGENT B0 ;  /* 0x0000000000007941 */ /* 0x000fea0003800200 */
.L_x_518:
[----:B------:R-:W-:Y:S01]  /*16f0*/  LOP3.LUT R74, R74, 0x1f, RZ, 0xc0, !PT ;  /* 0x0000001f4a4a7812 */ /* 0x000fe200078ec0ff */
[----:B------:R-:W-:Y:S01]  /*1700*/  BSSY.RECONVERGENT B0, `(.L_x_520) ;  /* 0x0000009000007945 */ /* 0x000fe20003800200 */
[----:B------:R-:W-:-:S03]  /*1710*/  ISETP.GE.AND P3, PT, R68, UR10, PT ;  /* 0x0000000a44007c0c */ /* 0x000fc6000bf66270 */
[----:B------:R-:W-:Y:S01]  /*1720*/  VIADD R74, R74, 0x1c0 ;  /* 0x000001c04a4a7836 */ /* 0x000fe20000000000 */
[----:B------:R-:W-:Y:S09]  /*1730*/  @P2 BRA `(.L_x_521) ;  /* 0x0000000000142947 */ /* 0x000ff20003800000 */
[----:B------:R-:W3:Y:S02]  /*1740*/  LDG.E.U8 R0, desc[UR4][R62.64+0x100] ;  /* 0x000100043e007981 */ /* 0x000ee4000c1e1100 */
[----:B---3--:R-:W-:-:S13]  /*1750*/  ISETP.NE.AND P2, PT, R0, RZ, PT ;  /* 0x000000ff0000720c */ /* 0x008fda0003f45270 */
[----:B------:R-:W0:Y:S01]  /*1760*/  @!P2 DFMA R30, -R70, R30, R32 ;  /* 0x0000001e461ea22b */ /* 0x000e220000000120 */
[----:B------:R3:W-:Y:S04]  /*1770*/  @P2 STG.E.64 desc[UR4][R72.64+0x800], RZ ;  /* 0x000800ff48002986 */ /* 0x0007e8000c101b04 */
[----:B0-----:R3:W-:Y:S02]  /*1780*/  @!P2 STG.E.64 desc[UR4][R72.64+0x800], R30 ;  /* 0x0008001e4800a986 */ /* 0x0017e4000c101b04 */
.L_x_521:
[----:B------:R-:W-:Y:S05]  /*1790*/  BSYNC.RECONVERGENT B0 ;  /* 0x0000000000007941 */ /* 0x000fea0003800200 */
.L_x_520:
[----:B------:R-:W-:Y:S01]  /*17a0*/  BSSY.RECONVERGENT B0, `(.L_x_522) ;  /* 0x0000008000007945 */ /* 0x000fe20003800200 */
[----:B------:R-:W-:-:S03]  /*17b0*/  ISETP.GE.AND P2, PT, R74, UR10, PT ;  /* 0x0000000a4a007c0c */ /* 0x000fc6000bf46270 */
[----:B------:R-:W-:Y:S10]  /*17c0*/  @P1 BRA `(.L_x_523) ;  /* 0x0000000000141947 */ /* 0x000ff40003800000 */
[----:B------:R-:W4:Y:S02]  /*17d0*/  LDG.E.U8 R0, desc[UR4][R62.64+0x120] ;  /* 0x000120043e007981 */ /* 0x000f24000c1e1100 */
[----:B----4-:R-:W-:-:S13]  /*17e0*/  ISETP.NE.AND P1, PT, R0, RZ, PT ;  /* 0x000000ff0000720c */ /* 0x010fda0003f25270 */
[----:B------:R-:W0:Y:S01]  /*17f0*/  @!P1 DFMA R26, -R70, R26, R28 ;  /* 0x0000001a461a922b */ /* 0x000e22000000011c */
[----:B------:R4:W-:Y:S04]  /*1800*/  @P1 STG.E.64 desc[UR4][R72.64+0x900], RZ ;  /* 0x000900ff48001986 */ /* 0x0009e8000c101b04 */
[----:B0-----:R4:W-:Y:S02]  /*1810*/  @!P1 STG.E.64 desc[UR4][R72.64+0x900], R26 ;  /* 0x0009001a48009986 */ /* 0x0019e4000c101b04 */
.L_x_523:
[----:B------:R-:W-:Y:S05]  /*1820*/  BSYNC.RECONVERGENT B0 ;  /* 0x0000000000007941 */ /* 0x000fea0003800200 */
.L_x_522:
[----:B------:R-:W-:Y:S04]  /*1830*/  BSSY.RECONVERGENT B0, `(.L_x_524) ;  /* 0x0000007000007945 */ /* 0x000fe80003800200 */
[----:B------:R-:W-:Y:S05]  /*1840*/  @P6 BRA `(.L_x_525) ;  /* 0x0000000000146947 */ /* 0x000fea0003800000 */
[----:B------:R-:W5:Y:S02]  /*1850*/  LDG.E.U8 R0, desc[UR4][R62.64+0x140] ;  /* 0x000140043e007981 */ /* 0x000f64000c1e1100 */
[----:B-----5:R-:W-:-:S13]  /*1860*/  ISETP.NE.AND P1, PT, R0, RZ, PT ;  /* 0x000000ff0000720c */ /* 0x020fda0003f25270 */
[----:B------:R-:W0:Y:S01]  /*1870*/  @!P1 DFMA R22, -R70, R22, R24 ;  /* 0x000000164616922b */ /* 0x000e220000000118 */
[----:B------:R1:W-:Y:S04]  /*1880*/  @P1 STG.E.64 desc[UR4][R72.64+0xa00], RZ ;  /* 0x000a00ff48001986 */ /* 0x0003e8000c101b04 */
[----:B0-----:R1:W-:Y:S02]  /*1890*/  @!P1 STG.E.64 desc[UR4][R72.64+0xa00], R22 ;  /* 0x000a001648009986 */ /* 0x0013e4000c101b04 */
.L_x_525:
[----:B------:R-:W-:Y:S05]  /*18a0*/  BSYNC.RECONVERGENT B0 ;  /* 0x0000000000007941 */ /* 0x000fea0003800200 */
.L_x_524:
[----:B------:R-:W-:Y:S04]  /*18b0*/  BSSY.RECONVERGENT B0, `(.L_x_526) ;  /* 0x0000007000007945 */ /* 0x000fe80003800200 */
[----:B------:R-:W-:Y:S05]  /*18c0*/  @P5 BRA `(.L_x_527) ;  /* 0x0000000000145947 */ /* 0x000fea0003800000 */
[----:B------:R-:W5:Y:S02]  /*18d0*/  LDG.E.U8 R0, desc[UR4][R62.64+0x160] ;  /* 0x000160043e007981 */ /* 0x000f64000c1e1100 */
[----:B-----5:R-:W-:-:S13]  /*18e0*/  ISETP.NE.AND P1, PT, R0, RZ, PT ;  /* 0x000000ff0000720c */ /* 0x020fda0003f25270 */
[----:B------:R-:W0:Y:S01]  /*18f0*/  @!P1 DFMA R18, -R70, R18, R20 ;  /* 0x000000124612922b */ /* 0x000e220000000114 */
[----:B------:R1:W-:Y:S04]  /*1900*/  @P1 STG.E.64 desc[UR4][R72.64+0xb00], RZ ;  /* 0x000b00ff48001986 */ /* 0x0003e8000c101b04 */
[----:B0-----:R1:W-:Y:S02]  /*1910*/  @!P1 STG.E.64 desc[UR4][R72.64+0xb00], R18 ;  /* 0x000b001248009986 */ /* 0x0013e4000c101b04 */
.L_x_527:
[----:B------:R-:W-:Y:S05]  /*1920*/  BSYNC.RECONVERGENT B0 ;  /* 0x0000000000007941 */ /* 0x000fea0003800200 */
.L_x_526:
[----:B------:R-:W-:Y:S04]  /*1930*/  BSSY.RECONVERGENT B0, `(.L_x_528) ;  /* 0x0000007000007945 */ /* 0x000fe80003800200 */
[----:B------:R-:W-:Y:S05]  /*1940*/  @P4 BRA `(.L_x_529) ;  /* 0x0000000000144947 */ /* 0x000fea0003800000 */
[----:B------:R-:W5:Y:S02]  /*1950*/  LDG.E.U8 R0, desc[UR4][R62.64+0x180] ;  /* 0x000180043e007981 */ /* 0x000f64000c1e1100 */
[----:B-----5:R-:W-:-:S13]  /*1960*/  ISETP.NE.AND P1, PT, R0, RZ, PT ;  /* 0x000000ff0000720c */ /* 0x020fda0003f25270 */
[----:B------:R-:W0:Y:S01]  /*1970*/  @!P1 DFMA R8, -R70, R8, R16 ;  /* 0x000000084608922b */ /* 0x000e220000000110 */
[----:B------:R1:W-:Y:S04]  /*1980*/  @P1 STG.E.64 desc[UR4][R72.64+0xc00], RZ ;  /* 0x000c00ff48001986 */ /* 0x0003e8000c101b04 */
[----:B0-----:R1:W-:Y:S02]  /*1990*/  @!P1 STG.E.64 desc[UR4][R72.64+0xc00], R8 ;  /* 0x000c000848009986 */ /* 0x0013e4000c101b04 */
.L_x_529:
[----:B------:R-:W-:Y:S05]  /*19a0*/  BSYNC.RECONVERGENT B0 ;  /* 0x0000000000007941 */ /* 0x000fea0003800200 */
.L_x_528:
[----:B------:R-:W-:Y:S04]  /*19b0*/  BSSY.RECONVERGENT B0, `(.L_x_530) ;  /* 0x0000007000007945 */ /* 0x000fe80003800200 */
[----:B------:R-:W-:Y:S05]  /*19c0*/  @P3 BRA `(.L_x_531) ;  /* 0x0000000000143947 */ /* 0x000fea0003800000 */
[----:B------:R-:W5:Y:S02]  /*19d0*/  LDG.E.U8 R0, desc[UR4][R62.64+0x1a0] ;  /* 0x0001a0043e007981 */ /* 0x000f64000c1e1100 */
[----:B-----5:R-:W-:-:S13]  /*19e0*/  ISETP.NE.AND P1, PT, R0, RZ, PT ;  /* 0x000000ff0000720c */ /* 0x020fda0003f25270 */
[----:B------:R-:W0:Y:S01]  /*19f0*/  @!P1 DFMA R6, -R70, R6, R14 ;  /* 0x000000064606922b */ /* 0x000e22000000010e */
[----:B------:R1:W-:Y:S04]  /*1a00*/  @P1 STG.E.64 desc[UR4][R72.64+0xd00], RZ ;  /* 0x000d00ff48001986 */ /* 0x0003e8000c101b04 */
[----:B0-----:R1:W-:Y:S02]  /*1a10*/  @!P1 STG.E.64 desc[UR4][R72.64+0xd00], R6 ;  /* 0x000d000648009986 */ /* 0x0013e4000c101b04 */
.L_x_531:
[----:B------:R-:W-:Y:S05]  /*1a20*/  BSYNC.RECONVERGENT B0 ;  /* 0x0000000000007941 */ /* 0x000fea0003800200 */
.L_x_530:
[----:B------:R-:W-:Y:S04]  /*1a30*/  BSSY.RECONVERGENT B0, `(.L_x_532) ;  /* 0x0000007000007945 */ /* 0x000fe80003800200 */
[----:B------:R-:W-:Y:S05]  /*1a40*/  @P2 BRA `(.L_x_533) ;  /* 0x0000000000142947 */ /* 0x000fea0003800000 */
[----:B------:R-:W5:Y:S02]  /*1a50*/  LDG.E.U8 R0, desc[UR4][R62.64+0x1c0] ;  /* 0x0001c0043e007981 */ /* 0x000f64000c1e1100 */
[----:B-----5:R-:W-:-:S13]  /*1a60*/  ISETP.NE.AND P1, PT, R0, RZ, PT ;  /* 0x000000ff0000720c */ /* 0x020fda0003f25270 */
[----:B------:R-:W0:Y:S01]  /*1a70*/  @!P1 DFMA R2, -R70, R2, R12 ;  /* 0x000000024602922b */ /* 0x000e22000000010c */
[----:B------:R1:W-:Y:S04]  /*1a80*/  @P1 STG.E.64 desc[UR4][R72.64+0xe00], RZ ;  /* 0x000e00ff48001986 */ /* 0x0003e8000c101b04 */
[----:B0-----:R1:W-:Y:S02]  /*1a90*/  @!P1 STG.E.64 desc[UR4][R72.64+0xe00], R2 ;  /* 0x000e000248009986 */ /* 0x0013e4000c101b04 */
.L_x_533:
[----:B------:R-:W-:Y:S05]  /*1aa0*/  BSYNC.RECONVERGENT B0 ;  /* 0x0000000000007941 */ /* 0x000fea0003800200 */
.L_x_532:
[----:B------:R-:W-:Y:S05]  /*1ab0*/  @P0 EXIT ;  /* 0x000000000000094d */ /* 0x000fea0003800000 */
[----:B------:R-:W5:Y:S02]  /*1ac0*/  LDG.E.U8 R62, desc[UR4][R62.64+0x1e0] ;  /* 0x0001e0043e3e7981 */ /* 0x000f64000c1e1100 */
[----:B-----5:R-:W-:-:S13]  /*1ad0*/  ISETP.NE.AND P0, PT, R62, RZ, PT ;  /* 0x000000ff3e00720c */ /* 0x020fda0003f05270 */
[----:B------:R0:W-:Y:S01]  /*1ae0*/  @P0 STG.E.64 desc[UR4][R72.64+0xf00], RZ ;  /* 0x000f00ff48000986 */ /* 0x0001e2000c101b04 */
[----:B------:R-:W-:Y:S05]  /*1af0*/  @P0 EXIT ;  /* 0x000000000000094d */ /* 0x000fea0003800000 */
[----:B------:R-:W5:Y:S02]  /*1b00*/  DFMA R4, -R70, R4, R10 ;  /* 0x000000044604722b */ /* 0x000f64000000010a */
[----:B-----5:R-:W-:Y:S01]  /*1b10*/  STG.E.64 desc[UR4][R72.64+0xf00], R4 ;  /* 0x000f000448007986 */ /* 0x020fe2000c101b04 */
[----:B------:R-:W-:Y:S05]  /*1b20*/  EXIT ;  /* 0x000000000000794d */ /* 0x000fea0003800000 */
.L_x_534:
        /* <DEDUP_REMOVED lines=13> */
.L_x_11163:


//--------------------- .text._ZN43_GLOBAL__N__9ae7fba5_10_SoftMax_cu_9f978f6321softmax_warp_backwardIdddLi8ELb0ELb1EEEvPT0_PKT_S5_iiiPKb --------------------------
	.section	.text._ZN43_GLOBAL__N__9ae7fba5_10_SoftMax_cu_9f978f6321softmax_warp_backwardIdddLi8ELb0ELb1EEEvPT0_PKT_S5_iiiPKb,"ax",@progbits
	.align	128
.text._ZN43_GLOBAL__N__9ae7fba5_10_SoftMax_cu_9f978f6321softmax_warp_backwardIdddLi8ELb0ELb1EEEvPT0_PKT_S5_iiiPKb:
        .type           _ZN43_GLOBAL__N__9ae7fba5_10_SoftMax_cu_9f978f6321softmax_warp_backwardIdddLi8ELb0ELb1EEEvPT0_PKT_S5_iiiPKb,@function
        .size           _ZN43_GLOBAL__N__9ae7fba5_10_SoftMax_cu_9f978f6321softmax_warp_backwardIdddLi8ELb0ELb1EEEvPT0_PKT_S5_iiiPKb,(.L_x_11164 - _ZN43_GLOBAL__N__9ae7fba5_10_SoftMax_cu_9f978f6321softmax_warp_backwardIdddLi8ELb0ELb1EEEvPT0_PKT_S5_iiiPKb)
        .other          _ZN43_GLOBAL__N__9ae7fba5_10_SoftMax_cu_9f978f6321softmax_warp_backwardIdddLi8ELb0ELb1EEEvPT0_PKT_S5_iiiPKb,@"STO_CUDA_ENTRY STV_DEFAULT"
_ZN43_GLOBAL__N__9ae7fba5_10_SoftMax_cu_9f978f6321softmax_warp_backwardIdddLi8ELb0ELb1EEEvPT0_PKT_S5_iiiPKb:
[----:B------:R-:W-:Y:S01]  /*0000*/  LDC R1, c[0x0][0x37c] ;  /* 0x0000df00ff017b82 */ /* 0x000fe20000000800 */
[----:B------:R-:W0:Y:S01]  /*0010*/  S2R R43, SR_CTAID.X ;  /* 0x00000000002b7919 */ /* 0x000e220000002500 */
[----:B------:R-:W0:Y:S06]  /*0020*/  LDCU UR4, c[0x0][0x364] ;  /* 0x00006c80ff0477ac */ /* 0x000e2c0008000800 */
[----:B------:R-:W1:Y:S01]  /*0030*/  LDC.64 R28, c[0x0][0x388] ;  /* 0x0000e200ff1c7b82 */ /* 0x000e620000000a00 */
[----:B------:R-:W-:Y:S01]  /*0040*/  CS2R R2, SRZ ;  /* 0x0000000000027805 */ /* 0x000fe2000001ff00 */
[----:B------:R-:W0:Y:S01]  /*0050*/  S2R R0, SR_TID.Y ;  /* 0x0000000000007919 */ /* 0x000e220000002200 */
[----:B------:R-:W2:Y:S01]  /*0060*/  LDCU.64 UR6, c[0x0][0x398] ;  /* 0x00007300ff0677ac */ /* 0x000ea20008000a00 */
[----:B------:R-:W3:Y:S01]  /*0070*/  S2R R42, SR_TID.X ;  /* 0x00000000002a7919 */ /* 0x000ee20000002100 */
[----:B------:R-:W4:Y:S01]  /*0080*/  LDCU UR8, c[0x0][0x3a0] ;  /* 0x00007400ff0877ac */ /* 0x000f220008000800 */
[----:B------:R-:W-:-:S02]  /*0090*/  CS2R R6, SRZ ;  /* 0x0000000000067805 */ /* 0x000fc4000001ff00 */
[----:B------:R-:W-:Y:S01]  /*00a0*/  CS2R R8, SRZ ;  /* 0x0000000000087805 */ /* 0x000fe2000001ff00 */
[----:B------:R-:W1:Y:S01]  /*00b0*/  LDC.64 R36, c[0x0][0x390] ;  /* 0x0000e400ff247b82 */ /* 0x000e620000000a00 */
[----:B0-----:R-:W-:Y:S01]  /*00c0*/  IMAD R43, R43, UR4, R0 ;  /* 0x000000042b2b7c24 */ /* 0x001fe2000f8e0200 */
[----:B------:R-:W0:Y:S01]  /*00d0*/  LDCU.64 UR4, c[0x0][0x358] ;  /* 0x00006b00ff0477ac */ /* 0x000e220008000a00 */
[----:B---3--:R-:W-:-:S03]  /*00e0*/  LOP3.LUT R42, R42, 0x1f, RZ, 0xc0, !PT ;  /* 0x0000001f2a2a7812 */ /* 0x008fc600078ec0ff */
[C---:B--2---:R-:W-:Y:S02]  /*00f0*/  IADD3 R20, PT, PT, -R43.reuse, UR6, RZ ;  /* 0x000000062b147c10 */ /* 0x044fe4000fffe1ff */
[C---:B----4-:R-:W-:Y:S01]  /*0100*/  ISETP.GE.AND P0, PT, R42.reuse, UR8, PT ;  /* 0x000000082a007c0c */ /* 0x050fe2000bf06270 */
[----:B------:R-:W-:Y:S01]  /*0110*/  IMAD R43, R43, UR7, R42 ;  /* 0x000000072b2b7c24 */ /* 0x000fe2000f8e022a */
[----:B------:R-:W2:Y:S02]  /*0120*/  LDCU.64 UR6, c[0x0][0x3a8] ;  /* 0x00007500ff0677ac */ /* 0x000ea40008000a00 */
[----:B------:R-:W-:Y:S01]  /*0130*/  P2R R0, PR, RZ, 0x1 ;  /* 0x00000001ff007803 */ /* 0x000fe20000000000 */
[----:B------:R-:W-:Y:S01]  /*0140*/  VIADD R0, R42, 0x20 ;  /* 0x000000202a007836 */ /* 0x000fe20000000000 */
[----:B------:R-:W-:Y:S01]  /*0150*/  ISETP.LT.OR P1, PT, R20, 0x1, P0 ;  /* 0x000000011400780c */ /* 0x000fe20000721670 */
[----:B-1----:R-:W-:-:S03]  /*0160*/  IMAD.WIDE R28, R43, 0x8, R28 ;  /* 0x000000082b1c7825 */ /* 0x002fc600078e021c */
[----:B------:R-:W-:-:S04]  /*0170*/  ISETP.GE.AND P0, PT, R0, UR8, PT ;  /* 0x0000000800007c0c */ /* 0x000fc8000bf06270 */
[----:B------:R-:W-:-:S05]  /*0180*/  ISETP.LT.OR P3, PT, R20, 0x1, P0 ;  /* 0x000000011400780c */ /* 0x000fca0000761670 */
[----:B0-----:R-:W3:Y:S01]  /*0190*/  @!P1 LDG.E.64 R2, desc[UR4][R28.64] ;  /* 0x000000041c029981 */ /* 0x001ee2000c1e1b00 */
[----:B--2---:R-:W-:-:S04]  /*01a0*/  IADD3 R4, P2, PT, R43, UR6, RZ ;  /* 0x000000062b047c10 */ /* 0x004fc8000ff5e0ff */
[----:B------:R-:W-:-:S03]  /*01b0*/  LEA.HI.X.SX32 R5, R43, UR7, 0x1, P2 ;  /* 0x000000072b057c11 */ /* 0x000fc600090f0eff */
[----:B------:R-:W2:Y:S04]  /*01c0*/  @!P3 LDG.E.64 R6, desc[UR4][R28.64+0x100] ;  /* 0x000100041c06b981 */ /* 0x000ea8000c1e1b00 */
[----:B------:R-:W4:Y:S04]  /*01d0*/  LDG.E.U8 R12, desc[UR4][R4.64] ;  /* 0x00000004040c7981 */ /* 0x000f28000c1e1100 */
[----:B------:R-:W2:Y:S01]  /*01e0*/  LDG.E.U8 R14, desc[UR4][R4.64+0x20] ;  /* 0x00002004040e7981 */ /* 0x000ea2000c1e1100 */
[----:B------:R-:W-:Y:S01]  /*01f0*/  VIADD R0, R42, 0x40 ;  /* 0x000000402a007836 */ /* 0x000fe20000000000 */
[----:B------:R-:W-:-:S02]  /*0200*/  P2R R15, PR, RZ, 0x8 ;  /* 0x00000008ff0f7803 */ /* 0x000fc40000000000 */
[----:B------:R-:W2:Y:S02]  /*0210*/  LDG.E.U8 R19, desc[UR4][R4.64+0x40] ;  /* 0x0000400404137981 */ /* 0x000ea4000c1e1100 */
[----:B------:R-:W-:Y:S02]  /*0220*/  ISETP.GE.AND P0, PT, R0, UR8, PT ;  /* 0x0000000800007c0c */ /* 0x000fe4000bf06270 */
[----:B------:R-:W2:Y:S02]  /*0230*/  LDG.E.U8 R18, desc[UR4][R4.64+0x60] ;  /* 0x0000600404127981 */ /* 0x000ea4000c1e1100 */
[----:B------:R-:W-:Y:S01]  /*0240*/  ISETP.LT.OR P2, PT, R20, 0x1, P0 ;  /* 0x000000011400780c */ /* 0x000fe20000741670 */
[----:B------:R-:W-:Y:S01]  /*0250*/  VIADD R0, R42, 0x60 ;  /* 0x000000602a007836 */ /* 0x000fe20000000000 */
[----:B------:R-:W2:Y:S04]  /*0260*/  LDG.E.U8 R23, desc[UR4][R4.64+0xa0] ;  /* 0x0000a00404177981 */ /* 0x000ea8000c1e1100 */
[----:B------:R-:W-:-:S02]  /*0270*/  ISETP.GE.AND P3, PT, R0, UR8, PT ;  /* 0x0000000800007c0c */ /* 0x000fc4000bf66270 */
[----:B------:R-:W-:-:S05]  /*0280*/  P2R R22, PR, RZ, 0x4 ;  /* 0x00000004ff167803 */ /* 0x000fca0000000000 */
[----:B------:R-:W2:Y:S01]  /*0290*/  @!P2 LDG.E.64 R8, desc[UR4][R28.64+0x200] ;  /* 0x000200041c08a981 */ /* 0x000ea2000c1e1b00 */
[----:B---3--:R-:W0:Y:S01]  /*02a0*/  DADD R10, RZ, R2 ;  /* 0x00000000ff0a7229 */ /* 0x008e220000000002 */
[----:B----4-:R-:W-:-:S04]  /*02b0*/  ISETP.NE.AND P0, PT, R12, RZ, PT ;  /* 0x000000ff0c00720c */ /* 0x010fc80003f05270 */
[----:B0-----:R-:W-:Y:S02]  /*02c0*/  FSEL R12, R10, RZ, !P0 ;  /* 0x000000ff0a0c7208 */ /* 0x001fe40004000000 */
[----:B------:R-:W-:Y:S02]  /*02d0*/  FSEL R13, R11, RZ, !P0 ;  /* 0x000000ff0b0d7208 */ /* 0x000fe40004000000 */
[----:B------:R-:W-:Y:S02]  /*02e0*/  P2R R32, PR, RZ, 0x1 ;  /* 0x00000001ff207803 */ /* 0x000fe40000000000 */
[----:B------:R-:W-:Y:S02]  /*02f0*/  ISETP.LT.OR P0, PT, R20, 0x1, P3 ;  /* 0x000000011400780c */ /* 0x000fe40001f01670 */
[----:B--2---:R-:W-:-:S15]  /*0300*/  ISETP.NE.AND P2, PT, R14, RZ, PT ;  /* 0x000000ff0e00720c */ /* 0x004fde0003f45270 */
[----:B------:R-:W-:-:S15]  /*0310*/  NOP ;  /* 0x0000000000007918 */ /* 0x000fde0000000000 */
[----:B------:R-:W-:-:S15]  /*0320*/  NOP ;  /* 0x0000000000007918 */ /* 0x000fde0000000000 */
[----:B------:R-:W-:-:S06]  /*0330*/  NOP ;  /* 0x0000000000007918 */ /* 0x000fcc0000000000 */
[----:B------:R-:W0:Y:S02]  /*0340*/  DADD R10, R6, R12 ;  /* 0x00000000060a7229 */ /* 0x000e24000000000c */
[----:B0-----:R-:W-:Y:S02]  /*0350*/  FSEL R16, R10, R12, !P2 ;  /* 0x0000000c0a107208 */ /* 0x001fe40005000000 */
[----:B------:R-:W-:Y:S02]  /*0360*/  P2R R10, PR, RZ, 0x8 ;  /* 0x00000008ff0a7803 */ /* 0x000fe40000000000 */
[----:B------:R-:W-:Y:S02]  /*0370*/  FSEL R17, R11, R13, !P2 ;  /* 0x0000000d0b117208 */ /* 0x000fe40005000000 */
[----:B------:R-:W-:-:S06]  /*0380*/  CS2R R10, SRZ ;  /* 0x00000000000a7805 */ /* 0x000fcc000001ff00 */
[----:B------:R-:W2:Y:S01]  /*0390*/  @!P0 LDG.E.64 R10, desc[UR4][R28.64+0x300] ;  /* 0x000300041c0a8981 */ /* 0x000ea2000c1e1b00 */
[----:B------:R-:W-:Y:S01]  /*03a0*/  CS2R R12, SRZ ;  /* 0x00000000000c7805 */ /* 0x000fe2000001ff00 */
[----:B------:R-:W-:Y:S01]  /*03b0*/  IMAD.WIDE R36, R43, 0x8, R36 ;  /* 0x000000082b247825 */ /* 0x000fe200078e0224 */
[----:B------:R-:W-:Y:S02]  /*03c0*/  P2R R24, PR, RZ, 0x1 ;  /* 0x00000001ff187803 */ /* 0x000fe40000000000 */
[----:B------:R-:W-:Y:S02]  /*03d0*/  ISETP.NE.AND P0, PT, R15, RZ, PT ;  /* 0x000000ff0f00720c */ /* 0x000fe40003f05270 */
[----:B------:R-:W5:Y:S01]  /*03e0*/  @!P1 LDG.E.64 R12, desc[UR4][R36.64] ;  /* 0x00000004240c9981 */ /* 0x000f62000c1e1b00 */
[----:B------:R-:W-:-:S15]  /*03f0*/  ISETP.NE.AND P1, PT, R19, RZ, PT ;  /* 0x000000ff1300720c */ /* 0x000fde0003f25270 */
[----:B------:R-:W-:-:S15]  /*0400*/  NOP ;  /* 0x0000000000007918 */ /* 0x000fde0000000000 */
[----:B------:R-:W-:-:S12]  /*0410*/  NOP ;  /* 0x0000000000007918 */ /* 0x000fd80000000000 */
[----:B------:R-:W0:Y:S02]  /*0420*/  DADD R14, R8, R16 ;  /* 0x00000000080e7229 */ /* 0x000e240000000010 */
[----:B0-----:R-:W-:Y:S02]  /*0430*/  FSEL R16, R14, R16, !P1 ;  /* 0x000000100e107208 */ /* 0x001fe40004800000 */
[----:B------:R-:W-:Y:S02]  /*0440*/  FSEL R17, R15, R17, !P1 ;  /* 0x000000110f117208 */ /* 0x000fe40004800000 */
[----:B------:R-:W-:-:S15]  /*0450*/  ISETP.NE.AND P1, PT, R18, RZ, PT ;  /* 0x000000ff1200720c */ /* 0x000fde0003f25270 */
[----:B------:R-:W-:-:S15]  /*0460*/  NOP ;  /* 0x0000000000007918 */ /* 0x000fde0000000000 */
[----:B------:R-:W-:-:S15]  /*0470*/  NOP ;  /* 0x0000000000007918 */ /* 0x000fde0000000000 */
[----:B------:R-:W-:-:S13]  /*0480*/  NOP ;  /* 0x0000000000007918 */ /* 0x000fda0000000000 */
[----:B--2---:R-:W0:Y:S02]  /*0490*/  DADD R14, R10, R16 ;  /* 0x000000000a0e7229 */ /* 0x004e240000000010 */
[----:B0-----:R-:W-:Y:S01]  /*04a0*/  FSEL R18, R14, R16, !P1 ;  /* 0x000000100e127208 */ /* 0x001fe20004800000 */
[----:B------:R-:W-:Y:S01]  /*04b0*/  VIADD R16, R42, 0x80 ;  /* 0x000000802a107836 */ /* 0x000fe20000000000 */
[----:B------:R-:W-:Y:S02]  /*04c0*/  FSEL R19, R15, R17, !P1 ;  /* 0x000000110f137208 */ /* 0x000fe40004800000 */
[----:B------:R-:W-:Y:S02]  /*04d0*/  ISETP.GE.AND P1, PT, R20, 0x1, PT ;  /* 0x000000011400780c */ /* 0x000fe40003f26270 */
[----:B------:R-:W-:Y:S01]  /*04e0*/  CS2R R14, SRZ ;  /* 0x00000000000e7805 */ /* 0x000fe2000001ff00 */
[----:B------:R-:W2:Y:S01]  /*04f0*/  LDG.E.U8 R20, desc[UR4][R4.64+0x80] ;  /* 0x0000800404147981 */ /* 0x000ea2000c1e1100 */
[----:B------:R-:W-:-:S13]  /*0500*/  ISETP.GE.OR P2, PT, R16, UR8, !P1 ;  /* 0x0000000810007c0c */ /* 0x000fda000cf46670 */
[----:B------:R-:W3:Y:S01]  /*0510*/  @!P2 LDG.E.64 R14, desc[UR4][R28.64+0x400] ;  /* 0x000400041c0ea981 */ /* 0x000ee2000c1e1b00 */
[----:B--2---:R-:W-:-:S15]  /*0520*/  ISETP.NE.AND P3, PT, R20, RZ, PT ;  /* 0x000000ff1400720c */ /* 0x004fde0003f65270 */
[----:B------:R-:W-:-:S15]  /*0530*/  NOP ;  /* 0x0000000000007918 */ /* 0x000fde0000000000 */
[----:B------:R-:W-:-:S10]  /*0540*/  NOP ;  /* 0x0000000000007918 */ /* 0x000fd40000000000 */
[----:B---3--:R-:W0:Y:S02]  /*0550*/  DADD R16, R14, R18 ;  /* 0x000000000e107229 */ /* 0x008e240000000012 */
[----:B0-----:R-:W-:Y:S01]  /*0560*/  FSEL R20, R16, R18, !P3 ;  /* 0x0000001210147208 */ /* 0x001fe20005800000 */
[----:B------:R-:W-:Y:S01]  /*0570*/  VIADD R18, R42, 0xa0 ;  /* 0x000000a02a127836 */ /* 0x000fe20000000000 */
[----:B------:R-:W-:-:S04]  /*0580*/  FSEL R21, R17, R19, !P3 ;  /* 0x0000001311157208 */ /* 0x000fc80005800000 */
[----:B------:R-:W-:Y:S02]  /*0590*/  ISETP.GE.OR P3, PT, R18, UR8, !P1 ;  /* 0x0000000812007c0c */ /* 0x000fe4000cf66670 */
[----:B------:R-:W-:-:S11]  /*05a0*/  CS2R R16, SRZ ;  /* 0x0000000000107805 */ /* 0x000fd6000001ff00 */
[----:B------:R-:W2:Y:S01]  /*05b0*/  @!P3 LDG.E.64 R16, desc[UR4][R28.64+0x500] ;  /* 0x000500041c10b981 */ /* 0x000ea2000c1e1b00 */
[----:B------:R-:W-:-:S03]  /*05c0*/  ISETP.NE.AND P4, PT, R23, RZ, PT ;  /* 0x000000ff1700720c */ /* 0x000fc60003f85270 */
[----:B------:R-:W3:-:S15]  /*05d0*/  LDG.E.U8 R23, desc[UR4][R4.64+0xc0] ;  /* 0x0000c00404177981 */ /* 0x000ede000c1e1100 */
[----:B------:R-:W-:-:S15]  /*05e0*/  NOP ;  /* 0x0000000000007918 */ /* 0x000fde0000000000 */
[----:B------:R-:W-:-:S09]  /*05f0*/  NOP ;  /* 0x0000000000007918 */ /* 0x000fd20000000000 */
[----:B--2---:R-:W0:Y:S02]  /*0600*/  DADD R18, R16, R20 ;  /* 0x0000000010127229 */ /* 0x004e240000000014 */
[----:B0-----:R-:W-:Y:S01]  /*0610*/  FSEL R26, R18, R20, !P4 ;  /* 0x00000014121a7208 */ /* 0x001fe20006000000 */
[----:B------:R-:W-:Y:S01]  /*0620*/  VIADD R20, R42, 0xc0 ;  /* 0x000000c02a147836 */ /* 0x000fe20000000000 */
[----:B------:R-:W-:-:S04]  /*0630*/  FSEL R27, R19, R21, !P4 ;  /* 0x00000015131b7208 */ /* 0x000fc80006000000 */
[----:B------:R-:W-:Y:S02]  /*0640*/  ISETP.GE.OR P4, PT, R20, UR8, !P1 ;  /* 0x0000000814007c0c */ /* 0x000fe4000cf86670 */
[----:B------:R-:W-:-:S11]  /*0650*/  CS2R R18, SRZ ;  /* 0x0000000000127805 */ /* 0x000fd6000001ff00 */
[----:B------:R-:W2:Y:S01]  /*0660*/  @!P4 LDG.E.64 R18, desc[UR4][R28.64+0x600] ;  /* 0x000600041c12c981 */ /* 0x000ea2000c1e1b00 */
[----:B---3--:R-:W-:Y:S01]  /*0670*/  ISETP.NE.AND P5, PT, R23, RZ, PT ;  /* 0x000000ff1700720c */ /* 0x008fe20003fa5270 */
[----:B------:R-:W-:-:S15]  /*0680*/  VIADD R23, R42, 0xe0 ;  /* 0x000000e02a177836 */ /* 0x000fde0000000000 */
[----:B------:R-:W-:-:S15]  /*0690*/  NOP ;  /* 0x0000000000007918 */ /* 0x000fde0000000000 */
[----:B------:R-:W-:-:S11]  /*06a0*/  NOP ;  /* 0x0000000000007918 */ /* 0x000fd60000000000 */
[----:B--2---:R-:W0:Y:S02]  /*06b0*/  DADD R20, R18, R26 ;  /* 0x0000000012147229 */ /* 0x004e24000000001a */
[----:B0-----:R-:W-:Y:S02]  /*06c0*/  FSEL R30, R20, R26, !P5 ;  /* 0x0000001a141e7208 */ /* 0x001fe40006800000 */
[----:B------:R-:W-:Y:S02]  /*06d0*/  FSEL R31, R21, R27, !P5 ;  /* 0x0000001b151f7208 */ /* 0x000fe40006800000 */
[----:B------:R-:W-:Y:S02]  /*06e0*/  ISETP.GE.OR P5, PT, R23, UR8, !P1 ;  /* 0x0000000817007c0c */ /* 0x000fe4000cfa6670 */
[----:B------:R-:W-:Y:S01]  /*06f0*/  CS2R R20, SRZ ;  /* 0x0000000000147805 */ /* 0x000fe2000001ff00 */
[----:B------:R-:W2:Y:S10]  /*0700*/  LDG.E.U8 R23, desc[UR4][R4.64+0xe0] ;  /* 0x0000e00404177981 */ /* 0x000eb4000c1e1100 */
[----:B------:R0:W3:Y:S02]  /*0710*/  @!P5 LDG.E.64 R20, desc[UR4][R28.64+0x700] ;  /* 0x000700041c14d981 */ /* 0x0000e4000c1e1b00 */
[----:B0-----:R-:W-:-:S06]  /*0720*/  CS2R R28, SRZ ;  /* 0x00000000001c7805 */ /* 0x001fcc000001ff00 */
[----:B------:R0:W5:Y:S01]  /*0730*/  @!P2 LDG.E.64 R28, desc[UR4][R36.64+0x400] ;  /* 0x00040004241ca981 */ /* 0x000162000c1e1b00 */
[----:B--2---:R-:W-:-:S15]  /*0740*/  ISETP.NE.AND P6, PT, R23, RZ, PT ;  /* 0x000000ff1700720c */ /* 0x004fde0003fc5270 */
[----:B------:R-:W-:-:S15]  /*0750*/  NOP ;  /* 0x0000000000007918 */ /* 0x000fde0000000000 */
[----:B------:R-:W-:-:S06]  /*0760*/  NOP ;  /* 0x0000000000007918 */ /* 0x000fcc0000000000 */
[----:B---3--:R-:W1:Y:S02]  /*0770*/  DADD R26, R20, R30 ;  /* 0x00000000141a7229 */ /* 0x008e64000000001e */
[----:B-1----:R-:W-:Y:S02]  /*0780*/  FSEL R30, R26, R30, !P6 ;  /* 0x0000001e1a1e7208 */ /* 0x002fe40007000000 */
[----:B------:R-:W-:Y:S02]  /*0790*/  FSEL R31, R27, R31, !P6 ;  /* 0x0000001f1b1f7208 */ /* 0x000fe40007000000 */
[----:B------:R-:W-:Y:S02]  /*07a0*/  ISETP.NE.AND P6, PT, R22, RZ, PT ;  /* 0x000000ff1600720c */ /* 0x000fe40003fc5270 */
[----:B------:R-:W-:-:S06]  /*07b0*/  CS2R R22, SRZ ;  /* 0x0000000000167805 */ /* 0x000fcc000001ff00 */
[----:B------:R0:W5:Y:S01]  /*07c0*/  @!P0 LDG.E.64 R22, desc[UR4][R36.64+0x100] ;  /* 0x0001000424168981 */ /* 0x000162000c1e1b00 */
[----:B------:R-:W-:Y:S02]  /*07d0*/  ISETP.NE.AND P0, PT, R24, RZ, PT ;  /* 0x000000ff1800720c */ /* 0x000fe40003f05270 */
[----:B------:R-:W-:Y:S01]  /*07e0*/  CS2R R26, SRZ ;  /* 0x00000000001a7805 */ /* 0x000fe2000001ff00 */
[----:B------:R-:W-:Y:S10]  /*07f0*/  SHFL.BFLY PT, R33, R31, 0x10, 0x1f ;  /* 0x0e001f001f217f89 */ /* 0x000ff400000e0000 */
[----:B------:R0:W5:Y:S01]  /*0800*/  @!P0 LDG.E.64 R26, desc[UR4][R36.64+0x300] ;  /* 0x00030004241a8981 */ /* 0x000162000c1e1b00 */
[----:B------:R-:W-:-:S03]  /*0810*/  ISETP.NE.AND P0, PT, R32, RZ, PT ;  /* 0x000000ff2000720c */ /* 0x000fc60003f05270 */
[----:B------:R-:W1:-:S15]  /*0820*/  SHFL.BFLY PT, R32, R30, 0x10, 0x1f ;  /* 0x0e001f001e207f89 */ /* 0x000e5e00000e0000 */
[----:B------:R-:W-:-:S15]  /*0830*/  NOP ;  /* 0x0000000000007918 */ /* 0x000fde0000000000 */
[----:B------:R-:W-:-:S02]  /*0840*/  NOP ;  /* 0x0000000000007918 */ /* 0x000fc40000000000 */
[----:B-1----:R-:W1:Y:S02]  /*0850*/  DADD R32, R32, R30 ;  /* 0x0000000020207229 */ /* 0x002e64000000001e */
[----:B-1----:R-:W-:Y:S04]  /*0860*/  SHFL.BFLY PT, R35, R33, 0x8, 0x1f ;  /* 0x0d001f0021237f89 */ /* 0x002fe800000e0000 */
[----:B------:R-:W1:Y:S01]  /*0870*/  SHFL.BFLY PT, R34, R32, 0x8, 0x1f ;  /* 0x0d001f0020227f89 */ /* 0x000e6200000e0000 */
[----:B------:R-:W-:Y:S02]  /*0880*/  CS2R R24, SRZ ;  /* 0x0000000000187805 */ /* 0x000fe4000001ff00 */
[----:B------:R-:W-:-:S04]  /*0890*/  CS2R R30, SRZ ;  /* 0x00000000001e7805 */ /* 0x000fc8000001ff00 */
[----:B------:R0:W5:Y:S04]  /*08a0*/  @!P6 LDG.E.64 R24, desc[UR4][R36.64+0x200] ;  /* 0x000200042418e981 */ /* 0x000168000c1e1b00 */
[----:B------:R0:W5:-:S15]  /*08b0*/  @!P3 LDG.E.64 R30, desc[UR4][R36.64+0x500] ;  /* 0x00050004241eb981 */ /* 0x00015e000c1e1b00 */
[----:B------:R-:W-:-:S15]  /*08c0*/  NOP ;  /* 0x0000000000007918 */ /* 0x000fde0000000000 */
[----:B------:R-:W-:-:S15]  /*08d0*/  NOP ;  /* 0x0000000000007918 */ /* 0x000fde0000000000 */
[----:B------:R-:W-:-:S02]  /*08e0*/  NOP ;  /* 0x0000000000007918 */ /* 0x000fc40000000000 */
[----:B-1----:R-:W1:Y:S02]  /*08f0*/  DADD R44, R32, R34 ;  /* 0x00000000202c7229 */ /* 0x002e640000000022 */
[----:B-1----:R-:W-:Y:S04]  /*0900*/  SHFL.BFLY PT, R35, R45, 0x4, 0x1f ;  /* 0x0c801f002d237f89 */ /* 0x002fe800000e0000 */
[----:B------:R-:W1:Y:S01]  /*0910*/  SHFL.BFLY PT, R34, R44, 0x4, 0x1f ;  /* 0x0c801f002c227f89 */ /* 0x000e6200000e0000 */
[----:B------:R-:W-:-:S06]  /*0920*/  CS2R R32, SRZ ;  /* 0x0000000000207805 */ /* 0x000fcc000001ff00 */
[----:B------:R0:W5:-:S15]  /*0930*/  @!P4 LDG.E.64 R32, desc[UR4][R36.64+0x600] ;  /* 0x000600042420c981 */ /* 0x00015e000c1e1b00 */
[----:B------:R-:W-:-:S15]  /*0940*/  NOP ;  /* 0x0000000000007918 */ /* 0x000fde0000000000 */
[----:B------:R-:W-:-:S15]  /*0950*/  NOP ;  /* 0x0000000000007918 */ /* 0x000fde0000000000 */
[----:B------:R-:W-:-:S06]  /*0960*/  NOP ;  /* 0x0000000000007918 */ /* 0x000fcc0000000000 */
[----:B-1----:R-:W1:Y:S02]  /*0970*/  DADD R38, R44, R34 ;  /* 0x000000002c267229 */ /* 0x002e640000000022 */
[----:B-1----:R-:W-:Y:S01]  /*0980*/  SHFL.BFLY PT, R35, R39, 0x2, 0x1f ;  /* 0x0c401f0027237f89 */ /* 0x002fe200000e0000 */
[----:B------:R-:W1:Y:S03]  /*0990*/  LDC.64 R44, c[0x0][0x380] ;  /* 0x0000e000ff2c7b82 */ /* 0x000e660000000a00 */
[----:B------:R-:W2:-:S15]  /*09a0*/  SHFL.BFLY PT, R34, R38, 0x2, 0x1f ;  /* 0x0c401f0026227f89 */ /* 0x000e9e00000e0000 */
[----:B------:R-:W-:-:S15]  /*09b0*/  NOP ;  /* 0x0000000000007918 */ /* 0x000fde0000000000 */
[----:B------:R-:W-:-:S15]  /*09c0*/  NOP ;  /* 0x0000000000007918 */ /* 0x000fde0000000000 */
[----:B------:R-:W-:-:S13]  /*09d0*/  NOP ;  /* 0x0000000000007918 */ /* 0x000fda0000000000 */
[----:B--2---:R2:W3:Y:S02]  /*09e0*/  DADD R38, R38, R34 ;  /* 0x0000000026267229 */ /* 0x0044e40000000022 */
[----:B--2---:R-:W-:-:S06]  /*09f0*/  CS2R R34, SRZ ;  /* 0x0000000000227805 */ /* 0x004fcc000001ff00 */
[----:B------:R0:W5:Y:S04]  /*0a00*/  @!P5 LDG.E.64 R34, desc[UR4][R36.64+0x700] ;  /* 0x000700042422d981 */ /* 0x000168000c1e1b00 */
[----:B---3--:R-:W-:Y:S04]  /*0a10*/  SHFL.BFLY PT, R41, R39, 0x1, 0x1f ;  /* 0x0c201f0027297f89 */ /* 0x008fe800000e0000 */
[----:B------:R-:W2:-:S15]  /*0a20*/  SHFL.BFLY PT, R40, R38, 0x1, 0x1f ;  /* 0x0c201f0026287f89 */ /* 0x000e9e00000e0000 */
[----:B------:R-:W-:-:S15]  /*0a30*/  NOP ;  /* 0x0000000000007918 */ /* 0x000fde0000000000 */
[----:B------:R-:W-:-:S15]  /*0a40*/  NOP ;  /* 0x0000000000007918 */ /* 0x000fde0000000000 */
[----:B------:R-:W-:-:S03]  /*0a50*/  NOP ;  /* 0x0000000000007918 */ /* 0x000fc60000000000 */
[----:B--2---:R0:W2:Y:S02]  /*0a60*/  DADD R40, R38, R40 ;  /* 0x0000000026287229 */ /* 0x0040a40000000028 */
[----:B012---:R-:W-:Y:S05]  /*0a70*/  @!P1 EXIT ;  /* 0x000000000000994d */ /* 0x007fea0003800000 */
[C---:B------:R-:W-:Y:S01]  /*0a80*/  LOP3.LUT R36, R42.reuse, 0x20, RZ, 0xfc, !PT ;  /* 0x000000202a247812 */ /* 0x040fe200078efcff */
[----:B------:R-:W-:Y:S01]  /*0a90*/  BSSY.RECONVERGENT B0, `(.L_x_535) ;  /* 0x0000011000007945 */ /* 0x000fe20003800200 */
[----:B------:R-:W-:Y:S02]  /*0aa0*/  ISETP.GE.AND P6, PT, R42, UR8, PT ;  /* 0x000000082a007c0c */ /* 0x000fe4000bfc6270 */
[----:B------:R-:W-:Y:S02]  /*0ab0*/  ISETP.GE.AND P1, PT, R36, UR8, PT ;  /* 0x0000000824007c0c */ /* 0x000fe4000bf26270 */
[C---:B------:R-:W-:Y:S02]  /*0ac0*/  LOP3.LUT R36, R42.reuse, 0x40, RZ, 0xfc, !PT ;  /* 0x000000402a247812 */ /* 0x040fe400078efcff */
[----:B------:R-:W-:Y:S02]  /*0ad0*/  LOP3.LUT R38, R42, 0xc0, RZ, 0xfc, !PT ;  /* 0x000000c02a267812 */ /* 0x000fe400078efcff */
[----:B------:R-:W-:Y:S01]  /*0ae0*/  ISETP.GE.AND P2, PT, R36, UR8, PT ;  /* 0x0000000824007c0c */ /* 0x000fe2000bf46270 */
[----:B------:R-:W-:Y:S01]  /*0af0*/  VIADD R36, R42, 0x80 ;  /* 0x000000802a247836 */ /* 0x000fe20000000000 */
[----:B------:R-:W-:-:S04]  /*0b00*/  ISETP.GE.AND P5, PT, R38, UR8, PT ;  /* 0x0000000826007c0c */ /* 0x000fc8000bfa6270 */
[----:B------:R-:W-:Y:S01]  /*0b10*/  ISETP.GE.AND P3, PT, R36, UR8, PT ;  /* 0x0000000824007c0c */ /* 0x000fe2000bf66270 */
[C---:B------:R-:W-:Y:S01]  /*0b20*/  VIADD R36, R42.reuse, 0xa0 ;  /* 0x000000a02a247836 */ /* 0x040fe20000000000 */
[----:B------:R-:W-:-:S04]  /*0b30*/  LOP3.LUT R42, R42, 0xe0, RZ, 0xfc, !PT ;  /* 0x000000e02a2a7812 */ /* 0x000fc800078efcff */
[----:B------:R-:W-:Y:S01]  /*0b40*/  ISETP.GE.AND P4, PT, R36, UR8, PT ;  /* 0x0000000824007c0c */ /* 0x000fe2000bf86270 */
[----:B------:R-:W-:Y:S01]  /*0b50*/  IMAD.WIDE R36, R43, 0x8, R44 ;  /* 0x000000082b247825 */ /* 0x000fe200078e022c */
[----:B------:R-:W-:Y:S11]  /*0b60*/  @P6 BRA `(.L_x_536) ;  /* 0x00000000000c6947 */ /* 0x000ff60003800000 */
[----:B-----5:R-:W0:Y:S01]  /*0b70*/  @!P0 DFMA R12, -R40, R12, R2 ;  /* 0x0000000c280c822b */ /* 0x020e220000000102 */
[----:B------:R1:W-:Y:S04]  /*0b80*/  @P0 STG.E.64 desc[UR4][R36.64], RZ ;  /* 0x000000ff24000986 */ /* 0x0003e8000c101b04 */
[----:B0-----:R1:W-:Y:S02]  /*0b90*/  @!P0 STG.E.64 desc[UR4][R36.64], R12 ;  /* 0x0000000c24008986 */ /* 0x0013e4000c101b04 */
.L_x_536:
[----:B------:R-:W-:Y:S05]  /*0ba0*/  BSYNC.RECONVERGENT B0 ;  /* 0x0000000000007941 */ /* 0x000fea0003800200 */
.L_x_535:
        /* <DEDUP_REMOVED lines=8> */
.L_x_538:
[----:B------:R-:W-:Y:S05]  /*0c30*/  BSYNC.RECONVERGENT B0 ;  /* 0x0000000000007941 */ /* 0x000fea0003800200 */
.L_x_537:
[----:B------:R-:W-:Y:S04]  /*0c40*/  BSSY.RECONVERGENT B0, `(.L_x_539) ;  /* 0x0000007000007945 */ /* 0x000fe80003800200 */
[----:B------:R-:W-:Y:S05]  /*0c50*/  @P2 BRA `(.L_x_540) ;  /* 0x0000000000142947 */ /* 0x000fea0003800000 */
[----:B------:R-:W3:Y:S02]  /*0c60*/  LDG.E.U8 R2, desc[UR4][R4.64+0x40] ;  /* 0x0000400404027981 */ /* 0x000ee4000c1e1100 */
[----:B---3--:R-:W-:-:S13]  /*0c70*/  ISETP.NE.AND P1, PT, R2, RZ, PT ;  /* 0x000000ff0200720c */ /* 0x008fda0003f25270 */
[----:B-----5:R-:W0:Y:S01]  /*0c80*/  @!P1 DFMA R24, -R40, R24, R8 ;  /* 0x000000182818922b */ /* 0x020e220000000108 */
[----:B------:R3:W-:Y:S04]  /*0c90*/  @P1 STG.E.64 desc[UR4][R36.64+0x200], RZ ;  /* 0x000200ff24001986 */ /* 0x0007e8000c101b04 */
[----:B0-----:R3:W-:Y:S02]  /*0ca0*/  @!P1 STG.E.64 desc[UR4][R36.64+0x200], R24 ;  /* 0x0002001824009986 */ /* 0x0017e4000c101b04 */
.L_x_540:
[----:B------:R-:W-:Y:S05]  /*0cb0*/  BSYNC.RECONVERGENT B0 ;  /* 0x0000000000007941 */ /* 0x000fea0003800200 */
.L_x_539:
[----:B------:R-:W-:Y:S01]  /*0cc0*/  ISETP.GE.AND P1, PT, R0, UR8, PT ;  /* 0x0000000800007c0c */ /* 0x000fe2000bf26270 */
[----:B------:R-:W-:-:S12]  /*0cd0*/  BSSY.RECONVERGENT B0, `(.L_x_541) ;  /* 0x0000007000007945 */ /* 0x000fd80003800200 */
[----:B------:R-:W-:Y:S05]  /*0ce0*/  @P1 BRA `(.L_x_542) ;  /* 0x0000000000141947 */ /* 0x000fea0003800000 */
[----:B------:R-:W4:Y:S02]  /*0cf0*/  LDG.E.U8 R0, desc[UR4][R4.64+0x60] ;  /* 0x0000600404007981 */ /* 0x000f24000c1e1100 */
[----:B----4-:R-:W-:-:S13]  /*0d00*/  ISETP.NE.AND P1, PT, R0, RZ, PT ;  /* 0x000000ff0000720c */ /* 0x010fda0003f25270 */
[----:B-----5:R-:W0:Y:S01]  /*0d10*/  @!P1 DFMA R26, -R40, R26, R10 ;  /* 0x0000001a281a922b */ /* 0x020e22000000010a */
[----:B------:R4:W-:Y:S04]  /*0d20*/  @P1 STG.E.64 desc[UR4][R36.64+0x300], RZ ;  /* 0x000300ff24001986 */ /* 0x0009e8000c101b04 */
[----:B0-----:R4:W-:Y:S02]  /*0d30*/  @!P1 STG.E.64 desc[UR4][R36.64+0x300], R26 ;  /* 0x0003001a24009986 */ /* 0x0019e4000c101b04 */
.L_x_542:
[----:B------:R-:W-:Y:S05]  /*0d40*/  BSYNC.RECONVERGENT B0 ;  /* 0x0000000000007941 */ /* 0x000fea0003800200 */
.L_x_541:
[----:B------:R-:W-:Y:S04]  /*0d50*/  BSSY.RECONVERGENT B0, `(.L_x_543) ;  /* 0x0000007000007945 */ /* 0x000fe80003800200 */
[----:B------:R-:W-:Y:S05]  /*0d60*/  @P3 BRA `(.L_x_544) ;  /* 0x0000000000143947 */ /* 0x000fea0003800000 */
[----:B------:R-:W2:Y:S02]  /*0d70*/  LDG.E.U8 R0, desc[UR4][R4.64+0x80] ;  /* 0x0000800404007981 */ /* 0x000ea4000c1e1100 */
[----:B--2---:R-:W-:-:S13]  /*0d80*/  ISETP.NE.AND P1, PT, R0, RZ, PT ;  /* 0x000000ff0000720c */ /* 0x004fda0003f25270 */
[----:B-----5:R-:W0:Y:S01]  /*0d90*/  @!P1 DFMA R28, -R40, R28, R14 ;  /* 0x0000001c281c922b */ /* 0x020e22000000010e */
[----:B------:R2:W-:Y:S04]  /*0da0*/  @P1 STG.E.64 desc[UR4][R36.64+0x400], RZ ;  /* 0x000400ff24001986 */ /* 0x0005e8000c101b04 */
[----:B0-----:R2:W-:Y:S02]  /*0db0*/  @!P1 STG.E.64 desc[UR4][R36.64+0x400], R28 ;  /* 0x0004001c24009986 */ /* 0x0015e4000c101b04 */
.L_x_544:
[----:B------:R-:W-:Y:S05]  /*0dc0*/  BSYNC.RECONVERGENT B0 ;  /* 0x0000000000007941 */ /* 0x000fea0003800200 */
.L_x_543:
[----:B------:R-:W-:Y:S04]  /*0dd0*/  BSSY.RECONVERGENT B0, `(.L_x_545) ;  /* 0x0000007000007945 */ /* 0x000fe80003800200 */
[----:B------:R-:W-:Y:S05]  /*0de0*/  @P4 BRA `(.L_x_546) ;  /* 0x0000000000144947 */ /* 0x000fea0003800000 */
[----:B------:R-:W2:Y:S02]  /*0df0*/  LDG.E.U8 R0, desc[UR4][R4.64+0xa0] ;  /* 0x0000a00404007981 */ /* 0x000ea4000c1e1100 */
[----:B--2---:R-:W-:-:S13]  /*0e00*/  ISETP.NE.AND P1, PT, R0, RZ, PT ;  /* 0x000000ff0000720c */ /* 0x004fda0003f25270 */
[----:B-----5:R-:W0:Y:S01]  /*0e10*/  @!P1 DFMA R30, -R40, R30, R16 ;  /* 0x0000001e281e922b */ /* 0x020e220000000110 */
[----:B------:R2:W-:Y:S04]  /*0e20*/  @P1 STG.E.64 desc[UR4][R36.64+0x500], RZ ;  /* 0x000500ff24001986 */ /* 0x0005e8000c101b04 */
[----:B0-----:R2:W-:Y:S02]  /*0e30*/  @!P1 STG.E.64 desc[UR4][R36.64+0x500], R30 ;  /* 0x0005001e24009986 */ /* 0x0015e4000c101b04 */
.L_x_546:
[----:B------:R-:W-:Y:S05]  /*0e40*/  BSYNC.RECONVERGENT B0 ;  /* 0x0000000000007941 */ /* 0x000fea0003800200 */
.L_x_545:
[----:B------:R-:W-:Y:S04]  /*0e50*/  BSSY.RECONVERGENT B0, `(.L_x_547) ;  /* 0x0000007000007945 */ /* 0x000fe80003800200 */
[----:B------:R-:W-:Y:S05]  /*0e60*/  @P5 BRA `(.L_x_548) ;  /* 0x0000000000145947 */ /* 0x000fea0003800000 */
[----:B------:R-:W2:Y:S02]  /*0e70*/  LDG.E.U8 R0, desc[UR4][R4.64+0xc0] ;  /* 0x0000c00404007981 */ /* 0x000ea4000c1e1100 */
[----:B--2---:R-:W-:-:S13]  /*0e80*/  ISETP.NE.AND P1, PT, R0, RZ, PT ;  /* 0x000000ff0000720c */ /* 0x004fda0003f25270 */
[----:B-----5:R-:W0:Y:S01]  /*0e90*/  @!P1 DFMA R32, -R40, R32, R18 ;  /* 0x000000202820922b */ /* 0x020e220000000112 */
[----:B------:R2:W-:Y:S04]  /*0ea0*/  @P1 STG.E.64 desc[UR4][R36.64+0x600], RZ ;  /* 0x000600ff24001986 */ /* 0x0005e8000c101b04 */
[----:B0-----:R2:W-:Y:S02]  /*0eb0*/  @!P1 STG.E.64 desc[UR4][R36.64+0x600], R32 ;  /* 0x0006002024009986 */ /* 0x0015e4000c101b04 */
.L_x_548:
[----:B------:R-:W-:Y:S05]  /*0ec0*/  BSYNC.RECONVERGENT B0 ;  /* 0x0000000000007941 */ /* 0x000fea0003800200 */
.L_x_547:
        /* <DEDUP_REMOVED lines=8> */
.L_x_549:
        /* <DEDUP_REMOVED lines=11> */
.L_x_11164:


//--------------------- .text._ZN43_GLOBAL__N__9ae7fba5_10_SoftMax_cu_9f978f6321softmax_warp_backwardIdddLi7ELb0ELb1EEEvPT0_PKT_S5_iiiPKb --------------------------
	.section	.text._ZN43_GLOBAL__N__9ae7fba5_10_SoftMax_cu_9f978f6321softmax_warp_backwardIdddLi7ELb0ELb1EEEvPT0_PKT_S5_iiiPKb,"ax",@progbits
	.align	128
.text._ZN43_GLOBAL__N__9ae7fba5_10_SoftMax_cu_9f978f6321softmax_warp_backwardIdddLi7ELb0ELb1EEEvPT0_PKT_S5_iiiPKb:
        .type           _ZN43_GLOBAL__N__9ae7fba5_10_SoftMax_cu_9f978f6321softmax_warp_backwardIdddLi7ELb0ELb1EEEvPT0_PKT_S5_iiiPKb,@function
        .size           _ZN43_GLOBAL__N__9ae7fba5_10_SoftMax_cu_9f978f6321softmax_warp_backwardIdddLi7ELb0ELb1EEEvPT0_PKT_S5_iiiPKb,(.L_x_11165 - _ZN43_GLOBAL__N__9ae7fba5_10_SoftMax_cu_9f978f6321softmax_warp_backwardIdddLi7ELb0ELb1EEEvPT0_PKT_S5_iiiPKb)
        .other          _ZN43_GLOBAL__N__9ae7fba5_10_SoftMax_cu_9f978f6321softmax_warp_backwardIdddLi7ELb0ELb1EEEvPT0_PKT_S5_iiiPKb,@"STO_CUDA_ENTRY STV_DEFAULT"
_ZN43_GLOBAL__N__9ae7fba5_10_SoftMax_cu_9f978f6321softmax_warp_backwardIdddLi7ELb0ELb1EEEvPT0_PKT_S5_iiiPKb:
[----:B------:R-:W-:Y:S01]  /*0000*/  LDC R1, c[0x0][0x37c] ;  /* 0x0000df00ff017b82 */ /* 0x000fe20000000800 */
[----:B------:R-:W0:Y:S01]  /*0010*/  S2R R0, SR_CTAID.X ;  /* 0x0000000000007919 */ /* 0x000e220000002500 */
[----:B------:R-:W0:Y:S06]  /*0020*/  LDCU UR4, c[0x0][0x364] ;  /* 0x00006c80ff0477ac */ /* 0x000e2c0008000800 */
[----:B------:R-:W1:Y:S01]  /*0030*/  LDC R31, c[0x0][0x3a0] ;  /* 0x0000e800ff1f7b82 */ /* 0x000e620000000800 */
[----:B------:R-:W-:Y:S01]  /*0040*/  CS2R R10, SRZ ;  /* 0x00000000000a7805 */ /* 0x000fe2000001ff00 */
[----:B------:R-:W0:Y:S01]  /*0050*/  S2R R3, SR_TID.Y ;  /* 0x0000000000037919 */ /* 0x000e220000002200 */
[----:B------:R-:W2:Y:S01]  /*0060*/  LDCU.64 UR6, c[0x0][0x398] ;  /* 0x00007300ff0677ac */ /* 0x000ea20008000a00 */
[----:B------:R-:W3:Y:S01]  /*0070*/  S2R R30, SR_TID.X ;  /* 0x00000000001e7919 */ /* 0x000ee20000002100 */
[----:B------:R-:W4:Y:S03]  /*0080*/  LDCU.64 UR8, c[0x0][0x3a8] ;  /* 0x00007500ff0877ac */ /* 0x000f260008000a00 */
[----:B------:R-:W4:Y:S01]  /*0090*/  LDC.64 R34, c[0x0][0x388] ;  /* 0x0000e200ff227b82 */ /* 0x000f220000000a00 */
[----:B------:R-:W-:-:S02]  /*00a0*/  CS2R R12, SRZ ;  /* 0x00000000000c7805 */ /* 0x000fc4000001ff00 */
[----:B------:R-:W-:Y:S02]  /*00b0*/  CS2R R14, SRZ ;  /* 0x00000000000e7805 */ /* 0x000fe4000001ff00 */
[----:B------:R-:W-:Y:S02]  /*00c0*/  CS2R R16, SRZ ;  /* 0x0000000000107805 */ /* 0x000fe4000001ff00 */
[----:B------:R-:W-:Y:S01]  /*00d0*/  CS2R R26, SRZ ;  /* 0x00000000001a7805 */ /* 0x000fe2000001ff00 */
[----:B------:R-:W4:Y:S01]  /*00e0*/  LDC.64 R44, c[0x0][0x390] ;  /* 0x0000e400ff2c7b82 */ /* 0x000f220000000a00 */
[----:B0-----:R-:W-:Y:S01]  /*00f0*/  IMAD R0, R0, UR4, R3 ;  /* 0x0000000400007c24 */ /* 0x001fe2000f8e0203 */
[----:B------:R-:W0:Y:S03]  /*0100*/  LDCU.64 UR4, c[0x0][0x358] ;  /* 0x00006b00ff0477ac */ /* 0x000e260008000a00 */
[----:B------:R-:W-:Y:S01]  /*0110*/  IMAD.SHL.U32 R3, R0, 0x2, RZ ;  /* 0x0000000200037824 */ /* 0x000fe200078e00ff */
[----:B---3--:R-:W-:-:S04]  /*0120*/  LOP3.LUT R30, R30, 0x1f, RZ, 0xc0, !PT ;  /* 0x0000001f1e1e7812 */ /* 0x008fc800078ec0ff */
[CC--:B-1----:R-:W-:Y:S01]  /*0130*/  ISETP.GE.AND P0, PT, R30.reuse, R31.reuse, PT ;  /* 0x0000001f1e00720c */ /* 0x0c2fe20003f06270 */
[C---:B--2---:R-:W-:Y:S01]  /*0140*/  IMAD R0, R3.reuse, UR7, R30 ;  /* 0x0000000703007c24 */ /* 0x044fe2000f8e021e */
[----:B------:R-:W-:Y:S01]  /*0150*/  IADD3 R46, PT, PT, -R3, UR6, RZ ;  /* 0x00000006032e7c10 */ /* 0x000fe2000fffe1ff */
[C---:B------:R-:W-:Y:S01]  /*0160*/  VIADD R4, R30.reuse, 0x20 ;  /* 0x000000201e047836 */ /* 0x040fe20000000000 */
[----:B------:R-:W-:Y:S01]  /*0170*/  P2R R38, PR, RZ, 0x1 ;  /* 0x00000001ff267803 */ /* 0x000fe20000000000 */
[----:B------:R-:W-:Y:S01]  /*0180*/  VIADD R2, R30, 0x40 ;  /* 0x000000401e027836 */ /* 0x000fe20000000000 */
[----:B------:R-:W-:Y:S01]  /*0190*/  ISETP.LT.OR P4, PT, R46, 0x1, P0 ;  /* 0x000000012e00780c */ /* 0x000fe20000781670 */
[C---:B----4-:R-:W-:Y:S01]  /*01a0*/  IMAD.WIDE R34, R0.reuse, 0x8, R34 ;  /* 0x0000000800227825 */ /* 0x050fe200078e0222 */
[----:B------:R-:W-:Y:S02]  /*01b0*/  IADD3 R8, P2, PT, R0, UR8, RZ ;  /* 0x0000000800087c10 */ /* 0x000fe4000ff5e0ff */
[----:B------:R-:W-:-:S02]  /*01c0*/  ISETP.GE.AND P1, PT, R4, R31, PT ;  /* 0x0000001f0400720c */ /* 0x000fc40003f26270 */
[----:B------:R-:W-:Y:S02]  /*01d0*/  LEA.HI.X.SX32 R9, R0, UR9, 0x1, P2 ;  /* 0x0000000900097c11 */ /* 0x000fe400090f0eff */
[----:B------:R-:W-:Y:S02]  /*01e0*/  ISETP.LT.OR P3, PT, R46, 0x1, P1 ;  /* 0x000000012e00780c */ /* 0x000fe40000f61670 */
[----:B------:R-:W-:Y:S01]  /*01f0*/  ISETP.GE.AND P1, PT, R2, R31, PT ;  /* 0x0000001f0200720c */ /* 0x000fe20003f26270 */
[----:B0-----:R-:W2:Y:S01]  /*0200*/  LDG.E.U8 R5, desc[UR4][R8.64] ;  /* 0x0000000408057981 */ /* 0x001ea2000c1e1100 */
[----:B------:R-:W-:Y:S01]  /*0210*/  VIADD R6, R30, 0x60 ;  /* 0x000000601e067836 */ /* 0x000fe20000000000 */
[----:B------:R-:W-:Y:S02]  /*0220*/  P2R R7, PR, RZ, 0x10 ;  /* 0x00000010ff077803 */ /* 0x000fe40000000000 */
[----:B------:R-:W3:Y:S01]  /*0230*/  @!P4 LDG.E.64 R10, desc[UR4][R34.64] ;  /* 0x00000004220ac981 */ /* 0x000ee2000c1e1b00 */
[----:B------:R-:W-:-:S02]  /*0240*/  ISETP.LT.OR P2, PT, R46, 0x1, P1 ;  /* 0x000000012e00780c */ /* 0x000fc40000f41670 */
[----:B------:R-:W-:Y:S01]  /*0250*/  ISETP.GE.AND P1, PT, R6, R31, PT ;  /* 0x0000001f0600720c */ /* 0x000fe20003f26270 */
[----:B------:R-:W4:Y:S04]  /*0260*/  LDG.E.U8 R20, desc[UR4][R8.64+0x20] ;  /* 0x0000200408147981 */ /* 0x000f28000c1e1100 */
[----:B------:R-:W4:Y:S01]  /*0270*/  @!P3 LDG.E.64 R12, desc[UR4][R34.64+0x100] ;  /* 0x00010004220cb981 */ /* 0x000f22000c1e1b00 */
[----:B------:R-:W-:-:S03]  /*0280*/  ISETP.LT.OR P0, PT, R46, 0x1, P1 ;  /* 0x000000012e00780c */ /* 0x000fc60000f01670 */
[----:B------:R-:W4:Y:S04]  /*0290*/  LDG.E.U8 R21, desc[UR4][R8.64+0x40] ;  /* 0x0000400408157981 */ /* 0x000f28000c1e1100 */
[----:B------:R-:W4:Y:S04]  /*02a0*/  @!P2 LDG.E.64 R14, desc[UR4][R34.64+0x200] ;  /* 0x00020004220ea981 */ /* 0x000f28000c1e1b00 */
[----:B------:R-:W4:Y:S04]  /*02b0*/  LDG.E.U8 R22, desc[UR4][R8.64+0x60] ;  /* 0x0000600408167981 */ /* 0x000f28000c1e1100 */
[----:B------:R0:W4:Y:S01]  /*02c0*/  @!P0 LDG.E.64 R16, desc[UR4][R34.64+0x300] ;  /* 0x0003000422108981 */ /* 0x000122000c1e1b00 */
[----:B------:R-:W-:-:S02]  /*02d0*/  P2R R18, PR, RZ, 0x8 ;  /* 0x00000008ff127803 */ /* 0x000fc40000000000 */
[----:B------:R-:W-:Y:S02]  /*02e0*/  P2R R3, PR, RZ, 0x1 ;  /* 0x00000001ff037803 */ /* 0x000fe40000000000 */
[----:B------:R-:W-:-:S04]  /*02f0*/  ISETP.NE.AND P0, PT, R18, RZ, PT ;  /* 0x000000ff1200720c */ /* 0x000fc80003f05270 */
[----:B------:R-:W-:Y:S02]  /*0300*/  P2R R36, PR, RZ, 0x1 ;  /* 0x00000001ff247803 */ /* 0x000fe40000000000 */
[----:B------:R-:W-:Y:S02]  /*0310*/  ISETP.NE.AND P0, PT, R7, RZ, PT ;  /* 0x000000ff0700720c */ /* 0x000fe40003f05270 */
[----:B------:R-:W-:Y:S02]  /*0320*/  P2R R37, PR, RZ, 0x4 ;  /* 0x00000004ff257803 */ /* 0x000fe40000000000 */
[----:B------:R-:W-:Y:S01]  /*0330*/  ISETP.GE.AND P5, PT, R46, 0x2, PT ;  /* 0x000000022e00780c */ /* 0x000fe20003fa6270 */
[----:B0-----:R-:W-:-:S03]  /*0340*/  IMAD.WIDE.U32 R34, R31, 0x8, R34 ;  /* 0x000000081f227825 */ /* 0x001fc600078e0022 */
[----:B------:R-:W-:Y:S02]  /*0350*/  ISETP.GE.OR P4, PT, R4, R31, !P5 ;  /* 0x0000001f0400720c */ /* 0x000fe40006f86670 */
[----:B--2---:R-:W-:Y:S01]  /*0360*/  ISETP.NE.AND P1, PT, R5, RZ, PT ;  /* 0x000000ff0500720c */ /* 0x004fe20003f25270 */
[----:B---3--:R-:W0:Y:S03]  /*0370*/  DADD R6, RZ, R10 ;  /* 0x00000000ff067229 */ /* 0x008e26000000000a */
[----:B0-----:R-:W-:Y:S02]  /*0380*/  FSEL R18, R6, RZ, !P1 ;  /* 0x000000ff06127208 */ /* 0x001fe40004800000 */
[----:B------:R-:W-:Y:S02]  /*0390*/  FSEL R19, R7, RZ, !P1 ;  /* 0x000000ff07137208 */ /* 0x000fe40004800000 */
[----:B----4-:R-:W-:-:S15]  /*03a0*/  ISETP.NE.AND P2, PT, R20, RZ, PT ;  /* 0x000000ff1400720c */ /* 0x010fde0003f45270 */
[----:B------:R-:W-:-:S15]  /*03b0*/  NOP ;  /* 0x0000000000007918 */ /* 0x000fde0000000000 */
[----:B------:R-:W-:-:S15]  /*03c0*/  NOP ;  /* 0x0000000000007918 */ /* 0x000fde0000000000 */
[----:B------:R-:W-:-:S12]  /*03d0*/  NOP ;  /* 0x0000000000007918 */ /* 0x000fd80000000000 */
[----:B------:R-:W0:Y:S02]  /*03e0*/  DADD R6, R12, R18 ;  /* 0x000000000c067229 */ /* 0x000e240000000012 */
[----:B0-----:R-:W-:Y:S02]  /*03f0*/  FSEL R18, R6, R18, !P2 ;  /* 0x0000001206127208 */ /* 0x001fe40005000000 */
[----:B------:R-:W-:Y:S02]  /*0400*/  FSEL R19, R7, R19, !P2 ;  /* 0x0000001307137208 */ /* 0x000fe40005000000 */
[----:B------:R-:W-:Y:S02]  /*0410*/  ISETP.NE.AND P2, PT, R21, RZ, PT ;  /* 0x000000ff1500720c */ /* 0x000fe40003f45270 */
[----:B------:R-:W-:-:S15]  /*0420*/  CS2R R20, SRZ ;  /* 0x0000000000147805 */ /* 0x000fde000001ff00 */
[----:B------:R-:W-:-:S15]  /*0430*/  NOP ;  /* 0x0000000000007918 */ /* 0x000fde0000000000 */
[----:B------:R-:W-:-:S15]  /*0440*/  NOP ;  /* 0x0000000000007918 */ /* 0x000fde0000000000 */
[----:B------:R-:W-:-:S11]  /*0450*/  NOP ;  /* 0x0000000000007918 */ /* 0x000fd60000000000 */
[----:B------:R-:W0:Y:S02]  /*0460*/  DADD R6, R14, R18 ;  /* 0x000000000e067229 */ /* 0x000e240000000012 */
[----:B0-----:R-:W-:Y:S02]  /*0470*/  FSEL R18, R6, R18, !P2 ;  /* 0x0000001206127208 */ /* 0x001fe40005000000 */
[----:B------:R-:W-:Y:S02]  /*0480*/  FSEL R19, R7, R19, !P2 ;  /* 0x0000001307137208 */ /* 0x000fe40005000000 */
[----:B------:R-:W-:Y:S02]  /*0490*/  ISETP.NE.AND P2, PT, R22, RZ, PT ;  /* 0x000000ff1600720c */ /* 0x000fe40003f45270 */
[----:B------:R-:W-:-:S06]  /*04a0*/  CS2R R22, SRZ ;  /* 0x0000000000167805 */ /* 0x000fcc000001ff00 */
[----:B------:R-:W2:-:S15]  /*04b0*/  @!P4 LDG.E.64 R22, desc[UR4][R34.64+0x100] ;  /* 0x000100042216c981 */ /* 0x000e9e000c1e1b00 */
[----:B------:R-:W-:-:S15]  /*04c0*/  NOP ;  /* 0x0000000000007918 */ /* 0x000fde0000000000 */
[----:B------:R-:W-:-:S15]  /*04d0*/  NOP ;  /* 0x0000000000007918 */ /* 0x000fde0000000000 */
[----:B------:R-:W-:-:S05]  /*04e0*/  NOP ;  /* 0x0000000000007918 */ /* 0x000fca0000000000 */
[----:B------:R-:W0:Y:S02]  /*04f0*/  DADD R6, R16, R18 ;  /* 0x0000000010067229 */ /* 0x000e240000000012 */
[----:B0-----:R-:W-:Y:S02]  /*0500*/  FSEL R28, R6, R18, !P2 ;  /* 0x00000012061c7208 */ /* 0x001fe40005000000 */
[----:B------:R-:W-:Y:S02]  /*0510*/  FSEL R29, R7, R19, !P2 ;  /* 0x00000013071d7208 */ /* 0x000fe40005000000 */
[----:B------:R-:W-:-:S04]  /*0520*/  IADD3 R18, P2, PT, R8, R31, RZ ;  /* 0x0000001f08127210 */ /* 0x000fc80007f5e0ff */
[----:B------:R-:W-:Y:S02]  /*0530*/  LEA.HI.X.SX32 R19, R31, R9, 0x1, P2 ;  /* 0x000000091f137211 */ /* 0x000fe400010f0eff */
[----:B------:R-:W-:-:S03]  /*0540*/  ISETP.GE.OR P2, PT, R30, R31, !P5 ;  /* 0x0000001f1e00720c */ /* 0x000fc60006f46670 */
[----:B------:R-:W3:Y:S04]  /*0550*/  LDG.E.U8 R5, desc[UR4][R18.64] ;  /* 0x0000000412057981 */ /* 0x000ee8000c1e1100 */
[----:B------:R-:W4:Y:S06]  /*0560*/  LDG.E.U8 R24, desc[UR4][R18.64+0x20] ;  /* 0x0000200412187981 */ /* 0x000f2c000c1e1100 */
[----:B------:R-:W2:Y:S01]  /*0570*/  @!P2 LDG.E.64 R20, desc[UR4][R34.64] ;  /* 0x000000042214a981 */ /* 0x000ea2000c1e1b00 */
[----:B---3--:R-:W-:-:S15]  /*0580*/  ISETP.NE.AND P3, PT, R5, RZ, PT ;  /* 0x000000ff0500720c */ /* 0x008fde0003f65270 */
[----:B------:R-:W-:-:S15]  /*0590*/  NOP ;  /* 0x0000000000007918 */ /* 0x000fde0000000000 */
[----:B------:R-:W-:-:S08]  /*05a0*/  NOP ;  /* 0x0000000000007918 */ /* 0x000fd00000000000 */
[----:B--2---:R-:W0:Y:S02]  /*05b0*/  DADD R6, RZ, R20 ;  /* 0x00000000ff067229 */ /* 0x004e240000000014 */
[----:B0-----:R-:W-:Y:S02]  /*05c0*/  FSEL R6, R6, RZ, !P3 ;  /* 0x000000ff06067208 */ /* 0x001fe40005800000 */
[----:B------:R-:W-:Y:S02]  /*05d0*/  FSEL R7, R7, RZ, !P3 ;  /* 0x000000ff07077208 */ /* 0x000fe40005800000 */
[----:B----4-:R-:W-:-:S15]  /*05e0*/  ISETP.NE.AND P3, PT, R24, RZ, PT ;  /* 0x000000ff1800720c */ /* 0x010fde0003f65270 */
[----:B------:R-:W-:-:S15]  /*05f0*/  NOP ;  /* 0x0000000000007918 */ /* 0x000fde0000000000 */
[----:B------:R-:W-:-:S15]  /*0600*/  NOP ;  /* 0x0000000000007918 */ /* 0x000fde0000000000 */
[----:B------:R-:W-:-:S13]  /*0610*/  NOP ;  /* 0x0000000000007918 */ /* 0x000fda0000000000 */
[----:B------:R-:W0:Y:S02]  /*0620*/  DADD R4, R22, R6 ;  /* 0x0000000016047229 */ /* 0x000e240000000006 */
[----:B0-----:R-:W-:Y:S02]  /*0630*/  FSEL R6, R4, R6, !P3 ;  /* 0x0000000604067208 */ /* 0x001fe40005800000 */
[----:B------:R-:W-:Y:S02]  /*0640*/  FSEL R7, R5, R7, !P3 ;  /* 0x0000000705077208 */ /* 0x000fe40005800000 */
[----:B------:R-:W-:Y:S02]  /*0650*/  ISETP.GE.OR P3, PT, R2, R31, !P5 ;  /* 0x0000001f0200720c */ /* 0x000fe40006f66670 */
[----:B------:R-:W2:Y:S01]  /*0660*/  LDG.E.U8 R2, desc[UR4][R18.64+0x40] ;  /* 0x0000400412027981 */ /* 0x000ea2000c1e1100 */
[----:B------:R-:W-:-:S10]  /*0670*/  CS2R R24, SRZ ;  /* 0x0000000000187805 */ /* 0x000fd4000001ff00 */
[----:B------:R-:W3:Y:S01]  /*0680*/  @!P3 LDG.E.64 R24, desc[UR4][R34.64+0x200] ;  /* 0x000200042218b981 */ /* 0x000ee2000c1e1b00 */
[----:B--2---:R-:W-:Y:S01]  /*0690*/  ISETP.NE.AND P6, PT, R2, RZ, PT ;  /* 0x000000ff0200720c */ /* 0x004fe20003fc5270 */
[----:B------:R-:W-:-:S05]  /*06a0*/  VIADD R2, R30, 0x60 ;  /* 0x000000601e027836 */ /* 0x000fca0000000000 */
[----:B------:R-:W-:Y:S02]  /*06b0*/  ISETP.GE.OR P5, PT, R2, R31, !P5 ;  /* 0x0000001f0200720c */ /* 0x000fe40006fa6670 */
[----:B------:R-:W2:Y:S11]  /*06c0*/  LDG.E.U8 R2, desc[UR4][R18.64+0x60] ;  /* 0x0000600412027981 */ /* 0x000eb6000c1e1100 */
[----:B------:R0:W4:-:S15]  /*06d0*/  @!P5 LDG.E.64 R26, desc[UR4][R34.64+0x300] ;  /* 0x00030004221ad981 */ /* 0x00011e000c1e1b00 */
[----:B------:R-:W-:-:S10]  /*06e0*/  NOP ;  /* 0x0000000000007918 */ /* 0x000fd40000000000 */
[----:B---3--:R-:W1:Y:S01]  /*06f0*/  DADD R4, R24, R6 ;  /* 0x0000000018047229 */ /* 0x008e620000000006 */
[----:B0-----:R-:W-:Y:S04]  /*0700*/  SHFL.BFLY PT, R35, R29, 0x10, 0x1f ;  /* 0x0e001f001d237f89 */ /* 0x001fe800000e0000 */
[----:B------:R-:W0:Y:S01]  /*0710*/  SHFL.BFLY PT, R34, R28, 0x10, 0x1f ;  /* 0x0e001f001c227f89 */ /* 0x000e2200000e0000 */
[----:B-1----:R-:W-:Y:S02]  /*0720*/  FSEL R6, R4, R6, !P6 ;  /* 0x0000000604067208 */ /* 0x002fe40007000000 */
[----:B------:R-:W-:Y:S01]  /*0730*/  FSEL R7, R5, R7, !P6 ;  /* 0x0000000705077208 */ /* 0x000fe20007000000 */
[----:B------:R-:W-:-:S15]  /*0740*/  IMAD.WIDE R44, R0, 0x8, R44 ;  /* 0x00000008002c7825 */ /* 0x000fde00078e022c */
[----:B------:R-:W-:-:S15]  /*0750*/  NOP ;  /* 0x0000000000007918 */ /* 0x000fde0000000000 */
[----:B------:R-:W-:-:S15]  /*0760*/  NOP ;  /* 0x0000000000007918 */ /* 0x000fde0000000000 */
[----:B------:R-:W-:-:S10]  /*0770*/  NOP ;  /* 0x0000000000007918 */ /* 0x000fd40000000000 */
[----:B0-----:R-:W-:Y:S01]  /*0780*/  DADD R34, R34, R28 ;  /* 0x0000000022227229 */ /* 0x001fe2000000001c */
[----:B--2---:R-:W-:-:S15]  /*0790*/  ISETP.NE.AND P6, PT, R2, RZ, PT ;  /* 0x000000ff0200720c */ /* 0x004fde0003fc5270 */
[----:B------:R-:W-:-:S15]  /*07a0*/  NOP ;  /* 0x0000000000007918 */ /* 0x000fde0000000000 */
[----:B------:R-:W-:-:S15]  /*07b0*/  NOP ;  /* 0x0000000000007918 */ /* 0x000fde0000000000 */
[----:B------:R-:W-:-:S15]  /*07c0*/  NOP ;  /* 0x0000000000007918 */ /* 0x000fde0000000000 */
[----:B------:R-:W-:-:S03]  /*07d0*/  NOP ;  /* 0x0000000000007918 */ /* 0x000fc60000000000 */
[----:B----4-:R-:W0:Y:S02]  /*07e0*/  DADD R4, R26, R6 ;  /* 0x000000001a047229 */ /* 0x010e240000000006 */
[----:B0-----:R-:W-:Y:S02]  /*07f0*/  FSEL R32, R4, R6, !P6 ;  /* 0x0000000604207208 */ /* 0x001fe40007000000 */
[----:B------:R-:W-:Y:S02]  /*0800*/  FSEL R33, R5, R7, !P6 ;  /* 0x0000000705217208 */ /* 0x000fe40007000000 */
[----:B------:R-:W-:Y:S02]  /*0810*/  CS2R R6, SRZ ;  /* 0x0000000000067805 */ /* 0x000fe4000001ff00 */
[----:B------:R-:W-:Y:S02]  /*0820*/  ISETP.NE.AND P6, PT, R37, RZ, PT ;  /* 0x000000ff2500720c */ /* 0x000fe40003fc5270 */
[----:B------:R-:W-:Y:S04]  /*0830*/  SHFL.BFLY PT, R37, R35, 0x8, 0x1f ;  /* 0x0d001f0023257f89 */ /* 0x000fe800000e0000 */
[----:B------:R-:W5:Y:S01]  /*0840*/  @!P0 LDG.E.64 R6, desc[UR4][R44.64] ;  /* 0x000000042c068981 */ /* 0x000f62000c1e1b00 */
[----:B------:R-:W-:-:S03]  /*0850*/  ISETP.NE.AND P0, PT, R36, RZ, PT ;  /* 0x000000ff2400720c */ /* 0x000fc60003f05270 */
[----:B------:R-:W0:-:S15]  /*0860*/  SHFL.BFLY PT, R36, R34, 0x8, 0x1f ;  /* 0x0d001f0022247f89 */ /* 0x000e1e00000e0000 */
[----:B------:R-:W-:-:S15]  /*0870*/  NOP ;  /* 0x0000000000007918 */ /* 0x000fde0000000000 */
[----:B------:R-:W-:-:S15]  /*0880*/  NOP ;  /* 0x0000000000007918 */ /* 0x000fde0000000000 */
[----:B------:R-:W-:-:S01]  /*0890*/  NOP ;  /* 0x0000000000007918 */ /* 0x000fc20000000000 */
[----:B0-----:R-:W0:Y:S02]  /*08a0*/  DADD R36, R34, R36 ;  /* 0x0000000022247229 */ /* 0x001e240000000024 */
[----:B0-----:R-:W-:Y:S04]  /*08b0*/  SHFL.BFLY PT, R41, R37, 0x4, 0x1f ;  /* 0x0c801f0025297f89 */ /* 0x001fe800000e0000 */
[----:B------:R-:W0:Y:S04]  /*08c0*/  SHFL.BFLY PT, R40, R36, 0x4, 0x1f ;  /* 0x0c801f0024287f89 */ /* 0x000e2800000e0000 */
[----:B------:R-:W-:Y:S04]  /*08d0*/  SHFL.BFLY PT, R35, R33, 0x10, 0x1f ;  /* 0x0e001f0021237f89 */ /* 0x000fe800000e0000 */
[----:B------:R-:W-:-:S15]  /*08e0*/  SHFL.BFLY PT, R34, R32, 0x10, 0x1f ;  /* 0x0e001f0020227f89 */ /* 0x000fde00000e0000 */
[----:B------:R-:W-:-:S15]  /*08f0*/  NOP ;  /* 0x0000000000007918 */ /* 0x000fde0000000000 */
[----:B------:R-:W-:-:S15]  /*0900*/  NOP ;  /* 0x0000000000007918 */ /* 0x000fde0000000000 */
[----:B------:R-:W-:-:S05]  /*0910*/  NOP ;  /* 0x0000000000007918 */ /* 0x000fca0000000000 */
[----:B0-----:R-:W0:Y:S02]  /*0920*/  DADD R42, R36, R40 ;  /* 0x00000000242a7229 */ /* 0x001e240000000028 */
[----:B0-----:R-:W-:Y:S04]  /*0930*/  SHFL.BFLY PT, R41, R43, 0x2, 0x1f ;  /* 0x0c401f002b297f89 */ /* 0x001fe800000e0000 */
[----:B------:R-:W0:Y:S01]  /*0940*/  SHFL.BFLY PT, R40, R42, 0x2, 0x1f ;  /* 0x0c401f002a287f89 */ /* 0x000e2200000e0000 */
[----:B------:R-:W-:-:S06]  /*0950*/  CS2R R4, SRZ ;  /* 0x0000000000047805 */ /* 0x000fcc000001ff00 */
[----:B------:R-:W5:Y:S01]  /*0960*/  @!P0 LDG.E.64 R4, desc[UR4][R44.64+0x100] ;  /* 0x000100042c048981 */ /* 0x000f62000c1e1b00 */
[----:B------:R-:W-:-:S15]  /*0970*/  ISETP.NE.AND P0, PT, R3, RZ, PT ;  /* 0x000000ff0300720c */ /* 0x000fde0003f05270 */
[----:B------:R-:W-:-:S15]  /*0980*/  NOP ;  /* 0x0000000000007918 */ /* 0x000fde0000000000 */
[----:B------:R-:W-:-:S15]  /*0990*/  NOP ;  /* 0x0000000000007918 */ /* 0x000fde0000000000 */
[----:B------:R-:W-:-:S05]  /*09a0*/  NOP ;  /* 0x0000000000007918 */ /* 0x000fca0000000000 */
[----:B0-----:R-:W0:Y:S02]  /*09b0*/  DADD R50, R42, R40 ;  /* 0x000000002a327229 */ /* 0x001e240000000028 */
[----:B0-----:R-:W-:Y:S04]  /*09c0*/  SHFL.BFLY PT, R29, R51, 0x1, 0x1f ;  /* 0x0c201f00331d7f89 */ /* 0x001fe800000e0000 */
[----:B------:R-:W-:Y:S01]  /*09d0*/  SHFL.BFLY PT, R28, R50, 0x1, 0x1f ;  /* 0x0c201f00321c7f89 */ /* 0x000fe200000e0000 */
[----:B------:R-:W-:-:S15]  /*09e0*/  CS2R R36, SRZ ;  /* 0x0000000000247805 */ /* 0x000fde000001ff00 */
[----:B------:R-:W-:-:S15]  /*09f0*/  NOP ;  /* 0x0000000000007918 */ /* 0x000fde0000000000 */
[----:B------:R-:W-:-:S15]  /*0a00*/  NOP ;  /* 0x0000000000007918 */ /* 0x000fde0000000000 */
[----:B------:R-:W-:-:S12]  /*0a10*/  NOP ;  /* 0x0000000000007918 */ /* 0x000fd80000000000 */
[----:B------:R-:W0:Y:S02]  /*0a20*/  DADD R40, R34, R32 ;  /* 0x0000000022287229 */ /* 0x000e240000000020 */
[----:B0-----:R-:W-:Y:S04]  /*0a30*/  SHFL.BFLY PT, R35, R41, 0x8, 0x1f ;  /* 0x0d001f0029237f89 */ /* 0x001fe800000e0000 */
[----:B------:R-:W0:Y:S01]  /*0a40*/  SHFL.BFLY PT, R34, R40, 0x8, 0x1f ;  /* 0x0d001f0028227f89 */ /* 0x000e2200000e0000 */
[----:B------:R-:W-:-:S06]  /*0a50*/  CS2R R32, SRZ ;  /* 0x0000000000207805 */ /* 0x000fcc000001ff00 */
[----:B------:R-:W5:Y:S01]  /*0a60*/  @!P0 LDG.E.64 R32, desc[UR4][R44.64+0x300] ;  /* 0x000300042c208981 */ /* 0x000f62000c1e1b00 */
[----:B------:R-:W-:Y:S02]  /*0a70*/  ISETP.NE.AND P0, PT, R38, RZ, PT ;  /* 0x000000ff2600720c */ /* 0x000fe40003f05270 */
[----:B------:R-:W-:-:S15]  /*0a80*/  CS2R R38, SRZ ;  /* 0x0000000000267805 */ /* 0x000fde000001ff00 */
[----:B------:R-:W-:-:S15]  /*0a90*/  NOP ;  /* 0x0000000000007918 */ /* 0x000fde0000000000 */
[----:B------:R-:W-:-:S15]  /*0aa0*/  NOP ;  /* 0x0000000000007918 */ /* 0x000fde0000000000 */
[----:B------:R-:W-:-:S03]  /*0ab0*/  NOP ;  /* 0x0000000000007918 */ /* 0x000fc60000000000 */
[----:B0-----:R-:W0:Y:S02]  /*0ac0*/  DADD R48, R40, R34 ;  /* 0x0000000028307229 */ /* 0x001e240000000022 */
[----:B0-----:R-:W-:Y:S04]  /*0ad0*/  SHFL.BFLY PT, R35, R49, 0x4, 0x1f ;  /* 0x0c801f0031237f89 */ /* 0x001fe800000e0000 */
[----:B------:R-:W0:Y:S01]  /*0ae0*/  SHFL.BFLY PT, R34, R48, 0x4, 0x1f ;  /* 0x0c801f0030227f89 */ /* 0x000e2200000e0000 */
[----:B------:R-:W-:-:S15]  /*0af0*/  CS2R R40, SRZ ;  /* 0x0000000000287805 */ /* 0x000fde000001ff00 */
[----:B------:R-:W-:-:S15]  /*0b00*/  NOP ;  /* 0x0000000000007918 */ /* 0x000fde0000000000 */
[----:B------:R-:W-:-:S15]  /*0b10*/  NOP ;  /* 0x0000000000007918 */ /* 0x000fde0000000000 */
[----:B------:R-:W-:-:S12]  /*0b20*/  NOP ;  /* 0x0000000000007918 */ /* 0x000fd80000000000 */
[----:B0-----:R0:W1:Y:S02]  /*0b30*/  DADD R52, R48, R34 ;  /* 0x0000000030347229 */ /* 0x0010640000000022 */
[----:B0-----:R-:W-:-:S15]  /*0b40*/  CS2R R34, SRZ ;  /* 0x0000000000227805 */ /* 0x001fde000001ff00 */
[----:B------:R-:W-:-:S15]  /*0b50*/  NOP ;  /* 0x0000000000007918 */ /* 0x000fde0000000000 */
[----:B------:R-:W-:-:S15]  /*0b60*/  NOP ;  /* 0x0000000000007918 */ /* 0x000fde0000000000 */
[----:B------:R-:W-:-:S15]  /*0b70*/  NOP ;  /* 0x0000000000007918 */ /* 0x000fde0000000000 */
[----:B------:R-:W-:-:S02]  /*0b80*/  NOP ;  /* 0x0000000000007918 */ /* 0x000fc40000000000 */
[----:B------:R0:W-:Y:S02]  /*0b90*/  DADD R28, R50, R28 ;  /* 0x00000000321c7229 */ /* 0x0001e4000000001c */
[----:B0-----:R-:W-:-:S05]  /*0ba0*/  IMAD.WIDE.U32 R50, R31, 0x8, R44 ;  /* 0x000000081f327825 */ /* 0x001fca00078e002c */
[----:B------:R-:W5:Y:S04]  /*0bb0*/  @!P2 LDG.E.64 R34, desc[UR4][R50.64] ;  /* 0x000000043222a981 */ /* 0x000f68000c1e1b00 */
[----:B------:R-:W5:Y:S04]  /*0bc0*/  @!P4 LDG.E.64 R36, desc[UR4][R50.64+0x100] ;  /* 0x000100043224c981 */ /* 0x000f68000c1e1b00 */
[----:B------:R-:W5:Y:S04]  /*0bd0*/  @!P3 LDG.E.64 R40, desc[UR4][R50.64+0x200] ;  /* 0x000200043228b981 */ /* 0x000f68000c1e1b00 */
[----:B------:R-:W5:Y:S01]  /*0be0*/  @!P5 LDG.E.64 R38, desc[UR4][R50.64+0x300] ;  /* 0x000300043226d981 */ /* 0x000f62000c1e1b00 */
[----:B------:R-:W-:-:S03]  /*0bf0*/  CS2R R2, SRZ ;  /* 0x0000000000027805 */ /* 0x000fc6000001ff00 */
[----:B-1----:R-:W-:Y:S04]  /*0c00*/  SHFL.BFLY PT, R43, R53, 0x2, 0x1f ;  /* 0x0c401f00352b7f89 */ /* 0x002fe800000e0000 */
[----:B------:R-:W0:Y:S04]  /*0c10*/  SHFL.BFLY PT, R42, R52, 0x2, 0x1f ;  /* 0x0c401f00342a7f89 */ /* 0x000e2800000e0000 */
[----:B------:R1:W5:Y:S01]  /*0c20*/  @!P6 LDG.E.64 R2, desc[UR4][R44.64+0x200] ;  /* 0x000200042c02e981 */ /* 0x000362000c1e1b00 */
[----:B------:R-:W-:Y:S01]  /*0c30*/  ISETP.GE.AND P6, PT, R46, 0x1, PT ;  /* 0x000000012e00780c */ /* 0x000fe20003fc6270 */
[----:B-1----:R-:W1:-:S15]  /*0c40*/  LDC.64 R44, c[0x0][0x380] ;  /* 0x0000e000ff2c7b82 */ /* 0x002e5e0000000a00 */
[----:B------:R-:W-:-:S15]  /*0c50*/  NOP ;  /* 0x0000000000007918 */ /* 0x000fde0000000000 */
[----:B------:R-:W-:-:S01]  /*0c60*/  NOP ;  /* 0x0000000000007918 */ /* 0x000fc20000000000 */
[----:B0-----:R-:W0:Y:S02]  /*0c70*/  DADD R42, R52, R42 ;  /* 0x00000000342a7229 */ /* 0x001e24000000002a */
[----:B0-----:R0:W2:Y:S04]  /*0c80*/  SHFL.BFLY PT, R49, R43, 0x1, 0x1f ;  /* 0x0c201f002b317f89 */ /* 0x0010a800000e0000 */
[----:B------:R0:W3:Y:S01]  /*0c90*/  SHFL.BFLY PT, R48, R42, 0x1, 0x1f ;  /* 0x0c201f002a307f89 */ /* 0x0000e200000e0000 */
[----:B------:R-:W-:Y:S05]  /*0ca0*/  @!P6 EXIT ;  /* 0x000000000000e94d */ /* 0x000fea0003800000 */
[----:B------:R-:W-:Y:S01]  /*0cb0*/  ISETP.NE.AND P2, PT, R46, 0x1, PT ;  /* 0x000000012e00780c */ /* 0x000fe20003f45270 */
[----:B------:R-:W-:Y:S01]  /*0cc0*/  BSSY.RECONVERGENT B0, `(.L_x_550) ;  /* 0x000000d000007945 */ /* 0x000fe20003800200 */
[----:B------:R-:W-:Y:S01]  /*0cd0*/  LOP3.LUT R46, R30, 0x20, RZ, 0xfc, !PT ;  /* 0x000000201e2e7812 */ /* 0x000fe200078efcff */
[----:B0-23--:R0:W2:Y:S01]  /*0ce0*/  DADD R42, R42, R48 ;  /* 0x000000002a2a7229 */ /* 0x00d0a20000000030 */
[----:B-1----:R-:W-:Y:S02]  /*0cf0*/  IMAD.WIDE R44, R0, 0x8, R44 ;  /* 0x00000008002c7825 */ /* 0x002fe400078e022c */
[----:B------:R-:W-:Y:S02]  /*0d00*/  ISETP.GE.AND P3, PT, R46, R31, PT ;  /* 0x0000001f2e00720c */ /* 0x000fe40003f66270 */
[C---:B------:R-:W-:Y:S02]  /*0d10*/  LOP3.LUT R46, R30.reuse, 0x40, RZ, 0xfc, !PT ;  /* 0x000000401e2e7812 */ /* 0x040fe400078efcff */
[----:B------:R-:W-:-:S02]  /*0d20*/  LOP3.LUT R30, R30, 0x60, RZ, 0xfc, !PT ;  /* 0x000000601e1e7812 */ /* 0x000fc400078efcff */
[-C--:B------:R-:W-:Y:S02]  /*0d30*/  ISETP.GE.AND P4, PT, R46, R31.reuse, PT ;  /* 0x0000001f2e00720c */ /* 0x080fe40003f86270 */
[----:B------:R-:W-:Y:S01]  /*0d40*/  ISETP.GE.AND P5, PT, R30, R31, PT ;  /* 0x0000001f1e00720c */ /* 0x000fe20003fa6270 */
[----:B0-2---:R-:W-:-:S12]  /*0d50*/  @P0 BRA `(.L_x_551) ;  /* 0x00000000000c0947 */ /* 0x005fd80003800000 */
[----:B-----5:R-:W0:Y:S01]  /*0d60*/  @!P1 DFMA R6, R28, -R6, R10 ;  /* 0x800000061c06922b */ /* 0x020e22000000000a */
[----:B------:R1:W-:Y:S04]  /*0d70*/  @P1 STG.E.64 desc[UR4][R44.64], RZ ;  /* 0x000000ff2c001986 */ /* 0x0003e8000c101b04 */
[----:B0-----:R1:W-:Y:S02]  /*0d80*/  @!P1 STG.E.64 desc[UR4][R44.64], R6 ;  /* 0x000000062c009986 */ /* 0x0013e4000c101b04 */
.L_x_551:
[----:B------:R-:W-:Y:S05]  /*0d90*/  BSYNC.RECONVERGENT B0 ;  /* 0x0000000000007941 */ /* 0x000fea0003800200 */
.L_x_550:
[----:B------:R-:W-:Y:S04]  /*0da0*/  BSSY.RECONVERGENT B0, `(.L_x_552) ;  /* 0x0000007000007945 */ /* 0x000fe80003800200 */
[----:B------:R-:W-:Y:S05]  /*0db0*/  @P3 BRA `(.L_x_553) ;  /* 0x0000000000143947 */ /* 0x000fea0003800000 */
[----:B------:R-:W2:Y:S02]  /*0dc0*/  LDG.E.U8 R0, desc[UR4][R8.64+0x20] ;  /* 0x0000200408007981 */ /* 0x000ea4000c1e1100 */
[----:B--2---:R-:W-:-:S13]  /*0dd0*/  ISETP.NE.AND P1, PT, R0, RZ, PT ;  /* 0x000000ff0000720c */ /* 0x004fda0003f25270 */
[----:B-----5:R-:W0:Y:S01]  /*0de0*/  @!P1 DFMA R4, R28, -R4, R12 ;  /* 0x800000041c04922b */ /* 0x020e22000000000c */
[----:B------:R2:W-:Y:S04]  /*0df0*/  @P1 STG.E.64 desc[UR4][R44.64+0x100], RZ ;  /* 0x000100ff2c001986 */ /* 0x0005e8000c101b04 */
[----:B0-----:R2:W-:Y:S02]  /*0e00*/  @!P1 STG.E.64 desc[UR4][R44.64+0x100], R4 ;  /* 0x000100042c009986 */ /* 0x0015e4000c101b04 */
.L_x_553:
[----:B------:R-:W-:Y:S05]  /*0e10*/  BSYNC.RECONVERGENT B0 ;  /* 0x0000000000007941 */ /* 0x000fea0003800200 */
.L_x_552:
[----:B------:R-:W-:Y:S04]  /*0e20*/  BSSY.RECONVERGENT B0, `(.L_x_554) ;  /* 0x0000007000007945 */ /* 0x000fe80003800200 */
[----:B------:R-:W-:Y:S05]  /*0e30*/  @P4 BRA `(.L_x_555) ;  /* 0x0000000000144947 */ /* 0x000fea0003800000 */
[----:B------:R-:W3:Y:S02]  /*0e40*/  LDG.E.U8 R0, desc[UR4][R8.64+0x40] ;  /* 0x0000400408007981 */ /* 0x000ee4000c1e1100 */
[----:B---3--:R-:W-:-:S13]  /*0e50*/  ISETP.NE.AND P1, PT, R0, RZ, PT ;  /* 0x000000ff0000720c */ /* 0x008fda0003f25270 */
[----:B-----5:R-:W0:Y:S01]  /*0e60*/  @!P1 DFMA R2, R28, -R2, R14 ;  /* 0x800000021c02922b */ /* 0x020e22000000000e */
[----:B------:R3:W-:Y:S04]  /*0e70*/  @P1 STG.E.64 desc[UR4][R44.64+0x200], RZ ;  /* 0x000200ff2c001986 */ /* 0x0007e8000c101b04 */
[----:B0-----:R3:W-:Y:S02]  /*0e80*/  @!P1 STG.E.64 desc[UR4][R44.64+0x200], R2 ;  /* 0x000200022c009986 */ /* 0x0017e4000c101b04 */
.L_x_555:
[----:B------:R-:W-:Y:S05]  /*0e90*/  BSYNC.RECONVERGENT B0 ;  /* 0x0000000000007941 */ /* 0x000fea0003800200 */
.L_x_554:
[----:B------:R-:W-:Y:S04]  /*0ea0*/  BSSY.RECONVERGENT B0, `(.L_x_556) ;  /* 0x0000007000007945 */ /* 0x000fe80003800200 */
[----:B------:R-:W-:Y:S05]  /*0eb0*/  @P5 BRA `(.L_x_557) ;  /* 0x0000000000145947 */ /* 0x000fea0003800000 */
[----:B------:R-:W4:Y:S02]  /*0ec0*/  LDG.E.U8 R8, desc[UR4][R8.64+0x60] ;  /* 0x0000600408087981 */ /* 0x000f24000c1e1100 */
[----:B----4-:R-:W-:-:S13]  /*0ed0*/  ISETP.NE.AND P1, PT, R8, RZ, PT ;  /* 0x000000ff0800720c */ /* 0x010fda0003f25270 */
[----:B-----5:R-:W0:Y:S01]  /*0ee0*/  @!P1 DFMA R32, R28, -R32, R16 ;  /* 0x800000201c20922b */ /* 0x020e220000000010 */
[----:B------:R4:W-:Y:S04]  /*0ef0*/  @P1 STG.E.64 desc[UR4][R44.64+0x300], RZ ;  /* 0x000300ff2c001986 */ /* 0x0009e8000c101b04 */
[----:B0-----:R4:W-:Y:S02]  /*0f00*/  @!P1 STG.E.64 desc[UR4][R44.64+0x300], R32 ;  /* 0x000300202c009986 */ /* 0x0019e4000c101b04 */
.L_x_557:
[----:B------:R-:W-:Y:S05]  /*0f10*/  BSYNC.RECONVERGENT B0 ;  /* 0x0000000000007941 */ /* 0x000fea0003800200 */
.L_x_556:
[----:B------:R-:W-:Y:S05]  /*0f20*/  @!P2 EXIT ;  /* 0x000000000000a94d */ /* 0x000fea0003800000 */
[----:B------:R-:W-:Y:S01]  /*0f30*/  BSSY.RECONVERGENT B0, `(.L_x_558) ;  /* 0x0000008000007945 */ /* 0x000fe20003800200 */
[----:B-1234-:R-:W-:-:S03]  /*0f40*/  IMAD.WIDE R44, R31, 0x8, R44 ;  /* 0x000000081f2c7825 */ /* 0x01efc600078e022c */
[----:B------:R-:W-:Y:S05]  /*0f50*/  @P0 BRA `(.L_x_559) ;  /* 0x0000000000140947 */ /* 0x000fea0003800000 */
[----:B------:R-:W2:Y:S02]  /*0f60*/  LDG.E.U8 R0, desc[UR4][R18.64] ;  /* 0x0000000412007981 */ /* 0x000ea4000c1e1100 */
[----:B--2---:R-:W-:-:S13]  /*0f70*/  ISETP.NE.AND P0, PT, R0, RZ, PT ;  /* 0x000000ff0000720c */ /* 0x004fda0003f05270 */
[----:B-----5:R-:W0:Y:S01]  /*0f80*/  @!P0 DFMA R34, R42, -R34, R20 ;  /* 0x800000222a22822b */ /* 0x020e220000000014 */
[----:B------:R1:W-:Y:S04]  /*0f90*/  @P0 STG.E.64 desc[UR4][R44.64], RZ ;  /* 0x000000ff2c000986 */ /* 0x0003e8000c101b04 */
[----:B0-----:R1:W-:Y:S02]  /*0fa0*/  @!P0 STG.E.64 desc[UR4][R44.64], R34 ;  /* 0x000000222c008986 */ /* 0x0013e4000c101b04 */
.L_x_559:
[----:B------:R-:W-:Y:S05]  /*0fb0*/  BSYNC.RECONVERGENT B0 ;  /* 0x0000000000007941 */ /* 0x000fea0003800200 */
.L_x_558:
[----:B------:R-:W-:Y:S04]  /*0fc0*/  BSSY.RECONVERGENT B0, `(.L_x_560) ;  /* 0x0000007000007945 */ /* 0x000fe80003800200 */
[----:B------:R-:W-:Y:S05]  /*0fd0*/  @P3 BRA `(.L_x_561) ;  /* 0x0000000000143947 */ /* 0x000fea0003800000 */
[----:B------:R-:W2:Y:S02]  /*0fe0*/  LDG.E.U8 R0, desc[UR4][R18.64+0x20] ;  /* 0x0000200412007981 */ /* 0x000ea4000c1e1100 */
[----:B--2---:R-:W-:-:S13]  /*0ff0*/  ISETP.NE.AND P0, PT, R0, RZ, PT ;  /* 0x000000ff0000720c */ /* 0x004fda0003f05270 */
[----:B-----5:R-:W0:Y:S01]  /*1000*/  @!P0 DFMA R36, R42, -R36, R22 ;  /* 0x800000242a24822b */ /* 0x020e220000000016 */
[----:B------:R2:W-:Y:S04]  /*1010*/  @P0 STG.E.64 desc[UR4][R44.64+0x100], RZ ;  /* 0x000100ff2c000986 */ /* 0x0005e8000c101b04 */
[----:B0-----:R2:W-:Y:S02]  /*1020*/  @!P0 STG.E.64 desc[UR4][R44.64+0x100], R36 ;  /* 0x000100242c008986 */ /* 0x0015e4000c101b04 */
.L_x_561:
[----:B------:R-:W-:Y:S05]  /*1030*/  BSYNC.RECONVERGENT B0 ;  /* 0x0000000000007941 */ /* 0x000fea0003800200 */
.L_x_560:
[----:B------:R-:W-:Y:S04]  /*1040*/  BSSY.RECONVERGENT B0, `(.L_x_562) ;  /* 0x0000007000007945 */ /* 0x000fe80003800200 */
[----:B------:R-:W-:Y:S05]  /*1050*/  @P4 BRA `(.L_x_563) ;  /* 0x0000000000144947 */ /* 0x000fea0003800000 */
[----:B------:R-:W3:Y:S02]  /*1060*/  LDG.E.U8 R0, desc[UR4][R18.64+0x40] ;  /* 0x0000400412007981 */ /* 0x000ee4000c1e1100 */
[----:B---3--:R-:W-:-:S13]  /*1070*/  ISETP.NE.AND P0, PT, R0, RZ, PT ;  /* 0x000000ff0000720c */ /* 0x008fda0003f05270 */
[----:B-----5:R-:W0:Y:S01]  /*1080*/  @!P0 DFMA R40, R42, -R40, R24 ;  /* 0x800000282a28822b */ /* 0x020e220000000018 */
[----:B------:R3:W-:Y:S04]  /*1090*/  @P0 STG.E.64 desc[UR4][R44.64+0x200], RZ ;  /* 0x000200ff2c000986 */ /* 0x0007e8000c101b04 */
[----:B0-----:R3:W-:Y:S02]  /*10a0*/  @!P0 STG.E.64 desc[UR4][R44.64+0x200], R40 ;  /* 0x000200282c008986 */ /* 0x0017e4000c101b04 */
.L_x_563:
[----:B------:R-:W-:Y:S05]  /*10b0*/  BSYNC.RECONVERGENT B0 ;  /* 0x0000000000007941 */ /* 0x000fea0003800200 */
.L_x_562:
[----:B------:R-:W-:Y:S05]  /*10c0*/  @P5 EXIT ;  /* 0x000000000000594d */ /* 0x000fea0003800000 */
[----:B------:R-:W4:Y:S02]  /*10d0*/  LDG.E.U8 R18, desc[UR4][R18.64+0x60] ;  /* 0x0000600412127981 */ /* 0x000f24000c1e1100 */
[----:B----4-:R-:W-:-:S13]  /*10e0*/  ISETP.NE.AND P0, PT, R18, RZ, PT ;  /* 0x000000ff1200720c */ /* 0x010fda0003f05270 */
[----:B------:R0:W-:Y:S01]  /*10f0*/  @P0 STG.E.64 desc[UR4][R44.64+0x300], RZ ;  /* 0x000300ff2c000986 */ /* 0x0001e2000c101b04 */
[----:B------:R-:W-:Y:S05]  /*1100*/  @P0 EXIT ;  /* 0x000000000000094d */ /* 0x000fea0003800000 */
[----:B-----5:R-:W4:Y:S02]  /*1110*/  DFMA R38, R42, -R38, R26 ;  /* 0x800000262a26722b */ /* 0x020f24000000001a */
[----:B----4-:R-:W-:Y:S01]  /*1120*/  STG.E.64 desc[UR4][R44.64+0x300], R38 ;  /* 0x000300262c007986 */ /* 0x010fe2000c101b04 */
[----:B------:R-:W-:Y:S05]  /*1130*/  EXIT ;  /* 0x000000000000794d */ /* 0x000fea0003800000 */
.L_x_564:
        /* <DEDUP_REMOVED lines=12> */
.L_x_11165:


//--------------------- .text._ZN43_GLOBAL__N__9ae7fba5_10_SoftMax_cu_9f978f6321softmax_warp_backwardIdddLi6ELb0ELb1EEEvPT0_PKT_S5_iiiPKb --------------------------
	.section	.text._ZN43_GLOBAL__N__9ae7fba5_10_SoftMax_cu_9f978f6321softmax_warp_backwardIdddLi6ELb0ELb1EEEvPT0_PKT_S5_iiiPKb,"ax",@progbits
	.align	128
.text._ZN43_GLOBAL__N__9ae7fba5_10_SoftMax_cu_9f978f6321softmax_warp_backwardIdddLi6ELb0ELb1EEEvPT0_PKT_S5_iiiPKb:
        .type           _ZN43_GLOBAL__N__9ae7fba5_10_SoftMax_cu_9f978f6321softmax_warp_backwardIdddLi6ELb0ELb1EEEvPT0_PKT_S5_iiiPKb,@function
        .size           _ZN43_GLOBAL__N__9ae7fba5_10_SoftMax_cu_9f978f6321softmax_warp_backwardIdddLi6ELb0ELb1EEEvPT0_PKT_S5_iiiPKb,(.L_x_11166 - _ZN43_GLOBAL__N__9ae7fba5_10_SoftMax_cu_9f978f6321softmax_warp_backwardIdddLi6ELb0ELb1EEEvPT0_PKT_S5_iiiPKb)
        .other          _ZN43_GLOBAL__N__9ae7fba5_10_SoftMax_cu_9f978f6321softmax_warp_backwardIdddLi6ELb0ELb1EEEvPT0_PKT_S5_iiiPKb,@"STO_CUDA_ENTRY STV_DEFAULT"
_ZN43_GLOBAL__N__9ae7fba5_10_SoftMax_cu_9f978f6321softmax_warp_backwardIdddLi6ELb0ELb1EEEvPT0_PKT_S5_iiiPKb:
        /* <DEDUP_REMOVED lines=10> */
[----:B------:R-:W-:-:S07]  /*00a0*/  CS2R R10, SRZ ;  /* 0x00000000000a7805 */ /* 0x000fce000001ff00 */
[----:B------:R-:W4:Y:S01]  /*00b0*/  LDC.64 R32, c[0x0][0x390] ;  /* 0x0000e400ff207b82 */ /* 0x000f220000000a00 */
[----:B0-----:R-:W-:Y:S01]  /*00c0*/  IMAD R0, R0, UR4, R3 ;  /* 0x0000000400007c24 */ /* 0x001fe2000f8e0203 */
[----:B------:R-:W0:Y:S03]  /*00d0*/  LDCU.64 UR4, c[0x0][0x358] ;  /* 0x00006b00ff0477ac */ /* 0x000e260008000a00 */
[----:B------:R-:W-:Y:S01]  /*00e0*/  IMAD.SHL.U32 R0, R0, 0x2, RZ ;  /* 0x0000000200007824 */ /* 0x000fe200078e00ff */
[----:B---3--:R-:W-:-:S04]  /*00f0*/  LOP3.LUT R2, R2, 0x1f, RZ, 0xc0, !PT ;  /* 0x0000001f02027812 */ /* 0x008fc800078ec0ff */
[C---:B-1----:R-:W-:Y:S01]  /*0100*/  ISETP.GE.AND P2, PT, R2.reuse, R15, PT ;  /* 0x0000000f0200720c */ /* 0x042fe20003f46270 */
[----:B------:R-:W-:Y:S01]  /*0110*/  VIADD R4, R2, 0x20 ;  /* 0x0000002002047836 */ /* 0x000fe20000000000 */
[C---:B--2---:R-:W-:Y:S01]  /*0120*/  IADD3 R14, PT, PT, -R0.reuse, UR6, RZ ;  /* 0x00000006000e7c10 */ /* 0x044fe2000fffe1ff */
[----:B------:R-:W-:-:S03]  /*0130*/  IMAD R0, R0, UR7, R2 ;  /* 0x0000000700007c24 */ /* 0x000fc6000f8e0202 */
[----:B------:R-:W-:Y:S01]  /*0140*/  ISETP.LT.OR P3, PT, R14, 0x2, P2 ;  /* 0x000000020e00780c */ /* 0x000fe20001761670 */
[----:B----4-:R-:W-:Y:S01]  /*0150*/  IMAD.WIDE R16, R0, 0x8, R16 ;  /* 0x0000000800107825 */ /* 0x010fe200078e0210 */
[----:B------:R-:W-:Y:S02]  /*0160*/  ISETP.LT.OR P5, PT, R14, 0x1, P2 ;  /* 0x000000010e00780c */ /* 0x000fe400017a1670 */
[----:B------:R-:W-:Y:S02]  /*0170*/  IADD3 R2, P0, PT, R0, UR8, RZ ;  /* 0x0000000800027c10 */ /* 0x000fe4000ff1e0ff */
[----:B------:R-:W-:Y:S02]  /*0180*/  ISETP.GE.AND P1, PT, R4, R15, PT ;  /* 0x0000000f0400720c */ /* 0x000fe40003f26270 */
[----:B------:R-:W-:Y:S02]  /*0190*/  CS2R R4, SRZ ;  /* 0x0000000000047805 */ /* 0x000fe4000001ff00 */
[----:B------:R-:W-:-:S02]  /*01a0*/  LEA.HI.X.SX32 R3, R0, UR9, 0x1, P0 ;  /* 0x0000000900037c11 */ /* 0x000fc400080f0eff */
[----:B------:R-:W-:Y:S02]  /*01b0*/  IADD3 R8, P0, PT, R2, R15, RZ ;  /* 0x0000000f02087210 */ /* 0x000fe40007f1e0ff */
[----:B------:R-:W-:Y:S01]  /*01c0*/  ISETP.LT.OR P4, PT, R14, 0x1, P1 ;  /* 0x000000010e00780c */ /* 0x000fe20000f81670 */
[C---:B------:R-:W-:Y:S01]  /*01d0*/  @!P3 IMAD.WIDE.U32 R12, R15.reuse, 0x8, R16 ;  /* 0x000000080f0cb825 */ /* 0x040fe200078e0010 */
[----:B------:R-:W-:Y:S01]  /*01e0*/  LEA.HI.X.SX32 R9, R15, R3, 0x1, P0 ;  /* 0x000000030f097211 */ /* 0x000fe200000f0eff */
[----:B0-----:R-:W2:Y:S04]  /*01f0*/  LDG.E.U8 R22, desc[UR4][R2.64] ;  /* 0x0000000402167981 */ /* 0x001ea8000c1e1100 */
[----:B------:R-:W3:Y:S04]  /*0200*/  @!P5 LDG.E.64 R6, desc[UR4][R16.64] ;  /* 0x000000041006d981 */ /* 0x000ee8000c1e1b00 */
[----:B------:R-:W4:Y:S04]  /*0210*/  LDG.E.U8 R24, desc[UR4][R8.64] ;  /* 0x0000000408187981 */ /* 0x000f28000c1e1100 */
[----:B------:R-:W4:Y:S04]  /*0220*/  @!P3 LDG.E.64 R4, desc[UR4][R12.64] ;  /* 0x000000040c04b981 */ /* 0x000f28000c1e1b00 */
[----:B------:R-:W4:Y:S04]  /*0230*/  LDG.E.U8 R23, desc[UR4][R2.64+0x20] ;  /* 0x0000200402177981 */ /* 0x000f28000c1e1100 */
[----:B------:R-:W4:Y:S01]  /*0240*/  @!P4 LDG.E.64 R10, desc[UR4][R16.64+0x100] ;  /* 0x00010004100ac981 */ /* 0x000f22000c1e1b00 */
[----:B--2---:R-:W-:Y:S01]  /*0250*/  ISETP.NE.AND P0, PT, R22, RZ, PT ;  /* 0x000000ff1600720c */ /* 0x004fe20003f05270 */
[----:B---3--:R-:W0:Y:S03]  /*0260*/  DADD R18, RZ, R6 ;  /* 0x00000000ff127229 */ /* 0x008e260000000006 */
[----:B0-----:R-:W-:-:S02]  /*0270*/  FSEL R18, R18, RZ, !P0 ;  /* 0x000000ff12127208 */ /* 0x001fc40004000000 */
[----:B----4-:R-:W-:Y:S02]  /*0280*/  ISETP.NE.AND P5, PT, R24, RZ, PT ;  /* 0x000000ff1800720c */ /* 0x010fe40003fa5270 */
[----:B------:R-:W-:-:S15]  /*0290*/  FSEL R19, R19, RZ, !P0 ;  /* 0x000000ff13137208 */ /* 0x000fde0004000000 */
[----:B------:R-:W-:-:S15]  /*02a0*/  NOP ;  /* 0x0000000000007918 */ /* 0x000fde0000000000 */
[----:B------:R-:W-:-:S15]  /*02b0*/  NOP ;  /* 0x0000000000007918 */ /* 0x000fde0000000000 */
[----:B------:R-:W-:-:S12]  /*02c0*/  NOP ;  /* 0x0000000000007918 */ /* 0x000fd80000000000 */
[----:B------:R-:W0:Y:S02]  /*02d0*/  DADD R20, RZ, R4 ;  /* 0x00000000ff147229 */ /* 0x000e240000000004 */
[----:B0-----:R-:W-:Y:S02]  /*02e0*/  FSEL R20, R20, RZ, !P5 ;  /* 0x000000ff14147208 */ /* 0x001fe40006800000 */
[----:B------:R-:W-:Y:S02]  /*02f0*/  FSEL R21, R21, RZ, !P5 ;  /* 0x000000ff15157208 */ /* 0x000fe40006800000 */
[----:B------:R-:W-:-:S15]  /*0300*/  ISETP.NE.AND P5, PT, R23, RZ, PT ;  /* 0x000000ff1700720c */ /* 0x000fde0003fa5270 */
[----:B------:R-:W-:-:S15]  /*0310*/  NOP ;  /* 0x0000000000007918 */ /* 0x000fde0000000000 */
[----:B------:R-:W-:-:S15]  /*0320*/  NOP ;  /* 0x0000000000007918 */ /* 0x000fde0000000000 */
[----:B------:R-:W-:-:S13]  /*0330*/  NOP ;  /* 0x0000000000007918 */ /* 0x000fda0000000000 */
[----:B------:R-:W0:Y:S02]  /*0340*/  DADD R12, R10, R18 ;  /* 0x000000000a0c7229 */ /* 0x000e240000000012 */
[----:B0-----:R-:W-:Y:S02]  /*0350*/  FSEL R24, R12, R18, !P5 ;  /* 0x000000120c187208 */ /* 0x001fe40006800000 */
[----:B------:R-:W-:Y:S01]  /*0360*/  FSEL R25, R13, R19, !P5 ;  /* 0x000000130d197208 */ /* 0x000fe20006800000 */
[----:B------:R-:W2:Y:S01]  /*0370*/  LDG.E.U8 R18, desc[UR4][R8.64+0x20] ;  /* 0x0000200408127981 */ /* 0x000ea2000c1e1100 */
[----:B------:R-:W-:Y:S02]  /*0380*/  ISETP.LT.OR P5, PT, R14, 0x2, P1 ;  /* 0x000000020e00780c */ /* 0x000fe40000fa1670 */
[----:B------:R-:W-:-:S11]  /*0390*/  CS2R R12, SRZ ;  /* 0x00000000000c7805 */ /* 0x000fd6000001ff00 */
[----:B------:R-:W-:-:S05]  /*03a0*/  @!P5 IMAD.WIDE.U32 R22, R15, 0x8, R16 ;  /* 0x000000080f16d825 */ /* 0x000fca00078e0010 */
[----:B------:R-:W3:Y:S01]  /*03b0*/  @!P5 LDG.E.64 R12, desc[UR4][R22.64+0x100] ;  /* 0x00010004160cd981 */ /* 0x000ee2000c1e1b00 */
[----:B------:R-:W-:-:S04]  /*03c0*/  IMAD.WIDE R32, R0, 0x8, R32 ;  /* 0x0000000800207825 */ /* 0x000fc800078e0220 */
[----:B------:R-:W-:Y:S01]  /*03d0*/  @!P5 IMAD.WIDE.U32 R36, R15, 0x8, R32 ;  /* 0x000000080f24d825 */ /* 0x000fe200078e0020 */
[----:B--2---:R-:W-:-:S15]  /*03e0*/  ISETP.NE.AND P6, PT, R18, RZ, PT ;  /* 0x000000ff1200720c */ /* 0x004fde0003fc5270 */
[----:B------:R-:W-:-:S15]  /*03f0*/  NOP ;  /* 0x0000000000007918 */ /* 0x000fde0000000000 */
[----:B------:R-:W-:-:S04]  /*0400*/  NOP ;  /* 0x0000000000007918 */ /* 0x000fc80000000000 */
[----:B---3--:R-:W0:Y:S02]  /*0410*/  DADD R16, R12, R20 ;  /* 0x000000000c107229 */ /* 0x008e240000000014 */
[----:B0-----:R-:W-:Y:S02]  /*0420*/  FSEL R26, R16, R20, !P6 ;  /* 0x00000014101a7208 */ /* 0x001fe40007000000 */
[----:B------:R-:W-:-:S03]  /*0430*/  FSEL R27, R17, R21, !P6 ;  /* 0x00000015111b7208 */ /* 0x000fc60007000000 */
[----:B------:R-:W-:Y:S04]  /*0440*/  SHFL.BFLY PT, R18, R26, 0x10, 0x1f ;  /* 0x0e001f001a127f89 */ /* 0x000fe800000e0000 */
[----:B------:R-:W0:Y:S04]  /*0450*/  SHFL.BFLY PT, R19, R27, 0x10, 0x1f ;  /* 0x0e001f001b137f89 */ /* 0x000e2800000e0000 */
[----:B------:R-:W-:Y:S04]  /*0460*/  SHFL.BFLY PT, R17, R25, 0x10, 0x1f ;  /* 0x0e001f0019117f89 */ /* 0x000fe800000e0000 */
[----:B------:R-:W1:-:S15]  /*0470*/  SHFL.BFLY PT, R16, R24, 0x10, 0x1f ;  /* 0x0e001f0018107f89 */ /* 0x000e5e00000e0000 */
[----:B------:R-:W-:-:S15]  /*0480*/  NOP ;  /* 0x0000000000007918 */ /* 0x000fde0000000000 */
[----:B------:R-:W-:-:S15]  /*0490*/  NOP ;  /* 0x0000000000007918 */ /* 0x000fde0000000000 */
[----:B0-----:R-:W0:Y:S02]  /*04a0*/  DADD R18, R18, R26 ;  /* 0x0000000012127229 */ /* 0x001e24000000001a */
[----:B0-----:R-:W-:Y:S04]  /*04b0*/  SHFL.BFLY PT, R23, R19, 0x8, 0x1f ;  /* 0x0d001f0013177f89 */ /* 0x001fe800000e0000 */
[----:B------:R-:W0:Y:S01]  /*04c0*/  SHFL.BFLY PT, R22, R18, 0x8, 0x1f ;  /* 0x0d001f0012167f89 */ /* 0x000e2200000e0000 */
[----:B------:R-:W-:-:S15]  /*04d0*/  ISETP.LT.OR P6, PT, R14, 0x1, P2 ;  /* 0x000000010e00780c */ /* 0x000fde00017c1670 */
[----:B------:R-:W-:-:S15]  /*04e0*/  NOP ;  /* 0x0000000000007918 */ /* 0x000fde0000000000 */
[----:B------:R-:W-:-:S15]  /*04f0*/  NOP ;  /* 0x0000000000007918 */ /* 0x000fde0000000000 */
[----:B------:R-:W-:-:S12]  /*0500*/  NOP ;  /* 0x0000000000007918 */ /* 0x000fd80000000000 */
[----:B-1----:R-:W1:Y:S02]  /*0510*/  DADD R16, R16, R24 ;  /* 0x0000000010107229 */ /* 0x002e640000000018 */
[----:B-1----:R-:W-:Y:S04]  /*0520*/  SHFL.BFLY PT, R21, R17, 0x8, 0x1f ;  /* 0x0d001f0011157f89 */ /* 0x002fe800000e0000 */
[----:B------:R-:W1:-:S15]  /*0530*/  SHFL.BFLY PT, R20, R16, 0x8, 0x1f ;  /* 0x0d001f0010147f89 */ /* 0x000e5e00000e0000 */
        /* <DEDUP_REMOVED lines=17> */
[----:B------:R-:W0:Y:S01]  /*0650*/  SHFL.BFLY PT, R16, R28, 0x2, 0x1f ;  /* 0x0c401f001c107f89 */ /* 0x000e2200000e0000 */
[----:B------:R-:W-:-:S06]  /*0660*/  CS2R R22, SRZ ;  /* 0x0000000000167805 */ /* 0x000fcc000001ff00 */
[----:B------:R2:W5:-:S15]  /*0670*/  @!P4 LDG.E.64 R22, desc[UR4][R32.64+0x100] ;  /* 0x000100042016c981 */ /* 0x00055e000c1e1b00 */
[----:B------:R-:W-:-:S15]  /*0680*/  NOP ;  /* 0x0000000000007918 */ /* 0x000fde0000000000 */
[----:B------:R-:W-:-:S15]  /*0690*/  NOP ;  /* 0x0000000000007918 */ /* 0x000fde0000000000 */
[----:B------:R-:W-:-:S06]  /*06a0*/  NOP ;  /* 0x0000000000007918 */ /* 0x000fcc0000000000 */
[----:B-1----:R1:W-:Y:S02]  /*06b0*/  DADD R24, R20, R24 ;  /* 0x0000000014187229 */ /* 0x0023e40000000018 */
[----:B-1----:R-:W-:-:S06]  /*06c0*/  CS2R R20, SRZ ;  /* 0x0000000000147805 */ /* 0x002fcc000001ff00 */
[----:B------:R2:W5:-:S15]  /*06d0*/  @!P6 LDG.E.64 R20, desc[UR4][R32.64] ;  /* 0x000000042014e981 */ /* 0x00055e000c1e1b00 */
[----:B------:R-:W-:-:S15]  /*06e0*/  NOP ;  /* 0x0000000000007918 */ /* 0x000fde0000000000 */
[----:B------:R-:W-:-:S15]  /*06f0*/  NOP ;  /* 0x0000000000007918 */ /* 0x000fde0000000000 */
[----:B------:R-:W-:-:S11]  /*0700*/  NOP ;  /* 0x0000000000007918 */ /* 0x000fd60000000000 */
[----:B0-----:R0:W1:Y:S02]  /*0710*/  DADD R30, R28, R16 ;  /* 0x000000001c1e7229 */ /* 0x0010640000000010 */
[----:B0-----:R-:W-:-:S06]  /*0720*/  CS2R R28, SRZ ;  /* 0x00000000001c7805 */ /* 0x001fcc000001ff00 */
[----:B------:R2:W5:Y:S04]  /*0730*/  @!P5 LDG.E.64 R28, desc[UR4][R36.64+0x100] ;  /* 0x00010004241cd981 */ /* 0x000568000c1e1b00 */
[----:B-1----:R-:W-:Y:S04]  /*0740*/  SHFL.BFLY PT, R17, R31, 0x1, 0x1f ;  /* 0x0c201f001f117f89 */ /* 0x002fe800000e0000 */
[----:B------:R-:W0:Y:S04]  /*0750*/  SHFL.BFLY PT, R16, R30, 0x1, 0x1f ;  /* 0x0c201f001e107f89 */ /* 0x000e2800000e0000 */
[----:B------:R-:W-:Y:S04]  /*0760*/  SHFL.BFLY PT, R27, R25, 0x2, 0x1f ;  /* 0x0c401f00191b7f89 */ /* 0x000fe800000e0000 */
[----:B------:R-:W1:Y:S01]  /*0770*/  SHFL.BFLY PT, R26, R24, 0x2, 0x1f ;  /* 0x0c401f00181a7f89 */ /* 0x000e6200000e0000 */
[----:B------:R-:W-:Y:S01]  /*0780*/  CS2R R18, SRZ ;  /* 0x0000000000127805 */ /* 0x000fe2000001ff00 */
[----:B------:R-:W-:-:S05]  /*0790*/  @!P3 IMAD.WIDE.U32 R34, R15, 0x8, R32 ;  /* 0x000000080f22b825 */ /* 0x000fca00078e0020 */
[----:B------:R2:W5:Y:S01]  /*07a0*/  @!P3 LDG.E.64 R18, desc[UR4][R34.64] ;  /* 0x000000042212b981 */ /* 0x000562000c1e1b00 */
[----:B------:R-:W-:-:S15]  /*07b0*/  ISETP.GE.AND P3, PT, R14, 0x1, PT ;  /* 0x000000010e00780c */ /* 0x000fde0003f66270 */
[----:B------:R-:W-:-:S15]  /*07c0*/  NOP ;  /* 0x0000000000007918 */ /* 0x000fde0000000000 */
[----:B------:R-:W-:-:S02]  /*07d0*/  NOP ;  /* 0x0000000000007918 */ /* 0x000fc40000000000 */
[----:B0-----:R0:W-:Y:S02]  /*07e0*/  DADD R16, R30, R16 ;  /* 0x000000001e107229 */ /* 0x0011e40000000010 */
[----:B0-----:R-:W0:-:S15]  /*07f0*/  LDC.64 R30, c[0x0][0x380] ;  /* 0x0000e000ff1e7b82 */ /* 0x001e1e0000000a00 */
[----:B------:R-:W-:-:S15]  /*0800*/  NOP ;  /* 0x0000000000007918 */ /* 0x000fde0000000000 */
[----:B------:R-:W-:-:S15]  /*0810*/  NOP ;  /* 0x0000000000007918 */ /* 0x000fde0000000000 */
[----:B------:R-:W-:-:S15]  /*0820*/  NOP ;  /* 0x0000000000007918 */ /* 0x000fde0000000000 */
[----:B------:R-:W-:-:S02]  /*0830*/  NOP ;  /* 0x0000000000007918 */ /* 0x000fc40000000000 */
[----:B-1----:R-:W1:Y:S02]  /*0840*/  DADD R26, R24, R26 ;  /* 0x00000000181a7229 */ /* 0x002e64000000001a */
[----:B-1----:R2:W1:Y:S04]  /*0850*/  SHFL.BFLY PT, R25, R27, 0x1, 0x1f ;  /* 0x0c201f001b197f89 */ /* 0x00246800000e0000 */
[----:B------:R2:W3:Y:S01]  /*0860*/  SHFL.BFLY PT, R24, R26, 0x1, 0x1f ;  /* 0x0c201f001a187f89 */ /* 0x0004e200000e0000 */
[----:B0-----:R-:W-:Y:S05]  /*0870*/  @!P3 EXIT ;  /* 0x000000000000b94d */ /* 0x001fea0003800000 */
[----:B------:R-:W-:Y:S01]  /*0880*/  BSSY.RECONVERGENT B0, `(.L_x_565) ;  /* 0x0000008000007945 */ /* 0x000fe20003800200 */
[----:B-1-3--:R0:W1:Y:S01]  /*0890*/  DADD R24, R26, R24 ;  /* 0x000000001a187229 */ /* 0x00a0620000000018 */
[----:B------:R-:W-:Y:S01]  /*08a0*/  ISETP.NE.AND P3, PT, R14, 0x1, PT ;  /* 0x000000010e00780c */ /* 0x000fe20003f65270 */
[----:B------:R-:W-:Y:S01]  /*08b0*/  IMAD.WIDE R30, R0, 0x8, R30 ;  /* 0x00000008001e7825 */ /* 0x000fe200078e021e */
[----:B0-----:R-:W-:Y:S11]  /*08c0*/  @P2 BRA `(.L_x_566) ;  /* 0x00000000000c2947 */ /* 0x001ff60003800000 */
[----:B-1---5:R-:W0:Y:S01]  /*08d0*/  @!P0 DFMA R20, R24, -R20, R6 ;  /* 0x800000141814822b */ /* 0x022e220000000006 */
[----:B------:R3:W-:Y:S04]  /*08e0*/  @P0 STG.E.64 desc[UR4][R30.64], RZ ;  /* 0x000000ff1e000986 */ /* 0x0007e8000c101b04 */
[----:B0-----:R3:W-:Y:S02]  /*08f0*/  @!P0 STG.E.64 desc[UR4][R30.64], R20 ;  /* 0x000000141e008986 */ /* 0x0017e4000c101b04 */
.L_x_566:
[----:B------:R-:W-:Y:S05]  /*0900*/  BSYNC.RECONVERGENT B0 ;  /* 0x0000000000007941 */ /* 0x000fea0003800200 */
.L_x_565:
[----:B------:R-:W-:Y:S04]  /*0910*/  BSSY.RECONVERGENT B0, `(.L_x_567) ;  /* 0x0000007000007945 */ /* 0x000fe80003800200 */
[----:B------:R-:W-:Y:S05]  /*0920*/  @P1 BRA `(.L_x_568) ;  /* 0x0000000000141947 */ /* 0x000fea0003800000 */
[----:B------:R-:W4:Y:S02]  /*0930*/  LDG.E.U8 R2, desc[UR4][R2.64+0x20] ;  /* 0x0000200402027981 */ /* 0x000f24000c1e1100 */
[----:B----4-:R-:W-:-:S13]  /*0940*/  ISETP.NE.AND P0, PT, R2, RZ, PT ;  /* 0x000000ff0200720c */ /* 0x010fda0003f05270 */
[----:B-1---5:R-:W0:Y:S01]  /*0950*/  @!P0 DFMA R22, R24, -R22, R10 ;  /* 0x800000161816822b */ /* 0x022e22000000000a */
[----:B------:R4:W-:Y:S04]  /*0960*/  @P0 STG.E.64 desc[UR4][R30.64+0x100], RZ ;  /* 0x000100ff1e000986 */ /* 0x0009e8000c101b04 */
[----:B0-----:R4:W-:Y:S02]  /*0970*/  @!P0 STG.E.64 desc[UR4][R30.64+0x100], R22 ;  /* 0x000100161e008986 */ /* 0x0019e4000c101b04 */
.L_x_568:
[----:B------:R-:W-:Y:S05]  /*0980*/  BSYNC.RECONVERGENT B0 ;  /* 0x0000000000007941 */ /* 0x000fea0003800200 */
.L_x_567:
[----:B------:R-:W-:Y:S05]  /*0990*/  @!P3 EXIT ;  /* 0x000000000000b94d */ /* 0x000fea0003800000 */
[----:B------:R-:W-:Y:S01]  /*09a0*/  BSSY.RECONVERGENT B0, `(.L_x_569) ;  /* 0x0000008000007945 */ /* 0x000fe20003800200 */
[----:B---34-:R-:W-:-:S03]  /*09b0*/  IMAD.WIDE R30, R15, 0x8, R30 ;  /* 0x000000080f1e7825 */ /* 0x018fc600078e021e */
[----:B------:R-:W-:Y:S05]  /*09c0*/  @P2 BRA `(.L_x_570) ;  /* 0x0000000000142947 */ /* 0x000fea0003800000 */
[----:B------:R-:W3:Y:S02]  /*09d0*/  LDG.E.U8 R0, desc[UR4][R8.64] ;  /* 0x0000000408007981 */ /* 0x000ee4000c1e1100 */
[----:B---3--:R-:W-:-:S13]  /*09e0*/  ISETP.NE.AND P0, PT, R0, RZ, PT ;  /* 0x000000ff0000720c */ /* 0x008fda0003f05270 */
[----:B-----5:R-:W0:Y:S01]  /*09f0*/  @!P0 DFMA R18, R16, -R18, R4 ;  /* 0x800000121012822b */ /* 0x020e220000000004 */
[----:B------:R3:W-:Y:S04]  /*0a00*/  @P0 STG.E.64 desc[UR4][R30.64], RZ ;  /* 0x000000ff1e000986 */ /* 0x0007e8000c101b04 */
[----:B0-----:R3:W-:Y:S02]  /*0a10*/  @!P0 STG.E.64 desc[UR4][R30.64], R18 ;  /* 0x000000121e008986 */ /* 0x0017e4000c101b04 */
.L_x_570:
[----:B------:R-:W-:Y:S05]  /*0a20*/  BSYNC.RECONVERGENT B0 ;  /* 0x0000000000007941 */ /* 0x000fea0003800200 */
.L_x_569:
        /* <DEDUP_REMOVED lines=8> */
.L_x_571:
        /* <DEDUP_REMOVED lines=13> */
.L_x_11166:


//--------------------- .text._ZN43_GLOBAL__N__9ae7fba5_10_SoftMax_cu_9f978f6321softmax_warp_backwardIdddLi5ELb0ELb1EEEvPT0_PKT_S5_iiiPKb --------------------------
	.section	.text._ZN43_GLOBAL__N__9ae7fba5_10_SoftMax_cu_9f978f6321softmax_warp_backwardIdddLi5ELb0ELb1EEEvPT0_PKT_S5_iiiPKb,"ax",@progbits
	.align	128
.text._ZN43_GLOBAL__N__9ae7fba5_10_SoftMax_cu_9f978f6321softmax_warp_backwardIdddLi5ELb0ELb1EEEvPT0_PKT_S5_iiiPKb:
        .type           _ZN43_GLOBAL__N__9ae7fba5_10_SoftMax_cu_9f978f6321softmax_warp_backwardIdddLi5ELb0ELb1EEEvPT0_PKT_S5_iiiPKb,@function
        .size           _ZN43_GLOBAL__N__9ae7fba5_10_SoftMax_cu_9f978f6321softmax_warp_backwardIdddLi5ELb0ELb1EEEvPT0_PKT_S5_iiiPKb,(.L_x_11167 - _ZN43_GLOBAL__N__9ae7fba5_10_SoftMax_cu_9f978f6321softmax_warp_backwardIdddLi5ELb0ELb1EEEvPT0_PKT_S5_iiiPKb)
        .other          _ZN43_GLOBAL__N__9ae7fba5_10_SoftMax_cu_9f978f6321softmax_warp_backwardIdddLi5ELb0ELb1EEEvPT0_PKT_S5_iiiPKb,@"STO_CUDA_ENTRY STV_DEFAULT"
_ZN43_GLOBAL__N__9ae7fba5_10_SoftMax_cu_9f978f6321softmax_warp_backwardIdddLi5ELb0ELb1EEEvPT0_PKT_S5_iiiPKb:
[----:B------:R-:W-:Y:S01]  /*0000*/  LDC R1, c[0x0][0x37c] ;  /* 0x0000df00ff017b82 */ /* 0x000fe20000000800 */
[----:B------:R-:W0:Y:S01]  /*0010*/  S2R R2, SR_CTAID.X ;  /* 0x0000000000027919 */ /* 0x000e220000002500 */
[----:B------:R-:W0:Y:S06]  /*0020*/  LDCU UR4, c[0x0][0x364] ;  /* 0x00006c80ff0477ac */ /* 0x000e2c0008000800 */
[----:B------:R-:W1:Y:S01]  /*0030*/  LDC R0, c[0x0][0x3a0] ;  /* 0x0000e800ff007b82 */ /* 0x000e620000000800 */
[----:B------:R-:W-:Y:S01]  /*0040*/  CS2R R14, SRZ ;  /* 0x00000000000e7805 */ /* 0x000fe2000001ff00 */
[----:B------:R-:W0:Y:S01]  /*0050*/  S2R R3, SR_TID.Y ;  /* 0x0000000000037919 */ /* 0x000e220000002200 */
[----:B------:R-:W2:Y:S01]  /*0060*/  LDCU.64 UR6, c[0x0][0x398] ;  /* 0x00007300ff0677ac */ /* 0x000ea20008000a00 */
[----:B------:R-:W-:Y:S01]  /*0070*/  CS2R R12, SRZ ;  /* 0x00000000000c7805 */ /* 0x000fe2000001ff00 */
        /* <DEDUP_REMOVED lines=18> */
[----:B0-----:R-:W2:Y:S01]  /*01a0*/  LDG.E.U8 R26, desc[UR4][R18.64] ;  /* 0x00000004121a7981 */ /* 0x001ea2000c1e1100 */
[----:B------:R-:W-:-:S03]  /*01b0*/  @!P3 SHF.L.U64.HI R20, R5, 0x3, R4 ;  /* 0x000000030514b819 */ /* 0x000fc60000010204 */
[----:B------:R-:W-:Y:S01]  /*01c0*/  @!P0 IMAD.X R7, RZ, RZ, R4, P1 ;  /* 0x000000ffff078224 */ /* 0x000fe200008e0604 */
[----:B------:R-:W0:Y:S01]  /*01d0*/  @!P0 LDC.64 R16, c[0x0][0x388] ;  /* 0x0000e200ff108b82 */ /* 0x000e220000000a00 */
[----:B------:R-:W-:-:S03]  /*01e0*/  @!P0 IMAD.SHL.U32 R25, R24, 0x8, RZ ;  /* 0x0000000818198824 */ /* 0x000fc600078e00ff */
[----:B------:R-:W-:Y:S02]  /*01f0*/  @!P0 SHF.L.U64.HI R24, R24, 0x3, R7 ;  /* 0x0000000318188819 */ /* 0x000fe40000010207 */
[----:B-1----:R-:W-:-:S05]  /*0200*/  @!P3 IADD3 R8, P1, PT, R21, R8, RZ ;  /* 0x000000081508b210 */ /* 0x002fca0007f3e0ff */
[----:B------:R-:W-:Y:S01]  /*0210*/  @!P3 IMAD.X R9, R20, 0x1, R9, P1 ;  /* 0x000000011409b824 */ /* 0x000fe200008e0609 */
[----:B0-----:R-:W-:-:S04]  /*0220*/  @!P0 IADD3 R16, P4, PT, R25, R16, RZ ;  /* 0x0000001019108210 */ /* 0x001fc80007f9e0ff */
[----:B------:R-:W3:Y:S01]  /*0230*/  @!P3 LDG.E.64 R14, desc[UR4][R8.64] ;  /* 0x00000004080eb981 */ /* 0x000ee2000c1e1b00 */
[----:B------:R-:W-:Y:S01]  /*0240*/  IADD3 R10, P1, PT, R18, R0, RZ ;  /* 0x00000000120a7210 */ /* 0x000fe20007f3e0ff */
[----:B------:R-:W-:-:S03]  /*0250*/  @!P0 IMAD.X R17, R24, 0x1, R17, P4 ;  /* 0x0000000118118824 */ /* 0x000fc600020e0611 */
[----:B------:R-:W-:Y:S02]  /*0260*/  LEA.HI.X.SX32 R11, R0, R19, 0x1, P1 ;  /* 0x00000013000b7211 */ /* 0x000fe400008f0eff */
[----:B------:R-:W4:Y:S04]  /*0270*/  @!P0 LDG.E.64 R12, desc[UR4][R16.64] ;  /* 0x00000004100c8981 */ /* 0x000f28000c1e1b00 */
[----:B------:R-:W4:Y:S01]  /*0280*/  LDG.E.U8 R27, desc[UR4][R10.64] ;  /* 0x000000040a1b7981 */ /* 0x000f22000c1e1100 */
[----:B--2---:R-:W-:Y:S01]  /*0290*/  ISETP.NE.AND P1, PT, R26, RZ, PT ;  /* 0x000000ff1a00720c */ /* 0x004fe20003f25270 */
[----:B---3--:R-:W0:Y:S03]  /*02a0*/  DADD R22, RZ, R14 ;  /* 0x00000000ff167229 */ /* 0x008e26000000000e */
[----:B0-----:R-:W-:-:S02]  /*02b0*/  FSEL R23, R23, RZ, !P1 ;  /* 0x000000ff17177208 */ /* 0x001fc40004800000 */
[----:B------:R-:W-:-:S03]  /*02c0*/  FSEL R22, R22, RZ, !P1 ;  /* 0x000000ff16167208 */ /* 0x000fc60004800000 */
[----:B------:R-:W-:Y:S04]  /*02d0*/  SHFL.BFLY PT, R9, R23, 0x10, 0x1f ;  /* 0x0e001f0017097f89 */ /* 0x000fe800000e0000 */
[----:B------:R-:W0:Y:S01]  /*02e0*/  SHFL.BFLY PT, R8, R22, 0x10, 0x1f ;  /* 0x0e001f0016087f89 */ /* 0x000e2200000e0000 */
[----:B----4-:R-:W-:-:S15]  /*02f0*/  ISETP.NE.AND P4, PT, R27, RZ, PT ;  /* 0x000000ff1b00720c */ /* 0x010fde0003f85270 */
[----:B------:R-:W-:-:S15]  /*0300*/  NOP ;  /* 0x0000000000007918 */ /* 0x000fde0000000000 */
[----:B------:R-:W-:-:S15]  /*0310*/  NOP ;  /* 0x0000000000007918 */ /* 0x000fde0000000000 */
[----:B------:R-:W-:-:S06]  /*0320*/  NOP ;  /* 0x0000000000007918 */ /* 0x000fcc0000000000 */
[----:B0-----:R-:W0:Y:S02]  /*0330*/  DADD R8, R8, R22 ;  /* 0x0000000008087229 */ /* 0x001e240000000016 */
[----:B0-----:R-:W-:Y:S04]  /*0340*/  SHFL.BFLY PT, R19, R9, 0x8, 0x1f ;  /* 0x0d001f0009137f89 */ /* 0x001fe800000e0000 */
[----:B------:R-:W0:-:S15]  /*0350*/  SHFL.BFLY PT, R18, R8, 0x8, 0x1f ;  /* 0x0d001f0008127f89 */ /* 0x000e1e00000e0000 */
[----:B------:R-:W-:-:S15]  /*0360*/  NOP ;  /* 0x0000000000007918 */ /* 0x000fde0000000000 */
[----:B------:R-:W-:-:S15]  /*0370*/  NOP ;  /* 0x0000000000007918 */ /* 0x000fde0000000000 */
[----:B------:R-:W-:-:S13]  /*0380*/  NOP ;  /* 0x0000000000007918 */ /* 0x000fda0000000000 */
[----:B------:R-:W1:Y:S02]  /*0390*/  DADD R6, RZ, R12 ;  /* 0x00000000ff067229 */ /* 0x000e64000000000c */
[----:B-1----:R-:W-:Y:S02]  /*03a0*/  FSEL R17, R7, RZ, !P4 ;  /* 0x000000ff07117208 */ /* 0x002fe40006000000 */
[----:B------:R-:W-:-:S03]  /*03b0*/  FSEL R16, R6, RZ, !P4 ;  /* 0x000000ff06107208 */ /* 0x000fc60006000000 */
[----:B------:R-:W-:Y:S04]  /*03c0*/  SHFL.BFLY PT, R7, R17, 0x10, 0x1f ;  /* 0x0e001f0011077f89 */ /* 0x000fe800000e0000 */
[----:B------:R-:W1:-:S15]  /*03d0*/  SHFL.BFLY PT, R6, R16, 0x10, 0x1f ;  /* 0x0e001f0010067f89 */ /* 0x000e5e00000e0000 */
        /* <DEDUP_REMOVED lines=9> */
[----:B-1----:R1:W2:Y:S02]  /*0470*/  DADD R6, R6, R16 ;  /* 0x0000000006067229 */ /* 0x0022a40000000010 */
[----:B-1----:R-:W1:Y:S02]  /*0480*/  @!P0 LDC.64 R16, c[0x0][0x390] ;  /* 0x0000e400ff108b82 */ /* 0x002e640000000a00 */
[----:B-1----:R-:W-:-:S05]  /*0490*/  @!P0 IADD3 R16, P5, PT, R25, R16, RZ ;  /* 0x0000001019108210 */ /* 0x002fca0007fbe0ff */
[----:B------:R-:W-:Y:S01]  /*04a0*/  @!P0 IMAD.X R17, R24, 0x1, R17, P5 ;  /* 0x0000000118118824 */ /* 0x000fe200028e0611 */
[----:B------:R-:W-:-:S06]  /*04b0*/  CS2R R24, SRZ ;  /* 0x0000000000187805 */ /* 0x000fcc000001ff00 */
[----:B------:R1:W5:-:S15]  /*04c0*/  @!P0 LDG.E.64 R24, desc[UR4][R16.64] ;  /* 0x0000000410188981 */ /* 0x00035e000c1e1b00 */
[----:B------:R-:W-:-:S15]  /*04d0*/  NOP ;  /* 0x0000000000007918 */ /* 0x000fde0000000000 */
[----:B------:R-:W-:-:S15]  /*04e0*/  NOP ;  /* 0x0000000000007918 */ /* 0x000fde0000000000 */
[----:B------:R-:W-:-:S03]  /*04f0*/  NOP ;  /* 0x0000000000007918 */ /* 0x000fc60000000000 */
[----:B0-----:R0:W-:Y:S02]  /*0500*/  DADD R22, R18, R22 ;  /* 0x0000000012167229 */ /* 0x0011e40000000016 */
[----:B0-----:R-:W0:Y:S02]  /*0510*/  @!P3 LDC.64 R18, c[0x0][0x390] ;  /* 0x0000e400ff12bb82 */ /* 0x001e240000000a00 */
[----:B0-----:R-:W-:-:S05]  /*0520*/  @!P3 IADD3 R18, P4, PT, R21, R18, RZ ;  /* 0x000000121512b210 */ /* 0x001fca0007f9e0ff */
[----:B------:R-:W-:Y:S01]  /*0530*/  @!P3 IMAD.X R19, R20, 0x1, R19, P4 ;  /* 0x000000011413b824 */ /* 0x000fe200020e0613 */
[----:B------:R-:W-:-:S06]  /*0540*/  CS2R R20, SRZ ;  /* 0x0000000000147805 */ /* 0x000fcc000001ff00 */
[----:B------:R1:W5:Y:S04]  /*0550*/  @!P3 LDG.E.64 R20, desc[UR4][R18.64] ;  /* 0x000000041214b981 */ /* 0x000368000c1e1b00 */
[----:B--2---:R-:W-:Y:S04]  /*0560*/  SHFL.BFLY PT, R29, R7, 0x8, 0x1f ;  /* 0x0d001f00071d7f89 */ /* 0x004fe800000e0000 */
[----:B------:R-:W0:-:S15]  /*0570*/  SHFL.BFLY PT, R28, R6, 0x8, 0x1f ;  /* 0x0d001f00061c7f89 */ /* 0x000e1e00000e0000 */
[----:B------:R-:W-:-:S15]  /*0580*/  NOP ;  /* 0x0000000000007918 */ /* 0x000fde0000000000 */
[----:B------:R-:W-:-:S10]  /*0590*/  NOP ;  /* 0x0000000000007918 */ /* 0x000fd40000000000 */
        /* <DEDUP_REMOVED lines=10> */
[----:B------:R-:W0:-:S15]  /*0640*/  SHFL.BFLY PT, R8, R26, 0x2, 0x1f ;  /* 0x0c401f001a087f89 */ /* 0x000e1e00000e0000 */
[----:B------:R-:W-:-:S15]  /*0650*/  NOP ;  /* 0x0000000000007918 */ /* 0x000fde0000000000 */
[----:B------:R-:W-:-:S15]  /*0660*/  NOP ;  /* 0x0000000000007918 */ /* 0x000fde0000000000 */
[----:B------:R-:W-:-:S13]  /*0670*/  NOP ;  /* 0x0000000000007918 */ /* 0x000fda0000000000 */
[----:B0-----:R-:W-:-:S15]  /*0680*/  DADD R8, R26, R8 ;  /* 0x000000001a087229 */ /* 0x001fde0000000008 */
[----:B------:R-:W-:-:S15]  /*0690*/  NOP ;  /* 0x0000000000007918 */ /* 0x000fde0000000000 */
[----:B------:R-:W-:-:S15]  /*06a0*/  NOP ;  /* 0x0000000000007918 */ /* 0x000fde0000000000 */
[----:B------:R-:W-:-:S15]  /*06b0*/  NOP ;  /* 0x0000000000007918 */ /* 0x000fde0000000000 */
[----:B------:R-:W-:-:S04]  /*06c0*/  NOP ;  /* 0x0000000000007918 */ /* 0x000fc80000000000 */
[----:B------:R-:W0:Y:S02]  /*06d0*/  DADD R6, R22, R6 ;  /* 0x0000000016067229 */ /* 0x000e240000000006 */
[----:B0-----:R1:W0:Y:S04]  /*06e0*/  SHFL.BFLY PT, R27, R7, 0x1, 0x1f ;  /* 0x0c201f00071b7f89 */ /* 0x00122800000e0000 */
[----:B------:R1:W2:Y:S04]  /*06f0*/  SHFL.BFLY PT, R26, R6, 0x1, 0x1f ;  /* 0x0c201f00061a7f89 */ /* 0x0002a800000e0000 */
[----:B------:R1:W3:Y:S04]  /*0700*/  SHFL.BFLY PT, R23, R9, 0x1, 0x1f ;  /* 0x0c201f0009177f89 */ /* 0x0002e800000e0000 */
[----:B------:R1:W4:Y:S01]  /*0710*/  SHFL.BFLY PT, R22, R8, 0x1, 0x1f ;  /* 0x0c201f0008167f89 */ /* 0x00032200000e0000 */
[----:B------:R-:W-:Y:S05]  /*0720*/  @!P2 EXIT ;  /* 0x000000000000a94d */ /* 0x000fea0003800000 */
[----:B------:R-:W1:Y:S01]  /*0730*/  LDCU.64 UR6, c[0x0][0x380] ;  /* 0x00007000ff0677ac */ /* 0x000e620008000a00 */
[----:B------:R-:W-:Y:S01]  /*0740*/  ISETP.GE.AND P2, PT, R3, R0, PT ;  /* 0x000000000300720c */ /* 0x000fe20003f46270 */
[----:B------:R-:W-:Y:S01]  /*0750*/  BSSY.RECONVERGENT B0, `(.L_x_572) ;  /* 0x0000009000007945 */ /* 0x000fe20003800200 */
[----:B0-2---:R0:W2:Y:S02]  /*0760*/  DADD R26, R6, R26 ;  /* 0x00000000061a7229 */ /* 0x0050a4000000001a */
[----:B------:R-:W-:Y:S02]  /*0770*/  ISETP.EQ.OR P0, PT, R2, 0x1, P2 ;  /* 0x000000010200780c */ /* 0x000fe40001702670 */
[----:B-1----:R-:W-:-:S04]  /*0780*/  LEA R16, P3, R5, UR6, 0x3 ;  /* 0x0000000605107c11 */ /* 0x002fc8000f8618ff */
[----:B------:R-:W-:-:S03]  /*0790*/  LEA.HI.X R17, R5, UR7, R4, 0x3, P3 ;  /* 0x0000000705117c11 */ /* 0x000fc600098f1c04 */
[----:B0-2---:R-:W-:Y:S06]  /*07a0*/  @P2 BRA `(.L_x_573) ;  /* 0x00000000000c2947 */ /* 0x005fec0003800000 */
[----:B-----5:R-:W0:Y:S01]  /*07b0*/  @!P1 DFMA R20, R26, -R20, R14 ;  /* 0x800000141a14922b */ /* 0x020e22000000000e */
[----:B------:R1:W-:Y:S04]  /*07c0*/  @P1 STG.E.64 desc[UR4][R16.64], RZ ;  /* 0x000000ff10001986 */ /* 0x0003e8000c101b04 */
[----:B0-----:R1:W-:Y:S02]  /*07d0*/  @!P1 STG.E.64 desc[UR4][R16.64], R20 ;  /* 0x0000001410009986 */ /* 0x0013e4000c101b04 */
.L_x_573:
[----:B------:R-:W-:Y:S05]  /*07e0*/  BSYNC.RECONVERGENT B0 ;  /* 0x0000000000007941 */ /* 0x000fea0003800200 */
.L_x_572:
[----:B------:R-:W-:Y:S05]  /*07f0*/  @P0 EXIT ;  /* 0x000000000000094d */ /* 0x000fea0003800000 */
[----:B------:R-:W2:Y:S01]  /*0800*/  LDG.E.U8 R10, desc[UR4][R10.64] ;  /* 0x000000040a0a7981 */ /* 0x000ea2000c1e1100 */
[----:B---34-:R0:W3:Y:S01]  /*0810*/  DADD R22, R8, R22 ;  /* 0x0000000008167229 */ /* 0x0180e20000000016 */
[----:B--2---:R-:W-:-:S13]  /*0820*/  ISETP.NE.AND P0, PT, R10, RZ, PT ;  /* 0x000000ff0a00720c */ /* 0x004fda0003f05270 */
[----:B------:R-:W-:-:S05]  /*0830*/  @P0 IMAD.WIDE R2, R0, 0x8, R16 ;  /* 0x0000000800020825 */ /* 0x000fca00078e0210 */
[----:B------:R0:W-:Y:S01]  /*0840*/  @P0 STG.E.64 desc[UR4][R2.64], RZ ;  /* 0x000000ff02000986 */ /* 0x0001e2000c101b04 */
[----:B---3--:R-:W-:Y:S05]  /*0850*/  @P0 EXIT ;  /* 0x000000000000094d */ /* 0x008fea0003800000 */
[----:B-1----:R-:W-:Y:S01]  /*0860*/  IMAD.WIDE R16, R0, 0x8, R16 ;  /* 0x0000000800107825 */ /* 0x002fe200078e0210 */
[----:B-----5:R-:W1:Y:S04]  /*0870*/  DFMA R24, R22, -R24, R12 ;  /* 0x800000181618722b */ /* 0x020e68000000000c */
[----:B-1----:R-:W-:Y:S01]  /*0880*/  STG.E.64 desc[UR4][R16.64], R24 ;  /* 0x0000001810007986 */ /* 0x002fe2000c101b04 */
[----:B------:R-:W-:Y:S05]  /*0890*/  EXIT ;  /* 0x000000000000794d */ /* 0x000fea0003800000 */
.L_x_574:
        /* <DEDUP_REMOVED lines=14> */
.L_x_11167:


//--------------------- .text._ZN43_GLOBAL__N__9ae7fba5_10_SoftMax_cu_9f978f6321softmax_warp_backwardIdddLi4ELb0ELb1EEEvPT0_PKT_S5_iiiPKb --------------------------
	.section	.text._ZN43_GLOBAL__N__9ae7fba5_10_SoftMax_cu_9f978f6321softmax_warp_backwardIdddLi4ELb0ELb1EEEvPT0_PKT_S5_iiiPKb,"ax",@progbits
	.align	128
.text._ZN43_GLOBAL__N__9ae7fba5_10_SoftMax_cu_9f978f6321softmax_warp_backwardIdddLi4ELb0ELb1EEEvPT0_PKT_S5_iiiPKb:
        .type           _ZN43_GLOBAL__N__9ae7fba5_10_SoftMax_cu_9f978f6321softmax_warp_backwardIdddLi4ELb0ELb1EEEvPT0_PKT_S5_iiiPKb,@function
        .size           _ZN43_GLOBAL__N__9ae7fba5_10_SoftMax_cu_9f978f6321softmax_warp_backwardIdddLi4ELb0ELb1EEEvPT0_PKT_S5_iiiPKb,(.L_x_11168 - _ZN43_GLOBAL__N__9ae7fba5_10_SoftMax_cu_9f978f6321softmax_warp_backwardIdddLi4ELb0ELb1EEEvPT0_PKT_S5_iiiPKb)
        .other          _ZN43_GLOBAL__N__9ae7fba5_10_SoftMax_cu_9f978f6321softmax_warp_backwardIdddLi4ELb0ELb1EEEvPT0_PKT_S5_iiiPKb,@"STO_CUDA_ENTRY STV_DEFAULT"
_ZN43_GLOBAL__N__9ae7fba5_10_SoftMax_cu_9f978f6321softmax_warp_backwardIdddLi4ELb0ELb1EEEvPT0_PKT_S5_iiiPKb:
        /* <DEDUP_REMOVED lines=39> */
[----:B------:R0:W4:Y:S04]  /*0270*/  @!P0 LDG.E.64 R12, desc[UR4][R16.64] ;  /* 0x00000004100c8981 */ /* 0x000128000c1e1b00 */
[----:B------:R-:W4:Y:S01]  /*0280*/  LDG.E.U8 R27, desc[UR4][R10.64] ;  /* 0x000000040a1b7981 */ /* 0x000f22000c1e1100 */
[----:B0-----:R-:W0:Y:S02]  /*0290*/  @!P0 LDC.64 R16, c[0x0][0x390] ;  /* 0x0000e400ff108b82 */ /* 0x001e240000000a00 */
[----:B0-----:R-:W-:-:S05]  /*02a0*/  @!P0 IADD3 R16, P5, PT, R25, R16, RZ ;  /* 0x0000001019108210 */ /* 0x001fca0007fbe0ff */
[----:B------:R-:W-:Y:S01]  /*02b0*/  @!P0 IMAD.X R17, R24, 0x1, R17, P5 ;  /* 0x0000000118118824 */ /* 0x000fe200028e0611 */
[----:B------:R-:W-:-:S06]  /*02c0*/  CS2R R24, SRZ ;  /* 0x0000000000187805 */ /* 0x000fcc000001ff00 */
[----:B------:R0:W5:Y:S01]  /*02d0*/  @!P0 LDG.E.64 R24, desc[UR4][R16.64] ;  /* 0x0000000410188981 */ /* 0x000162000c1e1b00 */
[----:B--2---:R-:W-:Y:S01]  /*02e0*/  ISETP.NE.AND P1, PT, R26, RZ, PT ;  /* 0x000000ff1a00720c */ /* 0x004fe20003f25270 */
[----:B---3--:R-:W1:Y:S03]  /*02f0*/  DADD R8, RZ, R14 ;  /* 0x00000000ff087229 */ /* 0x008e66000000000e */
[----:B-1----:R-:W-:Y:S02]  /*0300*/  FSEL R9, R9, RZ, !P1 ;  /* 0x000000ff09097208 */ /* 0x002fe40004800000 */
[----:B------:R-:W-:-:S03]  /*0310*/  FSEL R8, R8, RZ, !P1 ;  /* 0x000000ff08087208 */ /* 0x000fc60004800000 */
[----:B------:R-:W-:Y:S04]  /*0320*/  SHFL.BFLY PT, R19, R9, 0x8, 0x101f ;  /* 0x0d101f0009137f89 */ /* 0x000fe800000e0000 */
[----:B------:R-:W1:Y:S01]  /*0330*/  SHFL.BFLY PT, R18, R8, 0x8, 0x101f ;  /* 0x0d101f0008127f89 */ /* 0x000e6200000e0000 */
[----:B----4-:R-:W-:-:S15]  /*0340*/  ISETP.NE.AND P4, PT, R27, RZ, PT ;  /* 0x000000ff1b00720c */ /* 0x010fde0003f85270 */
[----:B------:R-:W-:-:S15]  /*0350*/  NOP ;  /* 0x0000000000007918 */ /* 0x000fde0000000000 */
[----:B------:R-:W-:-:S15]  /*0360*/  NOP ;  /* 0x0000000000007918 */ /* 0x000fde0000000000 */
[----:B------:R-:W-:-:S06]  /*0370*/  NOP ;  /* 0x0000000000007918 */ /* 0x000fcc0000000000 */
[----:B-1----:R-:W1:Y:S02]  /*0380*/  DADD R18, R18, R8 ;  /* 0x0000000012127229 */ /* 0x002e640000000008 */
[----:B-1----:R-:W-:Y:S04]  /*0390*/  SHFL.BFLY PT, R23, R19, 0x4, 0x101f ;  /* 0x0c901f0013177f89 */ /* 0x002fe800000e0000 */
[----:B------:R-:W1:-:S15]  /*03a0*/  SHFL.BFLY PT, R22, R18, 0x4, 0x101f ;  /* 0x0c901f0012167f89 */ /* 0x000e5e00000e0000 */
[----:B------:R-:W-:-:S15]  /*03b0*/  NOP ;  /* 0x0000000000007918 */ /* 0x000fde0000000000 */
[----:B------:R-:W-:-:S15]  /*03c0*/  NOP ;  /* 0x0000000000007918 */ /* 0x000fde0000000000 */
[----:B------:R-:W-:-:S13]  /*03d0*/  NOP ;  /* 0x0000000000007918 */ /* 0x000fda0000000000 */
[----:B-1----:R1:W-:Y:S02]  /*03e0*/  DADD R22, R18, R22 ;  /* 0x0000000012167229 */ /* 0x0023e40000000016 */
[----:B-1----:R-:W1:-:S15]  /*03f0*/  @!P3 LDC.64 R18, c[0x0][0x390] ;  /* 0x0000e400ff12bb82 */ /* 0x002e5e0000000a00 */
[----:B------:R-:W-:-:S15]  /*0400*/  NOP ;  /* 0x0000000000007918 */ /* 0x000fde0000000000 */
[----:B------:R-:W-:-:S15]  /*0410*/  NOP ;  /* 0x0000000000007918 */ /* 0x000fde0000000000 */
[----:B------:R-:W-:-:S15]  /*0420*/  NOP ;  /* 0x0000000000007918 */ /* 0x000fde0000000000 */
[----:B------:R-:W-:-:S02]  /*0430*/  NOP ;  /* 0x0000000000007918 */ /* 0x000fc40000000000 */
[----:B------:R-:W2:Y:S02]  /*0440*/  DADD R6, RZ, R12 ;  /* 0x00000000ff067229 */ /* 0x000ea4000000000c */
[----:B--2---:R-:W-:Y:S02]  /*0450*/  FSEL R7, R7, RZ, !P4 ;  /* 0x000000ff07077208 */ /* 0x004fe40006000000 */
[----:B------:R-:W-:Y:S02]  /*0460*/  FSEL R6, R6, RZ, !P4 ;  /* 0x000000ff06067208 */ /* 0x000fe40006000000 */
[----:B-1----:R-:W-:-:S05]  /*0470*/  @!P3 IADD3 R18, P4, PT, R21, R18, RZ ;  /* 0x000000121512b210 */ /* 0x002fca0007f9e0ff */
[----:B------:R-:W-:Y:S01]  /*0480*/  @!P3 IMAD.X R19, R20, 0x1, R19, P4 ;  /* 0x000000011413b824 */ /* 0x000fe200020e0613 */
[----:B------:R-:W-:-:S06]  /*0490*/  CS2R R20, SRZ ;  /* 0x0000000000147805 */ /* 0x000fcc000001ff00 */
[----:B------:R0:W5:Y:S04]  /*04a0*/  @!P3 LDG.E.64 R20, desc[UR4][R18.64] ;  /* 0x000000041214b981 */ /* 0x000168000c1e1b00 */
[----:B------:R-:W-:Y:S04]  /*04b0*/  SHFL.BFLY PT, R29, R7, 0x8, 0x101f ;  /* 0x0d101f00071d7f89 */ /* 0x000fe800000e0000 */
[----:B------:R-:W1:-:S15]  /*04c0*/  SHFL.BFLY PT, R28, R6, 0x8, 0x101f ;  /* 0x0d101f00061c7f89 */ /* 0x000e5e00000e0000 */
[----:B------:R-:W-:-:S15]  /*04d0*/  NOP ;  /* 0x0000000000007918 */ /* 0x000fde0000000000 */
[----:B------:R-:W-:-:S08]  /*04e0*/  NOP ;  /* 0x0000000000007918 */ /* 0x000fd00000000000 */
[----:B-1----:R-:W1:Y:S02]  /*04f0*/  DADD R28, R28, R6 ;  /* 0x000000001c1c7229 */ /* 0x002e640000000006 */
[----:B-1----:R-:W-:Y:S04]  /*0500*/  SHFL.BFLY PT, R27, R29, 0x4, 0x101f ;  /* 0x0c901f001d1b7f89 */ /* 0x002fe800000e0000 */
[----:B------:R-:W1:Y:S04]  /*0510*/  SHFL.BFLY PT, R26, R28, 0x4, 0x101f ;  /* 0x0c901f001c1a7f89 */ /* 0x000e6800000e0000 */
[----:B------:R-:W-:Y:S04]  /*0520*/  SHFL.BFLY PT, R7, R23, 0x2, 0x101f ;  /* 0x0c501f0017077f89 */ /* 0x000fe800000e0000 */
[----:B------:R-:W-:-:S15]  /*0530*/  SHFL.BFLY PT, R6, R22, 0x2, 0x101f ;  /* 0x0c501f0016067f89 */ /* 0x000fde00000e0000 */
[----:B------:R-:W-:-:S15]  /*0540*/  NOP ;  /* 0x0000000000007918 */ /* 0x000fde0000000000 */
[----:B------:R-:W-:-:S15]  /*0550*/  NOP ;  /* 0x0000000000007918 */ /* 0x000fde0000000000 */
[----:B------:R-:W-:-:S05]  /*0560*/  NOP ;  /* 0x0000000000007918 */ /* 0x000fca0000000000 */
[----:B-1----:R-:W1:Y:S02]  /*0570*/  DADD R26, R28, R26 ;  /* 0x000000001c1a7229 */ /* 0x002e64000000001a */
[----:B-1----:R-:W-:Y:S04]  /*0580*/  SHFL.BFLY PT, R9, R27, 0x2, 0x101f ;  /* 0x0c501f001b097f89 */ /* 0x002fe800000e0000 */
[----:B------:R-:W1:-:S15]  /*0590*/  SHFL.BFLY PT, R8, R26, 0x2, 0x101f ;  /* 0x0c501f001a087f89 */ /* 0x000e5e00000e0000 */
[----:B------:R-:W-:-:S15]  /*05a0*/  NOP ;  /* 0x0000000000007918 */ /* 0x000fde0000000000 */
[----:B------:R-:W-:-:S15]  /*05b0*/  NOP ;  /* 0x0000000000007918 */ /* 0x000fde0000000000 */
[----:B------:R-:W-:-:S13]  /*05c0*/  NOP ;  /* 0x0000000000007918 */ /* 0x000fda0000000000 */
[----:B-1----:R-:W-:-:S15]  /*05d0*/  DADD R8, R26, R8 ;  /* 0x000000001a087229 */ /* 0x002fde0000000008 */
[----:B------:R-:W-:-:S15]  /*05e0*/  NOP ;  /* 0x0000000000007918 */ /* 0x000fde0000000000 */
[----:B------:R-:W-:-:S15]  /*05f0*/  NOP ;  /* 0x0000000000007918 */ /* 0x000fde0000000000 */
[----:B------:R-:W-:-:S15]  /*0600*/  NOP ;  /* 0x0000000000007918 */ /* 0x000fde0000000000 */
[----:B------:R-:W-:-:S04]  /*0610*/  NOP ;  /* 0x0000000000007918 */ /* 0x000fc80000000000 */
[----:B------:R-:W1:Y:S02]  /*0620*/  DADD R6, R22, R6 ;  /* 0x0000000016067229 */ /* 0x000e640000000006 */
[----:B-1----:R0:W1:Y:S04]  /*0630*/  SHFL.BFLY PT, R27, R7, 0x1, 0x101f ;  /* 0x0c301f00071b7f89 */ /* 0x00206800000e0000 */
[----:B------:R0:W2:Y:S04]  /*0640*/  SHFL.BFLY PT, R26, R6, 0x1, 0x101f ;  /* 0x0c301f00061a7f89 */ /* 0x0000a800000e0000 */
[----:B------:R0:W3:Y:S04]  /*0650*/  SHFL.BFLY PT, R23, R9, 0x1, 0x101f ;  /* 0x0c301f0009177f89 */ /* 0x0000e800000e0000 */
[----:B------:R0:W4:Y:S01]  /*0660*/  SHFL.BFLY PT, R22, R8, 0x1, 0x101f ;  /* 0x0c301f0008167f89 */ /* 0x00012200000e0000 */
[----:B------:R-:W-:Y:S05]  /*0670*/  @!P2 EXIT ;  /* 0x000000000000a94d */ /* 0x000fea0003800000 */
[----:B------:R-:W0:Y:S01]  /*0680*/  LDCU.64 UR6, c[0x0][0x380] ;  /* 0x00007000ff0677ac */ /* 0x000e220008000a00 */
[----:B------:R-:W-:Y:S01]  /*0690*/  ISETP.GE.AND P2, PT, R3, R0, PT ;  /* 0x000000000300720c */ /* 0x000fe20003f46270 */
[----:B------:R-:W-:Y:S01]  /*06a0*/  BSSY.RECONVERGENT B0, `(.L_x_575) ;  /* 0x0000009000007945 */ /* 0x000fe20003800200 */
[----:B-12---:R1:W2:Y:S02]  /*06b0*/  DADD R26, R6, R26 ;  /* 0x00000000061a7229 */ /* 0x0062a4000000001a */
[----:B------:R-:W-:Y:S02]  /*06c0*/  ISETP.EQ.OR P0, PT, R2, 0x1, P2 ;  /* 0x000000010200780c */ /* 0x000fe40001702670 */
[----:B0-----:R-:W-:-:S04]  /*06d0*/  LEA R16, P3, R5, UR6, 0x3 ;  /* 0x0000000605107c11 */ /* 0x001fc8000f8618ff */
[----:B------:R-:W-:-:S03]  /*06e0*/  LEA.HI.X R17, R5, UR7, R4, 0x3, P3 ;  /* 0x0000000705117c11 */ /* 0x000fc600098f1c04 */
[----:B-12---:R-:W-:Y:S06]  /*06f0*/  @P2 BRA `(.L_x_576) ;  /* 0x00000000000c2947 */ /* 0x006fec0003800000 */
[----:B-----5:R-:W0:Y:S01]  /*0700*/  @!P1 DFMA R20, R26, -R20, R14 ;  /* 0x800000141a14922b */ /* 0x020e22000000000e */
[----:B------:R1:W-:Y:S04]  /*0710*/  @P1 STG.E.64 desc[UR4][R16.64], RZ ;  /* 0x000000ff10001986 */ /* 0x0003e8000c101b04 */
[----:B0-----:R1:W-:Y:S02]  /*0720*/  @!P1 STG.E.64 desc[UR4][R16.64], R20 ;  /* 0x0000001410009986 */ /* 0x0013e4000c101b04 */
.L_x_576:
[----:B------:R-:W-:Y:S05]  /*0730*/  BSYNC.RECONVERGENT B0 ;  /* 0x0000000000007941 */ /* 0x000fea0003800200 */
.L_x_575:
        /* <DEDUP_REMOVED lines=11> */
.L_x_577:
        /* <DEDUP_REMOVED lines=9> */
.L_x_11168:


//--------------------- .text._ZN43_GLOBAL__N__9ae7fba5_10_SoftMax_cu_9f978f6321softmax_warp_backwardIdddLi3ELb0ELb1EEEvPT0_PKT_S5_iiiPKb --------------------------
	.section	.text._ZN43_GLOBAL__N__9ae7fba5_10_SoftMax_cu_9f978f6321softmax_warp_backwardIdddLi3ELb0ELb1EEEvPT0_PKT_S5_iiiPKb,"ax",@progbits
	.align	128
.text._ZN43_GLOBAL__N__9ae7fba5_10_SoftMax_cu_9f978f6321softmax_warp_backwardIdddLi3ELb0ELb1EEEvPT0_PKT_S5_iiiPKb:
        .type           _ZN43_GLOBAL__N__9ae7fba5_10_SoftMax_cu_9f978f6321softmax_warp_backwardIdddLi3ELb0ELb1EEEvPT0_PKT_S5_iiiPKb,@function
        .size           _ZN43_GLOBAL__N__9ae7fba5_10_SoftMax_cu_9f978f6321softmax_warp_backwardIdddLi3ELb0ELb1EEEvPT0_PKT_S5_iiiPKb,(.L_x_11169 - _ZN43_GLOBAL__N__9ae7fba5_10_SoftMax_cu_9f978f6321softmax_warp_backwardIdddLi3ELb0ELb1EEEvPT0_PKT_S5_iiiPKb)
        .other          _ZN43_GLOBAL__N__9ae7fba5_10_SoftMax_cu_9f978f6321softmax_warp_backwardIdddLi3ELb0ELb1EEEvPT0_PKT_S5_iiiPKb,@"STO_CUDA_ENTRY STV_DEFAULT"
_ZN43_GLOBAL__N__9ae7fba5_10_SoftMax_cu_9f978f6321softmax_warp_backwardIdddLi3ELb0ELb1EEEvPT0_PKT_S5_iiiPKb:
        /* <DEDUP_REMOVED lines=35> */
[----:B------:R0:W3:Y:S01]  /*0230*/  @!P2 LDG.E.64 R14, desc[UR4][R18.64] ;  /* 0x00000004120ea981 */ /* 0x0000e2000c1e1b00 */
[----:B------:R-:W-:Y:S01]  /*0240*/  IADD3 R10, P1, PT, R26, R0, RZ ;  /* 0x000000001a0a7210 */ /* 0x000fe20007f3e0ff */
[----:B------:R-:W-:-:S03]  /*0250*/  @!P0 IMAD.X R9, R24, 0x1, R9, P4 ;  /* 0x0000000118098824 */ /* 0x000fc600020e0609 */
[----:B------:R-:W-:Y:S02]  /*0260*/  LEA.HI.X.SX32 R11, R0, R27, 0x1, P1 ;  /* 0x0000001b000b7211 */ /* 0x000fe400008f0eff */
[----:B------:R-:W4:Y:S01]  /*0270*/  @!P0 LDG.E.64 R12, desc[UR4][R8.64] ;  /* 0x00000004080c8981 */ /* 0x000f22000c1e1b00 */
[----:B0-----:R-:W0:Y:S03]  /*0280*/  @!P0 LDC.64 R18, c[0x0][0x390] ;  /* 0x0000e400ff128b82 */ /* 0x001e260000000a00 */
[----:B------:R-:W4:Y:S01]  /*0290*/  LDG.E.U8 R28, desc[UR4][R10.64] ;  /* 0x000000040a1c7981 */ /* 0x000f22000c1e1100 */
[----:B0-----:R-:W-:-:S05]  /*02a0*/  @!P0 IADD3 R18, P5, PT, R21, R18, RZ ;  /* 0x0000001215128210 */ /* 0x001fca0007fbe0ff */
[----:B------:R-:W-:Y:S01]  /*02b0*/  @!P0 IMAD.X R19, R24, 0x1, R19, P5 ;  /* 0x0000000118138824 */ /* 0x000fe200028e0613 */
[----:B--2---:R-:W-:Y:S01]  /*02c0*/  ISETP.NE.AND P1, PT, R22, RZ, PT ;  /* 0x000000ff1600720c */ /* 0x004fe20003f25270 */
[----:B---3--:R-:W0:Y:S03]  /*02d0*/  DADD R16, RZ, R14 ;  /* 0x00000000ff107229 */ /* 0x008e26000000000e */
[----:B0-----:R-:W-:Y:S02]  /*02e0*/  FSEL R17, R17, RZ, !P1 ;  /* 0x000000ff11117208 */ /* 0x001fe40004800000 */
[----:B------:R-:W-:-:S03]  /*02f0*/  FSEL R16, R16, RZ, !P1 ;  /* 0x000000ff10107208 */ /* 0x000fc60004800000 */
[----:B------:R-:W-:Y:S04]  /*0300*/  SHFL.BFLY PT, R23, R17, 0x4, 0x181f ;  /* 0x0c981f0011177f89 */ /* 0x000fe800000e0000 */
[----:B------:R-:W0:Y:S01]  /*0310*/  SHFL.BFLY PT, R22, R16, 0x4, 0x181f ;  /* 0x0c981f0010167f89 */ /* 0x000e2200000e0000 */
[----:B----4-:R-:W-:-:S15]  /*0320*/  ISETP.NE.AND P4, PT, R28, RZ, PT ;  /* 0x000000ff1c00720c */ /* 0x010fde0003f85270 */
[----:B------:R-:W-:-:S15]  /*0330*/  NOP ;  /* 0x0000000000007918 */ /* 0x000fde0000000000 */
[----:B------:R-:W-:-:S15]  /*0340*/  NOP ;  /* 0x0000000000007918 */ /* 0x000fde0000000000 */
[----:B------:R-:W-:-:S06]  /*0350*/  NOP ;  /* 0x0000000000007918 */ /* 0x000fcc0000000000 */
[----:B0-----:R0:W-:Y:S02]  /*0360*/  DADD R22, R22, R16 ;  /* 0x0000000016167229 */ /* 0x0011e40000000010 */
[----:B0-----:R-:W0:-:S15]  /*0370*/  @!P2 LDC.64 R16, c[0x0][0x390] ;  /* 0x0000e400ff10ab82 */ /* 0x001e1e0000000a00 */
[----:B------:R-:W-:-:S15]  /*0380*/  NOP ;  /* 0x0000000000007918 */ /* 0x000fde0000000000 */
[----:B------:R-:W-:-:S15]  /*0390*/  NOP ;  /* 0x0000000000007918 */ /* 0x000fde0000000000 */
[----:B------:R-:W-:-:S15]  /*03a0*/  NOP ;  /* 0x0000000000007918 */ /* 0x000fde0000000000 */
[----:B------:R-:W-:-:S02]  /*03b0*/  NOP ;  /* 0x0000000000007918 */ /* 0x000fc40000000000 */
[----:B------:R-:W1:Y:S02]  /*03c0*/  DADD R6, RZ, R12 ;  /* 0x00000000ff067229 */ /* 0x000e64000000000c */
[----:B-1----:R-:W-:Y:S02]  /*03d0*/  FSEL R29, R7, RZ, !P4 ;  /* 0x000000ff071d7208 */ /* 0x002fe40006000000 */
[----:B------:R-:W-:Y:S02]  /*03e0*/  FSEL R28, R6, RZ, !P4 ;  /* 0x000000ff061c7208 */ /* 0x000fe40006000000 */
[----:B0-----:R-:W-:Y:S02]  /*03f0*/  @!P2 IADD3 R16, P4, PT, R25, R16, RZ ;  /* 0x000000101910a210 */ /* 0x001fe40007f9e0ff */
[----:B------:R-:W-:-:S03]  /*0400*/  CS2R R24, SRZ ;  /* 0x0000000000187805 */ /* 0x000fc6000001ff00 */
[----:B------:R-:W-:Y:S01]  /*0410*/  @!P2 IMAD.X R17, R20, 0x1, R17, P4 ;  /* 0x000000011411a824 */ /* 0x000fe200020e0611 */
[----:B------:R-:W-:Y:S02]  /*0420*/  CS2R R20, SRZ ;  /* 0x0000000000147805 */ /* 0x000fe4000001ff00 */
[----:B------:R0:W5:Y:S04]  /*0430*/  @!P0 LDG.E.64 R24, desc[UR4][R18.64] ;  /* 0x0000000412188981 */ /* 0x000168000c1e1b00 */
[----:B------:R0:W5:Y:S04]  /*0440*/  @!P2 LDG.E.64 R20, desc[UR4][R16.64] ;  /* 0x000000041014a981 */ /* 0x000168000c1e1b00 */
[----:B------:R-:W-:Y:S04]  /*0450*/  SHFL.BFLY PT, R27, R29, 0x4, 0x181f ;  /* 0x0c981f001d1b7f89 */ /* 0x000fe800000e0000 */
[----:B------:R-:W1:Y:S04]  /*0460*/  SHFL.BFLY PT, R26, R28, 0x4, 0x181f ;  /* 0x0c981f001c1a7f89 */ /* 0x000e6800000e0000 */
[----:B------:R-:W-:Y:S04]  /*0470*/  SHFL.BFLY PT, R7, R23, 0x2, 0x181f ;  /* 0x0c581f0017077f89 */ /* 0x000fe800000e0000 */
[----:B------:R-:W-:-:S15]  /*0480*/  SHFL.BFLY PT, R6, R22, 0x2, 0x181f ;  /* 0x0c581f0016067f89 */ /* 0x000fde00000e0000 */
[----:B------:R-:W-:-:S15]  /*0490*/  NOP ;  /* 0x0000000000007918 */ /* 0x000fde0000000000 */
        /* <DEDUP_REMOVED lines=28> */
.L_x_579:
[----:B------:R-:W-:Y:S05]  /*0660*/  BSYNC.RECONVERGENT B0 ;  /* 0x0000000000007941 */ /* 0x000fea0003800200 */
.L_x_578:
        /* <DEDUP_REMOVED lines=11> */
.L_x_580:
        /* <DEDUP_REMOVED lines=14> */
.L_x_11169:


//--------------------- .text._ZN43_GLOBAL__N__9ae7fba5_10_SoftMax_cu_9f978f6321softmax_warp_backwardIdddLi2ELb0ELb1EEEvPT0_PKT_S5_iiiPKb --------------------------
	.section	.text._ZN43_GLOBAL__N__9ae7fba5_10_SoftMax_cu_9f978f6321softmax_warp_backwardIdddLi2ELb0ELb1EEEvPT0_PKT_S5_iiiPKb,"ax",@progbits
	.align	128
.text._ZN43_GLOBAL__N__9ae7fba5_10_SoftMax_cu_9f978f6321softmax_warp_backwardIdddLi2ELb0ELb1EEEvPT0_PKT_S5_iiiPKb:
        .type           _ZN43_GLOBAL__N__9ae7fba5_10_SoftMax_cu_9f978f6321softmax_warp_backwardIdddLi2ELb0ELb1EEEvPT0_PKT_S5_iiiPKb,@function
        .size           _ZN43_GLOBAL__N__9ae7fba5_10_SoftMax_cu_9f978f6321softmax_warp_backwardIdddLi2ELb0ELb1EEEvPT0_PKT_S5_iiiPKb,(.L_x_11170 - _ZN43_GLOBAL__N__9ae7fba5_10_SoftMax_cu_9f978f6321softmax_warp_backwardIdddLi2ELb0ELb1EEEvPT0_PKT_S5_iiiPKb)
        .other          _ZN43_GLOBAL__N__9ae7fba5_10_SoftMax_cu_9f978f6321softmax_warp_backwardIdddLi2ELb0ELb1EEEvPT0_PKT_S5_iiiPKb,@"STO_CUDA_ENTRY STV_DEFAULT"
_ZN43_GLOBAL__N__9ae7fba5_10_SoftMax_cu_9f978f6321softmax_warp_backwardIdddLi2ELb0ELb1EEEvPT0_PKT_S5_iiiPKb:
        /* <DEDUP_REMOVED lines=17> */
[----:B------:R-:W-:Y:S02]  /*0110*/  SHF.R.S32.HI R4, RZ, 0x1f, R5 ;  /* 0x0000001fff047819 */ /* 0x000fe40000011405 */
[----:B-1----:R-:W-:Y:S02]  /*0120*/  ISETP.GE.OR P0, PT, R3, R0, !P0 ;  /* 0x000000000300720c */ /* 0x002fe40004706670 */
[----:B----4-:R-:W-:Y:S02]  /*0130*/  IADD3 R14, P4, PT, R5, UR8, RZ ;  /* 0x00000008050e7c10 */ /* 0x010fe4000ff9e0ff */
[----:B------:R-:W-:Y:S02]  /*0140*/  ISETP.GE.AND P2, PT, R2, 0x1, PT ;  /* 0x000000010200780c */ /* 0x000fe40003f46270 */
[----:B------:R-:W-:-:S02]  /*0150*/  IADD3.X R15, PT, PT, R4, UR9, RZ, P4, !PT ;  /* 0x00000009040f7c10 */ /* 0x000fc4000a7fe4ff */
[-C--:B------:R-:W-:Y:S02]  /*0160*/  IADD3 R12, P5, PT, R14, R0.reuse, RZ ;  /* 0x000000000e0c7210 */ /* 0x080fe40007fbe0ff */
[-C--:B------:R-:W-:Y:S01]  /*0170*/  ISETP.GE.OR P1, PT, R3, R0.reuse, !P2 ;  /* 0x000000000300720c */ /* 0x080fe20005726670 */
[----:B0-----:R-:W2:Y:S01]  /*0180*/  LDG.E.U8 R14, desc[UR4][R14.64] ;  /* 0x000000040e0e7981 */ /* 0x001ea2000c1e1100 */
[----:B------:R-:W-:Y:S01]  /*0190*/  LEA.HI.X.SX32 R13, R0, R15, 0x1, P5 ;  /* 0x0000000f000d7211 */ /* 0x000fe200028f0eff */
[----:B------:R-:W0:Y:S01]  /*01a0*/  @!P0 LDC.64 R18, c[0x0][0x388] ;  /* 0x0000e200ff128b82 */ /* 0x000e220000000a00 */
[----:B------:R-:W-:-:S03]  /*01b0*/  @!P0 IADD3 R9, P3, PT, R5, R0, RZ ;  /* 0x0000000005098210 */ /* 0x000fc60007f7e0ff */
[----:B------:R-:W3:Y:S02]  /*01c0*/  LDG.E.U8 R26, desc[UR4][R12.64] ;  /* 0x000000040c1a7981 */ /* 0x000ee4000c1e1100 */
[----:B------:R-:W-:-:S04]  /*01d0*/  @!P0 IMAD.X R8, RZ, RZ, R4, P3 ;  /* 0x000000ffff088224 */ /* 0x000fc800018e0604 */
[----:B------:R-:W1:Y:S01]  /*01e0*/  @!P1 LDC.64 R16, c[0x0][0x388] ;  /* 0x0000e200ff109b82 */ /* 0x000e620000000a00 */
[C---:B------:R-:W-:Y:S01]  /*01f0*/  @!P0 SHF.L.U64.HI R8, R9.reuse, 0x3, R8 ;  /* 0x0000000309088819 */ /* 0x040fe20000010208 */
[----:B------:R-:W-:Y:S01]  /*0200*/  @!P0 IMAD.SHL.U32 R9, R9, 0x8, RZ ;  /* 0x0000000809098824 */ /* 0x000fe200078e00ff */
[C---:B------:R-:W-:Y:S01]  /*0210*/  @!P1 SHF.L.U64.HI R6, R5.reuse, 0x3, R4 ;  /* 0x0000000305069819 */ /* 0x040fe20000010204 */
[----:B------:R-:W-:-:S03]  /*0220*/  @!P1 IMAD.SHL.U32 R7, R5, 0x8, RZ ;  /* 0x0000000805079824 */ /* 0x000fc600078e00ff */
[----:B0-----:R-:W-:-:S05]  /*0230*/  @!P0 IADD3 R18, P4, PT, R9, R18, RZ ;  /* 0x0000001209128210 */ /* 0x001fca0007f9e0ff */
[----:B------:R-:W-:-:S05]  /*0240*/  @!P0 IMAD.X R19, R8, 0x1, R19, P4 ;  /* 0x0000000108138824 */ /* 0x000fca00020e0613 */
[----:B------:R-:W4:Y:S01]  /*0250*/  @!P0 LDG.E.64 R20, desc[UR4][R18.64] ;  /* 0x0000000412148981 */ /* 0x000f22000c1e1b00 */
[----:B-1----:R-:W-:-:S05]  /*0260*/  @!P1 IADD3 R16, P3, PT, R7, R16, RZ ;  /* 0x0000001007109210 */ /* 0x002fca0007f7e0ff */
[----:B------:R-:W-:-:S05]  /*0270*/  @!P1 IMAD.X R17, R6, 0x1, R17, P3 ;  /* 0x0000000106119824 */ /* 0x000fca00018e0611 */
[----:B------:R0:W2:Y:S02]  /*0280*/  @!P1 LDG.E.64 R10, desc[UR4][R16.64] ;  /* 0x00000004100a9981 */ /* 0x0000a4000c1e1b00 */
[----:B0-----:R-:W0:Y:S02]  /*0290*/  @!P0 LDC.64 R16, c[0x0][0x390] ;  /* 0x0000e400ff108b82 */ /* 0x001e240000000a00 */
[----:B0-----:R-:W-:-:S05]  /*02a0*/  @!P0 IADD3 R16, P5, PT, R9, R16, RZ ;  /* 0x0000001009108210 */ /* 0x001fca0007fbe0ff */
[----:B------:R-:W-:Y:S01]  /*02b0*/  @!P0 IMAD.X R17, R8, 0x1, R17, P5 ;  /* 0x0000000108118824 */ /* 0x000fe200028e0611 */
[----:B------:R-:W-:-:S06]  /*02c0*/  CS2R R8, SRZ ;  /* 0x0000000000087805 */ /* 0x000fcc000001ff00 */
[----:B------:R0:W5:Y:S01]  /*02d0*/  @!P0 LDG.E.64 R8, desc[UR4][R16.64] ;  /* 0x0000000410088981 */ /* 0x000162000c1e1b00 */
[----:B---3--:R-:W-:Y:S01]  /*02e0*/  ISETP.NE.AND P3, PT, R26, RZ, PT ;  /* 0x000000ff1a00720c */ /* 0x008fe20003f65270 */
[----:B----4-:R-:W1:Y:S03]  /*02f0*/  DADD R22, RZ, R20 ;  /* 0x00000000ff167229 */ /* 0x010e660000000014 */
[----:B-1----:R-:W-:Y:S02]  /*0300*/  FSEL R27, R23, RZ, !P3 ;  /* 0x000000ff171b7208 */ /* 0x002fe40005800000 */
[----:B------:R-:W-:Y:S02]  /*0310*/  FSEL R26, R22, RZ, !P3 ;  /* 0x000000ff161a7208 */ /* 0x000fe40005800000 */
[----:B--2---:R-:W-:Y:S02]  /*0320*/  ISETP.NE.AND P3, PT, R14, RZ, PT ;  /* 0x000000ff0e00720c */ /* 0x004fe40003f65270 */
[----:B------:R-:W1:Y:S02]  /*0330*/  @!P1 LDC.64 R14, c[0x0][0x390] ;  /* 0x0000e400ff0e9b82 */ /* 0x000e640000000a00 */
[----:B-1----:R-:W-:-:S05]  /*0340*/  @!P1 IADD3 R14, P4, PT, R7, R14, RZ ;  /* 0x0000000e070e9210 */ /* 0x002fca0007f9e0ff */
[----:B------:R-:W-:Y:S01]  /*0350*/  @!P1 IMAD.X R15, R6, 0x1, R15, P4 ;  /* 0x00000001060f9824 */ /* 0x000fe200020e060f */
[----:B------:R-:W-:-:S06]  /*0360*/  CS2R R6, SRZ ;  /* 0x0000000000067805 */ /* 0x000fcc000001ff00 */
[----:B------:R0:W5:Y:S04]  /*0370*/  @!P1 LDG.E.64 R6, desc[UR4][R14.64] ;  /* 0x000000040e069981 */ /* 0x000168000c1e1b00 */
[----:B------:R-:W-:Y:S04]  /*0380*/  SHFL.BFLY PT, R23, R27, 0x2, 0x1c1f ;  /* 0x0c5c1f001b177f89 */ /* 0x000fe800000e0000 */
[----:B------:R-:W1:-:S15]  /*0390*/  SHFL.BFLY PT, R22, R26, 0x2, 0x1c1f ;  /* 0x0c5c1f001a167f89 */ /* 0x000e5e00000e0000 */
[----:B------:R-:W-:-:S15]  /*03a0*/  NOP ;  /* 0x0000000000007918 */ /* 0x000fde0000000000 */
[----:B------:R-:W-:-:S03]  /*03b0*/  NOP ;  /* 0x0000000000007918 */ /* 0x000fc60000000000 */
[----:B------:R-:W2:Y:S02]  /*03c0*/  DADD R24, RZ, R10 ;  /* 0x00000000ff187229 */ /* 0x000ea4000000000a */
[----:B--2---:R-:W-:Y:S02]  /*03d0*/  FSEL R19, R25, RZ, !P3 ;  /* 0x000000ff19137208 */ /* 0x004fe40005800000 */
[----:B------:R-:W-:-:S03]  /*03e0*/  FSEL R18, R24, RZ, !P3 ;  /* 0x000000ff18127208 */ /* 0x000fc60005800000 */
[----:B------:R-:W-:Y:S04]  /*03f0*/  SHFL.BFLY PT, R25, R19, 0x2, 0x1c1f ;  /* 0x0c5c1f0013197f89 */ /* 0x000fe800000e0000 */
[----:B------:R-:W2:-:S15]  /*0400*/  SHFL.BFLY PT, R24, R18, 0x2, 0x1c1f ;  /* 0x0c5c1f0012187f89 */ /* 0x000e9e00000e0000 */
[----:B------:R-:W-:-:S15]  /*0410*/  NOP ;  /* 0x0000000000007918 */ /* 0x000fde0000000000 */
[----:B------:R-:W-:-:S15]  /*0420*/  NOP ;  /* 0x0000000000007918 */ /* 0x000fde0000000000 */
[----:B------:R-:W-:-:S08]  /*0430*/  NOP ;  /* 0x0000000000007918 */ /* 0x000fd00000000000 */
[----:B-1----:R-:W-:-:S15]  /*0440*/  DADD R22, R22, R26 ;  /* 0x0000000016167229 */ /* 0x002fde000000001a */
[----:B------:R-:W-:-:S15]  /*0450*/  NOP ;  /* 0x0000000000007918 */ /* 0x000fde0000000000 */
[----:B------:R-:W-:-:S15]  /*0460*/  NOP ;  /* 0x0000000000007918 */ /* 0x000fde0000000000 */
[----:B------:R-:W-:-:S15]  /*0470*/  NOP ;  /* 0x0000000000007918 */ /* 0x000fde0000000000 */
[----:B------:R-:W-:-:S04]  /*0480*/  NOP ;  /* 0x0000000000007918 */ /* 0x000fc80000000000 */
[----:B--2---:R-:W1:Y:S02]  /*0490*/  DADD R24, R24, R18 ;  /* 0x0000000018187229 */ /* 0x004e640000000012 */
        /* <DEDUP_REMOVED lines=16> */
.L_x_582:
[----:B------:R-:W-:Y:S05]  /*05a0*/  BSYNC.RECONVERGENT B0 ;  /* 0x0000000000007941 */ /* 0x000fea0003800200 */
.L_x_581:
        /* <DEDUP_REMOVED lines=11> */
.L_x_583:
        /* <DEDUP_REMOVED lines=10> */
.L_x_11170:


//--------------------- .text._ZN43_GLOBAL__N__9ae7fba5_10_SoftMax_cu_9f978f6321softmax_warp_backwardIdddLi1ELb0ELb1EEEvPT0_PKT_S5_iiiPKb --------------------------
	.section	.text._ZN43_GLOBAL__N__9ae7fba5_10_SoftMax_cu_9f978f6321softmax_warp_backwardIdddLi1ELb0ELb1EEEvPT0_PKT_S5_iiiPKb,"ax",@progbits
	.align	128
.text._ZN43_GLOBAL__N__9ae7fba5_10_SoftMax_cu_9f978f6321softmax_warp_backwardIdddLi1ELb0ELb1EEEvPT0_PKT_S5_iiiPKb:
        .type           _ZN43_GLOBAL__N__9ae7fba5_10_SoftMax_cu_9f978f6321softmax_warp_backwardIdddLi1ELb0ELb1EEEvPT0_PKT_S5_iiiPKb,@function
        .size           _ZN43_GLOBAL__N__9ae7fba5_10_SoftMax_cu_9f978f6321softmax_warp_backwardIdddLi1ELb0ELb1EEEvPT0_PKT_S5_iiiPKb,(.L_x_11171 - _ZN43_GLOBAL__N__9ae7fba5_10_SoftMax_cu_9f978f6321softmax_warp_backwardIdddLi1ELb0ELb1EEEvPT0_PKT_S5_iiiPKb)
        .other          _ZN43_GLOBAL__N__9ae7fba5_10_SoftMax_cu_9f978f6321softmax_warp_backwardIdddLi1ELb0ELb1EEEvPT0_PKT_S5_iiiPKb,@"STO_CUDA_ENTRY STV_DEFAULT"
_ZN43_GLOBAL__N__9ae7fba5_10_SoftMax_cu_9f978f6321softmax_warp_backwardIdddLi1ELb0ELb1EEEvPT0_PKT_S5_iiiPKb:
        /* <DEDUP_REMOVED lines=8> */
[----:B0-----:R-:W-:Y:S01]  /*0080*/  IMAD R2, R2, UR4, R3 ;  /* 0x0000000402027c24 */ /* 0x001fe2000f8e0203 */
[----:B------:R-:W0:Y:S03]  /*0090*/  LDCU.64 UR4, c[0x0][0x358] ;  /* 0x00006b00ff0477ac */ /* 0x000e260008000a00 */
[----:B------:R-:W-:Y:S01]  /*00a0*/  IMAD.SHL.U32 R2, R2, 0x2, RZ ;  /* 0x0000000202027824 */ /* 0x000fe200078e00ff */
[----:B---3--:R-:W-:-:S04]  /*00b0*/  LOP3.LUT R19, R19, 0x1, RZ, 0xc0, !PT ;  /* 0x0000000113137812 */ /* 0x008fc800078ec0ff */
[C---:B--2---:R-:W-:Y:S01]  /*00c0*/  IADD3 R20, PT, PT, -R2.reuse, UR6, RZ ;  /* 0x0000000602147c10 */ /* 0x044fe2000fffe1ff */
[----:B------:R-:W-:Y:S01]  /*00d0*/  IMAD R21, R2, UR7, R19 ;  /* 0x0000000702157c24 */ /* 0x000fe2000f8e0213 */
[----:B------:R-:W2:Y:S02]  /*00e0*/  LDCU.64 UR6, c[0x0][0x3a8] ;  /* 0x00007500ff0677ac */ /* 0x000ea40008000a00 */
[C---:B------:R-:W-:Y:S02]  /*00f0*/  ISETP.GE.AND P1, PT, R20.reuse, 0x1, PT ;  /* 0x000000011400780c */ /* 0x040fe40003f26270 */
[----:B------:R-:W-:Y:S02]  /*0100*/  ISETP.GE.AND P0, PT, R20, 0x2, PT ;  /* 0x000000021400780c */ /* 0x000fe40003f06270 */
[CC--:B-1----:R-:W-:Y:S02]  /*0110*/  ISETP.GE.OR P2, PT, R19.reuse, R0.reuse, !P1 ;  /* 0x000000001300720c */ /* 0x0c2fe40004f46670 */
[----:B------:R-:W-:-:S02]  /*0120*/  ISETP.GE.OR P0, PT, R19, R0, !P0 ;  /* 0x000000001300720c */ /* 0x000fc40004706670 */
[----:B------:R-:W-:-:S09]  /*0130*/  SHF.R.S32.HI R18, RZ, 0x1f, R21 ;  /* 0x0000001fff127819 */ /* 0x000fd20000011415 */
[----:B------:R-:W1:Y:S01]  /*0140*/  @!P2 LDC.64 R10, c[0x0][0x388] ;  /* 0x0000e200ff0aab82 */ /* 0x000e620000000a00 */
[C---:B------:R-:W-:Y:S01]  /*0150*/  @!P2 IMAD.SHL.U32 R3, R21.reuse, 0x8, RZ ;  /* 0x000000081503a824 */ /* 0x040fe200078e00ff */
[----:B------:R-:W-:-:S06]  /*0160*/  @!P2 SHF.L.U64.HI R2, R21, 0x3, R18 ;  /* 0x000000031502a819 */ /* 0x000fcc0000010212 */
[----:B------:R-:W3:Y:S08]  /*0170*/  @!P0 LDC.64 R4, c[0x0][0x388] ;  /* 0x0000e200ff048b82 */ /* 0x000ef00000000a00 */
[----:B------:R-:W4:Y:S01]  /*0180*/  @!P2 LDC.64 R22, c[0x0][0x390] ;  /* 0x0000e400ff16ab82 */ /* 0x000f220000000a00 */
[----:B-1----:R-:W-:-:S07]  /*0190*/  @!P2 IADD3 R10, P3, PT, R3, R10, RZ ;  /* 0x0000000a030aa210 */ /* 0x002fce0007f7e0ff */
[----:B------:R-:W1:Y:S01]  /*01a0*/  @!P0 LDC.64 R12, c[0x0][0x390] ;  /* 0x0000e400ff0c8b82 */ /* 0x000e620000000a00 */
[----:B------:R-:W-:Y:S01]  /*01b0*/  @!P2 IMAD.X R11, R2, 0x1, R11, P3 ;  /* 0x00000001020ba824 */ /* 0x000fe200018e060b */
[----:B------:R-:W-:-:S04]  /*01c0*/  @!P0 IADD3 R14, P3, PT, R21, R0, RZ ;  /* 0x00000000150e8210 */ /* 0x000fc80007f7e0ff */
[----:B0-----:R-:W4:Y:S01]  /*01d0*/  @!P2 LDG.E.64 R8, desc[UR4][R10.64] ;  /* 0x000000040a08a981 */ /* 0x001f22000c1e1b00 */
[----:B------:R-:W-:Y:S02]  /*01e0*/  @!P0 IMAD.X R7, RZ, RZ, R18, P3 ;  /* 0x000000ffff078224 */ /* 0x000fe400018e0612 */
[----:B------:R-:W-:-:S03]  /*01f0*/  @!P0 IMAD.SHL.U32 R25, R14, 0x8, RZ ;  /* 0x000000080e198824 */ /* 0x000fc600078e00ff */
[----:B------:R-:W-:Y:S02]  /*0200*/  @!P0 SHF.L.U64.HI R14, R14, 0x3, R7 ;  /* 0x000000030e0e8819 */ /* 0x000fe40000010207 */
[----:B------:R-:W-:Y:S02]  /*0210*/  CS2R R6, SRZ ;  /* 0x0000000000067805 */ /* 0x000fe4000001ff00 */
[----:B---3--:R-:W-:-:S05]  /*0220*/  @!P0 IADD3 R26, P3, PT, R25, R4, RZ ;  /* 0x00000004191a8210 */ /* 0x008fca0007f7e0ff */
[----:B------:R-:W-:Y:S01]  /*0230*/  @!P0 IMAD.X R27, R14, 0x1, R5, P3 ;  /* 0x000000010e1b8824 */ /* 0x000fe200018e0605 */
[----:B--2---:R-:W-:-:S04]  /*0240*/  IADD3 R28, P3, PT, R21, UR6, RZ ;  /* 0x00000006151c7c10 */ /* 0x004fc8000ff7e0ff */
[----:B------:R-:W-:Y:S01]  /*0250*/  IADD3.X R29, PT, PT, R18, UR7, RZ, P3, !PT ;  /* 0x00000007121d7c10 */ /* 0x000fe20009ffe4ff */
[----:B------:R-:W2:Y:S01]  /*0260*/  @!P0 LDG.E.64 R6, desc[UR4][R26.64] ;  /* 0x000000041a068981 */ /* 0x000ea2000c1e1b00 */
[----:B------:R-:W-:-:S03]  /*0270*/  IADD3 R4, P3, PT, R28, R0, RZ ;  /* 0x000000001c047210 */ /* 0x000fc60007f7e0ff */
[----:B------:R-:W3:Y:S01]  /*0280*/  LDG.E.U8 R15, desc[UR4][R28.64] ;  /* 0x000000041c0f7981 */ /* 0x000ee2000c1e1100 */
[----:B------:R-:W-:Y:S02]  /*0290*/  LEA.HI.X.SX32 R5, R0, R29, 0x1, P3 ;  /* 0x0000001d00057211 */ /* 0x000fe400018f0eff */
[----:B----4-:R-:W-:-:S03]  /*02a0*/  @!P2 IADD3 R22, P3, PT, R3, R22, RZ ;  /* 0x000000160316a210 */ /* 0x010fc60007f7e0ff */
[----:B------:R-:W4:Y:S02]  /*02b0*/  LDG.E.U8 R24, desc[UR4][R4.64] ;  /* 0x0000000404187981 */ /* 0x000f24000c1e1100 */
[----:B------:R-:W-:Y:S01]  /*02c0*/  @!P2 IMAD.X R23, R2, 0x1, R23, P3 ;  /* 0x000000010217a824 */ /* 0x000fe200018e0617 */
[----:B------:R-:W-:Y:S02]  /*02d0*/  CS2R R2, SRZ ;  /* 0x0000000000027805 */ /* 0x000fe4000001ff00 */
[----:B-1----:R-:W-:-:S04]  /*02e0*/  @!P0 IADD3 R12, P3, PT, R25, R12, RZ ;  /* 0x0000000c190c8210 */ /* 0x002fc80007f7e0ff */
[----:B------:R0:W5:Y:S01]  /*02f0*/  @!P2 LDG.E.64 R2, desc[UR4][R22.64] ;  /* 0x000000041602a981 */ /* 0x000162000c1e1b00 */
[----:B------:R-:W-:Y:S01]  /*0300*/  @!P0 IMAD.X R13, R14, 0x1, R13, P3 ;  /* 0x000000010e0d8824 */ /* 0x000fe200018e060d */
[----:B---3--:R-:W-:Y:S02]  /*0310*/  ISETP.NE.AND P2, PT, R15, RZ, PT ;  /* 0x000000ff0f00720c */ /* 0x008fe40003f45270 */
[----:B------:R-:W-:-:S06]  /*0320*/  CS2R R14, SRZ ;  /* 0x00000000000e7805 */ /* 0x000fcc000001ff00 */
[----:B------:R1:W5:Y:S01]  /*0330*/  @!P0 LDG.E.64 R14, desc[UR4][R12.64] ;  /* 0x000000040c0e8981 */ /* 0x000362000c1e1b00 */
[----:B----4-:R-:W-:Y:S01]  /*0340*/  ISETP.NE.AND P3, PT, R24, RZ, PT ;  /* 0x000000ff1800720c */ /* 0x010fe20003f65270 */
[----:B------:R-:W3:Y:S02]  /*0350*/  DADD R16, RZ, R8 ;  /* 0x00000000ff107229 */ /* 0x000ee40000000008 */
[----:B---3--:R-:W-:Y:S02]  /*0360*/  FSEL R16, R16, RZ, !P2 ;  /* 0x000000ff10107208 */ /* 0x008fe40005000000 */
[----:B------:R-:W-:-:S03]  /*0370*/  FSEL R17, R17, RZ, !P2 ;  /* 0x000000ff11117208 */ /* 0x000fc60005000000 */
[----:B------:R1:W3:Y:S04]  /*0380*/  SHFL.BFLY PT, R24, R16, 0x1, 0x1e1f ;  /* 0x0c3e1f0010187f89 */ /* 0x0002e800000e0000 */
[----:B------:R1:W4:-:S15]  /*0390*/  SHFL.BFLY PT, R25, R17, 0x1, 0x1e1f ;  /* 0x0c3e1f0011197f89 */ /* 0x00031e00000e0000 */
[----:B------:R-:W-:-:S15]  /*03a0*/  NOP ;  /* 0x0000000000007918 */ /* 0x000fde0000000000 */
[----:B------:R-:W-:-:S15]  /*03b0*/  NOP ;  /* 0x0000000000007918 */ /* 0x000fde0000000000 */
[----:B------:R-:W-:-:S08]  /*03c0*/  NOP ;  /* 0x0000000000007918 */ /* 0x000fd00000000000 */
[----:B--2---:R-:W2:Y:S02]  /*03d0*/  DADD R10, RZ, R6 ;  /* 0x00000000ff0a7229 */ /* 0x004ea40000000006 */
[----:B--2---:R-:W-:Y:S02]  /*03e0*/  FSEL R10, R10, RZ, !P3 ;  /* 0x000000ff0a0a7208 */ /* 0x004fe40005800000 */
[----:B------:R-:W-:-:S03]  /*03f0*/  FSEL R11, R11, RZ, !P3 ;  /* 0x000000ff0b0b7208 */ /* 0x000fc60005800000 */
[----:B0-----:R1:W0:Y:S04]  /*0400*/  SHFL.BFLY PT, R22, R10, 0x1, 0x1e1f ;  /* 0x0c3e1f000a167f89 */ /* 0x00122800000e0000 */
[----:B------:R1:W2:Y:S01]  /*0410*/  SHFL.BFLY PT, R23, R11, 0x1, 0x1e1f ;  /* 0x0c3e1f000b177f89 */ /* 0x0002a200000e0000 */
[----:B---34-:R-:W-:Y:S05]  /*0420*/  @!P1 EXIT ;  /* 0x000000000000994d */ /* 0x018fea0003800000 */
[----:B------:R-:W1:Y:S01]  /*0430*/  LDCU.64 UR6, c[0x0][0x380] ;  /* 0x00007000ff0677ac */ /* 0x000e620008000a00 */
[----:B------:R-:W-:Y:S01]  /*0440*/  ISETP.GE.AND P1, PT, R19, R0, PT ;  /* 0x000000001300720c */ /* 0x000fe20003f26270 */
[----:B------:R-:W-:Y:S01]  /*0450*/  BSSY.RECONVERGENT B0, `(.L_x_584) ;  /* 0x0000009000007945 */ /* 0x000fe20003800200 */
[----:B------:R3:W4:Y:S02]  /*0460*/  DADD R24, R24, R16 ;  /* 0x0000000018187229 */ /* 0x0007240000000010 */
[----:B------:R-:W-:Y:S02]  /*0470*/  ISETP.EQ.OR P0, PT, R20, 0x1, P1 ;  /* 0x000000011400780c */ /* 0x000fe40000f02670 */
[----:B-1----:R-:W-:-:S04]  /*0480*/  LEA R12, P3, R21, UR6, 0x3 ;  /* 0x00000006150c7c11 */ /* 0x002fc8000f8618ff */
[----:B------:R-:W-:-:S03]  /*0490*/  LEA.HI.X R13, R21, UR7, R18, 0x3, P3 ;  /* 0x00000007150d7c11 */ /* 0x000fc600098f1c12 */
[----:B---34-:R-:W-:Y:S06]  /*04a0*/  @P1 BRA `(.L_x_585) ;  /* 0x00000000000c1947 */ /* 0x018fec0003800000 */
[----:B-----5:R-:W1:Y:S01]  /*04b0*/  @!P2 DFMA R2, R24, -R2, R8 ;  /* 0x800000021802a22b */ /* 0x020e620000000008 */
[----:B------:R3:W-:Y:S04]  /*04c0*/  @P2 STG.E.64 desc[UR4][R12.64], RZ ;  /* 0x000000ff0c002986 */ /* 0x0007e8000c101b04 */
[----:B-1----:R3:W-:Y:S02]  /*04d0*/  @!P2 STG.E.64 desc[UR4][R12.64], R2 ;  /* 0x000000020c00a986 */ /* 0x0027e4000c101b04 */
.L_x_585:
[----:B------:R-:W-:Y:S05]  /*04e0*/  BSYNC.RECONVERGENT B0 ;  /* 0x0000000000007941 */ /* 0x000fea0003800200 */
.L_x_584:
[----:B------:R-:W-:Y:S05]  /*04f0*/  @P0 EXIT ;  /* 0x000000000000094d */ /* 0x000fea0003800000 */
[----:B------:R-:W4:Y:S01]  /*0500*/  LDG.E.U8 R4, desc[UR4][R4.64] ;  /* 0x0000000404047981 */ /* 0x000f22000c1e1100 */
[----:B0-2---:R0:W1:Y:S01]  /*0510*/  DADD R22, R22, R10 ;  /* 0x0000000016167229 */ /* 0x005062000000000a */
[----:B----4-:R-:W-:-:S13]  /*0520*/  ISETP.NE.AND P0, PT, R4, RZ, PT ;  /* 0x000000ff0400720c */ /* 0x010fda0003f05270 */
[----:B---3-5:R-:W-:-:S05]  /*0530*/  @P0 IMAD.WIDE R2, R0, 0x8, R12 ;  /* 0x0000000800020825 */ /* 0x028fca00078e020c */
[----:B------:R0:W-:Y:S01]  /*0540*/  @P0 STG.E.64 desc[UR4][R2.64], RZ ;  /* 0x000000ff02000986 */ /* 0x0001e2000c101b04 */
[----:B-1----:R-:W-:Y:S05]  /*0550*/  @P0 EXIT ;  /* 0x000000000000094d */ /* 0x002fea0003800000 */
[----:B------:R-:W-:Y:S01]  /*0560*/  IMAD.WIDE R12, R0, 0x8, R12 ;  /* 0x00000008000c7825 */ /* 0x000fe200078e020c */
[----:B------:R-:W1:Y:S04]  /*0570*/  DFMA R14, R22, -R14, R6 ;  /* 0x8000000e160e722b */ /* 0x000e680000000006 */
[----:B-1----:R-:W-:Y:S01]  /*0580*/  STG.E.64 desc[UR4][R12.64], R14 ;  /* 0x0000000e0c007986 */ /* 0x002fe2000c101b04 */
[----:B------:R-:W-:Y:S05]  /*0590*/  EXIT ;  /* 0x000000000000794d */ /* 0x000fea0003800000 */
.L_x_586:
        /* <DEDUP_REMOVED lines=14> */
.L_x_11171:


//--------------------- .text._ZN43_GLOBAL__N__9ae7fba5_10_SoftMax_cu_9f978f6321softmax_warp_backwardIdddLi0ELb0ELb1EEEvPT0_PKT_S5_iiiPKb --------------------------
	.section	.text._ZN43_GLOBAL__N__9ae7fba5_10_SoftMax_cu_9f978f6321softmax_warp_backwardIdddLi0ELb0ELb1EEEvPT0_PKT_S5_iiiPKb,"ax",@progbits
	.align	128
.text._ZN43_GLOBAL__N__9ae7fba5_10_SoftMax_cu_9f978f6321softmax_warp_backwardIdddLi0ELb0ELb1EEEvPT0_PKT_S5_iiiPKb:
        .type           _ZN43_GLOBAL__N__9ae7fba5_10_SoftMax_cu_9f978f6321softmax_warp_backwardIdddLi0ELb0ELb1EEEvPT0_PKT_S5_iiiPKb,@function
        .size           _ZN43_GLOBAL__N__9ae7fba5_10_SoftMax_cu_9f978f6321softmax_warp_backwardIdddLi0ELb0ELb1EEEvPT0_PKT_S5_iiiPKb,(.L_x_11172 - _ZN43_GLOBAL__N__9ae7fba5_10_SoftMax_cu_9f978f6321softmax_warp_backwardIdddLi0ELb0ELb1EEEvPT0_PKT_S5_iiiPKb)
        .other          _ZN43_GLOBAL__N__9ae7fba5_10_SoftMax_cu_9f978f6321softmax_warp_backwardIdddLi0ELb0ELb1EEEvPT0_PKT_S5_iiiPKb,@"STO_CUDA_ENTRY STV_DEFAULT"
_ZN43_GLOBAL__N__9ae7fba5_10_SoftMax_cu_9f978f6321softmax_warp_backwardIdddLi0ELb0ELb1EEEvPT0_PKT_S5_iiiPKb:
        /* <DEDUP_REMOVED lines=31> */
[----:B---3--:R-:W-:-:S05]  /*01f0*/  @P1 IADD3 R16, P4, PT, R3, R16, RZ ;  /* 0x0000001003101210 */ /* 0x008fca0007f9e0ff */
[----:B------:R-:W-:Y:S01]  /*0200*/  @P1 IMAD.X R17, R2, 0x1, R17, P4 ;  /* 0x0000000102111824 */ /* 0x000fe200020e0611 */
[----:B------:R-:W-:Y:S02]  /*0210*/  CS2R R2, SRZ ;  /* 0x0000000000027805 */ /* 0x000fe4000001ff00 */
[C---:B----4-:R-:W-:Y:S02]  /*0220*/  @!P0 IADD3 R18, P3, PT, R21.reuse, R12, RZ ;  /* 0x0000000c15128210 */ /* 0x050fe40007f7e0ff */
[----:B0-----:R0:W5:Y:S01]  /*0230*/  @P1 LDG.E.64 R4, desc[UR4][R16.64] ;  /* 0x0000000410041981 */ /* 0x001162000c1e1b00 */
[----:B--2---:R-:W-:Y:S02]  /*0240*/  @!P0 IADD3 R20, P4, PT, R21, R10, RZ ;  /* 0x0000000a15148210 */ /* 0x004fe40007f9e0ff */
[C---:B------:R-:W-:Y:S01]  /*0250*/  @!P0 IMAD.X R19, R8.reuse, 0x1, R13, P3 ;  /* 0x0000000108138824 */ /* 0x040fe200018e060d */
[----:B------:R-:W-:Y:S01]  /*0260*/  CS2R R12, SRZ ;  /* 0x00000000000c7805 */ /* 0x000fe2000001ff00 */
[----:B------:R0:W5:Y:S01]  /*0270*/  @P1 LDG.E.64 R2, desc[UR4][R22.64] ;  /* 0x0000000416021981 */ /* 0x000162000c1e1b00 */
[----:B------:R-:W-:Y:S01]  /*0280*/  @!P0 IMAD.X R21, R8, 0x1, R11, P4 ;  /* 0x0000000108158824 */ /* 0x000fe200020e060b */
[----:B------:R-:W-:-:S03]  /*0290*/  CS2R R10, SRZ ;  /* 0x00000000000a7805 */ /* 0x000fc6000001ff00 */
[----:B------:R0:W5:Y:S04]  /*02a0*/  @!P0 LDG.E.64 R12, desc[UR4][R18.64] ;  /* 0x00000004120c8981 */ /* 0x000168000c1e1b00 */
[----:B------:R0:W5:Y:S01]  /*02b0*/  @!P0 LDG.E.64 R10, desc[UR4][R20.64] ;  /* 0x00000004140a8981 */ /* 0x000162000c1e1b00 */
[----:B------:R-:W-:-:S04]  /*02c0*/  IADD3 R14, P1, PT, R7, UR6, RZ ;  /* 0x00000006070e7c10 */ /* 0x000fc8000ff3e0ff */
[----:B------:R-:W-:Y:S01]  /*02d0*/  IADD3.X R15, PT, PT, R0, UR7, RZ, P1, !PT ;  /* 0x00000007000f7c10 */ /* 0x000fe20008ffe4ff */
[----:B------:R-:W-:Y:S08]  /*02e0*/  @!P2 EXIT ;  /* 0x000000000000a94d */ /* 0x000ff00003800000 */
[----:B------:R-:W2:Y:S01]  /*02f0*/  LDG.E.U8 R8, desc[UR4][R14.64] ;  /* 0x000000040e087981 */ /* 0x000ea2000c1e1100 */
[----:B------:R-:W1:Y:S01]  /*0300*/  LDCU.64 UR6, c[0x0][0x380] ;  /* 0x00007000ff0677ac */ /* 0x000e620008000a00 */
[----:B0----5:R-:W0:Y:S01]  /*0310*/  DADD R16, RZ, R2 ;  /* 0x00000000ff107229 */ /* 0x021e220000000002 */
[----:B------:R-:W-:Y:S02]  /*0320*/  ISETP.NE.AND P1, PT, R9, 0x1, PT ;  /* 0x000000010900780c */ /* 0x000fe40003f25270 */
[----:B--2---:R-:W-:Y:S02]  /*0330*/  ISETP.NE.AND P0, PT, R8, RZ, PT ;  /* 0x000000ff0800720c */ /* 0x004fe40003f05270 */
[----:B-1----:R-:W-:Y:S02]  /*0340*/  LEA R8, P3, R7, UR6, 0x3 ;  /* 0x0000000607087c11 */ /* 0x002fe4000f8618ff */
[----:B0-----:R-:W-:Y:S02]  /*0350*/  FSEL R18, R16, RZ, !P0 ;  /* 0x000000ff10127208 */ /* 0x001fe40004000000 */
[----:B------:R-:W-:-:S02]  /*0360*/  FSEL R19, R17, RZ, !P0 ;  /* 0x000000ff11137208 */ /* 0x000fc40004000000 */
[----:B------:R-:W-:Y:S02]  /*0370*/  IADD3 R16, P2, PT, R14, R6, RZ ;  /* 0x000000060e107210 */ /* 0x000fe40007f5e0ff */
[----:B------:R-:W-:-:S15]  /*0380*/  LEA.HI.X R9, R7, UR7, R0, 0x3, P3 ;  /* 0x0000000707097c11 */ /* 0x000fde00098f1c00 */
[----:B------:R-:W-:-:S15]  /*0390*/  NOP ;  /* 0x0000000000007918 */ /* 0x000fde0000000000 */
[----:B------:R-:W-:-:S15]  /*03a0*/  NOP ;  /* 0x0000000000007918 */ /* 0x000fde0000000000 */
[----:B------:R-:W-:-:S06]  /*03b0*/  NOP ;  /* 0x0000000000007918 */ /* 0x000fcc0000000000 */
[----:B------:R-:W0:Y:S01]  /*03c0*/  DFMA R4, -R4, R18, R2 ;  /* 0x000000120404722b */ /* 0x000e220000000102 */
[----:B------:R-:W-:Y:S02]  /*03d0*/  LEA.HI.X.SX32 R17, R6, R15, 0x1, P2 ;  /* 0x0000000f06117211 */ /* 0x000fe400010f0eff */
[----:B0-----:R-:W-:Y:S02]  /*03e0*/  FSEL R2, R4, RZ, !P0 ;  /* 0x000000ff04027208 */ /* 0x001fe40004000000 */
[----:B------:R-:W-:Y:S01]  /*03f0*/  FSEL R3, R5, RZ, !P0 ;  /* 0x000000ff05037208 */ /* 0x000fe20004000000 */
[----:B------:R0:W5:Y:S04]  /*0400*/  LDG.E.U8 R0, desc[UR4][R16.64] ;  /* 0x0000000410007981 */ /* 0x000168000c1e1100 */
[----:B------:R0:W-:Y:S01]  /*0410*/  STG.E.64 desc[UR4][R8.64], R2 ;  /* 0x0000000208007986 */ /* 0x0001e2000c101b04 */
[----:B------:R-:W-:Y:S05]  /*0420*/  @!P1 EXIT ;  /* 0x000000000000994d */ /* 0x000fea0003800000 */
[----:B0-----:R-:W-:-:S05]  /*0430*/  IMAD.X R17, RZ, RZ, R15, P2 ;  /* 0x000000ffff117224 */ /* 0x001fca00010e060f */
[----:B------:R-:W2:Y:S02]  /*0440*/  LDG.E.U8 R16, desc[UR4][R16.64] ;  /* 0x0000000410107981 */ /* 0x000ea4000c1e1100 */
[----:B--2---:R-:W-:-:S13]  /*0450*/  ISETP.NE.AND P0, PT, R16, RZ, PT ;  /* 0x000000ff1000720c */ /* 0x004fda0003f05270 */
[----:B------:R-:W-:-:S05]  /*0460*/  @P0 IMAD.WIDE.U32 R2, R6, 0x8, R8 ;  /* 0x0000000806020825 */ /* 0x000fca00078e0008 */
[----:B------:R0:W-:Y:S01]  /*0470*/  @P0 STG.E.64 desc[UR4][R2.64], RZ ;  /* 0x000000ff02000986 */ /* 0x0001e2000c101b04 */
[----:B------:R-:W-:Y:S05]  /*0480*/  @P0 EXIT ;  /* 0x000000000000094d */ /* 0x000fea0003800000 */
[----:B-----5:R-:W-:Y:S01]  /*0490*/  ISETP.NE.AND P0, PT, R0, RZ, PT ;  /* 0x000000ff0000720c */ /* 0x020fe20003f05270 */
[----:B0-----:R-:W0:Y:S01]  /*04a0*/  DADD R2, RZ, R12 ;  /* 0x00000000ff027229 */ /* 0x001e22000000000c */
[----:B------:R-:W-:Y:S02]  /*04b0*/  IMAD.WIDE.U32 R6, R6, 0x8, R8 ;  /* 0x0000000806067825 */ /* 0x000fe400078e0008 */
[----:B0-----:R-:W-:Y:S02]  /*04c0*/  FSEL R2, R2, RZ, !P0 ;  /* 0x000000ff02027208 */ /* 0x001fe40004000000 */
[----:B------:R-:W-:-:S15]  /*04d0*/  FSEL R3, R3, RZ, !P0 ;  /* 0x000000ff03037208 */ /* 0x000fde0004000000 */
[----:B------:R-:W-:-:S15]  /*04e0*/  NOP ;  /* 0x0000000000007918 */ /* 0x000fde0000000000 */
[----:B------:R-:W-:-:S15]  /*04f0*/  NOP ;  /* 0x0000000000007918 */ /* 0x000fde0000000000 */
[----:B------:R-:W-:-:S14]  /*0500*/  NOP ;  /* 0x0000000000007918 */ /* 0x000fdc0000000000 */
[----:B------:R-:W0:Y:S02]  /*0510*/  DFMA R10, -R10, R2, R12 ;  /* 0x000000020a0a722b */ /* 0x000e24000000010c */
[----:B0-----:R-:W-:Y:S01]  /*0520*/  STG.E.64 desc[UR4][R6.64], R10 ;  /* 0x0000000a06007986 */ /* 0x001fe2000c101b04 */
[----:B------:R-:W-:Y:S05]  /*0530*/  EXIT ;  /* 0x000000000000794d */ /* 0x000fea0003800000 */
.L_x_587:
        /* <DEDUP_REMOVED lines=12> */
.L_x_11172:


//--------------------- .text._ZN43_GLOBAL__N__9ae7fba5_10_SoftMax_cu_9f978f6320softmax_warp_forwardIN3c108BFloat16ES2_fLi11ELb0ELb1EEEvPT0_PKT_iiiPKbib --------------------------
	.section	.text._ZN43_GLOBAL__N__9ae7fba5_10_SoftMax_cu_9f978f6320softmax_warp_forwardIN3c108BFloat16ES2_fLi11ELb0ELb1EEEvPT0_PKT_iiiPKbib,"ax",@progbits
	.align	128
.text._ZN43_GLOBAL__N__9ae7fba5_10_SoftMax_cu_9f978f6320softmax_warp_forwardIN3c108BFloat16ES2_fLi11ELb0ELb1EEEvPT0_PKT_iiiPKbib:
        .type           _ZN43_GLOBAL__N__9ae7fba5_10_SoftMax_cu_9f978f6320softmax_warp_forwardIN3c108BFloat16ES2_fLi11ELb0ELb1EEEvPT0_PKT_iiiPKbib,@function
        .size           _ZN43_GLOBAL__N__9ae7fba5_10_SoftMax_cu_9f978f6320softmax_warp_forwardIN3c108BFloat16ES2_fLi11ELb0ELb1EEEvPT0_PKT_iiiPKbib,(.L_x_11173 - _ZN43_GLOBAL__N__9ae7fba5_10_SoftMax_cu_9f978f6320softmax_warp_forwardIN3c108BFloat16ES2_fLi11ELb0ELb1EEEvPT0_PKT_iiiPKbib)
        .other          _ZN43_GLOBAL__N__9ae7fba5_10_SoftMax_cu_9f978f6320softmax_warp_forwardIN3c108BFloat16ES2_fLi11ELb0ELb1EEEvPT0_PKT_iiiPKbib,@"STO_CUDA_ENTRY STV_DEFAULT"
_ZN43_GLOBAL__N__9ae7fba5_10_SoftMax_cu_9f978f6320softmax_warp_forwardIN3c108BFloat16ES2_fLi11ELb0ELb1EEEvPT0_PKT_iiiPKbib:
[----:B------:R-:W-:Y:S01]  /*0000*/  LDC R1, c[0x0][0x37c] ;  /* 0x0000df00ff017b82 */ /* 0x000fe20000000800 */
[----:B------:R-:W0:Y:S01]  /*0010*/  S2R R52, SR_CTAID.X ;  /* 0x0000000000347919 */ /* 0x000e220000002500 */
[----:B------:R-:W1:Y:S01]  /*0020*/  LDCU.U8 UR4, c[0x0][0x3ac] ;  /* 0x00007580ff0477ac */ /* 0x000e620008000000 */
[----:B------:R-:W0:Y:S01]  /*0030*/  S2R R3, SR_TID.Y ;  /* 0x0000000000037919 */ /* 0x000e220000002200 */
[----:B------:R-:W0:Y:S01]  /*0040*/  LDCU UR5, c[0x0][0x364] ;  /* 0x00006c80ff0577ac */ /* 0x000e220008000800 */
[----:B------:R-:W2:Y:S01]  /*0050*/  S2R R4, SR_TID.X ;  /* 0x0000000000047919 */ /* 0x000ea20000002100 */
[----:B------:R-:W3:Y:S01]  /*0060*/  LDCU.64 UR6, c[0x0][0x390] ;  /* 0x00007200ff0677ac */ /* 0x000ee20008000a00 */
[----:B------:R-:W4:Y:S01]  /*0070*/  LDCU UR8, c[0x0][0x398] ;  /* 0x00007300ff0877ac */ /* 0x000f220008000800 */
[----:B-1----:R-:W-:-:S04]  /*0080*/  UPRMT UR4, UR4, 0x8880, URZ ;  /* 0x0000888004047896 */ /* 0x002fc800080000ff */
[----:B------:R-:W-:Y:S01]  /*0090*/  UISETP.NE.AND UP0, UPT, UR4, URZ, UPT ;  /* 0x000000ff0400728c */ /* 0x000fe2000bf05270 */
[----:B0-----:R-:W-:-:S04]  /*00a0*/  IMAD R52, R52, UR5, R3 ;  /* 0x0000000534347c24 */ /* 0x001fc8000f8e0203 */
[C---:B---3--:R-:W-:Y:S01]  /*00b0*/  IMAD R5, R52.reuse, UR7, RZ ;  /* 0x0000000734057c24 */ /* 0x048fe2000f8e02ff */
[----:B------:R-:W-:-:S03]  /*00c0*/  IADD3 R52, PT, PT, -R52, UR6, RZ ;  /* 0x0000000634347c10 */ /* 0x000fc6000fffe1ff */
[----:B--2---:R-:W-:-:S04]  /*00d0*/  IMAD.IADD R0, R5, 0x1, R4 ;  /* 0x0000000105007824 */ /* 0x004fc800078e0204 */
[----:B------:R-:W-:Y:S01]  /*00e0*/  IMAD.MOV.U32 R3, RZ, RZ, R0 ;  /* 0x000000ffff037224 */ /* 0x000fe200078e0000 */
[----:B----4-:R-:W-:Y:S06]  /*00f0*/  BRA.U !UP0, `(.L_x_588) ;  /* 0x0000000108647547 */ /* 0x010fec000b800000 */
[----:B------:R-:W0:Y:S02]  /*0100*/  LDC R8, c[0x0][0x3a8] ;  /* 0x0000ea00ff087b82 */ /* 0x000e240000000800 */
[----:B0-----:R-:W-:-:S04]  /*0110*/  IABS R7, R8 ;  /* 0x0000000800077213 */ /* 0x001fc80000000000 */
[----:B------:R-:W0:Y:S08]  /*0120*/  I2F.RP R6, R7 ;  /* 0x0000000700067306 */ /* 0x000e300000209400 */
[----:B0-----:R-:W0:Y:S02]  /*0130*/  MUFU.RCP R6, R6 ;  /* 0x0000000600067308 */ /* 0x001e240000001000 */
[----:B0-----:R-:W-:-:S06]  /*0140*/  VIADD R2, R6, 0xffffffe ;  /* 0x0ffffffe06027836 */ /* 0x001fcc0000000000 */
[----:B------:R0:W1:Y:S02]  /*0150*/  F2I.FTZ.U32.TRUNC.NTZ R3, R2 ;  /* 0x0000000200037305 */ /* 0x000064000021f000 */
[----:B0-----:R-:W-:Y:S02]  /*0160*/  IMAD.MOV.U32 R2, RZ, RZ, RZ ;  /* 0x000000ffff027224 */ /* 0x001fe400078e00ff */
[----:B-1----:R-:W-:-:S04]  /*0170*/  IMAD.MOV R10, RZ, RZ, -R3 ;  /* 0x000000ffff0a7224 */ /* 0x002fc800078e0a03 */
[----:B------:R-:W-:Y:S01]  /*0180*/  IMAD R9, R10, R7, RZ ;  /* 0x000000070a097224 */ /* 0x000fe200078e02ff */
[----:B------:R-:W-:Y:S02]  /*0190*/  IABS R10, R5 ;  /* 0x00000005000a7213 */ /* 0x000fe40000000000 */
[----:B------:R-:W-:Y:S01]  /*01a0*/  LOP3.LUT R5, R5, R8, RZ, 0x3c, !PT ;  /* 0x0000000805057212 */ /* 0x000fe200078e3cff */
[----:B------:R-:W-:-:S03]  /*01b0*/  IMAD.HI.U32 R3, R3, R9, R2 ;  /* 0x0000000903037227 */ /* 0x000fc600078e0002 */
[----:B------:R-:W-:-:S03]  /*01c0*/  ISETP.GE.AND P2, PT, R5, RZ, PT ;  /* 0x000000ff0500720c */ /* 0x000fc60003f46270 */
[----:B------:R-:W-:-:S04]  /*01d0*/  IMAD.HI.U32 R3, R3, R10, RZ ;  /* 0x0000000a03037227 */ /* 0x000fc800078e00ff */
[----:B------:R-:W-:-:S04]  /*01e0*/  IMAD.MOV R6, RZ, RZ, -R3 ;  /* 0x000000ffff067224 */ /* 0x000fc800078e0a03 */
[----:B------:R-:W-:-:S05]  /*01f0*/  IMAD R6, R7, R6, R10 ;  /* 0x0000000607067224 */ /* 0x000fca00078e020a */
[----:B------:R-:W-:-:S13]  /*0200*/  ISETP.GT.U32.AND P1, PT, R7, R6, PT ;  /* 0x000000060700720c */ /* 0x000fda0003f24070 */
[----:B------:R-:W-:Y:S02]  /*0210*/  @!P1 IMAD.IADD R6, R6, 0x1, -R7 ;  /* 0x0000000106069824 */ /* 0x000fe400078e0a07 */
[----:B------:R-:W-:Y:S01]  /*0220*/  @!P1 VIADD R3, R3, 0x1 ;  /* 0x0000000103039836 */ /* 0x000fe20000000000 */
[----:B------:R-:W-:Y:S02]  /*0230*/  ISETP.NE.AND P1, PT, R8, RZ, PT ;  /* 0x000000ff0800720c */ /* 0x000fe40003f25270 */
[----:B------:R-:W-:-:S13]  /*0240*/  ISETP.GE.U32.AND P0, PT, R6, R7, PT ;  /* 0x000000070600720c */ /* 0x000fda0003f06070 */
[----:B------:R-:W-:-:S04]  /*0250*/  @P0 VIADD R3, R3, 0x1 ;  /* 0x0000000103030836 */ /* 0x000fc80000000000 */
[----:B------:R-:W-:Y:S01]  /*0260*/  @!P2 IMAD.MOV R3, RZ, RZ, -R3 ;  /* 0x000000ffff03a224 */ /* 0x000fe200078e0a03 */
[----:B------:R-:W-:-:S05]  /*0270*/  @!P1 LOP3.LUT R3, RZ, R8, RZ, 0x33, !PT ;  /* 0x00000008ff039212 */ /* 0x000fca00078e33ff */
[----:B------:R-:W-:-:S07]  /*0280*/  IMAD R3, R3, UR7, R4 ;  /* 0x0000000703037c24 */ /* 0x000fce000f8e0204 */
.L_x_588:
[----:B------:R-:W0:Y:S01]  /*0290*/  LDCU.64 UR6, c[0x0][0x3a0] ;  /* 0x00007400ff0677ac */ /* 0x000e220008000a00 */
[----:B------:R-:W-:Y:S01]  /*02a0*/  ISETP.GE.AND P0, PT, R4, UR8, PT ;  /* 0x0000000804007c0c */ /* 0x000fe2000bf06270 */
[----:B------:R-:W1:Y:S01]  /*02b0*/  LDC.64 R6, c[0x0][0x388] ;  /* 0x0000e200ff067b82 */ /* 0x000e620000000a00 */
[----:B------:R-:W-:Y:S01]  /*02c0*/  LOP3.LUT R76, R76, 0xfffffffe, RZ, 0xc0, !PT ;  /* 0xfffffffe4c4c7812 */ /* 0x000fe200078ec0ff */
[----:B------:R-:W2:Y:S01]  /*02d0*/  LDCU.64 UR4, c[0x0][0x358] ;  /* 0x00006b00ff0477ac */ /* 0x000ea20008000a00 */
[----:B------:R-:W-:-:S05]  /*02e0*/  VIADD R5, R4, 0x20 ;  /* 0x0000002004057836 */ /* 0x000fca0000000000 */
[----:B------:R-:W-:-:S04]  /*02f0*/  ISETP.GE.AND P1, PT, R5, UR8, PT ;  /* 0x0000000805007c0c */ /* 0x000fc8000bf26270 */
[----:B------:R-:W-:Y:S02]  /*0300*/  @P0 LOP3.LUT R76, R76, 0x1, RZ, 0xfc, !PT ;  /* 0x000000014c4c0812 */ /* 0x000fe400078efcff */
[C---:B------:R-:W-:Y:S02]  /*0310*/  ISETP.GT.AND P0, PT, R52.reuse, RZ, !P0 ;  /* 0x000000ff3400720c */ /* 0x040fe40004704270 */
[C---:B0-----:R-:W-:Y:S02]  /*0320*/  IADD3 R2, P2, PT, R3.reuse, UR6, RZ ;  /* 0x0000000603027c10 */ /* 0x041fe4000ff5e0ff */
[----:B------:R-:W-:Y:S02]  /*0330*/  ISETP.GT.AND P1, PT, R52, RZ, !P1 ;  /* 0x000000ff3400720c */ /* 0x000fe40004f24270 */
[----:B------:R-:W-:-:S07]  /*0340*/  LEA.HI.X.SX32 R3, R3, UR7, 0x1, P2 ;  /* 0x0000000703037c11 */ /* 0x000fce00090f0eff */
[----:B--2---:R-:W2:Y:S01]  /*0350*/  @P0 LDG.E.U8 R11, desc[UR4][R2.64] ;  /* 0x00000004020b0981 */ /* 0x004ea2000c1e1100 */
[----:B-1----:R-:W-:-:S05]  /*0360*/  IMAD.WIDE R6, R0, 0x2, R6 ;  /* 0x0000000200067825 */ /* 0x002fca00078e0206 */
[----:B------:R-:W3:Y:S04]  /*0370*/  @P0 LDG.E.U16 R5, desc[UR4][R6.64] ;  /* 0x0000000406050981 */ /* 0x000ee8000c1e1500 */
[----:B------:R-:W4:Y:S01]  /*0380*/  @P1 LDG.E.U16 R8, desc[UR4][R6.64+0x40] ;  /* 0x0000400406081981 */ /* 0x000f22000c1e1500 */
[C---:B------:R-:W-:Y:S01]  /*0390*/  VIADD R9, R4.reuse, 0x40 ;  /* 0x0000004004097836 */ /* 0x040fe20000000000 */
[----:B------:R-:W-:Y:S01]  /*03a0*/  PLOP3.LUT P3, PT, PT, PT, PT, 0x8, 0x80 ;  /* 0x000000000080781c */ /* 0x000fe20003f6e170 */
[C---:B------:R-:W-:Y:S01]  /*03b0*/  VIADD R10, R4.reuse, 0x60 ;  /* 0x00000060040a7836 */ /* 0x040fe20000000000 */
[----:B------:R-:W-:Y:S01]  /*03c0*/  PRMT R62, RZ, 0x7610, R62 ;  /* 0x00007610ff3e7816 */ /* 0x000fe2000000003e */
[----:B------:R-:W-:Y:S01]  /*03d0*/  IMAD.MOV.U32 R57, RZ, RZ, -0x800000 ;  /* 0xff800000ff397424 */ /* 0x000fe200078e00ff */
[----:B------:R-:W-:Y:S01]  /*03e0*/  ISETP.GE.AND P4, PT, R9, UR8, PT ;  /* 0x0000000809007c0c */ /* 0x000fe2000bf86270 */
[----:B------:R-:W-:Y:S01]  /*03f0*/  VIADD R9, R4, 0x80 ;  /* 0x0000008004097836 */ /* 0x000fe20000000000 */
[----:B------:R-:W-:Y:S01]  /*0400*/  ISETP.GE.AND P2, PT, R10, UR8, PT ;  /* 0x000000080a007c0c */ /* 0x000fe2000bf46270 */
[----:B------:R-:W-:Y:S01]  /*0410*/  BSSY.RECONVERGENT B0, `(.L_x_589) ;  /* 0x0000046000007945 */ /* 0x000fe20003800200 */
[----:B------:R-:W-:Y:S01]  /*0420*/  LOP3.LUT R76, R76, 0xffffffdf, RZ, 0xc0, !PT ;  /* 0xffffffdf4c4c7812 */ /* 0x000fe200078ec0ff */
[----:B------:R-:W-:Y:S01]  /*0430*/  IMAD.MOV.U32 R56, RZ, RZ, -0x800000 ;  /* 0xff800000ff387424 */ /* 0x000fe200078e00ff */
[----:B------:R-:W-:Y:S01]  /*0440*/  ISETP.GT.AND P2, PT, R52, RZ, !P2 ;  /* 0x000000ff3400720c */ /* 0x000fe20005744270 */
[----:B------:R-:W-:-:S02]  /*0450*/  VIADD R12, R4, 0x100 ;  /* 0x00000100040c7836 */ /* 0x000fc40000000000 */
[C---:B------:R-:W-:Y:S02]  /*0460*/  VIADD R13, R4.reuse, 0x120 ;  /* 0x00000120040d7836 */ /* 0x040fe40000000000 */
[C---:B------:R-:W-:Y:S02]  /*0470*/  VIADD R140, R4.reuse, 0x140 ;  /* 0x00000140048c7836 */ /* 0x040fe40000000000 */
[C---:B------:R-:W-:Y:S02]  /*0480*/  VIADD R93, R4.reuse, 0x160 ;  /* 0x00000160045d7836 */ /* 0x040fe40000000000 */
[C---:B------:R-:W-:Y:S02]  /*0490*/  VIADD R139, R4.reuse, 0x180 ;  /* 0x00000180048b7836 */ /* 0x040fe40000000000 */
[C---:B------:R-:W-:Y:S02]  /*04a0*/  VIADD R95, R4.reuse, 0x1a0 ;  /* 0x000001a0045f7836 */ /* 0x040fe40000000000 */
        /* <DEDUP_REMOVED lines=39> */
[C---:B------:R-:W-:Y:S01]  /*0720*/  VIADD R123, R4.reuse, 0x6a0 ;  /* 0x000006a0047b7836 */ /* 0x040fe20000000000 */
[----:B--2---:R-:W-:Y:S01]  /*0730*/  @P0 ISETP.NE.AND P5, PT, R11, RZ, PT ;  /* 0x000000ff0b00020c */ /* 0x004fe20003fa5270 */
[----:B------:R-:W-:-:S03]  /*0740*/  VIADD R11, R4, 0xe0 ;  /* 0x000000e0040b7836 */ /* 0x000fc60000000000 */
[----:B------:R-:W-:Y:S02]  /*0750*/  @P0 SEL R10, RZ, 0x1, P5 ;  /* 0x00000001ff0a0807 */ /* 0x000fe40002800000 */
[----:B------:R-:W-:Y:S01]  /*0760*/  @P0 PLOP3.LUT P3, PT, P5, PT, PT, 0x8, 0x80 ;  /* 0x000000000080081c */ /* 0x000fe20002f6e170 */
[----:B---3--:R-:W-:Y:S01]  /*0770*/  @P0 IMAD.U32 R57, R5, 0x10000, RZ ;  /* 0x0001000005390824 */ /* 0x008fe200078e00ff */
[----:B------:R-:W-:Y:S01]  /*0780*/  ISETP.GE.AND P5, PT, R9, UR8, PT ;  /* 0x0000000809007c0c */ /* 0x000fe2000bfa6270 */
[----:B----4-:R-:W-:Y:S01]  /*0790*/  @P1 IMAD.U32 R56, R8, 0x10000, RZ ;  /* 0x0001000008381824 */ /* 0x010fe200078e00ff */
[----:B------:R-:W-:Y:S01]  /*07a0*/  @P0 PRMT R62, R10, 0x7610, R62 ;  /* 0x000076100a3e0816 */ /* 0x000fe2000000003e */
[C---:B------:R-:W-:Y:S02]  /*07b0*/  VIADD R8, R4.reuse, 0xa0 ;  /* 0x000000a004087836 */ /* 0x040fe40000000000 */
[----:B------:R-:W-:Y:S02]  /*07c0*/  VIADD R10, R4, 0xc0 ;  /* 0x000000c0040a7836 */ /* 0x000fe40000000000 */
[----:B------:R-:W-:-:S06]  /*07d0*/  IMAD.MOV.U32 R64, RZ, RZ, R57 ;  /* 0x000000ffff407224 */ /* 0x000fcc00078e0039 */
[----:B------:R-:W-:Y:S01]  /*07e0*/  @P5 LOP3.LUT R76, R76, 0x20, RZ, 0xfc, !PT ;  /* 0x000000204c4c5812 */ /* 0x000fe200078efcff */
[----:B------:R-:W-:Y:S06]  /*07f0*/  @!P1 BRA `(.L_x_590) ;  /* 0x00000000001c9947 */ /* 0x000fec0003800000 */
[----:B------:R-:W2:Y:S02]  /*0800*/  LDG.E.U8 R5, desc[UR4][R2.64+0x20] ;  /* 0x0000200402057981 */ /* 0x000ea4000c1e1100 */
[----:B--2---:R-:W-:-:S13]  /*0810*/  ISETP.NE.AND P5, PT, R5, RZ, PT ;  /* 0x000000ff0500720c */ /* 0x004fda0003fa5270 */
[----:B------:R-:W-:-:S04]  /*0820*/  @!P5 FSETP.GT.FTZ.AND P6, PT, R57, R56, PT ;  /* 0x000000383900d20b */ /* 0x000fc80003fd4000 */
[----:B------:R-:W-:-:S04]  /*0830*/  @!P5 FSEL R5, R57, R56, P6 ;  /* 0x000000383905d208 */ /* 0x000fc80003000000 */
[----:B------:R-:W-:Y:S01]  /*0840*/  @!P5 FSEL R64, R5, R56, P3 ;  /* 0x000000380540d208 */ /* 0x000fe20001800000 */
[----:B------:R-:W-:-:S05]  /*0850*/  IMAD.MOV.U32 R5, RZ, RZ, 0x1 ;  /* 0x00000001ff057424 */ /* 0x000fca00078e00ff */
[----:B------:R-:W-:-:S07]  /*0860*/  @!P5 PRMT R62, R5, 0x7610, R62 ;  /* 0x00007610053ed816 */ /* 0x000fce000000003e */
.L_x_590:
[----:B------:R-:W-:Y:S05]  /*0870*/  BSYNC.RECONVERGENT B0 ;  /* 0x0000000000007941 */ /* 0x000fea0003800200 */
.L_x_589:
[----:B------:R-:W-:Y:S01]  /*0880*/  P2R R83, PR, RZ, 0x1 ;  /* 0x00000001ff537803 */ /* 0x000fe20000000000 */
[----:B------:R-:W2:Y:S01]  /*0890*/  @P2 LDG.E.U16 R46, desc[UR4][R6.64+0xc0] ;  /* 0x0000c004062e2981 */ /* 0x000ea2000c1e1500 */
[----:B------:R-:W-:Y:S01]  /*08a0*/  ISETP.GE.AND P0, PT, R8, UR8, PT ;  /* 0x0000000808007c0c */ /* 0x000fe2000bf06270 */
[----:B------:R-:W-:Y:S01]  /*08b0*/  VIADD R124, R4, 0x6c0 ;  /* 0x000006c0047c7836 */ /* 0x000fe20000000000 */
[----:B------:R-:W-:Y:S01]  /*08c0*/  LOP3.LUT R76, R76, 0xfffffffd, RZ, 0xc0, !PT ;  /* 0xfffffffd4c4c7812 */ /* 0x000fe200078ec0ff */
[C---:B------:R-:W-:Y:S01]  /*08d0*/  VIADD R125, R4.reuse, 0x6e0 ;  /* 0x000006e0047d7836 */ /* 0x040fe20000000000 */
[----:B------:R-:W-:Y:S01]  /*08e0*/  ISETP.GE.AND P3, PT, R9, UR8, PT ;  /* 0x0000000809007c0c */ /* 0x000fe2000bf66270 */
[C---:B------:R-:W-:Y:S01]  /*08f0*/  VIADD R126, R4.reuse, 0x700 ;  /* 0x00000700047e7836 */ /* 0x040fe20000000000 */
[----:B------:R-:W-:Y:S01]  /*0900*/  LOP3.LUT R81, R81, 0xfffffffd, RZ, 0xc0, !PT ;  /* 0xfffffffd51517812 */ /* 0x000fe200078ec0ff */
[----:B------:R-:W-:Y:S01]  /*0910*/  VIADD R127, R4, 0x720 ;  /* 0x00000720047f7836 */ /* 0x000fe20000000000 */
[----:B------:R-:W-:Y:S01]  /*0920*/  LOP3.LUT R134, R134, 0xfffffffe, RZ, 0xc0, !PT ;  /* 0xfffffffe86867812 */ /* 0x000fe200078ec0ff */
[C---:B------:R-:W-:Y:S01]  /*0930*/  VIADD R128, R4.reuse, 0x740 ;  /* 0x0000074004807836 */ /* 0x040fe20000000000 */
[----:B------:R-:W-:Y:S01]  /*0940*/  LOP3.LUT R135, R135, 0xfffffffe, RZ, 0xc0, !PT ;  /* 0xfffffffe87877812 */ /* 0x000fe200078ec0ff */
[----:B------:R-:W-:Y:S01]  /*0950*/  VIADD R129, R4, 0x760 ;  /* 0x0000076004817836 */ /* 0x000fe20000000000 */
[----:B------:R-:W-:Y:S01]  /*0960*/  ISETP.LT.OR P3, PT, R52, 0x1, P3 ;  /* 0x000000013400780c */ /* 0x000fe20001f61670 */
[----:B------:R-:W-:Y:S01]  /*0970*/  VIADD R130, R4, 0x780 ;  /* 0x0000078004827836 */ /* 0x000fe20000000000 */
[----:B------:R-:W-:Y:S01]  /*0980*/  @P0 LOP3.LUT R76, R76, 0x2, RZ, 0xfc, !PT ;  /* 0x000000024c4c0812 */ /* 0x000fe200078efcff */
[----:B------:R-:W-:Y:S01]  /*0990*/  VIADD R131, R4, 0x7a0 ;  /* 0x000007a004837836 */ /* 0x000fe20000000000 */
[----:B------:R-:W-:Y:S01]  /*09a0*/  ISETP.LT.OR P0, PT, R52, 0x1, P0 ;  /* 0x000000013400780c */ /* 0x000fe20000701670 */
[----:B------:R-:W-:Y:S01]  /*09b0*/  VIADD R133, R4, 0x7c0 ;  /* 0x000007c004857836 */ /* 0x000fe20000000000 */
[----:B------:R-:W-:Y:S01]  /*09c0*/  LOP3.LUT R76, R76, 0xfffffffb, RZ, 0xc0, !PT ;  /* 0xfffffffb4c4c7812 */ /* 0x000fe200078ec0ff */
[----:B------:R-:W-:Y:S01]  /*09d0*/  VIADD R132, R4, 0x7e0 ;  /* 0x000007e004847836 */ /* 0x000fe20000000000 */
[----:B------:R-:W-:-:S02]  /*09e0*/  P2R R77, PR, RZ, 0x2 ;  /* 0x00000002ff4d7803 */ /* 0x000fc40000000000 */
[----:B------:R-:W-:-:S03]  /*09f0*/  ISETP.GT.AND P4, PT, R52, RZ, !P4 ;  /* 0x000000ff3400720c */ /* 0x000fc60006784270 */
[----:B------:R-:W3:Y:S04]  /*0a00*/  @!P3 LDG.E.U16 R5, desc[UR4][R6.64+0x100] ;  /* 0x000100040605b981 */ /* 0x000ee8000c1e1500 */
[----:B------:R-:W-:Y:S01]  /*0a10*/  @P0 LOP3.LUT R81, R81, 0x2, RZ, 0xfc, !PT ;  /* 0x0000000251510812 */ /* 0x000fe200078efcff */
[----:B------:R-:W4:Y:S01]  /*0a20*/  @!P0 LDG.E.U16 R35, desc[UR4][R6.64+0x140] ;  /* 0x0001400406238981 */ /* 0x000f22000c1e1500 */
[----:B------:R-:W-:Y:S02]  /*0a30*/  ISETP.GE.AND P0, PT, R10, UR8, PT ;  /* 0x000000080a007c0c */ /* 0x000fe4000bf06270 */
[----:B------:R-:W-:Y:S01]  /*0a40*/  LOP3.LUT R81, R81, 0xfffffffb, RZ, 0xc0, !PT ;  /* 0xfffffffb51517812 */ /* 0x000fe200078ec0ff */
[----:B------:R-:W-:Y:S02]  /*0a50*/  IMAD.MOV.U32 R48, RZ, RZ, -0x800000 ;  /* 0xff800000ff307424 */ /* 0x000fe400078e00ff */
[----:B------:R-:W-:-:S02]  /*0a60*/  IMAD.MOV.U32 R47, RZ, RZ, -0x800000 ;  /* 0xff800000ff2f7424 */ /* 0x000fc400078e00ff */
[----:B------:R-:W-:Y:S02]  /*0a70*/  IMAD.MOV.U32 R55, RZ, RZ, -0x800000 ;  /* 0xff800000ff377424 */ /* 0x000fe400078e00ff */
[----:B------:R-:W-:Y:S01]  /*0a80*/  IMAD.MOV.U32 R50, RZ, RZ, -0x800000 ;  /* 0xff800000ff327424 */ /* 0x000fe200078e00ff */
[----:B------:R-:W-:Y:S01]  /*0a90*/  P2R R142, PR, RZ, 0x8 ;  /* 0x00000008ff8e7803 */ /* 0x000fe20000000000 */
[----:B------:R-:W-:Y:S01]  /*0aa0*/  IMAD.MOV.U32 R54, RZ, RZ, -0x800000 ;  /* 0xff800000ff367424 */ /* 0x000fe200078e00ff */
[----:B------:R-:W-:Y:S01]  /*0ab0*/  P2R R141, PR, RZ, 0x4 ;  /* 0x00000004ff8d7803 */ /* 0x000fe20000000000 */
[----:B------:R-:W-:Y:S01]  /*0ac0*/  IMAD.MOV.U32 R51, RZ, RZ, -0x800000 ;  /* 0xff800000ff337424 */ /* 0x000fe200078e00ff */
[----:B------:R-:W-:Y:S01]  /*0ad0*/  @P0 LOP3.LUT R76, R76, 0x4, RZ, 0xfc, !PT ;  /* 0x000000044c4c0812 */ /* 0x000fe200078efcff */
[----:B------:R-:W-:Y:S01]  /*0ae0*/  IMAD.MOV.U32 R49, RZ, RZ, -0x800000 ;  /* 0xff800000ff317424 */ /* 0x000fe200078e00ff */
[----:B------:R-:W-:Y:S01]  /*0af0*/  ISETP.LT.OR P0, PT, R52, 0x1, P0 ;  /* 0x000000013400780c */ /* 0x000fe20000701670 */
[----:B------:R-:W5:Y:S01]  /*0b00*/  @P4 LDG.E.U16 R68, desc[UR4][R6.64+0x80] ;  /* 0x0000800406444981 */ /* 0x000f62000c1e1500 */
[----:B------:R-:W-:-:S11]  /*0b10*/  LOP3.LUT R76, R76, 0xfffffff7, RZ, 0xc0, !PT ;  /* 0xfffffff74c4c7812 */ /* 0x000fd600078ec0ff */
[----:B------:R-:W-:Y:S01]  /*0b20*/  @P0 LOP3.LUT R81, R81, 0x4, RZ, 0xfc, !PT ;  /* 0x0000000451510812 */ /* 0x000fe200078efcff */
[----:B------:R-:W4:Y:S01]  /*0b30*/  @!P0 LDG.E.U16 R36, desc[UR4][R6.64+0x180] ;  /* 0x0001800406248981 */ /* 0x000f22000c1e1500 */
[----:B------:R-:W-:Y:S02]  /*0b40*/  ISETP.GE.AND P0, PT, R11, UR8, PT ;  /* 0x000000080b007c0c */ /* 0x000fe4000bf06270 */
[----:B------:R-:W-:-:S11]  /*0b50*/  LOP3.LUT R81, R81, 0xfffffff7, RZ, 0xc0, !PT ;  /* 0xfffffff751517812 */ /* 0x000fd600078ec0ff */
[----:B------:R-:W-:Y:S02]  /*0b60*/  @P0 LOP3.LUT R76, R76, 0x8, RZ, 0xfc, !PT ;  /* 0x000000084c4c0812 */ /* 0x000fe400078efcff */
[----:B------:R-:W-:Y:S02]  /*0b70*/  ISETP.LT.OR P0, PT, R52, 0x1, P0 ;  /* 0x000000013400780c */ /* 0x000fe40000701670 */
[----:B------:R-:W-:-:S11]  /*0b80*/  LOP3.LUT R76, R76, 0xffffffef, RZ, 0xc0, !PT ;  /* 0xffffffef4c4c7812 */ /* 0x000fd600078ec0ff */
[----:B------:R-:W-:Y:S01]  /*0b90*/  @P0 LOP3.LUT R81, R81, 0x8, RZ, 0xfc, !PT ;  /* 0x0000000851510812 */ /* 0x000fe200078efcff */
[----:B------:R-:W5:Y:S01]  /*0ba0*/  @!P0 LDG.E.U16 R37, desc[UR4][R6.64+0x1c0] ;  /* 0x0001c00406258981 */ /* 0x000f62000c1e1500 */
[----:B------:R-:W-:Y:S02]  /*0bb0*/  ISETP.GE.AND P0, PT, R12, UR8, PT ;  /* 0x000000080c007c0c */ /* 0x000fe4000bf06270 */
[----:B------:R-:W-:-:S11]  /*0bc0*/  LOP3.LUT R81, R81, 0xffffffef, RZ, 0xc0, !PT ;  /* 0xffffffef51517812 */ /* 0x000fd600078ec0ff */
[----:B------:R-:W-:Y:S02]  /*0bd0*/  @P0 LOP3.LUT R76, R76, 0x10, RZ, 0xfc, !PT ;  /* 0x000000104c4c0812 */ /* 0x000fe400078efcff */
[----:B------:R-:W-:Y:S02]  /*0be0*/  ISETP.LT.OR P0, PT, R52, 0x1, P0 ;  /* 0x000000013400780c */ /* 0x000fe40000701670 */
        /* <DEDUP_REMOVED lines=9> */
[----:B------:R-:W3:Y:S01]  /*0c80*/  @!P0 LDG.E.U16 R43, desc[UR4][R6.64+0x240] ;  /* 0x00024004062b8981 */ /* 0x000ee2000c1e1500 */
        /* <DEDUP_REMOVED lines=171> */
[----:B------:R-:W-:-:S13]  /*1740*/  ISETP.LT.OR P0, PT, R52, 0x1, P0 ;  /* 0x000000013400780c */ /* 0x000fda0000701670 */
        /* <DEDUP_REMOVED lines=9> */
[----:B------:R-:W-:-:S13]  /*17e0*/  ISETP.GE.AND P0, PT, R106, UR8, PT ;  /* 0x000000086a007c0c */ /* 0x000fda000bf06270 */
        /* <DEDUP_REMOVED lines=166> */
[----:B------:R-:W-:Y:S02]  /*2250*/  LOP3.LUT R135, R135, 0xbfffffff, RZ, 0xc0, !PT ;  /* 0xbfffffff87877812 */ /* 0x000fe400078ec0ff */
[----:B------:R-:W-:-:S09]  /*2260*/  ISETP.LT.OR P1, PT, R52, 0x1, P0 ;  /* 0x000000013400780c */ /* 0x000fd20000721670 */
[----:B------:R-:W-:Y:S02]  /*2270*/  @P0 LOP3.LUT R135, R135, 0x40000000, RZ, 0xfc, !PT ;  /* 0x4000000087870812 */ /* 0x000fe400078efcff */
[----:B------:R-:W-:Y:S02]  /*2280*/  ISETP.GE.AND P0, PT, R131, UR8, PT ;  /* 0x0000000883007c0c */ /* 0x000fe4000bf06270 */
[----:B------:R-:W-:Y:S01]  /*2290*/  LOP3.LUT R135, R135, 0xfeffffff, RZ, 0xc0, !PT ;  /* 0xfeffffff87877812 */ /* 0x000fe200078ec0ff */
[----:B------:R-:W4:Y:S03]  /*22a0*/  @!P1 LDG.E.U16 R75, desc[UR4][R6.64+0xf00] ;  /* 0x000f0004064b9981 */ /* 0x000f26000c1e1500 */
[----:B------:R-:W-:-:S04]  /*22b0*/  @P1 LOP3.LUT R135, R135, 0x1000000, RZ, 0xfc, !PT ;  /* 0x0100000087871812 */ /* 0x000fc800078efcff */
[----:B------:R-:W-:-:S04]  /*22c0*/  LOP3.LUT R135, R135, 0xdfffffff, RZ, 0xc0, !PT ;  /* 0xdfffffff87877812 */ /* 0x000fc800078ec0ff */
[----:B------:R-:W-:Y:S02]  /*22d0*/  @P0 LOP3.LUT R135, R135, 0x20000000, RZ, 0xfc, !PT ;  /* 0x2000000087870812 */ /* 0x000fe400078efcff */
[----:B------:R-:W-:Y:S02]  /*22e0*/  ISETP.LT.OR P0, PT, R52, 0x1, P0 ;  /* 0x000000013400780c */ /* 0x000fe40000701670 */
[----:B------:R-:W-:Y:S02]  /*22f0*/  P2R R79, PR, RZ, 0x2 ;  /* 0x00000002ff4f7803 */ /* 0x000fe40000000000 */
[----:B------:R-:W-:Y:S02]  /*2300*/  ISETP.GE.AND P1, PT, R133, UR8, PT ;  /* 0x0000000885007c0c */ /* 0x000fe4000bf26270 */
[----:B------:R-:W-:-:S07]  /*2310*/  LOP3.LUT R135, R135, 0xfdffffff, RZ, 0xc0, !PT ;  /* 0xfdffffff87877812 */ /* 0x000fce00078ec0ff */
[----:B------:R-:W-:Y:S01]  /*2320*/  @P0 LOP3.LUT R135, R135, 0x2000000, RZ, 0xfc, !PT ;  /* 0x0200000087870812 */ /* 0x000fe200078efcff */
[----:B------:R-:W4:Y:S03]  /*2330*/  @!P0 LDG.E.U16 R63, desc[UR4][R6.64+0xf40] ;  /* 0x000f4004063f8981 */ /* 0x000f26000c1e1500 */
[----:B------:R-:W-:Y:S02]  /*2340*/  LOP3.LUT R135, R135, 0xefffffff, RZ, 0xc0, !PT ;  /* 0xefffffff87877812 */ /* 0x000fe400078ec0ff */
[----:B------:R-:W-:Y:S02]  /*2350*/  ISETP.LT.OR P6, PT, R52, 0x1, P1 ;  /* 0x000000013400780c */ /* 0x000fe40000fc1670 */
[----:B------:R-:W-:Y:S02]  /*2360*/  @P1 LOP3.LUT R135, R135, 0x10000000, RZ, 0xfc, !PT ;  /* 0x1000000087871812 */ /* 0x000fe400078efcff */
[----:B------:R-:W-:-:S04]  /*2370*/  LOP3.LUT P1, RZ, R81, 0x1000, RZ, 0xc0, !PT ;  /* 0x0000100051ff7812 */ /* 0x000fc8000782c0ff */
[----:B------:R-:W-:Y:S02]  /*2380*/  P2R R155, PR, RZ, 0x2 ;  /* 0x00000002ff9b7803 */ /* 0x000fe40000000000 */
[C---:B------:R-:W-:Y:S02]  /*2390*/  LOP3.LUT P1, RZ, R81.reuse, 0x400, RZ, 0xc0, !PT ;  /* 0x0000040051ff7812 */ /* 0x040fe4000782c0ff */
[----:B------:R-:W-:Y:S01]  /*23a0*/  P2R R85, PR, RZ, 0x1 ;  /* 0x00000001ff557803 */ /* 0x000fe20000000000 */
[----:B--2---:R-:W-:Y:S01]  /*23b0*/  @P2 IMAD.U32 R55, R46, 0x10000, RZ ;  /* 0x000100002e372824 */ /* 0x004fe200078e00ff */
[----:B------:R-:W-:Y:S01]  /*23c0*/  P2R R154, PR, RZ, 0x2 ;  /* 0x00000002ff9a7803 */ /* 0x000fe20000000000 */
[----:B------:R-:W2:Y:S01]  /*23d0*/  @!P6 LDG.E.U16 R65, desc[UR4][R6.64+0xf80] ;  /* 0x000f80040641e981 */ /* 0x000ea2000c1e1500 */
        /* <DEDUP_REMOVED lines=8> */
[----:B------:R-:W-:Y:S02]  /*2460*/  LOP3.LUT P1, RZ, R81, 0x20, RZ, 0xc0, !PT ;  /* 0x0000002051ff7812 */ /* 0x000fe4000782c0ff */
[----:B------:R-:W-:Y:S02]  /*2470*/  ISETP.GE.AND P0, PT, R132, UR8, PT ;  /* 0x0000000884007c0c */ /* 0x000fe4000bf06270 */
[----:B------:R-:W-:-:S09]  /*2480*/  LOP3.LUT R135, R135, 0xfbffffff, RZ, 0xc0, !PT ;  /* 0xfbffffff87877812 */ /* 0x000fd200078ec0ff */
[----:B---3--:R-:W-:Y:S01]  /*2490*/  @!P1 IMAD.U32 R48, R43, 0x10000, RZ ;  /* 0x000100002b309824 */ /* 0x008fe200078e00ff */
[----:B------:R-:W-:Y:S02]  /*24a0*/  ISETP.NE.AND P1, PT, R150, RZ, PT ;  /* 0x000000ff9600720c */ /* 0x000fe40003f25270 */
[----:B------:R-:W-:-:S04]  /*24b0*/  @P6 LOP3.LUT R135, R135, 0x4000000, RZ, 0xfc, !PT ;  /* 0x0400000087876812 */ /* 0x000fc800078efcff */
[----:B------:R-:W-:-:S07]  /*24c0*/  LOP3.LUT R135, R135, 0xf7ffffff, RZ, 0xc0, !PT ;  /* 0xf7ffffff87877812 */ /* 0x000fce00078ec0ff */
[----:B-----5:R-:W-:Y:S01]  /*24d0*/  @!P1 IMAD.U32 R47, R44, 0x10000, RZ ;  /* 0x000100002c2f9824 */ /* 0x020fe200078e00ff */
[----:B------:R-:W-:Y:S02]  /*24e0*/  ISETP.NE.AND P1, PT, R151, RZ, PT ;  /* 0x000000ff9700720c */ /* 0x000fe40003f25270 */
[----:B------:R-:W-:Y:S02]  /*24f0*/  @P0 LOP3.LUT R135, R135, 0x8000000, RZ, 0xfc, !PT ;  /* 0x0800000087870812 */ /* 0x000fe400078efcff */
[----:B------:R-:W-:Y:S02]  /*2500*/  ISETP.LT.OR P5, PT, R52, 0x1, P0 ;  /* 0x000000013400780c */ /* 0x000fe400007a1670 */
[----:B------:R-:W-:Y:S01]  /*2510*/  LOP3.LUT P0, RZ, R81, 0x10, RZ, 0xc0, !PT ;  /* 0x0000001051ff7812 */ /* 0x000fe2000780c0ff */
[----:B------:R-:W-:-:S03]  /*2520*/  IMAD.MOV.U32 R46, RZ, RZ, -0x800000 ;  /* 0xff800000ff2e7424 */ /* 0x000fc600078e00ff */
[----:B------:R-:W-:Y:S02]  /*2530*/  P2R R45, PR, RZ, 0x1 ;  /* 0x00000001ff2d7803 */ /* 0x000fe40000000000 */
[----:B------:R-:W-:Y:S01]  /*2540*/  LOP3.LUT P0, RZ, R81, 0x8, RZ, 0xc0, !PT ;  /* 0x0000000851ff7812 */ /* 0x000fe2000780c0ff */
[----:B----4-:R-:W-:Y:S01]  /*2550*/  @!P1 IMAD.U32 R46, R144, 0x10000, RZ ;  /* 0x00010000902e9824 */ /* 0x010fe200078e00ff */
[----:B------:R-:W-:Y:S01]  /*2560*/  ISETP.NE.AND P1, PT, R152, RZ, PT ;  /* 0x000000ff9800720c */ /* 0x000fe20003f25270 */
[----:B------:R-:W-:Y:S01]  /*2570*/  IMAD.MOV.U32 R44, RZ, RZ, -0x800000 ;  /* 0xff800000ff2c7424 */ /* 0x000fe200078e00ff */
[----:B------:R-:W-:Y:S01]  /*2580*/  P2R R87, PR, RZ, 0x40 ;  /* 0x00000040ff577803 */ /* 0x000fe20000000000 */
[----:B------:R-:W-:Y:S01]  /*2590*/  @!P3 IMAD.U32 R54, R5, 0x10000, RZ ;  /* 0x000100000536b824 */ /* 0x000fe200078e00ff */
[----:B------:R-:W-:Y:S01]  /*25a0*/  LOP3.LUT P2, RZ, R81, 0x800, RZ, 0xc0, !PT ;  /* 0x0000080051ff7812 */ /* 0x000fe2000784c0ff */
[----:B------:R-:W-:Y:S01]  /*25b0*/  IMAD.MOV.U32 R43, RZ, RZ, -0x800000 ;  /* 0xff800000ff2b7424 */ /* 0x000fe200078e00ff */
[----:B------:R0:W3:Y:S05]  /*25c0*/  @!P5 LDG.E.U16 R66, desc[UR4][R6.64+0xfc0] ;  /* 0x000fc0040642d981 */ /* 0x0000ea000c1e1500 */
[----:B------:R-:W-:Y:S01]  /*25d0*/  @!P0 IMAD.U32 R50, R37, 0x10000, RZ ;  /* 0x0001000025328824 */ /* 0x000fe200078e00ff */
[----:B------:R-:W-:Y:S01]  /*25e0*/  ISETP.NE.AND P0, PT, R45, RZ, PT ;  /* 0x000000ff2d00720c */ /* 0x000fe20003f05270 */
[----:B------:R-:W-:-:S02]  /*25f0*/  IMAD.MOV.U32 R45, RZ, RZ, -0x800000 ;  /* 0xff800000ff2d7424 */ /* 0x000fc400078e00ff */
[----:B------:R-:W-:Y:S01]  /*2600*/  @!P1 IMAD.U32 R45, R145, 0x10000, RZ ;  /* 0x00010000912d9824 */ /* 0x000fe200078e00ff */
[----:B------:R-:W-:Y:S02]  /*2610*/  ISETP.NE.AND P1, PT, R153, RZ, PT ;  /* 0x000000ff9900720c */ /* 0x000fe40003f25270 */
[C---:B------:R-:W-:Y:S02]  /*2620*/  LOP3.LUT P6, RZ, R81.reuse, 0x4, RZ, 0xc0, !PT ;  /* 0x0000000451ff7812 */ /* 0x040fe400078cc0ff */
[----:B------:R-:W-:-:S09]  /*2630*/  LOP3.LUT P3, RZ, R81, 0x2000, RZ, 0xc0, !PT ;  /* 0x0000200051ff7812 */ /* 0x000fd2000786c0ff */
[----:B------:R-:W-:Y:S01]  /*2640*/  @!P1 IMAD.U32 R44, R146, 0x10000, RZ ;  /* 0x00010000922c9824 */ /* 0x000fe200078e00ff */
[----:B------:R-:W-:Y:S01]  /*2650*/  ISETP.NE.AND P1, PT, R154, RZ, PT ;  /* 0x000000ff9a00720c */ /* 0x000fe20003f25270 */
[----:B------:R-:W-:Y:S02]  /*2660*/  @!P6 IMAD.U32 R51, R36, 0x10000, RZ ;  /* 0x000100002433e824 */ /* 0x000fe400078e00ff */
[----:B------:R-:W-:Y:S02]  /*2670*/  IMAD.MOV.U32 R36, RZ, RZ, -0x800000 ;  /* 0xff800000ff247424 */ /* 0x000fe400078e00ff */
[----:B------:R-:W-:Y:S01]  /*2680*/  @!P3 IMAD.U32 R36, R8, 0x10000, RZ ;  /* 0x000100000824b824 */ /* 0x000fe200078e00ff */
[----:B------:R-:W-:-:S07]  /*2690*/  LOP3.LUT P3, RZ, R81, 0x40000000, RZ, 0xc0, !PT ;  /* 0x4000000051ff7812 */ /* 0x000fce000786c0ff */
[----:B------:R-:W-:Y:S01]  /*26a0*/  @!P1 IMAD.U32 R43, R147, 0x10000, RZ ;  /* 0x00010000932b9824 */ /* 0x000fe200078e00ff */
[----:B------:R-:W-:Y:S02]  /*26b0*/  ISETP.NE.AND P1, PT, R155, RZ, PT ;  /* 0x000000ff9b00720c */ /* 0x000fe40003f25270 */
[----:B------:R-:W-:Y:S02]  /*26c0*/  P2R R150, PR, RZ, 0x8 ;  /* 0x00000008ff967803 */ /* 0x000fe40000000000 */
[----:B------:R-:W-:Y:S01]  /*26d0*/  LOP3.LUT P3, RZ, R81, 0x20000000, RZ, 0xc0, !PT ;  /* 0x2000000051ff7812 */ /* 0x000fe2000786c0ff */
[----:B------:R-:W-:Y:S02]  /*26e0*/  IMAD.MOV.U32 R37, RZ, RZ, -0x800000 ;  /* 0xff800000ff257424 */ /* 0x000fe400078e00ff */
[----:B------:R-:W-:Y:S02]  /*26f0*/  @!P0 IMAD.U32 R49, R38, 0x10000, RZ ;  /* 0x0001000026318824 */ /* 0x000fe400078e00ff */
[----:B------:R-:W-:-:S04]  /*2700*/  IMAD.MOV.U32 R38, RZ, RZ, -0x800000 ;  /* 0xff800000ff267424 */ /* 0x000fc800078e00ff */
[----:B------:R-:W-:Y:S01]  /*2710*/  @!P1 IMAD.U32 R37, R149, 0x10000, RZ ;  /* 0x0001000095259824 */ /* 0x000fe200078e00ff */
[----:B------:R-:W-:Y:S02]  /*2720*/  P2R R149, PR, RZ, 0x8 ;  /* 0x00000008ff957803 */ /* 0x000fe40000000000 */
[C---:B------:R-:W-:Y:S01]  /*2730*/  LOP3.LUT P3, RZ, R81.reuse, 0x10000000, RZ, 0xc0, !PT ;  /* 0x1000000051ff7812 */ /* 0x040fe2000786c0ff */
[----:B------:R-:W-:Y:S01]  /*2740*/  @!P2 IMAD.U32 R38, R148, 0x10000, RZ ;  /* 0x000100009426a824 */ /* 0x000fe200078e00ff */
[----:B------:R-:W-:Y:S02]  /*2750*/  P2R R89, PR, RZ, 0x20 ;  /* 0x00000020ff597803 */ /* 0x000fe40000000000 */
[----:B------:R-:W-:Y:S02]  /*2760*/  P2R R148, PR, RZ, 0x8 ;  /* 0x00000008ff947803 */ /* 0x000fe40000000000 */
[C---:B------:R-:W-:Y:S02]  /*2770*/  LOP3.LUT P3, RZ, R81.reuse, 0x8000000, RZ, 0xc0, !PT ;  /* 0x0800000051ff7812 */ /* 0x040fe4000786c0ff */
[----:B------:R-:W-:-:S02]  /*2780*/  LOP3.LUT P5, RZ, R81, 0x2, RZ, 0xc0, !PT ;  /* 0x0000000251ff7812 */ /* 0x000fc400078ac0ff */
[----:B------:R-:W-:Y:S02]  /*2790*/  P2R R147, PR, RZ, 0x8 ;  /* 0x00000008ff937803 */ /* 0x000fe40000000000 */
[C---:B------:R-:W-:Y:S02]  /*27a0*/  LOP3.LUT P6, RZ, R81.reuse, 0x10000, RZ, 0xc0, !PT ;  /* 0x0001000051ff7812 */ /* 0x040fe400078cc0ff */
[----:B------:R-:W-:-:S04]  /*27b0*/  LOP3.LUT P3, RZ, R81, 0x4000000, RZ, 0xc0, !PT ;  /* 0x0400000051ff7812 */ /* 0x000fc8000786c0ff */
[----:B------:R-:W-:Y:S02]  /*27c0*/  P2R R146, PR, RZ, 0x8 ;  /* 0x00000008ff927803 */ /* 0x000fe40000000000 */
[C---:B------:R-:W-:Y:S01]  /*27d0*/  LOP3.LUT P3, RZ, R81.reuse, 0x2000000, RZ, 0xc0, !PT ;  /* 0x0200000051ff7812 */ /* 0x040fe2000786c0ff */
[----:B------:R-:W-:Y:S01]  /*27e0*/  IMAD.MOV.U32 R53, RZ, RZ, -0x800000 ;  /* 0xff800000ff357424 */ /* 0x000fe200078e00ff */
[----:B------:R-:W-:Y:S01]  /*27f0*/  LOP3.LUT P2, RZ, R81, 0x80000, RZ, 0xc0, !PT ;  /* 0x0008000051ff7812 */ /* 0x000fe2000784c0ff */
[----:B------:R-:W-:Y:S01]  /*2800*/  @!P5 IMAD.U32 R53, R35, 0x10000, RZ ;  /* 0x000100002335d824 */ /* 0x000fe200078e00ff */
[----:B------:R-:W-:Y:S02]  /*2810*/  P2R R145, PR, RZ, 0x8 ;  /* 0x00000008ff917803 */ /* 0x000fe40000000000 */
[C---:B------:R-:W-:Y:S01]  /*2820*/  LOP3.LUT P3, RZ, R81.reuse, 0x1000000, RZ, 0xc0, !PT ;  /* 0x0100000051ff7812 */ /* 0x040fe2000786c0ff */
[----:B0-----:R-:W-:Y:S01]  /*2830*/  IMAD.MOV.U32 R6, RZ, RZ, -0x800000 ;  /* 0xff800000ff067424 */ /* 0x001fe200078e00ff */
[----:B------:R-:W-:Y:S01]  /*2840*/  LOP3.LUT P5, RZ, R81, 0x8000, RZ, 0xc0, !PT ;  /* 0x0000800051ff7812 */ /* 0x000fe200078ac0ff */
[----:B------:R-:W-:Y:S01]  /*2850*/  @!P6 IMAD.U32 R6, R143, 0x10000, RZ ;  /* 0x000100008f06e824 */ /* 0x000fe200078e00ff */
[----:B------:R-:W-:-:S02]  /*2860*/  P2R R144, PR, RZ, 0x4 ;  /* 0x00000004ff907803 */ /* 0x000fc40000000000 */
[C---:B------:R-:W-:Y:S02]  /*2870*/  LOP3.LUT P2, RZ, R81.reuse, 0x40000, RZ, 0xc0, !PT ;  /* 0x0004000051ff7812 */ /* 0x040fe4000784c0ff */
[C---:B------:R-:W-:Y:S02]  /*2880*/  LOP3.LUT P1, RZ, R81.reuse, 0x100000, RZ, 0xc0, !PT ;  /* 0x0010000051ff7812 */ /* 0x040fe4000782c0ff */
[----:B------:R-:W-:Y:S02]  /*2890*/  P2R R143, PR, RZ, 0x8 ;  /* 0x00000008ff8f7803 */ /* 0x000fe40000000000 */
[C---:B------:R-:W-:Y:S01]  /*28a0*/  LOP3.LUT P3, RZ, R81.reuse, 0x800000, RZ, 0xc0, !PT ;  /* 0x0080000051ff7812 */ /* 0x040fe2000786c0ff */
[----:B------:R-:W-:Y:S01]  /*28b0*/  IMAD.MOV.U32 R5, RZ, RZ, -0x800000 ;  /* 0xff800000ff057424 */ /* 0x000fe200078e00ff */
[----:B------:R-:W-:Y:S01]  /*28c0*/  P2R R91, PR, RZ, 0x10 ;  /* 0x00000010ff5b7803 */ /* 0x000fe20000000000 */
[----:B------:R-:W-:Y:S01]  /*28d0*/  @!P5 IMAD.U32 R5, R10, 0x10000, RZ ;  /* 0x000100000a05d824 */ /* 0x000fe200078e00ff */
[----:B------:R-:W-:Y:S01]  /*28e0*/  LOP3.LUT P4, RZ, R81, 0x4000, RZ, 0xc0, !PT ;  /* 0x0000400051ff7812 */ /* 0x000fe2000788c0ff */
[----:B------:R-:W-:-:S02]  /*28f0*/  IMAD.MOV.U32 R8, RZ, RZ, -0x800000 ;  /* 0xff800000ff087424 */ /* 0x000fc400078e00ff */
[----:B------:R-:W-:Y:S02]  /*2900*/  IMAD.MOV.U32 R10, RZ, RZ, -0x800000 ;  /* 0xff800000ff0a7424 */ /* 0x000fe400078e00ff */
[----:B------:R-:W-:Y:S01]  /*2910*/  @!P2 IMAD.U32 R8, R12, 0x10000, RZ ;  /* 0x000100000c08a824 */ /* 0x000fe200078e00ff */
[----:B------:R-:W-:Y:S01]  /*2920*/  ISETP.NE.AND P2, PT, R144, RZ, PT ;  /* 0x000000ff9000720c */ /* 0x000fe20003f45270 */
[----:B------:R-:W-:Y:S02]  /*2930*/  @!P1 IMAD.U32 R10, R13, 0x10000, RZ ;  /* 0x000100000d0a9824 */ /* 0x000fe400078e00ff */
[----:B------:R-:W-:Y:S02]  /*2940*/  IMAD.MOV.U32 R13, RZ, RZ, -0x800000 ;  /* 0xff800000ff0d7424 */ /* 0x000fe400078e00ff */
[----:B------:R-:W-:Y:S01]  /*2950*/  @!P3 IMAD.U32 R13, R16, 0x10000, RZ ;  /* 0x00010000100db824 */ /* 0x000fe200078e00ff */
[----:B------:R-:W-:Y:S01]  /*2960*/  ISETP.NE.AND P3, PT, R143, RZ, PT ;  /* 0x000000ff8f00720c */ /* 0x000fe20003f65270 */
[----:B------:R-:W-:-:S02]  /*2970*/  IMAD.MOV.U32 R35, RZ, RZ, -0x800000 ;  /* 0xff800000ff237424 */ /* 0x000fc400078e00ff */
[----:B------:R-:W-:Y:S02]  /*2980*/  @!P4 IMAD.U32 R35, R9, 0x10000, RZ ;  /* 0x000100000923c824 */ /* 0x000fe400078e00ff */
[----:B------:R-:W-:Y:S02]  /*2990*/  IMAD.MOV.U32 R9, RZ, RZ, -0x800000 ;  /* 0xff800000ff097424 */ /* 0x000fe400078e00ff */
[----:B------:R-:W-:Y:S02]  /*29a0*/  @!P2 IMAD.U32 R9, R14, 0x10000, RZ ;  /* 0x000100000e09a824 */ /* 0x000fe400078e00ff */
[----:B------:R-:W-:-:S04]  /*29b0*/  IMAD.MOV.U32 R14, RZ, RZ, -0x800000 ;  /* 0xff800000ff0e7424 */ /* 0x000fc800078e00ff */
[----:B------:R-:W-:Y:S01]  /*29c0*/  @!P3 IMAD.U32 R14, R15, 0x10000, RZ ;  /* 0x000100000f0eb824 */ /* 0x000fe200078e00ff */
[----:B------:R-:W-:Y:S01]  /*29d0*/  ISETP.NE.AND P3, PT, R145, RZ, PT ;  /* 0x000000ff9100720c */ /* 0x000fe20003f65270 */
[----:B------:R-:W-:-:S12]  /*29e0*/  IMAD.MOV.U32 R15, RZ, RZ, -0x800000 ;  /* 0xff800000ff0f7424 */ /* 0x000fd800078e00ff */
[----:B------:R-:W-:Y:S01]  /*29f0*/  @!P3 IMAD.U32 R15, R19, 0x10000, RZ ;  /* 0x00010000130fb824 */ /* 0x000fe200078e00ff */
[----:B------:R-:W-:Y:S01]  /*2a00*/  ISETP.NE.AND P3, PT, R146, RZ, PT ;  /* 0x000000ff9200720c */ /* 0x000fe20003f65270 */
[----:B------:R-:W-:Y:S01]  /*2a10*/  IMAD.MOV.U32 R16, RZ, RZ, -0x800000 ;  /* 0xff800000ff107424 */ /* 0x000fe200078e00ff */
[----:B------:R-:W-:-:S11]  /*2a20*/  LOP3.LUT P5, RZ, R81, 0x400000, RZ, 0xc0, !PT ;  /* 0x0040000051ff7812 */ /* 0x000fd600078ac0ff */
[----:B------:R-:W-:Y:S01]  /*2a30*/  @!P3 IMAD.U32 R16, R20, 0x10000, RZ ;  /* 0x000100001410b824 */ /* 0x000fe200078e00ff */
[----:B------:R-:W-:Y:S01]  /*2a40*/  ISETP.NE.AND P3, PT, R147, RZ, PT ;  /* 0x000000ff9300720c */ /* 0x000fe20003f65270 */
[----:B------:R-:W-:Y:S01]  /*2a50*/  IMAD.MOV.U32 R12, RZ, RZ, -0x800000 ;  /* 0xff800000ff0c7424 */ /* 0x000fe200078e00ff */
[----:B------:R-:W-:Y:S01]  /*2a60*/  LOP3.LUT P0, RZ, R81, 0x20000, RZ, 0xc0, !PT ;  /* 0x0002000051ff7812 */ /* 0x000fe2000780c0ff */
[----:B------:R-:W-:Y:S01]  /*2a70*/  @!P5 IMAD.U32 R12, R17, 0x10000, RZ ;  /* 0x00010000110cd824 */ /* 0x000fe200078e00ff */
[----:B------:R-:W-:Y:S01]  /*2a80*/  LOP3.LUT P4, RZ, R81, 0x200000, RZ, 0xc0, !PT ;  /* 0x0020000051ff7812 */ /* 0x000fe2000788c0ff */
[----:B------:R-:W-:-:S08]  /*2a90*/  IMAD.MOV.U32 R17, RZ, RZ, -0x800000 ;  /* 0xff800000ff117424 */ /* 0x000fd000078e00ff */
[----:B------:R-:W-:Y:S01]  /*2aa0*/  @!P3 IMAD.U32 R17, R21, 0x10000, RZ ;  /* 0x000100001511b824 */ /* 0x000fe200078e00ff */
[----:B------:R-:W-:Y:S01]  /*2ab0*/  ISETP.NE.AND P3, PT, R148, RZ, PT ;  /* 0x000000ff9400720c */ /* 0x000fe20003f65270 */
[----:B------:R-:W-:Y:S02]  /*2ac0*/  IMAD.MOV.U32 R7, RZ, RZ, -0x800000 ;  /* 0xff800000ff077424 */ /* 0x000fe400078e00ff */
        /* <DEDUP_REMOVED lines=9> */
[----:B------:R-:W-:-:S12]  /*2b60*/  IMAD.MOV.U32 R20, RZ, RZ, -0x800000 ;  /* 0xff800000ff147424 */ /* 0x000fd800078e00ff */
[----:B------:R-:W-:Y:S01]  /*2b70*/  @!P3 IMAD.U32 R20, R24, 0x10000, RZ ;  /* 0x000100001814b824 */ /* 0x000fe200078e00ff */
[----:B------:R-:W-:-:S04]  /*2b80*/  LOP3.LUT P3, RZ, R135, 0x20000, RZ, 0xc0, !PT ;  /* 0x0002000087ff7812 */ /* 0x000fc8000786c0ff */
[----:B------:R-:W-:Y:S02]  /*2b90*/  P2R R151, PR, RZ, 0x8 ;  /* 0x00000008ff977803 */ /* 0x000fe40000000000 */
[----:B------:R-:W-:-:S04]  /*2ba0*/  LOP3.LUT P3, RZ, R135, 0x10000, RZ, 0xc0, !PT ;  /* 0x0001000087ff7812 */ /* 0x000fc8000786c0ff */
[----:B------:R-:W-:Y:S02]  /*2bb0*/  P2R R150, PR, RZ, 0x8 ;  /* 0x00000008ff967803 */ /* 0x000fe40000000000 */
[----:B------:R-:W-:-:S04]  /*2bc0*/  LOP3.LUT P3, RZ, R135, 0x8000, RZ, 0xc0, !PT ;  /* 0x0000800087ff7812 */ /* 0x000fc8000786c0ff */
[----:B------:R-:W-:Y:S02]  /*2bd0*/  P2R R149, PR, RZ, 0x8 ;  /* 0x00000008ff957803 */ /* 0x000fe40000000000 */
[----:B------:R-:W-:Y:S02]  /*2be0*/  LOP3.LUT P3, RZ, R135, 0x4000, RZ, 0xc0, !PT ;  /* 0x0000400087ff7812 */ /* 0x000fe4000786c0ff */
[----:B------:R-:W-:Y:S02]  /*2bf0*/  LOP3.LUT P6, RZ, R81, 0x80000000, RZ, 0xc0, !PT ;  /* 0x8000000051ff7812 */ /* 0x000fe400078cc0ff */
[----:B------:R-:W-:Y:S02]  /*2c00*/  P2R R148, PR, RZ, 0x8 ;  /* 0x00000008ff947803 */ /* 0x000fe40000000000 */
[----:B------:R-:W-:-:S04]  /*2c10*/  LOP3.LUT P3, RZ, R135, 0x2000, RZ, 0xc0, !PT ;  /* 0x0000200087ff7812 */ /* 0x000fc8000786c0ff */
[----:B------:R-:W-:Y:S02]  /*2c20*/  P2R R147, PR, RZ, 0x8 ;  /* 0x00000008ff937803 */ /* 0x000fe40000000000 */
[----:B------:R-:W-:Y:S01]  /*2c30*/  LOP3.LUT P3, RZ, R135, 0x1000, RZ, 0xc0, !PT ;  /* 0x0000100087ff7812 */ /* 0x000fe2000786c0ff */
[----:B------:R-:W-:-:S03]  /*2c40*/  IMAD.MOV.U32 R21, RZ, RZ, -0x800000 ;  /* 0xff800000ff157424 */ /* 0x000fc600078e00ff */
[----:B------:R-:W-:Y:S02]  /*2c50*/  P2R R146, PR, RZ, 0x8 ;  /* 0x00000008ff927803 */ /* 0x000fe40000000000 */
[----:B------:R-:W-:Y:S01]  /*2c60*/  LOP3.LUT P3, RZ, R135, 0x800, RZ, 0xc0, !PT ;  /* 0x0000080087ff7812 */ /* 0x000fe2000786c0ff */
[----:B------:R-:W-:Y:S01]  /*2c70*/  @!P6 IMAD.U32 R21, R25, 0x10000, RZ ;  /* 0x000100001915e824 */ /* 0x000fe200078e00ff */
[C---:B------:R-:W-:Y:S02]  /*2c80*/  LOP3.LUT P6, RZ, R135.reuse, 0x40, RZ, 0xc0, !PT ;  /* 0x0000004087ff7812 */ /* 0x040fe400078cc0ff */
[----:B------:R-:W-:Y:S02]  /*2c90*/  P2R R145, PR, RZ, 0x8 ;  /* 0x00000008ff917803 */ /* 0x000fe40000000000 */
[C---:B------:R-:W-:Y:S02]  /*2ca0*/  LOP3.LUT P3, RZ, R135.reuse, 0x400, RZ, 0xc0, !PT ;  /* 0x0000040087ff7812 */ /* 0x040fe4000786c0ff */
[----:B------:R-:W-:-:S02]  /*2cb0*/  LOP3.LUT P1, RZ, R135, 0x2, RZ, 0xc0, !PT ;  /* 0x0000000287ff7812 */ /* 0x000fc4000782c0ff */
[----:B------:R-:W-:Y:S02]  /*2cc0*/  P2R R143, PR, RZ, 0x40 ;  /* 0x00000040ff8f7803 */ /* 0x000fe40000000000 */
[C---:B------:R-:W-:Y:S02]  /*2cd0*/  LOP3.LUT P6, RZ, R135.reuse, 0x20, RZ, 0xc0, !PT ;  /* 0x0000002087ff7812 */ /* 0x040fe400078cc0ff */
[----:B------:R-:W-:Y:S02]  /*2ce0*/  P2R R144, PR, RZ, 0x8 ;  /* 0x00000008ff907803 */ /* 0x000fe40000000000 */
[C---:B------:R-:W-:Y:S01]  /*2cf0*/  LOP3.LUT P3, RZ, R135.reuse, 0x200, RZ, 0xc0, !PT ;  /* 0x0000020087ff7812 */ /* 0x040fe2000786c0ff */
[----:B------:R-:W-:Y:S01]  /*2d00*/  IMAD.MOV.U32 R23, RZ, RZ, -0x800000 ;  /* 0xff800000ff177424 */ /* 0x000fe200078e00ff */
[----:B------:R-:W-:-:S03]  /*2d10*/  LOP3.LUT P2, RZ, R135, 0x4, RZ, 0xc0, !PT ;  /* 0x0000000487ff7812 */ /* 0x000fc6000784c0ff */
[----:B------:R-:W-:Y:S02]  /*2d20*/  @!P1 IMAD.U32 R23, R27, 0x10000, RZ ;  /* 0x000100001b179824 */ /* 0x000fe400078e00ff */
[----:B------:R-:W-:Y:S01]  /*2d30*/  IMAD.MOV.U32 R27, RZ, RZ, -0x800000 ;  /* 0xff800000ff1b7424 */ /* 0x000fe200078e00ff */
[----:B------:R-:W-:Y:S01]  /*2d40*/  LOP3.LUT P0, RZ, R135, 0x1, RZ, 0xc0, !PT ;  /* 0x0000000187ff7812 */ /* 0x000fe2000780c0ff */
[----:B------:R-:W-:Y:S01]  /*2d50*/  @!P6 IMAD.U32 R27, R31, 0x10000, RZ ;  /* 0x000100001f1be824 */ /* 0x000fe200078e00ff */
[----:B------:R-:W-:Y:S01]  /*2d60*/  ISETP.NE.AND P6, PT, R143, RZ, PT ;  /* 0x000000ff8f00720c */ /* 0x000fe20003fc5270 */
[----:B------:R-:W-:Y:S02]  /*2d70*/  IMAD.MOV.U32 R31, RZ, RZ, -0x800000 ;  /* 0xff800000ff1f7424 */ /* 0x000fe400078e00ff */
[----:B------:R-:W-:Y:S01]  /*2d80*/  @!P3 IMAD.U32 R31, R39, 0x10000, RZ ;  /* 0x00010000271fb824 */ /* 0x000fe200078e00ff */
[----:B------:R-:W-:Y:S01]  /*2d90*/  ISETP.NE.AND P3, PT, R144, RZ, PT ;  /* 0x000000ff9000720c */ /* 0x000fe20003f65270 */
[----:B------:R-:W-:Y:S01]  /*2da0*/  IMAD.MOV.U32 R24, RZ, RZ, -0x800000 ;  /* 0xff800000ff187424 */ /* 0x000fe200078e00ff */
[----:B------:R-:W-:Y:S01]  /*2db0*/  LOP3.LUT P4, RZ, R135, 0x8, RZ, 0xc0, !PT ;  /* 0x0000000887ff7812 */ /* 0x000fe2000788c0ff */
[----:B------:R-:W-:-:S02]  /*2dc0*/  @!P2 IMAD.U32 R24, R28, 0x10000, RZ ;  /* 0x000100001c18a824 */ /* 0x000fc400078e00ff */
[----:B------:R-:W-:Y:S02]  /*2dd0*/  IMAD.MOV.U32 R22, RZ, RZ, -0x800000 ;  /* 0xff800000ff167424 */ /* 0x000fe400078e00ff */
[----:B------:R-:W-:Y:S02]  /*2de0*/  IMAD.MOV.U32 R28, RZ, RZ, -0x800000 ;  /* 0xff800000ff1c7424 */ /* 0x000fe400078e00ff */
[----:B------:R-:W-:Y:S01]  /*2df0*/  @!P0 IMAD.U32 R22, R26, 0x10000, RZ ;  /* 0x000100001a168824 */ /* 0x000fe200078e00ff */
[----:B------:R-:W-:Y:S01]  /*2e00*/  LOP3.LUT P0, RZ, R135, 0x80, RZ, 0xc0, !PT ;  /* 0x0000008087ff7812 */ /* 0x000fe2000780c0ff */
[----:B------:R-:W-:Y:S02]  /*2e10*/  @!P6 IMAD.U32 R28, R32, 0x10000, RZ ;  /* 0x00010000201ce824 */ /* 0x000fe400078e00ff */
[----:B------:R-:W-:Y:S02]  /*2e20*/  IMAD.MOV.U32 R32, RZ, RZ, -0x800000 ;  /* 0xff800000ff207424 */ /* 0x000fe400078e00ff */
[----:B------:R-:W-:Y:S01]  /*2e30*/  @!P3 IMAD.U32 R32, R40, 0x10000, RZ ;  /* 0x000100002820b824 */ /* 0x000fe200078e00ff */
[----:B------:R-:W-:Y:S01]  /*2e40*/  ISETP.NE.AND P3, PT, R145, RZ, PT ;  /* 0x000000ff9100720c */ /* 0x000fe20003f65270 */
[----:B------:R-:W-:Y:S01]  /*2e50*/  IMAD.MOV.U32 R25, RZ, RZ, -0x800000 ;  /* 0xff800000ff197424 */ /* 0x000fe200078e00ff */
[----:B------:R-:W-:Y:S01]  /*2e60*/  LOP3.LUT P5, RZ, R135, 0x10, RZ, 0xc0, !PT ;  /* 0x0000001087ff7812 */ /* 0x000fe200078ac0ff */
[----:B------:R-:W-:-:S02]  /*2e70*/  @!P4 IMAD.U32 R25, R29, 0x10000, RZ ;  /* 0x000100001d19c824 */ /* 0x000fc400078e00ff */
[----:B------:R-:W-:Y:S01]  /*2e80*/  IMAD.MOV.U32 R29, RZ, RZ, -0x800000 ;  /* 0xff800000ff1d7424 */ /* 0x000fe200078e00ff */
[----:B------:R-:W-:Y:S01]  /*2e90*/  LOP3.LUT P1, RZ, R135, 0x100, RZ, 0xc0, !PT ;  /* 0x0000010087ff7812 */ /* 0x000fe2000782c0ff */
[----:B------:R-:W-:Y:S02]  /*2ea0*/  @!P0 IMAD.U32 R29, R33, 0x10000, RZ ;  /* 0x00010000211d8824 */ /* 0x000fe400078e00ff */
[----:B------:R-:W-:-:S04]  /*2eb0*/  IMAD.MOV.U32 R33, RZ, RZ, -0x800000 ;  /* 0xff800000ff217424 */ /* 0x000fc800078e00ff */
        /* <DEDUP_REMOVED lines=18> */
[----:B------:R-:W-:Y:S01]  /*2fe0*/  IMAD.MOV.U32 R42, RZ, RZ, -0x800000 ;  /* 0xff800000ff2a7424 */ /* 0x000fe200078e00ff */
[C---:B------:R-:W-:Y:S02]  /*2ff0*/  LOP3.LUT P4, RZ, R135.reuse, 0x80000, RZ, 0xc0, !PT ;  /* 0x0008000087ff7812 */ /* 0x040fe4000788c0ff */
[C---:B------:R-:W-:Y:S02]  /*3000*/  LOP3.LUT P2, RZ, R135.reuse, 0x40000, RZ, 0xc0, !PT ;  /* 0x0004000087ff7812 */ /* 0x040fe4000784c0ff */
[C---:B------:R-:W-:Y:S02]  /*3010*/  LOP3.LUT P1, RZ, R135.reuse, 0x800000, RZ, 0xc0, !PT ;  /* 0x0080000087ff7812 */ /* 0x040fe4000782c0ff */
[C---:B------:R-:W-:Y:S02]  /*3020*/  LOP3.LUT P0, RZ, R135.reuse, 0x400000, RZ, 0xc0, !PT ;  /* 0x0040000087ff7812 */ /* 0x040fe4000780c0ff */
[----:B------:R-:W-:-:S03]  /*3030*/  LOP3.LUT P5, RZ, R135, 0x100000, RZ, 0xc0, !PT ;  /* 0x0010000087ff7812 */ /* 0x000fc600078ac0ff */
[----:B------:R-:W-:Y:S01]  /*3040*/  @!P3 IMAD.U32 R42, R61, 0x10000, RZ ;  /* 0x000100003d2ab824 */ /* 0x000fe200078e00ff */
[----:B------:R-:W-:Y:S02]  /*3050*/  ISETP.NE.AND P3, PT, R151, RZ, PT ;  /* 0x000000ff9700720c */ /* 0x000fe40003f65270 */
[----:B------:R-:W-:Y:S01]  /*3060*/  LOP3.LUT P6, RZ, R135, 0x200000, RZ, 0xc0, !PT ;  /* 0x0020000087ff7812 */ /* 0x000fe200078cc0ff */
[----:B------:R-:W-:Y:S02]  /*3070*/  IMAD.MOV.U32 R60, RZ, RZ, -0x800000 ;  /* 0xff800000ff3c7424 */ /* 0x000fe400078e00ff */
[----:B------:R-:W-:Y:S02]  /*3080*/  @!P4 IMAD.U32 R60, R73, 0x10000, RZ ;  /* 0x00010000493cc824 */ /* 0x000fe400078e00ff */
[----:B------:R-:W-:Y:S02]  /*3090*/  IMAD.MOV.U32 R59, RZ, RZ, -0x800000 ;  /* 0xff800000ff3b7424 */ /* 0x000fe400078e00ff */
[----:B------:R-:W-:-:S02]  /*30a0*/  IMAD.MOV.U32 R73, RZ, RZ, -0x800000 ;  /* 0xff800000ff497424 */ /* 0x000fc400078e00ff */
[----:B------:R-:W-:Y:S02]  /*30b0*/  IMAD.MOV.U32 R58, RZ, RZ, -0x800000 ;  /* 0xff800000ff3a7424 */ /* 0x000fe400078e00ff */
[----:B------:R-:W-:Y:S02]  /*30c0*/  @!P2 IMAD.U32 R59, R67, 0x10000, RZ ;  /* 0x00010000433ba824 */ /* 0x000fe400078e00ff */
[----:B------:R-:W-:Y:S01]  /*30d0*/  @!P1 IMAD.U32 R73, R74, 0x10000, RZ ;  /* 0x000100004a499824 */ /* 0x000fe200078e00ff */
[----:B------:R-:W-:Y:S01]  /*30e0*/  ISETP.NE.AND P1, PT, R79, RZ, PT ;  /* 0x000000ff4f00720c */ /* 0x000fe20003f25270 */
[----:B------:R-:W-:Y:S01]  /*30f0*/  @!P3 IMAD.U32 R58, R69, 0x10000, RZ ;  /* 0x00010000453ab824 */ /* 0x000fe200078e00ff */
[----:B------:R-:W-:Y:S01]  /*3100*/  ISETP.NE.AND P4, PT, R91, RZ, PT ;  /* 0x000000ff5b00720c */ /* 0x000fe20003f85270 */
[----:B------:R-:W-:Y:S02]  /*3110*/  IMAD.MOV.U32 R67, RZ, RZ, -0x800000 ;  /* 0xff800000ff437424 */ /* 0x000fe400078e00ff */
[----:B------:R-:W-:-:S02]  /*3120*/  IMAD.MOV.U32 R61, RZ, RZ, -0x800000 ;  /* 0xff800000ff3d7424 */ /* 0x000fc400078e00ff */
[----:B------:R-:W-:Y:S02]  /*3130*/  IMAD.MOV.U32 R69, RZ, RZ, -0x800000 ;  /* 0xff800000ff457424 */ /* 0x000fe400078e00ff */
[----:B------:R-:W-:Y:S01]  /*3140*/  @!P0 IMAD.U32 R67, R72, 0x10000, RZ ;  /* 0x0001000048438824 */ /* 0x000fe200078e00ff */
[----:B------:R-:W-:Y:S01]  /*3150*/  ISETP.NE.AND P0, PT, R85, RZ, PT ;  /* 0x000000ff5500720c */ /* 0x000fe20003f05270 */
[----:B------:R-:W-:Y:S01]  /*3160*/  @!P5 IMAD.U32 R61, R71, 0x10000, RZ ;  /* 0x00010000473dd824 */ /* 0x000fe200078e00ff */
[----:B------:R-:W-:Y:S01]  /*3170*/  ISETP.NE.AND P5, PT, R89, RZ, PT ;  /* 0x000000ff5900720c */ /* 0x000fe20003fa5270 */
[----:B------:R-:W-:Y:S01]  /*3180*/  @!P6 IMAD.U32 R69, R70, 0x10000, RZ ;  /* 0x000100004645e824 */ /* 0x000fe200078e00ff */
[----:B------:R-:W-:Y:S01]  /*3190*/  ISETP.NE.AND P6, PT, R87, RZ, PT ;  /* 0x000000ff5700720c */ /* 0x000fe20003fc5270 */
[----:B------:R-:W-:Y:S01]  /*31a0*/  IMAD.MOV.U32 R71, RZ, RZ, -0x800000 ;  /* 0xff800000ff477424 */ /* 0x000fe200078e00ff */
[----:B------:R-:W-:Y:S01]  /*31b0*/  BSSY.RECONVERGENT B0, `(.L_x_591) ;  /* 0x000001a000007945 */ /* 0x000fe20003800200 */
[----:B------:R-:W-:Y:S01]  /*31c0*/  @!P1 IMAD.U32 R71, R75, 0x10000, RZ ;  /* 0x000100004b479824 */ /* 0x000fe200078e00ff */
[----:B------:R-:W-:Y:S01]  /*31d0*/  ISETP.NE.AND P1, PT, R77, RZ, PT ;  /* 0x000000ff4d00720c */ /* 0x000fe20003f25270 */
[----:B------:R-:W-:Y:S01]  /*31e0*/  IMAD.MOV.U32 R79, RZ, RZ, -0x800000 ;  /* 0xff800000ff4f7424 */ /* 0x000fe200078e00ff */
[----:B------:R-:W-:Y:S01]  /*31f0*/  ISETP.NE.AND P3, PT, R142, RZ, PT ;  /* 0x000000ff8e00720c */ /* 0x000fe20003f65270 */
[----:B------:R-:W-:Y:S01]  /*3200*/  IMAD.MOV.U32 R77, RZ, RZ, -0x800000 ;  /* 0xff800000ff4d7424 */ /* 0x000fe200078e00ff */
[----:B------:R-:W-:Y:S01]  /*3210*/  ISETP.NE.AND P2, PT, R141, RZ, PT ;  /* 0x000000ff8d00720c */ /* 0x000fe20003f45270 */
[----:B------:R-:W-:-:S02]  /*3220*/  IMAD.MOV.U32 R75, RZ, RZ, -0x800000 ;  /* 0xff800000ff4b7424 */ /* 0x000fc400078e00ff */
[----:B------:R-:W-:Y:S02]  /*3230*/  IMAD.MOV.U32 R85, RZ, RZ, -0x800000 ;  /* 0xff800000ff557424 */ /* 0x000fe400078e00ff */
[----:B------:R-:W-:Y:S01]  /*3240*/  @!P0 IMAD.U32 R79, R63, 0x10000, RZ ;  /* 0x000100003f4f8824 */ /* 0x000fe200078e00ff */
[----:B------:R-:W-:Y:S01]  /*3250*/  ISETP.NE.AND P0, PT, R83, RZ, PT ;  /* 0x000000ff5300720c */ /* 0x000fe20003f05270 */
[----:B--2---:R-:W-:Y:S02]  /*3260*/  @!P6 IMAD.U32 R77, R65, 0x10000, RZ ;  /* 0x00010000414de824 */ /* 0x004fe400078e00ff */
[----:B---3--:R-:W-:Y:S02]  /*3270*/  @!P5 IMAD.U32 R75, R66, 0x10000, RZ ;  /* 0x00010000424bd824 */ /* 0x008fe400078e00ff */
[----:B------:R-:W-:Y:S01]  /*3280*/  @P4 IMAD.U32 R85, R68, 0x10000, RZ ;  /* 0x0001000044554824 */ /* 0x000fe200078e00ff */
[----:B------:R-:W-:Y:S07]  /*3290*/  @!P4 BRA `(.L_x_592) ;  /* 0x00000000002cc947 */ /* 0x000fee0003800000 */
[----:B------:R-:W2:Y:S01]  /*32a0*/  LDG.E.U8 R63, desc[UR4][R2.64+0x40] ;  /* 0x00004004023f7981 */ /* 0x000ea2000c1e1100 */
[----:B------:R-:W-:Y:S02]  /*32b0*/  P2R R65, PR, RZ, 0x1 ;  /* 0x00000001ff417803 */ /* 0x000fe40000000000 */
[----:B--2---:R-:W-:-:S13]  /*32c0*/  ISETP.NE.AND P6, PT, R63, RZ, PT ;  /* 0x000000ff3f00720c */ /* 0x004fda0003fc5270 */
[-C--:B------:R-:W-:Y:S02]  /*32d0*/  @!P6 FSETP.GT.FTZ.AND P0, PT, R64, R85.reuse, PT ;  /* 0x000000554000e20b */ /* 0x080fe40003f14000 */
[----:B------:R-:W-:Y:S02]  /*32e0*/  @!P6 PRMT R63, R62, 0x9910, RZ ;  /* 0x000099103e3fe816 */ /* 0x000fe400000000ff */
[----:B------:R-:W-:Y:S02]  /*32f0*/  @!P6 FSEL R66, R64, R85, P0 ;  /* 0x000000554042e208 */ /* 0x000fe40000000000 */
[----:B------:R-:W-:Y:S01]  /*3300*/  @!P6 ISETP.NE.AND P0, PT, R63, RZ, PT ;  /* 0x000000ff3f00e20c */ /* 0x000fe20003f05270 */
[----:B------:R-:W-:-:S03]  /*3310*/  IMAD.MOV.U32 R63, RZ, RZ, 0x1 ;  /* 0x00000001ff3f7424 */ /* 0x000fc600078e00ff */
[----:B------:R-:W-:Y:S02]  /*3320*/  @!P6 FSEL R64, R66, R85, P0 ;  /* 0x000000554240e208 */ /* 0x000fe40000000000 */
[----:B------:R-:W-:Y:S02]  /*3330*/  ISETP.NE.AND P0, PT, R65, RZ, PT ;  /* 0x000000ff4100720c */ /* 0x000fe40003f05270 */
[----:B------:R-:W-:-:S11]  /*3340*/  @!P6 PRMT R62, R63, 0x7610, R62 ;  /* 0x000076103f3ee816 */ /* 0x000fd6000000003e */
.L_x_592:
[----:B------:R-:W-:Y:S05]  /*3350*/  BSYNC.RECONVERGENT B0 ;  /* 0x0000000000007941 */ /* 0x000fea0003800200 */
.L_x_591:
[----:B------:R-:W-:Y:S04]  /*3360*/  BSSY.RECONVERGENT B0, `(.L_x_593) ;  /* 0x000000d000007945 */ /* 0x000fe80003800200 */
[----:B------:R-:W-:Y:S05]  /*3370*/  @!P2 BRA `(.L_x_594) ;  /* 0x00000000002ca947 */ /* 0x000fea0003800000 */
        /* <DEDUP_REMOVED lines=11> */
.L_x_594:
[----:B------:R-:W-:Y:S05]  /*3430*/  BSYNC.RECONVERGENT B0 ;  /* 0x0000000000007941 */ /* 0x000fea0003800200 */
.L_x_593:
[----:B------:R-:W-:Y:S04]  /*3440*/  BSSY.RECONVERGENT B0, `(.L_x_595) ;  /* 0x000000b000007945 */ /* 0x000fe80003800200 */
[----:B------:R-:W-:Y:S05]  /*3450*/  @P3 BRA `(.L_x_596) ;  /* 0x0000000000243947 */ /* 0x000fea0003800000 */
[----:B------:R-:W2:Y:S02]  /*3460*/  LDG.E.U8 R63, desc[UR4][R2.64+0x80] ;  /* 0x00008004023f7981 */ /* 0x000ea4000c1e1100 */
[----:B--2---:R-:W-:-:S13]  /*3470*/  ISETP.NE.AND P3, PT, R63, RZ, PT ;  /* 0x000000ff3f00720c */ /* 0x004fda0003f65270 */
[-C--:B------:R-:W-:Y:S02]  /*3480*/  @!P3 FSETP.GT.FTZ.AND P6, PT, R64, R54.reuse, PT ;  /* 0x000000364000b20b */ /* 0x080fe40003fd4000 */
[----:B------:R-:W-:Y:S02]  /*3490*/  @!P3 PRMT R65, R62, 0x9910, RZ ;  /* 0x000099103e41b816 */ /* 0x000fe400000000ff */
[----:B------:R-:W-:Y:S02]  /*34a0*/  @!P3 FSEL R63, R64, R54, P6 ;  /* 0x00000036403fb208 */ /* 0x000fe40003000000 */
[----:B------:R-:W-:-:S04]  /*34b0*/  @!P3 ISETP.NE.AND P6, PT, R65, RZ, PT ;  /* 0x000000ff4100b20c */ /* 0x000fc80003fc5270 */
[----:B------:R-:W-:Y:S01]  /*34c0*/  @!P3 FSEL R64, R63, R54, P6 ;  /* 0x000000363f40b208 */ /* 0x000fe20003000000 */
[----:B------:R-:W-:-:S05]  /*34d0*/  IMAD.MOV.U32 R63, RZ, RZ, 0x1 ;  /* 0x00000001ff3f7424 */ /* 0x000fca00078e00ff */
[----:B------:R-:W-:-:S07]  /*34e0*/  @!P3 PRMT R62, R63, 0x7610, R62 ;  /* 0x000076103f3eb816 */ /* 0x000fce000000003e */
.L_x_596:
[----:B------:R-:W-:Y:S05]  /*34f0*/  BSYNC.RECONVERGENT B0 ;  /* 0x0000000000007941 */ /* 0x000fea0003800200 */
.L_x_595:
[----:B------:R-:W-:Y:S01]  /*3500*/  LOP3.LUT P3, RZ, R81, 0x2, RZ, 0xc0, !PT ;  /* 0x0000000251ff7812 */ /* 0x000fe2000786c0ff */
[----:B------:R-:W-:-:S12]  /*3510*/  BSSY.RECONVERGENT B0, `(.L_x_597) ;  /* 0x000000b000007945 */ /* 0x000fd80003800200 */
[----:B------:R-:W-:Y:S05]  /*3520*/  @P3 BRA `(.L_x_598) ;  /* 0x0000000000243947 */ /* 0x000fea0003800000 */
[----:B------:R-:W2:Y:S02]  /*3530*/  LDG.E.U8 R63, desc[UR4][R2.64+0xa0] ;  /* 0x0000a004023f7981 */ /* 0x000ea4000c1e1100 */
[----:B--2---:R-:W-:-:S13]  /*3540*/  ISETP.NE.AND P3, PT, R63, RZ, PT ;  /* 0x000000ff3f00720c */ /* 0x004fda0003f65270 */
[-C--:B------:R-:W-:Y:S02]  /*3550*/  @!P3 FSETP.GT.FTZ.AND P6, PT, R64, R53.reuse, PT ;  /* 0x000000354000b20b */ /* 0x080fe40003fd4000 */
[----:B------:R-:W-:Y:S02]  /*3560*/  @!P3 PRMT R63, R62, 0x9910, RZ ;  /* 0x000099103e3fb816 */ /* 0x000fe400000000ff */
[----:B------:R-:W-:Y:S02]  /*3570*/  @!P3 FSEL R66, R64, R53, P6 ;  /* 0x000000354042b208 */ /* 0x000fe40003000000 */
[----:B------:R-:W-:Y:S01]  /*3580*/  @!P3 ISETP.NE.AND P6, PT, R63, RZ, PT ;  /* 0x000000ff3f00b20c */ /* 0x000fe20003fc5270 */
[----:B------:R-:W-:-:S03]  /*3590*/  IMAD.MOV.U32 R63, RZ, RZ, 0x1 ;  /* 0x00000001ff3f7424 */ /* 0x000fc600078e00ff */
[----:B------:R-:W-:Y:S02]  /*35a0*/  @!P3 FSEL R64, R66, R53, P6 ;  /* 0x000000354240b208 */ /* 0x000fe40003000000 */
[----:B------:R-:W-:-:S07]  /*35b0*/  @!P3 PRMT R62, R63, 0x7610, R62 ;  /* 0x000076103f3eb816 */ /* 0x000fce000000003e */
.L_x_598:
[----:B------:R-:W-:Y:S05]  /*35c0*/  BSYNC.RECONVERGENT B0 ;  /* 0x0000000000007941 */ /* 0x000fea0003800200 */
.L_x_597:
        /* <DEDUP_REMOVED lines=12> */
.L_x_600:
[----:B------:R-:W-:Y:S05]  /*3690*/  BSYNC.RECONVERGENT B0 ;  /* 0x0000000000007941 */ /* 0x000fea0003800200 */
.L_x_599:
        /* <DEDUP_REMOVED lines=12> */
.L_x_602:
[----:B------:R-:W-:Y:S05]  /*3760*/  BSYNC.RECONVERGENT B0 ;  /* 0x0000000000007941 */ /* 0x000fea0003800200 */
.L_x_601:
        /* <DEDUP_REMOVED lines=12> */
.L_x_604:
[----:B------:R-:W-:Y:S05]  /*3830*/  BSYNC.RECONVERGENT B0 ;  /* 0x0000000000007941 */ /* 0x000fea0003800200 */
.L_x_603:
        /* <DEDUP_REMOVED lines=12> */
.L_x_606:
[----:B------:R-:W-:Y:S05]  /*3900*/  BSYNC.RECONVERGENT B0 ;  /* 0x0000000000007941 */ /* 0x000fea0003800200 */
.L_x_605:
        /* <DEDUP_REMOVED lines=12> */
.L_x_608:
[----:B------:R-:W-:Y:S05]  /*39d0*/  BSYNC.RECONVERGENT B0 ;  /* 0x0000000000007941 */ /* 0x000fea0003800200 */
.L_x_607:
        /* <DEDUP_REMOVED lines=12> */
.L_x_610:
[----:B------:R-:W-:Y:S05]  /*3aa0*/  BSYNC.RECONVERGENT B0 ;  /* 0x0000000000007941 */ /* 0x000fea0003800200 */
.L_x_609:
        /* <DEDUP_REMOVED lines=12> */
.L_x_612:
[----:B------:R-:W-:Y:S05]  /*3b70*/  BSYNC.RECONVERGENT B0 ;  /* 0x0000000000007941 */ /* 0x000fea0003800200 */
.L_x_611:
        /* <DEDUP_REMOVED lines=12> */
.L_x_614:
[----:B------:R-:W-:Y:S05]  /*3c40*/  BSYNC.RECONVERGENT B0 ;  /* 0x0000000000007941 */ /* 0x000fea0003800200 */
.L_x_613:
        /* <DEDUP_REMOVED lines=12> */
.L_x_616:
[----:B------:R-:W-:Y:S05]  /*3d10*/  BSYNC.RECONVERGENT B0 ;  /* 0x0000000000007941 */ /* 0x000fea0003800200 */
.L_x_615:
        /* <DEDUP_REMOVED lines=12> */
.L_x_618:
[----:B------:R-:W-:Y:S05]  /*3de0*/  BSYNC.RECONVERGENT B0 ;  /* 0x0000000000007941 */ /* 0x000fea0003800200 */
.L_x_617:
        /* <DEDUP_REMOVED lines=12> */
.L_x_620:
[----:B------:R-:W-:Y:S05]  /*3eb0*/  BSYNC.RECONVERGENT B0 ;  /* 0x0000000000007941 */ /* 0x000fea0003800200 */
.L_x_619:
        /* <DEDUP_REMOVED lines=12> */
.L_x_622:
[----:B------:R-:W-:Y:S05]  /*3f80*/  BSYNC.RECONVERGENT B0 ;  /* 0x0000000000007941 */ /* 0x000fea0003800200 */
.L_x_621:
        /* <DEDUP_REMOVED lines=12> */
.L_x_624:
[----:B------:R-:W-:Y:S05]  /*4050*/  BSYNC.RECONVERGENT B0 ;  /* 0x0000000000007941 */ /* 0x000fea0003800200 */
.L_x_623:
        /* <DEDUP_REMOVED lines=12> */
.L_x_626:
[----:B------:R-:W-:Y:S05]  /*4120*/  BSYNC.RECONVERGENT B0 ;  /* 0x0000000000007941 */ /* 0x000fea0003800200 */
.L_x_625:
        /* <DEDUP_REMOVED lines=12> */
.L_x_628:
[----:B------:R-:W-:Y:S05]  /*41f0*/  BSYNC.RECONVERGENT B0 ;  /* 0x0000000000007941 */ /* 0x000fea0003800200 */
.L_x_627:
        /* <DEDUP_REMOVED lines=12> */
.L_x_630:
[----:B------:R-:W-:Y:S05]  /*42c0*/  BSYNC.RECONVERGENT B0 ;  /* 0x0000000000007941 */ /* 0x000fea0003800200 */
.L_x_629:
        /* <DEDUP_REMOVED lines=12> */
.L_x_632:
[----:B------:R-:W-:Y:S05]  /*4390*/  BSYNC.RECONVERGENT B0 ;  /* 0x0000000000007941 */ /* 0x000fea0003800200 */
.L_x_631:
        /* <DEDUP_REMOVED lines=12> */
.L_x_634:
[----:B------:R-:W-:Y:S05]  /*4460*/  BSYNC.RECONVERGENT B0 ;  /* 0x0000000000007941 */ /* 0x000fea0003800200 */
.L_x_633:
        /* <DEDUP_REMOVED lines=12> */
.L_x_636:
[----:B------:R-:W-:Y:S05]  /*4530*/  BSYNC.RECONVERGENT B0 ;  /* 0x0000000000007941 */ /* 0x000fea0003800200 */
.L_x_635:
        /* <DEDUP_REMOVED lines=12> */
.L_x_638:
[----:B------:R-:W-:Y:S05]  /*4600*/  BSYNC.RECONVERGENT B0 ;  /* 0x0000000000007941 */ /* 0x000fea0003800200 */
.L_x_637:
        /* <DEDUP_REMOVED lines=12> */
.L_x_640:
[----:B------:R-:W-:Y:S05]  /*46d0*/  BSYNC.RECONVERGENT B0 ;  /* 0x0000000000007941 */ /* 0x000fea0003800200 */
.L_x_639:
        /* <DEDUP_REMOVED lines=12> */
.L_x_642:
[----:B------:R-:W-:Y:S05]  /*47a0*/  BSYNC.RECONVERGENT B0 ;  /* 0x0000000000007941 */ /* 0x000fea0003800200 */
.L_x_641:
        /* <DEDUP_REMOVED lines=12> */
.L_x_644:
[----:B------:R-:W-:Y:S05]  /*4870*/  BSYNC.RECONVERGENT B0 ;  /* 0x0000000000007941 */ /* 0x000fea0003800200 */
.L_x_643:
        /* <DEDUP_REMOVED lines=12> */
.L_x_646:
[----:B------:R-:W-:Y:S05]  /*4940*/  BSYNC.RECONVERGENT B0 ;  /* 0x0000000000007941 */ /* 0x000fea0003800200 */
.L_x_645:
        /* <DEDUP_REMOVED lines=12> */
.L_x_648:
[----:B------:R-:W-:Y:S05]  /*4a10*/  BSYNC.RECONVERGENT B0 ;  /* 0x0000000000007941 */ /* 0x000fea0003800200 */
.L_x_647:
        /* <DEDUP_REMOVED lines=12> */
.L_x_650:
[----:B------:R-:W-:Y:S05]  /*4ae0*/  BSYNC.RECONVERGENT B0 ;  /* 0x0000000000007941 */ /* 0x000fea0003800200 */
.L_x_649:
        /* <DEDUP_REMOVED lines=12> */
.L_x_652:
[----:B------:R-:W-:Y:S05]  /*4bb0*/  BSYNC.RECONVERGENT B0 ;  /* 0x0000000000007941 */ /* 0x000fea0003800200 */
.L_x_651:
        /* <DEDUP_REMOVED lines=12> */
.L_x_654:
[----:B------:R-:W-:Y:S05]  /*4c80*/  BSYNC.RECONVERGENT B0 ;  /* 0x0000000000007941 */ /* 0x000fea0003800200 */
.L_x_653:
        /* <DEDUP_REMOVED lines=12> */
.L_x_656:
[----:B------:R-:W-:Y:S05]  /*4d50*/  BSYNC.RECONVERGENT B0 ;  /* 0x0000000000007941 */ /* 0x000fea0003800200 */
.L_x_655:
        /* <DEDUP_REMOVED lines=12> */
.L_x_658:
[----:B------:R-:W-:Y:S05]  /*4e20*/  BSYNC.RECONVERGENT B0 ;  /* 0x0000000000007941 */ /* 0x000fea0003800200 */
.L_x_657:
        /* <DEDUP_REMOVED lines=12> */
.L_x_660:
[----:B------:R-:W-:Y:S05]  /*4ef0*/  BSYNC.RECONVERGENT B0 ;  /* 0x0000000000007941 */ /* 0x000fea0003800200 */
.L_x_659:
        /* <DEDUP_REMOVED lines=12> */
.L_x_662:
[----:B------:R-:W-:Y:S05]  /*4fc0*/  BSYNC.RECONVERGENT B0 ;  /* 0x0000000000007941 */ /* 0x000fea0003800200 */
.L_x_661:
        /* <DEDUP_REMOVED lines=12> */
.L_x_664:
[----:B------:R-:W-:Y:S05]  /*5090*/  BSYNC.RECONVERGENT B0 ;  /* 0x0000000000007941 */ /* 0x000fea0003800200 */
.L_x_663:
        /* <DEDUP_REMOVED lines=12> */
.L_x_666:
[----:B------:R-:W-:Y:S05]  /*5160*/  BSYNC.RECONVERGENT B0 ;  /* 0x0000000000007941 */ /* 0x000fea0003800200 */
.L_x_665:
        /* <DEDUP_REMOVED lines=12> */
.L_x_668:
[----:B------:R-:W-:Y:S05]  /*5230*/  BSYNC.RECONVERGENT B0 ;  /* 0x0000000000007941 */ /* 0x000fea0003800200 */
.L_x_667:
        /* <DEDUP_REMOVED lines=12> */
.L_x_670:
[----:B------:R-:W-:Y:S05]  /*5300*/  BSYNC.RECONVERGENT B0 ;  /* 0x0000000000007941 */ /* 0x000fea0003800200 */
.L_x_669:
        /* <DEDUP_REMOVED lines=12> */
.L_x_672:
[----:B------:R-:W-:Y:S05]  /*53d0*/  BSYNC.RECONVERGENT B0 ;  /* 0x0000000000007941 */ /* 0x000fea0003800200 */
.L_x_671:
        /* <DEDUP_REMOVED lines=12> */
.L_x_674:
[----:B------:R-:W-:Y:S05]  /*54a0*/  BSYNC.RECONVERGENT B0 ;  /* 0x0000000000007941 */ /* 0x000fea0003800200 */
.L_x_673:
        /* <DEDUP_REMOVED lines=12> */
.L_x_676:
[----:B------:R-:W-:Y:S05]  /*5570*/  BSYNC.RECONVERGENT B0 ;  /* 0x0000000000007941 */ /* 0x000fea0003800200 */
.L_x_675:
        /* <DEDUP_REMOVED lines=12> */
.L_x_678:
[----:B------:R-:W-:Y:S05]  /*5640*/  BSYNC.RECONVERGENT B0 ;  /* 0x0000000000007941 */ /* 0x000fea0003800200 */
.L_x_677:
        /* <DEDUP_REMOVED lines=12> */
.L_x_680:
[----:B------:R-:W-:Y:S05]  /*5710*/  BSYNC.RECONVERGENT B0 ;  /* 0x0000000000007941 */ /* 0x000fea0003800200 */
.L_x_679:
        /* <DEDUP_REMOVED lines=12> */
.L_x_682:
[----:B------:R-:W-:Y:S05]  /*57e0*/  BSYNC.RECONVERGENT B0 ;  /* 0x0000000000007941 */ /* 0x000fea0003800200 */
.L_x_681:
        /* <DEDUP_REMOVED lines=12> */
.L_x_684:
[----:B------:R-:W-:Y:S05]  /*58b0*/  BSYNC.RECONVERGENT B0 ;  /* 0x0000000000007941 */ /* 0x000fea0003800200 */
.L_x_683:
        /* <DEDUP_REMOVED lines=12> */
.L_x_686:
[----:B------:R-:W-:Y:S05]  /*5980*/  BSYNC.RECONVERGENT B0 ;  /* 0x0000000000007941 */ /* 0x000fea0003800200 */
.L_x_685:
        /* <DEDUP_REMOVED lines=12> */
.L_x_688:
[----:B------:R-:W-:Y:S05]  /*5a50*/  BSYNC.RECONVERGENT B0 ;  /* 0x0000000000007941 */ /* 0x000fea0003800200 */
.L_x_687:
        /* <DEDUP_REMOVED lines=12> */
.L_x_690:
[----:B------:R-:W-:Y:S05]  /*5b20*/  BSYNC.RECONVERGENT B0 ;  /* 0x0000000000007941 */ /* 0x000fea0003800200 */
.L_x_689:
        /* <DEDUP_REMOVED lines=12> */
.L_x_692:
[----:B------:R-:W-:Y:S05]  /*5bf0*/  BSYNC.RECONVERGENT B0 ;  /* 0x0000000000007941 */ /* 0x000fea0003800200 */
.L_x_691:
        /* <DEDUP_REMOVED lines=12> */
.L_x_694:
[----:B------:R-:W-:Y:S05]  /*5cc0*/  BSYNC.RECONVERGENT B0 ;  /* 0x0000000000007941 */ /* 0x000fea0003800200 */
.L_x_693:
        /* <DEDUP_REMOVED lines=12> */
.L_x_696:
[----:B------:R-:W-:Y:S05]  /*5d90*/  BSYNC.RECONVERGENT B0 ;  /* 0x0000000000007941 */ /* 0x000fea0003800200 */
.L_x_695:
        /* <DEDUP_REMOVED lines=12> */
.L_x_698:
[----:B------:R-:W-:Y:S05]  /*5e60*/  BSYNC.RECONVERGENT B0 ;  /* 0x0000000000007941 */ /* 0x000fea0003800200 */
.L_x_697:
        /* <DEDUP_REMOVED lines=12> */
.L_x_700:
[----:B------:R-:W-:Y:S05]  /*5f30*/  BSYNC.RECONVERGENT B0 ;  /* 0x0000000000007941 */ /* 0x000fea0003800200 */
.L_x_699:
        /* <DEDUP_REMOVED lines=12> */
.L_x_702:
[----:B------:R-:W-:Y:S05]  /*6000*/  BSYNC.RECONVERGENT B0 ;  /* 0x0000000000007941 */ /* 0x000fea0003800200 */
.L_x_701:
        /* <DEDUP_REMOVED lines=12> */
.L_x_704:
[----:B------:R-:W-:Y:S05]  /*60d0*/  BSYNC.RECONVERGENT B0 ;  /* 0x0000000000007941 */ /* 0x000fea0003800200 */
.L_x_703:
        /* <DEDUP_REMOVED lines=12> */
.L_x_706:
[----:B------:R-:W-:Y:S05]  /*61a0*/  BSYNC.RECONVERGENT B0 ;  /* 0x0000000000007941 */ /* 0x000fea0003800200 */
.L_x_705:
        /* <DEDUP_REMOVED lines=12> */
.L_x_708:
[----:B------:R-:W-:Y:S05]  /*6270*/  BSYNC.RECONVERGENT B0 ;  /* 0x0000000000007941 */ /* 0x000fea0003800200 */
.L_x_707:
        /* <DEDUP_REMOVED lines=12> */
.L_x_710:
[----:B------:R-:W-:Y:S05]  /*6340*/  BSYNC.RECONVERGENT B0 ;  /* 0x0000000000007941 */ /* 0x000fea0003800200 */
.L_x_709:
        /* <DEDUP_REMOVED lines=12> */
.L_x_712:
[----:B------:R-:W-:Y:S05]  /*6410*/  BSYNC.RECONVERGENT B0 ;  /* 0x0000000000007941 */ /* 0x000fea0003800200 */
.L_x_711:
[----:B------:R-:W-:Y:S04]  /*6420*/  BSSY.RECONVERGENT B0, `(.L_x_713) ;  /* 0x000000b000007945 */ /* 0x000fe80003800200 */
        /* <DEDUP_REMOVED lines=10> */
.L_x_714:
[----:B------:R-:W-:Y:S05]  /*64d0*/  BSYNC.RECONVERGENT B0 ;  /* 0x0000000000007941 */ /* 0x000fea0003800200 */
.L_x_713:
[----:B------:R-:W-:Y:S01]  /*64e0*/  PRMT R62, R62, 0x9910, RZ ;  /* 0x000099103e3e7816 */ /* 0x000fe200000000ff */
[----:B------:R-:W-:Y:S03]  /*64f0*/  BSSY.RECONVERGENT B0, `(.L_x_715) ;  /* 0x000001c000007945 */ /* 0x000fe60003800200 */
[----:B------:R-:W-:-:S04]  /*6500*/  ISETP.NE.AND P3, PT, R62, RZ, PT ;  /* 0x000000ff3e00720c */ /* 0x000fc80003f65270 */
[----:B------:R-:W-:-:S05]  /*6510*/  FSEL R62, R64, -INF , P3 ;  /* 0xff800000403e7808 */ /* 0x000fca0001800000 */
[----:B------:R-:W0:Y:S02]  /*6520*/  SHFL.BFLY PT, R63, R62, 0x10, 0x1f ;  /* 0x0e001f003e3f7f89 */ /* 0x000e2400000e0000 */
[----:B0-----:R-:W-:-:S04]  /*6530*/  FSETP.GEU.FTZ.AND P3, PT, R62, R63, PT ;  /* 0x0000003f3e00720b */ /* 0x001fc80003f7e000 */
[----:B------:R-:W-:-:S05]  /*6540*/  FSEL R63, R63, R62, !P3 ;  /* 0x0000003e3f3f7208 */ /* 0x000fca0005800000 */
[----:B------:R-:W0:Y:S02]  /*6550*/  SHFL.BFLY PT, R64, R63, 0x8, 0x1f ;  /* 0x0d001f003f407f89 */ /* 0x000e2400000e0000 */
[----:B0-----:R-:W-:-:S04]  /*6560*/  FSETP.GEU.FTZ.AND P3, PT, R63, R64, PT ;  /* 0x000000403f00720b */ /* 0x001fc80003f7e000 */
[----:B------:R-:W-:Y:S01]  /*6570*/  FSEL R68, R64, R63, !P3 ;  /* 0x0000003f40447208 */ /* 0x000fe20005800000 */
[----:B------:R-:W-:Y:S01]  /*6580*/  IMAD.MOV.U32 R64, RZ, RZ, RZ ;  /* 0x000000ffff407224 */ /* 0x000fe200078e00ff */
[----:B------:R-:W-:-:S03]  /*6590*/  CS2R R62, SRZ ;  /* 0x00000000003e7805 */ /* 0x000fc6000001ff00 */
[----:B------:R-:W0:Y:S02]  /*65a0*/  SHFL.BFLY PT, R65, R68, 0x4, 0x1f ;  /* 0x0c801f0044417f89 */ /* 0x000e2400000e0000 */
[----:B0-----:R-:W-:-:S04]  /*65b0*/  FSETP.GEU.FTZ.AND P3, PT, R68, R65, PT ;  /* 0x000000414400720b */ /* 0x001fc80003f7e000 */
[----:B------:R-:W-:-:S05]  /*65c0*/  FSEL R70, R65, R68, !P3 ;  /* 0x0000004441467208 */ /* 0x000fca0005800000 */
[----:B------:R-:W0:Y:S02]  /*65d0*/  SHFL.BFLY PT, R65, R70, 0x2, 0x1f ;  /* 0x0c401f0046417f89 */ /* 0x000e2400000e0000 */
[----:B0-----:R-:W-:-:S04]  /*65e0*/  FSETP.GEU.FTZ.AND P3, PT, R70, R65, PT ;  /* 0x000000414600720b */ /* 0x001fc80003f7e000 */
[----:B------:R-:W-:-:S05]  /*65f0*/  FSEL R72, R65, R70, !P3 ;  /* 0x0000004641487208 */ /* 0x000fca0005800000 */
[----:B------:R-:W0:Y:S02]  /*6600*/  SHFL.BFLY PT, R65, R72, 0x1, 0x1f ;  /* 0x0c201f0048417f89 */ /* 0x000e2400000e0000 */
[----:B0-----:R-:W-:-:S04]  /*6610*/  FSETP.GEU.FTZ.AND P3, PT, R72, R65, PT ;  /* 0x000000414800720b */ /* 0x001fc80003f7e000 */
[----:B------:R-:W-:Y:S02]  /*6620*/  FSEL R66, R65, R72, !P3 ;  /* 0x0000004841427208 */ /* 0x000fe40005800000 */
[----:B------:R-:W0:Y:S01]  /*6630*/  S2R R65, SR_TID.X ;  /* 0x0000000000417919 */ /* 0x000e220000002100 */
[----:B------:R-:W-:Y:S06]  /*6640*/  @!P0 BRA `(.L_x_716) ;  /* 0x0000000000188947 */ /* 0x000fec0003800000 */
[----:B------:R-:W2:Y:S02]  /*6650*/  LDG.E.U8 R68, desc[UR4][R2.64] ;  /* 0x0000000402447981 */ /* 0x000ea4000c1e1100 */
[----:B--2---:R-:W-:-:S13]  /*6660*/  ISETP.NE.AND P0, PT, R68, RZ, PT ;  /* 0x000000ff4400720c */ /* 0x004fda0003f05270 */
[----:B------:R-:W-:-:S04]  /*6670*/  @!P0 FADD.FTZ R57, -R66, R57 ;  /* 0x0000003942398221 */ /* 0x000fc80000010100 */
[----:B------:R-:W-:-:S04]  /*6680*/  @!P0 FMUL.FTZ R57, R57, 1.4426950216293334961 ;  /* 0x3fb8aa3b39398820 */ /* 0x000fc80000410000 */
[----:B------:R-:W1:Y:S02]  /*6690*/  @!P0 MUFU.EX2 R64, R57 ;  /* 0x0000003900408308 */ /* 0x000e640000000800 */
[----:B-1----:R-:W-:-:S07]  /*66a0*/  @!P0 FADD.FTZ R62, RZ, R64 ;  /* 0x00000040ff3e8221 */ /* 0x002fce0000010000 */
.L_x_716:
[----:B------:R-:W-:Y:S05]  /*66b0*/  BSYNC.RECONVERGENT B0 ;  /* 0x0000000000007941 */ /* 0x000fea0003800200 */
.L_x_715:
[----:B------:R-:W-:Y:S01]  /*66c0*/  BSSY.RECONVERGENT B0, `(.L_x_717) ;  /* 0x0000009000007945 */ /* 0x000fe20003800200 */
[----:B------:R-:W-:-:S03]  /*66d0*/  IMAD.MOV.U32 R57, RZ, RZ, RZ ;  /* 0x000000ffff397224 */ /* 0x000fc600078e00ff */
[----:B------:R-:W-:Y:S05]  /*66e0*/  @!P1 BRA `(.L_x_718) ;  /* 0x0000000000189947 */ /* 0x000fea0003800000 */
[----:B------:R-:W2:Y:S02]  /*66f0*/  LDG.E.U8 R68, desc[UR4][R2.64+0x20] ;  /* 0x0000200402447981 */ /* 0x000ea4000c1e1100 */
[----:B--2---:R-:W-:-:S13]  /*6700*/  ISETP.NE.AND P0, PT, R68, RZ, PT ;  /* 0x000000ff4400720c */ /* 0x004fda0003f05270 */
[----:B------:R-:W-:-:S04]  /*6710*/  @!P0 FADD.FTZ R56, -R66, R56 ;  /* 0x0000003842388221 */ /* 0x000fc80000010100 */
[----:B------:R-:W-:-:S04]  /*6720*/  @!P0 FMUL.FTZ R56, R56, 1.4426950216293334961 ;  /* 0x3fb8aa3b38388820 */ /* 0x000fc80000410000 */
[----:B------:R-:W1:Y:S02]  /*6730*/  @!P0 MUFU.EX2 R57, R56 ;  /* 0x0000003800398308 */ /* 0x000e640000000800 */
[----:B-1----:R-:W-:-:S07]  /*6740*/  @!P0 FADD.FTZ R62, R62, R57 ;  /* 0x000000393e3e8221 */ /* 0x002fce0000010000 */
.L_x_718:
[----:B------:R-:W-:Y:S05]  /*6750*/  BSYNC.RECONVERGENT B0 ;  /* 0x0000000000007941 */ /* 0x000fea0003800200 */
.L_x_717:
        /* <DEDUP_REMOVED lines=9> */
.L_x_720:
[----:B------:R-:W-:Y:S05]  /*67f0*/  BSYNC.RECONVERGENT B0 ;  /* 0x0000000000007941 */ /* 0x000fea0003800200 */
.L_x_719:
        /* <DEDUP_REMOVED lines=9> */
.L_x_722:
[----:B------:R-:W-:Y:S05]  /*6890*/  BSYNC.RECONVERGENT B0 ;  /* 0x0000000000007941 */ /* 0x000fea0003800200 */
.L_x_721:
[C---:B0-----:R-:W-:Y:S01]  /*68a0*/  VIADD R56, R65.reuse, 0x80 ;  /* 0x0000008041387836 */ /* 0x041fe20000000000 */
[----:B------:R-:W-:Y:S01]  /*68b0*/  ISETP.GE.AND P0, PT, R52, 0x1, PT ;  /* 0x000000013400780c */ /* 0x000fe20003f06270 */
[----:B------:R-:W-:Y:S01]  /*68c0*/  BSSY.RECONVERGENT B0, `(.L_x_723) ;  /* 0x000000b000007945 */ /* 0x000fe20003800200 */
[----:B------:R-:W-:Y:S02]  /*68d0*/  IMAD.MOV.U32 R55, RZ, RZ, RZ ;  /* 0x000000ffff377224 */ /* 0x000fe400078e00ff */
[----:B------:R-:W-:Y:S01]  /*68e0*/  ISETP.GE.OR P1, PT, R56, UR8, !P0 ;  /* 0x0000000838007c0c */ /* 0x000fe2000c726670 */
[----:B------:R-:W-:-:S12]  /*68f0*/  VIADD R68, R65, 0xa0 ;  /* 0x000000a041447836 */ /* 0x000fd80000000000 */
[----:B------:R-:W-:Y:S05]  /*6900*/  @P1 BRA `(.L_x_724) ;  /* 0x0000000000181947 */ /* 0x000fea0003800000 */
[----:B------:R-:W2:Y:S02]  /*6910*/  LDG.E.U8 R52, desc[UR4][R2.64+0x80] ;  /* 0x0000800402347981 */ /* 0x000ea4000c1e1100 */
[----:B--2---:R-:W-:-:S13]  /*6920*/  ISETP.NE.AND P1, PT, R52, RZ, PT ;  /* 0x000000ff3400720c */ /* 0x004fda0003f25270 */
[----:B------:R-:W-:-:S04]  /*6930*/  @!P1 FADD.FTZ R54, -R66, R54 ;  /* 0x0000003642369221 */ /* 0x000fc80000010100 */
[----:B------:R-:W-:-:S04]  /*6940*/  @!P1 FMUL.FTZ R54, R54, 1.4426950216293334961 ;  /* 0x3fb8aa3b36369820 */ /* 0x000fc80000410000 */
[----:B------:R-:W0:Y:S02]  /*6950*/  @!P1 MUFU.EX2 R63, R54 ;  /* 0x00000036003f9308 */ /* 0x000e240000000800 */
[----:B0-----:R-:W-:-:S07]  /*6960*/  @!P1 FADD.FTZ R62, R62, R63 ;  /* 0x0000003f3e3e9221 */ /* 0x001fce0000010000 */
.L_x_724:
[----:B------:R-:W-:Y:S05]  /*6970*/  BSYNC.RECONVERGENT B0 ;  /* 0x0000000000007941 */ /* 0x000fea0003800200 */
.L_x_723:
[----:B------:R-:W-:Y:S01]  /*6980*/  ISETP.GE.OR P1, PT, R68, UR8, !P0 ;  /* 0x0000000844007c0c */ /* 0x000fe2000c726670 */
[----:B------:R-:W-:Y:S01]  /*6990*/  BSSY.RECONVERGENT B0, `(.L_x_725) ;  /* 0x000000a000007945 */ /* 0x000fe20003800200 */
[----:B------:R-:W-:Y:S02]  /*69a0*/  IMAD.MOV.U32 R85, RZ, RZ, RZ ;  /* 0x000000ffff557224 */ /* 0x000fe400078e00ff */
[----:B------:R-:W-:-:S09]  /*69b0*/  VIADD R54, R65, 0xc0 ;  /* 0x000000c041367836 */ /* 0x000fd20000000000 */
[----:B------:R-:W-:Y:S05]  /*69c0*/  @P1 BRA `(.L_x_726) ;  /* 0x0000000000181947 */ /* 0x000fea0003800000 */
[----:B------:R-:W2:Y:S02]  /*69d0*/  LDG.E.U8 R52, desc[UR4][R2.64+0xa0] ;  /* 0x0000a00402347981 */ /* 0x000ea4000c1e1100 */
[----:B--2---:R-:W-:-:S13]  /*69e0*/  ISETP.NE.AND P1, PT, R52, RZ, PT ;  /* 0x000000ff3400720c */ /* 0x004fda0003f25270 */
[----:B------:R-:W-:-:S04]  /*69f0*/  @!P1 FADD.FTZ R53, -R66, R53 ;  /* 0x0000003542359221 */ /* 0x000fc80000010100 */
[----:B------:R-:W-:-:S04]  /*6a00*/  @!P1 FMUL.FTZ R53, R53, 1.4426950216293334961 ;  /* 0x3fb8aa3b35359820 */ /* 0x000fc80000410000 */
[----:B------:R-:W0:Y:S02]  /*6a10*/  @!P1 MUFU.EX2 R55, R53 ;  /* 0x0000003500379308 */ /* 0x000e240000000800 */
[----:B0-----:R-:W-:-:S07]  /*6a20*/  @!P1 FADD.FTZ R62, R62, R55 ;  /* 0x000000373e3e9221 */ /* 0x001fce0000010000 */
.L_x_726:
[----:B------:R-:W-:Y:S05]  /*6a30*/  BSYNC.RECONVERGENT B0 ;  /* 0x0000000000007941 */ /* 0x000fea0003800200 */
.L_x_725:
        /* <DEDUP_REMOVED lines=11> */
.L_x_728:
[----:B------:R-:W-:Y:S05]  /*6af0*/  BSYNC.RECONVERGENT B0 ;  /* 0x0000000000007941 */ /* 0x000fea0003800200 */
.L_x_727:
        /* <DEDUP_REMOVED lines=11> */
.L_x_730:
[----:B------:R-:W-:Y:S05]  /*6bb0*/  BSYNC.RECONVERGENT B0 ;  /* 0x0000000000007941 */ /* 0x000fea0003800200 */
.L_x_729:
        /* <DEDUP_REMOVED lines=11> */
.L_x_732:
[----:B------:R-:W-:Y:S05]  /*6c70*/  BSYNC.RECONVERGENT B0 ;  /* 0x0000000000007941 */ /* 0x000fea0003800200 */
.L_x_731:
[----:B------:R-:W-:Y:S01]  /*6c80*/  ISETP.GE.OR P1, PT, R52, UR8, !P0 ;  /* 0x0000000834007c0c */ /* 0x000fe2000c726670 */
[----:B------:R-:W-:Y:S01]  /*6c90*/  BSSY.RECONVERGENT B0, `(.L_x_733) ;  /* 0x000000a000007945 */ /* 0x000fe20003800200 */
[----:B------:R-:W-:Y:S02]  /*6ca0*/  IMAD.MOV.U32 R89, RZ, RZ, RZ ;  /* 0x000000ffff597224 */ /* 0x000fe400078e00ff */
[----:B------:R-:W-:-:S09]  /*6cb0*/  IMAD.MOV.U32 R49, RZ, RZ, RZ ;  /* 0x000000ffff317224 */ /* 0x000fd200078e00ff */
[----:B------:R-:W-:Y:S05]  /*6cc0*/  @P1 BRA `(.L_x_734) ;  /* 0x0000000000181947 */ /* 0x000fea0003800000 */
[----:B------:R-:W2:Y:S02]  /*6cd0*/  LDG.E.U8 R50, desc[UR4][R2.64+0x120] ;  /* 0x0001200402327981 */ /* 0x000ea4000c1e1100 */
[----:B--2---:R-:W-:-:S13]  /*6ce0*/  ISETP.NE.AND P1, PT, R50, RZ, PT ;  /* 0x000000ff3200720c */ /* 0x004fda0003f25270 */
[----:B------:R-:W-:-:S04]  /*6cf0*/  @!P1 FADD.FTZ R48, -R66, R48 ;  /* 0x0000003042309221 */ /* 0x000fc80000010100 */
[----:B------:R-:W-:-:S04]  /*6d00*/  @!P1 FMUL.FTZ R48, R48, 1.4426950216293334961 ;  /* 0x3fb8aa3b30309820 */ /* 0x000fc80000410000 */
[----:B------:R-:W0:Y:S02]  /*6d10*/  @!P1 MUFU.EX2 R87, R48 ;  /* 0x0000003000579308 */ /* 0x000e240000000800 */
[----:B0-----:R-:W-:-:S07]  /*6d20*/  @!P1 FADD.FTZ R62, R62, R87 ;  /* 0x000000573e3e9221 */ /* 0x001fce0000010000 */
.L_x_734:
[----:B------:R-:W-:Y:S05]  /*6d30*/  BSYNC.RECONVERGENT B0 ;  /* 0x0000000000007941 */ /* 0x000fea0003800200 */
.L_x_733:
[----:B------:R-:W-:Y:S01]  /*6d40*/  ISETP.GE.OR P1, PT, R140, UR8, !P0 ;  /* 0x000000088c007c0c */ /* 0x000fe2000c726670 */
[----:B------:R-:W-:Y:S01]  /*6d50*/  BSSY.RECONVERGENT B0, `(.L_x_735) ;  /* 0x0000009000007945 */ /* 0x000fe20003800200 */
[----:B------:R-:W-:-:S11]  /*6d60*/  IMAD.MOV.U32 R91, RZ, RZ, RZ ;  /* 0x000000ffff5b7224 */ /* 0x000fd600078e00ff */
[----:B------:R-:W-:Y:S05]  /*6d70*/  @P1 BRA `(.L_x_736) ;  /* 0x0000000000181947 */ /* 0x000fea0003800000 */
[----:B------:R-:W2:Y:S02]  /*6d80*/  LDG.E.U8 R48, desc[UR4][R2.64+0x140] ;  /* 0x0001400402307981 */ /* 0x000ea4000c1e1100 */
[----:B--2---:R-:W-:-:S13]  /*6d90*/  ISETP.NE.AND P1, PT, R48, RZ, PT ;  /* 0x000000ff3000720c */ /* 0x004fda0003f25270 */
[----:B------:R-:W-:-:S04]  /*6da0*/  @!P1 FADD.FTZ R47, -R66, R47 ;  /* 0x0000002f422f9221 */ /* 0x000fc80000010100 */
[----:B------:R-:W-:-:S04]  /*6db0*/  @!P1 FMUL.FTZ R47, R47, 1.4426950216293334961 ;  /* 0x3fb8aa3b2f2f9820 */ /* 0x000fc80000410000 */
[----:B------:R-:W0:Y:S02]  /*6dc0*/  @!P1 MUFU.EX2 R89, R47 ;  /* 0x0000002f00599308 */ /* 0x000e240000000800 */
[----:B0-----:R-:W-:-:S07]  /*6dd0*/  @!P1 FADD.FTZ R62, R62, R89 ;  /* 0x000000593e3e9221 */ /* 0x001fce0000010000 */
.L_x_736:
[----:B------:R-:W-:Y:S05]  /*6de0*/  BSYNC.RECONVERGENT B0 ;  /* 0x0000000000007941 */ /* 0x000fea0003800200 */
.L_x_735:
        /* <DEDUP_REMOVED lines=10> */
.L_x_738:
[----:B------:R-:W-:Y:S05]  /*6e90*/  BSYNC.RECONVERGENT B0 ;  /* 0x0000000000007941 */ /* 0x000fea0003800200 */
.L_x_737:
        /* <DEDUP_REMOVED lines=10> */
.L_x_740:
[----:B------:R-:W-:Y:S05]  /*6f40*/  BSYNC.RECONVERGENT B0 ;  /* 0x0000000000007941 */ /* 0x000fea0003800200 */
.L_x_739:
        /* <DEDUP_REMOVED lines=10> */
.L_x_742:
[----:B------:R-:W-:Y:S05]  /*6ff0*/  BSYNC.RECONVERGENT B0 ;  /* 0x0000000000007941 */ /* 0x000fea0003800200 */
.L_x_741:
        /* <DEDUP_REMOVED lines=10> */
.L_x_744:
[----:B------:R-:W-:Y:S05]  /*70a0*/  BSYNC.RECONVERGENT B0 ;  /* 0x0000000000007941 */ /* 0x000fea0003800200 */
.L_x_743:
        /* <DEDUP_REMOVED lines=10> */
.L_x_746:
[----:B------:R-:W-:Y:S05]  /*7150*/  BSYNC.RECONVERGENT B0 ;  /* 0x0000000000007941 */ /* 0x000fea0003800200 */
.L_x_745:
        /* <DEDUP_REMOVED lines=10> */
.L_x_748:
[----:B------:R-:W-:Y:S05]  /*7200*/  BSYNC.RECONVERGENT B0 ;  /* 0x0000000000007941 */ /* 0x000fea0003800200 */
.L_x_747:
        /* <DEDUP_REMOVED lines=10> */
.L_x_750:
[----:B------:R-:W-:Y:S05]  /*72b0*/  BSYNC.RECONVERGENT B0 ;  /* 0x0000000000007941 */ /* 0x000fea0003800200 */
.L_x_749:
        /* <DEDUP_REMOVED lines=10> */
.L_x_752:
[----:B------:R-:W-:Y:S05]  /*7360*/  BSYNC.RECONVERGENT B0 ;  /* 0x0000000000007941 */ /* 0x000fea0003800200 */
.L_x_751:
        /* <DEDUP_REMOVED lines=10> */
.L_x_754:
[----:B------:R-:W-:Y:S05]  /*7410*/  BSYNC.RECONVERGENT B0 ;  /* 0x0000000000007941 */ /* 0x000fea0003800200 */
.L_x_753:
        /* <DEDUP_REMOVED lines=10> */
.L_x_756:
[----:B------:R-:W-:Y:S05]  /*74c0*/  BSYNC.RECONVERGENT B0 ;  /* 0x0000000000007941 */ /* 0x000fea0003800200 */
.L_x_755:
        /* <DEDUP_REMOVED lines=10> */
.L_x_758:
[----:B------:R-:W-:Y:S05]  /*7570*/  BSYNC.RECONVERGENT B0 ;  /* 0x0000000000007941 */ /* 0x000fea0003800200 */
.L_x_757:
        /* <DEDUP_REMOVED lines=10> */
.L_x_760:
[----:B------:R-:W-:Y:S05]  /*7620*/  BSYNC.RECONVERGENT B0 ;  /* 0x0000000000007941 */ /* 0x000fea0003800200 */
.L_x_759:
        /* <DEDUP_REMOVED lines=10> */
.L_x_762:
[----:B------:R-:W-:Y:S05]  /*76d0*/  BSYNC.RECONVERGENT B0 ;  /* 0x0000000000007941 */ /* 0x000fea0003800200 */
.L_x_761:
        /* <DEDUP_REMOVED lines=10> */
.L_x_764:
[----:B------:R-:W-:Y:S05]  /*7780*/  BSYNC.RECONVERGENT B0 ;  /* 0x0000000000007941 */ /* 0x000fea0003800200 */
.L_x_763:
        /* <DEDUP_REMOVED lines=10> */
.L_x_766:
[----:B------:R-:W-:Y:S05]  /*7830*/  BSYNC.RECONVERGENT B0 ;  /* 0x0000000000007941 */ /* 0x000fea0003800200 */
.L_x_765:
        /* <DEDUP_REMOVED lines=10> */
.L_x_768:
[----:B------:R-:W-:Y:S05]  /*78e0*/  BSYNC.RECONVERGENT B0 ;  /* 0x0000000000007941 */ /* 0x000fea0003800200 */
.L_x_767:
        /* <DEDUP_REMOVED lines=10> */
.L_x_770:
[----:B------:R-:W-:Y:S05]  /*7990*/  BSYNC.RECONVERGENT B0 ;  /* 0x0000000000007941 */ /* 0x000fea0003800200 */
.L_x_769:
        /* <DEDUP_REMOVED lines=10> */
.L_x_772:
[----:B------:R-:W-:Y:S05]  /*7a40*/  BSYNC.RECONVERGENT B0 ;  /* 0x0000000000007941 */ /* 0x000fea0003800200 */
.L_x_771:
        /* <DEDUP_REMOVED lines=10> */
.L_x_774:
[----:B------:R-:W-:Y:S05]  /*7af0*/  BSYNC.RECONVERGENT B0 ;  /* 0x0000000000007941 */ /* 0x000fea0003800200 */
.L_x_773:
        /* <DEDUP_REMOVED lines=10> */
.L_x_776:
[----:B------:R-:W-:Y:S05]  /*7ba0*/  BSYNC.RECONVERGENT B0 ;  /* 0x0000000000007941 */ /* 0x000fea0003800200 */
.L_x_775:
        /* <DEDUP_REMOVED lines=10> */
.L_x_778:
[----:B------:R-:W-:Y:S05]  /*7c50*/  BSYNC.RECONVERGENT B0 ;  /* 0x0000000000007941 */ /* 0x000fea0003800200 */
.L_x_777:
        /* <DEDUP_REMOVED lines=10> */
.L_x_780:
[----:B------:R-:W-:Y:S05]  /*7d00*/  BSYNC.RECONVERGENT B0 ;  /* 0x0000000000007941 */ /* 0x000fea0003800200 */
.L_x_779:
        /* <DEDUP_REMOVED lines=10> */
.L_x_782:
[----:B------:R-:W-:Y:S05]  /*7db0*/  BSYNC.RECONVERGENT B0 ;  /* 0x0000000000007941 */ /* 0x000fea0003800200 */
.L_x_781:
        /* <DEDUP_REMOVED lines=10> */
.L_x_784:
[----:B------:R-:W-:Y:S05]  /*7e60*/  BSYNC.RECONVERGENT B0 ;  /* 0x0000000000007941 */ /* 0x000fea0003800200 */
.L_x_783:
        /* <DEDUP_REMOVED lines=10> */
.L_x_786:
[----:B------:R-:W-:Y:S05]  /*7f10*/  BSYNC.RECONVERGENT B0 ;  /* 0x0000000000007941 */ /* 0x000fea0003800200 */
.L_x_785:
        /* <DEDUP_REMOVED lines=10> */
.L_x_788:
[----:B------:R-:W-:Y:S05]  /*7fc0*/  BSYNC.RECONVERGENT B0 ;  /* 0x0000000000007941 */ /* 0x000fea0003800200 */
.L_x_787:
        /* <DEDUP_REMOVED lines=10> */
.L_x_790:
[----:B------:R-:W-:Y:S05]  /*8070*/  BSYNC.RECONVERGENT B0 ;  /* 0x0000000000007941 */ /* 0x000fea0003800200 */
.L_x_789:
        /* <DEDUP_REMOVED lines=10> */
.L_x_792:
[----:B------:R-:W-:Y:S05]  /*8120*/  BSYNC.RECONVERGENT B0 ;  /* 0x0000000000007941 */ /* 0x000fea0003800200 */
.L_x_791:
        /* <DEDUP_REMOVED lines=10> */
.L_x_794:
[----:B------:R-:W-:Y:S05]  /*81d0*/  BSYNC.RECONVERGENT B0 ;  /* 0x0000000000007941 */ /* 0x000fea0003800200 */
.L_x_793:
        /* <DEDUP_REMOVED lines=10> */
.L_x_796:
[----:B------:R-:W-:Y:S05]  /*8280*/  BSYNC.RECONVERGENT B0 ;  /* 0x0000000000007941 */ /* 0x000fea0003800200 */
.L_x_795:
        /* <DEDUP_REMOVED lines=10> */
.L_x_798:
[----:B------:R-:W-:Y:S05]  /*8330*/  BSYNC.RECONVERGENT B0 ;  /* 0x0000000000007941 */ /* 0x000fea0003800200 */
.L_x_797:
        /* <DEDUP_REMOVED lines=10> */
.L_x_800:
[----:B------:R-:W-:Y:S05]  /*83e0*/  BSYNC.RECONVERGENT B0 ;  /* 0x0000000000007941 */ /* 0x000fea0003800200 */
.L_x_799:
        /* <DEDUP_REMOVED lines=10> */
.L_x_802:
[----:B------:R-:W-:Y:S05]  /*8490*/  BSYNC.RECONVERGENT B0 ;  /* 0x0000000000007941 */ /* 0x000fea0003800200 */
.L_x_801:
        /* <DEDUP_REMOVED lines=10> */
.L_x_804:
[----:B------:R-:W-:Y:S05]  /*8540*/  BSYNC.RECONVERGENT B0 ;  /* 0x0000000000007941 */ /* 0x000fea0003800200 */
.L_x_803:
        /* <DEDUP_REMOVED lines=10> */
.L_x_806:
[----:B------:R-:W-:Y:S05]  /*85f0*/  BSYNC.RECONVERGENT B0 ;  /* 0x0000000000007941 */ /* 0x000fea0003800200 */
.L_x_805:
        /* <DEDUP_REMOVED lines=10> */
.L_x_808:
[----:B------:R-:W-:Y:S05]  /*86a0*/  BSYNC.RECONVERGENT B0 ;  /* 0x0000000000007941 */ /* 0x000fea0003800200 */
.L_x_807:
        /* <DEDUP_REMOVED lines=10> */
.L_x_810:
[----:B------:R-:W-:Y:S05]  /*8750*/  BSYNC.RECONVERGENT B0 ;  /* 0x0000000000007941 */ /* 0x000fea0003800200 */
.L_x_809:
        /* <DEDUP_REMOVED lines=10> */
.L_x_812:
[----:B------:R-:W-:Y:S05]  /*8800*/  BSYNC.RECONVERGENT B0 ;  /* 0x0000000000007941 */ /* 0x000fea0003800200 */
.L_x_811:
        /* <DEDUP_REMOVED lines=10> */
.L_x_814:
[----:B------:R-:W-:Y:S05]  /*88b0*/  BSYNC.RECONVERGENT B0 ;  /* 0x0000000000007941 */ /* 0x000fea0003800200 */
.L_x_813:
        /* <DEDUP_REMOVED lines=10> */
.L_x_816:
[----:B------:R-:W-:Y:S05]  /*8960*/  BSYNC.RECONVERGENT B0 ;  /* 0x0000000000007941 */ /* 0x000fea0003800200 */
.L_x_815:
        /* <DEDUP_REMOVED lines=10> */
.L_x_818:
[----:B------:R-:W-:Y:S05]  /*8a10*/  BSYNC.RECONVERGENT B0 ;  /* 0x0000000000007941 */ /* 0x000fea0003800200 */
.L_x_817:
        /* <DEDUP_REMOVED lines=10> */
.L_x_820:
[----:B------:R-:W-:Y:S05]  /*8ac0*/  BSYNC.RECONVERGENT B0 ;  /* 0x0000000000007941 */ /* 0x000fea0003800200 */
.L_x_819:
        /* <DEDUP_REMOVED lines=10> */
.L_x_822:
[----:B------:R-:W-:Y:S05]  /*8b70*/  BSYNC.RECONVERGENT B0 ;  /* 0x0000000000007941 */ /* 0x000fea0003800200 */
.L_x_821:
        /* <DEDUP_REMOVED lines=10> */
.L_x_824:
[----:B------:R-:W-:Y:S05]  /*8c20*/  BSYNC.RECONVERGENT B0 ;  /* 0x0000000000007941 */ /* 0x000fea0003800200 */
.L_x_823:
        /* <DEDUP_REMOVED lines=10> */
.L_x_826:
[----:B------:R-:W-:Y:S05]  /*8cd0*/  BSYNC.RECONVERGENT B0 ;  /* 0x0000000000007941 */ /* 0x000fea0003800200 */
.L_x_825:
        /* <DEDUP_REMOVED lines=10> */
.L_x_828:
[----:B------:R-:W-:Y:S05]  /*8d80*/  BSYNC.RECONVERGENT B0 ;  /* 0x0000000000007941 */ /* 0x000fea0003800200 */
.L_x_827:
        /* <DEDUP_REMOVED lines=10> */
.L_x_830:
[----:B------:R-:W-:Y:S05]  /*8e30*/  BSYNC.RECONVERGENT B0 ;  /* 0x0000000000007941 */ /* 0x000fea0003800200 */
.L_x_829:
        /* <DEDUP_REMOVED lines=10> */
.L_x_832:
[----:B------:R-:W-:Y:S05]  /*8ee0*/  BSYNC.RECONVERGENT B0 ;  /* 0x0000000000007941 */ /* 0x000fea0003800200 */
.L_x_831:
        /* <DEDUP_REMOVED lines=10> */
.L_x_834:
[----:B------:R-:W-:Y:S05]  /*8f90*/  BSYNC.RECONVERGENT B0 ;  /* 0x0000000000007941 */ /* 0x000fea0003800200 */
.L_x_833:
        /* <DEDUP_REMOVED lines=10> */
.L_x_836:
[----:B------:R-:W-:Y:S05]  /*9040*/  BSYNC.RECONVERGENT B0 ;  /* 0x0000000000007941 */ /* 0x000fea0003800200 */
.L_x_835:
        /* <DEDUP_REMOVED lines=10> */
.L_x_838:
[----:B------:R-:W-:Y:S05]  /*90f0*/  BSYNC.RECONVERGENT B0 ;  /* 0x0000000000007941 */ /* 0x000fea0003800200 */
.L_x_837:
[----:B------:R-:W-:Y:S01]  /*9100*/  ISETP.GE.OR P1, PT, R133, UR8, !P0 ;  /* 0x0000000885007c0c */ /* 0x000fe2000c726670 */
[----:B------:R-:W-:-:S12]  /*9110*/  BSSY.RECONVERGENT B0, `(.L_x_839) ;  /* 0x0000008000007945 */ /* 0x000fd80003800200 */
[----:B------:R-:W-:Y:S05]  /*9120*/  @P1 BRA `(.L_x_840) ;  /* 0x0000000000181947 */ /* 0x000fea0003800000 */
[----:B------:R-:W2:Y:S02]  /*9130*/  LDG.E.U8 R6, desc[UR4][R2.64+0x7c0] ;  /* 0x0007c00402067981 */ /* 0x000ea4000c1e1100 */
[----:B--2---:R-:W-:-:S13]  /*9140*/  ISETP.NE.AND P1, PT, R6, RZ, PT ;  /* 0x000000ff0600720c */ /* 0x004fda0003f25270 */
[----:B------:R-:W-:-:S04]  /*9150*/  @!P1 FADD.FTZ R77, -R66, R77 ;  /* 0x0000004d424d9221 */ /* 0x000fc80000010100 */
[----:B------:R-:W-:-:S04]  /*9160*/  @!P1 FMUL.FTZ R77, R77, 1.4426950216293334961 ;  /* 0x3fb8aa3b4d4d9820 */ /* 0x000fc80000410000 */
[----:B------:R-:W0:Y:S02]  /*9170*/  @!P1 MUFU.EX2 R73, R77 ;  /* 0x0000004d00499308 */ /* 0x000e240000000800 */
[----:B0-----:R-:W-:-:S07]  /*9180*/  @!P1 FADD.FTZ R62, R62, R73 ;  /* 0x000000493e3e9221 */ /* 0x001fce0000010000 */
.L_x_840:
[----:B------:R-:W-:Y:S05]  /*9190*/  BSYNC.RECONVERGENT B0 ;  /* 0x0000000000007941 */ /* 0x000fea0003800200 */
.L_x_839:
        /* <DEDUP_REMOVED lines=9> */
.L_x_842:
[----:B------:R-:W-:Y:S05]  /*9230*/  BSYNC.RECONVERGENT B0 ;  /* 0x0000000000007941 */ /* 0x000fea0003800200 */
.L_x_841:
[----:B------:R-:W0:Y:S02]  /*9240*/  SHFL.BFLY PT, R3, R62, 0x10, 0x1f ;  /* 0x0e001f003e037f89 */ /* 0x000e2400000e0000 */
[----:B0-----:R-:W-:-:S05]  /*9250*/  FADD.FTZ R3, R3, R62 ;  /* 0x0000003e03037221 */ /* 0x001fca0000010000 */
[----:B------:R-:W0:Y:S02]  /*9260*/  SHFL.BFLY PT, R2, R3, 0x8, 0x1f ;  /* 0x0d001f0003027f89 */ /* 0x000e2400000e0000 */
[----:B0-----:R-:W-:-:S05]  /*9270*/  FADD.FTZ R2, R3, R2 ;  /* 0x0000000203027221 */ /* 0x001fca0000010000 */
[----:B------:R-:W0:Y:S02]  /*9280*/  SHFL.BFLY PT, R75, R2, 0x4, 0x1f ;  /* 0x0c801f00024b7f89 */ /* 0x000e2400000e0000 */
[----:B0-----:R-:W-:-:S05]  /*9290*/  FADD.FTZ R75, R2, R75 ;  /* 0x0000004b024b7221 */ /* 0x001fca0000010000 */
[----:B------:R-:W0:Y:S02]  /*92a0*/  SHFL.BFLY PT, R6, R75, 0x2, 0x1f ;  /* 0x0c401f004b067f89 */ /* 0x000e2400000e0000 */
[----:B0-----:R-:W-:-:S05]  /*92b0*/  FADD.FTZ R8, R75, R6 ;  /* 0x000000064b087221 */ /* 0x001fca0000010000 */
[----:B------:R-:W0:Y:S02]  /*92c0*/  SHFL.BFLY PT, R77, R8, 0x1, 0x1f ;  /* 0x0c201f00084d7f89 */ /* 0x000e2400000e0000 */
[----:B0-----:R-:W-:Y:S01]  /*92d0*/  FADD.FTZ R6, R8, R77 ;  /* 0x0000004d08067221 */ /* 0x001fe20000010000 */
[----:B------:R-:W-:Y:S06]  /*92e0*/  @!P0 EXIT ;  /* 0x000000000000894d */ /* 0x000fec0003800000 */
[----:B------:R-:W-:-:S13]  /*92f0*/  ISETP.GE.AND P1, PT, R4, UR8, PT ;  /* 0x0000000804007c0c */ /* 0x000fda000bf26270 */
[----:B------:R-:W-:Y:S05]  /*9300*/  @P1 EXIT ;  /* 0x000000000000194d */ /* 0x000fea0003800000 */
[----:B------:R-:W0:Y:S01]  /*9310*/  LDC.64 R2, c[0x0][0x380] ;  /* 0x0000e000ff027b82 */ /* 0x000e220000000a00 */
[----:B------:R-:W-:Y:S01]  /*9320*/  FSETP.NEU.FTZ.AND P0, PT, R6, RZ, PT ;  /* 0x000000ff0600720b */ /* 0x000fe20003f1d000 */
[----:B------:R-:W-:-:S12]  /*9330*/  IMAD.MOV.U32 R4, RZ, RZ, 0x7fff ;  /* 0x00007fffff047424 */ /* 0x000fd800078e00ff */
[----:B------:R-:W1:Y:S01]  /*9340*/  @P0 MUFU.RCP R75, R6 ;  /* 0x00000006004b0308 */ /* 0x000e620000001000 */
[----:B0-----:R-:W-:-:S04]  /*9350*/  IMAD.WIDE R2, R0, 0x2, R2 ;  /* 0x0000000200027825 */ /* 0x001fc800078e0202 */
[----:B------:R-:W-:Y:S02]  /*9360*/  VIADD R0, R65, 0x20 ;  /* 0x0000002041007836 */ /* 0x000fe40000000000 */
[----:B-1----:R-:W-:-:S03]  /*9370*/  @P0 FMUL.FTZ R64, R75, R64 ;  /* 0x000000404b400220 */ /* 0x002fc60000410000 */
[----:B------:R-:W-:Y:S02]  /*9380*/  ISETP.GE.AND P1, PT, R0, UR8, PT ;  /* 0x0000000800007c0c */ /* 0x000fe4000bf26270 */
[----:B------:R-:W-:-:S05]  /*9390*/  @P0 F2FP.BF16.F32.PACK_AB R4, RZ, R64 ;  /* 0x00000040ff04023e */ /* 0x000fca00000010ff */
[----:B------:R0:W-:Y:S06]  /*93a0*/  STG.E.U16 desc[UR4][R2.64], R4 ;  /* 0x0000000402007986 */ /* 0x0001ec000c101504 */
[----:B------:R-:W-:Y:S05]  /*93b0*/  @P1 EXIT ;  /* 0x000000000000194d */ /* 0x000fea0003800000 */
[----:B------:R-:W1:Y:S02]  /*93c0*/  @P0 MUFU.RCP R0, R6 ;  /* 0x0000000600000308 */ /* 0x000e640000001000 */
[----:B-1----:R-:W-:Y:S01]  /*93d0*/  @P0 FMUL.FTZ R57, R0, R57 ;  /* 0x0000003900390220 */ /* 0x002fe20000410000 */
[----:B------:R-:W-:-:S04]  /*93e0*/  IMAD.MOV.U32 R0, RZ, RZ, 0x7fff ;  /* 0x00007fffff007424 */ /* 0x000fc800078e00ff */
[----:B------:R-:W-:-:S04]  /*93f0*/  @P0 F2FP.BF16.F32.PACK_AB R57, RZ, R57 ;  /* 0x00000039ff39023e */ /* 0x000fc800000010ff */
[----:B------:R-:W-:Y:S01]  /*9400*/  @!P0 PRMT R57, R0, 0x7610, R57 ;  /* 0x0000761000398816 */ /* 0x000fe20000000039 */
[----:B------:R-:W-:-:S04]  /*9410*/  VIADD R0, R65, 0x40 ;  /* 0x0000004041007836 */ /* 0x000fc80000000000 */
[----:B------:R1:W-:Y:S01]  /*9420*/  STG.E.U16 desc[UR4][R2.64+0x40], R57 ;  /* 0x0000403902007986 */ /* 0x0003e2000c101504 */
[----:B------:R-:W-:-:S13]  /*9430*/  ISETP.GE.AND P1, PT, R0, UR8, PT ;  /* 0x0000000800007c0c */ /* 0x000fda000bf26270 */
[----:B-1----:R-:W-:Y:S05]  /*9440*/  @P1 EXIT ;  /* 0x000000000000194d */ /* 0x002fea0003800000 */
[----:B------:R-:W1:Y:S01]  /*9450*/  @P0 MUFU.RCP R0, R6 ;  /* 0x0000000600000308 */ /* 0x000e620000001000 */
[----:B------:R-:W-:-:S05]  /*9460*/  VIADD R65, R65, 0x60 ;  /* 0x0000006041417836 */ /* 0x000fca0000000000 */
[----:B------:R-:W-:Y:S01]  /*9470*/  ISETP.GE.AND P1, PT, R65, UR8, PT ;  /* 0x0000000841007c0c */ /* 0x000fe2000bf26270 */
[----:B-1----:R-:W-:Y:S01]  /*9480*/  @P0 FMUL.FTZ R81, R0, R81 ;  /* 0x0000005100510220 */ /* 0x002fe20000410000 */
[----:B------:R-:W-:-:S04]  /*9490*/  IMAD.MOV.U32 R0, RZ, RZ, 0x7fff ;  /* 0x00007fffff007424 */ /* 0x000fc800078e00ff */
[----:B------:R-:W-:-:S04]  /*94a0*/  @P0 F2FP.BF16.F32.PACK_AB R81, RZ, R81 ;  /* 0x00000051ff51023e */ /* 0x000fc800000010ff */
[----:B------:R-:W-:-:S05]  /*94b0*/  @!P0 PRMT R81, R0, 0x7610, R81 ;  /* 0x0000761000518816 */ /* 0x000fca0000000051 */
[----:B------:R1:W-:Y:S01]  /*94c0*/  STG.E.U16 desc[UR4][R2.64+0x80], R81 ;  /* 0x0000805102007986 */ /* 0x0003e2000c101504 */
[----:B------:R-:W-:Y:S05]  /*94d0*/  @P1 EXIT ;  /* 0x000000000000194d */ /* 0x000fea0003800000 */
[----:B------:R-:W2:Y:S01]  /*94e0*/  @P0 MUFU.RCP R0, R6 ;  /* 0x0000000600000308 */ /* 0x000ea20000001000 */
[----:B------:R-:W-:Y:S01]  /*94f0*/  LOP3.LUT P2, RZ, R76, 0x20, RZ, 0xc0, !PT ;  /* 0x000000204cff7812 */ /* 0x000fe2000784c0ff */
[----:B--2---:R-:W-:Y:S01]  /*9500*/  @P0 FMUL.FTZ R83, R0, R83 ;  /* 0x0000005300530220 */ /* 0x004fe20000410000 */
[----:B------:R-:W-:-:S04]  /*9510*/  IMAD.MOV.U32 R0, RZ, RZ, 0x7fff ;  /* 0x00007fffff007424 */ /* 0x000fc800078e00ff */
[----:B------:R-:W-:-:S04]  /*9520*/  @P0 F2FP.BF16.F32.PACK_AB R83, RZ, R83 ;  /* 0x00000053ff53023e */ /* 0x000fc800000010ff */
[----:B------:R-:W-:-:S05]  /*9530*/  @!P0 PRMT R83, R0, 0x7610, R83 ;  /* 0x0000761000538816 */ /* 0x000fca0000000053 */
[----:B------:R2:W-:Y:S01]  /*9540*/  STG.E.U16 desc[UR4][R2.64+0xc0], R83 ;  /* 0x0000c05302007986 */ /* 0x0005e2000c101504 */
[----:B------:R-:W-:Y:S05]  /*9550*/  @P2 EXIT ;  /* 0x000000000000294d */ /* 0x000fea0003800000 */
[----:B------:R-:W3:Y:S01]  /*9560*/  @P0 MUFU.RCP R0, R6 ;  /* 0x0000000600000308 */ /* 0x000ee20000001000 */
[----:B------:R-:W-:Y:S01]  /*9570*/  LOP3.LUT P2, RZ, R76, 0x2, RZ, 0xc0, !PT ;  /* 0x000000024cff7812 */ /* 0x000fe2000784c0ff */
[----:B---3--:R-:W-:Y:S01]  /*9580*/  @P0 FMUL.FTZ R63, R0, R63 ;  /* 0x0000003f003f0220 */ /* 0x008fe20000410000 */
[----:B------:R-:W-:-:S04]  /*9590*/  IMAD.MOV.U32 R0, RZ, RZ, 0x7fff ;  /* 0x00007fffff007424 */ /* 0x000fc800078e00ff */
[----:B------:R-:W-:-:S04]  /*95a0*/  @P0 F2FP.BF16.F32.PACK_AB R63, RZ, R63 ;  /* 0x0000003fff3f023e */ /* 0x000fc800000010ff */
[----:B------:R-:W-:-:S05]  /*95b0*/  @!P0 PRMT R63, R0, 0x7610, R63 ;  /* 0x00007610003f8816 */ /* 0x000fca000000003f */
[----:B------:R3:W-:Y:S01]  /*95c0*/  STG.E.U16 desc[UR4][R2.64+0x100], R63 ;  /* 0x0001003f02007986 */ /* 0x0007e2000c101504 */
[----:B------:R-:W-:Y:S05]  /*95d0*/  @P2 EXIT ;  /* 0x000000000000294d */ /* 0x000fea0003800000 */
[----:B------:R-:W4:Y:S01]  /*95e0*/  @P0 MUFU.RCP R0, R6 ;  /* 0x0000000600000308 */ /* 0x000f220000001000 */
[----:B------:R-:W-:Y:S01]  /*95f0*/  LOP3.LUT P2, RZ, R76, 0x4, RZ, 0xc0, !PT ;  /* 0x000000044cff7812 */ /* 0x000fe2000784c0ff */
[----:B----4-:R-:W-:Y:S01]  /*9600*/  @P0 FMUL.FTZ R55, R0, R55 ;  /* 0x0000003700370220 */ /* 0x010fe20000410000 */
[----:B------:R-:W-:-:S04]  /*9610*/  IMAD.MOV.U32 R0, RZ, RZ, 0x7fff ;  /* 0x00007fffff007424 */ /* 0x000fc800078e00ff */
[----:B------:R-:W-:-:S04]  /*9620*/  @P0 F2FP.BF16.F32.PACK_AB R55, RZ, R55 ;  /* 0x00000037ff37023e */ /* 0x000fc800000010ff */
[----:B------:R-:W-:-:S05]  /*9630*/  @!P0 PRMT R55, R0, 0x7610, R55 ;  /* 0x0000761000378816 */ /* 0x000fca0000000037 */
[----:B------:R4:W-:Y:S01]  /*9640*/  STG.E.U16 desc[UR4][R2.64+0x140], R55 ;  /* 0x0001403702007986 */ /* 0x0009e2000c101504 */
[----:B------:R-:W-:Y:S05]  /*9650*/  @P2 EXIT ;  /* 0x000000000000294d */ /* 0x000fea0003800000 */
[----:B------:R-:W5:Y:S01]  /*9660*/  @P0 MUFU.RCP R0, R6 ;  /* 0x0000000600000308 */ /* 0x000f620000001000 */
[----:B------:R-:W-:Y:S01]  /*9670*/  LOP3.LUT P2, RZ, R76, 0x8, RZ, 0xc0, !PT ;  /* 0x000000084cff7812 */ /* 0x000fe2000784c0ff */
[----:B-----5:R-:W-:Y:S01]  /*9680*/  @P0 FMUL.FTZ R85, R0, R85 ;  /* 0x0000005500550220 */ /* 0x020fe20000410000 */
        /* <DEDUP_REMOVED lines=454> */
[----:B------:R-:W-:Y:S02]  /*b2f0*/  IMAD.MOV.U32 R0, RZ, RZ, 0x7fff ;  /* 0x00007fffff007424 */ /* 0x000fe400078e00ff */
[----:B-----5:R-:W-:-:S05]  /*b300*/  @P0 FMUL.FTZ R71, R6, R71 ;  /* 0x0000004706470220 */ /* 0x020fca0000410000 */
[----:B------:R-:W-:-:S04]  /*b310*/  @P0 F2FP.BF16.F32.PACK_AB R71, RZ, R71 ;  /* 0x00000047ff47023e */ /* 0x000fc800000010ff */
[----:B------:R-:W-:-:S05]  /*b320*/  @!P0 PRMT R71, R0, 0x7610, R71 ;  /* 0x0000761000478816 */ /* 0x000fca0000000047 */
[----:B------:R-:W-:Y:S01]  /*b330*/  STG.E.U16 desc[UR4][R2.64+0xfc0], R71 ;  /* 0x000fc04702007986 */ /* 0x000fe2000c101504 */
[----:B------:R-:W-:Y:S05]  /*b340*/  EXIT ;  /* 0x000000000000794d */ /* 0x000fea0003800000 */
.L_x_843:
        /* <DEDUP_REMOVED lines=11> */
.L_x_11173:


//--------------------- .text._ZN43_GLOBAL__N__9ae7fba5_10_SoftMax_cu_9f978f6320softmax_warp_forwardIN3c108BFloat16ES2_fLi10ELb0ELb1EEEvPT0_PKT_iiiPKbib --------------------------
	.section	.text._ZN43_GLOBAL__N__9ae7fba5_10_SoftMax_cu_9f978f6320softmax_warp_forwardIN3c108BFloat16ES2_fLi10ELb0ELb1EEEvPT0_PKT_iiiPKbib,"ax",@progbits
	.align	128
.text._ZN43_GLOBAL__N__9ae7fba5_10_SoftMax_cu_9f978f6320softmax_warp_forwardIN3c108BFloat16ES2_fLi10ELb0ELb1EEEvPT0_PKT_iiiPKbib:
        .type           _ZN43_GLOBAL__N__9ae7fba5_10_SoftMax_cu_9f978f6320softmax_warp_forwardIN3c108BFloat16ES2_fLi10ELb0ELb1EEEvPT0_PKT_iiiPKbib,@function
        .size           _ZN43_GLOBAL__N__9ae7fba5_10_SoftMax_cu_9f978f6320softmax_warp_forwardIN3c108BFloat16ES2_fLi10ELb0ELb1EEEvPT0_PKT_iiiPKbib,(.L_x_11174 - _ZN43_GLOBAL__N__9ae7fba5_10_SoftMax_cu_9f978f6320softmax_warp_forwardIN3c108BFloat16ES2_fLi10ELb0ELb1EEEvPT0_PKT_iiiPKbib)
        .other          _ZN43_GLOBAL__N__9ae7fba5_10_SoftMax_cu_9f978f6320softmax_warp_forwardIN3c108BFloat16ES2_fLi10ELb0ELb1EEEvPT0_PKT_iiiPKbib,@"STO_CUDA_ENTRY STV_DEFAULT"
_ZN43_GLOBAL__N__9ae7fba5_10_SoftMax_cu_9f978f6320softmax_warp_forwardIN3c108BFloat16ES2_fLi10ELb0ELb1EEEvPT0_PKT_iiiPKbib:
        /* <DEDUP_REMOVED lines=41> */
.L_x_844:
[----:B------:R-:W0:Y:S01]  /*0290*/  LDCU.64 UR6, c[0x0][0x3a0] ;  /* 0x00007400ff0677ac */ /* 0x000e220008000a00 */
[----:B------:R-:W-:Y:S02]  /*02a0*/  ISETP.GE.AND P0, PT, R0, UR8, PT ;  /* 0x0000000800007c0c */ /* 0x000fe4000bf06270 */
[----:B------:R-:W-:Y:S01]  /*02b0*/  LOP3.LUT R40, R40, 0xefffffff, RZ, 0xc0, !PT ;  /* 0xefffffff28287812 */ /* 0x000fe200078ec0ff */
[----:B------:R-:W1:Y:S10]  /*02c0*/  LDCU.64 UR4, c[0x0][0x358] ;  /* 0x00006b00ff0477ac */ /* 0x000e740008000a00 */
[----:B------:R-:W-:-:S02]  /*02d0*/  @P0 LOP3.LUT R40, R40, 0x10000000, RZ, 0xfc, !PT ;  /* 0x1000000028280812 */ /* 0x000fc400078efcff */
[----:B------:R-:W-:Y:S02]  /*02e0*/  ISETP.GT.AND P0, PT, R7, RZ, !P0 ;  /* 0x000000ff0700720c */ /* 0x000fe40004704270 */
[----:B0-----:R-:W-:-:S04]  /*02f0*/  IADD3 R2, P1, PT, R3, UR6, RZ ;  /* 0x0000000603027c10 */ /* 0x001fc8000ff3e0ff */
[----:B------:R-:W-:-:S07]  /*0300*/  LEA.HI.X.SX32 R3, R3, UR7, 0x1, P1 ;  /* 0x0000000703037c11 */ /* 0x000fce00088f0eff */
[----:B-1----:R-:W2:Y:S01]  /*0310*/  @P0 LDG.E.U8 R9, desc[UR4][R2.64] ;  /* 0x0000000402090981 */ /* 0x002ea2000c1e1100 */
[C---:B------:R-:W-:Y:S01]  /*0320*/  VIADD R4, R0.reuse, 0x20 ;  /* 0x0000002000047836 */ /* 0x040fe20000000000 */
[----:B------:R-:W-:Y:S01]  /*0330*/  LOP3.LUT R41, R41, 0xfffffffb, RZ, 0xc0, !PT ;  /* 0xfffffffb29297812 */ /* 0x000fe200078ec0ff */
[C---:B------:R-:W-:Y:S01]  /*0340*/  VIADD R8, R0.reuse, 0x60 ;  /* 0x0000006000087836 */ /* 0x040fe20000000000 */
[----:B------:R-:W-:Y:S01]  /*0350*/  PLOP3.LUT P6, PT, PT, PT, PT, 0x8, 0x80 ;  /* 0x000000000080781c */ /* 0x000fe20003fce170 */
[----:B------:R-:W-:Y:S01]  /*0360*/  VIADD R5, R0, 0x40 ;  /* 0x0000004000057836 */ /* 0x000fe20000000000 */
[----:B------:R-:W-:Y:S01]  /*0370*/  ISETP.GE.AND P1, PT, R4, UR8, PT ;  /* 0x0000000804007c0c */ /* 0x000fe2000bf26270 */
[----:B------:R-:W-:Y:S01]  /*0380*/  VIADD R4, R0, 0x80 ;  /* 0x0000008000047836 */ /* 0x000fe20000000000 */
[----:B------:R-:W-:Y:S01]  /*0390*/  ISETP.GE.AND P3, PT, R8, UR8, PT ;  /* 0x0000000808007c0c */ /* 0x000fe2000bf66270 */
[C---:B------:R-:W-:Y:S01]  /*03a0*/  VIADD R8, R0.reuse, 0xa0 ;  /* 0x000000a000087836 */ /* 0x040fe20000000000 */
[----:B------:R-:W-:Y:S01]  /*03b0*/  ISETP.GE.AND P2, PT, R5, UR8, PT ;  /* 0x0000000805007c0c */ /* 0x000fe2000bf46270 */
[----:B------:R-:W-:Y:S01]  /*03c0*/  VIADD R10, R0, 0xe0 ;  /* 0x000000e0000a7836 */ /* 0x000fe20000000000 */
[----:B------:R-:W-:Y:S01]  /*03d0*/  ISETP.GE.AND P5, PT, R4, UR8, PT ;  /* 0x0000000804007c0c */ /* 0x000fe2000bfa6270 */
[----:B------:R-:W-:Y:S01]  /*03e0*/  VIADD R11, R0, 0x100 ;  /* 0x00000100000b7836 */ /* 0x000fe20000000000 */
[----:B------:R-:W0:Y:S01]  /*03f0*/  LDC.64 R4, c[0x0][0x388] ;  /* 0x0000e200ff047b82 */ /* 0x000e220000000a00 */
[----:B------:R-:W-:Y:S01]  /*0400*/  LOP3.LUT R40, R40, 0xfffffffd, RZ, 0xc0, !PT ;  /* 0xfffffffd28287812 */ /* 0x000fe200078ec0ff */
[C---:B------:R-:W-:Y:S01]  /*0410*/  VIADD R12, R0.reuse, 0x120 ;  /* 0x00000120000c7836 */ /* 0x040fe20000000000 */
[C---:B------:R-:W-:Y:S01]  /*0420*/  ISETP.GT.AND P1, PT, R7.reuse, RZ, !P1 ;  /* 0x000000ff0700720c */ /* 0x040fe20004f24270 */
[C---:B------:R-:W-:Y:S01]  /*0430*/  VIADD R13, R0.reuse, 0x140 ;  /* 0x00000140000d7836 */ /* 0x040fe20000000000 */
[C---:B------:R-:W-:Y:S01]  /*0440*/  ISETP.GT.AND P3, PT, R7.reuse, RZ, !P3 ;  /* 0x000000ff0700720c */ /* 0x040fe20005f64270 */
[C---:B------:R-:W-:Y:S01]  /*0450*/  VIADD R14, R0.reuse, 0x160 ;  /* 0x00000160000e7836 */ /* 0x040fe20000000000 */
[----:B------:R-:W-:Y:S01]  /*0460*/  ISETP.GT.AND P2, PT, R7, RZ, !P2 ;  /* 0x000000ff0700720c */ /* 0x000fe20005744270 */
[----:B------:R-:W-:-:S02]  /*0470*/  VIADD R15, R0, 0x180 ;  /* 0x00000180000f7836 */ /* 0x000fc40000000000 */
[C---:B------:R-:W-:Y:S01]  /*0480*/  VIADD R16, R0.reuse, 0x1a0 ;  /* 0x000001a000107836 */ /* 0x040fe20000000000 */
[----:B------:R-:W-:Y:S01]  /*0490*/  @P5 LOP3.LUT R41, R41, 0x4, RZ, 0xfc, !PT ;  /* 0x0000000429295812 */ /* 0x000fe200078efcff */
[C---:B------:R-:W-:Y:S02]  /*04a0*/  VIADD R17, R0.reuse, 0x1c0 ;  /* 0x000001c000117836 */ /* 0x040fe40000000000 */
[C---:B------:R-:W-:Y:S01]  /*04b0*/  VIADD R18, R0.reuse, 0x1e0 ;  /* 0x000001e000127836 */ /* 0x040fe20000000000 */
[----:B------:R-:W-:Y:S01]  /*04c0*/  LOP3.LUT R41, R41, 0xfffffff7, RZ, 0xc0, !PT ;  /* 0xfffffff729297812 */ /* 0x000fe200078ec0ff */
[C---:B------:R-:W-:Y:S02]  /*04d0*/  VIADD R19, R0.reuse, 0x200 ;  /* 0x0000020000137836 */ /* 0x040fe40000000000 */
[C---:B------:R-:W-:Y:S02]  /*04e0*/  VIADD R20, R0.reuse, 0x220 ;  /* 0x0000022000147836 */ /* 0x040fe40000000000 */
[----:B------:R-:W-:-:S02]  /*04f0*/  VIADD R21, R0, 0x240 ;  /* 0x0000024000157836 */ /* 0x000fc40000000000 */
[----:B------:R-:W-:Y:S02]  /*0500*/  VIADD R22, R0, 0x260 ;  /* 0x0000026000167836 */ /* 0x000fe40000000000 */
[----:B0-----:R-:W-:-:S04]  /*0510*/  IMAD.WIDE R4, R6, 0x2, R4 ;  /* 0x0000000206047825 */ /* 0x001fc800078e0204 */
[C---:B------:R-:W-:Y:S01]  /*0520*/  VIADD R23, R0.reuse, 0x280 ;  /* 0x0000028000177836 */ /* 0x040fe20000000000 */
[----:B------:R-:W3:Y:S01]  /*0530*/  @P1 LDG.E.U16 R35, desc[UR4][R4.64+0x40] ;  /* 0x0000400404231981 */ /* 0x000ee2000c1e1500 */
[C---:B------:R-:W-:Y:S02]  /*0540*/  VIADD R42, R0.reuse, 0x2a0 ;  /* 0x000002a0002a7836 */ /* 0x040fe40000000000 */
[C---:B------:R-:W-:Y:S01]  /*0550*/  VIADD R43, R0.reuse, 0x2c0 ;  /* 0x000002c0002b7836 */ /* 0x040fe20000000000 */
[----:B------:R-:W4:Y:S01]  /*0560*/  @P0 LDG.E.U16 R36, desc[UR4][R4.64] ;  /* 0x0000000404240981 */ /* 0x000f22000c1e1500 */
[C---:B------:R-:W-:Y:S02]  /*0570*/  VIADD R44, R0.reuse, 0x2e0 ;  /* 0x000002e0002c7836 */ /* 0x040fe40000000000 */
[C---:B------:R-:W-:Y:S01]  /*0580*/  VIADD R45, R0.reuse, 0x300 ;  /* 0x00000300002d7836 */ /* 0x040fe20000000000 */
[----:B------:R-:W5:Y:S01]  /*0590*/  @P3 LDG.E.U16 R33, desc[UR4][R4.64+0xc0] ;  /* 0x0000c00404213981 */ /* 0x000f62000c1e1500 */
[----:B------:R-:W-:-:S02]  /*05a0*/  VIADD R46, R0, 0x320 ;  /* 0x00000320002e7836 */ /* 0x000fc40000000000 */
[C---:B------:R-:W-:Y:S01]  /*05b0*/  VIADD R47, R0.reuse, 0x340 ;  /* 0x00000340002f7836 */ /* 0x040fe20000000000 */
[----:B------:R-:W5:Y:S01]  /*05c0*/  @P2 LDG.E.U16 R34, desc[UR4][R4.64+0x80] ;  /* 0x0000800404222981 */ /* 0x000f62000c1e1500 */
[C---:B------:R-:W-:Y:S02]  /*05d0*/  VIADD R48, R0.reuse, 0x360 ;  /* 0x0000036000307836 */ /* 0x040fe40000000000 */
[C---:B------:R-:W-:Y:S02]  /*05e0*/  VIADD R49, R0.reuse, 0x380 ;  /* 0x0000038000317836 */ /* 0x040fe40000000000 */
[C---:B------:R-:W-:Y:S02]  /*05f0*/  VIADD R50, R0.reuse, 0x3a0 ;  /* 0x000003a000327836 */ /* 0x040fe40000000000 */
[C---:B------:R-:W-:Y:S02]  /*0600*/  VIADD R51, R0.reuse, 0x3c0 ;  /* 0x000003c000337836 */ /* 0x040fe40000000000 */
[C---:B------:R-:W-:Y:S01]  /*0610*/  VIADD R52, R0.reuse, 0x3e0 ;  /* 0x000003e000347836 */ /* 0x040fe20000000000 */
[----:B--2---:R-:W-:Y:S01]  /*0620*/  @P0 ISETP.NE.AND P4, PT, R9, RZ, PT ;  /* 0x000000ff0900020c */ /* 0x004fe20003f85270 */
[----:B------:R-:W-:-:S03]  /*0630*/  VIADD R9, R0, 0xc0 ;  /* 0x000000c000097836 */ /* 0x000fc60000000000 */
[----:B------:R-:W-:Y:S02]  /*0640*/  @P0 SEL R28, RZ, 0x1, P4 ;  /* 0x00000001ff1c0807 */ /* 0x000fe40002000000 */
[----:B------:R-:W-:Y:S02]  /*0650*/  @P0 PLOP3.LUT P6, PT, P4, PT, PT, 0x8, 0x80 ;  /* 0x000000000080081c */ /* 0x000fe400027ce170 */
[----:B------:R-:W-:Y:S02]  /*0660*/  ISETP.LT.OR P4, PT, R7, 0x1, P5 ;  /* 0x000000010700780c */ /* 0x000fe40002f81670 */
[----:B------:R-:W-:Y:S02]  /*0670*/  ISETP.GE.AND P5, PT, R8, UR8, PT ;  /* 0x0000000808007c0c */ /* 0x000fe4000bfa6270 */
[----:B------:R-:W-:-:S09]  /*0680*/  P2R R53, PR, RZ, 0x40 ;  /* 0x00000040ff357803 */ /* 0x000fd20000000000 */
[----:B------:R-:W2:Y:S02]  /*0690*/  @!P4 LDG.E.U16 R32, desc[UR4][R4.64+0x100] ;  /* 0x000100040420c981 */ /* 0x000ea4000c1e1500 */
[----:B------:R-:W-:Y:S02]  /*06a0*/  @P5 LOP3.LUT R41, R41, 0x8, RZ, 0xfc, !PT ;  /* 0x0000000829295812 */ /* 0x000fe400078efcff */
[----:B------:R-:W-:Y:S02]  /*06b0*/  ISETP.LT.OR P5, PT, R7, 0x1, P5 ;  /* 0x000000010700780c */ /* 0x000fe40002fa1670 */
[----:B------:R-:W-:-:S11]  /*06c0*/  LOP3.LUT R41, R41, 0xffffffef, RZ, 0xc0, !PT ;  /* 0xffffffef29297812 */ /* 0x000fd600078ec0ff */
[----:B------:R-:W-:Y:S01]  /*06d0*/  @P5 LOP3.LUT R40, R40, 0x2, RZ, 0xfc, !PT ;  /* 0x0000000228285812 */ /* 0x000fe200078efcff */
[----:B------:R-:W2:Y:S01]  /*06e0*/  @!P5 LDG.E.U16 R30, desc[UR4][R4.64+0x140] ;  /* 0x00014004041ed981 */ /* 0x000ea2000c1e1500 */
[----:B------:R-:W-:Y:S02]  /*06f0*/  ISETP.GE.AND P5, PT, R9, UR8, PT ;  /* 0x0000000809007c0c */ /* 0x000fe4000bfa6270 */
[----:B------:R-:W-:-:S11]  /*0700*/  LOP3.LUT R40, R40, 0xfffffffb, RZ, 0xc0, !PT ;  /* 0xfffffffb28287812 */ /* 0x000fd600078ec0ff */
        /* <DEDUP_REMOVED lines=155> */
[----:B------:R-:W-:-:S13]  /*10c0*/  ISETP.LT.OR P5, PT, R7, 0x1, P5 ;  /* 0x000000010700780c */ /* 0x000fda0002fa1670 */
        /* <DEDUP_REMOVED lines=10> */
[----:B------:R-:W-:Y:S02]  /*1170*/  LOP3.LUT R40, R40, 0xbfffffff, RZ, 0xc0, !PT ;  /* 0xbfffffff28287812 */ /* 0x000fe400078ec0ff */
[----:B------:R-:W-:-:S09]  /*1180*/  ISETP.LT.OR P6, PT, R7, 0x1, P5 ;  /* 0x000000010700780c */ /* 0x000fd20002fc1670 */
[----:B------:R-:W-:Y:S02]  /*1190*/  @P5 LOP3.LUT R40, R40, 0x40000000, RZ, 0xfc, !PT ;  /* 0x4000000028285812 */ /* 0x000fe400078efcff */
[----:B------:R-:W-:Y:S02]  /*11a0*/  ISETP.GE.AND P5, PT, R52, UR8, PT ;  /* 0x0000000834007c0c */ /* 0x000fe4000bfa6270 */
[----:B------:R-:W-:Y:S01]  /*11b0*/  LOP3.LUT R40, R40, 0xfbffffff, RZ, 0xc0, !PT ;  /* 0xfbffffff28287812 */ /* 0x000fe200078ec0ff */
[----:B------:R-:W2:Y:S03]  /*11c0*/  @!P6 LDG.E.U16 R27, desc[UR4][R4.64+0x780] ;  /* 0x00078004041be981 */ /* 0x000ea6000c1e1500 */
[----:B------:R-:W-:-:S04]  /*11d0*/  @P6 LOP3.LUT R40, R40, 0x4000000, RZ, 0xfc, !PT ;  /* 0x0400000028286812 */ /* 0x000fc800078efcff */
[----:B------:R-:W-:-:S04]  /*11e0*/  LOP3.LUT R40, R40, 0xdfffffff, RZ, 0xc0, !PT ;  /* 0xdfffffff28287812 */ /* 0x000fc800078ec0ff */
[----:B------:R-:W-:Y:S02]  /*11f0*/  @P5 LOP3.LUT R40, R40, 0x20000000, RZ, 0xfc, !PT ;  /* 0x2000000028285812 */ /* 0x000fe400078efcff */
[----:B------:R-:W-:-:S13]  /*1200*/  ISETP.LT.OR P5, PT, R7, 0x1, P5 ;  /* 0x000000010700780c */ /* 0x000fda0002fa1670 */
[----:B------:R0:W2:Y:S01]  /*1210*/  @!P5 LDG.E.U16 R39, desc[UR4][R4.64+0x7c0] ;  /* 0x0007c0040427d981 */ /* 0x0000a2000c1e1500 */
[----:B------:R-:W-:Y:S02]  /*1220*/  P2R R54, PR, RZ, 0x40 ;  /* 0x00000040ff367803 */ /* 0x000fe40000000000 */
[C---:B------:R-:W-:Y:S02]  /*1230*/  LOP3.LUT P6, RZ, R40.reuse, 0x20, RZ, 0xc0, !PT ;  /* 0x0000002028ff7812 */ /* 0x040fe400078cc0ff */
[----:B------:R-:W-:Y:S01]  /*1240*/  LOP3.LUT R40, R40, 0xf7ffffff, RZ, 0xc0, !PT ;  /* 0xf7ffffff28287812 */ /* 0x000fe200078ec0ff */
[----:B------:R-:W-:-:S03]  /*1250*/  IMAD.MOV.U32 R37, RZ, RZ, -0x800000 ;  /* 0xff800000ff257424 */ /* 0x000fc600078e00ff */
[----:B------:R-:W-:Y:S01]  /*1260*/  @P5 LOP3.LUT R40, R40, 0x8000000, RZ, 0xfc, !PT ;  /* 0x0800000028285812 */ /* 0x000fe200078efcff */
[----:B---3--:R-:W-:Y:S01]  /*1270*/  @P1 IMAD.U32 R37, R35, 0x10000, RZ ;  /* 0x0001000023251824 */ /* 0x008fe200078e00ff */
[----:B------:R-:W-:Y:S01]  /*1280*/  P2R R57, PR, RZ, 0x2 ;  /* 0x00000002ff397803 */ /* 0x000fe20000000000 */
[----:B------:R-:W-:Y:S01]  /*1290*/  IMAD.MOV.U32 R38, RZ, RZ, -0x800000 ;  /* 0xff800000ff267424 */ /* 0x000fe200078e00ff */
[----:B------:R-:W-:Y:S01]  /*12a0*/  LOP3.LUT P1, RZ, R40, 0x40, RZ, 0xc0, !PT ;  /* 0x0000004028ff7812 */ /* 0x000fe2000782c0ff */
[----:B------:R-:W-:Y:S01]  /*12b0*/  IMAD.MOV.U32 R35, RZ, RZ, -0x800000 ;  /* 0xff800000ff237424 */ /* 0x000fe200078e00ff */
[----:B------:R-:W-:Y:S01]  /*12c0*/  P2R R59, PR, RZ, 0x8 ;  /* 0x00000008ff3b7803 */ /* 0x000fe20000000000 */
[----:B----4-:R-:W-:Y:S02]  /*12d0*/  @P0 IMAD.U32 R38, R36, 0x10000, RZ ;  /* 0x0001000024260824 */ /* 0x010fe400078e00ff */
[----:B-----5:R-:W-:Y:S01]  /*12e0*/  @P3 IMAD.U32 R35, R33, 0x10000, RZ ;  /* 0x0001000021233824 */ /* 0x020fe200078e00ff */
[----:B------:R-:W-:Y:S01]  /*12f0*/  LOP3.LUT P3, RZ, R40, 0x2, RZ, 0xc0, !PT ;  /* 0x0000000228ff7812 */ /* 0x000fe2000786c0ff */
[----:B------:R-:W-:Y:S01]  /*1300*/  IMAD.MOV.U32 R36, RZ, RZ, -0x800000 ;  /* 0xff800000ff247424 */ /* 0x000fe200078e00ff */
[----:B------:R-:W-:Y:S01]  /*1310*/  P2R R58, PR, RZ, 0x4 ;  /* 0x00000004ff3a7803 */ /* 0x000fe20000000000 */
[----:B------:R-:W-:Y:S01]  /*1320*/  @P2 IMAD.U32 R36, R34, 0x10000, RZ ;  /* 0x0001000022242824 */ /* 0x000fe200078e00ff */
[----:B------:R-:W-:Y:S01]  /*1330*/  LOP3.LUT P2, RZ, R40, 0x10, RZ, 0xc0, !PT ;  /* 0x0000001028ff7812 */ /* 0x000fe2000784c0ff */
[----:B------:R-:W-:Y:S01]  /*1340*/  IMAD.MOV.U32 R34, RZ, RZ, -0x800000 ;  /* 0xff800000ff227424 */ /* 0x000fe200078e00ff */
[----:B------:R-:W-:Y:S01]  /*1350*/  P2R R56, PR, RZ, 0x1 ;  /* 0x00000001ff387803 */ /* 0x000fe20000000000 */
[----:B--2---:R-:W-:Y:S01]  /*1360*/  @!P4 IMAD.U32 R34, R32, 0x10000, RZ ;  /* 0x000100002022c824 */ /* 0x004fe200078e00ff */
[----:B------:R-:W-:-:S02]  /*1370*/  LOP3.LUT P0, RZ, R40, 0x4, RZ, 0xc0, !PT ;  /* 0x0000000428ff7812 */ /* 0x000fc4000780c0ff */
[----:B------:R-:W-:Y:S02]  /*1380*/  P2R R55, PR, RZ, 0x20 ;  /* 0x00000020ff377803 */ /* 0x000fe40000000000 */
[----:B------:R-:W-:Y:S02]  /*1390*/  P2R R60, PR, RZ, 0x10 ;  /* 0x00000010ff3c7803 */ /* 0x000fe40000000000 */
[C---:B------:R-:W-:Y:S02]  /*13a0*/  LOP3.LUT P5, RZ, R40.reuse, 0x8, RZ, 0xc0, !PT ;  /* 0x0000000828ff7812 */ /* 0x040fe400078ac0ff */
[----:B------:R-:W-:Y:S01]  /*13b0*/  LOP3.LUT P4, RZ, R40, 0x80000, RZ, 0xc0, !PT ;  /* 0x0008000028ff7812 */ /* 0x000fe2000788c0ff */
[----:B0-----:R-:W-:Y:S02]  /*13c0*/  IMAD.MOV.U32 R5, RZ, RZ, -0x800000 ;  /* 0xff800000ff057424 */ /* 0x001fe400078e00ff */
[----:B------:R-:W-:Y:S02]  /*13d0*/  IMAD.MOV.U32 R33, RZ, RZ, -0x800000 ;  /* 0xff800000ff217424 */ /* 0x000fe400078e00ff */
[----:B------:R-:W-:Y:S01]  /*13e0*/  @!P1 IMAD.U32 R5, R61, 0x10000, RZ ;  /* 0x000100003d059824 */ /* 0x000fe200078e00ff */
[----:B------:R-:W-:Y:S01]  /*13f0*/  P2R R61, PR, RZ, 0x10 ;  /* 0x00000010ff3d7803 */ /* 0x000fe20000000000 */
[----:B------:R-:W-:Y:S01]  /*1400*/  @!P3 IMAD.U32 R33, R30, 0x10000, RZ ;  /* 0x000100001e21b824 */ /* 0x000fe200078e00ff */
[----:B------:R-:W-:Y:S01]  /*1410*/  LOP3.LUT P4, RZ, R40, 0x40000, RZ, 0xc0, !PT ;  /* 0x0004000028ff7812 */ /* 0x000fe2000788c0ff */
[----:B------:R-:W-:-:S02]  /*1420*/  IMAD.MOV.U32 R30, RZ, RZ, -0x800000 ;  /* 0xff800000ff1e7424 */ /* 0x000fc400078e00ff */
[----:B------:R-:W-:Y:S02]  /*1430*/  @!P2 IMAD.U32 R30, R29, 0x10000, RZ ;  /* 0x000100001d1ea824 */ /* 0x000fe400078e00ff */
[----:B------:R-:W-:Y:S02]  /*1440*/  IMAD.MOV.U32 R29, RZ, RZ, -0x800000 ;  /* 0xff800000ff1d7424 */ /* 0x000fe400078e00ff */
[----:B------:R-:W-:Y:S01]  /*1450*/  @!P6 IMAD.U32 R29, R62, 0x10000, RZ ;  /* 0x000100003e1de824 */ /* 0x000fe200078e00ff */
[----:B------:R-:W-:Y:S01]  /*1460*/  P2R R62, PR, RZ, 0x10 ;  /* 0x00000010ff3e7803 */ /* 0x000fe20000000000 */
[----:B------:R-:W-:Y:S01]  /*1470*/  IMAD.MOV.U32 R32, RZ, RZ, -0x800000 ;  /* 0xff800000ff207424 */ /* 0x000fe200078e00ff */
[----:B------:R-:W-:Y:S01]  /*1480*/  LOP3.LUT P4, RZ, R40, 0x20000, RZ, 0xc0, !PT ;  /* 0x0002000028ff7812 */ /* 0x000fe2000788c0ff */
[----:B------:R-:W-:Y:S02]  /*1490*/  @!P0 IMAD.U32 R32, R31, 0x10000, RZ ;  /* 0x000100001f208824 */ /* 0x000fe400078e00ff */
[----:B------:R-:W-:-:S02]  /*14a0*/  IMAD.MOV.U32 R31, RZ, RZ, -0x800000 ;  /* 0xff800000ff1f7424 */ /* 0x000fc400078e00ff */
[----:B------:R-:W-:Y:S01]  /*14b0*/  @!P5 IMAD.U32 R31, R63, 0x10000, RZ ;  /* 0x000100003f1fd824 */ /* 0x000fe200078e00ff */
        /* <DEDUP_REMOVED lines=11> */
[----:B------:R-:W-:Y:S02]  /*1570*/  P2R R68, PR, RZ, 0x10 ;  /* 0x00000010ff447803 */ /* 0x000fe40000000000 */
[C---:B------:R-:W-:Y:S02]  /*1580*/  LOP3.LUT P4, RZ, R40.reuse, 0x800, RZ, 0xc0, !PT ;  /* 0x0000080028ff7812 */ /* 0x040fe4000788c0ff */
[----:B------:R-:W-:-:S02]  /*1590*/  LOP3.LUT P5, RZ, R40, 0x100, RZ, 0xc0, !PT ;  /* 0x0000010028ff7812 */ /* 0x000fc400078ac0ff */
[C---:B------:R-:W-:Y:S02]  /*15a0*/  LOP3.LUT P6, RZ, R40.reuse, 0x200, RZ, 0xc0, !PT ;  /* 0x0000020028ff7812 */ /* 0x040fe400078cc0ff */
[----:B------:R-:W-:Y:S02]  /*15b0*/  P2R R69, PR, RZ, 0x10 ;  /* 0x00000010ff457803 */ /* 0x000fe40000000000 */
[----:B------:R-:W-:Y:S01]  /*15c0*/  LOP3.LUT P4, RZ, R40, 0x400, RZ, 0xc0, !PT ;  /* 0x0000040028ff7812 */ /* 0x000fe2000788c0ff */
[----:B------:R-:W-:Y:S02]  /*15d0*/  IMAD.MOV.U32 R4, RZ, RZ, -0x800000 ;  /* 0xff800000ff047424 */ /* 0x000fe400078e00ff */
[----:B------:R-:W-:Y:S02]  /*15e0*/  @!P0 IMAD.U32 R4, R8, 0x10000, RZ ;  /* 0x0001000008048824 */ /* 0x000fe400078e00ff */
[----:B------:R-:W-:Y:S02]  /*15f0*/  IMAD.MOV.U32 R8, RZ, RZ, -0x800000 ;  /* 0xff800000ff087424 */ /* 0x000fe400078e00ff */
[----:B------:R-:W-:-:S02]  /*1600*/  @!P5 IMAD.U32 R8, R9, 0x10000, RZ ;  /* 0x000100000908d824 */ /* 0x000fc400078e00ff */
[----:B------:R-:W-:Y:S02]  /*1610*/  IMAD.MOV.U32 R9, RZ, RZ, -0x800000 ;  /* 0xff800000ff097424 */ /* 0x000fe400078e00ff */
[----:B------:R-:W-:Y:S02]  /*1620*/  @!P6 IMAD.U32 R9, R10, 0x10000, RZ ;  /* 0x000100000a09e824 */ /* 0x000fe400078e00ff */
[----:B------:R-:W-:Y:S02]  /*1630*/  IMAD.MOV.U32 R10, RZ, RZ, -0x800000 ;  /* 0xff800000ff0a7424 */ /* 0x000fe400078e00ff */
        /* <DEDUP_REMOVED lines=26> */
[----:B------:R-:W-:-:S07]  /*17e0*/  LOP3.LUT P1, RZ, R40, 0x400000, RZ, 0xc0, !PT ;  /* 0x0040000028ff7812 */ /* 0x000fce000782c0ff */
[----:B------:R-:W-:Y:S01]  /*17f0*/  @!P4 IMAD.U32 R18, R19, 0x10000, RZ ;  /* 0x000100001312c824 */ /* 0x000fe200078e00ff */
[----:B------:R-:W-:Y:S02]  /*1800*/  ISETP.NE.AND P4, PT, R61, RZ, PT ;  /* 0x000000ff3d00720c */ /* 0x000fe40003f85270 */
[C---:B------:R-:W-:Y:S02]  /*1810*/  LOP3.LUT P0, RZ, R40.reuse, 0x800000, RZ, 0xc0, !PT ;  /* 0x0080000028ff7812 */ /* 0x040fe4000780c0ff */
[C---:B------:R-:W-:Y:S01]  /*1820*/  LOP3.LUT P5, RZ, R40.reuse, 0x1000000, RZ, 0xc0, !PT ;  /* 0x0100000028ff7812 */ /* 0x040fe200078ac0ff */
[----:B------:R-:W-:Y:S01]  /*1830*/  IMAD.MOV.U32 R19, RZ, RZ, -0x800000 ;  /* 0xff800000ff137424 */ /* 0x000fe200078e00ff */
[----:B------:R-:W-:-:S07]  /*1840*/  LOP3.LUT P6, RZ, R40, 0x2000000, RZ, 0xc0, !PT ;  /* 0x0200000028ff7812 */ /* 0x000fce00078cc0ff */
[----:B------:R-:W-:Y:S02]  /*1850*/  @!P4 IMAD.U32 R19, R20, 0x10000, RZ ;  /* 0x000100001413c824 */ /* 0x000fe400078e00ff */
[----:B------:R-:W-:Y:S02]  /*1860*/  IMAD.MOV.U32 R20, RZ, RZ, -0x800000 ;  /* 0xff800000ff147424 */ /* 0x000fe400078e00ff */
[----:B------:R-:W-:Y:S02]  /*1870*/  @!P3 IMAD.U32 R20, R21, 0x10000, RZ ;  /* 0x000100001514b824 */ /* 0x000fe400078e00ff */
[----:B------:R-:W-:Y:S02]  /*1880*/  IMAD.MOV.U32 R21, RZ, RZ, -0x800000 ;  /* 0xff800000ff157424 */ /* 0x000fe400078e00ff */
[----:B------:R-:W-:Y:S02]  /*1890*/  @!P2 IMAD.U32 R21, R22, 0x10000, RZ ;  /* 0x000100001615a824 */ /* 0x000fe400078e00ff */
[----:B------:R-:W-:-:S02]  /*18a0*/  IMAD.MOV.U32 R22, RZ, RZ, -0x800000 ;  /* 0xff800000ff167424 */ /* 0x000fc400078e00ff */
[----:B------:R-:W-:Y:S02]  /*18b0*/  @!P1 IMAD.U32 R22, R23, 0x10000, RZ ;  /* 0x0001000017169824 */ /* 0x000fe400078e00ff */
[----:B------:R-:W-:Y:S02]  /*18c0*/  IMAD.MOV.U32 R23, RZ, RZ, -0x800000 ;  /* 0xff800000ff177424 */ /* 0x000fe400078e00ff */
[----:B------:R-:W-:Y:S02]  /*18d0*/  @!P0 IMAD.U32 R23, R24, 0x10000, RZ ;  /* 0x0001000018178824 */ /* 0x000fe400078e00ff */
[----:B------:R-:W-:Y:S02]  /*18e0*/  IMAD.MOV.U32 R24, RZ, RZ, -0x800000 ;  /* 0xff800000ff187424 */ /* 0x000fe400078e00ff */
[----:B------:R-:W-:Y:S02]  /*18f0*/  @!P5 IMAD.U32 R24, R25, 0x10000, RZ ;  /* 0x000100001918d824 */ /* 0x000fe400078e00ff */
[----:B------:R-:W-:-:S02]  /*1900*/  IMAD.MOV.U32 R25, RZ, RZ, -0x800000 ;  /* 0xff800000ff197424 */ /* 0x000fc400078e00ff */
[----:B------:R-:W-:Y:S01]  /*1910*/  @!P6 IMAD.U32 R25, R26, 0x10000, RZ ;  /* 0x000100001a19e824 */ /* 0x000fe200078e00ff */
[----:B------:R-:W-:Y:S02]  /*1920*/  ISETP.NE.AND P6, PT, R54, RZ, PT ;  /* 0x000000ff3600720c */ /* 0x000fe40003fc5270 */
[----:B------:R-:W-:Y:S02]  /*1930*/  ISETP.NE.AND P5, PT, R55, RZ, PT ;  /* 0x000000ff3700720c */ /* 0x000fe40003fa5270 */
[----:B------:R-:W-:Y:S02]  /*1940*/  ISETP.NE.AND P1, PT, R57, RZ, PT ;  /* 0x000000ff3900720c */ /* 0x000fe40003f25270 */
[----:B------:R-:W-:Y:S01]  /*1950*/  ISETP.NE.AND P0, PT, R56, RZ, PT ;  /* 0x000000ff3800720c */ /* 0x000fe20003f05270 */
[----:B------:R-:W-:Y:S01]  /*1960*/  IMAD.MOV.U32 R26, RZ, RZ, -0x800000 ;  /* 0xff800000ff1a7424 */ /* 0x000fe200078e00ff */
[----:B------:R-:W-:Y:S05]  /*1970*/  BSSY.RECONVERGENT B0, `(.L_x_845) ;  /* 0x0000015000007945 */ /* 0x000fea0003800200 */
[----:B------:R-:W-:-:S02]  /*1980*/  @!P6 IMAD.U32 R26, R27, 0x10000, RZ ;  /* 0x000100001b1ae824 */ /* 0x000fc400078e00ff */
[----:B------:R-:W-:Y:S01]  /*1990*/  IMAD.MOV.U32 R27, RZ, RZ, -0x800000 ;  /* 0xff800000ff1b7424 */ /* 0x000fe200078e00ff */
[----:B------:R-:W-:Y:S02]  /*19a0*/  ISETP.NE.AND P4, PT, R60, RZ, PT ;  /* 0x000000ff3c00720c */ /* 0x000fe40003f85270 */
[----:B------:R-:W-:Y:S02]  /*19b0*/  ISETP.NE.AND P3, PT, R59, RZ, PT ;  /* 0x000000ff3b00720c */ /* 0x000fe40003f65270 */
[----:B------:R-:W-:Y:S02]  /*19c0*/  ISETP.NE.AND P2, PT, R58, RZ, PT ;  /* 0x000000ff3a00720c */ /* 0x000fe40003f45270 */
[----:B------:R-:W-:Y:S01]  /*19d0*/  ISETP.NE.AND P6, PT, R53, RZ, PT ;  /* 0x000000ff3500720c */ /* 0x000fe20003fc5270 */
[----:B------:R-:W-:Y:S01]  /*19e0*/  @!P5 IMAD.U32 R27, R39, 0x10000, RZ ;  /* 0x00010000271bd824 */ /* 0x000fe200078e00ff */
[----:B------:R-:W-:-:S04]  /*19f0*/  PRMT R39, RZ, 0x7610, R39 ;  /* 0x00007610ff277816 */ /* 0x000fc80000000027 */
[----:B------:R-:W-:Y:S01]  /*1a00*/  @P0 PRMT R39, R28, 0x7610, R39 ;  /* 0x000076101c270816 */ /* 0x000fe20000000027 */
[----:B------:R-:W-:Y:S01]  /*1a10*/  IMAD.MOV.U32 R28, RZ, RZ, R38 ;  /* 0x000000ffff1c7224 */ /* 0x000fe200078e0026 */
[----:B------:R-:W-:Y:S06]  /*1a20*/  @!P1 BRA `(.L_x_846) ;  /* 0x0000000000249947 */ /* 0x000fec0003800000 */
[----:B------:R-:W2:Y:S01]  /*1a30*/  LDG.E.U8 R54, desc[UR4][R2.64+0x20] ;  /* 0x0000200402367981 */ /* 0x000ea2000c1e1100 */
[----:B------:R-:W-:Y:S02]  /*1a40*/  P2R R53, PR, RZ, 0x1 ;  /* 0x00000001ff357803 */ /* 0x000fe40000000000 */
[----:B--2---:R-:W-:-:S13]  /*1a50*/  ISETP.NE.AND P5, PT, R54, RZ, PT ;  /* 0x000000ff3600720c */ /* 0x004fda0003fa5270 */
[----:B------:R-:W-:-:S04]  /*1a60*/  @!P5 FSETP.GT.FTZ.AND P0, PT, R38, R37, PT ;  /* 0x000000252600d20b */ /* 0x000fc80003f14000 */
[-C--:B------:R-:W-:Y:S02]  /*1a70*/  @!P5 FSEL R54, R38, R37.reuse, P0 ;  /* 0x000000252636d208 */ /* 0x080fe40000000000 */
[----:B------:R-:W-:Y:S01]  /*1a80*/  ISETP.NE.AND P0, PT, R53, RZ, PT ;  /* 0x000000ff3500720c */ /* 0x000fe20003f05270 */
[----:B------:R-:W-:Y:S01]  /*1a90*/  IMAD.MOV.U32 R53, RZ, RZ, 0x1 ;  /* 0x00000001ff357424 */ /* 0x000fe200078e00ff */
[----:B------:R-:W-:-:S04]  /*1aa0*/  @!P5 FSEL R28, R54, R37, P6 ;  /* 0x00000025361cd208 */ /* 0x000fc80003000000 */
[----:B------:R-:W-:-:S07]  /*1ab0*/  @!P5 PRMT R39, R53, 0x7610, R39 ;  /* 0x000076103527d816 */ /* 0x000fce0000000027 */
.L_x_846:
[----:B------:R-:W-:Y:S05]  /*1ac0*/  BSYNC.RECONVERGENT B0 ;  /* 0x0000000000007941 */ /* 0x000fea0003800200 */
.L_x_845:
[----:B------:R-:W-:Y:S04]  /*1ad0*/  BSSY.RECONVERGENT B0, `(.L_x_847) ;  /* 0x000000b000007945 */ /* 0x000fe80003800200 */
[----:B------:R-:W-:Y:S05]  /*1ae0*/  @!P2 BRA `(.L_x_848) ;  /* 0x000000000024a947 */ /* 0x000fea0003800000 */
[----:B------:R-:W2:Y:S02]  /*1af0*/  LDG.E.U8 R53, desc[UR4][R2.64+0x40] ;  /* 0x0000400402357981 */ /* 0x000ea4000c1e1100 */
[----:B--2---:R-:W-:-:S13]  /*1b00*/  ISETP.NE.AND P5, PT, R53, RZ, PT ;  /* 0x000000ff3500720c */ /* 0x004fda0003fa5270 */
[CC--:B------:R-:W-:Y:S02]  /*1b10*/  @!P5 FSETP.GT.FTZ.AND P6, PT, R28.reuse, R36.reuse, PT ;  /* 0x000000241c00d20b */ /* 0x0c0fe40003fd4000 */
[----:B------:R-:W-:Y:S02]  /*1b20*/  @!P5 PRMT R54, R39, 0x9910, RZ ;  /* 0x000099102736d816 */ /* 0x000fe400000000ff */
[----:B------:R-:W-:Y:S02]  /*1b30*/  @!P5 FSEL R53, R28, R36, P6 ;  /* 0x000000241c35d208 */ /* 0x000fe40003000000 */
[----:B------:R-:W-:-:S04]  /*1b40*/  @!P5 ISETP.NE.AND P6, PT, R54, RZ, PT ;  /* 0x000000ff3600d20c */ /* 0x000fc80003fc5270 */
[----:B------:R-:W-:Y:S01]  /*1b50*/  @!P5 FSEL R28, R53, R36, P6 ;  /* 0x00000024351cd208 */ /* 0x000fe20003000000 */
[----:B------:R-:W-:-:S05]  /*1b60*/  IMAD.MOV.U32 R53, RZ, RZ, 0x1 ;  /* 0x00000001ff357424 */ /* 0x000fca00078e00ff */
[----:B------:R-:W-:-:S07]  /*1b70*/  @!P5 PRMT R39, R53, 0x7610, R39 ;  /* 0x000076103527d816 */ /* 0x000fce0000000027 */
.L_x_848:
[----:B------:R-:W-:Y:S05]  /*1b80*/  BSYNC.RECONVERGENT B0 ;  /* 0x0000000000007941 */ /* 0x000fea0003800200 */
.L_x_847:
[----:B------:R-:W-:Y:S04]  /*1b90*/  BSSY.RECONVERGENT B0, `(.L_x_849) ;  /* 0x000000d000007945 */ /* 0x000fe80003800200 */
[----:B------:R-:W-:Y:S05]  /*1ba0*/  @!P3 BRA `(.L_x_850) ;  /* 0x00000000002cb947 */ /* 0x000fea0003800000 */
[----:B------:R-:W2:Y:S01]  /*1bb0*/  LDG.E.U8 R53, desc[UR4][R2.64+0x60] ;  /* 0x0000600402357981 */ /* 0x000ea2000c1e1100 */
[----:B------:R-:W-:Y:S02]  /*1bc0*/  P2R R55, PR, RZ, 0x1 ;  /* 0x00000001ff377803 */ /* 0x000fe40000000000 */
[----:B--2---:R-:W-:-:S13]  /*1bd0*/  ISETP.NE.AND P5, PT, R53, RZ, PT ;  /* 0x000000ff3500720c */ /* 0x004fda0003fa5270 */
[----:B------:R-:W-:Y:S02]  /*1be0*/  @!P5 PRMT R53, R39, 0x9910, RZ ;  /* 0x000099102735d816 */ /* 0x000fe400000000ff */
[CC--:B------:R-:W-:Y:S02]  /*1bf0*/  @!P5 FSETP.GT.FTZ.AND P0, PT, R28.reuse, R35.reuse, PT ;  /* 0x000000231c00d20b */ /* 0x0c0fe40003f14000 */
[----:B------:R-:W-:Y:S01]  /*1c00*/  @!P5 ISETP.NE.AND P6, PT, R53, RZ, PT ;  /* 0x000000ff3500d20c */ /* 0x000fe20003fc5270 */
[----:B------:R-:W-:Y:S01]  /*1c10*/  IMAD.MOV.U32 R53, RZ, RZ, 0x1 ;  /* 0x00000001ff357424 */ /* 0x000fe200078e00ff */
[-C--:B------:R-:W-:Y:S02]  /*1c20*/  @!P5 FSEL R54, R28, R35.reuse, P0 ;  /* 0x000000231c36d208 */ /* 0x080fe40000000000 */
[----:B------:R-:W-:Y:S02]  /*1c30*/  ISETP.NE.AND P0, PT, R55, RZ, PT ;  /* 0x000000ff3700720c */ /* 0x000fe40003f05270 */
[----:B------:R-:W-:-:S02]  /*1c40*/  @!P5 FSEL R28, R54, R35, P6 ;  /* 0x00000023361cd208 */ /* 0x000fc40003000000 */
[----:B------:R-:W-:-:S09]  /*1c50*/  @!P5 PRMT R39, R53, 0x7610, R39 ;  /* 0x000076103527d816 */ /* 0x000fd20000000027 */
.L_x_850:
[----:B------:R-:W-:Y:S05]  /*1c60*/  BSYNC.RECONVERGENT B0 ;  /* 0x0000000000007941 */ /* 0x000fea0003800200 */
.L_x_849:
[----:B------:R-:W-:Y:S04]  /*1c70*/  BSSY.RECONVERGENT B0, `(.L_x_851) ;  /* 0x000000b000007945 */ /* 0x000fe80003800200 */
[----:B------:R-:W-:Y:S05]  /*1c80*/  @P4 BRA `(.L_x_852) ;  /* 0x0000000000244947 */ /* 0x000fea0003800000 */
[----:B------:R-:W2:Y:S02]  /*1c90*/  LDG.E.U8 R53, desc[UR4][R2.64+0x80] ;  /* 0x0000800402357981 */ /* 0x000ea4000c1e1100 */
[----:B--2---:R-:W-:-:S13]  /*1ca0*/  ISETP.NE.AND P4, PT, R53, RZ, PT ;  /* 0x000000ff3500720c */ /* 0x004fda0003f85270 */
[----:B------:R-:W-:Y:S02]  /*1cb0*/  @!P4 PRMT R53, R39, 0x9910, RZ ;  /* 0x000099102735c816 */ /* 0x000fe400000000ff */
[CC--:B------:R-:W-:Y:S02]  /*1cc0*/  @!P4 FSETP.GT.FTZ.AND P5, PT, R28.reuse, R34.reuse, PT ;  /* 0x000000221c00c20b */ /* 0x0c0fe40003fb4000 */
[----:B------:R-:W-:Y:S02]  /*1cd0*/  @!P4 ISETP.NE.AND P6, PT, R53, RZ, PT ;  /* 0x000000ff3500c20c */ /* 0x000fe40003fc5270 */
[----:B------:R-:W-:-:S04]  /*1ce0*/  @!P4 FSEL R53, R28, R34, P5 ;  /* 0x000000221c35c208 */ /* 0x000fc80002800000 */
[----:B------:R-:W-:Y:S01]  /*1cf0*/  @!P4 FSEL R28, R53, R34, P6 ;  /* 0x00000022351cc208 */ /* 0x000fe20003000000 */
[----:B------:R-:W-:-:S05]  /*1d00*/  IMAD.MOV.U32 R53, RZ, RZ, 0x1 ;  /* 0x00000001ff357424 */ /* 0x000fca00078e00ff */
[----:B------:R-:W-:-:S07]  /*1d10*/  @!P4 PRMT R39, R53, 0x7610, R39 ;  /* 0x000076103527c816 */ /* 0x000fce0000000027 */
.L_x_852:
[----:B------:R-:W-:Y:S05]  /*1d20*/  BSYNC.RECONVERGENT B0 ;  /* 0x0000000000007941 */ /* 0x000fea0003800200 */
.L_x_851:
[----:B------:R-:W-:Y:S01]  /*1d30*/  LOP3.LUT P4, RZ, R40, 0x2, RZ, 0xc0, !PT ;  /* 0x0000000228ff7812 */ /* 0x000fe2000788c0ff */
[----:B------:R-:W-:-:S12]  /*1d40*/  BSSY.RECONVERGENT B0, `(.L_x_853) ;  /* 0x000000b000007945 */ /* 0x000fd80003800200 */
[----:B------:R-:W-:Y:S05]  /*1d50*/  @P4 BRA `(.L_x_854) ;  /* 0x0000000000244947 */ /* 0x000fea0003800000 */
[----:B------:R-:W2:Y:S02]  /*1d60*/  LDG.E.U8 R53, desc[UR4][R2.64+0xa0] ;  /* 0x0000a00402357981 */ /* 0x000ea4000c1e1100 */
[----:B--2---:R-:W-:-:S13]  /*1d70*/  ISETP.NE.AND P4, PT, R53, RZ, PT ;  /* 0x000000ff3500720c */ /* 0x004fda0003f85270 */
[----:B------:R-:W-:Y:S02]  /*1d80*/  @!P4 PRMT R53, R39, 0x9910, RZ ;  /* 0x000099102735c816 */ /* 0x000fe400000000ff */
[CC--:B------:R-:W-:Y:S02]  /*1d90*/  @!P4 FSETP.GT.FTZ.AND P5, PT, R28.reuse, R33.reuse, PT ;  /* 0x000000211c00c20b */ /* 0x0c0fe40003fb4000 */
[----:B------:R-:W-:Y:S01]  /*1da0*/  @!P4 ISETP.NE.AND P6, PT, R53, RZ, PT ;  /* 0x000000ff3500c20c */ /* 0x000fe20003fc5270 */
[----:B------:R-:W-:Y:S01]  /*1db0*/  IMAD.MOV.U32 R53, RZ, RZ, 0x1 ;  /* 0x00000001ff357424 */ /* 0x000fe200078e00ff */
[----:B------:R-:W-:-:S04]  /*1dc0*/  @!P4 FSEL R54, R28, R33, P5 ;  /* 0x000000211c36c208 */ /* 0x000fc80002800000 */
[----:B------:R-:W-:Y:S02]  /*1dd0*/  @!P4 FSEL R28, R54, R33, P6 ;  /* 0x00000021361cc208 */ /* 0x000fe40003000000 */
[----:B------:R-:W-:-:S07]  /*1de0*/  @!P4 PRMT R39, R53, 0x7610, R39 ;  /* 0x000076103527c816 */ /* 0x000fce0000000027 */
.L_x_854:
[----:B------:R-:W-:Y:S05]  /*1df0*/  BSYNC.RECONVERGENT B0 ;  /* 0x0000000000007941 */ /* 0x000fea0003800200 */
.L_x_853:
[----:B------:R-:W-:Y:S01]  /*1e00*/  LOP3.LUT P4, RZ, R40, 0x4, RZ, 0xc0, !PT ;  /* 0x0000000428ff7812 */ /* 0x000fe2000788c0ff */
[----:B------:R-:W-:-:S12]  /*1e10*/  BSSY.RECONVERGENT B0, `(.L_x_855) ;  /* 0x000000b000007945 */ /* 0x000fd80003800200 */
        /* <DEDUP_REMOVED lines=10> */
.L_x_856:
[----:B------:R-:W-:Y:S05]  /*1ec0*/  BSYNC.RECONVERGENT B0 ;  /* 0x0000000000007941 */ /* 0x000fea0003800200 */
.L_x_855:
        /* <DEDUP_REMOVED lines=12> */
.L_x_858:
[----:B------:R-:W-:Y:S05]  /*1f90*/  BSYNC.RECONVERGENT B0 ;  /* 0x0000000000007941 */ /* 0x000fea0003800200 */
.L_x_857:
        /* <DEDUP_REMOVED lines=12> */
.L_x_860:
[----:B------:R-:W-:Y:S05]  /*2060*/  BSYNC.RECONVERGENT B0 ;  /* 0x0000000000007941 */ /* 0x000fea0003800200 */
.L_x_859:
        /* <DEDUP_REMOVED lines=12> */
.L_x_862:
[----:B------:R-:W-:Y:S05]  /*2130*/  BSYNC.RECONVERGENT B0 ;  /* 0x0000000000007941 */ /* 0x000fea0003800200 */
.L_x_861:
        /* <DEDUP_REMOVED lines=12> */
.L_x_864:
[----:B------:R-:W-:Y:S05]  /*2200*/  BSYNC.RECONVERGENT B0 ;  /* 0x0000000000007941 */ /* 0x000fea0003800200 */
.L_x_863:
        /* <DEDUP_REMOVED lines=12> */
.L_x_866:
[----:B------:R-:W-:Y:S05]  /*22d0*/  BSYNC.RECONVERGENT B0 ;  /* 0x0000000000007941 */ /* 0x000fea0003800200 */
.L_x_865:
        /* <DEDUP_REMOVED lines=12> */
.L_x_868:
[----:B------:R-:W-:Y:S05]  /*23a0*/  BSYNC.RECONVERGENT B0 ;  /* 0x0000000000007941 */ /* 0x000fea0003800200 */
.L_x_867:
        /* <DEDUP_REMOVED lines=12> */
.L_x_870:
[----:B------:R-:W-:Y:S05]  /*2470*/  BSYNC.RECONVERGENT B0 ;  /* 0x0000000000007941 */ /* 0x000fea0003800200 */
.L_x_869:
        /* <DEDUP_REMOVED lines=12> */
.L_x_872:
[----:B------:R-:W-:Y:S05]  /*2540*/  BSYNC.RECONVERGENT B0 ;  /* 0x0000000000007941 */ /* 0x000fea0003800200 */
.L_x_871:
        /* <DEDUP_REMOVED lines=12> */
.L_x_874:
[----:B------:R-:W-:Y:S05]  /*2610*/  BSYNC.RECONVERGENT B0 ;  /* 0x0000000000007941 */ /* 0x000fea0003800200 */
.L_x_873:
        /* <DEDUP_REMOVED lines=12> */
.L_x_876:
[----:B------:R-:W-:Y:S05]  /*26e0*/  BSYNC.RECONVERGENT B0 ;  /* 0x0000000000007941 */ /* 0x000fea0003800200 */
.L_x_875:
        /* <DEDUP_REMOVED lines=12> */
.L_x_878:
[----:B------:R-:W-:Y:S05]  /*27b0*/  BSYNC.RECONVERGENT B0 ;  /* 0x0000000000007941 */ /* 0x000fea0003800200 */
.L_x_877:
        /* <DEDUP_REMOVED lines=12> */
.L_x_880:
[----:B------:R-:W-:Y:S05]  /*2880*/  BSYNC.RECONVERGENT B0 ;  /* 0x0000000000007941 */ /* 0x000fea0003800200 */
.L_x_879:
        /* <DEDUP_REMOVED lines=12> */
.L_x_882:
[----:B------:R-:W-:Y:S05]  /*2950*/  BSYNC.RECONVERGENT B0 ;  /* 0x0000000000007941 */ /* 0x000fea0003800200 */
.L_x_881:
        /* <DEDUP_REMOVED lines=12> */
.L_x_884:
[----:B------:R-:W-:Y:S05]  /*2a20*/  BSYNC.RECONVERGENT B0 ;  /* 0x0000000000007941 */ /* 0x000fea0003800200 */
.L_x_883:
        /* <DEDUP_REMOVED lines=12> */
.L_x_886:
[----:B------:R-:W-:Y:S05]  /*2af0*/  BSYNC.RECONVERGENT B0 ;  /* 0x0000000000007941 */ /* 0x000fea0003800200 */
.L_x_885:
        /* <DEDUP_REMOVED lines=12> */
.L_x_888:
[----:B------:R-:W-:Y:S05]  /*2bc0*/  BSYNC.RECONVERGENT B0 ;  /* 0x0000000000007941 */ /* 0x000fea0003800200 */
.L_x_887:
        /* <DEDUP_REMOVED lines=12> */
.L_x_890:
[----:B------:R-:W-:Y:S05]  /*2c90*/  BSYNC.RECONVERGENT B0 ;  /* 0x0000000000007941 */ /* 0x000fea0003800200 */
.L_x_889:
        /* <DEDUP_REMOVED lines=12> */
.L_x_892:
[----:B------:R-:W-:Y:S05]  /*2d60*/  BSYNC.RECONVERGENT B0 ;  /* 0x0000000000007941 */ /* 0x000fea0003800200 */
.L_x_891:
        /* <DEDUP_REMOVED lines=12> */
.L_x_894:
[----:B------:R-:W-:Y:S05]  /*2e30*/  BSYNC.RECONVERGENT B0 ;  /* 0x0000000000007941 */ /* 0x000fea0003800200 */
.L_x_893:
        /* <DEDUP_REMOVED lines=12> */
.L_x_896:
[----:B------:R-:W-:Y:S05]  /*2f00*/  BSYNC.RECONVERGENT B0 ;  /* 0x0000000000007941 */ /* 0x000fea0003800200 */
.L_x_895:
        /* <DEDUP_REMOVED lines=12> */
.L_x_898:
[----:B------:R-:W-:Y:S05]  /*2fd0*/  BSYNC.RECONVERGENT B0 ;  /* 0x0000000000007941 */ /* 0x000fea0003800200 */
.L_x_897:
        /* <DEDUP_REMOVED lines=12> */
.L_x_900:
[----:B------:R-:W-:Y:S05]  /*30a0*/  BSYNC.RECONVERGENT B0 ;  /* 0x0000000000007941 */ /* 0x000fea0003800200 */
.L_x_899:
        /* <DEDUP_REMOVED lines=12> */
.L_x_902:
[----:B------:R-:W-:Y:S05]  /*3170*/  BSYNC.RECONVERGENT B0 ;  /* 0x0000000000007941 */ /* 0x000fea0003800200 */
.L_x_901:
        /* <DEDUP_REMOVED lines=12> */
.L_x_904:
[----:B------:R-:W-:Y:S05]  /*3240*/  BSYNC.RECONVERGENT B0 ;  /* 0x0000000000007941 */ /* 0x000fea0003800200 */
.L_x_903:
        /* <DEDUP_REMOVED lines=12> */
.L_x_906:
[----:B------:R-:W-:Y:S05]  /*3310*/  BSYNC.RECONVERGENT B0 ;  /* 0x0000000000007941 */ /* 0x000fea0003800200 */
.L_x_905:
[----:B------:R-:W-:Y:S01]  /*3320*/  PRMT R39, R39, 0x9910, RZ ;  /* 0x0000991027277816 */ /* 0x000fe200000000ff */
[----:B------:R-:W-:Y:S03]  /*3330*/  BSSY.RECONVERGENT B0, `(.L_x_907) ;  /* 0x000001b000007945 */ /* 0x000fe60003800200 */
[----:B------:R-:W-:-:S04]  /*3340*/  ISETP.NE.AND P4, PT, R39, RZ, PT ;  /* 0x000000ff2700720c */ /* 0x000fc80003f85270 */
[----:B------:R-:W-:-:S05]  /*3350*/  FSEL R28, R28, -INF , P4 ;  /* 0xff8000001c1c7808 */ /* 0x000fca0002000000 */
[----:B------:R-:W0:Y:S02]  /*3360*/  SHFL.BFLY PT, R39, R28, 0x10, 0x1f ;  /* 0x0e001f001c277f89 */ /* 0x000e2400000e0000 */
[----:B0-----:R-:W-:-:S04]  /*3370*/  FSETP.GEU.FTZ.AND P4, PT, R28, R39, PT ;  /* 0x000000271c00720b */ /* 0x001fc80003f9e000 */
[----:B------:R-:W-:Y:S01]  /*3380*/  FSEL R39, R39, R28, !P4 ;  /* 0x0000001c27277208 */ /* 0x000fe20006000000 */
[----:B------:R-:W-:-:S04]  /*3390*/  IMAD.MOV.U32 R28, RZ, RZ, RZ ;  /* 0x000000ffff1c7224 */ /* 0x000fc800078e00ff */
[----:B------:R-:W0:Y:S02]  /*33a0*/  SHFL.BFLY PT, R54, R39, 0x8, 0x1f ;  /* 0x0d001f0027367f89 */ /* 0x000e2400000e0000 */
[----:B0-----:R-:W-:-:S04]  /*33b0*/  FSETP.GEU.FTZ.AND P4, PT, R39, R54, PT ;  /* 0x000000362700720b */ /* 0x001fc80003f9e000 */
[----:B------:R-:W-:Y:S01]  /*33c0*/  FSEL R54, R54, R39, !P4 ;  /* 0x0000002736367208 */ /* 0x000fe20006000000 */
[----:B------:R-:W-:-:S04]  /*33d0*/  IMAD.MOV.U32 R39, RZ, RZ, RZ ;  /* 0x000000ffff277224 */ /* 0x000fc800078e00ff */
        /* <DEDUP_REMOVED lines=8> */
[----:B------:R-:W-:Y:S01]  /*3460*/  FSEL R53, R53, R56, !P4 ;  /* 0x0000003835357208 */ /* 0x000fe20006000000 */
[----:B------:R-:W-:Y:S08]  /*3470*/  @!P0 BRA `(.L_x_908) ;  /* 0x0000000000188947 */ /* 0x000ff00003800000 */
[----:B------:R-:W2:Y:S02]  /*3480*/  LDG.E.U8 R54, desc[UR4][R2.64] ;  /* 0x0000000402367981 */ /* 0x000ea4000c1e1100 */
[----:B--2---:R-:W-:-:S13]  /*3490*/  ISETP.NE.AND P0, PT, R54, RZ, PT ;  /* 0x000000ff3600720c */ /* 0x004fda0003f05270 */
[----:B------:R-:W-:-:S04]  /*34a0*/  @!P0 FADD.FTZ R38, -R53, R38 ;  /* 0x0000002635268221 */ /* 0x000fc80000010100 */
[----:B------:R-:W-:-:S04]  /*34b0*/  @!P0 FMUL.FTZ R38, R38, 1.4426950216293334961 ;  /* 0x3fb8aa3b26268820 */ /* 0x000fc80000410000 */
[----:B------:R-:W0:Y:S02]  /*34c0*/  @!P0 MUFU.EX2 R39, R38 ;  /* 0x0000002600278308 */ /* 0x000e240000000800 */
[----:B0-----:R-:W-:-:S07]  /*34d0*/  @!P0 FADD.FTZ R28, RZ, R39 ;  /* 0x00000027ff1c8221 */ /* 0x001fce0000010000 */
.L_x_908:
[----:B------:R-:W-:Y:S05]  /*34e0*/  BSYNC.RECONVERGENT B0 ;  /* 0x0000000000007941 */ /* 0x000fea0003800200 */
.L_x_907:
[----:B------:R-:W-:Y:S01]  /*34f0*/  BSSY.RECONVERGENT B0, `(.L_x_909) ;  /* 0x0000009000007945 */ /* 0x000fe20003800200 */
[----:B------:R-:W-:-:S03]  /*3500*/  IMAD.MOV.U32 R55, RZ, RZ, RZ ;  /* 0x000000ffff377224 */ /* 0x000fc600078e00ff */
[----:B------:R-:W-:Y:S05]  /*3510*/  @!P1 BRA `(.L_x_910) ;  /* 0x0000000000189947 */ /* 0x000fea0003800000 */
[----:B------:R-:W2:Y:S02]  /*3520*/  LDG.E.U8 R38, desc[UR4][R2.64+0x20] ;  /* 0x0000200402267981 */ /* 0x000ea4000c1e1100 */
[----:B--2---:R-:W-:-:S13]  /*3530*/  ISETP.NE.AND P0, PT, R38, RZ, PT ;  /* 0x000000ff2600720c */ /* 0x004fda0003f05270 */
[----:B------:R-:W-:-:S04]  /*3540*/  @!P0 FADD.FTZ R37, -R53, R37 ;  /* 0x0000002535258221 */ /* 0x000fc80000010100 */
[----:B------:R-:W-:-:S04]  /*3550*/  @!P0 FMUL.FTZ R37, R37, 1.4426950216293334961 ;  /* 0x3fb8aa3b25258820 */ /* 0x000fc80000410000 */
[----:B------:R-:W0:Y:S02]  /*3560*/  @!P0 MUFU.EX2 R55, R37 ;  /* 0x0000002500378308 */ /* 0x000e240000000800 */
[----:B0-----:R-:W-:-:S07]  /*3570*/  @!P0 FADD.FTZ R28, R28, R55 ;  /* 0x000000371c1c8221 */ /* 0x001fce0000010000 */
.L_x_910:
[----:B------:R-:W-:Y:S05]  /*3580*/  BSYNC.RECONVERGENT B0 ;  /* 0x0000000000007941 */ /* 0x000fea0003800200 */
.L_x_909:
        /* <DEDUP_REMOVED lines=9> */
.L_x_912:
[----:B------:R-:W-:Y:S05]  /*3620*/  BSYNC.RECONVERGENT B0 ;  /* 0x0000000000007941 */ /* 0x000fea0003800200 */
.L_x_911:
        /* <DEDUP_REMOVED lines=9> */
.L_x_914:
[----:B------:R-:W-:Y:S05]  /*36c0*/  BSYNC.RECONVERGENT B0 ;  /* 0x0000000000007941 */ /* 0x000fea0003800200 */
.L_x_913:
[----:B------:R-:W0:Y:S01]  /*36d0*/  S2R R35, SR_TID.X ;  /* 0x0000000000237919 */ /* 0x000e220000002100 */
[----:B------:R-:W-:Y:S01]  /*36e0*/  ISETP.GE.AND P0, PT, R7, 0x1, PT ;  /* 0x000000010700780c */ /* 0x000fe20003f06270 */
[----:B------:R-:W-:Y:S01]  /*36f0*/  BSSY.RECONVERGENT B0, `(.L_x_915) ;  /* 0x000000b000007945 */ /* 0x000fe20003800200 */
[----:B------:R-:W-:Y:S02]  /*3700*/  IMAD.MOV.U32 R59, RZ, RZ, RZ ;  /* 0x000000ffff3b7224 */ /* 0x000fe400078e00ff */
[----:B0-----:R-:W-:-:S05]  /*3710*/  VIADD R7, R35, 0x80 ;  /* 0x0000008023077836 */ /* 0x001fca0000000000 */
[----:B------:R-:W-:-:S13]  /*3720*/  ISETP.GE.OR P1, PT, R7, UR8, !P0 ;  /* 0x0000000807007c0c */ /* 0x000fda000c726670 */
[----:B------:R-:W-:Y:S05]  /*3730*/  @P1 BRA `(.L_x_916) ;  /* 0x0000000000181947 */ /* 0x000fea0003800000 */
[----:B------:R-:W2:Y:S02]  /*3740*/  LDG.E.U8 R7, desc[UR4][R2.64+0x80] ;  /* 0x0000800402077981 */ /* 0x000ea4000c1e1100 */
[----:B--2---:R-:W-:-:S13]  /*3750*/  ISETP.NE.AND P1, PT, R7, RZ, PT ;  /* 0x000000ff0700720c */ /* 0x004fda0003f25270 */
[----:B------:R-:W-:-:S04]  /*3760*/  @!P1 FADD.FTZ R34, -R53, R34 ;  /* 0x0000002235229221 */ /* 0x000fc80000010100 */
[----:B------:R-:W-:-:S04]  /*3770*/  @!P1 FMUL.FTZ R34, R34, 1.4426950216293334961 ;  /* 0x3fb8aa3b22229820 */ /* 0x000fc80000410000 */
[----:B------:R-:W0:Y:S02]  /*3780*/  @!P1 MUFU.EX2 R59, R34 ;  /* 0x00000022003b9308 */ /* 0x000e240000000800 */
[----:B0-----:R-:W-:-:S07]  /*3790*/  @!P1 FADD.FTZ R28, R28, R59 ;  /* 0x0000003b1c1c9221 */ /* 0x001fce0000010000 */
.L_x_916:
[----:B------:R-:W-:Y:S05]  /*37a0*/  BSYNC.RECONVERGENT B0 ;  /* 0x0000000000007941 */ /* 0x000fea0003800200 */
.L_x_915:
[----:B------:R-:W-:Y:S01]  /*37b0*/  VIADD R7, R35, 0xa0 ;  /* 0x000000a023077836 */ /* 0x000fe20000000000 */
[----:B------:R-:W-:Y:S04]  /*37c0*/  BSSY.RECONVERGENT B0, `(.L_x_917) ;  /* 0x000000a000007945 */ /* 0x000fe80003800200 */
[----:B------:R-:W-:Y:S01]  /*37d0*/  ISETP.GE.OR P1, PT, R7, UR8, !P0 ;  /* 0x0000000807007c0c */ /* 0x000fe2000c726670 */
[----:B------:R-:W-:-:S12]  /*37e0*/  IMAD.MOV.U32 R7, RZ, RZ, RZ ;  /* 0x000000ffff077224 */ /* 0x000fd800078e00ff */
[----:B------:R-:W-:Y:S05]  /*37f0*/  @P1 BRA `(.L_x_918) ;  /* 0x0000000000181947 */ /* 0x000fea0003800000 */
[----:B------:R-:W2:Y:S02]  /*3800*/  LDG.E.U8 R34, desc[UR4][R2.64+0xa0] ;  /* 0x0000a00402227981 */ /* 0x000ea4000c1e1100 */
[----:B--2---:R-:W-:-:S13]  /*3810*/  ISETP.NE.AND P1, PT, R34, RZ, PT ;  /* 0x000000ff2200720c */ /* 0x004fda0003f25270 */
[----:B------:R-:W-:-:S04]  /*3820*/  @!P1 FADD.FTZ R33, -R53, R33 ;  /* 0x0000002135219221 */ /* 0x000fc80000010100 */
[----:B------:R-:W-:-:S04]  /*3830*/  @!P1 FMUL.FTZ R33, R33, 1.4426950216293334961 ;  /* 0x3fb8aa3b21219820 */ /* 0x000fc80000410000 */
[----:B------:R-:W0:Y:S02]  /*3840*/  @!P1 MUFU.EX2 R7, R33 ;  /* 0x0000002100079308 */ /* 0x000e240000000800 */
[----:B0-----:R-:W-:-:S07]  /*3850*/  @!P1 FADD.FTZ R28, R28, R7 ;  /* 0x000000071c1c9221 */ /* 0x001fce0000010000 */
.L_x_918:
[----:B------:R-:W-:Y:S05]  /*3860*/  BSYNC.RECONVERGENT B0 ;  /* 0x0000000000007941 */ /* 0x000fea0003800200 */
.L_x_917:
        /* <DEDUP_REMOVED lines=11> */
.L_x_920:
[----:B------:R-:W-:Y:S05]  /*3920*/  BSYNC.RECONVERGENT B0 ;  /* 0x0000000000007941 */ /* 0x000fea0003800200 */
.L_x_919:
[----:B------:R-:W-:Y:S01]  /*3930*/  VIADD R32, R35, 0xe0 ;  /* 0x000000e023207836 */ /* 0x000fe20000000000 */
[----:B------:R-:W-:Y:S01]  /*3940*/  BSSY.RECONVERGENT B0, `(.L_x_921) ;  /* 0x000000a000007945 */ /* 0x000fe20003800200 */
[----:B------:R-:W-:-:S03]  /*3950*/  IMAD.MOV.U32 R61, RZ, RZ, RZ ;  /* 0x000000ffff3d7224 */ /* 0x000fc600078e00ff */
        /* <DEDUP_REMOVED lines=8> */
.L_x_922:
[----:B------:R-:W-:Y:S05]  /*39e0*/  BSYNC.RECONVERGENT B0 ;  /* 0x0000000000007941 */ /* 0x000fea0003800200 */
.L_x_921:
        /* <DEDUP_REMOVED lines=11> */
.L_x_924:
[----:B------:R-:W-:Y:S05]  /*3aa0*/  BSYNC.RECONVERGENT B0 ;  /* 0x0000000000007941 */ /* 0x000fea0003800200 */
.L_x_923:
        /* <DEDUP_REMOVED lines=11> */
.L_x_926:
[----:B------:R-:W-:Y:S05]  /*3b60*/  BSYNC.RECONVERGENT B0 ;  /* 0x0000000000007941 */ /* 0x000fea0003800200 */
.L_x_925:
        /* <DEDUP_REMOVED lines=11> */
.L_x_928:
[----:B------:R-:W-:Y:S05]  /*3c20*/  BSYNC.RECONVERGENT B0 ;  /* 0x0000000000007941 */ /* 0x000fea0003800200 */
.L_x_927:
        /* <DEDUP_REMOVED lines=11> */
.L_x_930:
[----:B------:R-:W-:Y:S05]  /*3ce0*/  BSYNC.RECONVERGENT B0 ;  /* 0x0000000000007941 */ /* 0x000fea0003800200 */
.L_x_929:
        /* <DEDUP_REMOVED lines=11> */
.L_x_932:
[----:B------:R-:W-:Y:S05]  /*3da0*/  BSYNC.RECONVERGENT B0 ;  /* 0x0000000000007941 */ /* 0x000fea0003800200 */
.L_x_931:
        /* <DEDUP_REMOVED lines=11> */
.L_x_934:
[----:B------:R-:W-:Y:S05]  /*3e60*/  BSYNC.RECONVERGENT B0 ;  /* 0x0000000000007941 */ /* 0x000fea0003800200 */
.L_x_933:
        /* <DEDUP_REMOVED lines=11> */
.L_x_936:
[----:B------:R-:W-:Y:S05]  /*3f20*/  BSYNC.RECONVERGENT B0 ;  /* 0x0000000000007941 */ /* 0x000fea0003800200 */
.L_x_935:
        /* <DEDUP_REMOVED lines=11> */
.L_x_938:
[----:B------:R-:W-:Y:S05]  /*3fe0*/  BSYNC.RECONVERGENT B0 ;  /* 0x0000000000007941 */ /* 0x000fea0003800200 */
.L_x_937:
        /* <DEDUP_REMOVED lines=11> */
.L_x_940:
[----:B------:R-:W-:Y:S05]  /*40a0*/  BSYNC.RECONVERGENT B0 ;  /* 0x0000000000007941 */ /* 0x000fea0003800200 */
.L_x_939:
        /* <DEDUP_REMOVED lines=11> */
.L_x_942:
[----:B------:R-:W-:Y:S05]  /*4160*/  BSYNC.RECONVERGENT B0 ;  /* 0x0000000000007941 */ /* 0x000fea0003800200 */
.L_x_941:
        /* <DEDUP_REMOVED lines=11> */
.L_x_944:
[----:B------:R-:W-:Y:S05]  /*4220*/  BSYNC.RECONVERGENT B0 ;  /* 0x0000000000007941 */ /* 0x000fea0003800200 */
.L_x_943:
        /* <DEDUP_REMOVED lines=11> */
.L_x_946:
[----:B------:R-:W-:Y:S05]  /*42e0*/  BSYNC.RECONVERGENT B0 ;  /* 0x0000000000007941 */ /* 0x000fea0003800200 */
.L_x_945:
        /* <DEDUP_REMOVED lines=11> */
.L_x_948:
[----:B------:R-:W-:Y:S05]  /*43a0*/  BSYNC.RECONVERGENT B0 ;  /* 0x0000000000007941 */ /* 0x000fea0003800200 */
.L_x_947:
        /* <DEDUP_REMOVED lines=10> */
.L_x_950:
[----:B------:R-:W-:Y:S05]  /*4450*/  BSYNC.RECONVERGENT B0 ;  /* 0x0000000000007941 */ /* 0x000fea0003800200 */
.L_x_949:
        /* <DEDUP_REMOVED lines=10> */
.L_x_952:
[----:B------:R-:W-:Y:S05]  /*4500*/  BSYNC.RECONVERGENT B0 ;  /* 0x0000000000007941 */ /* 0x000fea0003800200 */
.L_x_951:
        /* <DEDUP_REMOVED lines=10> */
.L_x_954:
[----:B------:R-:W-:Y:S05]  /*45b0*/  BSYNC.RECONVERGENT B0 ;  /* 0x0000000000007941 */ /* 0x000fea0003800200 */
.L_x_953:
        /* <DEDUP_REMOVED lines=10> */
.L_x_956:
[----:B------:R-:W-:Y:S05]  /*4660*/  BSYNC.RECONVERGENT B0 ;  /* 0x0000000000007941 */ /* 0x000fea0003800200 */
.L_x_955:
        /* <DEDUP_REMOVED lines=11> */
.L_x_958:
[----:B------:R-:W-:Y:S05]  /*4720*/  BSYNC.RECONVERGENT B0 ;  /* 0x0000000000007941 */ /* 0x000fea0003800200 */
.L_x_957:
        /* <DEDUP_REMOVED lines=11> */
.L_x_960:
[----:B------:R-:W-:Y:S05]  /*47e0*/  BSYNC.RECONVERGENT B0 ;  /* 0x0000000000007941 */ /* 0x000fea0003800200 */
.L_x_959:
        /* <DEDUP_REMOVED lines=10> */
.L_x_962:
[----:B------:R-:W-:Y:S05]  /*4890*/  BSYNC.RECONVERGENT B0 ;  /* 0x0000000000007941 */ /* 0x000fea0003800200 */
.L_x_961:
        /* <DEDUP_REMOVED lines=10> */
.L_x_964:
[----:B------:R-:W-:Y:S05]  /*4940*/  BSYNC.RECONVERGENT B0 ;  /* 0x0000000000007941 */ /* 0x000fea0003800200 */
.L_x_963:
        /* <DEDUP_REMOVED lines=10> */
.L_x_966:
[----:B------:R-:W-:Y:S05]  /*49f0*/  BSYNC.RECONVERGENT B0 ;  /* 0x0000000000007941 */ /* 0x000fea0003800200 */
.L_x_965:
        /* <DEDUP_REMOVED lines=9> */
.L_x_968:
[----:B------:R-:W-:Y:S05]  /*4a90*/  BSYNC.RECONVERGENT B0 ;  /* 0x0000000000007941 */ /* 0x000fea0003800200 */
.L_x_967:
        /* <DEDUP_REMOVED lines=9> */
.L_x_970:
[----:B------:R-:W-:Y:S05]  /*4b30*/  BSYNC.RECONVERGENT B0 ;  /* 0x0000000000007941 */ /* 0x000fea0003800200 */
.L_x_969:
        /* <DEDUP_REMOVED lines=13> */
[----:B------:R-:W-:Y:S01]  /*4c10*/  FSETP.NEU.FTZ.AND P0, PT, R16, RZ, PT ;  /* 0x000000ff1000720b */ /* 0x000fe20003f1d000 */
[----:B------:R-:W0:Y:S01]  /*4c20*/  LDC.64 R2, c[0x0][0x380] ;  /* 0x0000e000ff027b82 */ /* 0x000e220000000a00 */
[----:B------:R-:W-:-:S11]  /*4c30*/  IMAD.MOV.U32 R18, RZ, RZ, 0x7fff ;  /* 0x00007fffff127424 */ /* 0x000fd600078e00ff */
[----:B------:R-:W1:Y:S01]  /*4c40*/  @P0 MUFU.RCP R0, R16 ;  /* 0x0000001000000308 */ /* 0x000e620000001000 */
[----:B0-----:R-:W-:-:S04]  /*4c50*/  IMAD.WIDE R2, R6, 0x2, R2 ;  /* 0x0000000206027825 */ /* 0x001fc800078e0202 */
[----:B-1----:R-:W-:Y:S01]  /*4c60*/  @P0 FMUL.FTZ R39, R0, R39 ;  /* 0x0000002700270220 */ /* 0x002fe20000410000 */
[----:B------:R-:W-:-:S04]  /*4c70*/  @!P0 PRMT R0, R18, 0x7610, R0 ;  /* 0x0000761012008816 */ /* 0x000fc80000000000 */
[----:B------:R-:W-:-:S04]  /*4c80*/  @P0 F2FP.BF16.F32.PACK_AB R0, RZ, R39 ;  /* 0x00000027ff00023e */ /* 0x000fc800000010ff */
[----:B------:R-:W-:Y:S01]  /*4c90*/  PRMT R6, R0, 0x7610, R6 ;  /* 0x0000761000067816 */ /* 0x000fe20000000006 */
[----:B------:R-:W-:-:S04]  /*4ca0*/  VIADD R0, R35, 0x20 ;  /* 0x0000002023007836 */ /* 0x000fc80000000000 */
[----:B------:R0:W-:Y:S01]  /*4cb0*/  STG.E.U16 desc[UR4][R2.64], R6 ;  /* 0x0000000602007986 */ /* 0x0001e2000c101504 */
[----:B------:R-:W-:-:S13]  /*4cc0*/  ISETP.GE.AND P1, PT, R0, UR8, PT ;  /* 0x0000000800007c0c */ /* 0x000fda000bf26270 */
[----:B0-----:R-:W-:Y:S05]  /*4cd0*/  @P1 EXIT ;  /* 0x000000000000194d */ /* 0x001fea0003800000 */
[----:B------:R-:W0:Y:S02]  /*4ce0*/  @P0 MUFU.RCP R0, R16 ;  /* 0x0000001000000308 */ /* 0x000e240000001000 */
[----:B0-----:R-:W-:Y:S01]  /*4cf0*/  @P0 FMUL.FTZ R55, R0, R55 ;  /* 0x0000003700370220 */ /* 0x001fe20000410000 */
[----:B------:R-:W-:-:S04]  /*4d00*/  IMAD.MOV.U32 R0, RZ, RZ, 0x7fff ;  /* 0x00007fffff007424 */ /* 0x000fc800078e00ff */
[----:B------:R-:W-:-:S04]  /*4d10*/  @P0 F2FP.BF16.F32.PACK_AB R55, RZ, R55 ;  /* 0x00000037ff37023e */ /* 0x000fc800000010ff */
[----:B------:R-:W-:Y:S01]  /*4d20*/  @!P0 PRMT R55, R0, 0x7610, R55 ;  /* 0x0000761000378816 */ /* 0x000fe20000000037 */
[----:B------:R-:W-:-:S04]  /*4d30*/  VIADD R0, R35, 0x40 ;  /* 0x0000004023007836 */ /* 0x000fc80000000000 */
[----:B------:R0:W-:Y:S01]  /*4d40*/  STG.E.U16 desc[UR4][R2.64+0x40], R55 ;  /* 0x0000403702007986 */ /* 0x0001e2000c101504 */
[----:B------:R-:W-:-:S13]  /*4d50*/  ISETP.GE.AND P1, PT, R0, UR8, PT ;  /* 0x0000000800007c0c */ /* 0x000fda000bf26270 */
[----:B0-----:R-:W-:Y:S05]  /*4d60*/  @P1 EXIT ;  /* 0x000000000000194d */ /* 0x001fea0003800000 */
[----:B------:R-:W0:Y:S01]  /*4d70*/  @P0 MUFU.RCP R0, R16 ;  /* 0x0000001000000308 */ /* 0x000e220000001000 */
[----:B------:R-:W-:-:S05]  /*4d80*/  VIADD R35, R35, 0x60 ;  /* 0x0000006023237836 */ /* 0x000fca0000000000 */
[----:B------:R-:W-:Y:S01]  /*4d90*/  ISETP.GE.AND P1, PT, R35, UR8, PT ;  /* 0x0000000823007c0c */ /* 0x000fe2000bf26270 */
[----:B0-----:R-:W-:Y:S01]  /*4da0*/  @P0 FMUL.FTZ R37, R0, R37 ;  /* 0x0000002500250220 */ /* 0x001fe20000410000 */
[----:B------:R-:W-:-:S04]  /*4db0*/  IMAD.MOV.U32 R0, RZ, RZ, 0x7fff ;  /* 0x00007fffff007424 */ /* 0x000fc800078e00ff */
[----:B------:R-:W-:-:S04]  /*4dc0*/  @P0 F2FP.BF16.F32.PACK_AB R37, RZ, R37 ;  /* 0x00000025ff25023e */ /* 0x000fc800000010ff */
[----:B------:R-:W-:-:S05]  /*4dd0*/  @!P0 PRMT R37, R0, 0x7610, R37 ;  /* 0x0000761000258816 */ /* 0x000fca0000000025 */
[----:B------:R0:W-:Y:S01]  /*4de0*/  STG.E.U16 desc[UR4][R2.64+0x80], R37 ;  /* 0x0000802502007986 */ /* 0x0001e2000c101504 */
[----:B------:R-:W-:Y:S05]  /*4df0*/  @P1 EXIT ;  /* 0x000000000000194d */ /* 0x000fea0003800000 */
[----:B------:R-:W1:Y:S01]  /*4e00*/  @P0 MUFU.RCP R0, R16 ;  /* 0x0000001000000308 */ /* 0x000e620000001000 */
[----:B------:R-:W-:Y:S01]  /*4e10*/  LOP3.LUT P2, RZ, R41, 0x4, RZ, 0xc0, !PT ;  /* 0x0000000429ff7812 */ /* 0x000fe2000784c0ff */
        /* <DEDUP_REMOVED lines=110> */
[----:B0-----:R-:W0:Y:S01]  /*5500*/  @P0 MUFU.RCP R5, R16 ;  /* 0x0000001000050308 */ /* 0x001e220000001000 */
[----:B------:R-:W-:Y:S01]  /*5510*/  LOP3.LUT P1, RZ, R41, 0x10000, RZ, 0xc0, !PT ;  /* 0x0001000029ff7812 */ /* 0x000fe2000782c0ff */
[----:B------:R-:W-:Y:S02]  /*5520*/  IMAD.MOV.U32 R0, RZ, RZ, 0x7fff ;  /* 0x00007fffff007424 */ /* 0x000fe400078e00ff */
[----:B0-----:R-:W-:-:S05]  /*5530*/  @P0 FMUL.FTZ R4, R5, R4 ;  /* 0x0000000405040220 */ /* 0x001fca0000410000 */
        /* <DEDUP_REMOVED lines=14> */
[----:B------:R-:W-:Y:S02]  /*5620*/  IMAD.MOV.U32 R0, RZ, RZ, 0x7fff ;  /* 0x00007fffff007424 */ /* 0x000fe400078e00ff */
[----:B-----5:R-:W-:-:S05]  /*5630*/  @P0 FMUL.FTZ R8, R5, R8 ;  /* 0x0000000805080220 */ /* 0x020fca0000410000 */
        /* <DEDUP_REMOVED lines=99> */
.L_x_971:
        /* <DEDUP_REMOVED lines=9> */
.L_x_11174:


//--------------------- .text._ZN43_GLOBAL__N__9ae7fba5_10_SoftMax_cu_9f978f6320softmax_warp_forwardIN3c108BFloat16ES2_fLi9ELb0ELb1EEEvPT0_PKT_iiiPKbib --------------------------
	.section	.text._ZN43_GLOBAL__N__9ae7fba5_10_SoftMax_cu_9f978f6320softmax_warp_forwardIN3c108BFloat16ES2_fLi9ELb0ELb1EEEvPT0_PKT_iiiPKbib,"ax",@progbits
	.align	128
.text._ZN43_GLOBAL__N__9ae7fba5_10_SoftMax_cu_9f978f6320softmax_warp_forwardIN3c108BFloat16ES2_fLi9ELb0ELb1EEEvPT0_PKT_iiiPKbib:
        .type           _ZN43_GLOBAL__N__9ae7fba5_10_SoftMax_cu_9f978f6320softmax_warp_forwardIN3c108BFloat16ES2_fLi9ELb0ELb1EEEvPT0_PKT_iiiPKbib,@function
        .size           _ZN43_GLOBAL__N__9ae7fba5_10_SoftMax_cu_9f978f6320softmax_warp_forwardIN3c108BFloat16ES2_fLi9ELb0ELb1EEEvPT0_PKT_iiiPKbib,(.L_x_11175 - _ZN43_GLOBAL__N__9ae7fba5_10_SoftMax_cu_9f978f6320softmax_warp_forwardIN3c108BFloat16ES2_fLi9ELb0ELb1EEEvPT0_PKT_iiiPKbib)
        .other          _ZN43_GLOBAL__N__9ae7fba5_10_SoftMax_cu_9f978f6320softmax_warp_forwardIN3c108BFloat16ES2_fLi9ELb0ELb1EEEvPT0_PKT_iiiPKbib,@"STO_CUDA_ENTRY STV_DEFAULT"
_ZN43_GLOBAL__N__9ae7fba5_10_SoftMax_cu_9f978f6320softmax_warp_forwardIN3c108BFloat16ES2_fLi9ELb0ELb1EEEvPT0_PKT_iiiPKbib:
        /* <DEDUP_REMOVED lines=16> */
[----:B------:R-:W0:Y:S01]  /*0100*/  LDC R9, c[0x0][0x3a8] ;  /* 0x0000ea00ff097b82 */ /* 0x000e220000000800 */
[----:B------:R-:W-:Y:S02]  /*0110*/  IABS R8, R4 ;  /* 0x0000000400087213 */ /* 0x000fe40000000000 */
[-C--:B0-----:R-:W-:Y:S02]  /*0120*/  IABS R6, R9.reuse ;  /* 0x0000000900067213 */ /* 0x081fe40000000000 */
[----:B------:R-:W-:Y:S02]  /*0130*/  LOP3.LUT R4, R4, R9, RZ, 0x3c, !PT ;  /* 0x0000000904047212 */ /* 0x000fe400078e3cff */
[----:B------:R-:W0:Y:S02]  /*0140*/  I2F.RP R5, R6 ;  /* 0x0000000600057306 */ /* 0x000e240000209400 */
[----:B------:R-:W-:-:S06]  /*0150*/  ISETP.GE.AND P2, PT, R4, RZ, PT ;  /* 0x000000ff0400720c */ /* 0x000fcc0003f46270 */
[----:B0-----:R-:W0:Y:S02]  /*0160*/  MUFU.RCP R5, R5 ;  /* 0x0000000500057308 */ /* 0x001e240000001000 */
[----:B0-----:R-:W-:-:S06]  /*0170*/  VIADD R2, R5, 0xffffffe ;  /* 0x0ffffffe05027836 */ /* 0x001fcc0000000000 */
[----:B------:R0:W1:Y:S02]  /*0180*/  F2I.FTZ.U32.TRUNC.NTZ R3, R2 ;  /* 0x0000000200037305 */ /* 0x000064000021f000 */
[----:B0-----:R-:W-:Y:S02]  /*0190*/  IMAD.MOV.U32 R2, RZ, RZ, RZ ;  /* 0x000000ffff027224 */ /* 0x001fe400078e00ff */
[----:B-1----:R-:W-:-:S04]  /*01a0*/  IMAD.MOV R11, RZ, RZ, -R3 ;  /* 0x000000ffff0b7224 */ /* 0x002fc800078e0a03 */
[----:B------:R-:W-:-:S04]  /*01b0*/  IMAD R11, R11, R6, RZ ;  /* 0x000000060b0b7224 */ /* 0x000fc800078e02ff */
[----:B------:R-:W-:-:S06]  /*01c0*/  IMAD.HI.U32 R3, R3, R11, R2 ;  /* 0x0000000b03037227 */ /* 0x000fcc00078e0002 */
        /* <DEDUP_REMOVED lines=12> */
.L_x_972:
[----:B------:R-:W0:Y:S01]  /*0290*/  LDCU.64 UR6, c[0x0][0x3a0] ;  /* 0x00007400ff0677ac */ /* 0x000e220008000a00 */
[----:B------:R-:W1:Y:S01]  /*02a0*/  LDC.64 R4, c[0x0][0x388] ;  /* 0x0000e200ff047b82 */ /* 0x000e620000000a00 */
[C---:B------:R-:W-:Y:S01]  /*02b0*/  VIADD R2, R7.reuse, 0x20 ;  /* 0x0000002007027836 */ /* 0x040fe20000000000 */
[C---:B------:R-:W-:Y:S01]  /*02c0*/  ISETP.GE.AND P4, PT, R7.reuse, UR8, PT ;  /* 0x0000000807007c0c */ /* 0x040fe2000bf86270 */
[C---:B------:R-:W-:Y:S01]  /*02d0*/  VIADD R6, R7.reuse, 0x40 ;  /* 0x0000004007067836 */ /* 0x040fe20000000000 */
[----:B------:R-:W2:Y:S01]  /*02e0*/  LDCU.64 UR4, c[0x0][0x358] ;  /* 0x00006b00ff0477ac */ /* 0x000ea20008000a00 */
[C---:B------:R-:W-:Y:S01]  /*02f0*/  VIADD R41, R7.reuse, 0x60 ;  /* 0x0000006007297836 */ /* 0x040fe20000000000 */
[----:B------:R-:W-:Y:S01]  /*0300*/  ISETP.GE.AND P2, PT, R2, UR8, PT ;  /* 0x0000000802007c0c */ /* 0x000fe2000bf46270 */
[C---:B------:R-:W-:Y:S01]  /*0310*/  VIADD R40, R7.reuse, 0x80 ;  /* 0x0000008007287836 */ /* 0x040fe20000000000 */
[----:B------:R-:W-:Y:S01]  /*0320*/  ISETP.GE.AND P1, PT, R6, UR8, PT ;  /* 0x0000000806007c0c */ /* 0x000fe2000bf26270 */
[----:B------:R-:W-:Y:S01]  /*0330*/  VIADD R39, R7, 0xa0 ;  /* 0x000000a007277836 */ /* 0x000fe20000000000 */
[----:B------:R-:W-:Y:S01]  /*0340*/  ISETP.GE.AND P5, PT, R41, UR8, PT ;  /* 0x0000000829007c0c */ /* 0x000fe2000bfa6270 */
[C---:B------:R-:W-:Y:S01]  /*0350*/  VIADD R38, R7.reuse, 0xc0 ;  /* 0x000000c007267836 */ /* 0x040fe20000000000 */
[----:B------:R-:W-:Y:S01]  /*0360*/  P2R R6, PR, RZ, 0x10 ;  /* 0x00000010ff067803 */ /* 0x000fe20000000000 */
[C---:B------:R-:W-:Y:S01]  /*0370*/  VIADD R37, R7.reuse, 0xe0 ;  /* 0x000000e007257836 */ /* 0x040fe20000000000 */
[----:B------:R-:W-:Y:S01]  /*0380*/  ISETP.GT.AND P2, PT, R10, RZ, !P2 ;  /* 0x000000ff0a00720c */ /* 0x000fe20005744270 */
[C---:B------:R-:W-:Y:S01]  /*0390*/  VIADD R34, R7.reuse, 0x140 ;  /* 0x0000014007227836 */ /* 0x040fe20000000000 */
[----:B------:R-:W-:Y:S01]  /*03a0*/  ISETP.GE.AND P3, PT, R40, UR8, PT ;  /* 0x0000000828007c0c */ /* 0x000fe2000bf66270 */
[----:B------:R-:W-:Y:S01]  /*03b0*/  VIADD R36, R7, 0x100 ;  /* 0x0000010007247836 */ /* 0x000fe20000000000 */
[----:B0-----:R-:W-:Y:S01]  /*03c0*/  IADD3 R2, P0, PT, R3, UR6, RZ ;  /* 0x0000000603027c10 */ /* 0x001fe2000ff1e0ff */
[C---:B------:R-:W-:Y:S01]  /*03d0*/  VIADD R33, R7.reuse, 0x160 ;  /* 0x0000016007217836 */ /* 0x040fe20000000000 */
[----:B------:R-:W-:Y:S01]  /*03e0*/  P2R R6, PR, RZ, 0x20 ;  /* 0x00000020ff067803 */ /* 0x000fe20000000000 */
[----:B------:R-:W-:Y:S01]  /*03f0*/  VIADD R35, R7, 0x120 ;  /* 0x0000012007237836 */ /* 0x000fe20000000000 */
[----:B------:R-:W-:Y:S01]  /*0400*/  LEA.HI.X.SX32 R3, R3, UR7, 0x1, P0 ;  /* 0x0000000703037c11 */ /* 0x000fe200080f0eff */
[----:B------:R-:W-:Y:S01]  /*0410*/  VIADD R32, R7, 0x180 ;  /* 0x0000018007207836 */ /* 0x000fe20000000000 */
[----:B------:R-:W-:Y:S01]  /*0420*/  ISETP.GT.AND P0, PT, R10, RZ, !P4 ;  /* 0x000000ff0a00720c */ /* 0x000fe20006704270 */
[----:B-1----:R-:W-:Y:S01]  /*0430*/  IMAD.WIDE R4, R0, 0x2, R4 ;  /* 0x0000000200047825 */ /* 0x002fe200078e0204 */
[----:B------:R-:W-:-:S02]  /*0440*/  ISETP.GT.AND P4, PT, R10, RZ, !P1 ;  /* 0x000000ff0a00720c */ /* 0x000fc40004f84270 */
[----:B------:R-:W-:Y:S02]  /*0450*/  ISETP.LT.OR P1, PT, R10, 0x1, P5 ;  /* 0x000000010a00780c */ /* 0x000fe40002f21670 */
[----:B--2---:R-:W2:Y:S01]  /*0460*/  @P2 LDG.E.U16 R21, desc[UR4][R4.64+0x40] ;  /* 0x0000400404152981 */ /* 0x004ea2000c1e1500 */
[----:B------:R-:W-:Y:S02]  /*0470*/  P2R R6, PR, RZ, 0x8 ;  /* 0x00000008ff067803 */ /* 0x000fe40000000000 */
[----:B------:R-:W-:Y:S02]  /*0480*/  P2R R48, PR, RZ, 0x2 ;  /* 0x00000002ff307803 */ /* 0x000fe40000000000 */
[----:B------:R-:W-:Y:S02]  /*0490*/  P2R R25, PR, RZ, 0x4 ;  /* 0x00000004ff197803 */ /* 0x000fe40000000000 */
[----:B------:R-:W3:Y:S01]  /*04a0*/  @P0 LDG.E.U16 R12, desc[UR4][R4.64] ;  /* 0x00000004040c0981 */ /* 0x000ee2000c1e1500 */
[----:B------:R-:W-:-:S03]  /*04b0*/  P2R R23, PR, RZ, 0x10 ;  /* 0x00000010ff177803 */ /* 0x000fc60000000000 */
[----:B------:R-:W4:Y:S01]  /*04c0*/  @!P1 LDG.E.U16 R20, desc[UR4][R4.64+0xc0] ;  /* 0x0000c00404149981 */ /* 0x000f22000c1e1500 */
[----:B------:R-:W-:Y:S02]  /*04d0*/  ISETP.GE.AND P1, PT, R39, UR8, PT ;  /* 0x0000000827007c0c */ /* 0x000fe4000bf26270 */
[C---:B------:R-:W-:Y:S01]  /*04e0*/  ISETP.LT.OR P2, PT, R10.reuse, 0x1, P3 ;  /* 0x000000010a00780c */ /* 0x040fe20001f41670 */
[----:B------:R-:W5:Y:S01]  /*04f0*/  @P4 LDG.E.U16 R18, desc[UR4][R4.64+0x80] ;  /* 0x0000800404124981 */ /* 0x000f62000c1e1500 */
[----:B------:R-:W-:Y:S02]  /*0500*/  P2R R6, PR, RZ, 0x2 ;  /* 0x00000002ff067803 */ /* 0x000fe40000000000 */
[----:B------:R-:W-:-:S04]  /*0510*/  ISETP.LT.OR P1, PT, R10, 0x1, P1 ;  /* 0x000000010a00780c */ /* 0x000fc80000f21670 */
[----:B------:R-:W-:-:S05]  /*0520*/  P2R R46, PR, RZ, 0x2 ;  /* 0x00000002ff2e7803 */ /* 0x000fca0000000000 */
[----:B------:R-:W4:Y:S04]  /*0530*/  @!P2 LDG.E.U16 R17, desc[UR4][R4.64+0x100] ;  /* 0x000100040411a981 */ /* 0x000f28000c1e1500 */
[----:B------:R-:W4:Y:S01]  /*0540*/  @!P1 LDG.E.U16 R16, desc[UR4][R4.64+0x140] ;  /* 0x0001400404109981 */ /* 0x000f22000c1e1500 */
[----:B------:R-:W-:-:S04]  /*0550*/  ISETP.GE.AND P1, PT, R38, UR8, PT ;  /* 0x0000000826007c0c */ /* 0x000fc8000bf26270 */
[----:B------:R-:W-:Y:S02]  /*0560*/  P2R R6, PR, RZ, 0x2 ;  /* 0x00000002ff067803 */ /* 0x000fe40000000000 */
[----:B------:R-:W-:-:S04]  /*0570*/  ISETP.LT.OR P1, PT, R10, 0x1, P1 ;  /* 0x000000010a00780c */ /* 0x000fc80000f21670 */
[----:B------:R-:W-:-:S09]  /*0580*/  P2R R47, PR, RZ, 0x2 ;  /* 0x00000002ff2f7803 */ /* 0x000fd20000000000 */
[----:B------:R-:W4:Y:S01]  /*0590*/  @!P1 LDG.E.U16 R14, desc[UR4][R4.64+0x180] ;  /* 0x00018004040e9981 */ /* 0x000f22000c1e1500 */
[----:B------:R-:W-:-:S04]  /*05a0*/  ISETP.GE.AND P1, PT, R37, UR8, PT ;  /* 0x0000000825007c0c */ /* 0x000fc8000bf26270 */
[----:B------:R-:W-:Y:S02]  /*05b0*/  P2R R6, PR, RZ, 0x2 ;  /* 0x00000002ff067803 */ /* 0x000fe40000000000 */
[----:B------:R-:W-:Y:S02]  /*05c0*/  ISETP.LT.OR P1, PT, R10, 0x1, P1 ;  /* 0x000000010a00780c */ /* 0x000fe40000f21670 */
[----:B------:R-:W-:Y:S02]  /*05d0*/  ISETP.GE.AND P3, PT, R34, UR8, PT ;  /* 0x0000000822007c0c */ /* 0x000fe4000bf66270 */
[----:B------:R-:W-:Y:S02]  /*05e0*/  P2R R43, PR, RZ, 0x2 ;  /* 0x00000002ff2b7803 */ /* 0x000fe40000000000 */
[----:B------:R-:W-:Y:S02]  /*05f0*/  P2R R8, PR, RZ, 0x8 ;  /* 0x00000008ff087803 */ /* 0x000fe40000000000 */
[----:B------:R-:W-:-:S02]  /*0600*/  ISETP.LT.OR P5, PT, R10, 0x1, P3 ;  /* 0x000000010a00780c */ /* 0x000fc40001fa1670 */
[----:B------:R-:W-:-:S03]  /*0610*/  ISETP.GE.AND P3, PT, R33, UR8, PT ;  /* 0x0000000821007c0c */ /* 0x000fc6000bf66270 */
[----:B------:R-:W4:Y:S01]  /*0620*/  @!P1 LDG.E.U16 R15, desc[UR4][R4.64+0x1c0] ;  /* 0x0001c004040f9981 */ /* 0x000f22000c1e1500 */
[----:B------:R-:W-:Y:S02]  /*0630*/  ISETP.GE.AND P1, PT, R36, UR8, PT ;  /* 0x0000000824007c0c */ /* 0x000fe4000bf26270 */
[C---:B------:R-:W-:Y:S02]  /*0640*/  ISETP.LT.OR P4, PT, R10.reuse, 0x1, P3 ;  /* 0x000000010a00780c */ /* 0x040fe40001f81670 */
[----:B------:R-:W-:Y:S02]  /*0650*/  ISETP.LT.OR P6, PT, R10, 0x1, P1 ;  /* 0x000000010a00780c */ /* 0x000fe40000fc1670 */
[----:B------:R-:W-:Y:S01]  /*0660*/  P2R R45, PR, RZ, 0x4 ;  /* 0x00000004ff2d7803 */ /* 0x000fe20000000000 */
[----:B------:R-:W4:Y:S01]  /*0670*/  @!P5 LDG.E.U16 R9, desc[UR4][R4.64+0x280] ;  /* 0x000280040409d981 */ /* 0x000f22000c1e1500 */
[----:B------:R-:W-:Y:S02]  /*0680*/  ISETP.GE.AND P2, PT, R35, UR8, PT ;  /* 0x0000000823007c0c */ /* 0x000fe4000bf46270 */
[----:B------:R-:W-:-:S02]  /*0690*/  P2R R8, PR, RZ, 0x8 ;  /* 0x00000008ff087803 */ /* 0x000fc40000000000 */
[----:B------:R-:W-:Y:S02]  /*06a0*/  ISETP.GE.AND P3, PT, R32, UR8, PT ;  /* 0x0000000820007c0c */ /* 0x000fe4000bf66270 */
[----:B------:R-:W-:Y:S01]  /*06b0*/  P2R R6, PR, RZ, 0x2 ;  /* 0x00000002ff067803 */ /* 0x000fe20000000000 */
[----:B------:R-:W4:Y:S01]  /*06c0*/  @!P4 LDG.E.U16 R19, desc[UR4][R4.64+0x2c0] ;  /* 0x0002c0040413c981 */ /* 0x000f22000c1e1500 */
[----:B------:R-:W-:Y:S02]  /*06d0*/  P2R R6, PR, RZ, 0x4 ;  /* 0x00000004ff067803 */ /* 0x000fe40000000000 */
[C---:B------:R-:W-:Y:S01]  /*06e0*/  ISETP.LT.OR P2, PT, R10.reuse, 0x1, P2 ;  /* 0x000000010a00780c */ /* 0x040fe20001741670 */
[----:B------:R-:W4:Y:S01]  /*06f0*/  @!P6 LDG.E.U16 R13, desc[UR4][R4.64+0x200] ;  /* 0x00020004040de981 */ /* 0x000f22000c1e1500 */
[----:B------:R-:W-:Y:S02]  /*0700*/  P2R R8, PR, RZ, 0x8 ;  /* 0x00000008ff087803 */ /* 0x000fe40000000000 */
[----:B------:R-:W-:-:S09]  /*0710*/  ISETP.LT.OR P3, PT, R10, 0x1, P3 ;  /* 0x000000010a00780c */ /* 0x000fd20001f61670 */
[----:B------:R-:W4:Y:S04]  /*0720*/  @!P2 LDG.E.U16 R6, desc[UR4][R4.64+0x240] ;  /* 0x000240040406a981 */ /* 0x000f28000c1e1500 */
[----:B------:R-:W4:Y:S01]  /*0730*/  @!P3 LDG.E.U16 R8, desc[UR4][R4.64+0x300] ;  /* 0x000300040408b981 */ /* 0x000f22000c1e1500 */
[----:B------:R-:W-:Y:S02]  /*0740*/  ISETP.NE.AND P1, PT, R23, RZ, PT ;  /* 0x000000ff1700720c */ /* 0x000fe40003f25270 */
[----:B------:R-:W-:Y:S02]  /*0750*/  P2R R31, PR, RZ, 0x40 ;  /* 0x00000040ff1f7803 */ /* 0x000fe40000000000 */
[----:B------:R-:W-:Y:S02]  /*0760*/  P2R R24, PR, RZ, 0x2 ;  /* 0x00000002ff187803 */ /* 0x000fe40000000000 */
[----:B------:R-:W-:-:S02]  /*0770*/  ISETP.NE.AND P1, PT, R25, RZ, PT ;  /* 0x000000ff1900720c */ /* 0x000fc40003f25270 */
[----:B------:R-:W-:Y:S02]  /*0780*/  P2R R30, PR, RZ, 0x40 ;  /* 0x00000040ff1e7803 */ /* 0x000fe40000000000 */
[----:B------:R-:W-:-:S04]  /*0790*/  ISETP.NE.AND P6, PT, R43, RZ, PT ;  /* 0x000000ff2b00720c */ /* 0x000fc80003fc5270 */
[----:B------:R-:W-:Y:S02]  /*07a0*/  P2R R42, PR, RZ, 0x40 ;  /* 0x00000040ff2a7803 */ /* 0x000fe40000000000 */
[----:B------:R-:W-:Y:S01]  /*07b0*/  ISETP.NE.AND P6, PT, R47, RZ, PT ;  /* 0x000000ff2f00720c */ /* 0x000fe20003fc5270 */
[----:B------:R-:W-:-:S03]  /*07c0*/  IMAD.MOV.U32 R28, RZ, RZ, -0x800000 ;  /* 0xff800000ff1c7424 */ /* 0x000fc600078e00ff */
[----:B------:R-:W-:Y:S02]  /*07d0*/  P2R R44, PR, RZ, 0x40 ;  /* 0x00000040ff2c7803 */ /* 0x000fe40000000000 */
[----:B------:R-:W-:-:S04]  /*07e0*/  ISETP.NE.AND P6, PT, R46, RZ, PT ;  /* 0x000000ff2e00720c */ /* 0x000fc80003fc5270 */
[----:B------:R-:W-:Y:S02]  /*07f0*/  P2R R49, PR, RZ, 0x40 ;  /* 0x00000040ff317803 */ /* 0x000fe40000000000 */
[----:B------:R-:W-:Y:S01]  /*0800*/  ISETP.NE.AND P6, PT, R45, RZ, PT ;  /* 0x000000ff2d00720c */ /* 0x000fe20003fc5270 */
[----:B------:R-:W-:Y:S02]  /*0810*/  IMAD.MOV.U32 R11, RZ, RZ, -0x800000 ;  /* 0xff800000ff0b7424 */ /* 0x000fe400078e00ff */
[----:B------:R-:W-:Y:S01]  /*0820*/  IMAD.MOV.U32 R26, RZ, RZ, -0x800000 ;  /* 0xff800000ff1a7424 */ /* 0x000fe200078e00ff */
[----:B------:R-:W-:Y:S02]  /*0830*/  P2R R27, PR, RZ, 0x10 ;  /* 0x00000010ff1b7803 */ /* 0x000fe40000000000 */
[----:B------:R-:W-:Y:S02]  /*0840*/  P2R R29, PR, RZ, 0x20 ;  /* 0x00000020ff1d7803 */ /* 0x000fe40000000000 */
[----:B------:R-:W-:Y:S01]  /*0850*/  P2R R22, PR, RZ, 0x8 ;  /* 0x00000008ff167803 */ /* 0x000fe20000000000 */
[----:B--2---:R-:W-:Y:S01]  /*0860*/  @P1 IMAD.U32 R28, R21, 0x10000, RZ ;  /* 0x00010000151c1824 */ /* 0x004fe200078e00ff */
[----:B------:R-:W-:Y:S01]  /*0870*/  ISETP.NE.AND P1, PT, R24, RZ, PT ;  /* 0x000000ff1800720c */ /* 0x000fe20003f25270 */
[----:B------:R-:W-:-:S02]  /*0880*/  IMAD.MOV.U32 R24, RZ, RZ, -0x800000 ;  /* 0xff800000ff187424 */ /* 0x000fc400078e00ff */
[----:B---3--:R-:W-:Y:S02]  /*0890*/  @P0 IMAD.U32 R11, R12, 0x10000, RZ ;  /* 0x000100000c0b0824 */ /* 0x008fe400078e00ff */
[----:B------:R-:W-:-:S08]  /*08a0*/  IMAD.MOV.U32 R12, RZ, RZ, -0x800000 ;  /* 0xff800000ff0c7424 */ /* 0x000fd000078e00ff */
[----:B-----5:R-:W-:Y:S01]  /*08b0*/  @P1 IMAD.U32 R12, R18, 0x10000, RZ ;  /* 0x00010000120c1824 */ /* 0x020fe200078e00ff */
[----:B------:R-:W-:Y:S01]  /*08c0*/  ISETP.NE.AND P1, PT, R48, RZ, PT ;  /* 0x000000ff3000720c */ /* 0x000fe20003f25270 */
[----:B----4-:R-:W-:Y:S01]  /*08d0*/  @!P6 IMAD.U32 R24, R17, 0x10000, RZ ;  /* 0x000100001118e824 */ /* 0x010fe200078e00ff */
[----:B------:R-:W-:-:S11]  /*08e0*/  ISETP.NE.AND P6, PT, R49, RZ, PT ;  /* 0x000000ff3100720c */ /* 0x000fd60003fc5270 */
[----:B------:R-:W-:Y:S01]  /*08f0*/  @!P1 IMAD.U32 R26, R20, 0x10000, RZ ;  /* 0x00010000141a9824 */ /* 0x000fe200078e00ff */
[----:B------:R-:W2:Y:S01]  /*0900*/  @P0 LDG.E.U8 R48, desc[UR4][R2.64] ;  /* 0x0000000402300981 */ /* 0x000ea2000c1e1100 */
        /* <DEDUP_REMOVED lines=9> */
[----:B------:R-:W-:Y:S02]  /*09a0*/  IMAD.MOV.U32 R16, RZ, RZ, -0x800000 ;  /* 0xff800000ff107424 */ /* 0x000fe400078e00ff */
[C---:B------:R-:W-:Y:S02]  /*09b0*/  VIADD R44, R7.reuse, 0x1a0 ;  /* 0x000001a0072c7836 */ /* 0x040fe40000000000 */
[----:B------:R-:W-:Y:S02]  /*09c0*/  VIADD R42, R7, 0x1c0 ;  /* 0x000001c0072a7836 */ /* 0x000fe40000000000 */
[----:B------:R-:W-:Y:S02]  /*09d0*/  IMAD.MOV.U32 R14, RZ, RZ, -0x800000 ;  /* 0xff800000ff0e7424 */ /* 0x000fe400078e00ff */
[----:B------:R-:W-:-:S04]  /*09e0*/  @!P5 IMAD.U32 R14, R9, 0x10000, RZ ;  /* 0x00010000090ed824 */ /* 0x000fc800078e00ff */
[----:B------:R-:W-:Y:S02]  /*09f0*/  @!P6 IMAD.U32 R16, R13, 0x10000, RZ ;  /* 0x000100000d10e824 */ /* 0x000fe400078e00ff */
[----:B------:R-:W-:Y:S02]  /*0a00*/  IMAD.MOV.U32 R13, RZ, RZ, -0x800000 ;  /* 0xff800000ff0d7424 */ /* 0x000fe400078e00ff */
[----:B------:R-:W-:Y:S01]  /*0a10*/  @!P4 IMAD.U32 R13, R19, 0x10000, RZ ;  /* 0x00010000130dc824 */ /* 0x000fe200078e00ff */
[----:B------:R-:W-:-:S04]  /*0a20*/  ISETP.GE.AND P4, PT, R10, 0x1, PT ;  /* 0x000000010a00780c */ /* 0x000fc80003f86270 */
[----:B------:R-:W-:Y:S02]  /*0a30*/  ISETP.GE.OR P6, PT, R44, UR8, !P4 ;  /* 0x000000082c007c0c */ /* 0x000fe4000e7c6670 */
[----:B------:R-:W-:Y:S01]  /*0a40*/  ISETP.GE.OR P5, PT, R42, UR8, !P4 ;  /* 0x000000082a007c0c */ /* 0x000fe2000e7a6670 */
[----:B------:R-:W-:Y:S02]  /*0a50*/  IMAD.MOV.U32 R15, RZ, RZ, -0x800000 ;  /* 0xff800000ff0f7424 */ /* 0x000fe400078e00ff */
[----:B------:R-:W-:Y:S02]  /*0a60*/  @!P2 IMAD.U32 R15, R6, 0x10000, RZ ;  /* 0x00010000060fa824 */ /* 0x000fe400078e00ff */
[----:B------:R-:W-:Y:S02]  /*0a70*/  IMAD.MOV.U32 R6, RZ, RZ, -0x800000 ;  /* 0xff800000ff067424 */ /* 0x000fe400078e00ff */
[----:B------:R-:W-:Y:S01]  /*0a80*/  @!P3 IMAD.U32 R6, R8, 0x10000, RZ ;  /* 0x000100000806b824 */ /* 0x000fe200078e00ff */
[----:B------:R-:W-:Y:S01]  /*0a90*/  P2R R8, PR, RZ, 0x40 ;  /* 0x00000040ff087803 */ /* 0x000fe20000000000 */
[----:B------:R-:W-:Y:S01]  /*0aa0*/  VIADD R30, R7, 0x1e0 ;  /* 0x000001e0071e7836 */ /* 0x000fe20000000000 */
[----:B------:R-:W-:Y:S01]  /*0ab0*/  P2R R8, PR, RZ, 0x20 ;  /* 0x00000020ff087803 */ /* 0x000fe20000000000 */
[----:B------:R-:W3:Y:S03]  /*0ac0*/  @!P6 LDG.E.U16 R9, desc[UR4][R4.64+0x340] ;  /* 0x000340040409e981 */ /* 0x000ee6000c1e1500 */
[----:B------:R-:W-:-:S02]  /*0ad0*/  ISETP.GE.AND P3, PT, R30, UR8, PT ;  /* 0x000000081e007c0c */ /* 0x000fc4000bf66270 */
[----:B------:R-:W4:Y:S02]  /*0ae0*/  @!P5 LDG.E.U16 R8, desc[UR4][R4.64+0x380] ;  /* 0x000380040408d981 */ /* 0x000f24000c1e1500 */
[----:B------:R-:W-:-:S13]  /*0af0*/  ISETP.GT.AND P3, PT, R10, RZ, !P3 ;  /* 0x000000ff0a00720c */ /* 0x000fda0005f64270 */
[----:B------:R0:W5:Y:S01]  /*0b00*/  @P3 LDG.E.U16 R21, desc[UR4][R4.64+0x3c0] ;  /* 0x0003c00404153981 */ /* 0x000162000c1e1500 */
[----:B------:R-:W-:Y:S01]  /*0b10*/  IMAD.MOV.U32 R19, RZ, RZ, -0x800000 ;  /* 0xff800000ff137424 */ /* 0x000fe200078e00ff */
[----:B------:R-:W-:Y:S01]  /*0b20*/  BSSY.RECONVERGENT B0, `(.L_x_973) ;  /* 0x0000018000007945 */ /* 0x000fe20003800200 */
[----:B0-----:R-:W-:Y:S02]  /*0b30*/  IMAD.MOV.U32 R5, RZ, RZ, R11 ;  /* 0x000000ffff057224 */ /* 0x001fe400078e000b */
[----:B---3--:R-:W-:Y:S02]  /*0b40*/  @!P6 IMAD.U32 R19, R9, 0x10000, RZ ;  /* 0x000100000913e824 */ /* 0x008fe400078e00ff */
[----:B------:R-:W-:Y:S02]  /*0b50*/  IMAD.MOV.U32 R9, RZ, RZ, -0x800000 ;  /* 0xff800000ff097424 */ /* 0x000fe400078e00ff */
[----:B----4-:R-:W-:Y:S01]  /*0b60*/  @!P5 IMAD.U32 R9, R8, 0x10000, RZ ;  /* 0x000100000809d824 */ /* 0x010fe200078e00ff */
[----:B--2---:R-:W-:-:S02]  /*0b70*/  @P0 ISETP.NE.AND P5, PT, R48, RZ, PT ;  /* 0x000000ff3000020c */ /* 0x004fc40003fa5270 */
[----:B------:R-:W-:Y:S02]  /*0b80*/  PLOP3.LUT P6, PT, PT, PT, PT, 0x8, 0x80 ;  /* 0x000000000080781c */ /* 0x000fe40003fce170 */
[----:B------:R-:W-:Y:S02]  /*0b90*/  @P0 SEL R48, RZ, 0x1, P5 ;  /* 0x00000001ff300807 */ /* 0x000fe40002800000 */
[----:B------:R-:W-:Y:S02]  /*0ba0*/  @P0 PLOP3.LUT P6, PT, P5, PT, PT, 0x8, 0x80 ;  /* 0x000000000080081c */ /* 0x000fe40002fce170 */
[----:B------:R-:W-:Y:S01]  /*0bb0*/  ISETP.NE.AND P5, PT, R25, RZ, PT ;  /* 0x000000ff1900720c */ /* 0x000fe20003fa5270 */
[----:B------:R-:W-:Y:S02]  /*0bc0*/  IMAD.MOV.U32 R8, RZ, RZ, -0x800000 ;  /* 0xff800000ff087424 */ /* 0x000fe400078e00ff */
[----:B-----5:R-:W-:Y:S01]  /*0bd0*/  @P3 IMAD.U32 R8, R21, 0x10000, RZ ;  /* 0x0001000015083824 */ /* 0x020fe200078e00ff */
[----:B------:R-:W-:-:S04]  /*0be0*/  PRMT R21, RZ, 0x7610, R21 ;  /* 0x00007610ff157816 */ /* 0x000fc80000000015 */
[----:B------:R-:W-:-:S05]  /*0bf0*/  @P0 PRMT R21, R48, 0x7610, R21 ;  /* 0x0000761030150816 */ /* 0x000fca0000000015 */
[----:B------:R-:W-:Y:S05]  /*0c00*/  @!P5 BRA `(.L_x_974) ;  /* 0x000000000024d947 */ /* 0x000fea0003800000 */
        /* <DEDUP_REMOVED lines=9> */
.L_x_974:
[----:B------:R-:W-:Y:S05]  /*0ca0*/  BSYNC.RECONVERGENT B0 ;  /* 0x0000000000007941 */ /* 0x000fea0003800200 */
.L_x_973:
[----:B------:R-:W-:Y:S01]  /*0cb0*/  ISETP.NE.AND P5, PT, R23, RZ, PT ;  /* 0x000000ff1700720c */ /* 0x000fe20003fa5270 */
[----:B------:R-:W-:-:S12]  /*0cc0*/  BSSY.RECONVERGENT B0, `(.L_x_975) ;  /* 0x000000b000007945 */ /* 0x000fd80003800200 */
[----:B------:R-:W-:Y:S05]  /*0cd0*/  @!P5 BRA `(.L_x_976) ;  /* 0x000000000024d947 */ /* 0x000fea0003800000 */
        /* <DEDUP_REMOVED lines=9> */
.L_x_976:
[----:B------:R-:W-:Y:S05]  /*0d70*/  BSYNC.RECONVERGENT B0 ;  /* 0x0000000000007941 */ /* 0x000fea0003800200 */
.L_x_975:
[----:B------:R-:W-:Y:S04]  /*0d80*/  BSSY.RECONVERGENT B0, `(.L_x_977) ;  /* 0x000000b000007945 */ /* 0x000fe80003800200 */
        /* <DEDUP_REMOVED lines=10> */
.L_x_978:
[----:B------:R-:W-:Y:S05]  /*0e30*/  BSYNC.RECONVERGENT B0 ;  /* 0x0000000000007941 */ /* 0x000fea0003800200 */
.L_x_977:
[----:B------:R-:W-:Y:S01]  /*0e40*/  ISETP.NE.AND P1, PT, R45, RZ, PT ;  /* 0x000000ff2d00720c */ /* 0x000fe20003f25270 */
        /* <DEDUP_REMOVED lines=11> */
.L_x_980:
[----:B------:R-:W-:Y:S05]  /*0f00*/  BSYNC.RECONVERGENT B0 ;  /* 0x0000000000007941 */ /* 0x000fea0003800200 */
.L_x_979:
        /* <DEDUP_REMOVED lines=12> */
.L_x_982:
[----:B------:R-:W-:Y:S05]  /*0fd0*/  BSYNC.RECONVERGENT B0 ;  /* 0x0000000000007941 */ /* 0x000fea0003800200 */
.L_x_981:
        /* <DEDUP_REMOVED lines=12> */
.L_x_984:
[----:B------:R-:W-:Y:S05]  /*10a0*/  BSYNC.RECONVERGENT B0 ;  /* 0x0000000000007941 */ /* 0x000fea0003800200 */
.L_x_983:
[----:B------:R-:W-:Y:S01]  /*10b0*/  ISETP.NE.AND P1, PT, R43, RZ, PT ;  /* 0x000000ff2b00720c */ /* 0x000fe20003f25270 */
        /* <DEDUP_REMOVED lines=11> */
.L_x_986:
[----:B------:R-:W-:Y:S05]  /*1170*/  BSYNC.RECONVERGENT B0 ;  /* 0x0000000000007941 */ /* 0x000fea0003800200 */
.L_x_985:
        /* <DEDUP_REMOVED lines=12> */
.L_x_988:
[----:B------:R-:W-:Y:S05]  /*1240*/  BSYNC.RECONVERGENT B0 ;  /* 0x0000000000007941 */ /* 0x000fea0003800200 */
.L_x_987:
        /* <DEDUP_REMOVED lines=11> */
.L_x_990:
[----:B------:R-:W-:Y:S05]  /*1300*/  BSYNC.RECONVERGENT B0 ;  /* 0x0000000000007941 */ /* 0x000fea0003800200 */
.L_x_989:
        /* <DEDUP_REMOVED lines=12> */
.L_x_992:
[----:B------:R-:W-:Y:S05]  /*13d0*/  BSYNC.RECONVERGENT B0 ;  /* 0x0000000000007941 */ /* 0x000fea0003800200 */
.L_x_991:
        /* <DEDUP_REMOVED lines=12> */
.L_x_994:
[----:B------:R-:W-:Y:S05]  /*14a0*/  BSYNC.RECONVERGENT B0 ;  /* 0x0000000000007941 */ /* 0x000fea0003800200 */
.L_x_993:
        /* <DEDUP_REMOVED lines=12> */
.L_x_996:
[----:B------:R-:W-:Y:S05]  /*1570*/  BSYNC.RECONVERGENT B0 ;  /* 0x0000000000007941 */ /* 0x000fea0003800200 */
.L_x_995:
[----:B------:R-:W-:Y:S01]  /*1580*/  ISETP.GE.AND P1, PT, R44, UR8, PT ;  /* 0x000000082c007c0c */ /* 0x000fe2000bf26270 */
[----:B------:R-:W-:Y:S03]  /*1590*/  BSSY.RECONVERGENT B0, `(.L_x_997) ;  /* 0x000000c000007945 */ /* 0x000fe60003800200 */
[----:B------:R-:W-:-:S13]  /*15a0*/  ISETP.LT.OR P2, PT, R10, 0x1, P1 ;  /* 0x000000010a00780c */ /* 0x000fda0000f41670 */
        /* <DEDUP_REMOVED lines=10> */
.L_x_998:
[----:B------:R-:W-:Y:S05]  /*1650*/  BSYNC.RECONVERGENT B0 ;  /* 0x0000000000007941 */ /* 0x000fea0003800200 */
.L_x_997:
[----:B------:R-:W-:Y:S01]  /*1660*/  ISETP.GE.AND P2, PT, R42, UR8, PT ;  /* 0x000000082a007c0c */ /* 0x000fe2000bf46270 */
[----:B------:R-:W-:Y:S03]  /*1670*/  BSSY.RECONVERGENT B0, `(.L_x_999) ;  /* 0x000000c000007945 */ /* 0x000fe60003800200 */
[----:B------:R-:W-:-:S13]  /*1680*/  ISETP.LT.OR P5, PT, R10, 0x1, P2 ;  /* 0x000000010a00780c */ /* 0x000fda00017a1670 */
        /* <DEDUP_REMOVED lines=10> */
.L_x_1000:
[----:B------:R-:W-:Y:S05]  /*1730*/  BSYNC.RECONVERGENT B0 ;  /* 0x0000000000007941 */ /* 0x000fea0003800200 */
.L_x_999:
[----:B------:R-:W-:Y:S04]  /*1740*/  BSSY.RECONVERGENT B0, `(.L_x_1001) ;  /* 0x000000b000007945 */ /* 0x000fe80003800200 */
        /* <DEDUP_REMOVED lines=10> */
.L_x_1002:
[----:B------:R-:W-:Y:S05]  /*17f0*/  BSYNC.RECONVERGENT B0 ;  /* 0x0000000000007941 */ /* 0x000fea0003800200 */
.L_x_1001:
[----:B------:R-:W-:Y:S01]  /*1800*/  PRMT R4, R21, 0x9910, RZ ;  /* 0x0000991015047816 */ /* 0x000fe200000000ff */
[----:B------:R-:W-:Y:S01]  /*1810*/  BSSY.RECONVERGENT B0, `(.L_x_1003) ;  /* 0x000001b000007945 */ /* 0x000fe20003800200 */
[----:B------:R-:W-:Y:S02]  /*1820*/  IMAD.MOV.U32 R22, RZ, RZ, RZ ;  /* 0x000000ffff167224 */ /* 0x000fe400078e00ff */
[----:B------:R-:W-:-:S04]  /*1830*/  ISETP.NE.AND P5, PT, R4, RZ, PT ;  /* 0x000000ff0400720c */ /* 0x000fc80003fa5270 */
[----:B------:R-:W-:-:S05]  /*1840*/  FSEL R4, R5, -INF , P5 ;  /* 0xff80000005047808 */ /* 0x000fca0002800000 */
        /* <DEDUP_REMOVED lines=12> */
[----:B------:R-:W-:-:S04]  /*1910*/  IMAD.MOV.U32 R10, RZ, RZ, RZ ;  /* 0x000000ffff0a7224 */ /* 0x000fc800078e00ff */
        /* <DEDUP_REMOVED lines=10> */
.L_x_1004:
[----:B------:R-:W-:Y:S05]  /*19c0*/  BSYNC.RECONVERGENT B0 ;  /* 0x0000000000007941 */ /* 0x000fea0003800200 */
.L_x_1003:
[----:B------:R-:W-:Y:S01]  /*19d0*/  ISETP.NE.AND P0, PT, R25, RZ, PT ;  /* 0x000000ff1900720c */ /* 0x000fe20003f05270 */
[----:B------:R-:W-:Y:S01]  /*19e0*/  BSSY.RECONVERGENT B0, `(.L_x_1005) ;  /* 0x0000009000007945 */ /* 0x000fe20003800200 */
[----:B------:R-:W-:-:S11]  /*19f0*/  IMAD.MOV.U32 R4, RZ, RZ, RZ ;  /* 0x000000ffff047224 */ /* 0x000fd600078e00ff */
[----:B------:R-:W-:Y:S05]  /*1a00*/  @!P0 BRA `(.L_x_1006) ;  /* 0x0000000000188947 */ /* 0x000fea0003800000 */
[----:B------:R-:W2:Y:S02]  /*1a10*/  LDG.E.U8 R5, desc[UR4][R2.64+0x20] ;  /* 0x0000200402057981 */ /* 0x000ea4000c1e1100 */
[----:B--2---:R-:W-:-:S13]  /*1a20*/  ISETP.NE.AND P0, PT, R5, RZ, PT ;  /* 0x000000ff0500720c */ /* 0x004fda0003f05270 */
[----:B------:R-:W-:-:S04]  /*1a30*/  @!P0 FADD.FTZ R28, -R21, R28 ;  /* 0x0000001c151c8221 */ /* 0x000fc80000010100 */
[----:B------:R-:W-:-:S04]  /*1a40*/  @!P0 FMUL.FTZ R28, R28, 1.4426950216293334961 ;  /* 0x3fb8aa3b1c1c8820 */ /* 0x000fc80000410000 */
[----:B------:R-:W0:Y:S02]  /*1a50*/  @!P0 MUFU.EX2 R4, R28 ;  /* 0x0000001c00048308 */ /* 0x000e240000000800 */
[----:B0-----:R-:W-:-:S07]  /*1a60*/  @!P0 FADD.FTZ R22, R22, R4 ;  /* 0x0000000416168221 */ /* 0x001fce0000010000 */
.L_x_1006:
[----:B------:R-:W-:Y:S05]  /*1a70*/  BSYNC.RECONVERGENT B0 ;  /* 0x0000000000007941 */ /* 0x000fea0003800200 */
.L_x_1005:
        /* <DEDUP_REMOVED lines=10> */
.L_x_1008:
[----:B------:R-:W-:Y:S05]  /*1b20*/  BSYNC.RECONVERGENT B0 ;  /* 0x0000000000007941 */ /* 0x000fea0003800200 */
.L_x_1007:
[----:B------:R-:W0:Y:S01]  /*1b30*/  S2R R12, SR_TID.X ;  /* 0x00000000000c7919 */ /* 0x000e220000002100 */
[----:B------:R-:W-:Y:S01]  /*1b40*/  BSSY.RECONVERGENT B0, `(.L_x_1009) ;  /* 0x000000b000007945 */ /* 0x000fe20003800200 */
[----:B0-----:R-:W-:-:S05]  /*1b50*/  VIADD R11, R12, 0x60 ;  /* 0x000000600c0b7836 */ /* 0x001fca0000000000 */
        /* <DEDUP_REMOVED lines=9> */
.L_x_1010:
[----:B------:R-:W-:Y:S05]  /*1bf0*/  BSYNC.RECONVERGENT B0 ;  /* 0x0000000000007941 */ /* 0x000fea0003800200 */
.L_x_1009:
        /* <DEDUP_REMOVED lines=11> */
.L_x_1012:
[----:B------:R-:W-:Y:S05]  /*1cb0*/  BSYNC.RECONVERGENT B0 ;  /* 0x0000000000007941 */ /* 0x000fea0003800200 */
.L_x_1011:
        /* <DEDUP_REMOVED lines=11> */
.L_x_1014:
[----:B------:R-:W-:Y:S05]  /*1d70*/  BSYNC.RECONVERGENT B0 ;  /* 0x0000000000007941 */ /* 0x000fea0003800200 */
.L_x_1013:
        /* <DEDUP_REMOVED lines=11> */
.L_x_1016:
[----:B------:R-:W-:Y:S05]  /*1e30*/  BSYNC.RECONVERGENT B0 ;  /* 0x0000000000007941 */ /* 0x000fea0003800200 */
.L_x_1015:
        /* <DEDUP_REMOVED lines=11> */
.L_x_1018:
[----:B------:R-:W-:Y:S05]  /*1ef0*/  BSYNC.RECONVERGENT B0 ;  /* 0x0000000000007941 */ /* 0x000fea0003800200 */
.L_x_1017:
        /* <DEDUP_REMOVED lines=11> */
.L_x_1020:
[----:B------:R-:W-:Y:S05]  /*1fb0*/  BSYNC.RECONVERGENT B0 ;  /* 0x0000000000007941 */ /* 0x000fea0003800200 */
.L_x_1019:
        /* <DEDUP_REMOVED lines=11> */
.L_x_1022:
[----:B------:R-:W-:Y:S05]  /*2070*/  BSYNC.RECONVERGENT B0 ;  /* 0x0000000000007941 */ /* 0x000fea0003800200 */
.L_x_1021:
        /* <DEDUP_REMOVED lines=11> */
.L_x_1024:
[----:B------:R-:W-:Y:S05]  /*2130*/  BSYNC.RECONVERGENT B0 ;  /* 0x0000000000007941 */ /* 0x000fea0003800200 */
.L_x_1023:
        /* <DEDUP_REMOVED lines=10> */
.L_x_1026:
[----:B------:R-:W-:Y:S05]  /*21e0*/  BSYNC.RECONVERGENT B0 ;  /* 0x0000000000007941 */ /* 0x000fea0003800200 */
.L_x_1025:
        /* <DEDUP_REMOVED lines=10> */
.L_x_1028:
[----:B------:R-:W-:Y:S05]  /*2290*/  BSYNC.RECONVERGENT B0 ;  /* 0x0000000000007941 */ /* 0x000fea0003800200 */
.L_x_1027:
        /* <DEDUP_REMOVED lines=10> */
.L_x_1030:
[----:B------:R-:W-:Y:S05]  /*2340*/  BSYNC.RECONVERGENT B0 ;  /* 0x0000000000007941 */ /* 0x000fea0003800200 */
.L_x_1029:
        /* <DEDUP_REMOVED lines=10> */
.L_x_1032:
[----:B------:R-:W-:Y:S05]  /*23f0*/  BSYNC.RECONVERGENT B0 ;  /* 0x0000000000007941 */ /* 0x000fea0003800200 */
.L_x_1031:
        /* <DEDUP_REMOVED lines=9> */
.L_x_1034:
[----:B------:R-:W-:Y:S05]  /*2490*/  BSYNC.RECONVERGENT B0 ;  /* 0x0000000000007941 */ /* 0x000fea0003800200 */
.L_x_1033:
        /* <DEDUP_REMOVED lines=21> */
[----:B------:R-:W-:Y:S02]  /*25f0*/  @!P0 PRMT R7, R8, 0x7610, R7 ;  /* 0x0000761008078816 */ /* 0x000fe40000000007 */
[----:B------:R-:W-:-:S05]  /*2600*/  @P0 F2FP.BF16.F32.PACK_AB R7, RZ, R10 ;  /* 0x0000000aff07023e */ /* 0x000fca00000010ff */
[----:B------:R0:W-:Y:S04]  /*2610*/  STG.E.U16 desc[UR4][R2.64], R7 ;  /* 0x0000000702007986 */ /* 0x0001e8000c101504 */
[----:B------:R-:W-:Y:S05]  /*2620*/  @P3 EXIT ;  /* 0x000000000000394d */ /* 0x000fea0003800000 */
[----:B0-----:R-:W0:Y:S01]  /*2630*/  @P0 MUFU.RCP R7, R6 ;  /* 0x0000000600070308 */ /* 0x001e220000001000 */
[----:B------:R-:W-:Y:S02]  /*2640*/  VIADD R12, R12, 0x40 ;  /* 0x000000400c0c7836 */ /* 0x000fe40000000000 */
[----:B------:R-:W-:-:S03]  /*2650*/  IMAD.MOV.U32 R0, RZ, RZ, 0x7fff ;  /* 0x00007fffff007424 */ /* 0x000fc600078e00ff */
[----:B------:R-:W-:Y:S01]  /*2660*/  ISETP.GE.AND P3, PT, R12, UR8, PT ;  /* 0x000000080c007c0c */ /* 0x000fe2000bf66270 */
[----:B0-----:R-:W-:-:S05]  /*2670*/  @P0 FMUL.FTZ R4, R7, R4 ;  /* 0x0000000407040220 */ /* 0x001fca0000410000 */
[----:B------:R-:W-:-:S04]  /*2680*/  @P0 F2FP.BF16.F32.PACK_AB R4, RZ, R4 ;  /* 0x00000004ff04023e */ /* 0x000fc800000010ff */
[----:B------:R-:W-:-:S05]  /*2690*/  @!P0 PRMT R4, R0, 0x7610, R4 ;  /* 0x0000761000048816 */ /* 0x000fca0000000004 */
[----:B------:R0:W-:Y:S01]  /*26a0*/  STG.E.U16 desc[UR4][R2.64+0x40], R4 ;  /* 0x0000400402007986 */ /* 0x0001e2000c101504 */
[----:B------:R-:W-:Y:S05]  /*26b0*/  @P3 EXIT ;  /* 0x000000000000394d */ /* 0x000fea0003800000 */
[----:B------:R-:W1:Y:S01]  /*26c0*/  @P0 MUFU.RCP R0, R6 ;  /* 0x0000000600000308 */ /* 0x000e620000001000 */
        /* <DEDUP_REMOVED lines=8> */
[----:B------:R-:W-:Y:S01]  /*2750*/  ISETP.GE.AND P5, PT, R40, UR8, PT ;  /* 0x0000000828007c0c */ /* 0x000fe2000bfa6270 */
[----:B--2---:R-:W-:Y:S01]  /*2760*/  @P0 FMUL.FTZ R11, R0, R11 ;  /* 0x0000000b000b0220 */ /* 0x004fe20000410000 */
[----:B------:R-:W-:-:S04]  /*2770*/  IMAD.MOV.U32 R0, RZ, RZ, 0x7fff ;  /* 0x00007fffff007424 */ /* 0x000fc800078e00ff */
[----:B------:R-:W-:-:S04]  /*2780*/  @P0 F2FP.BF16.F32.PACK_AB R11, RZ, R11 ;  /* 0x0000000bff0b023e */ /* 0x000fc800000010ff */
[----:B------:R-:W-:-:S05]  /*2790*/  @!P0 PRMT R11, R0, 0x7610, R11 ;  /* 0x00007610000b8816 */ /* 0x000fca000000000b */
[----:B------:R2:W-:Y:S01]  /*27a0*/  STG.E.U16 desc[UR4][R2.64+0xc0], R11 ;  /* 0x0000c00b02007986 */ /* 0x0005e2000c101504 */
[----:B------:R-:W-:Y:S05]  /*27b0*/  @P5 EXIT ;  /* 0x000000000000594d */ /* 0x000fea0003800000 */
[----:B------:R-:W3:Y:S01]  /*27c0*/  @P0 MUFU.RCP R0, R6 ;  /* 0x0000000600000308 */ /* 0x000ee20000001000 */
[----:B------:R-:W-:Y:S01]  /*27d0*/  ISETP.GE.AND P4, PT, R39, UR8, PT ;  /* 0x0000000827007c0c */ /* 0x000fe2000bf86270 */
[----:B---3--:R-:W-:Y:S01]  /*27e0*/  @P0 FMUL.FTZ R23, R0, R23 ;  /* 0x0000001700170220 */ /* 0x008fe20000410000 */
[----:B------:R-:W-:-:S04]  /*27f0*/  IMAD.MOV.U32 R0, RZ, RZ, 0x7fff ;  /* 0x00007fffff007424 */ /* 0x000fc800078e00ff */
[----:B------:R-:W-:-:S04]  /*2800*/  @P0 F2FP.BF16.F32.PACK_AB R23, RZ, R23 ;  /* 0x00000017ff17023e */ /* 0x000fc800000010ff */
[----:B------:R-:W-:-:S05]  /*2810*/  @!P0 PRMT R23, R0, 0x7610, R23 ;  /* 0x0000761000178816 */ /* 0x000fca0000000017 */
[----:B------:R3:W-:Y:S01]  /*2820*/  STG.E.U16 desc[UR4][R2.64+0x100], R23 ;  /* 0x0001001702007986 */ /* 0x0007e2000c101504 */
[----:B------:R-:W-:Y:S05]  /*2830*/  @P4 EXIT ;  /* 0x000000000000494d */ /* 0x000fea0003800000 */
[----:B------:R-:W4:Y:S01]  /*2840*/  @P0 MUFU.RCP R0, R6 ;  /* 0x0000000600000308 */ /* 0x000f220000001000 */
[----:B------:R-:W-:Y:S01]  /*2850*/  ISETP.GE.AND P4, PT, R38, UR8, PT ;  /* 0x0000000826007c0c */ /* 0x000fe2000bf86270 */
[----:B----4-:R-:W-:Y:S01]  /*2860*/  @P0 FMUL.FTZ R25, R0, R25 ;  /* 0x0000001900190220 */ /* 0x010fe20000410000 */
[----:B------:R-:W-:-:S04]  /*2870*/  IMAD.MOV.U32 R0, RZ, RZ, 0x7fff ;  /* 0x00007fffff007424 */ /* 0x000fc800078e00ff */
[----:B------:R-:W-:-:S04]  /*2880*/  @P0 F2FP.BF16.F32.PACK_AB R25, RZ, R25 ;  /* 0x00000019ff19023e */ /* 0x000fc800000010ff */
[----:B------:R-:W-:-:S05]  /*2890*/  @!P0 PRMT R25, R0, 0x7610, R25 ;  /* 0x0000761000198816 */ /* 0x000fca0000000019 */
[----:B------:R4:W-:Y:S01]  /*28a0*/  STG.E.U16 desc[UR4][R2.64+0x140], R25 ;  /* 0x0001401902007986 */ /* 0x0009e2000c101504 */
[----:B------:R-:W-:Y:S05]  /*28b0*/  @P4 EXIT ;  /* 0x000000000000494d */ /* 0x000fea0003800000 */
[----:B------:R-:W5:Y:S01]  /*28c0*/  @P0 MUFU.RCP R0, R6 ;  /* 0x0000000600000308 */ /* 0x000f620000001000 */
[----:B------:R-:W-:Y:S01]  /*28d0*/  ISETP.GE.AND P3, PT, R37, UR8, PT ;  /* 0x0000000825007c0c */ /* 0x000fe2000bf66270 */
[----:B-----5:R-:W-:Y:S01]  /*28e0*/  @P0 FMUL.FTZ R27, R0, R27 ;  /* 0x0000001b001b0220 */ /* 0x020fe20000410000 */
        /* <DEDUP_REMOVED lines=45> */
[----:B------:R-:W5:Y:S02]  /*2bc0*/  @P0 MUFU.RCP R0, R6 ;  /* 0x0000000600000308 */ /* 0x000f640000001000 */
        /* <DEDUP_REMOVED lines=28> */
.L_x_1035:
        /* <DEDUP_REMOVED lines=15> */
.L_x_11175:


//--------------------- .text._ZN43_GLOBAL__N__9ae7fba5_10_SoftMax_cu_9f978f6320softmax_warp_forwardIN3c108BFloat16ES2_fLi8ELb0ELb1EEEvPT0_PKT_iiiPKbib --------------------------
	.section	.text._ZN43_GLOBAL__N__9ae7fba5_10_SoftMax_cu_9f978f6320softmax_warp_forwardIN3c108BFloat16ES2_fLi8ELb0ELb1EEEvPT0_PKT_iiiPKbib,"ax",@progbits
	.align	128
.text._ZN43_GLOBAL__N__9ae7fba5_10_SoftMax_cu_9f978f6320softmax_warp_forwardIN3c108BFloat16ES2_fLi8ELb0ELb1EEEvPT0_PKT_iiiPKbib:
        .type           _ZN43_GLOBAL__N__9ae7fba5_10_SoftMax_cu_9f978f6320softmax_warp_forwardIN3c108BFloat16ES2_fLi8ELb0ELb1EEEvPT0_PKT_iiiPKbib,@function
        .size           _ZN43_GLOBAL__N__9ae7fba5_10_SoftMax_cu_9f978f6320softmax_warp_forwardIN3c108BFloat16ES2_fLi8ELb0ELb1EEEvPT0_PKT_iiiPKbib,(.L_x_11176 - _ZN43_GLOBAL__N__9ae7fba5_10_SoftMax_cu_9f978f6320softmax_warp_forwardIN3c108BFloat16ES2_fLi8ELb0ELb1EEEvPT0_PKT_iiiPKbib)
        .other          _ZN43_GLOBAL__N__9ae7fba5_10_SoftMax_cu_9f978f6320softmax_warp_forwardIN3c108BFloat16ES2_fLi8ELb0ELb1EEEvPT0_PKT_iiiPKbib,@"STO_CUDA_ENTRY STV_DEFAULT"
_ZN43_GLOBAL__N__9ae7fba5_10_SoftMax_cu_9f978f6320softmax_warp_forwardIN3c108BFloat16ES2_fLi8ELb0ELb1EEEvPT0_PKT_iiiPKbib:
        /* <DEDUP_REMOVED lines=41> */
.L_x_1036:
[----:B------:R-:W0:Y:S01]  /*0290*/  LDCU.64 UR6, c[0x0][0x3a0] ;  /* 0x00007400ff0677ac */ /* 0x000e220008000a00 */
[----:B------:R-:W1:Y:S01]  /*02a0*/  LDC.64 R6, c[0x0][0x388] ;  /* 0x0000e200ff067b82 */ /* 0x000e620000000a00 */
[C---:B------:R-:W-:Y:S01]  /*02b0*/  ISETP.GE.AND P0, PT, R5.reuse, UR8, PT ;  /* 0x0000000805007c0c */ /* 0x040fe2000bf06270 */
[----:B------:R-:W-:Y:S01]  /*02c0*/  VIADD R20, R5, 0x20 ;  /* 0x0000002005147836 */ /* 0x000fe20000000000 */
[----:B------:R-:W2:Y:S02]  /*02d0*/  LDCU.64 UR4, c[0x0][0x358] ;  /* 0x00006b00ff0477ac */ /* 0x000ea40008000a00 */
[----:B------:R-:W-:Y:S02]  /*02e0*/  P2R R2, PR, RZ, 0x1 ;  /* 0x00000001ff027803 */ /* 0x000fe40000000000 */
[----:B------:R-:W-:Y:S02]  /*02f0*/  ISETP.GT.AND P0, PT, R4, RZ, !P0 ;  /* 0x000000ff0400720c */ /* 0x000fe40004704270 */
[----:B------:R-:W-:-:S04]  /*0300*/  ISETP.GE.AND P2, PT, R20, UR8, PT ;  /* 0x0000000814007c0c */ /* 0x000fc8000bf46270 */
[----:B------:R-:W-:Y:S02]  /*0310*/  ISETP.LT.OR P4, PT, R4, 0x1, P2 ;  /* 0x000000010400780c */ /* 0x000fe40001781670 */
[----:B------:R-:W-:Y:S02]  /*0320*/  P2R R8, PR, RZ, 0x4 ;  /* 0x00000004ff087803 */ /* 0x000fe40000000000 */
[----:B0-----:R-:W-:-:S04]  /*0330*/  IADD3 R2, P1, PT, R3, UR6, RZ ;  /* 0x0000000603027c10 */ /* 0x001fc8000ff3e0ff */
[----:B------:R-:W-:Y:S01]  /*0340*/  LEA.HI.X.SX32 R3, R3, UR7, 0x1, P1 ;  /* 0x0000000703037c11 */ /* 0x000fe200088f0eff */
[----:B-1----:R-:W-:-:S04]  /*0350*/  IMAD.WIDE R6, R0, 0x2, R6 ;  /* 0x0000000200067825 */ /* 0x002fc800078e0206 */
[----:B--2---:R-:W2:Y:S04]  /*0360*/  @P0 LDG.E.U8 R9, desc[UR4][R2.64] ;  /* 0x0000000402090981 */ /* 0x004ea8000c1e1100 */
[----:B------:R-:W3:Y:S01]  /*0370*/  @P0 LDG.E.U16 R10, desc[UR4][R6.64] ;  /* 0x00000004060a0981 */ /* 0x000ee2000c1e1500 */
[----:B------:R-:W-:Y:S01]  /*0380*/  PLOP3.LUT P3, PT, PT, PT, PT, 0x8, 0x80 ;  /* 0x000000000080781c */ /* 0x000fe20003f6e170 */
[----:B------:R-:W-:Y:S01]  /*0390*/  IMAD.MOV.U32 R18, RZ, RZ, -0x800000 ;  /* 0xff800000ff127424 */ /* 0x000fe200078e00ff */
[----:B------:R-:W-:Y:S01]  /*03a0*/  BSSY.RECONVERGENT B0, `(.L_x_1037) ;  /* 0x0000019000007945 */ /* 0x000fe20003800200 */
[----:B------:R-:W4:Y:S01]  /*03b0*/  @!P4 LDG.E.U16 R11, desc[UR4][R6.64+0x40] ;  /* 0x00004004060bc981 */ /* 0x000f22000c1e1500 */
[----:B------:R-:W-:Y:S01]  /*03c0*/  VIADD R8, R5, 0xa0 ;  /* 0x000000a005087836 */ /* 0x000fe20000000000 */
[----:B------:R-:W-:-:S04]  /*03d0*/  P2R R26, PR, RZ, 0x10 ;  /* 0x00000010ff1a7803 */ /* 0x000fc80000000000 */
[----:B------:R-:W-:Y:S01]  /*03e0*/  ISETP.GE.AND P1, PT, R8, UR8, PT ;  /* 0x0000000808007c0c */ /* 0x000fe2000bf26270 */
[C---:B------:R-:W-:Y:S02]  /*03f0*/  VIADD R8, R5.reuse, 0xc0 ;  /* 0x000000c005087836 */ /* 0x040fe40000000000 */
[----:B------:R-:W-:Y:S01]  /*0400*/  VIADD R13, R5, 0xe0 ;  /* 0x000000e0050d7836 */ /* 0x000fe20000000000 */
[----:B--2---:R-:W-:-:S04]  /*0410*/  @P0 ISETP.NE.AND P2, PT, R9, RZ, PT ;  /* 0x000000ff0900020c */ /* 0x004fc80003f45270 */
[----:B------:R-:W-:Y:S02]  /*0420*/  @P0 SEL R12, RZ, 0x1, P2 ;  /* 0x00000001ff0c0807 */ /* 0x000fe40001000000 */
[----:B------:R-:W-:Y:S01]  /*0430*/  @P0 PLOP3.LUT P3, PT, P2, PT, PT, 0x8, 0x80 ;  /* 0x000000000080081c */ /* 0x000fe2000176e170 */
[----:B---3--:R-:W-:Y:S01]  /*0440*/  @P0 IMAD.U32 R18, R10, 0x10000, RZ ;  /* 0x000100000a120824 */ /* 0x008fe200078e00ff */
[----:B------:R-:W-:Y:S02]  /*0450*/  ISETP.GE.AND P2, PT, R8, UR8, PT ;  /* 0x0000000808007c0c */ /* 0x000fe4000bf46270 */
[----:B------:R-:W-:Y:S01]  /*0460*/  PRMT R8, RZ, 0x7610, R8 ;  /* 0x00007610ff087816 */ /* 0x000fe20000000008 */
[----:B------:R-:W-:Y:S02]  /*0470*/  IMAD.MOV.U32 R9, RZ, RZ, -0x800000 ;  /* 0xff800000ff097424 */ /* 0x000fe400078e00ff */
[----:B----4-:R-:W-:Y:S01]  /*0480*/  @!P4 IMAD.U32 R9, R11, 0x10000, RZ ;  /* 0x000100000b09c824 */ /* 0x010fe200078e00ff */
[----:B------:R-:W-:Y:S01]  /*0490*/  @P0 PRMT R8, R12, 0x7610, R8 ;  /* 0x000076100c080816 */ /* 0x000fe20000000008 */
[----:B------:R-:W-:Y:S01]  /*04a0*/  IMAD.MOV.U32 R10, RZ, RZ, R18 ;  /* 0x000000ffff0a7224 */ /* 0x000fe200078e0012 */
[----:B------:R-:W-:Y:S06]  /*04b0*/  @P4 BRA `(.L_x_1038) ;  /* 0x00000000001c4947 */ /* 0x000fec0003800000 */
[----:B------:R-:W2:Y:S02]  /*04c0*/  LDG.E.U8 R11, desc[UR4][R2.64+0x20] ;  /* 0x00002004020b7981 */ /* 0x000ea4000c1e1100 */
[----:B--2---:R-:W-:Y:S01]  /*04d0*/  ISETP.NE.AND P4, PT, R11, RZ, PT ;  /* 0x000000ff0b00720c */ /* 0x004fe20003f85270 */
[----:B------:R-:W-:-:S12]  /*04e0*/  IMAD.MOV.U32 R11, RZ, RZ, 0x1 ;  /* 0x00000001ff0b7424 */ /* 0x000fd800078e00ff */
[CC--:B------:R-:W-:Y:S02]  /*04f0*/  @!P4 FSETP.GT.FTZ.AND P5, PT, R18.reuse, R9.reuse, PT ;  /* 0x000000091200c20b */ /* 0x0c0fe40003fb4000 */
[----:B------:R-:W-:Y:S02]  /*0500*/  @!P4 PRMT R8, R11, 0x7610, R8 ;  /* 0x000076100b08c816 */ /* 0x000fe40000000008 */
[----:B------:R-:W-:-:S04]  /*0510*/  @!P4 FSEL R12, R18, R9, P5 ;  /* 0x00000009120cc208 */ /* 0x000fc80002800000 */
[----:B------:R-:W-:-:S07]  /*0520*/  @!P4 FSEL R10, R12, R9, P3 ;  /* 0x000000090c0ac208 */ /* 0x000fce0001800000 */
.L_x_1038:
[----:B------:R-:W-:Y:S05]  /*0530*/  BSYNC.RECONVERGENT B0 ;  /* 0x0000000000007941 */ /* 0x000fea0003800200 */
.L_x_1037:
[----:B------:R-:W-:Y:S01]  /*0540*/  VIADD R22, R5, 0x60 ;  /* 0x0000006005167836 */ /* 0x000fe20000000000 */
[----:B------:R-:W-:Y:S01]  /*0550*/  ISETP.GE.AND P3, PT, R13, UR8, PT ;  /* 0x000000080d007c0c */ /* 0x000fe2000bf66270 */
[C---:B------:R-:W-:Y:S01]  /*0560*/  VIADD R23, R5.reuse, 0x80 ;  /* 0x0000008005177836 */ /* 0x040fe20000000000 */
[----:B------:R-:W-:Y:S01]  /*0570*/  ISETP.GT.AND P1, PT, R4, RZ, !P1 ;  /* 0x000000ff0400720c */ /* 0x000fe20004f24270 */
[----:B------:R-:W-:Y:S01]  /*0580*/  VIADD R21, R5, 0x40 ;  /* 0x0000004005157836 */ /* 0x000fe20000000000 */
[----:B------:R-:W-:Y:S02]  /*0590*/  ISETP.GE.AND P4, PT, R22, UR8, PT ;  /* 0x0000000816007c0c */ /* 0x000fe4000bf86270 */
[C---:B------:R-:W-:Y:S02]  /*05a0*/  ISETP.GT.AND P2, PT, R4.reuse, RZ, !P2 ;  /* 0x000000ff0400720c */ /* 0x040fe40005744270 */
[----:B------:R-:W-:Y:S02]  /*05b0*/  P2R R11, PR, RZ, 0x10 ;  /* 0x00000010ff0b7803 */ /* 0x000fe40000000000 */
[----:B------:R-:W-:-:S02]  /*05c0*/  ISETP.LT.OR P6, PT, R4, 0x1, P4 ;  /* 0x000000010400780c */ /* 0x000fc400027c1670 */
[----:B------:R-:W-:Y:S02]  /*05d0*/  ISETP.GE.AND P4, PT, R23, UR8, PT ;  /* 0x0000000817007c0c */ /* 0x000fe4000bf86270 */
[----:B------:R-:W-:Y:S01]  /*05e0*/  ISETP.GE.AND P5, PT, R21, UR8, PT ;  /* 0x0000000815007c0c */ /* 0x000fe2000bfa6270 */
[----:B------:R-:W2:Y:S01]  /*05f0*/  @P1 LDG.E.U16 R27, desc[UR4][R6.64+0x140] ;  /* 0x00014004061b1981 */ /* 0x000ea2000c1e1500 */
[----:B------:R-:W-:Y:S02]  /*0600*/  P2R R11, PR, RZ, 0x10 ;  /* 0x00000010ff0b7803 */ /* 0x000fe40000000000 */
[C---:B------:R-:W-:Y:S01]  /*0610*/  ISETP.LT.OR P4, PT, R4.reuse, 0x1, P4 ;  /* 0x000000010400780c */ /* 0x040fe20002781670 */
[----:B------:R-:W3:Y:S01]  /*0620*/  @P2 LDG.E.U16 R16, desc[UR4][R6.64+0x180] ;  /* 0x0001800406102981 */ /* 0x000ee2000c1e1500 */
[----:B------:R-:W-:Y:S02]  /*0630*/  P2R R12, PR, RZ, 0x20 ;  /* 0x00000020ff0c7803 */ /* 0x000fe40000000000 */
[C---:B------:R-:W-:Y:S01]  /*0640*/  ISETP.GT.AND P3, PT, R4.reuse, RZ, !P3 ;  /* 0x000000ff0400720c */ /* 0x040fe20005f64270 */
[----:B------:R-:W4:Y:S01]  /*0650*/  @!P6 LDG.E.U16 R13, desc[UR4][R6.64+0xc0] ;  /* 0x0000c004060de981 */ /* 0x000f22000c1e1500 */
[----:B------:R-:W-:Y:S01]  /*0660*/  ISETP.LT.OR P5, PT, R4, 0x1, P5 ;  /* 0x000000010400780c */ /* 0x000fe20002fa1670 */
[----:B------:R-:W-:Y:S01]  /*0670*/  IMAD.MOV.U32 R17, RZ, RZ, -0x800000 ;  /* 0xff800000ff117424 */ /* 0x000fe200078e00ff */
[----:B------:R-:W-:Y:S01]  /*0680*/  BSSY.RECONVERGENT B0, `(.L_x_1039) ;  /* 0x000001b000007945 */ /* 0x000fe20003800200 */
[----:B------:R-:W-:Y:S01]  /*0690*/  IMAD.MOV.U32 R14, RZ, RZ, -0x800000 ;  /* 0xff800000ff0e7424 */ /* 0x000fe200078e00ff */
[----:B------:R-:W-:-:S03]  /*06a0*/  P2R R24, PR, RZ, 0x40 ;  /* 0x00000040ff187803 */ /* 0x000fc60000000000 */
[----:B------:R-:W5:Y:S04]  /*06b0*/  @!P4 LDG.E.U16 R11, desc[UR4][R6.64+0x100] ;  /* 0x00010004060bc981 */ /* 0x000f68000c1e1500 */
[----:B------:R-:W5:Y:S04]  /*06c0*/  @P3 LDG.E.U16 R15, desc[UR4][R6.64+0x1c0] ;  /* 0x0001c004060f3981 */ /* 0x000f68000c1e1500 */
[----:B------:R-:W5:Y:S01]  /*06d0*/  @!P5 LDG.E.U16 R28, desc[UR4][R6.64+0x80] ;  /* 0x00008004061cd981 */ /* 0x000f62000c1e1500 */
[----:B------:R-:W-:Y:S01]  /*06e0*/  IMAD.MOV.U32 R12, RZ, RZ, -0x800000 ;  /* 0xff800000ff0c7424 */ /* 0x000fe200078e00ff */
[----:B------:R-:W-:Y:S01]  /*06f0*/  P2R R25, PR, RZ, 0x20 ;  /* 0x00000020ff197803 */ /* 0x000fe20000000000 */
[----:B------:R-:W-:-:S02]  /*0700*/  IMAD.MOV.U32 R19, RZ, RZ, -0x800000 ;  /* 0xff800000ff137424 */ /* 0x000fc400078e00ff */
[----:B---3--:R-:W-:Y:S02]  /*0710*/  @P2 IMAD.U32 R12, R16, 0x10000, RZ ;  /* 0x00010000100c2824 */ /* 0x008fe400078e00ff */
[----:B----4-:R-:W-:Y:S02]  /*0720*/  @!P6 IMAD.U32 R17, R13, 0x10000, RZ ;  /* 0x000100000d11e824 */ /* 0x010fe400078e00ff */
[----:B------:R-:W-:Y:S02]  /*0730*/  IMAD.MOV.U32 R13, RZ, RZ, -0x800000 ;  /* 0xff800000ff0d7424 */ /* 0x000fe400078e00ff */
[----:B--2---:R-:W-:Y:S02]  /*0740*/  @P1 IMAD.U32 R13, R27, 0x10000, RZ ;  /* 0x000100001b0d1824 */ /* 0x004fe400078e00ff */
[----:B-----5:R-:W-:Y:S02]  /*0750*/  @!P4 IMAD.U32 R14, R11, 0x10000, RZ ;  /* 0x000100000b0ec824 */ /* 0x020fe400078e00ff */
[----:B------:R-:W-:-:S02]  /*0760*/  IMAD.MOV.U32 R11, RZ, RZ, -0x800000 ;  /* 0xff800000ff0b7424 */ /* 0x000fc400078e00ff */
[----:B------:R-:W-:Y:S02]  /*0770*/  @P3 IMAD.U32 R11, R15, 0x10000, RZ ;  /* 0x000100000f0b3824 */ /* 0x000fe400078e00ff */
[----:B------:R-:W-:Y:S01]  /*0780*/  @!P5 IMAD.U32 R19, R28, 0x10000, RZ ;  /* 0x000100001c13d824 */ /* 0x000fe200078e00ff */
[----:B------:R-:W-:Y:S06]  /*0790*/  @P5 BRA `(.L_x_1040) ;  /* 0x0000000000245947 */ /* 0x000fec0003800000 */
        /* <DEDUP_REMOVED lines=9> */
.L_x_1040:
[----:B------:R-:W-:Y:S05]  /*0830*/  BSYNC.RECONVERGENT B0 ;  /* 0x0000000000007941 */ /* 0x000fea0003800200 */
.L_x_1039:
[----:B------:R-:W-:Y:S01]  /*0840*/  ISETP.NE.AND P5, PT, R24, RZ, PT ;  /* 0x000000ff1800720c */ /* 0x000fe20003fa5270 */
        /* <DEDUP_REMOVED lines=11> */
.L_x_1042:
[----:B------:R-:W-:Y:S05]  /*0900*/  BSYNC.RECONVERGENT B0 ;  /* 0x0000000000007941 */ /* 0x000fea0003800200 */
.L_x_1041:
        /* <DEDUP_REMOVED lines=11> */
.L_x_1044:
[----:B------:R-:W-:Y:S05]  /*09c0*/  BSYNC.RECONVERGENT B0 ;  /* 0x0000000000007941 */ /* 0x000fea0003800200 */
.L_x_1043:
[----:B------:R-:W-:Y:S04]  /*09d0*/  BSSY.RECONVERGENT B0, `(.L_x_1045) ;  /* 0x000000b000007945 */ /* 0x000fe80003800200 */
[----:B------:R-:W-:Y:S05]  /*09e0*/  @!P1 BRA `(.L_x_1046) ;  /* 0x0000000000249947 */ /* 0x000fea0003800000 */
        /* <DEDUP_REMOVED lines=9> */
.L_x_1046:
[----:B------:R-:W-:Y:S05]  /*0a80*/  BSYNC.RECONVERGENT B0 ;  /* 0x0000000000007941 */ /* 0x000fea0003800200 */
.L_x_1045:
        /* <DEDUP_REMOVED lines=11> */
.L_x_1048:
[----:B------:R-:W-:Y:S05]  /*0b40*/  BSYNC.RECONVERGENT B0 ;  /* 0x0000000000007941 */ /* 0x000fea0003800200 */
.L_x_1047:
        /* <DEDUP_REMOVED lines=11> */
.L_x_1050:
[----:B------:R-:W-:Y:S05]  /*0c00*/  BSYNC.RECONVERGENT B0 ;  /* 0x0000000000007941 */ /* 0x000fea0003800200 */
.L_x_1049:
[----:B------:R-:W-:Y:S01]  /*0c10*/  PRMT R6, R8, 0x9910, RZ ;  /* 0x0000991008067816 */ /* 0x000fe200000000ff */
[----:B------:R-:W-:Y:S03]  /*0c20*/  BSSY.RECONVERGENT B0, `(.L_x_1051) ;  /* 0x000001d000007945 */ /* 0x000fe60003800200 */
[----:B------:R-:W-:-:S04]  /*0c30*/  ISETP.NE.AND P5, PT, R6, RZ, PT ;  /* 0x000000ff0600720c */ /* 0x000fc80003fa5270 */
[----:B------:R-:W-:Y:S01]  /*0c40*/  FSEL R6, R10, -INF , P5 ;  /* 0xff8000000a067808 */ /* 0x000fe20002800000 */
[----:B------:R-:W-:-:S04]  /*0c50*/  IMAD.MOV.U32 R10, RZ, RZ, RZ ;  /* 0x000000ffff0a7224 */ /* 0x000fc800078e00ff */
        /* <DEDUP_REMOVED lines=25> */
.L_x_1052:
[----:B------:R-:W-:Y:S05]  /*0df0*/  BSYNC.RECONVERGENT B0 ;  /* 0x0000000000007941 */ /* 0x000fea0003800200 */
.L_x_1051:
[----:B------:R-:W-:Y:S01]  /*0e00*/  ISETP.NE.AND P0, PT, R26, RZ, PT ;  /* 0x000000ff1a00720c */ /* 0x000fe20003f05270 */
        /* <DEDUP_REMOVED lines=9> */
.L_x_1054:
[----:B------:R-:W-:Y:S05]  /*0ea0*/  BSYNC.RECONVERGENT B0 ;  /* 0x0000000000007941 */ /* 0x000fea0003800200 */
.L_x_1053:
        /* <DEDUP_REMOVED lines=10> */
.L_x_1056:
[----:B------:R-:W-:Y:S05]  /*0f50*/  BSYNC.RECONVERGENT B0 ;  /* 0x0000000000007941 */ /* 0x000fea0003800200 */
.L_x_1055:
        /* <DEDUP_REMOVED lines=10> */
.L_x_1058:
[----:B------:R-:W-:Y:S05]  /*1000*/  BSYNC.RECONVERGENT B0 ;  /* 0x0000000000007941 */ /* 0x000fea0003800200 */
.L_x_1057:
[----:B------:R-:W-:Y:S01]  /*1010*/  BSSY.RECONVERGENT B0, `(.L_x_1059) ;  /* 0x0000009000007945 */ /* 0x000fe20003800200 */
[----:B------:R-:W-:-:S03]  /*1020*/  IMAD.MOV.U32 R24, RZ, RZ, RZ ;  /* 0x000000ffff187224 */ /* 0x000fc600078e00ff */
[----:B------:R-:W-:Y:S05]  /*1030*/  @P4 BRA `(.L_x_1060) ;  /* 0x0000000000184947 */ /* 0x000fea0003800000 */
[----:B------:R-:W2:Y:S02]  /*1040*/  LDG.E.U8 R17, desc[UR4][R2.64+0x80] ;  /* 0x0000800402117981 */ /* 0x000ea4000c1e1100 */
[----:B--2---:R-:W-:-:S13]  /*1050*/  ISETP.NE.AND P0, PT, R17, RZ, PT ;  /* 0x000000ff1100720c */ /* 0x004fda0003f05270 */
[----:B------:R-:W-:-:S04]  /*1060*/  @!P0 FADD.FTZ R14, -R16, R14 ;  /* 0x0000000e100e8221 */ /* 0x000fc80000010100 */
[----:B------:R-:W-:-:S04]  /*1070*/  @!P0 FMUL.FTZ R14, R14, 1.4426950216293334961 ;  /* 0x3fb8aa3b0e0e8820 */ /* 0x000fc80000410000 */
[----:B------:R-:W0:Y:S02]  /*1080*/  @!P0 MUFU.EX2 R24, R14 ;  /* 0x0000000e00188308 */ /* 0x000e240000000800 */
[----:B0-----:R-:W-:-:S07]  /*1090*/  @!P0 FADD.FTZ R15, R15, R24 ;  /* 0x000000180f0f8221 */ /* 0x001fce0000010000 */
.L_x_1060:
[----:B------:R-:W-:Y:S05]  /*10a0*/  BSYNC.RECONVERGENT B0 ;  /* 0x0000000000007941 */ /* 0x000fea0003800200 */
.L_x_1059:
        /* <DEDUP_REMOVED lines=9> */
.L_x_1062:
[----:B------:R-:W-:Y:S05]  /*1140*/  BSYNC.RECONVERGENT B0 ;  /* 0x0000000000007941 */ /* 0x000fea0003800200 */
.L_x_1061:
[----:B------:R-:W-:Y:S04]  /*1150*/  BSSY.RECONVERGENT B0, `(.L_x_1063) ;  /* 0x0000008000007945 */ /* 0x000fe80003800200 */
[----:B------:R-:W-:Y:S05]  /*1160*/  @!P2 BRA `(.L_x_1064) ;  /* 0x000000000018a947 */ /* 0x000fea0003800000 */
[----:B------:R-:W2:Y:S02]  /*1170*/  LDG.E.U8 R13, desc[UR4][R2.64+0xc0] ;  /* 0x0000c004020d7981 */ /* 0x000ea4000c1e1100 */
[----:B--2---:R-:W-:-:S13]  /*1180*/  ISETP.NE.AND P0, PT, R13, RZ, PT ;  /* 0x000000ff0d00720c */ /* 0x004fda0003f05270 */
[----:B------:R-:W-:-:S04]  /*1190*/  @!P0 FADD.FTZ R12, -R16, R12 ;  /* 0x0000000c100c8221 */ /* 0x000fc80000010100 */
[----:B------:R-:W-:-:S04]  /*11a0*/  @!P0 FMUL.FTZ R12, R12, 1.4426950216293334961 ;  /* 0x3fb8aa3b0c0c8820 */ /* 0x000fc80000410000 */
[----:B------:R-:W0:Y:S02]  /*11b0*/  @!P0 MUFU.EX2 R8, R12 ;  /* 0x0000000c00088308 */ /* 0x000e240000000800 */
[----:B0-----:R-:W-:-:S07]  /*11c0*/  @!P0 FADD.FTZ R15, R15, R8 ;  /* 0x000000080f0f8221 */ /* 0x001fce0000010000 */
.L_x_1064:
[----:B------:R-:W-:Y:S05]  /*11d0*/  BSYNC.RECONVERGENT B0 ;  /* 0x0000000000007941 */ /* 0x000fea0003800200 */
.L_x_1063:
        /* <DEDUP_REMOVED lines=8> */
.L_x_1066:
[----:B------:R-:W-:Y:S05]  /*1260*/  BSYNC.RECONVERGENT B0 ;  /* 0x0000000000007941 */ /* 0x000fea0003800200 */
.L_x_1065:
[----:B------:R-:W0:Y:S01]  /*1270*/  SHFL.BFLY PT, R2, R15, 0x10, 0x1f ;  /* 0x0e001f000f027f89 */ /* 0x000e2200000e0000 */
[----:B------:R-:W-:Y:S01]  /*1280*/  ISETP.GE.AND P0, PT, R4, 0x1, PT ;  /* 0x000000010400780c */ /* 0x000fe20003f06270 */
        /* <DEDUP_REMOVED lines=14> */
[----:B------:R-:W-:Y:S01]  /*1370*/  ISETP.GE.AND P1, PT, R20, UR8, PT ;  /* 0x0000000814007c0c */ /* 0x000fe2000bf26270 */
[----:B------:R-:W-:-:S10]  /*1380*/  IMAD.MOV.U32 R11, RZ, RZ, 0x7fff ;  /* 0x00007fffff0b7424 */ /* 0x000fd400078e00ff */
[----:B------:R-:W1:Y:S01]  /*1390*/  @P0 MUFU.RCP R5, R4 ;  /* 0x0000000400050308 */ /* 0x000e620000001000 */
[----:B0-----:R-:W-:-:S04]  /*13a0*/  IMAD.WIDE R2, R0, 0x2, R2 ;  /* 0x0000000200027825 */ /* 0x001fc800078e0202 */
[----:B-1----:R-:W-:Y:S01]  /*13b0*/  @P0 FMUL.FTZ R10, R5, R10 ;  /* 0x0000000a050a0220 */ /* 0x002fe20000410000 */
[----:B------:R-:W-:-:S04]  /*13c0*/  @!P0 PRMT R5, R11, 0x7610, R5 ;  /* 0x000076100b058816 */ /* 0x000fc80000000005 */
[----:B------:R-:W-:-:S05]  /*13d0*/  @P0 F2FP.BF16.F32.PACK_AB R5, RZ, R10 ;  /* 0x0000000aff05023e */ /* 0x000fca00000010ff */
[----:B------:R0:W-:Y:S01]  /*13e0*/  STG.E.U16 desc[UR4][R2.64], R5 ;  /* 0x0000000502007986 */ /* 0x0001e2000c101504 */
[----:B------:R-:W-:Y:S05]  /*13f0*/  @P1 EXIT ;  /* 0x000000000000194d */ /* 0x000fea0003800000 */
[----:B0-----:R-:W0:Y:S01]  /*1400*/  @P0 MUFU.RCP R5, R4 ;  /* 0x0000000400050308 */ /* 0x001e220000001000 */
[----:B------:R-:W-:Y:S01]  /*1410*/  ISETP.GE.AND P1, PT, R21, UR8, PT ;  /* 0x0000000815007c0c */ /* 0x000fe2000bf26270 */
[----:B------:R-:W-:Y:S02]  /*1420*/  IMAD.MOV.U32 R0, RZ, RZ, 0x7fff ;  /* 0x00007fffff007424 */ /* 0x000fe400078e00ff */
        /* <DEDUP_REMOVED lines=15> */
[----:B------:R-:W-:Y:S02]  /*1520*/  IMAD.MOV.U32 R0, RZ, RZ, 0x7fff ;  /* 0x00007fffff007424 */ /* 0x000fe400078e00ff */
[----:B--2---:R-:W-:-:S05]  /*1530*/  @P0 FMUL.FTZ R18, R5, R18 ;  /* 0x0000001205120220 */ /* 0x004fca0000410000 */
[----:B------:R-:W-:-:S04]  /*1540*/  @P0 F2FP.BF16.F32.PACK_AB R18, RZ, R18 ;  /* 0x00000012ff12023e */ /* 0x000fc800000010ff */
[----:B------:R-:W-:-:S05]  /*1550*/  @!P0 PRMT R18, R0, 0x7610, R18 ;  /* 0x0000761000128816 */ /* 0x000fca0000000012 */
[----:B------:R2:W-:Y:S01]  /*1560*/  STG.E.U16 desc[UR4][R2.64+0xc0], R18 ;  /* 0x0000c01202007986 */ /* 0x0005e2000c101504 */
[----:B------:R-:W-:Y:S05]  /*1570*/  @P1 EXIT ;  /* 0x000000000000194d */ /* 0x000fea0003800000 */
[----:B------:R-:W3:Y:S01]  /*1580*/  S2R R0, SR_TID.X ;  /* 0x0000000000007919 */ /* 0x000ee20000002100 */
[----:B------:R-:W4:Y:S01]  /*1590*/  @P0 MUFU.RCP R5, R4 ;  /* 0x0000000400050308 */ /* 0x000f220000001000 */
[----:B0-----:R-:W-:Y:S02]  /*15a0*/  IMAD.MOV.U32 R6, RZ, RZ, 0x7fff ;  /* 0x00007fffff067424 */ /* 0x001fe400078e00ff */
[----:B----4-:R-:W-:-:S05]  /*15b0*/  @P0 FMUL.FTZ R24, R5, R24 ;  /* 0x0000001805180220 */ /* 0x010fca0000410000 */
[----:B------:R-:W-:-:S04]  /*15c0*/  @P0 F2FP.BF16.F32.PACK_AB R24, RZ, R24 ;  /* 0x00000018ff18023e */ /* 0x000fc800000010ff */
[----:B------:R-:W-:Y:S01]  /*15d0*/  @!P0 PRMT R24, R6, 0x7610, R24 ;  /* 0x0000761006188816 */ /* 0x000fe20000000018 */
[----:B---3--:R-:W-:-:S04]  /*15e0*/  VIADD R5, R0, 0xa0 ;  /* 0x000000a000057836 */ /* 0x008fc80000000000 */
[----:B------:R0:W-:Y:S01]  /*15f0*/  STG.E.U16 desc[UR4][R2.64+0x100], R24 ;  /* 0x0001001802007986 */ /* 0x0001e2000c101504 */
[----:B------:R-:W-:-:S13]  /*1600*/  ISETP.GE.AND P1, PT, R5, UR8, PT ;  /* 0x0000000805007c0c */ /* 0x000fda000bf26270 */
[----:B0-----:R-:W-:Y:S05]  /*1610*/  @P1 EXIT ;  /* 0x000000000000194d */ /* 0x001fea0003800000 */
[----:B------:R-:W0:Y:S01]  /*1620*/  @P0 MUFU.RCP R5, R4 ;  /* 0x0000000400050308 */ /* 0x000e220000001000 */
[----:B------:R-:W-:Y:S02]  /*1630*/  IMAD.MOV.U32 R6, RZ, RZ, 0x7fff ;  /* 0x00007fffff067424 */ /* 0x000fe400078e00ff */
[----:B0-----:R-:W-:Y:S01]  /*1640*/  @P0 FMUL.FTZ R14, R5, R14 ;  /* 0x0000000e050e0220 */ /* 0x001fe20000410000 */
[----:B------:R-:W-:-:S04]  /*1650*/  VIADD R5, R0, 0xc0 ;  /* 0x000000c000057836 */ /* 0x000fc80000000000 */
[----:B------:R-:W-:Y:S02]  /*1660*/  @P0 F2FP.BF16.F32.PACK_AB R14, RZ, R14 ;  /* 0x0000000eff0e023e */ /* 0x000fe400000010ff */
[----:B------:R-:W-:Y:S02]  /*1670*/  ISETP.GE.AND P1, PT, R5, UR8, PT ;  /* 0x0000000805007c0c */ /* 0x000fe4000bf26270 */
[----:B------:R-:W-:-:S05]  /*1680*/  @!P0 PRMT R14, R6, 0x7610, R14 ;  /* 0x00007610060e8816 */ /* 0x000fca000000000e */
[----:B------:R0:W-:Y:S06]  /*1690*/  STG.E.U16 desc[UR4][R2.64+0x140], R14 ;  /* 0x0001400e02007986 */ /* 0x0001ec000c101504 */
[----:B------:R-:W-:Y:S05]  /*16a0*/  @P1 EXIT ;  /* 0x000000000000194d */ /* 0x000fea0003800000 */
[----:B------:R-:W3:Y:S01]  /*16b0*/  @P0 MUFU.RCP R5, R4 ;  /* 0x0000000400050308 */ /* 0x000ee20000001000 */
[----:B------:R-:W-:-:S05]  /*16c0*/  VIADD R0, R0, 0xe0 ;  /* 0x000000e000007836 */ /* 0x000fca0000000000 */
        /* <DEDUP_REMOVED lines=8> */
[----:B------:R-:W-:Y:S02]  /*1750*/  IMAD.MOV.U32 R0, RZ, RZ, 0x7fff ;  /* 0x00007fffff007424 */ /* 0x000fe400078e00ff */
[----:B----4-:R-:W-:-:S05]  /*1760*/  @P0 FMUL.FTZ R7, R4, R7 ;  /* 0x0000000704070220 */ /* 0x010fca0000410000 */
[----:B------:R-:W-:-:S04]  /*1770*/  @P0 F2FP.BF16.F32.PACK_AB R7, RZ, R7 ;  /* 0x00000007ff07023e */ /* 0x000fc800000010ff */
[----:B------:R-:W-:-:S05]  /*1780*/  @!P0 PRMT R7, R0, 0x7610, R7 ;  /* 0x0000761000078816 */ /* 0x000fca0000000007 */
[----:B------:R-:W-:Y:S01]  /*1790*/  STG.E.U16 desc[UR4][R2.64+0x1c0], R7 ;  /* 0x0001c00702007986 */ /* 0x000fe2000c101504 */
[----:B------:R-:W-:Y:S05]  /*17a0*/  EXIT ;  /* 0x000000000000794d */ /* 0x000fea0003800000 */
.L_x_1067:
        /* <DEDUP_REMOVED lines=13> */
.L_x_11176:


//--------------------- .text._ZN43_GLOBAL__N__9ae7fba5_10_SoftMax_cu_9f978f6320softmax_warp_forwardIN3c108BFloat16ES2_fLi7ELb0ELb1EEEvPT0_PKT_iiiPKbib --------------------------
	.section	.text._ZN43_GLOBAL__N__9ae7fba5_10_SoftMax_cu_9f978f6320softmax_warp_forwardIN3c108BFloat16ES2_fLi7ELb0ELb1EEEvPT0_PKT_iiiPKbib,"ax",@progbits
	.align	128
.text._ZN43_GLOBAL__N__9ae7fba5_10_SoftMax_cu_9f978f6320softmax_warp_forwardIN3c108BFloat16ES2_fLi7ELb0ELb1EEEvPT0_PKT_iiiPKbib:
        .type           _ZN43_GLOBAL__N__9ae7fba5_10_SoftMax_cu_9f978f6320softmax_warp_forwardIN3c108BFloat16ES2_fLi7ELb0ELb1EEEvPT0_PKT_iiiPKbib,@function
        .size           _ZN43_GLOBAL__N__9ae7fba5_10_SoftMax_cu_9f978f6320softmax_warp_forwardIN3c108BFloat16ES2_fLi7ELb0ELb1EEEvPT0_PKT_iiiPKbib,(.L_x_11177 - _ZN43_GLOBAL__N__9ae7fba5_10_SoftMax_cu_9f978f6320softmax_warp_forwardIN3c108BFloat16ES2_fLi7ELb0ELb1EEEvPT0_PKT_iiiPKbib)
        .other          _ZN43_GLOBAL__N__9ae7fba5_10_SoftMax_cu_9f978f6320softmax_warp_forwardIN3c108BFloat16ES2_fLi7ELb0ELb1EEEvPT0_PKT_iiiPKbib,@"STO_CUDA_ENTRY STV_DEFAULT"
_ZN43_GLOBAL__N__9ae7fba5_10_SoftMax_cu_9f978f6320softmax_warp_forwardIN3c108BFloat16ES2_fLi7ELb0ELb1EEEvPT0_PKT_iiiPKbib:
[----:B------:R-:W-:Y:S01]  /*0000*/  LDC R1, c[0x0][0x37c] ;  /* 0x0000df00ff017b82 */ /* 0x000fe20000000800 */
[----:B------:R-:W0:Y:S01]  /*0010*/  S2R R0, SR_CTAID.X ;  /* 0x0000000000007919 */ /* 0x000e220000002500 */
[----:B------:R-:W0:Y:S06]  /*0020*/  LDCU UR5, c[0x0][0x364] ;  /* 0x00006c80ff0577ac */ /* 0x000e2c0008000800 */
[----:B------:R-:W1:Y:S01]  /*0030*/  LDC R11, c[0x0][0x398] ;  /* 0x0000e600ff0b7b82 */ /* 0x000e620000000800 */
[----:B------:R-:W0:Y:S01]  /*0040*/  S2R R3, SR_TID.Y ;  /* 0x0000000000037919 */ /* 0x000e220000002200 */
[----:B------:R-:W2:Y:S01]  /*0050*/  LDCU.U8 UR4, c[0x0][0x3ac] ;  /* 0x00007580ff0477ac */ /* 0x000ea20008000000 */
[----:B------:R-:W3:Y:S01]  /*0060*/  S2R R12, SR_TID.X ;  /* 0x00000000000c7919 */ /* 0x000ee20000002100 */
[----:B------:R-:W4:Y:S01]  /*0070*/  LDCU.64 UR6, c[0x0][0x390] ;  /* 0x00007200ff0677ac */ /* 0x000f220008000a00 */
[----:B------:R-:W0:Y:S01]  /*0080*/  LDCU.64 UR8, c[0x0][0x3a0] ;  /* 0x00007400ff0877ac */ /* 0x000e220008000a00 */
[----:B------:R-:W0:Y:S01]  /*0090*/  LDCU.64 UR10, c[0x0][0x388] ;  /* 0x00007100ff0a77ac */ /* 0x000e220008000a00 */
[----:B--2---:R-:W-:-:S04]  /*00a0*/  UPRMT UR4, UR4, 0x8880, URZ ;  /* 0x0000888004047896 */ /* 0x004fc800080000ff */
[----:B------:R-:W-:Y:S01]  /*00b0*/  UISETP.NE.AND UP0, UPT, UR4, URZ, UPT ;  /* 0x000000ff0400728c */ /* 0x000fe2000bf05270 */
[----:B0-----:R-:W-:-:S04]  /*00c0*/  IMAD R0, R0, UR5, R3 ;  /* 0x0000000500007c24 */ /* 0x001fc8000f8e0203 */
[----:B------:R-:W-:-:S04]  /*00d0*/  IMAD.SHL.U32 R0, R0, 0x2, RZ ;  /* 0x0000000200007824 */ /* 0x000fc800078e00ff */
[----:B----4-:R-:W-:-:S04]  /*00e0*/  IMAD R5, R0, UR7, RZ ;  /* 0x0000000700057c24 */ /* 0x010fc8000f8e02ff */
[----:B---3--:R-:W-:-:S04]  /*00f0*/  IMAD.IADD R10, R5, 0x1, R12 ;  /* 0x00000001050a7824 */ /* 0x008fc800078e020c */
[----:B------:R-:W-:Y:S01]  /*0100*/  IMAD.MOV.U32 R2, RZ, RZ, R10 ;  /* 0x000000ffff027224 */ /* 0x000fe200078e000a */
[----:B-1----:R-:W-:Y:S06]  /*0110*/  BRA.U !UP0, `(.L_x_1068) ;  /* 0x0000000108647547 */ /* 0x002fec000b800000 */
        /* <DEDUP_REMOVED lines=25> */
.L_x_1068:
[----:B------:R-:W-:Y:S01]  /*02b0*/  IADD3 R4, P0, PT, R2, UR8, RZ ;  /* 0x0000000802047c10 */ /* 0x000fe2000ff1e0ff */
[C---:B------:R-:W-:Y:S01]  /*02c0*/  VIADD R6, R12.reuse, 0x40 ;  /* 0x000000400c067836 */ /* 0x040fe20000000000 */
[CC--:B------:R-:W-:Y:S01]  /*02d0*/  ISETP.GE.AND P1, PT, R12.reuse, R11.reuse, PT ;  /* 0x0000000b0c00720c */ /* 0x0c0fe20003f26270 */
[----:B------:R-:W-:Y:S01]  /*02e0*/  VIADD R8, R12, 0x20 ;  /* 0x000000200c087836 */ /* 0x000fe20000000000 */
[----:B------:R-:W-:Y:S02]  /*02f0*/  LEA.HI.X.SX32 R5, R2, UR9, 0x1, P0 ;  /* 0x0000000902057c11 */ /* 0x000fe400080f0eff */
[----:B------:R-:W-:Y:S01]  /*0300*/  IADD3 R9, PT, PT, -R0, UR6, RZ ;  /* 0x0000000600097c10 */ /* 0x000fe2000fffe1ff */
[----:B------:R-:W0:Y:S01]  /*0310*/  LDCU.64 UR6, c[0x0][0x358] ;  /* 0x00006b00ff0677ac */ /* 0x000e220008000a00 */
[-C--:B------:R-:W-:Y:S02]  /*0320*/  IADD3 R2, P3, PT, R4, R11.reuse, RZ ;  /* 0x0000000b04027210 */ /* 0x080fe40007f7e0ff */
[----:B------:R-:W-:Y:S01]  /*0330*/  P2R R0, PR, RZ, 0x2 ;  /* 0x00000002ff007803 */ /* 0x000fe20000000000 */
[----:B------:R-:W-:Y:S01]  /*0340*/  VIADD R0, R12, 0x60 ;  /* 0x000000600c007836 */ /* 0x000fe20000000000 */
[-C--:B------:R-:W-:Y:S01]  /*0350*/  ISETP.GE.AND P4, PT, R6, R11.reuse, PT ;  /* 0x0000000b0600720c */ /* 0x080fe20003f86270 */
[----:B------:R-:W-:Y:S01]  /*0360*/  IMAD.X R3, RZ, RZ, R5, P3 ;  /* 0x000000ffff037224 */ /* 0x000fe200018e0605 */
[----:B------:R-:W-:-:S02]  /*0370*/  ISETP.GE.AND P2, PT, R8, R11, PT ;  /* 0x0000000b0800720c */ /* 0x000fc40003f46270 */
[----:B------:R-:W-:Y:S02]  /*0380*/  P2R R28, PR, RZ, 0x10 ;  /* 0x00000010ff1c7803 */ /* 0x000fe40000000000 */
[C---:B------:R-:W-:Y:S02]  /*0390*/  ISETP.LT.OR P3, PT, R9.reuse, 0x1, P4 ;  /* 0x000000010900780c */ /* 0x040fe40002761670 */
[----:B------:R-:W-:Y:S02]  /*03a0*/  ISETP.GE.AND P4, PT, R0, R11, PT ;  /* 0x0000000b0000720c */ /* 0x000fe40003f86270 */
[C---:B------:R-:W-:Y:S02]  /*03b0*/  ISETP.GT.AND P0, PT, R9.reuse, RZ, !P1 ;  /* 0x000000ff0900720c */ /* 0x040fe40004f04270 */
[C---:B------:R-:W-:Y:S02]  /*03c0*/  ISETP.LT.OR P5, PT, R9.reuse, 0x1, P2 ;  /* 0x000000010900780c */ /* 0x040fe400017a1670 */
[----:B------:R-:W-:-:S02]  /*03d0*/  ISETP.LT.OR P6, PT, R9, 0x1, P4 ;  /* 0x000000010900780c */ /* 0x000fc400027c1670 */
[----:B------:R-:W-:Y:S02]  /*03e0*/  SHF.R.S32.HI R7, RZ, 0x1f, R10 ;  /* 0x0000001fff077819 */ /* 0x000fe4000001140a */
[C---:B------:R-:W-:Y:S02]  /*03f0*/  LEA R14, P1, R10.reuse, UR10, 0x1 ;  /* 0x0000000a0a0e7c11 */ /* 0x040fe4000f8208ff */
[----:B------:R-:W-:Y:S02]  /*0400*/  P2R R27, PR, RZ, 0x10 ;  /* 0x00000010ff1b7803 */ /* 0x000fe40000000000 */
[----:B------:R-:W-:Y:S02]  /*0410*/  LEA.HI.X R15, R10, UR11, R7, 0x1, P1 ;  /* 0x0000000b0a0f7c11 */ /* 0x000fe400088f0c07 */
[----:B------:R-:W-:Y:S02]  /*0420*/  ISETP.GE.AND P4, PT, R12, R11, PT ;  /* 0x0000000b0c00720c */ /* 0x000fe40003f86270 */
[----:B------:R-:W-:Y:S01]  /*0430*/  P2R R30, PR, RZ, 0x20 ;  /* 0x00000020ff1e7803 */ /* 0x000fe20000000000 */
[----:B0-----:R-:W2:Y:S01]  /*0440*/  @P0 LDG.E.U16 R34, desc[UR6][R14.64] ;  /* 0x000000060e220981 */ /* 0x001ea2000c1e1500 */
[----:B------:R-:W-:Y:S01]  /*0450*/  IMAD.WIDE.U32 R24, R11, 0x2, R14 ;  /* 0x000000020b187825 */ /* 0x000fe200078e000e */
[----:B------:R-:W-:-:S02]  /*0460*/  P2R R29, PR, RZ, 0x4 ;  /* 0x00000004ff1d7803 */ /* 0x000fc40000000000 */
[----:B------:R-:W3:Y:S01]  /*0470*/  @!P5 LDG.E.U16 R13, desc[UR6][R14.64+0x40] ;  /* 0x000040060e0dd981 */ /* 0x000ee2000c1e1500 */
[C---:B------:R-:W-:Y:S02]  /*0480*/  ISETP.LT.OR P5, PT, R9.reuse, 0x2, P4 ;  /* 0x000000020900780c */ /* 0x040fe400027a1670 */
[-C--:B------:R-:W-:Y:S01]  /*0490*/  ISETP.GE.AND P1, PT, R8, R11.reuse, PT ;  /* 0x0000000b0800720c */ /* 0x080fe20003f26270 */
[----:B------:R-:W4:Y:S01]  /*04a0*/  @!P3 LDG.E.U16 R16, desc[UR6][R14.64+0x80] ;  /* 0x000080060e10b981 */ /* 0x000f22000c1e1500 */
[----:B------:R-:W-:Y:S02]  /*04b0*/  ISETP.GE.AND P2, PT, R6, R11, PT ;  /* 0x0000000b0600720c */ /* 0x000fe40003f46270 */
[C---:B------:R-:W-:Y:S01]  /*04c0*/  ISETP.GT.AND P1, PT, R9.reuse, 0x1, !P1 ;  /* 0x000000010900780c */ /* 0x040fe20004f24270 */
[----:B------:R0:W5:Y:S01]  /*04d0*/  @!P6 LDG.E.U16 R17, desc[UR6][R14.64+0xc0] ;  /* 0x0000c0060e11e981 */ /* 0x000162000c1e1500 */
[----:B------:R-:W-:-:S05]  /*04e0*/  ISETP.GT.AND P2, PT, R9, 0x1, !P2 ;  /* 0x000000010900780c */ /* 0x000fca0005744270 */
[----:B------:R-:W4:Y:S01]  /*04f0*/  @!P5 LDG.E.U16 R23, desc[UR6][R24.64] ;  /* 0x000000061817d981 */ /* 0x000f22000c1e1500 */
[----:B0-----:R-:W-:Y:S02]  /*0500*/  P2R R14, PR, RZ, 0x10 ;  /* 0x00000010ff0e7803 */ /* 0x001fe40000000000 */
[----:B------:R-:W-:-:S03]  /*0510*/  ISETP.GE.AND P4, PT, R0, R11, PT ;  /* 0x0000000b0000720c */ /* 0x000fc60003f86270 */
[----:B------:R-:W4:Y:S01]  /*0520*/  @P1 LDG.E.U16 R31, desc[UR6][R24.64+0x40] ;  /* 0x00004006181f1981 */ /* 0x000f22000c1e1500 */
[----:B------:R-:W-:-:S03]  /*0530*/  P2R R14, PR, RZ, 0x10 ;  /* 0x00000010ff0e7803 */ /* 0x000fc60000000000 */
[----:B------:R-:W4:Y:S01]  /*0540*/  @P2 LDG.E.U16 R32, desc[UR6][R24.64+0x80] ;  /* 0x0000800618202981 */ /* 0x000f22000c1e1500 */
[----:B------:R-:W-:-:S13]  /*0550*/  ISETP.GT.AND P4, PT, R9, 0x1, !P4 ;  /* 0x000000010900780c */ /* 0x000fda0006784270 */
[----:B------:R-:W4:Y:S01]  /*0560*/  @P4 LDG.E.U16 R33, desc[UR6][R24.64+0xc0] ;  /* 0x0000c00618214981 */ /* 0x000f22000c1e1500 */
[----:B------:R-:W-:Y:S02]  /*0570*/  P2R R18, PR, RZ, 0x8 ;  /* 0x00000008ff127803 */ /* 0x000fe40000000000 */
[----:B------:R-:W-:Y:S01]  /*0580*/  ISETP.NE.AND P3, PT, R30, RZ, PT ;  /* 0x000000ff1e00720c */ /* 0x000fe20003f65270 */
[----:B------:R-:W-:Y:S01]  /*0590*/  IMAD.MOV.U32 R21, RZ, RZ, -0x800000 ;  /* 0xff800000ff157424 */ /* 0x000fe200078e00ff */
[----:B------:R-:W-:Y:S01]  /*05a0*/  UISETP.NE.AND UP0, UPT, UR4, URZ, UPT ;  /* 0x000000ff0400728c */ /* 0x000fe2000bf05270 */
[----:B------:R-:W-:Y:S02]  /*05b0*/  IMAD.MOV.U32 R20, RZ, RZ, -0x800000 ;  /* 0xff800000ff147424 */ /* 0x000fe400078e00ff */
[----:B------:R-:W-:Y:S01]  /*05c0*/  IMAD.MOV.U32 R19, RZ, RZ, -0x800000 ;  /* 0xff800000ff137424 */ /* 0x000fe200078e00ff */
[----:B------:R-:W-:Y:S01]  /*05d0*/  P2R R26, PR, RZ, 0x40 ;  /* 0x00000040ff1a7803 */ /* 0x000fe20000000000 */
[----:B------:R-:W-:-:S02]  /*05e0*/  IMAD.MOV.U32 R22, RZ, RZ, -0x800000 ;  /* 0xff800000ff167424 */ /* 0x000fc400078e00ff */
[----:B------:R-:W-:-:S04]  /*05f0*/  IMAD.MOV.U32 R15, RZ, RZ, -0x800000 ;  /* 0xff800000ff0f7424 */ /* 0x000fc800078e00ff */
[----:B---3--:R-:W-:Y:S01]  /*0600*/  @!P3 IMAD.U32 R21, R13, 0x10000, RZ ;  /* 0x000100000d15b824 */ /* 0x008fe200078e00ff */
[----:B------:R-:W-:Y:S01]  /*0610*/  ISETP.NE.AND P3, PT, R18, RZ, PT ;  /* 0x000000ff1200720c */ /* 0x000fe20003f65270 */
[----:B------:R-:W-:Y:S02]  /*0620*/  IMAD.MOV.U32 R18, RZ, RZ, -0x800000 ;  /* 0xff800000ff127424 */ /* 0x000fe400078e00ff */
[----:B--2---:R-:W-:Y:S02]  /*0630*/  @P0 IMAD.U32 R22, R34, 0x10000, RZ ;  /* 0x0001000022160824 */ /* 0x004fe400078e00ff */
[----:B-----5:R-:W-:Y:S02]  /*0640*/  @!P6 IMAD.U32 R19, R17, 0x10000, RZ ;  /* 0x000100001113e824 */ /* 0x020fe400078e00ff */
[----:B------:R-:W-:-:S06]  /*0650*/  IMAD.MOV.U32 R17, RZ, RZ, -0x800000 ;  /* 0xff800000ff117424 */ /* 0x000fcc00078e00ff */
[----:B----4-:R-:W-:Y:S02]  /*0660*/  @!P3 IMAD.U32 R20, R16, 0x10000, RZ ;  /* 0x000100001014b824 */ /* 0x010fe400078e00ff */
[----:B------:R-:W-:Y:S02]  /*0670*/  IMAD.MOV.U32 R16, RZ, RZ, -0x800000 ;  /* 0xff800000ff107424 */ /* 0x000fe400078e00ff */
[----:B------:R-:W-:Y:S02]  /*0680*/  @!P5 IMAD.U32 R16, R23, 0x10000, RZ ;  /* 0x000100001710d824 */ /* 0x000fe400078e00ff */
[----:B------:R-:W-:Y:S02]  /*0690*/  @P1 IMAD.U32 R17, R31, 0x10000, RZ ;  /* 0x000100001f111824 */ /* 0x000fe400078e00ff */
[----:B------:R-:W-:Y:S02]  /*06a0*/  @P2 IMAD.U32 R18, R32, 0x10000, RZ ;  /* 0x0001000020122824 */ /* 0x000fe400078e00ff */
[----:B------:R-:W-:Y:S01]  /*06b0*/  @P4 IMAD.U32 R15, R33, 0x10000, RZ ;  /* 0x00010000210f4824 */ /* 0x000fe200078e00ff */
[----:B------:R-:W-:Y:S06]  /*06c0*/  BRA.U UP0, `(.L_x_1069) ;  /* 0x0000000500947547 */ /* 0x000fec000b800000 */
[----:B------:R-:W2:Y:S01]  /*06d0*/  @!P5 LDG.E.U8 R14, desc[UR6][R2.64] ;  /* 0x00000006020ed981 */ /* 0x000ea2000c1e1100 */
[----:B------:R-:W-:Y:S02]  /*06e0*/  P2R R13, PR, RZ, 0x2 ;  /* 0x00000002ff0d7803 */ /* 0x000fe40000000000 */
[----:B------:R-:W-:Y:S01]  /*06f0*/  PLOP3.LUT P1, PT, PT, PT, PT, 0x8, 0x80 ;  /* 0x000000000080781c */ /* 0x000fe20003f2e170 */
[----:B------:R-:W-:Y:S01]  /*0700*/  BSSY.RECONVERGENT B0, `(.L_x_1070) ;  /* 0x0000010000007945 */ /* 0x000fe20003800200 */
[----:B------:R-:W-:Y:S02]  /*0710*/  PRMT R23, RZ, 0x7610, R23 ;  /* 0x00007610ff177816 */ /* 0x000fe40000000017 */
[----:B--2---:R-:W-:-:S04]  /*0720*/  @!P5 ISETP.NE.AND P6, PT, R14, RZ, PT ;  /* 0x000000ff0e00d20c */ /* 0x004fc80003fc5270 */
[----:B------:R-:W-:Y:S02]  /*0730*/  @!P5 PLOP3.LUT P1, PT, P6, PT, PT, 0x8, 0x80 ;  /* 0x000000000080d81c */ /* 0x000fe4000372e170 */
[----:B------:R-:W-:Y:S02]  /*0740*/  @!P5 SEL R14, RZ, 0x1, P6 ;  /* 0x00000001ff0ed807 */ /* 0x000fe40003000000 */
[----:B------:R-:W-:Y:S02]  /*0750*/  P2R R31, PR, RZ, 0x2 ;  /* 0x00000002ff1f7803 */ /* 0x000fe40000000000 */
[----:B------:R-:W-:Y:S02]  /*0760*/  ISETP.NE.AND P1, PT, R13, RZ, PT ;  /* 0x000000ff0d00720c */ /* 0x000fe40003f25270 */
[----:B------:R-:W-:Y:S02]  /*0770*/  PRMT R13, RZ, 0x7610, R13 ;  /* 0x00007610ff0d7816 */ /* 0x000fe4000000000d */
[----:B------:R-:W-:-:S02]  /*0780*/  PLOP3.LUT P6, PT, PT, PT, PT, 0x8, 0x80 ;  /* 0x000000000080781c */ /* 0x000fc40003fce170 */
[----:B------:R-:W-:Y:S01]  /*0790*/  @!P5 PRMT R13, R14, 0x7610, R13 ;  /* 0x000076100e0dd816 */ /* 0x000fe2000000000d */
[----:B------:R-:W-:Y:S01]  /*07a0*/  IMAD.MOV.U32 R14, RZ, RZ, R22 ;  /* 0x000000ffff0e7224 */ /* 0x000fe200078e0016 */
[----:B------:R-:W-:Y:S09]  /*07b0*/  @!P0 BRA `(.L_x_1071) ;  /* 0x0000000000108947 */ /* 0x000ff20003800000 */
[----:B------:R-:W2:Y:S02]  /*07c0*/  LDG.E.U8 R23, desc[UR6][R4.64] ;  /* 0x0000000604177981 */ /* 0x000ea4000c1e1100 */
[----:B--2---:R-:W-:-:S04]  /*07d0*/  ISETP.NE.AND P6, PT, R23, RZ, PT ;  /* 0x000000ff1700720c */ /* 0x004fc80003fc5270 */
[----:B------:R-:W-:Y:S02]  /*07e0*/  SEL R23, RZ, 0x1, P6 ;  /* 0x00000001ff177807 */ /* 0x000fe40003000000 */
[----:B------:R-:W-:-:S13]  /*07f0*/  PLOP3.LUT P6, PT, P6, PT, PT, 0x8, 0x80 ;  /* 0x000000000080781c */ /* 0x000fda00037ce170 */
.L_x_1071:
[----:B------:R-:W-:Y:S05]  /*0800*/  BSYNC.RECONVERGENT B0 ;  /* 0x0000000000007941 */ /* 0x000fea0003800200 */
.L_x_1070:
[----:B------:R-:W-:Y:S01]  /*0810*/  ISETP.NE.AND P5, PT, R30, RZ, PT ;  /* 0x000000ff1e00720c */ /* 0x000fe20003fa5270 */
[----:B------:R-:W-:-:S12]  /*0820*/  BSSY.RECONVERGENT B0, `(.L_x_1072) ;  /* 0x000000b000007945 */ /* 0x000fd80003800200 */
[----:B------:R-:W-:Y:S05]  /*0830*/  @P5 BRA `(.L_x_1073) ;  /* 0x0000000000245947 */ /* 0x000fea0003800000 */
[----:B------:R-:W2:Y:S01]  /*0840*/  LDG.E.U8 R24, desc[UR6][R4.64+0x20] ;  /* 0x0000200604187981 */ /* 0x000ea2000c1e1100 */
[----:B------:R-:W-:Y:S02]  /*0850*/  P2R R25, PR, RZ, 0x1 ;  /* 0x00000001ff197803 */ /* 0x000fe40000000000 */
[----:B--2---:R-:W-:-:S13]  /*0860*/  ISETP.NE.AND P5, PT, R24, RZ, PT ;  /* 0x000000ff1800720c */ /* 0x004fda0003fa5270 */
[----:B------:R-:W-:-:S04]  /*0870*/  @!P5 FSETP.GT.FTZ.AND P0, PT, R22, R21, PT ;  /* 0x000000151600d20b */ /* 0x000fc80003f14000 */
[----:B------:R-:W-:-:S04]  /*0880*/  @!P5 FSEL R24, R22, R21, P0 ;  /* 0x000000151618d208 */ /* 0x000fc80000000000 */
[----:B------:R-:W-:Y:S01]  /*0890*/  @!P5 FSEL R14, R24, R21, P6 ;  /* 0x00000015180ed208 */ /* 0x000fe20003000000 */
[----:B------:R-:W-:Y:S01]  /*08a0*/  IMAD.MOV.U32 R24, RZ, RZ, 0x1 ;  /* 0x00000001ff187424 */ /* 0x000fe200078e00ff */
[----:B------:R-:W-:-:S04]  /*08b0*/  ISETP.NE.AND P0, PT, R25, RZ, PT ;  /* 0x000000ff1900720c */ /* 0x000fc80003f05270 */
[----:B------:R-:W-:-:S09]  /*08c0*/  @!P5 PRMT R23, R24, 0x7610, R23 ;  /* 0x000076101817d816 */ /* 0x000fd20000000017 */
.L_x_1073:
[----:B------:R-:W-:Y:S05]  /*08d0*/  BSYNC.RECONVERGENT B0 ;  /* 0x0000000000007941 */ /* 0x000fea0003800200 */
.L_x_1072:
[----:B------:R-:W-:Y:S04]  /*08e0*/  BSSY.RECONVERGENT B0, `(.L_x_1074) ;  /* 0x000000b000007945 */ /* 0x000fe80003800200 */
[----:B------:R-:W-:Y:S05]  /*08f0*/  @P3 BRA `(.L_x_1075) ;  /* 0x0000000000243947 */ /* 0x000fea0003800000 */
[----:B------:R-:W2:Y:S02]  /*0900*/  LDG.E.U8 R24, desc[UR6][R4.64+0x40] ;  /* 0x0000400604187981 */ /* 0x000ea4000c1e1100 */
[----:B--2---:R-:W-:-:S13]  /*0910*/  ISETP.NE.AND P5, PT, R24, RZ, PT ;  /* 0x000000ff1800720c */ /* 0x004fda0003fa5270 */
[CC--:B------:R-:W-:Y:S02]  /*0920*/  @!P5 FSETP.GT.FTZ.AND P6, PT, R14.reuse, R20.reuse, PT ;  /* 0x000000140e00d20b */ /* 0x0c0fe40003fd4000 */
[----:B------:R-:W-:Y:S02]  /*0930*/  @!P5 PRMT R24, R23, 0x9910, RZ ;  /* 0x000099101718d816 */ /* 0x000fe400000000ff */
[----:B------:R-:W-:Y:S02]  /*0940*/  @!P5 FSEL R25, R14, R20, P6 ;  /* 0x000000140e19d208 */ /* 0x000fe40003000000 */
[----:B------:R-:W-:Y:S01]  /*0950*/  @!P5 ISETP.NE.AND P6, PT, R24, RZ, PT ;  /* 0x000000ff1800d20c */ /* 0x000fe20003fc5270 */
[----:B------:R-:W-:-:S03]  /*0960*/  IMAD.MOV.U32 R24, RZ, RZ, 0x1 ;  /* 0x00000001ff187424 */ /* 0x000fc600078e00ff */
[----:B------:R-:W-:Y:S02]  /*0970*/  @!P5 FSEL R14, R25, R20, P6 ;  /* 0x00000014190ed208 */ /* 0x000fe40003000000 */
[----:B------:R-:W-:-:S07]  /*0980*/  @!P5 PRMT R23, R24, 0x7610, R23 ;  /* 0x000076101817d816 */ /* 0x000fce0000000017 */
.L_x_1075:
[----:B------:R-:W-:Y:S05]  /*0990*/  BSYNC.RECONVERGENT B0 ;  /* 0x0000000000007941 */ /* 0x000fea0003800200 */
.L_x_1074:
[----:B------:R-:W-:Y:S01]  /*09a0*/  ISETP.NE.AND P5, PT, R26, RZ, PT ;  /* 0x000000ff1a00720c */ /* 0x000fe20003fa5270 */
[----:B------:R-:W-:-:S12]  /*09b0*/  BSSY.RECONVERGENT B0, `(.L_x_1076) ;  /* 0x000000b000007945 */ /* 0x000fd80003800200 */
[----:B------:R-:W-:Y:S05]  /*09c0*/  @P5 BRA `(.L_x_1077) ;  /* 0x0000000000245947 */ /* 0x000fea0003800000 */
        /* <DEDUP_REMOVED lines=9> */
.L_x_1077:
[----:B------:R-:W-:Y:S05]  /*0a60*/  BSYNC.RECONVERGENT B0 ;  /* 0x0000000000007941 */ /* 0x000fea0003800200 */
.L_x_1076:
[----:B------:R-:W-:Y:S01]  /*0a70*/  PRMT R23, R23, 0x9910, RZ ;  /* 0x0000991017177816 */ /* 0x000fe200000000ff */
[----:B------:R-:W-:Y:S03]  /*0a80*/  BSSY.RECONVERGENT B0, `(.L_x_1078) ;  /* 0x000000d000007945 */ /* 0x000fe60003800200 */
[----:B------:R-:W-:Y:S01]  /*0a90*/  ISETP.NE.AND P5, PT, R23, RZ, PT ;  /* 0x000000ff1700720c */ /* 0x000fe20003fa5270 */
[----:B------:R-:W-:-:S03]  /*0aa0*/  IMAD.MOV.U32 R23, RZ, RZ, R16 ;  /* 0x000000ffff177224 */ /* 0x000fc600078e0010 */
[----:B------:R-:W-:Y:S01]  /*0ab0*/  FSEL R14, R14, -INF , P5 ;  /* 0xff8000000e0e7808 */ /* 0x000fe20002800000 */
[----:B------:R-:W-:Y:S08]  /*0ac0*/  @!P1 BRA `(.L_x_1079) ;  /* 0x0000000000209947 */ /* 0x000ff00003800000 */
[----:B------:R-:W2:Y:S02]  /*0ad0*/  LDG.E.U8 R24, desc[UR6][R2.64+0x20] ;  /* 0x0000200602187981 */ /* 0x000ea4000c1e1100 */
[----:B--2---:R-:W-:-:S13]  /*0ae0*/  ISETP.NE.AND P5, PT, R24, RZ, PT ;  /* 0x000000ff1800720c */ /* 0x004fda0003fa5270 */
[----:B------:R-:W-:-:S04]  /*0af0*/  @!P5 FSETP.GT.FTZ.AND P6, PT, R16, R17, PT ;  /* 0x000000111000d20b */ /* 0x000fc80003fd4000 */
[----:B------:R-:W-:Y:S02]  /*0b00*/  @!P5 FSEL R24, R16, R17, P6 ;  /* 0x000000111018d208 */ /* 0x000fe40003000000 */
[----:B------:R-:W-:-:S04]  /*0b10*/  ISETP.NE.AND P6, PT, R31, RZ, PT ;  /* 0x000000ff1f00720c */ /* 0x000fc80003fc5270 */
[----:B------:R-:W-:Y:S01]  /*0b20*/  @!P5 FSEL R23, R24, R17, P6 ;  /* 0x000000111817d208 */ /* 0x000fe20003000000 */
[----:B------:R-:W-:-:S05]  /*0b30*/  IMAD.MOV.U32 R24, RZ, RZ, 0x1 ;  /* 0x00000001ff187424 */ /* 0x000fca00078e00ff */
[----:B------:R-:W-:-:S07]  /*0b40*/  @!P5 PRMT R13, R24, 0x7610, R13 ;  /* 0x00007610180dd816 */ /* 0x000fce000000000d */
.L_x_1079:
[----:B------:R-:W-:Y:S05]  /*0b50*/  BSYNC.RECONVERGENT B0 ;  /* 0x0000000000007941 */ /* 0x000fea0003800200 */
.L_x_1078:
        /* <DEDUP_REMOVED lines=11> */
.L_x_1081:
[----:B------:R-:W-:Y:S05]  /*0c10*/  BSYNC.RECONVERGENT B0 ;  /* 0x0000000000007941 */ /* 0x000fea0003800200 */
.L_x_1080:
        /* <DEDUP_REMOVED lines=11> */
.L_x_1083:
[----:B------:R-:W-:Y:S05]  /*0cd0*/  BSYNC.RECONVERGENT B0 ;  /* 0x0000000000007941 */ /* 0x000fea0003800200 */
.L_x_1082:
[----:B------:R-:W-:-:S04]  /*0ce0*/  PRMT R13, R13, 0x9910, RZ ;  /* 0x000099100d0d7816 */ /* 0x000fc800000000ff */
[----:B------:R-:W-:-:S04]  /*0cf0*/  ISETP.NE.AND P5, PT, R13, RZ, PT ;  /* 0x000000ff0d00720c */ /* 0x000fc80003fa5270 */
[----:B------:R-:W-:Y:S01]  /*0d00*/  FSEL R13, R23, -INF , P5 ;  /* 0xff800000170d7808 */ /* 0x000fe20002800000 */
[----:B------:R-:W-:Y:S08]  /*0d10*/  BRA `(.L_x_1084) ;  /* 0x0000000400907947 */ /* 0x000ff00003800000 */
.L_x_1069:
        /* <DEDUP_REMOVED lines=19> */
.L_x_1086:
[----:B------:R-:W-:Y:S05]  /*0e50*/  BSYNC.RECONVERGENT B0 ;  /* 0x0000000000007941 */ /* 0x000fea0003800200 */
.L_x_1085:
        /* <DEDUP_REMOVED lines=12> */
.L_x_1088:
[----:B------:R-:W-:Y:S05]  /*0f20*/  BSYNC.RECONVERGENT B0 ;  /* 0x0000000000007941 */ /* 0x000fea0003800200 */
.L_x_1087:
        /* <DEDUP_REMOVED lines=11> */
.L_x_1090:
[----:B------:R-:W-:Y:S05]  /*0fe0*/  BSYNC.RECONVERGENT B0 ;  /* 0x0000000000007941 */ /* 0x000fea0003800200 */
.L_x_1089:
        /* <DEDUP_REMOVED lines=12> */
.L_x_1092:
[----:B------:R-:W-:Y:S05]  /*10b0*/  BSYNC.RECONVERGENT B0 ;  /* 0x0000000000007941 */ /* 0x000fea0003800200 */
.L_x_1091:
        /* <DEDUP_REMOVED lines=14> */
.L_x_1094:
[----:B------:R-:W-:Y:S05]  /*11a0*/  BSYNC.RECONVERGENT B0 ;  /* 0x0000000000007941 */ /* 0x000fea0003800200 */
.L_x_1093:
        /* <DEDUP_REMOVED lines=11> */
.L_x_1096:
[----:B------:R-:W-:Y:S05]  /*1260*/  BSYNC.RECONVERGENT B0 ;  /* 0x0000000000007941 */ /* 0x000fea0003800200 */
.L_x_1095:
        /* <DEDUP_REMOVED lines=11> */
.L_x_1098:
[----:B------:R-:W-:Y:S05]  /*1320*/  BSYNC.RECONVERGENT B0 ;  /* 0x0000000000007941 */ /* 0x000fea0003800200 */
.L_x_1097:
[----:B------:R-:W-:-:S04]  /*1330*/  PRMT R13, R13, 0x9910, RZ ;  /* 0x000099100d0d7816 */ /* 0x000fc800000000ff */
[----:B------:R-:W-:-:S04]  /*1340*/  ISETP.NE.AND P5, PT, R13, RZ, PT ;  /* 0x000000ff0d00720c */ /* 0x000fc80003fa5270 */
[----:B------:R-:W-:-:S09]  /*1350*/  FSEL R13, R23, -INF , P5 ;  /* 0xff800000170d7808 */ /* 0x000fd20002800000 */
.L_x_1084:
[----:B------:R-:W0:Y:S01]  /*1360*/  SHFL.BFLY PT, R23, R14, 0x10, 0x1f ;  /* 0x0e001f000e177f89 */ /* 0x000e2200000e0000 */
[----:B------:R-:W-:Y:S01]  /*1370*/  ISETP.GE.AND P6, PT, R12, R11, PT ;  /* 0x0000000b0c00720c */ /* 0x000fe20003fc6270 */
[----:B------:R-:W-:Y:S02]  /*1380*/  BSSY.RECONVERGENT B0, `(.L_x_1099) ;  /* 0x00000c6000007945 */ /* 0x000fe40003800200 */
[----:B------:R-:W1:Y:S01]  /*1390*/  SHFL.BFLY PT, R24, R13, 0x10, 0x1f ;  /* 0x0e001f000d187f89 */ /* 0x000e6200000e0000 */
[----:B------:R-:W-:Y:S02]  /*13a0*/  ISETP.GT.AND P6, PT, R9, 0x1, !P6 ;  /* 0x000000010900780c */ /* 0x000fe400077c4270 */
[----:B0-----:R-:W-:-:S04]  /*13b0*/  FSETP.GEU.FTZ.AND P5, PT, R14, R23, PT ;  /* 0x000000170e00720b */ /* 0x001fc80003fbe000 */
[----:B------:R-:W-:Y:S02]  /*13c0*/  FSEL R23, R23, R14, !P5 ;  /* 0x0000000e17177208 */ /* 0x000fe40006800000 */
[----:B-1----:R-:W-:-:S03]  /*13d0*/  FSETP.GEU.FTZ.AND P5, PT, R13, R24, PT ;  /* 0x000000180d00720b */ /* 0x002fc60003fbe000 */
[----:B------:R-:W0:Y:S01]  /*13e0*/  SHFL.BFLY PT, R26, R23, 0x8, 0x1f ;  /* 0x0d001f00171a7f89 */ /* 0x000e2200000e0000 */
[----:B------:R-:W-:-:S05]  /*13f0*/  FSEL R24, R24, R13, !P5 ;  /* 0x0000000d18187208 */ /* 0x000fca0006800000 */
[----:B------:R-:W1:Y:S01]  /*1400*/  SHFL.BFLY PT, R25, R24, 0x8, 0x1f ;  /* 0x0d001f0018197f89 */ /* 0x000e6200000e0000 */
        /* <DEDUP_REMOVED lines=20> */
[----:B-1----:R-:W-:-:S04]  /*1550*/  FSETP.GEU.FTZ.AND P5, PT, R13, R24, PT ;  /* 0x000000180d00720b */ /* 0x002fc80003fbe000 */
[----:B------:R-:W-:Y:S02]  /*1560*/  FSEL R24, R24, R13, !P5 ;  /* 0x0000000d18187208 */ /* 0x000fe40006800000 */
[----:B------:R-:W-:-:S04]  /*1570*/  ISETP.GE.AND P5, PT, R0, R11, PT ;  /* 0x0000000b0000720c */ /* 0x000fc80003fa6270 */
[----:B------:R-:W-:Y:S01]  /*1580*/  ISETP.GT.AND P5, PT, R9, RZ, !P5 ;  /* 0x000000ff0900720c */ /* 0x000fe20006fa4270 */
[----:B------:R-:W-:-:S12]  /*1590*/  BRA.U UP0, `(.L_x_1100) ;  /* 0x00000005004c7547 */ /* 0x000fd8000b800000 */
[----:B------:R-:W-:Y:S01]  /*15a0*/  BSSY.RECONVERGENT B1, `(.L_x_1101) ;  /* 0x000000c000017945 */ /* 0x000fe20003800200 */
[----:B------:R-:W-:Y:S02]  /*15b0*/  IMAD.MOV.U32 R23, RZ, RZ, RZ ;  /* 0x000000ffff177224 */ /* 0x000fe400078e00ff */
[----:B------:R-:W-:Y:S02]  /*15c0*/  IMAD.MOV.U32 R14, RZ, RZ, RZ ;  /* 0x000000ffff0e7224 */ /* 0x000fe400078e00ff */
[----:B------:R-:W-:Y:S02]  /*15d0*/  IMAD.MOV.U32 R13, RZ, RZ, RZ ;  /* 0x000000ffff0d7224 */ /* 0x000fe400078e00ff */
[----:B------:R-:W-:Y:S01]  /*15e0*/  IMAD.MOV.U32 R25, RZ, RZ, RZ ;  /* 0x000000ffff197224 */ /* 0x000fe200078e00ff */
[----:B------:R-:W-:Y:S06]  /*15f0*/  @!P0 BRA `(.L_x_1102) ;  /* 0x0000000000188947 */ /* 0x000fec0003800000 */
[----:B------:R-:W2:Y:S02]  /*1600*/  LDG.E.U8 R31, desc[UR6][R4.64] ;  /* 0x00000006041f7981 */ /* 0x000ea4000c1e1100 */
[----:B--2---:R-:W-:-:S13]  /*1610*/  ISETP.NE.AND P0, PT, R31, RZ, PT ;  /* 0x000000ff1f00720c */ /* 0x004fda0003f05270 */
[----:B------:R-:W-:-:S04]  /*1620*/  @!P0 FADD.FTZ R22, -R26, R22 ;  /* 0x000000161a168221 */ /* 0x000fc80000010100 */
[----:B------:R-:W-:-:S04]  /*1630*/  @!P0 FMUL.FTZ R22, R22, 1.4426950216293334961 ;  /* 0x3fb8aa3b16168820 */ /* 0x000fc80000410000 */
[----:B------:R-:W0:Y:S02]  /*1640*/  @!P0 MUFU.EX2 R23, R22 ;  /* 0x0000001600178308 */ /* 0x000e240000000800 */
[----:B0-----:R-:W-:-:S07]  /*1650*/  @!P0 FADD.FTZ R25, RZ, R23 ;  /* 0x00000017ff198221 */ /* 0x001fce0000010000 */
.L_x_1102:
[----:B------:R-:W-:Y:S05]  /*1660*/  BSYNC.RECONVERGENT B1 ;  /* 0x0000000000017941 */ /* 0x000fea0003800200 */
.L_x_1101:
        /* <DEDUP_REMOVED lines=10> */
.L_x_1104:
[----:B------:R-:W-:Y:S05]  /*1710*/  BSYNC.RECONVERGENT B1 ;  /* 0x0000000000017941 */ /* 0x000fea0003800200 */
.L_x_1103:
        /* <DEDUP_REMOVED lines=9> */
.L_x_1106:
[----:B------:R-:W-:Y:S05]  /*17b0*/  BSYNC.RECONVERGENT B1 ;  /* 0x0000000000017941 */ /* 0x000fea0003800200 */
.L_x_1105:
        /* <DEDUP_REMOVED lines=9> */
.L_x_1108:
[----:B------:R-:W-:Y:S05]  /*1850*/  BSYNC.RECONVERGENT B1 ;  /* 0x0000000000017941 */ /* 0x000fea0003800200 */
.L_x_1107:
[----:B------:R-:W-:Y:S01]  /*1860*/  BSSY.RECONVERGENT B1, `(.L_x_1109) ;  /* 0x000000a000017945 */ /* 0x000fe20003800200 */
        /* <DEDUP_REMOVED lines=9> */
.L_x_1110:
[----:B------:R-:W-:Y:S05]  /*1900*/  BSYNC.RECONVERGENT B1 ;  /* 0x0000000000017941 */ /* 0x000fea0003800200 */
.L_x_1109:
        /* <DEDUP_REMOVED lines=8> */
.L_x_1112:
[----:B------:R-:W-:Y:S05]  /*1990*/  BSYNC.RECONVERGENT B1 ;  /* 0x0000000000017941 */ /* 0x000fea0003800200 */
.L_x_1111:
        /* <DEDUP_REMOVED lines=8> */
.L_x_1114:
[----:B------:R-:W-:Y:S05]  /*1a20*/  BSYNC.RECONVERGENT B1 ;  /* 0x0000000000017941 */ /* 0x000fea0003800200 */
.L_x_1113:
[----:B------:R-:W-:Y:S01]  /*1a30*/  IMAD.MOV.U32 R17, RZ, RZ, RZ ;  /* 0x000000ffff117224 */ /* 0x000fe200078e00ff */
[----:B------:R-:W-:Y:S06]  /*1a40*/  @!P4 BRA `(.L_x_1115) ;  /* 0x000000040064c947 */ /* 0x000fec0003800000 */
[----:B------:R-:W2:Y:S02]  /*1a50*/  LDG.E.U8 R2, desc[UR6][R2.64+0x60] ;  /* 0x0000600602027981 */ /* 0x000ea4000c1e1100 */
[----:B--2---:R-:W-:-:S13]  /*1a60*/  ISETP.NE.AND P0, PT, R2, RZ, PT ;  /* 0x000000ff0200720c */ /* 0x004fda0003f05270 */
[----:B------:R-:W-:Y:S05]  /*1a70*/  @P0 BRA `(.L_x_1115) ;  /* 0x0000000400580947 */ /* 0x000fea0003800000 */
[----:B------:R-:W-:-:S04]  /*1a80*/  FADD.FTZ R15, -R24, R15 ;  /* 0x0000000f180f7221 */ /* 0x000fc80000010100 */
[----:B------:R-:W-:-:S04]  /*1a90*/  FMUL.FTZ R15, R15, 1.4426950216293334961 ;  /* 0x3fb8aa3b0f0f7820 */ /* 0x000fc80000410000 */
[----:B------:R-:W0:Y:S02]  /*1aa0*/  MUFU.EX2 R17, R15 ;  /* 0x0000000f00117308 */ /* 0x000e240000000800 */
[----:B0-----:R-:W-:Y:S01]  /*1ab0*/  FADD.FTZ R26, R26, R17 ;  /* 0x000000111a1a7221 */ /* 0x001fe20000010000 */
[----:B------:R-:W-:Y:S06]  /*1ac0*/  BRA `(.L_x_1115) ;  /* 0x0000000400447947 */ /* 0x000fec0003800000 */
.L_x_1100:
        /* <DEDUP_REMOVED lines=12> */
.L_x_1117:
[----:B------:R-:W-:Y:S05]  /*1b90*/  BSYNC.RECONVERGENT B1 ;  /* 0x0000000000017941 */ /* 0x000fea0003800200 */
.L_x_1116:
        /* <DEDUP_REMOVED lines=10> */
.L_x_1119:
[----:B------:R-:W-:Y:S05]  /*1c40*/  BSYNC.RECONVERGENT B1 ;  /* 0x0000000000017941 */ /* 0x000fea0003800200 */
.L_x_1118:
        /* <DEDUP_REMOVED lines=9> */
.L_x_1121:
[----:B------:R-:W-:Y:S05]  /*1ce0*/  BSYNC.RECONVERGENT B1 ;  /* 0x0000000000017941 */ /* 0x000fea0003800200 */
.L_x_1120:
        /* <DEDUP_REMOVED lines=9> */
.L_x_1123:
[----:B------:R-:W-:Y:S05]  /*1d80*/  BSYNC.RECONVERGENT B1 ;  /* 0x0000000000017941 */ /* 0x000fea0003800200 */
.L_x_1122:
        /* <DEDUP_REMOVED lines=10> */
.L_x_1125:
[----:B------:R-:W-:Y:S05]  /*1e30*/  BSYNC.RECONVERGENT B1 ;  /* 0x0000000000017941 */ /* 0x000fea0003800200 */
.L_x_1124:
        /* <DEDUP_REMOVED lines=8> */
.L_x_1127:
[----:B------:R-:W-:Y:S05]  /*1ec0*/  BSYNC.RECONVERGENT B1 ;  /* 0x0000000000017941 */ /* 0x000fea0003800200 */
.L_x_1126:
        /* <DEDUP_REMOVED lines=8> */
.L_x_1129:
[----:B------:R-:W-:Y:S05]  /*1f50*/  BSYNC.RECONVERGENT B1 ;  /* 0x0000000000017941 */ /* 0x000fea0003800200 */
.L_x_1128:
[----:B------:R-:W-:Y:S01]  /*1f60*/  IMAD.MOV.U32 R17, RZ, RZ, RZ ;  /* 0x000000ffff117224 */ /* 0x000fe200078e00ff */
[----:B------:R-:W-:Y:S06]  /*1f70*/  @!P4 BRA `(.L_x_1115) ;  /* 0x000000000018c947 */ /* 0x000fec0003800000 */
[----:B------:R-:W2:Y:S02]  /*1f80*/  LDG.E.U8 R4, desc[UR6][R4.64+0x60] ;  /* 0x0000600604047981 */ /* 0x000ea4000c1e1100 */
[----:B--2---:R-:W-:-:S13]  /*1f90*/  ISETP.NE.AND P0, PT, R4, RZ, PT ;  /* 0x000000ff0400720c */ /* 0x004fda0003f05270 */
[----:B------:R-:W-:-:S04]  /*1fa0*/  @!P0 FADD.FTZ R15, -R24, R15 ;  /* 0x0000000f180f8221 */ /* 0x000fc80000010100 */
[----:B------:R-:W-:-:S04]  /*1fb0*/  @!P0 FMUL.FTZ R15, R15, 1.4426950216293334961 ;  /* 0x3fb8aa3b0f0f8820 */ /* 0x000fc80000410000 */
[----:B------:R-:W0:Y:S02]  /*1fc0*/  @!P0 MUFU.EX2 R17, R15 ;  /* 0x0000000f00118308 */ /* 0x000e240000000800 */
[----:B0-----:R-:W-:-:S07]  /*1fd0*/  @!P0 FADD.FTZ R26, R26, R17 ;  /* 0x000000111a1a8221 */ /* 0x001fce0000010000 */
.L_x_1115:
[----:B------:R-:W-:Y:S05]  /*1fe0*/  BSYNC.RECONVERGENT B0 ;  /* 0x0000000000007941 */ /* 0x000fea0003800200 */
.L_x_1099:
[----:B------:R-:W0:Y:S01]  /*1ff0*/  SHFL.BFLY PT, R2, R25, 0x10, 0x1f ;  /* 0x0e001f0019027f89 */ /* 0x000e2200000e0000 */
[----:B------:R-:W-:-:S03]  /*2000*/  ISETP.GE.AND P0, PT, R9, 0x1, PT ;  /* 0x000000010900780c */ /* 0x000fc60003f06270 */
[----:B------:R-:W1:Y:S01]  /*2010*/  SHFL.BFLY PT, R3, R26, 0x10, 0x1f ;  /* 0x0e001f001a037f89 */ /* 0x000e6200000e0000 */
[----:B0-----:R-:W-:Y:S01]  /*2020*/  FADD.FTZ R2, R2, R25 ;  /* 0x0000001902027221 */ /* 0x001fe20000010000 */
[----:B-1----:R-:W-:-:S04]  /*2030*/  FADD.FTZ R3, R3, R26 ;  /* 0x0000001a03037221 */ /* 0x002fc80000010000 */
[----:B------:R-:W0:Y:S04]  /*2040*/  SHFL.BFLY PT, R5, R2, 0x8, 0x1f ;  /* 0x0d001f0002057f89 */ /* 0x000e2800000e0000 */
        /* <DEDUP_REMOVED lines=11> */
[----:B------:R0:W1:Y:S04]  /*2100*/  SHFL.BFLY PT, R2, R21, 0x1, 0x1f ;  /* 0x0c201f0015027f89 */ /* 0x00006800000e0000 */
[----:B------:R0:W2:Y:S01]  /*2110*/  SHFL.BFLY PT, R3, R18, 0x1, 0x1f ;  /* 0x0c201f0012037f89 */ /* 0x0000a200000e0000 */
[----:B------:R-:W-:Y:S05]  /*2120*/  @!P0 EXIT ;  /* 0x000000000000894d */ /* 0x000fea0003800000 */
[----:B------:R-:W-:Y:S01]  /*2130*/  ISETP.GE.AND P1, PT, R12, R11, PT ;  /* 0x0000000b0c00720c */ /* 0x000fe20003f26270 */
[----:B------:R-:W-:Y:S01]  /*2140*/  BSSY.RECONVERGENT B0, `(.L_x_1130) ;  /* 0x0000025000007945 */ /* 0x000fe20003800200 */
[----:B-1----:R-:W-:Y:S01]  /*2150*/  FADD.FTZ R5, R21, R2 ;  /* 0x0000000215057221 */ /* 0x002fe20000010000 */
[----:B--2---:R-:W-:-:S10]  /*2160*/  FADD.FTZ R4, R18, R3 ;  /* 0x0000000312047221 */ /* 0x004fd40000010000 */
[----:B------:R-:W-:Y:S05]  /*2170*/  @P1 BRA `(.L_x_1131) ;  /* 0x0000000000841947 */ /* 0x000fea0003800000 */
[----:B------:R-:W-:Y:S01]  /*2180*/  FSETP.NEU.FTZ.AND P0, PT, R5, RZ, PT ;  /* 0x000000ff0500720b */ /* 0x000fe20003f1d000 */
[----:B------:R-:W1:Y:S01]  /*2190*/  LDCU.64 UR4, c[0x0][0x380] ;  /* 0x00007000ff0477ac */ /* 0x000e620008000a00 */
[----:B------:R-:W-:Y:S01]  /*21a0*/  IMAD.MOV.U32 R15, RZ, RZ, 0x7fff ;  /* 0x00007fffff0f7424 */ /* 0x000fe200078e00ff */
[----:B------:R-:W-:-:S10]  /*21b0*/  ISETP.GE.AND P2, PT, R8, R11, PT ;  /* 0x0000000b0800720c */ /* 0x000fd40003f46270 */
[----:B------:R-:W2:Y:S02]  /*21c0*/  @P0 MUFU.RCP R2, R5 ;  /* 0x0000000500020308 */ /* 0x000ea40000001000 */
[----:B--2---:R-:W-:Y:S01]  /*21d0*/  @P0 FMUL.FTZ R23, R2, R23 ;  /* 0x0000001702170220 */ /* 0x004fe20000410000 */
[----:B-1----:R-:W-:-:S04]  /*21e0*/  LEA R2, P1, R10, UR4, 0x1 ;  /* 0x000000040a027c11 */ /* 0x002fc8000f8208ff */
[----:B------:R-:W-:Y:S02]  /*21f0*/  @P0 F2FP.BF16.F32.PACK_AB R15, RZ, R23 ;  /* 0x00000017ff0f023e */ /* 0x000fe400000010ff */
[----:B------:R-:W-:-:S05]  /*2200*/  LEA.HI.X R3, R10, UR5, R7, 0x1, P1 ;  /* 0x000000050a037c11 */ /* 0x000fca00088f0c07 */
[----:B------:R1:W-:Y:S01]  /*2210*/  STG.E.U16 desc[UR6][R2.64], R15 ;  /* 0x0000000f02007986 */ /* 0x0003e2000c101506 */
[----:B------:R-:W-:Y:S05]  /*2220*/  @P2 BRA `(.L_x_1131) ;  /* 0x0000000000582947 */ /* 0x000fea0003800000 */
[----:B-1----:R-:W1:Y:S01]  /*2230*/  @P0 MUFU.RCP R15, R5 ;  /* 0x00000005000f0308 */ /* 0x002e620000001000 */
[----:B------:R-:W-:Y:S01]  /*2240*/  IMAD.MOV.U32 R8, RZ, RZ, 0x7fff ;  /* 0x00007fffff087424 */ /* 0x000fe200078e00ff */
[----:B------:R-:W-:Y:S01]  /*2250*/  ISETP.GE.AND P2, PT, R6, R11, PT ;  /* 0x0000000b0600720c */ /* 0x000fe20003f46270 */
[----:B-1----:R-:W-:-:S05]  /*2260*/  @P0 FMUL.FTZ R22, R15, R22 ;  /* 0x000000160f160220 */ /* 0x002fca0000410000 */
[----:B------:R-:W-:-:S04]  /*2270*/  @P0 F2FP.BF16.F32.PACK_AB R22, RZ, R22 ;  /* 0x00000016ff16023e */ /* 0x000fc800000010ff */
[----:B------:R-:W-:-:S05]  /*2280*/  @!P0 PRMT R22, R8, 0x7610, R22 ;  /* 0x0000761008168816 */ /* 0x000fca0000000016 */
[----:B------:R2:W-:Y:S01]  /*2290*/  STG.E.U16 desc[UR6][R2.64+0x40], R22 ;  /* 0x0000401602007986 */ /* 0x0005e2000c101506 */
[----:B------:R-:W-:Y:S05]  /*22a0*/  @P2 BRA `(.L_x_1131) ;  /* 0x0000000000382947 */ /* 0x000fea0003800000 */
[----:B------:R-:W1:Y:S01]  /*22b0*/  @P0 MUFU.RCP R15, R5 ;  /* 0x00000005000f0308 */ /* 0x000e620000001000 */
        /* <DEDUP_REMOVED lines=8> */
[----:B------:R-:W-:Y:S02]  /*2340*/  IMAD.MOV.U32 R0, RZ, RZ, 0x7fff ;  /* 0x00007fffff007424 */ /* 0x000fe400078e00ff */
[----:B-1----:R-:W-:-:S05]  /*2350*/  @P0 FMUL.FTZ R20, R5, R20 ;  /* 0x0000001405140220 */ /* 0x002fca0000410000 */
[----:B------:R-:W-:-:S04]  /*2360*/  @P0 F2FP.BF16.F32.PACK_AB R20, RZ, R20 ;  /* 0x00000014ff14023e */ /* 0x000fc800000010ff */
[----:B------:R-:W-:-:S05]  /*2370*/  @!P0 PRMT R20, R0, 0x7610, R20 ;  /* 0x0000761000148816 */ /* 0x000fca0000000014 */
[----:B------:R4:W-:Y:S02]  /*2380*/  STG.E.U16 desc[UR6][R2.64+0xc0], R20 ;  /* 0x0000c01402007986 */ /* 0x0009e4000c101506 */
.L_x_1131:
[----:B------:R-:W-:Y:S05]  /*2390*/  BSYNC.RECONVERGENT B0 ;  /* 0x0000000000007941 */ /* 0x000fea0003800200 */
.L_x_1130:
[----:B------:R-:W-:-:S04]  /*23a0*/  ISETP.GE.AND P0, PT, R12, R11, PT ;  /* 0x0000000b0c00720c */ /* 0x000fc80003f06270 */
[----:B------:R-:W-:-:S13]  /*23b0*/  ISETP.EQ.OR P0, PT, R9, 0x1, P0 ;  /* 0x000000010900780c */ /* 0x000fda0000702670 */
[----:B------:R-:W-:Y:S05]  /*23c0*/  @P0 EXIT ;  /* 0x000000000000094d */ /* 0x000fea0003800000 */
[----:B------:R-:W-:Y:S01]  /*23d0*/  FSETP.NEU.FTZ.AND P0, PT, R4, RZ, PT ;  /* 0x000000ff0400720b */ /* 0x000fe20003f1d000 */
[----:B------:R-:W5:Y:S01]  /*23e0*/  LDCU.64 UR4, c[0x0][0x380] ;  /* 0x00007000ff0477ac */ /* 0x000f620008000a00 */
[----:B------:R-:W-:Y:S01]  /*23f0*/  IADD3 R10, P1, PT, R10, R11, RZ ;  /* 0x0000000b0a0a7210 */ /* 0x000fe20007f3e0ff */
[----:B------:R-:W-:Y:S01]  /*2400*/  IMAD.MOV.U32 R0, RZ, RZ, 0x7fff ;  /* 0x00007fffff007424 */ /* 0x000fe200078e00ff */
[----:B------:R-:W-:-:S03]  /*2410*/  ISETP.NE.AND P2, PT, R29, RZ, PT ;  /* 0x000000ff1d00720c */ /* 0x000fc60003f45270 */
[----:B------:R-:W-:-:S06]  /*2420*/  IMAD.X R7, RZ, RZ, R7, P1 ;  /* 0x000000ffff077224 */ /* 0x000fcc00008e0607 */
[----:B-1234-:R-:W1:Y:S01]  /*2430*/  @P0 MUFU.RCP R3, R4 ;  /* 0x0000000400030308 */ /* 0x01ee620000001000 */
[----:B-----5:R-:W-:Y:S01]  /*2440*/  LEA R2, P1, R10, UR4, 0x1 ;  /* 0x000000040a027c11 */ /* 0x020fe2000f8208ff */
[----:B-1----:R-:W-:-:S03]  /*2450*/  @P0 FMUL.FTZ R14, R3, R14 ;  /* 0x0000000e030e0220 */ /* 0x002fc60000410000 */
[----:B------:R-:W-:Y:S02]  /*2460*/  LEA.HI.X R3, R10, UR5, R7, 0x1, P1 ;  /* 0x000000050a037c11 */ /* 0x000fe400088f0c07 */
[----:B------:R-:W-:-:S04]  /*2470*/  @P0 F2FP.BF16.F32.PACK_AB R14, RZ, R14 ;  /* 0x0000000eff0e023e */ /* 0x000fc800000010ff */
[----:B------:R-:W-:-:S05]  /*2480*/  @!P0 PRMT R14, R0, 0x7610, R14 ;  /* 0x00007610000e8816 */ /* 0x000fca000000000e */
[----:B------:R1:W-:Y:S01]  /*2490*/  STG.E.U16 desc[UR6][R2.64], R14 ;  /* 0x0000000e02007986 */ /* 0x0003e2000c101506 */
[----:B------:R-:W-:Y:S05]  /*24a0*/  @P2 EXIT ;  /* 0x000000000000294d */ /* 0x000fea0003800000 */
[----:B------:R-:W2:Y:S01]  /*24b0*/  @P0 MUFU.RCP R0, R4 ;  /* 0x0000000400000308 */ /* 0x000ea20000001000 */
[----:B------:R-:W-:Y:S01]  /*24c0*/  ISETP.NE.AND P2, PT, R28, RZ, PT ;  /* 0x000000ff1c00720c */ /* 0x000fe20003f45270 */
[----:B--2---:R-:W-:Y:S01]  /*24d0*/  @P0 FMUL.FTZ R13, R0, R13 ;  /* 0x0000000d000d0220 */ /* 0x004fe20000410000 */
[----:B------:R-:W-:-:S04]  /*24e0*/  IMAD.MOV.U32 R0, RZ, RZ, 0x7fff ;  /* 0x00007fffff007424 */ /* 0x000fc800078e00ff */
[----:B------:R-:W-:-:S04]  /*24f0*/  @P0 F2FP.BF16.F32.PACK_AB R13, RZ, R13 ;  /* 0x0000000dff0d023e */ /* 0x000fc800000010ff */
[----:B------:R-:W-:-:S05]  /*2500*/  @!P0 PRMT R13, R0, 0x7610, R13 ;  /* 0x00007610000d8816 */ /* 0x000fca000000000d */
[----:B------:R2:W-:Y:S01]  /*2510*/  STG.E.U16 desc[UR6][R2.64+0x40], R13 ;  /* 0x0000400d02007986 */ /* 0x0005e2000c101506 */
[----:B------:R-:W-:Y:S05]  /*2520*/  @P2 EXIT ;  /* 0x000000000000294d */ /* 0x000fea0003800000 */
[----:B------:R-:W3:Y:S01]  /*2530*/  @P0 MUFU.RCP R0, R4 ;  /* 0x0000000400000308 */ /* 0x000ee20000001000 */
[----:B------:R-:W-:Y:S01]  /*2540*/  ISETP.NE.AND P2, PT, R27, RZ, PT ;  /* 0x000000ff1b00720c */ /* 0x000fe20003f45270 */
        /* <DEDUP_REMOVED lines=13> */
.L_x_1132:
        /* <DEDUP_REMOVED lines=14> */
.L_x_11177:


//--------------------- .text._ZN43_GLOBAL__N__9ae7fba5_10_SoftMax_cu_9f978f6320softmax_warp_forwardIN3c108BFloat16ES2_fLi6ELb0ELb1EEEvPT0_PKT_iiiPKbib --------------------------
	.section	.text._ZN43_GLOBAL__N__9ae7fba5_10_SoftMax_cu_9f978f6320softmax_warp_forwardIN3c108BFloat16ES2_fLi6ELb0ELb1EEEvPT0_PKT_iiiPKbib,"ax",@progbits
	.align	128
.text._ZN43_GLOBAL__N__9ae7fba5_10_SoftMax_cu_9f978f6320softmax_warp_forwardIN3c108BFloat16ES2_fLi6ELb0ELb1EEEvPT0_PKT_iiiPKbib:
        .type           _ZN43_GLOBAL__N__9ae7fba5_10_SoftMax_cu_9f978f6320softmax_warp_forwardIN3c108BFloat16ES2_fLi6ELb0ELb1EEEvPT0_PKT_iiiPKbib,@function
        .size           _ZN43_GLOBAL__N__9ae7fba5_10_SoftMax_cu_9f978f6320softmax_warp_forwardIN3c108BFloat16ES2_fLi6ELb0ELb1EEEvPT0_PKT_iiiPKbib,(.L_x_11178 - _ZN43_GLOBAL__N__9ae7fba5_10_SoftMax_cu_9f978f6320softmax_warp_forwardIN3c108BFloat16ES2_fLi6ELb0ELb1EEEvPT0_PKT_iiiPKbib)
        .other          _ZN43_GLOBAL__N__9ae7fba5_10_SoftMax_cu_9f978f6320softmax_warp_forwardIN3c108BFloat16ES2_fLi6ELb0ELb1EEEvPT0_PKT_iiiPKbib,@"STO_CUDA_ENTRY STV_DEFAULT"
_ZN43_GLOBAL__N__9ae7fba5_10_SoftMax_cu_9f978f6320softmax_warp_forwardIN3c108BFloat16ES2_fLi6ELb0ELb1EEEvPT0_PKT_iiiPKbib:
[----:B------:R-:W-:Y:S01]  /*0000*/  LDC R1, c[0x0][0x37c] ;  /* 0x0000df00ff017b82 */ /* 0x000fe20000000800 */
[----:B------:R-:W0:Y:S01]  /*0010*/  S2R R0, SR_CTAID.X ;  /* 0x0000000000007919 */ /* 0x000e220000002500 */
[----:B------:R-:W0:Y:S06]  /*0020*/  LDCU UR5, c[0x0][0x364] ;  /* 0x00006c80ff0577ac */ /* 0x000e2c0008000800 */
[----:B------:R-:W1:Y:S01]  /*0030*/  LDC R7, c[0x0][0x398] ;  /* 0x0000e600ff077b82 */ /* 0x000e620000000800 */
[----:B------:R-:W0:Y:S01]  /*0040*/  S2R R3, SR_TID.Y ;  /* 0x0000000000037919 */ /* 0x000e220000002200 */
[----:B------:R-:W2:Y:S01]  /*0050*/  LDCU.U8 UR4, c[0x0][0x3ac] ;  /* 0x00007580ff0477ac */ /* 0x000ea20008000000 */
[----:B------:R-:W1:Y:S01]  /*0060*/  S2R R8, SR_TID.X ;  /* 0x0000000000087919 */ /* 0x000e620000002100 */
[----:B------:R-:W3:Y:S01]  /*0070*/  LDCU.64 UR8, c[0x0][0x390] ;  /* 0x00007200ff0877ac */ /* 0x000ee20008000a00 */
[----:B------:R-:W4:Y:S01]  /*0080*/  LDCU.64 UR6, c[0x0][0x358] ;  /* 0x00006b00ff0677ac */ /* 0x000f220008000a00 */
[----:B------:R-:W0:Y:S01]  /*0090*/  LDCU.64 UR10, c[0x0][0x388] ;  /* 0x00007100ff0a77ac */ /* 0x000e220008000a00 */
[----:B--2---:R-:W-:-:S04]  /*00a0*/  UPRMT UR4, UR4, 0x8880, URZ ;  /* 0x0000888004047896 */ /* 0x004fc800080000ff */
[----:B------:R-:W-:Y:S01]  /*00b0*/  UISETP.NE.AND UP0, UPT, UR4, URZ, UPT ;  /* 0x000000ff0400728c */ /* 0x000fe2000bf05270 */
[----:B0-----:R-:W-:-:S04]  /*00c0*/  IMAD R0, R0, UR5, R3 ;  /* 0x0000000500007c24 */ /* 0x001fc8000f8e0203 */
[----:B------:R-:W-:Y:S01]  /*00d0*/  IMAD.SHL.U32 R0, R0, 0x2, RZ ;  /* 0x0000000200007824 */ /* 0x000fe200078e00ff */
[----:B-1----:R-:W-:-:S03]  /*00e0*/  ISETP.GE.AND P4, PT, R8, R7, PT ;  /* 0x000000070800720c */ /* 0x002fc60003f86270 */
[C---:B---3--:R-:W-:Y:S01]  /*00f0*/  IMAD R5, R0.reuse, UR9, RZ ;  /* 0x0000000900057c24 */ /* 0x048fe2000f8e02ff */
[----:B------:R-:W-:Y:S02]  /*0100*/  IADD3 R21, PT, PT, -R0, UR8, RZ ;  /* 0x0000000800157c10 */ /* 0x000fe4000fffe1ff */
[----:B------:R-:W-:Y:S01]  /*0110*/  P2R R0, PR, RZ, 0x10 ;  /* 0x00000010ff007803 */ /* 0x000fe20000000000 */
[----:B------:R-:W-:Y:S01]  /*0120*/  IMAD.IADD R6, R5, 0x1, R8 ;  /* 0x0000000105067824 */ /* 0x000fe200078e0208 */
[----:B------:R-:W-:Y:S01]  /*0130*/  ISETP.GT.AND P3, PT, R21, RZ, !P4 ;  /* 0x000000ff1500720c */ /* 0x000fe20006764270 */
[----:B------:R-:W-:Y:S02]  /*0140*/  VIADD R0, R8, 0x20 ;  /* 0x0000002008007836 */ /* 0x000fe40000000000 */
[----:B------:R-:W-:Y:S01]  /*0150*/  IMAD.MOV.U32 R2, RZ, RZ, R6 ;  /* 0x000000ffff027224 */ /* 0x000fe200078e0006 */
[----:B----4-:R-:W-:Y:S09]  /*0160*/  BRA.U !UP0, `(.L_x_1133) ;  /* 0x0000000108647547 */ /* 0x010ff2000b800000 */
        /* <DEDUP_REMOVED lines=25> */
.L_x_1133:
[----:B------:R-:W-:Y:S01]  /*0300*/  SHF.R.S32.HI R9, RZ, 0x1f, R6 ;  /* 0x0000001fff097819 */ /* 0x000fe20000011406 */
[----:B------:R-:W0:Y:S01]  /*0310*/  LDCU.64 UR8, c[0x0][0x3a0] ;  /* 0x00007400ff0877ac */ /* 0x000e220008000a00 */
[----:B------:R-:W-:Y:S02]  /*0320*/  LEA R14, P1, R6, UR10, 0x1 ;  /* 0x0000000a060e7c11 */ /* 0x000fe4000f8208ff */
[----:B------:R-:W-:Y:S02]  /*0330*/  ISETP.GE.AND P0, PT, R0, R7, PT ;  /* 0x000000070000720c */ /* 0x000fe40003f06270 */
[----:B------:R-:W-:Y:S02]  /*0340*/  LEA.HI.X R15, R6, UR11, R9, 0x1, P1 ;  /* 0x0000000b060f7c11 */ /* 0x000fe400088f0c09 */
[C---:B------:R-:W-:Y:S02]  /*0350*/  ISETP.GT.AND P2, PT, R21.reuse, RZ, !P0 ;  /* 0x000000ff1500720c */ /* 0x040fe40004744270 */
[----:B------:R-:W-:Y:S01]  /*0360*/  ISETP.GT.AND P1, PT, R21, 0x1, !P4 ;  /* 0x000000011500780c */ /* 0x000fe20006724270 */
[----:B------:R-:W-:Y:S01]  /*0370*/  IMAD.WIDE.U32 R16, R7, 0x2, R14 ;  /* 0x0000000207107825 */ /* 0x000fe200078e000e */
[----:B------:R-:W-:Y:S01]  /*0380*/  ISETP.GT.AND P0, PT, R21, 0x1, !P0 ;  /* 0x000000011500780c */ /* 0x000fe20004704270 */
[----:B------:R-:W2:Y:S08]  /*0390*/  @P3 LDG.E.U16 R3, desc[UR6][R14.64] ;  /* 0x000000060e033981 */ /* 0x000eb0000c1e1500 */
[----:B------:R-:W3:Y:S04]  /*03a0*/  @P2 LDG.E.U16 R18, desc[UR6][R14.64+0x40] ;  /* 0x000040060e122981 */ /* 0x000ee8000c1e1500 */
[----:B------:R-:W4:Y:S04]  /*03b0*/  @P1 LDG.E.U16 R19, desc[UR6][R16.64] ;  /* 0x0000000610131981 */ /* 0x000f28000c1e1500 */
[----:B------:R-:W5:Y:S01]  /*03c0*/  @P0 LDG.E.U16 R20, desc[UR6][R16.64+0x40] ;  /* 0x0000400610140981 */ /* 0x000f62000c1e1500 */
[----:B------:R-:W-:Y:S01]  /*03d0*/  UISETP.NE.AND UP0, UPT, UR4, URZ, UPT ;  /* 0x000000ff0400728c */ /* 0x000fe2000bf05270 */
[----:B0-----:R-:W-:Y:S01]  /*03e0*/  IADD3 R4, P4, PT, R2, UR8, RZ ;  /* 0x0000000802047c10 */ /* 0x001fe2000ff9e0ff */
[----:B------:R-:W-:-:S02]  /*03f0*/  IMAD.MOV.U32 R11, RZ, RZ, -0x800000 ;  /* 0xff800000ff0b7424 */ /* 0x000fc400078e00ff */
[----:B------:R-:W-:Y:S01]  /*0400*/  IMAD.MOV.U32 R12, RZ, RZ, -0x800000 ;  /* 0xff800000ff0c7424 */ /* 0x000fe200078e00ff */
[----:B------:R-:W-:Y:S01]  /*0410*/  LEA.HI.X.SX32 R5, R2, UR9, 0x1, P4 ;  /* 0x0000000902057c11 */ /* 0x000fe2000a0f0eff */
[----:B------:R-:W-:Y:S01]  /*0420*/  IMAD.MOV.U32 R13, RZ, RZ, -0x800000 ;  /* 0xff800000ff0d7424 */ /* 0x000fe200078e00ff */
[----:B------:R-:W-:Y:S01]  /*0430*/  IADD3 R2, P4, PT, R4, R7, RZ ;  /* 0x0000000704027210 */ /* 0x000fe20007f9e0ff */
[----:B------:R-:W-:Y:S02]  /*0440*/  IMAD.MOV.U32 R10, RZ, RZ, -0x800000 ;  /* 0xff800000ff0a7424 */ /* 0x000fe400078e00ff */
[----:B--2---:R-:W-:Y:S02]  /*0450*/  @P3 IMAD.U32 R11, R3, 0x10000, RZ ;  /* 0x00010000030b3824 */ /* 0x004fe400078e00ff */
[----:B------:R-:W-:Y:S02]  /*0460*/  IMAD.X R3, RZ, RZ, R5, P4 ;  /* 0x000000ffff037224 */ /* 0x000fe400020e0605 */
[----:B---3--:R-:W-:-:S02]  /*0470*/  @P2 IMAD.U32 R12, R18, 0x10000, RZ ;  /* 0x00010000120c2824 */ /* 0x008fc400078e00ff */
[----:B----4-:R-:W-:Y:S02]  /*0480*/  @P1 IMAD.U32 R13, R19, 0x10000, RZ ;  /* 0x00010000130d1824 */ /* 0x010fe400078e00ff */
[----:B-----5:R-:W-:Y:S01]  /*0490*/  @P0 IMAD.U32 R10, R20, 0x10000, RZ ;  /* 0x00010000140a0824 */ /* 0x020fe200078e00ff */
[----:B------:R-:W-:Y:S06]  /*04a0*/  BRA.U UP0, `(.L_x_1134) ;  /* 0x0000000100b47547 */ /* 0x000fec000b800000 */
[----:B------:R0:W5:Y:S01]  /*04b0*/  @P1 LDG.E.U8 R18, desc[UR6][R2.64] ;  /* 0x0000000602121981 */ /* 0x000162000c1e1100 */
[----:B------:R-:W-:Y:S01]  /*04c0*/  BSSY.RECONVERGENT B0, `(.L_x_1135) ;  /* 0x0000009000007945 */ /* 0x000fe20003800200 */
[----:B------:R-:W-:Y:S01]  /*04d0*/  PLOP3.LUT P4, PT, PT, PT, PT, 0x8, 0x80 ;  /* 0x000000000080781c */ /* 0x000fe20003f8e170 */
[----:B------:R-:W-:Y:S01]  /*04e0*/  IMAD.MOV.U32 R15, RZ, RZ, R11 ;  /* 0x000000ffff0f7224 */ /* 0x000fe200078e000b */
[----:B------:R-:W-:Y:S01]  /*04f0*/  PRMT R14, RZ, 0x7610, R14 ;  /* 0x00007610ff0e7816 */ /* 0x000fe2000000000e */
[----:B------:R-:W-:Y:S10]  /*0500*/  @!P3 BRA `(.L_x_1136) ;  /* 0x000000000010b947 */ /* 0x000ff40003800000 */
[----:B------:R-:W2:Y:S02]  /*0510*/  LDG.E.U8 R14, desc[UR6][R4.64] ;  /* 0x00000006040e7981 */ /* 0x000ea4000c1e1100 */
[----:B--2---:R-:W-:-:S04]  /*0520*/  ISETP.NE.AND P5, PT, R14, RZ, PT ;  /* 0x000000ff0e00720c */ /* 0x004fc80003fa5270 */
[----:B------:R-:W-:Y:S02]  /*0530*/  PLOP3.LUT P4, PT, P5, PT, PT, 0x8, 0x80 ;  /* 0x000000000080781c */ /* 0x000fe40002f8e170 */
[----:B------:R-:W-:-:S11]  /*0540*/  SEL R14, RZ, 0x1, P5 ;  /* 0x00000001ff0e7807 */ /* 0x000fd60002800000 */
.L_x_1136:
[----:B------:R-:W-:Y:S05]  /*0550*/  BSYNC.RECONVERGENT B0 ;  /* 0x0000000000007941 */ /* 0x000fea0003800200 */
.L_x_1135:
[----:B------:R-:W-:Y:S04]  /*0560*/  BSSY.RECONVERGENT B0, `(.L_x_1137) ;  /* 0x0000009000007945 */ /* 0x000fe80003800200 */
[----:B------:R-:W-:Y:S05]  /*0570*/  @!P2 BRA `(.L_x_1138) ;  /* 0x00000000001ca947 */ /* 0x000fea0003800000 */
[----:B------:R-:W2:Y:S02]  /*0580*/  LDG.E.U8 R16, desc[UR6][R4.64+0x20] ;  /* 0x0000200604107981 */ /* 0x000ea4000c1e1100 */
[----:B--2---:R-:W-:Y:S01]  /*0590*/  ISETP.NE.AND P5, PT, R16, RZ, PT ;  /* 0x000000ff1000720c */ /* 0x004fe20003fa5270 */
[----:B------:R-:W-:-:S12]  /*05a0*/  IMAD.MOV.U32 R16, RZ, RZ, 0x1 ;  /* 0x00000001ff107424 */ /* 0x000fd800078e00ff */
[CC--:B------:R-:W-:Y:S02]  /*05b0*/  @!P5 FSETP.GT.FTZ.AND P6, PT, R11.reuse, R12.reuse, PT ;  /* 0x0000000c0b00d20b */ /* 0x0c0fe40003fd4000 */
[----:B------:R-:W-:Y:S02]  /*05c0*/  @!P5 PRMT R14, R16, 0x7610, R14 ;  /* 0x00007610100ed816 */ /* 0x000fe4000000000e */
[----:B------:R-:W-:-:S04]  /*05d0*/  @!P5 FSEL R17, R11, R12, P6 ;  /* 0x0000000c0b11d208 */ /* 0x000fc80003000000 */
[----:B------:R-:W-:-:S07]  /*05e0*/  @!P5 FSEL R15, R17, R12, P4 ;  /* 0x0000000c110fd208 */ /* 0x000fce0002000000 */
.L_x_1138:
[----:B------:R-:W-:Y:S05]  /*05f0*/  BSYNC.RECONVERGENT B0 ;  /* 0x0000000000007941 */ /* 0x000fea0003800200 */
.L_x_1137:
[----:B------:R-:W-:Y:S01]  /*0600*/  PRMT R14, R14, 0x9910, RZ ;  /* 0x000099100e0e7816 */ /* 0x000fe200000000ff */
[----:B------:R-:W-:Y:S01]  /*0610*/  BSSY.RECONVERGENT B0, `(.L_x_1139) ;  /* 0x0000012000007945 */ /* 0x000fe20003800200 */
[----:B-----5:R-:W-:Y:S02]  /*0620*/  @P1 ISETP.NE.AND P5, PT, R18, RZ, PT ;  /* 0x000000ff1200120c */ /* 0x020fe40003fa5270 */
[----:B------:R-:W-:Y:S02]  /*0630*/  ISETP.NE.AND P4, PT, R14, RZ, PT ;  /* 0x000000ff0e00720c */ /* 0x000fe40003f85270 */
[----:B------:R-:W-:Y:S02]  /*0640*/  PRMT R16, RZ, 0x7610, R16 ;  /* 0x00007610ff107816 */ /* 0x000fe40000000010 */
[----:B------:R-:W-:Y:S02]  /*0650*/  @P1 SEL R17, RZ, 0x1, P5 ;  /* 0x00000001ff111807 */ /* 0x000fe40002800000 */
[----:B------:R-:W-:Y:S01]  /*0660*/  FSEL R14, R15, -INF , P4 ;  /* 0xff8000000f0e7808 */ /* 0x000fe20002000000 */
[----:B------:R-:W-:Y:S01]  /*0670*/  IMAD.MOV.U32 R15, RZ, RZ, R13 ;  /* 0x000000ffff0f7224 */ /* 0x000fe200078e000d */
[----:B------:R-:W-:-:S02]  /*0680*/  PLOP3.LUT P4, PT, PT, PT, PT, 0x8, 0x80 ;  /* 0x000000000080781c */ /* 0x000fc40003f8e170 */
[----:B------:R-:W-:Y:S02]  /*0690*/  @P1 PRMT R16, R17, 0x7610, R16 ;  /* 0x0000761011101816 */ /* 0x000fe40000000010 */
[----:B------:R-:W-:Y:S01]  /*06a0*/  @P1 PLOP3.LUT P4, PT, P5, PT, PT, 0x8, 0x80 ;  /* 0x000000000080181c */ /* 0x000fe20002f8e170 */
[----:B------:R-:W-:-:S12]  /*06b0*/  @!P0 BRA `(.L_x_1140) ;  /* 0x00000000001c8947 */ /* 0x000fd80003800000 */
[----:B------:R-:W2:Y:S01]  /*06c0*/  LDG.E.U8 R17, desc[UR6][R2.64+0x20] ;  /* 0x0000200602117981 */ /* 0x000ea2000c1e1100 */
[----:B------:R-:W-:Y:S01]  /*06d0*/  IMAD.MOV.U32 R18, RZ, RZ, 0x1 ;  /* 0x00000001ff127424 */ /* 0x000fe200078e00ff */
[----:B--2---:R-:W-:-:S13]  /*06e0*/  ISETP.NE.AND P5, PT, R17, RZ, PT ;  /* 0x000000ff1100720c */ /* 0x004fda0003fa5270 */
[CC--:B------:R-:W-:Y:S02]  /*06f0*/  @!P5 FSETP.GT.FTZ.AND P6, PT, R13.reuse, R10.reuse, PT ;  /* 0x0000000a0d00d20b */ /* 0x0c0fe40003fd4000 */
[----:B------:R-:W-:Y:S02]  /*0700*/  @!P5 PRMT R16, R18, 0x7610, R16 ;  /* 0x000076101210d816 */ /* 0x000fe40000000010 */
[----:B------:R-:W-:-:S04]  /*0710*/  @!P5 FSEL R17, R13, R10, P6 ;  /* 0x0000000a0d11d208 */ /* 0x000fc80003000000 */
[----:B------:R-:W-:-:S07]  /*0720*/  @!P5 FSEL R15, R17, R10, P4 ;  /* 0x0000000a110fd208 */ /* 0x000fce0002000000 */
.L_x_1140:
[----:B------:R-:W-:Y:S05]  /*0730*/  BSYNC.RECONVERGENT B0 ;  /* 0x0000000000007941 */ /* 0x000fea0003800200 */
.L_x_1139:
[----:B------:R-:W-:-:S04]  /*0740*/  PRMT R16, R16, 0x9910, RZ ;  /* 0x0000991010107816 */ /* 0x000fc800000000ff */
[----:B------:R-:W-:-:S04]  /*0750*/  ISETP.NE.AND P4, PT, R16, RZ, PT ;  /* 0x000000ff1000720c */ /* 0x000fc80003f85270 */
[----:B------:R-:W-:Y:S01]  /*0760*/  FSEL R15, R15, -INF , P4 ;  /* 0xff8000000f0f7808 */ /* 0x000fe20002000000 */
[----:B------:R-:W-:Y:S08]  /*0770*/  BRA `(.L_x_1141) ;  /* 0x0000000000b07947 */ /* 0x000ff00003800000 */
.L_x_1134:
        /* <DEDUP_REMOVED lines=10> */
.L_x_1143:
[----:B------:R-:W-:Y:S05]  /*0820*/  BSYNC.RECONVERGENT B0 ;  /* 0x0000000000007941 */ /* 0x000fea0003800200 */
.L_x_1142:
        /* <DEDUP_REMOVED lines=9> */
.L_x_1145:
[----:B------:R-:W-:Y:S05]  /*08c0*/  BSYNC.RECONVERGENT B0 ;  /* 0x0000000000007941 */ /* 0x000fea0003800200 */
.L_x_1144:
        /* <DEDUP_REMOVED lines=19> */
.L_x_1147:
[----:B------:R-:W-:Y:S05]  /*0a00*/  BSYNC.RECONVERGENT B0 ;  /* 0x0000000000007941 */ /* 0x000fea0003800200 */
.L_x_1146:
[----:B------:R-:W-:-:S04]  /*0a10*/  PRMT R16, R16, 0x9910, RZ ;  /* 0x0000991010107816 */ /* 0x000fc800000000ff */
[----:B------:R-:W-:-:S04]  /*0a20*/  ISETP.NE.AND P4, PT, R16, RZ, PT ;  /* 0x000000ff1000720c */ /* 0x000fc80003f85270 */
[----:B------:R-:W-:-:S09]  /*0a30*/  FSEL R15, R15, -INF , P4 ;  /* 0xff8000000f0f7808 */ /* 0x000fd20002000000 */
.L_x_1141:
[----:B------:R-:W1:Y:S01]  /*0a40*/  SHFL.BFLY PT, R17, R14, 0x10, 0x1f ;  /* 0x0e001f000e117f89 */ /* 0x000e6200000e0000 */
[----:B------:R-:W-:Y:S03]  /*0a50*/  BSSY.RECONVERGENT B0, `(.L_x_1148) ;  /* 0x000006d000007945 */ /* 0x000fe60003800200 */
[----:B------:R-:W2:Y:S01]  /*0a60*/  SHFL.BFLY PT, R16, R15, 0x10, 0x1f ;  /* 0x0e001f000f107f89 */ /* 0x000ea200000e0000 */
[----:B-1----:R-:W-:Y:S02]  /*0a70*/  FSETP.GEU.FTZ.AND P4, PT, R14, R17, PT ;  /* 0x000000110e00720b */ /* 0x002fe40003f9e000 */
[----:B--2---:R-:W-:Y:S02]  /*0a80*/  FSETP.GEU.FTZ.AND P5, PT, R15, R16, PT ;  /* 0x000000100f00720b */ /* 0x004fe40003fbe000 */
[----:B------:R-:W-:Y:S02]  /*0a90*/  FSEL R17, R17, R14, !P4 ;  /* 0x0000000e11117208 */ /* 0x000fe40006000000 */
[----:B------:R-:W-:-:S03]  /*0aa0*/  FSEL R16, R16, R15, !P5 ;  /* 0x0000000f10107208 */ /* 0x000fc60006800000 */
[----:B------:R-:W1:Y:S04]  /*0ab0*/  SHFL.BFLY PT, R18, R17, 0x8, 0x1f ;  /* 0x0d001f0011127f89 */ /* 0x000e6800000e0000 */
        /* <DEDUP_REMOVED lines=22> */
[----:B------:R-:W-:Y:S01]  /*0c20*/  FSEL R19, R18, R17, !P5 ;  /* 0x0000001112137208 */ /* 0x000fe20006800000 */
[----:B------:R-:W-:Y:S08]  /*0c30*/  BRA.U UP0, `(.L_x_1149) ;  /* 0x0000000100a07547 */ /* 0x000ff0000b800000 */
[----:B------:R-:W-:Y:S01]  /*0c40*/  BSSY.RECONVERGENT B1, `(.L_x_1150) ;  /* 0x000000a000017945 */ /* 0x000fe20003800200 */
[----:B------:R-:W-:Y:S02]  /*0c50*/  CS2R R14, SRZ ;  /* 0x00000000000e7805 */ /* 0x000fe4000001ff00 */
[----:B------:R-:W-:Y:S01]  /*0c60*/  CS2R R16, SRZ ;  /* 0x0000000000107805 */ /* 0x000fe2000001ff00 */
[----:B------:R-:W-:Y:S06]  /*0c70*/  @!P3 BRA `(.L_x_1151) ;  /* 0x000000000018b947 */ /* 0x000fec0003800000 */
[----:B------:R-:W2:Y:S02]  /*0c80*/  LDG.E.U8 R18, desc[UR6][R4.64] ;  /* 0x0000000604127981 */ /* 0x000ea4000c1e1100 */
[----:B--2---:R-:W-:-:S13]  /*0c90*/  ISETP.NE.AND P3, PT, R18, RZ, PT ;  /* 0x000000ff1200720c */ /* 0x004fda0003f65270 */
[----:B------:R-:W-:-:S04]  /*0ca0*/  @!P3 FADD.FTZ R11, -R20, R11 ;  /* 0x0000000b140bb221 */ /* 0x000fc80000010100 */
[----:B------:R-:W-:-:S04]  /*0cb0*/  @!P3 FMUL.FTZ R11, R11, 1.4426950216293334961 ;  /* 0x3fb8aa3b0b0bb820 */ /* 0x000fc80000410000 */
[----:B------:R-:W1:Y:S02]  /*0cc0*/  @!P3 MUFU.EX2 R15, R11 ;  /* 0x0000000b000fb308 */ /* 0x000e640000000800 */
[----:B-1----:R-:W-:-:S07]  /*0cd0*/  @!P3 FADD.FTZ R17, RZ, R15 ;  /* 0x0000000fff11b221 */ /* 0x002fce0000010000 */
.L_x_1151:
[----:B------:R-:W-:Y:S05]  /*0ce0*/  BSYNC.RECONVERGENT B1 ;  /* 0x0000000000017941 */ /* 0x000fea0003800200 */
.L_x_1150:
[----:B------:R-:W-:Y:S01]  /*0cf0*/  BSSY.RECONVERGENT B1, `(.L_x_1152) ;  /* 0x0000009000017945 */ /* 0x000fe20003800200 */
[----:B------:R-:W-:-:S03]  /*0d00*/  IMAD.MOV.U32 R18, RZ, RZ, RZ ;  /* 0x000000ffff127224 */ /* 0x000fc600078e00ff */
[----:B------:R-:W-:Y:S05]  /*0d10*/  @!P2 BRA `(.L_x_1153) ;  /* 0x000000000018a947 */ /* 0x000fea0003800000 */
[----:B0-----:R-:W2:Y:S02]  /*0d20*/  LDG.E.U8 R4, desc[UR6][R4.64+0x20] ;  /* 0x0000200604047981 */ /* 0x001ea4000c1e1100 */
[----:B--2---:R-:W-:-:S13]  /*0d30*/  ISETP.NE.AND P2, PT, R4, RZ, PT ;  /* 0x000000ff0400720c */ /* 0x004fda0003f45270 */
[----:B------:R-:W-:-:S04]  /*0d40*/  @!P2 FADD.FTZ R12, -R20, R12 ;  /* 0x0000000c140ca221 */ /* 0x000fc80000010100 */
[----:B------:R-:W-:-:S04]  /*0d50*/  @!P2 FMUL.FTZ R12, R12, 1.4426950216293334961 ;  /* 0x3fb8aa3b0c0ca820 */ /* 0x000fc80000410000 */
[----:B------:R-:W0:Y:S02]  /*0d60*/  @!P2 MUFU.EX2 R18, R12 ;  /* 0x0000000c0012a308 */ /* 0x000e240000000800 */
[----:B0-----:R-:W-:-:S07]  /*0d70*/  @!P2 FADD.FTZ R17, R17, R18 ;  /* 0x000000121111a221 */ /* 0x001fce0000010000 */
.L_x_1153:
[----:B------:R-:W-:Y:S05]  /*0d80*/  BSYNC.RECONVERGENT B1 ;  /* 0x0000000000017941 */ /* 0x000fea0003800200 */
.L_x_1152:
[----:B------:R-:W-:Y:S04]  /*0d90*/  BSSY.RECONVERGENT B1, `(.L_x_1154) ;  /* 0x0000008000017945 */ /* 0x000fe80003800200 */
[----:B------:R-:W-:Y:S05]  /*0da0*/  @!P1 BRA `(.L_x_1155) ;  /* 0x0000000000189947 */ /* 0x000fea0003800000 */
[----:B0-----:R-:W2:Y:S02]  /*0db0*/  LDG.E.U8 R4, desc[UR6][R2.64] ;  /* 0x0000000602047981 */ /* 0x001ea4000c1e1100 */
[----:B--2---:R-:W-:-:S13]  /*0dc0*/  ISETP.NE.AND P1, PT, R4, RZ, PT ;  /* 0x000000ff0400720c */ /* 0x004fda0003f25270 */
[----:B------:R-:W-:-:S04]  /*0dd0*/  @!P1 FADD.FTZ R13, -R19, R13 ;  /* 0x0000000d130d9221 */ /* 0x000fc80000010100 */
[----:B------:R-:W-:-:S04]  /*0de0*/  @!P1 FMUL.FTZ R13, R13, 1.4426950216293334961 ;  /* 0x3fb8aa3b0d0d9820 */ /* 0x000fc80000410000 */
[----:B------:R-:W0:Y:S02]  /*0df0*/  @!P1 MUFU.EX2 R14, R13 ;  /* 0x0000000d000e9308 */ /* 0x000e240000000800 */
[----:B0-----:R-:W-:-:S07]  /*0e00*/  @!P1 FADD.FTZ R16, RZ, R14 ;  /* 0x0000000eff109221 */ /* 0x001fce0000010000 */
.L_x_1155:
[----:B------:R-:W-:Y:S05]  /*0e10*/  BSYNC.RECONVERGENT B1 ;  /* 0x0000000000017941 */ /* 0x000fea0003800200 */
.L_x_1154:
[----:B------:R-:W-:Y:S01]  /*0e20*/  IMAD.MOV.U32 R11, RZ, RZ, RZ ;  /* 0x000000ffff0b7224 */ /* 0x000fe200078e00ff */
[----:B------:R-:W-:Y:S06]  /*0e30*/  @!P0 BRA `(.L_x_1156) ;  /* 0x0000000000b88947 */ /* 0x000fec0003800000 */
[----:B0-----:R-:W2:Y:S02]  /*0e40*/  LDG.E.U8 R2, desc[UR6][R2.64+0x20] ;  /* 0x0000200602027981 */ /* 0x001ea4000c1e1100 */
[----:B--2---:R-:W-:-:S13]  /*0e50*/  ISETP.NE.AND P0, PT, R2, RZ, PT ;  /* 0x000000ff0200720c */ /* 0x004fda0003f05270 */
[----:B------:R-:W-:Y:S05]  /*0e60*/  @P0 BRA `(.L_x_1156) ;  /* 0x0000000000ac0947 */ /* 0x000fea0003800000 */
[----:B------:R-:W-:-:S04]  /*0e70*/  FADD.FTZ R10, -R19, R10 ;  /* 0x0000000a130a7221 */ /* 0x000fc80000010100 */
[----:B------:R-:W-:-:S04]  /*0e80*/  FMUL.FTZ R10, R10, 1.4426950216293334961 ;  /* 0x3fb8aa3b0a0a7820 */ /* 0x000fc80000410000 */
[----:B------:R-:W0:Y:S02]  /*0e90*/  MUFU.EX2 R11, R10 ;  /* 0x0000000a000b7308 */ /* 0x000e240000000800 */
[----:B0-----:R-:W-:Y:S01]  /*0ea0*/  FADD.FTZ R16, R16, R11 ;  /* 0x0000000b10107221 */ /* 0x001fe20000010000 */
[----:B------:R-:W-:Y:S06]  /*0eb0*/  BRA `(.L_x_1156) ;  /* 0x0000000000987947 */ /* 0x000fec0003800000 */
.L_x_1149:
[----:B------:R-:W-:Y:S01]  /*0ec0*/  BSSY.RECONVERGENT B1, `(.L_x_1157) ;  /* 0x000000a000017945 */ /* 0x000fe20003800200 */
[----:B------:R-:W-:Y:S02]  /*0ed0*/  CS2R R14, SRZ ;  /* 0x00000000000e7805 */ /* 0x000fe4000001ff00 */
[----:B------:R-:W-:Y:S01]  /*0ee0*/  CS2R R16, SRZ ;  /* 0x0000000000107805 */ /* 0x000fe2000001ff00 */
[----:B------:R-:W-:Y:S06]  /*0ef0*/  @!P3 BRA `(.L_x_1158) ;  /* 0x000000000018b947 */ /* 0x000fec0003800000 */
[----:B0-----:R-:W2:Y:S02]  /*0f00*/  LDG.E.U8 R2, desc[UR6][R4.64] ;  /* 0x0000000604027981 */ /* 0x001ea4000c1e1100 */
[----:B--2---:R-:W-:-:S13]  /*0f10*/  ISETP.NE.AND P3, PT, R2, RZ, PT ;  /* 0x000000ff0200720c */ /* 0x004fda0003f65270 */
[----:B------:R-:W-:-:S04]  /*0f20*/  @!P3 FADD.FTZ R11, -R20, R11 ;  /* 0x0000000b140bb221 */ /* 0x000fc80000010100 */
[----:B------:R-:W-:-:S04]  /*0f30*/  @!P3 FMUL.FTZ R11, R11, 1.4426950216293334961 ;  /* 0x3fb8aa3b0b0bb820 */ /* 0x000fc80000410000 */
[----:B------:R-:W0:Y:S02]  /*0f40*/  @!P3 MUFU.EX2 R15, R11 ;  /* 0x0000000b000fb308 */ /* 0x000e240000000800 */
[----:B0-----:R-:W-:-:S07]  /*0f50*/  @!P3 FADD.FTZ R17, RZ, R15 ;  /* 0x0000000fff11b221 */ /* 0x001fce0000010000 */
.L_x_1158:
[----:B------:R-:W-:Y:S05]  /*0f60*/  BSYNC.RECONVERGENT B1 ;  /* 0x0000000000017941 */ /* 0x000fea0003800200 */
.L_x_1157:
        /* <DEDUP_REMOVED lines=9> */
.L_x_1160:
[----:B------:R-:W-:Y:S05]  /*1000*/  BSYNC.RECONVERGENT B1 ;  /* 0x0000000000017941 */ /* 0x000fea0003800200 */
.L_x_1159:
        /* <DEDUP_REMOVED lines=8> */
.L_x_1162:
[----:B------:R-:W-:Y:S05]  /*1090*/  BSYNC.RECONVERGENT B1 ;  /* 0x0000000000017941 */ /* 0x000fea0003800200 */
.L_x_1161:
[----:B------:R-:W-:Y:S01]  /*10a0*/  IMAD.MOV.U32 R11, RZ, RZ, RZ ;  /* 0x000000ffff0b7224 */ /* 0x000fe200078e00ff */
[----:B------:R-:W-:Y:S06]  /*10b0*/  @!P0 BRA `(.L_x_1156) ;  /* 0x0000000000188947 */ /* 0x000fec0003800000 */
[----:B0-----:R-:W2:Y:S02]  /*10c0*/  LDG.E.U8 R4, desc[UR6][R4.64+0x20] ;  /* 0x0000200604047981 */ /* 0x001ea4000c1e1100 */
[----:B--2---:R-:W-:-:S13]  /*10d0*/  ISETP.NE.AND P0, PT, R4, RZ, PT ;  /* 0x000000ff0400720c */ /* 0x004fda0003f05270 */
[----:B------:R-:W-:-:S04]  /*10e0*/  @!P0 FADD.FTZ R10, -R19, R10 ;  /* 0x0000000a130a8221 */ /* 0x000fc80000010100 */
[----:B------:R-:W-:-:S04]  /*10f0*/  @!P0 FMUL.FTZ R10, R10, 1.4426950216293334961 ;  /* 0x3fb8aa3b0a0a8820 */ /* 0x000fc80000410000 */
[----:B------:R-:W0:Y:S02]  /*1100*/  @!P0 MUFU.EX2 R11, R10 ;  /* 0x0000000a000b8308 */ /* 0x000e240000000800 */
[----:B0-----:R-:W-:-:S07]  /*1110*/  @!P0 FADD.FTZ R16, R16, R11 ;  /* 0x0000000b10108221 */ /* 0x001fce0000010000 */
.L_x_1156:
[----:B------:R-:W-:Y:S05]  /*1120*/  BSYNC.RECONVERGENT B0 ;  /* 0x0000000000007941 */ /* 0x000fea0003800200 */
.L_x_1148:
[----:B0-----:R-:W0:Y:S01]  /*1130*/  SHFL.BFLY PT, R3, R16, 0x10, 0x1f ;  /* 0x0e001f0010037f89 */ /* 0x001e2200000e0000 */
        /* <DEDUP_REMOVED lines=19> */
[CC--:B------:R-:W-:Y:S01]  /*1270*/  ISETP.GE.AND P1, PT, R8.reuse, R7.reuse, PT ;  /* 0x000000070800720c */ /* 0x0c0fe20003f26270 */
[----:B------:R-:W-:Y:S01]  /*1280*/  BSSY.RECONVERGENT B0, `(.L_x_1163) ;  /* 0x0000017000007945 */ /* 0x000fe20003800200 */
[----:B------:R-:W-:Y:S01]  /*1290*/  ISETP.GE.AND P0, PT, R8, R7, PT ;  /* 0x000000070800720c */ /* 0x000fe20003f06270 */
[----:B-1----:R-:W-:Y:S01]  /*12a0*/  FADD.FTZ R4, R12, R3 ;  /* 0x000000030c047221 */ /* 0x002fe20000010000 */
[----:B0-2---:R-:W-:Y:S02]  /*12b0*/  FADD.FTZ R17, R17, R2 ;  /* 0x0000000211117221 */ /* 0x005fe40000010000 */
[----:B------:R-:W-:-:S07]  /*12c0*/  ISETP.EQ.OR P0, PT, R21, 0x1, P0 ;  /* 0x000000011500780c */ /* 0x000fce0000702670 */
[----:B------:R-:W-:Y:S06]  /*12d0*/  @P1 BRA `(.L_x_1164) ;  /* 0x0000000000441947 */ /* 0x000fec0003800000 */
[----:B------:R-:W-:Y:S01]  /*12e0*/  FSETP.NEU.FTZ.AND P1, PT, R17, RZ, PT ;  /* 0x000000ff1100720b */ /* 0x000fe20003f3d000 */
[----:B------:R-:W0:Y:S01]  /*12f0*/  LDCU.64 UR4, c[0x0][0x380] ;  /* 0x00007000ff0477ac */ /* 0x000e220008000a00 */
[----:B------:R-:W-:-:S11]  /*1300*/  IMAD.MOV.U32 R5, RZ, RZ, 0x7fff ;  /* 0x00007fffff057424 */ /* 0x000fd600078e00ff */
[----:B------:R-:W1:Y:S02]  /*1310*/  @P1 MUFU.RCP R2, R17 ;  /* 0x0000001100021308 */ /* 0x000e640000001000 */
[----:B-1----:R-:W-:Y:S01]  /*1320*/  @P1 FMUL.FTZ R15, R2, R15 ;  /* 0x0000000f020f1220 */ /* 0x002fe20000410000 */
[----:B0-----:R-:W-:-:S04]  /*1330*/  LEA R2, P2, R6, UR4, 0x1 ;  /* 0x0000000406027c11 */ /* 0x001fc8000f8408ff */
[----:B------:R-:W-:Y:S02]  /*1340*/  @P1 F2FP.BF16.F32.PACK_AB R5, RZ, R15 ;  /* 0x0000000fff05123e */ /* 0x000fe400000010ff */
[----:B------:R-:W-:Y:S02]  /*1350*/  LEA.HI.X R3, R6, UR5, R9, 0x1, P2 ;  /* 0x0000000506037c11 */ /* 0x000fe400090f0c09 */
[----:B------:R-:W-:-:S03]  /*1360*/  ISETP.GE.AND P2, PT, R0, R7, PT ;  /* 0x000000070000720c */ /* 0x000fc60003f46270 */
[----:B------:R0:W-:Y:S10]  /*1370*/  STG.E.U16 desc[UR6][R2.64], R5 ;  /* 0x0000000502007986 */ /* 0x0001f4000c101506 */
[----:B------:R-:W-:Y:S05]  /*1380*/  @P2 BRA `(.L_x_1164) ;  /* 0x0000000000182947 */ /* 0x000fea0003800000 */
[----:B------:R-:W1:Y:S01]  /*1390*/  @P1 MUFU.RCP R17, R17 ;  /* 0x0000001100111308 */ /* 0x000e620000001000 */
[----:B0-----:R-:W-:Y:S02]  /*13a0*/  IMAD.MOV.U32 R5, RZ, RZ, 0x7fff ;  /* 0x00007fffff057424 */ /* 0x001fe400078e00ff */
[----:B-1----:R-:W-:-:S05]  /*13b0*/  @P1 FMUL.FTZ R18, R17, R18 ;  /* 0x0000001211121220 */ /* 0x002fca0000410000 */
[----:B------:R-:W-:-:S04]  /*13c0*/  @P1 F2FP.BF16.F32.PACK_AB R18, RZ, R18 ;  /* 0x00000012ff12123e */ /* 0x000fc800000010ff */
[----:B------:R-:W-:-:S05]  /*13d0*/  @!P1 PRMT R18, R5, 0x7610, R18 ;  /* 0x0000761005129816 */ /* 0x000fca0000000012 */
[----:B------:R1:W-:Y:S02]  /*13e0*/  STG.E.U16 desc[UR6][R2.64+0x40], R18 ;  /* 0x0000401202007986 */ /* 0x0003e4000c101506 */
.L_x_1164:
[----:B------:R-:W-:Y:S05]  /*13f0*/  BSYNC.RECONVERGENT B0 ;  /* 0x0000000000007941 */ /* 0x000fea0003800200 */
.L_x_1163:
[----:B------:R-:W-:Y:S05]  /*1400*/  @P0 EXIT ;  /* 0x000000000000094d */ /* 0x000fea0003800000 */
[----:B------:R-:W-:Y:S01]  /*1410*/  FSETP.NEU.FTZ.AND P0, PT, R4, RZ, PT ;  /* 0x000000ff0400720b */ /* 0x000fe20003f1d000 */
[----:B------:R-:W2:Y:S01]  /*1420*/  LDCU.64 UR4, c[0x0][0x380] ;  /* 0x00007000ff0477ac */ /* 0x000ea20008000a00 */
[-C--:B------:R-:W-:Y:S02]  /*1430*/  IADD3 R6, P1, PT, R6, R7.reuse, RZ ;  /* 0x0000000706067210 */ /* 0x080fe40007f3e0ff */
[----:B------:R-:W-:-:S03]  /*1440*/  ISETP.GE.AND P2, PT, R0, R7, PT ;  /* 0x000000070000720c */ /* 0x000fc60003f46270 */
[----:B------:R-:W-:-:S06]  /*1450*/  IMAD.X R9, RZ, RZ, R9, P1 ;  /* 0x000000ffff097224 */ /* 0x000fcc00008e0609 */
[----:B01----:R-:W0:Y:S01]  /*1460*/  @P0 MUFU.RCP R3, R4 ;  /* 0x0000000400030308 */ /* 0x003e220000001000 */
[----:B--2---:R-:W-:Y:S01]  /*1470*/  LEA R2, P1, R6, UR4, 0x1 ;  /* 0x0000000406027c11 */ /* 0x004fe2000f8208ff */
[----:B0-----:R-:W-:Y:S01]  /*1480*/  @P0 FMUL.FTZ R14, R3, R14 ;  /* 0x0000000e030e0220 */ /* 0x001fe20000410000 */
[----:B------:R-:W-:-:S04]  /*1490*/  IMAD.MOV.U32 R3, RZ, RZ, 0x7fff ;  /* 0x00007fffff037424 */ /* 0x000fc800078e00ff */
[----:B------:R-:W-:-:S04]  /*14a0*/  @P0 F2FP.BF16.F32.PACK_AB R14, RZ, R14 ;  /* 0x0000000eff0e023e */ /* 0x000fc800000010ff */
[----:B------:R-:W-:Y:S02]  /*14b0*/  @!P0 PRMT R14, R3, 0x7610, R14 ;  /* 0x00007610030e8816 */ /* 0x000fe4000000000e */
[----:B------:R-:W-:-:S05]  /*14c0*/  LEA.HI.X R3, R6, UR5, R9, 0x1, P1 ;  /* 0x0000000506037c11 */ /* 0x000fca00088f0c09 */
[----:B------:R0:W-:Y:S01]  /*14d0*/  STG.E.U16 desc[UR6][R2.64], R14 ;  /* 0x0000000e02007986 */ /* 0x0001e2000c101506 */
[----:B------:R-:W-:Y:S05]  /*14e0*/  @P2 EXIT ;  /* 0x000000000000294d */ /* 0x000fea0003800000 */
[----:B------:R-:W1:Y:S01]  /*14f0*/  @P0 MUFU.RCP R4, R4 ;  /* 0x0000000400040308 */ /* 0x000e620000001000 */
[----:B------:R-:W-:Y:S02]  /*1500*/  IMAD.MOV.U32 R0, RZ, RZ, 0x7fff ;  /* 0x00007fffff007424 */ /* 0x000fe400078e00ff */
[----:B-1----:R-:W-:-:S05]  /*1510*/  @P0 FMUL.FTZ R11, R4, R11 ;  /* 0x0000000b040b0220 */ /* 0x002fca0000410000 */
[----:B------:R-:W-:-:S04]  /*1520*/  @P0 F2FP.BF16.F32.PACK_AB R11, RZ, R11 ;  /* 0x0000000bff0b023e */ /* 0x000fc800000010ff */
[----:B------:R-:W-:-:S05]  /*1530*/  @!P0 PRMT R11, R0, 0x7610, R11 ;  /* 0x00007610000b8816 */ /* 0x000fca000000000b */
[----:B------:R-:W-:Y:S01]  /*1540*/  STG.E.U16 desc[UR6][R2.64+0x40], R11 ;  /* 0x0000400b02007986 */ /* 0x000fe2000c101506 */
[----:B------:R-:W-:Y:S05]  /*1550*/  EXIT ;  /* 0x000000000000794d */ /* 0x000fea0003800000 */
.L_x_1165:
        /* <DEDUP_REMOVED lines=10> */
.L_x_11178:


//--------------------- .text._ZN43_GLOBAL__N__9ae7fba5_10_SoftMax_cu_9f978f6320softmax_warp_forwardIN3c108BFloat16ES2_fLi5ELb0ELb1EEEvPT0_PKT_iiiPKbib --------------------------
	.section	.text._ZN43_GLOBAL__N__9ae7fba5_10_SoftMax_cu_9f978f6320softmax_warp_forwardIN3c108BFloat16ES2_fLi5ELb0ELb1EEEvPT0_PKT_iiiPKbib,"ax",@progbits
	.align	128
.text._ZN43_GLOBAL__N__9ae7fba5_10_SoftMax_cu_9f978f6320softmax_warp_forwardIN3c108BFloat16ES2_fLi5ELb0ELb1EEEvPT0_PKT_iiiPKbib:
        .type           _ZN43_GLOBAL__N__9ae7fba5_10_SoftMax_cu_9f978f6320softmax_warp_forwardIN3c108BFloat16ES2_fLi5ELb0ELb1EEEvPT0_PKT_iiiPKbib,@function
        .size           _ZN43_GLOBAL__N__9ae7fba5_10_SoftMax_cu_9f978f6320softmax_warp_forwardIN3c108BFloat16ES2_fLi5ELb0ELb1EEEvPT0_PKT_iiiPKbib,(.L_x_11179 - _ZN43_GLOBAL__N__9ae7fba5_10_SoftMax_cu_9f978f6320softmax_warp_forwardIN3c108BFloat16ES2_fLi5ELb0ELb1EEEvPT0_PKT_iiiPKbib)
        .other          _ZN43_GLOBAL__N__9ae7fba5_10_SoftMax_cu_9f978f6320softmax_warp_forwardIN3c108BFloat16ES2_fLi5ELb0ELb1EEEvPT0_PKT_iiiPKbib,@"STO_CUDA_ENTRY STV_DEFAULT"
_ZN43_GLOBAL__N__9ae7fba5_10_SoftMax_cu_9f978f6320softmax_warp_forwardIN3c108BFloat16ES2_fLi5ELb0ELb1EEEvPT0_PKT_iiiPKbib:
[----:B------:R-:W-:Y:S01]  /*0000*/  LDC R1, c[0x0][0x37c] ;  /* 0x0000df00ff017b82 */ /* 0x000fe20000000800 */
[----:B------:R-:W0:Y:S01]  /*0010*/  S2R R2, SR_CTAID.X ;  /* 0x0000000000027919 */ /* 0x000e220000002500 */
[----:B------:R-:W0:Y:S01]  /*0020*/  LDCU UR4, c[0x0][0x364] ;  /* 0x00006c80ff0477ac */ /* 0x000e220008000800 */
[----:B------:R-:W0:Y:S01]  /*0030*/  S2R R3, SR_TID.Y ;  /* 0x0000000000037919 */ /* 0x000e220000002200 */
[----:B------:R-:W1:Y:S01]  /*0040*/  LDCU.64 UR8, c[0x0][0x390] ;  /* 0x00007200ff0877ac */ /* 0x000e620008000a00 */
[----:B------:R-:W2:Y:S01]  /*0050*/  S2R R0, SR_TID.X ;  /* 0x0000000000007919 */ /* 0x000ea20000002100 */
[----:B------:R-:W3:Y:S01]  /*0060*/  LDCU UR5, c[0x0][0x398] ;  /* 0x00007300ff0577ac */ /* 0x000ee20008000800 */
[----:B------:R-:W4:Y:S01]  /*0070*/  LDCU.64 UR6, c[0x0][0x358] ;  /* 0x00006b00ff0677ac */ /* 0x000f220008000a00 */
[----:B------:R-:W0:Y:S02]  /*0080*/  LDCU.64 UR10, c[0x0][0x3a0] ;  /* 0x00007400ff0a77ac */ /* 0x000e240008000a00 */
[----:B0-----:R-:W-:Y:S01]  /*0090*/  IMAD R2, R2, UR4, R3 ;  /* 0x0000000402027c24 */ /* 0x001fe2000f8e0203 */
[----:B------:R-:W0:Y:S03]  /*00a0*/  LDCU.U8 UR4, c[0x0][0x3ac] ;  /* 0x00007580ff0477ac */ /* 0x000e260008000000 */
[----:B------:R-:W-:-:S04]  /*00b0*/  IMAD.SHL.U32 R2, R2, 0x2, RZ ;  /* 0x0000000202027824 */ /* 0x000fc800078e00ff */
[C---:B-1----:R-:W-:Y:S01]  /*00c0*/  IMAD R5, R2.reuse, UR9, RZ ;  /* 0x0000000902057c24 */ /* 0x042fe2000f8e02ff */
[----:B------:R-:W-:-:S03]  /*00d0*/  IADD3 R13, PT, PT, -R2, UR8, RZ ;  /* 0x00000008020d7c10 */ /* 0x000fc6000fffe1ff */
[----:B--2---:R-:W-:Y:S01]  /*00e0*/  IMAD.IADD R2, R5, 0x1, R0 ;  /* 0x0000000105027824 */ /* 0x004fe200078e0200 */
[C---:B------:R-:W-:Y:S02]  /*00f0*/  ISETP.GT.AND P0, PT, R13.reuse, 0x1, PT ;  /* 0x000000010d00780c */ /* 0x040fe40003f04270 */
[----:B------:R-:W-:Y:S02]  /*0100*/  ISETP.GT.AND P1, PT, R13, RZ, PT ;  /* 0x000000ff0d00720c */ /* 0x000fe40003f24270 */
[C---:B---3--:R-:W-:Y:S02]  /*0110*/  ISETP.LT.AND P0, PT, R0.reuse, UR5, P0 ;  /* 0x0000000500007c0c */ /* 0x048fe40008701270 */
[----:B------:R-:W-:Y:S02]  /*0120*/  ISETP.LT.AND P1, PT, R0, UR5, P1 ;  /* 0x0000000500007c0c */ /* 0x000fe40008f21270 */
[----:B------:R-:W-:-:S09]  /*0130*/  SHF.R.S32.HI R3, RZ, 0x1f, R2 ;  /* 0x0000001fff037819 */ /* 0x000fd20000011402 */
[----:B------:R-:W1:Y:S01]  /*0140*/  @P0 LDC.64 R8, c[0x0][0x388] ;  /* 0x0000e200ff080b82 */ /* 0x000e620000000a00 */
[----:B------:R-:W-:-:S05]  /*0150*/  @P0 IADD3 R4, P2, PT, R2, UR5, RZ ;  /* 0x0000000502040c10 */ /* 0x000fca000ff5e0ff */
[----:B------:R-:W-:Y:S02]  /*0160*/  @P0 IMAD.X R7, RZ, RZ, R3, P2 ;  /* 0x000000ffff070224 */ /* 0x000fe400010e0603 */
[----:B------:R-:W2:Y:S01]  /*0170*/  @P1 LDC.64 R10, c[0x0][0x388] ;  /* 0x0000e200ff0a1b82 */ /* 0x000ea20000000a00 */
[----:B-1----:R-:W-:-:S04]  /*0180*/  @P0 LEA R8, P3, R4, R8, 0x1 ;  /* 0x0000000804080211 */ /* 0x002fc800078608ff */
[----:B------:R-:W-:Y:S02]  /*0190*/  @P0 LEA.HI.X R9, R4, R9, R7, 0x1, P3 ;  /* 0x0000000904090211 */ /* 0x000fe400018f0c07 */
[----:B--2---:R-:W-:-:S03]  /*01a0*/  @P1 LEA R6, P2, R2, R10, 0x1 ;  /* 0x0000000a02061211 */ /* 0x004fc600078408ff */
[----:B----4-:R1:W5:Y:S01]  /*01b0*/  @P0 LDG.E.U16 R10, desc[UR6][R8.64] ;  /* 0x00000006080a0981 */ /* 0x010362000c1e1500 */
[----:B------:R-:W-:-:S05]  /*01c0*/  @P1 LEA.HI.X R7, R2, R11, R3, 0x1, P2 ;  /* 0x0000000b02071211 */ /* 0x000fca00010f0c03 */
[----:B------:R1:W5:Y:S01]  /*01d0*/  @P1 LDG.E.U16 R11, desc[UR6][R6.64] ;  /* 0x00000006060b1981 */ /* 0x000362000c1e1500 */
[----:B0-----:R-:W-:-:S04]  /*01e0*/  UPRMT UR4, UR4, 0x8880, URZ ;  /* 0x0000888004047896 */ /* 0x001fc800080000ff */
[----:B------:R-:W-:Y:S01]  /*01f0*/  UISETP.NE.AND UP0, UPT, UR4, URZ, UPT ;  /* 0x000000ff0400728c */ /* 0x000fe2000bf05270 */
[----:B------:R-:W-:-:S08]  /*0200*/  IMAD.MOV.U32 R12, RZ, RZ, R2 ;  /* 0x000000ffff0c7224 */ /* 0x000fd000078e0002 */
[----:B-1----:R-:W-:Y:S05]  /*0210*/  BRA.U !UP0, `(.L_x_1166) ;  /* 0x0000000108647547 */ /* 0x002fea000b800000 */
        /* <DEDUP_REMOVED lines=25> */
.L_x_1166:
[----:B------:R-:W-:Y:S01]  /*03b0*/  UISETP.NE.AND UP0, UPT, UR4, URZ, UPT ;  /* 0x000000ff0400728c */ /* 0x000fe2000bf05270 */
[C---:B------:R-:W-:Y:S01]  /*03c0*/  IADD3 R4, P2, PT, R12.reuse, UR10, RZ ;  /* 0x0000000a0c047c10 */ /* 0x040fe2000ff5e0ff */
[----:B------:R-:W-:Y:S01]  /*03d0*/  IMAD.MOV.U32 R8, RZ, RZ, -0x800000 ;  /* 0xff800000ff087424 */ /* 0x000fe200078e00ff */
[----:B------:R-:W-:Y:S01]  /*03e0*/  BSSY.RECONVERGENT B0, `(.L_x_1167) ;  /* 0x000001c000007945 */ /* 0x000fe20003800200 */
[----:B------:R-:W-:Y:S01]  /*03f0*/  IMAD.MOV.U32 R9, RZ, RZ, -0x800000 ;  /* 0xff800000ff097424 */ /* 0x000fe200078e00ff */
[----:B------:R-:W-:Y:S01]  /*0400*/  LEA.HI.X.SX32 R5, R12, UR11, 0x1, P2 ;  /* 0x0000000b0c057c11 */ /* 0x000fe200090f0eff */
[----:B-----5:R-:W-:Y:S01]  /*0410*/  @P0 IMAD.U32 R8, R10, 0x10000, RZ ;  /* 0x000100000a080824 */ /* 0x020fe200078e00ff */
[----:B------:R-:W-:Y:S01]  /*0420*/  IADD3 R6, P2, PT, R4, UR5, RZ ;  /* 0x0000000504067c10 */ /* 0x000fe2000ff5e0ff */
[----:B------:R-:W-:Y:S02]  /*0430*/  @P1 IMAD.U32 R9, R11, 0x10000, RZ ;  /* 0x000100000b091824 */ /* 0x000fe400078e00ff */
[----:B------:R-:W-:-:S02]  /*0440*/  IMAD.MOV.U32 R10, RZ, RZ, -0x800000 ;  /* 0xff800000ff0a7424 */ /* 0x000fc400078e00ff */
[----:B------:R-:W-:Y:S01]  /*0450*/  IMAD.X R7, RZ, RZ, R5, P2 ;  /* 0x000000ffff077224 */ /* 0x000fe200010e0605 */
[----:B------:R-:W-:Y:S07]  /*0460*/  BRA.U UP0, `(.L_x_1168) ;  /* 0x0000000100307547 */ /* 0x000fee000b800000 */
[----:B------:R-:W-:Y:S04]  /*0470*/  BSSY.RECONVERGENT B1, `(.L_x_1169) ;  /* 0x0000005000017945 */ /* 0x000fe80003800200 */
[----:B------:R-:W-:Y:S05]  /*0480*/  @!P1 BRA `(.L_x_1170) ;  /* 0x00000000000c9947 */ /* 0x000fea0003800000 */
[----:B------:R-:W2:Y:S02]  /*0490*/  LDG.E.U8 R10, desc[UR6][R4.64] ;  /* 0x00000006040a7981 */ /* 0x000ea4000c1e1100 */
[----:B--2---:R-:W-:-:S04]  /*04a0*/  ISETP.NE.AND P2, PT, R10, RZ, PT ;  /* 0x000000ff0a00720c */ /* 0x004fc80003f45270 */
[----:B------:R-:W-:-:S09]  /*04b0*/  FSEL R10, R9, -INF , !P2 ;  /* 0xff800000090a7808 */ /* 0x000fd20005000000 */
.L_x_1170:
[----:B------:R-:W-:Y:S05]  /*04c0*/  BSYNC.RECONVERGENT B1 ;  /* 0x0000000000017941 */ /* 0x000fea0003800200 */
.L_x_1169:
[----:B------:R-:W-:Y:S01]  /*04d0*/  IMAD.MOV.U32 R11, RZ, RZ, -0x800000 ;  /* 0xff800000ff0b7424 */ /* 0x000fe200078e00ff */
[----:B------:R-:W-:Y:S06]  /*04e0*/  @!P0 BRA `(.L_x_1171) ;  /* 0x00000000002c8947 */ /* 0x000fec0003800000 */
[----:B------:R-:W2:Y:S02]  /*04f0*/  LDG.E.U8 R11, desc[UR6][R6.64] ;  /* 0x00000006060b7981 */ /* 0x000ea4000c1e1100 */
[----:B--2---:R-:W-:-:S04]  /*0500*/  ISETP.NE.AND P2, PT, R11, RZ, PT ;  /* 0x000000ff0b00720c */ /* 0x004fc80003f45270 */
[----:B------:R-:W-:Y:S01]  /*0510*/  FSEL R11, R8, -INF , !P2 ;  /* 0xff800000080b7808 */ /* 0x000fe20005000000 */
[----:B------:R-:W-:Y:S08]  /*0520*/  BRA `(.L_x_1171) ;  /* 0x00000000001c7947 */ /* 0x000ff00003800000 */
.L_x_1168:
[----:B------:R-:W2:Y:S04]  /*0530*/  @P1 LDG.E.U8 R12, desc[UR6][R4.64] ;  /* 0x00000006040c1981 */ /* 0x000ea8000c1e1100 */
[----:B------:R-:W3:Y:S01]  /*0540*/  @P0 LDG.E.U8 R11, desc[UR6][R4.64] ;  /* 0x00000006040b0981 */ /* 0x000ee2000c1e1100 */
[----:B--2---:R-:W-:Y:S02]  /*0550*/  @P1 ISETP.NE.AND P2, PT, R12, RZ, PT ;  /* 0x000000ff0c00120c */ /* 0x004fe40003f45270 */
[----:B---3--:R-:W-:Y:S01]  /*0560*/  @P0 ISETP.NE.AND P3, PT, R11, RZ, PT ;  /* 0x000000ff0b00020c */ /* 0x008fe20003f65270 */
[----:B------:R-:W-:Y:S01]  /*0570*/  IMAD.MOV.U32 R11, RZ, RZ, -0x800000 ;  /* 0xff800000ff0b7424 */ /* 0x000fe200078e00ff */
[----:B------:R-:W-:Y:S02]  /*0580*/  @P1 FSEL R10, R9, -INF , !P2 ;  /* 0xff800000090a1808 */ /* 0x000fe40005000000 */
[----:B------:R-:W-:-:S09]  /*0590*/  @P0 FSEL R11, R8, -INF , !P3 ;  /* 0xff800000080b0808 */ /* 0x000fd20005800000 */
.L_x_1171:
[----:B------:R-:W-:Y:S05]  /*05a0*/  BSYNC.RECONVERGENT B0 ;  /* 0x0000000000007941 */ /* 0x000fea0003800200 */
.L_x_1167:
[----:B------:R-:W0:Y:S01]  /*05b0*/  SHFL.BFLY PT, R15, R10, 0x10, 0x1f ;  /* 0x0e001f000a0f7f89 */ /* 0x000e2200000e0000 */
[----:B------:R-:W-:Y:S03]  /*05c0*/  BSSY.RECONVERGENT B0, `(.L_x_1172) ;  /* 0x0000047000007945 */ /* 0x000fe60003800200 */
[----:B------:R-:W1:Y:S01]  /*05d0*/  SHFL.BFLY PT, R12, R11, 0x10, 0x1f ;  /* 0x0e001f000b0c7f89 */ /* 0x000e6200000e0000 */
[----:B0-----:R-:W-:Y:S02]  /*05e0*/  FSETP.GEU.FTZ.AND P2, PT, R10, R15, PT ;  /* 0x0000000f0a00720b */ /* 0x001fe40003f5e000 */
[----:B-1----:R-:W-:Y:S02]  /*05f0*/  FSETP.GEU.FTZ.AND P3, PT, R11, R12, PT ;  /* 0x0000000c0b00720b */ /* 0x002fe40003f7e000 */
[----:B------:R-:W-:Y:S02]  /*0600*/  FSEL R15, R15, R10, !P2 ;  /* 0x0000000a0f0f7208 */ /* 0x000fe40005000000 */
[----:B------:R-:W-:-:S03]  /*0610*/  FSEL R12, R12, R11, !P3 ;  /* 0x0000000b0c0c7208 */ /* 0x000fc60005800000 */
[----:B------:R-:W0:Y:S04]  /*0620*/  SHFL.BFLY PT, R14, R15, 0x8, 0x1f ;  /* 0x0d001f000f0e7f89 */ /* 0x000e2800000e0000 */
        /* <DEDUP_REMOVED lines=22> */
[----:B------:R-:W-:Y:S01]  /*0790*/  FSEL R17, R14, R15, !P3 ;  /* 0x0000000f0e117208 */ /* 0x000fe20005800000 */
[----:B------:R-:W-:Y:S08]  /*07a0*/  BRA.U UP0, `(.L_x_1173) ;  /* 0x0000000100547547 */ /* 0x000ff0000b800000 */
[----:B------:R-:W-:Y:S01]  /*07b0*/  BSSY.RECONVERGENT B1, `(.L_x_1174) ;  /* 0x0000009000017945 */ /* 0x000fe20003800200 */
[----:B------:R-:W-:-:S03]  /*07c0*/  CS2R R10, SRZ ;  /* 0x00000000000a7805 */ /* 0x000fc6000001ff00 */
[----:B------:R-:W-:Y:S05]  /*07d0*/  @!P1 BRA `(.L_x_1175) ;  /* 0x0000000000189947 */ /* 0x000fea0003800000 */
[----:B------:R-:W2:Y:S02]  /*07e0*/  LDG.E.U8 R4, desc[UR6][R4.64] ;  /* 0x0000000604047981 */ /* 0x000ea4000c1e1100 */
[----:B--2---:R-:W-:-:S13]  /*07f0*/  ISETP.NE.AND P1, PT, R4, RZ, PT ;  /* 0x000000ff0400720c */ /* 0x004fda0003f25270 */
[----:B------:R-:W-:-:S04]  /*0800*/  @!P1 FADD.FTZ R9, -R16, R9 ;  /* 0x0000000910099221 */ /* 0x000fc80000010100 */
[----:B------:R-:W-:-:S04]  /*0810*/  @!P1 FMUL.FTZ R9, R9, 1.4426950216293334961 ;  /* 0x3fb8aa3b09099820 */ /* 0x000fc80000410000 */
[----:B------:R-:W0:Y:S02]  /*0820*/  @!P1 MUFU.EX2 R10, R9 ;  /* 0x00000009000a9308 */ /* 0x000e240000000800 */
[----:B0-----:R-:W-:-:S07]  /*0830*/  @!P1 FADD.FTZ R11, RZ, R10 ;  /* 0x0000000aff0b9221 */ /* 0x001fce0000010000 */
.L_x_1175:
[----:B------:R-:W-:Y:S05]  /*0840*/  BSYNC.RECONVERGENT B1 ;  /* 0x0000000000017941 */ /* 0x000fea0003800200 */
.L_x_1174:
[----:B------:R-:W-:Y:S02]  /*0850*/  IMAD.MOV.U32 R9, RZ, RZ, RZ ;  /* 0x000000ffff097224 */ /* 0x000fe400078e00ff */
        /* <DEDUP_REMOVED lines=8> */
[----:B0-----:R-:W-:Y:S01]  /*08e0*/  FADD.FTZ R12, RZ, R9 ;  /* 0x00000009ff0c7221 */ /* 0x001fe20000010000 */
[----:B------:R-:W-:Y:S06]  /*08f0*/  BRA `(.L_x_1176) ;  /* 0x00000000004c7947 */ /* 0x000fec0003800000 */
.L_x_1173:
        /* <DEDUP_REMOVED lines=9> */
.L_x_1178:
[----:B------:R-:W-:Y:S05]  /*0990*/  BSYNC.RECONVERGENT B1 ;  /* 0x0000000000017941 */ /* 0x000fea0003800200 */
.L_x_1177:
        /* <DEDUP_REMOVED lines=9> */
.L_x_1176:
[----:B------:R-:W-:Y:S05]  /*0a30*/  BSYNC.RECONVERGENT B0 ;  /* 0x0000000000007941 */ /* 0x000fea0003800200 */
.L_x_1172:
        /* <DEDUP_REMOVED lines=20> */
[----:B------:R-:W-:Y:S01]  /*0b80*/  ISETP.GE.AND P0, PT, R0, UR5, PT ;  /* 0x0000000500007c0c */ /* 0x000fe2000bf06270 */
[----:B------:R-:W-:Y:S01]  /*0b90*/  BSSY.RECONVERGENT B0, `(.L_x_1179) ;  /* 0x000000e000007945 */ /* 0x000fe20003800200 */
[----:B01----:R-:W-:Y:S01]  /*0ba0*/  FADD.FTZ R12, R12, R5 ;  /* 0x000000050c0c7221 */ /* 0x003fe20000010000 */
[----:B--2---:R-:W-:Y:S01]  /*0bb0*/  FADD.FTZ R11, R11, R4 ;  /* 0x000000040b0b7221 */ /* 0x004fe20000010000 */
[----:B------:R-:W-:-:S09]  /*0bc0*/  ISETP.EQ.OR P1, PT, R13, 0x1, P0 ;  /* 0x000000010d00780c */ /* 0x000fd20000722670 */
[----:B------:R-:W-:Y:S05]  /*0bd0*/  @P0 BRA `(.L_x_1180) ;  /* 0x0000000000240947 */ /* 0x000fea0003800000 */
[----:B------:R-:W-:Y:S01]  /*0be0*/  FSETP.NEU.FTZ.AND P0, PT, R11, RZ, PT ;  /* 0x000000ff0b00720b */ /* 0x000fe20003f1d000 */
[----:B------:R-:W0:Y:S01]  /*0bf0*/  LDCU.64 UR8, c[0x0][0x380] ;  /* 0x00007000ff0877ac */ /* 0x000e220008000a00 */
[----:B------:R-:W-:-:S11]  /*0c00*/  IMAD.MOV.U32 R0, RZ, RZ, 0x7fff ;  /* 0x00007fffff007424 */ /* 0x000fd600078e00ff */
[----:B------:R-:W1:Y:S01]  /*0c10*/  @P0 MUFU.RCP R5, R11 ;  /* 0x0000000b00050308 */ /* 0x000e620000001000 */
[----:B0-----:R-:W-:Y:S01]  /*0c20*/  LEA R4, P2, R2, UR8, 0x1 ;  /* 0x0000000802047c11 */ /* 0x001fe2000f8408ff */
[----:B-1----:R-:W-:-:S03]  /*0c30*/  @P0 FMUL.FTZ R10, R5, R10 ;  /* 0x0000000a050a0220 */ /* 0x002fc60000410000 */
[----:B------:R-:W-:Y:S02]  /*0c40*/  LEA.HI.X R5, R2, UR9, R3, 0x1, P2 ;  /* 0x0000000902057c11 */ /* 0x000fe400090f0c03 */
[----:B------:R-:W-:-:S05]  /*0c50*/  @P0 F2FP.BF16.F32.PACK_AB R0, RZ, R10 ;  /* 0x0000000aff00023e */ /* 0x000fca00000010ff */
[----:B------:R0:W-:Y:S02]  /*0c60*/  STG.E.U16 desc[UR6][R4.64], R0 ;  /* 0x0000000004007986 */ /* 0x0001e4000c101506 */
.L_x_1180:
[----:B------:R-:W-:Y:S05]  /*0c70*/  BSYNC.RECONVERGENT B0 ;  /* 0x0000000000007941 */ /* 0x000fea0003800200 */
.L_x_1179:
[----:B------:R-:W-:Y:S05]  /*0c80*/  @P1 EXIT ;  /* 0x000000000000194d */ /* 0x000fea0003800000 */
[----:B------:R-:W-:Y:S01]  /*0c90*/  FSETP.NEU.FTZ.AND P0, PT, R12, RZ, PT ;  /* 0x000000ff0c00720b */ /* 0x000fe20003f1d000 */
[----:B------:R-:W1:Y:S01]  /*0ca0*/  LDCU.64 UR8, c[0x0][0x380] ;  /* 0x00007000ff0877ac */ /* 0x000e620008000a00 */
[----:B0-----:R-:W-:-:S11]  /*0cb0*/  IMAD.MOV.U32 R4, RZ, RZ, 0x7fff ;  /* 0x00007fffff047424 */ /* 0x001fd600078e00ff */
[----:B------:R-:W0:Y:S02]  /*0cc0*/  @P0 MUFU.RCP R0, R12 ;  /* 0x0000000c00000308 */ /* 0x000e240000001000 */
[----:B0-----:R-:W-:Y:S01]  /*0cd0*/  @P0 FMUL.FTZ R9, R0, R9 ;  /* 0x0000000900090220 */ /* 0x001fe20000410000 */
[----:B------:R-:W-:-:S04]  /*0ce0*/  IADD3 R0, P1, PT, R2, UR5, RZ ;  /* 0x0000000502007c10 */ /* 0x000fc8000ff3e0ff */
[----:B------:R-:W-:Y:S01]  /*0cf0*/  @P0 F2FP.BF16.F32.PACK_AB R9, RZ, R9 ;  /* 0x00000009ff09023e */ /* 0x000fe200000010ff */
[----:B------:R-:W-:Y:S01]  /*0d00*/  IMAD.X R3, RZ, RZ, R3, P1 ;  /* 0x000000ffff037224 */ /* 0x000fe200008e0603 */
[----:B-1----:R-:W-:Y:S02]  /*0d10*/  LEA R2, P1, R0, UR8, 0x1 ;  /* 0x0000000800027c11 */ /* 0x002fe4000f8208ff */
[----:B------:R-:W-:Y:S02]  /*0d20*/  @!P0 PRMT R9, R4, 0x7610, R9 ;  /* 0x0000761004098816 */ /* 0x000fe40000000009 */
[----:B------:R-:W-:-:S05]  /*0d30*/  LEA.HI.X R3, R0, UR9, R3, 0x1, P1 ;  /* 0x0000000900037c11 */ /* 0x000fca00088f0c03 */
[----:B------:R-:W-:Y:S01]  /*0d40*/  STG.E.U16 desc[UR6][R2.64], R9 ;  /* 0x0000000902007986 */ /* 0x000fe2000c101506 */
[----:B------:R-:W-:Y:S05]  /*0d50*/  EXIT ;  /* 0x000000000000794d */ /* 0x000fea0003800000 */
.L_x_1181:
        /* <DEDUP_REMOVED lines=10> */
.L_x_11179:


//--------------------- .text._ZN43_GLOBAL__N__9ae7fba5_10_SoftMax_cu_9f978f6320softmax_warp_forwardIN3c108BFloat16ES2_fLi4ELb0ELb1EEEvPT0_PKT_iiiPKbib --------------------------
	.section	.text._ZN43_GLOBAL__N__9ae7fba5_10_SoftMax_cu_9f978f6320softmax_warp_forwardIN3c108BFloat16ES2_fLi4ELb0ELb1EEEvPT0_PKT_iiiPKbib,"ax",@progbits
	.align	128
.text._ZN43_GLOBAL__N__9ae7fba5_10_SoftMax_cu_9f978f6320softmax_warp_forwardIN3c108BFloat16ES2_fLi4ELb0ELb1EEEvPT0_PKT_iiiPKbib:
        .type           _ZN43_GLOBAL__N__9ae7fba5_10_SoftMax_cu_9f978f6320softmax_warp_forwardIN3c108BFloat16ES2_fLi4ELb0ELb1EEEvPT0_PKT_iiiPKbib,@function
        .size           _ZN43_GLOBAL__N__9ae7fba5_10_SoftMax_cu_9f978f6320softmax_warp_forwardIN3c108BFloat16ES2_fLi4ELb0ELb1EEEvPT0_PKT_iiiPKbib,(.L_x_11180 - _ZN43_GLOBAL__N__9ae7fba5_10_SoftMax_cu_9f978f6320softmax_warp_forwardIN3c108BFloat16ES2_fLi4ELb0ELb1EEEvPT0_PKT_iiiPKbib)
        .other          _ZN43_GLOBAL__N__9ae7fba5_10_SoftMax_cu_9f978f6320softmax_warp_forwardIN3c108BFloat16ES2_fLi4ELb0ELb1EEEvPT0_PKT_iiiPKbib,@"STO_CUDA_ENTRY STV_DEFAULT"
_ZN43_GLOBAL__N__9ae7fba5_10_SoftMax_cu_9f978f6320softmax_warp_forwardIN3c108BFloat16ES2_fLi4ELb0ELb1EEEvPT0_PKT_iiiPKbib:
        /* <DEDUP_REMOVED lines=59> */
.L_x_1182:
        /* <DEDUP_REMOVED lines=17> */
.L_x_1186:
[----:B------:R-:W-:Y:S05]  /*04c0*/  BSYNC.RECONVERGENT B1 ;  /* 0x0000000000017941 */ /* 0x000fea0003800200 */
.L_x_1185:
[----:B------:R-:W-:Y:S01]  /*04d0*/  IMAD.MOV.U32 R11, RZ, RZ, -0x800000 ;  /* 0xff800000ff0b7424 */ /* 0x000fe200078e00ff */
[----:B------:R-:W-:Y:S06]  /*04e0*/  @!P0 BRA `(.L_x_1187) ;  /* 0x00000000002c8947 */ /* 0x000fec0003800000 */
[----:B------:R-:W2:Y:S02]  /*04f0*/  LDG.E.U8 R11, desc[UR6][R6.64] ;  /* 0x00000006060b7981 */ /* 0x000ea4000c1e1100 */
[----:B--2---:R-:W-:-:S04]  /*0500*/  ISETP.NE.AND P2, PT, R11, RZ, PT ;  /* 0x000000ff0b00720c */ /* 0x004fc80003f45270 */
[----:B------:R-:W-:Y:S01]  /*0510*/  FSEL R11, R8, -INF , !P2 ;  /* 0xff800000080b7808 */ /* 0x000fe20005000000 */
[----:B------:R-:W-:Y:S08]  /*0520*/  BRA `(.L_x_1187) ;  /* 0x00000000001c7947 */ /* 0x000ff00003800000 */
.L_x_1184:
[----:B------:R-:W2:Y:S04]  /*0530*/  @P1 LDG.E.U8 R12, desc[UR6][R4.64] ;  /* 0x00000006040c1981 */ /* 0x000ea8000c1e1100 */
[----:B------:R-:W3:Y:S01]  /*0540*/  @P0 LDG.E.U8 R11, desc[UR6][R4.64] ;  /* 0x00000006040b0981 */ /* 0x000ee2000c1e1100 */
[----:B--2---:R-:W-:Y:S02]  /*0550*/  @P1 ISETP.NE.AND P2, PT, R12, RZ, PT ;  /* 0x000000ff0c00120c */ /* 0x004fe40003f45270 */
[----:B---3--:R-:W-:Y:S01]  /*0560*/  @P0 ISETP.NE.AND P3, PT, R11, RZ, PT ;  /* 0x000000ff0b00020c */ /* 0x008fe20003f65270 */
[----:B------:R-:W-:Y:S01]  /*0570*/  IMAD.MOV.U32 R11, RZ, RZ, -0x800000 ;  /* 0xff800000ff0b7424 */ /* 0x000fe200078e00ff */
[----:B------:R-:W-:Y:S02]  /*0580*/  @P1 FSEL R10, R9, -INF , !P2 ;  /* 0xff800000090a1808 */ /* 0x000fe40005000000 */
[----:B------:R-:W-:-:S09]  /*0590*/  @P0 FSEL R11, R8, -INF , !P3 ;  /* 0xff800000080b0808 */ /* 0x000fd20005800000 */
.L_x_1187:
[----:B------:R-:W-:Y:S05]  /*05a0*/  BSYNC.RECONVERGENT B0 ;  /* 0x0000000000007941 */ /* 0x000fea0003800200 */
.L_x_1183:
        /* <DEDUP_REMOVED lines=35> */
.L_x_1191:
[----:B------:R-:W-:Y:S05]  /*07e0*/  BSYNC.RECONVERGENT B1 ;  /* 0x0000000000017941 */ /* 0x000fea0003800200 */
.L_x_1190:
        /* <DEDUP_REMOVED lines=11> */
.L_x_1189:
        /* <DEDUP_REMOVED lines=9> */
.L_x_1194:
[----:B------:R-:W-:Y:S05]  /*0930*/  BSYNC.RECONVERGENT B1 ;  /* 0x0000000000017941 */ /* 0x000fea0003800200 */
.L_x_1193:
        /* <DEDUP_REMOVED lines=9> */
.L_x_1192:
[----:B------:R-:W-:Y:S05]  /*09d0*/  BSYNC.RECONVERGENT B0 ;  /* 0x0000000000007941 */ /* 0x000fea0003800200 */
.L_x_1188:
        /* <DEDUP_REMOVED lines=18> */
[----:B-1----:R-:W-:Y:S01]  /*0b00*/  FADD.FTZ R12, R15, R12 ;  /* 0x0000000c0f0c7221 */ /* 0x002fe20000010000 */
[----:B--2---:R-:W-:Y:S01]  /*0b10*/  FADD.FTZ R11, R8, R11 ;  /* 0x0000000b080b7221 */ /* 0x004fe20000010000 */
[----:B------:R-:W-:-:S09]  /*0b20*/  ISETP.EQ.OR P1, PT, R13, 0x1, P0 ;  /* 0x000000010d00780c */ /* 0x000fd20000722670 */
[----:B------:R-:W-:Y:S05]  /*0b30*/  @P0 BRA `(.L_x_1196) ;  /* 0x0000000000240947 */ /* 0x000fea0003800000 */
[----:B------:R-:W-:Y:S01]  /*0b40*/  FSETP.NEU.FTZ.AND P0, PT, R11, RZ, PT ;  /* 0x000000ff0b00720b */ /* 0x000fe20003f1d000 */
[----:B------:R-:W1:Y:S01]  /*0b50*/  LDCU.64 UR8, c[0x0][0x380] ;  /* 0x00007000ff0877ac */ /* 0x000e620008000a00 */
[----:B------:R-:W-:-:S11]  /*0b60*/  IMAD.MOV.U32 R0, RZ, RZ, 0x7fff ;  /* 0x00007fffff007424 */ /* 0x000fd600078e00ff */
[----:B------:R-:W2:Y:S01]  /*0b70*/  @P0 MUFU.RCP R5, R11 ;  /* 0x0000000b00050308 */ /* 0x000ea20000001000 */
[----:B-1----:R-:W-:Y:S01]  /*0b80*/  LEA R4, P2, R2, UR8, 0x1 ;  /* 0x0000000802047c11 */ /* 0x002fe2000f8408ff */
[----:B--2---:R-:W-:-:S03]  /*0b90*/  @P0 FMUL.FTZ R10, R5, R10 ;  /* 0x0000000a050a0220 */ /* 0x004fc60000410000 */
[----:B------:R-:W-:Y:S02]  /*0ba0*/  LEA.HI.X R5, R2, UR9, R3, 0x1, P2 ;  /* 0x0000000902057c11 */ /* 0x000fe400090f0c03 */
[----:B------:R-:W-:-:S05]  /*0bb0*/  @P0 F2FP.BF16.F32.PACK_AB R0, RZ, R10 ;  /* 0x0000000aff00023e */ /* 0x000fca00000010ff */
[----:B------:R1:W-:Y:S02]  /*0bc0*/  STG.E.U16 desc[UR6][R4.64], R0 ;  /* 0x0000000004007986 */ /* 0x0003e4000c101506 */
.L_x_1196:
[----:B------:R-:W-:Y:S05]  /*0bd0*/  BSYNC.RECONVERGENT B0 ;  /* 0x0000000000007941 */ /* 0x000fea0003800200 */
.L_x_1195:
[----:B------:R-:W-:Y:S05]  /*0be0*/  @P1 EXIT ;  /* 0x000000000000194d */ /* 0x000fea0003800000 */
[----:B------:R-:W-:Y:S01]  /*0bf0*/  FSETP.NEU.FTZ.AND P0, PT, R12, RZ, PT ;  /* 0x000000ff0c00720b */ /* 0x000fe20003f1d000 */
[----:B------:R-:W2:Y:S01]  /*0c00*/  LDCU.64 UR8, c[0x0][0x380] ;  /* 0x00007000ff0877ac */ /* 0x000ea20008000a00 */
[----:B-1----:R-:W-:-:S11]  /*0c10*/  IMAD.MOV.U32 R4, RZ, RZ, 0x7fff ;  /* 0x00007fffff047424 */ /* 0x002fd600078e00ff */
[----:B------:R-:W1:Y:S02]  /*0c20*/  @P0 MUFU.RCP R0, R12 ;  /* 0x0000000c00000308 */ /* 0x000e640000001000 */
[----:B-1----:R-:W-:Y:S01]  /*0c30*/  @P0 FMUL.FTZ R9, R0, R9 ;  /* 0x0000000900090220 */ /* 0x002fe20000410000 */
[----:B------:R-:W-:-:S04]  /*0c40*/  IADD3 R0, P1, PT, R2, UR5, RZ ;  /* 0x0000000502007c10 */ /* 0x000fc8000ff3e0ff */
[----:B------:R-:W-:Y:S01]  /*0c50*/  @P0 F2FP.BF16.F32.PACK_AB R9, RZ, R9 ;  /* 0x00000009ff09023e */ /* 0x000fe200000010ff */
[----:B------:R-:W-:Y:S01]  /*0c60*/  IMAD.X R3, RZ, RZ, R3, P1 ;  /* 0x000000ffff037224 */ /* 0x000fe200008e0603 */
[----:B--2---:R-:W-:Y:S02]  /*0c70*/  LEA R2, P1, R0, UR8, 0x1 ;  /* 0x0000000800027c11 */ /* 0x004fe4000f8208ff */
[----:B------:R-:W-:Y:S02]  /*0c80*/  @!P0 PRMT R9, R4, 0x7610, R9 ;  /* 0x0000761004098816 */ /* 0x000fe40000000009 */
[----:B------:R-:W-:-:S05]  /*0c90*/  LEA.HI.X R3, R0, UR9, R3, 0x1, P1 ;  /* 0x0000000900037c11 */ /* 0x000fca00088f0c03 */
[----:B------:R-:W-:Y:S01]  /*0ca0*/  STG.E.U16 desc[UR6][R2.64], R9 ;  /* 0x0000000902007986 */ /* 0x000fe2000c101506 */
[----:B------:R-:W-:Y:S05]  /*0cb0*/  EXIT ;  /* 0x000000000000794d */ /* 0x000fea0003800000 */
.L_x_1197:
        /* <DEDUP_REMOVED lines=12> */
.L_x_11180:


//--------------------- .text._ZN43_GLOBAL__N__9ae7fba5_10_SoftMax_cu_9f978f6320softmax_warp_forwardIN3c108BFloat16ES2_fLi3ELb0ELb1EEEvPT0_PKT_iiiPKbib --------------------------
	.section	.text._ZN43_GLOBAL__N__9ae7fba5_10_SoftMax_cu_9f978f6320softmax_warp_forwardIN3c108BFloat16ES2_fLi3ELb0ELb1EEEvPT0_PKT_iiiPKbib,"ax",@progbits
	.align	128
.text._ZN43_GLOBAL__N__9ae7fba5_10_SoftMax_cu_9f978f6320softmax_warp_forwardIN3c108BFloat16ES2_fLi3ELb0ELb1EEEvPT0_PKT_iiiPKbib:
        .type           _ZN43_GLOBAL__N__9ae7fba5_10_SoftMax_cu_9f978f6320softmax_warp_forwardIN3c108BFloat16ES2_fLi3ELb0ELb1EEEvPT0_PKT_iiiPKbib,@function
        .size           _ZN43_GLOBAL__N__9ae7fba5_10_SoftMax_cu_9f978f6320softmax_warp_forwardIN3c108BFloat16ES2_fLi3ELb0ELb1EEEvPT0_PKT_iiiPKbib,(.L_x_11181 - _ZN43_GLOBAL__N__9ae7fba5_10_SoftMax_cu_9f978f6320softmax_warp_forwardIN3c108BFloat16ES2_fLi3ELb0ELb1EEEvPT0_PKT_iiiPKbib)
        .other          _ZN43_GLOBAL__N__9ae7fba5_10_SoftMax_cu_9f978f6320softmax_warp_forwardIN3c108BFloat16ES2_fLi3ELb0ELb1EEEvPT0_PKT_iiiPKbib,@"STO_CUDA_ENTRY STV_DEFAULT"
_ZN43_GLOBAL__N__9ae7fba5_10_SoftMax_cu_9f978f6320softmax_warp_forwardIN3c108BFloat16ES2_fLi3ELb0ELb1EEEvPT0_PKT_iiiPKbib:
        /* <DEDUP_REMOVED lines=26> */
[----:B--2---:R-:W-:-:S04]  /*01a0*/  @P1 LEA R6, P2, R2, R10, 0x1 ;  /* 0x0000000a02061211 */ /* 0x004fc800078408ff */
        /* <DEDUP_REMOVED lines=32> */
.L_x_1198:
[----:B------:R-:W-:Y:S01]  /*03b0*/  UISETP.NE.AND UP0, UPT, UR4, URZ, UPT ;  /* 0x000000ff0400728c */ /* 0x000fe2000bf05270 */
[C---:B------:R-:W-:Y:S01]  /*03c0*/  IADD3 R4, P2, PT, R10.reuse, UR10, RZ ;  /* 0x0000000a0a047c10 */ /* 0x040fe2000ff5e0ff */
[----:B------:R-:W-:Y:S01]  /*03d0*/  IMAD.MOV.U32 R8, RZ, RZ, -0x800000 ;  /* 0xff800000ff087424 */ /* 0x000fe200078e00ff */
[----:B------:R-:W-:Y:S01]  /*03e0*/  BSSY.RECONVERGENT B0, `(.L_x_1199) ;  /* 0x000001c000007945 */ /* 0x000fe20003800200 */
[----:B-----5:R-:W-:Y:S01]  /*03f0*/  @P0 IMAD.U32 R8, R9, 0x10000, RZ ;  /* 0x0001000009080824 */ /* 0x020fe200078e00ff */
[----:B------:R-:W-:Y:S01]  /*0400*/  LEA.HI.X.SX32 R5, R10, UR11, 0x1, P2 ;  /* 0x0000000b0a057c11 */ /* 0x000fe200090f0eff */
[----:B------:R-:W-:Y:S01]  /*0410*/  IMAD.MOV.U32 R10, RZ, RZ, -0x800000 ;  /* 0xff800000ff0a7424 */ /* 0x000fe200078e00ff */
        /* <DEDUP_REMOVED lines=10> */
.L_x_1202:
[----:B------:R-:W-:Y:S05]  /*04c0*/  BSYNC.RECONVERGENT B1 ;  /* 0x0000000000017941 */ /* 0x000fea0003800200 */
.L_x_1201:
[----:B------:R-:W-:Y:S01]  /*04d0*/  IMAD.MOV.U32 R11, RZ, RZ, -0x800000 ;  /* 0xff800000ff0b7424 */ /* 0x000fe200078e00ff */
[----:B------:R-:W-:Y:S06]  /*04e0*/  @!P0 BRA `(.L_x_1203) ;  /* 0x00000000002c8947 */ /* 0x000fec0003800000 */
[----:B------:R-:W2:Y:S02]  /*04f0*/  LDG.E.U8 R11, desc[UR6][R6.64] ;  /* 0x00000006060b7981 */ /* 0x000ea4000c1e1100 */
[----:B--2---:R-:W-:-:S04]  /*0500*/  ISETP.NE.AND P2, PT, R11, RZ, PT ;  /* 0x000000ff0b00720c */ /* 0x004fc80003f45270 */
[----:B------:R-:W-:Y:S01]  /*0510*/  FSEL R11, R8, -INF , !P2 ;  /* 0xff800000080b7808 */ /* 0x000fe20005000000 */
[----:B------:R-:W-:Y:S08]  /*0520*/  BRA `(.L_x_1203) ;  /* 0x00000000001c7947 */ /* 0x000ff00003800000 */
.L_x_1200:
[----:B------:R-:W2:Y:S04]  /*0530*/  @P1 LDG.E.U8 R13, desc[UR6][R4.64] ;  /* 0x00000006040d1981 */ /* 0x000ea8000c1e1100 */
[----:B------:R-:W3:Y:S01]  /*0540*/  @P0 LDG.E.U8 R11, desc[UR6][R4.64] ;  /* 0x00000006040b0981 */ /* 0x000ee2000c1e1100 */
[----:B--2---:R-:W-:Y:S02]  /*0550*/  @P1 ISETP.NE.AND P2, PT, R13, RZ, PT ;  /* 0x000000ff0d00120c */ /* 0x004fe40003f45270 */
[----:B---3--:R-:W-:Y:S01]  /*0560*/  @P0 ISETP.NE.AND P3, PT, R11, RZ, PT ;  /* 0x000000ff0b00020c */ /* 0x008fe20003f65270 */
[----:B------:R-:W-:Y:S01]  /*0570*/  IMAD.MOV.U32 R11, RZ, RZ, -0x800000 ;  /* 0xff800000ff0b7424 */ /* 0x000fe200078e00ff */
[----:B------:R-:W-:Y:S02]  /*0580*/  @P1 FSEL R9, R10, -INF , !P2 ;  /* 0xff8000000a091808 */ /* 0x000fe40005000000 */
[----:B------:R-:W-:-:S09]  /*0590*/  @P0 FSEL R11, R8, -INF , !P3 ;  /* 0xff800000080b0808 */ /* 0x000fd20005800000 */
.L_x_1203:
[----:B------:R-:W-:Y:S05]  /*05a0*/  BSYNC.RECONVERGENT B0 ;  /* 0x0000000000007941 */ /* 0x000fea0003800200 */
.L_x_1199:
        /* <DEDUP_REMOVED lines=30> */
.L_x_1207:
[----:B------:R-:W-:Y:S05]  /*0790*/  BSYNC.RECONVERGENT B1 ;  /* 0x0000000000017941 */ /* 0x000fea0003800200 */
.L_x_1206:
        /* <DEDUP_REMOVED lines=11> */
.L_x_1205:
        /* <DEDUP_REMOVED lines=10> */
.L_x_1210:
[----:B------:R-:W-:Y:S05]  /*08f0*/  BSYNC.RECONVERGENT B1 ;  /* 0x0000000000017941 */ /* 0x000fea0003800200 */
.L_x_1209:
        /* <DEDUP_REMOVED lines=9> */
.L_x_1208:
[----:B------:R-:W-:Y:S05]  /*0990*/  BSYNC.RECONVERGENT B0 ;  /* 0x0000000000007941 */ /* 0x000fea0003800200 */
.L_x_1204:
        /* <DEDUP_REMOVED lines=21> */
[----:B------:R-:W2:Y:S02]  /*0af0*/  @P0 MUFU.RCP R0, R8 ;  /* 0x0000000800000308 */ /* 0x000ea40000001000 */
[----:B--2---:R-:W-:Y:S01]  /*0b00*/  @P0 FMUL.FTZ R9, R0, R9 ;  /* 0x0000000900090220 */ /* 0x004fe20000410000 */
[----:B------:R-:W-:Y:S02]  /*0b10*/  @!P0 PRMT R0, R4, 0x7610, R0 ;  /* 0x0000761004008816 */ /* 0x000fe40000000000 */
[C---:B-1----:R-:W-:Y:S02]  /*0b20*/  LEA R4, P2, R2.reuse, UR8, 0x1 ;  /* 0x0000000802047c11 */ /* 0x042fe4000f8408ff */
[----:B------:R-:W-:Y:S02]  /*0b30*/  @P0 F2FP.BF16.F32.PACK_AB R0, RZ, R9 ;  /* 0x00000009ff00023e */ /* 0x000fe400000010ff */
[----:B0-----:R-:W-:-:S05]  /*0b40*/  LEA.HI.X R5, R2, UR9, R3, 0x1, P2 ;  /* 0x0000000902057c11 */ /* 0x001fca00090f0c03 */
[----:B------:R1:W-:Y:S04]  /*0b50*/  STG.E.U16 desc[UR6][R4.64], R0 ;  /* 0x0000000004007986 */ /* 0x0003e8000c101506 */
.L_x_1212:
[----:B------:R-:W-:Y:S05]  /*0b60*/  BSYNC.RECONVERGENT B0 ;  /* 0x0000000000007941 */ /* 0x000fea0003800200 */
.L_x_1211:
[----:B------:R-:W-:Y:S05]  /*0b70*/  @P1 EXIT ;  /* 0x000000000000194d */ /* 0x000fea0003800000 */
[----:B------:R-:W-:Y:S01]  /*0b80*/  FSETP.NEU.FTZ.AND P0, PT, R14, RZ, PT ;  /* 0x000000ff0e00720b */ /* 0x000fe20003f1d000 */
[----:B------:R-:W2:Y:S01]  /*0b90*/  LDCU.64 UR8, c[0x0][0x380] ;  /* 0x00007000ff0877ac */ /* 0x000ea20008000a00 */
[----:B-1----:R-:W-:Y:S01]  /*0ba0*/  IADD3 R0, P1, PT, R2, UR5, RZ ;  /* 0x0000000502007c10 */ /* 0x002fe2000ff3e0ff */
[----:B------:R-:W-:-:S04]  /*0bb0*/  IMAD.MOV.U32 R4, RZ, RZ, 0x7fff ;  /* 0x00007fffff047424 */ /* 0x000fc800078e00ff */
[----:B------:R-:W-:-:S06]  /*0bc0*/  IMAD.X R3, RZ, RZ, R3, P1 ;  /* 0x000000ffff037224 */ /* 0x000fcc00008e0603 */
[----:B0-----:R-:W0:Y:S01]  /*0bd0*/  @P0 MUFU.RCP R5, R14 ;  /* 0x0000000e00050308 */ /* 0x001e220000001000 */
[----:B--2---:R-:W-:-:S04]  /*0be0*/  LEA R2, P1, R0, UR8, 0x1 ;  /* 0x0000000800027c11 */ /* 0x004fc8000f8208ff */
[----:B------:R-:W-:Y:S01]  /*0bf0*/  LEA.HI.X R3, R0, UR9, R3, 0x1, P1 ;  /* 0x0000000900037c11 */ /* 0x000fe200088f0c03 */
[----:B0-----:R-:W-:-:S05]  /*0c00*/  @P0 FMUL.FTZ R10, R5, R10 ;  /* 0x0000000a050a0220 */ /* 0x001fca0000410000 */
[----:B------:R-:W-:-:S04]  /*0c10*/  @P0 F2FP.BF16.F32.PACK_AB R10, RZ, R10 ;  /* 0x0000000aff0a023e */ /* 0x000fc800000010ff */
[----:B------:R-:W-:-:S05]  /*0c20*/  @!P0 PRMT R10, R4, 0x7610, R10 ;  /* 0x00007610040a8816 */ /* 0x000fca000000000a */
[----:B------:R-:W-:Y:S01]  /*0c30*/  STG.E.U16 desc[UR6][R2.64], R10 ;  /* 0x0000000a02007986 */ /* 0x000fe2000c101506 */
[----:B------:R-:W-:Y:S05]  /*0c40*/  EXIT ;  /* 0x000000000000794d */ /* 0x000fea0003800000 */
.L_x_1213:
        /* <DEDUP_REMOVED lines=11> */
.L_x_11181:


//--------------------- .text._ZN43_GLOBAL__N__9ae7fba5_10_SoftMax_cu_9f978f6320softmax_warp_forwardIN3c108BFloat16ES2_fLi2ELb0ELb1EEEvPT0_PKT_iiiPKbib --------------------------
	.section	.text._ZN43_GLOBAL__N__9ae7fba5_10_SoftMax_cu_9f978f6320softmax_warp_forwardIN3c108BFloat16ES2_fLi2ELb0ELb1EEEvPT0_PKT_iiiPKbib,"ax",@progbits
	.align	128
.text._ZN43_GLOBAL__N__9ae7fba5_10_SoftMax_cu_9f978f6320softmax_warp_forwardIN3c108BFloat16ES2_fLi2ELb0ELb1EEEvPT0_PKT_iiiPKbib:
        .type           _ZN43_GLOBAL__N__9ae7fba5_10_SoftMax_cu_9f978f6320softmax_warp_forwardIN3c108BFloat16ES2_fLi2ELb0ELb1EEEvPT0_PKT_iiiPKbib,@function
        .size           _ZN43_GLOBAL__N__9ae7fba5_10_SoftMax_cu_9f978f6320softmax_warp_forwardIN3c108BFloat16ES2_fLi2ELb0ELb1EEEvPT0_PKT_iiiPKbib,(.L_x_11182 - _ZN43_GLOBAL__N__9ae7fba5_10_SoftMax_cu_9f978f6320softmax_warp_forwardIN3c108BFloat16ES2_fLi2ELb0ELb1EEEvPT0_PKT_iiiPKbib)
        .other          _ZN43_GLOBAL__N__9ae7fba5_10_SoftMax_cu_9f978f6320softmax_warp_forwardIN3c108BFloat16ES2_fLi2ELb0ELb1EEEvPT0_PKT_iiiPKbib,@"STO_CUDA_ENTRY STV_DEFAULT"
_ZN43_GLOBAL__N__9ae7fba5_10_SoftMax_cu_9f978f6320softmax_warp_forwardIN3c108BFloat16ES2_fLi2ELb0ELb1EEEvPT0_PKT_iiiPKbib:
        /* <DEDUP_REMOVED lines=59> */
.L_x_1214:
[----:B------:R-:W-:Y:S01]  /*03b0*/  UISETP.NE.AND UP0, UPT, UR4, URZ, UPT ;  /* 0x000000ff0400728c */ /* 0x000fe2000bf05270 */
[C---:B------:R-:W-:Y:S01]  /*03c0*/  IADD3 R4, P2, PT, R6.reuse, UR10, RZ ;  /* 0x0000000a06047c10 */ /* 0x040fe2000ff5e0ff */
[----:B------:R-:W-:Y:S01]  /*03d0*/  IMAD.MOV.U32 R9, RZ, RZ, -0x800000 ;  /* 0xff800000ff097424 */ /* 0x000fe200078e00ff */
[----:B------:R-:W-:Y:S01]  /*03e0*/  BSSY.RECONVERGENT B0, `(.L_x_1215) ;  /* 0x000001c000007945 */ /* 0x000fe20003800200 */
[----:B------:R-:W-:Y:S01]  /*03f0*/  IMAD.MOV.U32 R12, RZ, RZ, -0x800000 ;  /* 0xff800000ff0c7424 */ /* 0x000fe200078e00ff */
[----:B------:R-:W-:Y:S01]  /*0400*/  LEA.HI.X.SX32 R5, R6, UR11, 0x1, P2 ;  /* 0x0000000b06057c11 */ /* 0x000fe200090f0eff */
[----:B-----5:R-:W-:Y:S01]  /*0410*/  @P1 IMAD.U32 R12, R10, 0x10000, RZ ;  /* 0x000100000a0c1824 */ /* 0x020fe200078e00ff */
[----:B------:R-:W-:Y:S02]  /*0420*/  IADD3 R6, P2, PT, R4, UR5, RZ ;  /* 0x0000000504067c10 */ /* 0x000fe4000ff5e0ff */
[----:B------:R-:W-:Y:S01]  /*0430*/  @P0 SHF.L.U32 R9, R8, 0x10, RZ ;  /* 0x0000001008090819 */ /* 0x000fe200000006ff */
        /* <DEDUP_REMOVED lines=8> */
.L_x_1218:
[----:B------:R-:W-:Y:S05]  /*04c0*/  BSYNC.RECONVERGENT B1 ;  /* 0x0000000000017941 */ /* 0x000fea0003800200 */
.L_x_1217:
[----:B------:R-:W-:Y:S01]  /*04d0*/  IMAD.MOV.U32 R10, RZ, RZ, -0x800000 ;  /* 0xff800000ff0a7424 */ /* 0x000fe200078e00ff */
[----:B------:R-:W-:Y:S06]  /*04e0*/  @!P0 BRA `(.L_x_1219) ;  /* 0x00000000002c8947 */ /* 0x000fec0003800000 */
[----:B------:R-:W2:Y:S02]  /*04f0*/  LDG.E.U8 R10, desc[UR6][R6.64] ;  /* 0x00000006060a7981 */ /* 0x000ea4000c1e1100 */
[----:B--2---:R-:W-:-:S04]  /*0500*/  ISETP.NE.AND P2, PT, R10, RZ, PT ;  /* 0x000000ff0a00720c */ /* 0x004fc80003f45270 */
[----:B------:R-:W-:Y:S01]  /*0510*/  FSEL R10, R9, -INF , !P2 ;  /* 0xff800000090a7808 */ /* 0x000fe20005000000 */
[----:B------:R-:W-:Y:S08]  /*0520*/  BRA `(.L_x_1219) ;  /* 0x00000000001c7947 */ /* 0x000ff00003800000 */
.L_x_1216:
[----:B------:R-:W2:Y:S04]  /*0530*/  @P1 LDG.E.U8 R11, desc[UR6][R4.64] ;  /* 0x00000006040b1981 */ /* 0x000ea8000c1e1100 */
[----:B------:R-:W3:Y:S01]  /*0540*/  @P0 LDG.E.U8 R10, desc[UR6][R4.64] ;  /* 0x00000006040a0981 */ /* 0x000ee2000c1e1100 */
[----:B--2---:R-:W-:Y:S02]  /*0550*/  @P1 ISETP.NE.AND P2, PT, R11, RZ, PT ;  /* 0x000000ff0b00120c */ /* 0x004fe40003f45270 */
[----:B---3--:R-:W-:Y:S01]  /*0560*/  @P0 ISETP.NE.AND P3, PT, R10, RZ, PT ;  /* 0x000000ff0a00020c */ /* 0x008fe20003f65270 */
[----:B------:R-:W-:Y:S01]  /*0570*/  IMAD.MOV.U32 R10, RZ, RZ, -0x800000 ;  /* 0xff800000ff0a7424 */ /* 0x000fe200078e00ff */
[----:B------:R-:W-:Y:S02]  /*0580*/  @P1 FSEL R8, R12, -INF , !P2 ;  /* 0xff8000000c081808 */ /* 0x000fe40005000000 */
[----:B------:R-:W-:-:S09]  /*0590*/  @P0 FSEL R10, R9, -INF , !P3 ;  /* 0xff800000090a0808 */ /* 0x000fd20005800000 */
.L_x_1219:
[----:B------:R-:W-:Y:S05]  /*05a0*/  BSYNC.RECONVERGENT B0 ;  /* 0x0000000000007941 */ /* 0x000fea0003800200 */
.L_x_1215:
        /* <DEDUP_REMOVED lines=24> */
.L_x_1223:
[----:B------:R-:W-:Y:S05]  /*0730*/  BSYNC.RECONVERGENT B1 ;  /* 0x0000000000017941 */ /* 0x000fea0003800200 */
.L_x_1222:
        /* <DEDUP_REMOVED lines=11> */
.L_x_1221:
[----:B------:R-:W-:Y:S01]  /*07f0*/  BSSY.RECONVERGENT B1, `(.L_x_1225) ;  /* 0x000000a000017945 */ /* 0x000fe20003800200 */
[----:B------:R-:W-:Y:S02]  /*0800*/  HFMA2 R8, -RZ, RZ, 0, 0 ;  /* 0x00000000ff087431 */ /* 0x000fe400000001ff */
        /* <DEDUP_REMOVED lines=8> */
.L_x_1226:
[----:B------:R-:W-:Y:S05]  /*0890*/  BSYNC.RECONVERGENT B1 ;  /* 0x0000000000017941 */ /* 0x000fea0003800200 */
.L_x_1225:
        /* <DEDUP_REMOVED lines=9> */
.L_x_1224:
[----:B------:R-:W-:Y:S05]  /*0930*/  BSYNC.RECONVERGENT B0 ;  /* 0x0000000000007941 */ /* 0x000fea0003800200 */
.L_x_1220:
[----:B------:R-:W0:Y:S01]  /*0940*/  SHFL.BFLY PT, R5, R12, 0x2, 0x1c1f ;  /* 0x0c5c1f000c057f89 */ /* 0x000e2200000e0000 */
[----:B------:R-:W-:-:S03]  /*0950*/  ISETP.GE.AND P0, PT, R13, 0x1, PT ;  /* 0x000000010d00780c */ /* 0x000fc60003f06270 */
        /* <DEDUP_REMOVED lines=15> */
[----:B0-----:R-:W0:Y:S01]  /*0a50*/  @P0 MUFU.RCP R5, R7 ;  /* 0x0000000700050308 */ /* 0x001e220000001000 */
[----:B-1----:R-:W-:Y:S01]  /*0a60*/  LEA R4, P2, R2, UR8, 0x1 ;  /* 0x0000000802047c11 */ /* 0x002fe2000f8408ff */
[----:B0-----:R-:W-:-:S03]  /*0a70*/  @P0 FMUL.FTZ R8, R5, R8 ;  /* 0x0000000805080220 */ /* 0x001fc60000410000 */
[----:B------:R-:W-:Y:S02]  /*0a80*/  LEA.HI.X R5, R2, UR9, R3, 0x1, P2 ;  /* 0x0000000902057c11 */ /* 0x000fe400090f0c03 */
[----:B------:R-:W-:-:S05]  /*0a90*/  @P0 F2FP.BF16.F32.PACK_AB R0, RZ, R8 ;  /* 0x00000008ff00023e */ /* 0x000fca00000010ff */
[----:B------:R1:W-:Y:S02]  /*0aa0*/  STG.E.U16 desc[UR6][R4.64], R0 ;  /* 0x0000000004007986 */ /* 0x0003e4000c101506 */
.L_x_1228:
[----:B------:R-:W-:Y:S05]  /*0ab0*/  BSYNC.RECONVERGENT B0 ;  /* 0x0000000000007941 */ /* 0x000fea0003800200 */
.L_x_1227:
[----:B------:R-:W-:Y:S05]  /*0ac0*/  @P1 EXIT ;  /* 0x000000000000194d */ /* 0x000fea0003800000 */
[----:B------:R-:W-:Y:S01]  /*0ad0*/  FSETP.NEU.FTZ.AND P0, PT, R6, RZ, PT ;  /* 0x000000ff0600720b */ /* 0x000fe20003f1d000 */
[----:B------:R-:W2:Y:S01]  /*0ae0*/  LDCU.64 UR8, c[0x0][0x380] ;  /* 0x00007000ff0877ac */ /* 0x000ea20008000a00 */
[----:B-1----:R-:W-:Y:S01]  /*0af0*/  IADD3 R0, P1, PT, R2, UR5, RZ ;  /* 0x0000000502007c10 */ /* 0x002fe2000ff3e0ff */
[----:B0-----:R-:W-:-:S04]  /*0b00*/  IMAD.MOV.U32 R4, RZ, RZ, 0x7fff ;  /* 0x00007fffff047424 */ /* 0x001fc800078e00ff */
[----:B------:R-:W-:-:S06]  /*0b10*/  IMAD.X R3, RZ, RZ, R3, P1 ;  /* 0x000000ffff037224 */ /* 0x000fcc00008e0603 */
[----:B------:R-:W0:Y:S01]  /*0b20*/  @P0 MUFU.RCP R5, R6 ;  /* 0x0000000600050308 */ /* 0x000e220000001000 */
[----:B--2---:R-:W-:-:S04]  /*0b30*/  LEA R2, P1, R0, UR8, 0x1 ;  /* 0x0000000800027c11 */ /* 0x004fc8000f8208ff */
[----:B------:R-:W-:Y:S01]  /*0b40*/  LEA.HI.X R3, R0, UR9, R3, 0x1, P1 ;  /* 0x0000000900037c11 */ /* 0x000fe200088f0c03 */
[----:B0-----:R-:W-:-:S05]  /*0b50*/  @P0 FMUL.FTZ R10, R5, R10 ;  /* 0x0000000a050a0220 */ /* 0x001fca0000410000 */
[----:B------:R-:W-:-:S04]  /*0b60*/  @P0 F2FP.BF16.F32.PACK_AB R10, RZ, R10 ;  /* 0x0000000aff0a023e */ /* 0x000fc800000010ff */
[----:B------:R-:W-:-:S05]  /*0b70*/  @!P0 PRMT R10, R4, 0x7610, R10 ;  /* 0x00007610040a8816 */ /* 0x000fca000000000a */
[----:B------:R-:W-:Y:S01]  /*0b80*/  STG.E.U16 desc[UR6][R2.64], R10 ;  /* 0x0000000a02007986 */ /* 0x000fe2000c101506 */
[----:B------:R-:W-:Y:S05]  /*0b90*/  EXIT ;  /* 0x000000000000794d */ /* 0x000fea0003800000 */
.L_x_1229:
        /* <DEDUP_REMOVED lines=14> */
.L_x_11182:


//--------------------- .text._ZN43_GLOBAL__N__9ae7fba5_10_SoftMax_cu_9f978f6320softmax_warp_forwardIN3c108BFloat16ES2_fLi1ELb0ELb1EEEvPT0_PKT_iiiPKbib --------------------------
	.section	.text._ZN43_GLOBAL__N__9ae7fba5_10_SoftMax_cu_9f978f6320softmax_warp_forwardIN3c108BFloat16ES2_fLi1ELb0ELb1EEEvPT0_PKT_iiiPKbib,"ax",@progbits
	.align	128
.text._ZN43_GLOBAL__N__9ae7fba5_10_SoftMax_cu_9f978f6320softmax_warp_forwardIN3c108BFloat16ES2_fLi1ELb0ELb1EEEvPT0_PKT_iiiPKbib:
        .type           _ZN43_GLOBAL__N__9ae7fba5_10_SoftMax_cu_9f978f6320softmax_warp_forwardIN3c108BFloat16ES2_fLi1ELb0ELb1EEEvPT0_PKT_iiiPKbib,@function
        .size           _ZN43_GLOBAL__N__9ae7fba5_10_SoftMax_cu_9f978f6320softmax_warp_forwardIN3c108BFloat16ES2_fLi1ELb0ELb1EEEvPT0_PKT_iiiPKbib,(.L_x_11183 - _ZN43_GLOBAL__N__9ae7fba5_10_SoftMax_cu_9f978f6320softmax_warp_forwardIN3c108BFloat16ES2_fLi1ELb0ELb1EEEvPT0_PKT_iiiPKbib)
        .other          _ZN43_GLOBAL__N__9ae7fba5_10_SoftMax_cu_9f978f6320softmax_warp_forwardIN3c108BFloat16ES2_fLi1ELb0ELb1EEEvPT0_PKT_iiiPKbib,@"STO_CUDA_ENTRY STV_DEFAULT"
_ZN43_GLOBAL__N__9ae7fba5_10_SoftMax_cu_9f978f6320softmax_warp_forwardIN3c108BFloat16ES2_fLi1ELb0ELb1EEEvPT0_PKT_iiiPKbib:
        /* <DEDUP_REMOVED lines=55> */
[----:B------:R-:W-:-:S05]  /*0370*/  @P2 IADD3 R7, PT, PT, R7, 0x1, RZ ;  /* 0x0000000107072810 */ /* 0x000fca0007ffe0ff */
[----:B------:R-:W-:Y:S01]  /*0380*/  @!P3 IMAD.MOV R7, RZ, RZ, -R7 ;  /* 0x000000ffff07b224 */ /* 0x000fe200078e0a07 */
[----:B------:R-:W-:-:S05]  /*0390*/  @!P4 LOP3.LUT R7, RZ, R14, RZ, 0x33, !PT ;  /* 0x0000000eff07c212 */ /* 0x000fca00078e33ff */
[----:B------:R-:W-:-:S07]  /*03a0*/  IMAD R6, R7, UR9, R0 ;  /* 0x0000000907067c24 */ /* 0x000fce000f8e0200 */
.L_x_1230:
        /* <DEDUP_REMOVED lines=17> */
.L_x_1234:
[----:B------:R-:W-:Y:S05]  /*04c0*/  BSYNC.RECONVERGENT B1 ;  /* 0x0000000000017941 */ /* 0x000fea0003800200 */
.L_x_1233:
[----:B------:R-:W-:Y:S01]  /*04d0*/  MOV R10, 0xff800000 ;  /* 0xff800000000a7802 */ /* 0x000fe20000000f00 */
[----:B------:R-:W-:Y:S06]  /*04e0*/  @!P0 BRA `(.L_x_1235) ;  /* 0x00000000002c8947 */ /* 0x000fec0003800000 */
[----:B------:R-:W2:Y:S02]  /*04f0*/  LDG.E.U8 R10, desc[UR6][R6.64] ;  /* 0x00000006060a7981 */ /* 0x000ea4000c1e1100 */
[----:B--2---:R-:W-:-:S04]  /*0500*/  ISETP.NE.AND P2, PT, R10, RZ, PT ;  /* 0x000000ff0a00720c */ /* 0x004fc80003f45270 */
[----:B------:R-:W-:Y:S01]  /*0510*/  FSEL R10, R9, -INF , !P2 ;  /* 0xff800000090a7808 */ /* 0x000fe20005000000 */
[----:B------:R-:W-:Y:S08]  /*0520*/  BRA `(.L_x_1235) ;  /* 0x00000000001c7947 */ /* 0x000ff00003800000 */
.L_x_1232:
[----:B------:R-:W2:Y:S04]  /*0530*/  @P1 LDG.E.U8 R13, desc[UR6][R4.64] ;  /* 0x00000006040d1981 */ /* 0x000ea8000c1e1100 */
[----:B------:R-:W3:Y:S01]  /*0540*/  @P0 LDG.E.U8 R10, desc[UR6][R4.64] ;  /* 0x00000006040a0981 */ /* 0x000ee2000c1e1100 */
[----:B--2---:R-:W-:Y:S02]  /*0550*/  @P1 ISETP.NE.AND P2, PT, R13, RZ, PT ;  /* 0x000000ff0d00120c */ /* 0x004fe40003f45270 */
[----:B---3--:R-:W-:Y:S01]  /*0560*/  @P0 ISETP.NE.AND P3, PT, R10, RZ, PT ;  /* 0x000000ff0a00020c */ /* 0x008fe20003f65270 */
[----:B------:R-:W-:Y:S01]  /*0570*/  IMAD.MOV.U32 R10, RZ, RZ, -0x800000 ;  /* 0xff800000ff0a7424 */ /* 0x000fe200078e00ff */
[----:B------:R-:W-:Y:S02]  /*0580*/  @P1 FSEL R8, R11, -INF , !P2 ;  /* 0xff8000000b081808 */ /* 0x000fe40005000000 */
[----:B------:R-:W-:-:S09]  /*0590*/  @P0 FSEL R10, R9, -INF , !P3 ;  /* 0xff800000090a0808 */ /* 0x000fd20005800000 */
.L_x_1235:
[----:B------:R-:W-:Y:S05]  /*05a0*/  BSYNC.RECONVERGENT B0 ;  /* 0x0000000000007941 */ /* 0x000fea0003800200 */
.L_x_1231:
[----:B------:R-:W0:Y:S01]  /*05b0*/  SHFL.BFLY PT, R13, R8, 0x1, 0x1e1f ;  /* 0x0c3e1f00080d7f89 */ /* 0x000e2200000e0000 */
[----:B------:R-:W-:Y:S03]  /*05c0*/  BSSY.RECONVERGENT B0, `(.L_x_1236) ;  /* 0x0000031000007945 */ /* 0x000fe60003800200 */
        /* <DEDUP_REMOVED lines=16> */
.L_x_1239:
[----:B------:R-:W-:Y:S05]  /*06d0*/  BSYNC.RECONVERGENT B1 ;  /* 0x0000000000017941 */ /* 0x000fea0003800200 */
.L_x_1238:
        /* <DEDUP_REMOVED lines=11> */
.L_x_1237:
        /* <DEDUP_REMOVED lines=10> */
.L_x_1242:
[----:B------:R-:W-:Y:S05]  /*0830*/  BSYNC.RECONVERGENT B1 ;  /* 0x0000000000017941 */ /* 0x000fea0003800200 */
.L_x_1241:
        /* <DEDUP_REMOVED lines=9> */
.L_x_1240:
[----:B------:R-:W-:Y:S05]  /*08d0*/  BSYNC.RECONVERGENT B0 ;  /* 0x0000000000007941 */ /* 0x000fea0003800200 */
.L_x_1236:
[----:B------:R-:W-:Y:S01]  /*08e0*/  ISETP.GE.AND P0, PT, R12, 0x1, PT ;  /* 0x000000010c00780c */ /* 0x000fe20003f06270 */
[----:B------:R0:W1:Y:S04]  /*08f0*/  SHFL.BFLY PT, R4, R13, 0x1, 0x1e1f ;  /* 0x0c3e1f000d047f89 */ /* 0x00006800000e0000 */
[----:B------:R0:W2:Y:S08]  /*0900*/  SHFL.BFLY PT, R5, R10, 0x1, 0x1e1f ;  /* 0x0c3e1f000a057f89 */ /* 0x0000b000000e0000 */
[----:B0-----:R-:W-:Y:S05]  /*0910*/  @!P0 EXIT ;  /* 0x000000000000894d */ /* 0x001fea0003800000 */
[----:B------:R-:W-:Y:S01]  /*0920*/  ISETP.GE.AND P0, PT, R0, UR5, PT ;  /* 0x0000000500007c0c */ /* 0x000fe2000bf06270 */
[----:B------:R-:W-:Y:S01]  /*0930*/  BSSY.RECONVERGENT B0, `(.L_x_1243) ;  /* 0x000000e000007945 */ /* 0x000fe20003800200 */
[----:B-1----:R-:W-:Y:S01]  /*0940*/  FADD.FTZ R13, R4, R13 ;  /* 0x0000000d040d7221 */ /* 0x002fe20000010000 */
        /* <DEDUP_REMOVED lines=12> */
.L_x_1244:
[----:B------:R-:W-:Y:S05]  /*0a10*/  BSYNC.RECONVERGENT B0 ;  /* 0x0000000000007941 */ /* 0x000fea0003800200 */
.L_x_1243:
        /* <DEDUP_REMOVED lines=14> */
.L_x_1245:
        /* <DEDUP_REMOVED lines=16> */
.L_x_11183:


//--------------------- .text._ZN43_GLOBAL__N__9ae7fba5_10_SoftMax_cu_9f978f6320softmax_warp_forwardIN3c108BFloat16ES2_fLi0ELb0ELb1EEEvPT0_PKT_iiiPKbib --------------------------
	.section	.text._ZN43_GLOBAL__N__9ae7fba5_10_SoftMax_cu_9f978f6320softmax_warp_forwardIN3c108BFloat16ES2_fLi0ELb0ELb1EEEvPT0_PKT_iiiPKbib,"ax",@progbits
	.align	128
.text._ZN43_GLOBAL__N__9ae7fba5_10_SoftMax_cu_9f978f6320softmax_warp_forwardIN3c108BFloat16ES2_fLi0ELb0ELb1EEEvPT0_PKT_iiiPKbib:
        .type           _ZN43_GLOBAL__N__9ae7fba5_10_SoftMax_cu_9f978f6320softmax_warp_forwardIN3c108BFloat16ES2_fLi0ELb0ELb1EEEvPT0_PKT_iiiPKbib,@function
        .size           _ZN43_GLOBAL__N__9ae7fba5_10_SoftMax_cu_9f978f6320softmax_warp_forwardIN3c108BFloat16ES2_fLi0ELb0ELb1EEEvPT0_PKT_iiiPKbib,(.L_x_11184 - _ZN43_GLOBAL__N__9ae7fba5_10_SoftMax_cu_9f978f6320softmax_warp_forwardIN3c108BFloat16ES2_fLi0ELb0ELb1EEEvPT0_PKT_iiiPKbib)
        .other          _ZN43_GLOBAL__N__9ae7fba5_10_SoftMax_cu_9f978f6320softmax_warp_forwardIN3c108BFloat16ES2_fLi0ELb0ELb1EEEvPT0_PKT_iiiPKbib,@"STO_CUDA_ENTRY STV_DEFAULT"
_ZN43_GLOBAL__N__9ae7fba5_10_SoftMax_cu_9f978f6320softmax_warp_forwardIN3c108BFloat16ES2_fLi0ELb0ELb1EEEvPT0_PKT_iiiPKbib:
        /* <DEDUP_REMOVED lines=51> */
[----:B------:R-:W-:Y:S01]  /*0330*/  @!P4 IMAD.IADD R4, R4, 0x1, -R11 ;  /* 0x000000010404c824 */ /* 0x000fe200078e0a0b */
[----:B------:R-:W-:Y:S02]  /*0340*/  @!P4 IADD3 R7, PT, PT, R7, 0x1, RZ ;  /* 0x000000010707c810 */ /* 0x000fe40007ffe0ff */
[----:B------:R-:W-:Y:S02]  /*0350*/  ISETP.NE.AND P4, PT, R10, RZ, PT ;  /* 0x000000ff0a00720c */ /* 0x000fe40003f85270 */
[----:B------:R-:W-:-:S13]  /*0360*/  ISETP.GE.U32.AND P2, PT, R4, R11, PT ;  /* 0x0000000b0400720c */ /* 0x000fda0003f46070 */
[----:B------:R-:W-:-:S04]  /*0370*/  @P2 VIADD R7, R7, 0x1 ;  /* 0x0000000107072836 */ /* 0x000fc80000000000 */
[----:B------:R-:W-:Y:S01]  /*0380*/  @!P3 IMAD.MOV R7, RZ, RZ, -R7 ;  /* 0x000000ffff07b224 */ /* 0x000fe200078e0a07 */
[----:B------:R-:W-:-:S05]  /*0390*/  @!P4 LOP3.LUT R7, RZ, R10, RZ, 0x33, !PT ;  /* 0x0000000aff07c212 */ /* 0x000fca00078e33ff */
[----:B------:R-:W-:-:S07]  /*03a0*/  IMAD R12, R7, UR9, R0 ;  /* 0x00000009070c7c24 */ /* 0x000fce000f8e0200 */
.L_x_1246:
[----:B------:R-:W-:Y:S01]  /*03b0*/  UISETP.NE.AND UP0, UPT, UR4, URZ, UPT ;  /* 0x000000ff0400728c */ /* 0x000fe2000bf05270 */
[C---:B------:R-:W-:Y:S01]  /*03c0*/  IADD3 R4, P2, PT, R12.reuse, UR10, RZ ;  /* 0x0000000a0c047c10 */ /* 0x040fe2000ff5e0ff */
[----:B------:R-:W-:Y:S01]  /*03d0*/  BSSY.RECONVERGENT B0, `(.L_x_1247) ;  /* 0x000001d000007945 */ /* 0x000fe20003800200 */
[----:B------:R-:W-:Y:S02]  /*03e0*/  IMAD.MOV.U32 R10, RZ, RZ, -0x800000 ;  /* 0xff800000ff0a7424 */ /* 0x000fe400078e00ff */
[----:B------:R-:W-:Y:S01]  /*03f0*/  LEA.HI.X.SX32 R5, R12, UR11, 0x1, P2 ;  /* 0x0000000b0c057c11 */ /* 0x000fe200090f0eff */
[----:B------:R-:W-:Y:S01]  /*0400*/  IMAD.MOV.U32 R11, RZ, RZ, -0x800000 ;  /* 0xff800000ff0b7424 */ /* 0x000fe200078e00ff */
[----:B------:R-:W-:Y:S01]  /*0410*/  IADD3 R6, P2, PT, R4, UR5, RZ ;  /* 0x0000000504067c10 */ /* 0x000fe2000ff5e0ff */
[----:B-----5:R-:W-:Y:S01]  /*0420*/  @P0 IMAD.U32 R10, R8, 0x10000, RZ ;  /* 0x00010000080a0824 */ /* 0x020fe200078e00ff */
        /* <DEDUP_REMOVED lines=9> */
.L_x_1250:
[----:B------:R-:W-:Y:S05]  /*04c0*/  BSYNC.RECONVERGENT B1 ;  /* 0x0000000000017941 */ /* 0x000fea0003800200 */
.L_x_1249:
[----:B------:R-:W-:Y:S01]  /*04d0*/  IMAD.MOV.U32 R9, RZ, RZ, -0x800000 ;  /* 0xff800000ff097424 */ /* 0x000fe200078e00ff */
[----:B------:R-:W-:Y:S06]  /*04e0*/  @!P0 BRA `(.L_x_1251) ;  /* 0x00000000002c8947 */ /* 0x000fec0003800000 */
[----:B------:R-:W2:Y:S02]  /*04f0*/  LDG.E.U8 R8, desc[UR6][R6.64] ;  /* 0x0000000606087981 */ /* 0x000ea4000c1e1100 */
[----:B--2---:R-:W-:-:S04]  /*0500*/  ISETP.NE.AND P2, PT, R8, RZ, PT ;  /* 0x000000ff0800720c */ /* 0x004fc80003f45270 */
[----:B------:R-:W-:Y:S01]  /*0510*/  FSEL R9, R10, -INF , !P2 ;  /* 0xff8000000a097808 */ /* 0x000fe20005000000 */
[----:B------:R-:W-:Y:S08]  /*0520*/  BRA `(.L_x_1251) ;  /* 0x00000000001c7947 */ /* 0x000ff00003800000 */
.L_x_1248:
[----:B------:R-:W2:Y:S04]  /*0530*/  @P1 LDG.E.U8 R9, desc[UR6][R4.64] ;  /* 0x0000000604091981 */ /* 0x000ea8000c1e1100 */
[----:B------:R-:W3:Y:S01]  /*0540*/  @P0 LDG.E.U8 R8, desc[UR6][R4.64] ;  /* 0x0000000604080981 */ /* 0x000ee2000c1e1100 */
[----:B--2---:R-:W-:Y:S01]  /*0550*/  @P1 ISETP.NE.AND P2, PT, R9, RZ, PT ;  /* 0x000000ff0900120c */ /* 0x004fe20003f45270 */
[----:B------:R-:W-:Y:S01]  /*0560*/  IMAD.MOV.U32 R9, RZ, RZ, -0x800000 ;  /* 0xff800000ff097424 */ /* 0x000fe200078e00ff */
[----:B---3--:R-:W-:Y:S02]  /*0570*/  @P0 ISETP.NE.AND P3, PT, R8, RZ, PT ;  /* 0x000000ff0800020c */ /* 0x008fe40003f65270 */
[----:B------:R-:W-:Y:S02]  /*0580*/  @P1 FSEL R12, R11, -INF , !P2 ;  /* 0xff8000000b0c1808 */ /* 0x000fe40005000000 */
[----:B------:R-:W-:-:S09]  /*0590*/  @P0 FSEL R9, R10, -INF , !P3 ;  /* 0xff8000000a090808 */ /* 0x000fd20005800000 */
.L_x_1251:
[----:B------:R-:W-:Y:S05]  /*05a0*/  BSYNC.RECONVERGENT B0 ;  /* 0x0000000000007941 */ /* 0x000fea0003800200 */
.L_x_1247:
[----:B------:R-:W-:Y:S01]  /*05b0*/  BSSY.RECONVERGENT B0, `(.L_x_1252) ;  /* 0x000002a000007945 */ /* 0x000fe20003800200 */
[----:B------:R-:W-:Y:S02]  /*05c0*/  IMAD.MOV.U32 R8, RZ, RZ, RZ ;  /* 0x000000ffff087224 */ /* 0x000fe400078e00ff */
[----:B------:R-:W-:Y:S01]  /*05d0*/  IMAD.MOV.U32 R14, RZ, RZ, RZ ;  /* 0x000000ffff0e7224 */ /* 0x000fe200078e00ff */
[----:B------:R-:W-:Y:S06]  /*05e0*/  BRA.U !UP0, `(.L_x_1253) ;  /* 0x0000000108507547 */ /* 0x000fec000b800000 */
[----:B------:R-:W-:Y:S04]  /*05f0*/  BSSY.RECONVERGENT B1, `(.L_x_1254) ;  /* 0x0000008000017945 */ /* 0x000fe80003800200 */
[----:B------:R-:W-:Y:S05]  /*0600*/  @!P1 BRA `(.L_x_1255) ;  /* 0x0000000000189947 */ /* 0x000fea0003800000 */
[----:B------:R-:W2:Y:S02]  /*0610*/  LDG.E.U8 R6, desc[UR6][R4.64] ;  /* 0x0000000604067981 */ /* 0x000ea4000c1e1100 */
[----:B--2---:R-:W-:-:S13]  /*0620*/  ISETP.NE.AND P1, PT, R6, RZ, PT ;  /* 0x000000ff0600720c */ /* 0x004fda0003f25270 */
[----:B------:R-:W-:-:S04]  /*0630*/  @!P1 FADD.FTZ R11, -R12, R11 ;  /* 0x0000000b0c0b9221 */ /* 0x000fc80000010100 */
[----:B------:R-:W-:-:S04]  /*0640*/  @!P1 FMUL.FTZ R11, R11, 1.4426950216293334961 ;  /* 0x3fb8aa3b0b0b9820 */ /* 0x000fc80000410000 */
[----:B------:R-:W0:Y:S02]  /*0650*/  @!P1 MUFU.EX2 R8, R11 ;  /* 0x0000000b00089308 */ /* 0x000e240000000800 */
[----:B0-----:R-:W-:-:S07]  /*0660*/  @!P1 FADD.FTZ R14, RZ, R8 ;  /* 0x00000008ff0e9221 */ /* 0x001fce0000010000 */
.L_x_1255:
[----:B------:R-:W-:Y:S05]  /*0670*/  BSYNC.RECONVERGENT B1 ;  /* 0x0000000000017941 */ /* 0x000fea0003800200 */
.L_x_1254:
[----:B------:R-:W-:Y:S02]  /*0680*/  HFMA2 R12, -RZ, RZ, 0, 0 ;  /* 0x00000000ff0c7431 */ /* 0x000fe400000001ff */
        /* <DEDUP_REMOVED lines=10> */
.L_x_1253:
        /* <DEDUP_REMOVED lines=8> */
.L_x_1258:
[----:B------:R-:W-:Y:S05]  /*07b0*/  BSYNC.RECONVERGENT B1 ;  /* 0x0000000000017941 */ /* 0x000fea0003800200 */
.L_x_1257:
        /* <DEDUP_REMOVED lines=9> */
.L_x_1256:
[----:B------:R-:W-:Y:S05]  /*0850*/  BSYNC.RECONVERGENT B0 ;  /* 0x0000000000007941 */ /* 0x000fea0003800200 */
.L_x_1252:
[----:B------:R-:W-:-:S13]  /*0860*/  ISETP.GE.AND P0, PT, R13, 0x1, PT ;  /* 0x000000010d00780c */ /* 0x000fda0003f06270 */
[----:B------:R-:W-:Y:S05]  /*0870*/  @!P0 EXIT ;  /* 0x000000000000894d */ /* 0x000fea0003800000 */
[----:B------:R-:W-:Y:S01]  /*0880*/  ISETP.GE.AND P0, PT, R0, UR5, PT ;  /* 0x0000000500007c0c */ /* 0x000fe2000bf06270 */
[----:B------:R-:W-:Y:S03]  /*0890*/  BSSY.RECONVERGENT B0, `(.L_x_1259) ;  /* 0x000000c000007945 */ /* 0x000fe60003800200 */
        /* <DEDUP_REMOVED lines=11> */
.L_x_1260:
[----:B------:R-:W-:Y:S05]  /*0950*/  BSYNC.RECONVERGENT B0 ;  /* 0x0000000000007941 */ /* 0x000fea0003800200 */
.L_x_1259:
[----:B------:R-:W-:Y:S05]  /*0960*/  @P1 EXIT ;  /* 0x000000000000194d */ /* 0x000fea0003800000 */
[----:B------:R-:W-:Y:S01]  /*0970*/  FSETP.NEU.FTZ.AND P0, PT, R12, RZ, PT ;  /* 0x000000ff0c00720b */ /* 0x000fe20003f1d000 */
[----:B------:R-:W1:Y:S01]  /*0980*/  LDCU.64 UR8, c[0x0][0x380] ;  /* 0x00007000ff0877ac */ /* 0x000e620008000a00 */
[----:B0-----:R-:W-:Y:S01]  /*0990*/  IADD3 R0, P1, PT, R2, UR5, RZ ;  /* 0x0000000502007c10 */ /* 0x001fe2000ff3e0ff */
[----:B------:R-:W-:-:S04]  /*09a0*/  IMAD.MOV.U32 R4, RZ, RZ, 0x7fff ;  /* 0x00007fffff047424 */ /* 0x000fc800078e00ff */
[----:B------:R-:W-:-:S06]  /*09b0*/  IMAD.X R3, RZ, RZ, R3, P1 ;  /* 0x000000ffff037224 */ /* 0x000fcc00008e0603 */
[----:B------:R-:W0:Y:S01]  /*09c0*/  @P0 MUFU.RCP R12, R12 ;  /* 0x0000000c000c0308 */ /* 0x000e220000001000 */
[----:B-1----:R-:W-:-:S04]  /*09d0*/  LEA R2, P1, R0, UR8, 0x1 ;  /* 0x0000000800027c11 */ /* 0x002fc8000f8208ff */
[----:B------:R-:W-:Y:S01]  /*09e0*/  LEA.HI.X R3, R0, UR9, R3, 0x1, P1 ;  /* 0x0000000900037c11 */ /* 0x000fe200088f0c03 */
[----:B0-----:R-:W-:-:S05]  /*09f0*/  @P0 FMUL.FTZ R11, R12, R11 ;  /* 0x0000000b0c0b0220 */ /* 0x001fca0000410000 */
[----:B------:R-:W-:-:S04]  /*0a00*/  @P0 F2FP.BF16.F32.PACK_AB R11, RZ, R11 ;  /* 0x0000000bff0b023e */ /* 0x000fc800000010ff */
[----:B------:R-:W-:-:S05]  /*0a10*/  @!P0 PRMT R11, R4, 0x7610, R11 ;  /* 0x00007610040b8816 */ /* 0x000fca000000000b */
[----:B------:R-:W-:Y:S01]  /*0a20*/  STG.E.U16 desc[UR6][R2.64], R11 ;  /* 0x0000000b02007986 */ /* 0x000fe2000c101506 */
[----:B------:R-:W-:Y:S05]  /*0a30*/  EXIT ;  /* 0x000000000000794d */ /* 0x000fea0003800000 */
.L_x_1261:
        /* <DEDUP_REMOVED lines=12> */
.L_x_11184:


//--------------------- .text._ZN43_GLOBAL__N__9ae7fba5_10_SoftMax_cu_9f978f6320softmax_warp_forwardIN3c104HalfES2_fLi11ELb0ELb1EEEvPT0_PKT_iiiPKbib --------------------------
	.section	.text._ZN43_GLOBAL__N__9ae7fba5_10_SoftMax_cu_9f978f6320softmax_warp_forwardIN3c104HalfES2_fLi11ELb0ELb1EEEvPT0_PKT_iiiPKbib,"ax",@progbits
	.align	128
.text._ZN43_GLOBAL__N__9ae7fba5_10_SoftMax_cu_9f978f6320softmax_warp_forwardIN3c104HalfES2_fLi11ELb0ELb1EEEvPT0_PKT_iiiPKbib:
        .type           _ZN43_GLOBAL__N__9ae7fba5_10_SoftMax_cu_9f978f6320softmax_warp_forwardIN3c104HalfES2_fLi11ELb0ELb1EEEvPT0_PKT_iiiPKbib,@function
        .size           _ZN43_GLOBAL__N__9ae7fba5_10_SoftMax_cu_9f978f6320softmax_warp_forwardIN3c104HalfES2_fLi11ELb0ELb1EEEvPT0_PKT_iiiPKbib,(.L_x_11185 - _ZN43_GLOBAL__N__9ae7fba5_10_SoftMax_cu_9f978f6320softmax_warp_forwardIN3c104HalfES2_fLi11ELb0ELb1EEEvPT0_PKT_iiiPKbib)
        .other          _ZN43_GLOBAL__N__9ae7fba5_10_SoftMax_cu_9f978f6320softmax_warp_forwardIN3c104HalfES2_fLi11ELb0ELb1EEEvPT0_PKT_iiiPKbib,@"STO_CUDA_ENTRY STV_DEFAULT"
_ZN43_GLOBAL__N__9ae7fba5_10_SoftMax_cu_9f978f6320softmax_warp_forwardIN3c104HalfES2_fLi11ELb0ELb1EEEvPT0_PKT_iiiPKbib:
        /* <DEDUP_REMOVED lines=41> */
.L_x_1262:
[----:B------:R-:W0:Y:S01]  /*0290*/  LDCU.64 UR6, c[0x0][0x3a0] ;  /* 0x00007400ff0677ac */ /* 0x000e220008000a00 */
[C---:B------:R-:W-:Y:S01]  /*02a0*/  ISETP.GE.AND P0, PT, R4.reuse, UR8, PT ;  /* 0x0000000804007c0c */ /* 0x040fe2000bf06270 */
        /* <DEDUP_REMOVED lines=76> */
[----:B---3--:R-:W-:Y:S01]  /*0770*/  @P0 HADD2.F32 R59, -RZ, R5.H0_H0 ;  /* 0x20000005ff3b0230 */ /* 0x008fe20000004100 */
[----:B------:R-:W-:Y:S01]  /*0780*/  ISETP.GE.AND P5, PT, R9, UR8, PT ;  /* 0x0000000809007c0c */ /* 0x000fe2000bfa6270 */
[----:B----4-:R-:W-:Y:S01]  /*0790*/  @P1 HADD2.F32 R58, -RZ, R8.H0_H0 ;  /* 0x20000008ff3a1230 */ /* 0x010fe20000004100 */
        /* <DEDUP_REMOVED lines=13> */
.L_x_1264:
[----:B------:R-:W-:Y:S05]  /*0870*/  BSYNC.RECONVERGENT B0 ;  /* 0x0000000000007941 */ /* 0x000fea0003800200 */
.L_x_1263:
[----:B------:R-:W-:Y:S01]  /*0880*/  P2R R80, PR, RZ, 0x1 ;  /* 0x00000001ff507803 */ /* 0x000fe20000000000 */
[----:B------:R-:W-:Y:S01]  /*0890*/  VIADD R123, R4, 0x6c0 ;  /* 0x000006c0047b7836 */ /* 0x000fe20000000000 */
[----:B------:R-:W-:Y:S01]  /*08a0*/  ISETP.GE.AND P0, PT, R8, UR8, PT ;  /* 0x0000000808007c0c */ /* 0x000fe2000bf06270 */
[C---:B------:R-:W-:Y:S01]  /*08b0*/  VIADD R124, R4.reuse, 0x6e0 ;  /* 0x000006e0047c7836 */ /* 0x040fe20000000000 */
[----:B------:R-:W-:Y:S01]  /*08c0*/  LOP3.LUT R81, R81, 0xfffffffd, RZ, 0xc0, !PT ;  /* 0xfffffffd51517812 */ /* 0x000fe200078ec0ff */
[----:B------:R-:W2:Y:S01]  /*08d0*/  @P2 LDG.E.U16 R50, desc[UR4][R6.64+0xc0] ;  /* 0x0000c00406322981 */ /* 0x000ea2000c1e1500 */
[----:B------:R-:W-:Y:S01]  /*08e0*/  ISETP.GE.AND P3, PT, R9, UR8, PT ;  /* 0x0000000809007c0c */ /* 0x000fe2000bf66270 */
[----:B------:R-:W-:Y:S01]  /*08f0*/  VIADD R125, R4, 0x700 ;  /* 0x00000700047d7836 */ /* 0x000fe20000000000 */
[----:B------:R-:W-:Y:S01]  /*0900*/  LOP3.LUT R78, R78, 0xfffffffd, RZ, 0xc0, !PT ;  /* 0xfffffffd4e4e7812 */ /* 0x000fe200078ec0ff */
[C---:B------:R-:W-:Y:S01]  /*0910*/  VIADD R126, R4.reuse, 0x720 ;  /* 0x00000720047e7836 */ /* 0x040fe20000000000 */
[----:B------:R-:W-:Y:S01]  /*0920*/  LOP3.LUT R133, R133, 0xfffffffe, RZ, 0xc0, !PT ;  /* 0xfffffffe85857812 */ /* 0x000fe200078ec0ff */
[----:B------:R-:W-:Y:S01]  /*0930*/  VIADD R127, R4, 0x740 ;  /* 0x00000740047f7836 */ /* 0x000fe20000000000 */
[----:B------:R-:W-:Y:S01]  /*0940*/  LOP3.LUT R134, R134, 0xfffffffe, RZ, 0xc0, !PT ;  /* 0xfffffffe86867812 */ /* 0x000fe200078ec0ff */
[----:B------:R-:W-:Y:S01]  /*0950*/  VIADD R128, R4, 0x760 ;  /* 0x0000076004807836 */ /* 0x000fe20000000000 */
[----:B------:R-:W-:Y:S01]  /*0960*/  ISETP.LT.OR P3, PT, R54, 0x1, P3 ;  /* 0x000000013600780c */ /* 0x000fe20001f61670 */
[C---:B------:R-:W-:Y:S01]  /*0970*/  VIADD R129, R4.reuse, 0x780 ;  /* 0x0000078004817836 */ /* 0x040fe20000000000 */
[----:B------:R-:W-:Y:S01]  /*0980*/  @P0 LOP3.LUT R81, R81, 0x2, RZ, 0xfc, !PT ;  /* 0x0000000251510812 */ /* 0x000fe200078efcff */
[----:B------:R-:W-:Y:S01]  /*0990*/  VIADD R130, R4, 0x7a0 ;  /* 0x000007a004827836 */ /* 0x000fe20000000000 */
[----:B------:R-:W-:Y:S01]  /*09a0*/  ISETP.LT.OR P0, PT, R54, 0x1, P0 ;  /* 0x000000013600780c */ /* 0x000fe20000701670 */
[C---:B------:R-:W-:Y:S01]  /*09b0*/  VIADD R132, R4.reuse, 0x7c0 ;  /* 0x000007c004847836 */ /* 0x040fe20000000000 */
        /* <DEDUP_REMOVED lines=12> */
[----:B------:R-:W-:Y:S02]  /*0a80*/  IMAD.MOV.U32 R51, RZ, RZ, -0x800000 ;  /* 0xff800000ff337424 */ /* 0x000fe400078e00ff */
[----:B------:R-:W-:Y:S01]  /*0a90*/  IMAD.MOV.U32 R57, RZ, RZ, -0x800000 ;  /* 0xff800000ff397424 */ /* 0x000fe200078e00ff */
[----:B------:R-:W-:Y:S01]  /*0aa0*/  P2R R143, PR, RZ, 0x8 ;  /* 0x00000008ff8f7803 */ /* 0x000fe20000000000 */
[----:B------:R-:W-:Y:S01]  /*0ab0*/  IMAD.MOV.U32 R56, RZ, RZ, -0x800000 ;  /* 0xff800000ff387424 */ /* 0x000fe200078e00ff */
[----:B------:R-:W-:Y:S01]  /*0ac0*/  @P0 LOP3.LUT R81, R81, 0x4, RZ, 0xfc, !PT ;  /* 0x0000000451510812 */ /* 0x000fe200078efcff */
[----:B------:R-:W5:Y:S01]  /*0ad0*/  @P4 LDG.E.U16 R71, desc[UR4][R6.64+0x80] ;  /* 0x0000800406474981 */ /* 0x000f62000c1e1500 */
        /* <DEDUP_REMOVED lines=196> */
[----:B------:R-:W-:-:S13]  /*1720*/  ISETP.LT.OR P0, PT, R54, 0x1, P0 ;  /* 0x000000013600780c */ /* 0x000fda0000701670 */
        /* <DEDUP_REMOVED lines=9> */
[----:B------:R-:W-:-:S13]  /*17c0*/  ISETP.GE.AND P0, PT, R105, UR8, PT ;  /* 0x0000000869007c0c */ /* 0x000fda000bf06270 */
        /* <DEDUP_REMOVED lines=166> */
[----:B------:R-:W-:Y:S02]  /*2230*/  LOP3.LUT R134, R134, 0xbfffffff, RZ, 0xc0, !PT ;  /* 0xbfffffff86867812 */ /* 0x000fe400078ec0ff */
[----:B------:R-:W-:-:S09]  /*2240*/  ISETP.LT.OR P1, PT, R54, 0x1, P0 ;  /* 0x000000013600780c */ /* 0x000fd20000721670 */
[----:B------:R-:W-:Y:S02]  /*2250*/  @P0 LOP3.LUT R134, R134, 0x40000000, RZ, 0xfc, !PT ;  /* 0x4000000086860812 */ /* 0x000fe400078efcff */
[----:B------:R-:W-:Y:S02]  /*2260*/  ISETP.GE.AND P0, PT, R130, UR8, PT ;  /* 0x0000000882007c0c */ /* 0x000fe4000bf06270 */
[----:B------:R-:W-:Y:S01]  /*2270*/  LOP3.LUT R134, R134, 0xfeffffff, RZ, 0xc0, !PT ;  /* 0xfeffffff86867812 */ /* 0x000fe200078ec0ff */
[----:B------:R-:W5:Y:S03]  /*2280*/  @!P1 LDG.E.U16 R67, desc[UR4][R6.64+0xf00] ;  /* 0x000f000406439981 */ /* 0x000f66000c1e1500 */
[----:B------:R-:W-:-:S04]  /*2290*/  @P1 LOP3.LUT R134, R134, 0x1000000, RZ, 0xfc, !PT ;  /* 0x0100000086861812 */ /* 0x000fc800078efcff */
[----:B------:R-:W-:-:S04]  /*22a0*/  LOP3.LUT R134, R134, 0xdfffffff, RZ, 0xc0, !PT ;  /* 0xdfffffff86867812 */ /* 0x000fc800078ec0ff */
[----:B------:R-:W-:Y:S02]  /*22b0*/  @P0 LOP3.LUT R134, R134, 0x20000000, RZ, 0xfc, !PT ;  /* 0x2000000086860812 */ /* 0x000fe400078efcff */
[----:B------:R-:W-:Y:S02]  /*22c0*/  ISETP.LT.OR P0, PT, R54, 0x1, P0 ;  /* 0x000000013600780c */ /* 0x000fe40000701670 */
[----:B------:R-:W-:Y:S02]  /*22d0*/  P2R R77, PR, RZ, 0x2 ;  /* 0x00000002ff4d7803 */ /* 0x000fe40000000000 */
[----:B------:R-:W-:Y:S02]  /*22e0*/  ISETP.GE.AND P1, PT, R132, UR8, PT ;  /* 0x0000000884007c0c */ /* 0x000fe4000bf26270 */
[----:B------:R-:W-:Y:S02]  /*22f0*/  LOP3.LUT R134, R134, 0xfdffffff, RZ, 0xc0, !PT ;  /* 0xfdffffff86867812 */ /* 0x000fe400078ec0ff */
[----:B------:R-:W-:-:S05]  /*2300*/  ISETP.LT.OR P6, PT, R54, 0x1, P1 ;  /* 0x000000013600780c */ /* 0x000fca0000fc1670 */
[----:B------:R-:W-:Y:S01]  /*2310*/  @P0 LOP3.LUT R134, R134, 0x2000000, RZ, 0xfc, !PT ;  /* 0x0200000086860812 */ /* 0x000fe200078efcff */
[----:B--2---:R-:W-:Y:S01]  /*2320*/  @P2 HADD2.F32 R57, -RZ, R50.H0_H0 ;  /* 0x20000032ff392230 */ /* 0x004fe20000004100 */
[----:B------:R-:W2:Y:S02]  /*2330*/  @!P0 LDG.E.U16 R68, desc[UR4][R6.64+0xf40] ;  /* 0x000f400406448981 */ /* 0x000ea4000c1e1500 */
[----:B------:R-:W-:-:S04]  /*2340*/  LOP3.LUT R134, R134, 0xefffffff, RZ, 0xc0, !PT ;  /* 0xefffffff86867812 */ /* 0x000fc800078ec0ff */
[----:B------:R-:W-:Y:S01]  /*2350*/  @P1 LOP3.LUT R134, R134, 0x10000000, RZ, 0xfc, !PT ;  /* 0x1000000086861812 */ /* 0x000fe200078efcff */
[----:B------:R-:W2:Y:S03]  /*2360*/  @!P6 LDG.E.U16 R69, desc[UR4][R6.64+0xf80] ;  /* 0x000f80040645e981 */ /* 0x000ea6000c1e1500 */
[----:B------:R-:W-:Y:S02]  /*2370*/  LOP3.LUT R134, R134, 0xfbffffff, RZ, 0xc0, !PT ;  /* 0xfbffffff86867812 */ /* 0x000fe400078ec0ff */
[----:B------:R-:W-:Y:S02]  /*2380*/  P2R R139, PR, RZ, 0x40 ;  /* 0x00000040ff8b7803 */ /* 0x000fe40000000000 */
[----:B------:R-:W-:Y:S02]  /*2390*/  @P6 LOP3.LUT R134, R134, 0x4000000, RZ, 0xfc, !PT ;  /* 0x0400000086866812 */ /* 0x000fe400078efcff */
        /* <DEDUP_REMOVED lines=16> */
[----:B------:R-:W-:-:S13]  /*24a0*/  LOP3.LUT P6, RZ, R78, 0x2, RZ, 0xc0, !PT ;  /* 0x000000024eff7812 */ /* 0x000fda00078cc0ff */
[----:B----4-:R-:W-:Y:S01]  /*24b0*/  @!P6 HADD2.F32 R55, -RZ, R8.H0_H0 ;  /* 0x20000008ff37e230 */ /* 0x010fe20000004100 */
[----:B------:R-:W-:-:S13]  /*24c0*/  ISETP.NE.AND P6, PT, R45, RZ, PT ;  /* 0x000000ff2d00720c */ /* 0x000fda0003fc5270 */
[----:B---3--:R-:W-:Y:S01]  /*24d0*/  @!P6 HADD2.F32 R53, -RZ, R9.H0_H0 ;  /* 0x20000009ff35e230 */ /* 0x008fe20000004100 */
[----:B------:R-:W-:-:S13]  /*24e0*/  ISETP.NE.AND P6, PT, R46, RZ, PT ;  /* 0x000000ff2e00720c */ /* 0x000fda0003fc5270 */
[----:B-----5:R-:W-:Y:S01]  /*24f0*/  @!P6 HADD2.F32 R52, -RZ, R35.H0_H0 ;  /* 0x20000023ff34e230 */ /* 0x020fe20000004100 */
[----:B------:R-:W-:-:S13]  /*2500*/  ISETP.NE.AND P6, PT, R47, RZ, PT ;  /* 0x000000ff2f00720c */ /* 0x000fda0003fc5270 */
[----:B------:R-:W-:Y:S01]  /*2510*/  @!P6 HADD2.F32 R51, -RZ, R36.H0_H0 ;  /* 0x20000024ff33e230 */ /* 0x000fe20000004100 */
[----:B------:R-:W-:Y:S01]  /*2520*/  ISETP.NE.AND P6, PT, R48, RZ, PT ;  /* 0x000000ff3000720c */ /* 0x000fe20003fc5270 */
[----:B------:R-:W-:Y:S01]  /*2530*/  IMAD.MOV.U32 R50, RZ, RZ, -0x800000 ;  /* 0xff800000ff327424 */ /* 0x000fe200078e00ff */
[----:B------:R-:W-:Y:S02]  /*2540*/  P2R R79, PR, RZ, 0x1 ;  /* 0x00000001ff4f7803 */ /* 0x000fe40000000000 */
[----:B------:R-:W-:-:S04]  /*2550*/  ISETP.GE.AND P0, PT, R131, UR8, PT ;  /* 0x0000000883007c0c */ /* 0x000fc8000bf06270 */
[----:B------:R-:W-:-:S05]  /*2560*/  ISETP.LT.OR P5, PT, R54, 0x1, P0 ;  /* 0x000000013600780c */ /* 0x000fca00007a1670 */
[----:B------:R-:W-:Y:S01]  /*2570*/  @!P6 HADD2.F32 R50, -RZ, R37.H0_H0 ;  /* 0x20000025ff32e230 */ /* 0x000fe20000004100 */
[----:B------:R-:W-:Y:S01]  /*2580*/  ISETP.NE.AND P6, PT, R49, RZ, PT ;  /* 0x000000ff3100720c */ /* 0x000fe20003fc5270 */
[----:B------:R-:W-:Y:S01]  /*2590*/  @!P3 HADD2.F32 R56, -RZ, R5.H0_H0 ;  /* 0x20000005ff38b230 */ /* 0x000fe20000004100 */
[----:B------:R-:W-:Y:S01]  /*25a0*/  LOP3.LUT P3, RZ, R78, 0x2000, RZ, 0xc0, !PT ;  /* 0x000020004eff7812 */ /* 0x000fe2000786c0ff */
[----:B------:R-:W-:Y:S01]  /*25b0*/  IMAD.MOV.U32 R49, RZ, RZ, -0x800000 ;  /* 0xff800000ff317424 */ /* 0x000fe200078e00ff */
[----:B------:R-:W-:-:S03]  /*25c0*/  P2R R140, PR, RZ, 0x20 ;  /* 0x00000020ff8c7803 */ /* 0x000fc60000000000 */
[----:B------:R0:W3:Y:S01]  /*25d0*/  @!P5 LDG.E.U16 R70, desc[UR4][R6.64+0xfc0] ;  /* 0x000fc0040646d981 */ /* 0x0000e2000c1e1500 */
[----:B------:R-:W-:-:S05]  /*25e0*/  LOP3.LUT P5, RZ, R78, 0x8000, RZ, 0xc0, !PT ;  /* 0x000080004eff7812 */ /* 0x000fca00078ac0ff */
[----:B------:R-:W-:Y:S01]  /*25f0*/  @!P6 HADD2.F32 R49, -RZ, R38.H0_H0 ;  /* 0x20000026ff31e230 */ /* 0x000fe20000004100 */
[----:B------:R-:W-:Y:S02]  /*2600*/  ISETP.NE.AND P6, PT, R152, RZ, PT ;  /* 0x000000ff9800720c */ /* 0x000fe40003fc5270 */
[----:B------:R-:W-:Y:S02]  /*2610*/  P2R R141, PR, RZ, 0x10 ;  /* 0x00000010ff8d7803 */ /* 0x000fe40000000000 */
[C---:B------:R-:W-:Y:S01]  /*2620*/  LOP3.LUT P4, RZ, R78.reuse, 0x4000, RZ, 0xc0, !PT ;  /* 0x000040004eff7812 */ /* 0x040fe2000788c0ff */
[----:B------:R-:W-:Y:S02]  /*2630*/  IMAD.MOV.U32 R37, RZ, RZ, -0x800000 ;  /* 0xff800000ff257424 */ /* 0x000fe400078e00ff */
[----:B------:R-:W-:Y:S02]  /*2640*/  IMAD.MOV.U32 R48, RZ, RZ, -0x800000 ;  /* 0xff800000ff307424 */ /* 0x000fe400078e00ff */
[----:B------:R-:W-:Y:S01]  /*2650*/  @!P3 HADD2.F32 R37, -RZ, R149.H0_H0 ;  /* 0x20000095ff25b230 */ /* 0x000fe20000004100 */
[----:B------:R-:W-:Y:S01]  /*2660*/  LOP3.LUT P3, RZ, R78, 0x20000000, RZ, 0xc0, !PT ;  /* 0x200000004eff7812 */ /* 0x000fe2000786c0ff */
[----:B------:R-:W-:-:S02]  /*2670*/  IMAD.MOV.U32 R35, RZ, RZ, -0x800000 ;  /* 0xff800000ff237424 */ /* 0x000fc400078e00ff */
[----:B------:R-:W-:Y:S01]  /*2680*/  @!P6 HADD2.F32 R48, -RZ, R39.H0_H0 ;  /* 0x20000027ff30e230 */ /* 0x000fe20000004100 */
[----:B------:R-:W-:Y:S01]  /*2690*/  ISETP.NE.AND P6, PT, R153, RZ, PT ;  /* 0x000000ff9900720c */ /* 0x000fe20003fc5270 */
[----:B------:R-:W-:Y:S01]  /*26a0*/  @!P5 HADD2.F32 R35, -RZ, R151.H0_H0 ;  /* 0x20000097ff23d230 */ /* 0x000fe20000004100 */
[----:B------:R-:W-:Y:S02]  /*26b0*/  P2R R151, PR, RZ, 0x8 ;  /* 0x00000008ff977803 */ /* 0x000fe40000000000 */
[----:B------:R-:W-:Y:S02]  /*26c0*/  LOP3.LUT R134, R134, 0xf7ffffff, RZ, 0xc0, !PT ;  /* 0xf7ffffff86867812 */ /* 0x000fe400078ec0ff */
[C---:B------:R-:W-:Y:S02]  /*26d0*/  LOP3.LUT P1, RZ, R78.reuse, 0x1000, RZ, 0xc0, !PT ;  /* 0x000010004eff7812 */ /* 0x040fe4000782c0ff */
[----:B------:R-:W-:Y:S01]  /*26e0*/  LOP3.LUT P3, RZ, R78, 0x10000000, RZ, 0xc0, !PT ;  /* 0x100000004eff7812 */ /* 0x000fe2000786c0ff */
[----:B------:R-:W-:Y:S01]  /*26f0*/  IMAD.MOV.U32 R36, RZ, RZ, -0x800000 ;  /* 0xff800000ff247424 */ /* 0x000fe200078e00ff */
[----:B------:R-:W-:Y:S01]  /*2700*/  @P0 LOP3.LUT R134, R134, 0x8000000, RZ, 0xfc, !PT ;  /* 0x0800000086860812 */ /* 0x000fe200078efcff */
[----:B------:R-:W-:Y:S01]  /*2710*/  @!P4 HADD2.F32 R36, -RZ, R150.H0_H0 ;  /* 0x20000096ff24c230 */ /* 0x000fe20000004100 */
[----:B------:R-:W-:-:S02]  /*2720*/  P2R R150, PR, RZ, 0x8 ;  /* 0x00000008ff967803 */ /* 0x000fc40000000000 */
[C---:B------:R-:W-:Y:S02]  /*2730*/  LOP3.LUT P0, RZ, R78.reuse, 0x800, RZ, 0xc0, !PT ;  /* 0x000008004eff7812 */ /* 0x040fe4000780c0ff */
[----:B------:R-:W-:Y:S01]  /*2740*/  LOP3.LUT P3, RZ, R78, 0x8000000, RZ, 0xc0, !PT ;  /* 0x080000004eff7812 */ /* 0x000fe2000786c0ff */
[----:B------:R-:W-:Y:S02]  /*2750*/  IMAD.MOV.U32 R47, RZ, RZ, -0x800000 ;  /* 0xff800000ff2f7424 */ /* 0x000fe400078e00ff */
[----:B------:R-:W-:Y:S01]  /*2760*/  @!P6 HADD2.F32 R47, -RZ, R144.H0_H0 ;  /* 0x20000090ff2fe230 */ /* 0x000fe20000004100 */
[----:B------:R-:W-:Y:S02]  /*2770*/  P2R R149, PR, RZ, 0x8 ;  /* 0x00000008ff957803 */ /* 0x000fe40000000000 */
[----:B------:R-:W-:Y:S02]  /*2780*/  ISETP.NE.AND P6, PT, R154, RZ, PT ;  /* 0x000000ff9a00720c */ /* 0x000fe40003fc5270 */
[----:B------:R-:W-:Y:S01]  /*2790*/  LOP3.LUT P3, RZ, R78, 0x4000000, RZ, 0xc0, !PT ;  /* 0x040000004eff7812 */ /* 0x000fe2000786c0ff */
[----:B------:R-:W-:Y:S01]  /*27a0*/  IMAD.MOV.U32 R38, RZ, RZ, -0x800000 ;  /* 0xff800000ff267424 */ /* 0x000fe200078e00ff */
[----:B------:R-:W-:Y:S01]  /*27b0*/  P2R R142, PR, RZ, 0x4 ;  /* 0x00000004ff8e7803 */ /* 0x000fe20000000000 */
[----:B------:R-:W-:Y:S01]  /*27c0*/  @!P1 HADD2.F32 R38, -RZ, R148.H0_H0 ;  /* 0x20000094ff269230 */ /* 0x000fe20000004100 */
[----:B------:R-:W-:-:S02]  /*27d0*/  P2R R148, PR, RZ, 0x8 ;  /* 0x00000008ff947803 */ /* 0x000fc40000000000 */
[C---:B------:R-:W-:Y:S02]  /*27e0*/  LOP3.LUT P2, RZ, R78.reuse, 0x200, RZ, 0xc0, !PT ;  /* 0x000002004eff7812 */ /* 0x040fe4000784c0ff */
[C---:B------:R-:W-:Y:S01]  /*27f0*/  LOP3.LUT P3, RZ, R78.reuse, 0x2000000, RZ, 0xc0, !PT ;  /* 0x020000004eff7812 */ /* 0x040fe2000786c0ff */
[----:B------:R-:W-:Y:S02]  /*2800*/  IMAD.MOV.U32 R39, RZ, RZ, -0x800000 ;  /* 0xff800000ff277424 */ /* 0x000fe400078e00ff */
[----:B------:R-:W-:Y:S01]  /*2810*/  @!P0 HADD2.F32 R39, -RZ, R147.H0_H0 ;  /* 0x20000093ff278230 */ /* 0x000fe20000004100 */
[----:B------:R-:W-:Y:S02]  /*2820*/  P2R R147, PR, RZ, 0x8 ;  /* 0x00000008ff937803 */ /* 0x000fe40000000000 */
[----:B------:R-:W-:Y:S01]  /*2830*/  LOP3.LUT P3, RZ, R78, 0x1000000, RZ, 0xc0, !PT ;  /* 0x010000004eff7812 */ /* 0x000fe2000786c0ff */
[----:B------:R-:W-:Y:S02]  /*2840*/  IMAD.MOV.U32 R45, RZ, RZ, -0x800000 ;  /* 0xff800000ff2d7424 */ /* 0x000fe400078e00ff */
[----:B------:R-:W-:Y:S01]  /*2850*/  @!P6 HADD2.F32 R45, -RZ, R146.H0_H0 ;  /* 0x20000092ff2de230 */ /* 0x000fe20000004100 */
[----:B------:R-:W-:-:S02]  /*2860*/  P2R R146, PR, RZ, 0x8 ;  /* 0x00000008ff927803 */ /* 0x000fc40000000000 */
[C---:B------:R-:W-:Y:S01]  /*2870*/  LOP3.LUT P3, RZ, R78.reuse, 0x800000, RZ, 0xc0, !PT ;  /* 0x008000004eff7812 */ /* 0x040fe2000786c0ff */
[----:B------:R-:W-:Y:S02]  /*2880*/  IMAD.MOV.U32 R46, RZ, RZ, -0x800000 ;  /* 0xff800000ff2e7424 */ /* 0x000fe400078e00ff */
[----:B------:R-:W-:Y:S01]  /*2890*/  @!P2 HADD2.F32 R46, -RZ, R145.H0_H0 ;  /* 0x20000091ff2ea230 */ /* 0x000fe20000004100 */
[----:B------:R-:W-:Y:S02]  /*28a0*/  P2R R145, PR, RZ, 0x8 ;  /* 0x00000008ff917803 */ /* 0x000fe40000000000 */
[C---:B------:R-:W-:Y:S02]  /*28b0*/  LOP3.LUT P3, RZ, R78.reuse, 0x400000, RZ, 0xc0, !PT ;  /* 0x004000004eff7812 */ /* 0x040fe4000786c0ff */
[----:B------:R-:W-:Y:S02]  /*28c0*/  LOP3.LUT P4, RZ, R78, 0x100000, RZ, 0xc0, !PT ;  /* 0x001000004eff7812 */ /* 0x000fe4000788c0ff */
[----:B------:R-:W-:-:S02]  /*28d0*/  P2R R144, PR, RZ, 0x8 ;  /* 0x00000008ff907803 */ /* 0x000fc40000000000 */
[C---:B------:R-:W-:Y:S01]  /*28e0*/  LOP3.LUT P3, RZ, R78.reuse, 0x200000, RZ, 0xc0, !PT ;  /* 0x002000004eff7812 */ /* 0x040fe2000786c0ff */
[----:B------:R-:W-:Y:S01]  /*28f0*/  IMAD.MOV.U32 R9, RZ, RZ, -0x800000 ;  /* 0xff800000ff097424 */ /* 0x000fe200078e00ff */
[----:B------:R-:W-:-:S07]  /*2900*/  LOP3.LUT P1, RZ, R78, 0x80000, RZ, 0xc0, !PT ;  /* 0x000800004eff7812 */ /* 0x000fce000782c0ff */
[----:B------:R-:W-:Y:S02]  /*2910*/  @!P4 HADD2.F32 R9, -RZ, R10.H0_H0 ;  /* 0x2000000aff09c230 */ /* 0x000fe40000004100 */
[----:B------:R-:W-:Y:S02]  /*2920*/  IMAD.MOV.U32 R10, RZ, RZ, -0x800000 ;  /* 0xff800000ff0a7424 */ /* 0x000fe400078e00ff */
[----:B------:R-:W-:Y:S01]  /*2930*/  @!P3 HADD2.F32 R10, -RZ, R15.H0_H0 ;  /* 0x2000000fff0ab230 */ /* 0x000fe20000004100 */
[----:B------:R-:W-:Y:S01]  /*2940*/  ISETP.NE.AND P3, PT, R144, RZ, PT ;  /* 0x000000ff9000720c */ /* 0x000fe20003f65270 */
[----:B------:R-:W-:Y:S01]  /*2950*/  IMAD.MOV.U32 R8, RZ, RZ, -0x800000 ;  /* 0xff800000ff087424 */ /* 0x000fe200078e00ff */
[----:B------:R-:W-:Y:S01]  /*2960*/  LOP3.LUT P0, RZ, R78, 0x40000, RZ, 0xc0, !PT ;  /* 0x000400004eff7812 */ /* 0x000fe2000780c0ff */
[----:B------:R-:W-:Y:S02]  /*2970*/  @!P1 HADD2.F32 R8, -RZ, R11.H0_H0 ;  /* 0x2000000bff089230 */ /* 0x000fe40000004100 */
[----:B------:R-:W-:-:S08]  /*2980*/  IMAD.MOV.U32 R11, RZ, RZ, -0x800000 ;  /* 0xff800000ff0b7424 */ /* 0x000fd000078e00ff */
[----:B------:R-:W-:Y:S01]  /*2990*/  @!P3 HADD2.F32 R11, -RZ, R16.H0_H0 ;  /* 0x20000010ff0bb230 */ /* 0x000fe20000004100 */
[----:B------:R-:W-:Y:S01]  /*29a0*/  ISETP.NE.AND P3, PT, R145, RZ, PT ;  /* 0x000000ff9100720c */ /* 0x000fe20003f65270 */
[----:B0-----:R-:W-:Y:S01]  /*29b0*/  IMAD.MOV.U32 R7, RZ, RZ, -0x800000 ;  /* 0xff800000ff077424 */ /* 0x001fe200078e00ff */
[----:B------:R-:W-:Y:S01]  /*29c0*/  LOP3.LUT P6, RZ, R78, 0x20000, RZ, 0xc0, !PT ;  /* 0x000200004eff7812 */ /* 0x000fe200078cc0ff */
[----:B------:R-:W-:Y:S02]  /*29d0*/  @!P0 HADD2.F32 R7, -RZ, R12.H0_H0 ;  /* 0x2000000cff078230 */ /* 0x000fe40000004100 */
[----:B------:R-:W-:-:S08]  /*29e0*/  IMAD.MOV.U32 R12, RZ, RZ, -0x800000 ;  /* 0xff800000ff0c7424 */ /* 0x000fd000078e00ff */
        /* <DEDUP_REMOVED lines=8> */
[----:B------:R-:W-:Y:S02]  /*2a70*/  IMAD.MOV.U32 R5, RZ, RZ, -0x800000 ;  /* 0xff800000ff057424 */ /* 0x000fe400078e00ff */
[----:B------:R-:W-:Y:S02]  /*2a80*/  @!P2 HADD2.F32 R5, -RZ, R14.H0_H0 ;  /* 0x2000000eff05a230 */ /* 0x000fe40000004100 */
[----:B------:R-:W-:-:S08]  /*2a90*/  IMAD.MOV.U32 R14, RZ, RZ, -0x800000 ;  /* 0xff800000ff0e7424 */ /* 0x000fd000078e00ff */
[----:B------:R-:W-:Y:S01]  /*2aa0*/  @!P3 HADD2.F32 R14, -RZ, R19.H0_H0 ;  /* 0x20000013ff0eb230 */ /* 0x000fe20000004100 */
[----:B------:R-:W-:Y:S01]  /*2ab0*/  ISETP.NE.AND P3, PT, R148, RZ, PT ;  /* 0x000000ff9400720c */ /* 0x000fe20003f65270 */
[----:B------:R-:W-:-:S12]  /*2ac0*/  IMAD.MOV.U32 R15, RZ, RZ, -0x800000 ;  /* 0xff800000ff0f7424 */ /* 0x000fd800078e00ff */
        /* <DEDUP_REMOVED lines=27> */
[C---:B------:R-:W-:Y:S02]  /*2c80*/  LOP3.LUT P3, RZ, R134.reuse, 0x200, RZ, 0xc0, !PT ;  /* 0x0000020086ff7812 */ /* 0x040fe4000786c0ff */
[----:B------:R-:W-:-:S02]  /*2c90*/  LOP3.LUT P4, RZ, R134, 0x8, RZ, 0xc0, !PT ;  /* 0x0000000886ff7812 */ /* 0x000fc4000788c0ff */
[----:B------:R-:W-:Y:S02]  /*2ca0*/  P2R R144, PR, RZ, 0x8 ;  /* 0x00000008ff907803 */ /* 0x000fe40000000000 */
[----:B------:R-:W-:Y:S01]  /*2cb0*/  LOP3.LUT P3, RZ, R134, 0x100, RZ, 0xc0, !PT ;  /* 0x0000010086ff7812 */ /* 0x000fe2000786c0ff */
[----:B------:R-:W-:Y:S01]  /*2cc0*/  IMAD.MOV.U32 R19, RZ, RZ, -0x800000 ;  /* 0xff800000ff137424 */ /* 0x000fe200078e00ff */
[----:B------:R-:W-:Y:S01]  /*2cd0*/  LOP3.LUT P6, RZ, R78, 0x80000000, RZ, 0xc0, !PT ;  /* 0x800000004eff7812 */ /* 0x000fe200078cc0ff */
[----:B------:R-:W-:Y:S02]  /*2ce0*/  @!P5 HADD2.F32 R19, -RZ, R24.H0_H0 ;  /* 0x20000018ff13d230 */ /* 0x000fe40000004100 */
[----:B------:R-:W-:Y:S01]  /*2cf0*/  IMAD.MOV.U32 R24, RZ, RZ, -0x800000 ;  /* 0xff800000ff187424 */ /* 0x000fe200078e00ff */
[----:B------:R-:W-:-:S03]  /*2d00*/  LOP3.LUT P5, RZ, R134, 0x10, RZ, 0xc0, !PT ;  /* 0x0000001086ff7812 */ /* 0x000fc600078ac0ff */
[----:B------:R-:W-:Y:S02]  /*2d10*/  @!P4 HADD2.F32 R24, -RZ, R29.H0_H0 ;  /* 0x2000001dff18c230 */ /* 0x000fe40000004100 */
[----:B------:R-:W-:Y:S02]  /*2d20*/  IMAD.MOV.U32 R29, RZ, RZ, -0x800000 ;  /* 0xff800000ff1d7424 */ /* 0x000fe400078e00ff */
[----:B------:R-:W-:Y:S01]  /*2d30*/  @!P3 HADD2.F32 R29, -RZ, R34.H0_H0 ;  /* 0x20000022ff1db230 */ /* 0x000fe20000004100 */
[----:B------:R-:W-:Y:S01]  /*2d40*/  ISETP.NE.AND P3, PT, R144, RZ, PT ;  /* 0x000000ff9000720c */ /* 0x000fe20003f65270 */
[----:B------:R-:W-:Y:S01]  /*2d50*/  IMAD.MOV.U32 R20, RZ, RZ, -0x800000 ;  /* 0xff800000ff147424 */ /* 0x000fe200078e00ff */
[C---:B------:R-:W-:Y:S01]  /*2d60*/  LOP3.LUT P0, RZ, R134.reuse, 0x1, RZ, 0xc0, !PT ;  /* 0x0000000186ff7812 */ /* 0x040fe2000780c0ff */
[----:B------:R-:W-:Y:S02]  /*2d70*/  @!P6 HADD2.F32 R20, -RZ, R25.H0_H0 ;  /* 0x20000019ff14e230 */ /* 0x000fe40000004100 */
[----:B------:R-:W-:Y:S01]  /*2d80*/  IMAD.MOV.U32 R25, RZ, RZ, -0x800000 ;  /* 0xff800000ff197424 */ /* 0x000fe200078e00ff */
[----:B------:R-:W-:Y:S01]  /*2d90*/  LOP3.LUT P6, RZ, R134, 0x20, RZ, 0xc0, !PT ;  /* 0x0000002086ff7812 */ /* 0x000fe200078cc0ff */
[----:B------:R-:W-:-:S02]  /*2da0*/  @!P5 HADD2.F32 R25, -RZ, R30.H0_H0 ;  /* 0x2000001eff19d230 */ /* 0x000fc40000004100 */
[----:B------:R-:W-:-:S04]  /*2db0*/  IMAD.MOV.U32 R30, RZ, RZ, -0x800000 ;  /* 0xff800000ff1e7424 */ /* 0x000fc800078e00ff */
[----:B------:R-:W-:Y:S01]  /*2dc0*/  @!P3 HADD2.F32 R30, -RZ, R40.H0_H0 ;  /* 0x20000028ff1eb230 */ /* 0x000fe20000004100 */
[----:B------:R-:W-:Y:S01]  /*2dd0*/  ISETP.NE.AND P3, PT, R145, RZ, PT ;  /* 0x000000ff9100720c */ /* 0x000fe20003f65270 */
[----:B------:R-:W-:Y:S01]  /*2de0*/  IMAD.MOV.U32 R21, RZ, RZ, -0x800000 ;  /* 0xff800000ff157424 */ /* 0x000fe200078e00ff */
[C---:B------:R-:W-:Y:S01]  /*2df0*/  LOP3.LUT P1, RZ, R134.reuse, 0x2, RZ, 0xc0, !PT ;  /* 0x0000000286ff7812 */ /* 0x040fe2000782c0ff */
[----:B------:R-:W-:Y:S02]  /*2e00*/  @!P0 HADD2.F32 R21, -RZ, R26.H0_H0 ;  /* 0x2000001aff158230 */ /* 0x000fe40000004100 */
[----:B------:R-:W-:Y:S01]  /*2e10*/  IMAD.MOV.U32 R26, RZ, RZ, -0x800000 ;  /* 0xff800000ff1a7424 */ /* 0x000fe200078e00ff */
[----:B------:R-:W-:Y:S01]  /*2e20*/  LOP3.LUT P0, RZ, R134, 0x40, RZ, 0xc0, !PT ;  /* 0x0000004086ff7812 */ /* 0x000fe2000780c0ff */
[----:B------:R-:W-:Y:S02]  /*2e30*/  @!P6 HADD2.F32 R26, -RZ, R31.H0_H0 ;  /* 0x2000001fff1ae230 */ /* 0x000fe40000004100 */
        /* <DEDUP_REMOVED lines=12> */
[----:B------:R-:W-:Y:S02]  /*2f00*/  IMAD.MOV.U32 R23, RZ, RZ, -0x800000 ;  /* 0xff800000ff177424 */ /* 0x000fe400078e00ff */
[----:B------:R-:W-:Y:S02]  /*2f10*/  @!P2 HADD2.F32 R23, -RZ, R28.H0_H0 ;  /* 0x2000001cff17a230 */ /* 0x000fe40000004100 */
[----:B------:R-:W-:Y:S02]  /*2f20*/  IMAD.MOV.U32 R28, RZ, RZ, -0x800000 ;  /* 0xff800000ff1c7424 */ /* 0x000fe400078e00ff */
[----:B------:R-:W-:Y:S02]  /*2f30*/  @!P1 HADD2.F32 R28, -RZ, R33.H0_H0 ;  /* 0x20000021ff1c9230 */ /* 0x000fe40000004100 */
[----:B------:R-:W-:-:S04]  /*2f40*/  IMAD.MOV.U32 R33, RZ, RZ, -0x800000 ;  /* 0xff800000ff217424 */ /* 0x000fc800078e00ff */
        /* <DEDUP_REMOVED lines=11> */
[----:B------:R-:W-:Y:S01]  /*3000*/  IMAD.MOV.U32 R42, RZ, RZ, -0x800000 ;  /* 0xff800000ff2a7424 */ /* 0x000fe200078e00ff */
[C---:B------:R-:W-:Y:S02]  /*3010*/  LOP3.LUT P2, RZ, R134.reuse, 0x40000, RZ, 0xc0, !PT ;  /* 0x0004000086ff7812 */ /* 0x040fe4000784c0ff */
[C---:B------:R-:W-:Y:S02]  /*3020*/  LOP3.LUT P4, RZ, R134.reuse, 0x80000, RZ, 0xc0, !PT ;  /* 0x0008000086ff7812 */ /* 0x040fe4000788c0ff */
[C---:B------:R-:W-:Y:S02]  /*3030*/  LOP3.LUT P0, RZ, R134.reuse, 0x400000, RZ, 0xc0, !PT ;  /* 0x0040000086ff7812 */ /* 0x040fe4000780c0ff */
[----:B------:R-:W-:-:S05]  /*3040*/  LOP3.LUT P1, RZ, R134, 0x800000, RZ, 0xc0, !PT ;  /* 0x0080000086ff7812 */ /* 0x000fca000782c0ff */
[----:B------:R-:W-:Y:S01]  /*3050*/  @!P3 HADD2.F32 R42, -RZ, R60.H0_H0 ;  /* 0x2000003cff2ab230 */ /* 0x000fe20000004100 */
[----:B------:R-:W-:Y:S02]  /*3060*/  ISETP.NE.AND P3, PT, R152, RZ, PT ;  /* 0x000000ff9800720c */ /* 0x000fe40003f65270 */
[C---:B------:R-:W-:Y:S02]  /*3070*/  LOP3.LUT P5, RZ, R134.reuse, 0x100000, RZ, 0xc0, !PT ;  /* 0x0010000086ff7812 */ /* 0x040fe400078ac0ff */
[----:B------:R-:W-:Y:S01]  /*3080*/  LOP3.LUT P6, RZ, R134, 0x200000, RZ, 0xc0, !PT ;  /* 0x0020000086ff7812 */ /* 0x000fe200078cc0ff */
[----:B------:R-:W-:Y:S02]  /*3090*/  IMAD.MOV.U32 R44, RZ, RZ, -0x800000 ;  /* 0xff800000ff2c7424 */ /* 0x000fe400078e00ff */
[----:B------:R-:W-:Y:S02]  /*30a0*/  IMAD.MOV.U32 R43, RZ, RZ, -0x800000 ;  /* 0xff800000ff2b7424 */ /* 0x000fe400078e00ff */
[----:B------:R-:W-:-:S02]  /*30b0*/  @!P2 HADD2.F32 R44, -RZ, R64.H0_H0 ;  /* 0x20000040ff2ca230 */ /* 0x000fc40000004100 */
[----:B------:R-:W-:Y:S02]  /*30c0*/  IMAD.MOV.U32 R64, RZ, RZ, -0x800000 ;  /* 0xff800000ff407424 */ /* 0x000fe400078e00ff */
[----:B------:R-:W-:Y:S02]  /*30d0*/  @!P3 HADD2.F32 R43, -RZ, R61.H0_H0 ;  /* 0x2000003dff2bb230 */ /* 0x000fe40000004100 */
[----:B------:R-:W-:Y:S02]  /*30e0*/  IMAD.MOV.U32 R61, RZ, RZ, -0x800000 ;  /* 0xff800000ff3d7424 */ /* 0x000fe400078e00ff */
[----:B------:R-:W-:Y:S02]  /*30f0*/  IMAD.MOV.U32 R60, RZ, RZ, -0x800000 ;  /* 0xff800000ff3c7424 */ /* 0x000fe400078e00ff */
[----:B------:R-:W-:Y:S01]  /*3100*/  @!P4 HADD2.F32 R64, -RZ, R72.H0_H0 ;  /* 0x20000048ff40c230 */ /* 0x000fe20000004100 */
[----:B------:R-:W-:Y:S01]  /*3110*/  ISETP.NE.AND P4, PT, R141, RZ, PT ;  /* 0x000000ff8d00720c */ /* 0x000fe20003f85270 */
[----:B------:R-:W-:-:S02]  /*3120*/  IMAD.MOV.U32 R63, RZ, RZ, -0x800000 ;  /* 0xff800000ff3f7424 */ /* 0x000fc400078e00ff */
[----:B------:R-:W-:Y:S02]  /*3130*/  IMAD.MOV.U32 R62, RZ, RZ, -0x800000 ;  /* 0xff800000ff3e7424 */ /* 0x000fe400078e00ff */
[----:B------:R-:W-:Y:S01]  /*3140*/  @!P0 HADD2.F32 R61, -RZ, R75.H0_H0 ;  /* 0x2000004bff3d8230 */ /* 0x000fe20000004100 */
[----:B------:R-:W-:Y:S01]  /*3150*/  ISETP.NE.AND P0, PT, R79, RZ, PT ;  /* 0x000000ff4f00720c */ /* 0x000fe20003f05270 */
[----:B------:R-:W-:Y:S01]  /*3160*/  @!P1 HADD2.F32 R60, -RZ, R76.H0_H0 ;  /* 0x2000004cff3c9230 */ /* 0x000fe20000004100 */
[----:B------:R-:W-:Y:S01]  /*3170*/  ISETP.NE.AND P1, PT, R77, RZ, PT ;  /* 0x000000ff4d00720c */ /* 0x000fe20003f25270 */
[----:B------:R-:W-:Y:S01]  /*3180*/  @!P5 HADD2.F32 R63, -RZ, R73.H0_H0 ;  /* 0x20000049ff3fd230 */ /* 0x000fe20000004100 */
[----:B------:R-:W-:Y:S01]  /*3190*/  ISETP.NE.AND P5, PT, R140, RZ, PT ;  /* 0x000000ff8c00720c */ /* 0x000fe20003fa5270 */
[----:B------:R-:W-:Y:S01]  /*31a0*/  @!P6 HADD2.F32 R62, -RZ, R74.H0_H0 ;  /* 0x2000004aff3ee230 */ /* 0x000fe20000004100 */
[----:B------:R-:W-:Y:S01]  /*31b0*/  ISETP.NE.AND P6, PT, R139, RZ, PT ;  /* 0x000000ff8b00720c */ /* 0x000fe20003fc5270 */
[----:B------:R-:W-:Y:S01]  /*31c0*/  BSSY.RECONVERGENT B0, `(.L_x_1265) ;  /* 0x000001b000007945 */ /* 0x000fe20003800200 */
[----:B------:R-:W-:-:S02]  /*31d0*/  IMAD.MOV.U32 R79, RZ, RZ, -0x800000 ;  /* 0xff800000ff4f7424 */ /* 0x000fc400078e00ff */
[----:B------:R-:W-:Y:S01]  /*31e0*/  IMAD.MOV.U32 R77, RZ, RZ, -0x800000 ;  /* 0xff800000ff4d7424 */ /* 0x000fe200078e00ff */
[----:B------:R-:W-:Y:S01]  /*31f0*/  ISETP.NE.AND P3, PT, R143, RZ, PT ;  /* 0x000000ff8f00720c */ /* 0x000fe20003f65270 */
[----:B------:R-:W-:Y:S01]  /*3200*/  IMAD.MOV.U32 R75, RZ, RZ, -0x800000 ;  /* 0xff800000ff4b7424 */ /* 0x000fe200078e00ff */
[----:B------:R-:W-:Y:S01]  /*3210*/  ISETP.NE.AND P2, PT, R142, RZ, PT ;  /* 0x000000ff8e00720c */ /* 0x000fe20003f45270 */
[----:B------:R-:W-:Y:S02]  /*3220*/  IMAD.MOV.U32 R73, RZ, RZ, -0x800000 ;  /* 0xff800000ff497424 */ /* 0x000fe400078e00ff */
[----:B------:R-:W-:Y:S02]  /*3230*/  IMAD.MOV.U32 R139, RZ, RZ, -0x800000 ;  /* 0xff800000ff8b7424 */ /* 0x000fe400078e00ff */
[----:B------:R-:W-:Y:S01]  /*3240*/  @!P1 HADD2.F32 R79, -RZ, R67.H0_H0 ;  /* 0x20000043ff4f9230 */ /* 0x000fe20000004100 */
[----:B------:R-:W-:Y:S01]  /*3250*/  ISETP.NE.AND P1, PT, R82, RZ, PT ;  /* 0x000000ff5200720c */ /* 0x000fe20003f25270 */
[----:B--2---:R-:W-:Y:S01]  /*3260*/  @!P0 HADD2.F32 R77, -RZ, R68.H0_H0 ;  /* 0x20000044ff4d8230 */ /* 0x004fe20000004100 */
[----:B------:R-:W-:Y:S01]  /*3270*/  ISETP.NE.AND P0, PT, R80, RZ, PT ;  /* 0x000000ff5000720c */ /* 0x000fe20003f05270 */
[----:B------:R-:W-:-:S02]  /*3280*/  @!P6 HADD2.F32 R75, -RZ, R69.H0_H0 ;  /* 0x20000045ff4be230 */ /* 0x000fc40000004100 */
[----:B---3--:R-:W-:Y:S02]  /*3290*/  @!P5 HADD2.F32 R73, -RZ, R70.H0_H0 ;  /* 0x20000046ff49d230 */ /* 0x008fe40000004100 */
[----:B------:R-:W-:Y:S01]  /*32a0*/  @P4 HADD2.F32 R139, -RZ, R71.H0_H0 ;  /* 0x20000047ff8b4230 */ /* 0x000fe20000004100 */
[----:B------:R-:W-:Y:S07]  /*32b0*/  @!P4 BRA `(.L_x_1266) ;  /* 0x00000000002cc947 */ /* 0x000fee0003800000 */
[----:B------:R-:W2:Y:S01]  /*32c0*/  LDG.E.U8 R67, desc[UR4][R2.64+0x40] ;  /* 0x0000400402437981 */ /* 0x000ea2000c1e1100 */
[----:B------:R-:W-:Y:S02]  /*32d0*/  P2R R69, PR, RZ, 0x1 ;  /* 0x00000001ff457803 */ /* 0x000fe40000000000 */
[----:B--2---:R-:W-:-:S13]  /*32e0*/  ISETP.NE.AND P6, PT, R67, RZ, PT ;  /* 0x000000ff4300720c */ /* 0x004fda0003fc5270 */
[CC--:B------:R-:W-:Y:S02]  /*32f0*/  @!P6 FSETP.GT.FTZ.AND P0, PT, R66.reuse, R139.reuse, PT ;  /* 0x0000008b4200e20b */ /* 0x0c0fe40003f14000 */
[----:B------:R-:W-:Y:S02]  /*3300*/  @!P6 PRMT R67, R65, 0x9910, RZ ;  /* 0x000099104143e816 */ /* 0x000fe400000000ff */
[----:B------:R-:W-:Y:S02]  /*3310*/  @!P6 FSEL R68, R66, R139, P0 ;  /* 0x0000008b4244e208 */ /* 0x000fe40000000000 */
[----:B------:R-:W-:Y:S01]  /*3320*/  @!P6 ISETP.NE.AND P0, PT, R67, RZ, PT ;  /* 0x000000ff4300e20c */ /* 0x000fe20003f05270 */
[----:B------:R-:W-:-:S03]  /*3330*/  IMAD.MOV.U32 R67, RZ, RZ, 0x1 ;  /* 0x00000001ff437424 */ /* 0x000fc600078e00ff */
[----:B------:R-:W-:Y:S02]  /*3340*/  @!P6 FSEL R66, R68, R139, P0 ;  /* 0x0000008b4442e208 */ /* 0x000fe40000000000 */
[----:B------:R-:W-:Y:S02]  /*3350*/  ISETP.NE.AND P0, PT, R69, RZ, PT ;  /* 0x000000ff4500720c */ /* 0x000fe40003f05270 */
[----:B------:R-:W-:-:S11]  /*3360*/  @!P6 PRMT R65, R67, 0x7610, R65 ;  /* 0x000076104341e816 */ /* 0x000fd60000000041 */
.L_x_1266:
[----:B------:R-:W-:Y:S05]  /*3370*/  BSYNC.RECONVERGENT B0 ;  /* 0x0000000000007941 */ /* 0x000fea0003800200 */
.L_x_1265:
[----:B------:R-:W-:Y:S04]  /*3380*/  BSSY.RECONVERGENT B0, `(.L_x_1267) ;  /* 0x000000d000007945 */ /* 0x000fe80003800200 */
[----:B------:R-:W-:Y:S05]  /*3390*/  @!P2 BRA `(.L_x_1268) ;  /* 0x00000000002ca947 */ /* 0x000fea0003800000 */
        /* <DEDUP_REMOVED lines=11> */
.L_x_1268:
[----:B------:R-:W-:Y:S05]  /*3450*/  BSYNC.RECONVERGENT B0 ;  /* 0x0000000000007941 */ /* 0x000fea0003800200 */
.L_x_1267:
[----:B------:R-:W-:Y:S04]  /*3460*/  BSSY.RECONVERGENT B0, `(.L_x_1269) ;  /* 0x000000b000007945 */ /* 0x000fe80003800200 */
        /* <DEDUP_REMOVED lines=10> */
.L_x_1270:
[----:B------:R-:W-:Y:S05]  /*3510*/  BSYNC.RECONVERGENT B0 ;  /* 0x0000000000007941 */ /* 0x000fea0003800200 */
.L_x_1269:
[----:B------:R-:W-:Y:S01]  /*3520*/  LOP3.LUT P3, RZ, R78, 0x2, RZ, 0xc0, !PT ;  /* 0x000000024eff7812 */ /* 0x000fe2000786c0ff */
[----:B------:R-:W-:-:S12]  /*3530*/  BSSY.RECONVERGENT B0, `(.L_x_1271) ;  /* 0x000000b000007945 */ /* 0x000fd80003800200 */
        /* <DEDUP_REMOVED lines=10> */
.L_x_1272:
[----:B------:R-:W-:Y:S05]  /*35e0*/  BSYNC.RECONVERGENT B0 ;  /* 0x0000000000007941 */ /* 0x000fea0003800200 */
.L_x_1271:
        /* <DEDUP_REMOVED lines=12> */
.L_x_1274:
[----:B------:R-:W-:Y:S05]  /*36b0*/  BSYNC.RECONVERGENT B0 ;  /* 0x0000000000007941 */ /* 0x000fea0003800200 */
.L_x_1273:
        /* <DEDUP_REMOVED lines=12> */
.L_x_1276:
[----:B------:R-:W-:Y:S05]  /*3780*/  BSYNC.RECONVERGENT B0 ;  /* 0x0000000000007941 */ /* 0x000fea0003800200 */
.L_x_1275:
        /* <DEDUP_REMOVED lines=12> */
.L_x_1278:
[----:B------:R-:W-:Y:S05]  /*3850*/  BSYNC.RECONVERGENT B0 ;  /* 0x0000000000007941 */ /* 0x000fea0003800200 */
.L_x_1277:
        /* <DEDUP_REMOVED lines=12> */
.L_x_1280:
[----:B------:R-:W-:Y:S05]  /*3920*/  BSYNC.RECONVERGENT B0 ;  /* 0x0000000000007941 */ /* 0x000fea0003800200 */
.L_x_1279:
        /* <DEDUP_REMOVED lines=12> */
.L_x_1282:
[----:B------:R-:W-:Y:S05]  /*39f0*/  BSYNC.RECONVERGENT B0 ;  /* 0x0000000000007941 */ /* 0x000fea0003800200 */
.L_x_1281:
        /* <DEDUP_REMOVED lines=12> */
.L_x_1284:
[----:B------:R-:W-:Y:S05]  /*3ac0*/  BSYNC.RECONVERGENT B0 ;  /* 0x0000000000007941 */ /* 0x000fea0003800200 */
.L_x_1283:
        /* <DEDUP_REMOVED lines=12> */
.L_x_1286:
[----:B------:R-:W-:Y:S05]  /*3b90*/  BSYNC.RECONVERGENT B0 ;  /* 0x0000000000007941 */ /* 0x000fea0003800200 */
.L_x_1285:
        /* <DEDUP_REMOVED lines=12> */
.L_x_1288:
[----:B------:R-:W-:Y:S05]  /*3c60*/  BSYNC.RECONVERGENT B0 ;  /* 0x0000000000007941 */ /* 0x000fea0003800200 */
.L_x_1287:
        /* <DEDUP_REMOVED lines=12> */
.L_x_1290:
[----:B------:R-:W-:Y:S05]  /*3d30*/  BSYNC.RECONVERGENT B0 ;  /* 0x0000000000007941 */ /* 0x000fea0003800200 */
.L_x_1289:
        /* <DEDUP_REMOVED lines=12> */
.L_x_1292:
[----:B------:R-:W-:Y:S05]  /*3e00*/  BSYNC.RECONVERGENT B0 ;  /* 0x0000000000007941 */ /* 0x000fea0003800200 */
.L_x_1291:
        /* <DEDUP_REMOVED lines=12> */
.L_x_1294:
[----:B------:R-:W-:Y:S05]  /*3ed0*/  BSYNC.RECONVERGENT B0 ;  /* 0x0000000000007941 */ /* 0x000fea0003800200 */
.L_x_1293:
        /* <DEDUP_REMOVED lines=12> */
.L_x_1296:
[----:B------:R-:W-:Y:S05]  /*3fa0*/  BSYNC.RECONVERGENT B0 ;  /* 0x0000000000007941 */ /* 0x000fea0003800200 */
.L_x_1295:
        /* <DEDUP_REMOVED lines=12> */
.L_x_1298:
[----:B------:R-:W-:Y:S05]  /*4070*/  BSYNC.RECONVERGENT B0 ;  /* 0x0000000000007941 */ /* 0x000fea0003800200 */
.L_x_1297:
        /* <DEDUP_REMOVED lines=12> */
.L_x_1300:
[----:B------:R-:W-:Y:S05]  /*4140*/  BSYNC.RECONVERGENT B0 ;  /* 0x0000000000007941 */ /* 0x000fea0003800200 */
.L_x_1299:
        /* <DEDUP_REMOVED lines=12> */
.L_x_1302:
[----:B------:R-:W-:Y:S05]  /*4210*/  BSYNC.RECONVERGENT B0 ;  /* 0x0000000000007941 */ /* 0x000fea0003800200 */
.L_x_1301:
        /* <DEDUP_REMOVED lines=12> */
.L_x_1304:
[----:B------:R-:W-:Y:S05]  /*42e0*/  BSYNC.RECONVERGENT B0 ;  /* 0x0000000000007941 */ /* 0x000fea0003800200 */
.L_x_1303:
        /* <DEDUP_REMOVED lines=12> */
.L_x_1306:
[----:B------:R-:W-:Y:S05]  /*43b0*/  BSYNC.RECONVERGENT B0 ;  /* 0x0000000000007941 */ /* 0x000fea0003800200 */
.L_x_1305:
        /* <DEDUP_REMOVED lines=12> */
.L_x_1308:
[----:B------:R-:W-:Y:S05]  /*4480*/  BSYNC.RECONVERGENT B0 ;  /* 0x0000000000007941 */ /* 0x000fea0003800200 */
.L_x_1307:
        /* <DEDUP_REMOVED lines=12> */
.L_x_1310:
[----:B------:R-:W-:Y:S05]  /*4550*/  BSYNC.RECONVERGENT B0 ;  /* 0x0000000000007941 */ /* 0x000fea0003800200 */
.L_x_1309:
        /* <DEDUP_REMOVED lines=12> */
.L_x_1312:
[----:B------:R-:W-:Y:S05]  /*4620*/  BSYNC.RECONVERGENT B0 ;  /* 0x0000000000007941 */ /* 0x000fea0003800200 */
.L_x_1311:
        /* <DEDUP_REMOVED lines=12> */
.L_x_1314:
[----:B------:R-:W-:Y:S05]  /*46f0*/  BSYNC.RECONVERGENT B0 ;  /* 0x0000000000007941 */ /* 0x000fea0003800200 */
.L_x_1313:
        /* <DEDUP_REMOVED lines=12> */
.L_x_1316:
[----:B------:R-:W-:Y:S05]  /*47c0*/  BSYNC.RECONVERGENT B0 ;  /* 0x0000000000007941 */ /* 0x000fea0003800200 */
.L_x_1315:
        /* <DEDUP_REMOVED lines=12> */
.L_x_1318:
[----:B------:R-:W-:Y:S05]  /*4890*/  BSYNC.RECONVERGENT B0 ;  /* 0x0000000000007941 */ /* 0x000fea0003800200 */
.L_x_1317:
        /* <DEDUP_REMOVED lines=12> */
.L_x_1320:
[----:B------:R-:W-:Y:S05]  /*4960*/  BSYNC.RECONVERGENT B0 ;  /* 0x0000000000007941 */ /* 0x000fea0003800200 */
.L_x_1319:
        /* <DEDUP_REMOVED lines=12> */
.L_x_1322:
[----:B------:R-:W-:Y:S05]  /*4a30*/  BSYNC.RECONVERGENT B0 ;  /* 0x0000000000007941 */ /* 0x000fea0003800200 */
.L_x_1321:
        /* <DEDUP_REMOVED lines=12> */
.L_x_1324:
[----:B------:R-:W-:Y:S05]  /*4b00*/  BSYNC.RECONVERGENT B0 ;  /* 0x0000000000007941 */ /* 0x000fea0003800200 */
.L_x_1323:
        /* <DEDUP_REMOVED lines=12> */
.L_x_1326:
[----:B------:R-:W-:Y:S05]  /*4bd0*/  BSYNC.RECONVERGENT B0 ;  /* 0x0000000000007941 */ /* 0x000fea0003800200 */
.L_x_1325:
        /* <DEDUP_REMOVED lines=12> */
.L_x_1328:
[----:B------:R-:W-:Y:S05]  /*4ca0*/  BSYNC.RECONVERGENT B0 ;  /* 0x0000000000007941 */ /* 0x000fea0003800200 */
.L_x_1327:
        /* <DEDUP_REMOVED lines=12> */
.L_x_1330:
[----:B------:R-:W-:Y:S05]  /*4d70*/  BSYNC.RECONVERGENT B0 ;  /* 0x0000000000007941 */ /* 0x000fea0003800200 */
.L_x_1329:
        /* <DEDUP_REMOVED lines=12> */
.L_x_1332:
[----:B------:R-:W-:Y:S05]  /*4e40*/  BSYNC.RECONVERGENT B0 ;  /* 0x0000000000007941 */ /* 0x000fea0003800200 */
.L_x_1331:
        /* <DEDUP_REMOVED lines=12> */
.L_x_1334:
[----:B------:R-:W-:Y:S05]  /*4f10*/  BSYNC.RECONVERGENT B0 ;  /* 0x0000000000007941 */ /* 0x000fea0003800200 */
.L_x_1333:
        /* <DEDUP_REMOVED lines=12> */
.L_x_1336:
[----:B------:R-:W-:Y:S05]  /*4fe0*/  BSYNC.RECONVERGENT B0 ;  /* 0x0000000000007941 */ /* 0x000fea0003800200 */
.L_x_1335:
        /* <DEDUP_REMOVED lines=12> */
.L_x_1338:
[----:B------:R-:W-:Y:S05]  /*50b0*/  BSYNC.RECONVERGENT B0 ;  /* 0x0000000000007941 */ /* 0x000fea0003800200 */
.L_x_1337:
        /* <DEDUP_REMOVED lines=12> */
.L_x_1340:
[----:B------:R-:W-:Y:S05]  /*5180*/  BSYNC.RECONVERGENT B0 ;  /* 0x0000000000007941 */ /* 0x000fea0003800200 */
.L_x_1339:
        /* <DEDUP_REMOVED lines=12> */
.L_x_1342:
[----:B------:R-:W-:Y:S05]  /*5250*/  BSYNC.RECONVERGENT B0 ;  /* 0x0000000000007941 */ /* 0x000fea0003800200 */
.L_x_1341:
        /* <DEDUP_REMOVED lines=12> */
.L_x_1344:
[----:B------:R-:W-:Y:S05]  /*5320*/  BSYNC.RECONVERGENT B0 ;  /* 0x0000000000007941 */ /* 0x000fea0003800200 */
.L_x_1343:
        /* <DEDUP_REMOVED lines=12> */
.L_x_1346:
[----:B------:R-:W-:Y:S05]  /*53f0*/  BSYNC.RECONVERGENT B0 ;  /* 0x0000000000007941 */ /* 0x000fea0003800200 */
.L_x_1345:
        /* <DEDUP_REMOVED lines=12> */
.L_x_1348:
[----:B------:R-:W-:Y:S05]  /*54c0*/  BSYNC.RECONVERGENT B0 ;  /* 0x0000000000007941 */ /* 0x000fea0003800200 */
.L_x_1347:
        /* <DEDUP_REMOVED lines=12> */
.L_x_1350:
[----:B------:R-:W-:Y:S05]  /*5590*/  BSYNC.RECONVERGENT B0 ;  /* 0x0000000000007941 */ /* 0x000fea0003800200 */
.L_x_1349:
        /* <DEDUP_REMOVED lines=12> */
.L_x_1352:
[----:B------:R-:W-:Y:S05]  /*5660*/  BSYNC.RECONVERGENT B0 ;  /* 0x0000000000007941 */ /* 0x000fea0003800200 */
.L_x_1351:
        /* <DEDUP_REMOVED lines=12> */
.L_x_1354:
[----:B------:R-:W-:Y:S05]  /*5730*/  BSYNC.RECONVERGENT B0 ;  /* 0x0000000000007941 */ /* 0x000fea0003800200 */
.L_x_1353:
        /* <DEDUP_REMOVED lines=12> */
.L_x_1356:
[----:B------:R-:W-:Y:S05]  /*5800*/  BSYNC.RECONVERGENT B0 ;  /* 0x0000000000007941 */ /* 0x000fea0003800200 */
.L_x_1355:
        /* <DEDUP_REMOVED lines=12> */
.L_x_1358:
[----:B------:R-:W-:Y:S05]  /*58d0*/  BSYNC.RECONVERGENT B0 ;  /* 0x0000000000007941 */ /* 0x000fea0003800200 */
.L_x_1357:
        /* <DEDUP_REMOVED lines=12> */
.L_x_1360:
[----:B------:R-:W-:Y:S05]  /*59a0*/  BSYNC.RECONVERGENT B0 ;  /* 0x0000000000007941 */ /* 0x000fea0003800200 */
.L_x_1359:
        /* <DEDUP_REMOVED lines=12> */
.L_x_1362:
[----:B------:R-:W-:Y:S05]  /*5a70*/  BSYNC.RECONVERGENT B0 ;  /* 0x0000000000007941 */ /* 0x000fea0003800200 */
.L_x_1361:
        /* <DEDUP_REMOVED lines=12> */
.L_x_1364:
[----:B------:R-:W-:Y:S05]  /*5b40*/  BSYNC.RECONVERGENT B0 ;  /* 0x0000000000007941 */ /* 0x000fea0003800200 */
.L_x_1363:
        /* <DEDUP_REMOVED lines=12> */
.L_x_1366:
[----:B------:R-:W-:Y:S05]  /*5c10*/  BSYNC.RECONVERGENT B0 ;  /* 0x0000000000007941 */ /* 0x000fea0003800200 */
.L_x_1365:
        /* <DEDUP_REMOVED lines=12> */
.L_x_1368:
[----:B------:R-:W-:Y:S05]  /*5ce0*/  BSYNC.RECONVERGENT B0 ;  /* 0x0000000000007941 */ /* 0x000fea0003800200 */
.L_x_1367:
        /* <DEDUP_REMOVED lines=12> */
.L_x_1370:
[----:B------:R-:W-:Y:S05]  /*5db0*/  BSYNC.RECONVERGENT B0 ;  /* 0x0000000000007941 */ /* 0x000fea0003800200 */
.L_x_1369:
        /* <DEDUP_REMOVED lines=12> */
.L_x_1372:
[----:B------:R-:W-:Y:S05]  /*5e80*/  BSYNC.RECONVERGENT B0 ;  /* 0x0000000000007941 */ /* 0x000fea0003800200 */
.L_x_1371:
        /* <DEDUP_REMOVED lines=12> */
.L_x_1374:
[----:B------:R-:W-:Y:S05]  /*5f50*/  BSYNC.RECONVERGENT B0 ;  /* 0x0000000000007941 */ /* 0x000fea0003800200 */
.L_x_1373:
        /* <DEDUP_REMOVED lines=12> */
.L_x_1376:
[----:B------:R-:W-:Y:S05]  /*6020*/  BSYNC.RECONVERGENT B0 ;  /* 0x0000000000007941 */ /* 0x000fea0003800200 */
.L_x_1375:
        /* <DEDUP_REMOVED lines=12> */
.L_x_1378:
[----:B------:R-:W-:Y:S05]  /*60f0*/  BSYNC.RECONVERGENT B0 ;  /* 0x0000000000007941 */ /* 0x000fea0003800200 */
.L_x_1377:
        /* <DEDUP_REMOVED lines=12> */
.L_x_1380:
[----:B------:R-:W-:Y:S05]  /*61c0*/  BSYNC.RECONVERGENT B0 ;  /* 0x0000000000007941 */ /* 0x000fea0003800200 */
.L_x_1379:
        /* <DEDUP_REMOVED lines=12> */
.L_x_1382:
[----:B------:R-:W-:Y:S05]  /*6290*/  BSYNC.RECONVERGENT B0 ;  /* 0x0000000000007941 */ /* 0x000fea0003800200 */
.L_x_1381:
        /* <DEDUP_REMOVED lines=12> */
.L_x_1384:
[----:B------:R-:W-:Y:S05]  /*6360*/  BSYNC.RECONVERGENT B0 ;  /* 0x0000000000007941 */ /* 0x000fea0003800200 */
.L_x_1383:
        /* <DEDUP_REMOVED lines=12> */
.L_x_1386:
[----:B------:R-:W-:Y:S05]  /*6430*/  BSYNC.RECONVERGENT B0 ;  /* 0x0000000000007941 */ /* 0x000fea0003800200 */
.L_x_1385:
        /* <DEDUP_REMOVED lines=11> */
.L_x_1388:
[----:B------:R-:W-:Y:S05]  /*64f0*/  BSYNC.RECONVERGENT B0 ;  /* 0x0000000000007941 */ /* 0x000fea0003800200 */
.L_x_1387:
        /* <DEDUP_REMOVED lines=9> */
[----:B------:R-:W-:Y:S02]  /*6590*/  FSEL R69, R67, R66, !P3 ;  /* 0x0000004243457208 */ /* 0x000fe40005800000 */
[----:B------:R-:W-:-:S03]  /*65a0*/  CS2R R66, SRZ ;  /* 0x0000000000427805 */ /* 0x000fc6000001ff00 */
[----:B------:R-:W0:Y:S02]  /*65b0*/  SHFL.BFLY PT, R68, R69, 0x4, 0x1f ;  /* 0x0c801f0045447f89 */ /* 0x000e2400000e0000 */
[----:B0-----:R-:W-:-:S04]  /*65c0*/  FSETP.GEU.FTZ.AND P3, PT, R69, R68, PT ;  /* 0x000000444500720b */ /* 0x001fc80003f7e000 */
[----:B------:R-:W-:-:S05]  /*65d0*/  FSEL R71, R68, R69, !P3 ;  /* 0x0000004544477208 */ /* 0x000fca0005800000 */
[----:B------:R-:W0:Y:S02]  /*65e0*/  SHFL.BFLY PT, R68, R71, 0x2, 0x1f ;  /* 0x0c401f0047447f89 */ /* 0x000e2400000e0000 */
[----:B0-----:R-:W-:-:S04]  /*65f0*/  FSETP.GEU.FTZ.AND P3, PT, R71, R68, PT ;  /* 0x000000444700720b */ /* 0x001fc80003f7e000 */
[----:B------:R-:W-:Y:S02]  /*6600*/  FSEL R72, R68, R71, !P3 ;  /* 0x0000004744487208 */ /* 0x000fe40005800000 */
[----:B------:R-:W0:Y:S03]  /*6610*/  S2R R68, SR_TID.X ;  /* 0x0000000000447919 */ /* 0x000e260000002100 */
[----:B------:R-:W1:Y:S02]  /*6620*/  SHFL.BFLY PT, R65, R72, 0x1, 0x1f ;  /* 0x0c201f0048417f89 */ /* 0x000e6400000e0000 */
[----:B-1----:R-:W-:-:S04]  /*6630*/  FSETP.GEU.FTZ.AND P3, PT, R72, R65, PT ;  /* 0x000000414800720b */ /* 0x002fc80003f7e000 */
[----:B------:R-:W-:Y:S01]  /*6640*/  FSEL R70, R65, R72, !P3 ;  /* 0x0000004841467208 */ /* 0x000fe20005800000 */
[----:B------:R-:W-:Y:S01]  /*6650*/  IMAD.MOV.U32 R65, RZ, RZ, RZ ;  /* 0x000000ffff417224 */ /* 0x000fe200078e00ff */
[----:B0-----:R-:W-:Y:S07]  /*6660*/  @!P0 BRA `(.L_x_1390) ;  /* 0x0000000000188947 */ /* 0x001fee0003800000 */
[----:B------:R-:W2:Y:S02]  /*6670*/  LDG.E.U8 R69, desc[UR4][R2.64] ;  /* 0x0000000402457981 */ /* 0x000ea4000c1e1100 */
[----:B--2---:R-:W-:-:S13]  /*6680*/  ISETP.NE.AND P0, PT, R69, RZ, PT ;  /* 0x000000ff4500720c */ /* 0x004fda0003f05270 */
[----:B------:R-:W-:-:S04]  /*6690*/  @!P0 FADD.FTZ R59, -R70, R59 ;  /* 0x0000003b463b8221 */ /* 0x000fc80000010100 */
[----:B------:R-:W-:-:S04]  /*66a0*/  @!P0 FMUL.FTZ R59, R59, 1.4426950216293334961 ;  /* 0x3fb8aa3b3b3b8820 */ /* 0x000fc80000410000 */
[----:B------:R-:W0:Y:S02]  /*66b0*/  @!P0 MUFU.EX2 R67, R59 ;  /* 0x0000003b00438308 */ /* 0x000e240000000800 */
[----:B0-----:R-:W-:-:S07]  /*66c0*/  @!P0 FADD.FTZ R65, RZ, R67 ;  /* 0x00000043ff418221 */ /* 0x001fce0000010000 */
.L_x_1390:
[----:B------:R-:W-:Y:S05]  /*66d0*/  BSYNC.RECONVERGENT B0 ;  /* 0x0000000000007941 */ /* 0x000fea0003800200 */
.L_x_1389:
        /* <DEDUP_REMOVED lines=9> */
.L_x_1392:
[----:B------:R-:W-:Y:S05]  /*6770*/  BSYNC.RECONVERGENT B0 ;  /* 0x0000000000007941 */ /* 0x000fea0003800200 */
.L_x_1391:
        /* <DEDUP_REMOVED lines=9> */
.L_x_1394:
[----:B------:R-:W-:Y:S05]  /*6810*/  BSYNC.RECONVERGENT B0 ;  /* 0x0000000000007941 */ /* 0x000fea0003800200 */
.L_x_1393:
        /* <DEDUP_REMOVED lines=9> */
.L_x_1396:
[----:B------:R-:W-:Y:S05]  /*68b0*/  BSYNC.RECONVERGENT B0 ;  /* 0x0000000000007941 */ /* 0x000fea0003800200 */
.L_x_1395:
[----:B------:R-:W-:Y:S01]  /*68c0*/  VIADD R57, R68, 0x80 ;  /* 0x0000008044397836 */ /* 0x000fe20000000000 */
        /* <DEDUP_REMOVED lines=12> */
.L_x_1398:
[----:B------:R-:W-:Y:S05]  /*6990*/  BSYNC.RECONVERGENT B0 ;  /* 0x0000000000007941 */ /* 0x000fea0003800200 */
.L_x_1397:
        /* <DEDUP_REMOVED lines=11> */
.L_x_1400:
[----:B------:R-:W-:Y:S05]  /*6a50*/  BSYNC.RECONVERGENT B0 ;  /* 0x0000000000007941 */ /* 0x000fea0003800200 */
.L_x_1399:
        /* <DEDUP_REMOVED lines=11> */
.L_x_1402:
[----:B------:R-:W-:Y:S05]  /*6b10*/  BSYNC.RECONVERGENT B0 ;  /* 0x0000000000007941 */ /* 0x000fea0003800200 */
.L_x_1401:
        /* <DEDUP_REMOVED lines=11> */
.L_x_1404:
[----:B------:R-:W-:Y:S05]  /*6bd0*/  BSYNC.RECONVERGENT B0 ;  /* 0x0000000000007941 */ /* 0x000fea0003800200 */
.L_x_1403:
        /* <DEDUP_REMOVED lines=11> */
.L_x_1406:
[----:B------:R-:W-:Y:S05]  /*6c90*/  BSYNC.RECONVERGENT B0 ;  /* 0x0000000000007941 */ /* 0x000fea0003800200 */
.L_x_1405:
        /* <DEDUP_REMOVED lines=11> */
.L_x_1408:
[----:B------:R-:W-:Y:S05]  /*6d50*/  BSYNC.RECONVERGENT B0 ;  /* 0x0000000000007941 */ /* 0x000fea0003800200 */
.L_x_1407:
        /* <DEDUP_REMOVED lines=10> */
.L_x_1410:
[----:B------:R-:W-:Y:S05]  /*6e00*/  BSYNC.RECONVERGENT B0 ;  /* 0x0000000000007941 */ /* 0x000fea0003800200 */
.L_x_1409:
        /* <DEDUP_REMOVED lines=10> */
.L_x_1412:
[----:B------:R-:W-:Y:S05]  /*6eb0*/  BSYNC.RECONVERGENT B0 ;  /* 0x0000000000007941 */ /* 0x000fea0003800200 */
.L_x_1411:
        /* <DEDUP_REMOVED lines=10> */
.L_x_1414:
[----:B------:R-:W-:Y:S05]  /*6f60*/  BSYNC.RECONVERGENT B0 ;  /* 0x0000000000007941 */ /* 0x000fea0003800200 */
.L_x_1413:
        /* <DEDUP_REMOVED lines=10> */
.L_x_1416:
[----:B------:R-:W-:Y:S05]  /*7010*/  BSYNC.RECONVERGENT B0 ;  /* 0x0000000000007941 */ /* 0x000fea0003800200 */
.L_x_1415:
        /* <DEDUP_REMOVED lines=10> */
.L_x_1418:
[----:B------:R-:W-:Y:S05]  /*70c0*/  BSYNC.RECONVERGENT B0 ;  /* 0x0000000000007941 */ /* 0x000fea0003800200 */
.L_x_1417:
        /* <DEDUP_REMOVED lines=10> */
.L_x_1420:
[----:B------:R-:W-:Y:S05]  /*7170*/  BSYNC.RECONVERGENT B0 ;  /* 0x0000000000007941 */ /* 0x000fea0003800200 */
.L_x_1419:
        /* <DEDUP_REMOVED lines=10> */
.L_x_1422:
[----:B------:R-:W-:Y:S05]  /*7220*/  BSYNC.RECONVERGENT B0 ;  /* 0x0000000000007941 */ /* 0x000fea0003800200 */
.L_x_1421:
        /* <DEDUP_REMOVED lines=10> */
.L_x_1424:
[----:B------:R-:W-:Y:S05]  /*72d0*/  BSYNC.RECONVERGENT B0 ;  /* 0x0000000000007941 */ /* 0x000fea0003800200 */
.L_x_1423:
        /* <DEDUP_REMOVED lines=10> */
.L_x_1426:
[----:B------:R-:W-:Y:S05]  /*7380*/  BSYNC.RECONVERGENT B0 ;  /* 0x0000000000007941 */ /* 0x000fea0003800200 */
.L_x_1425:
        /* <DEDUP_REMOVED lines=10> */
.L_x_1428:
[----:B------:R-:W-:Y:S05]  /*7430*/  BSYNC.RECONVERGENT B0 ;  /* 0x0000000000007941 */ /* 0x000fea0003800200 */
.L_x_1427:
        /* <DEDUP_REMOVED lines=10> */
.L_x_1430:
[----:B------:R-:W-:Y:S05]  /*74e0*/  BSYNC.RECONVERGENT B0 ;  /* 0x0000000000007941 */ /* 0x000fea0003800200 */
.L_x_1429:
        /* <DEDUP_REMOVED lines=10> */
.L_x_1432:
[----:B------:R-:W-:Y:S05]  /*7590*/  BSYNC.RECONVERGENT B0 ;  /* 0x0000000000007941 */ /* 0x000fea0003800200 */
.L_x_1431:
        /* <DEDUP_REMOVED lines=10> */
.L_x_1434:
[----:B------:R-:W-:Y:S05]  /*7640*/  BSYNC.RECONVERGENT B0 ;  /* 0x0000000000007941 */ /* 0x000fea0003800200 */
.L_x_1433:
        /* <DEDUP_REMOVED lines=10> */
.L_x_1436:
[----:B------:R-:W-:Y:S05]  /*76f0*/  BSYNC.RECONVERGENT B0 ;  /* 0x0000000000007941 */ /* 0x000fea0003800200 */
.L_x_1435:
        /* <DEDUP_REMOVED lines=10> */
.L_x_1438:
[----:B------:R-:W-:Y:S05]  /*77a0*/  BSYNC.RECONVERGENT B0 ;  /* 0x0000000000007941 */ /* 0x000fea0003800200 */
.L_x_1437:
        /* <DEDUP_REMOVED lines=10> */
.L_x_1440:
[----:B------:R-:W-:Y:S05]  /*7850*/  BSYNC.RECONVERGENT B0 ;  /* 0x0000000000007941 */ /* 0x000fea0003800200 */
.L_x_1439:
        /* <DEDUP_REMOVED lines=10> */
.L_x_1442:
[----:B------:R-:W-:Y:S05]  /*7900*/  BSYNC.RECONVERGENT B0 ;  /* 0x0000000000007941 */ /* 0x000fea0003800200 */
.L_x_1441:
        /* <DEDUP_REMOVED lines=10> */
.L_x_1444:
[----:B------:R-:W-:Y:S05]  /*79b0*/  BSYNC.RECONVERGENT B0 ;  /* 0x0000000000007941 */ /* 0x000fea0003800200 */
.L_x_1443:
        /* <DEDUP_REMOVED lines=10> */
.L_x_1446:
[----:B------:R-:W-:Y:S05]  /*7a60*/  BSYNC.RECONVERGENT B0 ;  /* 0x0000000000007941 */ /* 0x000fea0003800200 */
.L_x_1445:
        /* <DEDUP_REMOVED lines=10> */
.L_x_1448:
[----:B------:R-:W-:Y:S05]  /*7b10*/  BSYNC.RECONVERGENT B0 ;  /* 0x0000000000007941 */ /* 0x000fea0003800200 */
.L_x_1447:
        /* <DEDUP_REMOVED lines=10> */
.L_x_1450:
[----:B------:R-:W-:Y:S05]  /*7bc0*/  BSYNC.RECONVERGENT B0 ;  /* 0x0000000000007941 */ /* 0x000fea0003800200 */
.L_x_1449:
        /* <DEDUP_REMOVED lines=10> */
.L_x_1452:
[----:B------:R-:W-:Y:S05]  /*7c70*/  BSYNC.RECONVERGENT B0 ;  /* 0x0000000000007941 */ /* 0x000fea0003800200 */
.L_x_1451:
        /* <DEDUP_REMOVED lines=10> */
.L_x_1454:
[----:B------:R-:W-:Y:S05]  /*7d20*/  BSYNC.RECONVERGENT B0 ;  /* 0x0000000000007941 */ /* 0x000fea0003800200 */
.L_x_1453:
        /* <DEDUP_REMOVED lines=10> */
.L_x_1456:
[----:B------:R-:W-:Y:S05]  /*7dd0*/  BSYNC.RECONVERGENT B0 ;  /* 0x0000000000007941 */ /* 0x000fea0003800200 */
.L_x_1455:
        /* <DEDUP_REMOVED lines=10> */
.L_x_1458:
[----:B------:R-:W-:Y:S05]  /*7e80*/  BSYNC.RECONVERGENT B0 ;  /* 0x0000000000007941 */ /* 0x000fea0003800200 */
.L_x_1457:
        /* <DEDUP_REMOVED lines=10> */
.L_x_1460:
[----:B------:R-:W-:Y:S05]  /*7f30*/  BSYNC.RECONVERGENT B0 ;  /* 0x0000000000007941 */ /* 0x000fea0003800200 */
.L_x_1459:
        /* <DEDUP_REMOVED lines=10> */
.L_x_1462:
[----:B------:R-:W-:Y:S05]  /*7fe0*/  BSYNC.RECONVERGENT B0 ;  /* 0x0000000000007941 */ /* 0x000fea0003800200 */
.L_x_1461:
        /* <DEDUP_REMOVED lines=10> */
.L_x_1464:
[----:B------:R-:W-:Y:S05]  /*8090*/  BSYNC.RECONVERGENT B0 ;  /* 0x0000000000007941 */ /* 0x000fea0003800200 */
.L_x_1463:
        /* <DEDUP_REMOVED lines=10> */
.L_x_1466:
[----:B------:R-:W-:Y:S05]  /*8140*/  BSYNC.RECONVERGENT B0 ;  /* 0x0000000000007941 */ /* 0x000fea0003800200 */
.L_x_1465:
        /* <DEDUP_REMOVED lines=10> */
.L_x_1468:
[----:B------:R-:W-:Y:S05]  /*81f0*/  BSYNC.RECONVERGENT B0 ;  /* 0x0000000000007941 */ /* 0x000fea0003800200 */
.L_x_1467:
        /* <DEDUP_REMOVED lines=10> */
.L_x_1470:
[----:B------:R-:W-:Y:S05]  /*82a0*/  BSYNC.RECONVERGENT B0 ;  /* 0x0000000000007941 */ /* 0x000fea0003800200 */
.L_x_1469:
        /* <DEDUP_REMOVED lines=10> */
.L_x_1472:
[----:B------:R-:W-:Y:S05]  /*8350*/  BSYNC.RECONVERGENT B0 ;  /* 0x0000000000007941 */ /* 0x000fea0003800200 */
.L_x_1471:
        /* <DEDUP_REMOVED lines=10> */
.L_x_1474:
[----:B------:R-:W-:Y:S05]  /*8400*/  BSYNC.RECONVERGENT B0 ;  /* 0x0000000000007941 */ /* 0x000fea0003800200 */
.L_x_1473:
        /* <DEDUP_REMOVED lines=10> */
.L_x_1476:
[----:B------:R-:W-:Y:S05]  /*84b0*/  BSYNC.RECONVERGENT B0 ;  /* 0x0000000000007941 */ /* 0x000fea0003800200 */
.L_x_1475:
        /* <DEDUP_REMOVED lines=10> */
.L_x_1478:
[----:B------:R-:W-:Y:S05]  /*8560*/  BSYNC.RECONVERGENT B0 ;  /* 0x0000000000007941 */ /* 0x000fea0003800200 */
.L_x_1477:
        /* <DEDUP_REMOVED lines=10> */
.L_x_1480:
[----:B------:R-:W-:Y:S05]  /*8610*/  BSYNC.RECONVERGENT B0 ;  /* 0x0000000000007941 */ /* 0x000fea0003800200 */
.L_x_1479:
        /* <DEDUP_REMOVED lines=10> */
.L_x_1482:
[----:B------:R-:W-:Y:S05]  /*86c0*/  BSYNC.RECONVERGENT B0 ;  /* 0x0000000000007941 */ /* 0x000fea0003800200 */
.L_x_1481:
        /* <DEDUP_REMOVED lines=10> */
.L_x_1484:
[----:B------:R-:W-:Y:S05]  /*8770*/  BSYNC.RECONVERGENT B0 ;  /* 0x0000000000007941 */ /* 0x000fea0003800200 */
.L_x_1483:
        /* <DEDUP_REMOVED lines=10> */
.L_x_1486:
[----:B------:R-:W-:Y:S05]  /*8820*/  BSYNC.RECONVERGENT B0 ;  /* 0x0000000000007941 */ /* 0x000fea0003800200 */
.L_x_1485:
        /* <DEDUP_REMOVED lines=10> */
.L_x_1488:
[----:B------:R-:W-:Y:S05]  /*88d0*/  BSYNC.RECONVERGENT B0 ;  /* 0x0000000000007941 */ /* 0x000fea0003800200 */
.L_x_1487:
        /* <DEDUP_REMOVED lines=10> */
.L_x_1490:
[----:B------:R-:W-:Y:S05]  /*8980*/  BSYNC.RECONVERGENT B0 ;  /* 0x0000000000007941 */ /* 0x000fea0003800200 */
.L_x_1489:
        /* <DEDUP_REMOVED lines=10> */
.L_x_1492:
[----:B------:R-:W-:Y:S05]  /*8a30*/  BSYNC.RECONVERGENT B0 ;  /* 0x0000000000007941 */ /* 0x000fea0003800200 */
.L_x_1491:
        /* <DEDUP_REMOVED lines=10> */
.L_x_1494:
[----:B------:R-:W-:Y:S05]  /*8ae0*/  BSYNC.RECONVERGENT B0 ;  /* 0x0000000000007941 */ /* 0x000fea0003800200 */
.L_x_1493:
        /* <DEDUP_REMOVED lines=10> */
.L_x_1496:
[----:B------:R-:W-:Y:S05]  /*8b90*/  BSYNC.RECONVERGENT B0 ;  /* 0x0000000000007941 */ /* 0x000fea0003800200 */
.L_x_1495:
        /* <DEDUP_REMOVED lines=10> */
.L_x_1498:
[----:B------:R-:W-:Y:S05]  /*8c40*/  BSYNC.RECONVERGENT B0 ;  /* 0x0000000000007941 */ /* 0x000fea0003800200 */
.L_x_1497:
        /* <DEDUP_REMOVED lines=10> */
.L_x_1500:
[----:B------:R-:W-:Y:S05]  /*8cf0*/  BSYNC.RECONVERGENT B0 ;  /* 0x0000000000007941 */ /* 0x000fea0003800200 */
.L_x_1499:
        /* <DEDUP_REMOVED lines=10> */
.L_x_1502:
[----:B------:R-:W-:Y:S05]  /*8da0*/  BSYNC.RECONVERGENT B0 ;  /* 0x0000000000007941 */ /* 0x000fea0003800200 */
.L_x_1501:
        /* <DEDUP_REMOVED lines=10> */
.L_x_1504:
[----:B------:R-:W-:Y:S05]  /*8e50*/  BSYNC.RECONVERGENT B0 ;  /* 0x0000000000007941 */ /* 0x000fea0003800200 */
.L_x_1503:
        /* <DEDUP_REMOVED lines=10> */
.L_x_1506:
[----:B------:R-:W-:Y:S05]  /*8f00*/  BSYNC.RECONVERGENT B0 ;  /* 0x0000000000007941 */ /* 0x000fea0003800200 */
.L_x_1505:
        /* <DEDUP_REMOVED lines=10> */
.L_x_1508:
[----:B------:R-:W-:Y:S05]  /*8fb0*/  BSYNC.RECONVERGENT B0 ;  /* 0x0000000000007941 */ /* 0x000fea0003800200 */
.L_x_1507:
        /* <DEDUP_REMOVED lines=10> */
.L_x_1510:
[----:B------:R-:W-:Y:S05]  /*9060*/  BSYNC.RECONVERGENT B0 ;  /* 0x0000000000007941 */ /* 0x000fea0003800200 */
.L_x_1509:
        /* <DEDUP_REMOVED lines=10> */
.L_x_1512:
[----:B------:R-:W-:Y:S05]  /*9110*/  BSYNC.RECONVERGENT B0 ;  /* 0x0000000000007941 */ /* 0x000fea0003800200 */
.L_x_1511:
        /* <DEDUP_REMOVED lines=9> */
.L_x_1514:
[----:B------:R-:W-:Y:S05]  /*91b0*/  BSYNC.RECONVERGENT B0 ;  /* 0x0000000000007941 */ /* 0x000fea0003800200 */
.L_x_1513:
        /* <DEDUP_REMOVED lines=9> */
.L_x_1516:
[----:B------:R-:W-:Y:S05]  /*9250*/  BSYNC.RECONVERGENT B0 ;  /* 0x0000000000007941 */ /* 0x000fea0003800200 */
.L_x_1515:
        /* <DEDUP_REMOVED lines=22> */
[----:B------:R-:W-:-:S05]  /*93c0*/  @P0 F2FP.F16.F32.PACK_AB R4, RZ, R67 ;  /* 0x00000043ff04023e */ /* 0x000fca00000000ff */
[----:B------:R0:W-:Y:S04]  /*93d0*/  STG.E.U16 desc[UR4][R2.64], R4 ;  /* 0x0000000402007986 */ /* 0x0001e8000c101504 */
[----:B------:R-:W-:Y:S05]  /*93e0*/  @P1 EXIT ;  /* 0x000000000000194d */ /* 0x000fea0003800000 */
[----:B------:R-:W1:Y:S01]  /*93f0*/  @P0 MUFU.RCP R7, R5 ;  /* 0x0000000500070308 */ /* 0x000e620000001000 */
[----:B------:R-:W-:Y:S02]  /*9400*/  IMAD.MOV.U32 R0, RZ, RZ, 0x7fff ;  /* 0x00007fffff007424 */ /* 0x000fe400078e00ff */
[----:B-1----:R-:W-:-:S05]  /*9410*/  @P0 FMUL.FTZ R72, R7, R72 ;  /* 0x0000004807480220 */ /* 0x002fca0000410000 */
[----:B------:R-:W-:-:S04]  /*9420*/  @P0 F2FP.F16.F32.PACK_AB R72, RZ, R72 ;  /* 0x00000048ff48023e */ /* 0x000fc800000000ff */
[----:B------:R-:W-:Y:S01]  /*9430*/  @!P0 PRMT R72, R0, 0x7610, R72 ;  /* 0x0000761000488816 */ /* 0x000fe20000000048 */
[----:B------:R-:W-:-:S04]  /*9440*/  VIADD R0, R68, 0x40 ;  /* 0x0000004044007836 */ /* 0x000fc80000000000 */
[----:B------:R1:W-:Y:S01]  /*9450*/  STG.E.U16 desc[UR4][R2.64+0x40], R72 ;  /* 0x0000404802007986 */ /* 0x0003e2000c101504 */
[----:B------:R-:W-:-:S13]  /*9460*/  ISETP.GE.AND P1, PT, R0, UR8, PT ;  /* 0x0000000800007c0c */ /* 0x000fda000bf26270 */
[----:B-1----:R-:W-:Y:S05]  /*9470*/  @P1 EXIT ;  /* 0x000000000000194d */ /* 0x002fea0003800000 */
[----:B------:R-:W1:Y:S01]  /*9480*/  @P0 MUFU.RCP R7, R5 ;  /* 0x0000000500070308 */ /* 0x000e620000001000 */
[----:B------:R-:W-:Y:S02]  /*9490*/  VIADD R68, R68, 0x60 ;  /* 0x0000006044447836 */ /* 0x000fe40000000000 */
[----:B------:R-:W-:-:S03]  /*94a0*/  IMAD.MOV.U32 R0, RZ, RZ, 0x7fff ;  /* 0x00007fffff007424 */ /* 0x000fc600078e00ff */
[----:B------:R-:W-:Y:S01]  /*94b0*/  ISETP.GE.AND P1, PT, R68, UR8, PT ;  /* 0x0000000844007c0c */ /* 0x000fe2000bf26270 */
[----:B-1----:R-:W-:-:S05]  /*94c0*/  @P0 FMUL.FTZ R58, R7, R58 ;  /* 0x0000003a073a0220 */ /* 0x002fca0000410000 */
[----:B------:R-:W-:-:S04]  /*94d0*/  @P0 F2FP.F16.F32.PACK_AB R58, RZ, R58 ;  /* 0x0000003aff3a023e */ /* 0x000fc800000000ff */
[----:B------:R-:W-:-:S05]  /*94e0*/  @!P0 PRMT R58, R0, 0x7610, R58 ;  /* 0x00007610003a8816 */ /* 0x000fca000000003a */
[----:B------:R1:W-:Y:S01]  /*94f0*/  STG.E.U16 desc[UR4][R2.64+0x80], R58 ;  /* 0x0000803a02007986 */ /* 0x0003e2000c101504 */
[----:B------:R-:W-:Y:S05]  /*9500*/  @P1 EXIT ;  /* 0x000000000000194d */ /* 0x000fea0003800000 */
[----:B------:R-:W2:Y:S01]  /*9510*/  @P0 MUFU.RCP R7, R5 ;  /* 0x0000000500070308 */ /* 0x000ea20000001000 */
[----:B------:R-:W-:Y:S01]  /*9520*/  LOP3.LUT P2, RZ, R81, 0x20, RZ, 0xc0, !PT ;  /* 0x0000002051ff7812 */ /* 0x000fe2000784c0ff */
[----:B------:R-:W-:Y:S02]  /*9530*/  IMAD.MOV.U32 R0, RZ, RZ, 0x7fff ;  /* 0x00007fffff007424 */ /* 0x000fe400078e00ff */
[----:B--2---:R-:W-:-:S05]  /*9540*/  @P0 FMUL.FTZ R74, R7, R74 ;  /* 0x0000004a074a0220 */ /* 0x004fca0000410000 */
[----:B------:R-:W-:-:S04]  /*9550*/  @P0 F2FP.F16.F32.PACK_AB R74, RZ, R74 ;  /* 0x0000004aff4a023e */ /* 0x000fc800000000ff */
[----:B------:R-:W-:-:S05]  /*9560*/  @!P0 PRMT R74, R0, 0x7610, R74 ;  /* 0x00007610004a8816 */ /* 0x000fca000000004a */
[----:B------:R2:W-:Y:S01]  /*9570*/  STG.E.U16 desc[UR4][R2.64+0xc0], R74 ;  /* 0x0000c04a02007986 */ /* 0x0005e2000c101504 */
[----:B------:R-:W-:Y:S05]  /*9580*/  @P2 EXIT ;  /* 0x000000000000294d */ /* 0x000fea0003800000 */
[----:B------:R-:W3:Y:S01]  /*9590*/  @P0 MUFU.RCP R7, R5 ;  /* 0x0000000500070308 */ /* 0x000ee20000001000 */
[----:B------:R-:W-:Y:S01]  /*95a0*/  LOP3.LUT P2, RZ, R81, 0x2, RZ, 0xc0, !PT ;  /* 0x0000000251ff7812 */ /* 0x000fe2000784c0ff */
[----:B------:R-:W-:Y:S02]  /*95b0*/  IMAD.MOV.U32 R0, RZ, RZ, 0x7fff ;  /* 0x00007fffff007424 */ /* 0x000fe400078e00ff */
[----:B---3--:R-:W-:-:S05]  /*95c0*/  @P0 FMUL.FTZ R66, R7, R66 ;  /* 0x0000004207420220 */ /* 0x008fca0000410000 */
[----:B------:R-:W-:-:S04]  /*95d0*/  @P0 F2FP.F16.F32.PACK_AB R66, RZ, R66 ;  /* 0x00000042ff42023e */ /* 0x000fc800000000ff */
[----:B------:R-:W-:-:S05]  /*95e0*/  @!P0 PRMT R66, R0, 0x7610, R66 ;  /* 0x0000761000428816 */ /* 0x000fca0000000042 */
[----:B------:R3:W-:Y:S01]  /*95f0*/  STG.E.U16 desc[UR4][R2.64+0x100], R66 ;  /* 0x0001004202007986 */ /* 0x0007e2000c101504 */
[----:B------:R-:W-:Y:S05]  /*9600*/  @P2 EXIT ;  /* 0x000000000000294d */ /* 0x000fea0003800000 */
[----:B------:R-:W4:Y:S01]  /*9610*/  @P0 MUFU.RCP R7, R5 ;  /* 0x0000000500070308 */ /* 0x000f220000001000 */
[----:B------:R-:W-:Y:S01]  /*9620*/  LOP3.LUT P2, RZ, R81, 0x4, RZ, 0xc0, !PT ;  /* 0x0000000451ff7812 */ /* 0x000fe2000784c0ff */
[----:B------:R-:W-:Y:S02]  /*9630*/  IMAD.MOV.U32 R0, RZ, RZ, 0x7fff ;  /* 0x00007fffff007424 */ /* 0x000fe400078e00ff */
[----:B----4-:R-:W-:-:S05]  /*9640*/  @P0 FMUL.FTZ R76, R7, R76 ;  /* 0x0000004c074c0220 */ /* 0x010fca0000410000 */
[----:B------:R-:W-:-:S04]  /*9650*/  @P0 F2FP.F16.F32.PACK_AB R76, RZ, R76 ;  /* 0x0000004cff4c023e */ /* 0x000fc800000000ff */
[----:B------:R-:W-:-:S05]  /*9660*/  @!P0 PRMT R76, R0, 0x7610, R76 ;  /* 0x00007610004c8816 */ /* 0x000fca000000004c */
[----:B------:R4:W-:Y:S01]  /*9670*/  STG.E.U16 desc[UR4][R2.64+0x140], R76 ;  /* 0x0001404c02007986 */ /* 0x0009e2000c101504 */
[----:B------:R-:W-:Y:S05]  /*9680*/  @P2 EXIT ;  /* 0x000000000000294d */ /* 0x000fea0003800000 */
[----:B------:R-:W5:Y:S01]  /*9690*/  @P0 MUFU.RCP R7, R5 ;  /* 0x0000000500070308 */ /* 0x000f620000001000 */
[----:B------:R-:W-:Y:S01]  /*96a0*/  LOP3.LUT P2, RZ, R81, 0x8, RZ, 0xc0, !PT ;  /* 0x0000000851ff7812 */ /* 0x000fe2000784c0ff */
[----:B------:R-:W-:Y:S02]  /*96b0*/  IMAD.MOV.U32 R0, RZ, RZ, 0x7fff ;  /* 0x00007fffff007424 */ /* 0x000fe400078e00ff */
[----:B-----5:R-:W-:-:S05]  /*96c0*/  @P0 FMUL.FTZ R54, R7, R54 ;  /* 0x0000003607360220 */ /* 0x020fca0000410000 */
        /* <DEDUP_REMOVED lines=453> */
[----:B------:R-:W-:Y:S02]  /*b320*/  IMAD.MOV.U32 R0, RZ, RZ, 0x7fff ;  /* 0x00007fffff007424 */ /* 0x000fe400078e00ff */
[----:B-----5:R-:W-:-:S05]  /*b330*/  @P0 FMUL.FTZ R126, R5, R126 ;  /* 0x0000007e057e0220 */ /* 0x020fca0000410000 */
[----:B------:R-:W-:-:S04]  /*b340*/  @P0 F2FP.F16.F32.PACK_AB R126, RZ, R126 ;  /* 0x0000007eff7e023e */ /* 0x000fc800000000ff */
[----:B------:R-:W-:-:S05]  /*b350*/  @!P0 PRMT R126, R0, 0x7610, R126 ;  /* 0x00007610007e8816 */ /* 0x000fca000000007e */
[----:B------:R-:W-:Y:S01]  /*b360*/  STG.E.U16 desc[UR4][R2.64+0xfc0], R126 ;  /* 0x000fc07e02007986 */ /* 0x000fe2000c101504 */
[----:B------:R-:W-:Y:S05]  /*b370*/  EXIT ;  /* 0x000000000000794d */ /* 0x000fea0003800000 */
.L_x_1517:
        /* <DEDUP_REMOVED lines=16> */
.L_x_11185:


//--------------------- .text._ZN43_GLOBAL__N__9ae7fba5_10_SoftMax_cu_9f978f6320softmax_warp_forwardIN3c104HalfES2_fLi10ELb0ELb1EEEvPT0_PKT_iiiPKbib --------------------------
	.section	.text._ZN43_GLOBAL__N__9ae7fba5_10_SoftMax_cu_9f978f6320softmax_warp_forwardIN3c104HalfES2_fLi10ELb0ELb1EEEvPT0_PKT_iiiPKbib,"ax",@progbits
	.align	128
.text._ZN43_GLOBAL__N__9ae7fba5_10_SoftMax_cu_9f978f6320softmax_warp_forwardIN3c104HalfES2_fLi10ELb0ELb1EEEvPT0_PKT_iiiPKbib:
        .type           _ZN43_GLOBAL__N__9ae7fba5_10_SoftMax_cu_9f978f6320softmax_warp_forwardIN3c104HalfES2_fLi10ELb0ELb1EEEvPT0_PKT_iiiPKbib,@function
        .size           _ZN43_GLOBAL__N__9ae7fba5_10_SoftMax_cu_9f978f6320softmax_warp_forwardIN3c104HalfES2_fLi10ELb0ELb1EEEvPT0_PKT_iiiPKbib,(.L_x_11186 - _ZN43_GLOBAL__N__9ae7fba5_10_SoftMax_cu_9f978f6320softmax_warp_forwardIN3c104HalfES2_fLi10ELb0ELb1EEEvPT0_PKT_iiiPKbib)
        .other          _ZN43_GLOBAL__N__9ae7fba5_10_SoftMax_cu_9f978f6320softmax_warp_forwardIN3c104HalfES2_fLi10ELb0ELb1EEEvPT0_PKT_iiiPKbib,@"STO_CUDA_ENTRY STV_DEFAULT"
_ZN43_GLOBAL__N__9ae7fba5_10_SoftMax_cu_9f978f6320softmax_warp_forwardIN3c104HalfES2_fLi10ELb0ELb1EEEvPT0_PKT_iiiPKbib:
        /* <DEDUP_REMOVED lines=41> */
.L_x_1518:
[----:B------:R-:W0:Y:S01]  /*0290*/  LDCU.64 UR6, c[0x0][0x3a0] ;  /* 0x00007400ff0677ac */ /* 0x000e220008000a00 */
[C---:B------:R-:W-:Y:S02]  /*02a0*/  ISETP.GE.AND P0, PT, R5.reuse, UR8, PT ;  /* 0x0000000805007c0c */ /* 0x040fe4000bf06270 */
[----:B------:R-:W-:Y:S01]  /*02b0*/  LOP3.LUT R8, R8, 0xefffffff, RZ, 0xc0, !PT ;  /* 0xefffffff08087812 */ /* 0x000fe200078ec0ff */
[----:B------:R-:W1:Y:S01]  /*02c0*/  LDCU.64 UR4, c[0x0][0x358] ;  /* 0x00006b00ff0477ac */ /* 0x000e620008000a00 */
[----:B------:R-:W-:Y:S01]  /*02d0*/  VIADD R0, R5, 0x20 ;  /* 0x0000002005007836 */ /* 0x000fe20000000000 */
[----:B------:R-:W-:Y:S01]  /*02e0*/  PLOP3.LUT P6, PT, PT, PT, PT, 0x8, 0x80 ;  /* 0x000000000080781c */ /* 0x000fe20003fce170 */
[----:B------:R-:W2:Y:S07]  /*02f0*/  LDC.64 R26, c[0x0][0x388] ;  /* 0x0000e200ff1a7b82 */ /* 0x000eae0000000a00 */
[----:B------:R-:W-:-:S02]  /*0300*/  @P0 LOP3.LUT R8, R8, 0x10000000, RZ, 0xfc, !PT ;  /* 0x1000000008080812 */ /* 0x000fc400078efcff */
[----:B------:R-:W-:Y:S02]  /*0310*/  ISETP.GT.AND P0, PT, R7, RZ, !P0 ;  /* 0x000000ff0700720c */ /* 0x000fe40004704270 */
[----:B0-----:R-:W-:-:S04]  /*0320*/  IADD3 R68, P1, PT, R2, UR6, RZ ;  /* 0x0000000602447c10 */ /* 0x001fc8000ff3e0ff */
[----:B------:R-:W-:-:S07]  /*0330*/  LEA.HI.X.SX32 R69, R2, UR7, 0x1, P1 ;  /* 0x0000000702457c11 */ /* 0x000fce00088f0eff */
[----:B-1----:R-:W3:Y:S01]  /*0340*/  @P0 LDG.E.U8 R4, desc[UR4][R68.64] ;  /* 0x0000000444040981 */ /* 0x002ee2000c1e1100 */
[----:B------:R-:W-:Y:S01]  /*0350*/  ISETP.GE.AND P1, PT, R0, UR8, PT ;  /* 0x0000000800007c0c */ /* 0x000fe2000bf26270 */
[----:B------:R-:W-:Y:S01]  /*0360*/  VIADD R0, R5, 0x80 ;  /* 0x0000008005007836 */ /* 0x000fe20000000000 */
[----:B------:R-:W-:Y:S01]  /*0370*/  LOP3.LUT R9, R9, 0xfffffffb, RZ, 0xc0, !PT ;  /* 0xfffffffb09097812 */ /* 0x000fe200078ec0ff */
[C---:B------:R-:W-:Y:S01]  /*0380*/  VIADD R2, R5.reuse, 0x40 ;  /* 0x0000004005027836 */ /* 0x040fe20000000000 */
[----:B------:R-:W-:Y:S01]  /*0390*/  LOP3.LUT R8, R8, 0xfffffffd, RZ, 0xc0, !PT ;  /* 0xfffffffd08087812 */ /* 0x000fe200078ec0ff */
[----:B--2---:R-:W-:Y:S01]  /*03a0*/  IMAD.WIDE R26, R6, 0x2, R26 ;  /* 0x00000002061a7825 */ /* 0x004fe200078e021a */
[----:B------:R-:W-:Y:S02]  /*03b0*/  ISETP.GE.AND P5, PT, R0, UR8, PT ;  /* 0x0000000800007c0c */ /* 0x000fe4000bfa6270 */
[----:B------:R-:W-:Y:S01]  /*03c0*/  ISETP.GE.AND P2, PT, R2, UR8, PT ;  /* 0x0000000802007c0c */ /* 0x000fe2000bf46270 */
[----:B------:R-:W-:Y:S01]  /*03d0*/  VIADD R0, R5, 0xa0 ;  /* 0x000000a005007836 */ /* 0x000fe20000000000 */
[----:B------:R-:W-:Y:S01]  /*03e0*/  ISETP.GT.AND P1, PT, R7, RZ, !P1 ;  /* 0x000000ff0700720c */ /* 0x000fe20004f24270 */
[----:B------:R-:W-:Y:S01]  /*03f0*/  VIADD R2, R5, 0xc0 ;  /* 0x000000c005027836 */ /* 0x000fe20000000000 */
[----:B------:R-:W-:Y:S01]  /*0400*/  ISETP.GT.AND P2, PT, R7, RZ, !P2 ;  /* 0x000000ff0700720c */ /* 0x000fe20005744270 */
[C---:B------:R-:W-:Y:S01]  /*0410*/  VIADD R3, R5.reuse, 0x60 ;  /* 0x0000006005037836 */ /* 0x040fe20000000000 */
[----:B------:R-:W2:Y:S01]  /*0420*/  @P0 LDG.E.U16 R22, desc[UR4][R26.64] ;  /* 0x000000041a160981 */ /* 0x000ea2000c1e1500 */
[----:B------:R-:W-:-:S02]  /*0430*/  VIADD R21, R5, 0x100 ;  /* 0x0000010005157836 */ /* 0x000fc40000000000 */
[----:B------:R-:W-:Y:S01]  /*0440*/  VIADD R31, R5, 0x120 ;  /* 0x00000120051f7836 */ /* 0x000fe20000000000 */
[----:B------:R-:W-:Y:S01]  /*0450*/  ISETP.GE.AND P3, PT, R3, UR8, PT ;  /* 0x0000000803007c0c */ /* 0x000fe2000bf66270 */
[----:B------:R-:W-:Y:S01]  /*0460*/  VIADD R3, R5, 0xe0 ;  /* 0x000000e005037836 */ /* 0x000fe20000000000 */
[----:B------:R-:W-:Y:S01]  /*0470*/  @P5 LOP3.LUT R9, R9, 0x4, RZ, 0xfc, !PT ;  /* 0x0000000409095812 */ /* 0x000fe200078efcff */
[----:B------:R-:W-:Y:S01]  /*0480*/  VIADD R32, R5, 0x140 ;  /* 0x0000014005207836 */ /* 0x000fe20000000000 */
[----:B------:R-:W-:Y:S01]  /*0490*/  ISETP.GT.AND P3, PT, R7, RZ, !P3 ;  /* 0x000000ff0700720c */ /* 0x000fe20005f64270 */
[----:B------:R-:W-:Y:S01]  /*04a0*/  VIADD R33, R5, 0x160 ;  /* 0x0000016005217836 */ /* 0x000fe20000000000 */
[----:B------:R-:W-:Y:S01]  /*04b0*/  LOP3.LUT R9, R9, 0xfffffff7, RZ, 0xc0, !PT ;  /* 0xfffffff709097812 */ /* 0x000fe200078ec0ff */
[C---:B------:R-:W-:Y:S01]  /*04c0*/  VIADD R34, R5.reuse, 0x180 ;  /* 0x0000018005227836 */ /* 0x040fe20000000000 */
[----:B------:R-:W4:Y:S01]  /*04d0*/  @P1 LDG.E.U16 R23, desc[UR4][R26.64+0x40] ;  /* 0x000040041a171981 */ /* 0x000f22000c1e1500 */
[----:B------:R-:W-:-:S02]  /*04e0*/  VIADD R35, R5, 0x1a0 ;  /* 0x000001a005237836 */ /* 0x000fc40000000000 */
[C---:B------:R-:W-:Y:S01]  /*04f0*/  VIADD R36, R5.reuse, 0x1c0 ;  /* 0x000001c005247836 */ /* 0x040fe20000000000 */
[----:B------:R-:W5:Y:S01]  /*0500*/  @P2 LDG.E.U16 R24, desc[UR4][R26.64+0x80] ;  /* 0x000080041a182981 */ /* 0x000f62000c1e1500 */
[C---:B------:R-:W-:Y:S02]  /*0510*/  VIADD R37, R5.reuse, 0x1e0 ;  /* 0x000001e005257836 */ /* 0x040fe40000000000 */
[C---:B------:R-:W-:Y:S02]  /*0520*/  VIADD R38, R5.reuse, 0x200 ;  /* 0x0000020005267836 */ /* 0x040fe40000000000 */
[C---:B------:R-:W-:Y:S01]  /*0530*/  VIADD R39, R5.reuse, 0x220 ;  /* 0x0000022005277836 */ /* 0x040fe20000000000 */
[----:B------:R-:W5:Y:S01]  /*0540*/  @P3 LDG.E.U16 R25, desc[UR4][R26.64+0xc0] ;  /* 0x0000c0041a193981 */ /* 0x000f62000c1e1500 */
        /* <DEDUP_REMOVED lines=13> */
[----:B------:R-:W-:Y:S01]  /*0620*/  VIADD R20, R5, 0x3e0 ;  /* 0x000003e005147836 */ /* 0x000fe20000000000 */
[----:B---3--:R-:W-:-:S04]  /*0630*/  @P0 ISETP.NE.AND P4, PT, R4, RZ, PT ;  /* 0x000000ff0400020c */ /* 0x008fc80003f85270 */
[----:B------:R-:W-:Y:S02]  /*0640*/  @P0 SEL R50, RZ, 0x1, P4 ;  /* 0x00000001ff320807 */ /* 0x000fe40002000000 */
[----:B------:R-:W-:Y:S02]  /*0650*/  @P0 PLOP3.LUT P6, PT, P4, PT, PT, 0x8, 0x80 ;  /* 0x000000000080081c */ /* 0x000fe400027ce170 */
[----:B------:R-:W-:Y:S02]  /*0660*/  ISETP.LT.OR P4, PT, R7, 0x1, P5 ;  /* 0x000000010700780c */ /* 0x000fe40002f81670 */
[----:B------:R-:W-:Y:S02]  /*0670*/  ISETP.GE.AND P5, PT, R0, UR8, PT ;  /* 0x0000000800007c0c */ /* 0x000fe4000bfa6270 */
[----:B------:R-:W-:-:S09]  /*0680*/  P2R R51, PR, RZ, 0x40 ;  /* 0x00000040ff337803 */ /* 0x000fd20000000000 */
[----:B------:R-:W3:Y:S02]  /*0690*/  @!P4 LDG.E.U16 R58, desc[UR4][R26.64+0x100] ;  /* 0x000100041a3ac981 */ /* 0x000ee4000c1e1500 */
        /* <DEDUP_REMOVED lines=162> */
[----:B------:R-:W-:-:S13]  /*10c0*/  ISETP.LT.OR P5, PT, R7, 0x1, P5 ;  /* 0x000000010700780c */ /* 0x000fda0002fa1670 */
        /* <DEDUP_REMOVED lines=10> */
[----:B------:R-:W-:Y:S02]  /*1170*/  LOP3.LUT R8, R8, 0xbfffffff, RZ, 0xc0, !PT ;  /* 0xbfffffff08087812 */ /* 0x000fe400078ec0ff */
[----:B------:R-:W-:-:S09]  /*1180*/  ISETP.LT.OR P6, PT, R7, 0x1, P5 ;  /* 0x000000010700780c */ /* 0x000fd20002fc1670 */
[----:B------:R-:W-:Y:S02]  /*1190*/  @P5 LOP3.LUT R8, R8, 0x40000000, RZ, 0xfc, !PT ;  /* 0x4000000008085812 */ /* 0x000fe400078efcff */
[----:B------:R-:W-:Y:S02]  /*11a0*/  ISETP.GE.AND P5, PT, R20, UR8, PT ;  /* 0x0000000814007c0c */ /* 0x000fe4000bfa6270 */
[----:B------:R-:W-:Y:S01]  /*11b0*/  LOP3.LUT R8, R8, 0xfbffffff, RZ, 0xc0, !PT ;  /* 0xfbffffff08087812 */ /* 0x000fe200078ec0ff */
[----:B------:R-:W3:Y:S03]  /*11c0*/  @!P6 LDG.E.U16 R48, desc[UR4][R26.64+0x780] ;  /* 0x000780041a30e981 */ /* 0x000ee6000c1e1500 */
[----:B------:R-:W-:-:S04]  /*11d0*/  @P6 LOP3.LUT R8, R8, 0x4000000, RZ, 0xfc, !PT ;  /* 0x0400000008086812 */ /* 0x000fc800078efcff */
[----:B------:R-:W-:-:S04]  /*11e0*/  LOP3.LUT R8, R8, 0xdfffffff, RZ, 0xc0, !PT ;  /* 0xdfffffff08087812 */ /* 0x000fc800078ec0ff */
[----:B------:R-:W-:Y:S02]  /*11f0*/  @P5 LOP3.LUT R8, R8, 0x20000000, RZ, 0xfc, !PT ;  /* 0x2000000008085812 */ /* 0x000fe400078efcff */
[----:B------:R-:W-:-:S13]  /*1200*/  ISETP.LT.OR P5, PT, R7, 0x1, P5 ;  /* 0x000000010700780c */ /* 0x000fda0002fa1670 */
[----:B------:R0:W3:Y:S01]  /*1210*/  @!P5 LDG.E.U16 R49, desc[UR4][R26.64+0x7c0] ;  /* 0x0007c0041a31d981 */ /* 0x0000e2000c1e1500 */
[----:B------:R-:W-:Y:S02]  /*1220*/  P2R R52, PR, RZ, 0x40 ;  /* 0x00000040ff347803 */ /* 0x000fe40000000000 */
[C---:B------:R-:W-:Y:S02]  /*1230*/  LOP3.LUT P6, RZ, R8.reuse, 0x20, RZ, 0xc0, !PT ;  /* 0x0000002008ff7812 */ /* 0x040fe400078cc0ff */
[----:B------:R-:W-:Y:S01]  /*1240*/  LOP3.LUT R8, R8, 0xf7ffffff, RZ, 0xc0, !PT ;  /* 0xf7ffffff08087812 */ /* 0x000fe200078ec0ff */
[----:B------:R-:W-:-:S03]  /*1250*/  IMAD.MOV.U32 R21, RZ, RZ, -0x800000 ;  /* 0xff800000ff157424 */ /* 0x000fc600078e00ff */
[----:B------:R-:W-:Y:S01]  /*1260*/  @P5 LOP3.LUT R8, R8, 0x8000000, RZ, 0xfc, !PT ;  /* 0x0800000008085812 */ /* 0x000fe200078efcff */
[----:B--2---:R-:W-:Y:S01]  /*1270*/  @P0 HADD2.F32 R21, -RZ, R22.H0_H0 ;  /* 0x20000016ff150230 */ /* 0x004fe20000004100 */
[----:B------:R-:W-:Y:S01]  /*1280*/  P2R R54, PR, RZ, 0x1 ;  /* 0x00000001ff367803 */ /* 0x000fe20000000000 */
[----:B------:R-:W-:Y:S01]  /*1290*/  IMAD.MOV.U32 R22, RZ, RZ, -0x800000 ;  /* 0xff800000ff167424 */ /* 0x000fe200078e00ff */
[C---:B------:R-:W-:Y:S01]  /*12a0*/  LOP3.LUT P0, RZ, R8.reuse, 0x4, RZ, 0xc0, !PT ;  /* 0x0000000408ff7812 */ /* 0x040fe2000780c0ff */
[----:B----4-:R-:W-:Y:S01]  /*12b0*/  @P1 HADD2.F32 R22, -RZ, R23.H0_H0 ;  /* 0x20000017ff161230 */ /* 0x010fe20000004100 */
[----:B------:R-:W-:Y:S01]  /*12c0*/  P2R R53, PR, RZ, 0x20 ;  /* 0x00000020ff357803 */ /* 0x000fe20000000000 */
[----:B------:R-:W-:Y:S01]  /*12d0*/  IMAD.MOV.U32 R23, RZ, RZ, -0x800000 ;  /* 0xff800000ff177424 */ /* 0x000fe200078e00ff */
[----:B------:R-:W-:Y:S01]  /*12e0*/  LOP3.LUT P5, RZ, R8, 0x8, RZ, 0xc0, !PT ;  /* 0x0000000808ff7812 */ /* 0x000fe200078ac0ff */
[----:B-----5:R-:W-:Y:S01]  /*12f0*/  @P2 HADD2.F32 R23, -RZ, R24.H0_H0 ;  /* 0x20000018ff172230 */ /* 0x020fe20000004100 */
[----:B------:R-:W-:-:S02]  /*1300*/  P2R R56, PR, RZ, 0x4 ;  /* 0x00000004ff387803 */ /* 0x000fc40000000000 */
[C---:B------:R-:W-:Y:S02]  /*1310*/  LOP3.LUT P2, RZ, R8.reuse, 0x10, RZ, 0xc0, !PT ;  /* 0x0000001008ff7812 */ /* 0x040fe4000784c0ff */
[----:B------:R-:W-:Y:S02]  /*1320*/  P2R R55, PR, RZ, 0x2 ;  /* 0x00000002ff377803 */ /* 0x000fe40000000000 */
[----:B------:R-:W-:Y:S01]  /*1330*/  LOP3.LUT P1, RZ, R8, 0x40, RZ, 0xc0, !PT ;  /* 0x0000004008ff7812 */ /* 0x000fe2000782c0ff */
[----:B0-----:R-:W-:Y:S02]  /*1340*/  IMAD.MOV.U32 R27, RZ, RZ, -0x800000 ;  /* 0xff800000ff1b7424 */ /* 0x001fe400078e00ff */
[----:B------:R-:W-:Y:S02]  /*1350*/  IMAD.MOV.U32 R24, RZ, RZ, -0x800000 ;  /* 0xff800000ff187424 */ /* 0x000fe400078e00ff */
[----:B---3--:R-:W-:Y:S02]  /*1360*/  @!P0 HADD2.F32 R27, -RZ, R28.H0_H0 ;  /* 0x2000001cff1b8230 */ /* 0x008fe40000004100 */
[----:B------:R-:W-:-:S02]  /*1370*/  @P3 HADD2.F32 R24, -RZ, R25.H0_H0 ;  /* 0x20000019ff183230 */ /* 0x000fc40000004100 */
[----:B------:R-:W-:Y:S02]  /*1380*/  IMAD.MOV.U32 R28, RZ, RZ, -0x800000 ;  /* 0xff800000ff1c7424 */ /* 0x000fe400078e00ff */
[----:B------:R-:W-:Y:S02]  /*1390*/  IMAD.MOV.U32 R25, RZ, RZ, -0x800000 ;  /* 0xff800000ff197424 */ /* 0x000fe400078e00ff */
[----:B------:R-:W-:Y:S02]  /*13a0*/  @!P5 HADD2.F32 R28, -RZ, R29.H0_H0 ;  /* 0x2000001dff1cd230 */ /* 0x000fe40000004100 */
[----:B------:R-:W-:Y:S01]  /*13b0*/  @!P4 HADD2.F32 R25, -RZ, R58.H0_H0 ;  /* 0x2000003aff19c230 */ /* 0x000fe20000004100 */
[----:B------:R-:W-:Y:S01]  /*13c0*/  P2R R58, PR, RZ, 0x10 ;  /* 0x00000010ff3a7803 */ /* 0x000fe20000000000 */
[----:B------:R-:W-:Y:S01]  /*13d0*/  IMAD.MOV.U32 R29, RZ, RZ, -0x800000 ;  /* 0xff800000ff1d7424 */ /* 0x000fe200078e00ff */
[----:B------:R-:W-:Y:S01]  /*13e0*/  LOP3.LUT P4, RZ, R8, 0x80000, RZ, 0xc0, !PT ;  /* 0x0008000008ff7812 */ /* 0x000fe2000788c0ff */
[----:B------:R-:W-:-:S02]  /*13f0*/  @!P2 HADD2.F32 R29, -RZ, R30.H0_H0 ;  /* 0x2000001eff1da230 */ /* 0x000fc40000004100 */
[----:B------:R-:W-:Y:S02]  /*1400*/  IMAD.MOV.U32 R30, RZ, RZ, -0x800000 ;  /* 0xff800000ff1e7424 */ /* 0x000fe400078e00ff */
[----:B------:R-:W-:Y:S02]  /*1410*/  @!P6 HADD2.F32 R30, -RZ, R31.H0_H0 ;  /* 0x2000001fff1ee230 */ /* 0x000fe40000004100 */
[----:B------:R-:W-:Y:S02]  /*1420*/  IMAD.MOV.U32 R31, RZ, RZ, -0x800000 ;  /* 0xff800000ff1f7424 */ /* 0x000fe400078e00ff */
[----:B------:R-:W-:Y:S01]  /*1430*/  @!P1 HADD2.F32 R31, -RZ, R59.H0_H0 ;  /* 0x2000003bff1f9230 */ /* 0x000fe20000004100 */
        /* <DEDUP_REMOVED lines=12> */
[----:B------:R-:W-:Y:S02]  /*1500*/  P2R R57, PR, RZ, 0x8 ;  /* 0x00000008ff397803 */ /* 0x000fe40000000000 */
[----:B------:R-:W-:Y:S02]  /*1510*/  P2R R65, PR, RZ, 0x10 ;  /* 0x00000010ff417803 */ /* 0x000fe40000000000 */
[C---:B------:R-:W-:Y:S02]  /*1520*/  LOP3.LUT P4, RZ, R8.reuse, 0x1000, RZ, 0xc0, !PT ;  /* 0x0000100008ff7812 */ /* 0x040fe4000788c0ff */
[----:B------:R-:W-:-:S02]  /*1530*/  LOP3.LUT P3, RZ, R8, 0x2, RZ, 0xc0, !PT ;  /* 0x0000000208ff7812 */ /* 0x000fc4000786c0ff */
[C---:B------:R-:W-:Y:S02]  /*1540*/  LOP3.LUT P0, RZ, R8.reuse, 0x80, RZ, 0xc0, !PT ;  /* 0x0000008008ff7812 */ /* 0x040fe4000780c0ff */
[----:B------:R-:W-:Y:S02]  /*1550*/  P2R R66, PR, RZ, 0x10 ;  /* 0x00000010ff427803 */ /* 0x000fe40000000000 */
[C---:B------:R-:W-:Y:S02]  /*1560*/  LOP3.LUT P4, RZ, R8.reuse, 0x800, RZ, 0xc0, !PT ;  /* 0x0000080008ff7812 */ /* 0x040fe4000788c0ff */
[C---:B------:R-:W-:Y:S02]  /*1570*/  LOP3.LUT P5, RZ, R8.reuse, 0x100, RZ, 0xc0, !PT ;  /* 0x0000010008ff7812 */ /* 0x040fe400078ac0ff */
[----:B------:R-:W-:Y:S02]  /*1580*/  LOP3.LUT P6, RZ, R8, 0x200, RZ, 0xc0, !PT ;  /* 0x0000020008ff7812 */ /* 0x000fe400078cc0ff */
[----:B------:R-:W-:-:S02]  /*1590*/  P2R R67, PR, RZ, 0x10 ;  /* 0x00000010ff437803 */ /* 0x000fc40000000000 */
[----:B------:R-:W-:Y:S01]  /*15a0*/  LOP3.LUT P4, RZ, R8, 0x400, RZ, 0xc0, !PT ;  /* 0x0000040008ff7812 */ /* 0x000fe2000788c0ff */
[----:B------:R-:W-:Y:S02]  /*15b0*/  IMAD.MOV.U32 R26, RZ, RZ, -0x800000 ;  /* 0xff800000ff1a7424 */ /* 0x000fe400078e00ff */
[----:B------:R-:W-:Y:S02]  /*15c0*/  @!P3 HADD2.F32 R26, -RZ, R4.H0_H0 ;  /* 0x20000004ff1ab230 */ /* 0x000fe40000004100 */
[----:B------:R-:W-:Y:S02]  /*15d0*/  IMAD.MOV.U32 R4, RZ, RZ, -0x800000 ;  /* 0xff800000ff047424 */ /* 0x000fe400078e00ff */
[----:B------:R-:W-:Y:S02]  /*15e0*/  @!P0 HADD2.F32 R4, -RZ, R3.H0_H0 ;  /* 0x20000003ff048230 */ /* 0x000fe40000004100 */
[----:B------:R-:W-:Y:S02]  /*15f0*/  IMAD.MOV.U32 R3, RZ, RZ, -0x800000 ;  /* 0xff800000ff037424 */ /* 0x000fe400078e00ff */
[----:B------:R-:W-:-:S02]  /*1600*/  @!P5 HADD2.F32 R3, -RZ, R2.H0_H0 ;  /* 0x20000002ff03d230 */ /* 0x000fc40000004100 */
[----:B------:R-:W-:Y:S02]  /*1610*/  IMAD.MOV.U32 R2, RZ, RZ, -0x800000 ;  /* 0xff800000ff027424 */ /* 0x000fe400078e00ff */
[----:B------:R-:W-:Y:S02]  /*1620*/  @!P6 HADD2.F32 R2, -RZ, R0.H0_H0 ;  /* 0x20000000ff02e230 */ /* 0x000fe40000004100 */
[----:B------:R-:W-:Y:S02]  /*1630*/  IMAD.MOV.U32 R0, RZ, RZ, -0x800000 ;  /* 0xff800000ff007424 */ /* 0x000fe400078e00ff */
        /* <DEDUP_REMOVED lines=26> */
[----:B------:R-:W-:-:S07]  /*17e0*/  LOP3.LUT P1, RZ, R8, 0x400000, RZ, 0xc0, !PT ;  /* 0x0040000008ff7812 */ /* 0x000fce000782c0ff */
[----:B------:R-:W-:Y:S01]  /*17f0*/  @!P4 HADD2.F32 R39, -RZ, R40.H0_H0 ;  /* 0x20000028ff27c230 */ /* 0x000fe20000004100 */
[----:B------:R-:W-:Y:S02]  /*1800*/  ISETP.NE.AND P4, PT, R59, RZ, PT ;  /* 0x000000ff3b00720c */ /* 0x000fe40003f85270 */
[C---:B------:R-:W-:Y:S02]  /*1810*/  LOP3.LUT P0, RZ, R8.reuse, 0x800000, RZ, 0xc0, !PT ;  /* 0x0080000008ff7812 */ /* 0x040fe4000780c0ff */
[C---:B------:R-:W-:Y:S01]  /*1820*/  LOP3.LUT P5, RZ, R8.reuse, 0x1000000, RZ, 0xc0, !PT ;  /* 0x0100000008ff7812 */ /* 0x040fe200078ac0ff */
[----:B------:R-:W-:Y:S01]  /*1830*/  IMAD.MOV.U32 R40, RZ, RZ, -0x800000 ;  /* 0xff800000ff287424 */ /* 0x000fe200078e00ff */
[----:B------:R-:W-:-:S07]  /*1840*/  LOP3.LUT P6, RZ, R8, 0x2000000, RZ, 0xc0, !PT ;  /* 0x0200000008ff7812 */ /* 0x000fce00078cc0ff */
[----:B------:R-:W-:Y:S02]  /*1850*/  @!P4 HADD2.F32 R40, -RZ, R41.H0_H0 ;  /* 0x20000029ff28c230 */ /* 0x000fe40000004100 */
[----:B------:R-:W-:Y:S02]  /*1860*/  IMAD.MOV.U32 R41, RZ, RZ, -0x800000 ;  /* 0xff800000ff297424 */ /* 0x000fe400078e00ff */
[----:B------:R-:W-:Y:S02]  /*1870*/  @!P3 HADD2.F32 R41, -RZ, R42.H0_H0 ;  /* 0x2000002aff29b230 */ /* 0x000fe40000004100 */
[----:B------:R-:W-:Y:S02]  /*1880*/  IMAD.MOV.U32 R42, RZ, RZ, -0x800000 ;  /* 0xff800000ff2a7424 */ /* 0x000fe400078e00ff */
[----:B------:R-:W-:Y:S02]  /*1890*/  @!P2 HADD2.F32 R42, -RZ, R43.H0_H0 ;  /* 0x2000002bff2aa230 */ /* 0x000fe40000004100 */
[----:B------:R-:W-:-:S02]  /*18a0*/  IMAD.MOV.U32 R43, RZ, RZ, -0x800000 ;  /* 0xff800000ff2b7424 */ /* 0x000fc400078e00ff */
[----:B------:R-:W-:Y:S02]  /*18b0*/  @!P1 HADD2.F32 R43, -RZ, R44.H0_H0 ;  /* 0x2000002cff2b9230 */ /* 0x000fe40000004100 */
[----:B------:R-:W-:Y:S02]  /*18c0*/  IMAD.MOV.U32 R44, RZ, RZ, -0x800000 ;  /* 0xff800000ff2c7424 */ /* 0x000fe400078e00ff */
[----:B------:R-:W-:Y:S02]  /*18d0*/  @!P0 HADD2.F32 R44, -RZ, R45.H0_H0 ;  /* 0x2000002dff2c8230 */ /* 0x000fe40000004100 */
[----:B------:R-:W-:Y:S02]  /*18e0*/  IMAD.MOV.U32 R45, RZ, RZ, -0x800000 ;  /* 0xff800000ff2d7424 */ /* 0x000fe400078e00ff */
[----:B------:R-:W-:Y:S02]  /*18f0*/  @!P5 HADD2.F32 R45, -RZ, R46.H0_H0 ;  /* 0x2000002eff2dd230 */ /* 0x000fe40000004100 */
[----:B------:R-:W-:-:S02]  /*1900*/  IMAD.MOV.U32 R46, RZ, RZ, -0x800000 ;  /* 0xff800000ff2e7424 */ /* 0x000fc400078e00ff */
[----:B------:R-:W-:Y:S01]  /*1910*/  @!P6 HADD2.F32 R46, -RZ, R47.H0_H0 ;  /* 0x2000002fff2ee230 */ /* 0x000fe20000004100 */
[----:B------:R-:W-:Y:S02]  /*1920*/  ISETP.NE.AND P6, PT, R52, RZ, PT ;  /* 0x000000ff3400720c */ /* 0x000fe40003fc5270 */
[----:B------:R-:W-:Y:S02]  /*1930*/  ISETP.NE.AND P5, PT, R53, RZ, PT ;  /* 0x000000ff3500720c */ /* 0x000fe40003fa5270 */
[----:B------:R-:W-:Y:S02]  /*1940*/  ISETP.NE.AND P1, PT, R55, RZ, PT ;  /* 0x000000ff3700720c */ /* 0x000fe40003f25270 */
[----:B------:R-:W-:Y:S01]  /*1950*/  ISETP.NE.AND P0, PT, R54, RZ, PT ;  /* 0x000000ff3600720c */ /* 0x000fe20003f05270 */
[----:B------:R-:W-:Y:S01]  /*1960*/  IMAD.MOV.U32 R47, RZ, RZ, -0x800000 ;  /* 0xff800000ff2f7424 */ /* 0x000fe200078e00ff */
[----:B------:R-:W-:Y:S05]  /*1970*/  BSSY.RECONVERGENT B0, `(.L_x_1519) ;  /* 0x0000015000007945 */ /* 0x000fea0003800200 */
[----:B------:R-:W-:-:S02]  /*1980*/  @!P6 HADD2.F32 R47, -RZ, R48.H0_H0 ;  /* 0x20000030ff2fe230 */ /* 0x000fc40000004100 */
[----:B------:R-:W-:Y:S01]  /*1990*/  IMAD.MOV.U32 R48, RZ, RZ, -0x800000 ;  /* 0xff800000ff307424 */ /* 0x000fe200078e00ff */
[----:B------:R-:W-:Y:S01]  /*19a0*/  ISETP.NE.AND P6, PT, R51, RZ, PT ;  /* 0x000000ff3300720c */ /* 0x000fe20003fc5270 */
[----:B------:R-:W-:Y:S01]  /*19b0*/  IMAD.MOV.U32 R51, RZ, RZ, R21 ;  /* 0x000000ffff337224 */ /* 0x000fe200078e0015 */
[----:B------:R-:W-:Y:S01]  /*19c0*/  ISETP.NE.AND P4, PT, R58, RZ, PT ;  /* 0x000000ff3a00720c */ /* 0x000fe20003f85270 */
[----:B------:R-:W-:Y:S01]  /*19d0*/  @!P5 HADD2.F32 R48, -RZ, R49.H0_H0 ;  /* 0x20000031ff30d230 */ /* 0x000fe20000004100 */
[----:B------:R-:W-:Y:S02]  /*19e0*/  PRMT R49, RZ, 0x7610, R49 ;  /* 0x00007610ff317816 */ /* 0x000fe40000000031 */
[----:B------:R-:W-:Y:S02]  /*19f0*/  ISETP.NE.AND P3, PT, R57, RZ, PT ;  /* 0x000000ff3900720c */ /* 0x000fe40003f65270 */
[----:B------:R-:W-:Y:S02]  /*1a00*/  ISETP.NE.AND P2, PT, R56, RZ, PT ;  /* 0x000000ff3800720c */ /* 0x000fe40003f45270 */
[----:B------:R-:W-:Y:S01]  /*1a10*/  @P0 PRMT R49, R50, 0x7610, R49 ;  /* 0x0000761032310816 */ /* 0x000fe20000000031 */
[----:B------:R-:W-:Y:S10]  /*1a20*/  @!P1 BRA `(.L_x_1520) ;  /* 0x0000000000249947 */ /* 0x000ff40003800000 */
        /* <DEDUP_REMOVED lines=9> */
.L_x_1520:
[----:B------:R-:W-:Y:S05]  /*1ac0*/  BSYNC.RECONVERGENT B0 ;  /* 0x0000000000007941 */ /* 0x000fea0003800200 */
.L_x_1519:
        /* <DEDUP_REMOVED lines=11> */
.L_x_1522:
[----:B------:R-:W-:Y:S05]  /*1b80*/  BSYNC.RECONVERGENT B0 ;  /* 0x0000000000007941 */ /* 0x000fea0003800200 */
.L_x_1521:
        /* <DEDUP_REMOVED lines=13> */
.L_x_1524:
[----:B------:R-:W-:Y:S05]  /*1c60*/  BSYNC.RECONVERGENT B0 ;  /* 0x0000000000007941 */ /* 0x000fea0003800200 */
.L_x_1523:
        /* <DEDUP_REMOVED lines=11> */
.L_x_1526:
[----:B------:R-:W-:Y:S05]  /*1d20*/  BSYNC.RECONVERGENT B0 ;  /* 0x0000000000007941 */ /* 0x000fea0003800200 */
.L_x_1525:
        /* <DEDUP_REMOVED lines=12> */
.L_x_1528:
[----:B------:R-:W-:Y:S05]  /*1df0*/  BSYNC.RECONVERGENT B0 ;  /* 0x0000000000007941 */ /* 0x000fea0003800200 */
.L_x_1527:
        /* <DEDUP_REMOVED lines=12> */
.L_x_1530:
[----:B------:R-:W-:Y:S05]  /*1ec0*/  BSYNC.RECONVERGENT B0 ;  /* 0x0000000000007941 */ /* 0x000fea0003800200 */
.L_x_1529:
        /* <DEDUP_REMOVED lines=12> */
.L_x_1532:
[----:B------:R-:W-:Y:S05]  /*1f90*/  BSYNC.RECONVERGENT B0 ;  /* 0x0000000000007941 */ /* 0x000fea0003800200 */
.L_x_1531:
        /* <DEDUP_REMOVED lines=12> */
.L_x_1534:
[----:B------:R-:W-:Y:S05]  /*2060*/  BSYNC.RECONVERGENT B0 ;  /* 0x0000000000007941 */ /* 0x000fea0003800200 */
.L_x_1533:
        /* <DEDUP_REMOVED lines=12> */
.L_x_1536:
[----:B------:R-:W-:Y:S05]  /*2130*/  BSYNC.RECONVERGENT B0 ;  /* 0x0000000000007941 */ /* 0x000fea0003800200 */
.L_x_1535:
        /* <DEDUP_REMOVED lines=12> */
.L_x_1538:
[----:B------:R-:W-:Y:S05]  /*2200*/  BSYNC.RECONVERGENT B0 ;  /* 0x0000000000007941 */ /* 0x000fea0003800200 */
.L_x_1537:
        /* <DEDUP_REMOVED lines=12> */
.L_x_1540:
[----:B------:R-:W-:Y:S05]  /*22d0*/  BSYNC.RECONVERGENT B0 ;  /* 0x0000000000007941 */ /* 0x000fea0003800200 */
.L_x_1539:
        /* <DEDUP_REMOVED lines=12> */
.L_x_1542:
[----:B------:R-:W-:Y:S05]  /*23a0*/  BSYNC.RECONVERGENT B0 ;  /* 0x0000000000007941 */ /* 0x000fea0003800200 */
.L_x_1541:
        /* <DEDUP_REMOVED lines=12> */
.L_x_1544:
[----:B------:R-:W-:Y:S05]  /*2470*/  BSYNC.RECONVERGENT B0 ;  /* 0x0000000000007941 */ /* 0x000fea0003800200 */
.L_x_1543:
        /* <DEDUP_REMOVED lines=12> */
.L_x_1546:
[----:B------:R-:W-:Y:S05]  /*2540*/  BSYNC.RECONVERGENT B0 ;  /* 0x0000000000007941 */ /* 0x000fea0003800200 */
.L_x_1545:
        /* <DEDUP_REMOVED lines=12> */
.L_x_1548:
[----:B------:R-:W-:Y:S05]  /*2610*/  BSYNC.RECONVERGENT B0 ;  /* 0x0000000000007941 */ /* 0x000fea0003800200 */
.L_x_1547:
        /* <DEDUP_REMOVED lines=12> */
.L_x_1550:
[----:B------:R-:W-:Y:S05]  /*26e0*/  BSYNC.RECONVERGENT B0 ;  /* 0x0000000000007941 */ /* 0x000fea0003800200 */
.L_x_1549:
        /* <DEDUP_REMOVED lines=12> */
.L_x_1552:
[----:B------:R-:W-:Y:S05]  /*27b0*/  BSYNC.RECONVERGENT B0 ;  /* 0x0000000000007941 */ /* 0x000fea0003800200 */
.L_x_1551:
        /* <DEDUP_REMOVED lines=12> */
.L_x_1554:
[----:B------:R-:W-:Y:S05]  /*2880*/  BSYNC.RECONVERGENT B0 ;  /* 0x0000000000007941 */ /* 0x000fea0003800200 */
.L_x_1553:
        /* <DEDUP_REMOVED lines=12> */
.L_x_1556:
[----:B------:R-:W-:Y:S05]  /*2950*/  BSYNC.RECONVERGENT B0 ;  /* 0x0000000000007941 */ /* 0x000fea0003800200 */
.L_x_1555:
        /* <DEDUP_REMOVED lines=12> */
.L_x_1558:
[----:B------:R-:W-:Y:S05]  /*2a20*/  BSYNC.RECONVERGENT B0 ;  /* 0x0000000000007941 */ /* 0x000fea0003800200 */
.L_x_1557:
        /* <DEDUP_REMOVED lines=12> */
.L_x_1560:
[----:B------:R-:W-:Y:S05]  /*2af0*/  BSYNC.RECONVERGENT B0 ;  /* 0x0000000000007941 */ /* 0x000fea0003800200 */
.L_x_1559:
        /* <DEDUP_REMOVED lines=12> */
.L_x_1562:
[----:B------:R-:W-:Y:S05]  /*2bc0*/  BSYNC.RECONVERGENT B0 ;  /* 0x0000000000007941 */ /* 0x000fea0003800200 */
.L_x_1561:
        /* <DEDUP_REMOVED lines=12> */
.L_x_1564:
[----:B------:R-:W-:Y:S05]  /*2c90*/  BSYNC.RECONVERGENT B0 ;  /* 0x0000000000007941 */ /* 0x000fea0003800200 */
.L_x_1563:
        /* <DEDUP_REMOVED lines=12> */
.L_x_1566:
[----:B------:R-:W-:Y:S05]  /*2d60*/  BSYNC.RECONVERGENT B0 ;  /* 0x0000000000007941 */ /* 0x000fea0003800200 */
.L_x_1565:
        /* <DEDUP_REMOVED lines=12> */
.L_x_1568:
[----:B------:R-:W-:Y:S05]  /*2e30*/  BSYNC.RECONVERGENT B0 ;  /* 0x0000000000007941 */ /* 0x000fea0003800200 */
.L_x_1567:
        /* <DEDUP_REMOVED lines=12> */
.L_x_1570:
[----:B------:R-:W-:Y:S05]  /*2f00*/  BSYNC.RECONVERGENT B0 ;  /* 0x0000000000007941 */ /* 0x000fea0003800200 */
.L_x_1569:
        /* <DEDUP_REMOVED lines=12> */
.L_x_1572:
[----:B------:R-:W-:Y:S05]  /*2fd0*/  BSYNC.RECONVERGENT B0 ;  /* 0x0000000000007941 */ /* 0x000fea0003800200 */
.L_x_1571:
        /* <DEDUP_REMOVED lines=12> */
.L_x_1574:
[----:B------:R-:W-:Y:S05]  /*30a0*/  BSYNC.RECONVERGENT B0 ;  /* 0x0000000000007941 */ /* 0x000fea0003800200 */
.L_x_1573:
        /* <DEDUP_REMOVED lines=12> */
.L_x_1576:
[----:B------:R-:W-:Y:S05]  /*3170*/  BSYNC.RECONVERGENT B0 ;  /* 0x0000000000007941 */ /* 0x000fea0003800200 */
.L_x_1575:
        /* <DEDUP_REMOVED lines=12> */
.L_x_1578:
[----:B------:R-:W-:Y:S05]  /*3240*/  BSYNC.RECONVERGENT B0 ;  /* 0x0000000000007941 */ /* 0x000fea0003800200 */
.L_x_1577:
        /* <DEDUP_REMOVED lines=12> */
.L_x_1580:
[----:B------:R-:W-:Y:S05]  /*3310*/  BSYNC.RECONVERGENT B0 ;  /* 0x0000000000007941 */ /* 0x000fea0003800200 */
.L_x_1579:
        /* <DEDUP_REMOVED lines=28> */
.L_x_1582:
[----:B------:R-:W-:Y:S05]  /*34e0*/  BSYNC.RECONVERGENT B0 ;  /* 0x0000000000007941 */ /* 0x000fea0003800200 */
.L_x_1581:
        /* <DEDUP_REMOVED lines=9> */
.L_x_1584:
[----:B------:R-:W-:Y:S05]  /*3580*/  BSYNC.RECONVERGENT B0 ;  /* 0x0000000000007941 */ /* 0x000fea0003800200 */
.L_x_1583:
        /* <DEDUP_REMOVED lines=9> */
.L_x_1586:
[----:B------:R-:W-:Y:S05]  /*3620*/  BSYNC.RECONVERGENT B0 ;  /* 0x0000000000007941 */ /* 0x000fea0003800200 */
.L_x_1585:
        /* <DEDUP_REMOVED lines=9> */
.L_x_1588:
[----:B------:R-:W-:Y:S05]  /*36c0*/  BSYNC.RECONVERGENT B0 ;  /* 0x0000000000007941 */ /* 0x000fea0003800200 */
.L_x_1587:
        /* <DEDUP_REMOVED lines=13> */
.L_x_1590:
[----:B------:R-:W-:Y:S05]  /*37a0*/  BSYNC.RECONVERGENT B0 ;  /* 0x0000000000007941 */ /* 0x000fea0003800200 */
.L_x_1589:
        /* <DEDUP_REMOVED lines=11> */
.L_x_1592:
[----:B------:R-:W-:Y:S05]  /*3860*/  BSYNC.RECONVERGENT B0 ;  /* 0x0000000000007941 */ /* 0x000fea0003800200 */
.L_x_1591:
        /* <DEDUP_REMOVED lines=11> */
.L_x_1594:
[----:B------:R-:W-:Y:S05]  /*3920*/  BSYNC.RECONVERGENT B0 ;  /* 0x0000000000007941 */ /* 0x000fea0003800200 */
.L_x_1593:
        /* <DEDUP_REMOVED lines=11> */
.L_x_1596:
[----:B------:R-:W-:Y:S05]  /*39e0*/  BSYNC.RECONVERGENT B0 ;  /* 0x0000000000007941 */ /* 0x000fea0003800200 */
.L_x_1595:
        /* <DEDUP_REMOVED lines=11> */
.L_x_1598:
[----:B------:R-:W-:Y:S05]  /*3aa0*/  BSYNC.RECONVERGENT B0 ;  /* 0x0000000000007941 */ /* 0x000fea0003800200 */
.L_x_1597:
        /* <DEDUP_REMOVED lines=11> */
.L_x_1600:
[----:B------:R-:W-:Y:S05]  /*3b60*/  BSYNC.RECONVERGENT B0 ;  /* 0x0000000000007941 */ /* 0x000fea0003800200 */
.L_x_1599:
        /* <DEDUP_REMOVED lines=11> */
.L_x_1602:
[----:B------:R-:W-:Y:S05]  /*3c20*/  BSYNC.RECONVERGENT B0 ;  /* 0x0000000000007941 */ /* 0x000fea0003800200 */
.L_x_1601:
        /* <DEDUP_REMOVED lines=11> */
.L_x_1604:
[----:B------:R-:W-:Y:S05]  /*3ce0*/  BSYNC.RECONVERGENT B0 ;  /* 0x0000000000007941 */ /* 0x000fea0003800200 */
.L_x_1603:
        /* <DEDUP_REMOVED lines=11> */
.L_x_1606:
[----:B------:R-:W-:Y:S05]  /*3da0*/  BSYNC.RECONVERGENT B0 ;  /* 0x0000000000007941 */ /* 0x000fea0003800200 */
.L_x_1605:
        /* <DEDUP_REMOVED lines=11> */
.L_x_1608:
[----:B------:R-:W-:Y:S05]  /*3e60*/  BSYNC.RECONVERGENT B0 ;  /* 0x0000000000007941 */ /* 0x000fea0003800200 */
.L_x_1607:
        /* <DEDUP_REMOVED lines=11> */
.L_x_1610:
[----:B------:R-:W-:Y:S05]  /*3f20*/  BSYNC.RECONVERGENT B0 ;  /* 0x0000000000007941 */ /* 0x000fea0003800200 */
.L_x_1609:
        /* <DEDUP_REMOVED lines=11> */
.L_x_1612:
[----:B------:R-:W-:Y:S05]  /*3fe0*/  BSYNC.RECONVERGENT B0 ;  /* 0x0000000000007941 */ /* 0x000fea0003800200 */
.L_x_1611:
        /* <DEDUP_REMOVED lines=11> */
.L_x_1614:
[----:B------:R-:W-:Y:S05]  /*40a0*/  BSYNC.RECONVERGENT B0 ;  /* 0x0000000000007941 */ /* 0x000fea0003800200 */
.L_x_1613:
        /* <DEDUP_REMOVED lines=11> */
.L_x_1616:
[----:B------:R-:W-:Y:S05]  /*4160*/  BSYNC.RECONVERGENT B0 ;  /* 0x0000000000007941 */ /* 0x000fea0003800200 */
.L_x_1615:
        /* <DEDUP_REMOVED lines=11> */
.L_x_1618:
[----:B------:R-:W-:Y:S05]  /*4220*/  BSYNC.RECONVERGENT B0 ;  /* 0x0000000000007941 */ /* 0x000fea0003800200 */
.L_x_1617:
        /* <DEDUP_REMOVED lines=11> */
.L_x_1620:
[----:B------:R-:W-:Y:S05]  /*42e0*/  BSYNC.RECONVERGENT B0 ;  /* 0x0000000000007941 */ /* 0x000fea0003800200 */
.L_x_1619:
        /* <DEDUP_REMOVED lines=11> */
.L_x_1622:
[----:B------:R-:W-:Y:S05]  /*43a0*/  BSYNC.RECONVERGENT B0 ;  /* 0x0000000000007941 */ /* 0x000fea0003800200 */
.L_x_1621:
        /* <DEDUP_REMOVED lines=10> */
.L_x_1624:
[----:B------:R-:W-:Y:S05]  /*4450*/  BSYNC.RECONVERGENT B0 ;  /* 0x0000000000007941 */ /* 0x000fea0003800200 */
.L_x_1623:
        /* <DEDUP_REMOVED lines=10> */
.L_x_1626:
[----:B------:R-:W-:Y:S05]  /*4500*/  BSYNC.RECONVERGENT B0 ;  /* 0x0000000000007941 */ /* 0x000fea0003800200 */
.L_x_1625:
        /* <DEDUP_REMOVED lines=10> */
.L_x_1628:
[----:B------:R-:W-:Y:S05]  /*45b0*/  BSYNC.RECONVERGENT B0 ;  /* 0x0000000000007941 */ /* 0x000fea0003800200 */
.L_x_1627:
        /* <DEDUP_REMOVED lines=10> */
.L_x_1630:
[----:B------:R-:W-:Y:S05]  /*4660*/  BSYNC.RECONVERGENT B0 ;  /* 0x0000000000007941 */ /* 0x000fea0003800200 */
.L_x_1629:
        /* <DEDUP_REMOVED lines=11> */
.L_x_1632:
[----:B------:R-:W-:Y:S05]  /*4720*/  BSYNC.RECONVERGENT B0 ;  /* 0x0000000000007941 */ /* 0x000fea0003800200 */
.L_x_1631:
        /* <DEDUP_REMOVED lines=11> */
.L_x_1634:
[----:B------:R-:W-:Y:S05]  /*47e0*/  BSYNC.RECONVERGENT B0 ;  /* 0x0000000000007941 */ /* 0x000fea0003800200 */
.L_x_1633:
        /* <DEDUP_REMOVED lines=10> */
.L_x_1636:
[----:B------:R-:W-:Y:S05]  /*4890*/  BSYNC.RECONVERGENT B0 ;  /* 0x0000000000007941 */ /* 0x000fea0003800200 */
.L_x_1635:
        /* <DEDUP_REMOVED lines=10> */
.L_x_1638:
[----:B------:R-:W-:Y:S05]  /*4940*/  BSYNC.RECONVERGENT B0 ;  /* 0x0000000000007941 */ /* 0x000fea0003800200 */
.L_x_1637:
        /* <DEDUP_REMOVED lines=10> */
.L_x_1640:
[----:B------:R-:W-:Y:S05]  /*49f0*/  BSYNC.RECONVERGENT B0 ;  /* 0x0000000000007941 */ /* 0x000fea0003800200 */
.L_x_1639:
        /* <DEDUP_REMOVED lines=9> */
.L_x_1642:
[----:B------:R-:W-:Y:S05]  /*4a90*/  BSYNC.RECONVERGENT B0 ;  /* 0x0000000000007941 */ /* 0x000fea0003800200 */
.L_x_1641:
        /* <DEDUP_REMOVED lines=9> */
.L_x_1644:
[----:B------:R-:W-:Y:S05]  /*4b30*/  BSYNC.RECONVERGENT B0 ;  /* 0x0000000000007941 */ /* 0x000fea0003800200 */
.L_x_1643:
        /* <DEDUP_REMOVED lines=20> */
[----:B------:R-:W-:-:S04]  /*4c80*/  @P0 F2FP.F16.F32.PACK_AB R5, RZ, R50 ;  /* 0x00000032ff05023e */ /* 0x000fc800000000ff */
        /* <DEDUP_REMOVED lines=8> */
[----:B------:R-:W-:-:S04]  /*4d10*/  @P0 F2FP.F16.F32.PACK_AB R52, RZ, R52 ;  /* 0x00000034ff34023e */ /* 0x000fc800000000ff */
        /* <DEDUP_REMOVED lines=10> */
[----:B------:R-:W-:-:S04]  /*4dc0*/  @P0 F2FP.F16.F32.PACK_AB R22, RZ, R22 ;  /* 0x00000016ff16023e */ /* 0x000fc800000000ff */
[----:B------:R-:W-:-:S05]  /*4dd0*/  @!P0 PRMT R22, R5, 0x7610, R22 ;  /* 0x0000761005168816 */ /* 0x000fca0000000016 */
[----:B------:R0:W-:Y:S01]  /*4de0*/  STG.E.U16 desc[UR4][R10.64+0x80], R22 ;  /* 0x000080160a007986 */ /* 0x0001e2000c101504 */
[----:B------:R-:W-:Y:S05]  /*4df0*/  @P1 EXIT ;  /* 0x000000000000194d */ /* 0x000fea0003800000 */
[----:B------:R-:W1:Y:S01]  /*4e00*/  @P0 MUFU.RCP R5, R17 ;  /* 0x0000001100050308 */ /* 0x000e620000001000 */
[----:B------:R-:W-:Y:S01]  /*4e10*/  LOP3.LUT P2, RZ, R9, 0x4, RZ, 0xc0, !PT ;  /* 0x0000000409ff7812 */ /* 0x000fe2000784c0ff */
[----:B-1----:R-:W-:Y:S01]  /*4e20*/  @P0 FMUL.FTZ R54, R5, R54 ;  /* 0x0000003605360220 */ /* 0x002fe20000410000 */
[----:B------:R-:W-:-:S04]  /*4e30*/  IMAD.MOV.U32 R5, RZ, RZ, 0x7fff ;  /* 0x00007fffff057424 */ /* 0x000fc800078e00ff */
[----:B------:R-:W-:-:S04]  /*4e40*/  @P0 F2FP.F16.F32.PACK_AB R54, RZ, R54 ;  /* 0x00000036ff36023e */ /* 0x000fc800000000ff */
[----:B------:R-:W-:-:S05]  /*4e50*/  @!P0 PRMT R54, R5, 0x7610, R54 ;  /* 0x0000761005368816 */ /* 0x000fca0000000036 */
[----:B------:R1:W-:Y:S01]  /*4e60*/  STG.E.U16 desc[UR4][R10.64+0xc0], R54 ;  /* 0x0000c0360a007986 */ /* 0x0003e2000c101504 */
[----:B------:R-:W-:Y:S05]  /*4e70*/  @P2 EXIT ;  /* 0x000000000000294d */ /* 0x000fea0003800000 */
[----:B------:R-:W2:Y:S01]  /*4e80*/  @P0 MUFU.RCP R5, R17 ;  /* 0x0000001100050308 */ /* 0x000ea20000001000 */
[----:B------:R-:W-:Y:S01]  /*4e90*/  LOP3.LUT P2, RZ, R9, 0x8, RZ, 0xc0, !PT ;  /* 0x0000000809ff7812 */ /* 0x000fe2000784c0ff */
[----:B--2---:R-:W-:Y:S01]  /*4ea0*/  @P0 FMUL.FTZ R24, R5, R24 ;  /* 0x0000001805180220 */ /* 0x004fe20000410000 */
[----:B------:R-:W-:-:S04]  /*4eb0*/  IMAD.MOV.U32 R5, RZ, RZ, 0x7fff ;  /* 0x00007fffff057424 */ /* 0x000fc800078e00ff */
[----:B------:R-:W-:-:S04]  /*4ec0*/  @P0 F2FP.F16.F32.PACK_AB R24, RZ, R24 ;  /* 0x00000018ff18023e */ /* 0x000fc800000000ff */
[----:B------:R-:W-:-:S05]  /*4ed0*/  @!P0 PRMT R24, R5, 0x7610, R24 ;  /* 0x0000761005188816 */ /* 0x000fca0000000018 */
[----:B------:R2:W-:Y:S01]  /*4ee0*/  STG.E.U16 desc[UR4][R10.64+0x100], R24 ;  /* 0x000100180a007986 */ /* 0x0005e2000c101504 */
[----:B------:R-:W-:Y:S05]  /*4ef0*/  @P2 EXIT ;  /* 0x000000000000294d */ /* 0x000fea0003800000 */
[----:B------:R-:W3:Y:S01]  /*4f00*/  @P0 MUFU.RCP R5, R17 ;  /* 0x0000001100050308 */ /* 0x000ee20000001000 */
[----:B------:R-:W-:Y:S01]  /*4f10*/  LOP3.LUT P2, RZ, R9, 0x10, RZ, 0xc0, !PT ;  /* 0x0000001009ff7812 */ /* 0x000fe2000784c0ff */
[----:B---3--:R-:W-:Y:S01]  /*4f20*/  @P0 FMUL.FTZ R56, R5, R56 ;  /* 0x0000003805380220 */ /* 0x008fe20000410000 */
[----:B------:R-:W-:-:S04]  /*4f30*/  IMAD.MOV.U32 R5, RZ, RZ, 0x7fff ;  /* 0x00007fffff057424 */ /* 0x000fc800078e00ff */
[----:B------:R-:W-:-:S04]  /*4f40*/  @P0 F2FP.F16.F32.PACK_AB R56, RZ, R56 ;  /* 0x00000038ff38023e */ /* 0x000fc800000000ff */
[----:B------:R-:W-:-:S05]  /*4f50*/  @!P0 PRMT R56, R5, 0x7610, R56 ;  /* 0x0000761005388816 */ /* 0x000fca0000000038 */
[----:B------:R3:W-:Y:S01]  /*4f60*/  STG.E.U16 desc[UR4][R10.64+0x140], R56 ;  /* 0x000140380a007986 */ /* 0x0007e2000c101504 */
[----:B------:R-:W-:Y:S05]  /*4f70*/  @P2 EXIT ;  /* 0x000000000000294d */ /* 0x000fea0003800000 */
[----:B------:R-:W4:Y:S01]  /*4f80*/  @P0 MUFU.RCP R5, R17 ;  /* 0x0000001100050308 */ /* 0x000f220000001000 */
[----:B------:R-:W-:Y:S01]  /*4f90*/  LOP3.LUT P2, RZ, R9, 0x20, RZ, 0xc0, !PT ;  /* 0x0000002009ff7812 */ /* 0x000fe2000784c0ff */
[----:B----4-:R-:W-:Y:S01]  /*4fa0*/  @P0 FMUL.FTZ R26, R5, R26 ;  /* 0x0000001a051a0220 */ /* 0x010fe20000410000 */
[----:B------:R-:W-:-:S04]  /*4fb0*/  IMAD.MOV.U32 R5, RZ, RZ, 0x7fff ;  /* 0x00007fffff057424 */ /* 0x000fc800078e00ff */
[----:B------:R-:W-:-:S04]  /*4fc0*/  @P0 F2FP.F16.F32.PACK_AB R26, RZ, R26 ;  /* 0x0000001aff1a023e */ /* 0x000fc800000000ff */
[----:B------:R-:W-:-:S05]  /*4fd0*/  @!P0 PRMT R26, R5, 0x7610, R26 ;  /* 0x00007610051a8816 */ /* 0x000fca000000001a */
[----:B------:R4:W-:Y:S01]  /*4fe0*/  STG.E.U16 desc[UR4][R10.64+0x180], R26 ;  /* 0x0001801a0a007986 */ /* 0x0009e2000c101504 */
[----:B------:R-:W-:Y:S05]  /*4ff0*/  @P2 EXIT ;  /* 0x000000000000294d */ /* 0x000fea0003800000 */
[----:B------:R-:W5:Y:S01]  /*5000*/  @P0 MUFU.RCP R5, R17 ;  /* 0x0000001100050308 */ /* 0x000f620000001000 */
[----:B------:R-:W-:Y:S01]  /*5010*/  LOP3.LUT P2, RZ, R9, 0x40, RZ, 0xc0, !PT ;  /* 0x0000004009ff7812 */ /* 0x000fe2000784c0ff */
[----:B-----5:R-:W-:Y:S01]  /*5020*/  @P0 FMUL.FTZ R58, R5, R58 ;  /* 0x0000003a053a0220 */ /* 0x020fe20000410000 */
        /* <DEDUP_REMOVED lines=47> */
[----:B0-----:R-:W-:Y:S02]  /*5320*/  IMAD.MOV.U32 R4, RZ, RZ, 0x7fff ;  /* 0x00007fffff047424 */ /* 0x001fe400078e00ff */
        /* <DEDUP_REMOVED lines=53> */
[----:B0-----:R-:W0:Y:S01]  /*5680*/  @P0 MUFU.RCP R3, R17 ;  /* 0x0000001100030308 */ /* 0x001e220000001000 */
[----:B------:R-:W-:Y:S01]  /*5690*/  LOP3.LUT P1, RZ, R9, 0x80000, RZ, 0xc0, !PT ;  /* 0x0008000009ff7812 */ /* 0x000fe2000782c0ff */
[----:B------:R-:W-:Y:S02]  /*56a0*/  IMAD.MOV.U32 R0, RZ, RZ, 0x7fff ;  /* 0x00007fffff007424 */ /* 0x000fe400078e00ff */
[----:B0-----:R-:W-:-:S05]  /*56b0*/  @P0 FMUL.FTZ R36, R3, R36 ;  /* 0x0000002403240220 */ /* 0x001fca0000410000 */
        /* <DEDUP_REMOVED lines=91> */
.L_x_1645:
        /* <DEDUP_REMOVED lines=9> */
.L_x_11186:


//--------------------- .text._ZN43_GLOBAL__N__9ae7fba5_10_SoftMax_cu_9f978f6320softmax_warp_forwardIN3c104HalfES2_fLi9ELb0ELb1EEEvPT0_PKT_iiiPKbib --------------------------
	.section	.text._ZN43_GLOBAL__N__9ae7fba5_10_SoftMax_cu_9f978f6320softmax_warp_forwardIN3c104HalfES2_fLi9ELb0ELb1EEEvPT0_PKT_iiiPKbib,"ax",@progbits
	.align	128
.text._ZN43_GLOBAL__N__9ae7fba5_10_SoftMax_cu_9f978f6320softmax_warp_forwardIN3c104HalfES2_fLi9ELb0ELb1EEEvPT0_PKT_iiiPKbib:
        .type           _ZN43_GLOBAL__N__9ae7fba5_10_SoftMax_cu_9f978f6320softmax_warp_forwardIN3c104HalfES2_fLi9ELb0ELb1EEEvPT0_PKT_iiiPKbib,@function
        .size           _ZN43_GLOBAL__N__9ae7fba5_10_SoftMax_cu_9f978f6320softmax_warp_forwardIN3c104HalfES2_fLi9ELb0ELb1EEEvPT0_PKT_iiiPKbib,(.L_x_11187 - _ZN43_GLOBAL__N__9ae7fba5_10_SoftMax_cu_9f978f6320softmax_warp_forwardIN3c104HalfES2_fLi9ELb0ELb1EEEvPT0_PKT_iiiPKbib)
        .other          _ZN43_GLOBAL__N__9ae7fba5_10_SoftMax_cu_9f978f6320softmax_warp_forwardIN3c104HalfES2_fLi9ELb0ELb1EEEvPT0_PKT_iiiPKbib,@"STO_CUDA_ENTRY STV_DEFAULT"
_ZN43_GLOBAL__N__9ae7fba5_10_SoftMax_cu_9f978f6320softmax_warp_forwardIN3c104HalfES2_fLi9ELb0ELb1EEEvPT0_PKT_iiiPKbib:
        /* <DEDUP_REMOVED lines=41> */
.L_x_1646:
        /* <DEDUP_REMOVED lines=29> */
[----:B------:R-:W-:Y:S01]  /*0460*/  P2R R6, PR, RZ, 0x8 ;  /* 0x00000008ff067803 */ /* 0x000fe20000000000 */
[----:B--2---:R-:W2:Y:S01]  /*0470*/  @P2 LDG.E.U16 R20, desc[UR4][R4.64+0x40] ;  /* 0x0000400404142981 */ /* 0x004ea2000c1e1500 */
[----:B------:R-:W-:Y:S02]  /*0480*/  P2R R44, PR, RZ, 0x2 ;  /* 0x00000002ff2c7803 */ /* 0x000fe40000000000 */
[----:B------:R-:W-:Y:S02]  /*0490*/  P2R R25, PR, RZ, 0x4 ;  /* 0x00000004ff197803 */ /* 0x000fe40000000000 */
[----:B------:R-:W-:Y:S01]  /*04a0*/  P2R R23, PR, RZ, 0x10 ;  /* 0x00000010ff177803 */ /* 0x000fe20000000000 */
[----:B------:R-:W3:Y:S04]  /*04b0*/  @P0 LDG.E.U16 R24, desc[UR4][R4.64] ;  /* 0x0000000404180981 */ /* 0x000ee8000c1e1500 */
[----:B------:R-:W4:Y:S01]  /*04c0*/  @!P1 LDG.E.U16 R17, desc[UR4][R4.64+0xc0] ;  /* 0x0000c00404119981 */ /* 0x000f22000c1e1500 */
[----:B------:R-:W-:-:S02]  /*04d0*/  ISETP.GE.AND P1, PT, R39, UR8, PT ;  /* 0x0000000827007c0c */ /* 0x000fc4000bf26270 */
[C---:B------:R-:W-:Y:S01]  /*04e0*/  ISETP.LT.OR P2, PT, R10.reuse, 0x1, P3 ;  /* 0x000000010a00780c */ /* 0x040fe20001f41670 */
[----:B------:R-:W5:Y:S01]  /*04f0*/  @P4 LDG.E.U16 R18, desc[UR4][R4.64+0x80] ;  /* 0x0000800404124981 */ /* 0x000f62000c1e1500 */
[----:B------:R-:W-:Y:S02]  /*0500*/  P2R R6, PR, RZ, 0x2 ;  /* 0x00000002ff067803 */ /* 0x000fe40000000000 */
[----:B------:R-:W-:-:S04]  /*0510*/  ISETP.LT.OR P1, PT, R10, 0x1, P1 ;  /* 0x000000010a00780c */ /* 0x000fc80000f21670 */
[----:B------:R-:W-:-:S05]  /*0520*/  P2R R45, PR, RZ, 0x2 ;  /* 0x00000002ff2d7803 */ /* 0x000fca0000000000 */
[----:B------:R-:W4:Y:S04]  /*0530*/  @!P2 LDG.E.U16 R16, desc[UR4][R4.64+0x100] ;  /* 0x000100040410a981 */ /* 0x000f28000c1e1500 */
[----:B------:R-:W5:Y:S01]  /*0540*/  @!P1 LDG.E.U16 R21, desc[UR4][R4.64+0x140] ;  /* 0x0001400404159981 */ /* 0x000f62000c1e1500 */
[----:B------:R-:W-:-:S04]  /*0550*/  ISETP.GE.AND P1, PT, R38, UR8, PT ;  /* 0x0000000826007c0c */ /* 0x000fc8000bf26270 */
[----:B------:R-:W-:Y:S02]  /*0560*/  P2R R6, PR, RZ, 0x2 ;  /* 0x00000002ff067803 */ /* 0x000fe40000000000 */
[----:B------:R-:W-:-:S04]  /*0570*/  ISETP.LT.OR P1, PT, R10, 0x1, P1 ;  /* 0x000000010a00780c */ /* 0x000fc80000f21670 */
[----:B------:R-:W-:-:S09]  /*0580*/  P2R R46, PR, RZ, 0x2 ;  /* 0x00000002ff2e7803 */ /* 0x000fd20000000000 */
[----:B------:R-:W5:Y:S01]  /*0590*/  @!P1 LDG.E.U16 R15, desc[UR4][R4.64+0x180] ;  /* 0x00018004040f9981 */ /* 0x000f62000c1e1500 */
        /* <DEDUP_REMOVED lines=8> */
[----:B------:R-:W5:Y:S01]  /*0620*/  @!P1 LDG.E.U16 R14, desc[UR4][R4.64+0x1c0] ;  /* 0x0001c004040e9981 */ /* 0x000f62000c1e1500 */
[----:B------:R-:W-:Y:S02]  /*0630*/  ISETP.GE.AND P1, PT, R36, UR8, PT ;  /* 0x0000000824007c0c */ /* 0x000fe4000bf26270 */
[C---:B------:R-:W-:Y:S02]  /*0640*/  ISETP.LT.OR P4, PT, R10.reuse, 0x1, P3 ;  /* 0x000000010a00780c */ /* 0x040fe40001f81670 */
[----:B------:R-:W-:Y:S02]  /*0650*/  ISETP.LT.OR P6, PT, R10, 0x1, P1 ;  /* 0x000000010a00780c */ /* 0x000fe40000fc1670 */
[----:B------:R-:W-:Y:S01]  /*0660*/  P2R R43, PR, RZ, 0x4 ;  /* 0x00000004ff2b7803 */ /* 0x000fe20000000000 */
[----:B------:R-:W5:Y:S01]  /*0670*/  @!P5 LDG.E.U16 R9, desc[UR4][R4.64+0x280] ;  /* 0x000280040409d981 */ /* 0x000f62000c1e1500 */
[----:B------:R-:W-:Y:S02]  /*0680*/  ISETP.GE.AND P2, PT, R35, UR8, PT ;  /* 0x0000000823007c0c */ /* 0x000fe4000bf46270 */
[----:B------:R-:W-:-:S02]  /*0690*/  P2R R8, PR, RZ, 0x8 ;  /* 0x00000008ff087803 */ /* 0x000fc40000000000 */
[----:B------:R-:W-:Y:S02]  /*06a0*/  ISETP.GE.AND P3, PT, R32, UR8, PT ;  /* 0x0000000820007c0c */ /* 0x000fe4000bf66270 */
[----:B------:R-:W-:Y:S01]  /*06b0*/  P2R R6, PR, RZ, 0x2 ;  /* 0x00000002ff067803 */ /* 0x000fe20000000000 */
[----:B------:R-:W5:Y:S01]  /*06c0*/  @!P4 LDG.E.U16 R19, desc[UR4][R4.64+0x2c0] ;  /* 0x0002c0040413c981 */ /* 0x000f62000c1e1500 */
[----:B------:R-:W-:Y:S02]  /*06d0*/  P2R R6, PR, RZ, 0x4 ;  /* 0x00000004ff067803 */ /* 0x000fe40000000000 */
[C---:B------:R-:W-:Y:S01]  /*06e0*/  ISETP.LT.OR P2, PT, R10.reuse, 0x1, P2 ;  /* 0x000000010a00780c */ /* 0x040fe20001741670 */
[----:B------:R-:W5:Y:S01]  /*06f0*/  @!P6 LDG.E.U16 R13, desc[UR4][R4.64+0x200] ;  /* 0x00020004040de981 */ /* 0x000f62000c1e1500 */
[----:B------:R-:W-:Y:S02]  /*0700*/  P2R R8, PR, RZ, 0x8 ;  /* 0x00000008ff087803 */ /* 0x000fe40000000000 */
[----:B------:R-:W-:-:S09]  /*0710*/  ISETP.LT.OR P3, PT, R10, 0x1, P3 ;  /* 0x000000010a00780c */ /* 0x000fd20001f61670 */
[----:B------:R-:W5:Y:S04]  /*0720*/  @!P2 LDG.E.U16 R6, desc[UR4][R4.64+0x240] ;  /* 0x000240040406a981 */ /* 0x000f68000c1e1500 */
[----:B------:R-:W5:Y:S01]  /*0730*/  @!P3 LDG.E.U16 R8, desc[UR4][R4.64+0x300] ;  /* 0x000300040408b981 */ /* 0x000f62000c1e1500 */
[----:B------:R-:W-:Y:S02]  /*0740*/  P2R R31, PR, RZ, 0x40 ;  /* 0x00000040ff1f7803 */ /* 0x000fe40000000000 */
[----:B------:R-:W-:Y:S02]  /*0750*/  P2R R30, PR, RZ, 0x40 ;  /* 0x00000040ff1e7803 */ /* 0x000fe40000000000 */
[----:B------:R-:W-:-:S04]  /*0760*/  ISETP.NE.AND P6, PT, R47, RZ, PT ;  /* 0x000000ff2f00720c */ /* 0x000fc80003fc5270 */
[----:B------:R-:W-:Y:S02]  /*0770*/  P2R R42, PR, RZ, 0x40 ;  /* 0x00000040ff2a7803 */ /* 0x000fe40000000000 */
[----:B------:R-:W-:-:S04]  /*0780*/  ISETP.NE.AND P6, PT, R46, RZ, PT ;  /* 0x000000ff2e00720c */ /* 0x000fc80003fc5270 */
[----:B------:R-:W-:Y:S02]  /*0790*/  P2R R48, PR, RZ, 0x40 ;  /* 0x00000040ff307803 */ /* 0x000fe40000000000 */
[----:B------:R-:W-:-:S04]  /*07a0*/  ISETP.NE.AND P6, PT, R45, RZ, PT ;  /* 0x000000ff2d00720c */ /* 0x000fc80003fc5270 */
[----:B------:R-:W-:Y:S02]  /*07b0*/  P2R R49, PR, RZ, 0x40 ;  /* 0x00000040ff317803 */ /* 0x000fe40000000000 */
[----:B------:R-:W-:Y:S02]  /*07c0*/  ISETP.NE.AND P6, PT, R43, RZ, PT ;  /* 0x000000ff2b00720c */ /* 0x000fe40003fc5270 */
[----:B------:R-:W-:Y:S01]  /*07d0*/  ISETP.NE.AND P1, PT, R23, RZ, PT ;  /* 0x000000ff1700720c */ /* 0x000fe20003f25270 */
[----:B------:R-:W-:-:S03]  /*07e0*/  IMAD.MOV.U32 R11, RZ, RZ, -0x800000 ;  /* 0xff800000ff0b7424 */ /* 0x000fc600078e00ff */
[----:B------:R-:W-:Y:S02]  /*07f0*/  P2R R26, PR, RZ, 0x2 ;  /* 0x00000002ff1a7803 */ /* 0x000fe40000000000 */
[----:B------:R-:W-:Y:S01]  /*0800*/  ISETP.NE.AND P1, PT, R25, RZ, PT ;  /* 0x000000ff1900720c */ /* 0x000fe20003f25270 */
[----:B------:R-:W-:Y:S02]  /*0810*/  IMAD.MOV.U32 R28, RZ, RZ, -0x800000 ;  /* 0xff800000ff1c7424 */ /* 0x000fe400078e00ff */
[----:B------:R-:W-:Y:S01]  /*0820*/  IMAD.MOV.U32 R12, RZ, RZ, -0x800000 ;  /* 0xff800000ff0c7424 */ /* 0x000fe200078e00ff */
[----:B------:R-:W-:Y:S02]  /*0830*/  P2R R27, PR, RZ, 0x10 ;  /* 0x00000010ff1b7803 */ /* 0x000fe40000000000 */
[----:B------:R-:W-:Y:S02]  /*0840*/  P2R R29, PR, RZ, 0x20 ;  /* 0x00000020ff1d7803 */ /* 0x000fe40000000000 */
[----:B------:R-:W-:Y:S01]  /*0850*/  P2R R22, PR, RZ, 0x8 ;  /* 0x00000008ff167803 */ /* 0x000fe20000000000 */
[----:B---3--:R-:W-:-:S02]  /*0860*/  @P0 HADD2.F32 R11, -RZ, R24.H0_H0 ;  /* 0x20000018ff0b0230 */ /* 0x008fc40000004100 */
[----:B------:R-:W-:Y:S02]  /*0870*/  IMAD.MOV.U32 R24, RZ, RZ, -0x800000 ;  /* 0xff800000ff187424 */ /* 0x000fe400078e00ff */
[----:B--2---:R-:W-:Y:S01]  /*0880*/  @P1 HADD2.F32 R28, -RZ, R20.H0_H0 ;  /* 0x20000014ff1c1230 */ /* 0x004fe20000004100 */
[----:B------:R-:W-:Y:S01]  /*0890*/  ISETP.NE.AND P1, PT, R26, RZ, PT ;  /* 0x000000ff1a00720c */ /* 0x000fe20003f25270 */
[----:B------:R-:W-:Y:S02]  /*08a0*/  IMAD.MOV.U32 R20, RZ, RZ, -0x800000 ;  /* 0xff800000ff147424 */ /* 0x000fe400078e00ff */
[----:B----4-:R-:W-:Y:S01]  /*08b0*/  @!P6 HADD2.F32 R24, -RZ, R16.H0_H0 ;  /* 0x20000010ff18e230 */ /* 0x010fe20000004100 */
[----:B------:R-:W-:-:S09]  /*08c0*/  ISETP.NE.AND P6, PT, R49, RZ, PT ;  /* 0x000000ff3100720c */ /* 0x000fd20003fc5270 */
[----:B-----5:R-:W-:-:S04]  /*08d0*/  @P1 HADD2.F32 R12, -RZ, R18.H0_H0 ;  /* 0x20000012ff0c1230 */ /* 0x020fc80000004100 */
[----:B------:R-:W-:Y:S01]  /*08e0*/  @!P6 HADD2.F32 R20, -RZ, R21.H0_H0 ;  /* 0x20000015ff14e230 */ /* 0x000fe20000004100 */
[----:B------:R-:W-:Y:S01]  /*08f0*/  ISETP.NE.AND P6, PT, R48, RZ, PT ;  /* 0x000000ff3000720c */ /* 0x000fe20003fc5270 */
[----:B------:R-:W-:Y:S01]  /*0900*/  IMAD.MOV.U32 R18, RZ, RZ, -0x800000 ;  /* 0xff800000ff127424 */ /* 0x000fe200078e00ff */
[----:B------:R-:W-:Y:S01]  /*0910*/  ISETP.NE.AND P1, PT, R44, RZ, PT ;  /* 0x000000ff2c00720c */ /* 0x000fe20003f25270 */
[----:B------:R-:W-:Y:S01]  /*0920*/  IMAD.MOV.U32 R26, RZ, RZ, -0x800000 ;  /* 0xff800000ff1a7424 */ /* 0x000fe200078e00ff */
[----:B------:R-:W2:Y:S09]  /*0930*/  @P0 LDG.E.U8 R48, desc[UR4][R2.64] ;  /* 0x0000000402300981 */ /* 0x000eb2000c1e1100 */
[----:B------:R-:W-:Y:S01]  /*0940*/  @!P6 HADD2.F32 R18, -RZ, R15.H0_H0 ;  /* 0x2000000fff12e230 */ /* 0x000fe20000004100 */
[----:B------:R-:W-:Y:S01]  /*0950*/  ISETP.NE.AND P6, PT, R42, RZ, PT ;  /* 0x000000ff2a00720c */ /* 0x000fe20003fc5270 */
[----:B------:R-:W-:-:S02]  /*0960*/  @!P1 HADD2.F32 R26, -RZ, R17.H0_H0 ;  /* 0x20000011ff1a9230 */ /* 0x000fc40000004100 */
[----:B------:R-:W-:-:S10]  /*0970*/  IMAD.MOV.U32 R17, RZ, RZ, -0x800000 ;  /* 0xff800000ff117424 */ /* 0x000fd400078e00ff */
[----:B------:R-:W-:Y:S01]  /*0980*/  @!P6 HADD2.F32 R17, -RZ, R14.H0_H0 ;  /* 0x2000000eff11e230 */ /* 0x000fe20000004100 */
[----:B------:R-:W-:Y:S01]  /*0990*/  ISETP.NE.AND P6, PT, R30, RZ, PT ;  /* 0x000000ff1e00720c */ /* 0x000fe20003fc5270 */
[----:B------:R-:W-:Y:S02]  /*09a0*/  IMAD.MOV.U32 R16, RZ, RZ, -0x800000 ;  /* 0xff800000ff107424 */ /* 0x000fe400078e00ff */
[C---:B------:R-:W-:Y:S02]  /*09b0*/  VIADD R44, R7.reuse, 0x1a0 ;  /* 0x000001a0072c7836 */ /* 0x040fe40000000000 */
[----:B------:R-:W-:Y:S02]  /*09c0*/  VIADD R42, R7, 0x1c0 ;  /* 0x000001c0072a7836 */ /* 0x000fe40000000000 */
[----:B------:R-:W-:Y:S02]  /*09d0*/  IMAD.MOV.U32 R14, RZ, RZ, -0x800000 ;  /* 0xff800000ff0e7424 */ /* 0x000fe400078e00ff */
[----:B------:R-:W-:-:S04]  /*09e0*/  @!P5 HADD2.F32 R14, -RZ, R9.H0_H0 ;  /* 0x20000009ff0ed230 */ /* 0x000fc80000004100 */
[----:B------:R-:W-:Y:S02]  /*09f0*/  @!P6 HADD2.F32 R16, -RZ, R13.H0_H0 ;  /* 0x2000000dff10e230 */ /* 0x000fe40000004100 */
[----:B------:R-:W-:Y:S02]  /*0a00*/  IMAD.MOV.U32 R13, RZ, RZ, -0x800000 ;  /* 0xff800000ff0d7424 */ /* 0x000fe400078e00ff */
[----:B------:R-:W-:Y:S01]  /*0a10*/  @!P4 HADD2.F32 R13, -RZ, R19.H0_H0 ;  /* 0x20000013ff0dc230 */ /* 0x000fe20000004100 */
[----:B------:R-:W-:-:S04]  /*0a20*/  ISETP.GE.AND P4, PT, R10, 0x1, PT ;  /* 0x000000010a00780c */ /* 0x000fc80003f86270 */
[----:B------:R-:W-:Y:S02]  /*0a30*/  ISETP.GE.OR P6, PT, R44, UR8, !P4 ;  /* 0x000000082c007c0c */ /* 0x000fe4000e7c6670 */
[----:B------:R-:W-:Y:S01]  /*0a40*/  ISETP.GE.OR P5, PT, R42, UR8, !P4 ;  /* 0x000000082a007c0c */ /* 0x000fe2000e7a6670 */
[----:B------:R-:W-:Y:S02]  /*0a50*/  IMAD.MOV.U32 R15, RZ, RZ, -0x800000 ;  /* 0xff800000ff0f7424 */ /* 0x000fe400078e00ff */
[----:B------:R-:W-:Y:S02]  /*0a60*/  @!P2 HADD2.F32 R15, -RZ, R6.H0_H0 ;  /* 0x20000006ff0fa230 */ /* 0x000fe40000004100 */
[----:B------:R-:W-:Y:S02]  /*0a70*/  IMAD.MOV.U32 R6, RZ, RZ, -0x800000 ;  /* 0xff800000ff067424 */ /* 0x000fe400078e00ff */
[----:B------:R-:W-:Y:S01]  /*0a80*/  @!P3 HADD2.F32 R6, -RZ, R8.H0_H0 ;  /* 0x20000008ff06b230 */ /* 0x000fe20000004100 */
        /* <DEDUP_REMOVED lines=11> */
[----:B---3--:R-:W-:Y:S02]  /*0b40*/  @!P6 HADD2.F32 R19, -RZ, R9.H0_H0 ;  /* 0x20000009ff13e230 */ /* 0x008fe40000004100 */
[----:B------:R-:W-:Y:S02]  /*0b50*/  IMAD.MOV.U32 R9, RZ, RZ, -0x800000 ;  /* 0xff800000ff097424 */ /* 0x000fe400078e00ff */
[----:B----4-:R-:W-:Y:S01]  /*0b60*/  @!P5 HADD2.F32 R9, -RZ, R8.H0_H0 ;  /* 0x20000008ff09d230 */ /* 0x010fe20000004100 */
[----:B--2---:R-:W-:-:S02]  /*0b70*/  @P0 ISETP.NE.AND P5, PT, R48, RZ, PT ;  /* 0x000000ff3000020c */ /* 0x004fc40003fa5270 */
[----:B------:R-:W-:Y:S02]  /*0b80*/  PLOP3.LUT P6, PT, PT, PT, PT, 0x8, 0x80 ;  /* 0x000000000080781c */ /* 0x000fe40003fce170 */
[----:B------:R-:W-:Y:S02]  /*0b90*/  @P0 SEL R48, RZ, 0x1, P5 ;  /* 0x00000001ff300807 */ /* 0x000fe40002800000 */
[----:B------:R-:W-:Y:S02]  /*0ba0*/  @P0 PLOP3.LUT P6, PT, P5, PT, PT, 0x8, 0x80 ;  /* 0x000000000080081c */ /* 0x000fe40002fce170 */
[----:B------:R-:W-:Y:S01]  /*0bb0*/  ISETP.NE.AND P5, PT, R25, RZ, PT ;  /* 0x000000ff1900720c */ /* 0x000fe20003fa5270 */
[----:B------:R-:W-:Y:S02]  /*0bc0*/  IMAD.MOV.U32 R8, RZ, RZ, -0x800000 ;  /* 0xff800000ff087424 */ /* 0x000fe400078e00ff */
[----:B-----5:R-:W-:Y:S01]  /*0bd0*/  @P3 HADD2.F32 R8, -RZ, R21.H0_H0 ;  /* 0x20000015ff083230 */ /* 0x020fe20000004100 */
        /* <DEDUP_REMOVED lines=12> */
.L_x_1648:
[----:B------:R-:W-:Y:S05]  /*0ca0*/  BSYNC.RECONVERGENT B0 ;  /* 0x0000000000007941 */ /* 0x000fea0003800200 */
.L_x_1647:
        /* <DEDUP_REMOVED lines=12> */
.L_x_1650:
[----:B------:R-:W-:Y:S05]  /*0d70*/  BSYNC.RECONVERGENT B0 ;  /* 0x0000000000007941 */ /* 0x000fea0003800200 */
.L_x_1649:
        /* <DEDUP_REMOVED lines=11> */
.L_x_1652:
[----:B------:R-:W-:Y:S05]  /*0e30*/  BSYNC.RECONVERGENT B0 ;  /* 0x0000000000007941 */ /* 0x000fea0003800200 */
.L_x_1651:
        /* <DEDUP_REMOVED lines=12> */
.L_x_1654:
[----:B------:R-:W-:Y:S05]  /*0f00*/  BSYNC.RECONVERGENT B0 ;  /* 0x0000000000007941 */ /* 0x000fea0003800200 */
.L_x_1653:
        /* <DEDUP_REMOVED lines=12> */
.L_x_1656:
[----:B------:R-:W-:Y:S05]  /*0fd0*/  BSYNC.RECONVERGENT B0 ;  /* 0x0000000000007941 */ /* 0x000fea0003800200 */
.L_x_1655:
        /* <DEDUP_REMOVED lines=12> */
.L_x_1658:
[----:B------:R-:W-:Y:S05]  /*10a0*/  BSYNC.RECONVERGENT B0 ;  /* 0x0000000000007941 */ /* 0x000fea0003800200 */
.L_x_1657:
        /* <DEDUP_REMOVED lines=12> */
.L_x_1660:
[----:B------:R-:W-:Y:S05]  /*1170*/  BSYNC.RECONVERGENT B0 ;  /* 0x0000000000007941 */ /* 0x000fea0003800200 */
.L_x_1659:
        /* <DEDUP_REMOVED lines=12> */
.L_x_1662:
[----:B------:R-:W-:Y:S05]  /*1240*/  BSYNC.RECONVERGENT B0 ;  /* 0x0000000000007941 */ /* 0x000fea0003800200 */
.L_x_1661:
        /* <DEDUP_REMOVED lines=11> */
.L_x_1664:
[----:B------:R-:W-:Y:S05]  /*1300*/  BSYNC.RECONVERGENT B0 ;  /* 0x0000000000007941 */ /* 0x000fea0003800200 */
.L_x_1663:
        /* <DEDUP_REMOVED lines=12> */
.L_x_1666:
[----:B------:R-:W-:Y:S05]  /*13d0*/  BSYNC.RECONVERGENT B0 ;  /* 0x0000000000007941 */ /* 0x000fea0003800200 */
.L_x_1665:
        /* <DEDUP_REMOVED lines=12> */
.L_x_1668:
[----:B------:R-:W-:Y:S05]  /*14a0*/  BSYNC.RECONVERGENT B0 ;  /* 0x0000000000007941 */ /* 0x000fea0003800200 */
.L_x_1667:
        /* <DEDUP_REMOVED lines=12> */
.L_x_1670:
[----:B------:R-:W-:Y:S05]  /*1570*/  BSYNC.RECONVERGENT B0 ;  /* 0x0000000000007941 */ /* 0x000fea0003800200 */
.L_x_1669:
        /* <DEDUP_REMOVED lines=13> */
.L_x_1672:
[----:B------:R-:W-:Y:S05]  /*1650*/  BSYNC.RECONVERGENT B0 ;  /* 0x0000000000007941 */ /* 0x000fea0003800200 */
.L_x_1671:
        /* <DEDUP_REMOVED lines=13> */
.L_x_1674:
[----:B------:R-:W-:Y:S05]  /*1730*/  BSYNC.RECONVERGENT B0 ;  /* 0x0000000000007941 */ /* 0x000fea0003800200 */
.L_x_1673:
        /* <DEDUP_REMOVED lines=11> */
.L_x_1676:
[----:B------:R-:W-:Y:S05]  /*17f0*/  BSYNC.RECONVERGENT B0 ;  /* 0x0000000000007941 */ /* 0x000fea0003800200 */
.L_x_1675:
        /* <DEDUP_REMOVED lines=28> */
.L_x_1678:
[----:B------:R-:W-:Y:S05]  /*19c0*/  BSYNC.RECONVERGENT B0 ;  /* 0x0000000000007941 */ /* 0x000fea0003800200 */
.L_x_1677:
        /* <DEDUP_REMOVED lines=10> */
.L_x_1680:
[----:B------:R-:W-:Y:S05]  /*1a70*/  BSYNC.RECONVERGENT B0 ;  /* 0x0000000000007941 */ /* 0x000fea0003800200 */
.L_x_1679:
        /* <DEDUP_REMOVED lines=10> */
.L_x_1682:
[----:B------:R-:W-:Y:S05]  /*1b20*/  BSYNC.RECONVERGENT B0 ;  /* 0x0000000000007941 */ /* 0x000fea0003800200 */
.L_x_1681:
        /* <DEDUP_REMOVED lines=12> */
.L_x_1684:
[----:B------:R-:W-:Y:S05]  /*1bf0*/  BSYNC.RECONVERGENT B0 ;  /* 0x0000000000007941 */ /* 0x000fea0003800200 */
.L_x_1683:
        /* <DEDUP_REMOVED lines=11> */
.L_x_1686:
[----:B------:R-:W-:Y:S05]  /*1cb0*/  BSYNC.RECONVERGENT B0 ;  /* 0x0000000000007941 */ /* 0x000fea0003800200 */
.L_x_1685:
        /* <DEDUP_REMOVED lines=11> */
.L_x_1688:
[----:B------:R-:W-:Y:S05]  /*1d70*/  BSYNC.RECONVERGENT B0 ;  /* 0x0000000000007941 */ /* 0x000fea0003800200 */
.L_x_1687:
        /* <DEDUP_REMOVED lines=11> */
.L_x_1690:
[----:B------:R-:W-:Y:S05]  /*1e30*/  BSYNC.RECONVERGENT B0 ;  /* 0x0000000000007941 */ /* 0x000fea0003800200 */
.L_x_1689:
        /* <DEDUP_REMOVED lines=11> */
.L_x_1692:
[----:B------:R-:W-:Y:S05]  /*1ef0*/  BSYNC.RECONVERGENT B0 ;  /* 0x0000000000007941 */ /* 0x000fea0003800200 */
.L_x_1691:
        /* <DEDUP_REMOVED lines=11> */
.L_x_1694:
[----:B------:R-:W-:Y:S05]  /*1fb0*/  BSYNC.RECONVERGENT B0 ;  /* 0x0000000000007941 */ /* 0x000fea0003800200 */
.L_x_1693:
        /* <DEDUP_REMOVED lines=11> */
.L_x_1696:
[----:B------:R-:W-:Y:S05]  /*2070*/  BSYNC.RECONVERGENT B0 ;  /* 0x0000000000007941 */ /* 0x000fea0003800200 */
.L_x_1695:
        /* <DEDUP_REMOVED lines=11> */
.L_x_1698:
[----:B------:R-:W-:Y:S05]  /*2130*/  BSYNC.RECONVERGENT B0 ;  /* 0x0000000000007941 */ /* 0x000fea0003800200 */
.L_x_1697:
        /* <DEDUP_REMOVED lines=10> */
.L_x_1700:
[----:B------:R-:W-:Y:S05]  /*21e0*/  BSYNC.RECONVERGENT B0 ;  /* 0x0000000000007941 */ /* 0x000fea0003800200 */
.L_x_1699:
        /* <DEDUP_REMOVED lines=10> */
.L_x_1702:
[----:B------:R-:W-:Y:S05]  /*2290*/  BSYNC.RECONVERGENT B0 ;  /* 0x0000000000007941 */ /* 0x000fea0003800200 */
.L_x_1701:
        /* <DEDUP_REMOVED lines=10> */
.L_x_1704:
[----:B------:R-:W-:Y:S05]  /*2340*/  BSYNC.RECONVERGENT B0 ;  /* 0x0000000000007941 */ /* 0x000fea0003800200 */
.L_x_1703:
        /* <DEDUP_REMOVED lines=10> */
.L_x_1706:
[----:B------:R-:W-:Y:S05]  /*23f0*/  BSYNC.RECONVERGENT B0 ;  /* 0x0000000000007941 */ /* 0x000fea0003800200 */
.L_x_1705:
        /* <DEDUP_REMOVED lines=9> */
.L_x_1708:
[----:B------:R-:W-:Y:S05]  /*2490*/  BSYNC.RECONVERGENT B0 ;  /* 0x0000000000007941 */ /* 0x000fea0003800200 */
.L_x_1707:
        /* <DEDUP_REMOVED lines=25> */
[----:B0-----:R-:W0:Y:S01]  /*2630*/  @P0 MUFU.RCP R7, R6 ;  /* 0x0000000600070308 */ /* 0x001e220000001000 */
[----:B------:R-:W-:Y:S02]  /*2640*/  VIADD R12, R12, 0x40 ;  /* 0x000000400c0c7836 */ /* 0x000fe40000000000 */
[----:B------:R-:W-:-:S03]  /*2650*/  IMAD.MOV.U32 R0, RZ, RZ, 0x7fff ;  /* 0x00007fffff007424 */ /* 0x000fc600078e00ff */
[----:B------:R-:W-:Y:S01]  /*2660*/  ISETP.GE.AND P3, PT, R12, UR8, PT ;  /* 0x000000080c007c0c */ /* 0x000fe2000bf66270 */
[----:B0-----:R-:W-:-:S05]  /*2670*/  @P0 FMUL.FTZ R4, R7, R4 ;  /* 0x0000000407040220 */ /* 0x001fca0000410000 */
[----:B------:R-:W-:-:S04]  /*2680*/  @P0 F2FP.F16.F32.PACK_AB R4, RZ, R4 ;  /* 0x00000004ff04023e */ /* 0x000fc800000000ff */
[----:B------:R-:W-:-:S05]  /*2690*/  @!P0 PRMT R4, R0, 0x7610, R4 ;  /* 0x0000761000048816 */ /* 0x000fca0000000004 */
[----:B------:R0:W-:Y:S01]  /*26a0*/  STG.E.U16 desc[UR4][R2.64+0x40], R4 ;  /* 0x0000400402007986 */ /* 0x0001e2000c101504 */
[----:B------:R-:W-:Y:S05]  /*26b0*/  @P3 EXIT ;  /* 0x000000000000394d */ /* 0x000fea0003800000 */
[----:B------:R-:W1:Y:S01]  /*26c0*/  @P0 MUFU.RCP R0, R6 ;  /* 0x0000000600000308 */ /* 0x000e620000001000 */
[----:B------:R-:W-:Y:S01]  /*26d0*/  ISETP.GE.AND P5, PT, R41, UR8, PT ;  /* 0x0000000829007c0c */ /* 0x000fe2000bfa6270 */
[----:B-1----:R-:W-:Y:S01]  /*26e0*/  @P0 FMUL.FTZ R5, R0, R5 ;  /* 0x0000000500050220 */ /* 0x002fe20000410000 */
[----:B------:R-:W-:-:S04]  /*26f0*/  IMAD.MOV.U32 R0, RZ, RZ, 0x7fff ;  /* 0x00007fffff007424 */ /* 0x000fc800078e00ff */
[----:B------:R-:W-:-:S04]  /*2700*/  @P0 F2FP.F16.F32.PACK_AB R5, RZ, R5 ;  /* 0x00000005ff05023e */ /* 0x000fc800000000ff */
[----:B------:R-:W-:-:S05]  /*2710*/  @!P0 PRMT R5, R0, 0x7610, R5 ;  /* 0x0000761000058816 */ /* 0x000fca0000000005 */
[----:B------:R1:W-:Y:S01]  /*2720*/  STG.E.U16 desc[UR4][R2.64+0x80], R5 ;  /* 0x0000800502007986 */ /* 0x0003e2000c101504 */
[----:B------:R-:W-:Y:S05]  /*2730*/  @P5 EXIT ;  /* 0x000000000000594d */ /* 0x000fea0003800000 */
[----:B------:R-:W2:Y:S01]  /*2740*/  @P0 MUFU.RCP R0, R6 ;  /* 0x0000000600000308 */ /* 0x000ea20000001000 */
[----:B------:R-:W-:Y:S01]  /*2750*/  ISETP.GE.AND P5, PT, R40, UR8, PT ;  /* 0x0000000828007c0c */ /* 0x000fe2000bfa6270 */
[----:B--2---:R-:W-:Y:S01]  /*2760*/  @P0 FMUL.FTZ R11, R0, R11 ;  /* 0x0000000b000b0220 */ /* 0x004fe20000410000 */
[----:B------:R-:W-:-:S04]  /*2770*/  IMAD.MOV.U32 R0, RZ, RZ, 0x7fff ;  /* 0x00007fffff007424 */ /* 0x000fc800078e00ff */
[----:B------:R-:W-:-:S04]  /*2780*/  @P0 F2FP.F16.F32.PACK_AB R11, RZ, R11 ;  /* 0x0000000bff0b023e */ /* 0x000fc800000000ff */
[----:B------:R-:W-:-:S05]  /*2790*/  @!P0 PRMT R11, R0, 0x7610, R11 ;  /* 0x00007610000b8816 */ /* 0x000fca000000000b */
[----:B------:R2:W-:Y:S01]  /*27a0*/  STG.E.U16 desc[UR4][R2.64+0xc0], R11 ;  /* 0x0000c00b02007986 */ /* 0x0005e2000c101504 */
[----:B------:R-:W-:Y:S05]  /*27b0*/  @P5 EXIT ;  /* 0x000000000000594d */ /* 0x000fea0003800000 */
[----:B------:R-:W3:Y:S01]  /*27c0*/  @P0 MUFU.RCP R0, R6 ;  /* 0x0000000600000308 */ /* 0x000ee20000001000 */
[----:B------:R-:W-:Y:S01]  /*27d0*/  ISETP.GE.AND P4, PT, R39, UR8, PT ;  /* 0x0000000827007c0c */ /* 0x000fe2000bf86270 */
[----:B---3--:R-:W-:Y:S01]  /*27e0*/  @P0 FMUL.FTZ R23, R0, R23 ;  /* 0x0000001700170220 */ /* 0x008fe20000410000 */
[----:B------:R-:W-:-:S04]  /*27f0*/  IMAD.MOV.U32 R0, RZ, RZ, 0x7fff ;  /* 0x00007fffff007424 */ /* 0x000fc800078e00ff */
[----:B------:R-:W-:-:S04]  /*2800*/  @P0 F2FP.F16.F32.PACK_AB R23, RZ, R23 ;  /* 0x00000017ff17023e */ /* 0x000fc800000000ff */
[----:B------:R-:W-:-:S05]  /*2810*/  @!P0 PRMT R23, R0, 0x7610, R23 ;  /* 0x0000761000178816 */ /* 0x000fca0000000017 */
[----:B------:R3:W-:Y:S01]  /*2820*/  STG.E.U16 desc[UR4][R2.64+0x100], R23 ;  /* 0x0001001702007986 */ /* 0x0007e2000c101504 */
[----:B------:R-:W-:Y:S05]  /*2830*/  @P4 EXIT ;  /* 0x000000000000494d */ /* 0x000fea0003800000 */
[----:B------:R-:W4:Y:S01]  /*2840*/  @P0 MUFU.RCP R0, R6 ;  /* 0x0000000600000308 */ /* 0x000f220000001000 */
[----:B------:R-:W-:Y:S01]  /*2850*/  ISETP.GE.AND P4, PT, R38, UR8, PT ;  /* 0x0000000826007c0c */ /* 0x000fe2000bf86270 */
[----:B----4-:R-:W-:Y:S01]  /*2860*/  @P0 FMUL.FTZ R25, R0, R25 ;  /* 0x0000001900190220 */ /* 0x010fe20000410000 */
[----:B------:R-:W-:-:S04]  /*2870*/  IMAD.MOV.U32 R0, RZ, RZ, 0x7fff ;  /* 0x00007fffff007424 */ /* 0x000fc800078e00ff */
[----:B------:R-:W-:-:S04]  /*2880*/  @P0 F2FP.F16.F32.PACK_AB R25, RZ, R25 ;  /* 0x00000019ff19023e */ /* 0x000fc800000000ff */
[----:B------:R-:W-:-:S05]  /*2890*/  @!P0 PRMT R25, R0, 0x7610, R25 ;  /* 0x0000761000198816 */ /* 0x000fca0000000019 */
[----:B------:R4:W-:Y:S01]  /*28a0*/  STG.E.U16 desc[UR4][R2.64+0x140], R25 ;  /* 0x0001401902007986 */ /* 0x0009e2000c101504 */
[----:B------:R-:W-:Y:S05]  /*28b0*/  @P4 EXIT ;  /* 0x000000000000494d */ /* 0x000fea0003800000 */
[----:B------:R-:W5:Y:S01]  /*28c0*/  @P0 MUFU.RCP R0, R6 ;  /* 0x0000000600000308 */ /* 0x000f620000001000 */
[----:B------:R-:W-:Y:S01]  /*28d0*/  ISETP.GE.AND P3, PT, R37, UR8, PT ;  /* 0x0000000825007c0c */ /* 0x000fe2000bf66270 */
[----:B-----5:R-:W-:Y:S01]  /*28e0*/  @P0 FMUL.FTZ R27, R0, R27 ;  /* 0x0000001b001b0220 */ /* 0x020fe20000410000 */
        /* <DEDUP_REMOVED lines=45> */
[----:B------:R-:W5:Y:S02]  /*2bc0*/  @P0 MUFU.RCP R0, R6 ;  /* 0x0000000600000308 */ /* 0x000f640000001000 */
        /* <DEDUP_REMOVED lines=28> */
.L_x_1709:
        /* <DEDUP_REMOVED lines=15> */
.L_x_11187:


//--------------------- .text._ZN43_GLOBAL__N__9ae7fba5_10_SoftMax_cu_9f978f6320softmax_warp_forwardIN3c104HalfES2_fLi8ELb0ELb1EEEvPT0_PKT_iiiPKbib --------------------------
	.section	.text._ZN43_GLOBAL__N__9ae7fba5_10_SoftMax_cu_9f978f6320softmax_warp_forwardIN3c104HalfES2_fLi8ELb0ELb1EEEvPT0_PKT_iiiPKbib,"ax",@progbits
	.align	128
.text._ZN43_GLOBAL__N__9ae7fba5_10_SoftMax_cu_9f978f6320softmax_warp_forwardIN3c104HalfES2_fLi8ELb0ELb1EEEvPT0_PKT_iiiPKbib:
        .type           _ZN43_GLOBAL__N__9ae7fba5_10_SoftMax_cu_9f978f6320softmax_warp_forwardIN3c104HalfES2_fLi8ELb0ELb1EEEvPT0_PKT_iiiPKbib,@function
        .size           _ZN43_GLOBAL__N__9ae7fba5_10_SoftMax_cu_9f978f6320softmax_warp_forwardIN3c104HalfES2_fLi8ELb0ELb1EEEvPT0_PKT_iiiPKbib,(.L_x_11188 - _ZN43_GLOBAL__N__9ae7fba5_10_SoftMax_cu_9f978f6320softmax_warp_forwardIN3c104HalfES2_fLi8ELb0ELb1EEEvPT0_PKT_iiiPKbib)
        .other          _ZN43_GLOBAL__N__9ae7fba5_10_SoftMax_cu_9f978f6320softmax_warp_forwardIN3c104HalfES2_fLi8ELb0ELb1EEEvPT0_PKT_iiiPKbib,@"STO_CUDA_ENTRY STV_DEFAULT"
_ZN43_GLOBAL__N__9ae7fba5_10_SoftMax_cu_9f978f6320softmax_warp_forwardIN3c104HalfES2_fLi8ELb0ELb1EEEvPT0_PKT_iiiPKbib:
        /* <DEDUP_REMOVED lines=41> */
.L_x_1710:
        /* <DEDUP_REMOVED lines=25> */
[----:B------:R-:W-:Y:S01]  /*0420*/  @P0 SEL R12, RZ, 0x1, P2 ;  /* 0x00000001ff0c0807 */ /* 0x000fe20001000000 */
[----:B---3--:R-:W-:Y:S01]  /*0430*/  @P0 HADD2.F32 R18, -RZ, R10.H0_H0 ;  /* 0x2000000aff120230 */ /* 0x008fe20000004100 */
[----:B------:R-:W-:Y:S02]  /*0440*/  @P0 PLOP3.LUT P3, PT, P2, PT, PT, 0x8, 0x80 ;  /* 0x000000000080081c */ /* 0x000fe4000176e170 */
[----:B------:R-:W-:Y:S02]  /*0450*/  ISETP.GE.AND P2, PT, R8, UR8, PT ;  /* 0x0000000808007c0c */ /* 0x000fe4000bf46270 */
[----:B------:R-:W-:Y:S01]  /*0460*/  PRMT R8, RZ, 0x7610, R8 ;  /* 0x00007610ff087816 */ /* 0x000fe20000000008 */
[----:B------:R-:W-:Y:S02]  /*0470*/  IMAD.MOV.U32 R9, RZ, RZ, -0x800000 ;  /* 0xff800000ff097424 */ /* 0x000fe400078e00ff */
[----:B----4-:R-:W-:Y:S01]  /*0480*/  @!P4 HADD2.F32 R9, -RZ, R11.H0_H0 ;  /* 0x2000000bff09c230 */ /* 0x010fe20000004100 */
        /* <DEDUP_REMOVED lines=10> */
.L_x_1712:
[----:B------:R-:W-:Y:S05]  /*0530*/  BSYNC.RECONVERGENT B0 ;  /* 0x0000000000007941 */ /* 0x000fea0003800200 */
.L_x_1711:
        /* <DEDUP_REMOVED lines=13> */
[----:B------:R-:W-:Y:S01]  /*0610*/  P2R R11, PR, RZ, 0x20 ;  /* 0x00000020ff0b7803 */ /* 0x000fe20000000000 */
[----:B------:R-:W3:Y:S01]  /*0620*/  @P2 LDG.E.U16 R16, desc[UR4][R6.64+0x180] ;  /* 0x0001800406102981 */ /* 0x000ee2000c1e1500 */
[C---:B------:R-:W-:Y:S02]  /*0630*/  ISETP.GT.AND P3, PT, R4.reuse, RZ, !P3 ;  /* 0x000000ff0400720c */ /* 0x040fe40005f64270 */
[C---:B------:R-:W-:Y:S01]  /*0640*/  ISETP.LT.OR P4, PT, R4.reuse, 0x1, P4 ;  /* 0x000000010400780c */ /* 0x040fe20002781670 */
[----:B------:R-:W4:Y:S01]  /*0650*/  @!P6 LDG.E.U16 R12, desc[UR4][R6.64+0xc0] ;  /* 0x0000c004060ce981 */ /* 0x000f22000c1e1500 */
[----:B------:R-:W-:Y:S01]  /*0660*/  ISETP.LT.OR P5, PT, R4, 0x1, P5 ;  /* 0x000000010400780c */ /* 0x000fe20002fa1670 */
[----:B------:R-:W-:Y:S01]  /*0670*/  IMAD.MOV.U32 R17, RZ, RZ, -0x800000 ;  /* 0xff800000ff117424 */ /* 0x000fe200078e00ff */
[----:B------:R-:W-:Y:S01]  /*0680*/  BSSY.RECONVERGENT B0, `(.L_x_1713) ;  /* 0x000001b000007945 */ /* 0x000fe20003800200 */
[----:B------:R-:W-:Y:S01]  /*0690*/  IMAD.MOV.U32 R14, RZ, RZ, -0x800000 ;  /* 0xff800000ff0e7424 */ /* 0x000fe200078e00ff */
[----:B------:R-:W-:-:S05]  /*06a0*/  P2R R24, PR, RZ, 0x40 ;  /* 0x00000040ff187803 */ /* 0x000fca0000000000 */
[----:B------:R-:W5:Y:S04]  /*06b0*/  @P3 LDG.E.U16 R15, desc[UR4][R6.64+0x1c0] ;  /* 0x0001c004060f3981 */ /* 0x000f68000c1e1500 */
[----:B------:R-:W5:Y:S04]  /*06c0*/  @!P4 LDG.E.U16 R28, desc[UR4][R6.64+0x100] ;  /* 0x00010004061cc981 */ /* 0x000f68000c1e1500 */
[----:B------:R-:W5:Y:S01]  /*06d0*/  @!P5 LDG.E.U16 R29, desc[UR4][R6.64+0x80] ;  /* 0x00008004061dd981 */ /* 0x000f62000c1e1500 */
[----:B------:R-:W-:Y:S01]  /*06e0*/  IMAD.MOV.U32 R13, RZ, RZ, -0x800000 ;  /* 0xff800000ff0d7424 */ /* 0x000fe200078e00ff */
[----:B------:R-:W-:Y:S01]  /*06f0*/  P2R R25, PR, RZ, 0x20 ;  /* 0x00000020ff197803 */ /* 0x000fe20000000000 */
[----:B------:R-:W-:-:S02]  /*0700*/  IMAD.MOV.U32 R11, RZ, RZ, -0x800000 ;  /* 0xff800000ff0b7424 */ /* 0x000fc400078e00ff */
[----:B------:R-:W-:Y:S02]  /*0710*/  IMAD.MOV.U32 R19, RZ, RZ, -0x800000 ;  /* 0xff800000ff137424 */ /* 0x000fe400078e00ff */
[----:B--2---:R-:W-:Y:S02]  /*0720*/  @P1 HADD2.F32 R13, -RZ, R27.H0_H0 ;  /* 0x2000001bff0d1230 */ /* 0x004fe40000004100 */
[----:B----4-:R-:W-:Y:S02]  /*0730*/  @!P6 HADD2.F32 R17, -RZ, R12.H0_H0 ;  /* 0x2000000cff11e230 */ /* 0x010fe40000004100 */
[----:B------:R-:W-:Y:S02]  /*0740*/  IMAD.MOV.U32 R12, RZ, RZ, -0x800000 ;  /* 0xff800000ff0c7424 */ /* 0x000fe400078e00ff */
[----:B---3--:R-:W-:Y:S02]  /*0750*/  @P2 HADD2.F32 R12, -RZ, R16.H0_H0 ;  /* 0x20000010ff0c2230 */ /* 0x008fe40000004100 */
[----:B-----5:R-:W-:-:S02]  /*0760*/  @P3 HADD2.F32 R11, -RZ, R15.H0_H0 ;  /* 0x2000000fff0b3230 */ /* 0x020fc40000004100 */
[----:B------:R-:W-:Y:S02]  /*0770*/  @!P4 HADD2.F32 R14, -RZ, R28.H0_H0 ;  /* 0x2000001cff0ec230 */ /* 0x000fe40000004100 */
[----:B------:R-:W-:Y:S01]  /*0780*/  @!P5 HADD2.F32 R19, -RZ, R29.H0_H0 ;  /* 0x2000001dff13d230 */ /* 0x000fe20000004100 */
        /* <DEDUP_REMOVED lines=10> */
.L_x_1714:
[----:B------:R-:W-:Y:S05]  /*0830*/  BSYNC.RECONVERGENT B0 ;  /* 0x0000000000007941 */ /* 0x000fea0003800200 */
.L_x_1713:
        /* <DEDUP_REMOVED lines=12> */
.L_x_1716:
[----:B------:R-:W-:Y:S05]  /*0900*/  BSYNC.RECONVERGENT B0 ;  /* 0x0000000000007941 */ /* 0x000fea0003800200 */
.L_x_1715:
        /* <DEDUP_REMOVED lines=11> */
.L_x_1718:
[----:B------:R-:W-:Y:S05]  /*09c0*/  BSYNC.RECONVERGENT B0 ;  /* 0x0000000000007941 */ /* 0x000fea0003800200 */
.L_x_1717:
        /* <DEDUP_REMOVED lines=11> */
.L_x_1720:
[----:B------:R-:W-:Y:S05]  /*0a80*/  BSYNC.RECONVERGENT B0 ;  /* 0x0000000000007941 */ /* 0x000fea0003800200 */
.L_x_1719:
        /* <DEDUP_REMOVED lines=11> */
.L_x_1722:
[----:B------:R-:W-:Y:S05]  /*0b40*/  BSYNC.RECONVERGENT B0 ;  /* 0x0000000000007941 */ /* 0x000fea0003800200 */
.L_x_1721:
        /* <DEDUP_REMOVED lines=11> */
.L_x_1724:
[----:B------:R-:W-:Y:S05]  /*0c00*/  BSYNC.RECONVERGENT B0 ;  /* 0x0000000000007941 */ /* 0x000fea0003800200 */
.L_x_1723:
        /* <DEDUP_REMOVED lines=30> */
.L_x_1726:
[----:B------:R-:W-:Y:S05]  /*0df0*/  BSYNC.RECONVERGENT B0 ;  /* 0x0000000000007941 */ /* 0x000fea0003800200 */
.L_x_1725:
        /* <DEDUP_REMOVED lines=10> */
.L_x_1728:
[----:B------:R-:W-:Y:S05]  /*0ea0*/  BSYNC.RECONVERGENT B0 ;  /* 0x0000000000007941 */ /* 0x000fea0003800200 */
.L_x_1727:
        /* <DEDUP_REMOVED lines=10> */
.L_x_1730:
[----:B------:R-:W-:Y:S05]  /*0f50*/  BSYNC.RECONVERGENT B0 ;  /* 0x0000000000007941 */ /* 0x000fea0003800200 */
.L_x_1729:
        /* <DEDUP_REMOVED lines=10> */
.L_x_1732:
[----:B------:R-:W-:Y:S05]  /*1000*/  BSYNC.RECONVERGENT B0 ;  /* 0x0000000000007941 */ /* 0x000fea0003800200 */
.L_x_1731:
        /* <DEDUP_REMOVED lines=9> */
.L_x_1734:
[----:B------:R-:W-:Y:S05]  /*10a0*/  BSYNC.RECONVERGENT B0 ;  /* 0x0000000000007941 */ /* 0x000fea0003800200 */
.L_x_1733:
        /* <DEDUP_REMOVED lines=9> */
.L_x_1736:
[----:B------:R-:W-:Y:S05]  /*1140*/  BSYNC.RECONVERGENT B0 ;  /* 0x0000000000007941 */ /* 0x000fea0003800200 */
.L_x_1735:
        /* <DEDUP_REMOVED lines=8> */
.L_x_1738:
[----:B------:R-:W-:Y:S05]  /*11d0*/  BSYNC.RECONVERGENT B0 ;  /* 0x0000000000007941 */ /* 0x000fea0003800200 */
.L_x_1737:
        /* <DEDUP_REMOVED lines=8> */
.L_x_1740:
[----:B------:R-:W-:Y:S05]  /*1260*/  BSYNC.RECONVERGENT B0 ;  /* 0x0000000000007941 */ /* 0x000fea0003800200 */
.L_x_1739:
        /* <DEDUP_REMOVED lines=22> */
[----:B------:R-:W-:-:S05]  /*13d0*/  @P0 F2FP.F16.F32.PACK_AB R5, RZ, R10 ;  /* 0x0000000aff05023e */ /* 0x000fca00000000ff */
[----:B------:R0:W-:Y:S01]  /*13e0*/  STG.E.U16 desc[UR4][R2.64], R5 ;  /* 0x0000000502007986 */ /* 0x0001e2000c101504 */
[----:B------:R-:W-:Y:S05]  /*13f0*/  @P1 EXIT ;  /* 0x000000000000194d */ /* 0x000fea0003800000 */
[----:B0-----:R-:W0:Y:S01]  /*1400*/  @P0 MUFU.RCP R5, R4 ;  /* 0x0000000400050308 */ /* 0x001e220000001000 */
[----:B------:R-:W-:Y:S01]  /*1410*/  ISETP.GE.AND P1, PT, R21, UR8, PT ;  /* 0x0000000815007c0c */ /* 0x000fe2000bf26270 */
[----:B------:R-:W-:Y:S02]  /*1420*/  IMAD.MOV.U32 R0, RZ, RZ, 0x7fff ;  /* 0x00007fffff007424 */ /* 0x000fe400078e00ff */
        /* <DEDUP_REMOVED lines=15> */
[----:B------:R-:W-:Y:S02]  /*1520*/  IMAD.MOV.U32 R0, RZ, RZ, 0x7fff ;  /* 0x00007fffff007424 */ /* 0x000fe400078e00ff */
[----:B--2---:R-:W-:-:S05]  /*1530*/  @P0 FMUL.FTZ R18, R5, R18 ;  /* 0x0000001205120220 */ /* 0x004fca0000410000 */
[----:B------:R-:W-:-:S04]  /*1540*/  @P0 F2FP.F16.F32.PACK_AB R18, RZ, R18 ;  /* 0x00000012ff12023e */ /* 0x000fc800000000ff */
[----:B------:R-:W-:-:S05]  /*1550*/  @!P0 PRMT R18, R0, 0x7610, R18 ;  /* 0x0000761000128816 */ /* 0x000fca0000000012 */
[----:B------:R2:W-:Y:S01]  /*1560*/  STG.E.U16 desc[UR4][R2.64+0xc0], R18 ;  /* 0x0000c01202007986 */ /* 0x0005e2000c101504 */
[----:B------:R-:W-:Y:S05]  /*1570*/  @P1 EXIT ;  /* 0x000000000000194d */ /* 0x000fea0003800000 */
[----:B------:R-:W3:Y:S01]  /*1580*/  S2R R0, SR_TID.X ;  /* 0x0000000000007919 */ /* 0x000ee20000002100 */
[----:B------:R-:W4:Y:S01]  /*1590*/  @P0 MUFU.RCP R5, R4 ;  /* 0x0000000400050308 */ /* 0x000f220000001000 */
[----:B0-----:R-:W-:Y:S02]  /*15a0*/  IMAD.MOV.U32 R6, RZ, RZ, 0x7fff ;  /* 0x00007fffff067424 */ /* 0x001fe400078e00ff */
[----:B----4-:R-:W-:-:S05]  /*15b0*/  @P0 FMUL.FTZ R24, R5, R24 ;  /* 0x0000001805180220 */ /* 0x010fca0000410000 */
[----:B------:R-:W-:-:S04]  /*15c0*/  @P0 F2FP.F16.F32.PACK_AB R24, RZ, R24 ;  /* 0x00000018ff18023e */ /* 0x000fc800000000ff */
        /* <DEDUP_REMOVED lines=9> */
[----:B------:R-:W-:Y:S02]  /*1660*/  @P0 F2FP.F16.F32.PACK_AB R14, RZ, R14 ;  /* 0x0000000eff0e023e */ /* 0x000fe400000000ff */
        /* <DEDUP_REMOVED lines=14> */
[----:B------:R-:W-:Y:S02]  /*1750*/  IMAD.MOV.U32 R0, RZ, RZ, 0x7fff ;  /* 0x00007fffff007424 */ /* 0x000fe400078e00ff */
[----:B----4-:R-:W-:-:S05]  /*1760*/  @P0 FMUL.FTZ R7, R4, R7 ;  /* 0x0000000704070220 */ /* 0x010fca0000410000 */
[----:B------:R-:W-:-:S04]  /*1770*/  @P0 F2FP.F16.F32.PACK_AB R7, RZ, R7 ;  /* 0x00000007ff07023e */ /* 0x000fc800000000ff */
[----:B------:R-:W-:-:S05]  /*1780*/  @!P0 PRMT R7, R0, 0x7610, R7 ;  /* 0x0000761000078816 */ /* 0x000fca0000000007 */
[----:B------:R-:W-:Y:S01]  /*1790*/  STG.E.U16 desc[UR4][R2.64+0x1c0], R7 ;  /* 0x0001c00702007986 */ /* 0x000fe2000c101504 */
[----:B------:R-:W-:Y:S05]  /*17a0*/  EXIT ;  /* 0x000000000000794d */ /* 0x000fea0003800000 */
.L_x_1741:
        /* <DEDUP_REMOVED lines=13> */
.L_x_11188:


//--------------------- .text._ZN43_GLOBAL__N__9ae7fba5_10_SoftMax_cu_9f978f6320softmax_warp_forwardIN3c104HalfES2_fLi7ELb0ELb1EEEvPT0_PKT_iiiPKbib --------------------------
	.section	.text._ZN43_GLOBAL__N__9ae7fba5_10_SoftMax_cu_9f978f6320softmax_warp_forwardIN3c104HalfES2_fLi7ELb0ELb1EEEvPT0_PKT_iiiPKbib,"ax",@progbits
	.align	128
.text._ZN43_GLOBAL__N__9ae7fba5_10_SoftMax_cu_9f978f6320softmax_warp_forwardIN3c104HalfES2_fLi7ELb0ELb1EEEvPT0_PKT_iiiPKbib:
        .type           _ZN43_GLOBAL__N__9ae7fba5_10_SoftMax_cu_9f978f6320softmax_warp_forwardIN3c104HalfES2_fLi7ELb0ELb1EEEvPT0_PKT_iiiPKbib,@function
        .size           _ZN43_GLOBAL__N__9ae7fba5_10_SoftMax_cu_9f978f6320softmax_warp_forwardIN3c104HalfES2_fLi7ELb0ELb1EEEvPT0_PKT_iiiPKbib,(.L_x_11189 - _ZN43_GLOBAL__N__9ae7fba5_10_SoftMax_cu_9f978f6320softmax_warp_forwardIN3c104HalfES2_fLi7ELb0ELb1EEEvPT0_PKT_iiiPKbib)
        .other          _ZN43_GLOBAL__N__9ae7fba5_10_SoftMax_cu_9f978f6320softmax_warp_forwardIN3c104HalfES2_fLi7ELb0ELb1EEEvPT0_PKT_iiiPKbib,@"STO_CUDA_ENTRY STV_DEFAULT"
_ZN43_GLOBAL__N__9ae7fba5_10_SoftMax_cu_9f978f6320softmax_warp_forwardIN3c104HalfES2_fLi7ELb0ELb1EEEvPT0_PKT_iiiPKbib:
        /* <DEDUP_REMOVED lines=43> */
.L_x_1742:
        /* <DEDUP_REMOVED lines=53> */
[----:B---3--:R-:W-:Y:S01]  /*0600*/  @!P3 HADD2.F32 R21, -RZ, R13.H0_H0 ;  /* 0x2000000dff15b230 */ /* 0x008fe20000004100 */
[----:B------:R-:W-:Y:S01]  /*0610*/  ISETP.NE.AND P3, PT, R18, RZ, PT ;  /* 0x000000ff1200720c */ /* 0x000fe20003f65270 */
[----:B------:R-:W-:Y:S02]  /*0620*/  IMAD.MOV.U32 R18, RZ, RZ, -0x800000 ;  /* 0xff800000ff127424 */ /* 0x000fe400078e00ff */
[----:B--2---:R-:W-:Y:S02]  /*0630*/  @P0 HADD2.F32 R22, -RZ, R34.H0_H0 ;  /* 0x20000022ff160230 */ /* 0x004fe40000004100 */
[----:B-----5:R-:W-:Y:S02]  /*0640*/  @!P6 HADD2.F32 R19, -RZ, R17.H0_H0 ;  /* 0x20000011ff13e230 */ /* 0x020fe40000004100 */
[----:B------:R-:W-:-:S06]  /*0650*/  IMAD.MOV.U32 R17, RZ, RZ, -0x800000 ;  /* 0xff800000ff117424 */ /* 0x000fcc00078e00ff */
[----:B----4-:R-:W-:Y:S02]  /*0660*/  @!P3 HADD2.F32 R20, -RZ, R16.H0_H0 ;  /* 0x20000010ff14b230 */ /* 0x010fe40000004100 */
[----:B------:R-:W-:Y:S02]  /*0670*/  IMAD.MOV.U32 R16, RZ, RZ, -0x800000 ;  /* 0xff800000ff107424 */ /* 0x000fe400078e00ff */
[----:B------:R-:W-:Y:S02]  /*0680*/  @!P5 HADD2.F32 R16, -RZ, R23.H0_H0 ;  /* 0x20000017ff10d230 */ /* 0x000fe40000004100 */
[----:B------:R-:W-:Y:S02]  /*0690*/  @P1 HADD2.F32 R17, -RZ, R31.H0_H0 ;  /* 0x2000001fff111230 */ /* 0x000fe40000004100 */
[----:B------:R-:W-:Y:S02]  /*06a0*/  @P2 HADD2.F32 R18, -RZ, R32.H0_H0 ;  /* 0x20000020ff122230 */ /* 0x000fe40000004100 */
[----:B------:R-:W-:Y:S01]  /*06b0*/  @P4 HADD2.F32 R15, -RZ, R33.H0_H0 ;  /* 0x20000021ff0f4230 */ /* 0x000fe20000004100 */
        /* <DEDUP_REMOVED lines=20> */
.L_x_1745:
[----:B------:R-:W-:Y:S05]  /*0800*/  BSYNC.RECONVERGENT B0 ;  /* 0x0000000000007941 */ /* 0x000fea0003800200 */
.L_x_1744:
        /* <DEDUP_REMOVED lines=12> */
.L_x_1747:
[----:B------:R-:W-:Y:S05]  /*08d0*/  BSYNC.RECONVERGENT B0 ;  /* 0x0000000000007941 */ /* 0x000fea0003800200 */
.L_x_1746:
        /* <DEDUP_REMOVED lines=11> */
.L_x_1749:
[----:B------:R-:W-:Y:S05]  /*0990*/  BSYNC.RECONVERGENT B0 ;  /* 0x0000000000007941 */ /* 0x000fea0003800200 */
.L_x_1748:
        /* <DEDUP_REMOVED lines=12> */
.L_x_1751:
[----:B------:R-:W-:Y:S05]  /*0a60*/  BSYNC.RECONVERGENT B0 ;  /* 0x0000000000007941 */ /* 0x000fea0003800200 */
.L_x_1750:
        /* <DEDUP_REMOVED lines=14> */
.L_x_1753:
[----:B------:R-:W-:Y:S05]  /*0b50*/  BSYNC.RECONVERGENT B0 ;  /* 0x0000000000007941 */ /* 0x000fea0003800200 */
.L_x_1752:
        /* <DEDUP_REMOVED lines=11> */
.L_x_1755:
[----:B------:R-:W-:Y:S05]  /*0c10*/  BSYNC.RECONVERGENT B0 ;  /* 0x0000000000007941 */ /* 0x000fea0003800200 */
.L_x_1754:
        /* <DEDUP_REMOVED lines=11> */
.L_x_1757:
[----:B------:R-:W-:Y:S05]  /*0cd0*/  BSYNC.RECONVERGENT B0 ;  /* 0x0000000000007941 */ /* 0x000fea0003800200 */
.L_x_1756:
[----:B------:R-:W-:-:S04]  /*0ce0*/  PRMT R13, R13, 0x9910, RZ ;  /* 0x000099100d0d7816 */ /* 0x000fc800000000ff */
[----:B------:R-:W-:-:S04]  /*0cf0*/  ISETP.NE.AND P5, PT, R13, RZ, PT ;  /* 0x000000ff0d00720c */ /* 0x000fc80003fa5270 */
[----:B------:R-:W-:Y:S01]  /*0d00*/  FSEL R13, R23, -INF , P5 ;  /* 0xff800000170d7808 */ /* 0x000fe20002800000 */
[----:B------:R-:W-:Y:S08]  /*0d10*/  BRA `(.L_x_1758) ;  /* 0x0000000400907947 */ /* 0x000ff00003800000 */
.L_x_1743:
        /* <DEDUP_REMOVED lines=19> */
.L_x_1760:
[----:B------:R-:W-:Y:S05]  /*0e50*/  BSYNC.RECONVERGENT B0 ;  /* 0x0000000000007941 */ /* 0x000fea0003800200 */
.L_x_1759:
        /* <DEDUP_REMOVED lines=12> */
.L_x_1762:
[----:B------:R-:W-:Y:S05]  /*0f20*/  BSYNC.RECONVERGENT B0 ;  /* 0x0000000000007941 */ /* 0x000fea0003800200 */
.L_x_1761:
        /* <DEDUP_REMOVED lines=11> */
.L_x_1764:
[----:B------:R-:W-:Y:S05]  /*0fe0*/  BSYNC.RECONVERGENT B0 ;  /* 0x0000000000007941 */ /* 0x000fea0003800200 */
.L_x_1763:
        /* <DEDUP_REMOVED lines=12> */
.L_x_1766:
[----:B------:R-:W-:Y:S05]  /*10b0*/  BSYNC.RECONVERGENT B0 ;  /* 0x0000000000007941 */ /* 0x000fea0003800200 */
.L_x_1765:
        /* <DEDUP_REMOVED lines=14> */
.L_x_1768:
[----:B------:R-:W-:Y:S05]  /*11a0*/  BSYNC.RECONVERGENT B0 ;  /* 0x0000000000007941 */ /* 0x000fea0003800200 */
.L_x_1767:
        /* <DEDUP_REMOVED lines=11> */
.L_x_1770:
[----:B------:R-:W-:Y:S05]  /*1260*/  BSYNC.RECONVERGENT B0 ;  /* 0x0000000000007941 */ /* 0x000fea0003800200 */
.L_x_1769:
        /* <DEDUP_REMOVED lines=11> */
.L_x_1772:
[----:B------:R-:W-:Y:S05]  /*1320*/  BSYNC.RECONVERGENT B0 ;  /* 0x0000000000007941 */ /* 0x000fea0003800200 */
.L_x_1771:
[----:B------:R-:W-:-:S04]  /*1330*/  PRMT R13, R13, 0x9910, RZ ;  /* 0x000099100d0d7816 */ /* 0x000fc800000000ff */
[----:B------:R-:W-:-:S04]  /*1340*/  ISETP.NE.AND P5, PT, R13, RZ, PT ;  /* 0x000000ff0d00720c */ /* 0x000fc80003fa5270 */
[----:B------:R-:W-:-:S09]  /*1350*/  FSEL R13, R23, -INF , P5 ;  /* 0xff800000170d7808 */ /* 0x000fd20002800000 */
.L_x_1758:
        /* <DEDUP_REMOVED lines=48> */
.L_x_1776:
[----:B------:R-:W-:Y:S05]  /*1660*/  BSYNC.RECONVERGENT B1 ;  /* 0x0000000000017941 */ /* 0x000fea0003800200 */
.L_x_1775:
        /* <DEDUP_REMOVED lines=10> */
.L_x_1778:
[----:B------:R-:W-:Y:S05]  /*1710*/  BSYNC.RECONVERGENT B1 ;  /* 0x0000000000017941 */ /* 0x000fea0003800200 */
.L_x_1777:
        /* <DEDUP_REMOVED lines=9> */
.L_x_1780:
[----:B------:R-:W-:Y:S05]  /*17b0*/  BSYNC.RECONVERGENT B1 ;  /* 0x0000000000017941 */ /* 0x000fea0003800200 */
.L_x_1779:
        /* <DEDUP_REMOVED lines=9> */
.L_x_1782:
[----:B------:R-:W-:Y:S05]  /*1850*/  BSYNC.RECONVERGENT B1 ;  /* 0x0000000000017941 */ /* 0x000fea0003800200 */
.L_x_1781:
        /* <DEDUP_REMOVED lines=10> */
.L_x_1784:
[----:B------:R-:W-:Y:S05]  /*1900*/  BSYNC.RECONVERGENT B1 ;  /* 0x0000000000017941 */ /* 0x000fea0003800200 */
.L_x_1783:
        /* <DEDUP_REMOVED lines=8> */
.L_x_1786:
[----:B------:R-:W-:Y:S05]  /*1990*/  BSYNC.RECONVERGENT B1 ;  /* 0x0000000000017941 */ /* 0x000fea0003800200 */
.L_x_1785:
        /* <DEDUP_REMOVED lines=8> */
.L_x_1788:
[----:B------:R-:W-:Y:S05]  /*1a20*/  BSYNC.RECONVERGENT B1 ;  /* 0x0000000000017941 */ /* 0x000fea0003800200 */
.L_x_1787:
        /* <DEDUP_REMOVED lines=10> */
.L_x_1774:
        /* <DEDUP_REMOVED lines=12> */
.L_x_1791:
[----:B------:R-:W-:Y:S05]  /*1b90*/  BSYNC.RECONVERGENT B1 ;  /* 0x0000000000017941 */ /* 0x000fea0003800200 */
.L_x_1790:
        /* <DEDUP_REMOVED lines=10> */
.L_x_1793:
[----:B------:R-:W-:Y:S05]  /*1c40*/  BSYNC.RECONVERGENT B1 ;  /* 0x0000000000017941 */ /* 0x000fea0003800200 */
.L_x_1792:
        /* <DEDUP_REMOVED lines=9> */
.L_x_1795:
[----:B------:R-:W-:Y:S05]  /*1ce0*/  BSYNC.RECONVERGENT B1 ;  /* 0x0000000000017941 */ /* 0x000fea0003800200 */
.L_x_1794:
        /* <DEDUP_REMOVED lines=9> */
.L_x_1797:
[----:B------:R-:W-:Y:S05]  /*1d80*/  BSYNC.RECONVERGENT B1 ;  /* 0x0000000000017941 */ /* 0x000fea0003800200 */
.L_x_1796:
        /* <DEDUP_REMOVED lines=10> */
.L_x_1799:
[----:B------:R-:W-:Y:S05]  /*1e30*/  BSYNC.RECONVERGENT B1 ;  /* 0x0000000000017941 */ /* 0x000fea0003800200 */
.L_x_1798:
        /* <DEDUP_REMOVED lines=8> */
.L_x_1801:
[----:B------:R-:W-:Y:S05]  /*1ec0*/  BSYNC.RECONVERGENT B1 ;  /* 0x0000000000017941 */ /* 0x000fea0003800200 */
.L_x_1800:
        /* <DEDUP_REMOVED lines=8> */
.L_x_1803:
[----:B------:R-:W-:Y:S05]  /*1f50*/  BSYNC.RECONVERGENT B1 ;  /* 0x0000000000017941 */ /* 0x000fea0003800200 */
.L_x_1802:
        /* <DEDUP_REMOVED lines=8> */
.L_x_1789:
[----:B------:R-:W-:Y:S05]  /*1fe0*/  BSYNC.RECONVERGENT B0 ;  /* 0x0000000000007941 */ /* 0x000fea0003800200 */
.L_x_1773:
        /* <DEDUP_REMOVED lines=32> */
[----:B------:R-:W-:Y:S02]  /*21f0*/  @P0 F2FP.F16.F32.PACK_AB R15, RZ, R23 ;  /* 0x00000017ff0f023e */ /* 0x000fe400000000ff */
[----:B------:R-:W-:-:S05]  /*2200*/  LEA.HI.X R3, R10, UR5, R7, 0x1, P1 ;  /* 0x000000050a037c11 */ /* 0x000fca00088f0c07 */
[----:B------:R1:W-:Y:S01]  /*2210*/  STG.E.U16 desc[UR6][R2.64], R15 ;  /* 0x0000000f02007986 */ /* 0x0003e2000c101506 */
[----:B------:R-:W-:Y:S05]  /*2220*/  @P2 BRA `(.L_x_1805) ;  /* 0x0000000000582947 */ /* 0x000fea0003800000 */
[----:B-1----:R-:W1:Y:S01]  /*2230*/  @P0 MUFU.RCP R15, R5 ;  /* 0x00000005000f0308 */ /* 0x002e620000001000 */
[----:B------:R-:W-:Y:S01]  /*2240*/  IMAD.MOV.U32 R8, RZ, RZ, 0x7fff ;  /* 0x00007fffff087424 */ /* 0x000fe200078e00ff */
[----:B------:R-:W-:Y:S01]  /*2250*/  ISETP.GE.AND P2, PT, R6, R11, PT ;  /* 0x0000000b0600720c */ /* 0x000fe20003f46270 */
[----:B-1----:R-:W-:-:S05]  /*2260*/  @P0 FMUL.FTZ R22, R15, R22 ;  /* 0x000000160f160220 */ /* 0x002fca0000410000 */
[----:B------:R-:W-:-:S04]  /*2270*/  @P0 F2FP.F16.F32.PACK_AB R22, RZ, R22 ;  /* 0x00000016ff16023e */ /* 0x000fc800000000ff */
[----:B------:R-:W-:-:S05]  /*2280*/  @!P0 PRMT R22, R8, 0x7610, R22 ;  /* 0x0000761008168816 */ /* 0x000fca0000000016 */
[----:B------:R2:W-:Y:S01]  /*2290*/  STG.E.U16 desc[UR6][R2.64+0x40], R22 ;  /* 0x0000401602007986 */ /* 0x0005e2000c101506 */
[----:B------:R-:W-:Y:S05]  /*22a0*/  @P2 BRA `(.L_x_1805) ;  /* 0x0000000000382947 */ /* 0x000fea0003800000 */
[----:B------:R-:W1:Y:S01]  /*22b0*/  @P0 MUFU.RCP R15, R5 ;  /* 0x00000005000f0308 */ /* 0x000e620000001000 */
        /* <DEDUP_REMOVED lines=8> */
[----:B------:R-:W-:Y:S02]  /*2340*/  IMAD.MOV.U32 R0, RZ, RZ, 0x7fff ;  /* 0x00007fffff007424 */ /* 0x000fe400078e00ff */
[----:B-1----:R-:W-:-:S05]  /*2350*/  @P0 FMUL.FTZ R20, R5, R20 ;  /* 0x0000001405140220 */ /* 0x002fca0000410000 */
[----:B------:R-:W-:-:S04]  /*2360*/  @P0 F2FP.F16.F32.PACK_AB R20, RZ, R20 ;  /* 0x00000014ff14023e */ /* 0x000fc800000000ff */
[----:B------:R-:W-:-:S05]  /*2370*/  @!P0 PRMT R20, R0, 0x7610, R20 ;  /* 0x0000761000148816 */ /* 0x000fca0000000014 */
[----:B------:R4:W-:Y:S02]  /*2380*/  STG.E.U16 desc[UR6][R2.64+0xc0], R20 ;  /* 0x0000c01402007986 */ /* 0x0009e4000c101506 */
.L_x_1805:
[----:B------:R-:W-:Y:S05]  /*2390*/  BSYNC.RECONVERGENT B0 ;  /* 0x0000000000007941 */ /* 0x000fea0003800200 */
.L_x_1804:
        /* <DEDUP_REMOVED lines=13> */
[----:B------:R-:W-:-:S04]  /*2470*/  @P0 F2FP.F16.F32.PACK_AB R14, RZ, R14 ;  /* 0x0000000eff0e023e */ /* 0x000fc800000000ff */
[----:B------:R-:W-:-:S05]  /*2480*/  @!P0 PRMT R14, R0, 0x7610, R14 ;  /* 0x00007610000e8816 */ /* 0x000fca000000000e */
[----:B------:R1:W-:Y:S01]  /*2490*/  STG.E.U16 desc[UR6][R2.64], R14 ;  /* 0x0000000e02007986 */ /* 0x0003e2000c101506 */
[----:B------:R-:W-:Y:S05]  /*24a0*/  @P2 EXIT ;  /* 0x000000000000294d */ /* 0x000fea0003800000 */
[----:B------:R-:W2:Y:S01]  /*24b0*/  @P0 MUFU.RCP R0, R4 ;  /* 0x0000000400000308 */ /* 0x000ea20000001000 */
[----:B------:R-:W-:Y:S01]  /*24c0*/  ISETP.NE.AND P2, PT, R28, RZ, PT ;  /* 0x000000ff1c00720c */ /* 0x000fe20003f45270 */
[----:B--2---:R-:W-:Y:S01]  /*24d0*/  @P0 FMUL.FTZ R13, R0, R13 ;  /* 0x0000000d000d0220 */ /* 0x004fe20000410000 */
[----:B------:R-:W-:-:S04]  /*24e0*/  IMAD.MOV.U32 R0, RZ, RZ, 0x7fff ;  /* 0x00007fffff007424 */ /* 0x000fc800078e00ff */
[----:B------:R-:W-:-:S04]  /*24f0*/  @P0 F2FP.F16.F32.PACK_AB R13, RZ, R13 ;  /* 0x0000000dff0d023e */ /* 0x000fc800000000ff */
[----:B------:R-:W-:-:S05]  /*2500*/  @!P0 PRMT R13, R0, 0x7610, R13 ;  /* 0x00007610000d8816 */ /* 0x000fca000000000d */
[----:B------:R2:W-:Y:S01]  /*2510*/  STG.E.U16 desc[UR6][R2.64+0x40], R13 ;  /* 0x0000400d02007986 */ /* 0x0005e2000c101506 */
[----:B------:R-:W-:Y:S05]  /*2520*/  @P2 EXIT ;  /* 0x000000000000294d */ /* 0x000fea0003800000 */
[----:B------:R-:W3:Y:S01]  /*2530*/  @P0 MUFU.RCP R0, R4 ;  /* 0x0000000400000308 */ /* 0x000ee20000001000 */
[----:B------:R-:W-:Y:S01]  /*2540*/  ISETP.NE.AND P2, PT, R27, RZ, PT ;  /* 0x000000ff1b00720c */ /* 0x000fe20003f45270 */
        /* <DEDUP_REMOVED lines=13> */
.L_x_1806:
        /* <DEDUP_REMOVED lines=14> */
.L_x_11189:


//--------------------- .text._ZN43_GLOBAL__N__9ae7fba5_10_SoftMax_cu_9f978f6320softmax_warp_forwardIN3c104HalfES2_fLi6ELb0ELb1EEEvPT0_PKT_iiiPKbib --------------------------
	.section	.text._ZN43_GLOBAL__N__9ae7fba5_10_SoftMax_cu_9f978f6320softmax_warp_forwardIN3c104HalfES2_fLi6ELb0ELb1EEEvPT0_PKT_iiiPKbib,"ax",@progbits
	.align	128
.text._ZN43_GLOBAL__N__9ae7fba5_10_SoftMax_cu_9f978f6320softmax_warp_forwardIN3c104HalfES2_fLi6ELb0ELb1EEEvPT0_PKT_iiiPKbib:
        .type           _ZN43_GLOBAL__N__9ae7fba5_10_SoftMax_cu_9f978f6320softmax_warp_forwardIN3c104HalfES2_fLi6ELb0ELb1EEEvPT0_PKT_iiiPKbib,@function
        .size           _ZN43_GLOBAL__N__9ae7fba5_10_SoftMax_cu_9f978f6320softmax_warp_forwardIN3c104HalfES2_fLi6ELb0ELb1EEEvPT0_PKT_iiiPKbib,(.L_x_11190 - _ZN43_GLOBAL__N__9ae7fba5_10_SoftMax_cu_9f978f6320softmax_warp_forwardIN3c104HalfES2_fLi6ELb0ELb1EEEvPT0_PKT_iiiPKbib)
        .other          _ZN43_GLOBAL__N__9ae7fba5_10_SoftMax_cu_9f978f6320softmax_warp_forwardIN3c104HalfES2_fLi6ELb0ELb1EEEvPT0_PKT_iiiPKbib,@"STO_CUDA_ENTRY STV_DEFAULT"
_ZN43_GLOBAL__N__9ae7fba5_10_SoftMax_cu_9f978f6320softmax_warp_forwardIN3c104HalfES2_fLi6ELb0ELb1EEEvPT0_PKT_iiiPKbib:
        /* <DEDUP_REMOVED lines=48> */
.L_x_1807:
        /* <DEDUP_REMOVED lines=21> */
[----:B--2---:R-:W-:Y:S02]  /*0450*/  @P3 HADD2.F32 R11, -RZ, R3.H0_H0 ;  /* 0x20000003ff0b3230 */ /* 0x004fe40000004100 */
[----:B------:R-:W-:Y:S02]  /*0460*/  IMAD.X R3, RZ, RZ, R5, P4 ;  /* 0x000000ffff037224 */ /* 0x000fe400020e0605 */
[----:B---3--:R-:W-:-:S02]  /*0470*/  @P2 HADD2.F32 R12, -RZ, R18.H0_H0 ;  /* 0x20000012ff0c2230 */ /* 0x008fc40000004100 */
[----:B----4-:R-:W-:Y:S02]  /*0480*/  @P1 HADD2.F32 R13, -RZ, R19.H0_H0 ;  /* 0x20000013ff0d1230 */ /* 0x010fe40000004100 */
[----:B-----5:R-:W-:Y:S01]  /*0490*/  @P0 HADD2.F32 R10, -RZ, R20.H0_H0 ;  /* 0x20000014ff0a0230 */ /* 0x020fe20000004100 */
        /* <DEDUP_REMOVED lines=11> */
.L_x_1810:
[----:B------:R-:W-:Y:S05]  /*0550*/  BSYNC.RECONVERGENT B0 ;  /* 0x0000000000007941 */ /* 0x000fea0003800200 */
.L_x_1809:
        /* <DEDUP_REMOVED lines=9> */
.L_x_1812:
[----:B------:R-:W-:Y:S05]  /*05f0*/  BSYNC.RECONVERGENT B0 ;  /* 0x0000000000007941 */ /* 0x000fea0003800200 */
.L_x_1811:
        /* <DEDUP_REMOVED lines=19> */
.L_x_1814:
[----:B------:R-:W-:Y:S05]  /*0730*/  BSYNC.RECONVERGENT B0 ;  /* 0x0000000000007941 */ /* 0x000fea0003800200 */
.L_x_1813:
[----:B------:R-:W-:-:S04]  /*0740*/  PRMT R16, R16, 0x9910, RZ ;  /* 0x0000991010107816 */ /* 0x000fc800000000ff */
[----:B------:R-:W-:-:S04]  /*0750*/  ISETP.NE.AND P4, PT, R16, RZ, PT ;  /* 0x000000ff1000720c */ /* 0x000fc80003f85270 */
[----:B------:R-:W-:Y:S01]  /*0760*/  FSEL R15, R15, -INF , P4 ;  /* 0xff8000000f0f7808 */ /* 0x000fe20002000000 */
[----:B------:R-:W-:Y:S08]  /*0770*/  BRA `(.L_x_1815) ;  /* 0x0000000000b07947 */ /* 0x000ff00003800000 */
.L_x_1808:
        /* <DEDUP_REMOVED lines=10> */
.L_x_1817:
[----:B------:R-:W-:Y:S05]  /*0820*/  BSYNC.RECONVERGENT B0 ;  /* 0x0000000000007941 */ /* 0x000fea0003800200 */
.L_x_1816:
        /* <DEDUP_REMOVED lines=9> */
.L_x_1819:
[----:B------:R-:W-:Y:S05]  /*08c0*/  BSYNC.RECONVERGENT B0 ;  /* 0x0000000000007941 */ /* 0x000fea0003800200 */
.L_x_1818:
        /* <DEDUP_REMOVED lines=19> */
.L_x_1821:
[----:B------:R-:W-:Y:S05]  /*0a00*/  BSYNC.RECONVERGENT B0 ;  /* 0x0000000000007941 */ /* 0x000fea0003800200 */
.L_x_1820:
[----:B------:R-:W-:-:S04]  /*0a10*/  PRMT R16, R16, 0x9910, RZ ;  /* 0x0000991010107816 */ /* 0x000fc800000000ff */
[----:B------:R-:W-:-:S04]  /*0a20*/  ISETP.NE.AND P4, PT, R16, RZ, PT ;  /* 0x000000ff1000720c */ /* 0x000fc80003f85270 */
[----:B------:R-:W-:-:S09]  /*0a30*/  FSEL R15, R15, -INF , P4 ;  /* 0xff8000000f0f7808 */ /* 0x000fd20002000000 */
.L_x_1815:
        /* <DEDUP_REMOVED lines=42> */
.L_x_1825:
[----:B------:R-:W-:Y:S05]  /*0ce0*/  BSYNC.RECONVERGENT B1 ;  /* 0x0000000000017941 */ /* 0x000fea0003800200 */
.L_x_1824:
        /* <DEDUP_REMOVED lines=9> */
.L_x_1827:
[----:B------:R-:W-:Y:S05]  /*0d80*/  BSYNC.RECONVERGENT B1 ;  /* 0x0000000000017941 */ /* 0x000fea0003800200 */
.L_x_1826:
        /* <DEDUP_REMOVED lines=8> */
.L_x_1829:
[----:B------:R-:W-:Y:S05]  /*0e10*/  BSYNC.RECONVERGENT B1 ;  /* 0x0000000000017941 */ /* 0x000fea0003800200 */
.L_x_1828:
        /* <DEDUP_REMOVED lines=10> */
.L_x_1823:
        /* <DEDUP_REMOVED lines=10> */
.L_x_1832:
[----:B------:R-:W-:Y:S05]  /*0f60*/  BSYNC.RECONVERGENT B1 ;  /* 0x0000000000017941 */ /* 0x000fea0003800200 */
.L_x_1831:
        /* <DEDUP_REMOVED lines=9> */
.L_x_1834:
[----:B------:R-:W-:Y:S05]  /*1000*/  BSYNC.RECONVERGENT B1 ;  /* 0x0000000000017941 */ /* 0x000fea0003800200 */
.L_x_1833:
        /* <DEDUP_REMOVED lines=8> */
.L_x_1836:
[----:B------:R-:W-:Y:S05]  /*1090*/  BSYNC.RECONVERGENT B1 ;  /* 0x0000000000017941 */ /* 0x000fea0003800200 */
.L_x_1835:
        /* <DEDUP_REMOVED lines=8> */
.L_x_1830:
[----:B------:R-:W-:Y:S05]  /*1120*/  BSYNC.RECONVERGENT B0 ;  /* 0x0000000000007941 */ /* 0x000fea0003800200 */
.L_x_1822:
        /* <DEDUP_REMOVED lines=33> */
[----:B------:R-:W-:Y:S02]  /*1340*/  @P1 F2FP.F16.F32.PACK_AB R5, RZ, R15 ;  /* 0x0000000fff05123e */ /* 0x000fe400000000ff */
[----:B------:R-:W-:Y:S02]  /*1350*/  LEA.HI.X R3, R6, UR5, R9, 0x1, P2 ;  /* 0x0000000506037c11 */ /* 0x000fe400090f0c09 */
[----:B------:R-:W-:-:S03]  /*1360*/  ISETP.GE.AND P2, PT, R0, R7, PT ;  /* 0x000000070000720c */ /* 0x000fc60003f46270 */
[----:B------:R0:W-:Y:S10]  /*1370*/  STG.E.U16 desc[UR6][R2.64], R5 ;  /* 0x0000000502007986 */ /* 0x0001f4000c101506 */
[----:B------:R-:W-:Y:S05]  /*1380*/  @P2 BRA `(.L_x_1838) ;  /* 0x0000000000182947 */ /* 0x000fea0003800000 */
[----:B------:R-:W1:Y:S01]  /*1390*/  @P1 MUFU.RCP R17, R17 ;  /* 0x0000001100111308 */ /* 0x000e620000001000 */
[----:B0-----:R-:W-:Y:S02]  /*13a0*/  IMAD.MOV.U32 R5, RZ, RZ, 0x7fff ;  /* 0x00007fffff057424 */ /* 0x001fe400078e00ff */
[----:B-1----:R-:W-:-:S05]  /*13b0*/  @P1 FMUL.FTZ R18, R17, R18 ;  /* 0x0000001211121220 */ /* 0x002fca0000410000 */
[----:B------:R-:W-:-:S04]  /*13c0*/  @P1 F2FP.F16.F32.PACK_AB R18, RZ, R18 ;  /* 0x00000012ff12123e */ /* 0x000fc800000000ff */
[----:B------:R-:W-:-:S05]  /*13d0*/  @!P1 PRMT R18, R5, 0x7610, R18 ;  /* 0x0000761005129816 */ /* 0x000fca0000000012 */
[----:B------:R1:W-:Y:S02]  /*13e0*/  STG.E.U16 desc[UR6][R2.64+0x40], R18 ;  /* 0x0000401202007986 */ /* 0x0003e4000c101506 */
.L_x_1838:
[----:B------:R-:W-:Y:S05]  /*13f0*/  BSYNC.RECONVERGENT B0 ;  /* 0x0000000000007941 */ /* 0x000fea0003800200 */
.L_x_1837:
        /* <DEDUP_REMOVED lines=10> */
[----:B------:R-:W-:-:S04]  /*14a0*/  @P0 F2FP.F16.F32.PACK_AB R14, RZ, R14 ;  /* 0x0000000eff0e023e */ /* 0x000fc800000000ff */
[----:B------:R-:W-:Y:S02]  /*14b0*/  @!P0 PRMT R14, R3, 0x7610, R14 ;  /* 0x00007610030e8816 */ /* 0x000fe4000000000e */
[----:B------:R-:W-:-:S05]  /*14c0*/  LEA.HI.X R3, R6, UR5, R9, 0x1, P1 ;  /* 0x0000000506037c11 */ /* 0x000fca00088f0c09 */
[----:B------:R0:W-:Y:S01]  /*14d0*/  STG.E.U16 desc[UR6][R2.64], R14 ;  /* 0x0000000e02007986 */ /* 0x0001e2000c101506 */
[----:B------:R-:W-:Y:S05]  /*14e0*/  @P2 EXIT ;  /* 0x000000000000294d */ /* 0x000fea0003800000 */
[----:B------:R-:W1:Y:S01]  /*14f0*/  @P0 MUFU.RCP R4, R4 ;  /* 0x0000000400040308 */ /* 0x000e620000001000 */
[----:B------:R-:W-:Y:S02]  /*1500*/  IMAD.MOV.U32 R0, RZ, RZ, 0x7fff ;  /* 0x00007fffff007424 */ /* 0x000fe400078e00ff */
[----:B-1----:R-:W-:-:S05]  /*1510*/  @P0 FMUL.FTZ R11, R4, R11 ;  /* 0x0000000b040b0220 */ /* 0x002fca0000410000 */
[----:B------:R-:W-:-:S04]  /*1520*/  @P0 F2FP.F16.F32.PACK_AB R11, RZ, R11 ;  /* 0x0000000bff0b023e */ /* 0x000fc800000000ff */
[----:B------:R-:W-:-:S05]  /*1530*/  @!P0 PRMT R11, R0, 0x7610, R11 ;  /* 0x00007610000b8816 */ /* 0x000fca000000000b */
[----:B------:R-:W-:Y:S01]  /*1540*/  STG.E.U16 desc[UR6][R2.64+0x40], R11 ;  /* 0x0000400b02007986 */ /* 0x000fe2000c101506 */
[----:B------:R-:W-:Y:S05]  /*1550*/  EXIT ;  /* 0x000000000000794d */ /* 0x000fea0003800000 */
.L_x_1839:
        /* <DEDUP_REMOVED lines=10> */
.L_x_11190:


//--------------------- .text._ZN43_GLOBAL__N__9ae7fba5_10_SoftMax_cu_9f978f6320softmax_warp_forwardIN3c104HalfES2_fLi5ELb0ELb1EEEvPT0_PKT_iiiPKbib --------------------------
	.section	.text._ZN43_GLOBAL__N__9ae7fba5_10_SoftMax_cu_9f978f6320softmax_warp_forwardIN3c104HalfES2_fLi5ELb0ELb1EEEvPT0_PKT_iiiPKbib,"ax",@progbits
	.align	128
.text._ZN43_GLOBAL__N__9ae7fba5_10_SoftMax_cu_9f978f6320softmax_warp_forwardIN3c104HalfES2_fLi5ELb0ELb1EEEvPT0_PKT_iiiPKbib:
        .type           _ZN43_GLOBAL__N__9ae7fba5_10_SoftMax_cu_9f978f6320softmax_warp_forwardIN3c104HalfES2_fLi5ELb0ELb1EEEvPT0_PKT_iiiPKbib,@function
        .size           _ZN43_GLOBAL__N__9ae7fba5_10_SoftMax_cu_9f978f6320softmax_warp_forwardIN3c104HalfES2_fLi5ELb0ELb1EEEvPT0_PKT_iiiPKbib,(.L_x_11191 - _ZN43_GLOBAL__N__9ae7fba5_10_SoftMax_cu_9f978f6320softmax_warp_forwardIN3c104HalfES2_fLi5ELb0ELb1EEEvPT0_PKT_iiiPKbib)
        .other          _ZN43_GLOBAL__N__9ae7fba5_10_SoftMax_cu_9f978f6320softmax_warp_forwardIN3c104HalfES2_fLi5ELb0ELb1EEEvPT0_PKT_iiiPKbib,@"STO_CUDA_ENTRY STV_DEFAULT"
_ZN43_GLOBAL__N__9ae7fba5_10_SoftMax_cu_9f978f6320softmax_warp_forwardIN3c104HalfES2_fLi5ELb0ELb1EEEvPT0_PKT_iiiPKbib:
        /* <DEDUP_REMOVED lines=59> */
.L_x_1840:
[----:B------:R-:W-:Y:S01]  /*03b0*/  UISETP.NE.AND UP0, UPT, UR4, URZ, UPT ;  /* 0x000000ff0400728c */ /* 0x000fe2000bf05270 */
[C---:B------:R-:W-:Y:S01]  /*03c0*/  IADD3 R4, P2, PT, R12.reuse, UR10, RZ ;  /* 0x0000000a0c047c10 */ /* 0x040fe2000ff5e0ff */
[----:B------:R-:W-:Y:S01]  /*03d0*/  IMAD.MOV.U32 R8, RZ, RZ, -0x800000 ;  /* 0xff800000ff087424 */ /* 0x000fe200078e00ff */
[----:B------:R-:W-:Y:S01]  /*03e0*/  BSSY.RECONVERGENT B0, `(.L_x_1841) ;  /* 0x000001c000007945 */ /* 0x000fe20003800200 */
[----:B------:R-:W-:Y:S01]  /*03f0*/  IMAD.MOV.U32 R9, RZ, RZ, -0x800000 ;  /* 0xff800000ff097424 */ /* 0x000fe200078e00ff */
[----:B------:R-:W-:Y:S01]  /*0400*/  LEA.HI.X.SX32 R5, R12, UR11, 0x1, P2 ;  /* 0x0000000b0c057c11 */ /* 0x000fe200090f0eff */
[----:B-----5:R-:W-:Y:S01]  /*0410*/  @P0 HADD2.F32 R8, -RZ, R10.H0_H0 ;  /* 0x2000000aff080230 */ /* 0x020fe20000004100 */
[----:B------:R-:W-:Y:S01]  /*0420*/  IADD3 R6, P2, PT, R4, UR5, RZ ;  /* 0x0000000504067c10 */ /* 0x000fe2000ff5e0ff */
[----:B------:R-:W-:Y:S02]  /*0430*/  @P1 HADD2.F32 R9, -RZ, R11.H0_H0 ;  /* 0x2000000bff091230 */ /* 0x000fe40000004100 */
        /* <DEDUP_REMOVED lines=8> */
.L_x_1844:
[----:B------:R-:W-:Y:S05]  /*04c0*/  BSYNC.RECONVERGENT B1 ;  /* 0x0000000000017941 */ /* 0x000fea0003800200 */
.L_x_1843:
[----:B------:R-:W-:Y:S01]  /*04d0*/  IMAD.MOV.U32 R11, RZ, RZ, -0x800000 ;  /* 0xff800000ff0b7424 */ /* 0x000fe200078e00ff */
[----:B------:R-:W-:Y:S06]  /*04e0*/  @!P0 BRA `(.L_x_1845) ;  /* 0x00000000002c8947 */ /* 0x000fec0003800000 */
[----:B------:R-:W2:Y:S02]  /*04f0*/  LDG.E.U8 R11, desc[UR6][R6.64] ;  /* 0x00000006060b7981 */ /* 0x000ea4000c1e1100 */
[----:B--2---:R-:W-:-:S04]  /*0500*/  ISETP.NE.AND P2, PT, R11, RZ, PT ;  /* 0x000000ff0b00720c */ /* 0x004fc80003f45270 */
[----:B------:R-:W-:Y:S01]  /*0510*/  FSEL R11, R8, -INF , !P2 ;  /* 0xff800000080b7808 */ /* 0x000fe20005000000 */
[----:B------:R-:W-:Y:S08]  /*0520*/  BRA `(.L_x_1845) ;  /* 0x00000000001c7947 */ /* 0x000ff00003800000 */
.L_x_1842:
[----:B------:R-:W2:Y:S04]  /*0530*/  @P1 LDG.E.U8 R12, desc[UR6][R4.64] ;  /* 0x00000006040c1981 */ /* 0x000ea8000c1e1100 */
[----:B------:R-:W3:Y:S01]  /*0540*/  @P0 LDG.E.U8 R11, desc[UR6][R4.64] ;  /* 0x00000006040b0981 */ /* 0x000ee2000c1e1100 */
[----:B--2---:R-:W-:Y:S02]  /*0550*/  @P1 ISETP.NE.AND P2, PT, R12, RZ, PT ;  /* 0x000000ff0c00120c */ /* 0x004fe40003f45270 */
[----:B---3--:R-:W-:Y:S01]  /*0560*/  @P0 ISETP.NE.AND P3, PT, R11, RZ, PT ;  /* 0x000000ff0b00020c */ /* 0x008fe20003f65270 */
[----:B------:R-:W-:Y:S01]  /*0570*/  IMAD.MOV.U32 R11, RZ, RZ, -0x800000 ;  /* 0xff800000ff0b7424 */ /* 0x000fe200078e00ff */
[----:B------:R-:W-:Y:S02]  /*0580*/  @P1 FSEL R10, R9, -INF , !P2 ;  /* 0xff800000090a1808 */ /* 0x000fe40005000000 */
[----:B------:R-:W-:-:S09]  /*0590*/  @P0 FSEL R11, R8, -INF , !P3 ;  /* 0xff800000080b0808 */ /* 0x000fd20005800000 */
.L_x_1845:
[----:B------:R-:W-:Y:S05]  /*05a0*/  BSYNC.RECONVERGENT B0 ;  /* 0x0000000000007941 */ /* 0x000fea0003800200 */
.L_x_1841:
        /* <DEDUP_REMOVED lines=41> */
.L_x_1849:
[----:B------:R-:W-:Y:S05]  /*0840*/  BSYNC.RECONVERGENT B1 ;  /* 0x0000000000017941 */ /* 0x000fea0003800200 */
.L_x_1848:
        /* <DEDUP_REMOVED lines=11> */
.L_x_1847:
        /* <DEDUP_REMOVED lines=9> */
.L_x_1852:
[----:B------:R-:W-:Y:S05]  /*0990*/  BSYNC.RECONVERGENT B1 ;  /* 0x0000000000017941 */ /* 0x000fea0003800200 */
.L_x_1851:
        /* <DEDUP_REMOVED lines=9> */
.L_x_1850:
[----:B------:R-:W-:Y:S05]  /*0a30*/  BSYNC.RECONVERGENT B0 ;  /* 0x0000000000007941 */ /* 0x000fea0003800200 */
.L_x_1846:
        /* <DEDUP_REMOVED lines=33> */
[----:B------:R-:W-:-:S05]  /*0c50*/  @P0 F2FP.F16.F32.PACK_AB R0, RZ, R10 ;  /* 0x0000000aff00023e */ /* 0x000fca00000000ff */
[----:B------:R0:W-:Y:S02]  /*0c60*/  STG.E.U16 desc[UR6][R4.64], R0 ;  /* 0x0000000004007986 */ /* 0x0001e4000c101506 */
.L_x_1854:
[----:B------:R-:W-:Y:S05]  /*0c70*/  BSYNC.RECONVERGENT B0 ;  /* 0x0000000000007941 */ /* 0x000fea0003800200 */
.L_x_1853:
[----:B------:R-:W-:Y:S05]  /*0c80*/  @P1 EXIT ;  /* 0x000000000000194d */ /* 0x000fea0003800000 */
[----:B------:R-:W-:Y:S01]  /*0c90*/  FSETP.NEU.FTZ.AND P0, PT, R12, RZ, PT ;  /* 0x000000ff0c00720b */ /* 0x000fe20003f1d000 */
[----:B------:R-:W1:Y:S01]  /*0ca0*/  LDCU.64 UR8, c[0x0][0x380] ;  /* 0x00007000ff0877ac */ /* 0x000e620008000a00 */
[----:B0-----:R-:W-:-:S11]  /*0cb0*/  IMAD.MOV.U32 R4, RZ, RZ, 0x7fff ;  /* 0x00007fffff047424 */ /* 0x001fd600078e00ff */
[----:B------:R-:W0:Y:S02]  /*0cc0*/  @P0 MUFU.RCP R0, R12 ;  /* 0x0000000c00000308 */ /* 0x000e240000001000 */
[----:B0-----:R-:W-:Y:S01]  /*0cd0*/  @P0 FMUL.FTZ R9, R0, R9 ;  /* 0x0000000900090220 */ /* 0x001fe20000410000 */
[----:B------:R-:W-:-:S04]  /*0ce0*/  IADD3 R0, P1, PT, R2, UR5, RZ ;  /* 0x0000000502007c10 */ /* 0x000fc8000ff3e0ff */
[----:B------:R-:W-:Y:S01]  /*0cf0*/  @P0 F2FP.F16.F32.PACK_AB R9, RZ, R9 ;  /* 0x00000009ff09023e */ /* 0x000fe200000000ff */
[----:B------:R-:W-:Y:S01]  /*0d00*/  IMAD.X R3, RZ, RZ, R3, P1 ;  /* 0x000000ffff037224 */ /* 0x000fe200008e0603 */
[----:B-1----:R-:W-:Y:S02]  /*0d10*/  LEA R2, P1, R0, UR8, 0x1 ;  /* 0x0000000800027c11 */ /* 0x002fe4000f8208ff */
[----:B------:R-:W-:Y:S02]  /*0d20*/  @!P0 PRMT R9, R4, 0x7610, R9 ;  /* 0x0000761004098816 */ /* 0x000fe40000000009 */
[----:B------:R-:W-:-:S05]  /*0d30*/  LEA.HI.X R3, R0, UR9, R3, 0x1, P1 ;  /* 0x0000000900037c11 */ /* 0x000fca00088f0c03 */
[----:B------:R-:W-:Y:S01]  /*0d40*/  STG.E.U16 desc[UR6][R2.64], R9 ;  /* 0x0000000902007986 */ /* 0x000fe2000c101506 */
[----:B------:R-:W-:Y:S05]  /*0d50*/  EXIT ;  /* 0x000000000000794d */ /* 0x000fea0003800000 */
.L_x_1855:
        /* <DEDUP_REMOVED lines=10> */
.L_x_11191:


//--------------------- .text._ZN43_GLOBAL__N__9ae7fba5_10_SoftMax_cu_9f978f6320softmax_warp_forwardIN3c104HalfES2_fLi4ELb0ELb1EEEvPT0_PKT_iiiPKbib --------------------------
	.section	.text._ZN43_GLOBAL__N__9ae7fba5_10_SoftMax_cu_9f978f6320softmax_warp_forwardIN3c104HalfES2_fLi4ELb0ELb1EEEvPT0_PKT_iiiPKbib,"ax",@progbits
	.align	128
.text._ZN43_GLOBAL__N__9ae7fba5_10_SoftMax_cu_9f978f6320softmax_warp_forwardIN3c104HalfES2_fLi4ELb0ELb1EEEvPT0_PKT_iiiPKbib:
        .type           _ZN43_GLOBAL__N__9ae7fba5_10_SoftMax_cu_9f978f6320softmax_warp_forwardIN3c104HalfES2_fLi4ELb0ELb1EEEvPT0_PKT_iiiPKbib,@function
        .size           _ZN43_GLOBAL__N__9ae7fba5_10_SoftMax_cu_9f978f6320softmax_warp_forwardIN3c104HalfES2_fLi4ELb0ELb1EEEvPT0_PKT_iiiPKbib,(.L_x_11192 - _ZN43_GLOBAL__N__9ae7fba5_10_SoftMax_cu_9f978f6320softmax_warp_forwardIN3c104HalfES2_fLi4ELb0ELb1EEEvPT0_PKT_iiiPKbib)
        .other          _ZN43_GLOBAL__N__9ae7fba5_10_SoftMax_cu_9f978f6320softmax_warp_forwardIN3c104HalfES2_fLi4ELb0ELb1EEEvPT0_PKT_iiiPKbib,@"STO_CUDA_ENTRY STV_DEFAULT"
_ZN43_GLOBAL__N__9ae7fba5_10_SoftMax_cu_9f978f6320softmax_warp_forwardIN3c104HalfES2_fLi4ELb0ELb1EEEvPT0_PKT_iiiPKbib:
        /* <DEDUP_REMOVED lines=59> */
.L_x_1856:
        /* <DEDUP_REMOVED lines=17> */
.L_x_1860:
[----:B------:R-:W-:Y:S05]  /*04c0*/  BSYNC.RECONVERGENT B1 ;  /* 0x0000000000017941 */ /* 0x000fea0003800200 */
.L_x_1859:
[----:B------:R-:W-:Y:S01]  /*04d0*/  IMAD.MOV.U32 R11, RZ, RZ, -0x800000 ;  /* 0xff800000ff0b7424 */ /* 0x000fe200078e00ff */
[----:B------:R-:W-:Y:S06]  /*04e0*/  @!P0 BRA `(.L_x_1861) ;  /* 0x00000000002c8947 */ /* 0x000fec0003800000 */
[----:B------:R-:W2:Y:S02]  /*04f0*/  LDG.E.U8 R11, desc[UR6][R6.64] ;  /* 0x00000006060b7981 */ /* 0x000ea4000c1e1100 */
[----:B--2---:R-:W-:-:S04]  /*0500*/  ISETP.NE.AND P2, PT, R11, RZ, PT ;  /* 0x000000ff0b00720c */ /* 0x004fc80003f45270 */
[----:B------:R-:W-:Y:S01]  /*0510*/  FSEL R11, R8, -INF , !P2 ;  /* 0xff800000080b7808 */ /* 0x000fe20005000000 */
[----:B------:R-:W-:Y:S08]  /*0520*/  BRA `(.L_x_1861) ;  /* 0x00000000001c7947 */ /* 0x000ff00003800000 */
.L_x_1858:
[----:B------:R-:W2:Y:S04]  /*0530*/  @P1 LDG.E.U8 R12, desc[UR6][R4.64] ;  /* 0x00000006040c1981 */ /* 0x000ea8000c1e1100 */
[----:B------:R-:W3:Y:S01]  /*0540*/  @P0 LDG.E.U8 R11, desc[UR6][R4.64] ;  /* 0x00000006040b0981 */ /* 0x000ee2000c1e1100 */
[----:B--2---:R-:W-:Y:S02]  /*0550*/  @P1 ISETP.NE.AND P2, PT, R12, RZ, PT ;  /* 0x000000ff0c00120c */ /* 0x004fe40003f45270 */
[----:B---3--:R-:W-:Y:S01]  /*0560*/  @P0 ISETP.NE.AND P3, PT, R11, RZ, PT ;  /* 0x000000ff0b00020c */ /* 0x008fe20003f65270 */
[----:B------:R-:W-:Y:S01]  /*0570*/  IMAD.MOV.U32 R11, RZ, RZ, -0x800000 ;  /* 0xff800000ff0b7424 */ /* 0x000fe200078e00ff */
[----:B------:R-:W-:Y:S02]  /*0580*/  @P1 FSEL R10, R9, -INF , !P2 ;  /* 0xff800000090a1808 */ /* 0x000fe40005000000 */
[----:B------:R-:W-:-:S09]  /*0590*/  @P0 FSEL R11, R8, -INF , !P3 ;  /* 0xff800000080b0808 */ /* 0x000fd20005800000 */
.L_x_1861:
[----:B------:R-:W-:Y:S05]  /*05a0*/  BSYNC.RECONVERGENT B0 ;  /* 0x0000000000007941 */ /* 0x000fea0003800200 */
.L_x_1857:
        /* <DEDUP_REMOVED lines=35> */
.L_x_1865:
[----:B------:R-:W-:Y:S05]  /*07e0*/  BSYNC.RECONVERGENT B1 ;  /* 0x0000000000017941 */ /* 0x000fea0003800200 */
.L_x_1864:
        /* <DEDUP_REMOVED lines=11> */
.L_x_1863:
        /* <DEDUP_REMOVED lines=9> */
.L_x_1868:
[----:B------:R-:W-:Y:S05]  /*0930*/  BSYNC.RECONVERGENT B1 ;  /* 0x0000000000017941 */ /* 0x000fea0003800200 */
.L_x_1867:
        /* <DEDUP_REMOVED lines=9> */
.L_x_1866:
[----:B------:R-:W-:Y:S05]  /*09d0*/  BSYNC.RECONVERGENT B0 ;  /* 0x0000000000007941 */ /* 0x000fea0003800200 */
.L_x_1862:
        /* <DEDUP_REMOVED lines=29> */
[----:B------:R-:W-:-:S05]  /*0bb0*/  @P0 F2FP.F16.F32.PACK_AB R0, RZ, R10 ;  /* 0x0000000aff00023e */ /* 0x000fca00000000ff */
[----:B------:R1:W-:Y:S02]  /*0bc0*/  STG.E.U16 desc[UR6][R4.64], R0 ;  /* 0x0000000004007986 */ /* 0x0003e4000c101506 */
.L_x_1870:
[----:B------:R-:W-:Y:S05]  /*0bd0*/  BSYNC.RECONVERGENT B0 ;  /* 0x0000000000007941 */ /* 0x000fea0003800200 */
.L_x_1869:
[----:B------:R-:W-:Y:S05]  /*0be0*/  @P1 EXIT ;  /* 0x000000000000194d */ /* 0x000fea0003800000 */
[----:B------:R-:W-:Y:S01]  /*0bf0*/  FSETP.NEU.FTZ.AND P0, PT, R12, RZ, PT ;  /* 0x000000ff0c00720b */ /* 0x000fe20003f1d000 */
[----:B------:R-:W2:Y:S01]  /*0c00*/  LDCU.64 UR8, c[0x0][0x380] ;  /* 0x00007000ff0877ac */ /* 0x000ea20008000a00 */
[----:B-1----:R-:W-:-:S11]  /*0c10*/  IMAD.MOV.U32 R4, RZ, RZ, 0x7fff ;  /* 0x00007fffff047424 */ /* 0x002fd600078e00ff */
[----:B------:R-:W1:Y:S02]  /*0c20*/  @P0 MUFU.RCP R0, R12 ;  /* 0x0000000c00000308 */ /* 0x000e640000001000 */
[----:B-1----:R-:W-:Y:S01]  /*0c30*/  @P0 FMUL.FTZ R9, R0, R9 ;  /* 0x0000000900090220 */ /* 0x002fe20000410000 */
[----:B------:R-:W-:-:S04]  /*0c40*/  IADD3 R0, P1, PT, R2, UR5, RZ ;  /* 0x0000000502007c10 */ /* 0x000fc8000ff3e0ff */
[----:B------:R-:W-:Y:S01]  /*0c50*/  @P0 F2FP.F16.F32.PACK_AB R9, RZ, R9 ;  /* 0x00000009ff09023e */ /* 0x000fe200000000ff */
[----:B------:R-:W-:Y:S01]  /*0c60*/  IMAD.X R3, RZ, RZ, R3, P1 ;  /* 0x000000ffff037224 */ /* 0x000fe200008e0603 */
[----:B--2---:R-:W-:Y:S02]  /*0c70*/  LEA R2, P1, R0, UR8, 0x1 ;  /* 0x0000000800027c11 */ /* 0x004fe4000f8208ff */
[----:B------:R-:W-:Y:S02]  /*0c80*/  @!P0 PRMT R9, R4, 0x7610, R9 ;  /* 0x0000761004098816 */ /* 0x000fe40000000009 */
[----:B------:R-:W-:-:S05]  /*0c90*/  LEA.HI.X R3, R0, UR9, R3, 0x1, P1 ;  /* 0x0000000900037c11 */ /* 0x000fca00088f0c03 */
[----:B------:R-:W-:Y:S01]  /*0ca0*/  STG.E.U16 desc[UR6][R2.64], R9 ;  /* 0x0000000902007986 */ /* 0x000fe2000c101506 */
[----:B------:R-:W-:Y:S05]  /*0cb0*/  EXIT ;  /* 0x000000000000794d */ /* 0x000fea0003800000 */
.L_x_1871:
        /* <DEDUP_REMOVED lines=12> */
.L_x_11192:


//--------------------- .text._ZN43_GLOBAL__N__9ae7fba5_10_SoftMax_cu_9f978f6320softmax_warp_forwardIN3c104HalfES2_fLi3ELb0ELb1EEEvPT0_PKT_iiiPKbib --------------------------
	.section	.text._ZN43_GLOBAL__N__9ae7fba5_10_SoftMax_cu_9f978f6320softmax_warp_forwardIN3c104HalfES2_fLi3ELb0ELb1EEEvPT0_PKT_iiiPKbib,"ax",@progbits
	.align	128
.text._ZN43_GLOBAL__N__9ae7fba5_10_SoftMax_cu_9f978f6320softmax_warp_forwardIN3c104HalfES2_fLi3ELb0ELb1EEEvPT0_PKT_iiiPKbib:
        .type           _ZN43_GLOBAL__N__9ae7fba5_10_SoftMax_cu_9f978f6320softmax_warp_forwardIN3c104HalfES2_fLi3ELb0ELb1EEEvPT0_PKT_iiiPKbib,@function
        .size           _ZN43_GLOBAL__N__9ae7fba5_10_SoftMax_cu_9f978f6320softmax_warp_forwardIN3c104HalfES2_fLi3ELb0ELb1EEEvPT0_PKT_iiiPKbib,(.L_x_11193 - _ZN43_GLOBAL__N__9ae7fba5_10_SoftMax_cu_9f978f6320softmax_warp_forwardIN3c104HalfES2_fLi3ELb0ELb1EEEvPT0_PKT_iiiPKbib)
        .other          _ZN43_GLOBAL__N__9ae7fba5_10_SoftMax_cu_9f978f6320softmax_warp_forwardIN3c104HalfES2_fLi3ELb0ELb1EEEvPT0_PKT_iiiPKbib,@"STO_CUDA_ENTRY STV_DEFAULT"
_ZN43_GLOBAL__N__9ae7fba5_10_SoftMax_cu_9f978f6320softmax_warp_forwardIN3c104HalfES2_fLi3ELb0ELb1EEEvPT0_PKT_iiiPKbib:
        /* <DEDUP_REMOVED lines=59> */
.L_x_1872:
[----:B------:R-:W-:Y:S01]  /*03b0*/  UISETP.NE.AND UP0, UPT, UR4, URZ, UPT ;  /* 0x000000ff0400728c */ /* 0x000fe2000bf05270 */
[C---:B------:R-:W-:Y:S01]  /*03c0*/  IADD3 R4, P2, PT, R10.reuse, UR10, RZ ;  /* 0x0000000a0a047c10 */ /* 0x040fe2000ff5e0ff */
[----:B------:R-:W-:Y:S01]  /*03d0*/  IMAD.MOV.U32 R8, RZ, RZ, -0x800000 ;  /* 0xff800000ff087424 */ /* 0x000fe200078e00ff */
[----:B------:R-:W-:Y:S01]  /*03e0*/  BSSY.RECONVERGENT B0, `(.L_x_1873) ;  /* 0x000001c000007945 */ /* 0x000fe20003800200 */
[----:B-----5:R-:W-:Y:S01]  /*03f0*/  @P0 HADD2.F32 R8, -RZ, R9.H0_H0 ;  /* 0x20000009ff080230 */ /* 0x020fe20000004100 */
[----:B------:R-:W-:Y:S01]  /*0400*/  LEA.HI.X.SX32 R5, R10, UR11, 0x1, P2 ;  /* 0x0000000b0a057c11 */ /* 0x000fe200090f0eff */
[----:B------:R-:W-:Y:S01]  /*0410*/  IMAD.MOV.U32 R10, RZ, RZ, -0x800000 ;  /* 0xff800000ff0a7424 */ /* 0x000fe200078e00ff */
        /* <DEDUP_REMOVED lines=10> */
.L_x_1876:
[----:B------:R-:W-:Y:S05]  /*04c0*/  BSYNC.RECONVERGENT B1 ;  /* 0x0000000000017941 */ /* 0x000fea0003800200 */
.L_x_1875:
[----:B------:R-:W-:Y:S01]  /*04d0*/  IMAD.MOV.U32 R11, RZ, RZ, -0x800000 ;  /* 0xff800000ff0b7424 */ /* 0x000fe200078e00ff */
[----:B------:R-:W-:Y:S06]  /*04e0*/  @!P0 BRA `(.L_x_1877) ;  /* 0x00000000002c8947 */ /* 0x000fec0003800000 */
[----:B------:R-:W2:Y:S02]  /*04f0*/  LDG.E.U8 R11, desc[UR6][R6.64] ;  /* 0x00000006060b7981 */ /* 0x000ea4000c1e1100 */
[----:B--2---:R-:W-:-:S04]  /*0500*/  ISETP.NE.AND P2, PT, R11, RZ, PT ;  /* 0x000000ff0b00720c */ /* 0x004fc80003f45270 */
[----:B------:R-:W-:Y:S01]  /*0510*/  FSEL R11, R8, -INF , !P2 ;  /* 0xff800000080b7808 */ /* 0x000fe20005000000 */
[----:B------:R-:W-:Y:S08]  /*0520*/  BRA `(.L_x_1877) ;  /* 0x00000000001c7947 */ /* 0x000ff00003800000 */
.L_x_1874:
[----:B------:R-:W2:Y:S04]  /*0530*/  @P1 LDG.E.U8 R13, desc[UR6][R4.64] ;  /* 0x00000006040d1981 */ /* 0x000ea8000c1e1100 */
[----:B------:R-:W3:Y:S01]  /*0540*/  @P0 LDG.E.U8 R11, desc[UR6][R4.64] ;  /* 0x00000006040b0981 */ /* 0x000ee2000c1e1100 */
[----:B--2---:R-:W-:Y:S02]  /*0550*/  @P1 ISETP.NE.AND P2, PT, R13, RZ, PT ;  /* 0x000000ff0d00120c */ /* 0x004fe40003f45270 */
[----:B---3--:R-:W-:Y:S01]  /*0560*/  @P0 ISETP.NE.AND P3, PT, R11, RZ, PT ;  /* 0x000000ff0b00020c */ /* 0x008fe20003f65270 */
[----:B------:R-:W-:Y:S01]  /*0570*/  IMAD.MOV.U32 R11, RZ, RZ, -0x800000 ;  /* 0xff800000ff0b7424 */ /* 0x000fe200078e00ff */
[----:B------:R-:W-:Y:S02]  /*0580*/  @P1 FSEL R9, R10, -INF , !P2 ;  /* 0xff8000000a091808 */ /* 0x000fe40005000000 */
[----:B------:R-:W-:-:S09]  /*0590*/  @P0 FSEL R11, R8, -INF , !P3 ;  /* 0xff800000080b0808 */ /* 0x000fd20005800000 */
.L_x_1877:
[----:B------:R-:W-:Y:S05]  /*05a0*/  BSYNC.RECONVERGENT B0 ;  /* 0x0000000000007941 */ /* 0x000fea0003800200 */
.L_x_1873:
        /* <DEDUP_REMOVED lines=30> */
.L_x_1881:
[----:B------:R-:W-:Y:S05]  /*0790*/  BSYNC.RECONVERGENT B1 ;  /* 0x0000000000017941 */ /* 0x000fea0003800200 */
.L_x_1880:
        /* <DEDUP_REMOVED lines=11> */
.L_x_1879:
        /* <DEDUP_REMOVED lines=10> */
.L_x_1884:
[----:B------:R-:W-:Y:S05]  /*08f0*/  BSYNC.RECONVERGENT B1 ;  /* 0x0000000000017941 */ /* 0x000fea0003800200 */
.L_x_1883:
        /* <DEDUP_REMOVED lines=9> */
.L_x_1882:
[----:B------:R-:W-:Y:S05]  /*0990*/  BSYNC.RECONVERGENT B0 ;  /* 0x0000000000007941 */ /* 0x000fea0003800200 */
.L_x_1878:
        /* <DEDUP_REMOVED lines=25> */
[----:B------:R-:W-:Y:S02]  /*0b30*/  @P0 F2FP.F16.F32.PACK_AB R0, RZ, R9 ;  /* 0x00000009ff00023e */ /* 0x000fe400000000ff */
[----:B0-----:R-:W-:-:S05]  /*0b40*/  LEA.HI.X R5, R2, UR9, R3, 0x1, P2 ;  /* 0x0000000902057c11 */ /* 0x001fca00090f0c03 */
[----:B------:R1:W-:Y:S04]  /*0b50*/  STG.E.U16 desc[UR6][R4.64], R0 ;  /* 0x0000000004007986 */ /* 0x0003e8000c101506 */
.L_x_1886:
[----:B------:R-:W-:Y:S05]  /*0b60*/  BSYNC.RECONVERGENT B0 ;  /* 0x0000000000007941 */ /* 0x000fea0003800200 */
.L_x_1885:
        /* <DEDUP_REMOVED lines=10> */
[----:B------:R-:W-:-:S04]  /*0c10*/  @P0 F2FP.F16.F32.PACK_AB R10, RZ, R10 ;  /* 0x0000000aff0a023e */ /* 0x000fc800000000ff */
[----:B------:R-:W-:-:S05]  /*0c20*/  @!P0 PRMT R10, R4, 0x7610, R10 ;  /* 0x00007610040a8816 */ /* 0x000fca000000000a */
[----:B------:R-:W-:Y:S01]  /*0c30*/  STG.E.U16 desc[UR6][R2.64], R10 ;  /* 0x0000000a02007986 */ /* 0x000fe2000c101506 */
[----:B------:R-:W-:Y:S05]  /*0c40*/  EXIT ;  /* 0x000000000000794d */ /* 0x000fea0003800000 */
.L_x_1887:
        /* <DEDUP_REMOVED lines=11> */
.L_x_11193:


//--------------------- .text._ZN43_GLOBAL__N__9ae7fba5_10_SoftMax_cu_9f978f6320softmax_warp_forwardIN3c104HalfES2_fLi2ELb0ELb1EEEvPT0_PKT_iiiPKbib --------------------------
	.section	.text._ZN43_GLOBAL__N__9ae7fba5_10_SoftMax_cu_9f978f6320softmax_warp_forwardIN3c104HalfES2_fLi2ELb0ELb1EEEvPT0_PKT_iiiPKbib,"ax",@progbits
	.align	128
.text._ZN43_GLOBAL__N__9ae7fba5_10_SoftMax_cu_9f978f6320softmax_warp_forwardIN3c104HalfES2_fLi2ELb0ELb1EEEvPT0_PKT_iiiPKbib:
        .type           _ZN43_GLOBAL__N__9ae7fba5_10_SoftMax_cu_9f978f6320softmax_warp_forwardIN3c104HalfES2_fLi2ELb0ELb1EEEvPT0_PKT_iiiPKbib,@function
        .size           _ZN43_GLOBAL__N__9ae7fba5_10_SoftMax_cu_9f978f6320softmax_warp_forwardIN3c104HalfES2_fLi2ELb0ELb1EEEvPT0_PKT_iiiPKbib,(.L_x_11194 - _ZN43_GLOBAL__N__9ae7fba5_10_SoftMax_cu_9f978f6320softmax_warp_forwardIN3c104HalfES2_fLi2ELb0ELb1EEEvPT0_PKT_iiiPKbib)
        .other          _ZN43_GLOBAL__N__9ae7fba5_10_SoftMax_cu_9f978f6320softmax_warp_forwardIN3c104HalfES2_fLi2ELb0ELb1EEEvPT0_PKT_iiiPKbib,@"STO_CUDA_ENTRY STV_DEFAULT"
_ZN43_GLOBAL__N__9ae7fba5_10_SoftMax_cu_9f978f6320softmax_warp_forwardIN3c104HalfES2_fLi2ELb0ELb1EEEvPT0_PKT_iiiPKbib:
        /* <DEDUP_REMOVED lines=59> */
.L_x_1888:
        /* <DEDUP_REMOVED lines=9> */
[----:B------:R-:W-:Y:S01]  /*0440*/  IMAD.MOV.U32 R8, RZ, RZ, -0x800000 ;  /* 0xff800000ff087424 */ /* 0x000fe200078e00ff */
[----:B------:R-:W-:Y:S01]  /*0450*/  IADD3.X R7, PT, PT, RZ, R5, RZ, P2, !PT ;  /* 0x00000005ff077210 */ /* 0x000fe200017fe4ff */
[----:B------:R-:W-:Y:S08]  /*0460*/  BRA.U UP0, `(.L_x_1890) ;  /* 0x0000000100307547 */ /* 0x000ff0000b800000 */
[----:B------:R-:W-:Y:S04]  /*0470*/  BSSY.RECONVERGENT B1, `(.L_x_1891) ;  /* 0x0000005000017945 */ /* 0x000fe80003800200 */
[----:B------:R-:W-:Y:S05]  /*0480*/  @!P1 BRA `(.L_x_1892) ;  /* 0x00000000000c9947 */ /* 0x000fea0003800000 */
[----:B------:R-:W2:Y:S02]  /*0490*/  LDG.E.U8 R8, desc[UR6][R4.64] ;  /* 0x0000000604087981 */ /* 0x000ea4000c1e1100 */
[----:B--2---:R-:W-:-:S04]  /*04a0*/  ISETP.NE.AND P2, PT, R8, RZ, PT ;  /* 0x000000ff0800720c */ /* 0x004fc80003f45270 */
[----:B------:R-:W-:-:S09]  /*04b0*/  FSEL R8, R12, -INF , !P2 ;  /* 0xff8000000c087808 */ /* 0x000fd20005000000 */
.L_x_1892:
[----:B------:R-:W-:Y:S05]  /*04c0*/  BSYNC.RECONVERGENT B1 ;  /* 0x0000000000017941 */ /* 0x000fea0003800200 */
.L_x_1891:
[----:B------:R-:W-:Y:S01]  /*04d0*/  IMAD.MOV.U32 R10, RZ, RZ, -0x800000 ;  /* 0xff800000ff0a7424 */ /* 0x000fe200078e00ff */
[----:B------:R-:W-:Y:S06]  /*04e0*/  @!P0 BRA `(.L_x_1893) ;  /* 0x00000000002c8947 */ /* 0x000fec0003800000 */
[----:B------:R-:W2:Y:S02]  /*04f0*/  LDG.E.U8 R10, desc[UR6][R6.64] ;  /* 0x00000006060a7981 */ /* 0x000ea4000c1e1100 */
[----:B--2---:R-:W-:-:S04]  /*0500*/  ISETP.NE.AND P2, PT, R10, RZ, PT ;  /* 0x000000ff0a00720c */ /* 0x004fc80003f45270 */
[----:B------:R-:W-:Y:S01]  /*0510*/  FSEL R10, R9, -INF , !P2 ;  /* 0xff800000090a7808 */ /* 0x000fe20005000000 */
[----:B------:R-:W-:Y:S08]  /*0520*/  BRA `(.L_x_1893) ;  /* 0x00000000001c7947 */ /* 0x000ff00003800000 */
.L_x_1890:
[----:B------:R-:W2:Y:S04]  /*0530*/  @P1 LDG.E.U8 R11, desc[UR6][R4.64] ;  /* 0x00000006040b1981 */ /* 0x000ea8000c1e1100 */
[----:B------:R-:W3:Y:S01]  /*0540*/  @P0 LDG.E.U8 R10, desc[UR6][R4.64] ;  /* 0x00000006040a0981 */ /* 0x000ee2000c1e1100 */
[----:B--2---:R-:W-:Y:S02]  /*0550*/  @P1 ISETP.NE.AND P2, PT, R11, RZ, PT ;  /* 0x000000ff0b00120c */ /* 0x004fe40003f45270 */
[----:B---3--:R-:W-:Y:S01]  /*0560*/  @P0 ISETP.NE.AND P3, PT, R10, RZ, PT ;  /* 0x000000ff0a00020c */ /* 0x008fe20003f65270 */
[----:B------:R-:W-:Y:S01]  /*0570*/  IMAD.MOV.U32 R10, RZ, RZ, -0x800000 ;  /* 0xff800000ff0a7424 */ /* 0x000fe200078e00ff */
[----:B------:R-:W-:Y:S02]  /*0580*/  @P1 FSEL R8, R12, -INF , !P2 ;  /* 0xff8000000c081808 */ /* 0x000fe40005000000 */
[----:B------:R-:W-:-:S09]  /*0590*/  @P0 FSEL R10, R9, -INF , !P3 ;  /* 0xff800000090a0808 */ /* 0x000fd20005800000 */
.L_x_1893:
[----:B------:R-:W-:Y:S05]  /*05a0*/  BSYNC.RECONVERGENT B0 ;  /* 0x0000000000007941 */ /* 0x000fea0003800200 */
.L_x_1889:
        /* <DEDUP_REMOVED lines=24> */
.L_x_1897:
[----:B------:R-:W-:Y:S05]  /*0730*/  BSYNC.RECONVERGENT B1 ;  /* 0x0000000000017941 */ /* 0x000fea0003800200 */
.L_x_1896:
        /* <DEDUP_REMOVED lines=11> */
.L_x_1895:
        /* <DEDUP_REMOVED lines=10> */
.L_x_1900:
[----:B------:R-:W-:Y:S05]  /*0890*/  BSYNC.RECONVERGENT B1 ;  /* 0x0000000000017941 */ /* 0x000fea0003800200 */
.L_x_1899:
        /* <DEDUP_REMOVED lines=9> */
.L_x_1898:
[----:B------:R-:W-:Y:S05]  /*0930*/  BSYNC.RECONVERGENT B0 ;  /* 0x0000000000007941 */ /* 0x000fea0003800200 */
.L_x_1894:
        /* <DEDUP_REMOVED lines=21> */
[----:B------:R-:W-:-:S05]  /*0a90*/  @P0 F2FP.F16.F32.PACK_AB R0, RZ, R8 ;  /* 0x00000008ff00023e */ /* 0x000fca00000000ff */
[----:B------:R1:W-:Y:S02]  /*0aa0*/  STG.E.U16 desc[UR6][R4.64], R0 ;  /* 0x0000000004007986 */ /* 0x0003e4000c101506 */
.L_x_1902:
[----:B------:R-:W-:Y:S05]  /*0ab0*/  BSYNC.RECONVERGENT B0 ;  /* 0x0000000000007941 */ /* 0x000fea0003800200 */
.L_x_1901:
        /* <DEDUP_REMOVED lines=10> */
[----:B------:R-:W-:-:S04]  /*0b60*/  @P0 F2FP.F16.F32.PACK_AB R10, RZ, R10 ;  /* 0x0000000aff0a023e */ /* 0x000fc800000000ff */
[----:B------:R-:W-:-:S05]  /*0b70*/  @!P0 PRMT R10, R4, 0x7610, R10 ;  /* 0x00007610040a8816 */ /* 0x000fca000000000a */
[----:B------:R-:W-:Y:S01]  /*0b80*/  STG.E.U16 desc[UR6][R2.64], R10 ;  /* 0x0000000a02007986 */ /* 0x000fe2000c101506 */
[----:B------:R-:W-:Y:S05]  /*0b90*/  EXIT ;  /* 0x000000000000794d */ /* 0x000fea0003800000 */
.L_x_1903:
        /* <DEDUP_REMOVED lines=14> */
.L_x_11194:


//--------------------- .text._ZN43_GLOBAL__N__9ae7fba5_10_SoftMax_cu_9f978f6320softmax_warp_forwardIN3c104HalfES2_fLi1ELb0ELb1EEEvPT0_PKT_iiiPKbib --------------------------
	.section	.text._ZN43_GLOBAL__N__9ae7fba5_10_SoftMax_cu_9f978f6320softmax_warp_forwardIN3c104HalfES2_fLi1ELb0ELb1EEEvPT0_PKT_iiiPKbib,"ax",@progbits
	.align	128
.text._ZN43_GLOBAL__N__9ae7fba5_10_SoftMax_cu_9f978f6320softmax_warp_forwardIN3c104HalfES2_fLi1ELb0ELb1EEEvPT0_PKT_iiiPKbib:
        .type           _ZN43_GLOBAL__N__9ae7fba5_10_SoftMax_cu_9f978f6320softmax_warp_forwardIN3c104HalfES2_fLi1ELb0ELb1EEEvPT0_PKT_iiiPKbib,@function
        .size           _ZN43_GLOBAL__N__9ae7fba5_10_SoftMax_cu_9f978f6320softmax_warp_forwardIN3c104HalfES2_fLi1ELb0ELb1EEEvPT0_PKT_iiiPKbib,(.L_x_11195 - _ZN43_GLOBAL__N__9ae7fba5_10_SoftMax_cu_9f978f6320softmax_warp_forwardIN3c104HalfES2_fLi1ELb0ELb1EEEvPT0_PKT_iiiPKbib)
        .other          _ZN43_GLOBAL__N__9ae7fba5_10_SoftMax_cu_9f978f6320softmax_warp_forwardIN3c104HalfES2_fLi1ELb0ELb1EEEvPT0_PKT_iiiPKbib,@"STO_CUDA_ENTRY STV_DEFAULT"
_ZN43_GLOBAL__N__9ae7fba5_10_SoftMax_cu_9f978f6320softmax_warp_forwardIN3c104HalfES2_fLi1ELb0ELb1EEEvPT0_PKT_iiiPKbib:
        /* <DEDUP_REMOVED lines=59> */
.L_x_1904:
        /* <DEDUP_REMOVED lines=17> */
.L_x_1908:
[----:B------:R-:W-:Y:S05]  /*04c0*/  BSYNC.RECONVERGENT B1 ;  /* 0x0000000000017941 */ /* 0x000fea0003800200 */
.L_x_1907:
[----:B------:R-:W-:Y:S01]  /*04d0*/  MOV R10, 0xff800000 ;  /* 0xff800000000a7802 */ /* 0x000fe20000000f00 */
[----:B------:R-:W-:Y:S06]  /*04e0*/  @!P0 BRA `(.L_x_1909) ;  /* 0x00000000002c8947 */ /* 0x000fec0003800000 */
[----:B------:R-:W2:Y:S02]  /*04f0*/  LDG.E.U8 R10, desc[UR6][R6.64] ;  /* 0x00000006060a7981 */ /* 0x000ea4000c1e1100 */
[----:B--2---:R-:W-:-:S04]  /*0500*/  ISETP.NE.AND P2, PT, R10, RZ, PT ;  /* 0x000000ff0a00720c */ /* 0x004fc80003f45270 */
[----:B------:R-:W-:Y:S01]  /*0510*/  FSEL R10, R9, -INF , !P2 ;  /* 0xff800000090a7808 */ /* 0x000fe20005000000 */
[----:B------:R-:W-:Y:S08]  /*0520*/  BRA `(.L_x_1909) ;  /* 0x00000000001c7947 */ /* 0x000ff00003800000 */
.L_x_1906:
[----:B------:R-:W2:Y:S04]  /*0530*/  @P1 LDG.E.U8 R13, desc[UR6][R4.64] ;  /* 0x00000006040d1981 */ /* 0x000ea8000c1e1100 */
[----:B------:R-:W3:Y:S01]  /*0540*/  @P0 LDG.E.U8 R10, desc[UR6][R4.64] ;  /* 0x00000006040a0981 */ /* 0x000ee2000c1e1100 */
[----:B--2---:R-:W-:Y:S02]  /*0550*/  @P1 ISETP.NE.AND P2, PT, R13, RZ, PT ;  /* 0x000000ff0d00120c */ /* 0x004fe40003f45270 */
[----:B---3--:R-:W-:Y:S01]  /*0560*/  @P0 ISETP.NE.AND P3, PT, R10, RZ, PT ;  /* 0x000000ff0a00020c */ /* 0x008fe20003f65270 */
[----:B------:R-:W-:Y:S01]  /*0570*/  IMAD.MOV.U32 R10, RZ, RZ, -0x800000 ;  /* 0xff800000ff0a7424 */ /* 0x000fe200078e00ff */
[----:B------:R-:W-:Y:S02]  /*0580*/  @P1 FSEL R8, R11, -INF , !P2 ;  /* 0xff8000000b081808 */ /* 0x000fe40005000000 */
[----:B------:R-:W-:-:S09]  /*0590*/  @P0 FSEL R10, R9, -INF , !P3 ;  /* 0xff800000090a0808 */ /* 0x000fd20005800000 */
.L_x_1909:
[----:B------:R-:W-:Y:S05]  /*05a0*/  BSYNC.RECONVERGENT B0 ;  /* 0x0000000000007941 */ /* 0x000fea0003800200 */
.L_x_1905:
        /* <DEDUP_REMOVED lines=18> */
.L_x_1913:
[----:B------:R-:W-:Y:S05]  /*06d0*/  BSYNC.RECONVERGENT B1 ;  /* 0x0000000000017941 */ /* 0x000fea0003800200 */
.L_x_1912:
        /* <DEDUP_REMOVED lines=11> */
.L_x_1911:
        /* <DEDUP_REMOVED lines=10> */
.L_x_1916:
[----:B------:R-:W-:Y:S05]  /*0830*/  BSYNC.RECONVERGENT B1 ;  /* 0x0000000000017941 */ /* 0x000fea0003800200 */
.L_x_1915:
        /* <DEDUP_REMOVED lines=9> */
.L_x_1914:
[----:B------:R-:W-:Y:S05]  /*08d0*/  BSYNC.RECONVERGENT B0 ;  /* 0x0000000000007941 */ /* 0x000fea0003800200 */
.L_x_1910:
        /* <DEDUP_REMOVED lines=19> */
.L_x_1918:
[----:B------:R-:W-:Y:S05]  /*0a10*/  BSYNC.RECONVERGENT B0 ;  /* 0x0000000000007941 */ /* 0x000fea0003800200 */
.L_x_1917:
        /* <DEDUP_REMOVED lines=14> */
.L_x_1919:
        /* <DEDUP_REMOVED lines=16> */
.L_x_11195:


//--------------------- .text._ZN43_GLOBAL__N__9ae7fba5_10_SoftMax_cu_9f978f6320softmax_warp_forwardIN3c104HalfES2_fLi0ELb0ELb1EEEvPT0_PKT_iiiPKbib --------------------------
	.section	.text._ZN43_GLOBAL__N__9ae7fba5_10_SoftMax_cu_9f978f6320softmax_warp_forwardIN3c104HalfES2_fLi0ELb0ELb1EEEvPT0_PKT_iiiPKbib,"ax",@progbits
	.align	128
.text._ZN43_GLOBAL__N__9ae7fba5_10_SoftMax_cu_9f978f6320softmax_warp_forwardIN3c104HalfES2_fLi0ELb0ELb1EEEvPT0_PKT_iiiPKbib:
        .type           _ZN43_GLOBAL__N__9ae7fba5_10_SoftMax_cu_9f978f6320softmax_warp_forwardIN3c104HalfES2_fLi0ELb0ELb1EEEvPT0_PKT_iiiPKbib,@function
        .size           _ZN43_GLOBAL__N__9ae7fba5_10_SoftMax_cu_9f978f6320softmax_warp_forwardIN3c104HalfES2_fLi0ELb0ELb1EEEvPT0_PKT_iiiPKbib,(.L_x_11196 - _ZN43_GLOBAL__N__9ae7fba5_10_SoftMax_cu_9f978f6320softmax_warp_forwardIN3c104HalfES2_fLi0ELb0ELb1EEEvPT0_PKT_iiiPKbib)
        .other          _ZN43_GLOBAL__N__9ae7fba5_10_SoftMax_cu_9f978f6320softmax_warp_forwardIN3c104HalfES2_fLi0ELb0ELb1EEEvPT0_PKT_iiiPKbib,@"STO_CUDA_ENTRY STV_DEFAULT"
_ZN43_GLOBAL__N__9ae7fba5_10_SoftMax_cu_9f978f6320softmax_warp_forwardIN3c104HalfES2_fLi0ELb0ELb1EEEvPT0_PKT_iiiPKbib:
        /* <DEDUP_REMOVED lines=59> */
.L_x_1920:
[----:B------:R-:W-:Y:S01]  /*03b0*/  UISETP.NE.AND UP0, UPT, UR4, URZ, UPT ;  /* 0x000000ff0400728c */ /* 0x000fe2000bf05270 */
[C---:B------:R-:W-:Y:S01]  /*03c0*/  IADD3 R4, P2, PT, R12.reuse, UR10, RZ ;  /* 0x0000000a0c047c10 */ /* 0x040fe2000ff5e0ff */
[----:B------:R-:W-:Y:S01]  /*03d0*/  BSSY.RECONVERGENT B0, `(.L_x_1921) ;  /* 0x000001d000007945 */ /* 0x000fe20003800200 */
[----:B------:R-:W-:Y:S02]  /*03e0*/  IMAD.MOV.U32 R10, RZ, RZ, -0x800000 ;  /* 0xff800000ff0a7424 */ /* 0x000fe400078e00ff */
[----:B------:R-:W-:Y:S01]  /*03f0*/  LEA.HI.X.SX32 R5, R12, UR11, 0x1, P2 ;  /* 0x0000000b0c057c11 */ /* 0x000fe200090f0eff */
[----:B------:R-:W-:Y:S01]  /*0400*/  IMAD.MOV.U32 R11, RZ, RZ, -0x800000 ;  /* 0xff800000ff0b7424 */ /* 0x000fe200078e00ff */
[----:B------:R-:W-:Y:S01]  /*0410*/  IADD3 R6, P2, PT, R4, UR5, RZ ;  /* 0x0000000504067c10 */ /* 0x000fe2000ff5e0ff */
[----:B-----5:R-:W-:Y:S02]  /*0420*/  @P0 HADD2.F32 R10, -RZ, R8.H0_H0 ;  /* 0x20000008ff0a0230 */ /* 0x020fe40000004100 */
[----:B------:R-:W-:-:S02]  /*0430*/  @P1 HADD2.F32 R11, -RZ, R9.H0_H0 ;  /* 0x20000009ff0b1230 */ /* 0x000fc40000004100 */
[----:B------:R-:W-:Y:S02]  /*0440*/  IMAD.X R7, RZ, RZ, R5, P2 ;  /* 0x000000ffff077224 */ /* 0x000fe400010e0605 */
[----:B------:R-:W-:Y:S01]  /*0450*/  IMAD.MOV.U32 R12, RZ, RZ, -0x800000 ;  /* 0xff800000ff0c7424 */ /* 0x000fe200078e00ff */
[----:B------:R-:W-:Y:S06]  /*0460*/  BRA.U UP0, `(.L_x_1922) ;  /* 0x0000000100307547 */ /* 0x000fec000b800000 */
[----:B------:R-:W-:Y:S04]  /*0470*/  BSSY.RECONVERGENT B1, `(.L_x_1923) ;  /* 0x0000005000017945 */ /* 0x000fe80003800200 */
[----:B------:R-:W-:Y:S05]  /*0480*/  @!P1 BRA `(.L_x_1924) ;  /* 0x00000000000c9947 */ /* 0x000fea0003800000 */
[----:B------:R-:W2:Y:S02]  /*0490*/  LDG.E.U8 R8, desc[UR6][R4.64] ;  /* 0x0000000604087981 */ /* 0x000ea4000c1e1100 */
[----:B--2---:R-:W-:-:S04]  /*04a0*/  ISETP.NE.AND P2, PT, R8, RZ, PT ;  /* 0x000000ff0800720c */ /* 0x004fc80003f45270 */
[----:B------:R-:W-:-:S09]  /*04b0*/  FSEL R12, R11, -INF , !P2 ;  /* 0xff8000000b0c7808 */ /* 0x000fd20005000000 */
.L_x_1924:
[----:B------:R-:W-:Y:S05]  /*04c0*/  BSYNC.RECONVERGENT B1 ;  /* 0x0000000000017941 */ /* 0x000fea0003800200 */
.L_x_1923:
[----:B------:R-:W-:Y:S01]  /*04d0*/  MOV R9, 0xff800000 ;  /* 0xff80000000097802 */ /* 0x000fe20000000f00 */
[----:B------:R-:W-:Y:S06]  /*04e0*/  @!P0 BRA `(.L_x_1925) ;  /* 0x00000000002c8947 */ /* 0x000fec0003800000 */
[----:B------:R-:W2:Y:S02]  /*04f0*/  LDG.E.U8 R8, desc[UR6][R6.64] ;  /* 0x0000000606087981 */ /* 0x000ea4000c1e1100 */
[----:B--2---:R-:W-:-:S04]  /*0500*/  ISETP.NE.AND P2, PT, R8, RZ, PT ;  /* 0x000000ff0800720c */ /* 0x004fc80003f45270 */
[----:B------:R-:W-:Y:S01]  /*0510*/  FSEL R9, R10, -INF , !P2 ;  /* 0xff8000000a097808 */ /* 0x000fe20005000000 */
[----:B------:R-:W-:Y:S08]  /*0520*/  BRA `(.L_x_1925) ;  /* 0x00000000001c7947 */ /* 0x000ff00003800000 */
.L_x_1922:
[----:B------:R-:W2:Y:S04]  /*0530*/  @P1 LDG.E.U8 R9, desc[UR6][R4.64] ;  /* 0x0000000604091981 */ /* 0x000ea8000c1e1100 */
[----:B------:R-:W3:Y:S01]  /*0540*/  @P0 LDG.E.U8 R8, desc[UR6][R4.64] ;  /* 0x0000000604080981 */ /* 0x000ee2000c1e1100 */
[----:B--2---:R-:W-:Y:S01]  /*0550*/  @P1 ISETP.NE.AND P2, PT, R9, RZ, PT ;  /* 0x000000ff0900120c */ /* 0x004fe20003f45270 */
[----:B------:R-:W-:Y:S01]  /*0560*/  IMAD.MOV.U32 R9, RZ, RZ, -0x800000 ;  /* 0xff800000ff097424 */ /* 0x000fe200078e00ff */
[----:B---3--:R-:W-:Y:S02]  /*0570*/  @P0 ISETP.NE.AND P3, PT, R8, RZ, PT ;  /* 0x000000ff0800020c */ /* 0x008fe40003f65270 */
[----:B------:R-:W-:Y:S02]  /*0580*/  @P1 FSEL R12, R11, -INF , !P2 ;  /* 0xff8000000b0c1808 */ /* 0x000fe40005000000 */
[----:B------:R-:W-:-:S09]  /*0590*/  @P0 FSEL R9, R10, -INF , !P3 ;  /* 0xff8000000a090808 */ /* 0x000fd20005800000 */
.L_x_1925:
[----:B------:R-:W-:Y:S05]  /*05a0*/  BSYNC.RECONVERGENT B0 ;  /* 0x0000000000007941 */ /* 0x000fea0003800200 */
.L_x_1921:
        /* <DEDUP_REMOVED lines=12> */
.L_x_1929:
[----:B------:R-:W-:Y:S05]  /*0670*/  BSYNC.RECONVERGENT B1 ;  /* 0x0000000000017941 */ /* 0x000fea0003800200 */
.L_x_1928:
        /* <DEDUP_REMOVED lines=11> */
.L_x_1927:
        /* <DEDUP_REMOVED lines=8> */
.L_x_1932:
[----:B------:R-:W-:Y:S05]  /*07b0*/  BSYNC.RECONVERGENT B1 ;  /* 0x0000000000017941 */ /* 0x000fea0003800200 */
.L_x_1931:
        /* <DEDUP_REMOVED lines=9> */
.L_x_1930:
[----:B------:R-:W-:Y:S05]  /*0850*/  BSYNC.RECONVERGENT B0 ;  /* 0x0000000000007941 */ /* 0x000fea0003800200 */
.L_x_1926:
        /* <DEDUP_REMOVED lines=15> */
.L_x_1934:
[----:B------:R-:W-:Y:S05]  /*0950*/  BSYNC.RECONVERGENT B0 ;  /* 0x0000000000007941 */ /* 0x000fea0003800200 */
.L_x_1933:
        /* <DEDUP_REMOVED lines=10> */
[----:B------:R-:W-:-:S04]  /*0a00*/  @P0 F2FP.F16.F32.PACK_AB R11, RZ, R11 ;  /* 0x0000000bff0b023e */ /* 0x000fc800000000ff */
[----:B------:R-:W-:-:S05]  /*0a10*/  @!P0 PRMT R11, R4, 0x7610, R11 ;  /* 0x00007610040b8816 */ /* 0x000fca000000000b */
[----:B------:R-:W-:Y:S01]  /*0a20*/  STG.E.U16 desc[UR6][R2.64], R11 ;  /* 0x0000000b02007986 */ /* 0x000fe2000c101506 */
[----:B------:R-:W-:Y:S05]  /*0a30*/  EXIT ;  /* 0x000000000000794d */ /* 0x000fea0003800000 */
.L_x_1935:
        /* <DEDUP_REMOVED lines=12> */
.L_x_11196:


//--------------------- .text._ZN43_GLOBAL__N__9ae7fba5_10_SoftMax_cu_9f978f6320softmax_warp_forwardIfffLi11ELb0ELb1EEEvPT0_PKT_iiiPKbib --------------------------
	.section	.text._ZN43_GLOBAL__N__9ae7fba5_10_SoftMax_cu_9f978f6320softmax_warp_forwardIfffLi11ELb0ELb1EEEvPT0_PKT_iiiPKbib,"ax",@progbits
	.align	128
.text._ZN43_GLOBAL__N__9ae7fba5_10_SoftMax_cu_9f978f6320softmax_warp_forwardIfffLi11ELb0ELb1EEEvPT0_PKT_iiiPKbib:
        .type           _ZN43_GLOBAL__N__9ae7fba5_10_SoftMax_cu_9f978f6320softmax_warp_forwardIfffLi11ELb0ELb1EEEvPT0_PKT_iiiPKbib,@function
        .size           _ZN43_GLOBAL__N__9ae7fba5_10_SoftMax_cu_9f978f6320softmax_warp_forwardIfffLi11ELb0ELb1EEEvPT0_PKT_iiiPKbib,(.L_x_11197 - _ZN43_GLOBAL__N__9ae7fba5_10_SoftMax_cu_9f978f6320softmax_warp_forwardIfffLi11ELb0ELb1EEEvPT0_PKT_iiiPKbib)
        .other          _ZN43_GLOBAL__N__9ae7fba5_10_SoftMax_cu_9f978f6320softmax_warp_forwardIfffLi11ELb0ELb1EEEvPT0_PKT_iiiPKbib,@"STO_CUDA_ENTRY STV_DEFAULT"
_ZN43_GLOBAL__N__9ae7fba5_10_SoftMax_cu_9f978f6320softmax_warp_forwardIfffLi11ELb0ELb1EEEvPT0_PKT_iiiPKbib:
        /* <DEDUP_REMOVED lines=41> */
.L_x_1936:
[----:B------:R-:W0:Y:S01]  /*0290*/  LDCU.64 UR6, c[0x0][0x3a0] ;  /* 0x00007400ff0677ac */ /* 0x000e220008000a00 */
[----:B------:R-:W-:Y:S01]  /*02a0*/  ISETP.GE.AND P0, PT, R34, UR8, PT ;  /* 0x0000000822007c0c */ /* 0x000fe2000bf06270 */
[----:B------:R-:W1:Y:S01]  /*02b0*/  LDC.64 R4, c[0x0][0x388] ;  /* 0x0000e200ff047b82 */ /* 0x000e620000000a00 */
[----:B------:R-:W2:Y:S02]  /*02c0*/  LDCU.64 UR4, c[0x0][0x358] ;  /* 0x00006b00ff0477ac */ /* 0x000ea40008000a00 */
[----:B------:R-:W-:Y:S01]  /*02d0*/  ISETP.GT.AND P1, PT, R40, RZ, !P0 ;  /* 0x000000ff2800720c */ /* 0x000fe20004724270 */
[----:B------:R-:W-:Y:S01]  /*02e0*/  VIADD R6, R34, 0x20 ;  /* 0x0000002022067836 */ /* 0x000fe20000000000 */
[----:B0-----:R-:W-:-:S04]  /*02f0*/  IADD3 R2, P2, PT, R3, UR6, RZ ;  /* 0x0000000603027c10 */ /* 0x001fc8000ff5e0ff */
[----:B------:R-:W-:-:S07]  /*0300*/  LEA.HI.X.SX32 R3, R3, UR7, 0x1, P2 ;  /* 0x0000000703037c11 */ /* 0x000fce00090f0eff */
[----:B--2---:R-:W2:Y:S01]  /*0310*/  @P1 LDG.E.U8 R8, desc[UR4][R2.64] ;  /* 0x0000000402081981 */ /* 0x004ea2000c1e1100 */
[----:B------:R-:W-:Y:S01]  /*0320*/  ISETP.GE.AND P2, PT, R6, UR8, PT ;  /* 0x0000000806007c0c */ /* 0x000fe2000bf46270 */
[----:B------:R-:W-:Y:S02]  /*0330*/  IMAD.MOV.U32 R103, RZ, RZ, -0x800000 ;  /* 0xff800000ff677424 */ /* 0x000fe400078e00ff */
[----:B-1----:R-:W-:Y:S01]  /*0340*/  IMAD.WIDE R4, R0, 0x4, R4 ;  /* 0x0000000400047825 */ /* 0x002fe200078e0204 */
[----:B------:R-:W-:-:S03]  /*0350*/  ISETP.GT.AND P2, PT, R40, RZ, !P2 ;  /* 0x000000ff2800720c */ /* 0x000fc60005744270 */
[----:B------:R-:W-:Y:S01]  /*0360*/  IMAD.MOV.U32 R32, RZ, RZ, -0x800000 ;  /* 0xff800000ff207424 */ /* 0x000fe200078e00ff */
[----:B------:R-:W3:Y:S01]  /*0370*/  @P1 LDG.E R103, desc[UR4][R4.64] ;  /* 0x0000000404671981 */ /* 0x000ee2000c1e1900 */
[C---:B------:R-:W-:Y:S01]  /*0380*/  VIADD R36, R34.reuse, 0x80 ;  /* 0x0000008022247836 */ /* 0x040fe20000000000 */
[----:B------:R-:W-:Y:S01]  /*0390*/  LOP3.LUT R113, R113, 0xfffffff7, RZ, 0xc0, !PT ;  /* 0xfffffff771717812 */ /* 0x000fe200078ec0ff */
[C---:B------:R-:W-:Y:S01]  /*03a0*/  VIADD R38, R34.reuse, 0xa0 ;  /* 0x000000a022267836 */ /* 0x040fe20000000000 */
[----:B------:R-:W-:Y:S01]  /*03b0*/  PRMT R28, RZ, 0x7610, R28 ;  /* 0x00007610ff1c7816 */ /* 0x000fe2000000001c */
[----:B------:R-:W-:Y:S01]  /*03c0*/  VIADD R7, R34, 0x60 ;  /* 0x0000006022077836 */ /* 0x000fe20000000000 */
[----:B------:R-:W-:Y:S01]  /*03d0*/  ISETP.GE.AND P4, PT, R36, UR8, PT ;  /* 0x0000000824007c0c */ /* 0x000fe2000bf86270 */
[----:B------:R-:W-:Y:S02]  /*03e0*/  IMAD.MOV.U32 R109, RZ, RZ, -0x800000 ;  /* 0xff800000ff6d7424 */ /* 0x000fe400078e00ff */
[----:B------:R0:W5:Y:S01]  /*03f0*/  @P2 LDG.E R32, desc[UR4][R4.64+0x80] ;  /* 0x0000800404202981 */ /* 0x000162000c1e1900 */
[----:B------:R-:W-:Y:S01]  /*0400*/  ISETP.GE.AND P3, PT, R7, UR8, PT ;  /* 0x0000000807007c0c */ /* 0x000fe2000bf66270 */
[----:B------:R-:W-:Y:S01]  /*0410*/  BSSY.RECONVERGENT B0, `(.L_x_1937) ;  /* 0x000007f000007945 */ /* 0x000fe20003800200 */
[----:B------:R-:W-:-:S02]  /*0420*/  IMAD.MOV.U32 R107, RZ, RZ, -0x800000 ;  /* 0xff800000ff6b7424 */ /* 0x000fc400078e00ff */
[----:B------:R-:W-:Y:S01]  /*0430*/  IMAD.MOV.U32 R105, RZ, RZ, -0x800000 ;  /* 0xff800000ff697424 */ /* 0x000fe200078e00ff */
[----:B------:R-:W-:Y:S01]  /*0440*/  ISETP.GT.AND P3, PT, R40, RZ, !P3 ;  /* 0x000000ff2800720c */ /* 0x000fe20005f64270 */
[----:B------:R-:W-:Y:S02]  /*0450*/  IMAD.MOV.U32 R101, RZ, RZ, -0x800000 ;  /* 0xff800000ff657424 */ /* 0x000fe400078e00ff */
[----:B------:R-:W-:Y:S01]  /*0460*/  IMAD.MOV.U32 R99, RZ, RZ, -0x800000 ;  /* 0xff800000ff637424 */ /* 0x000fe200078e00ff */
[----:B------:R-:W-:Y:S01]  /*0470*/  @P4 LOP3.LUT R113, R113, 0x8, RZ, 0xfc, !PT ;  /* 0x0000000871714812 */ /* 0x000fe200078efcff */
[----:B------:R-:W-:Y:S01]  /*0480*/  IMAD.MOV.U32 R97, RZ, RZ, -0x800000 ;  /* 0xff800000ff617424 */ /* 0x000fe200078e00ff */
[----:B------:R-:W-:Y:S01]  /*0490*/  PLOP3.LUT P4, PT, PT, PT, PT, 0x8, 0x80 ;  /* 0x000000000080781c */ /* 0x000fe20003f8e170 */
[----:B------:R-:W-:Y:S01]  /*04a0*/  IMAD.MOV.U32 R95, RZ, RZ, -0x800000 ;  /* 0xff800000ff5f7424 */ /* 0x000fe200078e00ff */
[----:B------:R-:W-:Y:S01]  /*04b0*/  LOP3.LUT R113, R113, 0xffffffdf, RZ, 0xc0, !PT ;  /* 0xffffffdf71717812 */ /* 0x000fe200078ec0ff */
[----:B------:R-:W-:-:S02]  /*04c0*/  IMAD.MOV.U32 R93, RZ, RZ, -0x800000 ;  /* 0xff800000ff5d7424 */ /* 0x000fc400078e00ff */
[----:B------:R-:W-:Y:S02]  /*04d0*/  IMAD.MOV.U32 R91, RZ, RZ, -0x800000 ;  /* 0xff800000ff5b7424 */ /* 0x000fe400078e00ff */
[----:B------:R-:W-:Y:S02]  /*04e0*/  IMAD.MOV.U32 R89, RZ, RZ, -0x800000 ;  /* 0xff800000ff597424 */ /* 0x000fe400078e00ff */
[----:B------:R-:W-:Y:S02]  /*04f0*/  IMAD.MOV.U32 R87, RZ, RZ, -0x800000 ;  /* 0xff800000ff577424 */ /* 0x000fe400078e00ff */
[----:B------:R-:W-:Y:S02]  /*0500*/  IMAD.MOV.U32 R85, RZ, RZ, -0x800000 ;  /* 0xff800000ff557424 */ /* 0x000fe400078e00ff */
[----:B------:R-:W-:Y:S02]  /*0510*/  IMAD.MOV.U32 R83, RZ, RZ, -0x800000 ;  /* 0xff800000ff537424 */ /* 0x000fe400078e00ff */
        /* <DEDUP_REMOVED lines=92> */
[----:B------:R-:W-:Y:S01]  /*0ae0*/  VIADD R128, R34, 0x680 ;  /* 0x0000068022807836 */ /* 0x000fe20000000000 */
[----:B--2---:R-:W-:Y:S01]  /*0af0*/  @P1 ISETP.NE.AND P5, PT, R8, RZ, PT ;  /* 0x000000ff0800120c */ /* 0x004fe20003fa5270 */
[----:B------:R-:W-:-:S03]  /*0b00*/  IMAD.MOV.U32 R8, RZ, RZ, -0x800000 ;  /* 0xff800000ff087424 */ /* 0x000fc600078e00ff */
[----:B------:R-:W-:Y:S02]  /*0b10*/  @P1 SEL R6, RZ, 0x1, P5 ;  /* 0x00000001ff061807 */ /* 0x000fe40002800000 */
[----:B------:R-:W-:Y:S02]  /*0b20*/  @P1 PLOP3.LUT P4, PT, P5, PT, PT, 0x8, 0x80 ;  /* 0x000000000080181c */ /* 0x000fe40002f8e170 */
[----:B------:R-:W-:Y:S01]  /*0b30*/  ISETP.GE.AND P5, PT, R38, UR8, PT ;  /* 0x0000000826007c0c */ /* 0x000fe2000bfa6270 */
[----:B---3--:R-:W-:Y:S01]  /*0b40*/  IMAD.MOV.U32 R30, RZ, RZ, R103 ;  /* 0x000000ffff1e7224 */ /* 0x008fe200078e0067 */
[----:B------:R-:W-:Y:S01]  /*0b50*/  @P1 PRMT R28, R6, 0x7610, R28 ;  /* 0x00007610061c1816 */ /* 0x000fe2000000001c */
[----:B------:R-:W-:-:S10]  /*0b60*/  IMAD.MOV.U32 R6, RZ, RZ, -0x800000 ;  /* 0xff800000ff067424 */ /* 0x000fd400078e00ff */
[----:B------:R-:W-:Y:S01]  /*0b70*/  @P5 LOP3.LUT R113, R113, 0x20, RZ, 0xfc, !PT ;  /* 0x0000002071715812 */ /* 0x000fe200078efcff */
[----:B0-----:R-:W-:Y:S06]  /*0b80*/  @!P2 BRA `(.L_x_1938) ;  /* 0x00000000001ca947 */ /* 0x001fec0003800000 */
[----:B------:R-:W2:Y:S02]  /*0b90*/  LDG.E.U8 R39, desc[UR4][R2.64+0x20] ;  /* 0x0000200402277981 */ /* 0x000ea4000c1e1100 */
[----:B--2---:R-:W-:-:S13]  /*0ba0*/  ISETP.NE.AND P5, PT, R39, RZ, PT ;  /* 0x000000ff2700720c */ /* 0x004fda0003fa5270 */
[----:B-----5:R-:W-:-:S04]  /*0bb0*/  @!P5 FSETP.GT.FTZ.AND P6, PT, R103, R32, PT ;  /* 0x000000206700d20b */ /* 0x020fc80003fd4000 */
[----:B------:R-:W-:-:S04]  /*0bc0*/  @!P5 FSEL R39, R103, R32, P6 ;  /* 0x000000206727d208 */ /* 0x000fc80003000000 */
[----:B------:R-:W-:Y:S01]  /*0bd0*/  @!P5 FSEL R30, R39, R32, P4 ;  /* 0x00000020271ed208 */ /* 0x000fe20002000000 */
[----:B------:R-:W-:-:S05]  /*0be0*/  IMAD.MOV.U32 R39, RZ, RZ, 0x1 ;  /* 0x00000001ff277424 */ /* 0x000fca00078e00ff */
[----:B------:R-:W-:-:S07]  /*0bf0*/  @!P5 PRMT R28, R39, 0x7610, R28 ;  /* 0x00007610271cd816 */ /* 0x000fce000000001c */
.L_x_1938:
[----:B------:R-:W-:Y:S05]  /*0c00*/  BSYNC.RECONVERGENT B0 ;  /* 0x0000000000007941 */ /* 0x000fea0003800200 */
.L_x_1937:
[----:B------:R-:W-:Y:S01]  /*0c10*/  ISETP.GE.AND P4, PT, R36, UR8, PT ;  /* 0x0000000824007c0c */ /* 0x000fe2000bf86270 */
[----:B------:R-:W-:Y:S01]  /*0c20*/  VIADD R135, R34, 0x6a0 ;  /* 0x000006a022877836 */ /* 0x000fe20000000000 */
[----:B------:R-:W-:Y:S01]  /*0c30*/  LOP3.LUT R36, R36, 0xfffffffe, RZ, 0xc0, !PT ;  /* 0xfffffffe24247812 */ /* 0x000fe200078ec0ff */
[----:B------:R-:W-:Y:S01]  /*0c40*/  VIADD R130, R34, 0x6c0 ;  /* 0x000006c022827836 */ /* 0x000fe20000000000 */
[----:B------:R-:W-:Y:S01]  /*0c50*/  ISETP.LT.OR P5, PT, R40, 0x1, P4 ;  /* 0x000000012800780c */ /* 0x000fe200027a1670 */
[----:B------:R-:W-:Y:S01]  /*0c60*/  VIADD R133, R34, 0x6e0 ;  /* 0x000006e022857836 */ /* 0x000fe20000000000 */
[----:B------:R-:W-:Y:S01]  /*0c70*/  ISETP.GE.AND P4, PT, R38, UR8, PT ;  /* 0x0000000826007c0c */ /* 0x000fe2000bf86270 */
[C---:B------:R-:W-:Y:S01]  /*0c80*/  VIADD R132, R34.reuse, 0x700 ;  /* 0x0000070022847836 */ /* 0x040fe20000000000 */
[----:B------:R0:W5:Y:S01]  /*0c90*/  @P3 LDG.E R109, desc[UR4][R4.64+0x180] ;  /* 0x00018004046d3981 */ /* 0x000162000c1e1900 */
[----:B------:R-:W-:Y:S01]  /*0ca0*/  VIADD R131, R34, 0x720 ;  /* 0x0000072022837836 */ /* 0x000fe20000000000 */
[----:B------:R-:W-:Y:S01]  /*0cb0*/  ISETP.LT.OR P4, PT, R40, 0x1, P4 ;  /* 0x000000012800780c */ /* 0x000fe20002781670 */
[----:B------:R-:W-:-:S02]  /*0cc0*/  VIADD R129, R34, 0x740 ;  /* 0x0000074022817836 */ /* 0x000fc40000000000 */
[C---:B------:R-:W-:Y:S02]  /*0cd0*/  VIADD R127, R34.reuse, 0x760 ;  /* 0x00000760227f7836 */ /* 0x040fe40000000000 */
[----:B------:R-:W-:Y:S02]  /*0ce0*/  VIADD R123, R34, 0x780 ;  /* 0x00000780227b7836 */ /* 0x000fe40000000000 */
[----:B------:R-:W-:Y:S01]  /*0cf0*/  @P5 LOP3.LUT R36, R36, 0x1, RZ, 0xfc, !PT ;  /* 0x0000000124245812 */ /* 0x000fe200078efcff */
[C---:B------:R-:W-:Y:S01]  /*0d00*/  VIADD R119, R34.reuse, 0x7a0 ;  /* 0x000007a022777836 */ /* 0x040fe20000000000 */
[----:B------:R-:W-:Y:S01]  /*0d10*/  LOP3.LUT R113, R113, 0xfffffffd, RZ, 0xc0, !PT ;  /* 0xfffffffd71717812 */ /* 0x000fe200078ec0ff */
[----:B------:R-:W-:Y:S01]  /*0d20*/  VIADD R125, R34, 0x7c0 ;  /* 0x000007c0227d7836 */ /* 0x000fe20000000000 */
[----:B------:R-:W-:Y:S01]  /*0d30*/  LOP3.LUT R36, R36, 0xfffffffd, RZ, 0xc0, !PT ;  /* 0xfffffffd24247812 */ /* 0x000fe200078ec0ff */
[----:B------:R-:W-:Y:S01]  /*0d40*/  VIADD R121, R34, 0x7e0 ;  /* 0x000007e022797836 */ /* 0x000fe20000000000 */
[----:B------:R0:W5:Y:S02]  /*0d50*/  @!P4 LDG.E R105, desc[UR4][R4.64+0x280] ;  /* 0x000280040469c981 */ /* 0x000164000c1e1900 */
[----:B------:R-:W-:-:S02]  /*0d60*/  @P4 LOP3.LUT R36, R36, 0x2, RZ, 0xfc, !PT ;  /* 0x0000000224244812 */ /* 0x000fc400078efcff */
[----:B------:R-:W-:Y:S02]  /*0d70*/  ISETP.GE.AND P4, PT, R42, UR8, PT ;  /* 0x000000082a007c0c */ /* 0x000fe4000bf86270 */
[----:B------:R-:W-:Y:S02]  /*0d80*/  LOP3.LUT R115, R115, 0xfffffffe, RZ, 0xc0, !PT ;  /* 0xfffffffe73737812 */ /* 0x000fe400078ec0ff */
[----:B------:R-:W-:Y:S01]  /*0d90*/  LOP3.LUT R117, R117, 0xfffffffe, RZ, 0xc0, !PT ;  /* 0xfffffffe75757812 */ /* 0x000fe200078ec0ff */
[----:B------:R-:W-:Y:S01]  /*0da0*/  IMAD.MOV.U32 R111, RZ, RZ, -0x800000 ;  /* 0xff800000ff6f7424 */ /* 0x000fe200078e00ff */
[----:B------:R0:W5:Y:S07]  /*0db0*/  @!P5 LDG.E R107, desc[UR4][R4.64+0x200] ;  /* 0x00020004046bd981 */ /* 0x00016e000c1e1900 */
[----:B------:R-:W-:-:S02]  /*0dc0*/  @P4 LOP3.LUT R113, R113, 0x2, RZ, 0xfc, !PT ;  /* 0x0000000271714812 */ /* 0x000fc400078efcff */
[----:B------:R-:W-:Y:S02]  /*0dd0*/  ISETP.LT.OR P4, PT, R40, 0x1, P4 ;  /* 0x000000012800780c */ /* 0x000fe40002781670 */
[----:B------:R-:W-:-:S11]  /*0de0*/  LOP3.LUT R36, R36, 0xfffffffb, RZ, 0xc0, !PT ;  /* 0xfffffffb24247812 */ /* 0x000fd600078ec0ff */
[----:B------:R-:W-:Y:S01]  /*0df0*/  @P4 LOP3.LUT R36, R36, 0x4, RZ, 0xfc, !PT ;  /* 0x0000000424244812 */ /* 0x000fe200078efcff */
[----:B------:R0:W5:Y:S01]  /*0e00*/  @!P4 LDG.E R101, desc[UR4][R4.64+0x300] ;  /* 0x000300040465c981 */ /* 0x000162000c1e1900 */
[----:B------:R-:W-:Y:S02]  /*0e10*/  ISETP.GE.AND P4, PT, R44, UR8, PT ;  /* 0x000000082c007c0c */ /* 0x000fe4000bf86270 */
[----:B------:R-:W-:-:S11]  /*0e20*/  LOP3.LUT R113, R113, 0xfffffffb, RZ, 0xc0, !PT ;  /* 0xfffffffb71717812 */ /* 0x000fd600078ec0ff */
[----:B------:R-:W-:Y:S02]  /*0e30*/  @P4 LOP3.LUT R113, R113, 0x4, RZ, 0xfc, !PT ;  /* 0x0000000471714812 */ /* 0x000fe400078efcff */
        /* <DEDUP_REMOVED lines=200> */
[----:B------:R-:W-:-:S13]  /*1ac0*/  ISETP.GE.AND P4, PT, R106, UR8, PT ;  /* 0x000000086a007c0c */ /* 0x000fda000bf86270 */
        /* <DEDUP_REMOVED lines=162> */
[----:B------:R-:W-:-:S13]  /*24f0*/  ISETP.LT.OR P4, PT, R40, 0x1, P4 ;  /* 0x000000012800780c */ /* 0x000fda0002781670 */
        /* <DEDUP_REMOVED lines=24> */
[----:B------:R-:W-:Y:S01]  /*2680*/  LOP3.LUT R117, R117, 0xefffffff, RZ, 0xc0, !PT ;  /* 0xefffffff75757812 */ /* 0x000fe200078ec0ff */
[----:B------:R-:W-:-:S10]  /*2690*/  VIADD R34, R34, 0x40 ;  /* 0x0000004022227836 */ /* 0x000fd40000000000 */
[----:B------:R-:W-:Y:S02]  /*26a0*/  @P4 LOP3.LUT R117, R117, 0x10000000, RZ, 0xfc, !PT ;  /* 0x1000000075754812 */ /* 0x000fe400078efcff */
[----:B------:R-:W-:Y:S02]  /*26b0*/  ISETP.LT.OR P4, PT, R40, 0x1, P4 ;  /* 0x000000012800780c */ /* 0x000fe40002781670 */
[----:B------:R-:W-:-:S11]  /*26c0*/  LOP3.LUT R117, R117, 0xf7ffffff, RZ, 0xc0, !PT ;  /* 0xf7ffffff75757812 */ /* 0x000fd600078ec0ff */
[----:B------:R-:W-:Y:S01]  /*26d0*/  @P4 LOP3.LUT R117, R117, 0x8000000, RZ, 0xfc, !PT ;  /* 0x0800000075754812 */ /* 0x000fe200078efcff */
[----:B------:R0:W5:Y:S01]  /*26e0*/  @!P4 LDG.E R6, desc[UR4][R4.64+0x1f80] ;  /* 0x001f80040406c981 */ /* 0x000162000c1e1900 */
[----:B------:R-:W-:-:S04]  /*26f0*/  ISETP.GE.AND P4, PT, R34, UR8, PT ;  /* 0x0000000822007c0c */ /* 0x000fc8000bf86270 */
[----:B------:R-:W-:-:S13]  /*2700*/  ISETP.GT.AND P4, PT, R40, RZ, !P4 ;  /* 0x000000ff2800720c */ /* 0x000fda0006784270 */
[----:B------:R0:W5:Y:S01]  /*2710*/  @P4 LDG.E R111, desc[UR4][R4.64+0x100] ;  /* 0x00010004046f4981 */ /* 0x000162000c1e1900 */
[----:B------:R-:W-:Y:S04]  /*2720*/  BSSY.RECONVERGENT B0, `(.L_x_1939) ;  /* 0x000000b000007945 */ /* 0x000fe80003800200 */
[----:B------:R-:W-:Y:S05]  /*2730*/  @!P4 BRA `(.L_x_1940) ;  /* 0x000000000024c947 */ /* 0x000fea0003800000 */
[----:B0-----:R-:W2:Y:S02]  /*2740*/  LDG.E.U8 R4, desc[UR4][R2.64+0x40] ;  /* 0x0000400402047981 */ /* 0x001ea4000c1e1100 */
[----:B--2---:R-:W-:-:S13]  /*2750*/  ISETP.NE.AND P5, PT, R4, RZ, PT ;  /* 0x000000ff0400720c */ /* 0x004fda0003fa5270 */
[-C--:B-----5:R-:W-:Y:S02]  /*2760*/  @!P5 FSETP.GT.FTZ.AND P6, PT, R30, R111.reuse, PT ;  /* 0x0000006f1e00d20b */ /* 0x0a0fe40003fd4000 */
[----:B------:R-:W-:Y:S02]  /*2770*/  @!P5 PRMT R5, R28, 0x9910, RZ ;  /* 0x000099101c05d816 */ /* 0x000fe400000000ff */
[----:B------:R-:W-:Y:S02]  /*2780*/  @!P5 FSEL R4, R30, R111, P6 ;  /* 0x0000006f1e04d208 */ /* 0x000fe40003000000 */
[----:B------:R-:W-:-:S04]  /*2790*/  @!P5 ISETP.NE.AND P6, PT, R5, RZ, PT ;  /* 0x000000ff0500d20c */ /* 0x000fc80003fc5270 */
[----:B------:R-:W-:Y:S01]  /*27a0*/  @!P5 FSEL R30, R4, R111, P6 ;  /* 0x0000006f041ed208 */ /* 0x000fe20003000000 */
[----:B------:R-:W-:-:S05]  /*27b0*/  IMAD.MOV.U32 R4, RZ, RZ, 0x1 ;  /* 0x00000001ff047424 */ /* 0x000fca00078e00ff */
[----:B------:R-:W-:-:S07]  /*27c0*/  @!P5 PRMT R28, R4, 0x7610, R28 ;  /* 0x00007610041cd816 */ /* 0x000fce000000001c */
.L_x_1940:
[----:B------:R-:W-:Y:S05]  /*27d0*/  BSYNC.RECONVERGENT B0 ;  /* 0x0000000000007941 */ /* 0x000fea0003800200 */
.L_x_1939:
        /* <DEDUP_REMOVED lines=11> */
.L_x_1942:
[----:B------:R-:W-:Y:S05]  /*2890*/  BSYNC.RECONVERGENT B0 ;  /* 0x0000000000007941 */ /* 0x000fea0003800200 */
.L_x_1941:
[----:B------:R-:W-:Y:S01]  /*28a0*/  LOP3.LUT P5, RZ, R36, 0x1, RZ, 0xc0, !PT ;  /* 0x0000000124ff7812 */ /* 0x000fe200078ac0ff */
[----:B------:R-:W-:-:S12]  /*28b0*/  BSSY.RECONVERGENT B0, `(.L_x_1943) ;  /* 0x000000b000007945 */ /* 0x000fd80003800200 */
[----:B------:R-:W-:Y:S05]  /*28c0*/  @P5 BRA `(.L_x_1944) ;  /* 0x0000000000245947 */ /* 0x000fea0003800000 */
        /* <DEDUP_REMOVED lines=9> */
.L_x_1944:
[----:B------:R-:W-:Y:S05]  /*2960*/  BSYNC.RECONVERGENT B0 ;  /* 0x0000000000007941 */ /* 0x000fea0003800200 */
.L_x_1943:
        /* <DEDUP_REMOVED lines=12> */
.L_x_1946:
[----:B------:R-:W-:Y:S05]  /*2a30*/  BSYNC.RECONVERGENT B0 ;  /* 0x0000000000007941 */ /* 0x000fea0003800200 */
.L_x_1945:
        /* <DEDUP_REMOVED lines=12> */
.L_x_1948:
[----:B------:R-:W-:Y:S05]  /*2b00*/  BSYNC.RECONVERGENT B0 ;  /* 0x0000000000007941 */ /* 0x000fea0003800200 */
.L_x_1947:
        /* <DEDUP_REMOVED lines=12> */
.L_x_1950:
[----:B------:R-:W-:Y:S05]  /*2bd0*/  BSYNC.RECONVERGENT B0 ;  /* 0x0000000000007941 */ /* 0x000fea0003800200 */
.L_x_1949:
        /* <DEDUP_REMOVED lines=12> */
.L_x_1952:
[----:B------:R-:W-:Y:S05]  /*2ca0*/  BSYNC.RECONVERGENT B0 ;  /* 0x0000000000007941 */ /* 0x000fea0003800200 */
.L_x_1951:
        /* <DEDUP_REMOVED lines=12> */
.L_x_1954:
[----:B------:R-:W-:Y:S05]  /*2d70*/  BSYNC.RECONVERGENT B0 ;  /* 0x0000000000007941 */ /* 0x000fea0003800200 */
.L_x_1953:
        /* <DEDUP_REMOVED lines=12> */
.L_x_1956:
[----:B------:R-:W-:Y:S05]  /*2e40*/  BSYNC.RECONVERGENT B0 ;  /* 0x0000000000007941 */ /* 0x000fea0003800200 */
.L_x_1955:
        /* <DEDUP_REMOVED lines=12> */
.L_x_1958:
[----:B------:R-:W-:Y:S05]  /*2f10*/  BSYNC.RECONVERGENT B0 ;  /* 0x0000000000007941 */ /* 0x000fea0003800200 */
.L_x_1957:
        /* <DEDUP_REMOVED lines=12> */
.L_x_1960:
[----:B------:R-:W-:Y:S05]  /*2fe0*/  BSYNC.RECONVERGENT B0 ;  /* 0x0000000000007941 */ /* 0x000fea0003800200 */
.L_x_1959:
        /* <DEDUP_REMOVED lines=12> */
.L_x_1962:
[----:B------:R-:W-:Y:S05]  /*30b0*/  BSYNC.RECONVERGENT B0 ;  /* 0x0000000000007941 */ /* 0x000fea0003800200 */
.L_x_1961:
        /* <DEDUP_REMOVED lines=12> */
.L_x_1964:
[----:B------:R-:W-:Y:S05]  /*3180*/  BSYNC.RECONVERGENT B0 ;  /* 0x0000000000007941 */ /* 0x000fea0003800200 */
.L_x_1963:
        /* <DEDUP_REMOVED lines=12> */
.L_x_1966:
[----:B------:R-:W-:Y:S05]  /*3250*/  BSYNC.RECONVERGENT B0 ;  /* 0x0000000000007941 */ /* 0x000fea0003800200 */
.L_x_1965:
        /* <DEDUP_REMOVED lines=12> */
.L_x_1968:
[----:B------:R-:W-:Y:S05]  /*3320*/  BSYNC.RECONVERGENT B0 ;  /* 0x0000000000007941 */ /* 0x000fea0003800200 */
.L_x_1967:
        /* <DEDUP_REMOVED lines=12> */
.L_x_1970:
[----:B------:R-:W-:Y:S05]  /*33f0*/  BSYNC.RECONVERGENT B0 ;  /* 0x0000000000007941 */ /* 0x000fea0003800200 */
.L_x_1969:
        /* <DEDUP_REMOVED lines=12> */
.L_x_1972:
[----:B------:R-:W-:Y:S05]  /*34c0*/  BSYNC.RECONVERGENT B0 ;  /* 0x0000000000007941 */ /* 0x000fea0003800200 */
.L_x_1971:
        /* <DEDUP_REMOVED lines=12> */
.L_x_1974:
[----:B------:R-:W-:Y:S05]  /*3590*/  BSYNC.RECONVERGENT B0 ;  /* 0x0000000000007941 */ /* 0x000fea0003800200 */
.L_x_1973:
        /* <DEDUP_REMOVED lines=12> */
.L_x_1976:
[----:B------:R-:W-:Y:S05]  /*3660*/  BSYNC.RECONVERGENT B0 ;  /* 0x0000000000007941 */ /* 0x000fea0003800200 */
.L_x_1975:
        /* <DEDUP_REMOVED lines=12> */
.L_x_1978:
[----:B------:R-:W-:Y:S05]  /*3730*/  BSYNC.RECONVERGENT B0 ;  /* 0x0000000000007941 */ /* 0x000fea0003800200 */
.L_x_1977:
        /* <DEDUP_REMOVED lines=12> */
.L_x_1980:
[----:B------:R-:W-:Y:S05]  /*3800*/  BSYNC.RECONVERGENT B0 ;  /* 0x0000000000007941 */ /* 0x000fea0003800200 */
.L_x_1979:
        /* <DEDUP_REMOVED lines=12> */
.L_x_1982:
[----:B------:R-:W-:Y:S05]  /*38d0*/  BSYNC.RECONVERGENT B0 ;  /* 0x0000000000007941 */ /* 0x000fea0003800200 */
.L_x_1981:
        /* <DEDUP_REMOVED lines=12> */
.L_x_1984:
[----:B------:R-:W-:Y:S05]  /*39a0*/  BSYNC.RECONVERGENT B0 ;  /* 0x0000000000007941 */ /* 0x000fea0003800200 */
.L_x_1983:
        /* <DEDUP_REMOVED lines=12> */
.L_x_1986:
[----:B------:R-:W-:Y:S05]  /*3a70*/  BSYNC.RECONVERGENT B0 ;  /* 0x0000000000007941 */ /* 0x000fea0003800200 */
.L_x_1985:
        /* <DEDUP_REMOVED lines=12> */
.L_x_1988:
[----:B------:R-:W-:Y:S05]  /*3b40*/  BSYNC.RECONVERGENT B0 ;  /* 0x0000000000007941 */ /* 0x000fea0003800200 */
.L_x_1987:
        /* <DEDUP_REMOVED lines=12> */
.L_x_1990:
[----:B------:R-:W-:Y:S05]  /*3c10*/  BSYNC.RECONVERGENT B0 ;  /* 0x0000000000007941 */ /* 0x000fea0003800200 */
.L_x_1989:
        /* <DEDUP_REMOVED lines=12> */
.L_x_1992:
[----:B------:R-:W-:Y:S05]  /*3ce0*/  BSYNC.RECONVERGENT B0 ;  /* 0x0000000000007941 */ /* 0x000fea0003800200 */
.L_x_1991:
        /* <DEDUP_REMOVED lines=12> */
.L_x_1994:
[----:B------:R-:W-:Y:S05]  /*3db0*/  BSYNC.RECONVERGENT B0 ;  /* 0x0000000000007941 */ /* 0x000fea0003800200 */
.L_x_1993:
        /* <DEDUP_REMOVED lines=12> */
.L_x_1996:
[----:B------:R-:W-:Y:S05]  /*3e80*/  BSYNC.RECONVERGENT B0 ;  /* 0x0000000000007941 */ /* 0x000fea0003800200 */
.L_x_1995:
        /* <DEDUP_REMOVED lines=12> */
.L_x_1998:
[----:B------:R-:W-:Y:S05]  /*3f50*/  BSYNC.RECONVERGENT B0 ;  /* 0x0000000000007941 */ /* 0x000fea0003800200 */
.L_x_1997:
        /* <DEDUP_REMOVED lines=12> */
.L_x_2000:
[----:B------:R-:W-:Y:S05]  /*4020*/  BSYNC.RECONVERGENT B0 ;  /* 0x0000000000007941 */ /* 0x000fea0003800200 */
.L_x_1999:
        /* <DEDUP_REMOVED lines=12> */
.L_x_2002:
[----:B------:R-:W-:Y:S05]  /*40f0*/  BSYNC.RECONVERGENT B0 ;  /* 0x0000000000007941 */ /* 0x000fea0003800200 */
.L_x_2001:
        /* <DEDUP_REMOVED lines=12> */
.L_x_2004:
[----:B------:R-:W-:Y:S05]  /*41c0*/  BSYNC.RECONVERGENT B0 ;  /* 0x0000000000007941 */ /* 0x000fea0003800200 */
.L_x_2003:
        /* <DEDUP_REMOVED lines=12> */
.L_x_2006:
[----:B------:R-:W-:Y:S05]  /*4290*/  BSYNC.RECONVERGENT B0 ;  /* 0x0000000000007941 */ /* 0x000fea0003800200 */
.L_x_2005:
        /* <DEDUP_REMOVED lines=12> */
.L_x_2008:
[----:B------:R-:W-:Y:S05]  /*4360*/  BSYNC.RECONVERGENT B0 ;  /* 0x0000000000007941 */ /* 0x000fea0003800200 */
.L_x_2007:
        /* <DEDUP_REMOVED lines=12> */
.L_x_2010:
[----:B------:R-:W-:Y:S05]  /*4430*/  BSYNC.RECONVERGENT B0 ;  /* 0x0000000000007941 */ /* 0x000fea0003800200 */
.L_x_2009:
        /* <DEDUP_REMOVED lines=12> */
.L_x_2012:
[----:B------:R-:W-:Y:S05]  /*4500*/  BSYNC.RECONVERGENT B0 ;  /* 0x0000000000007941 */ /* 0x000fea0003800200 */
.L_x_2011:
        /* <DEDUP_REMOVED lines=12> */
.L_x_2014:
[----:B------:R-:W-:Y:S05]  /*45d0*/  BSYNC.RECONVERGENT B0 ;  /* 0x0000000000007941 */ /* 0x000fea0003800200 */
.L_x_2013:
        /* <DEDUP_REMOVED lines=12> */
.L_x_2016:
[----:B------:R-:W-:Y:S05]  /*46a0*/  BSYNC.RECONVERGENT B0 ;  /* 0x0000000000007941 */ /* 0x000fea0003800200 */
.L_x_2015:
        /* <DEDUP_REMOVED lines=12> */
.L_x_2018:
[----:B------:R-:W-:Y:S05]  /*4770*/  BSYNC.RECONVERGENT B0 ;  /* 0x0000000000007941 */ /* 0x000fea0003800200 */
.L_x_2017:
        /* <DEDUP_REMOVED lines=12> */
.L_x_2020:
[----:B------:R-:W-:Y:S05]  /*4840*/  BSYNC.RECONVERGENT B0 ;  /* 0x0000000000007941 */ /* 0x000fea0003800200 */
.L_x_2019:
        /* <DEDUP_REMOVED lines=8> */
[----:B------:R-:W-:Y:S01]  /*48d0*/  @!P5 ISETP.NE.AND P6, PT, R4, RZ, PT ;  /* 0x000000ff0400d20c */ /* 0x000fe20003fc5270 */
[----:B------:R-:W-:-:S03]  /*48e0*/  IMAD.MOV.U32 R4, RZ, RZ, 0x1 ;  /* 0x00000001ff047424 */ /* 0x000fc600078e00ff */
[----:B------:R-:W-:Y:S02]  /*48f0*/  @!P5 FSEL R30, R5, R26, P6 ;  /* 0x0000001a051ed208 */ /* 0x000fe40003000000 */
[----:B------:R-:W-:-:S07]  /*4900*/  @!P5 PRMT R28, R4, 0x7610, R28 ;  /* 0x00007610041cd816 */ /* 0x000fce000000001c */
.L_x_2022:
[----:B------:R-:W-:Y:S05]  /*4910*/  BSYNC.RECONVERGENT B0 ;  /* 0x0000000000007941 */ /* 0x000fea0003800200 */
.L_x_2021:
        /* <DEDUP_REMOVED lines=12> */
.L_x_2024:
[----:B------:R-:W-:Y:S05]  /*49e0*/  BSYNC.RECONVERGENT B0 ;  /* 0x0000000000007941 */ /* 0x000fea0003800200 */
.L_x_2023:
        /* <DEDUP_REMOVED lines=12> */
.L_x_2026:
[----:B------:R-:W-:Y:S05]  /*4ab0*/  BSYNC.RECONVERGENT B0 ;  /* 0x0000000000007941 */ /* 0x000fea0003800200 */
.L_x_2025:
        /* <DEDUP_REMOVED lines=12> */
.L_x_2028:
[----:B------:R-:W-:Y:S05]  /*4b80*/  BSYNC.RECONVERGENT B0 ;  /* 0x0000000000007941 */ /* 0x000fea0003800200 */
.L_x_2027:
        /* <DEDUP_REMOVED lines=12> */
.L_x_2030:
[----:B------:R-:W-:Y:S05]  /*4c50*/  BSYNC.RECONVERGENT B0 ;  /* 0x0000000000007941 */ /* 0x000fea0003800200 */
.L_x_2029:
        /* <DEDUP_REMOVED lines=12> */
.L_x_2032:
[----:B------:R-:W-:Y:S05]  /*4d20*/  BSYNC.RECONVERGENT B0 ;  /* 0x0000000000007941 */ /* 0x000fea0003800200 */
.L_x_2031:
        /* <DEDUP_REMOVED lines=12> */
.L_x_2034:
[----:B------:R-:W-:Y:S05]  /*4df0*/  BSYNC.RECONVERGENT B0 ;  /* 0x0000000000007941 */ /* 0x000fea0003800200 */
.L_x_2033:
        /* <DEDUP_REMOVED lines=12> */
.L_x_2036:
[----:B------:R-:W-:Y:S05]  /*4ec0*/  BSYNC.RECONVERGENT B0 ;  /* 0x0000000000007941 */ /* 0x000fea0003800200 */
.L_x_2035:
        /* <DEDUP_REMOVED lines=12> */
.L_x_2038:
[----:B------:R-:W-:Y:S05]  /*4f90*/  BSYNC.RECONVERGENT B0 ;  /* 0x0000000000007941 */ /* 0x000fea0003800200 */
.L_x_2037:
        /* <DEDUP_REMOVED lines=12> */
.L_x_2040:
[----:B------:R-:W-:Y:S05]  /*5060*/  BSYNC.RECONVERGENT B0 ;  /* 0x0000000000007941 */ /* 0x000fea0003800200 */
.L_x_2039:
        /* <DEDUP_REMOVED lines=12> */
.L_x_2042:
[----:B------:R-:W-:Y:S05]  /*5130*/  BSYNC.RECONVERGENT B0 ;  /* 0x0000000000007941 */ /* 0x000fea0003800200 */
.L_x_2041:
        /* <DEDUP_REMOVED lines=12> */
.L_x_2044:
[----:B------:R-:W-:Y:S05]  /*5200*/  BSYNC.RECONVERGENT B0 ;  /* 0x0000000000007941 */ /* 0x000fea0003800200 */
.L_x_2043:
        /* <DEDUP_REMOVED lines=12> */
.L_x_2046:
[----:B------:R-:W-:Y:S05]  /*52d0*/  BSYNC.RECONVERGENT B0 ;  /* 0x0000000000007941 */ /* 0x000fea0003800200 */
.L_x_2045:
        /* <DEDUP_REMOVED lines=12> */
.L_x_2048:
[----:B------:R-:W-:Y:S05]  /*53a0*/  BSYNC.RECONVERGENT B0 ;  /* 0x0000000000007941 */ /* 0x000fea0003800200 */
.L_x_2047:
        /* <DEDUP_REMOVED lines=12> */
.L_x_2050:
[----:B------:R-:W-:Y:S05]  /*5470*/  BSYNC.RECONVERGENT B0 ;  /* 0x0000000000007941 */ /* 0x000fea0003800200 */
.L_x_2049:
        /* <DEDUP_REMOVED lines=12> */
.L_x_2052:
[----:B------:R-:W-:Y:S05]  /*5540*/  BSYNC.RECONVERGENT B0 ;  /* 0x0000000000007941 */ /* 0x000fea0003800200 */
.L_x_2051:
        /* <DEDUP_REMOVED lines=12> */
.L_x_2054:
[----:B------:R-:W-:Y:S05]  /*5610*/  BSYNC.RECONVERGENT B0 ;  /* 0x0000000000007941 */ /* 0x000fea0003800200 */
.L_x_2053:
        /* <DEDUP_REMOVED lines=12> */
.L_x_2056:
[----:B------:R-:W-:Y:S05]  /*56e0*/  BSYNC.RECONVERGENT B0 ;  /* 0x0000000000007941 */ /* 0x000fea0003800200 */
.L_x_2055:
        /* <DEDUP_REMOVED lines=12> */
.L_x_2058:
[----:B------:R-:W-:Y:S05]  /*57b0*/  BSYNC.RECONVERGENT B0 ;  /* 0x0000000000007941 */ /* 0x000fea0003800200 */
.L_x_2057:
        /* <DEDUP_REMOVED lines=12> */
.L_x_2060:
[----:B------:R-:W-:Y:S05]  /*5880*/  BSYNC.RECONVERGENT B0 ;  /* 0x0000000000007941 */ /* 0x000fea0003800200 */
.L_x_2059:
        /* <DEDUP_REMOVED lines=12> */
.L_x_2062:
[----:B------:R-:W-:Y:S05]  /*5950*/  BSYNC.RECONVERGENT B0 ;  /* 0x0000000000007941 */ /* 0x000fea0003800200 */
.L_x_2061:
[----:B0-----:R-:W-:Y:S01]  /*5960*/  PRMT R4, R28, 0x9910, RZ ;  /* 0x000099101c047816 */ /* 0x001fe200000000ff */
[----:B------:R-:W-:Y:S03]  /*5970*/  BSSY.RECONVERGENT B0, `(.L_x_2063) ;  /* 0x000001d000007945 */ /* 0x000fe60003800200 */
[----:B------:R-:W-:-:S04]  /*5980*/  ISETP.NE.AND P5, PT, R4, RZ, PT ;  /* 0x000000ff0400720c */ /* 0x000fc80003fa5270 */
[----:B------:R-:W-:-:S05]  /*5990*/  FSEL R4, R30, -INF , P5 ;  /* 0xff8000001e047808 */ /* 0x000fca0002800000 */
[----:B------:R-:W0:Y:S02]  /*59a0*/  SHFL.BFLY PT, R5, R4, 0x10, 0x1f ;  /* 0x0e001f0004057f89 */ /* 0x000e2400000e0000 */
[----:B0-----:R-:W-:-:S04]  /*59b0*/  FSETP.GEU.FTZ.AND P5, PT, R4, R5, PT ;  /* 0x000000050400720b */ /* 0x001fc80003fbe000 */
[----:B------:R-:W-:Y:S02]  /*59c0*/  FSEL R5, R5, R4, !P5 ;  /* 0x0000000405057208 */ /* 0x000fe40006800000 */
[----:B------:R-:W0:Y:S03]  /*59d0*/  S2R R4, SR_TID.X ;  /* 0x0000000000047919 */ /* 0x000e260000002100 */
[----:B------:R-:W1:Y:S02]  /*59e0*/  SHFL.BFLY PT, R28, R5, 0x8, 0x1f ;  /* 0x0d001f00051c7f89 */ /* 0x000e6400000e0000 */
[----:B-1----:R-:W-:-:S04]  /*59f0*/  FSETP.GEU.FTZ.AND P5, PT, R5, R28, PT ;  /* 0x0000001c0500720b */ /* 0x002fc80003fbe000 */
[----:B------:R-:W-:Y:S01]  /*5a00*/  FSEL R28, R28, R5, !P5 ;  /* 0x000000051c1c7208 */ /* 0x000fe20006800000 */
[----:B------:R-:W-:-:S04]  /*5a10*/  IMAD.MOV.U32 R5, RZ, RZ, RZ ;  /* 0x000000ffff057224 */ /* 0x000fc800078e00ff */
[----:B------:R-:W1:Y:S02]  /*5a20*/  SHFL.BFLY PT, R39, R28, 0x4, 0x1f ;  /* 0x0c801f001c277f89 */ /* 0x000e6400000e0000 */
[----:B-1----:R-:W-:-:S04]  /*5a30*/  FSETP.GEU.FTZ.AND P5, PT, R28, R39, PT ;  /* 0x000000271c00720b */ /* 0x002fc80003fbe000 */
[----:B------:R-:W-:Y:S01]  /*5a40*/  FSEL R30, R39, R28, !P5 ;  /* 0x0000001c271e7208 */ /* 0x000fe20006800000 */
[----:B------:R-:W-:-:S04]  /*5a50*/  IMAD.MOV.U32 R28, RZ, RZ, RZ ;  /* 0x000000ffff1c7224 */ /* 0x000fc800078e00ff */
[----:B------:R-:W1:Y:S02]  /*5a60*/  SHFL.BFLY PT, R39, R30, 0x2, 0x1f ;  /* 0x0c401f001e277f89 */ /* 0x000e6400000e0000 */
[----:B-1----:R-:W-:-:S04]  /*5a70*/  FSETP.GEU.FTZ.AND P5, PT, R30, R39, PT ;  /* 0x000000271e00720b */ /* 0x002fc80003fbe000 */
[----:B------:R-:W-:-:S05]  /*5a80*/  FSEL R34, R39, R30, !P5 ;  /* 0x0000001e27227208 */ /* 0x000fca0006800000 */
        /* <DEDUP_REMOVED lines=11> */
.L_x_2064:
[----:B------:R-:W-:Y:S05]  /*5b40*/  BSYNC.RECONVERGENT B0 ;  /* 0x0000000000007941 */ /* 0x000fea0003800200 */
.L_x_2063:
[----:B------:R-:W-:Y:S01]  /*5b50*/  BSSY.RECONVERGENT B0, `(.L_x_2065) ;  /* 0x0000009000007945 */ /* 0x000fe20003800200 */
[----:B------:R-:W-:-:S03]  /*5b60*/  IMAD.MOV.U32 R30, RZ, RZ, RZ ;  /* 0x000000ffff1e7224 */ /* 0x000fc600078e00ff */
[----:B------:R-:W-:Y:S05]  /*5b70*/  @!P2 BRA `(.L_x_2066) ;  /* 0x000000000018a947 */ /* 0x000fea0003800000 */
[----:B------:R-:W2:Y:S02]  /*5b80*/  LDG.E.U8 R34, desc[UR4][R2.64+0x20] ;  /* 0x0000200402227981 */ /* 0x000ea4000c1e1100 */
[----:B--2---:R-:W-:-:S13]  /*5b90*/  ISETP.NE.AND P1, PT, R34, RZ, PT ;  /* 0x000000ff2200720c */ /* 0x004fda0003f25270 */
[----:B-----5:R-:W-:-:S04]  /*5ba0*/  @!P1 FADD.FTZ R32, -R38, R32 ;  /* 0x0000002026209221 */ /* 0x020fc80000010100 */
[----:B------:R-:W-:-:S04]  /*5bb0*/  @!P1 FMUL.FTZ R32, R32, 1.4426950216293334961 ;  /* 0x3fb8aa3b20209820 */ /* 0x000fc80000410000 */
[----:B------:R-:W0:Y:S02]  /*5bc0*/  @!P1 MUFU.EX2 R30, R32 ;  /* 0x00000020001e9308 */ /* 0x000e240000000800 */
[----:B0-----:R-:W-:-:S07]  /*5bd0*/  @!P1 FADD.FTZ R39, R39, R30 ;  /* 0x0000001e27279221 */ /* 0x001fce0000010000 */
.L_x_2066:
[----:B------:R-:W-:Y:S05]  /*5be0*/  BSYNC.RECONVERGENT B0 ;  /* 0x0000000000007941 */ /* 0x000fea0003800200 */
.L_x_2065:
[----:B------:R-:W-:Y:S01]  /*5bf0*/  BSSY.RECONVERGENT B0, `(.L_x_2067) ;  /* 0x0000009000007945 */ /* 0x000fe20003800200 */
[----:B-----5:R-:W-:-:S03]  /*5c00*/  IMAD.MOV.U32 R32, RZ, RZ, RZ ;  /* 0x000000ffff207224 */ /* 0x020fc600078e00ff */
[----:B------:R-:W-:Y:S05]  /*5c10*/  @!P4 BRA `(.L_x_2068) ;  /* 0x000000000018c947 */ /* 0x000fea0003800000 */
[----:B------:R-:W2:Y:S02]  /*5c20*/  LDG.E.U8 R34, desc[UR4][R2.64+0x40] ;  /* 0x0000400402227981 */ /* 0x000ea4000c1e1100 */
[----:B--2---:R-:W-:-:S13]  /*5c30*/  ISETP.NE.AND P1, PT, R34, RZ, PT ;  /* 0x000000ff2200720c */ /* 0x004fda0003f25270 */
[----:B------:R-:W-:-:S04]  /*5c40*/  @!P1 FADD.FTZ R111, -R38, R111 ;  /* 0x0000006f266f9221 */ /* 0x000fc80000010100 */
[----:B------:R-:W-:-:S04]  /*5c50*/  @!P1 FMUL.FTZ R111, R111, 1.4426950216293334961 ;  /* 0x3fb8aa3b6f6f9820 */ /* 0x000fc80000410000 */
[----:B------:R-:W0:Y:S02]  /*5c60*/  @!P1 MUFU.EX2 R32, R111 ;  /* 0x0000006f00209308 */ /* 0x000e240000000800 */
[----:B0-----:R-:W-:-:S07]  /*5c70*/  @!P1 FADD.FTZ R39, R39, R32 ;  /* 0x0000002027279221 */ /* 0x001fce0000010000 */
.L_x_2068:
[----:B------:R-:W-:Y:S05]  /*5c80*/  BSYNC.RECONVERGENT B0 ;  /* 0x0000000000007941 */ /* 0x000fea0003800200 */
.L_x_2067:
        /* <DEDUP_REMOVED lines=9> */
.L_x_2070:
[----:B------:R-:W-:Y:S05]  /*5d20*/  BSYNC.RECONVERGENT B0 ;  /* 0x0000000000007941 */ /* 0x000fea0003800200 */
.L_x_2069:
        /* <DEDUP_REMOVED lines=13> */
.L_x_2072:
[----:B------:R-:W-:Y:S05]  /*5e00*/  BSYNC.RECONVERGENT B0 ;  /* 0x0000000000007941 */ /* 0x000fea0003800200 */
.L_x_2071:
        /* <DEDUP_REMOVED lines=11> */
.L_x_2074:
[----:B------:R-:W-:Y:S05]  /*5ec0*/  BSYNC.RECONVERGENT B0 ;  /* 0x0000000000007941 */ /* 0x000fea0003800200 */
.L_x_2073:
        /* <DEDUP_REMOVED lines=11> */
.L_x_2076:
[----:B------:R-:W-:Y:S05]  /*5f80*/  BSYNC.RECONVERGENT B0 ;  /* 0x0000000000007941 */ /* 0x000fea0003800200 */
.L_x_2075:
        /* <DEDUP_REMOVED lines=11> */
.L_x_2078:
[----:B------:R-:W-:Y:S05]  /*6040*/  BSYNC.RECONVERGENT B0 ;  /* 0x0000000000007941 */ /* 0x000fea0003800200 */
.L_x_2077:
        /* <DEDUP_REMOVED lines=11> */
.L_x_2080:
[----:B------:R-:W-:Y:S05]  /*6100*/  BSYNC.RECONVERGENT B0 ;  /* 0x0000000000007941 */ /* 0x000fea0003800200 */
.L_x_2079:
        /* <DEDUP_REMOVED lines=11> */
.L_x_2082:
[----:B------:R-:W-:Y:S05]  /*61c0*/  BSYNC.RECONVERGENT B0 ;  /* 0x0000000000007941 */ /* 0x000fea0003800200 */
.L_x_2081:
        /* <DEDUP_REMOVED lines=10> */
.L_x_2084:
[----:B------:R-:W-:Y:S05]  /*6270*/  BSYNC.RECONVERGENT B0 ;  /* 0x0000000000007941 */ /* 0x000fea0003800200 */
.L_x_2083:
        /* <DEDUP_REMOVED lines=10> */
.L_x_2086:
[----:B------:R-:W-:Y:S05]  /*6320*/  BSYNC.RECONVERGENT B0 ;  /* 0x0000000000007941 */ /* 0x000fea0003800200 */
.L_x_2085:
        /* <DEDUP_REMOVED lines=10> */
.L_x_2088:
[----:B------:R-:W-:Y:S05]  /*63d0*/  BSYNC.RECONVERGENT B0 ;  /* 0x0000000000007941 */ /* 0x000fea0003800200 */
.L_x_2087:
        /* <DEDUP_REMOVED lines=10> */
.L_x_2090:
[----:B------:R-:W-:Y:S05]  /*6480*/  BSYNC.RECONVERGENT B0 ;  /* 0x0000000000007941 */ /* 0x000fea0003800200 */
.L_x_2089:
        /* <DEDUP_REMOVED lines=10> */
.L_x_2092:
[----:B------:R-:W-:Y:S05]  /*6530*/  BSYNC.RECONVERGENT B0 ;  /* 0x0000000000007941 */ /* 0x000fea0003800200 */
.L_x_2091:
        /* <DEDUP_REMOVED lines=10> */
.L_x_2094:
[----:B------:R-:W-:Y:S05]  /*65e0*/  BSYNC.RECONVERGENT B0 ;  /* 0x0000000000007941 */ /* 0x000fea0003800200 */
.L_x_2093:
        /* <DEDUP_REMOVED lines=10> */
.L_x_2096:
[----:B------:R-:W-:Y:S05]  /*6690*/  BSYNC.RECONVERGENT B0 ;  /* 0x0000000000007941 */ /* 0x000fea0003800200 */
.L_x_2095:
        /* <DEDUP_REMOVED lines=10> */
.L_x_2098:
[----:B------:R-:W-:Y:S05]  /*6740*/  BSYNC.RECONVERGENT B0 ;  /* 0x0000000000007941 */ /* 0x000fea0003800200 */
.L_x_2097:
        /* <DEDUP_REMOVED lines=10> */
.L_x_2100:
[----:B------:R-:W-:Y:S05]  /*67f0*/  BSYNC.RECONVERGENT B0 ;  /* 0x0000000000007941 */ /* 0x000fea0003800200 */
.L_x_2099:
        /* <DEDUP_REMOVED lines=10> */
.L_x_2102:
[----:B------:R-:W-:Y:S05]  /*68a0*/  BSYNC.RECONVERGENT B0 ;  /* 0x0000000000007941 */ /* 0x000fea0003800200 */
.L_x_2101:
        /* <DEDUP_REMOVED lines=10> */
.L_x_2104:
[----:B------:R-:W-:Y:S05]  /*6950*/  BSYNC.RECONVERGENT B0 ;  /* 0x0000000000007941 */ /* 0x000fea0003800200 */
.L_x_2103:
        /* <DEDUP_REMOVED lines=10> */
.L_x_2106:
[----:B------:R-:W-:Y:S05]  /*6a00*/  BSYNC.RECONVERGENT B0 ;  /* 0x0000000000007941 */ /* 0x000fea0003800200 */
.L_x_2105:
        /* <DEDUP_REMOVED lines=10> */
.L_x_2108:
[----:B------:R-:W-:Y:S05]  /*6ab0*/  BSYNC.RECONVERGENT B0 ;  /* 0x0000000000007941 */ /* 0x000fea0003800200 */
.L_x_2107:
        /* <DEDUP_REMOVED lines=10> */
.L_x_2110:
[----:B------:R-:W-:Y:S05]  /*6b60*/  BSYNC.RECONVERGENT B0 ;  /* 0x0000000000007941 */ /* 0x000fea0003800200 */
.L_x_2109:
        /* <DEDUP_REMOVED lines=10> */
.L_x_2112:
[----:B------:R-:W-:Y:S05]  /*6c10*/  BSYNC.RECONVERGENT B0 ;  /* 0x0000000000007941 */ /* 0x000fea0003800200 */
.L_x_2111:
        /* <DEDUP_REMOVED lines=10> */
.L_x_2114:
[----:B------:R-:W-:Y:S05]  /*6cc0*/  BSYNC.RECONVERGENT B0 ;  /* 0x0000000000007941 */ /* 0x000fea0003800200 */
.L_x_2113:
        /* <DEDUP_REMOVED lines=10> */
.L_x_2116:
[----:B------:R-:W-:Y:S05]  /*6d70*/  BSYNC.RECONVERGENT B0 ;  /* 0x0000000000007941 */ /* 0x000fea0003800200 */
.L_x_2115:
        /* <DEDUP_REMOVED lines=10> */
.L_x_2118:
[----:B------:R-:W-:Y:S05]  /*6e20*/  BSYNC.RECONVERGENT B0 ;  /* 0x0000000000007941 */ /* 0x000fea0003800200 */
.L_x_2117:
        /* <DEDUP_REMOVED lines=10> */
.L_x_2120:
[----:B------:R-:W-:Y:S05]  /*6ed0*/  BSYNC.RECONVERGENT B0 ;  /* 0x0000000000007941 */ /* 0x000fea0003800200 */
.L_x_2119:
        /* <DEDUP_REMOVED lines=10> */
.L_x_2122:
[----:B------:R-:W-:Y:S05]  /*6f80*/  BSYNC.RECONVERGENT B0 ;  /* 0x0000000000007941 */ /* 0x000fea0003800200 */
.L_x_2121:
        /* <DEDUP_REMOVED lines=10> */
.L_x_2124:
[----:B------:R-:W-:Y:S05]  /*7030*/  BSYNC.RECONVERGENT B0 ;  /* 0x0000000000007941 */ /* 0x000fea0003800200 */
.L_x_2123:
        /* <DEDUP_REMOVED lines=10> */
.L_x_2126:
[----:B------:R-:W-:Y:S05]  /*70e0*/  BSYNC.RECONVERGENT B0 ;  /* 0x0000000000007941 */ /* 0x000fea0003800200 */
.L_x_2125:
        /* <DEDUP_REMOVED lines=10> */
.L_x_2128:
[----:B------:R-:W-:Y:S05]  /*7190*/  BSYNC.RECONVERGENT B0 ;  /* 0x0000000000007941 */ /* 0x000fea0003800200 */
.L_x_2127:
        /* <DEDUP_REMOVED lines=10> */
.L_x_2130:
[----:B------:R-:W-:Y:S05]  /*7240*/  BSYNC.RECONVERGENT B0 ;  /* 0x0000000000007941 */ /* 0x000fea0003800200 */
.L_x_2129:
        /* <DEDUP_REMOVED lines=10> */
.L_x_2132:
[----:B------:R-:W-:Y:S05]  /*72f0*/  BSYNC.RECONVERGENT B0 ;  /* 0x0000000000007941 */ /* 0x000fea0003800200 */
.L_x_2131:
        /* <DEDUP_REMOVED lines=10> */
.L_x_2134:
[----:B------:R-:W-:Y:S05]  /*73a0*/  BSYNC.RECONVERGENT B0 ;  /* 0x0000000000007941 */ /* 0x000fea0003800200 */
.L_x_2133:
        /* <DEDUP_REMOVED lines=10> */
.L_x_2136:
[----:B------:R-:W-:Y:S05]  /*7450*/  BSYNC.RECONVERGENT B0 ;  /* 0x0000000000007941 */ /* 0x000fea0003800200 */
.L_x_2135:
        /* <DEDUP_REMOVED lines=10> */
.L_x_2138:
[----:B------:R-:W-:Y:S05]  /*7500*/  BSYNC.RECONVERGENT B0 ;  /* 0x0000000000007941 */ /* 0x000fea0003800200 */
.L_x_2137:
        /* <DEDUP_REMOVED lines=10> */
.L_x_2140:
[----:B------:R-:W-:Y:S05]  /*75b0*/  BSYNC.RECONVERGENT B0 ;  /* 0x0000000000007941 */ /* 0x000fea0003800200 */
.L_x_2139:
        /* <DEDUP_REMOVED lines=10> */
.L_x_2142:
[----:B------:R-:W-:Y:S05]  /*7660*/  BSYNC.RECONVERGENT B0 ;  /* 0x0000000000007941 */ /* 0x000fea0003800200 */
.L_x_2141:
        /* <DEDUP_REMOVED lines=10> */
.L_x_2144:
[----:B------:R-:W-:Y:S05]  /*7710*/  BSYNC.RECONVERGENT B0 ;  /* 0x0000000000007941 */ /* 0x000fea0003800200 */
.L_x_2143:
        /* <DEDUP_REMOVED lines=10> */
.L_x_2146:
[----:B------:R-:W-:Y:S05]  /*77c0*/  BSYNC.RECONVERGENT B0 ;  /* 0x0000000000007941 */ /* 0x000fea0003800200 */
.L_x_2145:
        /* <DEDUP_REMOVED lines=10> */
.L_x_2148:
[----:B------:R-:W-:Y:S05]  /*7870*/  BSYNC.RECONVERGENT B0 ;  /* 0x0000000000007941 */ /* 0x000fea0003800200 */
.L_x_2147:
        /* <DEDUP_REMOVED lines=10> */
.L_x_2150:
[----:B------:R-:W-:Y:S05]  /*7920*/  BSYNC.RECONVERGENT B0 ;  /* 0x0000000000007941 */ /* 0x000fea0003800200 */
.L_x_2149:
        /* <DEDUP_REMOVED lines=10> */
.L_x_2152:
[----:B------:R-:W-:Y:S05]  /*79d0*/  BSYNC.RECONVERGENT B0 ;  /* 0x0000000000007941 */ /* 0x000fea0003800200 */
.L_x_2151:
        /* <DEDUP_REMOVED lines=10> */
.L_x_2154:
[----:B------:R-:W-:Y:S05]  /*7a80*/  BSYNC.RECONVERGENT B0 ;  /* 0x0000000000007941 */ /* 0x000fea0003800200 */
.L_x_2153:
        /* <DEDUP_REMOVED lines=10> */
.L_x_2156:
[----:B------:R-:W-:Y:S05]  /*7b30*/  BSYNC.RECONVERGENT B0 ;  /* 0x0000000000007941 */ /* 0x000fea0003800200 */
.L_x_2155:
        /* <DEDUP_REMOVED lines=10> */
.L_x_2158:
[----:B------:R-:W-:Y:S05]  /*7be0*/  BSYNC.RECONVERGENT B0 ;  /* 0x0000000000007941 */ /* 0x000fea0003800200 */
.L_x_2157:
        /* <DEDUP_REMOVED lines=10> */
.L_x_2160:
[----:B------:R-:W-:Y:S05]  /*7c90*/  BSYNC.RECONVERGENT B0 ;  /* 0x0000000000007941 */ /* 0x000fea0003800200 */
.L_x_2159:
        /* <DEDUP_REMOVED lines=10> */
.L_x_2162:
[----:B------:R-:W-:Y:S05]  /*7d40*/  BSYNC.RECONVERGENT B0 ;  /* 0x0000000000007941 */ /* 0x000fea0003800200 */
.L_x_2161:
        /* <DEDUP_REMOVED lines=10> */
.L_x_2164:
[----:B------:R-:W-:Y:S05]  /*7df0*/  BSYNC.RECONVERGENT B0 ;  /* 0x0000000000007941 */ /* 0x000fea0003800200 */
.L_x_2163:
        /* <DEDUP_REMOVED lines=10> */
.L_x_2166:
[----:B------:R-:W-:Y:S05]  /*7ea0*/  BSYNC.RECONVERGENT B0 ;  /* 0x0000000000007941 */ /* 0x000fea0003800200 */
.L_x_2165:
        /* <DEDUP_REMOVED lines=10> */
.L_x_2168:
[----:B------:R-:W-:Y:S05]  /*7f50*/  BSYNC.RECONVERGENT B0 ;  /* 0x0000000000007941 */ /* 0x000fea0003800200 */
.L_x_2167:
        /* <DEDUP_REMOVED lines=10> */
.L_x_2170:
[----:B------:R-:W-:Y:S05]  /*8000*/  BSYNC.RECONVERGENT B0 ;  /* 0x0000000000007941 */ /* 0x000fea0003800200 */
.L_x_2169:
        /* <DEDUP_REMOVED lines=10> */
.L_x_2172:
[----:B------:R-:W-:Y:S05]  /*80b0*/  BSYNC.RECONVERGENT B0 ;  /* 0x0000000000007941 */ /* 0x000fea0003800200 */
.L_x_2171:
        /* <DEDUP_REMOVED lines=10> */
.L_x_2174:
[----:B------:R-:W-:Y:S05]  /*8160*/  BSYNC.RECONVERGENT B0 ;  /* 0x0000000000007941 */ /* 0x000fea0003800200 */
.L_x_2173:
        /* <DEDUP_REMOVED lines=10> */
.L_x_2176:
[----:B------:R-:W-:Y:S05]  /*8210*/  BSYNC.RECONVERGENT B0 ;  /* 0x0000000000007941 */ /* 0x000fea0003800200 */
.L_x_2175:
        /* <DEDUP_REMOVED lines=10> */
.L_x_2178:
[----:B------:R-:W-:Y:S05]  /*82c0*/  BSYNC.RECONVERGENT B0 ;  /* 0x0000000000007941 */ /* 0x000fea0003800200 */
.L_x_2177:
        /* <DEDUP_REMOVED lines=10> */
.L_x_2180:
[----:B------:R-:W-:Y:S05]  /*8370*/  BSYNC.RECONVERGENT B0 ;  /* 0x0000000000007941 */ /* 0x000fea0003800200 */
.L_x_2179:
        /* <DEDUP_REMOVED lines=10> */
.L_x_2182:
[----:B------:R-:W-:Y:S05]  /*8420*/  BSYNC.RECONVERGENT B0 ;  /* 0x0000000000007941 */ /* 0x000fea0003800200 */
.L_x_2181:
        /* <DEDUP_REMOVED lines=10> */
.L_x_2184:
[----:B------:R-:W-:Y:S05]  /*84d0*/  BSYNC.RECONVERGENT B0 ;  /* 0x0000000000007941 */ /* 0x000fea0003800200 */
.L_x_2183:
        /* <DEDUP_REMOVED lines=10> */
.L_x_2186:
[----:B------:R-:W-:Y:S05]  /*8580*/  BSYNC.RECONVERGENT B0 ;  /* 0x0000000000007941 */ /* 0x000fea0003800200 */
.L_x_2185:
        /* <DEDUP_REMOVED lines=9> */
.L_x_2188:
[----:B------:R-:W-:Y:S05]  /*8620*/  BSYNC.RECONVERGENT B0 ;  /* 0x0000000000007941 */ /* 0x000fea0003800200 */
.L_x_2187:
        /* <DEDUP_REMOVED lines=9> */
.L_x_2190:
[----:B------:R-:W-:Y:S05]  /*86c0*/  BSYNC.RECONVERGENT B0 ;  /* 0x0000000000007941 */ /* 0x000fea0003800200 */
.L_x_2189:
        /* <DEDUP_REMOVED lines=20> */
[----:B------:R0:W-:Y:S11]  /*8810*/  STG.E desc[UR4][R2.64], R7 ;  /* 0x0000000702007986 */ /* 0x0001f6000c101904 */
[----:B------:R-:W-:Y:S05]  /*8820*/  @P1 EXIT ;  /* 0x000000000000194d */ /* 0x000fea0003800000 */
[----:B0-----:R-:W0:Y:S01]  /*8830*/  @P0 MUFU.RCP R7, R6 ;  /* 0x0000000600070308 */ /* 0x001e220000001000 */
[----:B------:R-:W-:Y:S02]  /*8840*/  VIADD R0, R4, 0x40 ;  /* 0x0000004004007836 */ /* 0x000fe40000000000 */
[----:B------:R-:W-:-:S03]  /*8850*/  IMAD.MOV.U32 R5, RZ, RZ, 0x7fc00000 ;  /* 0x7fc00000ff057424 */ /* 0x000fc600078e00ff */
[----:B------:R-:W-:Y:S01]  /*8860*/  ISETP.GE.AND P1, PT, R0, UR8, PT ;  /* 0x0000000800007c0c */ /* 0x000fe2000bf26270 */
[----:B0-----:R-:W-:-:S05]  /*8870*/  @P0 FMUL.FTZ R5, R7, R30 ;  /* 0x0000001e07050220 */ /* 0x001fca0000410000 */
[----:B------:R0:W-:Y:S07]  /*8880*/  STG.E desc[UR4][R2.64+0x80], R5 ;  /* 0x0000800502007986 */ /* 0x0001ee000c101904 */
[----:B------:R-:W-:Y:S05]  /*8890*/  @P1 EXIT ;  /* 0x000000000000194d */ /* 0x000fea0003800000 */
[----:B------:R-:W1:Y:S01]  /*88a0*/  @P0 MUFU.RCP R7, R6 ;  /* 0x0000000600070308 */ /* 0x000e620000001000 */
[----:B------:R-:W-:Y:S02]  /*88b0*/  VIADD R4, R4, 0x60 ;  /* 0x0000006004047836 */ /* 0x000fe40000000000 */
[----:B0-----:R-:W-:-:S03]  /*88c0*/  IMAD.MOV.U32 R5, RZ, RZ, 0x7fc00000 ;  /* 0x7fc00000ff057424 */ /* 0x001fc600078e00ff */
[----:B------:R-:W-:Y:S01]  /*88d0*/  ISETP.GE.AND P1, PT, R4, UR8, PT ;  /* 0x0000000804007c0c */ /* 0x000fe2000bf26270 */
[----:B-1----:R-:W-:-:S05]  /*88e0*/  @P0 FMUL.FTZ R5, R7, R32 ;  /* 0x0000002007050220 */ /* 0x002fca0000410000 */
[----:B------:R0:W-:Y:S07]  /*88f0*/  STG.E desc[UR4][R2.64+0x100], R5 ;  /* 0x0001000502007986 */ /* 0x0001ee000c101904 */
[----:B------:R-:W-:Y:S05]  /*8900*/  @P1 EXIT ;  /* 0x000000000000194d */ /* 0x000fea0003800000 */
[----:B------:R-:W1:Y:S01]  /*8910*/  @P0 MUFU.RCP R7, R6 ;  /* 0x0000000600070308 */ /* 0x000e620000001000 */
[----:B------:R-:W-:Y:S01]  /*8920*/  LOP3.LUT P2, RZ, R113, 0x8, RZ, 0xc0, !PT ;  /* 0x0000000871ff7812 */ /* 0x000fe2000784c0ff */
[----:B0-----:R-:W-:Y:S02]  /*8930*/  IMAD.MOV.U32 R5, RZ, RZ, 0x7fc00000 ;  /* 0x7fc00000ff057424 */ /* 0x001fe400078e00ff */
[----:B-1----:R-:W-:-:S05]  /*8940*/  @P0 FMUL.FTZ R5, R7, R34 ;  /* 0x0000002207050220 */ /* 0x002fca0000410000 */
[----:B------:R0:W-:Y:S05]  /*8950*/  STG.E desc[UR4][R2.64+0x180], R5 ;  /* 0x0001800502007986 */ /* 0x0001ea000c101904 */
        /* <DEDUP_REMOVED lines=356> */
[----:B0-----:R-:W-:Y:S02]  /*9fa0*/  IMAD.MOV.U32 R5, RZ, RZ, 0x7fc00000 ;  /* 0x7fc00000ff057424 */ /* 0x001fe400078e00ff */
[----:B-1----:R-:W-:-:S05]  /*9fb0*/  @P0 FMUL.FTZ R5, R7, R136 ;  /* 0x0000008807050220 */ /* 0x002fca0000410000 */
[----:B------:R-:W-:Y:S01]  /*9fc0*/  STG.E desc[UR4][R2.64+0x1f80], R5 ;  /* 0x001f800502007986 */ /* 0x000fe2000c101904 */
[----:B------:R-:W-:Y:S05]  /*9fd0*/  EXIT ;  /* 0x000000000000794d */ /* 0x000fea0003800000 */
.L_x_2191:
        /* <DEDUP_REMOVED lines=10> */
.L_x_11197:


//--------------------- .text._ZN43_GLOBAL__N__9ae7fba5_10_SoftMax_cu_9f978f6320softmax_warp_forwardIfffLi10ELb0ELb1EEEvPT0_PKT_iiiPKbib --------------------------
	.section	.text._ZN43_GLOBAL__N__9ae7fba5_10_SoftMax_cu_9f978f6320softmax_warp_forwardIfffLi10ELb0ELb1EEEvPT0_PKT_iiiPKbib,"ax",@progbits
	.align	128
.text._ZN43_GLOBAL__N__9ae7fba5_10_SoftMax_cu_9f978f6320softmax_warp_forwardIfffLi10ELb0ELb1EEEvPT0_PKT_iiiPKbib:
        .type           _ZN43_GLOBAL__N__9ae7fba5_10_SoftMax_cu_9f978f6320softmax_warp_forwardIfffLi10ELb0ELb1EEEvPT0_PKT_iiiPKbib,@function
        .size           _ZN43_GLOBAL__N__9ae7fba5_10_SoftMax_cu_9f978f6320softmax_warp_forwardIfffLi10ELb0ELb1EEEvPT0_PKT_iiiPKbib,(.L_x_11198 - _ZN43_GLOBAL__N__9ae7fba5_10_SoftMax_cu_9f978f6320softmax_warp_forwardIfffLi10ELb0ELb1EEEvPT0_PKT_iiiPKbib)
        .other          _ZN43_GLOBAL__N__9ae7fba5_10_SoftMax_cu_9f978f6320softmax_warp_forwardIfffLi10ELb0ELb1EEEvPT0_PKT_iiiPKbib,@"STO_CUDA_ENTRY STV_DEFAULT"
_ZN43_GLOBAL__N__9ae7fba5_10_SoftMax_cu_9f978f6320softmax_warp_forwardIfffLi10ELb0ELb1EEEvPT0_PKT_iiiPKbib:
        /* <DEDUP_REMOVED lines=41> */
.L_x_2192:
[----:B------:R-:W0:Y:S01]  /*0290*/  LDCU.64 UR6, c[0x0][0x3a0] ;  /* 0x00007400ff0677ac */ /* 0x000e220008000a00 */
[----:B------:R-:W-:Y:S01]  /*02a0*/  ISETP.GE.AND P0, PT, R36, UR8, PT ;  /* 0x0000000824007c0c */ /* 0x000fe2000bf06270 */
[----:B------:R-:W1:Y:S01]  /*02b0*/  LDC.64 R2, c[0x0][0x388] ;  /* 0x0000e200ff027b82 */ /* 0x000e620000000a00 */
[----:B------:R-:W-:Y:S01]  /*02c0*/  LOP3.LUT R58, R58, 0xfffffffe, RZ, 0xc0, !PT ;  /* 0xfffffffe3a3a7812 */ /* 0x000fe200078ec0ff */
[----:B------:R-:W2:Y:S10]  /*02d0*/  LDCU.64 UR4, c[0x0][0x358] ;  /* 0x00006b00ff0477ac */ /* 0x000eb40008000a00 */
[----:B------:R-:W-:-:S02]  /*02e0*/  @P0 LOP3.LUT R58, R58, 0x1, RZ, 0xfc, !PT ;  /* 0x000000013a3a0812 */ /* 0x000fc400078efcff */
[----:B------:R-:W-:Y:S02]  /*02f0*/  ISETP.GT.AND P0, PT, R45, RZ, !P0 ;  /* 0x000000ff2d00720c */ /* 0x000fe40004704270 */
[----:B0-----:R-:W-:-:S04]  /*0300*/  IADD3 R4, P1, PT, R0, UR6, RZ ;  /* 0x0000000600047c10 */ /* 0x001fc8000ff3e0ff */
[----:B------:R-:W-:-:S07]  /*0310*/  LEA.HI.X.SX32 R5, R0, UR7, 0x1, P1 ;  /* 0x0000000700057c11 */ /* 0x000fce00088f0eff */
[----:B--2---:R-:W2:Y:S01]  /*0320*/  @P0 LDG.E.U8 R0, desc[UR4][R4.64] ;  /* 0x0000000404000981 */ /* 0x004ea2000c1e1100 */
[----:B------:R-:W-:Y:S02]  /*0330*/  IMAD.MOV.U32 R39, RZ, RZ, -0x800000 ;  /* 0xff800000ff277424 */ /* 0x000fe400078e00ff */
[----:B-1----:R-:W-:-:S04]  /*0340*/  IMAD.WIDE R2, R35, 0x4, R2 ;  /* 0x0000000423027825 */ /* 0x002fc800078e0202 */
[----:B------:R-:W-:Y:S01]  /*0350*/  IMAD.MOV.U32 R38, RZ, RZ, -0x800000 ;  /* 0xff800000ff267424 */ /* 0x000fe200078e00ff */
[----:B------:R-:W3:Y:S01]  /*0360*/  @P0 LDG.E R39, desc[UR4][R2.64] ;  /* 0x0000000402270981 */ /* 0x000ee2000c1e1900 */
[C---:B------:R-:W-:Y:S01]  /*0370*/  VIADD R59, R36.reuse, 0x80 ;  /* 0x00000080243b7836 */ /* 0x040fe20000000000 */
[----:B------:R-:W-:Y:S01]  /*0380*/  PRMT R40, RZ, 0x7610, R40 ;  /* 0x00007610ff287816 */ /* 0x000fe20000000028 */
[----:B------:R-:W-:Y:S01]  /*0390*/  VIADD R6, R36, 0x60 ;  /* 0x0000006024067836 */ /* 0x000fe20000000000 */
[----:B------:R-:W-:Y:S01]  /*03a0*/  LOP3.LUT R58, R58, 0xffffffef, RZ, 0xc0, !PT ;  /* 0xffffffef3a3a7812 */ /* 0x000fe200078ec0ff */
[----:B------:R-:W-:Y:S01]  /*03b0*/  IMAD.MOV.U32 R60, RZ, RZ, -0x800000 ;  /* 0xff800000ff3c7424 */ /* 0x000fe200078e00ff */
[----:B------:R-:W-:Y:S01]  /*03c0*/  ISETP.GE.AND P5, PT, R59, UR8, PT ;  /* 0x000000083b007c0c */ /* 0x000fe2000bfa6270 */
[----:B------:R-:W-:Y:S01]  /*03d0*/  BSSY.RECONVERGENT B0, `(.L_x_2193) ;  /* 0x0000041000007945 */ /* 0x000fe20003800200 */
[----:B------:R-:W-:Y:S01]  /*03e0*/  ISETP.GE.AND P2, PT, R6, UR8, PT ;  /* 0x0000000806007c0c */ /* 0x000fe2000bf46270 */
[----:B------:R-:W-:Y:S01]  /*03f0*/  IMAD.MOV.U32 R56, RZ, RZ, -0x800000 ;  /* 0xff800000ff387424 */ /* 0x000fe200078e00ff */
[----:B------:R-:W-:Y:S01]  /*0400*/  ISETP.LT.OR P6, PT, R45, 0x1, P5 ;  /* 0x000000012d00780c */ /* 0x000fe20002fc1670 */
[----:B------:R-:W-:Y:S01]  /*0410*/  IMAD.MOV.U32 R54, RZ, RZ, -0x800000 ;  /* 0xff800000ff367424 */ /* 0x000fe200078e00ff */
[----:B------:R-:W-:Y:S01]  /*0420*/  LOP3.LUT R57, R57, 0xfffffffe, RZ, 0xc0, !PT ;  /* 0xfffffffe39397812 */ /* 0x000fe200078ec0ff */
[----:B------:R-:W-:Y:S01]  /*0430*/  IMAD.MOV.U32 R52, RZ, RZ, -0x800000 ;  /* 0xff800000ff347424 */ /* 0x000fe200078e00ff */
[----:B------:R-:W-:Y:S01]  /*0440*/  PLOP3.LUT P3, PT, PT, PT, PT, 0x8, 0x80 ;  /* 0x000000000080781c */ /* 0x000fe20003f6e170 */
[----:B------:R-:W-:Y:S01]  /*0450*/  IMAD.MOV.U32 R50, RZ, RZ, -0x800000 ;  /* 0xff800000ff327424 */ /* 0x000fe200078e00ff */
[----:B------:R-:W-:Y:S01]  /*0460*/  ISETP.GT.AND P2, PT, R45, RZ, !P2 ;  /* 0x000000ff2d00720c */ /* 0x000fe20005744270 */
[----:B------:R-:W-:-:S02]  /*0470*/  IMAD.MOV.U32 R48, RZ, RZ, -0x800000 ;  /* 0xff800000ff307424 */ /* 0x000fc400078e00ff */
[----:B------:R-:W-:Y:S01]  /*0480*/  IMAD.MOV.U32 R46, RZ, RZ, -0x800000 ;  /* 0xff800000ff2e7424 */ /* 0x000fe200078e00ff */
[----:B------:R-:W-:Y:S01]  /*0490*/  @P5 LOP3.LUT R58, R58, 0x10, RZ, 0xfc, !PT ;  /* 0x000000103a3a5812 */ /* 0x000fe200078efcff */
[----:B------:R-:W-:Y:S02]  /*04a0*/  IMAD.MOV.U32 R44, RZ, RZ, -0x800000 ;  /* 0xff800000ff2c7424 */ /* 0x000fe400078e00ff */
[----:B------:R-:W-:Y:S01]  /*04b0*/  IMAD.MOV.U32 R34, RZ, RZ, -0x800000 ;  /* 0xff800000ff227424 */ /* 0x000fe200078e00ff */
[----:B------:R-:W-:Y:S01]  /*04c0*/  @P6 LOP3.LUT R57, R57, 0x1, RZ, 0xfc, !PT ;  /* 0x0000000139396812 */ /* 0x000fe200078efcff */
        /* <DEDUP_REMOVED lines=31> */
[----:B------:R-:W-:Y:S01]  /*06c0*/  VIADD R9, R36, 0x220 ;  /* 0x0000022024097836 */ /* 0x000fe20000000000 */
[----:B--2---:R-:W-:Y:S01]  /*06d0*/  @P0 ISETP.NE.AND P4, PT, R0, RZ, PT ;  /* 0x000000ff0000020c */ /* 0x004fe20003f85270 */
[----:B------:R-:W-:-:S03]  /*06e0*/  VIADD R0, R36, 0x20 ;  /* 0x0000002024007836 */ /* 0x000fc60000000000 */
[----:B------:R-:W-:Y:S02]  /*06f0*/  @P0 SEL R7, RZ, 0x1, P4 ;  /* 0x00000001ff070807 */ /* 0x000fe40002000000 */
[----:B------:R-:W-:Y:S02]  /*0700*/  ISETP.GE.AND P1, PT, R0, UR8, PT ;  /* 0x0000000800007c0c */ /* 0x000fe4000bf26270 */
[----:B------:R-:W-:Y:S02]  /*0710*/  @P0 PRMT R40, R7, 0x7610, R40 ;  /* 0x0000761007280816 */ /* 0x000fe40000000028 */
[----:B------:R-:W-:Y:S01]  /*0720*/  ISETP.GT.AND P1, PT, R45, RZ, !P1 ;  /* 0x000000ff2d00720c */ /* 0x000fe20004f24270 */
[----:B---3--:R-:W-:Y:S01]  /*0730*/  IMAD.MOV.U32 R41, RZ, RZ, R39 ;  /* 0x000000ffff297224 */ /* 0x008fe200078e0027 */
[----:B------:R-:W-:-:S11]  /*0740*/  @P0 PLOP3.LUT P3, PT, P4, PT, PT, 0x8, 0x80 ;  /* 0x000000000080081c */ /* 0x000fd6000276e170 */
[----:B------:R0:W5:Y:S01]  /*0750*/  @P1 LDG.E R38, desc[UR4][R2.64+0x80] ;  /* 0x0000800402261981 */ /* 0x000162000c1e1900 */
[----:B------:R-:W-:Y:S05]  /*0760*/  @!P1 BRA `(.L_x_2194) ;  /* 0x00000000001c9947 */ /* 0x000fea0003800000 */
[----:B------:R-:W2:Y:S02]  /*0770*/  LDG.E.U8 R0, desc[UR4][R4.64+0x20] ;  /* 0x0000200404007981 */ /* 0x000ea4000c1e1100 */
[----:B--2---:R-:W-:Y:S01]  /*0780*/  ISETP.NE.AND P4, PT, R0, RZ, PT ;  /* 0x000000ff0000720c */ /* 0x004fe20003f85270 */
[----:B------:R-:W-:-:S12]  /*0790*/  IMAD.MOV.U32 R0, RZ, RZ, 0x1 ;  /* 0x00000001ff007424 */ /* 0x000fd800078e00ff */
[CC--:B-----5:R-:W-:Y:S02]  /*07a0*/  @!P4 FSETP.GT.FTZ.AND P5, PT, R39.reuse, R38.reuse, PT ;  /* 0x000000262700c20b */ /* 0x0e0fe40003fb4000 */
[----:B------:R-:W-:Y:S02]  /*07b0*/  @!P4 PRMT R40, R0, 0x7610, R40 ;  /* 0x000076100028c816 */ /* 0x000fe40000000028 */
[----:B------:R-:W-:-:S04]  /*07c0*/  @!P4 FSEL R7, R39, R38, P5 ;  /* 0x000000262707c208 */ /* 0x000fc80002800000 */
[----:B------:R-:W-:-:S07]  /*07d0*/  @!P4 FSEL R41, R7, R38, P3 ;  /* 0x000000260729c208 */ /* 0x000fce0001800000 */
.L_x_2194:
[----:B------:R-:W-:Y:S05]  /*07e0*/  BSYNC.RECONVERGENT B0 ;  /* 0x0000000000007941 */ /* 0x000fea0003800200 */
.L_x_2193:
[----:B------:R-:W-:Y:S01]  /*07f0*/  ISETP.GE.AND P3, PT, R47, UR8, PT ;  /* 0x000000082f007c0c */ /* 0x000fe2000bf66270 */
[----:B------:R-:W-:Y:S01]  /*0800*/  VIADD R37, R36, 0x240 ;  /* 0x0000024024257836 */ /* 0x000fe20000000000 */
[----:B------:R-:W-:Y:S01]  /*0810*/  LOP3.LUT R58, R58, 0xfffffffd, RZ, 0xc0, !PT ;  /* 0xfffffffd3a3a7812 */ /* 0x000fe200078ec0ff */
[----:B------:R1:W5:Y:S04]  /*0820*/  @P2 LDG.E R60, desc[UR4][R2.64+0x180] ;  /* 0x00018004023c2981 */ /* 0x000368000c1e1900 */
[----:B------:R1:W5:Y:S01]  /*0830*/  @!P6 LDG.E R56, desc[UR4][R2.64+0x200] ;  /* 0x000200040238e981 */ /* 0x000362000c1e1900 */
[----:B------:R-:W-:-:S05]  /*0840*/  LOP3.LUT R57, R57, 0xfffffffd, RZ, 0xc0, !PT ;  /* 0xfffffffd39397812 */ /* 0x000fca00078ec0ff */
        /* <DEDUP_REMOVED lines=33> */
[----:B------:R-:W-:Y:S01]  /*0a60*/  ISETP.GE.AND P3, PT, R6, UR8, PT ;  /* 0x0000000806007c0c */ /* 0x000fe2000bf66270 */
[----:B------:R-:W-:Y:S01]  /*0a70*/  VIADD R8, R36, 0x260 ;  /* 0x0000026024087836 */ /* 0x000fe20000000000 */
        /* <DEDUP_REMOVED lines=154> */
[----:B------:R-:W-:Y:S01]  /*1420*/  LOP3.LUT R57, R57, 0xfbffffff, RZ, 0xc0, !PT ;  /* 0xfbffffff39397812 */ /* 0x000fe200078ec0ff */
[----:B------:R-:W-:-:S10]  /*1430*/  VIADD R37, R36, 0x40 ;  /* 0x0000004024257836 */ /* 0x000fd40000000000 */
[----:B------:R-:W-:Y:S01]  /*1440*/  @P3 LOP3.LUT R57, R57, 0x4000000, RZ, 0xfc, !PT ;  /* 0x0400000039393812 */ /* 0x000fe200078efcff */
[----:B------:R1:W5:Y:S01]  /*1450*/  @!P3 LDG.E R15, desc[UR4][R2.64+0xf00] ;  /* 0x000f0004020fb981 */ /* 0x000362000c1e1900 */
[----:B------:R-:W-:Y:S01]  /*1460*/  ISETP.GE.AND P3, PT, R6, UR8, PT ;  /* 0x0000000806007c0c */ /* 0x000fe2000bf66270 */
[----:B------:R-:W-:Y:S01]  /*1470*/  IMAD.MOV.U32 R0, RZ, RZ, -0x800000 ;  /* 0xff800000ff007424 */ /* 0x000fe200078e00ff */
[----:B------:R-:W-:Y:S02]  /*1480*/  LOP3.LUT R57, R57, 0xf7ffffff, RZ, 0xc0, !PT ;  /* 0xf7ffffff39397812 */ /* 0x000fe400078ec0ff */
[----:B------:R-:W-:-:S04]  /*1490*/  ISETP.GE.AND P4, PT, R37, UR8, PT ;  /* 0x0000000825007c0c */ /* 0x000fc8000bf86270 */
[----:B------:R-:W-:-:S05]  /*14a0*/  ISETP.GT.AND P4, PT, R45, RZ, !P4 ;  /* 0x000000ff2d00720c */ /* 0x000fca0006784270 */
[----:B------:R-:W-:Y:S02]  /*14b0*/  @P3 LOP3.LUT R57, R57, 0x8000000, RZ, 0xfc, !PT ;  /* 0x0800000039393812 */ /* 0x000fe400078efcff */
[----:B------:R-:W-:Y:S01]  /*14c0*/  ISETP.LT.OR P3, PT, R45, 0x1, P3 ;  /* 0x000000012d00780c */ /* 0x000fe20001f61670 */
[----:B------:R-:W-:-:S06]  /*14d0*/  IMAD.MOV.U32 R37, RZ, RZ, -0x800000 ;  /* 0xff800000ff257424 */ /* 0x000fcc00078e00ff */
[----:B------:R1:W5:Y:S06]  /*14e0*/  @P4 LDG.E R37, desc[UR4][R2.64+0x100] ;  /* 0x0001000402254981 */ /* 0x00036c000c1e1900 */
[----:B------:R1:W5:Y:S01]  /*14f0*/  @!P3 LDG.E R0, desc[UR4][R2.64+0xf80] ;  /* 0x000f80040200b981 */ /* 0x000362000c1e1900 */
[----:B------:R-:W-:Y:S04]  /*1500*/  BSSY.RECONVERGENT B0, `(.L_x_2195) ;  /* 0x000000b000007945 */ /* 0x000fe80003800200 */
[----:B------:R-:W-:Y:S05]  /*1510*/  @!P4 BRA `(.L_x_2196) ;  /* 0x000000000024c947 */ /* 0x000fea0003800000 */
[----:B01----:R-:W2:Y:S02]  /*1520*/  LDG.E.U8 R2, desc[UR4][R4.64+0x40] ;  /* 0x0000400404027981 */ /* 0x003ea4000c1e1100 */
[----:B--2---:R-:W-:-:S13]  /*1530*/  ISETP.NE.AND P5, PT, R2, RZ, PT ;  /* 0x000000ff0200720c */ /* 0x004fda0003fa5270 */
[CC--:B-----5:R-:W-:Y:S02]  /*1540*/  @!P5 FSETP.GT.FTZ.AND P6, PT, R41.reuse, R37.reuse, PT ;  /* 0x000000252900d20b */ /* 0x0e0fe40003fd4000 */
[----:B------:R-:W-:Y:S02]  /*1550*/  @!P5 PRMT R3, R40, 0x9910, RZ ;  /* 0x000099102803d816 */ /* 0x000fe400000000ff */
[----:B------:R-:W-:Y:S02]  /*1560*/  @!P5 FSEL R2, R41, R37, P6 ;  /* 0x000000252902d208 */ /* 0x000fe40003000000 */
[----:B------:R-:W-:-:S04]  /*1570*/  @!P5 ISETP.NE.AND P6, PT, R3, RZ, PT ;  /* 0x000000ff0300d20c */ /* 0x000fc80003fc5270 */
[----:B------:R-:W-:Y:S01]  /*1580*/  @!P5 FSEL R41, R2, R37, P6 ;  /* 0x000000250229d208 */ /* 0x000fe20003000000 */
[----:B------:R-:W-:-:S05]  /*1590*/  IMAD.MOV.U32 R2, RZ, RZ, 0x1 ;  /* 0x00000001ff027424 */ /* 0x000fca00078e00ff */
[----:B------:R-:W-:-:S07]  /*15a0*/  @!P5 PRMT R40, R2, 0x7610, R40 ;  /* 0x000076100228d816 */ /* 0x000fce0000000028 */
.L_x_2196:
[----:B------:R-:W-:Y:S05]  /*15b0*/  BSYNC.RECONVERGENT B0 ;  /* 0x0000000000007941 */ /* 0x000fea0003800200 */
.L_x_2195:
[----:B------:R-:W-:Y:S04]  /*15c0*/  BSSY.RECONVERGENT B0, `(.L_x_2197) ;  /* 0x000000b000007945 */ /* 0x000fe80003800200 */
[----:B------:R-:W-:Y:S05]  /*15d0*/  @!P2 BRA `(.L_x_2198) ;  /* 0x000000000024a947 */ /* 0x000fea0003800000 */
[----:B01----:R-:W2:Y:S02]  /*15e0*/  LDG.E.U8 R2, desc[UR4][R4.64+0x60] ;  /* 0x0000600404027981 */ /* 0x003ea4000c1e1100 */
[----:B--2---:R-:W-:-:S13]  /*15f0*/  ISETP.NE.AND P5, PT, R2, RZ, PT ;  /* 0x000000ff0200720c */ /* 0x004fda0003fa5270 */
[CC--:B-----5:R-:W-:Y:S02]  /*1600*/  @!P5 FSETP.GT.FTZ.AND P6, PT, R41.reuse, R60.reuse, PT ;  /* 0x0000003c2900d20b */ /* 0x0e0fe40003fd4000 */
[----:B------:R-:W-:Y:S02]  /*1610*/  @!P5 PRMT R2, R40, 0x9910, RZ ;  /* 0x000099102802d816 */ /* 0x000fe400000000ff */
[----:B------:R-:W-:Y:S02]  /*1620*/  @!P5 FSEL R3, R41, R60, P6 ;  /* 0x0000003c2903d208 */ /* 0x000fe40003000000 */
[----:B------:R-:W-:Y:S01]  /*1630*/  @!P5 ISETP.NE.AND P6, PT, R2, RZ, PT ;  /* 0x000000ff0200d20c */ /* 0x000fe20003fc5270 */
[----:B------:R-:W-:-:S03]  /*1640*/  IMAD.MOV.U32 R2, RZ, RZ, 0x1 ;  /* 0x00000001ff027424 */ /* 0x000fc600078e00ff */
[----:B------:R-:W-:Y:S02]  /*1650*/  @!P5 FSEL R41, R3, R60, P6 ;  /* 0x0000003c0329d208 */ /* 0x000fe40003000000 */
[----:B------:R-:W-:-:S07]  /*1660*/  @!P5 PRMT R40, R2, 0x7610, R40 ;  /* 0x000076100228d816 */ /* 0x000fce0000000028 */
.L_x_2198:
[----:B------:R-:W-:Y:S05]  /*1670*/  BSYNC.RECONVERGENT B0 ;  /* 0x0000000000007941 */ /* 0x000fea0003800200 */
.L_x_2197:
[----:B------:R-:W-:Y:S01]  /*1680*/  LOP3.LUT P5, RZ, R57, 0x1, RZ, 0xc0, !PT ;  /* 0x0000000139ff7812 */ /* 0x000fe200078ac0ff */
[----:B------:R-:W-:-:S12]  /*1690*/  BSSY.RECONVERGENT B0, `(.L_x_2199) ;  /* 0x000000b000007945 */ /* 0x000fd80003800200 */
[----:B------:R-:W-:Y:S05]  /*16a0*/  @P5 BRA `(.L_x_2200) ;  /* 0x0000000000245947 */ /* 0x000fea0003800000 */
        /* <DEDUP_REMOVED lines=9> */
.L_x_2200:
[----:B------:R-:W-:Y:S05]  /*1740*/  BSYNC.RECONVERGENT B0 ;  /* 0x0000000000007941 */ /* 0x000fea0003800200 */
.L_x_2199:
        /* <DEDUP_REMOVED lines=12> */
.L_x_2202:
[----:B------:R-:W-:Y:S05]  /*1810*/  BSYNC.RECONVERGENT B0 ;  /* 0x0000000000007941 */ /* 0x000fea0003800200 */
.L_x_2201:
        /* <DEDUP_REMOVED lines=12> */
.L_x_2204:
[----:B------:R-:W-:Y:S05]  /*18e0*/  BSYNC.RECONVERGENT B0 ;  /* 0x0000000000007941 */ /* 0x000fea0003800200 */
.L_x_2203:
        /* <DEDUP_REMOVED lines=12> */
.L_x_2206:
[----:B------:R-:W-:Y:S05]  /*19b0*/  BSYNC.RECONVERGENT B0 ;  /* 0x0000000000007941 */ /* 0x000fea0003800200 */
.L_x_2205:
        /* <DEDUP_REMOVED lines=12> */
.L_x_2208:
[----:B------:R-:W-:Y:S05]  /*1a80*/  BSYNC.RECONVERGENT B0 ;  /* 0x0000000000007941 */ /* 0x000fea0003800200 */
.L_x_2207:
        /* <DEDUP_REMOVED lines=12> */
.L_x_2210:
[----:B------:R-:W-:Y:S05]  /*1b50*/  BSYNC.RECONVERGENT B0 ;  /* 0x0000000000007941 */ /* 0x000fea0003800200 */
.L_x_2209:
        /* <DEDUP_REMOVED lines=12> */
.L_x_2212:
[----:B------:R-:W-:Y:S05]  /*1c20*/  BSYNC.RECONVERGENT B0 ;  /* 0x0000000000007941 */ /* 0x000fea0003800200 */
.L_x_2211:
        /* <DEDUP_REMOVED lines=12> */
.L_x_2214:
[----:B------:R-:W-:Y:S05]  /*1cf0*/  BSYNC.RECONVERGENT B0 ;  /* 0x0000000000007941 */ /* 0x000fea0003800200 */
.L_x_2213:
        /* <DEDUP_REMOVED lines=12> */
.L_x_2216:
[----:B------:R-:W-:Y:S05]  /*1dc0*/  BSYNC.RECONVERGENT B0 ;  /* 0x0000000000007941 */ /* 0x000fea0003800200 */
.L_x_2215:
        /* <DEDUP_REMOVED lines=12> */
.L_x_2218:
[----:B------:R-:W-:Y:S05]  /*1e90*/  BSYNC.RECONVERGENT B0 ;  /* 0x0000000000007941 */ /* 0x000fea0003800200 */
.L_x_2217:
        /* <DEDUP_REMOVED lines=12> */
.L_x_2220:
[----:B------:R-:W-:Y:S05]  /*1f60*/  BSYNC.RECONVERGENT B0 ;  /* 0x0000000000007941 */ /* 0x000fea0003800200 */
.L_x_2219:
        /* <DEDUP_REMOVED lines=12> */
.L_x_2222:
[----:B------:R-:W-:Y:S05]  /*2030*/  BSYNC.RECONVERGENT B0 ;  /* 0x0000000000007941 */ /* 0x000fea0003800200 */
.L_x_2221:
        /* <DEDUP_REMOVED lines=12> */
.L_x_2224:
[----:B------:R-:W-:Y:S05]  /*2100*/  BSYNC.RECONVERGENT B0 ;  /* 0x0000000000007941 */ /* 0x000fea0003800200 */
.L_x_2223:
        /* <DEDUP_REMOVED lines=12> */
.L_x_2226:
[----:B------:R-:W-:Y:S05]  /*21d0*/  BSYNC.RECONVERGENT B0 ;  /* 0x0000000000007941 */ /* 0x000fea0003800200 */
.L_x_2225:
        /* <DEDUP_REMOVED lines=12> */
.L_x_2228:
[----:B------:R-:W-:Y:S05]  /*22a0*/  BSYNC.RECONVERGENT B0 ;  /* 0x0000000000007941 */ /* 0x000fea0003800200 */
.L_x_2227:
        /* <DEDUP_REMOVED lines=12> */
.L_x_2230:
[----:B------:R-:W-:Y:S05]  /*2370*/  BSYNC.RECONVERGENT B0 ;  /* 0x0000000000007941 */ /* 0x000fea0003800200 */
.L_x_2229:
        /* <DEDUP_REMOVED lines=12> */
.L_x_2232:
[----:B------:R-:W-:Y:S05]  /*2440*/  BSYNC.RECONVERGENT B0 ;  /* 0x0000000000007941 */ /* 0x000fea0003800200 */
.L_x_2231:
        /* <DEDUP_REMOVED lines=12> */
.L_x_2234:
[----:B------:R-:W-:Y:S05]  /*2510*/  BSYNC.RECONVERGENT B0 ;  /* 0x0000000000007941 */ /* 0x000fea0003800200 */
.L_x_2233:
        /* <DEDUP_REMOVED lines=12> */
.L_x_2236:
[----:B------:R-:W-:Y:S05]  /*25e0*/  BSYNC.RECONVERGENT B0 ;  /* 0x0000000000007941 */ /* 0x000fea0003800200 */
.L_x_2235:
        /* <DEDUP_REMOVED lines=12> */
.L_x_2238:
[----:B------:R-:W-:Y:S05]  /*26b0*/  BSYNC.RECONVERGENT B0 ;  /* 0x0000000000007941 */ /* 0x000fea0003800200 */
.L_x_2237:
        /* <DEDUP_REMOVED lines=12> */
.L_x_2240:
[----:B------:R-:W-:Y:S05]  /*2780*/  BSYNC.RECONVERGENT B0 ;  /* 0x0000000000007941 */ /* 0x000fea0003800200 */
.L_x_2239:
        /* <DEDUP_REMOVED lines=12> */
.L_x_2242:
[----:B------:R-:W-:Y:S05]  /*2850*/  BSYNC.RECONVERGENT B0 ;  /* 0x0000000000007941 */ /* 0x000fea0003800200 */
.L_x_2241:
        /* <DEDUP_REMOVED lines=12> */
.L_x_2244:
[----:B------:R-:W-:Y:S05]  /*2920*/  BSYNC.RECONVERGENT B0 ;  /* 0x0000000000007941 */ /* 0x000fea0003800200 */
.L_x_2243:
        /* <DEDUP_REMOVED lines=12> */
.L_x_2246:
[----:B------:R-:W-:Y:S05]  /*29f0*/  BSYNC.RECONVERGENT B0 ;  /* 0x0000000000007941 */ /* 0x000fea0003800200 */
.L_x_2245:
        /* <DEDUP_REMOVED lines=12> */
.L_x_2248:
[----:B------:R-:W-:Y:S05]  /*2ac0*/  BSYNC.RECONVERGENT B0 ;  /* 0x0000000000007941 */ /* 0x000fea0003800200 */
.L_x_2247:
        /* <DEDUP_REMOVED lines=12> */
.L_x_2250:
[----:B------:R-:W-:Y:S05]  /*2b90*/  BSYNC.RECONVERGENT B0 ;  /* 0x0000000000007941 */ /* 0x000fea0003800200 */
.L_x_2249:
        /* <DEDUP_REMOVED lines=12> */
.L_x_2252:
[----:B------:R-:W-:Y:S05]  /*2c60*/  BSYNC.RECONVERGENT B0 ;  /* 0x0000000000007941 */ /* 0x000fea0003800200 */
.L_x_2251:
[----:B------:R-:W-:Y:S04]  /*2c70*/  BSSY.RECONVERGENT B0, `(.L_x_2253) ;  /* 0x000000b000007945 */ /* 0x000fe80003800200 */
        /* <DEDUP_REMOVED lines=10> */
.L_x_2254:
[----:B------:R-:W-:Y:S05]  /*2d20*/  BSYNC.RECONVERGENT B0 ;  /* 0x0000000000007941 */ /* 0x000fea0003800200 */
.L_x_2253:
[----:B01----:R-:W-:Y:S01]  /*2d30*/  PRMT R2, R40, 0x9910, RZ ;  /* 0x0000991028027816 */ /* 0x003fe200000000ff */
        /* <DEDUP_REMOVED lines=15> */
[----:B------:R-:W-:Y:S02]  /*2e30*/  FSEL R2, R42, R61, !P3 ;  /* 0x0000003d2a027208 */ /* 0x000fe40005800000 */
[----:B------:R-:W0:Y:S03]  /*2e40*/  S2R R42, SR_TID.X ;  /* 0x00000000002a7919 */ /* 0x000e260000002100 */
[----:B------:R-:W1:Y:S02]  /*2e50*/  SHFL.BFLY PT, R43, R2, 0x1, 0x1f ;  /* 0x0c201f00022b7f89 */ /* 0x000e6400000e0000 */
[----:B-1----:R-:W-:-:S04]  /*2e60*/  FSETP.GEU.FTZ.AND P3, PT, R2, R43, PT ;  /* 0x0000002b0200720b */ /* 0x002fc80003f7e000 */
[----:B------:R-:W-:Y:S01]  /*2e70*/  FSEL R43, R43, R2, !P3 ;  /* 0x000000022b2b7208 */ /* 0x000fe20005800000 */
[----:B0-----:R-:W-:Y:S08]  /*2e80*/  @!P0 BRA `(.L_x_2256) ;  /* 0x0000000000188947 */ /* 0x001ff00003800000 */
[----:B------:R-:W2:Y:S02]  /*2e90*/  LDG.E.U8 R2, desc[UR4][R4.64] ;  /* 0x0000000404027981 */ /* 0x000ea4000c1e1100 */
[----:B--2---:R-:W-:-:S13]  /*2ea0*/  ISETP.NE.AND P0, PT, R2, RZ, PT ;  /* 0x000000ff0200720c */ /* 0x004fda0003f05270 */
[----:B------:R-:W-:-:S04]  /*2eb0*/  @!P0 FADD.FTZ R39, -R43, R39 ;  /* 0x000000272b278221 */ /* 0x000fc80000010100 */
[----:B------:R-:W-:-:S04]  /*2ec0*/  @!P0 FMUL.FTZ R39, R39, 1.4426950216293334961 ;  /* 0x3fb8aa3b27278820 */ /* 0x000fc80000410000 */
[----:B------:R-:W0:Y:S02]  /*2ed0*/  @!P0 MUFU.EX2 R41, R39 ;  /* 0x0000002700298308 */ /* 0x000e240000000800 */
[----:B0-----:R-:W-:-:S07]  /*2ee0*/  @!P0 FADD.FTZ R40, RZ, R41 ;  /* 0x00000029ff288221 */ /* 0x001fce0000010000 */
.L_x_2256:
[----:B------:R-:W-:Y:S05]  /*2ef0*/  BSYNC.RECONVERGENT B0 ;  /* 0x0000000000007941 */ /* 0x000fea0003800200 */
.L_x_2255:
        /* <DEDUP_REMOVED lines=9> */
.L_x_2258:
[----:B------:R-:W-:Y:S05]  /*2f90*/  BSYNC.RECONVERGENT B0 ;  /* 0x0000000000007941 */ /* 0x000fea0003800200 */
.L_x_2257:
        /* <DEDUP_REMOVED lines=9> */
.L_x_2260:
[----:B------:R-:W-:Y:S05]  /*3030*/  BSYNC.RECONVERGENT B0 ;  /* 0x0000000000007941 */ /* 0x000fea0003800200 */
.L_x_2259:
        /* <DEDUP_REMOVED lines=9> */
.L_x_2262:
[----:B------:R-:W-:Y:S05]  /*30d0*/  BSYNC.RECONVERGENT B0 ;  /* 0x0000000000007941 */ /* 0x000fea0003800200 */
.L_x_2261:
[----:B------:R-:W-:Y:S01]  /*30e0*/  ISETP.GE.AND P0, PT, R45, 0x1, PT ;  /* 0x000000012d00780c */ /* 0x000fe20003f06270 */
[----:B------:R-:W-:Y:S01]  /*30f0*/  BSSY.RECONVERGENT B0, `(.L_x_2263) ;  /* 0x000000a000007945 */ /* 0x000fe20003800200 */
[----:B------:R-:W-:Y:S02]  /*3100*/  CS2R R2, SRZ ;  /* 0x0000000000027805 */ /* 0x000fe4000001ff00 */
        /* <DEDUP_REMOVED lines=8> */
.L_x_2264:
[----:B------:R-:W-:Y:S05]  /*3190*/  BSYNC.RECONVERGENT B0 ;  /* 0x0000000000007941 */ /* 0x000fea0003800200 */
.L_x_2263:
        /* <DEDUP_REMOVED lines=10> */
.L_x_2266:
[----:B------:R-:W-:Y:S05]  /*3240*/  BSYNC.RECONVERGENT B0 ;  /* 0x0000000000007941 */ /* 0x000fea0003800200 */
.L_x_2265:
        /* <DEDUP_REMOVED lines=10> */
.L_x_2268:
[----:B------:R-:W-:Y:S05]  /*32f0*/  BSYNC.RECONVERGENT B0 ;  /* 0x0000000000007941 */ /* 0x000fea0003800200 */
.L_x_2267:
        /* <DEDUP_REMOVED lines=10> */
.L_x_2270:
[----:B------:R-:W-:Y:S05]  /*33a0*/  BSYNC.RECONVERGENT B0 ;  /* 0x0000000000007941 */ /* 0x000fea0003800200 */
.L_x_2269:
        /* <DEDUP_REMOVED lines=10> */
.L_x_2272:
[----:B------:R-:W-:Y:S05]  /*3450*/  BSYNC.RECONVERGENT B0 ;  /* 0x0000000000007941 */ /* 0x000fea0003800200 */
.L_x_2271:
        /* <DEDUP_REMOVED lines=11> */
.L_x_2274:
[----:B------:R-:W-:Y:S05]  /*3510*/  BSYNC.RECONVERGENT B0 ;  /* 0x0000000000007941 */ /* 0x000fea0003800200 */
.L_x_2273:
        /* <DEDUP_REMOVED lines=11> */
.L_x_2276:
[----:B------:R-:W-:Y:S05]  /*35d0*/  BSYNC.RECONVERGENT B0 ;  /* 0x0000000000007941 */ /* 0x000fea0003800200 */
.L_x_2275:
        /* <DEDUP_REMOVED lines=11> */
.L_x_2278:
[----:B------:R-:W-:Y:S05]  /*3690*/  BSYNC.RECONVERGENT B0 ;  /* 0x0000000000007941 */ /* 0x000fea0003800200 */
.L_x_2277:
        /* <DEDUP_REMOVED lines=11> */
.L_x_2280:
[----:B------:R-:W-:Y:S05]  /*3750*/  BSYNC.RECONVERGENT B0 ;  /* 0x0000000000007941 */ /* 0x000fea0003800200 */
.L_x_2279:
        /* <DEDUP_REMOVED lines=11> */
.L_x_2282:
[----:B------:R-:W-:Y:S05]  /*3810*/  BSYNC.RECONVERGENT B0 ;  /* 0x0000000000007941 */ /* 0x000fea0003800200 */
.L_x_2281:
        /* <DEDUP_REMOVED lines=11> */
.L_x_2284:
[----:B------:R-:W-:Y:S05]  /*38d0*/  BSYNC.RECONVERGENT B0 ;  /* 0x0000000000007941 */ /* 0x000fea0003800200 */
.L_x_2283:
        /* <DEDUP_REMOVED lines=11> */
.L_x_2286:
[----:B------:R-:W-:Y:S05]  /*3990*/  BSYNC.RECONVERGENT B0 ;  /* 0x0000000000007941 */ /* 0x000fea0003800200 */
.L_x_2285:
        /* <DEDUP_REMOVED lines=11> */
.L_x_2288:
[----:B------:R-:W-:Y:S05]  /*3a50*/  BSYNC.RECONVERGENT B0 ;  /* 0x0000000000007941 */ /* 0x000fea0003800200 */
.L_x_2287:
        /* <DEDUP_REMOVED lines=11> */
.L_x_2290:
[----:B------:R-:W-:Y:S05]  /*3b10*/  BSYNC.RECONVERGENT B0 ;  /* 0x0000000000007941 */ /* 0x000fea0003800200 */
.L_x_2289:
        /* <DEDUP_REMOVED lines=11> */
.L_x_2292:
[----:B------:R-:W-:Y:S05]  /*3bd0*/  BSYNC.RECONVERGENT B0 ;  /* 0x0000000000007941 */ /* 0x000fea0003800200 */
.L_x_2291:
        /* <DEDUP_REMOVED lines=11> */
.L_x_2294:
[----:B------:R-:W-:Y:S05]  /*3c90*/  BSYNC.RECONVERGENT B0 ;  /* 0x0000000000007941 */ /* 0x000fea0003800200 */
.L_x_2293:
        /* <DEDUP_REMOVED lines=11> */
.L_x_2296:
[----:B------:R-:W-:Y:S05]  /*3d50*/  BSYNC.RECONVERGENT B0 ;  /* 0x0000000000007941 */ /* 0x000fea0003800200 */
.L_x_2295:
        /* <DEDUP_REMOVED lines=11> */
.L_x_2298:
[----:B------:R-:W-:Y:S05]  /*3e10*/  BSYNC.RECONVERGENT B0 ;  /* 0x0000000000007941 */ /* 0x000fea0003800200 */
.L_x_2297:
        /* <DEDUP_REMOVED lines=11> */
.L_x_2300:
[----:B------:R-:W-:Y:S05]  /*3ed0*/  BSYNC.RECONVERGENT B0 ;  /* 0x0000000000007941 */ /* 0x000fea0003800200 */
.L_x_2299:
        /* <DEDUP_REMOVED lines=10> */
.L_x_2302:
[----:B------:R-:W-:Y:S05]  /*3f80*/  BSYNC.RECONVERGENT B0 ;  /* 0x0000000000007941 */ /* 0x000fea0003800200 */
.L_x_2301:
        /* <DEDUP_REMOVED lines=10> */
.L_x_2304:
[----:B------:R-:W-:Y:S05]  /*4030*/  BSYNC.RECONVERGENT B0 ;  /* 0x0000000000007941 */ /* 0x000fea0003800200 */
.L_x_2303:
        /* <DEDUP_REMOVED lines=10> */
.L_x_2306:
[----:B------:R-:W-:Y:S05]  /*40e0*/  BSYNC.RECONVERGENT B0 ;  /* 0x0000000000007941 */ /* 0x000fea0003800200 */
.L_x_2305:
        /* <DEDUP_REMOVED lines=10> */
.L_x_2308:
[----:B------:R-:W-:Y:S05]  /*4190*/  BSYNC.RECONVERGENT B0 ;  /* 0x0000000000007941 */ /* 0x000fea0003800200 */
.L_x_2307:
        /* <DEDUP_REMOVED lines=10> */
.L_x_2310:
[----:B------:R-:W-:Y:S05]  /*4240*/  BSYNC.RECONVERGENT B0 ;  /* 0x0000000000007941 */ /* 0x000fea0003800200 */
.L_x_2309:
        /* <DEDUP_REMOVED lines=10> */
.L_x_2312:
[----:B------:R-:W-:Y:S05]  /*42f0*/  BSYNC.RECONVERGENT B0 ;  /* 0x0000000000007941 */ /* 0x000fea0003800200 */
.L_x_2311:
        /* <DEDUP_REMOVED lines=10> */
.L_x_2314:
[----:B------:R-:W-:Y:S05]  /*43a0*/  BSYNC.RECONVERGENT B0 ;  /* 0x0000000000007941 */ /* 0x000fea0003800200 */
.L_x_2313:
        /* <DEDUP_REMOVED lines=9> */
.L_x_2316:
[----:B------:R-:W-:Y:S05]  /*4440*/  BSYNC.RECONVERGENT B0 ;  /* 0x0000000000007941 */ /* 0x000fea0003800200 */
.L_x_2315:
        /* <DEDUP_REMOVED lines=9> */
.L_x_2318:
[----:B------:R-:W-:Y:S05]  /*44e0*/  BSYNC.RECONVERGENT B0 ;  /* 0x0000000000007941 */ /* 0x000fea0003800200 */
.L_x_2317:
        /* <DEDUP_REMOVED lines=19> */
[----:B------:R-:W-:-:S04]  /*4620*/  VIADD R6, R42, 0x20 ;  /* 0x000000202a067836 */ /* 0x000fc80000000000 */
[----:B------:R0:W-:Y:S01]  /*4630*/  STG.E desc[UR4][R4.64], R7 ;  /* 0x0000000704007986 */ /* 0x0001e2000c101904 */
[----:B------:R-:W-:-:S13]  /*4640*/  ISETP.GE.AND P1, PT, R6, UR8, PT ;  /* 0x0000000806007c0c */ /* 0x000fda000bf26270 */
[----:B0-----:R-:W-:Y:S05]  /*4650*/  @P1 EXIT ;  /* 0x000000000000194d */ /* 0x001fea0003800000 */
[----:B------:R-:W0:Y:S01]  /*4660*/  @P0 MUFU.RCP R6, R0 ;  /* 0x0000000000060308 */ /* 0x000e220000001000 */
[----:B------:R-:W-:Y:S02]  /*4670*/  IMAD.MOV.U32 R7, RZ, RZ, 0x7fc00000 ;  /* 0x7fc00000ff077424 */ /* 0x000fe400078e00ff */
[----:B0-----:R-:W-:Y:S01]  /*4680*/  @P0 FMUL.FTZ R7, R6, R39 ;  /* 0x0000002706070220 */ /* 0x001fe20000410000 */
[----:B------:R-:W-:-:S04]  /*4690*/  VIADD R6, R42, 0x40 ;  /* 0x000000402a067836 */ /* 0x000fc80000000000 */
[----:B------:R0:W-:Y:S01]  /*46a0*/  STG.E desc[UR4][R4.64+0x80], R7 ;  /* 0x0000800704007986 */ /* 0x0001e2000c101904 */
[----:B------:R-:W-:-:S13]  /*46b0*/  ISETP.GE.AND P1, PT, R6, UR8, PT ;  /* 0x0000000806007c0c */ /* 0x000fda000bf26270 */
[----:B0-----:R-:W-:Y:S05]  /*46c0*/  @P1 EXIT ;  /* 0x000000000000194d */ /* 0x001fea0003800000 */
[----:B------:R-:W0:Y:S01]  /*46d0*/  @P0 MUFU.RCP R15, R0 ;  /* 0x00000000000f0308 */ /* 0x000e220000001000 */
[----:B------:R-:W-:Y:S02]  /*46e0*/  VIADD R42, R42, 0x60 ;  /* 0x000000602a2a7836 */ /* 0x000fe40000000000 */
[----:B------:R-:W-:-:S03]  /*46f0*/  IMAD.MOV.U32 R7, RZ, RZ, 0x7fc00000 ;  /* 0x7fc00000ff077424 */ /* 0x000fc600078e00ff */
[----:B------:R-:W-:Y:S01]  /*4700*/  ISETP.GE.AND P1, PT, R42, UR8, PT ;  /* 0x000000082a007c0c */ /* 0x000fe2000bf26270 */
[----:B0-----:R-:W-:-:S05]  /*4710*/  @P0 FMUL.FTZ R7, R15, R38 ;  /* 0x000000260f070220 */ /* 0x001fca0000410000 */
        /* <DEDUP_REMOVED lines=14> */
[----:B0-----:R-:W0:Y:S01]  /*4800*/  @P0 MUFU.RCP R7, R0 ;  /* 0x0000000000070308 */ /* 0x001e220000001000 */
[----:B------:R-:W-:Y:S01]  /*4810*/  LOP3.LUT P2, RZ, R58, 0x4, RZ, 0xc0, !PT ;  /* 0x000000043aff7812 */ /* 0x000fe2000784c0ff */
[----:B------:R-:W-:Y:S02]  /*4820*/  IMAD.MOV.U32 R3, RZ, RZ, 0x7fc00000 ;  /* 0x7fc00000ff037424 */ /* 0x000fe400078e00ff */
[----:B0-----:R-:W-:-:S05]  /*4830*/  @P0 FMUL.FTZ R3, R7, R2 ;  /* 0x0000000207030220 */ /* 0x001fca0000410000 */
        /* <DEDUP_REMOVED lines=157> */
.L_x_2319:
        /* <DEDUP_REMOVED lines=15> */
.L_x_11198:


//--------------------- .text._ZN43_GLOBAL__N__9ae7fba5_10_SoftMax_cu_9f978f6320softmax_warp_forwardIfffLi9ELb0ELb1EEEvPT0_PKT_iiiPKbib --------------------------
	.section	.text._ZN43_GLOBAL__N__9ae7fba5_10_SoftMax_cu_9f978f6320softmax_warp_forwardIfffLi9ELb0ELb1EEEvPT0_PKT_iiiPKbib,"ax",@progbits
	.align	128
.text._ZN43_GLOBAL__N__9ae7fba5_10_SoftMax_cu_9f978f6320softmax_warp_forwardIfffLi9ELb0ELb1EEEvPT0_PKT_iiiPKbib:
        .type           _ZN43_GLOBAL__N__9ae7fba5_10_SoftMax_cu_9f978f6320softmax_warp_forwardIfffLi9ELb0ELb1EEEvPT0_PKT_iiiPKbib,@function
        .size           _ZN43_GLOBAL__N__9ae7fba5_10_SoftMax_cu_9f978f6320softmax_warp_forwardIfffLi9ELb0ELb1EEEvPT0_PKT_iiiPKbib,(.L_x_11199 - _ZN43_GLOBAL__N__9ae7fba5_10_SoftMax_cu_9f978f6320softmax_warp_forwardIfffLi9ELb0ELb1EEEvPT0_PKT_iiiPKbib)
        .other          _ZN43_GLOBAL__N__9ae7fba5_10_SoftMax_cu_9f978f6320softmax_warp_forwardIfffLi9ELb0ELb1EEEvPT0_PKT_iiiPKbib,@"STO_CUDA_ENTRY STV_DEFAULT"
_ZN43_GLOBAL__N__9ae7fba5_10_SoftMax_cu_9f978f6320softmax_warp_forwardIfffLi9ELb0ELb1EEEvPT0_PKT_iiiPKbib:
        /* <DEDUP_REMOVED lines=10> */
[----:B0-----:R-:W-:Y:S02]  /*00a0*/  IMAD R11, R11, UR5, R0 ;  /* 0x000000050b0b7c24 */ /* 0x001fe4000f8e0200 */
[C---:B--2---:R-:W-:Y:S02]  /*00b0*/  VIADD R33, R10.reuse, 0x60 ;  /* 0x000000600a217836 */ /* 0x044fe40000000000 */
[C---:B---3--:R-:W-:Y:S01]  /*00c0*/  IMAD R5, R11.reuse, UR7, RZ ;  /* 0x000000070b057c24 */ /* 0x048fe2000f8e02ff */
[----:B------:R-:W-:Y:S01]  /*00d0*/  IADD3 R11, PT, PT, -R11, UR6, RZ ;  /* 0x000000060b0b7c10 */ /* 0x000fe2000fffe1ff */
[C---:B------:R-:W-:Y:S01]  /*00e0*/  VIADD R2, R10.reuse, 0x20 ;  /* 0x000000200a027836 */ /* 0x040fe20000000000 */
[----:B----4-:R-:W-:Y:S01]  /*00f0*/  ISETP.GE.AND P5, PT, R33, UR8, PT ;  /* 0x0000000821007c0c */ /* 0x010fe2000bfa6270 */
[----:B------:R-:W-:Y:S02]  /*0100*/  VIADD R3, R10, 0x40 ;  /* 0x000000400a037836 */ /* 0x000fe40000000000 */
[----:B------:R-:W-:Y:S01]  /*0110*/  IMAD.IADD R0, R5, 0x1, R10 ;  /* 0x0000000105007824 */ /* 0x000fe200078e020a */
[----:B------:R-:W-:-:S02]  /*0120*/  ISETP.GE.AND P2, PT, R2, UR8, PT ;  /* 0x0000000802007c0c */ /* 0x000fc4000bf46270 */
[----:B------:R-:W-:Y:S01]  /*0130*/  ISETP.GE.AND P1, PT, R3, UR8, PT ;  /* 0x0000000803007c0c */ /* 0x000fe2000bf26270 */
[----:B------:R-:W-:Y:S01]  /*0140*/  IMAD.MOV.U32 R3, RZ, RZ, R0 ;  /* 0x000000ffff037224 */ /* 0x000fe200078e0000 */
[----:B------:R-:W-:Y:S01]  /*0150*/  P2R R2, PR, RZ, 0x20 ;  /* 0x00000020ff027803 */ /* 0x000fe20000000000 */
[----:B------:R-:W-:Y:S10]  /*0160*/  BRA.U !UP0, `(.L_x_2320) ;  /* 0x0000000108647547 */ /* 0x000ff4000b800000 */
        /* <DEDUP_REMOVED lines=25> */
.L_x_2320:
[----:B------:R-:W0:Y:S01]  /*0300*/  LDC.64 R4, c[0x0][0x388] ;  /* 0x0000e200ff047b82 */ /* 0x000e220000000a00 */
[C---:B------:R-:W-:Y:S01]  /*0310*/  VIADD R34, R10.reuse, 0x80 ;  /* 0x000000800a227836 */ /* 0x040fe20000000000 */
[----:B------:R-:W-:Y:S01]  /*0320*/  ISETP.GE.AND P0, PT, R10, UR8, PT ;  /* 0x000000080a007c0c */ /* 0x000fe2000bf06270 */
[----:B------:R-:W1:Y:S01]  /*0330*/  LDCU.64 UR4, c[0x0][0x358] ;  /* 0x00006b00ff0477ac */ /* 0x000e620008000a00 */
[C---:B------:R-:W-:Y:S01]  /*0340*/  ISETP.GT.AND P6, PT, R11.reuse, RZ, !P2 ;  /* 0x000000ff0b00720c */ /* 0x040fe200057c4270 */
[----:B------:R-:W-:Y:S01]  /*0350*/  IMAD.MOV.U32 R24, RZ, RZ, -0x800000 ;  /* 0xff800000ff187424 */ /* 0x000fe200078e00ff */
[----:B------:R-:W-:Y:S01]  /*0360*/  ISETP.GE.AND P2, PT, R34, UR8, PT ;  /* 0x0000000822007c0c */ /* 0x000fe2000bf46270 */
[C---:B------:R-:W-:Y:S01]  /*0370*/  VIADD R35, R10.reuse, 0xa0 ;  /* 0x000000a00a237836 */ /* 0x040fe20000000000 */
[----:B------:R-:W-:Y:S01]  /*0380*/  P2R R2, PR, RZ, 0x1 ;  /* 0x00000001ff027803 */ /* 0x000fe20000000000 */
[----:B------:R-:W-:Y:S01]  /*0390*/  IMAD.MOV.U32 R20, RZ, RZ, -0x800000 ;  /* 0xff800000ff147424 */ /* 0x000fe200078e00ff */
[----:B------:R-:W-:Y:S01]  /*03a0*/  P2R R2, PR, RZ, 0x4 ;  /* 0x00000004ff027803 */ /* 0x000fe20000000000 */
[C---:B------:R-:W-:Y:S01]  /*03b0*/  VIADD R36, R10.reuse, 0xc0 ;  /* 0x000000c00a247836 */ /* 0x040fe20000000000 */
[C---:B------:R-:W-:Y:S01]  /*03c0*/  ISETP.LT.OR P2, PT, R11.reuse, 0x1, P2 ;  /* 0x000000010b00780c */ /* 0x040fe20001741670 */
[----:B------:R-:W-:Y:S01]  /*03d0*/  IMAD.MOV.U32 R17, RZ, RZ, -0x800000 ;  /* 0xff800000ff117424 */ /* 0x000fe200078e00ff */
[C---:B------:R-:W-:Y:S01]  /*03e0*/  ISETP.LT.OR P3, PT, R11.reuse, 0x1, P5 ;  /* 0x000000010b00780c */ /* 0x040fe20002f61670 */
[----:B------:R-:W-:Y:S01]  /*03f0*/  IMAD.MOV.U32 R26, RZ, RZ, -0x800000 ;  /* 0xff800000ff1a7424 */ /* 0x000fe200078e00ff */
[----:B------:R-:W-:Y:S01]  /*0400*/  P2R R41, PR, RZ, 0x4 ;  /* 0x00000004ff297803 */ /* 0x000fe20000000000 */
[C---:B------:R-:W-:Y:S01]  /*0410*/  VIADD R37, R10.reuse, 0xe0 ;  /* 0x000000e00a257836 */ /* 0x040fe20000000000 */
[----:B------:R-:W-:Y:S01]  /*0420*/  P2R R29, PR, RZ, 0x8 ;  /* 0x00000008ff1d7803 */ /* 0x000fe20000000000 */
[C---:B------:R-:W-:Y:S01]  /*0430*/  VIADD R38, R10.reuse, 0x100 ;  /* 0x000001000a267836 */ /* 0x040fe20000000000 */
[C---:B------:R-:W-:Y:S01]  /*0440*/  ISETP.GT.AND P4, PT, R11.reuse, RZ, !P1 ;  /* 0x000000ff0b00720c */ /* 0x040fe20004f84270 */
[----:B------:R-:W-:Y:S01]  /*0450*/  IMAD.MOV.U32 R18, RZ, RZ, -0x800000 ;  /* 0xff800000ff127424 */ /* 0x000fe200078e00ff */
[----:B------:R-:W2:Y:S01]  /*0460*/  LDCU.64 UR6, c[0x0][0x3a0] ;  /* 0x00007400ff0677ac */ /* 0x000ea20008000a00 */
[----:B------:R-:W-:Y:S01]  /*0470*/  VIADD R39, R10, 0x120 ;  /* 0x000001200a277836 */ /* 0x000fe20000000000 */
[----:B------:R-:W-:Y:S01]  /*0480*/  P2R R25, PR, RZ, 0x10 ;  /* 0x00000010ff197803 */ /* 0x000fe20000000000 */
[----:B0-----:R-:W-:Y:S01]  /*0490*/  IMAD.WIDE R4, R0, 0x4, R4 ;  /* 0x0000000400047825 */ /* 0x001fe200078e0204 */
[----:B------:R-:W-:-:S03]  /*04a0*/  ISETP.GT.AND P0, PT, R11, RZ, !P0 ;  /* 0x000000ff0b00720c */ /* 0x000fc60004704270 */
[----:B------:R-:W-:Y:S01]  /*04b0*/  IMAD.MOV.U32 R16, RZ, RZ, -0x800000 ;  /* 0xff800000ff107424 */ /* 0x000fe200078e00ff */
[----:B-1----:R0:W5:Y:S01]  /*04c0*/  @!P2 LDG.E R24, desc[UR4][R4.64+0x200] ;  /* 0x000200040418a981 */ /* 0x002162000c1e1900 */
[----:B------:R-:W-:Y:S01]  /*04d0*/  ISETP.GE.AND P2, PT, R35, UR8, PT ;  /* 0x0000000823007c0c */ /* 0x000fe2000bf46270 */
[C---:B------:R-:W-:Y:S02]  /*04e0*/  VIADD R40, R10.reuse, 0x140 ;  /* 0x000001400a287836 */ /* 0x040fe40000000000 */
[----:B------:R-:W-:Y:S01]  /*04f0*/  IMAD.MOV.U32 R15, RZ, RZ, -0x800000 ;  /* 0xff800000ff0f7424 */ /* 0x000fe200078e00ff */
[----:B------:R-:W-:Y:S01]  /*0500*/  P2R R2, PR, RZ, 0x4 ;  /* 0x00000004ff027803 */ /* 0x000fe20000000000 */
[----:B------:R0:W5:Y:S01]  /*0510*/  @!P3 LDG.E R26, desc[UR4][R4.64+0x180] ;  /* 0x00018004041ab981 */ /* 0x000162000c1e1900 */
[----:B------:R-:W-:Y:S01]  /*0520*/  ISETP.LT.OR P2, PT, R11, 0x1, P2 ;  /* 0x000000010b00780c */ /* 0x000fe20001741670 */
[C---:B------:R-:W-:Y:S02]  /*0530*/  VIADD R31, R10.reuse, 0x160 ;  /* 0x000001600a1f7836 */ /* 0x040fe40000000000 */
[----:B------:R-:W-:Y:S01]  /*0540*/  IMAD.MOV.U32 R14, RZ, RZ, -0x800000 ;  /* 0xff800000ff0e7424 */ /* 0x000fe200078e00ff */
[----:B------:R-:W-:Y:S01]  /*0550*/  P2R R44, PR, RZ, 0x4 ;  /* 0x00000004ff2c7803 */ /* 0x000fe20000000000 */
[----:B------:R-:W-:-:S02]  /*0560*/  VIADD R30, R10, 0x180 ;  /* 0x000001800a1e7836 */ /* 0x000fc40000000000 */
[----:B------:R-:W-:Y:S02]  /*0570*/  IMAD.MOV.U32 R9, RZ, RZ, -0x800000 ;  /* 0xff800000ff097424 */ /* 0x000fe400078e00ff */
[----:B------:R-:W-:Y:S02]  /*0580*/  IMAD.MOV.U32 R12, RZ, RZ, -0x800000 ;  /* 0xff800000ff0c7424 */ /* 0x000fe400078e00ff */
[----:B------:R-:W-:Y:S02]  /*0590*/  VIADD R43, R10, 0x1a0 ;  /* 0x000001a00a2b7836 */ /* 0x000fe40000000000 */
[----:B------:R-:W-:Y:S01]  /*05a0*/  IMAD.MOV.U32 R8, RZ, RZ, -0x800000 ;  /* 0xff800000ff087424 */ /* 0x000fe200078e00ff */
[----:B------:R0:W5:Y:S01]  /*05b0*/  @!P2 LDG.E R20, desc[UR4][R4.64+0x280] ;  /* 0x000280040414a981 */ /* 0x000162000c1e1900 */
[----:B------:R-:W-:Y:S01]  /*05c0*/  ISETP.GE.AND P2, PT, R36, UR8, PT ;  /* 0x0000000824007c0c */ /* 0x000fe2000bf46270 */
[----:B------:R-:W-:Y:S01]  /*05d0*/  VIADD R42, R10, 0x1c0 ;  /* 0x000001c00a2a7836 */ /* 0x000fe20000000000 */
[----:B------:R-:W-:Y:S01]  /*05e0*/  ISETP.GE.AND P3, PT, R38, UR8, PT ;  /* 0x0000000826007c0c */ /* 0x000fe2000bf66270 */
[----:B------:R0:W5:Y:S01]  /*05f0*/  @P4 LDG.E R12, desc[UR4][R4.64+0x100] ;  /* 0x00010004040c4981 */ /* 0x000162000c1e1900 */
[----:B------:R-:W-:Y:S01]  /*0600*/  P2R R2, PR, RZ, 0x4 ;  /* 0x00000004ff027803 */ /* 0x000fe20000000000 */
[----:B------:R-:W-:Y:S01]  /*0610*/  VIADD R32, R10, 0x1e0 ;  /* 0x000001e00a207836 */ /* 0x000fe20000000000 */
[----:B------:R-:W-:Y:S01]  /*0620*/  ISETP.LT.OR P2, PT, R11, 0x1, P2 ;  /* 0x000000010b00780c */ /* 0x000fe20001741670 */
[----:B------:R-:W-:-:S02]  /*0630*/  IMAD.MOV.U32 R7, RZ, RZ, -0x800000 ;  /* 0xff800000ff077424 */ /* 0x000fc400078e00ff */
[----:B------:R-:W-:Y:S01]  /*0640*/  IMAD.MOV.U32 R13, RZ, RZ, -0x800000 ;  /* 0xff800000ff0d7424 */ /* 0x000fe200078e00ff */
[----:B------:R-:W-:Y:S01]  /*0650*/  P2R R45, PR, RZ, 0x4 ;  /* 0x00000004ff2d7803 */ /* 0x000fe20000000000 */
[----:B------:R-:W-:Y:S01]  /*0660*/  IMAD.MOV.U32 R28, RZ, RZ, -0x800000 ;  /* 0xff800000ff1c7424 */ /* 0x000fe200078e00ff */
[----:B------:R-:W-:Y:S01]  /*0670*/  ISETP.GE.AND P1, PT, R32, UR8, PT ;  /* 0x0000000820007c0c */ /* 0x000fe2000bf26270 */
[----:B------:R-:W-:Y:S02]  /*0680*/  IMAD.MOV.U32 R19, RZ, RZ, -0x800000 ;  /* 0xff800000ff137424 */ /* 0x000fe400078e00ff */
[----:B------:R-:W-:Y:S01]  /*0690*/  IMAD.MOV.U32 R6, RZ, RZ, -0x800000 ;  /* 0xff800000ff067424 */ /* 0x000fe200078e00ff */
[----:B------:R-:W-:Y:S01]  /*06a0*/  ISETP.GT.AND P1, PT, R11, RZ, !P1 ;  /* 0x000000ff0b00720c */ /* 0x000fe20004f24270 */
[----:B------:R-:W3:Y:S01]  /*06b0*/  @P0 LDG.E R13, desc[UR4][R4.64] ;  /* 0x00000004040d0981 */ /* 0x000ee2000c1e1900 */
[----:B------:R-:W-:Y:S01]  /*06c0*/  BSSY.RECONVERGENT B0, `(.L_x_2321) ;  /* 0x000003a000007945 */ /* 0x000fe20003800200 */
[----:B------:R-:W-:-:S02]  /*06d0*/  P2R R27, PR, RZ, 0x40 ;  /* 0x00000040ff1b7803 */ /* 0x000fc40000000000 */
[----:B------:R0:W5:Y:S01]  /*06e0*/  @!P2 LDG.E R17, desc[UR4][R4.64+0x300] ;  /* 0x000300040411a981 */ /* 0x000162000c1e1900 */
[----:B------:R-:W-:-:S03]  /*06f0*/  ISETP.GE.AND P2, PT, R37, UR8, PT ;  /* 0x0000000825007c0c */ /* 0x000fc6000bf46270 */
[----:B------:R0:W5:Y:S01]  /*0700*/  @P6 LDG.E R28, desc[UR4][R4.64+0x80] ;  /* 0x00008004041c6981 */ /* 0x000162000c1e1900 */
[----:B------:R-:W-:Y:S02]  /*0710*/  P2R R2, PR, RZ, 0x4 ;  /* 0x00000004ff027803 */ /* 0x000fe40000000000 */
[----:B------:R-:W-:Y:S01]  /*0720*/  P2R R2, PR, RZ, 0x8 ;  /* 0x00000008ff027803 */ /* 0x000fe20000000000 */
[----:B------:R0:W5:Y:S01]  /*0730*/  @P1 LDG.E R6, desc[UR4][R4.64+0x780] ;  /* 0x0007800404061981 */ /* 0x000162000c1e1900 */
[----:B------:R-:W-:-:S04]  /*0740*/  ISETP.LT.OR P3, PT, R11, 0x1, P3 ;  /* 0x000000010b00780c */ /* 0x000fc80001f61670 */
[----:B------:R-:W-:-:S09]  /*0750*/  P2R R46, PR, RZ, 0x8 ;  /* 0x00000008ff2e7803 */ /* 0x000fd20000000000 */
[----:B------:R0:W5:Y:S01]  /*0760*/  @!P3 LDG.E R18, desc[UR4][R4.64+0x400] ;  /* 0x000400040412b981 */ /* 0x000162000c1e1900 */
[----:B------:R-:W-:-:S04]  /*0770*/  ISETP.GE.AND P3, PT, R39, UR8, PT ;  /* 0x0000000827007c0c */ /* 0x000fc8000bf66270 */
[----:B------:R-:W-:Y:S02]  /*0780*/  P2R R2, PR, RZ, 0x8 ;  /* 0x00000008ff027803 */ /* 0x000fe40000000000 */
        /* <DEDUP_REMOVED lines=18> */
[----:B------:R-:W-:-:S04]  /*08b0*/  ISETP.GE.AND P3, PT, R11, 0x1, PT ;  /* 0x000000010b00780c */ /* 0x000fc80003f66270 */
[----:B------:R-:W-:-:S04]  /*08c0*/  ISETP.GE.OR P4, PT, R43, UR8, !P3 ;  /* 0x000000082b007c0c */ /* 0x000fc8000df86670 */
[----:B------:R-:W-:-:S09]  /*08d0*/  P2R R2, PR, RZ, 0x10 ;  /* 0x00000010ff027803 */ /* 0x000fd20000000000 */
[----:B------:R0:W5:Y:S01]  /*08e0*/  @!P4 LDG.E R8, desc[UR4][R4.64+0x680] ;  /* 0x000680040408c981 */ /* 0x000162000c1e1900 */
[----:B------:R-:W-:-:S04]  /*08f0*/  ISETP.GE.OR P4, PT, R42, UR8, !P3 ;  /* 0x000000082a007c0c */ /* 0x000fc8000df86670 */
[----:B------:R-:W-:-:S09]  /*0900*/  P2R R2, PR, RZ, 0x10 ;  /* 0x00000010ff027803 */ /* 0x000fd20000000000 */
[----:B------:R0:W5:Y:S01]  /*0910*/  @!P4 LDG.E R7, desc[UR4][R4.64+0x700] ;  /* 0x000700040407c981 */ /* 0x000162000c1e1900 */
[----:B--2---:R-:W-:-:S04]  /*0920*/  IADD3 R2, P4, PT, R3, UR6, RZ ;  /* 0x0000000603027c10 */ /* 0x004fc8000ff9e0ff */
[----:B------:R-:W-:Y:S02]  /*0930*/  LEA.HI.X.SX32 R3, R3, UR7, 0x1, P4 ;  /* 0x0000000703037c11 */ /* 0x000fe4000a0f0eff */
[----:B------:R-:W-:-:S03]  /*0940*/  ISETP.LT.OR P2, PT, R11, 0x1, P2 ;  /* 0x000000010b00780c */ /* 0x000fc60001741670 */
[----:B------:R-:W2:Y:S10]  /*0950*/  @P0 LDG.E.U8 R21, desc[UR4][R2.64] ;  /* 0x0000000402150981 */ /* 0x000eb4000c1e1100 */
[----:B------:R0:W5:Y:S01]  /*0960*/  @!P2 LDG.E R19, desc[UR4][R4.64+0x380] ;  /* 0x000380040413a981 */ /* 0x000162000c1e1900 */
[----:B------:R-:W-:Y:S01]  /*0970*/  PLOP3.LUT P4, PT, PT, PT, PT, 0x8, 0x80 ;  /* 0x000000000080781c */ /* 0x000fe20003f8e170 */
[----:B---3--:R-:W-:Y:S01]  /*0980*/  IMAD.MOV.U32 R23, RZ, RZ, R13 ;  /* 0x000000ffff177224 */ /* 0x008fe200078e000d */
[----:B--2---:R-:W-:-:S02]  /*0990*/  @P0 ISETP.NE.AND P5, PT, R21, RZ, PT ;  /* 0x000000ff1500020c */ /* 0x004fc40003fa5270 */
[----:B------:R-:W-:Y:S02]  /*09a0*/  PRMT R21, RZ, 0x7610, R21 ;  /* 0x00007610ff157816 */ /* 0x000fe40000000015 */
[----:B------:R-:W-:Y:S02]  /*09b0*/  @P0 SEL R22, RZ, 0x1, P5 ;  /* 0x00000001ff160807 */ /* 0x000fe40002800000 */
[----:B------:R-:W-:Y:S02]  /*09c0*/  @P0 PLOP3.LUT P4, PT, P5, PT, PT, 0x8, 0x80 ;  /* 0x000000000080081c */ /* 0x000fe40002f8e170 */
[----:B------:R-:W-:Y:S01]  /*09d0*/  @P0 PRMT R21, R22, 0x7610, R21 ;  /* 0x0000761016150816 */ /* 0x000fe20000000015 */
[----:B0-----:R-:W-:Y:S10]  /*09e0*/  @!P6 BRA `(.L_x_2322) ;  /* 0x00000000001ce947 */ /* 0x001ff40003800000 */
[----:B------:R-:W2:Y:S02]  /*09f0*/  LDG.E.U8 R4, desc[UR4][R2.64+0x20] ;  /* 0x0000200402047981 */ /* 0x000ea4000c1e1100 */
[----:B--2---:R-:W-:Y:S01]  /*0a00*/  ISETP.NE.AND P5, PT, R4, RZ, PT ;  /* 0x000000ff0400720c */ /* 0x004fe20003fa5270 */
[----:B------:R-:W-:-:S12]  /*0a10*/  IMAD.MOV.U32 R4, RZ, RZ, 0x1 ;  /* 0x00000001ff047424 */ /* 0x000fd800078e00ff */
[CC--:B-----5:R-:W-:Y:S02]  /*0a20*/  @!P5 FSETP.GT.FTZ.AND P6, PT, R13.reuse, R28.reuse, PT ;  /* 0x0000001c0d00d20b */ /* 0x0e0fe40003fd4000 */
[----:B------:R-:W-:Y:S02]  /*0a30*/  @!P5 PRMT R21, R4, 0x7610, R21 ;  /* 0x000076100415d816 */ /* 0x000fe40000000015 */
[----:B------:R-:W-:-:S04]  /*0a40*/  @!P5 FSEL R5, R13, R28, P6 ;  /* 0x0000001c0d05d208 */ /* 0x000fc80003000000 */
[----:B------:R-:W-:-:S07]  /*0a50*/  @!P5 FSEL R23, R5, R28, P4 ;  /* 0x0000001c0517d208 */ /* 0x000fce0002000000 */
.L_x_2322:
[----:B------:R-:W-:Y:S05]  /*0a60*/  BSYNC.RECONVERGENT B0 ;  /* 0x0000000000007941 */ /* 0x000fea0003800200 */
.L_x_2321:
[----:B------:R-:W-:Y:S01]  /*0a70*/  ISETP.NE.AND P4, PT, R25, RZ, PT ;  /* 0x000000ff1900720c */ /* 0x000fe20003f85270 */
[----:B------:R-:W-:-:S12]  /*0a80*/  BSSY.RECONVERGENT B0, `(.L_x_2323) ;  /* 0x000000b000007945 */ /* 0x000fd80003800200 */
[----:B------:R-:W-:Y:S05]  /*0a90*/  @!P4 BRA `(.L_x_2324) ;  /* 0x000000000024c947 */ /* 0x000fea0003800000 */
[----:B------:R-:W2:Y:S02]  /*0aa0*/  LDG.E.U8 R4, desc[UR4][R2.64+0x40] ;  /* 0x0000400402047981 */ /* 0x000ea4000c1e1100 */
[----:B--2---:R-:W-:-:S13]  /*0ab0*/  ISETP.NE.AND P4, PT, R4, RZ, PT ;  /* 0x000000ff0400720c */ /* 0x004fda0003f85270 */
[----:B------:R-:W-:Y:S02]  /*0ac0*/  @!P4 PRMT R4, R21, 0x9910, RZ ;  /* 0x000099101504c816 */ /* 0x000fe400000000ff */
[CC--:B-----5:R-:W-:Y:S02]  /*0ad0*/  @!P4 FSETP.GT.FTZ.AND P5, PT, R23.reuse, R12.reuse, PT ;  /* 0x0000000c1700c20b */ /* 0x0e0fe40003fb4000 */
[----:B------:R-:W-:Y:S01]  /*0ae0*/  @!P4 ISETP.NE.AND P6, PT, R4, RZ, PT ;  /* 0x000000ff0400c20c */ /* 0x000fe20003fc5270 */
[----:B------:R-:W-:Y:S01]  /*0af0*/  IMAD.MOV.U32 R4, RZ, RZ, 0x1 ;  /* 0x00000001ff047424 */ /* 0x000fe200078e00ff */
[----:B------:R-:W-:-:S04]  /*0b00*/  @!P4 FSEL R5, R23, R12, P5 ;  /* 0x0000000c1705c208 */ /* 0x000fc80002800000 */
[----:B------:R-:W-:Y:S02]  /*0b10*/  @!P4 FSEL R23, R5, R12, P6 ;  /* 0x0000000c0517c208 */ /* 0x000fe40003000000 */
[----:B------:R-:W-:-:S07]  /*0b20*/  @!P4 PRMT R21, R4, 0x7610, R21 ;  /* 0x000076100415c816 */ /* 0x000fce0000000015 */
.L_x_2324:
[----:B------:R-:W-:Y:S05]  /*0b30*/  BSYNC.RECONVERGENT B0 ;  /* 0x0000000000007941 */ /* 0x000fea0003800200 */
.L_x_2323:
[----:B------:R-:W-:Y:S01]  /*0b40*/  ISETP.NE.AND P4, PT, R29, RZ, PT ;  /* 0x000000ff1d00720c */ /* 0x000fe20003f85270 */
[----:B------:R-:W-:-:S12]  /*0b50*/  BSSY.RECONVERGENT B0, `(.L_x_2325) ;  /* 0x000000b000007945 */ /* 0x000fd80003800200 */
[----:B------:R-:W-:Y:S05]  /*0b60*/  @P4 BRA `(.L_x_2326) ;  /* 0x0000000000244947 */ /* 0x000fea0003800000 */
        /* <DEDUP_REMOVED lines=9> */
.L_x_2326:
[----:B------:R-:W-:Y:S05]  /*0c00*/  BSYNC.RECONVERGENT B0 ;  /* 0x0000000000007941 */ /* 0x000fea0003800200 */
.L_x_2325:
        /* <DEDUP_REMOVED lines=12> */
.L_x_2328:
[----:B------:R-:W-:Y:S05]  /*0cd0*/  BSYNC.RECONVERGENT B0 ;  /* 0x0000000000007941 */ /* 0x000fea0003800200 */
.L_x_2327:
        /* <DEDUP_REMOVED lines=12> */
.L_x_2330:
[----:B------:R-:W-:Y:S05]  /*0da0*/  BSYNC.RECONVERGENT B0 ;  /* 0x0000000000007941 */ /* 0x000fea0003800200 */
.L_x_2329:
[----:B------:R-:W-:Y:S01]  /*0db0*/  ISETP.NE.AND P4, PT, R45, RZ, PT ;  /* 0x000000ff2d00720c */ /* 0x000fe20003f85270 */
[----:B------:R-:W-:-:S12]  /*0dc0*/  BSSY.RECONVERGENT B0, `(.L_x_2331) ;  /* 0x000000b000007945 */ /* 0x000fd80003800200 */
[----:B------:R-:W-:Y:S05]  /*0dd0*/  @P4 BRA `(.L_x_2332) ;  /* 0x0000000000244947 */ /* 0x000fea0003800000 */
[----:B------:R-:W2:Y:S02]  /*0de0*/  LDG.E.U8 R4, desc[UR4][R2.64+0xc0] ;  /* 0x0000c00402047981 */ /* 0x000ea4000c1e1100 */
[----:B--2---:R-:W-:-:S13]  /*0df0*/  ISETP.NE.AND P4, PT, R4, RZ, PT ;  /* 0x000000ff0400720c */ /* 0x004fda0003f85270 */
[----:B------:R-:W-:Y:S02]  /*0e00*/  @!P4 PRMT R4, R21, 0x9910, RZ ;  /* 0x000099101504c816 */ /* 0x000fe400000000ff */
[CC--:B-----5:R-:W-:Y:S02]  /*0e10*/  @!P4 FSETP.GT.FTZ.AND P5, PT, R23.reuse, R17.reuse, PT ;  /* 0x000000111700c20b */ /* 0x0e0fe40003fb4000 */
[----:B------:R-:W-:Y:S02]  /*0e20*/  @!P4 ISETP.NE.AND P6, PT, R4, RZ, PT ;  /* 0x000000ff0400c20c */ /* 0x000fe40003fc5270 */
[----:B------:R-:W-:-:S04]  /*0e30*/  @!P4 FSEL R4, R23, R17, P5 ;  /* 0x000000111704c208 */ /* 0x000fc80002800000 */
[----:B------:R-:W-:Y:S01]  /*0e40*/  @!P4 FSEL R23, R4, R17, P6 ;  /* 0x000000110417c208 */ /* 0x000fe20003000000 */
[----:B------:R-:W-:-:S05]  /*0e50*/  IMAD.MOV.U32 R4, RZ, RZ, 0x1 ;  /* 0x00000001ff047424 */ /* 0x000fca00078e00ff */
[----:B------:R-:W-:-:S07]  /*0e60*/  @!P4 PRMT R21, R4, 0x7610, R21 ;  /* 0x000076100415c816 */ /* 0x000fce0000000015 */
.L_x_2332:
[----:B------:R-:W-:Y:S05]  /*0e70*/  BSYNC.RECONVERGENT B0 ;  /* 0x0000000000007941 */ /* 0x000fea0003800200 */
.L_x_2331:
[----:B------:R-:W-:Y:S04]  /*0e80*/  BSSY.RECONVERGENT B0, `(.L_x_2333) ;  /* 0x000000b000007945 */ /* 0x000fe80003800200 */
        /* <DEDUP_REMOVED lines=10> */
.L_x_2334:
[----:B------:R-:W-:Y:S05]  /*0f30*/  BSYNC.RECONVERGENT B0 ;  /* 0x0000000000007941 */ /* 0x000fea0003800200 */
.L_x_2333:
        /* <DEDUP_REMOVED lines=12> */
.L_x_2336:
[----:B------:R-:W-:Y:S05]  /*1000*/  BSYNC.RECONVERGENT B0 ;  /* 0x0000000000007941 */ /* 0x000fea0003800200 */
.L_x_2335:
        /* <DEDUP_REMOVED lines=12> */
.L_x_2338:
[----:B------:R-:W-:Y:S05]  /*10d0*/  BSYNC.RECONVERGENT B0 ;  /* 0x0000000000007941 */ /* 0x000fea0003800200 */
.L_x_2337:
        /* <DEDUP_REMOVED lines=12> */
.L_x_2340:
[----:B------:R-:W-:Y:S05]  /*11a0*/  BSYNC.RECONVERGENT B0 ;  /* 0x0000000000007941 */ /* 0x000fea0003800200 */
.L_x_2339:
        /* <DEDUP_REMOVED lines=12> */
.L_x_2342:
[----:B------:R-:W-:Y:S05]  /*1270*/  BSYNC.RECONVERGENT B0 ;  /* 0x0000000000007941 */ /* 0x000fea0003800200 */
.L_x_2341:
        /* <DEDUP_REMOVED lines=12> */
.L_x_2344:
[----:B------:R-:W-:Y:S05]  /*1340*/  BSYNC.RECONVERGENT B0 ;  /* 0x0000000000007941 */ /* 0x000fea0003800200 */
.L_x_2343:
[----:B------:R-:W-:Y:S01]  /*1350*/  ISETP.GE.AND P2, PT, R43, UR8, PT ;  /* 0x000000082b007c0c */ /* 0x000fe2000bf46270 */
[----:B------:R-:W-:Y:S03]  /*1360*/  BSSY.RECONVERGENT B0, `(.L_x_2345) ;  /* 0x000000c000007945 */ /* 0x000fe60003800200 */
[----:B------:R-:W-:-:S13]  /*1370*/  ISETP.LT.OR P4, PT, R11, 0x1, P2 ;  /* 0x000000010b00780c */ /* 0x000fda0001781670 */
        /* <DEDUP_REMOVED lines=10> */
.L_x_2346:
[----:B------:R-:W-:Y:S05]  /*1420*/  BSYNC.RECONVERGENT B0 ;  /* 0x0000000000007941 */ /* 0x000fea0003800200 */
.L_x_2345:
[----:B------:R-:W-:Y:S01]  /*1430*/  ISETP.GE.AND P4, PT, R42, UR8, PT ;  /* 0x000000082a007c0c */ /* 0x000fe2000bf86270 */
[----:B------:R-:W-:Y:S03]  /*1440*/  BSSY.RECONVERGENT B0, `(.L_x_2347) ;  /* 0x000000c000007945 */ /* 0x000fe60003800200 */
[----:B------:R-:W-:-:S13]  /*1450*/  ISETP.LT.OR P5, PT, R11, 0x1, P4 ;  /* 0x000000010b00780c */ /* 0x000fda00027a1670 */
[----:B------:R-:W-:Y:S05]  /*1460*/  @P5 BRA `(.L_x_2348) ;  /* 0x0000000000245947 */ /* 0x000fea0003800000 */
[----:B------:R-:W2:Y:S02]  /*1470*/  LDG.E.U8 R4, desc[UR4][R2.64+0x1c0] ;  /* 0x0001c00402047981 */ /* 0x000ea4000c1e1100 */
        /* <DEDUP_REMOVED lines=8> */
.L_x_2348:
[----:B------:R-:W-:Y:S05]  /*1500*/  BSYNC.RECONVERGENT B0 ;  /* 0x0000000000007941 */ /* 0x000fea0003800200 */
.L_x_2347:
[----:B------:R-:W-:Y:S04]  /*1510*/  BSSY.RECONVERGENT B0, `(.L_x_2349) ;  /* 0x000000b000007945 */ /* 0x000fe80003800200 */
[----:B------:R-:W-:Y:S05]  /*1520*/  @!P1 BRA `(.L_x_2350) ;  /* 0x0000000000249947 */ /* 0x000fea0003800000 */
[----:B------:R-:W2:Y:S02]  /*1530*/  LDG.E.U8 R4, desc[UR4][R2.64+0x1e0] ;  /* 0x0001e00402047981 */ /* 0x000ea4000c1e1100 */
        /* <DEDUP_REMOVED lines=8> */
.L_x_2350:
[----:B------:R-:W-:Y:S05]  /*15c0*/  BSYNC.RECONVERGENT B0 ;  /* 0x0000000000007941 */ /* 0x000fea0003800200 */
.L_x_2349:
        /* <DEDUP_REMOVED lines=20> */
[----:B------:R-:W-:Y:S01]  /*1710*/  IMAD.MOV.U32 R4, RZ, RZ, RZ ;  /* 0x000000ffff047224 */ /* 0x000fe200078e00ff */
[----:B------:R-:W-:Y:S07]  /*1720*/  @!P0 BRA `(.L_x_2352) ;  /* 0x0000000000188947 */ /* 0x000fee0003800000 */
[----:B------:R-:W2:Y:S02]  /*1730*/  LDG.E.U8 R5, desc[UR4][R2.64] ;  /* 0x0000000402057981 */ /* 0x000ea4000c1e1100 */
[----:B--2---:R-:W-:-:S13]  /*1740*/  ISETP.NE.AND P0, PT, R5, RZ, PT ;  /* 0x000000ff0500720c */ /* 0x004fda0003f05270 */
[----:B------:R-:W-:-:S04]  /*1750*/  @!P0 FADD.FTZ R13, -R21, R13 ;  /* 0x0000000d150d8221 */ /* 0x000fc80000010100 */
[----:B------:R-:W-:-:S04]  /*1760*/  @!P0 FMUL.FTZ R13, R13, 1.4426950216293334961 ;  /* 0x3fb8aa3b0d0d8820 */ /* 0x000fc80000410000 */
[----:B------:R-:W0:Y:S02]  /*1770*/  @!P0 MUFU.EX2 R4, R13 ;  /* 0x0000000d00048308 */ /* 0x000e240000000800 */
[----:B0-----:R-:W-:-:S07]  /*1780*/  @!P0 FADD.FTZ R22, RZ, R4 ;  /* 0x00000004ff168221 */ /* 0x001fce0000010000 */
.L_x_2352:
[----:B------:R-:W-:Y:S05]  /*1790*/  BSYNC.RECONVERGENT B0 ;  /* 0x0000000000007941 */ /* 0x000fea0003800200 */
.L_x_2351:
[----:B------:R-:W-:Y:S01]  /*17a0*/  ISETP.NE.AND P0, PT, R27, RZ, PT ;  /* 0x000000ff1b00720c */ /* 0x000fe20003f05270 */
[----:B------:R-:W-:Y:S01]  /*17b0*/  BSSY.RECONVERGENT B0, `(.L_x_2353) ;  /* 0x0000009000007945 */ /* 0x000fe20003800200 */
[----:B------:R-:W-:-:S11]  /*17c0*/  IMAD.MOV.U32 R5, RZ, RZ, RZ ;  /* 0x000000ffff057224 */ /* 0x000fd600078e00ff */
[----:B------:R-:W-:Y:S05]  /*17d0*/  @!P0 BRA `(.L_x_2354) ;  /* 0x0000000000188947 */ /* 0x000fea0003800000 */
[----:B------:R-:W2:Y:S02]  /*17e0*/  LDG.E.U8 R11, desc[UR4][R2.64+0x20] ;  /* 0x00002004020b7981 */ /* 0x000ea4000c1e1100 */
[----:B--2---:R-:W-:-:S13]  /*17f0*/  ISETP.NE.AND P0, PT, R11, RZ, PT ;  /* 0x000000ff0b00720c */ /* 0x004fda0003f05270 */
[----:B-----5:R-:W-:-:S04]  /*1800*/  @!P0 FADD.FTZ R28, -R21, R28 ;  /* 0x0000001c151c8221 */ /* 0x020fc80000010100 */
[----:B------:R-:W-:-:S04]  /*1810*/  @!P0 FMUL.FTZ R28, R28, 1.4426950216293334961 ;  /* 0x3fb8aa3b1c1c8820 */ /* 0x000fc80000410000 */
[----:B------:R-:W0:Y:S02]  /*1820*/  @!P0 MUFU.EX2 R5, R28 ;  /* 0x0000001c00058308 */ /* 0x000e240000000800 */
[----:B0-----:R-:W-:-:S07]  /*1830*/  @!P0 FADD.FTZ R22, R22, R5 ;  /* 0x0000000516168221 */ /* 0x001fce0000010000 */
.L_x_2354:
[----:B------:R-:W-:Y:S05]  /*1840*/  BSYNC.RECONVERGENT B0 ;  /* 0x0000000000007941 */ /* 0x000fea0003800200 */
.L_x_2353:
        /* <DEDUP_REMOVED lines=10> */
.L_x_2356:
[----:B------:R-:W-:Y:S05]  /*18f0*/  BSYNC.RECONVERGENT B0 ;  /* 0x0000000000007941 */ /* 0x000fea0003800200 */
.L_x_2355:
[----:B------:R-:W0:Y:S01]  /*1900*/  S2R R13, SR_TID.X ;  /* 0x00000000000d7919 */ /* 0x000e220000002100 */
[----:B------:R-:W-:Y:S01]  /*1910*/  BSSY.RECONVERGENT B0, `(.L_x_2357) ;  /* 0x000000b000007945 */ /* 0x000fe20003800200 */
[----:B0----5:R-:W-:-:S05]  /*1920*/  VIADD R12, R13, 0x60 ;  /* 0x000000600d0c7836 */ /* 0x021fca0000000000 */
        /* <DEDUP_REMOVED lines=9> */
.L_x_2358:
[----:B------:R-:W-:Y:S05]  /*19c0*/  BSYNC.RECONVERGENT B0 ;  /* 0x0000000000007941 */ /* 0x000fea0003800200 */
.L_x_2357:
        /* <DEDUP_REMOVED lines=11> */
.L_x_2360:
[----:B------:R-:W-:Y:S05]  /*1a80*/  BSYNC.RECONVERGENT B0 ;  /* 0x0000000000007941 */ /* 0x000fea0003800200 */
.L_x_2359:
        /* <DEDUP_REMOVED lines=11> */
.L_x_2362:
[----:B------:R-:W-:Y:S05]  /*1b40*/  BSYNC.RECONVERGENT B0 ;  /* 0x0000000000007941 */ /* 0x000fea0003800200 */
.L_x_2361:
        /* <DEDUP_REMOVED lines=11> */
.L_x_2364:
[----:B------:R-:W-:Y:S05]  /*1c00*/  BSYNC.RECONVERGENT B0 ;  /* 0x0000000000007941 */ /* 0x000fea0003800200 */
.L_x_2363:
        /* <DEDUP_REMOVED lines=11> */
.L_x_2366:
[----:B------:R-:W-:Y:S05]  /*1cc0*/  BSYNC.RECONVERGENT B0 ;  /* 0x0000000000007941 */ /* 0x000fea0003800200 */
.L_x_2365:
        /* <DEDUP_REMOVED lines=11> */
.L_x_2368:
[----:B------:R-:W-:Y:S05]  /*1d80*/  BSYNC.RECONVERGENT B0 ;  /* 0x0000000000007941 */ /* 0x000fea0003800200 */
.L_x_2367:
        /* <DEDUP_REMOVED lines=11> */
.L_x_2370:
[----:B------:R-:W-:Y:S05]  /*1e40*/  BSYNC.RECONVERGENT B0 ;  /* 0x0000000000007941 */ /* 0x000fea0003800200 */
.L_x_2369:
        /* <DEDUP_REMOVED lines=11> */
.L_x_2372:
[----:B------:R-:W-:Y:S05]  /*1f00*/  BSYNC.RECONVERGENT B0 ;  /* 0x0000000000007941 */ /* 0x000fea0003800200 */
.L_x_2371:
        /* <DEDUP_REMOVED lines=10> */
.L_x_2374:
[----:B------:R-:W-:Y:S05]  /*1fb0*/  BSYNC.RECONVERGENT B0 ;  /* 0x0000000000007941 */ /* 0x000fea0003800200 */
.L_x_2373:
        /* <DEDUP_REMOVED lines=10> */
.L_x_2376:
[----:B------:R-:W-:Y:S05]  /*2060*/  BSYNC.RECONVERGENT B0 ;  /* 0x0000000000007941 */ /* 0x000fea0003800200 */
.L_x_2375:
        /* <DEDUP_REMOVED lines=10> */
.L_x_2378:
[----:B------:R-:W-:Y:S05]  /*2110*/  BSYNC.RECONVERGENT B0 ;  /* 0x0000000000007941 */ /* 0x000fea0003800200 */
.L_x_2377:
        /* <DEDUP_REMOVED lines=10> */
.L_x_2380:
[----:B------:R-:W-:Y:S05]  /*21c0*/  BSYNC.RECONVERGENT B0 ;  /* 0x0000000000007941 */ /* 0x000fea0003800200 */
.L_x_2379:
        /* <DEDUP_REMOVED lines=9> */
.L_x_2382:
[----:B------:R-:W-:Y:S05]  /*2260*/  BSYNC.RECONVERGENT B0 ;  /* 0x0000000000007941 */ /* 0x000fea0003800200 */
.L_x_2381:
        /* <DEDUP_REMOVED lines=31> */
[----:B------:R-:W-:Y:S01]  /*2460*/  ISETP.GE.AND P5, PT, R33, UR8, PT ;  /* 0x0000000821007c0c */ /* 0x000fe2000bfa6270 */
[----:B------:R-:W-:Y:S02]  /*2470*/  IMAD.MOV.U32 R5, RZ, RZ, 0x7fc00000 ;  /* 0x7fc00000ff057424 */ /* 0x000fe400078e00ff */
[----:B-1----:R-:W-:-:S05]  /*2480*/  @P0 FMUL.FTZ R5, R0, R11 ;  /* 0x0000000b00050220 */ /* 0x002fca0000410000 */
[----:B------:R1:W-:Y:S05]  /*2490*/  STG.E desc[UR4][R2.64+0x100], R5 ;  /* 0x0001000502007986 */ /* 0x0003ea000c101904 */
[----:B------:R-:W-:Y:S05]  /*24a0*/  @P5 EXIT ;  /* 0x000000000000594d */ /* 0x000fea0003800000 */
[----:B------:R-:W2:Y:S01]  /*24b0*/  @P0 MUFU.RCP R11, R6 ;  /* 0x00000006000b0308 */ /* 0x000ea20000001000 */
[----:B------:R-:W-:Y:S01]  /*24c0*/  ISETP.GE.AND P5, PT, R34, UR8, PT ;  /* 0x0000000822007c0c */ /* 0x000fe2000bfa6270 */
[----:B-1----:R-:W-:Y:S02]  /*24d0*/  IMAD.MOV.U32 R5, RZ, RZ, 0x7fc00000 ;  /* 0x7fc00000ff057424 */ /* 0x002fe400078e00ff */
[----:B--2---:R-:W-:-:S05]  /*24e0*/  @P0 FMUL.FTZ R5, R11, R12 ;  /* 0x0000000c0b050220 */ /* 0x004fca0000410000 */
        /* <DEDUP_REMOVED lines=51> */
[----:B-1----:R-:W-:Y:S02]  /*2820*/  IMAD.MOV.U32 R5, RZ, RZ, 0x7fc00000 ;  /* 0x7fc00000ff057424 */ /* 0x002fe400078e00ff */
[----:B--2---:R-:W-:-:S05]  /*2830*/  @P0 FMUL.FTZ R5, R0, R45 ;  /* 0x0000002d00050220 */ /* 0x004fca0000410000 */
[----:B------:R1:W-:Y:S01]  /*2840*/  STG.E desc[UR4][R2.64+0x600], R5 ;  /* 0x0006000502007986 */ /* 0x0003e2000c101904 */
[----:B------:R-:W-:Y:S05]  /*2850*/  @P2 EXIT ;  /* 0x000000000000294d */ /* 0x000fea0003800000 */
[----:B------:R-:W2:Y:S01]  /*2860*/  @P0 MUFU.RCP R0, R6 ;  /* 0x0000000600000308 */ /* 0x000ea20000001000 */
[----:B-1----:R-:W-:Y:S02]  /*2870*/  IMAD.MOV.U32 R5, RZ, RZ, 0x7fc00000 ;  /* 0x7fc00000ff057424 */ /* 0x002fe400078e00ff */
[----:B--2---:R-:W-:-:S05]  /*2880*/  @P0 FMUL.FTZ R5, R0, R9 ;  /* 0x0000000900050220 */ /* 0x004fca0000410000 */
[----:B------:R1:W-:Y:S01]  /*2890*/  STG.E desc[UR4][R2.64+0x680], R5 ;  /* 0x0006800502007986 */ /* 0x0003e2000c101904 */
        /* <DEDUP_REMOVED lines=10> */
[----:B------:R-:W-:Y:S01]  /*2940*/  STG.E desc[UR4][R2.64+0x780], R5 ;  /* 0x0007800502007986 */ /* 0x000fe2000c101904 */
[----:B------:R-:W-:Y:S05]  /*2950*/  EXIT ;  /* 0x000000000000794d */ /* 0x000fea0003800000 */
.L_x_2383:
        /* <DEDUP_REMOVED lines=10> */
.L_x_11199:


//--------------------- .text._ZN43_GLOBAL__N__9ae7fba5_10_SoftMax_cu_9f978f6320softmax_warp_forwardIfffLi8ELb0ELb1EEEvPT0_PKT_iiiPKbib --------------------------
	.section	.text._ZN43_GLOBAL__N__9ae7fba5_10_SoftMax_cu_9f978f6320softmax_warp_forwardIfffLi8ELb0ELb1EEEvPT0_PKT_iiiPKbib,"ax",@progbits
	.align	128
.text._ZN43_GLOBAL__N__9ae7fba5_10_SoftMax_cu_9f978f6320softmax_warp_forwardIfffLi8ELb0ELb1EEEvPT0_PKT_iiiPKbib:
        .type           _ZN43_GLOBAL__N__9ae7fba5_10_SoftMax_cu_9f978f6320softmax_warp_forwardIfffLi8ELb0ELb1EEEvPT0_PKT_iiiPKbib,@function
        .size           _ZN43_GLOBAL__N__9ae7fba5_10_SoftMax_cu_9f978f6320softmax_warp_forwardIfffLi8ELb0ELb1EEEvPT0_PKT_iiiPKbib,(.L_x_11200 - _ZN43_GLOBAL__N__9ae7fba5_10_SoftMax_cu_9f978f6320softmax_warp_forwardIfffLi8ELb0ELb1EEEvPT0_PKT_iiiPKbib)
        .other          _ZN43_GLOBAL__N__9ae7fba5_10_SoftMax_cu_9f978f6320softmax_warp_forwardIfffLi8ELb0ELb1EEEvPT0_PKT_iiiPKbib,@"STO_CUDA_ENTRY STV_DEFAULT"
_ZN43_GLOBAL__N__9ae7fba5_10_SoftMax_cu_9f978f6320softmax_warp_forwardIfffLi8ELb0ELb1EEEvPT0_PKT_iiiPKbib:
        /* <DEDUP_REMOVED lines=41> */
.L_x_2384:
[----:B------:R-:W0:Y:S01]  /*0290*/  LDCU.64 UR6, c[0x0][0x3a0] ;  /* 0x00007400ff0677ac */ /* 0x000e220008000a00 */
[----:B------:R-:W1:Y:S01]  /*02a0*/  LDC.64 R4, c[0x0][0x388] ;  /* 0x0000e200ff047b82 */ /* 0x000e620000000a00 */
[C---:B------:R-:W-:Y:S01]  /*02b0*/  ISETP.GE.AND P0, PT, R13.reuse, UR8, PT ;  /* 0x000000080d007c0c */ /* 0x040fe2000bf06270 */
[----:B------:R-:W2:Y:S03]  /*02c0*/  LDCU.64 UR4, c[0x0][0x358] ;  /* 0x00006b00ff0477ac */ /* 0x000ea60008000a00 */
[----:B------:R-:W-:Y:S02]  /*02d0*/  P2R R2, PR, RZ, 0x1 ;  /* 0x00000001ff027803 */ /* 0x000fe40000000000 */
[----:B------:R-:W-:Y:S01]  /*02e0*/  ISETP.GT.AND P0, PT, R12, RZ, !P0 ;  /* 0x000000ff0c00720c */ /* 0x000fe20004704270 */
[----:B------:R-:W-:-:S05]  /*02f0*/  VIADD R6, R13, 0x20 ;  /* 0x000000200d067836 */ /* 0x000fca0000000000 */
[----:B------:R-:W-:Y:S02]  /*0300*/  ISETP.GE.AND P3, PT, R6, UR8, PT ;  /* 0x0000000806007c0c */ /* 0x000fe4000bf66270 */
[----:B0-----:R-:W-:-:S04]  /*0310*/  IADD3 R2, P1, PT, R3, UR6, RZ ;  /* 0x0000000603027c10 */ /* 0x001fc8000ff3e0ff */
[----:B------:R-:W-:Y:S02]  /*0320*/  LEA.HI.X.SX32 R3, R3, UR7, 0x1, P1 ;  /* 0x0000000703037c11 */ /* 0x000fe400088f0eff */
[----:B------:R-:W-:Y:S01]  /*0330*/  ISETP.LT.OR P4, PT, R12, 0x1, P3 ;  /* 0x000000010c00780c */ /* 0x000fe20001f81670 */
[----:B------:R-:W-:Y:S02]  /*0340*/  IMAD.MOV.U32 R16, RZ, RZ, -0x800000 ;  /* 0xff800000ff107424 */ /* 0x000fe400078e00ff */
[----:B--2---:R-:W2:Y:S01]  /*0350*/  @P0 LDG.E.U8 R8, desc[UR4][R2.64] ;  /* 0x0000000402080981 */ /* 0x004ea2000c1e1100 */
[----:B-1----:R-:W-:-:S04]  /*0360*/  IMAD.WIDE R4, R0, 0x4, R4 ;  /* 0x0000000400047825 */ /* 0x002fc800078e0204 */
[----:B------:R-:W-:Y:S01]  /*0370*/  IMAD.MOV.U32 R23, RZ, RZ, -0x800000 ;  /* 0xff800000ff177424 */ /* 0x000fe200078e00ff */
[----:B------:R-:W3:Y:S01]  /*0380*/  @P0 LDG.E R16, desc[UR4][R4.64] ;  /* 0x0000000404100981 */ /* 0x000ee2000c1e1900 */
[----:B------:R-:W-:Y:S01]  /*0390*/  VIADD R7, R13, 0xa0 ;  /* 0x000000a00d077836 */ /* 0x000fe20000000000 */
[----:B------:R-:W-:Y:S01]  /*03a0*/  PRMT R14, RZ, 0x7610, R14 ;  /* 0x00007610ff0e7816 */ /* 0x000fe2000000000e */
[----:B------:R-:W-:Y:S01]  /*03b0*/  BSSY.RECONVERGENT B0, `(.L_x_2385) ;  /* 0x0000016000007945 */ /* 0x000fe20003800200 */
[----:B------:R-:W-:Y:S01]  /*03c0*/  P2R R26, PR, RZ, 0x10 ;  /* 0x00000010ff1a7803 */ /* 0x000fe20000000000 */
[----:B------:R0:W5:Y:S01]  /*03d0*/  @!P4 LDG.E R23, desc[UR4][R4.64+0x80] ;  /* 0x000080040417c981 */ /* 0x000162000c1e1900 */
[----:B------:R-:W-:Y:S01]  /*03e0*/  ISETP.GE.AND P1, PT, R7, UR8, PT ;  /* 0x0000000807007c0c */ /* 0x000fe2000bf26270 */
[C---:B------:R-:W-:Y:S02]  /*03f0*/  VIADD R7, R13.reuse, 0xc0 ;  /* 0x000000c00d077836 */ /* 0x040fe40000000000 */
[----:B------:R-:W-:Y:S01]  /*0400*/  VIADD R9, R13, 0xe0 ;  /* 0x000000e00d097836 */ /* 0x000fe20000000000 */
[----:B--2---:R-:W-:-:S02]  /*0410*/  @P0 ISETP.NE.AND P2, PT, R8, RZ, PT ;  /* 0x000000ff0800020c */ /* 0x004fc40003f45270 */
[----:B------:R-:W-:Y:S02]  /*0420*/  P2R R8, PR, RZ, 0x8 ;  /* 0x00000008ff087803 */ /* 0x000fe40000000000 */
[----:B------:R-:W-:Y:S02]  /*0430*/  @P0 SEL R8, RZ, 0x1, P2 ;  /* 0x00000001ff080807 */ /* 0x000fe40001000000 */
[----:B------:R-:W-:Y:S01]  /*0440*/  PLOP3.LUT P3, PT, PT, PT, PT, 0x8, 0x80 ;  /* 0x000000000080781c */ /* 0x000fe20003f6e170 */
[----:B---3--:R-:W-:Y:S01]  /*0450*/  IMAD.MOV.U32 R15, RZ, RZ, R16 ;  /* 0x000000ffff0f7224 */ /* 0x008fe200078e0010 */
[----:B------:R-:W-:Y:S02]  /*0460*/  @P0 PLOP3.LUT P3, PT, P2, PT, PT, 0x8, 0x80 ;  /* 0x000000000080081c */ /* 0x000fe4000176e170 */
[----:B------:R-:W-:Y:S02]  /*0470*/  ISETP.GE.AND P2, PT, R7, UR8, PT ;  /* 0x0000000807007c0c */ /* 0x000fe4000bf46270 */
[----:B------:R-:W-:Y:S01]  /*0480*/  @P0 PRMT R14, R8, 0x7610, R14 ;  /* 0x00007610080e0816 */ /* 0x000fe2000000000e */
[----:B0-----:R-:W-:Y:S10]  /*0490*/  @P4 BRA `(.L_x_2386) ;  /* 0x00000000001c4947 */ /* 0x001ff40003800000 */
[----:B------:R-:W2:Y:S02]  /*04a0*/  LDG.E.U8 R7, desc[UR4][R2.64+0x20] ;  /* 0x0000200402077981 */ /* 0x000ea4000c1e1100 */
[----:B--2---:R-:W-:Y:S01]  /*04b0*/  ISETP.NE.AND P4, PT, R7, RZ, PT ;  /* 0x000000ff0700720c */ /* 0x004fe20003f85270 */
[----:B------:R-:W-:-:S12]  /*04c0*/  IMAD.MOV.U32 R7, RZ, RZ, 0x1 ;  /* 0x00000001ff077424 */ /* 0x000fd800078e00ff */
[CC--:B-----5:R-:W-:Y:S02]  /*04d0*/  @!P4 FSETP.GT.FTZ.AND P5, PT, R16.reuse, R23.reuse, PT ;  /* 0x000000171000c20b */ /* 0x0e0fe40003fb4000 */
[----:B------:R-:W-:Y:S02]  /*04e0*/  @!P4 PRMT R14, R7, 0x7610, R14 ;  /* 0x00007610070ec816 */ /* 0x000fe4000000000e */
[----:B------:R-:W-:-:S04]  /*04f0*/  @!P4 FSEL R8, R16, R23, P5 ;  /* 0x000000171008c208 */ /* 0x000fc80002800000 */
[----:B------:R-:W-:-:S07]  /*0500*/  @!P4 FSEL R15, R8, R23, P3 ;  /* 0x00000017080fc208 */ /* 0x000fce0001800000 */
.L_x_2386:
[----:B------:R-:W-:Y:S05]  /*0510*/  BSYNC.RECONVERGENT B0 ;  /* 0x0000000000007941 */ /* 0x000fea0003800200 */
.L_x_2385:
[----:B------:R-:W-:Y:S01]  /*0520*/  VIADD R20, R13, 0x60 ;  /* 0x000000600d147836 */ /* 0x000fe20000000000 */
[----:B------:R-:W-:Y:S01]  /*0530*/  ISETP.GE.AND P3, PT, R9, UR8, PT ;  /* 0x0000000809007c0c */ /* 0x000fe2000bf66270 */
[----:B------:R-:W-:Y:S01]  /*0540*/  IMAD.MOV.U32 R17, RZ, RZ, -0x800000 ;  /* 0xff800000ff117424 */ /* 0x000fe200078e00ff */
[----:B------:R-:W-:Y:S01]  /*0550*/  ISETP.GT.AND P1, PT, R12, RZ, !P1 ;  /* 0x000000ff0c00720c */ /* 0x000fe20004f24270 */
[----:B------:R-:W-:Y:S01]  /*0560*/  VIADD R22, R13, 0x80 ;  /* 0x000000800d167836 */ /* 0x000fe20000000000 */
[----:B------:R-:W-:Y:S01]  /*0570*/  ISETP.GE.AND P4, PT, R20, UR8, PT ;  /* 0x0000000814007c0c */ /* 0x000fe2000bf86270 */
[----:B------:R-:W-:Y:S01]  /*0580*/  IMAD.MOV.U32 R11, RZ, RZ, -0x800000 ;  /* 0xff800000ff0b7424 */ /* 0x000fe200078e00ff */
[C---:B------:R-:W-:Y:S01]  /*0590*/  ISETP.GT.AND P2, PT, R12.reuse, RZ, !P2 ;  /* 0x000000ff0c00720c */ /* 0x040fe20005744270 */
[----:B------:R-:W-:Y:S01]  /*05a0*/  IMAD.MOV.U32 R10, RZ, RZ, -0x800000 ;  /* 0xff800000ff0a7424 */ /* 0x000fe200078e00ff */
[----:B------:R-:W-:Y:S01]  /*05b0*/  P2R R7, PR, RZ, 0x10 ;  /* 0x00000010ff077803 */ /* 0x000fe20000000000 */
[----:B------:R-:W-:Y:S01]  /*05c0*/  IMAD.MOV.U32 R9, RZ, RZ, -0x800000 ;  /* 0xff800000ff097424 */ /* 0x000fe200078e00ff */
[C---:B------:R-:W-:Y:S01]  /*05d0*/  ISETP.LT.OR P4, PT, R12.reuse, 0x1, P4 ;  /* 0x000000010c00780c */ /* 0x040fe20002781670 */
[----:B------:R-:W-:Y:S01]  /*05e0*/  IMAD.MOV.U32 R8, RZ, RZ, -0x800000 ;  /* 0xff800000ff087424 */ /* 0x000fe200078e00ff */
[----:B------:R-:W-:-:S02]  /*05f0*/  ISETP.GT.AND P3, PT, R12, RZ, !P3 ;  /* 0x000000ff0c00720c */ /* 0x000fc40005f64270 */
[----:B------:R-:W-:Y:S01]  /*0600*/  P2R R24, PR, RZ, 0x10 ;  /* 0x00000010ff187803 */ /* 0x000fe20000000000 */
[----:B------:R-:W-:Y:S01]  /*0610*/  IMAD.MOV.U32 R18, RZ, RZ, -0x800000 ;  /* 0xff800000ff127424 */ /* 0x000fe200078e00ff */
[----:B------:R0:W5:Y:S04]  /*0620*/  @P1 LDG.E R10, desc[UR4][R4.64+0x280] ;  /* 0x00028004040a1981 */ /* 0x000168000c1e1900 */
[----:B------:R0:W5:Y:S04]  /*0630*/  @P2 LDG.E R9, desc[UR4][R4.64+0x300] ;  /* 0x0003000404092981 */ /* 0x000168000c1e1900 */
[----:B------:R0:W5:Y:S01]  /*0640*/  @!P4 LDG.E R17, desc[UR4][R4.64+0x180] ;  /* 0x000180040411c981 */ /* 0x000162000c1e1900 */
[----:B------:R-:W-:-:S03]  /*0650*/  ISETP.GE.AND P4, PT, R22, UR8, PT ;  /* 0x0000000816007c0c */ /* 0x000fc6000bf86270 */
[----:B------:R0:W5:Y:S01]  /*0660*/  @P3 LDG.E R8, desc[UR4][R4.64+0x380] ;  /* 0x0003800404083981 */ /* 0x000162000c1e1900 */
[----:B------:R-:W-:Y:S01]  /*0670*/  P2R R7, PR, RZ, 0x10 ;  /* 0x00000010ff077803 */ /* 0x000fe20000000000 */
[----:B------:R-:W-:Y:S01]  /*0680*/  VIADD R7, R13, 0x40 ;  /* 0x000000400d077836 */ /* 0x000fe20000000000 */
[----:B------:R-:W-:-:S04]  /*0690*/  ISETP.LT.OR P4, PT, R12, 0x1, P4 ;  /* 0x000000010c00780c */ /* 0x000fc80002781670 */
[----:B------:R-:W-:-:S04]  /*06a0*/  ISETP.GE.AND P5, PT, R7, UR8, PT ;  /* 0x0000000807007c0c */ /* 0x000fc8000bfa6270 */
[----:B------:R-:W-:Y:S02]  /*06b0*/  P2R R19, PR, RZ, 0x20 ;  /* 0x00000020ff137803 */ /* 0x000fe40000000000 */
[----:B------:R-:W-:-:S03]  /*06c0*/  ISETP.LT.OR P5, PT, R12, 0x1, P5 ;  /* 0x000000010c00780c */ /* 0x000fc60002fa1670 */
[----:B------:R0:W5:Y:S10]  /*06d0*/  @!P4 LDG.E R11, desc[UR4][R4.64+0x200] ;  /* 0x00020004040bc981 */ /* 0x000174000c1e1900 */
[----:B------:R0:W5:Y:S01]  /*06e0*/  @!P5 LDG.E R18, desc[UR4][R4.64+0x100] ;  /* 0x000100040412d981 */ /* 0x000162000c1e1900 */
[----:B------:R-:W-:Y:S01]  /*06f0*/  BSSY.RECONVERGENT B0, `(.L_x_2387) ;  /* 0x000000c000007945 */ /* 0x000fe20003800200 */
[----:B------:R-:W-:-:S03]  /*0700*/  P2R R25, PR, RZ, 0x20 ;  /* 0x00000020ff197803 */ /* 0x000fc60000000000 */
[----:B------:R-:W-:Y:S05]  /*0710*/  @P5 BRA `(.L_x_2388) ;  /* 0x0000000000245947 */ /* 0x000fea0003800000 */
[----:B0-----:R-:W2:Y:S02]  /*0720*/  LDG.E.U8 R4, desc[UR4][R2.64+0x40] ;  /* 0x0000400402047981 */ /* 0x001ea4000c1e1100 */
        /* <DEDUP_REMOVED lines=8> */
.L_x_2388:
[----:B------:R-:W-:Y:S05]  /*07b0*/  BSYNC.RECONVERGENT B0 ;  /* 0x0000000000007941 */ /* 0x000fea0003800200 */
.L_x_2387:
[----:B------:R-:W-:Y:S01]  /*07c0*/  ISETP.NE.AND P5, PT, R24, RZ, PT ;  /* 0x000000ff1800720c */ /* 0x000fe20003fa5270 */
[----:B------:R-:W-:-:S12]  /*07d0*/  BSSY.RECONVERGENT B0, `(.L_x_2389) ;  /* 0x000000b000007945 */ /* 0x000fd80003800200 */
[----:B------:R-:W-:Y:S05]  /*07e0*/  @P5 BRA `(.L_x_2390) ;  /* 0x0000000000245947 */ /* 0x000fea0003800000 */
[----:B0-----:R-:W2:Y:S02]  /*07f0*/  LDG.E.U8 R4, desc[UR4][R2.64+0x60] ;  /* 0x0000600402047981 */ /* 0x001ea4000c1e1100 */
        /* <DEDUP_REMOVED lines=8> */
.L_x_2390:
[----:B------:R-:W-:Y:S05]  /*0880*/  BSYNC.RECONVERGENT B0 ;  /* 0x0000000000007941 */ /* 0x000fea0003800200 */
.L_x_2389:
[----:B------:R-:W-:Y:S04]  /*0890*/  BSSY.RECONVERGENT B0, `(.L_x_2391) ;  /* 0x000000b000007945 */ /* 0x000fe80003800200 */
        /* <DEDUP_REMOVED lines=10> */
.L_x_2392:
[----:B------:R-:W-:Y:S05]  /*0940*/  BSYNC.RECONVERGENT B0 ;  /* 0x0000000000007941 */ /* 0x000fea0003800200 */
.L_x_2391:
[----:B------:R-:W-:Y:S04]  /*0950*/  BSSY.RECONVERGENT B0, `(.L_x_2393) ;  /* 0x000000b000007945 */ /* 0x000fe80003800200 */
[----:B------:R-:W-:Y:S05]  /*0960*/  @!P1 BRA `(.L_x_2394) ;  /* 0x0000000000249947 */ /* 0x000fea0003800000 */
        /* <DEDUP_REMOVED lines=9> */
.L_x_2394:
[----:B------:R-:W-:Y:S05]  /*0a00*/  BSYNC.RECONVERGENT B0 ;  /* 0x0000000000007941 */ /* 0x000fea0003800200 */
.L_x_2393:
[----:B------:R-:W-:Y:S04]  /*0a10*/  BSSY.RECONVERGENT B0, `(.L_x_2395) ;  /* 0x000000b000007945 */ /* 0x000fe80003800200 */
[----:B------:R-:W-:Y:S05]  /*0a20*/  @!P2 BRA `(.L_x_2396) ;  /* 0x000000000024a947 */ /* 0x000fea0003800000 */
        /* <DEDUP_REMOVED lines=9> */
.L_x_2396:
[----:B------:R-:W-:Y:S05]  /*0ac0*/  BSYNC.RECONVERGENT B0 ;  /* 0x0000000000007941 */ /* 0x000fea0003800200 */
.L_x_2395:
        /* <DEDUP_REMOVED lines=11> */
.L_x_2398:
[----:B------:R-:W-:Y:S05]  /*0b80*/  BSYNC.RECONVERGENT B0 ;  /* 0x0000000000007941 */ /* 0x000fea0003800200 */
.L_x_2397:
[----:B0-----:R-:W-:Y:S01]  /*0b90*/  PRMT R4, R14, 0x9910, RZ ;  /* 0x000099100e047816 */ /* 0x001fe200000000ff */
        /* <DEDUP_REMOVED lines=16> */
[----:B------:R-:W-:Y:S02]  /*0ca0*/  FSEL R4, R14, R27, !P5 ;  /* 0x0000001b0e047208 */ /* 0x000fe40006800000 */
[----:B------:R-:W-:-:S03]  /*0cb0*/  CS2R R14, SRZ ;  /* 0x00000000000e7805 */ /* 0x000fc6000001ff00 */
        /* <DEDUP_REMOVED lines=10> */
.L_x_2400:
[----:B------:R-:W-:Y:S05]  /*0d60*/  BSYNC.RECONVERGENT B0 ;  /* 0x0000000000007941 */ /* 0x000fea0003800200 */
.L_x_2399:
[----:B------:R-:W-:Y:S01]  /*0d70*/  ISETP.NE.AND P0, PT, R26, RZ, PT ;  /* 0x000000ff1a00720c */ /* 0x000fe20003f05270 */
[----:B------:R-:W-:Y:S01]  /*0d80*/  BSSY.RECONVERGENT B0, `(.L_x_2401) ;  /* 0x0000009000007945 */ /* 0x000fe20003800200 */
[----:B------:R-:W-:-:S11]  /*0d90*/  IMAD.MOV.U32 R4, RZ, RZ, RZ ;  /* 0x000000ffff047224 */ /* 0x000fd600078e00ff */
[----:B------:R-:W-:Y:S05]  /*0da0*/  @P0 BRA `(.L_x_2402) ;  /* 0x0000000000180947 */ /* 0x000fea0003800000 */
[----:B------:R-:W2:Y:S02]  /*0db0*/  LDG.E.U8 R16, desc[UR4][R2.64+0x20] ;  /* 0x0000200402107981 */ /* 0x000ea4000c1e1100 */
[----:B--2---:R-:W-:-:S13]  /*0dc0*/  ISETP.NE.AND P0, PT, R16, RZ, PT ;  /* 0x000000ff1000720c */ /* 0x004fda0003f05270 */
[----:B-----5:R-:W-:-:S04]  /*0dd0*/  @!P0 FADD.FTZ R23, -R21, R23 ;  /* 0x0000001715178221 */ /* 0x020fc80000010100 */
[----:B------:R-:W-:-:S04]  /*0de0*/  @!P0 FMUL.FTZ R23, R23, 1.4426950216293334961 ;  /* 0x3fb8aa3b17178820 */ /* 0x000fc80000410000 */
[----:B------:R-:W0:Y:S02]  /*0df0*/  @!P0 MUFU.EX2 R4, R23 ;  /* 0x0000001700048308 */ /* 0x000e240000000800 */
[----:B0-----:R-:W-:-:S07]  /*0e00*/  @!P0 FADD.FTZ R19, R19, R4 ;  /* 0x0000000413138221 */ /* 0x001fce0000010000 */
.L_x_2402:
[----:B------:R-:W-:Y:S05]  /*0e10*/  BSYNC.RECONVERGENT B0 ;  /* 0x0000000000007941 */ /* 0x000fea0003800200 */
.L_x_2401:
[----:B------:R-:W-:Y:S01]  /*0e20*/  ISETP.NE.AND P0, PT, R25, RZ, PT ;  /* 0x000000ff1900720c */ /* 0x000fe20003f05270 */
[----:B------:R-:W-:Y:S01]  /*0e30*/  BSSY.RECONVERGENT B0, `(.L_x_2403) ;  /* 0x0000009000007945 */ /* 0x000fe20003800200 */
[----:B------:R-:W-:-:S11]  /*0e40*/  IMAD.MOV.U32 R16, RZ, RZ, RZ ;  /* 0x000000ffff107224 */ /* 0x000fd600078e00ff */
[----:B------:R-:W-:Y:S05]  /*0e50*/  @P0 BRA `(.L_x_2404) ;  /* 0x0000000000180947 */ /* 0x000fea0003800000 */
[----:B-----5:R-:W2:Y:S02]  /*0e60*/  LDG.E.U8 R23, desc[UR4][R2.64+0x40] ;  /* 0x0000400402177981 */ /* 0x020ea4000c1e1100 */
[----:B--2---:R-:W-:-:S13]  /*0e70*/  ISETP.NE.AND P0, PT, R23, RZ, PT ;  /* 0x000000ff1700720c */ /* 0x004fda0003f05270 */
[----:B------:R-:W-:-:S04]  /*0e80*/  @!P0 FADD.FTZ R18, -R21, R18 ;  /* 0x0000001215128221 */ /* 0x000fc80000010100 */
[----:B------:R-:W-:-:S04]  /*0e90*/  @!P0 FMUL.FTZ R18, R18, 1.4426950216293334961 ;  /* 0x3fb8aa3b12128820 */ /* 0x000fc80000410000 */
[----:B------:R-:W0:Y:S02]  /*0ea0*/  @!P0 MUFU.EX2 R16, R18 ;  /* 0x0000001200108308 */ /* 0x000e240000000800 */
[----:B0-----:R-:W-:-:S07]  /*0eb0*/  @!P0 FADD.FTZ R19, R19, R16 ;  /* 0x0000001013138221 */ /* 0x001fce0000010000 */
.L_x_2404:
[----:B------:R-:W-:Y:S05]  /*0ec0*/  BSYNC.RECONVERGENT B0 ;  /* 0x0000000000007941 */ /* 0x000fea0003800200 */
.L_x_2403:
[----:B------:R-:W-:Y:S01]  /*0ed0*/  ISETP.NE.AND P0, PT, R24, RZ, PT ;  /* 0x000000ff1800720c */ /* 0x000fe20003f05270 */
[----:B------:R-:W-:Y:S01]  /*0ee0*/  BSSY.RECONVERGENT B0, `(.L_x_2405) ;  /* 0x0000009000007945 */ /* 0x000fe20003800200 */
[----:B-----5:R-:W-:-:S11]  /*0ef0*/  IMAD.MOV.U32 R18, RZ, RZ, RZ ;  /* 0x000000ffff127224 */ /* 0x020fd600078e00ff */
[----:B------:R-:W-:Y:S05]  /*0f00*/  @P0 BRA `(.L_x_2406) ;  /* 0x0000000000180947 */ /* 0x000fea0003800000 */
[----:B------:R-:W2:Y:S02]  /*0f10*/  LDG.E.U8 R23, desc[UR4][R2.64+0x60] ;  /* 0x0000600402177981 */ /* 0x000ea4000c1e1100 */
[----:B--2---:R-:W-:-:S13]  /*0f20*/  ISETP.NE.AND P0, PT, R23, RZ, PT ;  /* 0x000000ff1700720c */ /* 0x004fda0003f05270 */
[----:B------:R-:W-:-:S04]  /*0f30*/  @!P0 FADD.FTZ R17, -R21, R17 ;  /* 0x0000001115118221 */ /* 0x000fc80000010100 */
[----:B------:R-:W-:-:S04]  /*0f40*/  @!P0 FMUL.FTZ R17, R17, 1.4426950216293334961 ;  /* 0x3fb8aa3b11118820 */ /* 0x000fc80000410000 */
[----:B------:R-:W0:Y:S02]  /*0f50*/  @!P0 MUFU.EX2 R18, R17 ;  /* 0x0000001100128308 */ /* 0x000e240000000800 */
[----:B0-----:R-:W-:-:S07]  /*0f60*/  @!P0 FADD.FTZ R19, R19, R18 ;  /* 0x0000001213138221 */ /* 0x001fce0000010000 */
.L_x_2406:
[----:B------:R-:W-:Y:S05]  /*0f70*/  BSYNC.RECONVERGENT B0 ;  /* 0x0000000000007941 */ /* 0x000fea0003800200 */
.L_x_2405:
        /* <DEDUP_REMOVED lines=9> */
.L_x_2408:
[----:B------:R-:W-:Y:S05]  /*1010*/  BSYNC.RECONVERGENT B0 ;  /* 0x0000000000007941 */ /* 0x000fea0003800200 */
.L_x_2407:
        /* <DEDUP_REMOVED lines=9> */
.L_x_2410:
[----:B------:R-:W-:Y:S05]  /*10b0*/  BSYNC.RECONVERGENT B0 ;  /* 0x0000000000007941 */ /* 0x000fea0003800200 */
.L_x_2409:
        /* <DEDUP_REMOVED lines=8> */
.L_x_2412:
[----:B------:R-:W-:Y:S05]  /*1140*/  BSYNC.RECONVERGENT B0 ;  /* 0x0000000000007941 */ /* 0x000fea0003800200 */
.L_x_2411:
        /* <DEDUP_REMOVED lines=8> */
.L_x_2414:
[----:B------:R-:W-:Y:S05]  /*11d0*/  BSYNC.RECONVERGENT B0 ;  /* 0x0000000000007941 */ /* 0x000fea0003800200 */
.L_x_2413:
        /* <DEDUP_REMOVED lines=20> */
[----:B-1----:R-:W-:-:S05]  /*1320*/  @P0 FMUL.FTZ R9, R10, R15 ;  /* 0x0000000f0a090220 */ /* 0x002fca0000410000 */
[----:B------:R0:W-:Y:S01]  /*1330*/  STG.E desc[UR4][R2.64], R9 ;  /* 0x0000000902007986 */ /* 0x0001e2000c101904 */
[----:B------:R-:W-:Y:S05]  /*1340*/  @P1 EXIT ;  /* 0x000000000000194d */ /* 0x000fea0003800000 */
[----:B------:R-:W1:Y:S01]  /*1350*/  @P0 MUFU.RCP R11, R8 ;  /* 0x00000008000b0308 */ /* 0x000e620000001000 */
[----:B------:R-:W-:Y:S01]  /*1360*/  ISETP.GE.AND P1, PT, R7, UR8, PT ;  /* 0x0000000807007c0c */ /* 0x000fe2000bf26270 */
[----:B0-----:R-:W-:Y:S02]  /*1370*/  IMAD.MOV.U32 R9, RZ, RZ, 0x7fc00000 ;  /* 0x7fc00000ff097424 */ /* 0x001fe400078e00ff */
[----:B-1----:R-:W-:-:S05]  /*1380*/  @P0 FMUL.FTZ R9, R11, R4 ;  /* 0x000000040b090220 */ /* 0x002fca0000410000 */
[----:B------:R0:W-:Y:S05]  /*1390*/  STG.E desc[UR4][R2.64+0x80], R9 ;  /* 0x0000800902007986 */ /* 0x0001ea000c101904 */
[----:B------:R-:W-:Y:S05]  /*13a0*/  @P1 EXIT ;  /* 0x000000000000194d */ /* 0x000fea0003800000 */
[----:B0-----:R-:W0:Y:S01]  /*13b0*/  @P0 MUFU.RCP R9, R8 ;  /* 0x0000000800090308 */ /* 0x001e220000001000 */
[----:B------:R-:W-:Y:S01]  /*13c0*/  ISETP.GE.AND P1, PT, R20, UR8, PT ;  /* 0x0000000814007c0c */ /* 0x000fe2000bf26270 */
[----:B------:R-:W-:Y:S02]  /*13d0*/  IMAD.MOV.U32 R7, RZ, RZ, 0x7fc00000 ;  /* 0x7fc00000ff077424 */ /* 0x000fe400078e00ff */
[----:B0-----:R-:W-:-:S05]  /*13e0*/  @P0 FMUL.FTZ R7, R9, R16 ;  /* 0x0000001009070220 */ /* 0x001fca0000410000 */
[----:B------:R0:W-:Y:S05]  /*13f0*/  STG.E desc[UR4][R2.64+0x100], R7 ;  /* 0x0001000702007986 */ /* 0x0001ea000c101904 */
[----:B------:R-:W-:Y:S05]  /*1400*/  @P1 EXIT ;  /* 0x000000000000194d */ /* 0x000fea0003800000 */
[----:B------:R-:W1:Y:S01]  /*1410*/  @P0 MUFU.RCP R9, R8 ;  /* 0x0000000800090308 */ /* 0x000e620000001000 */
[----:B------:R-:W-:Y:S01]  /*1420*/  ISETP.GE.AND P1, PT, R22, UR8, PT ;  /* 0x0000000816007c0c */ /* 0x000fe2000bf26270 */
[----:B0-----:R-:W-:Y:S02]  /*1430*/  IMAD.MOV.U32 R7, RZ, RZ, 0x7fc00000 ;  /* 0x7fc00000ff077424 */ /* 0x001fe400078e00ff */
[----:B-1----:R-:W-:-:S05]  /*1440*/  @P0 FMUL.FTZ R7, R9, R18 ;  /* 0x0000001209070220 */ /* 0x002fca0000410000 */
[----:B------:R0:W-:Y:S05]  /*1450*/  STG.E desc[UR4][R2.64+0x180], R7 ;  /* 0x0001800702007986 */ /* 0x0001ea000c101904 */
[----:B------:R-:W-:Y:S05]  /*1460*/  @P1 EXIT ;  /* 0x000000000000194d */ /* 0x000fea0003800000 */
[----:B------:R-:W1:Y:S01]  /*1470*/  S2R R0, SR_TID.X ;  /* 0x0000000000007919 */ /* 0x000e620000002100 */
[----:B------:R-:W2:Y:S01]  /*1480*/  @P0 MUFU.RCP R9, R8 ;  /* 0x0000000800090308 */ /* 0x000ea20000001000 */
[----:B0-----:R-:W-:Y:S02]  /*1490*/  IMAD.MOV.U32 R7, RZ, RZ, 0x7fc00000 ;  /* 0x7fc00000ff077424 */ /* 0x001fe400078e00ff */
[----:B--2---:R-:W-:-:S05]  /*14a0*/  @P0 FMUL.FTZ R7, R9, R24 ;  /* 0x0000001809070220 */ /* 0x004fca0000410000 */
[----:B------:R0:W-:Y:S01]  /*14b0*/  STG.E desc[UR4][R2.64+0x200], R7 ;  /* 0x0002000702007986 */ /* 0x0001e2000c101904 */
[----:B-1----:R-:W-:-:S05]  /*14c0*/  VIADD R4, R0, 0xa0 ;  /* 0x000000a000047836 */ /* 0x002fca0000000000 */
        /* <DEDUP_REMOVED lines=17> */
[----:B0-----:R-:W-:Y:S02]  /*15e0*/  IMAD.MOV.U32 R7, RZ, RZ, 0x7fc00000 ;  /* 0x7fc00000ff077424 */ /* 0x001fe400078e00ff */
[----:B-1----:R-:W-:-:S05]  /*15f0*/  @P0 FMUL.FTZ R7, R8, R5 ;  /* 0x0000000508070220 */ /* 0x002fca0000410000 */
[----:B------:R-:W-:Y:S01]  /*1600*/  STG.E desc[UR4][R2.64+0x380], R7 ;  /* 0x0003800702007986 */ /* 0x000fe2000c101904 */
[----:B------:R-:W-:Y:S05]  /*1610*/  EXIT ;  /* 0x000000000000794d */ /* 0x000fea0003800000 */
.L_x_2415:
        /* <DEDUP_REMOVED lines=14> */
.L_x_11200:


//--------------------- .text._ZN43_GLOBAL__N__9ae7fba5_10_SoftMax_cu_9f978f6320softmax_warp_forwardIfffLi7ELb0ELb1EEEvPT0_PKT_iiiPKbib --------------------------
	.section	.text._ZN43_GLOBAL__N__9ae7fba5_10_SoftMax_cu_9f978f6320softmax_warp_forwardIfffLi7ELb0ELb1EEEvPT0_PKT_iiiPKbib,"ax",@progbits
	.align	128
.text._ZN43_GLOBAL__N__9ae7fba5_10_SoftMax_cu_9f978f6320softmax_warp_forwardIfffLi7ELb0ELb1EEEvPT0_PKT_iiiPKbib:
        .type           _ZN43_GLOBAL__N__9ae7fba5_10_SoftMax_cu_9f978f6320softmax_warp_forwardIfffLi7ELb0ELb1EEEvPT0_PKT_iiiPKbib,@function
        .size           _ZN43_GLOBAL__N__9ae7fba5_10_SoftMax_cu_9f978f6320softmax_warp_forwardIfffLi7ELb0ELb1EEEvPT0_PKT_iiiPKbib,(.L_x_11201 - _ZN43_GLOBAL__N__9ae7fba5_10_SoftMax_cu_9f978f6320softmax_warp_forwardIfffLi7ELb0ELb1EEEvPT0_PKT_iiiPKbib)
        .other          _ZN43_GLOBAL__N__9ae7fba5_10_SoftMax_cu_9f978f6320softmax_warp_forwardIfffLi7ELb0ELb1EEEvPT0_PKT_iiiPKbib,@"STO_CUDA_ENTRY STV_DEFAULT"
_ZN43_GLOBAL__N__9ae7fba5_10_SoftMax_cu_9f978f6320softmax_warp_forwardIfffLi7ELb0ELb1EEEvPT0_PKT_iiiPKbib:
        /* <DEDUP_REMOVED lines=13> */
[----:B------:R-:W-:Y:S02]  /*00d0*/  IMAD.SHL.U32 R0, R0, 0x2, RZ ;  /* 0x0000000200007824 */ /* 0x000fe400078e00ff */
[----:B---3--:R-:W-:Y:S02]  /*00e0*/  VIADD R13, R14, 0x20 ;  /* 0x000000200e0d7836 */ /* 0x008fe40000000000 */
[----:B----4-:R-:W-:-:S04]  /*00f0*/  IMAD R5, R0, UR7, RZ ;  /* 0x0000000700057c24 */ /* 0x010fc8000f8e02ff */
[----:B------:R-:W-:-:S04]  /*0100*/  IMAD.IADD R15, R5, 0x1, R14 ;  /* 0x00000001050f7824 */ /* 0x000fc800078e020e */
        /* <DEDUP_REMOVED lines=27> */
.L_x_2416:
[----:B------:R-:W-:Y:S01]  /*02c0*/  IADD3 R4, P0, PT, R2, UR8, RZ ;  /* 0x0000000802047c10 */ /* 0x000fe2000ff1e0ff */
[C---:B------:R-:W-:Y:S01]  /*02d0*/  VIADD R10, R14.reuse, 0x40 ;  /* 0x000000400e0a7836 */ /* 0x040fe20000000000 */
[-C--:B------:R-:W-:Y:S01]  /*02e0*/  ISETP.GE.AND P6, PT, R14, R17.reuse, PT ;  /* 0x000000110e00720c */ /* 0x080fe20003fc6270 */
[----:B------:R-:W-:Y:S01]  /*02f0*/  IMAD.MOV.U32 R21, RZ, RZ, -0x800000 ;  /* 0xff800000ff157424 */ /* 0x000fe200078e00ff */
[----:B------:R-:W-:Y:S01]  /*0300*/  LEA.HI.X.SX32 R5, R2, UR9, 0x1, P0 ;  /* 0x0000000902057c11 */ /* 0x000fe200080f0eff */
[----:B------:R-:W-:Y:S01]  /*0310*/  IMAD.MOV.U32 R24, RZ, RZ, -0x800000 ;  /* 0xff800000ff187424 */ /* 0x000fe200078e00ff */
[----:B------:R-:W-:Y:S01]  /*0320*/  IADD3 R11, PT, PT, -R0, UR6, RZ ;  /* 0x00000006000b7c10 */ /* 0x000fe2000fffe1ff */
[----:B------:R-:W0:Y:S01]  /*0330*/  LDCU.64 UR6, c[0x0][0x358] ;  /* 0x00006b00ff0677ac */ /* 0x000e220008000a00 */
[-C--:B------:R-:W-:Y:S01]  /*0340*/  IADD3 R2, P3, PT, R4, R17.reuse, RZ ;  /* 0x0000001104027210 */ /* 0x080fe20007f7e0ff */
[----:B------:R-:W-:Y:S01]  /*0350*/  IMAD.MOV.U32 R23, RZ, RZ, -0x800000 ;  /* 0xff800000ff177424 */ /* 0x000fe200078e00ff */
[----:B------:R-:W-:Y:S01]  /*0360*/  P2R R0, PR, RZ, 0x40 ;  /* 0x00000040ff007803 */ /* 0x000fe20000000000 */
[----:B------:R-:W-:Y:S01]  /*0370*/  VIADD R0, R14, 0x60 ;  /* 0x000000600e007836 */ /* 0x000fe20000000000 */
[-C--:B------:R-:W-:Y:S01]  /*0380*/  ISETP.GE.AND P4, PT, R10, R17.reuse, PT ;  /* 0x000000110a00720c */ /* 0x080fe20003f86270 */
[----:B------:R-:W-:Y:S01]  /*0390*/  IMAD.X R3, RZ, RZ, R5, P3 ;  /* 0x000000ffff037224 */ /* 0x000fe200018e0605 */
[-C--:B------:R-:W-:Y:S01]  /*03a0*/  ISETP.GE.AND P5, PT, R13, R17.reuse, PT ;  /* 0x000000110d00720c */ /* 0x080fe20003fa6270 */
[----:B------:R-:W-:Y:S01]  /*03b0*/  IMAD.MOV.U32 R22, RZ, RZ, -0x800000 ;  /* 0xff800000ff167424 */ /* 0x000fe200078e00ff */
[----:B------:R-:W-:Y:S01]  /*03c0*/  P2R R28, PR, RZ, 0x10 ;  /* 0x00000010ff1c7803 */ /* 0x000fe20000000000 */
[----:B------:R-:W-:Y:S01]  /*03d0*/  IMAD.MOV.U32 R20, RZ, RZ, -0x800000 ;  /* 0xff800000ff147424 */ /* 0x000fe200078e00ff */
[----:B------:R-:W-:Y:S01]  /*03e0*/  ISETP.LT.OR P3, PT, R11, 0x1, P4 ;  /* 0x000000010b00780c */ /* 0x000fe20002761670 */
[----:B------:R-:W-:Y:S01]  /*03f0*/  IMAD.MOV.U32 R19, RZ, RZ, -0x800000 ;  /* 0xff800000ff137424 */ /* 0x000fe200078e00ff */
[----:B------:R-:W-:Y:S01]  /*0400*/  ISETP.GE.AND P4, PT, R0, R17, PT ;  /* 0x000000110000720c */ /* 0x000fe20003f86270 */
[----:B------:R-:W-:Y:S01]  /*0410*/  IMAD.MOV.U32 R18, RZ, RZ, -0x800000 ;  /* 0xff800000ff127424 */ /* 0x000fe200078e00ff */
[----:B------:R-:W-:Y:S01]  /*0420*/  P2R R29, PR, RZ, 0x20 ;  /* 0x00000020ff1d7803 */ /* 0x000fe20000000000 */
[----:B------:R-:W-:Y:S01]  /*0430*/  IMAD.MOV.U32 R16, RZ, RZ, -0x800000 ;  /* 0xff800000ff107424 */ /* 0x000fe200078e00ff */
[----:B------:R-:W-:-:S02]  /*0440*/  P2R R27, PR, RZ, 0x10 ;  /* 0x00000010ff1b7803 */ /* 0x000fc40000000000 */
[----:B------:R-:W-:Y:S02]  /*0450*/  ISETP.LT.OR P4, PT, R11, 0x1, P4 ;  /* 0x000000010b00780c */ /* 0x000fe40002781670 */
[----:B------:R-:W-:Y:S02]  /*0460*/  SHF.R.S32.HI R12, RZ, 0x1f, R15 ;  /* 0x0000001fff0c7819 */ /* 0x000fe4000001140f */
[----:B------:R-:W-:Y:S02]  /*0470*/  LEA R6, P2, R15, UR10, 0x2 ;  /* 0x0000000a0f067c11 */ /* 0x000fe4000f8410ff */
[C---:B------:R-:W-:Y:S02]  /*0480*/  ISETP.GT.AND P0, PT, R11.reuse, RZ, !P6 ;  /* 0x000000ff0b00720c */ /* 0x040fe40007704270 */
[----:B------:R-:W-:Y:S02]  /*0490*/  ISETP.LT.OR P5, PT, R11, 0x1, P5 ;  /* 0x000000010b00780c */ /* 0x000fe40002fa1670 */
[----:B------:R-:W-:-:S02]  /*04a0*/  LEA.HI.X R7, R15, UR11, R12, 0x2, P2 ;  /* 0x0000000b0f077c11 */ /* 0x000fc400090f140c */
[----:B------:R-:W-:Y:S02]  /*04b0*/  P2R R25, PR, RZ, 0x10 ;  /* 0x00000010ff197803 */ /* 0x000fe40000000000 */
[----:B------:R-:W-:Y:S01]  /*04c0*/  P2R R30, PR, RZ, 0x20 ;  /* 0x00000020ff1e7803 */ /* 0x000fe20000000000 */
[----:B0-----:R-:W5:Y:S01]  /*04d0*/  @!P4 LDG.E R21, desc[UR6][R6.64+0x180] ;  /* 0x000180060615c981 */ /* 0x001f62000c1e1900 */
[-C--:B------:R-:W-:Y:S01]  /*04e0*/  ISETP.GE.AND P4, PT, R14, R17.reuse, PT ;  /* 0x000000110e00720c */ /* 0x080fe20003f86270 */
[----:B------:R-:W-:Y:S01]  /*04f0*/  IMAD.WIDE.U32 R8, R17, 0x4, R6 ;  /* 0x0000000411087825 */ /* 0x000fe200078e0006 */
[-C--:B------:R-:W-:Y:S01]  /*0500*/  ISETP.GE.AND P1, PT, R13, R17.reuse, PT ;  /* 0x000000110d00720c */ /* 0x080fe20003f26270 */
[----:B------:R-:W5:Y:S01]  /*0510*/  @P0 LDG.E R24, desc[UR6][R6.64] ;  /* 0x0000000606180981 */ /* 0x000f62000c1e1900 */
[----:B------:R-:W-:Y:S02]  /*0520*/  ISETP.GE.AND P2, PT, R10, R17, PT ;  /* 0x000000110a00720c */ /* 0x000fe40003f46270 */
[C---:B------:R-:W-:Y:S01]  /*0530*/  ISETP.GT.AND P1, PT, R11.reuse, 0x1, !P1 ;  /* 0x000000010b00780c */ /* 0x040fe20004f24270 */
[----:B------:R-:W5:Y:S01]  /*0540*/  @!P5 LDG.E R23, desc[UR6][R6.64+0x80] ;  /* 0x000080060617d981 */ /* 0x000f62000c1e1900 */
[----:B------:R-:W-:-:S02]  /*0550*/  ISETP.LT.OR P5, PT, R11, 0x2, P4 ;  /* 0x000000020b00780c */ /* 0x000fc400027a1670 */
[----:B------:R-:W-:Y:S01]  /*0560*/  ISETP.GT.AND P2, PT, R11, 0x1, !P2 ;  /* 0x000000010b00780c */ /* 0x000fe20005744270 */
[----:B------:R0:W5:Y:S08]  /*0570*/  @!P3 LDG.E R22, desc[UR6][R6.64+0x100] ;  /* 0x000100060616b981 */ /* 0x000170000c1e1900 */
[----:B------:R1:W5:Y:S01]  /*0580*/  @P1 LDG.E R19, desc[UR6][R8.64+0x80] ;  /* 0x0000800608131981 */ /* 0x000362000c1e1900 */
[----:B0-----:R-:W-:-:S02]  /*0590*/  P2R R6, PR, RZ, 0x10 ;  /* 0x00000010ff067803 */ /* 0x001fc40000000000 */
[----:B------:R-:W-:Y:S01]  /*05a0*/  ISETP.GE.AND P4, PT, R0, R17, PT ;  /* 0x000000110000720c */ /* 0x000fe20003f86270 */
[----:B------:R1:W5:Y:S03]  /*05b0*/  @!P5 LDG.E R20, desc[UR6][R8.64] ;  /* 0x000000060814d981 */ /* 0x000366000c1e1900 */
[----:B------:R-:W-:Y:S01]  /*05c0*/  P2R R6, PR, RZ, 0x10 ;  /* 0x00000010ff067803 */ /* 0x000fe20000000000 */
[----:B------:R1:W5:Y:S01]  /*05d0*/  @P2 LDG.E R18, desc[UR6][R8.64+0x100] ;  /* 0x0001000608122981 */ /* 0x000362000c1e1900 */
[----:B------:R-:W-:-:S13]  /*05e0*/  ISETP.GT.AND P4, PT, R11, 0x1, !P4 ;  /* 0x000000010b00780c */ /* 0x000fda0006784270 */
[----:B------:R1:W5:Y:S01]  /*05f0*/  @P4 LDG.E R16, desc[UR6][R8.64+0x180] ;  /* 0x0001800608104981 */ /* 0x000362000c1e1900 */
[----:B------:R-:W-:-:S09]  /*0600*/  UISETP.NE.AND UP0, UPT, UR4, URZ, UPT ;  /* 0x000000ff0400728c */ /* 0x000fd2000bf05270 */
[----:B-1----:R-:W-:Y:S05]  /*0610*/  BRA.U UP0, `(.L_x_2417) ;  /* 0x0000000500947547 */ /* 0x002fea000b800000 */
        /* <DEDUP_REMOVED lines=13> */
[----:B-----5:R-:W-:Y:S01]  /*06f0*/  IMAD.MOV.U32 R7, RZ, RZ, R24 ;  /* 0x000000ffff077224 */ /* 0x020fe200078e0018 */
[----:B------:R-:W-:Y:S09]  /*0700*/  @!P0 BRA `(.L_x_2419) ;  /* 0x0000000000108947 */ /* 0x000ff20003800000 */
[----:B------:R-:W2:Y:S02]  /*0710*/  LDG.E.U8 R8, desc[UR6][R4.64] ;  /* 0x0000000604087981 */ /* 0x000ea4000c1e1100 */
[----:B--2---:R-:W-:-:S04]  /*0720*/  ISETP.NE.AND P6, PT, R8, RZ, PT ;  /* 0x000000ff0800720c */ /* 0x004fc80003fc5270 */
[----:B------:R-:W-:Y:S02]  /*0730*/  SEL R8, RZ, 0x1, P6 ;  /* 0x00000001ff087807 */ /* 0x000fe40003000000 */
[----:B------:R-:W-:-:S13]  /*0740*/  PLOP3.LUT P6, PT, P6, PT, PT, 0x8, 0x80 ;  /* 0x000000000080781c */ /* 0x000fda00037ce170 */
.L_x_2419:
[----:B------:R-:W-:Y:S05]  /*0750*/  BSYNC.RECONVERGENT B0 ;  /* 0x0000000000007941 */ /* 0x000fea0003800200 */
.L_x_2418:
[----:B------:R-:W-:Y:S01]  /*0760*/  ISETP.NE.AND P5, PT, R30, RZ, PT ;  /* 0x000000ff1e00720c */ /* 0x000fe20003fa5270 */
[----:B------:R-:W-:-:S12]  /*0770*/  BSSY.RECONVERGENT B0, `(.L_x_2420) ;  /* 0x000000b000007945 */ /* 0x000fd80003800200 */
[----:B------:R-:W-:Y:S05]  /*0780*/  @P5 BRA `(.L_x_2421) ;  /* 0x0000000000245947 */ /* 0x000fea0003800000 */
        /* <DEDUP_REMOVED lines=9> */
.L_x_2421:
[----:B------:R-:W-:Y:S05]  /*0820*/  BSYNC.RECONVERGENT B0 ;  /* 0x0000000000007941 */ /* 0x000fea0003800200 */
.L_x_2420:
        /* <DEDUP_REMOVED lines=11> */
.L_x_2423:
[----:B------:R-:W-:Y:S05]  /*08e0*/  BSYNC.RECONVERGENT B0 ;  /* 0x0000000000007941 */ /* 0x000fea0003800200 */
.L_x_2422:
        /* <DEDUP_REMOVED lines=12> */
.L_x_2425:
[----:B------:R-:W-:Y:S05]  /*09b0*/  BSYNC.RECONVERGENT B0 ;  /* 0x0000000000007941 */ /* 0x000fea0003800200 */
.L_x_2424:
[----:B------:R-:W-:Y:S01]  /*09c0*/  PRMT R8, R8, 0x9910, RZ ;  /* 0x0000991008087816 */ /* 0x000fe200000000ff */
[----:B------:R-:W-:Y:S01]  /*09d0*/  BSSY.RECONVERGENT B0, `(.L_x_2426) ;  /* 0x000000d000007945 */ /* 0x000fe20003800200 */
[----:B------:R-:W-:Y:S02]  /*09e0*/  IMAD.MOV.U32 R9, RZ, RZ, R20 ;  /* 0x000000ffff097224 */ /* 0x000fe400078e0014 */
[----:B------:R-:W-:-:S04]  /*09f0*/  ISETP.NE.AND P5, PT, R8, RZ, PT ;  /* 0x000000ff0800720c */ /* 0x000fc80003fa5270 */
        /* <DEDUP_REMOVED lines=10> */
.L_x_2427:
[----:B------:R-:W-:Y:S05]  /*0aa0*/  BSYNC.RECONVERGENT B0 ;  /* 0x0000000000007941 */ /* 0x000fea0003800200 */
.L_x_2426:
[----:B------:R-:W-:Y:S04]  /*0ab0*/  BSSY.RECONVERGENT B0, `(.L_x_2428) ;  /* 0x000000b000007945 */ /* 0x000fe80003800200 */
[----:B------:R-:W-:Y:S05]  /*0ac0*/  @!P2 BRA `(.L_x_2429) ;  /* 0x000000000024a947 */ /* 0x000fea0003800000 */
        /* <DEDUP_REMOVED lines=9> */
.L_x_2429:
[----:B------:R-:W-:Y:S05]  /*0b60*/  BSYNC.RECONVERGENT B0 ;  /* 0x0000000000007941 */ /* 0x000fea0003800200 */
.L_x_2428:
        /* <DEDUP_REMOVED lines=11> */
.L_x_2431:
[----:B------:R-:W-:Y:S05]  /*0c20*/  BSYNC.RECONVERGENT B0 ;  /* 0x0000000000007941 */ /* 0x000fea0003800200 */
.L_x_2430:
[----:B------:R-:W-:-:S04]  /*0c30*/  PRMT R6, R6, 0x9910, RZ ;  /* 0x0000991006067816 */ /* 0x000fc800000000ff */
[----:B------:R-:W-:-:S04]  /*0c40*/  ISETP.NE.AND P5, PT, R6, RZ, PT ;  /* 0x000000ff0600720c */ /* 0x000fc80003fa5270 */
[----:B------:R-:W-:Y:S01]  /*0c50*/  FSEL R6, R9, -INF , P5 ;  /* 0xff80000009067808 */ /* 0x000fe20002800000 */
[----:B------:R-:W-:Y:S08]  /*0c60*/  BRA `(.L_x_2432) ;  /* 0x0000000400907947 */ /* 0x000ff00003800000 */
.L_x_2417:
        /* <DEDUP_REMOVED lines=19> */
.L_x_2434:
[----:B------:R-:W-:Y:S05]  /*0da0*/  BSYNC.RECONVERGENT B0 ;  /* 0x0000000000007941 */ /* 0x000fea0003800200 */
.L_x_2433:
        /* <DEDUP_REMOVED lines=12> */
.L_x_2436:
[----:B------:R-:W-:Y:S05]  /*0e70*/  BSYNC.RECONVERGENT B0 ;  /* 0x0000000000007941 */ /* 0x000fea0003800200 */
.L_x_2435:
        /* <DEDUP_REMOVED lines=11> */
.L_x_2438:
[----:B------:R-:W-:Y:S05]  /*0f30*/  BSYNC.RECONVERGENT B0 ;  /* 0x0000000000007941 */ /* 0x000fea0003800200 */
.L_x_2437:
        /* <DEDUP_REMOVED lines=12> */
.L_x_2440:
[----:B------:R-:W-:Y:S05]  /*1000*/  BSYNC.RECONVERGENT B0 ;  /* 0x0000000000007941 */ /* 0x000fea0003800200 */
.L_x_2439:
        /* <DEDUP_REMOVED lines=14> */
.L_x_2442:
[----:B------:R-:W-:Y:S05]  /*10f0*/  BSYNC.RECONVERGENT B0 ;  /* 0x0000000000007941 */ /* 0x000fea0003800200 */
.L_x_2441:
        /* <DEDUP_REMOVED lines=11> */
.L_x_2444:
[----:B------:R-:W-:Y:S05]  /*11b0*/  BSYNC.RECONVERGENT B0 ;  /* 0x0000000000007941 */ /* 0x000fea0003800200 */
.L_x_2443:
        /* <DEDUP_REMOVED lines=11> */
.L_x_2446:
[----:B------:R-:W-:Y:S05]  /*1270*/  BSYNC.RECONVERGENT B0 ;  /* 0x0000000000007941 */ /* 0x000fea0003800200 */
.L_x_2445:
[----:B------:R-:W-:-:S04]  /*1280*/  PRMT R6, R6, 0x9910, RZ ;  /* 0x0000991006067816 */ /* 0x000fc800000000ff */
[----:B------:R-:W-:-:S04]  /*1290*/  ISETP.NE.AND P5, PT, R6, RZ, PT ;  /* 0x000000ff0600720c */ /* 0x000fc80003fa5270 */
[----:B------:R-:W-:-:S09]  /*12a0*/  FSEL R6, R9, -INF , P5 ;  /* 0xff80000009067808 */ /* 0x000fd20002800000 */
.L_x_2432:
        /* <DEDUP_REMOVED lines=37> */
[----:B------:R-:W-:Y:S01]  /*1500*/  IMAD.MOV.U32 R8, RZ, RZ, RZ ;  /* 0x000000ffff087224 */ /* 0x000fe200078e00ff */
[----:B------:R-:W-:Y:S01]  /*1510*/  CS2R R6, SRZ ;  /* 0x0000000000067805 */ /* 0x000fe2000001ff00 */
        /* <DEDUP_REMOVED lines=8> */
.L_x_2450:
[----:B------:R-:W-:Y:S05]  /*15a0*/  BSYNC.RECONVERGENT B1 ;  /* 0x0000000000017941 */ /* 0x000fea0003800200 */
.L_x_2449:
        /* <DEDUP_REMOVED lines=10> */
.L_x_2452:
[----:B------:R-:W-:Y:S05]  /*1650*/  BSYNC.RECONVERGENT B1 ;  /* 0x0000000000017941 */ /* 0x000fea0003800200 */
.L_x_2451:
        /* <DEDUP_REMOVED lines=9> */
.L_x_2454:
[----:B------:R-:W-:Y:S05]  /*16f0*/  BSYNC.RECONVERGENT B1 ;  /* 0x0000000000017941 */ /* 0x000fea0003800200 */
.L_x_2453:
        /* <DEDUP_REMOVED lines=9> */
.L_x_2456:
[----:B------:R-:W-:Y:S05]  /*1790*/  BSYNC.RECONVERGENT B1 ;  /* 0x0000000000017941 */ /* 0x000fea0003800200 */
.L_x_2455:
        /* <DEDUP_REMOVED lines=10> */
.L_x_2458:
[----:B------:R-:W-:Y:S05]  /*1840*/  BSYNC.RECONVERGENT B1 ;  /* 0x0000000000017941 */ /* 0x000fea0003800200 */
.L_x_2457:
        /* <DEDUP_REMOVED lines=8> */
.L_x_2460:
[----:B------:R-:W-:Y:S05]  /*18d0*/  BSYNC.RECONVERGENT B1 ;  /* 0x0000000000017941 */ /* 0x000fea0003800200 */
.L_x_2459:
        /* <DEDUP_REMOVED lines=8> */
.L_x_2462:
[----:B------:R-:W-:Y:S05]  /*1960*/  BSYNC.RECONVERGENT B1 ;  /* 0x0000000000017941 */ /* 0x000fea0003800200 */
.L_x_2461:
        /* <DEDUP_REMOVED lines=10> */
.L_x_2448:
        /* <DEDUP_REMOVED lines=11> */
.L_x_2465:
[----:B------:R-:W-:Y:S05]  /*1ac0*/  BSYNC.RECONVERGENT B1 ;  /* 0x0000000000017941 */ /* 0x000fea0003800200 */
.L_x_2464:
        /* <DEDUP_REMOVED lines=10> */
.L_x_2467:
[----:B------:R-:W-:Y:S05]  /*1b70*/  BSYNC.RECONVERGENT B1 ;  /* 0x0000000000017941 */ /* 0x000fea0003800200 */
.L_x_2466:
        /* <DEDUP_REMOVED lines=9> */
.L_x_2469:
[----:B------:R-:W-:Y:S05]  /*1c10*/  BSYNC.RECONVERGENT B1 ;  /* 0x0000000000017941 */ /* 0x000fea0003800200 */
.L_x_2468:
        /* <DEDUP_REMOVED lines=9> */
.L_x_2471:
[----:B------:R-:W-:Y:S05]  /*1cb0*/  BSYNC.RECONVERGENT B1 ;  /* 0x0000000000017941 */ /* 0x000fea0003800200 */
.L_x_2470:
        /* <DEDUP_REMOVED lines=10> */
.L_x_2473:
[----:B------:R-:W-:Y:S05]  /*1d60*/  BSYNC.RECONVERGENT B1 ;  /* 0x0000000000017941 */ /* 0x000fea0003800200 */
.L_x_2472:
        /* <DEDUP_REMOVED lines=8> */
.L_x_2475:
[----:B------:R-:W-:Y:S05]  /*1df0*/  BSYNC.RECONVERGENT B1 ;  /* 0x0000000000017941 */ /* 0x000fea0003800200 */
.L_x_2474:
        /* <DEDUP_REMOVED lines=8> */
.L_x_2477:
[----:B------:R-:W-:Y:S05]  /*1e80*/  BSYNC.RECONVERGENT B1 ;  /* 0x0000000000017941 */ /* 0x000fea0003800200 */
.L_x_2476:
        /* <DEDUP_REMOVED lines=8> */
.L_x_2463:
[----:B------:R-:W-:Y:S05]  /*1f10*/  BSYNC.RECONVERGENT B0 ;  /* 0x0000000000007941 */ /* 0x000fea0003800200 */
.L_x_2447:
        /* <DEDUP_REMOVED lines=29> */
[----:B0-----:R-:W0:Y:S01]  /*20f0*/  @P0 MUFU.RCP R9, R16 ;  /* 0x0000001000090308 */ /* 0x001e220000001000 */
[----:B-1----:R-:W-:-:S04]  /*2100*/  LEA R2, P1, R15, UR4, 0x2 ;  /* 0x000000040f027c11 */ /* 0x002fc8000f8210ff */
[----:B------:R-:W-:Y:S01]  /*2110*/  LEA.HI.X R3, R15, UR5, R12, 0x2, P1 ;  /* 0x000000050f037c11 */ /* 0x000fe200088f140c */
[----:B0-----:R-:W-:-:S05]  /*2120*/  @P0 FMUL.FTZ R5, R9, R8 ;  /* 0x0000000809050220 */ /* 0x001fca0000410000 */
[----:B------:R1:W-:Y:S01]  /*2130*/  STG.E desc[UR6][R2.64], R5 ;  /* 0x0000000502007986 */ /* 0x0003e2000c101906 */
[----:B------:R-:W-:Y:S05]  /*2140*/  @P2 BRA `(.L_x_2479) ;  /* 0x0000000000402947 */ /* 0x000fea0003800000 */
[----:B------:R-:W0:Y:S01]  /*2150*/  @P0 MUFU.RCP R9, R16 ;  /* 0x0000001000090308 */ /* 0x000e220000001000 */
[----:B-1----:R-:W-:Y:S01]  /*2160*/  IMAD.MOV.U32 R5, RZ, RZ, 0x7fc00000 ;  /* 0x7fc00000ff057424 */ /* 0x002fe200078e00ff */
[----:B------:R-:W-:Y:S01]  /*2170*/  ISETP.GE.AND P2, PT, R10, R17, PT ;  /* 0x000000110a00720c */ /* 0x000fe20003f46270 */
[----:B0-----:R-:W-:-:S05]  /*2180*/  @P0 FMUL.FTZ R5, R9, R24 ;  /* 0x0000001809050220 */ /* 0x001fca0000410000 */
[----:B------:R2:W-:Y:S07]  /*2190*/  STG.E desc[UR6][R2.64+0x80], R5 ;  /* 0x0000800502007986 */ /* 0x0005ee000c101906 */
[----:B------:R-:W-:Y:S05]  /*21a0*/  @P2 BRA `(.L_x_2479) ;  /* 0x0000000000282947 */ /* 0x000fea0003800000 */
[----:B------:R-:W0:Y:S01]  /*21b0*/  @P0 MUFU.RCP R9, R16 ;  /* 0x0000001000090308 */ /* 0x000e220000001000 */
[----:B--2---:R-:W-:Y:S01]  /*21c0*/  IMAD.MOV.U32 R5, RZ, RZ, 0x7fc00000 ;  /* 0x7fc00000ff057424 */ /* 0x004fe200078e00ff */
[----:B------:R-:W-:Y:S01]  /*21d0*/  ISETP.GE.AND P2, PT, R0, R17, PT ;  /* 0x000000110000720c */ /* 0x000fe20003f46270 */
[----:B0-----:R-:W-:-:S05]  /*21e0*/  @P0 FMUL.FTZ R5, R9, R30 ;  /* 0x0000001e09050220 */ /* 0x001fca0000410000 */
[----:B------:R3:W-:Y:S07]  /*21f0*/  STG.E desc[UR6][R2.64+0x100], R5 ;  /* 0x0001000502007986 */ /* 0x0007ee000c101906 */
[----:B------:R-:W-:Y:S05]  /*2200*/  @P2 BRA `(.L_x_2479) ;  /* 0x0000000000102947 */ /* 0x000fea0003800000 */
[----:B------:R-:W0:Y:S01]  /*2210*/  @P0 MUFU.RCP R9, R16 ;  /* 0x0000001000090308 */ /* 0x000e220000001000 */
[----:B---3--:R-:W-:Y:S02]  /*2220*/  IMAD.MOV.U32 R5, RZ, RZ, 0x7fc00000 ;  /* 0x7fc00000ff057424 */ /* 0x008fe400078e00ff */
[----:B0-----:R-:W-:-:S05]  /*2230*/  @P0 FMUL.FTZ R5, R9, R22 ;  /* 0x0000001609050220 */ /* 0x001fca0000410000 */
[----:B------:R4:W-:Y:S02]  /*2240*/  STG.E desc[UR6][R2.64+0x180], R5 ;  /* 0x0001800502007986 */ /* 0x0009e4000c101906 */
.L_x_2479:
[----:B------:R-:W-:Y:S05]  /*2250*/  BSYNC.RECONVERGENT B0 ;  /* 0x0000000000007941 */ /* 0x000fea0003800200 */
.L_x_2478:
[----:B------:R-:W-:-:S04]  /*2260*/  ISETP.GE.AND P0, PT, R14, R17, PT ;  /* 0x000000110e00720c */ /* 0x000fc80003f06270 */
[----:B------:R-:W-:-:S13]  /*2270*/  ISETP.EQ.OR P0, PT, R11, 0x1, P0 ;  /* 0x000000010b00780c */ /* 0x000fda0000702670 */
[----:B------:R-:W-:Y:S05]  /*2280*/  @P0 EXIT ;  /* 0x000000000000094d */ /* 0x000fea0003800000 */
[----:B------:R-:W-:Y:S01]  /*2290*/  FSETP.NEU.FTZ.AND P0, PT, R4, RZ, PT ;  /* 0x000000ff0400720b */ /* 0x000fe20003f1d000 */
[----:B------:R-:W5:Y:S01]  /*22a0*/  LDCU.64 UR4, c[0x0][0x380] ;  /* 0x00007000ff0477ac */ /* 0x000f620008000a00 */
[----:B------:R-:W-:Y:S01]  /*22b0*/  IADD3 R15, P1, PT, R15, R17, RZ ;  /* 0x000000110f0f7210 */ /* 0x000fe20007f3e0ff */
[----:B-1234-:R-:W-:Y:S01]  /*22c0*/  IMAD.MOV.U32 R5, RZ, RZ, 0x7fc00000 ;  /* 0x7fc00000ff057424 */ /* 0x01efe200078e00ff */
[----:B------:R-:W-:-:S03]  /*22d0*/  ISETP.NE.AND P2, PT, R29, RZ, PT ;  /* 0x000000ff1d00720c */ /* 0x000fc60003f45270 */
[----:B------:R-:W-:-:S06]  /*22e0*/  IMAD.X R12, RZ, RZ, R12, P1 ;  /* 0x000000ffff0c7224 */ /* 0x000fcc00008e060c */
[----:B------:R-:W1:Y:S01]  /*22f0*/  @P0 MUFU.RCP R0, R4 ;  /* 0x0000000400000308 */ /* 0x000e620000001000 */
[----:B-----5:R-:W-:-:S04]  /*2300*/  LEA R2, P1, R15, UR4, 0x2 ;  /* 0x000000040f027c11 */ /* 0x020fc8000f8210ff */
[----:B------:R-:W-:Y:S01]  /*2310*/  LEA.HI.X R3, R15, UR5, R12, 0x2, P1 ;  /* 0x000000050f037c11 */ /* 0x000fe200088f140c */
[----:B-1----:R-:W-:-:S05]  /*2320*/  @P0 FMUL.FTZ R5, R0, R7 ;  /* 0x0000000700050220 */ /* 0x002fca0000410000 */
[----:B------:R1:W-:Y:S01]  /*2330*/  STG.E desc[UR6][R2.64], R5 ;  /* 0x0000000502007986 */ /* 0x0003e2000c101906 */
[----:B------:R-:W-:Y:S05]  /*2340*/  @P2 EXIT ;  /* 0x000000000000294d */ /* 0x000fea0003800000 */
[----:B------:R-:W2:Y:S01]  /*2350*/  @P0 MUFU.RCP R7, R4 ;  /* 0x0000000400070308 */ /* 0x000ea20000001000 */
[----:B------:R-:W-:Y:S01]  /*2360*/  ISETP.NE.AND P2, PT, R28, RZ, PT ;  /* 0x000000ff1c00720c */ /* 0x000fe20003f45270 */
[----:B-1----:R-:W-:Y:S02]  /*2370*/  IMAD.MOV.U32 R5, RZ, RZ, 0x7fc00000 ;  /* 0x7fc00000ff057424 */ /* 0x002fe400078e00ff */
[----:B--2---:R-:W-:-:S05]  /*2380*/  @P0 FMUL.FTZ R5, R7, R6 ;  /* 0x0000000607050220 */ /* 0x004fca0000410000 */
[----:B------:R1:W-:Y:S05]  /*2390*/  STG.E desc[UR6][R2.64+0x80], R5 ;  /* 0x0000800502007986 */ /* 0x0003ea000c101906 */
        /* <DEDUP_REMOVED lines=12> */
.L_x_2480:
        /* <DEDUP_REMOVED lines=10> */
.L_x_11201:


//--------------------- .text._ZN43_GLOBAL__N__9ae7fba5_10_SoftMax_cu_9f978f6320softmax_warp_forwardIfffLi6ELb0ELb1EEEvPT0_PKT_iiiPKbib --------------------------
	.section	.text._ZN43_GLOBAL__N__9ae7fba5_10_SoftMax_cu_9f978f6320softmax_warp_forwardIfffLi6ELb0ELb1EEEvPT0_PKT_iiiPKbib,"ax",@progbits
	.align	128
.text._ZN43_GLOBAL__N__9ae7fba5_10_SoftMax_cu_9f978f6320softmax_warp_forwardIfffLi6ELb0ELb1EEEvPT0_PKT_iiiPKbib:
        .type           _ZN43_GLOBAL__N__9ae7fba5_10_SoftMax_cu_9f978f6320softmax_warp_forwardIfffLi6ELb0ELb1EEEvPT0_PKT_iiiPKbib,@function
        .size           _ZN43_GLOBAL__N__9ae7fba5_10_SoftMax_cu_9f978f6320softmax_warp_forwardIfffLi6ELb0ELb1EEEvPT0_PKT_iiiPKbib,(.L_x_11202 - _ZN43_GLOBAL__N__9ae7fba5_10_SoftMax_cu_9f978f6320softmax_warp_forwardIfffLi6ELb0ELb1EEEvPT0_PKT_iiiPKbib)
        .other          _ZN43_GLOBAL__N__9ae7fba5_10_SoftMax_cu_9f978f6320softmax_warp_forwardIfffLi6ELb0ELb1EEEvPT0_PKT_iiiPKbib,@"STO_CUDA_ENTRY STV_DEFAULT"
_ZN43_GLOBAL__N__9ae7fba5_10_SoftMax_cu_9f978f6320softmax_warp_forwardIfffLi6ELb0ELb1EEEvPT0_PKT_iiiPKbib:
        /* <DEDUP_REMOVED lines=16> */
[----:B------:R-:W-:Y:S01]  /*0100*/  P2R R0, PR, RZ, 0x20 ;  /* 0x00000020ff007803 */ /* 0x000fe20000000000 */
[----:B------:R-:W-:Y:S01]  /*0110*/  VIADD R0, R8, 0x20 ;  /* 0x0000002008007836 */ /* 0x000fe20000000000 */
[----:B------:R-:W-:Y:S01]  /*0120*/  IADD3 R9, PT, PT, -R9, UR8, RZ ;  /* 0x0000000809097c10 */ /* 0x000fe2000fffe1ff */
[----:B------:R-:W-:-:S04]  /*0130*/  IMAD.IADD R6, R5, 0x1, R8 ;  /* 0x0000000105067824 */ /* 0x000fc800078e0208 */
        /* <DEDUP_REMOVED lines=27> */
.L_x_2481:
[----:B------:R-:W-:Y:S01]  /*02f0*/  ISETP.GE.AND P0, PT, R0, R7, PT ;  /* 0x000000070000720c */ /* 0x000fe20003f06270 */
[----:B------:R-:W-:Y:S01]  /*0300*/  IMAD.MOV.U32 R15, RZ, RZ, -0x800000 ;  /* 0xff800000ff0f7424 */ /* 0x000fe200078e00ff */
[----:B------:R-:W-:Y:S01]  /*0310*/  SHF.R.S32.HI R11, RZ, 0x1f, R6 ;  /* 0x0000001fff0b7819 */ /* 0x000fe20000011406 */
[----:B------:R-:W-:Y:S01]  /*0320*/  IMAD.MOV.U32 R12, RZ, RZ, -0x800000 ;  /* 0xff800000ff0c7424 */ /* 0x000fe200078e00ff */
[----:B------:R-:W-:Y:S01]  /*0330*/  LEA R16, P4, R6, UR10, 0x2 ;  /* 0x0000000a06107c11 */ /* 0x000fe2000f8810ff */
[----:B------:R-:W-:Y:S01]  /*0340*/  IMAD.MOV.U32 R13, RZ, RZ, -0x800000 ;  /* 0xff800000ff0d7424 */ /* 0x000fe200078e00ff */
[C---:B------:R-:W-:Y:S01]  /*0350*/  ISETP.GT.AND P2, PT, R9.reuse, RZ, !P0 ;  /* 0x000000ff0900720c */ /* 0x040fe20004744270 */
[----:B------:R-:W-:Y:S01]  /*0360*/  IMAD.MOV.U32 R10, RZ, RZ, -0x800000 ;  /* 0xff800000ff0a7424 */ /* 0x000fe200078e00ff */
[C---:B------:R-:W-:Y:S01]  /*0370*/  ISETP.GT.AND P3, PT, R9.reuse, RZ, !P5 ;  /* 0x000000ff0900720c */ /* 0x040fe20006f64270 */
[----:B------:R-:W0:Y:S01]  /*0380*/  LDCU.64 UR8, c[0x0][0x3a0] ;  /* 0x00007400ff0877ac */ /* 0x000e220008000a00 */
[----:B------:R-:W-:-:S02]  /*0390*/  ISETP.GT.AND P1, PT, R9, 0x1, !P5 ;  /* 0x000000010900780c */ /* 0x000fc40006f24270 */
[----:B------:R-:W-:Y:S02]  /*03a0*/  ISETP.GT.AND P0, PT, R9, 0x1, !P0 ;  /* 0x000000010900780c */ /* 0x000fe40004704270 */
[----:B------:R-:W-:-:S03]  /*03b0*/  LEA.HI.X R17, R6, UR11, R11, 0x2, P4 ;  /* 0x0000000b06117c11 */ /* 0x000fc6000a0f140b */
[----:B------:R-:W-:Y:S02]  /*03c0*/  IMAD.WIDE.U32 R18, R7, 0x4, R16 ;  /* 0x0000000407127825 */ /* 0x000fe400078e0010 */
[----:B------:R1:W5:Y:S04]  /*03d0*/  @P2 LDG.E R12, desc[UR6][R16.64+0x80] ;  /* 0x00008006100c2981 */ /* 0x000368000c1e1900 */
[----:B------:R1:W5:Y:S04]  /*03e0*/  @P3 LDG.E R15, desc[UR6][R16.64] ;  /* 0x00000006100f3981 */ /* 0x000368000c1e1900 */
[----:B------:R1:W5:Y:S04]  /*03f0*/  @P1 LDG.E R13, desc[UR6][R18.64] ;  /* 0x00000006120d1981 */ /* 0x000368000c1e1900 */
[----:B------:R1:W5:Y:S01]  /*0400*/  @P0 LDG.E R10, desc[UR6][R18.64+0x80] ;  /* 0x00008006120a0981 */ /* 0x000362000c1e1900 */
[----:B------:R-:W-:Y:S01]  /*0410*/  UISETP.NE.AND UP0, UPT, UR4, URZ, UPT ;  /* 0x000000ff0400728c */ /* 0x000fe2000bf05270 */
[----:B0-----:R-:W-:-:S04]  /*0420*/  IADD3 R4, P4, PT, R2, UR8, RZ ;  /* 0x0000000802047c10 */ /* 0x001fc8000ff9e0ff */
[----:B------:R-:W-:Y:S02]  /*0430*/  LEA.HI.X.SX32 R5, R2, UR9, 0x1, P4 ;  /* 0x0000000902057c11 */ /* 0x000fe4000a0f0eff */
[----:B------:R-:W-:-:S05]  /*0440*/  IADD3 R2, P4, PT, R4, R7, RZ ;  /* 0x0000000704027210 */ /* 0x000fca0007f9e0ff */
[----:B------:R-:W-:Y:S01]  /*0450*/  IMAD.X R3, RZ, RZ, R5, P4 ;  /* 0x000000ffff037224 */ /* 0x000fe200020e0605 */
[----:B-1----:R-:W-:Y:S07]  /*0460*/  BRA.U UP0, `(.L_x_2482) ;  /* 0x0000000100b47547 */ /* 0x002fee000b800000 */
[----:B------:R0:W5:Y:S01]  /*0470*/  @P1 LDG.E.U8 R19, desc[UR6][R2.64] ;  /* 0x0000000602131981 */ /* 0x000162000c1e1100 */
[----:B------:R-:W-:Y:S01]  /*0480*/  BSSY.RECONVERGENT B0, `(.L_x_2483) ;  /* 0x0000009000007945 */ /* 0x000fe20003800200 */
[----:B------:R-:W-:Y:S01]  /*0490*/  PLOP3.LUT P4, PT, PT, PT, PT, 0x8, 0x80 ;  /* 0x000000000080781c */ /* 0x000fe20003f8e170 */
[----:B-----5:R-:W-:Y:S01]  /*04a0*/  IMAD.MOV.U32 R16, RZ, RZ, R15 ;  /* 0x000000ffff107224 */ /* 0x020fe200078e000f */
[----:B------:R-:W-:Y:S01]  /*04b0*/  PRMT R14, RZ, 0x7610, R14 ;  /* 0x00007610ff0e7816 */ /* 0x000fe2000000000e */
[----:B------:R-:W-:Y:S10]  /*04c0*/  @!P3 BRA `(.L_x_2484) ;  /* 0x000000000010b947 */ /* 0x000ff40003800000 */
[----:B------:R-:W2:Y:S02]  /*04d0*/  LDG.E.U8 R14, desc[UR6][R4.64] ;  /* 0x00000006040e7981 */ /* 0x000ea4000c1e1100 */
[----:B--2---:R-:W-:-:S04]  /*04e0*/  ISETP.NE.AND P5, PT, R14, RZ, PT ;  /* 0x000000ff0e00720c */ /* 0x004fc80003fa5270 */
[----:B------:R-:W-:Y:S02]  /*04f0*/  PLOP3.LUT P4, PT, P5, PT, PT, 0x8, 0x80 ;  /* 0x000000000080781c */ /* 0x000fe40002f8e170 */
[----:B------:R-:W-:-:S11]  /*0500*/  SEL R14, RZ, 0x1, P5 ;  /* 0x00000001ff0e7807 */ /* 0x000fd60002800000 */
.L_x_2484:
[----:B------:R-:W-:Y:S05]  /*0510*/  BSYNC.RECONVERGENT B0 ;  /* 0x0000000000007941 */ /* 0x000fea0003800200 */
.L_x_2483:
[----:B------:R-:W-:Y:S04]  /*0520*/  BSSY.RECONVERGENT B0, `(.L_x_2485) ;  /* 0x0000009000007945 */ /* 0x000fe80003800200 */
[----:B------:R-:W-:Y:S05]  /*0530*/  @!P2 BRA `(.L_x_2486) ;  /* 0x00000000001ca947 */ /* 0x000fea0003800000 */
[----:B------:R-:W2:Y:S01]  /*0540*/  LDG.E.U8 R17, desc[UR6][R4.64+0x20] ;  /* 0x0000200604117981 */ /* 0x000ea2000c1e1100 */
[----:B------:R-:W-:Y:S01]  /*0550*/  IMAD.MOV.U32 R18, RZ, RZ, 0x1 ;  /* 0x00000001ff127424 */ /* 0x000fe200078e00ff */
[----:B--2---:R-:W-:-:S13]  /*0560*/  ISETP.NE.AND P5, PT, R17, RZ, PT ;  /* 0x000000ff1100720c */ /* 0x004fda0003fa5270 */
[CC--:B------:R-:W-:Y:S02]  /*0570*/  @!P5 FSETP.GT.FTZ.AND P6, PT, R15.reuse, R12.reuse, PT ;  /* 0x0000000c0f00d20b */ /* 0x0c0fe40003fd4000 */
[----:B------:R-:W-:Y:S02]  /*0580*/  @!P5 PRMT R14, R18, 0x7610, R14 ;  /* 0x00007610120ed816 */ /* 0x000fe4000000000e */
[----:B------:R-:W-:-:S04]  /*0590*/  @!P5 FSEL R17, R15, R12, P6 ;  /* 0x0000000c0f11d208 */ /* 0x000fc80003000000 */
[----:B------:R-:W-:-:S07]  /*05a0*/  @!P5 FSEL R16, R17, R12, P4 ;  /* 0x0000000c1110d208 */ /* 0x000fce0002000000 */
.L_x_2486:
[----:B------:R-:W-:Y:S05]  /*05b0*/  BSYNC.RECONVERGENT B0 ;  /* 0x0000000000007941 */ /* 0x000fea0003800200 */
.L_x_2485:
[----:B------:R-:W-:Y:S01]  /*05c0*/  PRMT R14, R14, 0x9910, RZ ;  /* 0x000099100e0e7816 */ /* 0x000fe200000000ff */
[----:B------:R-:W-:Y:S01]  /*05d0*/  BSSY.RECONVERGENT B0, `(.L_x_2487) ;  /* 0x0000012000007945 */ /* 0x000fe20003800200 */
[----:B------:R-:W-:Y:S02]  /*05e0*/  @P1 ISETP.NE.AND P5, PT, R19, RZ, PT ;  /* 0x000000ff1300120c */ /* 0x000fe40003fa5270 */
        /* <DEDUP_REMOVED lines=9> */
[----:B------:R-:W2:Y:S02]  /*0680*/  LDG.E.U8 R18, desc[UR6][R2.64+0x20] ;  /* 0x0000200602127981 */ /* 0x000ea4000c1e1100 */
[----:B--2---:R-:W-:Y:S01]  /*0690*/  ISETP.NE.AND P5, PT, R18, RZ, PT ;  /* 0x000000ff1200720c */ /* 0x004fe20003fa5270 */
[----:B------:R-:W-:-:S12]  /*06a0*/  IMAD.MOV.U32 R18, RZ, RZ, 0x1 ;  /* 0x00000001ff127424 */ /* 0x000fd800078e00ff */
[CC--:B------:R-:W-:Y:S02]  /*06b0*/  @!P5 FSETP.GT.FTZ.AND P6, PT, R13.reuse, R10.reuse, PT ;  /* 0x0000000a0d00d20b */ /* 0x0c0fe40003fd4000 */
[----:B------:R-:W-:Y:S02]  /*06c0*/  @!P5 PRMT R17, R18, 0x7610, R17 ;  /* 0x000076101211d816 */ /* 0x000fe40000000011 */
[----:B------:R-:W-:-:S04]  /*06d0*/  @!P5 FSEL R19, R13, R10, P6 ;  /* 0x0000000a0d13d208 */ /* 0x000fc80003000000 */
[----:B------:R-:W-:-:S07]  /*06e0*/  @!P5 FSEL R16, R19, R10, P4 ;  /* 0x0000000a1310d208 */ /* 0x000fce0002000000 */
.L_x_2488:
[----:B------:R-:W-:Y:S05]  /*06f0*/  BSYNC.RECONVERGENT B0 ;  /* 0x0000000000007941 */ /* 0x000fea0003800200 */
.L_x_2487:
[----:B------:R-:W-:-:S04]  /*0700*/  PRMT R17, R17, 0x9910, RZ ;  /* 0x0000991011117816 */ /* 0x000fc800000000ff */
[----:B------:R-:W-:-:S04]  /*0710*/  ISETP.NE.AND P4, PT, R17, RZ, PT ;  /* 0x000000ff1100720c */ /* 0x000fc80003f85270 */
[----:B------:R-:W-:Y:S01]  /*0720*/  FSEL R16, R16, -INF , P4 ;  /* 0xff80000010107808 */ /* 0x000fe20002000000 */
[----:B------:R-:W-:Y:S08]  /*0730*/  BRA `(.L_x_2489) ;  /* 0x0000000000b07947 */ /* 0x000ff00003800000 */
.L_x_2482:
        /* <DEDUP_REMOVED lines=10> */
.L_x_2491:
[----:B------:R-:W-:Y:S05]  /*07e0*/  BSYNC.RECONVERGENT B0 ;  /* 0x0000000000007941 */ /* 0x000fea0003800200 */
.L_x_2490:
        /* <DEDUP_REMOVED lines=9> */
.L_x_2493:
[----:B------:R-:W-:Y:S05]  /*0880*/  BSYNC.RECONVERGENT B0 ;  /* 0x0000000000007941 */ /* 0x000fea0003800200 */
.L_x_2492:
        /* <DEDUP_REMOVED lines=19> */
.L_x_2495:
[----:B------:R-:W-:Y:S05]  /*09c0*/  BSYNC.RECONVERGENT B0 ;  /* 0x0000000000007941 */ /* 0x000fea0003800200 */
.L_x_2494:
[----:B------:R-:W-:-:S04]  /*09d0*/  PRMT R17, R17, 0x9910, RZ ;  /* 0x0000991011117816 */ /* 0x000fc800000000ff */
[----:B------:R-:W-:-:S04]  /*09e0*/  ISETP.NE.AND P4, PT, R17, RZ, PT ;  /* 0x000000ff1100720c */ /* 0x000fc80003f85270 */
[----:B------:R-:W-:-:S09]  /*09f0*/  FSEL R16, R16, -INF , P4 ;  /* 0xff80000010107808 */ /* 0x000fd20002000000 */
.L_x_2489:
        /* <DEDUP_REMOVED lines=33> */
[----:B------:R-:W-:Y:S01]  /*0c10*/  CS2R R16, SRZ ;  /* 0x0000000000107805 */ /* 0x000fe2000001ff00 */
[----:B------:R-:W-:Y:S02]  /*0c20*/  IMAD.MOV.U32 R14, RZ, RZ, RZ ;  /* 0x000000ffff0e7224 */ /* 0x000fe400078e00ff */
[----:B------:R-:W-:Y:S01]  /*0c30*/  IMAD.MOV.U32 R18, RZ, RZ, RZ ;  /* 0x000000ffff127224 */ /* 0x000fe200078e00ff */
[----:B------:R-:W-:Y:S06]  /*0c40*/  @!P3 BRA `(.L_x_2499) ;  /* 0x000000000018b947 */ /* 0x000fec0003800000 */
[----:B------:R-:W2:Y:S02]  /*0c50*/  LDG.E.U8 R21, desc[UR6][R4.64] ;  /* 0x0000000604157981 */ /* 0x000ea4000c1e1100 */
[----:B--2---:R-:W-:-:S13]  /*0c60*/  ISETP.NE.AND P3, PT, R21, RZ, PT ;  /* 0x000000ff1500720c */ /* 0x004fda0003f65270 */
[----:B------:R-:W-:-:S04]  /*0c70*/  @!P3 FADD.FTZ R15, -R20, R15 ;  /* 0x0000000f140fb221 */ /* 0x000fc80000010100 */
[----:B------:R-:W-:-:S04]  /*0c80*/  @!P3 FMUL.FTZ R15, R15, 1.4426950216293334961 ;  /* 0x3fb8aa3b0f0fb820 */ /* 0x000fc80000410000 */
[----:B------:R-:W1:Y:S02]  /*0c90*/  @!P3 MUFU.EX2 R16, R15 ;  /* 0x0000000f0010b308 */ /* 0x000e640000000800 */
[----:B-1----:R-:W-:-:S07]  /*0ca0*/  @!P3 FADD.FTZ R18, RZ, R16 ;  /* 0x00000010ff12b221 */ /* 0x002fce0000010000 */
.L_x_2499:
[----:B------:R-:W-:Y:S05]  /*0cb0*/  BSYNC.RECONVERGENT B1 ;  /* 0x0000000000017941 */ /* 0x000fea0003800200 */
.L_x_2498:
        /* <DEDUP_REMOVED lines=9> */
.L_x_2501:
[----:B------:R-:W-:Y:S05]  /*0d50*/  BSYNC.RECONVERGENT B1 ;  /* 0x0000000000017941 */ /* 0x000fea0003800200 */
.L_x_2500:
        /* <DEDUP_REMOVED lines=8> */
.L_x_2503:
[----:B------:R-:W-:Y:S05]  /*0de0*/  BSYNC.RECONVERGENT B1 ;  /* 0x0000000000017941 */ /* 0x000fea0003800200 */
.L_x_2502:
        /* <DEDUP_REMOVED lines=10> */
.L_x_2497:
[----:B------:R-:W-:Y:S01]  /*0e90*/  BSSY.RECONVERGENT B1, `(.L_x_2505) ;  /* 0x000000b000017945 */ /* 0x000fe20003800200 */
[----:B------:R-:W-:Y:S01]  /*0ea0*/  CS2R R16, SRZ ;  /* 0x0000000000107805 */ /* 0x000fe2000001ff00 */
[----:B------:R-:W-:Y:S02]  /*0eb0*/  IMAD.MOV.U32 R14, RZ, RZ, RZ ;  /* 0x000000ffff0e7224 */ /* 0x000fe400078e00ff */
[----:B------:R-:W-:Y:S01]  /*0ec0*/  IMAD.MOV.U32 R18, RZ, RZ, RZ ;  /* 0x000000ffff127224 */ /* 0x000fe200078e00ff */
[----:B------:R-:W-:Y:S06]  /*0ed0*/  @!P3 BRA `(.L_x_2506) ;  /* 0x000000000018b947 */ /* 0x000fec0003800000 */
[----:B0-----:R-:W2:Y:S02]  /*0ee0*/  LDG.E.U8 R2, desc[UR6][R4.64] ;  /* 0x0000000604027981 */ /* 0x001ea4000c1e1100 */
[----:B--2---:R-:W-:-:S13]  /*0ef0*/  ISETP.NE.AND P3, PT, R2, RZ, PT ;  /* 0x000000ff0200720c */ /* 0x004fda0003f65270 */
[----:B------:R-:W-:-:S04]  /*0f00*/  @!P3 FADD.FTZ R15, -R20, R15 ;  /* 0x0000000f140fb221 */ /* 0x000fc80000010100 */
[----:B------:R-:W-:-:S04]  /*0f10*/  @!P3 FMUL.FTZ R15, R15, 1.4426950216293334961 ;  /* 0x3fb8aa3b0f0fb820 */ /* 0x000fc80000410000 */
[----:B------:R-:W0:Y:S02]  /*0f20*/  @!P3 MUFU.EX2 R16, R15 ;  /* 0x0000000f0010b308 */ /* 0x000e240000000800 */
[----:B0-----:R-:W-:-:S07]  /*0f30*/  @!P3 FADD.FTZ R18, RZ, R16 ;  /* 0x00000010ff12b221 */ /* 0x001fce0000010000 */
.L_x_2506:
[----:B------:R-:W-:Y:S05]  /*0f40*/  BSYNC.RECONVERGENT B1 ;  /* 0x0000000000017941 */ /* 0x000fea0003800200 */
.L_x_2505:
        /* <DEDUP_REMOVED lines=9> */
.L_x_2508:
[----:B------:R-:W-:Y:S05]  /*0fe0*/  BSYNC.RECONVERGENT B1 ;  /* 0x0000000000017941 */ /* 0x000fea0003800200 */
.L_x_2507:
        /* <DEDUP_REMOVED lines=8> */
.L_x_2510:
[----:B------:R-:W-:Y:S05]  /*1070*/  BSYNC.RECONVERGENT B1 ;  /* 0x0000000000017941 */ /* 0x000fea0003800200 */
.L_x_2509:
        /* <DEDUP_REMOVED lines=8> */
.L_x_2504:
[----:B------:R-:W-:Y:S05]  /*1100*/  BSYNC.RECONVERGENT B0 ;  /* 0x0000000000007941 */ /* 0x000fea0003800200 */
.L_x_2496:
        /* <DEDUP_REMOVED lines=23> */
[----:B01----:R-:W-:Y:S01]  /*1280*/  FADD.FTZ R17, R17, R2 ;  /* 0x0000000211117221 */ /* 0x003fe20000010000 */
[----:B--2---:R-:W-:Y:S02]  /*1290*/  FADD.FTZ R18, R18, R3 ;  /* 0x0000000312127221 */ /* 0x004fe40000010000 */
[----:B------:R-:W-:-:S07]  /*12a0*/  ISETP.EQ.OR P0, PT, R9, 0x1, P0 ;  /* 0x000000010900780c */ /* 0x000fce0000702670 */
[----:B------:R-:W-:Y:S06]  /*12b0*/  @P1 BRA `(.L_x_2512) ;  /* 0x0000000000381947 */ /* 0x000fec0003800000 */
[----:B------:R-:W-:Y:S01]  /*12c0*/  FSETP.NEU.FTZ.AND P1, PT, R18, RZ, PT ;  /* 0x000000ff1200720b */ /* 0x000fe20003f3d000 */
[----:B------:R-:W0:Y:S01]  /*12d0*/  LDCU.64 UR4, c[0x0][0x380] ;  /* 0x00007000ff0477ac */ /* 0x000e220008000a00 */
[----:B------:R-:W-:-:S11]  /*12e0*/  IMAD.MOV.U32 R5, RZ, RZ, 0x7fc00000 ;  /* 0x7fc00000ff057424 */ /* 0x000fd600078e00ff */
[----:B------:R-:W1:Y:S01]  /*12f0*/  @P1 MUFU.RCP R9, R18 ;  /* 0x0000001200091308 */ /* 0x000e620000001000 */
[----:B0-----:R-:W-:-:S04]  /*1300*/  LEA R2, P2, R6, UR4, 0x2 ;  /* 0x0000000406027c11 */ /* 0x001fc8000f8410ff */
[----:B------:R-:W-:Y:S02]  /*1310*/  LEA.HI.X R3, R6, UR5, R11, 0x2, P2 ;  /* 0x0000000506037c11 */ /* 0x000fe400090f140b */
[----:B------:R-:W-:Y:S01]  /*1320*/  ISETP.GE.AND P2, PT, R0, R7, PT ;  /* 0x000000070000720c */ /* 0x000fe20003f46270 */
[----:B-1----:R-:W-:-:S05]  /*1330*/  @P1 FMUL.FTZ R5, R9, R16 ;  /* 0x0000001009051220 */ /* 0x002fca0000410000 */
[----:B------:R0:W-:Y:S07]  /*1340*/  STG.E desc[UR6][R2.64], R5 ;  /* 0x0000000502007986 */ /* 0x0001ee000c101906 */
[----:B------:R-:W-:Y:S05]  /*1350*/  @P2 BRA `(.L_x_2512) ;  /* 0x0000000000102947 */ /* 0x000fea0003800000 */
[----:B------:R-:W1:Y:S01]  /*1360*/  @P1 MUFU.RCP R18, R18 ;  /* 0x0000001200121308 */ /* 0x000e620000001000 */
[----:B0-----:R-:W-:Y:S02]  /*1370*/  IMAD.MOV.U32 R5, RZ, RZ, 0x7fc00000 ;  /* 0x7fc00000ff057424 */ /* 0x001fe400078e00ff */
[----:B-1----:R-:W-:-:S05]  /*1380*/  @P1 FMUL.FTZ R5, R18, R15 ;  /* 0x0000000f12051220 */ /* 0x002fca0000410000 */
[----:B------:R1:W-:Y:S02]  /*1390*/  STG.E desc[UR6][R2.64+0x80], R5 ;  /* 0x0000800502007986 */ /* 0x0003e4000c101906 */
.L_x_2512:
[----:B------:R-:W-:Y:S05]  /*13a0*/  BSYNC.RECONVERGENT B0 ;  /* 0x0000000000007941 */ /* 0x000fea0003800200 */
.L_x_2511:
[----:B------:R-:W-:Y:S05]  /*13b0*/  @P0 EXIT ;  /* 0x000000000000094d */ /* 0x000fea0003800000 */
[----:B------:R-:W-:Y:S01]  /*13c0*/  FSETP.NEU.FTZ.AND P0, PT, R17, RZ, PT ;  /* 0x000000ff1100720b */ /* 0x000fe20003f1d000 */
[----:B------:R-:W2:Y:S01]  /*13d0*/  LDCU.64 UR4, c[0x0][0x380] ;  /* 0x00007000ff0477ac */ /* 0x000ea20008000a00 */
[-C--:B------:R-:W-:Y:S01]  /*13e0*/  IADD3 R6, P1, PT, R6, R7.reuse, RZ ;  /* 0x0000000706067210 */ /* 0x080fe20007f3e0ff */
[----:B01----:R-:W-:Y:S01]  /*13f0*/  IMAD.MOV.U32 R5, RZ, RZ, 0x7fc00000 ;  /* 0x7fc00000ff057424 */ /* 0x003fe200078e00ff */
[----:B------:R-:W-:-:S03]  /*1400*/  ISETP.GE.AND P2, PT, R0, R7, PT ;  /* 0x000000070000720c */ /* 0x000fc60003f46270 */
[----:B------:R-:W-:-:S06]  /*1410*/  IMAD.X R11, RZ, RZ, R11, P1 ;  /* 0x000000ffff0b7224 */ /* 0x000fcc00008e060b */
[----:B------:R-:W0:Y:S01]  /*1420*/  @P0 MUFU.RCP R9, R17 ;  /* 0x0000001100090308 */ /* 0x000e220000001000 */
[----:B--2---:R-:W-:-:S04]  /*1430*/  LEA R2, P1, R6, UR4, 0x2 ;  /* 0x0000000406027c11 */ /* 0x004fc8000f8210ff */
[----:B------:R-:W-:Y:S01]  /*1440*/  LEA.HI.X R3, R6, UR5, R11, 0x2, P1 ;  /* 0x0000000506037c11 */ /* 0x000fe200088f140b */
[----:B0-----:R-:W-:-:S05]  /*1450*/  @P0 FMUL.FTZ R5, R9, R14 ;  /* 0x0000000e09050220 */ /* 0x001fca0000410000 */
[----:B------:R0:W-:Y:S01]  /*1460*/  STG.E desc[UR6][R2.64], R5 ;  /* 0x0000000502007986 */ /* 0x0001e2000c101906 */
[----:B------:R-:W-:Y:S05]  /*1470*/  @P2 EXIT ;  /* 0x000000000000294d */ /* 0x000fea0003800000 */
[----:B------:R-:W1:Y:S01]  /*1480*/  @P0 MUFU.RCP R17, R17 ;  /* 0x0000001100110308 */ /* 0x000e620000001000 */
[----:B0-----:R-:W-:Y:S02]  /*1490*/  IMAD.MOV.U32 R5, RZ, RZ, 0x7fc00000 ;  /* 0x7fc00000ff057424 */ /* 0x001fe400078e00ff */
[----:B-1----:R-:W-:-:S05]  /*14a0*/  @P0 FMUL.FTZ R5, R17, R12 ;  /* 0x0000000c11050220 */ /* 0x002fca0000410000 */
[----:B------:R-:W-:Y:S01]  /*14b0*/  STG.E desc[UR6][R2.64+0x80], R5 ;  /* 0x0000800502007986 */ /* 0x000fe2000c101906 */
[----:B------:R-:W-:Y:S05]  /*14c0*/  EXIT ;  /* 0x000000000000794d */ /* 0x000fea0003800000 */
.L_x_2513:
        /* <DEDUP_REMOVED lines=11> */
.L_x_11202:


//--------------------- .text._ZN43_GLOBAL__N__9ae7fba5_10_SoftMax_cu_9f978f6320softmax_warp_forwardIfffLi5ELb0ELb1EEEvPT0_PKT_iiiPKbib --------------------------
	.section	.text._ZN43_GLOBAL__N__9ae7fba5_10_SoftMax_cu_9f978f6320softmax_warp_forwardIfffLi5ELb0ELb1EEEvPT0_PKT_iiiPKbib,"ax",@progbits
	.align	128
.text._ZN43_GLOBAL__N__9ae7fba5_10_SoftMax_cu_9f978f6320softmax_warp_forwardIfffLi5ELb0ELb1EEEvPT0_PKT_iiiPKbib:
        .type           _ZN43_GLOBAL__N__9ae7fba5_10_SoftMax_cu_9f978f6320softmax_warp_forwardIfffLi5ELb0ELb1EEEvPT0_PKT_iiiPKbib,@function
        .size           _ZN43_GLOBAL__N__9ae7fba5_10_SoftMax_cu_9f978f6320softmax_warp_forwardIfffLi5ELb0ELb1EEEvPT0_PKT_iiiPKbib,(.L_x_11203 - _ZN43_GLOBAL__N__9ae7fba5_10_SoftMax_cu_9f978f6320softmax_warp_forwardIfffLi5ELb0ELb1EEEvPT0_PKT_iiiPKbib)
        .other          _ZN43_GLOBAL__N__9ae7fba5_10_SoftMax_cu_9f978f6320softmax_warp_forwardIfffLi5ELb0ELb1EEEvPT0_PKT_iiiPKbib,@"STO_CUDA_ENTRY STV_DEFAULT"
_ZN43_GLOBAL__N__9ae7fba5_10_SoftMax_cu_9f978f6320softmax_warp_forwardIfffLi5ELb0ELb1EEEvPT0_PKT_iiiPKbib:
        /* <DEDUP_REMOVED lines=25> */
[----:B------:R-:W-:Y:S01]  /*0190*/  @P0 LEA.HI.X R11, R4, R11, R5, 0x2, P3 ;  /* 0x0000000b040b0211 */ /* 0x000fe200018f1405 */
[----:B------:R-:W-:Y:S02]  /*01a0*/  IMAD.MOV.U32 R4, RZ, RZ, -0x800000 ;  /* 0xff800000ff047424 */ /* 0x000fe400078e00ff */
[----:B------:R-:W-:Y:S01]  /*01b0*/  IMAD.MOV.U32 R5, RZ, RZ, -0x800000 ;  /* 0xff800000ff057424 */ /* 0x000fe200078e00ff */
[----:B--2---:R-:W-:-:S03]  /*01c0*/  @P1 LEA R8, P2, R2, R8, 0x2 ;  /* 0x0000000802081211 */ /* 0x004fc600078410ff */
[----:B----4-:R1:W5:Y:S01]  /*01d0*/  @P0 LDG.E R4, desc[UR6][R10.64] ;  /* 0x000000060a040981 */ /* 0x010362000c1e1900 */
[----:B------:R-:W-:-:S05]  /*01e0*/  @P1 LEA.HI.X R9, R2, R9, R3, 0x2, P2 ;  /* 0x0000000902091211 */ /* 0x000fca00010f1403 */
[----:B------:R1:W5:Y:S01]  /*01f0*/  @P1 LDG.E R5, desc[UR6][R8.64] ;  /* 0x0000000608051981 */ /* 0x000362000c1e1900 */
        /* <DEDUP_REMOVED lines=29> */
.L_x_2514:
[----:B------:R-:W-:Y:S01]  /*03d0*/  UISETP.NE.AND UP0, UPT, UR4, URZ, UPT ;  /* 0x000000ff0400728c */ /* 0x000fe2000bf05270 */
[C---:B------:R-:W-:Y:S01]  /*03e0*/  IADD3 R6, P2, PT, R12.reuse, UR10, RZ ;  /* 0x0000000a0c067c10 */ /* 0x040fe2000ff5e0ff */
[----:B------:R-:W-:Y:S01]  /*03f0*/  BSSY.RECONVERGENT B0, `(.L_x_2515) ;  /* 0x0000019000007945 */ /* 0x000fe20003800200 */
[----:B------:R-:W-:Y:S02]  /*0400*/  IMAD.MOV.U32 R10, RZ, RZ, -0x800000 ;  /* 0xff800000ff0a7424 */ /* 0x000fe400078e00ff */
[----:B------:R-:W-:Y:S02]  /*0410*/  LEA.HI.X.SX32 R7, R12, UR11, 0x1, P2 ;  /* 0x0000000b0c077c11 */ /* 0x000fe400090f0eff */
[----:B------:R-:W-:-:S05]  /*0420*/  IADD3 R8, P2, PT, R6, UR5, RZ ;  /* 0x0000000506087c10 */ /* 0x000fca000ff5e0ff */
[----:B------:R-:W-:Y:S01]  /*0430*/  IMAD.X R9, RZ, RZ, R7, P2 ;  /* 0x000000ffff097224 */ /* 0x000fe200010e0607 */
[----:B------:R-:W-:Y:S07]  /*0440*/  BRA.U UP0, `(.L_x_2516) ;  /* 0x0000000100307547 */ /* 0x000fee000b800000 */
[----:B------:R-:W-:Y:S04]  /*0450*/  BSSY.RECONVERGENT B1, `(.L_x_2517) ;  /* 0x0000005000017945 */ /* 0x000fe80003800200 */
[----:B------:R-:W-:Y:S05]  /*0460*/  @!P1 BRA `(.L_x_2518) ;  /* 0x00000000000c9947 */ /* 0x000fea0003800000 */
[----:B------:R-:W2:Y:S02]  /*0470*/  LDG.E.U8 R10, desc[UR6][R6.64] ;  /* 0x00000006060a7981 */ /* 0x000ea4000c1e1100 */
[----:B--2---:R-:W-:-:S04]  /*0480*/  ISETP.NE.AND P2, PT, R10, RZ, PT ;  /* 0x000000ff0a00720c */ /* 0x004fc80003f45270 */
[----:B-----5:R-:W-:-:S09]  /*0490*/  FSEL R10, R5, -INF , !P2 ;  /* 0xff800000050a7808 */ /* 0x020fd20005000000 */
.L_x_2518:
[----:B------:R-:W-:Y:S05]  /*04a0*/  BSYNC.RECONVERGENT B1 ;  /* 0x0000000000017941 */ /* 0x000fea0003800200 */
.L_x_2517:
[----:B------:R-:W-:Y:S01]  /*04b0*/  IMAD.MOV.U32 R11, RZ, RZ, -0x800000 ;  /* 0xff800000ff0b7424 */ /* 0x000fe200078e00ff */
[----:B------:R-:W-:Y:S06]  /*04c0*/  @!P0 BRA `(.L_x_2519) ;  /* 0x00000000002c8947 */ /* 0x000fec0003800000 */
[----:B------:R-:W2:Y:S02]  /*04d0*/  LDG.E.U8 R11, desc[UR6][R8.64] ;  /* 0x00000006080b7981 */ /* 0x000ea4000c1e1100 */
[----:B--2---:R-:W-:-:S04]  /*04e0*/  ISETP.NE.AND P2, PT, R11, RZ, PT ;  /* 0x000000ff0b00720c */ /* 0x004fc80003f45270 */
[----:B-----5:R-:W-:Y:S01]  /*04f0*/  FSEL R11, R4, -INF , !P2 ;  /* 0xff800000040b7808 */ /* 0x020fe20005000000 */
[----:B------:R-:W-:Y:S08]  /*0500*/  BRA `(.L_x_2519) ;  /* 0x00000000001c7947 */ /* 0x000ff00003800000 */
.L_x_2516:
[----:B------:R-:W2:Y:S04]  /*0510*/  @P1 LDG.E.U8 R12, desc[UR6][R6.64] ;  /* 0x00000006060c1981 */ /* 0x000ea8000c1e1100 */
[----:B------:R-:W3:Y:S01]  /*0520*/  @P0 LDG.E.U8 R11, desc[UR6][R6.64] ;  /* 0x00000006060b0981 */ /* 0x000ee2000c1e1100 */
[----:B--2---:R-:W-:Y:S02]  /*0530*/  @P1 ISETP.NE.AND P2, PT, R12, RZ, PT ;  /* 0x000000ff0c00120c */ /* 0x004fe40003f45270 */
[----:B---3--:R-:W-:Y:S01]  /*0540*/  @P0 ISETP.NE.AND P3, PT, R11, RZ, PT ;  /* 0x000000ff0b00020c */ /* 0x008fe20003f65270 */
[----:B------:R-:W-:Y:S01]  /*0550*/  IMAD.MOV.U32 R11, RZ, RZ, -0x800000 ;  /* 0xff800000ff0b7424 */ /* 0x000fe200078e00ff */
[----:B-----5:R-:W-:Y:S02]  /*0560*/  @P1 FSEL R10, R5, -INF , !P2 ;  /* 0xff800000050a1808 */ /* 0x020fe40005000000 */
[----:B------:R-:W-:-:S09]  /*0570*/  @P0 FSEL R11, R4, -INF , !P3 ;  /* 0xff800000040b0808 */ /* 0x000fd20005800000 */
.L_x_2519:
[----:B------:R-:W-:Y:S05]  /*0580*/  BSYNC.RECONVERGENT B0 ;  /* 0x0000000000007941 */ /* 0x000fea0003800200 */
.L_x_2515:
        /* <DEDUP_REMOVED lines=37> */
[----:B-----5:R-:W-:-:S04]  /*07e0*/  @!P1 FADD.FTZ R5, -R16, R5 ;  /* 0x0000000510059221 */ /* 0x020fc80000010100 */
[----:B------:R-:W-:-:S04]  /*07f0*/  @!P1 FMUL.FTZ R5, R5, 1.4426950216293334961 ;  /* 0x3fb8aa3b05059820 */ /* 0x000fc80000410000 */
[----:B------:R-:W0:Y:S02]  /*0800*/  @!P1 MUFU.EX2 R10, R5 ;  /* 0x00000005000a9308 */ /* 0x000e240000000800 */
[----:B0-----:R-:W-:-:S07]  /*0810*/  @!P1 FADD.FTZ R11, RZ, R10 ;  /* 0x0000000aff0b9221 */ /* 0x001fce0000010000 */
.L_x_2523:
[----:B------:R-:W-:Y:S05]  /*0820*/  BSYNC.RECONVERGENT B1 ;  /* 0x0000000000017941 */ /* 0x000fea0003800200 */
.L_x_2522:
[----:B-----5:R-:W-:Y:S02]  /*0830*/  IMAD.MOV.U32 R5, RZ, RZ, RZ ;  /* 0x000000ffff057224 */ /* 0x020fe400078e00ff */
        /* <DEDUP_REMOVED lines=10> */
.L_x_2521:
        /* <DEDUP_REMOVED lines=9> */
.L_x_2526:
[----:B------:R-:W-:Y:S05]  /*0970*/  BSYNC.RECONVERGENT B1 ;  /* 0x0000000000017941 */ /* 0x000fea0003800200 */
.L_x_2525:
[----:B-----5:R-:W-:Y:S02]  /*0980*/  IMAD.MOV.U32 R5, RZ, RZ, RZ ;  /* 0x000000ffff057224 */ /* 0x020fe400078e00ff */
        /* <DEDUP_REMOVED lines=8> */
.L_x_2524:
[----:B------:R-:W-:Y:S05]  /*0a10*/  BSYNC.RECONVERGENT B0 ;  /* 0x0000000000007941 */ /* 0x000fea0003800200 */
.L_x_2520:
        /* <DEDUP_REMOVED lines=30> */
[----:B-1----:R-:W-:-:S04]  /*0c00*/  LEA R6, P2, R2, UR8, 0x2 ;  /* 0x0000000802067c11 */ /* 0x002fc8000f8410ff */
[----:B------:R-:W-:Y:S01]  /*0c10*/  LEA.HI.X R7, R2, UR9, R3, 0x2, P2 ;  /* 0x0000000902077c11 */ /* 0x000fe200090f1403 */
[----:B0-----:R-:W-:-:S05]  /*0c20*/  @P1 FMUL.FTZ R9, R11, R10 ;  /* 0x0000000a0b091220 */ /* 0x001fca0000410000 */
[----:B------:R1:W-:Y:S03]  /*0c30*/  STG.E desc[UR6][R6.64], R9 ;  /* 0x0000000906007986 */ /* 0x0003e6000c101906 */
.L_x_2528:
[----:B------:R-:W-:Y:S05]  /*0c40*/  BSYNC.RECONVERGENT B0 ;  /* 0x0000000000007941 */ /* 0x000fea0003800200 */
.L_x_2527:
[----:B------:R-:W-:Y:S05]  /*0c50*/  @P0 EXIT ;  /* 0x000000000000094d */ /* 0x000fea0003800000 */
[----:B------:R-:W-:Y:S01]  /*0c60*/  FSETP.NEU.FTZ.AND P0, PT, R0, RZ, PT ;  /* 0x000000ff0000720b */ /* 0x000fe20003f1d000 */
[----:B------:R-:W2:Y:S01]  /*0c70*/  LDCU.64 UR8, c[0x0][0x380] ;  /* 0x00007000ff0877ac */ /* 0x000ea20008000a00 */
[----:B------:R-:W-:Y:S01]  /*0c80*/  IADD3 R4, P1, PT, R2, UR5, RZ ;  /* 0x0000000502047c10 */ /* 0x000fe2000ff3e0ff */
[----:B-1----:R-:W-:-:S04]  /*0c90*/  IMAD.MOV.U32 R7, RZ, RZ, 0x7fc00000 ;  /* 0x7fc00000ff077424 */ /* 0x002fc800078e00ff */
[----:B------:R-:W-:-:S06]  /*0ca0*/  IMAD.X R3, RZ, RZ, R3, P1 ;  /* 0x000000ffff037224 */ /* 0x000fcc00008e0603 */
[----:B------:R-:W1:Y:S01]  /*0cb0*/  @P0 MUFU.RCP R0, R0 ;  /* 0x0000000000000308 */ /* 0x000e620000001000 */
[----:B--2---:R-:W-:-:S04]  /*0cc0*/  LEA R2, P1, R4, UR8, 0x2 ;  /* 0x0000000804027c11 */ /* 0x004fc8000f8210ff */
[----:B------:R-:W-:Y:S01]  /*0cd0*/  LEA.HI.X R3, R4, UR9, R3, 0x2, P1 ;  /* 0x0000000904037c11 */ /* 0x000fe200088f1403 */
[----:B-1----:R-:W-:-:S05]  /*0ce0*/  @P0 FMUL.FTZ R7, R0, R5 ;  /* 0x0000000500070220 */ /* 0x002fca0000410000 */
[----:B------:R-:W-:Y:S01]  /*0cf0*/  STG.E desc[UR6][R2.64], R7 ;  /* 0x0000000702007986 */ /* 0x000fe2000c101906 */
[----:B------:R-:W-:Y:S05]  /*0d00*/  EXIT ;  /* 0x000000000000794d */ /* 0x000fea0003800000 */
.L_x_2529:
        /* <DEDUP_REMOVED lines=15> */
.L_x_11203:


//--------------------- .text._ZN43_GLOBAL__N__9ae7fba5_10_SoftMax_cu_9f978f6320softmax_warp_forwardIfffLi4ELb0ELb1EEEvPT0_PKT_iiiPKbib --------------------------
	.section	.text._ZN43_GLOBAL__N__9ae7fba5_10_SoftMax_cu_9f978f6320softmax_warp_forwardIfffLi4ELb0ELb1EEEvPT0_PKT_iiiPKbib,"ax",@progbits
	.align	128
.text._ZN43_GLOBAL__N__9ae7fba5_10_SoftMax_cu_9f978f6320softmax_warp_forwardIfffLi4ELb0ELb1EEEvPT0_PKT_iiiPKbib:
        .type           _ZN43_GLOBAL__N__9ae7fba5_10_SoftMax_cu_9f978f6320softmax_warp_forwardIfffLi4ELb0ELb1EEEvPT0_PKT_iiiPKbib,@function
        .size           _ZN43_GLOBAL__N__9ae7fba5_10_SoftMax_cu_9f978f6320softmax_warp_forwardIfffLi4ELb0ELb1EEEvPT0_PKT_iiiPKbib,(.L_x_11204 - _ZN43_GLOBAL__N__9ae7fba5_10_SoftMax_cu_9f978f6320softmax_warp_forwardIfffLi4ELb0ELb1EEEvPT0_PKT_iiiPKbib)
        .other          _ZN43_GLOBAL__N__9ae7fba5_10_SoftMax_cu_9f978f6320softmax_warp_forwardIfffLi4ELb0ELb1EEEvPT0_PKT_iiiPKbib,@"STO_CUDA_ENTRY STV_DEFAULT"
_ZN43_GLOBAL__N__9ae7fba5_10_SoftMax_cu_9f978f6320softmax_warp_forwardIfffLi4ELb0ELb1EEEvPT0_PKT_iiiPKbib:
        /* <DEDUP_REMOVED lines=61> */
.L_x_2530:
        /* <DEDUP_REMOVED lines=13> */
.L_x_2534:
[----:B------:R-:W-:Y:S05]  /*04a0*/  BSYNC.RECONVERGENT B1 ;  /* 0x0000000000017941 */ /* 0x000fea0003800200 */
.L_x_2533:
[----:B------:R-:W-:Y:S01]  /*04b0*/  IMAD.MOV.U32 R11, RZ, RZ, -0x800000 ;  /* 0xff800000ff0b7424 */ /* 0x000fe200078e00ff */
[----:B------:R-:W-:Y:S06]  /*04c0*/  @!P0 BRA `(.L_x_2535) ;  /* 0x00000000002c8947 */ /* 0x000fec0003800000 */
[----:B------:R-:W2:Y:S02]  /*04d0*/  LDG.E.U8 R11, desc[UR6][R8.64] ;  /* 0x00000006080b7981 */ /* 0x000ea4000c1e1100 */
[----:B--2---:R-:W-:-:S04]  /*04e0*/  ISETP.NE.AND P2, PT, R11, RZ, PT ;  /* 0x000000ff0b00720c */ /* 0x004fc80003f45270 */
[----:B-----5:R-:W-:Y:S01]  /*04f0*/  FSEL R11, R4, -INF , !P2 ;  /* 0xff800000040b7808 */ /* 0x020fe20005000000 */
[----:B------:R-:W-:Y:S08]  /*0500*/  BRA `(.L_x_2535) ;  /* 0x00000000001c7947 */ /* 0x000ff00003800000 */
.L_x_2532:
[----:B------:R-:W2:Y:S04]  /*0510*/  @P1 LDG.E.U8 R12, desc[UR6][R6.64] ;  /* 0x00000006060c1981 */ /* 0x000ea8000c1e1100 */
[----:B------:R-:W3:Y:S01]  /*0520*/  @P0 LDG.E.U8 R11, desc[UR6][R6.64] ;  /* 0x00000006060b0981 */ /* 0x000ee2000c1e1100 */
[----:B--2---:R-:W-:Y:S02]  /*0530*/  @P1 ISETP.NE.AND P2, PT, R12, RZ, PT ;  /* 0x000000ff0c00120c */ /* 0x004fe40003f45270 */
[----:B---3--:R-:W-:Y:S01]  /*0540*/  @P0 ISETP.NE.AND P3, PT, R11, RZ, PT ;  /* 0x000000ff0b00020c */ /* 0x008fe20003f65270 */
[----:B------:R-:W-:Y:S01]  /*0550*/  IMAD.MOV.U32 R11, RZ, RZ, -0x800000 ;  /* 0xff800000ff0b7424 */ /* 0x000fe200078e00ff */
[----:B-----5:R-:W-:Y:S02]  /*0560*/  @P1 FSEL R10, R5, -INF , !P2 ;  /* 0xff800000050a1808 */ /* 0x020fe40005000000 */
[----:B------:R-:W-:-:S09]  /*0570*/  @P0 FSEL R11, R4, -INF , !P3 ;  /* 0xff800000040b0808 */ /* 0x000fd20005800000 */
.L_x_2535:
[----:B------:R-:W-:Y:S05]  /*0580*/  BSYNC.RECONVERGENT B0 ;  /* 0x0000000000007941 */ /* 0x000fea0003800200 */
.L_x_2531:
        /* <DEDUP_REMOVED lines=35> */
.L_x_2539:
[----:B------:R-:W-:Y:S05]  /*07c0*/  BSYNC.RECONVERGENT B1 ;  /* 0x0000000000017941 */ /* 0x000fea0003800200 */
.L_x_2538:
        /* <DEDUP_REMOVED lines=11> */
.L_x_2537:
        /* <DEDUP_REMOVED lines=9> */
.L_x_2542:
[----:B------:R-:W-:Y:S05]  /*0910*/  BSYNC.RECONVERGENT B1 ;  /* 0x0000000000017941 */ /* 0x000fea0003800200 */
.L_x_2541:
        /* <DEDUP_REMOVED lines=9> */
.L_x_2540:
[----:B------:R-:W-:Y:S05]  /*09b0*/  BSYNC.RECONVERGENT B0 ;  /* 0x0000000000007941 */ /* 0x000fea0003800200 */
.L_x_2536:
        /* <DEDUP_REMOVED lines=26> */
[----:B-1----:R-:W-:-:S04]  /*0b60*/  LEA R6, P2, R2, UR8, 0x2 ;  /* 0x0000000802067c11 */ /* 0x002fc8000f8410ff */
[----:B------:R-:W-:Y:S01]  /*0b70*/  LEA.HI.X R7, R2, UR9, R3, 0x2, P2 ;  /* 0x0000000902077c11 */ /* 0x000fe200090f1403 */
[----:B--2---:R-:W-:-:S05]  /*0b80*/  @P1 FMUL.FTZ R9, R11, R10 ;  /* 0x0000000a0b091220 */ /* 0x004fca0000410000 */
[----:B------:R1:W-:Y:S03]  /*0b90*/  STG.E desc[UR6][R6.64], R9 ;  /* 0x0000000906007986 */ /* 0x0003e6000c101906 */
.L_x_2544:
[----:B------:R-:W-:Y:S05]  /*0ba0*/  BSYNC.RECONVERGENT B0 ;  /* 0x0000000000007941 */ /* 0x000fea0003800200 */
.L_x_2543:
        /* <DEDUP_REMOVED lines=12> */
.L_x_2545:
        /* <DEDUP_REMOVED lines=9> */
.L_x_11204:


//--------------------- .text._ZN43_GLOBAL__N__9ae7fba5_10_SoftMax_cu_9f978f6320softmax_warp_forwardIfffLi3ELb0ELb1EEEvPT0_PKT_iiiPKbib --------------------------
	.section	.text._ZN43_GLOBAL__N__9ae7fba5_10_SoftMax_cu_9f978f6320softmax_warp_forwardIfffLi3ELb0ELb1EEEvPT0_PKT_iiiPKbib,"ax",@progbits
	.align	128
.text._ZN43_GLOBAL__N__9ae7fba5_10_SoftMax_cu_9f978f6320softmax_warp_forwardIfffLi3ELb0ELb1EEEvPT0_PKT_iiiPKbib:
        .type           _ZN43_GLOBAL__N__9ae7fba5_10_SoftMax_cu_9f978f6320softmax_warp_forwardIfffLi3ELb0ELb1EEEvPT0_PKT_iiiPKbib,@function
        .size           _ZN43_GLOBAL__N__9ae7fba5_10_SoftMax_cu_9f978f6320softmax_warp_forwardIfffLi3ELb0ELb1EEEvPT0_PKT_iiiPKbib,(.L_x_11205 - _ZN43_GLOBAL__N__9ae7fba5_10_SoftMax_cu_9f978f6320softmax_warp_forwardIfffLi3ELb0ELb1EEEvPT0_PKT_iiiPKbib)
        .other          _ZN43_GLOBAL__N__9ae7fba5_10_SoftMax_cu_9f978f6320softmax_warp_forwardIfffLi3ELb0ELb1EEEvPT0_PKT_iiiPKbib,@"STO_CUDA_ENTRY STV_DEFAULT"
_ZN43_GLOBAL__N__9ae7fba5_10_SoftMax_cu_9f978f6320softmax_warp_forwardIfffLi3ELb0ELb1EEEvPT0_PKT_iiiPKbib:
        /* <DEDUP_REMOVED lines=61> */
.L_x_2546:
        /* <DEDUP_REMOVED lines=13> */
.L_x_2550:
[----:B------:R-:W-:Y:S05]  /*04a0*/  BSYNC.RECONVERGENT B1 ;  /* 0x0000000000017941 */ /* 0x000fea0003800200 */
.L_x_2549:
[----:B------:R-:W-:Y:S01]  /*04b0*/  IMAD.MOV.U32 R11, RZ, RZ, -0x800000 ;  /* 0xff800000ff0b7424 */ /* 0x000fe200078e00ff */
[----:B------:R-:W-:Y:S06]  /*04c0*/  @!P0 BRA `(.L_x_2551) ;  /* 0x00000000002c8947 */ /* 0x000fec0003800000 */
[----:B------:R-:W2:Y:S02]  /*04d0*/  LDG.E.U8 R11, desc[UR6][R8.64] ;  /* 0x00000006080b7981 */ /* 0x000ea4000c1e1100 */
[----:B--2---:R-:W-:-:S04]  /*04e0*/  ISETP.NE.AND P2, PT, R11, RZ, PT ;  /* 0x000000ff0b00720c */ /* 0x004fc80003f45270 */
[----:B-----5:R-:W-:Y:S01]  /*04f0*/  FSEL R11, R4, -INF , !P2 ;  /* 0xff800000040b7808 */ /* 0x020fe20005000000 */
[----:B------:R-:W-:Y:S08]  /*0500*/  BRA `(.L_x_2551) ;  /* 0x00000000001c7947 */ /* 0x000ff00003800000 */
.L_x_2548:
[----:B------:R-:W2:Y:S04]  /*0510*/  @P1 LDG.E.U8 R12, desc[UR6][R6.64] ;  /* 0x00000006060c1981 */ /* 0x000ea8000c1e1100 */
[----:B------:R-:W3:Y:S01]  /*0520*/  @P0 LDG.E.U8 R11, desc[UR6][R6.64] ;  /* 0x00000006060b0981 */ /* 0x000ee2000c1e1100 */
[----:B--2---:R-:W-:Y:S02]  /*0530*/  @P1 ISETP.NE.AND P2, PT, R12, RZ, PT ;  /* 0x000000ff0c00120c */ /* 0x004fe40003f45270 */
[----:B---3--:R-:W-:Y:S01]  /*0540*/  @P0 ISETP.NE.AND P3, PT, R11, RZ, PT ;  /* 0x000000ff0b00020c */ /* 0x008fe20003f65270 */
[----:B------:R-:W-:Y:S01]  /*0550*/  IMAD.MOV.U32 R11, RZ, RZ, -0x800000 ;  /* 0xff800000ff0b7424 */ /* 0x000fe200078e00ff */
[----:B-----5:R-:W-:Y:S02]  /*0560*/  @P1 FSEL R10, R5, -INF , !P2 ;  /* 0xff800000050a1808 */ /* 0x020fe40005000000 */
[----:B------:R-:W-:-:S09]  /*0570*/  @P0 FSEL R11, R4, -INF , !P3 ;  /* 0xff800000040b0808 */ /* 0x000fd20005800000 */
.L_x_2551:
[----:B------:R-:W-:Y:S05]  /*0580*/  BSYNC.RECONVERGENT B0 ;  /* 0x0000000000007941 */ /* 0x000fea0003800200 */
.L_x_2547:
        /* <DEDUP_REMOVED lines=29> */
.L_x_2555:
[----:B------:R-:W-:Y:S05]  /*0760*/  BSYNC.RECONVERGENT B1 ;  /* 0x0000000000017941 */ /* 0x000fea0003800200 */
.L_x_2554:
        /* <DEDUP_REMOVED lines=11> */
.L_x_2553:
        /* <DEDUP_REMOVED lines=9> */
.L_x_2558:
[----:B------:R-:W-:Y:S05]  /*08b0*/  BSYNC.RECONVERGENT B1 ;  /* 0x0000000000017941 */ /* 0x000fea0003800200 */
.L_x_2557:
        /* <DEDUP_REMOVED lines=9> */
.L_x_2556:
[----:B------:R-:W-:Y:S05]  /*0950*/  BSYNC.RECONVERGENT B0 ;  /* 0x0000000000007941 */ /* 0x000fea0003800200 */
.L_x_2552:
        /* <DEDUP_REMOVED lines=20> */
[----:B0-----:R-:W-:-:S11]  /*0aa0*/  IMAD.MOV.U32 R9, RZ, RZ, 0x7fc00000 ;  /* 0x7fc00000ff097424 */ /* 0x001fd600078e00ff */
[----:B------:R-:W0:Y:S01]  /*0ab0*/  @P1 MUFU.RCP R11, R8 ;  /* 0x00000008000b1308 */ /* 0x000e220000001000 */
[----:B-1----:R-:W-:-:S04]  /*0ac0*/  LEA R6, P2, R2, UR8, 0x2 ;  /* 0x0000000802067c11 */ /* 0x002fc8000f8410ff */
[----:B------:R-:W-:Y:S01]  /*0ad0*/  LEA.HI.X R7, R2, UR9, R3, 0x2, P2 ;  /* 0x0000000902077c11 */ /* 0x000fe200090f1403 */
[----:B0-----:R-:W-:-:S05]  /*0ae0*/  @P1 FMUL.FTZ R9, R11, R10 ;  /* 0x0000000a0b091220 */ /* 0x001fca0000410000 */
[----:B------:R1:W-:Y:S03]  /*0af0*/  STG.E desc[UR6][R6.64], R9 ;  /* 0x0000000906007986 */ /* 0x0003e6000c101906 */
.L_x_2560:
[----:B------:R-:W-:Y:S05]  /*0b00*/  BSYNC.RECONVERGENT B0 ;  /* 0x0000000000007941 */ /* 0x000fea0003800200 */
.L_x_2559:
        /* <DEDUP_REMOVED lines=12> */
.L_x_2561:
        /* <DEDUP_REMOVED lines=11> */
.L_x_11205:


//--------------------- .text._ZN43_GLOBAL__N__9ae7fba5_10_SoftMax_cu_9f978f6320softmax_warp_forwardIfffLi2ELb0ELb1EEEvPT0_PKT_iiiPKbib --------------------------
	.section	.text._ZN43_GLOBAL__N__9ae7fba5_10_SoftMax_cu_9f978f6320softmax_warp_forwardIfffLi2ELb0ELb1EEEvPT0_PKT_iiiPKbib,"ax",@progbits
	.align	128
.text._ZN43_GLOBAL__N__9ae7fba5_10_SoftMax_cu_9f978f6320softmax_warp_forwardIfffLi2ELb0ELb1EEEvPT0_PKT_iiiPKbib:
        .type           _ZN43_GLOBAL__N__9ae7fba5_10_SoftMax_cu_9f978f6320softmax_warp_forwardIfffLi2ELb0ELb1EEEvPT0_PKT_iiiPKbib,@function
        .size           _ZN43_GLOBAL__N__9ae7fba5_10_SoftMax_cu_9f978f6320softmax_warp_forwardIfffLi2ELb0ELb1EEEvPT0_PKT_iiiPKbib,(.L_x_11206 - _ZN43_GLOBAL__N__9ae7fba5_10_SoftMax_cu_9f978f6320softmax_warp_forwardIfffLi2ELb0ELb1EEEvPT0_PKT_iiiPKbib)
        .other          _ZN43_GLOBAL__N__9ae7fba5_10_SoftMax_cu_9f978f6320softmax_warp_forwardIfffLi2ELb0ELb1EEEvPT0_PKT_iiiPKbib,@"STO_CUDA_ENTRY STV_DEFAULT"
_ZN43_GLOBAL__N__9ae7fba5_10_SoftMax_cu_9f978f6320softmax_warp_forwardIfffLi2ELb0ELb1EEEvPT0_PKT_iiiPKbib:
        /* <DEDUP_REMOVED lines=61> */
.L_x_2562:
        /* <DEDUP_REMOVED lines=13> */
.L_x_2566:
[----:B------:R-:W-:Y:S05]  /*04a0*/  BSYNC.RECONVERGENT B1 ;  /* 0x0000000000017941 */ /* 0x000fea0003800200 */
.L_x_2565:
[----:B------:R-:W-:Y:S01]  /*04b0*/  IMAD.MOV.U32 R11, RZ, RZ, -0x800000 ;  /* 0xff800000ff0b7424 */ /* 0x000fe200078e00ff */
[----:B------:R-:W-:Y:S06]  /*04c0*/  @!P0 BRA `(.L_x_2567) ;  /* 0x00000000002c8947 */ /* 0x000fec0003800000 */
[----:B------:R-:W2:Y:S02]  /*04d0*/  LDG.E.U8 R11, desc[UR6][R8.64] ;  /* 0x00000006080b7981 */ /* 0x000ea4000c1e1100 */
[----:B--2---:R-:W-:-:S04]  /*04e0*/  ISETP.NE.AND P2, PT, R11, RZ, PT ;  /* 0x000000ff0b00720c */ /* 0x004fc80003f45270 */
[----:B-----5:R-:W-:Y:S01]  /*04f0*/  FSEL R11, R4, -INF , !P2 ;  /* 0xff800000040b7808 */ /* 0x020fe20005000000 */
[----:B------:R-:W-:Y:S08]  /*0500*/  BRA `(.L_x_2567) ;  /* 0x00000000001c7947 */ /* 0x000ff00003800000 */
.L_x_2564:
[----:B------:R-:W2:Y:S04]  /*0510*/  @P1 LDG.E.U8 R12, desc[UR6][R6.64] ;  /* 0x00000006060c1981 */ /* 0x000ea8000c1e1100 */
[----:B------:R-:W3:Y:S01]  /*0520*/  @P0 LDG.E.U8 R11, desc[UR6][R6.64] ;  /* 0x00000006060b0981 */ /* 0x000ee2000c1e1100 */
[----:B--2---:R-:W-:Y:S02]  /*0530*/  @P1 ISETP.NE.AND P2, PT, R12, RZ, PT ;  /* 0x000000ff0c00120c */ /* 0x004fe40003f45270 */
[----:B---3--:R-:W-:Y:S01]  /*0540*/  @P0 ISETP.NE.AND P3, PT, R11, RZ, PT ;  /* 0x000000ff0b00020c */ /* 0x008fe20003f65270 */
[----:B------:R-:W-:Y:S01]  /*0550*/  IMAD.MOV.U32 R11, RZ, RZ, -0x800000 ;  /* 0xff800000ff0b7424 */ /* 0x000fe200078e00ff */
[----:B-----5:R-:W-:Y:S02]  /*0560*/  @P1 FSEL R10, R5, -INF , !P2 ;  /* 0xff800000050a1808 */ /* 0x020fe40005000000 */
[----:B------:R-:W-:-:S09]  /*0570*/  @P0 FSEL R11, R4, -INF , !P3 ;  /* 0xff800000040b0808 */ /* 0x000fd20005800000 */
.L_x_2567:
[----:B------:R-:W-:Y:S05]  /*0580*/  BSYNC.RECONVERGENT B0 ;  /* 0x0000000000007941 */ /* 0x000fea0003800200 */
.L_x_2563:
        /* <DEDUP_REMOVED lines=23> */
.L_x_2571:
[----:B------:R-:W-:Y:S05]  /*0700*/  BSYNC.RECONVERGENT B1 ;  /* 0x0000000000017941 */ /* 0x000fea0003800200 */
.L_x_2570:
        /* <DEDUP_REMOVED lines=11> */
.L_x_2569:
        /* <DEDUP_REMOVED lines=9> */
.L_x_2574:
[----:B------:R-:W-:Y:S05]  /*0850*/  BSYNC.RECONVERGENT B1 ;  /* 0x0000000000017941 */ /* 0x000fea0003800200 */
.L_x_2573:
        /* <DEDUP_REMOVED lines=9> */
.L_x_2572:
[----:B------:R-:W-:Y:S05]  /*08f0*/  BSYNC.RECONVERGENT B0 ;  /* 0x0000000000007941 */ /* 0x000fea0003800200 */
.L_x_2568:
        /* <DEDUP_REMOVED lines=11> */
[----:B0-2---:R-:W-:Y:S01]  /*09b0*/  FADD.FTZ R4, R4, R9 ;  /* 0x0000000904047221 */ /* 0x005fe20000010000 */
[----:B------:R-:W-:-:S09]  /*09c0*/  ISETP.EQ.OR P0, PT, R13, 0x1, P1 ;  /* 0x000000010d00780c */ /* 0x000fd20000f02670 */
[----:B------:R-:W-:Y:S05]  /*09d0*/  @P1 BRA `(.L_x_2576) ;  /* 0x0000000000201947 */ /* 0x000fea0003800000 */
[----:B------:R-:W-:Y:S01]  /*09e0*/  FSETP.NEU.FTZ.AND P1, PT, R4, RZ, PT ;  /* 0x000000ff0400720b */ /* 0x000fe20003f3d000 */
[----:B------:R-:W0:Y:S01]  /*09f0*/  LDCU.64 UR8, c[0x0][0x380] ;  /* 0x00007000ff0877ac */ /* 0x000e220008000a00 */
[----:B------:R-:W-:-:S11]  /*0a00*/  IMAD.MOV.U32 R9, RZ, RZ, 0x7fc00000 ;  /* 0x7fc00000ff097424 */ /* 0x000fd600078e00ff */
[----:B------:R-:W1:Y:S01]  /*0a10*/  @P1 MUFU.RCP R11, R4 ;  /* 0x00000004000b1308 */ /* 0x000e620000001000 */
[----:B0-----:R-:W-:-:S04]  /*0a20*/  LEA R6, P2, R2, UR8, 0x2 ;  /* 0x0000000802067c11 */ /* 0x001fc8000f8410ff */
[----:B------:R-:W-:Y:S01]  /*0a30*/  LEA.HI.X R7, R2, UR9, R3, 0x2, P2 ;  /* 0x0000000902077c11 */ /* 0x000fe200090f1403 */
[----:B-1----:R-:W-:-:S05]  /*0a40*/  @P1 FMUL.FTZ R9, R11, R10 ;  /* 0x0000000a0b091220 */ /* 0x002fca0000410000 */
[----:B------:R0:W-:Y:S03]  /*0a50*/  STG.E desc[UR6][R6.64], R9 ;  /* 0x0000000906007986 */ /* 0x0001e6000c101906 */
.L_x_2576:
[----:B------:R-:W-:Y:S05]  /*0a60*/  BSYNC.RECONVERGENT B0 ;  /* 0x0000000000007941 */ /* 0x000fea0003800200 */
.L_x_2575:
[----:B------:R-:W-:Y:S05]  /*0a70*/  @P0 EXIT ;  /* 0x000000000000094d */ /* 0x000fea0003800000 */
[----:B------:R-:W-:Y:S01]  /*0a80*/  FSETP.NEU.FTZ.AND P0, PT, R0, RZ, PT ;  /* 0x000000ff0000720b */ /* 0x000fe20003f1d000 */
[----:B------:R-:W1:Y:S01]  /*0a90*/  LDCU.64 UR8, c[0x0][0x380] ;  /* 0x00007000ff0877ac */ /* 0x000e620008000a00 */
[----:B------:R-:W-:Y:S01]  /*0aa0*/  IADD3 R4, P1, PT, R2, UR5, RZ ;  /* 0x0000000502047c10 */ /* 0x000fe2000ff3e0ff */
[----:B0-----:R-:W-:-:S04]  /*0ab0*/  IMAD.MOV.U32 R7, RZ, RZ, 0x7fc00000 ;  /* 0x7fc00000ff077424 */ /* 0x001fc800078e00ff */
[----:B------:R-:W-:-:S06]  /*0ac0*/  IMAD.X R3, RZ, RZ, R3, P1 ;  /* 0x000000ffff037224 */ /* 0x000fcc00008e0603 */
[----:B------:R-:W0:Y:S01]  /*0ad0*/  @P0 MUFU.RCP R0, R0 ;  /* 0x0000000000000308 */ /* 0x000e220000001000 */
[----:B-1----:R-:W-:-:S04]  /*0ae0*/  LEA R2, P1, R4, UR8, 0x2 ;  /* 0x0000000804027c11 */ /* 0x002fc8000f8210ff */
[----:B------:R-:W-:Y:S01]  /*0af0*/  LEA.HI.X R3, R4, UR9, R3, 0x2, P1 ;  /* 0x0000000904037c11 */ /* 0x000fe200088f1403 */
[----:B0-----:R-:W-:-:S05]  /*0b00*/  @P0 FMUL.FTZ R7, R0, R5 ;  /* 0x0000000500070220 */ /* 0x001fca0000410000 */
[----:B------:R-:W-:Y:S01]  /*0b10*/  STG.E desc[UR6][R2.64], R7 ;  /* 0x0000000702007986 */ /* 0x000fe2000c101906 */
[----:B------:R-:W-:Y:S05]  /*0b20*/  EXIT ;  /* 0x000000000000794d */ /* 0x000fea0003800000 */
.L_x_2577:
        /* <DEDUP_REMOVED lines=13> */
.L_x_11206:


//--------------------- .text._ZN43_GLOBAL__N__9ae7fba5_10_SoftMax_cu_9f978f6320softmax_warp_forwardIfffLi1ELb0ELb1EEEvPT0_PKT_iiiPKbib --------------------------
	.section	.text._ZN43_GLOBAL__N__9ae7fba5_10_SoftMax_cu_9f978f6320softmax_warp_forwardIfffLi1ELb0ELb1EEEvPT0_PKT_iiiPKbib,"ax",@progbits
	.align	128
.text._ZN43_GLOBAL__N__9ae7fba5_10_SoftMax_cu_9f978f6320softmax_warp_forwardIfffLi1ELb0ELb1EEEvPT0_PKT_iiiPKbib:
        .type           _ZN43_GLOBAL__N__9ae7fba5_10_SoftMax_cu_9f978f6320softmax_warp_forwardIfffLi1ELb0ELb1EEEvPT0_PKT_iiiPKbib,@function
        .size           _ZN43_GLOBAL__N__9ae7fba5_10_SoftMax_cu_9f978f6320softmax_warp_forwardIfffLi1ELb0ELb1EEEvPT0_PKT_iiiPKbib,(.L_x_11207 - _ZN43_GLOBAL__N__9ae7fba5_10_SoftMax_cu_9f978f6320softmax_warp_forwardIfffLi1ELb0ELb1EEEvPT0_PKT_iiiPKbib)
        .other          _ZN43_GLOBAL__N__9ae7fba5_10_SoftMax_cu_9f978f6320softmax_warp_forwardIfffLi1ELb0ELb1EEEvPT0_PKT_iiiPKbib,@"STO_CUDA_ENTRY STV_DEFAULT"
_ZN43_GLOBAL__N__9ae7fba5_10_SoftMax_cu_9f978f6320softmax_warp_forwardIfffLi1ELb0ELb1EEEvPT0_PKT_iiiPKbib:
        /* <DEDUP_REMOVED lines=61> */
.L_x_2578:
        /* <DEDUP_REMOVED lines=13> */
.L_x_2582:
[----:B------:R-:W-:Y:S05]  /*04a0*/  BSYNC.RECONVERGENT B1 ;  /* 0x0000000000017941 */ /* 0x000fea0003800200 */
.L_x_2581:
[----:B------:R-:W-:Y:S01]  /*04b0*/  IMAD.MOV.U32 R11, RZ, RZ, -0x800000 ;  /* 0xff800000ff0b7424 */ /* 0x000fe200078e00ff */
[----:B------:R-:W-:Y:S06]  /*04c0*/  @!P0 BRA `(.L_x_2583) ;  /* 0x00000000002c8947 */ /* 0x000fec0003800000 */
[----:B------:R-:W2:Y:S02]  /*04d0*/  LDG.E.U8 R11, desc[UR6][R8.64] ;  /* 0x00000006080b7981 */ /* 0x000ea4000c1e1100 */
[----:B--2---:R-:W-:-:S04]  /*04e0*/  ISETP.NE.AND P2, PT, R11, RZ, PT ;  /* 0x000000ff0b00720c */ /* 0x004fc80003f45270 */
[----:B-----5:R-:W-:Y:S01]  /*04f0*/  FSEL R11, R4, -INF , !P2 ;  /* 0xff800000040b7808 */ /* 0x020fe20005000000 */
[----:B------:R-:W-:Y:S08]  /*0500*/  BRA `(.L_x_2583) ;  /* 0x00000000001c7947 */ /* 0x000ff00003800000 */
.L_x_2580:
[----:B------:R-:W2:Y:S04]  /*0510*/  @P1 LDG.E.U8 R12, desc[UR6][R6.64] ;  /* 0x00000006060c1981 */ /* 0x000ea8000c1e1100 */
[----:B------:R-:W3:Y:S01]  /*0520*/  @P0 LDG.E.U8 R11, desc[UR6][R6.64] ;  /* 0x00000006060b0981 */ /* 0x000ee2000c1e1100 */
[----:B--2---:R-:W-:Y:S02]  /*0530*/  @P1 ISETP.NE.AND P2, PT, R12, RZ, PT ;  /* 0x000000ff0c00120c */ /* 0x004fe40003f45270 */
[----:B---3--:R-:W-:Y:S01]  /*0540*/  @P0 ISETP.NE.AND P3, PT, R11, RZ, PT ;  /* 0x000000ff0b00020c */ /* 0x008fe20003f65270 */
[----:B------:R-:W-:Y:S01]  /*0550*/  IMAD.MOV.U32 R11, RZ, RZ, -0x800000 ;  /* 0xff800000ff0b7424 */ /* 0x000fe200078e00ff */
[----:B-----5:R-:W-:Y:S02]  /*0560*/  @P1 FSEL R10, R5, -INF , !P2 ;  /* 0xff800000050a1808 */ /* 0x020fe40005000000 */
[----:B------:R-:W-:-:S09]  /*0570*/  @P0 FSEL R11, R4, -INF , !P3 ;  /* 0xff800000040b0808 */ /* 0x000fd20005800000 */
.L_x_2583:
[----:B------:R-:W-:Y:S05]  /*0580*/  BSYNC.RECONVERGENT B0 ;  /* 0x0000000000007941 */ /* 0x000fea0003800200 */
.L_x_2579:
        /* <DEDUP_REMOVED lines=17> */
.L_x_2587:
[----:B------:R-:W-:Y:S05]  /*06a0*/  BSYNC.RECONVERGENT B1 ;  /* 0x0000000000017941 */ /* 0x000fea0003800200 */
.L_x_2586:
        /* <DEDUP_REMOVED lines=11> */
.L_x_2585:
        /* <DEDUP_REMOVED lines=9> */
.L_x_2590:
[----:B------:R-:W-:Y:S05]  /*07f0*/  BSYNC.RECONVERGENT B1 ;  /* 0x0000000000017941 */ /* 0x000fea0003800200 */
.L_x_2589:
        /* <DEDUP_REMOVED lines=9> */
.L_x_2588:
[----:B------:R-:W-:Y:S05]  /*0890*/  BSYNC.RECONVERGENT B0 ;  /* 0x0000000000007941 */ /* 0x000fea0003800200 */
.L_x_2584:
        /* <DEDUP_REMOVED lines=18> */
.L_x_2592:
[----:B------:R-:W-:Y:S05]  /*09c0*/  BSYNC.RECONVERGENT B0 ;  /* 0x0000000000007941 */ /* 0x000fea0003800200 */
.L_x_2591:
        /* <DEDUP_REMOVED lines=12> */
.L_x_2593:
        /* <DEDUP_REMOVED lines=15> */
.L_x_11207:


//--------------------- .text._ZN43_GLOBAL__N__9ae7fba5_10_SoftMax_cu_9f978f6320softmax_warp_forwardIfffLi0ELb0ELb1EEEvPT0_PKT_iiiPKbib --------------------------
	.section	.text._ZN43_GLOBAL__N__9ae7fba5_10_SoftMax_cu_9f978f6320softmax_warp_forwardIfffLi0ELb0ELb1EEEvPT0_PKT_iiiPKbib,"ax",@progbits
	.align	128
.text._ZN43_GLOBAL__N__9ae7fba5_10_SoftMax_cu_9f978f6320softmax_warp_forwardIfffLi0ELb0ELb1EEEvPT0_PKT_iiiPKbib:
        .type           _ZN43_GLOBAL__N__9ae7fba5_10_SoftMax_cu_9f978f6320softmax_warp_forwardIfffLi0ELb0ELb1EEEvPT0_PKT_iiiPKbib,@function
        .size           _ZN43_GLOBAL__N__9ae7fba5_10_SoftMax_cu_9f978f6320softmax_warp_forwardIfffLi0ELb0ELb1EEEvPT0_PKT_iiiPKbib,(.L_x_11208 - _ZN43_GLOBAL__N__9ae7fba5_10_SoftMax_cu_9f978f6320softmax_warp_forwardIfffLi0ELb0ELb1EEEvPT0_PKT_iiiPKbib)
        .other          _ZN43_GLOBAL__N__9ae7fba5_10_SoftMax_cu_9f978f6320softmax_warp_forwardIfffLi0ELb0ELb1EEEvPT0_PKT_iiiPKbib,@"STO_CUDA_ENTRY STV_DEFAULT"
_ZN43_GLOBAL__N__9ae7fba5_10_SoftMax_cu_9f978f6320softmax_warp_forwardIfffLi0ELb0ELb1EEEvPT0_PKT_iiiPKbib:
        /* <DEDUP_REMOVED lines=49> */
[----:B------:R-:W-:-:S05]  /*0310*/  IMAD.HI.U32 R9, R9, R12, RZ ;  /* 0x0000000c09097227 */ /* 0x000fca00078e00ff */
[----:B------:R-:W-:-:S05]  /*0320*/  IADD3 R6, PT, PT, -R9, RZ, RZ ;  /* 0x000000ff09067210 */ /* 0x000fca0007ffe1ff */
        /* <DEDUP_REMOVED lines=10> */
.L_x_2594:
        /* <DEDUP_REMOVED lines=13> */
.L_x_2598:
[----:B------:R-:W-:Y:S05]  /*04a0*/  BSYNC.RECONVERGENT B1 ;  /* 0x0000000000017941 */ /* 0x000fea0003800200 */
.L_x_2597:
[----:B------:R-:W-:Y:S01]  /*04b0*/  MOV R12, 0xff800000 ;  /* 0xff800000000c7802 */ /* 0x000fe20000000f00 */
[----:B------:R-:W-:Y:S06]  /*04c0*/  @!P0 BRA `(.L_x_2599) ;  /* 0x00000000002c8947 */ /* 0x000fec0003800000 */
[----:B------:R-:W2:Y:S02]  /*04d0*/  LDG.E.U8 R10, desc[UR6][R8.64] ;  /* 0x00000006080a7981 */ /* 0x000ea4000c1e1100 */
[----:B--2---:R-:W-:-:S04]  /*04e0*/  ISETP.NE.AND P2, PT, R10, RZ, PT ;  /* 0x000000ff0a00720c */ /* 0x004fc80003f45270 */
[----:B-----5:R-:W-:Y:S01]  /*04f0*/  FSEL R12, R5, -INF , !P2 ;  /* 0xff800000050c7808 */ /* 0x020fe20005000000 */
[----:B------:R-:W-:Y:S08]  /*0500*/  BRA `(.L_x_2599) ;  /* 0x00000000001c7947 */ /* 0x000ff00003800000 */
.L_x_2596:
[----:B------:R-:W2:Y:S04]  /*0510*/  @P1 LDG.E.U8 R12, desc[UR6][R6.64] ;  /* 0x00000006060c1981 */ /* 0x000ea8000c1e1100 */
[----:B------:R-:W3:Y:S01]  /*0520*/  @P0 LDG.E.U8 R10, desc[UR6][R6.64] ;  /* 0x00000006060a0981 */ /* 0x000ee2000c1e1100 */
[----:B--2---:R-:W-:Y:S01]  /*0530*/  @P1 ISETP.NE.AND P2, PT, R12, RZ, PT ;  /* 0x000000ff0c00120c */ /* 0x004fe20003f45270 */
[----:B------:R-:W-:Y:S01]  /*0540*/  IMAD.MOV.U32 R12, RZ, RZ, -0x800000 ;  /* 0xff800000ff0c7424 */ /* 0x000fe200078e00ff */
[----:B---3--:R-:W-:Y:S02]  /*0550*/  @P0 ISETP.NE.AND P3, PT, R10, RZ, PT ;  /* 0x000000ff0a00020c */ /* 0x008fe40003f65270 */
[----:B-----5:R-:W-:Y:S02]  /*0560*/  @P1 FSEL R11, R4, -INF , !P2 ;  /* 0xff800000040b1808 */ /* 0x020fe40005000000 */
[----:B------:R-:W-:-:S09]  /*0570*/  @P0 FSEL R12, R5, -INF , !P3 ;  /* 0xff800000050c0808 */ /* 0x000fd20005800000 */
.L_x_2599:
[----:B------:R-:W-:Y:S05]  /*0580*/  BSYNC.RECONVERGENT B0 ;  /* 0x0000000000007941 */ /* 0x000fea0003800200 */
.L_x_2595:
        /* <DEDUP_REMOVED lines=8> */
[----:B-----5:R-:W-:-:S04]  /*0610*/  @!P1 FADD.FTZ R4, -R11, R4 ;  /* 0x000000040b049221 */ /* 0x020fc80000010100 */
[----:B------:R-:W-:-:S04]  /*0620*/  @!P1 FMUL.FTZ R4, R4, 1.4426950216293334961 ;  /* 0x3fb8aa3b04049820 */ /* 0x000fc80000410000 */
[----:B------:R-:W0:Y:S02]  /*0630*/  @!P1 MUFU.EX2 R10, R4 ;  /* 0x00000004000a9308 */ /* 0x000e240000000800 */
[----:B0-----:R-:W-:-:S07]  /*0640*/  @!P1 FADD.FTZ R14, RZ, R10 ;  /* 0x0000000aff0e9221 */ /* 0x001fce0000010000 */
.L_x_2603:
[----:B------:R-:W-:Y:S05]  /*0650*/  BSYNC.RECONVERGENT B1 ;  /* 0x0000000000017941 */ /* 0x000fea0003800200 */
.L_x_2602:
[----:B------:R-:W-:Y:S02]  /*0660*/  IMAD.MOV.U32 R11, RZ, RZ, RZ ;  /* 0x000000ffff0b7224 */ /* 0x000fe400078e00ff */
[----:B------:R-:W-:Y:S01]  /*0670*/  IMAD.MOV.U32 R15, RZ, RZ, RZ ;  /* 0x000000ffff0f7224 */ /* 0x000fe200078e00ff */
[----:B------:R-:W-:Y:S06]  /*0680*/  @!P0 BRA `(.L_x_2604) ;  /* 0x0000000000688947 */ /* 0x000fec0003800000 */
[----:B------:R-:W2:Y:S02]  /*0690*/  LDG.E.U8 R6, desc[UR6][R6.64] ;  /* 0x0000000606067981 */ /* 0x000ea4000c1e1100 */
[----:B--2---:R-:W-:-:S13]  /*06a0*/  ISETP.NE.AND P0, PT, R6, RZ, PT ;  /* 0x000000ff0600720c */ /* 0x004fda0003f05270 */
[----:B------:R-:W-:Y:S05]  /*06b0*/  @P0 BRA `(.L_x_2604) ;  /* 0x00000000005c0947 */ /* 0x000fea0003800000 */
[----:B-----5:R-:W-:-:S04]  /*06c0*/  FADD.FTZ R5, -R12, R5 ;  /* 0x000000050c057221 */ /* 0x020fc80000010100 */
[----:B------:R-:W-:-:S04]  /*06d0*/  FMUL.FTZ R5, R5, 1.4426950216293334961 ;  /* 0x3fb8aa3b05057820 */ /* 0x000fc80000410000 */
[----:B------:R-:W0:Y:S02]  /*06e0*/  MUFU.EX2 R11, R5 ;  /* 0x00000005000b7308 */ /* 0x000e240000000800 */
[----:B0-----:R-:W-:Y:S01]  /*06f0*/  FADD.FTZ R15, RZ, R11 ;  /* 0x0000000bff0f7221 */ /* 0x001fe20000010000 */
[----:B------:R-:W-:Y:S06]  /*0700*/  BRA `(.L_x_2604) ;  /* 0x0000000000487947 */ /* 0x000fec0003800000 */
.L_x_2601:
        /* <DEDUP_REMOVED lines=8> */
.L_x_2606:
[----:B------:R-:W-:Y:S05]  /*0790*/  BSYNC.RECONVERGENT B1 ;  /* 0x0000000000017941 */ /* 0x000fea0003800200 */
.L_x_2605:
[----:B------:R-:W-:Y:S02]  /*07a0*/  HFMA2 R11, -RZ, RZ, 0, 0 ;  /* 0x00000000ff0b7431 */ /* 0x000fe400000001ff */
[----:B------:R-:W-:Y:S01]  /*07b0*/  IMAD.MOV.U32 R15, RZ, RZ, RZ ;  /* 0x000000ffff0f7224 */ /* 0x000fe200078e00ff */
[----:B------:R-:W-:Y:S06]  /*07c0*/  @!P0 BRA `(.L_x_2604) ;  /* 0x0000000000188947 */ /* 0x000fec0003800000 */
[----:B------:R-:W2:Y:S02]  /*07d0*/  LDG.E.U8 R8, desc[UR6][R8.64] ;  /* 0x0000000608087981 */ /* 0x000ea4000c1e1100 */
[----:B--2---:R-:W-:-:S13]  /*07e0*/  ISETP.NE.AND P0, PT, R8, RZ, PT ;  /* 0x000000ff0800720c */ /* 0x004fda0003f05270 */
[----:B-----5:R-:W-:-:S04]  /*07f0*/  @!P0 FADD.FTZ R5, -R12, R5 ;  /* 0x000000050c058221 */ /* 0x020fc80000010100 */
[----:B------:R-:W-:-:S04]  /*0800*/  @!P0 FMUL.FTZ R5, R5, 1.4426950216293334961 ;  /* 0x3fb8aa3b05058820 */ /* 0x000fc80000410000 */
[----:B------:R-:W0:Y:S02]  /*0810*/  @!P0 MUFU.EX2 R11, R5 ;  /* 0x00000005000b8308 */ /* 0x000e240000000800 */
[----:B0-----:R-:W-:-:S07]  /*0820*/  @!P0 FADD.FTZ R15, RZ, R11 ;  /* 0x0000000bff0f8221 */ /* 0x001fce0000010000 */
.L_x_2604:
[----:B------:R-:W-:Y:S05]  /*0830*/  BSYNC.RECONVERGENT B0 ;  /* 0x0000000000007941 */ /* 0x000fea0003800200 */
.L_x_2600:
        /* <DEDUP_REMOVED lines=10> */
[----:B0----5:R-:W-:-:S04]  /*08e0*/  LEA R4, P2, R2, UR8, 0x2 ;  /* 0x0000000802047c11 */ /* 0x021fc8000f8410ff */
[----:B------:R-:W-:Y:S01]  /*08f0*/  LEA.HI.X R5, R2, UR9, R3, 0x2, P2 ;  /* 0x0000000902057c11 */ /* 0x000fe200090f1403 */
[----:B-1----:R-:W-:-:S05]  /*0900*/  @P1 FMUL.FTZ R7, R9, R10 ;  /* 0x0000000a09071220 */ /* 0x002fca0000410000 */
[----:B------:R0:W-:Y:S03]  /*0910*/  STG.E desc[UR6][R4.64], R7 ;  /* 0x0000000704007986 */ /* 0x0001e6000c101906 */
.L_x_2608:
[----:B------:R-:W-:Y:S05]  /*0920*/  BSYNC.RECONVERGENT B0 ;  /* 0x0000000000007941 */ /* 0x000fea0003800200 */
.L_x_2607:
[----:B------:R-:W-:Y:S05]  /*0930*/  @P0 EXIT ;  /* 0x000000000000094d */ /* 0x000fea0003800000 */
[----:B------:R-:W-:Y:S01]  /*0940*/  FSETP.NEU.FTZ.AND P0, PT, R15, RZ, PT ;  /* 0x000000ff0f00720b */ /* 0x000fe20003f1d000 */
[----:B------:R-:W1:Y:S01]  /*0950*/  LDCU.64 UR8, c[0x0][0x380] ;  /* 0x00007000ff0877ac */ /* 0x000e620008000a00 */
[----:B0----5:R-:W-:Y:S01]  /*0960*/  IADD3 R4, P1, PT, R2, UR5, RZ ;  /* 0x0000000502047c10 */ /* 0x021fe2000ff3e0ff */
[----:B------:R-:W-:-:S04]  /*0970*/  IMAD.MOV.U32 R5, RZ, RZ, 0x7fc00000 ;  /* 0x7fc00000ff057424 */ /* 0x000fc800078e00ff */
[----:B------:R-:W-:-:S06]  /*0980*/  IMAD.X R3, RZ, RZ, R3, P1 ;  /* 0x000000ffff037224 */ /* 0x000fcc00008e0603 */
[----:B------:R-:W0:Y:S01]  /*0990*/  @P0 MUFU.RCP R0, R15 ;  /* 0x0000000f00000308 */ /* 0x000e220000001000 */
[----:B-1----:R-:W-:-:S04]  /*09a0*/  LEA R2, P1, R4, UR8, 0x2 ;  /* 0x0000000804027c11 */ /* 0x002fc8000f8210ff */
[----:B------:R-:W-:Y:S01]  /*09b0*/  LEA.HI.X R3, R4, UR9, R3, 0x2, P1 ;  /* 0x0000000904037c11 */ /* 0x000fe200088f1403 */
[----:B0-----:R-:W-:-:S05]  /*09c0*/  @P0 FMUL.FTZ R5, R0, R11 ;  /* 0x0000000b00050220 */ /* 0x001fca0000410000 */
[----:B------:R-:W-:Y:S01]  /*09d0*/  STG.E desc[UR6][R2.64], R5 ;  /* 0x0000000502007986 */ /* 0x000fe2000c101906 */
[----:B------:R-:W-:Y:S05]  /*09e0*/  EXIT ;  /* 0x000000000000794d */ /* 0x000fea0003800000 */
.L_x_2609:
        /* <DEDUP_REMOVED lines=9> */
.L_x_11208:


//--------------------- .text._ZN43_GLOBAL__N__9ae7fba5_10_SoftMax_cu_9f978f6320softmax_warp_forwardIdddLi11ELb0ELb1EEEvPT0_PKT_iiiPKbib --------------------------
	.section	.text._ZN43_GLOBAL__N__9ae7fba5_10_SoftMax_cu_9f978f6320softmax_warp_forwardIdddLi11ELb0ELb1EEEvPT0_PKT_iiiPKbib,"ax",@progbits
	.align	128
.text._ZN43_GLOBAL__N__9ae7fba5_10_SoftMax_cu_9f978f6320softmax_warp_forwardIdddLi11ELb0ELb1EEEvPT0_PKT_iiiPKbib:
        .type           _ZN43_GLOBAL__N__9ae7fba5_10_SoftMax_cu_9f978f6320softmax_warp_forwardIdddLi11ELb0ELb1EEEvPT0_PKT_iiiPKbib,@function
        .size           _ZN43_GLOBAL__N__9ae7fba5_10_SoftMax_cu_9f978f6320softmax_warp_forwardIdddLi11ELb0ELb1EEEvPT0_PKT_iiiPKbib,(.L_x_11209 - _ZN43_GLOBAL__N__9ae7fba5_10_SoftMax_cu_9f978f6320softmax_warp_forwardIdddLi11ELb0ELb1EEEvPT0_PKT_iiiPKbib)
        .other          _ZN43_GLOBAL__N__9ae7fba5_10_SoftMax_cu_9f978f6320softmax_warp_forwardIdddLi11ELb0ELb1EEEvPT0_PKT_iiiPKbib,@"STO_CUDA_ENTRY STV_DEFAULT"
_ZN43_GLOBAL__N__9ae7fba5_10_SoftMax_cu_9f978f6320softmax_warp_forwardIdddLi11ELb0ELb1EEEvPT0_PKT_iiiPKbib:
[----:B------:R-:W-:Y:S01]  /*0000*/  LDC R1, c[0x0][0x37c] ;  /* 0x0000df00ff017b82 */ /* 0x000fe20000000800 */
[----:B------:R-:W0:Y:S01]  /*0010*/  S2R R2, SR_TID.X ;  /* 0x0000000000027919 */ /* 0x000e220000002100 */
[----:B------:R-:W1:Y:S06]  /*0020*/  LDCU.U8 UR4, c[0x0][0x3ac] ;  /* 0x00007580ff0477ac */ /* 0x000e6c0008000000 */
[----:B------:R-:W2:Y:S01]  /*0030*/  LDC.64 R58, c[0x0][0x388] ;  /* 0x0000e200ff3a7b82 */ /* 0x000ea20000000a00 */
[----:B------:R-:W-:Y:S01]  /*0040*/  LOP3.LUT R192, R192, 0xffffffef, RZ, 0xc0, !PT ;  /* 0xffffffefc0c07812 */ /* 0x000fe200078ec0ff */
[----:B------:R-:W3:Y:S01]  /*0050*/  S2R R0, SR_CTAID.X ;  /* 0x0000000000007919 */ /* 0x000ee20000002500 */
[----:B------:R-:W4:Y:S01]  /*0060*/  LDCU UR5, c[0x0][0x398] ;  /* 0x00007300ff0577ac */ /* 0x000f220008000800 */
[----:B------:R-:W-:Y:S01]  /*0070*/  LOP3.LUT R62, R62, 0xfbffffff, RZ, 0xc0, !PT ;  /* 0xfbffffff3e3e7812 */ /* 0x000fe200078ec0ff */
[----:B------:R-:W3:Y:S01]  /*0080*/  S2R R3, SR_TID.Y ;  /* 0x0000000000037919 */ /* 0x000ee20000002200 */
[----:B------:R-:W3:Y:S01]  /*0090*/  LDCU UR8, c[0x0][0x364] ;  /* 0x00006c80ff0877ac */ /* 0x000ee20008000800 */
[----:B------:R-:W5:Y:S01]  /*00a0*/  LDCU.64 UR6, c[0x0][0x390] ;  /* 0x00007200ff0677ac */ /* 0x000f620008000a00 */
[----:B-1----:R-:W-:-:S04]  /*00b0*/  UPRMT UR4, UR4, 0x8880, URZ ;  /* 0x0000888004047896 */ /* 0x002fc800080000ff */
[----:B------:R-:W-:Y:S01]  /*00c0*/  UISETP.NE.AND UP0, UPT, UR4, URZ, UPT ;  /* 0x000000ff0400728c */ /* 0x000fe2000bf05270 */
[C---:B0-----:R-:W-:Y:S01]  /*00d0*/  VIADD R4, R2.reuse, 0x80 ;  /* 0x0000008002047836 */ /* 0x041fe20000000000 */
[C---:B----4-:R-:W-:Y:S01]  /*00e0*/  ISETP.GE.AND P4, PT, R2.reuse, UR5, PT ;  /* 0x0000000502007c0c */ /* 0x050fe2000bf86270 */
[----:B------:R-:W-:-:S03]  /*00f0*/  VIADD R6, R2, 0xa0 ;  /* 0x000000a002067836 */ /* 0x000fc60000000000 */
[----:B------:R-:W-:Y:S01]  /*0100*/  ISETP.GE.AND P0, PT, R4, UR5, PT ;  /* 0x0000000504007c0c */ /* 0x000fe2000bf06270 */
[----:B---3--:R-:W-:Y:S01]  /*0110*/  IMAD R5, R0, UR8, R3 ;  /* 0x0000000800057c24 */ /* 0x008fe2000f8e0203 */
[----:B------:R-:W0:Y:S03]  /*0120*/  LDCU.64 UR8, c[0x0][0x358] ;  /* 0x00006b00ff0877ac */ /* 0x000e260008000a00 */
[C---:B-----5:R-:W-:Y:S01]  /*0130*/  IMAD R11, R5.reuse, UR7, RZ ;  /* 0x00000007050b7c24 */ /* 0x060fe2000f8e02ff */
[----:B------:R-:W-:-:S03]  /*0140*/  IADD3 R193, PT, PT, -R5, UR6, RZ ;  /* 0x0000000605c17c10 */ /* 0x000fc6000fffe1ff */
[----:B------:R-:W-:Y:S01]  /*0150*/  @P4 LOP3.LUT R62, R62, 0x4000000, RZ, 0xfc, !PT ;  /* 0x040000003e3e4812 */ /* 0x000fe200078efcff */
[----:B------:R-:W-:-:S03]  /*0160*/  IMAD.IADD R5, R11, 0x1, R2 ;  /* 0x000000010b057824 */ /* 0x000fc600078e0202 */
[----:B------:R-:W-:Y:S02]  /*0170*/  @P0 LOP3.LUT R192, R192, 0x10, RZ, 0xfc, !PT ;  /* 0x00000010c0c00812 */ /* 0x000fe400078efcff */
[----:B------:R-:W-:Y:S01]  /*0180*/  ISETP.LT.OR P0, PT, R193, 0x1, P0 ;  /* 0x00000001c100780c */ /* 0x000fe20000701670 */
[----:B------:R-:W-:Y:S01]  /*0190*/  IMAD.MOV.U32 R7, RZ, RZ, R5 ;  /* 0x000000ffff077224 */ /* 0x000fe200078e0005 */
[----:B--2---:R-:W-:Y:S11]  /*01a0*/  BRA.U !UP0, `(.L_x_2610) ;  /* 0x0000000108687547 */ /* 0x004ff6000b800000 */
[----:B------:R-:W1:Y:S01]  /*01b0*/  LDC R12, c[0x0][0x3a8] ;  /* 0x0000ea00ff0c7b82 */ /* 0x000e620000000800 */
[----:B------:R-:W-:Y:S02]  /*01c0*/  IABS R14, R11 ;  /* 0x0000000b000e7213 */ /* 0x000fe40000000000 */
[-C--:B-1----:R-:W-:Y:S02]  /*01d0*/  IABS R10, R12.reuse ;  /* 0x0000000c000a7213 */ /* 0x082fe40000000000 */
[----:B------:R-:W-:Y:S02]  /*01e0*/  LOP3.LUT R11, R11, R12, RZ, 0x3c, !PT ;  /* 0x0000000c0b0b7212 */ /* 0x000fe400078e3cff */
[----:B------:R-:W1:Y:S02]  /*01f0*/  I2F.RP R7, R10 ;  /* 0x0000000a00077306 */ /* 0x000e640000209400 */
[----:B------:R-:W-:-:S06]  /*0200*/  ISETP.GE.AND P3, PT, R11, RZ, PT ;  /* 0x000000ff0b00720c */ /* 0x000fcc0003f66270 */
[----:B-1----:R-:W1:Y:S02]  /*0210*/  MUFU.RCP R7, R7 ;  /* 0x0000000700077308 */ /* 0x002e640000001000 */
[----:B-1----:R-:W-:-:S06]  /*0220*/  VIADD R8, R7, 0xffffffe ;  /* 0x0ffffffe07087836 */ /* 0x002fcc0000000000 */
[----:B------:R1:W2:Y:S02]  /*0230*/  F2I.FTZ.U32.TRUNC.NTZ R9, R8 ;  /* 0x0000000800097305 */ /* 0x0002a4000021f000 */
[----:B-1----:R-:W-:Y:S02]  /*0240*/  IMAD.MOV.U32 R8, RZ, RZ, RZ ;  /* 0x000000ffff087224 */ /* 0x002fe400078e00ff */
[----:B--2---:R-:W-:-:S04]  /*0250*/  IMAD.MOV R13, RZ, RZ, -R9 ;  /* 0x000000ffff0d7224 */ /* 0x004fc800078e0a09 */
[----:B------:R-:W-:-:S04]  /*0260*/  IMAD R13, R13, R10, RZ ;  /* 0x0000000a0d0d7224 */ /* 0x000fc800078e02ff */
[----:B------:R-:W-:-:S04]  /*0270*/  IMAD.HI.U32 R9, R9, R13, R8 ;  /* 0x0000000d09097227 */ /* 0x000fc800078e0008 */
[----:B------:R-:W-:-:S04]  /*0280*/  IMAD.MOV.U32 R13, RZ, RZ, R14 ;  /* 0x000000ffff0d7224 */ /* 0x000fc800078e000e */
        /* <DEDUP_REMOVED lines=12> */
.L_x_2610:
[----:B------:R-:W-:Y:S01]  /*0350*/  ISETP.GE.AND P1, PT, R6, UR5, PT ;  /* 0x0000000506007c0c */ /* 0x000fe2000bf26270 */
[----:B------:R-:W-:Y:S01]  /*0360*/  VIADD R8, R2, 0xc0 ;  /* 0x000000c002087836 */ /* 0x000fe20000000000 */
[----:B------:R-:W-:Y:S01]  /*0370*/  ISETP.GT.AND P3, PT, R193, RZ, !P4 ;  /* 0x000000ffc100720c */ /* 0x000fe20006764270 */
[----:B------:R-:W-:Y:S01]  /*0380*/  IMAD.MOV.U32 R188, RZ, RZ, 0x0 ;  /* 0x00000000ffbc7424 */ /* 0x000fe200078e00ff */
[----:B------:R-:W-:Y:S01]  /*0390*/  LOP3.LUT R192, R192, 0xffffffdf, RZ, 0xc0, !PT ;  /* 0xffffffdfc0c07812 */ /* 0x000fe200078ec0ff */
[----:B------:R-:W-:Y:S01]  /*03a0*/  IMAD.MOV.U32 R189, RZ, RZ, -0x100000 ;  /* 0xfff00000ffbd7424 */ /* 0x000fe200078e00ff */
[----:B------:R-:W-:Y:S01]  /*03b0*/  ISETP.GE.AND P2, PT, R8, UR5, PT ;  /* 0x0000000508007c0c */ /* 0x000fe2000bf46270 */
[----:B------:R-:W-:-:S05]  /*03c0*/  IMAD.WIDE R58, R5, 0x8, R58 ;  /* 0x00000008053a7825 */ /* 0x000fca00078e023a */
[----:B0-----:R0:W5:Y:S01]  /*03d0*/  @!P0 LDG.E.64 R188, desc[UR8][R58.64+0x400] ;  /* 0x000400083abc8981 */ /* 0x001162000c1e1b00 */
[C---:B------:R-:W-:Y:S02]  /*03e0*/  ISETP.LT.OR P0, PT, R193.reuse, 0x1, P2 ;  /* 0x00000001c100780c */ /* 0x040fe40001701670 */
[----:B------:R-:W-:Y:S01]  /*03f0*/  @P1 LOP3.LUT R192, R192, 0x20, RZ, 0xfc, !PT ;  /* 0x00000020c0c01812 */ /* 0x000fe200078efcff */
[----:B------:R-:W1:Y:S01]  /*0400*/  @P3 LDC.64 R60, c[0x0][0x3a0] ;  /* 0x0000e800ff3c3b82 */ /* 0x000e620000000a00 */
[----:B------:R-:W-:Y:S01]  /*0410*/  VIADD R9, R2, 0xe0 ;  /* 0x000000e002097836 */ /* 0x000fe20000000000 */
[----:B------:R-:W-:Y:S02]  /*0420*/  ISETP.LT.OR P1, PT, R193, 0x1, P1 ;  /* 0x00000001c100780c */ /* 0x000fe40000f21670 */
[----:B------:R-:W-:Y:S01]  /*0430*/  LOP3.LUT R192, R192, 0xffffffbf, RZ, 0xc0, !PT ;  /* 0xffffffbfc0c07812 */ /* 0x000fe200078ec0ff */
[----:B------:R-:W-:Y:S02]  /*0440*/  IMAD.MOV.U32 R184, RZ, RZ, 0x0 ;  /* 0x00000000ffb87424 */ /* 0x000fe400078e00ff */
[----:B------:R-:W-:Y:S01]  /*0450*/  IMAD.MOV.U32 R185, RZ, RZ, -0x100000 ;  /* 0xfff00000ffb97424 */ /* 0x000fe200078e00ff */
[----:B------:R-:W-:-:S02]  /*0460*/  @P2 LOP3.LUT R192, R192, 0x40, RZ, 0xfc, !PT ;  /* 0x00000040c0c02812 */ /* 0x000fc400078efcff */
[----:B------:R-:W-:-:S03]  /*0470*/  ISETP.GE.AND P2, PT, R9, UR5, PT ;  /* 0x0000000509007c0c */ /* 0x000fc6000bf46270 */
[----:B------:R0:W5:Y:S01]  /*0480*/  @!P0 LDG.E.64 R184, desc[UR8][R58.64+0x600] ;  /* 0x000600083ab88981 */ /* 0x000162000c1e1b00 */
[----:B------:R-:W-:Y:S01]  /*0490*/  ISETP.LT.OR P0, PT, R193, 0x1, P2 ;  /* 0x00000001c100780c */ /* 0x000fe20001701670 */
[----:B------:R-:W-:Y:S02]  /*04a0*/  IMAD.MOV.U32 R182, RZ, RZ, 0x0 ;  /* 0x00000000ffb67424 */ /* 0x000fe400078e00ff */
[----:B------:R-:W-:Y:S02]  /*04b0*/  IMAD.MOV.U32 R183, RZ, RZ, -0x100000 ;  /* 0xfff00000ffb77424 */ /* 0x000fe400078e00ff */
[----:B------:R-:W-:Y:S02]  /*04c0*/  IMAD.MOV.U32 R186, RZ, RZ, 0x0 ;  /* 0x00000000ffba7424 */ /* 0x000fe400078e00ff */
[----:B------:R-:W-:Y:S02]  /*04d0*/  IMAD.MOV.U32 R187, RZ, RZ, -0x100000 ;  /* 0xfff00000ffbb7424 */ /* 0x000fe400078e00ff */
[----:B------:R-:W-:Y:S01]  /*04e0*/  VIADD R10, R2, 0x100 ;  /* 0x00000100020a7836 */ /* 0x000fe20000000000 */
[----:B------:R-:W-:-:S03]  /*04f0*/  LOP3.LUT R192, R192, 0xffffff7f, RZ, 0xc0, !PT ;  /* 0xffffff7fc0c07812 */ /* 0x000fc600078ec0ff */
[----:B------:R0:W5:Y:S01]  /*0500*/  @!P0 LDG.E.64 R182, desc[UR8][R58.64+0x700] ;  /* 0x000700083ab68981 */ /* 0x000162000c1e1b00 */
[----:B-1----:R-:W-:-:S03]  /*0510*/  @P3 IADD3 R60, P0, PT, R7, R60, RZ ;  /* 0x0000003c073c3210 */ /* 0x002fc60007f1e0ff */
[----:B------:R0:W5:Y:S01]  /*0520*/  @!P1 LDG.E.64 R186, desc[UR8][R58.64+0x500] ;  /* 0x000500083aba9981 */ /* 0x000162000c1e1b00 */
[----:B------:R-:W-:Y:S02]  /*0530*/  ISETP.GE.AND P1, PT, R10, UR5, PT ;  /* 0x000000050a007c0c */ /* 0x000fe4000bf26270 */
[----:B------:R-:W-:Y:S02]  /*0540*/  @P3 LEA.HI.X.SX32 R61, R7, R61, 0x1, P0 ;  /* 0x0000003d073d3211 */ /* 0x000fe400000f0eff */
[----:B------:R-:W-:Y:S02]  /*0550*/  ISETP.LT.OR P0, PT, R193, 0x1, P1 ;  /* 0x00000001c100780c */ /* 0x000fe40000f01670 */
[----:B------:R-:W-:Y:S01]  /*0560*/  @P2 LOP3.LUT R192, R192, 0x80, RZ, 0xfc, !PT ;  /* 0x00000080c0c02812 */ /* 0x000fe200078efcff */
[----:B------:R-:W-:Y:S02]  /*0570*/  VIADD R11, R2, 0x120 ;  /* 0x00000120020b7836 */ /* 0x000fe40000000000 */
[----:B------:R-:W-:Y:S01]  /*0580*/  IMAD.MOV.U32 R180, RZ, RZ, 0x0 ;  /* 0x00000000ffb47424 */ /* 0x000fe200078e00ff */
[----:B------:R-:W-:Y:S01]  /*0590*/  LOP3.LUT R192, R192, 0xfffffeff, RZ, 0xc0, !PT ;  /* 0xfffffeffc0c07812 */ /* 0x000fe200078ec0ff */
[----:B------:R-:W-:-:S02]  /*05a0*/  IMAD.MOV.U32 R181, RZ, RZ, -0x100000 ;  /* 0xfff00000ffb57424 */ /* 0x000fc400078e00ff */
[----:B------:R-:W-:Y:S01]  /*05b0*/  VIADD R12, R2, 0x140 ;  /* 0x00000140020c7836 */ /* 0x000fe20000000000 */
[----:B------:R-:W-:Y:S01]  /*05c0*/  @P1 LOP3.LUT R192, R192, 0x100, RZ, 0xfc, !PT ;  /* 0x00000100c0c01812 */ /* 0x000fe200078efcff */
[----:B------:R-:W-:Y:S01]  /*05d0*/  IMAD.MOV.U32 R178, RZ, RZ, 0x0 ;  /* 0x00000000ffb27424 */ /* 0x000fe200078e00ff */
[----:B------:R-:W-:Y:S01]  /*05e0*/  ISETP.GE.AND P1, PT, R11, UR5, PT ;  /* 0x000000050b007c0c */ /* 0x000fe2000bf26270 */
[----:B------:R0:W5:Y:S03]  /*05f0*/  @!P0 LDG.E.64 R180, desc[UR8][R58.64+0x800] ;  /* 0x000800083ab48981 */ /* 0x000166000c1e1b00 */
[----:B------:R-:W-:Y:S01]  /*0600*/  ISETP.LT.OR P0, PT, R193, 0x1, P1 ;  /* 0x00000001c100780c */ /* 0x000fe20000f01670 */
[----:B------:R-:W-:Y:S01]  /*0610*/  IMAD.MOV.U32 R179, RZ, RZ, -0x100000 ;  /* 0xfff00000ffb37424 */ /* 0x000fe200078e00ff */
[----:B------:R-:W-:Y:S01]  /*0620*/  LOP3.LUT R192, R192, 0xfffffdff, RZ, 0xc0, !PT ;  /* 0xfffffdffc0c07812 */ /* 0x000fe200078ec0ff */
[----:B------:R-:W-:-:S02]  /*0630*/  VIADD R13, R2, 0x160 ;  /* 0x00000160020d7836 */ /* 0x000fc40000000000 */
[----:B------:R-:W-:Y:S02]  /*0640*/  IMAD.MOV.U32 R176, RZ, RZ, 0x0 ;  /* 0x00000000ffb07424 */ /* 0x000fe400078e00ff */
[----:B------:R-:W-:Y:S02]  /*0650*/  IMAD.MOV.U32 R177, RZ, RZ, -0x100000 ;  /* 0xfff00000ffb17424 */ /* 0x000fe400078e00ff */
        /* <DEDUP_REMOVED lines=118> */
[----:B------:R-:W-:Y:S01]  /*0dc0*/  VIADD R35, R2, 0x420 ;  /* 0x0000042002237836 */ /* 0x000fe20000000000 */
[----:B------:R-:W-:Y:S01]  /*0dd0*/  LOP3.LUT R62, R62, 0xfffffffe, RZ, 0xc0, !PT ;  /* 0xfffffffe3e3e7812 */ /* 0x000fe200078ec0ff */
[----:B------:R-:W-:Y:S01]  /*0de0*/  IMAD.MOV.U32 R132, RZ, RZ, 0x0 ;  /* 0x00000000ff847424 */ /* 0x000fe200078e00ff */
[----:B------:R-:W2:Y:S03]  /*0df0*/  @P3 LDG.E.U8 R60, desc[UR8][R60.64] ;  /* 0x000000083c3c3981 */ /* 0x000ea6000c1e1100 */
[----:B------:R-:W-:-:S02]  /*0e00*/  @P1 LOP3.LUT R192, R192, 0x100000, RZ, 0xfc, !PT ;  /* 0x00100000c0c01812 */ /* 0x000fc400078efcff */
[----:B------:R-:W-:Y:S02]  /*0e10*/  ISETP.GE.AND P1, PT, R23, UR5, PT ;  /* 0x0000000517007c0c */ /* 0x000fe4000bf26270 */
[----:B------:R0:W5:Y:S02]  /*0e20*/  @!P0 LDG.E.64 R156, desc[UR8][R58.64+0x1400] ;  /* 0x001400083a9c8981 */ /* 0x000164000c1e1b00 */
[----:B------:R-:W-:Y:S02]  /*0e30*/  ISETP.LT.OR P0, PT, R193, 0x1, P1 ;  /* 0x00000001c100780c */ /* 0x000fe40000f01670 */
[----:B------:R-:W-:-:S07]  /*0e40*/  LOP3.LUT R192, R192, 0xffdfffff, RZ, 0xc0, !PT ;  /* 0xffdfffffc0c07812 */ /* 0x000fce00078ec0ff */
[----:B------:R-:W-:Y:S02]  /*0e50*/  @P1 LOP3.LUT R192, R192, 0x200000, RZ, 0xfc, !PT ;  /* 0x00200000c0c01812 */ /* 0x000fe400078efcff */
        /* <DEDUP_REMOVED lines=52> */
[----:B------:R-:W-:Y:S01]  /*11a0*/  ISETP.LT.OR P0, PT, R193, 0x1, P1 ;  /* 0x00000001c100780c */ /* 0x000fe20000f01670 */
[----:B------:R-:W-:-:S08]  /*11b0*/  IMAD.MOV.U32 R133, RZ, RZ, -0x100000 ;  /* 0xfff00000ff857424 */ /* 0x000fd000078e00ff */
[----:B------:R-:W-:Y:S02]  /*11c0*/  @P1 LOP3.LUT R62, R62, 0x1, RZ, 0xfc, !PT ;  /* 0x000000013e3e1812 */ /* 0x000fe400078efcff */
[----:B------:R-:W-:Y:S02]  /*11d0*/  ISETP.GE.AND P1, PT, R35, UR5, PT ;  /* 0x0000000523007c0c */ /* 0x000fe4000bf26270 */
[----:B------:R0:W5:Y:S02]  /*11e0*/  @!P0 LDG.E.64 R132, desc[UR8][R58.64+0x2000] ;  /* 0x002000083a848981 */ /* 0x000164000c1e1b00 */
[----:B------:R-:W-:Y:S01]  /*11f0*/  ISETP.LT.OR P0, PT, R193, 0x1, P1 ;  /* 0x00000001c100780c */ /* 0x000fe20000f01670 */
[----:B------:R-:W-:Y:S01]  /*1200*/  VIADD R36, R2, 0x440 ;  /* 0x0000044002247836 */ /* 0x000fe20000000000 */
[----:B------:R-:W-:Y:S01]  /*1210*/  LOP3.LUT R62, R62, 0xfffffffd, RZ, 0xc0, !PT ;  /* 0xfffffffd3e3e7812 */ /* 0x000fe200078ec0ff */
[----:B------:R-:W-:Y:S02]  /*1220*/  IMAD.MOV.U32 R130, RZ, RZ, 0x0 ;  /* 0x00000000ff827424 */ /* 0x000fe400078e00ff */
[----:B------:R-:W-:-:S04]  /*1230*/  IMAD.MOV.U32 R131, RZ, RZ, -0x100000 ;  /* 0xfff00000ff837424 */ /* 0x000fc800078e00ff */
        /* <DEDUP_REMOVED lines=191> */
[----:B------:R-:W-:Y:S01]  /*1e30*/  IMAD.MOV.U32 R83, RZ, RZ, -0x100000 ;  /* 0xfff00000ff537424 */ /* 0x000fe200078e00ff */
[----:B------:R-:W1:Y:S03]  /*1e40*/  LDCU UR4, c[0x0][0x364] ;  /* 0x00006c80ff0477ac */ /* 0x000e660008000800 */
[----:B------:R-:W-:-:S02]  /*1e50*/  @P1 LOP3.LUT R62, R62, 0x2000000, RZ, 0xfc, !PT ;  /* 0x020000003e3e1812 */ /* 0x000fc400078efcff */
        /* <DEDUP_REMOVED lines=8> */
[----:B------:R-:W-:Y:S01]  /*1ee0*/  ISETP.GE.AND P1, PT, R199, UR5, PT ;  /* 0x00000005c7007c0c */ /* 0x000fe2000bf26270 */
[----:B-1----:R-:W-:Y:S01]  /*1ef0*/  IMAD R62, R0, UR4, R3 ;  /* 0x00000004003e7c24 */ /* 0x002fe2000f8e0203 */
[----:B------:R0:W5:Y:S01]  /*1f00*/  @!P0 LDG.E.64 R80, desc[UR8][R58.64+0x3a00] ;  /* 0x003a00083a508981 */ /* 0x000162000c1e1b00 */
[----:B------:R-:W1:Y:S01]  /*1f10*/  LDCU UR4, c[0x0][0x364] ;  /* 0x00006c80ff0477ac */ /* 0x000e620008000800 */
[----:B------:R-:W-:Y:S01]  /*1f20*/  ISETP.LT.OR P0, PT, R193, 0x1, P1 ;  /* 0x00000001c100780c */ /* 0x000fe20000f01670 */
[----:B------:R-:W-:Y:S01]  /*1f30*/  VIADD R200, R2, 0x780 ;  /* 0x0000078002c87836 */ /* 0x000fe20000000000 */
[----:B------:R-:W-:Y:S01]  /*1f40*/  LOP3.LUT R192, R192, 0xfffffffb, RZ, 0xc0, !PT ;  /* 0xfffffffbc0c07812 */ /* 0x000fe200078ec0ff */
[----:B------:R-:W-:Y:S02]  /*1f50*/  IMAD.MOV.U32 R78, RZ, RZ, 0x0 ;  /* 0x00000000ff4e7424 */ /* 0x000fe400078e00ff */
[----:B------:R-:W-:Y:S01]  /*1f60*/  IMAD.MOV.U32 R79, RZ, RZ, -0x100000 ;  /* 0xfff00000ff4f7424 */ /* 0x000fe200078e00ff */
[----:B------:R-:W-:-:S03]  /*1f70*/  IADD3 R62, PT, PT, -R62, UR6, RZ ;  /* 0x000000063e3e7c10 */ /* 0x000fc6000fffe1ff */
[----:B------:R-:W-:Y:S02]  /*1f80*/  @P1 LOP3.LUT R192, R192, 0x4, RZ, 0xfc, !PT ;  /* 0x00000004c0c01812 */ /* 0x000fe400078efcff */
[----:B------:R-:W-:Y:S02]  /*1f90*/  ISETP.GE.AND P1, PT, R200, UR5, PT ;  /* 0x00000005c8007c0c */ /* 0x000fe4000bf26270 */
[----:B------:R0:W5:Y:S02]  /*1fa0*/  @!P0 LDG.E.64 R78, desc[UR8][R58.64+0x3b00] ;  /* 0x003b00083a4e8981 */ /* 0x000164000c1e1b00 */
[----:B------:R-:W-:Y:S01]  /*1fb0*/  ISETP.LT.OR P0, PT, R62, 0x1, P1 ;  /* 0x000000013e00780c */ /* 0x000fe20000f01670 */
[----:B------:R-:W-:Y:S02]  /*1fc0*/  VIADD R63, R2, 0x7a0 ;  /* 0x000007a0023f7836 */ /* 0x000fe40000000000 */
[----:B-1----:R-:W-:Y:S01]  /*1fd0*/  IMAD R62, R0, UR4, R3 ;  /* 0x00000004003e7c24 */ /* 0x002fe2000f8e0203 */
[----:B------:R-:W1:Y:S01]  /*1fe0*/  LDCU UR4, c[0x0][0x364] ;  /* 0x00006c80ff0477ac */ /* 0x000e620008000800 */
[----:B------:R-:W-:-:S02]  /*1ff0*/  IMAD.MOV.U32 R76, RZ, RZ, 0x0 ;  /* 0x00000000ff4c7424 */ /* 0x000fc400078e00ff */
[----:B------:R-:W-:Y:S01]  /*2000*/  IMAD.MOV.U32 R77, RZ, RZ, -0x100000 ;  /* 0xfff00000ff4d7424 */ /* 0x000fe200078e00ff */
[----:B------:R-:W-:Y:S02]  /*2010*/  IADD3 R62, PT, PT, -R62, UR6, RZ ;  /* 0x000000063e3e7c10 */ /* 0x000fe4000fffe1ff */
[----:B------:R-:W-:-:S03]  /*2020*/  ISETP.GE.AND P2, PT, R63, UR5, PT ;  /* 0x000000053f007c0c */ /* 0x000fc6000bf46270 */
[----:B------:R0:W5:Y:S01]  /*2030*/  @!P0 LDG.E.64 R76, desc[UR8][R58.64+0x3c00] ;  /* 0x003c00083a4c8981 */ /* 0x000162000c1e1b00 */
[----:B------:R-:W-:Y:S01]  /*2040*/  ISETP.LT.OR P0, PT, R62, 0x1, P2 ;  /* 0x000000013e00780c */ /* 0x000fe20001701670 */
[----:B------:R-:W-:Y:S02]  /*2050*/  IMAD.MOV.U32 R74, RZ, RZ, 0x0 ;  /* 0x00000000ff4a7424 */ /* 0x000fe400078e00ff */
[----:B------:R-:W-:Y:S01]  /*2060*/  IMAD.MOV.U32 R75, RZ, RZ, -0x100000 ;  /* 0xfff00000ff4b7424 */ /* 0x000fe200078e00ff */
[----:B------:R-:W-:Y:S01]  /*2070*/  LOP3.LUT R192, R192, 0xfffffffe, RZ, 0xc0, !PT ;  /* 0xfffffffec0c07812 */ /* 0x000fe200078ec0ff */
[----:B------:R-:W-:Y:S02]  /*2080*/  VIADD R63, R2, 0x7c0 ;  /* 0x000007c0023f7836 */ /* 0x000fe40000000000 */
[----:B-1----:R-:W-:Y:S01]  /*2090*/  IMAD R62, R0, UR4, R3 ;  /* 0x00000004003e7c24 */ /* 0x002fe2000f8e0203 */
[----:B------:R-:W1:Y:S01]  /*20a0*/  LDCU UR4, c[0x0][0x364] ;  /* 0x00006c80ff0477ac */ /* 0x000e620008000800 */
[----:B------:R-:W-:-:S04]  /*20b0*/  @P1 LOP3.LUT R192, R192, 0x1, RZ, 0xfc, !PT ;  /* 0x00000001c0c01812 */ /* 0x000fc800078efcff */
[----:B------:R0:W5:Y:S01]  /*20c0*/  @!P0 LDG.E.64 R74, desc[UR8][R58.64+0x3d00] ;  /* 0x003d00083a4a8981 */ /* 0x000162000c1e1b00 */
[----:B--2---:R-:W-:Y:S02]  /*20d0*/  @P3 ISETP.NE.AND P0, PT, R60, RZ, PT ;  /* 0x000000ff3c00320c */ /* 0x004fe40003f05270 */
[----:B------:R-:W-:Y:S02]  /*20e0*/  IADD3 R62, PT, PT, -R62, UR6, RZ ;  /* 0x000000063e3e7c10 */ /* 0x000fe4000fffe1ff */
[----:B------:R-:W-:Y:S02]  /*20f0*/  ISETP.GE.AND P1, PT, R63, UR5, PT ;  /* 0x000000053f007c0c */ /* 0x000fe4000bf26270 */
[----:B------:R-:W-:Y:S02]  /*2100*/  PLOP3.LUT P4, PT, PT, PT, PT, 0x8, 0x80 ;  /* 0x000000000080781c */ /* 0x000fe40003f8e170 */
[----:B------:R-:W-:Y:S02]  /*2110*/  @P3 PLOP3.LUT P4, PT, P0, PT, PT, 0x8, 0x80 ;  /* 0x000000000080381c */ /* 0x000fe4000078e170 */
[----:B------:R-:W-:-:S02]  /*2120*/  @P3 SEL R65, RZ, 0x1, P0 ;  /* 0x00000001ff413807 */ /* 0x000fc40000000000 */
[----:B------:R-:W-:Y:S01]  /*2130*/  ISETP.LT.OR P0, PT, R62, 0x1, P1 ;  /* 0x000000013e00780c */ /* 0x000fe20000f01670 */
[----:B------:R-:W-:Y:S02]  /*2140*/  IMAD.MOV.U32 R72, RZ, RZ, 0x0 ;  /* 0x00000000ff487424 */ /* 0x000fe400078e00ff */
[----:B------:R-:W-:Y:S02]  /*2150*/  IMAD.MOV.U32 R73, RZ, RZ, -0x100000 ;  /* 0xfff00000ff497424 */ /* 0x000fe400078e00ff */
[----:B-1----:R-:W-:Y:S02]  /*2160*/  IMAD R60, R0, UR4, R3 ;  /* 0x00000004003c7c24 */ /* 0x002fe4000f8e0203 */
[----:B------:R-:W-:-:S03]  /*2170*/  VIADD R61, R2, 0x7e0 ;  /* 0x000007e0023d7836 */ /* 0x000fc60000000000 */
[----:B------:R-:W-:-:S03]  /*2180*/  IADD3 R60, PT, PT, -R60, UR6, RZ ;  /* 0x000000063c3c7c10 */ /* 0x000fc6000fffe1ff */
[----:B------:R0:W5:Y:S01]  /*2190*/  @!P0 LDG.E.64 R72, desc[UR8][R58.64+0x3e00] ;  /* 0x003e00083a488981 */ /* 0x000162000c1e1b00 */
[----:B------:R-:W-:-:S04]  /*21a0*/  ISETP.GE.AND P0, PT, R61, UR5, PT ;  /* 0x000000053d007c0c */ /* 0x000fc8000bf06270 */
[----:B------:R-:W-:Y:S01]  /*21b0*/  ISETP.LT.OR P5, PT, R60, 0x1, P0 ;  /* 0x000000013c00780c */ /* 0x000fe200007a1670 */
[----:B------:R-:W-:Y:S02]  /*21c0*/  IMAD.MOV.U32 R70, RZ, RZ, 0x0 ;  /* 0x00000000ff467424 */ /* 0x000fe400078e00ff */
[----:B------:R-:W-:Y:S02]  /*21d0*/  IMAD.MOV.U32 R71, RZ, RZ, -0x100000 ;  /* 0xfff00000ff477424 */ /* 0x000fe400078e00ff */
[----:B------:R-:W-:-:S08]  /*21e0*/  VIADD R201, R2, 0x20 ;  /* 0x0000002002c97836 */ /* 0x000fd00000000000 */
[----:B------:R0:W5:Y:S01]  /*21f0*/  @!P5 LDG.E.64 R70, desc[UR8][R58.64+0x3f00] ;  /* 0x003f00083a46d981 */ /* 0x000162000c1e1b00 */
[----:B------:R-:W-:Y:S01]  /*2200*/  ISETP.GE.AND P5, PT, R201, UR5, PT ;  /* 0x00000005c9007c0c */ /* 0x000fe2000bfa6270 */
[----:B------:R-:W-:-:S03]  /*2210*/  IMAD.MOV.U32 R60, RZ, RZ, 0x0 ;  /* 0x00000000ff3c7424 */ /* 0x000fc600078e00ff */
[----:B------:R-:W-:Y:S01]  /*2220*/  ISETP.GT.AND P6, PT, R193, RZ, !P5 ;  /* 0x000000ffc100720c */ /* 0x000fe20006fc4270 */
[----:B------:R-:W-:Y:S02]  /*2230*/  IMAD.MOV.U32 R61, RZ, RZ, -0x100000 ;  /* 0xfff00000ff3d7424 */ /* 0x000fe400078e00ff */
[----:B------:R-:W-:Y:S02]  /*2240*/  IMAD.MOV.U32 R190, RZ, RZ, 0x0 ;  /* 0x00000000ffbe7424 */ /* 0x000fe400078e00ff */
[----:B------:R-:W-:Y:S02]  /*2250*/  IMAD.MOV.U32 R191, RZ, RZ, -0x100000 ;  /* 0xfff00000ffbf7424 */ /* 0x000fe400078e00ff */
[----:B------:R-:W2:Y:S06]  /*2260*/  @P3 LDG.E.64 R60, desc[UR8][R58.64] ;  /* 0x000000083a3c3981 */ /* 0x000eac000c1e1b00 */
[----:B------:R0:W5:Y:S01]  /*2270*/  @P6 LDG.E.64 R190, desc[UR8][R58.64+0x100] ;  /* 0x000100083abe6981 */ /* 0x000162000c1e1b00 */
[----:B------:R-:W-:Y:S01]  /*2280*/  PRMT R64, RZ, 0x7610, R64 ;  /* 0x00007610ff407816 */ /* 0x000fe20000000040 */
[----:B------:R-:W-:Y:S01]  /*2290*/  BSSY.RECONVERGENT B0, `(.L_x_2611) ;  /* 0x0000013000007945 */ /* 0x000fe20003800200 */
[----:B------:R-:W-:-:S02]  /*22a0*/  LOP3.LUT R192, R192, 0xfffffffd, RZ, 0xc0, !PT ;  /* 0xfffffffdc0c07812 */ /* 0x000fc400078ec0ff */
[----:B------:R-:W-:Y:S02]  /*22b0*/  @P3 PRMT R64, R65, 0x7610, R64 ;  /* 0x0000761041403816 */ /* 0x000fe40000000040 */
[----:B------:R-:W-:Y:S01]  /*22c0*/  @P6 LOP3.LUT R192, R192, 0x2, RZ, 0xfc, !PT ;  /* 0x00000002c0c06812 */ /* 0x000fe200078efcff */
[----:B--2---:R-:W-:Y:S02]  /*22d0*/  IMAD.MOV.U32 R62, RZ, RZ, R60 ;  /* 0x000000ffff3e7224 */ /* 0x004fe400078e003c */
[----:B------:R-:W-:Y:S01]  /*22e0*/  IMAD.MOV.U32 R63, RZ, RZ, R61 ;  /* 0x000000ffff3f7224 */ /* 0x000fe200078e003d */
[----:B0-----:R-:W-:Y:S06]  /*22f0*/  @!P6 BRA `(.L_x_2612) ;  /* 0x000000000030e947 */ /* 0x001fec0003800000 */
[----:B------:R-:W0:Y:S02]  /*2300*/  LDCU.64 UR10, c[0x0][0x3a0] ;  /* 0x00007400ff0a77ac */ /* 0x000e240008000a00 */
[----:B0-----:R-:W-:-:S04]  /*2310*/  IADD3 R66, P5, PT, R7, UR10, RZ ;  /* 0x0000000a07427c10 */ /* 0x001fc8000ffbe0ff */
[----:B------:R-:W-:-:S05]  /*2320*/  LEA.HI.X.SX32 R67, R7, UR11, 0x1, P5 ;  /* 0x0000000b07437c11 */ /* 0x000fca000a8f0eff */
[----:B------:R-:W2:Y:S02]  /*2330*/  LDG.E.U8 R66, desc[UR8][R66.64+0x20] ;  /* 0x0000200842427981 */ /* 0x000ea4000c1e1100 */
[----:B--2---:R-:W-:-:S13]  /*2340*/  ISETP.NE.AND P5, PT, R66, RZ, PT ;  /* 0x000000ff4200720c */ /* 0x004fda0003fa5270 */
[----:B-----5:R-:W0:Y:S02]  /*2350*/  @!P5 DSETP.GT.AND P6, PT, R60, R190, PT ;  /* 0x000000be3c00d22a */ /* 0x020e240003fc4000 */
[-C--:B0-----:R-:W-:Y:S02]  /*2360*/  @!P5 FSEL R65, R60, R190.reuse, P6 ;  /* 0x000000be3c41d208 */ /* 0x081fe40003000000 */
[-C--:B------:R-:W-:Y:S02]  /*2370*/  @!P5 FSEL R69, R61, R191.reuse, P6 ;  /* 0x000000bf3d45d208 */ /* 0x080fe40003000000 */
[----:B------:R-:W-:Y:S01]  /*2380*/  @!P5 FSEL R62, R65, R190, P4 ;  /* 0x000000be413ed208 */ /* 0x000fe20002000000 */
[----:B------:R-:W-:Y:S01]  /*2390*/  IMAD.MOV.U32 R65, RZ, RZ, 0x1 ;  /* 0x00000001ff417424 */ /* 0x000fe200078e00ff */
[----:B------:R-:W-:-:S04]  /*23a0*/  @!P5 FSEL R63, R69, R191, P4 ;  /* 0x000000bf453fd208 */ /* 0x000fc80002000000 */
[----:B------:R-:W-:-:S07]  /*23b0*/  @!P5 PRMT R64, R65, 0x7610, R64 ;  /* 0x000076104140d816 */ /* 0x000fce0000000040 */
.L_x_2612:
[----:B------:R-:W-:Y:S05]  /*23c0*/  BSYNC.RECONVERGENT B0 ;  /* 0x0000000000007941 */ /* 0x000fea0003800200 */
.L_x_2611:
[C---:B------:R-:W-:Y:S02]  /*23d0*/  VIADD R65, R2.reuse, 0x60 ;  /* 0x0000006002417836 */ /* 0x040fe40000000000 */
[----:B------:R-:W-:Y:S02]  /*23e0*/  IMAD.MOV.U32 R68, RZ, RZ, 0x0 ;  /* 0x00000000ff447424 */ /* 0x000fe400078e00ff */
[----:B------:R-:W-:Y:S01]  /*23f0*/  IMAD.MOV.U32 R69, RZ, RZ, -0x100000 ;  /* 0xfff00000ff457424 */ /* 0x000fe200078e00ff */
[----:B------:R-:W-:Y:S01]  /*2400*/  ISETP.GE.AND P4, PT, R65, UR5, PT ;  /* 0x0000000541007c0c */ /* 0x000fe2000bf86270 */
[----:B------:R-:W-:-:S03]  /*2410*/  VIADD R65, R2, 0x40 ;  /* 0x0000004002417836 */ /* 0x000fc60000000000 */
[----:B------:R-:W-:Y:S02]  /*2420*/  ISETP.GT.AND P4, PT, R193, RZ, !P4 ;  /* 0x000000ffc100720c */ /* 0x000fe40006784270 */
[----:B------:R-:W-:-:S04]  /*2430*/  ISETP.GE.AND P5, PT, R65, UR5, PT ;  /* 0x0000000541007c0c */ /* 0x000fc8000bfa6270 */
[----:B------:R-:W-:Y:S01]  /*2440*/  ISETP.GT.AND P5, PT, R193, RZ, !P5 ;  /* 0x000000ffc100720c */ /* 0x000fe20006fa4270 */
[----:B------:R-:W-:Y:S02]  /*2450*/  IMAD.MOV.U32 R194, RZ, RZ, 0x0 ;  /* 0x00000000ffc27424 */ /* 0x000fe400078e00ff */
[----:B------:R-:W-:-:S04]  /*2460*/  IMAD.MOV.U32 R195, RZ, RZ, -0x100000 ;  /* 0xfff00000ffc37424 */ /* 0x000fc800078e00ff */
[----:B------:R0:W5:Y:S06]  /*2470*/  @P4 LDG.E.64 R68, desc[UR8][R58.64+0x300] ;  /* 0x000300083a444981 */ /* 0x00016c000c1e1b00 */
[----:B------:R0:W5:Y:S01]  /*2480*/  @P5 LDG.E.64 R194, desc[UR8][R58.64+0x200] ;  /* 0x000200083ac25981 */ /* 0x000162000c1e1b00 */
[----:B------:R-:W-:Y:S04]  /*2490*/  BSSY.RECONVERGENT B0, `(.L_x_2613) ;  /* 0x0000010000007945 */ /* 0x000fe80003800200 */
[----:B------:R-:W-:Y:S05]  /*24a0*/  @!P5 BRA `(.L_x_2614) ;  /* 0x000000000038d947 */ /* 0x000fea0003800000 */
[----:B------:R-:W0:Y:S02]  /*24b0*/  LDCU.64 UR10, c[0x0][0x3a0] ;  /* 0x00007400ff0a77ac */ /* 0x000e240008000a00 */
[----:B0-----:R-:W-:-:S04]  /*24c0*/  IADD3 R58, P6, PT, R7, UR10, RZ ;  /* 0x0000000a073a7c10 */ /* 0x001fc8000ffde0ff */
[----:B------:R-:W-:-:S05]  /*24d0*/  LEA.HI.X.SX32 R59, R7, UR11, 0x1, P6 ;  /* 0x0000000b073b7c11 */ /* 0x000fca000b0f0eff */
[----:B------:R-:W2:Y:S02]  /*24e0*/  LDG.E.U8 R58, desc[UR8][R58.64+0x40] ;  /* 0x000040083a3a7981 */ /* 0x000ea4000c1e1100 */
[----:B--2---:R-:W-:-:S13]  /*24f0*/  ISETP.NE.AND P6, PT, R58, RZ, PT ;  /* 0x000000ff3a00720c */ /* 0x004fda0003fc5270 */
[----:B------:R-:W-:Y:S05]  /*2500*/  @P6 BRA `(.L_x_2614) ;  /* 0x0000000000206947 */ /* 0x000fea0003800000 */
[----:B------:R-:W-:Y:S01]  /*2510*/  PRMT R58, R64, 0x9910, RZ ;  /* 0x00009910403a7816 */ /* 0x000fe200000000ff */
[----:B-----5:R-:W0:Y:S01]  /*2520*/  DSETP.GT.AND P6, PT, R62, R194, PT ;  /* 0x000000c23e00722a */ /* 0x020e220003fc4000 */
[----:B------:R-:W-:Y:S01]  /*2530*/  IMAD.MOV.U32 R64, RZ, RZ, 0x1 ;  /* 0x00000001ff407424 */ /* 0x000fe200078e00ff */
[----:B0-----:R-:W-:Y:S02]  /*2540*/  FSEL R59, R62, R194, P6 ;  /* 0x000000c23e3b7208 */ /* 0x001fe40003000000 */
[----:B------:R-:W-:Y:S02]  /*2550*/  FSEL R63, R63, R195, P6 ;  /* 0x000000c33f3f7208 */ /* 0x000fe40003000000 */
[----:B------:R-:W-:-:S04]  /*2560*/  ISETP.NE.AND P6, PT, R58, RZ, PT ;  /* 0x000000ff3a00720c */ /* 0x000fc80003fc5270 */
[----:B------:R-:W-:Y:S02]  /*2570*/  FSEL R62, R59, R194, P6 ;  /* 0x000000c23b3e7208 */ /* 0x000fe40003000000 */
[----:B------:R-:W-:-:S07]  /*2580*/  FSEL R63, R63, R195, P6 ;  /* 0x000000c33f3f7208 */ /* 0x000fce0003000000 */
.L_x_2614:
[----:B------:R-:W-:Y:S05]  /*2590*/  BSYNC.RECONVERGENT B0 ;  /* 0x0000000000007941 */ /* 0x000fea0003800200 */
.L_x_2613:
        /* <DEDUP_REMOVED lines=16> */
.L_x_2616:
[----:B------:R-:W-:Y:S05]  /*26a0*/  BSYNC.RECONVERGENT B0 ;  /* 0x0000000000007941 */ /* 0x000fea0003800200 */
.L_x_2615:
[----:B------:R-:W0:Y:S01]  /*26b0*/  LDCU UR4, c[0x0][0x364] ;  /* 0x00006c80ff0477ac */ /* 0x000e220008000800 */
[----:B------:R-:W-:Y:S01]  /*26c0*/  ISETP.GE.AND P6, PT, R4, UR5, PT ;  /* 0x0000000504007c0c */ /* 0x000fe2000bfc6270 */
[----:B------:R-:W-:Y:S01]  /*26d0*/  BSSY.RECONVERGENT B0, `(.L_x_2617) ;  /* 0x0000013000007945 */ /* 0x000fe20003800200 */
[----:B0-----:R-:W-:-:S05]  /*26e0*/  IMAD R58, R0, UR4, R3 ;  /* 0x00000004003a7c24 */ /* 0x001fca000f8e0203 */
[----:B------:R-:W-:-:S04]  /*26f0*/  IADD3 R58, PT, PT, -R58, UR6, RZ ;  /* 0x000000063a3a7c10 */ /* 0x000fc8000fffe1ff */
[----:B------:R-:W-:-:S13]  /*2700*/  ISETP.LT.OR P6, PT, R58, 0x1, P6 ;  /* 0x000000013a00780c */ /* 0x000fda00037c1670 */
[----:B------:R-:W-:Y:S05]  /*2710*/  @P6 BRA `(.L_x_2618) ;  /* 0x0000000000386947 */ /* 0x000fea0003800000 */
        /* <DEDUP_REMOVED lines=14> */
.L_x_2618:
[----:B------:R-:W-:Y:S05]  /*2800*/  BSYNC.RECONVERGENT B0 ;  /* 0x0000000000007941 */ /* 0x000fea0003800200 */
.L_x_2617:
        /* <DEDUP_REMOVED lines=21> */
.L_x_2620:
[----:B------:R-:W-:Y:S05]  /*2960*/  BSYNC.RECONVERGENT B0 ;  /* 0x0000000000007941 */ /* 0x000fea0003800200 */
.L_x_2619:
        /* <DEDUP_REMOVED lines=21> */
.L_x_2622:
[----:B------:R-:W-:Y:S05]  /*2ac0*/  BSYNC.RECONVERGENT B0 ;  /* 0x0000000000007941 */ /* 0x000fea0003800200 */
.L_x_2621:
        /* <DEDUP_REMOVED lines=21> */
.L_x_2624:
[----:B------:R-:W-:Y:S05]  /*2c20*/  BSYNC.RECONVERGENT B0 ;  /* 0x0000000000007941 */ /* 0x000fea0003800200 */
.L_x_2623:
        /* <DEDUP_REMOVED lines=21> */
.L_x_2626:
[----:B------:R-:W-:Y:S05]  /*2d80*/  BSYNC.RECONVERGENT B0 ;  /* 0x0000000000007941 */ /* 0x000fea0003800200 */
.L_x_2625:
        /* <DEDUP_REMOVED lines=21> */
.L_x_2628:
[----:B------:R-:W-:Y:S05]  /*2ee0*/  BSYNC.RECONVERGENT B0 ;  /* 0x0000000000007941 */ /* 0x000fea0003800200 */
.L_x_2627:
        /* <DEDUP_REMOVED lines=21> */
.L_x_2630:
[----:B------:R-:W-:Y:S05]  /*3040*/  BSYNC.RECONVERGENT B0 ;  /* 0x0000000000007941 */ /* 0x000fea0003800200 */
.L_x_2629:
        /* <DEDUP_REMOVED lines=21> */
.L_x_2632:
[----:B------:R-:W-:Y:S05]  /*31a0*/  BSYNC.RECONVERGENT B0 ;  /* 0x0000000000007941 */ /* 0x000fea0003800200 */
.L_x_2631:
        /* <DEDUP_REMOVED lines=21> */
.L_x_2634:
[----:B------:R-:W-:Y:S05]  /*3300*/  BSYNC.RECONVERGENT B0 ;  /* 0x0000000000007941 */ /* 0x000fea0003800200 */
.L_x_2633:
        /* <DEDUP_REMOVED lines=21> */
.L_x_2636:
[----:B------:R-:W-:Y:S05]  /*3460*/  BSYNC.RECONVERGENT B0 ;  /* 0x0000000000007941 */ /* 0x000fea0003800200 */
.L_x_2635:
        /* <DEDUP_REMOVED lines=21> */
.L_x_2638:
[----:B------:R-:W-:Y:S05]  /*35c0*/  BSYNC.RECONVERGENT B0 ;  /* 0x0000000000007941 */ /* 0x000fea0003800200 */
.L_x_2637:
        /* <DEDUP_REMOVED lines=21> */
.L_x_2640:
[----:B------:R-:W-:Y:S05]  /*3720*/  BSYNC.RECONVERGENT B0 ;  /* 0x0000000000007941 */ /* 0x000fea0003800200 */
.L_x_2639:
        /* <DEDUP_REMOVED lines=21> */
.L_x_2642:
[----:B------:R-:W-:Y:S05]  /*3880*/  BSYNC.RECONVERGENT B0 ;  /* 0x0000000000007941 */ /* 0x000fea0003800200 */
.L_x_2641:
        /* <DEDUP_REMOVED lines=21> */
.L_x_2644:
[----:B------:R-:W-:Y:S05]  /*39e0*/  BSYNC.RECONVERGENT B0 ;  /* 0x0000000000007941 */ /* 0x000fea0003800200 */
.L_x_2643:
        /* <DEDUP_REMOVED lines=21> */
.L_x_2646:
[----:B------:R-:W-:Y:S05]  /*3b40*/  BSYNC.RECONVERGENT B0 ;  /* 0x0000000000007941 */ /* 0x000fea0003800200 */
.L_x_2645:
        /* <DEDUP_REMOVED lines=21> */
.L_x_2648:
[----:B------:R-:W-:Y:S05]  /*3ca0*/  BSYNC.RECONVERGENT B0 ;  /* 0x0000000000007941 */ /* 0x000fea0003800200 */
.L_x_2647:
        /* <DEDUP_REMOVED lines=21> */
.L_x_2650:
[----:B------:R-:W-:Y:S05]  /*3e00*/  BSYNC.RECONVERGENT B0 ;  /* 0x0000000000007941 */ /* 0x000fea0003800200 */
.L_x_2649:
        /* <DEDUP_REMOVED lines=21> */
.L_x_2652:
[----:B------:R-:W-:Y:S05]  /*3f60*/  BSYNC.RECONVERGENT B0 ;  /* 0x0000000000007941 */ /* 0x000fea0003800200 */
.L_x_2651:
        /* <DEDUP_REMOVED lines=21> */
.L_x_2654:
[----:B------:R-:W-:Y:S05]  /*40c0*/  BSYNC.RECONVERGENT B0 ;  /* 0x0000000000007941 */ /* 0x000fea0003800200 */
.L_x_2653:
        /* <DEDUP_REMOVED lines=21> */
.L_x_2656:
[----:B------:R-:W-:Y:S05]  /*4220*/  BSYNC.RECONVERGENT B0 ;  /* 0x0000000000007941 */ /* 0x000fea0003800200 */
.L_x_2655:
        /* <DEDUP_REMOVED lines=21> */
.L_x_2658:
[----:B------:R-:W-:Y:S05]  /*4380*/  BSYNC.RECONVERGENT B0 ;  /* 0x0000000000007941 */ /* 0x000fea0003800200 */
.L_x_2657:
        /* <DEDUP_REMOVED lines=21> */
.L_x_2660:
[----:B------:R-:W-:Y:S05]  /*44e0*/  BSYNC.RECONVERGENT B0 ;  /* 0x0000000000007941 */ /* 0x000fea0003800200 */
.L_x_2659:
        /* <DEDUP_REMOVED lines=21> */
.L_x_2662:
[----:B------:R-:W-:Y:S05]  /*4640*/  BSYNC.RECONVERGENT B0 ;  /* 0x0000000000007941 */ /* 0x000fea0003800200 */
.L_x_2661:
        /* <DEDUP_REMOVED lines=21> */
.L_x_2664:
[----:B------:R-:W-:Y:S05]  /*47a0*/  BSYNC.RECONVERGENT B0 ;  /* 0x0000000000007941 */ /* 0x000fea0003800200 */
.L_x_2663:
        /* <DEDUP_REMOVED lines=21> */
.L_x_2666:
[----:B------:R-:W-:Y:S05]  /*4900*/  BSYNC.RECONVERGENT B0 ;  /* 0x0000000000007941 */ /* 0x000fea0003800200 */
.L_x_2665:
        /* <DEDUP_REMOVED lines=21> */
.L_x_2668:
[----:B------:R-:W-:Y:S05]  /*4a60*/  BSYNC.RECONVERGENT B0 ;  /* 0x0000000000007941 */ /* 0x000fea0003800200 */
.L_x_2667:
        /* <DEDUP_REMOVED lines=21> */
.L_x_2670:
[----:B------:R-:W-:Y:S05]  /*4bc0*/  BSYNC.RECONVERGENT B0 ;  /* 0x0000000000007941 */ /* 0x000fea0003800200 */
.L_x_2669:
        /* <DEDUP_REMOVED lines=21> */
.L_x_2672:
[----:B------:R-:W-:Y:S05]  /*4d20*/  BSYNC.RECONVERGENT B0 ;  /* 0x0000000000007941 */ /* 0x000fea0003800200 */
.L_x_2671:
        /* <DEDUP_REMOVED lines=21> */
.L_x_2674:
[----:B------:R-:W-:Y:S05]  /*4e80*/  BSYNC.RECONVERGENT B0 ;  /* 0x0000000000007941 */ /* 0x000fea0003800200 */
.L_x_2673:
        /* <DEDUP_REMOVED lines=21> */
.L_x_2676:
[----:B------:R-:W-:Y:S05]  /*4fe0*/  BSYNC.RECONVERGENT B0 ;  /* 0x0000000000007941 */ /* 0x000fea0003800200 */
.L_x_2675:
        /* <DEDUP_REMOVED lines=21> */
.L_x_2678:
[----:B------:R-:W-:Y:S05]  /*5140*/  BSYNC.RECONVERGENT B0 ;  /* 0x0000000000007941 */ /* 0x000fea0003800200 */
.L_x_2677:
        /* <DEDUP_REMOVED lines=21> */
.L_x_2680:
[----:B------:R-:W-:Y:S05]  /*52a0*/  BSYNC.RECONVERGENT B0 ;  /* 0x0000000000007941 */ /* 0x000fea0003800200 */
.L_x_2679:
        /* <DEDUP_REMOVED lines=21> */
.L_x_2682:
[----:B------:R-:W-:Y:S05]  /*5400*/  BSYNC.RECONVERGENT B0 ;  /* 0x0000000000007941 */ /* 0x000fea0003800200 */
.L_x_2681:
        /* <DEDUP_REMOVED lines=21> */
.L_x_2684:
[----:B------:R-:W-:Y:S05]  /*5560*/  BSYNC.RECONVERGENT B0 ;  /* 0x0000000000007941 */ /* 0x000fea0003800200 */
.L_x_2683:
        /* <DEDUP_REMOVED lines=21> */
.L_x_2686:
[----:B------:R-:W-:Y:S05]  /*56c0*/  BSYNC.RECONVERGENT B0 ;  /* 0x0000000000007941 */ /* 0x000fea0003800200 */
.L_x_2685:
        /* <DEDUP_REMOVED lines=21> */
.L_x_2688:
[----:B------:R-:W-:Y:S05]  /*5820*/  BSYNC.RECONVERGENT B0 ;  /* 0x0000000000007941 */ /* 0x000fea0003800200 */
.L_x_2687:
        /* <DEDUP_REMOVED lines=21> */
.L_x_2690:
[----:B------:R-:W-:Y:S05]  /*5980*/  BSYNC.RECONVERGENT B0 ;  /* 0x0000000000007941 */ /* 0x000fea0003800200 */
.L_x_2689:
        /* <DEDUP_REMOVED lines=21> */
.L_x_2692:
[----:B------:R-:W-:Y:S05]  /*5ae0*/  BSYNC.RECONVERGENT B0 ;  /* 0x0000000000007941 */ /* 0x000fea0003800200 */
.L_x_2691:
        /* <DEDUP_REMOVED lines=21> */
.L_x_2694:
[----:B------:R-:W-:Y:S05]  /*5c40*/  BSYNC.RECONVERGENT B0 ;  /* 0x0000000000007941 */ /* 0x000fea0003800200 */
.L_x_2693:
        /* <DEDUP_REMOVED lines=21> */
.L_x_2696:
[----:B------:R-:W-:Y:S05]  /*5da0*/  BSYNC.RECONVERGENT B0 ;  /* 0x0000000000007941 */ /* 0x000fea0003800200 */
.L_x_2695:
        /* <DEDUP_REMOVED lines=21> */
.L_x_2698:
[----:B------:R-:W-:Y:S05]  /*5f00*/  BSYNC.RECONVERGENT B0 ;  /* 0x0000000000007941 */ /* 0x000fea0003800200 */
.L_x_2697:
        /* <DEDUP_REMOVED lines=21> */
.L_x_2700:
[----:B------:R-:W-:Y:S05]  /*6060*/  BSYNC.RECONVERGENT B0 ;  /* 0x0000000000007941 */ /* 0x000fea0003800200 */
.L_x_2699:
        /* <DEDUP_REMOVED lines=21> */
.L_x_2702:
[----:B------:R-:W-:Y:S05]  /*61c0*/  BSYNC.RECONVERGENT B0 ;  /* 0x0000000000007941 */ /* 0x000fea0003800200 */
.L_x_2701:
        /* <DEDUP_REMOVED lines=21> */
.L_x_2704:
[----:B------:R-:W-:Y:S05]  /*6320*/  BSYNC.RECONVERGENT B0 ;  /* 0x0000000000007941 */ /* 0x000fea0003800200 */
.L_x_2703:
        /* <DEDUP_REMOVED lines=21> */
.L_x_2706:
[----:B------:R-:W-:Y:S05]  /*6480*/  BSYNC.RECONVERGENT B0 ;  /* 0x0000000000007941 */ /* 0x000fea0003800200 */
.L_x_2705:
        /* <DEDUP_REMOVED lines=21> */
.L_x_2708:
[----:B------:R-:W-:Y:S05]  /*65e0*/  BSYNC.RECONVERGENT B0 ;  /* 0x0000000000007941 */ /* 0x000fea0003800200 */
.L_x_2707:
        /* <DEDUP_REMOVED lines=21> */
.L_x_2710:
[----:B------:R-:W-:Y:S05]  /*6740*/  BSYNC.RECONVERGENT B0 ;  /* 0x0000000000007941 */ /* 0x000fea0003800200 */
.L_x_2709:
        /* <DEDUP_REMOVED lines=21> */
.L_x_2712:
[----:B------:R-:W-:Y:S05]  /*68a0*/  BSYNC.RECONVERGENT B0 ;  /* 0x0000000000007941 */ /* 0x000fea0003800200 */
.L_x_2711:
        /* <DEDUP_REMOVED lines=21> */
.L_x_2714:
[----:B------:R-:W-:Y:S05]  /*6a00*/  BSYNC.RECONVERGENT B0 ;  /* 0x0000000000007941 */ /* 0x000fea0003800200 */
.L_x_2713:
        /* <DEDUP_REMOVED lines=21> */
.L_x_2716:
[----:B------:R-:W-:Y:S05]  /*6b60*/  BSYNC.RECONVERGENT B0 ;  /* 0x0000000000007941 */ /* 0x000fea0003800200 */
.L_x_2715:
        /* <DEDUP_REMOVED lines=21> */
.L_x_2718:
[----:B------:R-:W-:Y:S05]  /*6cc0*/  BSYNC.RECONVERGENT B0 ;  /* 0x0000000000007941 */ /* 0x000fea0003800200 */
.L_x_2717:
        /* <DEDUP_REMOVED lines=21> */
.L_x_2720:
[----:B------:R-:W-:Y:S05]  /*6e20*/  BSYNC.RECONVERGENT B0 ;  /* 0x0000000000007941 */ /* 0x000fea0003800200 */
.L_x_2719:
        /* <DEDUP_REMOVED lines=21> */
.L_x_2722:
[----:B------:R-:W-:Y:S05]  /*6f80*/  BSYNC.RECONVERGENT B0 ;  /* 0x0000000000007941 */ /* 0x000fea0003800200 */
.L_x_2721:
        /* <DEDUP_REMOVED lines=21> */
.L_x_2724:
[----:B------:R-:W-:Y:S05]  /*70e0*/  BSYNC.RECONVERGENT B0 ;  /* 0x0000000000007941 */ /* 0x000fea0003800200 */
.L_x_2723:
        /* <DEDUP_REMOVED lines=21> */
.L_x_2726:
[----:B------:R-:W-:Y:S05]  /*7240*/  BSYNC.RECONVERGENT B0 ;  /* 0x0000000000007941 */ /* 0x000fea0003800200 */
.L_x_2725:
        /* <DEDUP_REMOVED lines=21> */
.L_x_2728:
[----:B------:R-:W-:Y:S05]  /*73a0*/  BSYNC.RECONVERGENT B0 ;  /* 0x0000000000007941 */ /* 0x000fea0003800200 */
.L_x_2727:
        /* <DEDUP_REMOVED lines=21> */
.L_x_2730:
[----:B------:R-:W-:Y:S05]  /*7500*/  BSYNC.RECONVERGENT B0 ;  /* 0x0000000000007941 */ /* 0x000fea0003800200 */
.L_x_2729:
[----:B------:R-:W0:Y:S01]  /*7510*/  LDCU UR4, c[0x0][0x364] ;  /* 0x00006c80ff0477ac */ /* 0x000e220008000800 */
        /* <DEDUP_REMOVED lines=19> */
.L_x_2732:
[----:B------:R-:W-:Y:S05]  /*7650*/  BSYNC.RECONVERGENT B0 ;  /* 0x0000000000007941 */ /* 0x000fea0003800200 */
.L_x_2731:
        /* <DEDUP_REMOVED lines=20> */
.L_x_2734:
[----:B------:R-:W-:Y:S05]  /*77a0*/  BSYNC.RECONVERGENT B0 ;  /* 0x0000000000007941 */ /* 0x000fea0003800200 */
.L_x_2733:
        /* <DEDUP_REMOVED lines=20> */
.L_x_2736:
[----:B------:R-:W-:Y:S05]  /*78f0*/  BSYNC.RECONVERGENT B0 ;  /* 0x0000000000007941 */ /* 0x000fea0003800200 */
.L_x_2735:
[----:B------:R-:W-:Y:S01]  /*7900*/  PRMT R58, R64, 0x9910, RZ ;  /* 0x00009910403a7816 */ /* 0x000fe200000000ff */
[----:B------:R-:W-:Y:S03]  /*7910*/  BSSY.RECONVERGENT B0, `(.L_x_2737) ;  /* 0x00000af000007945 */ /* 0x000fe60003800200 */
[----:B------:R-:W-:-:S04]  /*7920*/  ISETP.NE.AND P6, PT, R58, RZ, PT ;  /* 0x000000ff3a00720c */ /* 0x000fc80003fc5270 */
[----:B------:R-:W-:Y:S02]  /*7930*/  FSEL R67, R63, -QNAN , P6 ;  /* 0xfff000003f437808 */ /* 0x000fe40003000000 */
[----:B------:R-:W-:-:S03]  /*7940*/  FSEL R66, R62, RZ, P6 ;  /* 0x000000ff3e427208 */ /* 0x000fc60003000000 */
[----:B------:R-:W-:Y:S04]  /*7950*/  SHFL.BFLY PT, R59, R67, 0x10, 0x1f ;  /* 0x0e001f00433b7f89 */ /* 0x000fe800000e0000 */
[----:B------:R-:W0:Y:S02]  /*7960*/  SHFL.BFLY PT, R58, R66, 0x10, 0x1f ;  /* 0x0e001f00423a7f89 */ /* 0x000e2400000e0000 */
[----:B0-----:R-:W0:Y:S02]  /*7970*/  DSETP.GEU.AND P6, PT, R66, R58, PT ;  /* 0x0000003a4200722a */ /* 0x001e240003fce000 */
[----:B0-----:R-:W-:Y:S02]  /*7980*/  FSEL R63, R59, R67, !P6 ;  /* 0x000000433b3f7208 */ /* 0x001fe40007000000 */
[----:B------:R-:W-:-:S03]  /*7990*/  FSEL R62, R58, R66, !P6 ;  /* 0x000000423a3e7208 */ /* 0x000fc60007000000 */
[----:B------:R-:W-:Y:S04]  /*79a0*/  SHFL.BFLY PT, R59, R63, 0x8, 0x1f ;  /* 0x0d001f003f3b7f89 */ /* 0x000fe800000e0000 */
[----:B------:R-:W0:-:S15]  /*79b0*/  SHFL.BFLY PT, R58, R62, 0x8, 0x1f ;  /* 0x0d001f003e3a7f89 */ /* 0x000e1e00000e0000 */
[----:B------:R-:W-:-:S15]  /*79c0*/  NOP ;  /* 0x0000000000007918 */ /* 0x000fde0000000000 */
[----:B------:R-:W-:-:S15]  /*79d0*/  NOP ;  /* 0x0000000000007918 */ /* 0x000fde0000000000 */
[----:B------:R-:W-:-:S08]  /*79e0*/  NOP ;  /* 0x0000000000007918 */ /* 0x000fd00000000000 */
        /* <DEDUP_REMOVED lines=10> */
[----:B------:R-:W-:Y:S02]  /*7a90*/  FSEL R202, R58, R64, !P6 ;  /* 0x000000403aca7208 */ /* 0x000fe40007000000 */
[----:B------:R-:W-:Y:S01]  /*7aa0*/  CS2R R64, SRZ ;  /* 0x0000000000407805 */ /* 0x000fe2000001ff00 */
        /* <DEDUP_REMOVED lines=17> */
[----:B------:R-:W-:Y:S06]  /*7bc0*/  @!P3 BRA `(.L_x_2738) ;  /* 0x00000008000cb947 */ /* 0x000fec0003800000 */
[----:B------:R-:W0:Y:S02]  /*7bd0*/  LDCU.64 UR10, c[0x0][0x3a0] ;  /* 0x00007400ff0a77ac */ /* 0x000e240008000a00 */
[----:B0-----:R-:W-:-:S04]  /*7be0*/  IADD3 R58, P3, PT, R7, UR10, RZ ;  /* 0x0000000a073a7c10 */ /* 0x001fc8000ff7e0ff */
[----:B------:R-:W-:-:S05]  /*7bf0*/  LEA.HI.X.SX32 R59, R7, UR11, 0x1, P3 ;  /* 0x0000000b073b7c11 */ /* 0x000fca00098f0eff */
[----:B------:R-:W2:Y:S02]  /*7c00*/  LDG.E.U8 R58, desc[UR8][R58.64] ;  /* 0x000000083a3a7981 */ /* 0x000ea4000c1e1100 */
[----:B--2---:R-:W-:-:S13]  /*7c10*/  ISETP.NE.AND P3, PT, R58, RZ, PT ;  /* 0x000000ff3a00720c */ /* 0x004fda0003f65270 */
[----:B------:R-:W-:Y:S05]  /*7c20*/  @P3 BRA `(.L_x_2738) ;  /* 0x0000000400f43947 */ /* 0x000fea0003800000 */
[----:B------:R0:W1:Y:S01]  /*7c30*/  DADD R62, -R66, R60 ;  /* 0x00000000423e7229 */ /* 0x000062000000013c */
[----:B------:R-:W-:Y:S01]  /*7c40*/  UMOV UR10, 0xfefa39ef ;  /* 0xfefa39ef000a7882 */ /* 0x000fe20000000000 */
[----:B0-----:R-:W-:Y:S01]  /*7c50*/  IMAD.MOV.U32 R60, RZ, RZ, 0x652b82fe ;  /* 0x652b82feff3c7424 */ /* 0x001fe200078e00ff */
[----:B------:R-:W-:Y:S01]  /*7c60*/  UMOV UR11, 0x3fe62e42 ;  /* 0x3fe62e42000b7882 */ /* 0x000fe20000000000 */
[----:B------:R-:W-:Y:S01]  /*7c70*/  IMAD.MOV.U32 R61, RZ, RZ, 0x3ff71547 ;  /* 0x3ff71547ff3d7424 */ /* 0x000fe200078e00ff */
[----:B-1----:R-:W-:Y:S01]  /*7c80*/  FSETP.GEU.FTZ.AND P3, PT, |R63|, 4.1917929649353027344, PT ;  /* 0x4086232b3f00780b */ /* 0x002fe20003f7e200 */
[----:B------:R-:W-:-:S15]  /*7c90*/  BSSY.RECONVERGENT B1, `(.L_x_2739) ;  /* 0x0000075000017945 */ /* 0x000fde0003800200 */
[----:B------:R-:W-:-:S15]  /*7ca0*/  NOP ;  /* 0x0000000000007918 */ /* 0x000fde0000000000 */
[----:B------:R-:W-:-:S15]  /*7cb0*/  NOP ;  /* 0x0000000000007918 */ /* 0x000fde0000000000 */
[----:B------:R-:W-:-:S13]  /*7cc0*/  NOP ;  /* 0x0000000000007918 */ /* 0x000fda0000000000 */
[----:B------:R-:W0:-:S15]  /*7cd0*/  DFMA R60, R62, R60, 6.75539944105574400000e+15 ;  /* 0x433800003e3c742b */ /* 0x000e1e000000003c */
[----:B------:R-:W-:-:S15]  /*7ce0*/  NOP ;  /* 0x0000000000007918 */ /* 0x000fde0000000000 */
[----:B------:R-:W-:-:S15]  /*7cf0*/  NOP ;  /* 0x0000000000007918 */ /* 0x000fde0000000000 */
[----:B------:R-:W-:-:S15]  /*7d00*/  NOP ;  /* 0x0000000000007918 */ /* 0x000fde0000000000 */
[----:B------:R-:W-:-:S04]  /*7d10*/  NOP ;  /* 0x0000000000007918 */ /* 0x000fc80000000000 */
[----:B0-----:R-:W0:-:S15]  /*7d20*/  DADD R58, R60, -6.75539944105574400000e+15 ;  /* 0xc33800003c3a7429 */ /* 0x001e1e0000000000 */
[----:B------:R-:W-:-:S15]  /*7d30*/  NOP ;  /* 0x0000000000007918 */ /* 0x000fde0000000000 */
[----:B------:R-:W-:-:S15]  /*7d40*/  NOP ;  /* 0x0000000000007918 */ /* 0x000fde0000000000 */
[----:B------:R-:W-:-:S15]  /*7d50*/  NOP ;  /* 0x0000000000007918 */ /* 0x000fde0000000000 */
[----:B------:R-:W-:-:S04]  /*7d60*/  NOP ;  /* 0x0000000000007918 */ /* 0x000fc80000000000 */
[----:B0-----:R-:W0:Y:S01]  /*7d70*/  DFMA R64, R58, -UR10, R62 ;  /* 0x8000000a3a407c2b */ /* 0x001e22000800003e */
[----:B------:R-:W-:Y:S01]  /*7d80*/  UMOV UR10, 0x3b39803f ;  /* 0x3b39803f000a7882 */ /* 0x000fe20000000000 */
[----:B------:R-:W-:-:S15]  /*7d90*/  UMOV UR11, 0x3c7abc9e ;  /* 0x3c7abc9e000b7882 */ /* 0x000fde0000000000 */
[----:B------:R-:W-:-:S15]  /*7da0*/  NOP ;  /* 0x0000000000007918 */ /* 0x000fde0000000000 */
[----:B------:R-:W-:-:S15]  /*7db0*/  NOP ;  /* 0x0000000000007918 */ /* 0x000fde0000000000 */
[----:B------:R-:W-:-:S15]  /*7dc0*/  NOP ;  /* 0x0000000000007918 */ /* 0x000fde0000000000 */
[----:B------:R-:W-:-:S02]  /*7dd0*/  NOP ;  /* 0x0000000000007918 */ /* 0x000fc40000000000 */
[----:B0-----:R0:W1:Y:S01]  /*7de0*/  DFMA R64, R58, -UR10, R64 ;  /* 0x8000000a3a407c2b */ /* 0x0010620008000040 */
[----:B------:R-:W-:Y:S01]  /*7df0*/  UMOV UR10, 0x69ce2bdf ;  /* 0x69ce2bdf000a7882 */ /* 0x000fe20000000000 */
[----:B0-----:R-:W-:Y:S01]  /*7e00*/  IMAD.MOV.U32 R58, RZ, RZ, -0x35dec16 ;  /* 0xfca213eaff3a7424 */ /* 0x001fe200078e00ff */
[----:B------:R-:W-:Y:S01]  /*7e10*/  UMOV UR11, 0x3e5ade15 ;  /* 0x3e5ade15000b7882 */ /* 0x000fe20000000000 */
[----:B------:R-:W-:-:S15]  /*7e20*/  IMAD.MOV.U32 R59, RZ, RZ, 0x3e928af3 ;  /* 0x3e928af3ff3b7424 */ /* 0x000fde00078e00ff */
[----:B------:R-:W-:-:S15]  /*7e30*/  NOP ;  /* 0x0000000000007918 */ /* 0x000fde0000000000 */
[----:B------:R-:W-:-:S15]  /*7e40*/  NOP ;  /* 0x0000000000007918 */ /* 0x000fde0000000000 */
[----:B------:R-:W-:-:S15]  /*7e50*/  NOP ;  /* 0x0000000000007918 */ /* 0x000fde0000000000 */
[----:B-1----:R-:W0:Y:S01]  /*7e60*/  DFMA R58, R64, UR10, R58 ;  /* 0x0000000a403a7c2b */ /* 0x002e22000800003a */
[----:B------:R-:W-:Y:S01]  /*7e70*/  UMOV UR10, 0x62401315 ;  /* 0x62401315000a7882 */ /* 0x000fe20000000000 */
[----:B------:R-:W-:-:S15]  /*7e80*/  UMOV UR11, 0x3ec71dee ;  /* 0x3ec71dee000b7882 */ /* 0x000fde0000000000 */
[----:B------:R-:W-:-:S15]  /*7e90*/  NOP ;  /* 0x0000000000007918 */ /* 0x000fde0000000000 */
[----:B------:R-:W-:-:S15]  /*7ea0*/  NOP ;  /* 0x0000000000007918 */ /* 0x000fde0000000000 */
[----:B------:R-:W-:-:S15]  /*7eb0*/  NOP ;  /* 0x0000000000007918 */ /* 0x000fde0000000000 */
[----:B------:R-:W-:-:S02]  /*7ec0*/  NOP ;  /* 0x0000000000007918 */ /* 0x000fc40000000000 */
[----:B0-----:R-:W0:Y:S01]  /*7ed0*/  DFMA R58, R64, R58, UR10 ;  /* 0x0000000a403a7e2b */ /* 0x001e22000800003a */
        /* <DEDUP_REMOVED lines=48> */
[----:B0-----:R-:W0:-:S15]  /*81e0*/  DFMA R58, R64, R58, UR10 ;  /* 0x0000000a403a7e2b */ /* 0x001e1e000800003a */
[----:B------:R-:W-:-:S15]  /*81f0*/  NOP ;  /* 0x0000000000007918 */ /* 0x000fde0000000000 */
[----:B------:R-:W-:-:S15]  /*8200*/  NOP ;  /* 0x0000000000007918 */ /* 0x000fde0000000000 */
[----:B------:R-:W-:-:S15]  /*8210*/  NOP ;  /* 0x0000000000007918 */ /* 0x000fde0000000000 */
[----:B------:R-:W-:-:S04]  /*8220*/  NOP ;  /* 0x0000000000007918 */ /* 0x000fc80000000000 */
[----:B0-----:R-:W0:-:S15]  /*8230*/  DFMA R58, R64, R58, 1 ;  /* 0x3ff00000403a742b */ /* 0x001e1e000000003a */
[----:B------:R-:W-:-:S15]  /*8240*/  NOP ;  /* 0x0000000000007918 */ /* 0x000fde0000000000 */
[----:B------:R-:W-:-:S15]  /*8250*/  NOP ;  /* 0x0000000000007918 */ /* 0x000fde0000000000 */
[----:B------:R-:W-:-:S15]  /*8260*/  NOP ;  /* 0x0000000000007918 */ /* 0x000fde0000000000 */
[----:B------:R-:W-:-:S04]  /*8270*/  NOP ;  /* 0x0000000000007918 */ /* 0x000fc80000000000 */
[----:B0-----:R-:W0:Y:S02]  /*8280*/  DFMA R58, R64, R58, 1 ;  /* 0x3ff00000403a742b */ /* 0x001e24000000003a */
[----:B0-----:R-:W-:Y:S02]  /*8290*/  IMAD R65, R60, 0x100000, R59 ;  /* 0x001000003c417824 */ /* 0x001fe400078e023b */
[----:B------:R-:W-:Y:S01]  /*82a0*/  IMAD.MOV.U32 R64, RZ, RZ, R58 ;  /* 0x000000ffff407224 */ /* 0x000fe200078e003a */
[----:B------:R-:W-:Y:S06]  /*82b0*/  @!P3 BRA `(.L_x_2740) ;  /* 0x000000000048b947 */ /* 0x000fec0003800000 */
[----:B------:R-:W-:-:S15]  /*82c0*/  DADD R64, R62, +INF ;  /* 0x7ff000003e407429 */ /* 0x000fde0000000000 */
[----:B------:R-:W-:-:S15]  /*82d0*/  NOP ;  /* 0x0000000000007918 */ /* 0x000fde0000000000 */
[----:B------:R-:W-:-:S15]  /*82e0*/  NOP ;  /* 0x0000000000007918 */ /* 0x000fde0000000000 */
[----:B------:R-:W-:-:S15]  /*82f0*/  NOP ;  /* 0x0000000000007918 */ /* 0x000fde0000000000 */
[----:B------:R-:W-:-:S04]  /*8300*/  NOP ;  /* 0x0000000000007918 */ /* 0x000fc80000000000 */
[----:B------:R-:W0:Y:S02]  /*8310*/  DSETP.GEU.AND P3, PT, R62, RZ, PT ;  /* 0x000000ff3e00722a */ /* 0x000e240003f6e000 */
[----:B0-----:R-:W-:Y:S02]  /*8320*/  FSEL R64, R64, RZ, P3 ;  /* 0x000000ff40407208 */ /* 0x001fe40001800000 */
[----:B------:R-:W-:Y:S02]  /*8330*/  FSEL R65, R65, RZ, P3 ;  /* 0x000000ff41417208 */ /* 0x000fe40001800000 */
[----:B------:R-:W-:-:S13]  /*8340*/  FSETP.GEU.FTZ.AND P3, PT, |R63|, 4.2275390625, PT ;  /* 0x408748003f00780b */ /* 0x000fda0003f7e200 */
[----:B------:R-:W-:-:S04]  /*8350*/  @!P3 LEA.HI R61, R60, R60, RZ, 0x1 ;  /* 0x0000003c3c3db211 */ /* 0x000fc800078f08ff */
[----:B------:R-:W-:-:S05]  /*8360*/  @!P3 SHF.R.S32.HI R61, RZ, 0x1, R61 ;  /* 0x00000001ff3db819 */ /* 0x000fca000001143d */
[----:B------:R-:W-:Y:S02]  /*8370*/  @!P3 IMAD.IADD R60, R60, 0x1, -R61 ;  /* 0x000000013c3cb824 */ /* 0x000fe400078e0a3d */
[----:B------:R-:W-:-:S03]  /*8380*/  @!P3 IMAD R61, R61, 0x100000, R59 ;  /* 0x001000003d3db824 */ /* 0x000fc600078e023b */
[----:B------:R-:W-:Y:S01]  /*8390*/  @!P3 LEA R59, R60, 0x3ff00000, 0x14 ;  /* 0x3ff000003c3bb811 */ /* 0x000fe200078ea0ff */
[----:B------:R-:W-:Y:S02]  /*83a0*/  @!P3 IMAD.MOV.U32 R60, RZ, RZ, R58 ;  /* 0x000000ffff3cb224 */ /* 0x000fe400078e003a */
[----:B------:R-:W-:-:S15]  /*83b0*/  @!P3 IMAD.MOV.U32 R58, RZ, RZ, RZ ;  /* 0x000000ffff3ab224 */ /* 0x000fde00078e00ff */
[----:B------:R-:W-:-:S13]  /*83c0*/  NOP ;  /* 0x0000000000007918 */ /* 0x000fda0000000000 */
[----:B------:R0:W1:Y:S02]  /*83d0*/  @!P3 DMUL R64, R60, R58 ;  /* 0x0000003a3c40b228 */ /* 0x0000640000000000 */
.L_x_2740:
[----:B------:R-:W-:Y:S05]  /*83e0*/  BSYNC.RECONVERGENT B1 ;  /* 0x0000000000017941 */ /* 0x000fea0003800200 */
.L_x_2739:
[----:B-1----:R1:W2:Y:S02]  /*83f0*/  DADD R62, RZ, R64 ;  /* 0x00000000ff3e7229 */ /* 0x0022a40000000040 */
.L_x_2738:
[----:B------:R-:W-:Y:S05]  /*8400*/  BSYNC.RECONVERGENT B0 ;  /* 0x0000000000007941 */ /* 0x000fea0003800200 */
.L_x_2737:
[----:B------:R-:W-:Y:S01]  /*8410*/  LOP3.LUT P3, RZ, R192, 0x2, RZ, 0xc0, !PT ;  /* 0x00000002c0ff7812 */ /* 0x000fe2000786c0ff */
[----:B------:R-:W-:Y:S01]  /*8420*/  BSSY.RECONVERGENT B0, `(.L_x_2741) ;  /* 0x0000085000007945 */ /* 0x000fe20003800200 */
[----:B0-----:R-:W-:-:S11]  /*8430*/  CS2R R60, SRZ ;  /* 0x00000000003c7805 */ /* 0x001fd6000001ff00 */
[----:B------:R-:W-:Y:S05]  /*8440*/  @!P3 BRA `(.L_x_2742) ;  /* 0x000000080008b947 */ /* 0x000fea0003800000 */
[----:B------:R-:W0:Y:S02]  /*8450*/  LDCU.64 UR10, c[0x0][0x3a0] ;  /* 0x00007400ff0a77ac */ /* 0x000e240008000a00 */
[----:B0-----:R-:W-:-:S04]  /*8460*/  IADD3 R58, P3, PT, R7, UR10, RZ ;  /* 0x0000000a073a7c10 */ /* 0x001fc8000ff7e0ff */
[----:B------:R-:W-:-:S05]  /*8470*/  LEA.HI.X.SX32 R59, R7, UR11, 0x1, P3 ;  /* 0x0000000b073b7c11 */ /* 0x000fca00098f0eff */
[----:B------:R-:W3:Y:S02]  /*8480*/  LDG.E.U8 R58, desc[UR8][R58.64+0x20] ;  /* 0x000020083a3a7981 */ /* 0x000ee4000c1e1100 */
[----:B---3--:R-:W-:-:S13]  /*8490*/  ISETP.NE.AND P3, PT, R58, RZ, PT ;  /* 0x000000ff3a00720c */ /* 0x008fda0003f65270 */
[----:B------:R-:W-:Y:S05]  /*84a0*/  @P3 BRA `(.L_x_2742) ;  /* 0x0000000400f03947 */ /* 0x000fea0003800000 */
[----:B-----5:R0:W3:Y:S01]  /*84b0*/  DADD R58, -R66, R190 ;  /* 0x00000000423a7229 */ /* 0x0200e200000001be */
[----:B------:R-:W-:Y:S01]  /*84c0*/  UMOV UR10, 0xfefa39ef ;  /* 0xfefa39ef000a7882 */ /* 0x000fe20000000000 */
[----:B0-----:R-:W-:Y:S01]  /*84d0*/  IMAD.MOV.U32 R190, RZ, RZ, 0x652b82fe ;  /* 0x652b82feffbe7424 */ /* 0x001fe200078e00ff */
[----:B------:R-:W-:Y:S01]  /*84e0*/  UMOV UR11, 0x3fe62e42 ;  /* 0x3fe62e42000b7882 */ /* 0x000fe20000000000 */
[----:B------:R-:W-:Y:S01]  /*84f0*/  IMAD.MOV.U32 R191, RZ, RZ, 0x3ff71547 ;  /* 0x3ff71547ffbf7424 */ /* 0x000fe200078e00ff */
[----:B---3--:R-:W-:Y:S01]  /*8500*/  FSETP.GEU.FTZ.AND P3, PT, |R59|, 4.1917929649353027344, PT ;  /* 0x4086232b3b00780b */ /* 0x008fe20003f7e200 */
        /* <DEDUP_REMOVED lines=21> */
[----:B0-----:R0:W3:Y:S01]  /*8660*/  DFMA R192, R60, -UR10, R192 ;  /* 0x8000000a3cc07c2b */ /* 0x0010e200080000c0 */
[----:B------:R-:W-:Y:S01]  /*8670*/  UMOV UR10, 0x69ce2bdf ;  /* 0x69ce2bdf000a7882 */ /* 0x000fe20000000000 */
[----:B0-----:R-:W-:Y:S01]  /*8680*/  IMAD.MOV.U32 R60, RZ, RZ, -0x35dec16 ;  /* 0xfca213eaff3c7424 */ /* 0x001fe200078e00ff */
[----:B------:R-:W-:Y:S01]  /*8690*/  UMOV UR11, 0x3e5ade15 ;  /* 0x3e5ade15000b7882 */ /* 0x000fe20000000000 */
[----:B------:R-:W-:-:S15]  /*86a0*/  IMAD.MOV.U32 R61, RZ, RZ, 0x3e928af3 ;  /* 0x3e928af3ff3d7424 */ /* 0x000fde00078e00ff */
[----:B------:R-:W-:-:S15]  /*86b0*/  NOP ;  /* 0x0000000000007918 */ /* 0x000fde0000000000 */
[----:B------:R-:W-:-:S15]  /*86c0*/  NOP ;  /* 0x0000000000007918 */ /* 0x000fde0000000000 */
[----:B------:R-:W-:-:S15]  /*86d0*/  NOP ;  /* 0x0000000000007918 */ /* 0x000fde0000000000 */
[----:B---3--:R-:W0:Y:S01]  /*86e0*/  DFMA R60, R192, UR10, R60 ;  /* 0x0000000ac03c7c2b */ /* 0x008e22000800003c */
        /* <DEDUP_REMOVED lines=83> */
[----:B------:R-:W-:-:S15]  /*8c20*/  @!P3 IMAD.MOV.U32 R58, RZ, RZ, RZ ;  /* 0x000000ffff3ab224 */ /* 0x000fde00078e00ff */
[----:B------:R-:W-:-:S15]  /*8c30*/  NOP ;  /* 0x0000000000007918 */ /* 0x000fde0000000000 */
[----:B------:R0:W3:Y:S02]  /*8c40*/  @!P3 DMUL R60, R192, R58 ;  /* 0x0000003ac03cb228 */ /* 0x0000e40000000000 */
.L_x_2744:
[----:B------:R-:W-:Y:S05]  /*8c50*/  BSYNC.RECONVERGENT B1 ;  /* 0x0000000000017941 */ /* 0x000fea0003800200 */
.L_x_2743:
[----:B--23--:R3:W4:Y:S02]  /*8c60*/  DADD R62, R62, R60 ;  /* 0x000000003e3e7229 */ /* 0x00c724000000003c */
.L_x_2742:
[----:B------:R-:W-:Y:S05]  /*8c70*/  BSYNC.RECONVERGENT B0 ;  /* 0x0000000000007941 */ /* 0x000fea0003800200 */
.L_x_2741:
[----:B------:R-:W-:Y:S01]  /*8c80*/  BSSY.RECONVERGENT B0, `(.L_x_2745) ;  /* 0x0000085000007945 */ /* 0x000fe20003800200 */
[----:B0-----:R-:W-:-:S03]  /*8c90*/  CS2R R58, SRZ ;  /* 0x00000000003a7805 */ /* 0x001fc6000001ff00 */
[----:B------:R-:W-:Y:S05]  /*8ca0*/  @!P5 BRA `(.L_x_2746) ;  /* 0x000000080008d947 */ /* 0x000fea0003800000 */
[----:B------:R-:W0:Y:S02]  /*8cb0*/  LDCU.64 UR10, c[0x0][0x3a0] ;  /* 0x00007400ff0a77ac */ /* 0x000e240008000a00 */
[----:B0----5:R-:W-:-:S04]  /*8cc0*/  IADD3 R190, P3, PT, R7, UR10, RZ ;  /* 0x0000000a07be7c10 */ /* 0x021fc8000ff7e0ff */
[----:B------:R-:W-:-:S05]  /*8cd0*/  LEA.HI.X.SX32 R191, R7, UR11, 0x1, P3 ;  /* 0x0000000b07bf7c11 */ /* 0x000fca00098f0eff */
[----:B------:R-:W2:Y:S02]  /*8ce0*/  LDG.E.U8 R190, desc[UR8][R190.64+0x40] ;  /* 0x00004008bebe7981 */ /* 0x000ea4000c1e1100 */
[----:B--2---:R-:W-:-:S13]  /*8cf0*/  ISETP.NE.AND P3, PT, R190, RZ, PT ;  /* 0x000000ffbe00720c */ /* 0x004fda0003f65270 */
[----:B------:R-:W-:Y:S05]  /*8d00*/  @P3 BRA `(.L_x_2746) ;  /* 0x0000000400f03947 */ /* 0x000fea0003800000 */
[----:B------:R-:W-:Y:S01]  /*8d10*/  IMAD.MOV.U32 R190, RZ, RZ, 0x652b82fe ;  /* 0x652b82feffbe7424 */ /* 0x000fe200078e00ff */
[----:B------:R-:W0:Y:S01]  /*8d20*/  DADD R194, -R66, R194 ;  /* 0x0000000042c27229 */ /* 0x000e2200000001c2 */
[----:B------:R-:W-:Y:S01]  /*8d30*/  IMAD.MOV.U32 R191, RZ, RZ, 0x3ff71547 ;  /* 0x3ff71547ffbf7424 */ /* 0x000fe200078e00ff */
[----:B------:R-:W-:Y:S01]  /*8d40*/  UMOV UR10, 0xfefa39ef ;  /* 0xfefa39ef000a7882 */ /* 0x000fe20000000000 */
[----:B------:R-:W-:Y:S01]  /*8d50*/  UMOV UR11, 0x3fe62e42 ;  /* 0x3fe62e42000b7882 */ /* 0x000fe20000000000 */
[----:B0-----:R-:W-:Y:S01]  /*8d60*/  FSETP.GEU.FTZ.AND P3, PT, |R195|, 4.1917929649353027344, PT ;  /* 0x4086232bc300780b */ /* 0x001fe20003f7e200 */
[----:B------:R-:W-:-:S15]  /*8d70*/  BSSY.RECONVERGENT B1, `(.L_x_2747) ;  /* 0x0000074000017945 */ /* 0x000fde0003800200 */
[----:B------:R-:W-:-:S15]  /*8d80*/  NOP ;  /* 0x0000000000007918 */ /* 0x000fde0000000000 */
[----:B------:R-:W-:-:S15]  /*8d90*/  NOP ;  /* 0x0000000000007918 */ /* 0x000fde0000000000 */
[----:B------:R-:W-:-:S14]  /*8da0*/  NOP ;  /* 0x0000000000007918 */ /* 0x000fdc0000000000 */
        /* <DEDUP_REMOVED lines=17> */
[----:B0-----:R0:W2:Y:S01]  /*8ec0*/  DFMA R192, R58, -UR10, R192 ;  /* 0x8000000a3ac07c2b */ /* 0x0010a200080000c0 */
[----:B------:R-:W-:Y:S01]  /*8ed0*/  UMOV UR10, 0x69ce2bdf ;  /* 0x69ce2bdf000a7882 */ /* 0x000fe20000000000 */
[----:B0-----:R-:W-:Y:S01]  /*8ee0*/  IMAD.MOV.U32 R58, RZ, RZ, -0x35dec16 ;  /* 0xfca213eaff3a7424 */ /* 0x001fe200078e00ff */
[----:B------:R-:W-:Y:S01]  /*8ef0*/  UMOV UR11, 0x3e5ade15 ;  /* 0x3e5ade15000b7882 */ /* 0x000fe20000000000 */
[----:B------:R-:W-:-:S15]  /*8f00*/  IMAD.MOV.U32 R59, RZ, RZ, 0x3e928af3 ;  /* 0x3e928af3ff3b7424 */ /* 0x000fde00078e00ff */
[----:B------:R-:W-:-:S15]  /*8f10*/  NOP ;  /* 0x0000000000007918 */ /* 0x000fde0000000000 */
[----:B------:R-:W-:-:S15]  /*8f20*/  NOP ;  /* 0x0000000000007918 */ /* 0x000fde0000000000 */
[----:B------:R-:W-:-:S15]  /*8f30*/  NOP ;  /* 0x0000000000007918 */ /* 0x000fde0000000000 */
[----:B--2---:R-:W0:Y:S01]  /*8f40*/  DFMA R58, R192, UR10, R58 ;  /* 0x0000000ac03a7c2b */ /* 0x004e22000800003a */
        /* <DEDUP_REMOVED lines=85> */
[----:B------:R0:W2:Y:S02]  /*94a0*/  @!P3 DMUL R58, R192, R190 ;  /* 0x000000bec03ab228 */ /* 0x0000a40000000000 */
.L_x_2748:
[----:B------:R-:W-:Y:S05]  /*94b0*/  BSYNC.RECONVERGENT B1 ;  /* 0x0000000000017941 */ /* 0x000fea0003800200 */
.L_x_2747:
[----:B--2-4-:R2:W4:Y:S02]  /*94c0*/  DADD R62, R62, R58 ;  /* 0x000000003e3e7229 */ /* 0x014524000000003a */
.L_x_2746:
[----:B------:R-:W-:Y:S05]  /*94d0*/  BSYNC.RECONVERGENT B0 ;  /* 0x0000000000007941 */ /* 0x000fea0003800200 */
.L_x_2745:
[----:B------:R-:W-:Y:S01]  /*94e0*/  BSSY.RECONVERGENT B0, `(.L_x_2749) ;  /* 0x0000085000007945 */ /* 0x000fe20003800200 */
[----:B0----5:R-:W-:-:S03]  /*94f0*/  CS2R R190, SRZ ;  /* 0x0000000000be7805 */ /* 0x021fc6000001ff00 */
[----:B------:R-:W-:Y:S05]  /*9500*/  @!P4 BRA `(.L_x_2750) ;  /* 0x000000080008c947 */ /* 0x000fea0003800000 */
[----:B------:R-:W0:Y:S02]  /*9510*/  LDCU.64 UR10, c[0x0][0x3a0] ;  /* 0x00007400ff0a77ac */ /* 0x000e240008000a00 */
[----:B0-----:R-:W-:-:S04]  /*9520*/  IADD3 R192, P3, PT, R7, UR10, RZ ;  /* 0x0000000a07c07c10 */ /* 0x001fc8000ff7e0ff */
[----:B------:R-:W-:-:S05]  /*9530*/  LEA.HI.X.SX32 R193, R7, UR11, 0x1, P3 ;  /* 0x0000000b07c17c11 */ /* 0x000fca00098f0eff */
[----:B------:R-:W5:Y:S02]  /*9540*/  LDG.E.U8 R192, desc[UR8][R192.64+0x60] ;  /* 0x00006008c0c07981 */ /* 0x000f64000c1e1100 */
[----:B-----5:R-:W-:-:S13]  /*9550*/  ISETP.NE.AND P3, PT, R192, RZ, PT ;  /* 0x000000ffc000720c */ /* 0x020fda0003f65270 */
[----:B------:R-:W-:Y:S05]  /*9560*/  @P3 BRA `(.L_x_2750) ;  /* 0x0000000400f03947 */ /* 0x000fea0003800000 */
[----:B------:R0:W5:Y:S01]  /*9570*/  DADD R192, -R66, R68 ;  /* 0x0000000042c07229 */ /* 0x0001620000000144 */
[----:B------:R-:W-:Y:S01]  /*9580*/  UMOV UR10, 0xfefa39ef ;  /* 0xfefa39ef000a7882 */ /* 0x000fe20000000000 */
[----:B0-----:R-:W-:Y:S01]  /*9590*/  IMAD.MOV.U32 R68, RZ, RZ, 0x652b82fe ;  /* 0x652b82feff447424 */ /* 0x001fe200078e00ff */
[----:B------:R-:W-:Y:S01]  /*95a0*/  UMOV UR11, 0x3fe62e42 ;  /* 0x3fe62e42000b7882 */ /* 0x000fe20000000000 */
[----:B------:R-:W-:Y:S01]  /*95b0*/  IMAD.MOV.U32 R69, RZ, RZ, 0x3ff71547 ;  /* 0x3ff71547ff457424 */ /* 0x000fe200078e00ff */
[----:B-----5:R-:W-:Y:S01]  /*95c0*/  FSETP.GEU.FTZ.AND P3, PT, |R193|, 4.1917929649353027344, PT ;  /* 0x4086232bc100780b */ /* 0x020fe20003f7e200 */
        /* <DEDUP_REMOVED lines=21> */
[----:B0-----:R0:W5:Y:S01]  /*9720*/  DFMA R194, R190, -UR10, R194 ;  /* 0x8000000abec27c2b */ /* 0x00116200080000c2 */
[----:B------:R-:W-:Y:S01]  /*9730*/  UMOV UR10, 0x69ce2bdf ;  /* 0x69ce2bdf000a7882 */ /* 0x000fe20000000000 */
[----:B0-----:R-:W-:Y:S01]  /*9740*/  IMAD.MOV.U32 R190, RZ, RZ, -0x35dec16 ;  /* 0xfca213eaffbe7424 */ /* 0x001fe200078e00ff */
[----:B------:R-:W-:Y:S01]  /*9750*/  UMOV UR11, 0x3e5ade15 ;  /* 0x3e5ade15000b7882 */ /* 0x000fe20000000000 */
[----:B------:R-:W-:-:S15]  /*9760*/  IMAD.MOV.U32 R191, RZ, RZ, 0x3e928af3 ;  /* 0x3e928af3ffbf7424 */ /* 0x000fde00078e00ff */
[----:B------:R-:W-:-:S15]  /*9770*/  NOP ;  /* 0x0000000000007918 */ /* 0x000fde0000000000 */
[----:B------:R-:W-:-:S15]  /*9780*/  NOP ;  /* 0x0000000000007918 */ /* 0x000fde0000000000 */
[----:B------:R-:W-:-:S15]  /*9790*/  NOP ;  /* 0x0000000000007918 */ /* 0x000fde0000000000 */
[----:B-----5:R-:W0:Y:S01]  /*97a0*/  DFMA R190, R194, UR10, R190 ;  /* 0x0000000ac2be7c2b */ /* 0x020e2200080000be */
        /* <DEDUP_REMOVED lines=85> */
[----:B------:R0:W0:Y:S02]  /*9d00*/  @!P3 DMUL R190, R194, R68 ;  /* 0x00000044c2beb228 */ /* 0x0000240000000000 */
.L_x_2752:
[----:B------:R-:W-:Y:S05]  /*9d10*/  BSYNC.RECONVERGENT B1 ;  /* 0x0000000000017941 */ /* 0x000fea0003800200 */
.L_x_2751:
[----:B0-2-4-:R0:W2:Y:S02]  /*9d20*/  DADD R62, R62, R190 ;  /* 0x000000003e3e7229 */ /* 0x0150a400000000be */
.L_x_2750:
[----:B------:R-:W-:Y:S05]  /*9d30*/  BSYNC.RECONVERGENT B0 ;  /* 0x0000000000007941 */ /* 0x000fea0003800200 */
.L_x_2749:
[----:B------:R-:W5:Y:S01]  /*9d40*/  LDCU UR4, c[0x0][0x364] ;  /* 0x00006c80ff0477ac */ /* 0x000f620008000800 */
[----:B------:R-:W-:Y:S01]  /*9d50*/  ISETP.GE.AND P3, PT, R4, UR5, PT ;  /* 0x0000000504007c0c */ /* 0x000fe2000bf66270 */
[----:B------:R-:W-:Y:S01]  /*9d60*/  BSSY.RECONVERGENT B0, `(.L_x_2753) ;  /* 0x0000089000007945 */ /* 0x000fe20003800200 */
[----:B------:R-:W-:Y:S01]  /*9d70*/  CS2R R68, SRZ ;  /* 0x0000000000447805 */ /* 0x000fe2000001ff00 */
[----:B-----5:R-:W-:-:S05]  /*9d80*/  IMAD R4, R0, UR4, R3 ;  /* 0x0000000400047c24 */ /* 0x020fca000f8e0203 */
[----:B------:R-:W-:-:S04]  /*9d90*/  IADD3 R4, PT, PT, -R4, UR6, RZ ;  /* 0x0000000604047c10 */ /* 0x000fc8000fffe1ff */
[----:B------:R-:W-:-:S13]  /*9da0*/  ISETP.LT.OR P3, PT, R4, 0x1, P3 ;  /* 0x000000010400780c */ /* 0x000fda0001f61670 */
[----:B------:R-:W-:Y:S05]  /*9db0*/  @P3 BRA `(.L_x_2754) ;  /* 0x00000008000c3947 */ /* 0x000fea0003800000 */
[----:B------:R-:W5:Y:S02]  /*9dc0*/  LDCU.64 UR10, c[0x0][0x3a0] ;  /* 0x00007400ff0a77ac */ /* 0x000f640008000a00 */
[----:B-----5:R-:W-:-:S04]  /*9dd0*/  IADD3 R192, P3, PT, R7, UR10, RZ ;  /* 0x0000000a07c07c10 */ /* 0x020fc8000ff7e0ff */
[----:B------:R-:W-:-:S05]  /*9de0*/  LEA.HI.X.SX32 R193, R7, UR11, 0x1, P3 ;  /* 0x0000000b07c17c11 */ /* 0x000fca00098f0eff */
[----:B------:R-:W5:Y:S02]  /*9df0*/  LDG.E.U8 R192, desc[UR8][R192.64+0x80] ;  /* 0x00008008c0c07981 */ /* 0x000f64000c1e1100 */
[----:B-----5:R-:W-:-:S13]  /*9e00*/  ISETP.NE.AND P3, PT, R192, RZ, PT ;  /* 0x000000ffc000720c */ /* 0x020fda0003f65270 */
[----:B------:R-:W-:Y:S05]  /*9e10*/  @P3 BRA `(.L_x_2754) ;  /* 0x0000000400f43947 */ /* 0x000fea0003800000 */
[----:B------:R-:W-:Y:S01]  /*9e20*/  IMAD.MOV.U32 R192, RZ, RZ, 0x652b82fe ;  /* 0x652b82feffc07424 */ /* 0x000fe200078e00ff */
[----:B------:R-:W5:Y:S01]  /*9e30*/  DADD R194, -R66, R188 ;  /* 0x0000000042c27229 */ /* 0x000f6200000001bc */
[----:B------:R-:W-:Y:S01]  /*9e40*/  IMAD.MOV.U32 R193, RZ, RZ, 0x3ff71547 ;  /* 0x3ff71547ffc17424 */ /* 0x000fe200078e00ff */
[----:B------:R-:W-:Y:S01]  /*9e50*/  UMOV UR10, 0xfefa39ef ;  /* 0xfefa39ef000a7882 */ /* 0x000fe20000000000 */
[----:B------:R-:W-:Y:S01]  /*9e60*/  UMOV UR11, 0x3fe62e42 ;  /* 0x3fe62e42000b7882 */ /* 0x000fe20000000000 */
[----:B-----5:R-:W-:Y:S01]  /*9e70*/  FSETP.GEU.FTZ.AND P3, PT, |R195|, 4.1917929649353027344, PT ;  /* 0x4086232bc300780b */ /* 0x020fe20003f7e200 */
[----:B------:R-:W-:-:S15]  /*9e80*/  BSSY.RECONVERGENT B1, `(.L_x_2755) ;  /* 0x0000075000017945 */ /* 0x000fde0003800200 */
[----:B------:R-:W-:-:S15]  /*9e90*/  NOP ;  /* 0x0000000000007918 */ /* 0x000fde0000000000 */
[----:B------:R-:W-:-:S15]  /*9ea0*/  NOP ;  /* 0x0000000000007918 */ /* 0x000fde0000000000 */
[----:B------:R-:W-:-:S14]  /*9eb0*/  NOP ;  /* 0x0000000000007918 */ /* 0x000fdc0000000000 */
[----:B------:R-:W5:-:S15]  /*9ec0*/  DFMA R192, R194, R192, 6.75539944105574400000e+15 ;  /* 0x43380000c2c0742b */ /* 0x000f5e00000000c0 */
[----:B------:R-:W-:-:S15]  /*9ed0*/  NOP ;  /* 0x0000000000007918 */ /* 0x000fde0000000000 */
[----:B------:R-:W-:-:S15]  /*9ee0*/  NOP ;  /* 0x0000000000007918 */ /* 0x000fde0000000000 */
[----:B------:R-:W-:-:S15]  /*9ef0*/  NOP ;  /* 0x0000000000007918 */ /* 0x000fde0000000000 */
[----:B------:R-:W-:-:S04]  /*9f00*/  NOP ;  /* 0x0000000000007918 */ /* 0x000fc80000000000 */
[----:B-----5:R-:W5:-:S15]  /*9f10*/  DADD R68, R192, -6.75539944105574400000e+15 ;  /* 0xc3380000c0447429 */ /* 0x020f5e0000000000 */
[----:B------:R-:W-:-:S15]  /*9f20*/  NOP ;  /* 0x0000000000007918 */ /* 0x000fde0000000000 */
[----:B------:R-:W-:-:S15]  /*9f30*/  NOP ;  /* 0x0000000000007918 */ /* 0x000fde0000000000 */
[----:B------:R-:W-:-:S15]  /*9f40*/  NOP ;  /* 0x0000000000007918 */ /* 0x000fde0000000000 */
[----:B------:R-:W-:-:S04]  /*9f50*/  NOP ;  /* 0x0000000000007918 */ /* 0x000fc80000000000 */
[----:B-----5:R-:W5:Y:S01]  /*9f60*/  DFMA R188, R68, -UR10, R194 ;  /* 0x8000000a44bc7c2b */ /* 0x020f6200080000c2 */
[----:B------:R-:W-:Y:S01]  /*9f70*/  UMOV UR10, 0x3b39803f ;  /* 0x3b39803f000a7882 */ /* 0x000fe20000000000 */
[----:B------:R-:W-:-:S15]  /*9f80*/  UMOV UR11, 0x3c7abc9e ;  /* 0x3c7abc9e000b7882 */ /* 0x000fde0000000000 */
[----:B------:R-:W-:-:S15]  /*9f90*/  NOP ;  /* 0x0000000000007918 */ /* 0x000fde0000000000 */
[----:B------:R-:W-:-:S15]  /*9fa0*/  NOP ;  /* 0x0000000000007918 */ /* 0x000fde0000000000 */
[----:B------:R-:W-:-:S15]  /*9fb0*/  NOP ;  /* 0x0000000000007918 */ /* 0x000fde0000000000 */
[----:B------:R-:W-:-:S02]  /*9fc0*/  NOP ;  /* 0x0000000000007918 */ /* 0x000fc40000000000 */
[----:B-----5:R5:W0:Y:S01]  /*9fd0*/  DFMA R188, R68, -UR10, R188 ;  /* 0x8000000a44bc7c2b */ /* 0x020a2200080000bc */
[----:B------:R-:W-:Y:S01]  /*9fe0*/  UMOV UR10, 0x69ce2bdf ;  /* 0x69ce2bdf000a7882 */ /* 0x000fe20000000000 */
[----:B-----5:R-:W-:Y:S01]  /*9ff0*/  IMAD.MOV.U32 R68, RZ, RZ, -0x35dec16 ;  /* 0xfca213eaff447424 */ /* 0x020fe200078e00ff */
[----:B------:R-:W-:Y:S01]  /*a000*/  UMOV UR11, 0x3e5ade15 ;  /* 0x3e5ade15000b7882 */ /* 0x000fe20000000000 */
[----:B------:R-:W-:-:S15]  /*a010*/  IMAD.MOV.U32 R69, RZ, RZ, 0x3e928af3 ;  /* 0x3e928af3ff457424 */ /* 0x000fde00078e00ff */
[----:B------:R-:W-:-:S15]  /*a020*/  NOP ;  /* 0x0000000000007918 */ /* 0x000fde0000000000 */
[----:B------:R-:W-:-:S15]  /*a030*/  NOP ;  /* 0x0000000000007918 */ /* 0x000fde0000000000 */
[----:B------:R-:W-:-:S15]  /*a040*/  NOP ;  /* 0x0000000000007918 */ /* 0x000fde0000000000 */
[----:B0-----:R-:W0:Y:S01]  /*a050*/  DFMA R68, R188, UR10, R68 ;  /* 0x0000000abc447c2b */ /* 0x001e220008000044 */
        /* <DEDUP_REMOVED lines=86> */
[----:B------:R0:W0:Y:S02]  /*a5c0*/  @!P3 DMUL R68, R192, R188 ;  /* 0x000000bcc044b228 */ /* 0x0000240000000000 */
.L_x_2756:
[----:B------:R-:W-:Y:S05]  /*a5d0*/  BSYNC.RECONVERGENT B1 ;  /* 0x0000000000017941 */ /* 0x000fea0003800200 */
.L_x_2755:
[----:B0-2-4-:R0:W2:Y:S02]  /*a5e0*/  DADD R62, R62, R68 ;  /* 0x000000003e3e7229 */ /* 0x0150a40000000044 */
.L_x_2754:
[----:B------:R-:W-:Y:S05]  /*a5f0*/  BSYNC.RECONVERGENT B0 ;  /* 0x0000000000007941 */ /* 0x000fea0003800200 */
.L_x_2753:
        /* <DEDUP_REMOVED lines=137> */
.L_x_2760:
[----:B------:R-:W-:Y:S05]  /*ae90*/  BSYNC.RECONVERGENT B1 ;  /* 0x0000000000017941 */ /* 0x000fea0003800200 */
.L_x_2759:
[----:B0-2-4-:R0:W2:Y:S02]  /*aea0*/  DADD R62, R62, R188 ;  /* 0x000000003e3e7229 */ /* 0x0150a400000000bc */
.L_x_2758:
[----:B------:R-:W-:Y:S05]  /*aeb0*/  BSYNC.RECONVERGENT B0 ;  /* 0x0000000000007941 */ /* 0x000fea0003800200 */
.L_x_2757:
        /* <DEDUP_REMOVED lines=137> */
.L_x_2764:
[----:B------:R-:W-:Y:S05]  /*b750*/  BSYNC.RECONVERGENT B1 ;  /* 0x0000000000017941 */ /* 0x000fea0003800200 */
.L_x_2763:
[----:B0-2-4-:R0:W2:Y:S02]  /*b760*/  DADD R62, R62, R186 ;  /* 0x000000003e3e7229 */ /* 0x0150a400000000ba */
.L_x_2762:
[----:B------:R-:W-:Y:S05]  /*b770*/  BSYNC.RECONVERGENT B0 ;  /* 0x0000000000007941 */ /* 0x000fea0003800200 */
.L_x_2761:
        /* <DEDUP_REMOVED lines=137> */
.L_x_2768:
[----:B------:R-:W-:Y:S05]  /*c010*/  BSYNC.RECONVERGENT B1 ;  /* 0x0000000000017941 */ /* 0x000fea0003800200 */
.L_x_2767:
[----:B0-2-4-:R0:W2:Y:S02]  /*c020*/  DADD R62, R62, R8 ;  /* 0x000000003e3e7229 */ /* 0x0150a40000000008 */
.L_x_2766:
[----:B------:R-:W-:Y:S05]  /*c030*/  BSYNC.RECONVERGENT B0 ;  /* 0x0000000000007941 */ /* 0x000fea0003800200 */
.L_x_2765:
        /* <DEDUP_REMOVED lines=137> */
.L_x_2772:
[----:B------:R-:W-:Y:S05]  /*c8d0*/  BSYNC.RECONVERGENT B1 ;  /* 0x0000000000017941 */ /* 0x000fea0003800200 */
.L_x_2771:
[----:B0-2-4-:R0:W2:Y:S02]  /*c8e0*/  DADD R62, R62, R182 ;  /* 0x000000003e3e7229 */ /* 0x0150a400000000b6 */
.L_x_2770:
[----:B------:R-:W-:Y:S05]  /*c8f0*/  BSYNC.RECONVERGENT B0 ;  /* 0x0000000000007941 */ /* 0x000fea0003800200 */
.L_x_2769:
        /* <DEDUP_REMOVED lines=14> */
[----:B------:R5:W0:Y:S01]  /*c9e0*/  DADD R184, -R66, R178 ;  /* 0x0000000042b87229 */ /* 0x000a2200000001b2 */
[----:B------:R-:W-:Y:S01]  /*c9f0*/  UMOV UR10, 0xfefa39ef ;  /* 0xfefa39ef000a7882 */ /* 0x000fe20000000000 */
[----:B-----5:R-:W-:Y:S01]  /*ca00*/  IMAD.MOV.U32 R178, RZ, RZ, 0x652b82fe ;  /* 0x652b82feffb27424 */ /* 0x020fe200078e00ff */
[----:B------:R-:W-:Y:S01]  /*ca10*/  UMOV UR11, 0x3fe62e42 ;  /* 0x3fe62e42000b7882 */ /* 0x000fe20000000000 */
[----:B------:R-:W-:Y:S01]  /*ca20*/  IMAD.MOV.U32 R179, RZ, RZ, 0x3ff71547 ;  /* 0x3ff71547ffb37424 */ /* 0x000fe200078e00ff */
[----:B0-----:R-:W-:Y:S01]  /*ca30*/  FSETP.GEU.FTZ.AND P3, PT, |R185|, 4.1917929649353027344, PT ;  /* 0x4086232bb900780b */ /* 0x001fe20003f7e200 */
        /* <DEDUP_REMOVED lines=116> */
.L_x_2776:
[----:B------:R-:W-:Y:S05]  /*d180*/  BSYNC.RECONVERGENT B1 ;  /* 0x0000000000017941 */ /* 0x000fea0003800200 */
.L_x_2775:
[----:B0-2-4-:R0:W2:Y:S02]  /*d190*/  DADD R62, R62, R10 ;  /* 0x000000003e3e7229 */ /* 0x0150a4000000000a */
.L_x_2774:
[----:B------:R-:W-:Y:S05]  /*d1a0*/  BSYNC.RECONVERGENT B0 ;  /* 0x0000000000007941 */ /* 0x000fea0003800200 */
.L_x_2773:
        /* <DEDUP_REMOVED lines=136> */
.L_x_2780:
[----:B------:R-:W-:Y:S05]  /*da30*/  BSYNC.RECONVERGENT B1 ;  /* 0x0000000000017941 */ /* 0x000fea0003800200 */
.L_x_2779:
[----:B0-2-4-:R0:W2:Y:S02]  /*da40*/  DADD R62, R62, R178 ;  /* 0x000000003e3e7229 */ /* 0x0150a400000000b2 */
.L_x_2778:
[----:B------:R-:W-:Y:S05]  /*da50*/  BSYNC.RECONVERGENT B0 ;  /* 0x0000000000007941 */ /* 0x000fea0003800200 */
.L_x_2777:
        /* <DEDUP_REMOVED lines=136> */
.L_x_2784:
[----:B------:R-:W-:Y:S05]  /*e2e0*/  BSYNC.RECONVERGENT B1 ;  /* 0x0000000000017941 */ /* 0x000fea0003800200 */
.L_x_2783:
[----:B0-2-4-:R0:W2:Y:S02]  /*e2f0*/  DADD R62, R62, R12 ;  /* 0x000000003e3e7229 */ /* 0x0150a4000000000c */
.L_x_2782:
[----:B------:R-:W-:Y:S05]  /*e300*/  BSYNC.RECONVERGENT B0 ;  /* 0x0000000000007941 */ /* 0x000fea0003800200 */
.L_x_2781:
        /* <DEDUP_REMOVED lines=136> */
.L_x_2788:
[----:B------:R-:W-:Y:S05]  /*eb90*/  BSYNC.RECONVERGENT B1 ;  /* 0x0000000000017941 */ /* 0x000fea0003800200 */
.L_x_2787:
[----:B0-2-4-:R0:W2:Y:S02]  /*eba0*/  DADD R62, R62, R174 ;  /* 0x000000003e3e7229 */ /* 0x0150a400000000ae */
.L_x_2786:
[----:B------:R-:W-:Y:S05]  /*ebb0*/  BSYNC.RECONVERGENT B0 ;  /* 0x0000000000007941 */ /* 0x000fea0003800200 */
.L_x_2785:
        /* <DEDUP_REMOVED lines=136> */
.L_x_2792:
[----:B------:R-:W-:Y:S05]  /*f440*/  BSYNC.RECONVERGENT B1 ;  /* 0x0000000000017941 */ /* 0x000fea0003800200 */
.L_x_2791:
[----:B0-2-4-:R0:W2:Y:S02]  /*f450*/  DADD R62, R62, R14 ;  /* 0x000000003e3e7229 */ /* 0x0150a4000000000e */
.L_x_2790:
[----:B------:R-:W-:Y:S05]  /*f460*/  BSYNC.RECONVERGENT B0 ;  /* 0x0000000000007941 */ /* 0x000fea0003800200 */
.L_x_2789:
        /* <DEDUP_REMOVED lines=128> */
[----:B------:R-:W-:Y:S01]  /*fc70*/  @!P3 LEA.HI R4, R168, R168, RZ, 0x1 ;  /* 0x000000a8a804b211 */ /* 0x000fe200078f08ff */
[----:B------:R-:W-:-:S03]  /*fc80*/  @!P3 IMAD.MOV.U32 R172, RZ, RZ, RZ ;  /* 0x000000ffffacb224 */ /* 0x000fc600078e00ff */
[----:B------:R-:W-:-:S05]  /*fc90*/  @!P3 SHF.R.S32.HI R169, RZ, 0x1, R4 ;  /* 0x00000001ffa9b819 */ /* 0x000fca0000011404 */
[----:B------:R-:W-:Y:S02]  /*fca0*/  @!P3 IMAD.IADD R168, R168, 0x1, -R169 ;  /* 0x00000001a8a8b824 */ /* 0x000fe400078e0aa9 */
[----:B------:R-:W-:-:S03]  /*fcb0*/  @!P3 IMAD R169, R169, 0x100000, R177 ;  /* 0x00100000a9a9b824 */ /* 0x000fc600078e02b1 */
[----:B------:R-:W-:Y:S01]  /*fcc0*/  @!P3 LEA R173, R168, 0x3ff00000, 0x14 ;  /* 0x3ff00000a8adb811 */ /* 0x000fe200078ea0ff */
[----:B------:R-:W-:-:S15]  /*fcd0*/  @!P3 IMAD.MOV.U32 R168, RZ, RZ, R176 ;  /* 0x000000ffffa8b224 */ /* 0x000fde00078e00b0 */
[----:B------:R-:W-:-:S15]  /*fce0*/  NOP ;  /* 0x0000000000007918 */ /* 0x000fde0000000000 */
[----:B------:R0:W0:Y:S02]  /*fcf0*/  @!P3 DMUL R170, R168, R172 ;  /* 0x000000aca8aab228 */ /* 0x0000240000000000 */
.L_x_2796:
[----:B------:R-:W-:Y:S05]  /*fd00*/  BSYNC.RECONVERGENT B1 ;  /* 0x0000000000017941 */ /* 0x000fea0003800200 */
.L_x_2795:
[----:B0-2-4-:R0:W2:Y:S02]  /*fd10*/  DADD R62, R62, R170 ;  /* 0x000000003e3e7229 */ /* 0x0150a400000000aa */
.L_x_2794:
[----:B------:R-:W-:Y:S05]  /*fd20*/  BSYNC.RECONVERGENT B0 ;  /* 0x0000000000007941 */ /* 0x000fea0003800200 */
.L_x_2793:
        /* <DEDUP_REMOVED lines=137> */
.L_x_2800:
[----:B------:R-:W-:Y:S05]  /*105c0*/  BSYNC.RECONVERGENT B1 ;  /* 0x0000000000017941 */ /* 0x000fea0003800200 */
.L_x_2799:
[----:B0-2-4-:R0:W2:Y:S02]  /*105d0*/  DADD R62, R62, R16 ;  /* 0x000000003e3e7229 */ /* 0x0150a40000000010 */
.L_x_2798:
[----:B------:R-:W-:Y:S05]  /*105e0*/  BSYNC.RECONVERGENT B0 ;  /* 0x0000000000007941 */ /* 0x000fea0003800200 */
.L_x_2797:
        /* <DEDUP_REMOVED lines=137> */
.L_x_2804:
[----:B------:R-:W-:Y:S05]  /*10e80*/  BSYNC.RECONVERGENT B1 ;  /* 0x0000000000017941 */ /* 0x000fea0003800200 */
.L_x_2803:
[----:B0-2-4-:R0:W2:Y:S02]  /*10e90*/  DADD R62, R62, R166 ;  /* 0x000000003e3e7229 */ /* 0x0150a400000000a6 */
.L_x_2802:
[----:B------:R-:W-:Y:S05]  /*10ea0*/  BSYNC.RECONVERGENT B0 ;  /* 0x0000000000007941 */ /* 0x000fea0003800200 */
.L_x_2801:
        /* <DEDUP_REMOVED lines=137> */
.L_x_2808:
[----:B------:R-:W-:Y:S05]  /*11740*/  BSYNC.RECONVERGENT B1 ;  /* 0x0000000000017941 */ /* 0x000fea0003800200 */
.L_x_2807:
[----:B0-2-4-:R0:W2:Y:S02]  /*11750*/  DADD R62, R62, R18 ;  /* 0x000000003e3e7229 */ /* 0x0150a40000000012 */
.L_x_2806:
[----:B------:R-:W-:Y:S05]  /*11760*/  BSYNC.RECONVERGENT B0 ;  /* 0x0000000000007941 */ /* 0x000fea0003800200 */
.L_x_2805:
        /* <DEDUP_REMOVED lines=137> */
.L_x_2812:
[----:B------:R-:W-:Y:S05]  /*12000*/  BSYNC.RECONVERGENT B1 ;  /* 0x0000000000017941 */ /* 0x000fea0003800200 */
.L_x_2811:
[----:B0-2-4-:R0:W2:Y:S02]  /*12010*/  DADD R62, R62, R162 ;  /* 0x000000003e3e7229 */ /* 0x0150a400000000a2 */
.L_x_2810:
[----:B------:R-:W-:Y:S05]  /*12020*/  BSYNC.RECONVERGENT B0 ;  /* 0x0000000000007941 */ /* 0x000fea0003800200 */
.L_x_2809:
        /* <DEDUP_REMOVED lines=137> */
.L_x_2816:
[----:B------:R-:W-:Y:S05]  /*128c0*/  BSYNC.RECONVERGENT B1 ;  /* 0x0000000000017941 */ /* 0x000fea0003800200 */
.L_x_2815:
[----:B0-2-4-:R0:W2:Y:S02]  /*128d0*/  DADD R62, R62, R20 ;  /* 0x000000003e3e7229 */ /* 0x0150a40000000014 */
.L_x_2814:
[----:B------:R-:W-:Y:S05]  /*128e0*/  BSYNC.RECONVERGENT B0 ;  /* 0x0000000000007941 */ /* 0x000fea0003800200 */
.L_x_2813:
        /* <DEDUP_REMOVED lines=137> */
.L_x_2820:
[----:B------:R-:W-:Y:S05]  /*13180*/  BSYNC.RECONVERGENT B1 ;  /* 0x0000000000017941 */ /* 0x000fea0003800200 */
.L_x_2819:
[----:B0-2-4-:R0:W2:Y:S02]  /*13190*/  DADD R62, R62, R158 ;  /* 0x000000003e3e7229 */ /* 0x0150a4000000009e */
.L_x_2818:
[----:B------:R-:W-:Y:S05]  /*131a0*/  BSYNC.RECONVERGENT B0 ;  /* 0x0000000000007941 */ /* 0x000fea0003800200 */
.L_x_2817:
        /* <DEDUP_REMOVED lines=137> */
.L_x_2824:
[----:B------:R-:W-:Y:S05]  /*13a40*/  BSYNC.RECONVERGENT B1 ;  /* 0x0000000000017941 */ /* 0x000fea0003800200 */
.L_x_2823:
[----:B0-2-4-:R0:W2:Y:S02]  /*13a50*/  DADD R62, R62, R22 ;  /* 0x000000003e3e7229 */ /* 0x0150a40000000016 */
.L_x_2822:
[----:B------:R-:W-:Y:S05]  /*13a60*/  BSYNC.RECONVERGENT B0 ;  /* 0x0000000000007941 */ /* 0x000fea0003800200 */
.L_x_2821:
        /* <DEDUP_REMOVED lines=137> */
.L_x_2828:
[----:B------:R-:W-:Y:S05]  /*14300*/  BSYNC.RECONVERGENT B1 ;  /* 0x0000000000017941 */ /* 0x000fea0003800200 */
.L_x_2827:
[----:B0-2-4-:R0:W2:Y:S02]  /*14310*/  DADD R62, R62, R154 ;  /* 0x000000003e3e7229 */ /* 0x0150a4000000009a */
.L_x_2826:
[----:B------:R-:W-:Y:S05]  /*14320*/  BSYNC.RECONVERGENT B0 ;  /* 0x0000000000007941 */ /* 0x000fea0003800200 */
.L_x_2825:
        /* <DEDUP_REMOVED lines=129> */
[----:B------:R-:W-:-:S03]  /*14b40*/  @!P3 IMAD.MOV.U32 R150, RZ, RZ, R156 ;  /* 0x000000ffff96b224 */ /* 0x000fc600078e009c */
[----:B------:R-:W-:-:S05]  /*14b50*/  @!P3 SHF.R.S32.HI R151, RZ, 0x1, R4 ;  /* 0x00000001ff97b819 */ /* 0x000fca0000011404 */
[----:B------:R-:W-:Y:S02]  /*14b60*/  @!P3 IMAD.IADD R152, R152, 0x1, -R151 ;  /* 0x000000019898b824 */ /* 0x000fe400078e0a97 */
[----:B------:R-:W-:-:S03]  /*14b70*/  @!P3 IMAD R151, R151, 0x100000, R157 ;  /* 0x001000009797b824 */ /* 0x000fc600078e029d */
[----:B------:R-:W-:Y:S01]  /*14b80*/  @!P3 LEA R153, R152, 0x3ff00000, 0x14 ;  /* 0x3ff000009899b811 */ /* 0x000fe200078ea0ff */
[----:B------:R-:W-:-:S15]  /*14b90*/  @!P3 IMAD.MOV.U32 R152, RZ, RZ, RZ ;  /* 0x000000ffff98b224 */ /* 0x000fde00078e00ff */
[----:B------:R-:W-:-:S15]  /*14ba0*/  NOP ;  /* 0x0000000000007918 */ /* 0x000fde0000000000 */
[----:B------:R0:W0:Y:S02]  /*14bb0*/  @!P3 DMUL R24, R150, R152 ;  /* 0x000000989618b228 */ /* 0x0000240000000000 */
.L_x_2832:
[----:B------:R-:W-:Y:S05]  /*14bc0*/  BSYNC.RECONVERGENT B1 ;  /* 0x0000000000017941 */ /* 0x000fea0003800200 */
.L_x_2831:
[----:B0-2-4-:R0:W2:Y:S02]  /*14bd0*/  DADD R62, R62, R24 ;  /* 0x000000003e3e7229 */ /* 0x0150a40000000018 */
.L_x_2830:
[----:B------:R-:W-:Y:S05]  /*14be0*/  BSYNC.RECONVERGENT B0 ;  /* 0x0000000000007941 */ /* 0x000fea0003800200 */
.L_x_2829:
        /* <DEDUP_REMOVED lines=137> */
.L_x_2836:
[----:B------:R-:W-:Y:S05]  /*15480*/  BSYNC.RECONVERGENT B1 ;  /* 0x0000000000017941 */ /* 0x000fea0003800200 */
.L_x_2835:
[----:B0-2-4-:R0:W2:Y:S02]  /*15490*/  DADD R62, R62, R150 ;  /* 0x000000003e3e7229 */ /* 0x0150a40000000096 */
.L_x_2834:
[----:B------:R-:W-:Y:S05]  /*154a0*/  BSYNC.RECONVERGENT B0 ;  /* 0x0000000000007941 */ /* 0x000fea0003800200 */
.L_x_2833:
        /* <DEDUP_REMOVED lines=137> */
.L_x_2840:
[----:B------:R-:W-:Y:S05]  /*15d40*/  BSYNC.RECONVERGENT B1 ;  /* 0x0000000000017941 */ /* 0x000fea0003800200 */
.L_x_2839:
[----:B0-2-4-:R0:W2:Y:S02]  /*15d50*/  DADD R62, R62, R26 ;  /* 0x000000003e3e7229 */ /* 0x0150a4000000001a */
.L_x_2838:
[----:B------:R-:W-:Y:S05]  /*15d60*/  BSYNC.RECONVERGENT B0 ;  /* 0x0000000000007941 */ /* 0x000fea0003800200 */
.L_x_2837:
        /* <DEDUP_REMOVED lines=137> */
.L_x_2844:
[----:B------:R-:W-:Y:S05]  /*16600*/  BSYNC.RECONVERGENT B1 ;  /* 0x0000000000017941 */ /* 0x000fea0003800200 */
.L_x_2843:
[----:B0-2-4-:R0:W2:Y:S02]  /*16610*/  DADD R62, R62, R146 ;  /* 0x000000003e3e7229 */ /* 0x0150a40000000092 */
.L_x_2842:
[----:B------:R-:W-:Y:S05]  /*16620*/  BSYNC.RECONVERGENT B0 ;  /* 0x0000000000007941 */ /* 0x000fea0003800200 */
.L_x_2841:
        /* <DEDUP_REMOVED lines=136> */
.L_x_2848:
[----:B------:R-:W-:Y:S05]  /*16eb0*/  BSYNC.RECONVERGENT B1 ;  /* 0x0000000000017941 */ /* 0x000fea0003800200 */
.L_x_2847:
[----:B0-2-4-:R0:W2:Y:S02]  /*16ec0*/  DADD R62, R62, R28 ;  /* 0x000000003e3e7229 */ /* 0x0150a4000000001c */
.L_x_2846:
[----:B------:R-:W-:Y:S05]  /*16ed0*/  BSYNC.RECONVERGENT B0 ;  /* 0x0000000000007941 */ /* 0x000fea0003800200 */
.L_x_2845:
        /* <DEDUP_REMOVED lines=136> */
.L_x_2852:
[----:B------:R-:W-:Y:S05]  /*17760*/  BSYNC.RECONVERGENT B1 ;  /* 0x0000000000017941 */ /* 0x000fea0003800200 */
.L_x_2851:
[----:B0-2-4-:R0:W2:Y:S02]  /*17770*/  DADD R62, R62, R142 ;  /* 0x000000003e3e7229 */ /* 0x0150a4000000008e */
.L_x_2850:
[----:B------:R-:W-:Y:S05]  /*17780*/  BSYNC.RECONVERGENT B0 ;  /* 0x0000000000007941 */ /* 0x000fea0003800200 */
.L_x_2849:
        /* <DEDUP_REMOVED lines=136> */
.L_x_2856:
[----:B------:R-:W-:Y:S05]  /*18010*/  BSYNC.RECONVERGENT B1 ;  /* 0x0000000000017941 */ /* 0x000fea0003800200 */
.L_x_2855:
[----:B0-2-4-:R0:W2:Y:S02]  /*18020*/  DADD R62, R62, R30 ;  /* 0x000000003e3e7229 */ /* 0x0150a4000000001e */
.L_x_2854:
[----:B------:R-:W-:Y:S05]  /*18030*/  BSYNC.RECONVERGENT B0 ;  /* 0x0000000000007941 */ /* 0x000fea0003800200 */
.L_x_2853:
        /* <DEDUP_REMOVED lines=136> */
.L_x_2860:
[----:B------:R-:W-:Y:S05]  /*188c0*/  BSYNC.RECONVERGENT B1 ;  /* 0x0000000000017941 */ /* 0x000fea0003800200 */
.L_x_2859:
[----:B0-2-4-:R0:W2:Y:S02]  /*188d0*/  DADD R62, R62, R138 ;  /* 0x000000003e3e7229 */ /* 0x0150a4000000008a */
.L_x_2858:
[----:B------:R-:W-:Y:S05]  /*188e0*/  BSYNC.RECONVERGENT B0 ;  /* 0x0000000000007941 */ /* 0x000fea0003800200 */
.L_x_2857:
        /* <DEDUP_REMOVED lines=136> */
.L_x_2864:
[----:B------:R-:W-:Y:S05]  /*19170*/  BSYNC.RECONVERGENT B1 ;  /* 0x0000000000017941 */ /* 0x000fea0003800200 */
.L_x_2863:
[----:B0-2-4-:R0:W2:Y:S02]  /*19180*/  DADD R62, R62, R32 ;  /* 0x000000003e3e7229 */ /* 0x0150a40000000020 */
.L_x_2862:
[----:B------:R-:W-:Y:S05]  /*19190*/  BSYNC.RECONVERGENT B0 ;  /* 0x0000000000007941 */ /* 0x000fea0003800200 */
.L_x_2861:
        /* <DEDUP_REMOVED lines=136> */
.L_x_2868:
[----:B------:R-:W-:Y:S05]  /*19a20*/  BSYNC.RECONVERGENT B1 ;  /* 0x0000000000017941 */ /* 0x000fea0003800200 */
.L_x_2867:
[----:B0-2-4-:R0:W2:Y:S02]  /*19a30*/  DADD R62, R62, R134 ;  /* 0x000000003e3e7229 */ /* 0x0150a40000000086 */
.L_x_2866:
[----:B------:R-:W-:Y:S05]  /*19a40*/  BSYNC.RECONVERGENT B0 ;  /* 0x0000000000007941 */ /* 0x000fea0003800200 */
.L_x_2865:
        /* <DEDUP_REMOVED lines=136> */
.L_x_2872:
[----:B------:R-:W-:Y:S05]  /*1a2d0*/  BSYNC.RECONVERGENT B1 ;  /* 0x0000000000017941 */ /* 0x000fea0003800200 */
.L_x_2871:
[----:B0-2-4-:R0:W2:Y:S02]  /*1a2e0*/  DADD R62, R62, R34 ;  /* 0x000000003e3e7229 */ /* 0x0150a40000000022 */
.L_x_2870:
[----:B------:R-:W-:Y:S05]  /*1a2f0*/  BSYNC.RECONVERGENT B0 ;  /* 0x0000000000007941 */ /* 0x000fea0003800200 */
.L_x_2869:
        /* <DEDUP_REMOVED lines=136> */
.L_x_2876:
[----:B------:R-:W-:Y:S05]  /*1ab80*/  BSYNC.RECONVERGENT B1 ;  /* 0x0000000000017941 */ /* 0x000fea0003800200 */
.L_x_2875:
[----:B0-2-4-:R0:W2:Y:S02]  /*1ab90*/  DADD R62, R62, R130 ;  /* 0x000000003e3e7229 */ /* 0x0150a40000000082 */
.L_x_2874:
[----:B------:R-:W-:Y:S05]  /*1aba0*/  BSYNC.RECONVERGENT B0 ;  /* 0x0000000000007941 */ /* 0x000fea0003800200 */
.L_x_2873:
        /* <DEDUP_REMOVED lines=136> */
.L_x_2880:
[----:B------:R-:W-:Y:S05]  /*1b430*/  BSYNC.RECONVERGENT B1 ;  /* 0x0000000000017941 */ /* 0x000fea0003800200 */
.L_x_2879:
[----:B0-2-4-:R0:W2:Y:S02]  /*1b440*/  DADD R62, R62, R36 ;  /* 0x000000003e3e7229 */ /* 0x0150a40000000024 */
.L_x_2878:
[----:B------:R-:W-:Y:S05]  /*1b450*/  BSYNC.RECONVERGENT B0 ;  /* 0x0000000000007941 */ /* 0x000fea0003800200 */
.L_x_2877:
        /* <DEDUP_REMOVED lines=136> */
.L_x_2884:
[----:B------:R-:W-:Y:S05]  /*1bce0*/  BSYNC.RECONVERGENT B1 ;  /* 0x0000000000017941 */ /* 0x000fea0003800200 */
.L_x_2883:
[----:B0-2-4-:R0:W2:Y:S02]  /*1bcf0*/  DADD R62, R62, R126 ;  /* 0x000000003e3e7229 */ /* 0x0150a4000000007e */
.L_x_2882:
[----:B------:R-:W-:Y:S05]  /*1bd00*/  BSYNC.RECONVERGENT B0 ;  /* 0x0000000000007941 */ /* 0x000fea0003800200 */
.L_x_2881:
        /* <DEDUP_REMOVED lines=136> */
.L_x_2888:
[----:B------:R-:W-:Y:S05]  /*1c590*/  BSYNC.RECONVERGENT B1 ;  /* 0x0000000000017941 */ /* 0x000fea0003800200 */
.L_x_2887:
[----:B0-2-4-:R0:W2:Y:S02]  /*1c5a0*/  DADD R62, R62, R38 ;  /* 0x000000003e3e7229 */ /* 0x0150a40000000026 */
.L_x_2886:
[----:B------:R-:W-:Y:S05]  /*1c5b0*/  BSYNC.RECONVERGENT B0 ;  /* 0x0000000000007941 */ /* 0x000fea0003800200 */
.L_x_2885:
        /* <DEDUP_REMOVED lines=136> */
.L_x_2892:
[----:B------:R-:W-:Y:S05]  /*1ce40*/  BSYNC.RECONVERGENT B1 ;  /* 0x0000000000017941 */ /* 0x000fea0003800200 */
.L_x_2891:
[----:B0-2-4-:R0:W2:Y:S02]  /*1ce50*/  DADD R62, R62, R122 ;  /* 0x000000003e3e7229 */ /* 0x0150a4000000007a */
.L_x_2890:
[----:B------:R-:W-:Y:S05]  /*1ce60*/  BSYNC.RECONVERGENT B0 ;  /* 0x0000000000007941 */ /* 0x000fea0003800200 */
.L_x_2889:
        /* <DEDUP_REMOVED lines=136> */
.L_x_2896:
[----:B------:R-:W-:Y:S05]  /*1d6f0*/  BSYNC.RECONVERGENT B1 ;  /* 0x0000000000017941 */ /* 0x000fea0003800200 */
.L_x_2895:
[----:B0-2-4-:R0:W2:Y:S02]  /*1d700*/  DADD R62, R62, R40 ;  /* 0x000000003e3e7229 */ /* 0x0150a40000000028 */
.L_x_2894:
[----:B------:R-:W-:Y:S05]  /*1d710*/  BSYNC.RECONVERGENT B0 ;  /* 0x0000000000007941 */ /* 0x000fea0003800200 */
.L_x_2893:
        /* <DEDUP_REMOVED lines=136> */
.L_x_2900:
[----:B------:R-:W-:Y:S05]  /*1dfa0*/  BSYNC.RECONVERGENT B1 ;  /* 0x0000000000017941 */ /* 0x000fea0003800200 */
.L_x_2899:
[----:B0-2-4-:R0:W2:Y:S02]  /*1dfb0*/  DADD R62, R62, R118 ;  /* 0x000000003e3e7229 */ /* 0x0150a40000000076 */
.L_x_2898:
[----:B------:R-:W-:Y:S05]  /*1dfc0*/  BSYNC.RECONVERGENT B0 ;  /* 0x0000000000007941 */ /* 0x000fea0003800200 */
.L_x_2897:
        /* <DEDUP_REMOVED lines=136> */
.L_x_2904:
[----:B------:R-:W-:Y:S05]  /*1e850*/  BSYNC.RECONVERGENT B1 ;  /* 0x0000000000017941 */ /* 0x000fea0003800200 */
.L_x_2903:
[----:B0-2-4-:R0:W2:Y:S02]  /*1e860*/  DADD R62, R62, R42 ;  /* 0x000000003e3e7229 */ /* 0x0150a4000000002a */
.L_x_2902:
[----:B------:R-:W-:Y:S05]  /*1e870*/  BSYNC.RECONVERGENT B0 ;  /* 0x0000000000007941 */ /* 0x000fea0003800200 */
.L_x_2901:
        /* <DEDUP_REMOVED lines=136> */
.L_x_2908:
[----:B------:R-:W-:Y:S05]  /*1f100*/  BSYNC.RECONVERGENT B1 ;  /* 0x0000000000017941 */ /* 0x000fea0003800200 */
.L_x_2907:
[----:B0-2-4-:R0:W2:Y:S02]  /*1f110*/  DADD R62, R62, R114 ;  /* 0x000000003e3e7229 */ /* 0x0150a40000000072 */
.L_x_2906:
[----:B------:R-:W-:Y:S05]  /*1f120*/  BSYNC.RECONVERGENT B0 ;  /* 0x0000000000007941 */ /* 0x000fea0003800200 */
.L_x_2905:
        /* <DEDUP_REMOVED lines=136> */
.L_x_2912:
[----:B------:R-:W-:Y:S05]  /*1f9b0*/  BSYNC.RECONVERGENT B1 ;  /* 0x0000000000017941 */ /* 0x000fea0003800200 */
.L_x_2911:
[----:B0-2-4-:R0:W2:Y:S02]  /*1f9c0*/  DADD R62, R62, R44 ;  /* 0x000000003e3e7229 */ /* 0x0150a4000000002c */
.L_x_2910:
[----:B------:R-:W-:Y:S05]  /*1f9d0*/  BSYNC.RECONVERGENT B0 ;  /* 0x0000000000007941 */ /* 0x000fea0003800200 */
.L_x_2909:
        /* <DEDUP_REMOVED lines=136> */
.L_x_2916:
[----:B------:R-:W-:Y:S05]  /*20260*/  BSYNC.RECONVERGENT B1 ;  /* 0x0000000000017941 */ /* 0x000fea0003800200 */
.L_x_2915:
[----:B0-2-4-:R0:W2:Y:S02]  /*20270*/  DADD R62, R62, R110 ;  /* 0x000000003e3e7229 */ /* 0x0150a4000000006e */
.L_x_2914:
[----:B------:R-:W-:Y:S05]  /*20280*/  BSYNC.RECONVERGENT B0 ;  /* 0x0000000000007941 */ /* 0x000fea0003800200 */
.L_x_2913:
        /* <DEDUP_REMOVED lines=136> */
.L_x_2920:
[----:B------:R-:W-:Y:S05]  /*20b10*/  BSYNC.RECONVERGENT B1 ;  /* 0x0000000000017941 */ /* 0x000fea0003800200 */
.L_x_2919:
[----:B0-2-4-:R0:W2:Y:S02]  /*20b20*/  DADD R62, R62, R46 ;  /* 0x000000003e3e7229 */ /* 0x0150a4000000002e */
.L_x_2918:
[----:B------:R-:W-:Y:S05]  /*20b30*/  BSYNC.RECONVERGENT B0 ;  /* 0x0000000000007941 */ /* 0x000fea0003800200 */
.L_x_2917:
        /* <DEDUP_REMOVED lines=136> */
.L_x_2924:
[----:B------:R-:W-:Y:S05]  /*213c0*/  BSYNC.RECONVERGENT B1 ;  /* 0x0000000000017941 */ /* 0x000fea0003800200 */
.L_x_2923:
[----:B0-2-4-:R0:W2:Y:S02]  /*213d0*/  DADD R62, R62, R106 ;  /* 0x000000003e3e7229 */ /* 0x0150a4000000006a */
.L_x_2922:
[----:B------:R-:W-:Y:S05]  /*213e0*/  BSYNC.RECONVERGENT B0 ;  /* 0x0000000000007941 */ /* 0x000fea0003800200 */
.L_x_2921:
        /* <DEDUP_REMOVED lines=136> */
.L_x_2928:
[----:B------:R-:W-:Y:S05]  /*21c70*/  BSYNC.RECONVERGENT B1 ;  /* 0x0000000000017941 */ /* 0x000fea0003800200 */
.L_x_2927:
[----:B0-2-4-:R0:W2:Y:S02]  /*21c80*/  DADD R62, R62, R48 ;  /* 0x000000003e3e7229 */ /* 0x0150a40000000030 */
.L_x_2926:
[----:B------:R-:W-:Y:S05]  /*21c90*/  BSYNC.RECONVERGENT B0 ;  /* 0x0000000000007941 */ /* 0x000fea0003800200 */
.L_x_2925:
        /* <DEDUP_REMOVED lines=136> */
.L_x_2932:
[----:B------:R-:W-:Y:S05]  /*22520*/  BSYNC.RECONVERGENT B1 ;  /* 0x0000000000017941 */ /* 0x000fea0003800200 */
.L_x_2931:
[----:B0-2-4-:R0:W2:Y:S02]  /*22530*/  DADD R62, R62, R102 ;  /* 0x000000003e3e7229 */ /* 0x0150a40000000066 */
.L_x_2930:
[----:B------:R-:W-:Y:S05]  /*22540*/  BSYNC.RECONVERGENT B0 ;  /* 0x0000000000007941 */ /* 0x000fea0003800200 */
.L_x_2929:
        /* <DEDUP_REMOVED lines=136> */
.L_x_2936:
[----:B------:R-:W-:Y:S05]  /*22dd0*/  BSYNC.RECONVERGENT B1 ;  /* 0x0000000000017941 */ /* 0x000fea0003800200 */
.L_x_2935:
[----:B0-2-4-:R0:W2:Y:S02]  /*22de0*/  DADD R62, R62, R50 ;  /* 0x000000003e3e7229 */ /* 0x0150a40000000032 */
.L_x_2934:
[----:B------:R-:W-:Y:S05]  /*22df0*/  BSYNC.RECONVERGENT B0 ;  /* 0x0000000000007941 */ /* 0x000fea0003800200 */
.L_x_2933:
        /* <DEDUP_REMOVED lines=136> */
.L_x_2940:
[----:B------:R-:W-:Y:S05]  /*23680*/  BSYNC.RECONVERGENT B1 ;  /* 0x0000000000017941 */ /* 0x000fea0003800200 */
.L_x_2939:
[----:B0-2-4-:R0:W2:Y:S02]  /*23690*/  DADD R62, R62, R98 ;  /* 0x000000003e3e7229 */ /* 0x0150a40000000062 */
.L_x_2938:
[----:B------:R-:W-:Y:S05]  /*236a0*/  BSYNC.RECONVERGENT B0 ;  /* 0x0000000000007941 */ /* 0x000fea0003800200 */
.L_x_2937:
        /* <DEDUP_REMOVED lines=136> */
.L_x_2944:
[----:B------:R-:W-:Y:S05]  /*23f30*/  BSYNC.RECONVERGENT B1 ;  /* 0x0000000000017941 */ /* 0x000fea0003800200 */
.L_x_2943:
[----:B0-2-4-:R0:W2:Y:S02]  /*23f40*/  DADD R62, R62, R52 ;  /* 0x000000003e3e7229 */ /* 0x0150a40000000034 */
.L_x_2942:
[----:B------:R-:W-:Y:S05]  /*23f50*/  BSYNC.RECONVERGENT B0 ;  /* 0x0000000000007941 */ /* 0x000fea0003800200 */
.L_x_2941:
        /* <DEDUP_REMOVED lines=136> */
.L_x_2948:
[----:B------:R-:W-:Y:S05]  /*247e0*/  BSYNC.RECONVERGENT B1 ;  /* 0x0000000000017941 */ /* 0x000fea0003800200 */
.L_x_2947:
[----:B0-2-4-:R0:W2:Y:S02]  /*247f0*/  DADD R62, R62, R94 ;  /* 0x000000003e3e7229 */ /* 0x0150a4000000005e */
.L_x_2946:
[----:B------:R-:W-:Y:S05]  /*24800*/  BSYNC.RECONVERGENT B0 ;  /* 0x0000000000007941 */ /* 0x000fea0003800200 */
.L_x_2945:
        /* <DEDUP_REMOVED lines=136> */
.L_x_2952:
[----:B------:R-:W-:Y:S05]  /*25090*/  BSYNC.RECONVERGENT B1 ;  /* 0x0000000000017941 */ /* 0x000fea0003800200 */
.L_x_2951:
[----:B0-2-4-:R0:W2:Y:S02]  /*250a0*/  DADD R62, R62, R54 ;  /* 0x000000003e3e7229 */ /* 0x0150a40000000036 */
.L_x_2950:
[----:B------:R-:W-:Y:S05]  /*250b0*/  BSYNC.RECONVERGENT B0 ;  /* 0x0000000000007941 */ /* 0x000fea0003800200 */
.L_x_2949:
        /* <DEDUP_REMOVED lines=136> */
.L_x_2956:
[----:B------:R-:W-:Y:S05]  /*25940*/  BSYNC.RECONVERGENT B1 ;  /* 0x0000000000017941 */ /* 0x000fea0003800200 */
.L_x_2955:
[----:B0-2-4-:R0:W2:Y:S02]  /*25950*/  DADD R62, R62, R90 ;  /* 0x000000003e3e7229 */ /* 0x0150a4000000005a */
.L_x_2954:
[----:B------:R-:W-:Y:S05]  /*25960*/  BSYNC.RECONVERGENT B0 ;  /* 0x0000000000007941 */ /* 0x000fea0003800200 */
.L_x_2953:
        /* <DEDUP_REMOVED lines=136> */
.L_x_2960:
[----:B------:R-:W-:Y:S05]  /*261f0*/  BSYNC.RECONVERGENT B1 ;  /* 0x0000000000017941 */ /* 0x000fea0003800200 */
.L_x_2959:
[----:B0-2-4-:R0:W2:Y:S02]  /*26200*/  DADD R62, R62, R56 ;  /* 0x000000003e3e7229 */ /* 0x0150a40000000038 */
.L_x_2958:
[----:B------:R-:W-:Y:S05]  /*26210*/  BSYNC.RECONVERGENT B0 ;  /* 0x0000000000007941 */ /* 0x000fea0003800200 */
.L_x_2957:
        /* <DEDUP_REMOVED lines=136> */
.L_x_2964:
[----:B------:R-:W-:Y:S05]  /*26aa0*/  BSYNC.RECONVERGENT B1 ;  /* 0x0000000000017941 */ /* 0x000fea0003800200 */
.L_x_2963:
[----:B0-2-4-:R0:W2:Y:S02]  /*26ab0*/  DADD R62, R62, R86 ;  /* 0x000000003e3e7229 */ /* 0x0150a40000000056 */
.L_x_2962:
[----:B------:R-:W-:Y:S05]  /*26ac0*/  BSYNC.RECONVERGENT B0 ;  /* 0x0000000000007941 */ /* 0x000fea0003800200 */
.L_x_2961:
        /* <DEDUP_REMOVED lines=136> */
.L_x_2968:
[----:B------:R-:W-:Y:S05]  /*27350*/  BSYNC.RECONVERGENT B1 ;  /* 0x0000000000017941 */ /* 0x000fea0003800200 */
.L_x_2967:
[----:B0-2-4-:R0:W2:Y:S02]  /*27360*/  DADD R62, R62, R84 ;  /* 0x000000003e3e7229 */ /* 0x0150a40000000054 */
.L_x_2966:
[----:B------:R-:W-:Y:S05]  /*27370*/  BSYNC.RECONVERGENT B0 ;  /* 0x0000000000007941 */ /* 0x000fea0003800200 */
.L_x_2965:
        /* <DEDUP_REMOVED lines=119> */
[----:B------:R-:W-:-:S15]  /*27af0*/  DSETP.GEU.AND P3, PT, R88, RZ, PT ;  /* 0x000000ff5800722a */ /* 0x000fde0003f6e000 */
[----:B------:R-:W-:-:S15]  /*27b00*/  NOP ;  /* 0x0000000000007918 */ /* 0x000fde0000000000 */
[----:B------:R-:W-:-:S15]  /*27b10*/  NOP ;  /* 0x0000000000007918 */ /* 0x000fde0000000000 */
[----:B------:R-:W-:-:S15]  /*27b20*/  NOP ;  /* 0x0000000000007918 */ /* 0x000fde0000000000 */
[----:B------:R-:W-:-:S04]  /*27b30*/  NOP ;  /* 0x0000000000007918 */ /* 0x000fc80000000000 */
[----:B------:R-:W0:Y:S02]  /*27b40*/  DADD R82, R88, +INF ;  /* 0x7ff0000058527429 */ /* 0x000e240000000000 */
        /* <DEDUP_REMOVED lines=11> */
.L_x_2972:
[----:B------:R-:W-:Y:S05]  /*27c00*/  BSYNC.RECONVERGENT B1 ;  /* 0x0000000000017941 */ /* 0x000fea0003800200 */
.L_x_2971:
[----:B0-2-4-:R0:W2:Y:S02]  /*27c10*/  DADD R62, R62, R82 ;  /* 0x000000003e3e7229 */ /* 0x0150a40000000052 */
.L_x_2970:
[----:B------:R-:W-:Y:S05]  /*27c20*/  BSYNC.RECONVERGENT B0 ;  /* 0x0000000000007941 */ /* 0x000fea0003800200 */
.L_x_2969:
        /* <DEDUP_REMOVED lines=119> */
[----:B------:R-:W-:Y:S01]  /*283a0*/  FSETP.GEU.FTZ.AND P3, PT, |R89|, 4.2275390625, PT ;  /* 0x408748005900780b */ /* 0x000fe20003f7e200 */
[----:B------:R-:W-:-:S12]  /*283b0*/  DSETP.GEU.AND P4, PT, R88, RZ, PT ;  /* 0x000000ff5800722a */ /* 0x000fd80003f8e000 */
[----:B------:R-:W-:-:S15]  /*283c0*/  @!P3 LEA.HI R4, R92, R92, RZ, 0x1 ;  /* 0x0000005c5c04b211 */ /* 0x000fde00078f08ff */
[----:B------:R-:W-:-:S15]  /*283d0*/  NOP ;  /* 0x0000000000007918 */ /* 0x000fde0000000000 */
[----:B------:R-:W-:-:S15]  /*283e0*/  NOP ;  /* 0x0000000000007918 */ /* 0x000fde0000000000 */
[----:B------:R-:W-:-:S07]  /*283f0*/  NOP ;  /* 0x0000000000007918 */ /* 0x000fce0000000000 */
[----:B------:R0:W5:Y:S02]  /*28400*/  DADD R80, R88, +INF ;  /* 0x7ff0000058507429 */ /* 0x0001640000000000 */
[----:B0-----:R-:W-:Y:S02]  /*28410*/  @!P3 SHF.R.S32.HI R89, RZ, 0x1, R4 ;  /* 0x00000001ff59b819 */ /* 0x001fe40000011404 */
[----:B-----5:R-:W-:Y:S02]  /*28420*/  FSEL R80, R80, RZ, P4 ;  /* 0x000000ff50507208 */ /* 0x020fe40002000000 */
[----:B------:R-:W-:Y:S01]  /*28430*/  FSEL R81, R81, RZ, P4 ;  /* 0x000000ff51517208 */ /* 0x000fe20002000000 */
[----:B------:R-:W-:Y:S02]  /*28440*/  @!P3 IMAD.IADD R88, R92, 0x1, -R89 ;  /* 0x000000015c58b824 */ /* 0x000fe400078e0a59 */
[----:B------:R-:W-:-:S03]  /*28450*/  @!P3 IMAD R79, R89, 0x100000, R79 ;  /* 0x00100000594fb824 */ /* 0x000fc600078e024f */
[----:B------:R-:W-:Y:S01]  /*28460*/  @!P3 LEA R89, R88, 0x3ff00000, 0x14 ;  /* 0x3ff000005859b811 */ /* 0x000fe200078ea0ff */
[----:B------:R-:W-:-:S15]  /*28470*/  @!P3 IMAD.MOV.U32 R88, RZ, RZ, RZ ;  /* 0x000000ffff58b224 */ /* 0x000fde00078e00ff */
[----:B------:R-:W-:-:S15]  /*28480*/  NOP ;  /* 0x0000000000007918 */ /* 0x000fde0000000000 */
[----:B------:R-:W-:-:S15]  /*28490*/  NOP ;  /* 0x0000000000007918 */ /* 0x000fde0000000000 */
[----:B------:R-:W-:-:S06]  /*284a0*/  NOP ;  /* 0x0000000000007918 */ /* 0x000fcc0000000000 */
[----:B------:R0:W0:Y:S02]  /*284b0*/  @!P3 DMUL R80, R78, R88 ;  /* 0x000000584e50b228 */ /* 0x0000240000000000 */
.L_x_2976:
[----:B------:R-:W-:Y:S05]  /*284c0*/  BSYNC.RECONVERGENT B1 ;  /* 0x0000000000017941 */ /* 0x000fea0003800200 */
.L_x_2975:
[----:B0-2-4-:R0:W2:Y:S02]  /*284d0*/  DADD R62, R62, R80 ;  /* 0x000000003e3e7229 */ /* 0x0150a40000000050 */
.L_x_2974:
[----:B------:R-:W-:Y:S05]  /*284e0*/  BSYNC.RECONVERGENT B0 ;  /* 0x0000000000007941 */ /* 0x000fea0003800200 */
.L_x_2973:
        /* <DEDUP_REMOVED lines=137> */
.L_x_2980:
[----:B------:R-:W-:Y:S05]  /*28d80*/  BSYNC.RECONVERGENT B1 ;  /* 0x0000000000017941 */ /* 0x000fea0003800200 */
.L_x_2979:
[----:B0-2-4-:R0:W2:Y:S02]  /*28d90*/  DADD R62, R62, R78 ;  /* 0x000000003e3e7229 */ /* 0x0150a4000000004e */
.L_x_2978:
[----:B------:R-:W-:Y:S05]  /*28da0*/  BSYNC.RECONVERGENT B0 ;  /* 0x0000000000007941 */ /* 0x000fea0003800200 */
.L_x_2977:
[----:B------:R-:W5:Y:S01]  /*28db0*/  LDCU UR4, c[0x0][0x364] ;  /* 0x00006c80ff0477ac */ /* 0x000f620008000800 */
        /* <DEDUP_REMOVED lines=135> */
.L_x_2984:
[----:B------:R-:W-:Y:S05]  /*29630*/  BSYNC.RECONVERGENT B1 ;  /* 0x0000000000017941 */ /* 0x000fea0003800200 */
.L_x_2983:
[----:B0-2-4-:R0:W2:Y:S02]  /*29640*/  DADD R62, R62, R76 ;  /* 0x000000003e3e7229 */ /* 0x0150a4000000004c */
.L_x_2982:
[----:B------:R-:W-:Y:S05]  /*29650*/  BSYNC.RECONVERGENT B0 ;  /* 0x0000000000007941 */ /* 0x000fea0003800200 */
.L_x_2981:
        /* <DEDUP_REMOVED lines=136> */
.L_x_2988:
[----:B------:R-:W-:Y:S05]  /*29ee0*/  BSYNC.RECONVERGENT B1 ;  /* 0x0000000000017941 */ /* 0x000fea0003800200 */
.L_x_2987:
[----:B0-2-4-:R0:W2:Y:S02]  /*29ef0*/  DADD R62, R62, R74 ;  /* 0x000000003e3e7229 */ /* 0x0150a4000000004a */
.L_x_2986:
[----:B------:R-:W-:Y:S05]  /*29f00*/  BSYNC.RECONVERGENT B0 ;  /* 0x0000000000007941 */ /* 0x000fea0003800200 */
.L_x_2985:
        /* <DEDUP_REMOVED lines=120> */
[----:B------:R-:W-:-:S04]  /*2a690*/  @!P0 LEA.HI R4, R88, R88, RZ, 0x1 ;  /* 0x0000005858048211 */ /* 0x000fc800078f08ff */
[----:B------:R-:W-:-:S05]  /*2a6a0*/  @!P0 SHF.R.S32.HI R67, RZ, 0x1, R4 ;  /* 0x00000001ff438819 */ /* 0x000fca0000011404 */
[----:B------:R-:W-:Y:S02]  /*2a6b0*/  @!P0 IMAD.IADD R66, R88, 0x1, -R67 ;  /* 0x0000000158428824 */ /* 0x000fe400078e0a43 */
[----:B------:R-:W-:-:S03]  /*2a6c0*/  @!P0 IMAD R7, R67, 0x100000, R7 ;  /* 0x0010000043078824 */ /* 0x000fc600078e0207 */
[----:B------:R-:W-:Y:S01]  /*2a6d0*/  @!P0 LEA R67, R66, 0x3ff00000, 0x14 ;  /* 0x3ff0000042438811 */ /* 0x000fe200078ea0ff */
[----:B------:R-:W-:-:S15]  /*2a6e0*/  @!P0 IMAD.MOV.U32 R66, RZ, RZ, RZ ;  /* 0x000000ffff428224 */ /* 0x000fde00078e00ff */
[----:B------:R-:W-:-:S15]  /*2a6f0*/  NOP ;  /* 0x0000000000007918 */ /* 0x000fde0000000000 */
[----:B------:R-:W-:-:S07]  /*2a700*/  NOP ;  /* 0x0000000000007918 */ /* 0x000fce0000000000 */
[----:B------:R-:W0:Y:S02]  /*2a710*/  DADD R72, R70, +INF ;  /* 0x7ff0000046487429 */ /* 0x000e240000000000 */
[----:B0-----:R-:W-:Y:S02]  /*2a720*/  FSEL R72, R72, RZ, P1 ;  /* 0x000000ff48487208 */ /* 0x001fe40000800000 */
[----:B------:R-:W-:-:S15]  /*2a730*/  FSEL R73, R73, RZ, P1 ;  /* 0x000000ff49497208 */ /* 0x000fde0000800000 */
[----:B------:R-:W-:-:S15]  /*2a740*/  NOP ;  /* 0x0000000000007918 */ /* 0x000fde0000000000 */
[----:B------:R-:W-:-:S15]  /*2a750*/  NOP ;  /* 0x0000000000007918 */ /* 0x000fde0000000000 */
[----:B------:R-:W-:-:S15]  /*2a760*/  NOP ;  /* 0x0000000000007918 */ /* 0x000fde0000000000 */
[----:B------:R0:W0:Y:S02]  /*2a770*/  @!P0 DMUL R72, R6, R66 ;  /* 0x0000004206488228 */ /* 0x0000240000000000 */
.L_x_2992:
[----:B------:R-:W-:Y:S05]  /*2a780*/  BSYNC.RECONVERGENT B1 ;  /* 0x0000000000017941 */ /* 0x000fea0003800200 */
.L_x_2991:
[----:B0-2-4-:R0:W2:Y:S02]  /*2a790*/  DADD R62, R62, R72 ;  /* 0x000000003e3e7229 */ /* 0x0150a40000000048 */
.L_x_2990:
[----:B------:R-:W-:Y:S05]  /*2a7a0*/  BSYNC.RECONVERGENT B0 ;  /* 0x0000000000007941 */ /* 0x000fea0003800200 */
.L_x_2989:
[----:B--2-4-:R-:W-:Y:S01]  /*2a7b0*/  SHFL.BFLY PT, R7, R63, 0x10, 0x1f ;  /* 0x0e001f003f077f89 */ /* 0x014fe200000e0000 */
[----:B------:R-:W2:Y:S03]  /*2a7c0*/  LDCU UR4, c[0x0][0x364] ;  /* 0x00006c80ff0477ac */ /* 0x000ea60008000800 */
[----:B------:R-:W4:Y:S01]  /*2a7d0*/  SHFL.BFLY PT, R6, R62, 0x10, 0x1f ;  /* 0x0e001f003e067f89 */ /* 0x000f2200000e0000 */
[----:B--2---:R-:W-:-:S05]  /*2a7e0*/  IMAD R0, R0, UR4, R3 ;  /* 0x0000000400007c24 */ /* 0x004fca000f8e0203 */
[----:B------:R-:W-:Y:S01]  /*2a7f0*/  IADD3 R0, PT, PT, -R0, UR6, RZ ;  /* 0x0000000600007c10 */ /* 0x000fe2000fffe1ff */
[----:B----4-:R-:W2:Y:S03]  /*2a800*/  DADD R6, R6, R62 ;  /* 0x0000000006067229 */ /* 0x010ea6000000003e */
[----:B------:R-:W-:Y:S01]  /*2a810*/  ISETP.GE.AND P0, PT, R0, 0x1, PT ;  /* 0x000000010000780c */ /* 0x000fe20003f06270 */
[----:B--2---:R-:W-:Y:S04]  /*2a820*/  SHFL.BFLY PT, R67, R7, 0x8, 0x1f ;  /* 0x0d001f0007437f89 */ /* 0x004fe800000e0000 */
[----:B------:R-:W2:-:S15]  /*2a830*/  SHFL.BFLY PT, R66, R6, 0x8, 0x1f ;  /* 0x0d001f0006427f89 */ /* 0x000e9e00000e0000 */
[----:B------:R-:W-:-:S15]  /*2a840*/  NOP ;  /* 0x0000000000007918 */ /* 0x000fde0000000000 */
[----:B------:R-:W-:-:S15]  /*2a850*/  NOP ;  /* 0x0000000000007918 */ /* 0x000fde0000000000 */
[----:B------:R-:W-:-:S11]  /*2a860*/  NOP ;  /* 0x0000000000007918 */ /* 0x000fd60000000000 */
[----:B--2---:R-:W2:Y:S02]  /*2a870*/  DADD R66, R6, R66 ;  /* 0x0000000006427229 */ /* 0x004ea40000000042 */
[----:B--2---:R-:W-:Y:S04]  /*2a880*/  SHFL.BFLY PT, R71, R67, 0x4, 0x1f ;  /* 0x0c801f0043477f89 */ /* 0x004fe800000e0000 */
        /* <DEDUP_REMOVED lines=16> */
[----:B--2---:R2:W4:Y:S02]  /*2a990*/  DADD R62, R88, R62 ;  /* 0x00000000583e7229 */ /* 0x004524000000003e */
[----:B--2-4-:R-:W-:Y:S05]  /*2a9a0*/  @!P0 EXIT ;  /* 0x000000000000894d */ /* 0x014fea0003800000 */
[----:B------:R-:W-:-:S13]  /*2a9b0*/  ISETP.GE.AND P1, PT, R2, UR5, PT ;  /* 0x0000000502007c0c */ /* 0x000fda000bf26270 */
[----:B------:R-:W-:Y:S05]  /*2a9c0*/  @P1 EXIT ;  /* 0x000000000000194d */ /* 0x000fea0003800000 */
[----:B------:R-:W2:Y:S01]  /*2a9d0*/  MUFU.RCP64H R7, R63 ;  /* 0x0000003f00077308 */ /* 0x000ea20000001800 */
[----:B------:R-:W-:Y:S01]  /*2a9e0*/  IMAD.MOV.U32 R6, RZ, RZ, 0x1 ;  /* 0x00000001ff067424 */ /* 0x000fe200078e00ff */
[----:B------:R-:W-:Y:S01]  /*2a9f0*/  FSETP.GEU.AND P3, PT, |R65|, 6.5827683646048100446e-37, PT ;  /* 0x036000004100780b */ /* 0x000fe20003f6e200 */
[----:B------:R-:W-:Y:S01]  /*2aa00*/  BSSY.RECONVERGENT B1, `(.L_x_2993) ;  /* 0x0000036000017945 */ /* 0x000fe20003800200 */
[----:B------:R-:W-:Y:S01]  /*2aa10*/  DSETP.NEU.AND P0, PT, R62, RZ, PT ;  /* 0x000000ff3e00722a */ /* 0x000fe20003f0d000 */
[----:B------:R-:W-:-:S15]  /*2aa20*/  ISETP.GE.AND P1, PT, R201, UR5, PT ;  /* 0x00000005c9007c0c */ /* 0x000fde000bf26270 */
[----:B------:R-:W-:-:S15]  /*2aa30*/  NOP ;  /* 0x0000000000007918 */ /* 0x000fde0000000000 */
[----:B------:R-:W-:-:S15]  /*2aa40*/  NOP ;  /* 0x0000000000007918 */ /* 0x000fde0000000000 */
[----:B------:R-:W-:-:S15]  /*2aa50*/  NOP ;  /* 0x0000000000007918 */ /* 0x000fde0000000000 */
[----:B------:R-:W-:-:S03]  /*2aa60*/  NOP ;  /* 0x0000000000007918 */ /* 0x000fc60000000000 */
[----:B--2---:R-:W2:-:S15]  /*2aa70*/  DFMA R66, -R62, R6, 1 ;  /* 0x3ff000003e42742b */ /* 0x004e9e0000000106 */
[----:B------:R-:W-:-:S15]  /*2aa80*/  NOP ;  /* 0x0000000000007918 */ /* 0x000fde0000000000 */
[----:B------:R-:W-:-:S15]  /*2aa90*/  NOP ;  /* 0x0000000000007918 */ /* 0x000fde0000000000 */
[----:B------:R-:W-:-:S15]  /*2aaa0*/  NOP ;  /* 0x0000000000007918 */ /* 0x000fde0000000000 */
[----:B------:R-:W-:-:S04]  /*2aab0*/  NOP ;  /* 0x0000000000007918 */ /* 0x000fc80000000000 */
[----:B--2---:R-:W2:-:S15]  /*2aac0*/  DFMA R66, R66, R66, R66 ;  /* 0x000000424242722b */ /* 0x004e9e0000000042 */
        /* <DEDUP_REMOVED lines=19> */
[----:B--2---:R-:W2:-:S15]  /*2ac00*/  DMUL R66, R6, R64 ;  /* 0x0000004006427228 */ /* 0x004e9e0000000000 */
[----:B------:R-:W-:-:S15]  /*2ac10*/  NOP ;  /* 0x0000000000007918 */ /* 0x000fde0000000000 */
[----:B------:R-:W-:-:S15]  /*2ac20*/  NOP ;  /* 0x0000000000007918 */ /* 0x000fde0000000000 */
[----:B------:R-:W-:-:S15]  /*2ac30*/  NOP ;  /* 0x0000000000007918 */ /* 0x000fde0000000000 */
[----:B------:R-:W-:-:S04]  /*2ac40*/  NOP ;  /* 0x0000000000007918 */ /* 0x000fc80000000000 */
[----:B--2---:R-:W2:-:S15]  /*2ac50*/  DFMA R70, -R62, R66, R64 ;  /* 0x000000423e46722b */ /* 0x004e9e0000000140 */
[----:B------:R-:W-:-:S15]  /*2ac60*/  NOP ;  /* 0x0000000000007918 */ /* 0x000fde0000000000 */
[----:B------:R-:W-:-:S15]  /*2ac70*/  NOP ;  /* 0x0000000000007918 */ /* 0x000fde0000000000 */
[----:B------:R-:W-:-:S15]  /*2ac80*/  NOP ;  /* 0x0000000000007918 */ /* 0x000fde0000000000 */
[----:B------:R-:W-:-:S04]  /*2ac90*/  NOP ;  /* 0x0000000000007918 */ /* 0x000fc80000000000 */
[----:B--2---:R-:W2:Y:S02]  /*2aca0*/  DFMA R6, R6, R70, R66 ;  /* 0x000000460606722b */ /* 0x004ea40000000042 */
[----:B--2---:R-:W-:-:S05]  /*2acb0*/  FFMA R0, RZ, R63, R7 ;  /* 0x0000003fff007223 */ /* 0x004fca0000000007 */
[----:B------:R-:W-:-:S13]  /*2acc0*/  FSETP.GT.AND P2, PT, |R0|, 1.469367938527859385e-39, PT ;  /* 0x001000000000780b */ /* 0x000fda0003f44200 */
[----:B------:R-:W-:Y:S05]  /*2acd0*/  @P2 BRA P3, `(.L_x_2994) ;  /* 0x0000000000202947 */ /* 0x000fea0001800000 */
[----:B------:R-:W-:Y:S01]  /*2ace0*/  IMAD.MOV.U32 R96, RZ, RZ, R64 ;  /* 0x000000ffff607224 */ /* 0x000fe200078e0040 */
[----:B------:R-:W-:Y:S01]  /*2acf0*/  MOV R104, 0x2ad40 ;  /* 0x0002ad4000687802 */ /* 0x000fe20000000f00 */
[----:B------:R-:W-:Y:S02]  /*2ad00*/  IMAD.MOV.U32 R97, RZ, RZ, R65 ;  /* 0x000000ffff617224 */ /* 0x000fe400078e0041 */
[----:B------:R-:W-:Y:S02]  /*2ad10*/  IMAD.MOV.U32 R100, RZ, RZ, R62 ;  /* 0x000000ffff647224 */ /* 0x000fe400078e003e */
[----:B------:R-:W-:-:S07]  /*2ad20*/  IMAD.MOV.U32 R101, RZ, RZ, R63 ;  /* 0x000000ffff657224 */ /* 0x000fce00078e003f */
[----:B01-3--:R-:W-:Y:S05]  /*2ad30*/  CALL.REL.NOINC `($__internal_0_$__cuda_sm20_div_rn_f64_full) ;  /* 0x000000f000e07944 */ /* 0x00bfea0003c00000 */
[----:B------:R-:W-:Y:S02]  /*2ad40*/  IMAD.MOV.U32 R6, RZ, RZ, R4 ;  /* 0x000000ffff067224 */ /* 0x000fe400078e0004 */
[----:B------:R-:W-:-:S07]  /*2ad50*/  IMAD.MOV.U32 R7, RZ, RZ, R3 ;  /* 0x000000ffff077224 */ /* 0x000fce00078e0003 */
.L_x_2994:
[----:B------:R-:W-:Y:S05]  /*2ad60*/  BSYNC.RECONVERGENT B1 ;  /* 0x0000000000017941 */ /* 0x000fea0003800200 */
.L_x_2993:
[----:B------:R-:W2:Y:S01]  /*2ad70*/  LDC.64 R66, c[0x0][0x380] ;  /* 0x0000e000ff427b82 */ /* 0x000ea20000000a00 */
[----:B-1----:R-:W-:Y:S02]  /*2ad80*/  FSEL R64, R6, RZ, P0 ;  /* 0x000000ff06407208 */ /* 0x002fe40000000000 */
[----:B------:R-:W-:Y:S01]  /*2ad90*/  FSEL R65, R7, +QNAN , P0 ;  /* 0x7ff8000007417808 */ /* 0x000fe20000000000 */
[----:B--2---:R-:W-:-:S05]  /*2ada0*/  IMAD.WIDE R6, R5, 0x8, R66 ;  /* 0x0000000805067825 */ /* 0x004fca00078e0242 */
[----:B------:R1:W-:Y:S01]  /*2adb0*/  STG.E.64 desc[UR8][R6.64], R64 ;  /* 0x0000004006007986 */ /* 0x0003e2000c101b08 */
[----:B------:R-:W-:Y:S05]  /*2adc0*/  @P1 EXIT ;  /* 0x000000000000194d */ /* 0x000fea0003800000 */
[----:B------:R-:W1:Y:S01]  /*2add0*/  MUFU.RCP64H R5, R63 ;  /* 0x0000003f00057308 */ /* 0x000e620000001800 */
[----:B------:R-:W-:Y:S01]  /*2ade0*/  IMAD.MOV.U32 R4, RZ, RZ, 0x1 ;  /* 0x00000001ff047424 */ /* 0x000fe200078e00ff */
[----:B------:R-:W2:Y:S01]  /*2adf0*/  LDCU UR4, c[0x0][0x398] ;  /* 0x00007300ff0477ac */ /* 0x000ea20008000800 */
[----:B------:R-:W-:Y:S01]  /*2ae00*/  FSETP.GEU.AND P3, PT, |R61|, 6.5827683646048100446e-37, PT ;  /* 0x036000003d00780b */ /* 0x000fe20003f6e200 */
[----:B------:R-:W-:Y:S01]  /*2ae10*/  VIADD R3, R2, 0x40 ;  /* 0x0000004002037836 */ /* 0x000fe20000000000 */
[----:B------:R-:W-:Y:S02]  /*2ae20*/  BSSY.RECONVERGENT B1, `(.L_x_2995) ;  /* 0x0000030000017945 */ /* 0x000fe40003800200 */
[----:B-1----:R-:W1:Y:S02]  /*2ae30*/  DFMA R64, -R62, R4, 1 ;  /* 0x3ff000003e40742b */ /* 0x002e640000000104 */
[----:B--2---:R-:W-:-:S15]  /*2ae40*/  ISETP.GE.AND P1, PT, R3, UR4, PT ;  /* 0x0000000403007c0c */ /* 0x004fde000bf26270 */
[----:B------:R-:W-:-:S15]  /*2ae50*/  NOP ;  /* 0x0000000000007918 */ /* 0x000fde0000000000 */
[----:B------:R-:W-:-:S15]  /*2ae60*/  NOP ;  /* 0x0000000000007918 */ /* 0x000fde0000000000 */
[----:B------:R-:W-:-:S15]  /*2ae70*/  NOP ;  /* 0x0000000000007918 */ /* 0x000fde0000000000 */
[----:B------:R-:W-:-:S02]  /*2ae80*/  NOP ;  /* 0x0000000000007918 */ /* 0x000fc40000000000 */
[----:B-1----:R-:W1:-:S15]  /*2ae90*/  DFMA R64, R64, R64, R64 ;  /* 0x000000404040722b */ /* 0x002e5e0000000040 */
[----:B------:R-:W-:-:S15]  /*2aea0*/  NOP ;  /* 0x0000000000007918 */ /* 0x000fde0000000000 */
[----:B------:R-:W-:-:S15]  /*2aeb0*/  NOP ;  /* 0x0000000000007918 */ /* 0x000fde0000000000 */
[----:B------:R-:W-:-:S15]  /*2aec0*/  NOP ;  /* 0x0000000000007918 */ /* 0x000fde0000000000 */
[----:B------:R-:W-:-:S04]  /*2aed0*/  NOP ;  /* 0x0000000000007918 */ /* 0x000fc80000000000 */
[----:B-1----:R-:W1:-:S15]  /*2aee0*/  DFMA R64, R4, R64, R4 ;  /* 0x000000400440722b */ /* 0x002e5e0000000004 */
[----:B------:R-:W-:-:S15]  /*2aef0*/  NOP ;  /* 0x0000000000007918 */ /* 0x000fde0000000000 */
[----:B------:R-:W-:-:S15]  /*2af00*/  NOP ;  /* 0x0000000000007918 */ /* 0x000fde0000000000 */
[----:B------:R-:W-:-:S15]  /*2af10*/  NOP ;  /* 0x0000000000007918 */ /* 0x000fde0000000000 */
[----:B------:R-:W-:-:S04]  /*2af20*/  NOP ;  /* 0x0000000000007918 */ /* 0x000fc80000000000 */
[----:B-1----:R-:W1:-:S15]  /*2af30*/  DFMA R4, -R62, R64, 1 ;  /* 0x3ff000003e04742b */ /* 0x002e5e0000000140 */
        /* <DEDUP_REMOVED lines=9> */
[----:B-1----:R-:W1:-:S15]  /*2afd0*/  DMUL R4, R66, R60 ;  /* 0x0000003c42047228 */ /* 0x002e5e0000000000 */
[----:B------:R-:W-:-:S15]  /*2afe0*/  NOP ;  /* 0x0000000000007918 */ /* 0x000fde0000000000 */
[----:B------:R-:W-:-:S15]  /*2aff0*/  NOP ;  /* 0x0000000000007918 */ /* 0x000fde0000000000 */
[----:B------:R-:W-:-:S15]  /*2b000*/  NOP ;  /* 0x0000000000007918 */ /* 0x000fde0000000000 */
[----:B------:R-:W-:-:S04]  /*2b010*/  NOP ;  /* 0x0000000000007918 */ /* 0x000fc80000000000 */
[----:B-1----:R-:W1:-:S15]  /*2b020*/  DFMA R64, -R62, R4, R60 ;  /* 0x000000043e40722b */ /* 0x002e5e000000013c */
[----:B------:R-:W-:-:S15]  /*2b030*/  NOP ;  /* 0x0000000000007918 */ /* 0x000fde0000000000 */
[----:B------:R-:W-:-:S15]  /*2b040*/  NOP ;  /* 0x0000000000007918 */ /* 0x000fde0000000000 */
[----:B------:R-:W-:-:S15]  /*2b050*/  NOP ;  /* 0x0000000000007918 */ /* 0x000fde0000000000 */
[----:B------:R-:W-:-:S04]  /*2b060*/  NOP ;  /* 0x0000000000007918 */ /* 0x000fc80000000000 */
[----:B-1----:R-:W1:Y:S02]  /*2b070*/  DFMA R4, R66, R64, R4 ;  /* 0x000000404204722b */ /* 0x002e640000000004 */
[----:B-1----:R-:W-:-:S05]  /*2b080*/  FFMA R0, RZ, R63, R5 ;  /* 0x0000003fff007223 */ /* 0x002fca0000000005 */
[----:B------:R-:W-:-:S13]  /*2b090*/  FSETP.GT.AND P2, PT, |R0|, 1.469367938527859385e-39, PT ;  /* 0x001000000000780b */ /* 0x000fda0003f44200 */
[----:B------:R-:W-:Y:S05]  /*2b0a0*/  @P2 BRA P3, `(.L_x_2996) ;  /* 0x00000000001c2947 */ /* 0x000fea0001800000 */
[----:B------:R-:W-:Y:S01]  /*2b0b0*/  IMAD.MOV.U32 R96, RZ, RZ, R60 ;  /* 0x000000ffff607224 */ /* 0x000fe200078e003c */
[----:B------:R-:W-:Y:S01]  /*2b0c0*/  MOV R104, 0x2b110 ;  /* 0x0002b11000687802 */ /* 0x000fe20000000f00 */
[----:B------:R-:W-:Y:S02]  /*2b0d0*/  IMAD.MOV.U32 R97, RZ, RZ, R61 ;  /* 0x000000ffff617224 */ /* 0x000fe400078e003d */
[----:B------:R-:W-:Y:S02]  /*2b0e0*/  IMAD.MOV.U32 R100, RZ, RZ, R62 ;  /* 0x000000ffff647224 */ /* 0x000fe400078e003e */
[----:B------:R-:W-:-:S07]  /*2b0f0*/  IMAD.MOV.U32 R101, RZ, RZ, R63 ;  /* 0x000000ffff657224 */ /* 0x000fce00078e003f */
[----:B0--3--:R-:W-:Y:S05]  /*2b100*/  CALL.REL.NOINC `($__internal_0_$__cuda_sm20_div_rn_f64_full) ;  /* 0x000000ec00ec7944 */ /* 0x009fea0003c00000 */
[----:B------:R-:W-:-:S07]  /*2b110*/  IMAD.MOV.U32 R5, RZ, RZ, R3 ;  /* 0x000000ffff057224 */ /* 0x000fce00078e0003 */
.L_x_2996:
[----:B------:R-:W-:Y:S05]  /*2b120*/  BSYNC.RECONVERGENT B1 ;  /* 0x0000000000017941 */ /* 0x000fea0003800200 */
.L_x_2995:
[----:B------:R-:W-:Y:S02]  /*2b130*/  FSEL R4, R4, RZ, P0 ;  /* 0x000000ff04047208 */ /* 0x000fe40000000000 */
[----:B------:R-:W-:-:S05]  /*2b140*/  FSEL R5, R5, +QNAN , P0 ;  /* 0x7ff8000005057808 */ /* 0x000fca0000000000 */
[----:B------:R1:W-:Y:S01]  /*2b150*/  STG.E.64 desc[UR8][R6.64+0x100], R4 ;  /* 0x0001000406007986 */ /* 0x0003e2000c101b08 */
[----:B------:R-:W-:Y:S05]  /*2b160*/  @P1 EXIT ;  /* 0x000000000000194d */ /* 0x000fea0003800000 */
[----:B-1----:R-:W3:Y:S01]  /*2b170*/  MUFU.RCP64H R5, R63 ;  /* 0x0000003f00057308 */ /* 0x002ee20000001800 */
[----:B------:R-:W-:Y:S01]  /*2b180*/  IMAD.MOV.U32 R4, RZ, RZ, 0x1 ;  /* 0x00000001ff047424 */ /* 0x000fe200078e00ff */
[----:B------:R-:W1:Y:S01]  /*2b190*/  LDCU UR4, c[0x0][0x398] ;  /* 0x00007300ff0477ac */ /* 0x000e620008000800 */
[----:B------:R-:W-:Y:S01]  /*2b1a0*/  FSETP.GEU.AND P3, PT, |R59|, 6.5827683646048100446e-37, PT ;  /* 0x036000003b00780b */ /* 0x000fe20003f6e200 */
[----:B------:R-:W-:Y:S01]  /*2b1b0*/  VIADD R2, R2, 0x60 ;  /* 0x0000006002027836 */ /* 0x000fe20000000000 */
[----:B------:R-:W-:Y:S02]  /*2b1c0*/  BSSY.RECONVERGENT B1, `(.L_x_2997) ;  /* 0x0000030000017945 */ /* 0x000fe40003800200 */
[----:B---3--:R-:W2:Y:S02]  /*2b1d0*/  DFMA R60, -R62, R4, 1 ;  /* 0x3ff000003e3c742b */ /* 0x008ea40000000104 */
[----:B-1----:R-:W-:-:S15]  /*2b1e0*/  ISETP.GE.AND P1, PT, R2, UR4, PT ;  /* 0x0000000402007c0c */ /* 0x002fde000bf26270 */
[----:B------:R-:W-:-:S15]  /*2b1f0*/  NOP ;  /* 0x0000000000007918 */ /* 0x000fde0000000000 */
[----:B------:R-:W-:-:S15]  /*2b200*/  NOP ;  /* 0x0000000000007918 */ /* 0x000fde0000000000 */
[----:B------:R-:W-:-:S15]  /*2b210*/  NOP ;  /* 0x0000000000007918 */ /* 0x000fde0000000000 */
[----:B------:R-:W-:-:S02]  /*2b220*/  NOP ;  /* 0x0000000000007918 */ /* 0x000fc40000000000 */
[----:B--2---:R-:W1:-:S15]  /*2b230*/  DFMA R60, R60, R60, R60 ;  /* 0x0000003c3c3c722b */ /* 0x004e5e000000003c */
        /* <DEDUP_REMOVED lines=38> */
[----:B0-----:R-:W-:Y:S05]  /*2b4a0*/  CALL.REL.NOINC `($__internal_0_$__cuda_sm20_div_rn_f64_full) ;  /* 0x000000ec00047944 */ /* 0x001fea0003c00000 */
[----:B------:R-:W-:-:S07]  /*2b4b0*/  IMAD.MOV.U32 R5, RZ, RZ, R3 ;  /* 0x000000ffff057224 */ /* 0x000fce00078e0003 */
.L_x_2998:
[----:B------:R-:W-:Y:S05]  /*2b4c0*/  BSYNC.RECONVERGENT B1 ;  /* 0x0000000000017941 */ /* 0x000fea0003800200 */
.L_x_2997:
[----:B------:R-:W-:Y:S02]  /*2b4d0*/  FSEL R2, R4, RZ, P0 ;  /* 0x000000ff04027208 */ /* 0x000fe40000000000 */
[----:B------:R-:W-:-:S05]  /*2b4e0*/  FSEL R3, R5, +QNAN , P0 ;  /* 0x7ff8000005037808 */ /* 0x000fca0000000000 */
[----:B------:R1:W-:Y:S01]  /*2b4f0*/  STG.E.64 desc[UR8][R6.64+0x200], R2 ;  /* 0x0002000206007986 */ /* 0x0003e2000c101b08 */
[----:B------:R-:W-:Y:S05]  /*2b500*/  @P1 EXIT ;  /* 0x000000000000194d */ /* 0x000fea0003800000 */
[----:B-1----:R-:W1:Y:S01]  /*2b510*/  MUFU.RCP64H R3, R63 ;  /* 0x0000003f00037308 */ /* 0x002e620000001800 */
[----:B------:R-:W2:Y:S01]  /*2b520*/  S2R R0, SR_TID.X ;  /* 0x0000000000007919 */ /* 0x000ea20000002100 */
[----:B------:R-:W-:Y:S01]  /*2b530*/  IMAD.MOV.U32 R2, RZ, RZ, 0x1 ;  /* 0x00000001ff027424 */ /* 0x000fe200078e00ff */
[----:B------:R-:W3:Y:S01]  /*2b540*/  LDCU UR4, c[0x0][0x398] ;  /* 0x00007300ff0477ac */ /* 0x000ee20008000800 */
[----:B------:R-:W-:Y:S01]  /*2b550*/  FSETP.GEU.AND P3, PT, |R191|, 6.5827683646048100446e-37, PT ;  /* 0x03600000bf00780b */ /* 0x000fe20003f6e200 */
[----:B------:R-:W-:Y:S03]  /*2b560*/  BSSY.RECONVERGENT B1, `(.L_x_2999) ;  /* 0x0000031000017945 */ /* 0x000fe60003800200 */
        /* <DEDUP_REMOVED lines=36> */
[----:B-1----:R-:W-:Y:S01]  /*2b7b0*/  FFMA R4, RZ, R63, R3 ;  /* 0x0000003fff047223 */ /* 0x002fe20000000003 */
[----:B--2---:R-:W-:-:S04]  /*2b7c0*/  VIADD R5, R0, 0x80 ;  /* 0x0000008000057836 */ /* 0x004fc80000000000 */
[----:B------:R-:W-:Y:S02]  /*2b7d0*/  FSETP.GT.AND P2, PT, |R4|, 1.469367938527859385e-39, PT ;  /* 0x001000000400780b */ /* 0x000fe40003f44200 */
[----:B---3--:R-:W-:-:S11]  /*2b7e0*/  ISETP.GE.AND P1, PT, R5, UR4, PT ;  /* 0x0000000405007c0c */ /* 0x008fd6000bf26270 */
        /* <DEDUP_REMOVED lines=8> */
.L_x_3000:
[----:B------:R-:W-:Y:S05]  /*2b870*/  BSYNC.RECONVERGENT B1 ;  /* 0x0000000000017941 */ /* 0x000fea0003800200 */
.L_x_2999:
[----:B------:R-:W-:Y:S02]  /*2b880*/  FSEL R2, R2, RZ, P0 ;  /* 0x000000ff02027208 */ /* 0x000fe40000000000 */
[----:B------:R-:W-:-:S05]  /*2b890*/  FSEL R3, R3, +QNAN , P0 ;  /* 0x7ff8000003037808 */ /* 0x000fca0000000000 */
[----:B------:R1:W-:Y:S01]  /*2b8a0*/  STG.E.64 desc[UR8][R6.64+0x300], R2 ;  /* 0x0003000206007986 */ /* 0x0003e2000c101b08 */
[----:B------:R-:W-:Y:S05]  /*2b8b0*/  @P1 EXIT ;  /* 0x000000000000194d */ /* 0x000fea0003800000 */
[----:B-1----:R-:W1:Y:S01]  /*2b8c0*/  MUFU.RCP64H R3, R63 ;  /* 0x0000003f00037308 */ /* 0x002e620000001800 */
[----:B------:R-:W-:Y:S01]  /*2b8d0*/  IMAD.MOV.U32 R2, RZ, RZ, 0x1 ;  /* 0x00000001ff027424 */ /* 0x000fe200078e00ff */
[----:B------:R-:W2:Y:S01]  /*2b8e0*/  LDCU UR4, c[0x0][0x398] ;  /* 0x00007300ff0477ac */ /* 0x000ea20008000800 */
        /* <DEDUP_REMOVED lines=39> */
[----:B------:R-:W-:-:S04]  /*2bb60*/  VIADD R5, R0, 0xa0 ;  /* 0x000000a000057836 */ /* 0x000fc80000000000 */
[----:B------:R-:W-:Y:S02]  /*2bb70*/  FSETP.GT.AND P2, PT, |R4|, 1.469367938527859385e-39, PT ;  /* 0x001000000400780b */ /* 0x000fe40003f44200 */
[----:B--2---:R-:W-:-:S11]  /*2bb80*/  ISETP.GE.AND P1, PT, R5, UR4, PT ;  /* 0x0000000405007c0c */ /* 0x004fd6000bf26270 */
        /* <DEDUP_REMOVED lines=8> */
.L_x_3002:
[----:B------:R-:W-:Y:S05]  /*2bc10*/  BSYNC.RECONVERGENT B1 ;  /* 0x0000000000017941 */ /* 0x000fea0003800200 */
.L_x_3001:
        /* <DEDUP_REMOVED lines=57> */
.L_x_3004:
[----:B------:R-:W-:Y:S05]  /*2bfb0*/  BSYNC.RECONVERGENT B1 ;  /* 0x0000000000017941 */ /* 0x000fea0003800200 */
.L_x_3003:
        /* <DEDUP_REMOVED lines=57> */
.L_x_3006:
[----:B------:R-:W-:Y:S05]  /*2c350*/  BSYNC.RECONVERGENT B1 ;  /* 0x0000000000017941 */ /* 0x000fea0003800200 */
.L_x_3005:
        /* <DEDUP_REMOVED lines=57> */
.L_x_3008:
[----:B------:R-:W-:Y:S05]  /*2c6f0*/  BSYNC.RECONVERGENT B1 ;  /* 0x0000000000017941 */ /* 0x000fea0003800200 */
.L_x_3007:
        /* <DEDUP_REMOVED lines=24> */
[----:B-1----:R-:W0:-:S15]  /*2c880*/  DFMA R2, -R62, R4, 1 ;  /* 0x3ff000003e02742b */ /* 0x002e1e0000000104 */
[----:B------:R-:W-:-:S15]  /*2c890*/  NOP ;  /* 0x0000000000007918 */ /* 0x000fde0000000000 */
[----:B------:R-:W-:-:S15]  /*2c8a0*/  NOP ;  /* 0x0000000000007918 */ /* 0x000fde0000000000 */
[----:B------:R-:W-:-:S15]  /*2c8b0*/  NOP ;  /* 0x0000000000007918 */ /* 0x000fde0000000000 */
[----:B------:R-:W-:-:S04]  /*2c8c0*/  NOP ;  /* 0x0000000000007918 */ /* 0x000fc80000000000 */
[----:B0-----:R-:W0:-:S15]  /*2c8d0*/  DFMA R8, R4, R2, R4 ;  /* 0x000000020408722b */ /* 0x001e1e0000000004 */
[----:B------:R-:W-:-:S15]  /*2c8e0*/  NOP ;  /* 0x0000000000007918 */ /* 0x000fde0000000000 */
[----:B------:R-:W-:-:S15]  /*2c8f0*/  NOP ;  /* 0x0000000000007918 */ /* 0x000fde0000000000 */
[----:B------:R-:W-:-:S15]  /*2c900*/  NOP ;  /* 0x0000000000007918 */ /* 0x000fde0000000000 */
[----:B------:R-:W-:-:S04]  /*2c910*/  NOP ;  /* 0x0000000000007918 */ /* 0x000fc80000000000 */
[----:B0-----:R-:W0:-:S15]  /*2c920*/  DMUL R2, R8, R182 ;  /* 0x000000b608027228 */ /* 0x001e1e0000000000 */
[----:B------:R-:W-:-:S15]  /*2c930*/  NOP ;  /* 0x0000000000007918 */ /* 0x000fde0000000000 */
[----:B------:R-:W-:-:S15]  /*2c940*/  NOP ;  /* 0x0000000000007918 */ /* 0x000fde0000000000 */
[----:B------:R-:W-:-:S15]  /*2c950*/  NOP ;  /* 0x0000000000007918 */ /* 0x000fde0000000000 */
[----:B------:R-:W-:-:S04]  /*2c960*/  NOP ;  /* 0x0000000000007918 */ /* 0x000fc80000000000 */
[----:B0-----:R-:W0:-:S15]  /*2c970*/  DFMA R4, -R62, R2, R182 ;  /* 0x000000023e04722b */ /* 0x001e1e00000001b6 */
[----:B------:R-:W-:-:S15]  /*2c980*/  NOP ;  /* 0x0000000000007918 */ /* 0x000fde0000000000 */
[----:B------:R-:W-:-:S15]  /*2c990*/  NOP ;  /* 0x0000000000007918 */ /* 0x000fde0000000000 */
[----:B------:R-:W-:-:S15]  /*2c9a0*/  NOP ;  /* 0x0000000000007918 */ /* 0x000fde0000000000 */
[----:B------:R-:W-:-:S04]  /*2c9b0*/  NOP ;  /* 0x0000000000007918 */ /* 0x000fc80000000000 */
[----:B0-----:R-:W0:Y:S02]  /*2c9c0*/  DFMA R2, R8, R4, R2 ;  /* 0x000000040802722b */ /* 0x001e240000000002 */
[----:B0-----:R-:W-:Y:S01]  /*2c9d0*/  FFMA R4, RZ, R63, R3 ;  /* 0x0000003fff047223 */ /* 0x001fe20000000003 */
        /* <DEDUP_REMOVED lines=9> */
[----:B------:R-:W-:Y:S05]  /*2ca70*/  CALL.REL.NOINC `($__internal_0_$__cuda_sm20_div_rn_f64_full) ;  /* 0x000000d400907944 */ /* 0x000fea0003c00000 */
[----:B------:R-:W-:-:S07]  /*2ca80*/  IMAD.MOV.U32 R2, RZ, RZ, R4 ;  /* 0x000000ffff027224 */ /* 0x000fce00078e0004 */
.L_x_3010:
[----:B------:R-:W-:Y:S05]  /*2ca90*/  BSYNC.RECONVERGENT B1 ;  /* 0x0000000000017941 */ /* 0x000fea0003800200 */
.L_x_3009:
[----:B------:R-:W-:Y:S02]  /*2caa0*/  FSEL R2, R2, RZ, P0 ;  /* 0x000000ff02027208 */ /* 0x000fe40000000000 */
[----:B------:R-:W-:-:S05]  /*2cab0*/  FSEL R3, R3, +QNAN , P0 ;  /* 0x7ff8000003037808 */ /* 0x000fca0000000000 */
[----:B------:R0:W-:Y:S01]  /*2cac0*/  STG.E.64 desc[UR8][R6.64+0x800], R2 ;  /* 0x0008000206007986 */ /* 0x0001e2000c101b08 */
[----:B------:R-:W-:Y:S05]  /*2cad0*/  @P1 EXIT ;  /* 0x000000000000194d */ /* 0x000fea0003800000 */
[----:B0-----:R-:W0:Y:S01]  /*2cae0*/  MUFU.RCP64H R3, R63 ;  /* 0x0000003f00037308 */ /* 0x001e220000001800 */
[----:B------:R-:W-:Y:S01]  /*2caf0*/  IMAD.MOV.U32 R2, RZ, RZ, 0x1 ;  /* 0x00000001ff027424 */ /* 0x000fe200078e00ff */
[----:B------:R-:W1:Y:S01]  /*2cb00*/  LDCU UR4, c[0x0][0x398] ;  /* 0x00007300ff0477ac */ /* 0x000e620008000800 */
[----:B------:R-:W-:Y:S01]  /*2cb10*/  FSETP.GEU.AND P3, PT, |R11|, 6.5827683646048100446e-37, PT ;  /* 0x036000000b00780b */ /* 0x000fe20003f6e200 */
[----:B------:R-:W-:Y:S03]  /*2cb20*/  BSSY.RECONVERGENT B1, `(.L_x_3011) ;  /* 0x0000031000017945 */ /* 0x000fe60003800200 */
[----:B0-----:R-:W0:-:S15]  /*2cb30*/  DFMA R4, -R62, R2, 1 ;  /* 0x3ff000003e04742b */ /* 0x001e1e0000000102 */
        /* <DEDUP_REMOVED lines=38> */
[----:B-1----:R-:W-:-:S11]  /*2cda0*/  ISETP.GE.AND P1, PT, R5, UR4, PT ;  /* 0x0000000405007c0c */ /* 0x002fd6000bf26270 */
        /* <DEDUP_REMOVED lines=8> */
.L_x_3012:
[----:B------:R-:W-:Y:S05]  /*2ce30*/  BSYNC.RECONVERGENT B1 ;  /* 0x0000000000017941 */ /* 0x000fea0003800200 */
.L_x_3011:
        /* <DEDUP_REMOVED lines=57> */
.L_x_3014:
[----:B------:R-:W-:Y:S05]  /*2d1d0*/  BSYNC.RECONVERGENT B1 ;  /* 0x0000000000017941 */ /* 0x000fea0003800200 */
.L_x_3013:
        /* <DEDUP_REMOVED lines=57> */
.L_x_3016:
[----:B------:R-:W-:Y:S05]  /*2d570*/  BSYNC.RECONVERGENT B1 ;  /* 0x0000000000017941 */ /* 0x000fea0003800200 */
.L_x_3015:
        /* <DEDUP_REMOVED lines=57> */
.L_x_3018:
[----:B------:R-:W-:Y:S05]  /*2d910*/  BSYNC.RECONVERGENT B1 ;  /* 0x0000000000017941 */ /* 0x000fea0003800200 */
.L_x_3017:
        /* <DEDUP_REMOVED lines=57> */
.L_x_3020:
[----:B------:R-:W-:Y:S05]  /*2dcb0*/  BSYNC.RECONVERGENT B1 ;  /* 0x0000000000017941 */ /* 0x000fea0003800200 */
.L_x_3019:
        /* <DEDUP_REMOVED lines=57> */
.L_x_3022:
[----:B------:R-:W-:Y:S05]  /*2e050*/  BSYNC.RECONVERGENT B1 ;  /* 0x0000000000017941 */ /* 0x000fea0003800200 */
.L_x_3021:
        /* <DEDUP_REMOVED lines=57> */
.L_x_3024:
[----:B------:R-:W-:Y:S05]  /*2e3f0*/  BSYNC.RECONVERGENT B1 ;  /* 0x0000000000017941 */ /* 0x000fea0003800200 */
.L_x_3023:
        /* <DEDUP_REMOVED lines=57> */
.L_x_3026:
[----:B------:R-:W-:Y:S05]  /*2e790*/  BSYNC.RECONVERGENT B1 ;  /* 0x0000000000017941 */ /* 0x000fea0003800200 */
.L_x_3025:
        /* <DEDUP_REMOVED lines=8> */
[----:B------:R-:W-:Y:S01]  /*2e820*/  BSSY.RECONVERGENT B1, `(.L_x_3027) ;  /* 0x0000036000017945 */ /* 0x000fe20003800200 */
[----:B------:R-:W-:-:S15]  /*2e830*/  DSETP.NEU.AND P0, PT, R62, RZ, PT ;  /* 0x000000ff3e00722a */ /* 0x000fde0003f0d000 */
        /* <DEDUP_REMOVED lines=52> */
.L_x_3028:
[----:B------:R-:W-:Y:S05]  /*2eb80*/  BSYNC.RECONVERGENT B1 ;  /* 0x0000000000017941 */ /* 0x000fea0003800200 */
.L_x_3027:
        /* <DEDUP_REMOVED lines=62> */
.L_x_3030:
[----:B------:R-:W-:Y:S05]  /*2ef70*/  BSYNC.RECONVERGENT B1 ;  /* 0x0000000000017941 */ /* 0x000fea0003800200 */
.L_x_3029:
        /* <DEDUP_REMOVED lines=62> */
.L_x_3032:
[----:B------:R-:W-:Y:S05]  /*2f360*/  BSYNC.RECONVERGENT B1 ;  /* 0x0000000000017941 */ /* 0x000fea0003800200 */
.L_x_3031:
        /* <DEDUP_REMOVED lines=62> */
.L_x_3034:
[----:B------:R-:W-:Y:S05]  /*2f750*/  BSYNC.RECONVERGENT B1 ;  /* 0x0000000000017941 */ /* 0x000fea0003800200 */
.L_x_3033:
        /* <DEDUP_REMOVED lines=62> */
.L_x_3036:
[----:B------:R-:W-:Y:S05]  /*2fb40*/  BSYNC.RECONVERGENT B1 ;  /* 0x0000000000017941 */ /* 0x000fea0003800200 */
.L_x_3035:
        /* <DEDUP_REMOVED lines=62> */
.L_x_3038:
[----:B------:R-:W-:Y:S05]  /*2ff30*/  BSYNC.RECONVERGENT B1 ;  /* 0x0000000000017941 */ /* 0x000fea0003800200 */
.L_x_3037:
        /* <DEDUP_REMOVED lines=62> */
.L_x_3040:
[----:B------:R-:W-:Y:S05]  /*30320*/  BSYNC.RECONVERGENT B1 ;  /* 0x0000000000017941 */ /* 0x000fea0003800200 */
.L_x_3039:
        /* <DEDUP_REMOVED lines=62> */
.L_x_3042:
[----:B------:R-:W-:Y:S05]  /*30710*/  BSYNC.RECONVERGENT B1 ;  /* 0x0000000000017941 */ /* 0x000fea0003800200 */
.L_x_3041:
        /* <DEDUP_REMOVED lines=62> */
.L_x_3044:
[----:B------:R-:W-:Y:S05]  /*30b00*/  BSYNC.RECONVERGENT B1 ;  /* 0x0000000000017941 */ /* 0x000fea0003800200 */
.L_x_3043:
        /* <DEDUP_REMOVED lines=62> */
.L_x_3046:
[----:B------:R-:W-:Y:S05]  /*30ef0*/  BSYNC.RECONVERGENT B1 ;  /* 0x0000000000017941 */ /* 0x000fea0003800200 */
.L_x_3045:
        /* <DEDUP_REMOVED lines=62> */
.L_x_3048:
[----:B------:R-:W-:Y:S05]  /*312e0*/  BSYNC.RECONVERGENT B1 ;  /* 0x0000000000017941 */ /* 0x000fea0003800200 */
.L_x_3047:
        /* <DEDUP_REMOVED lines=62> */
.L_x_3050:
[----:B------:R-:W-:Y:S05]  /*316d0*/  BSYNC.RECONVERGENT B1 ;  /* 0x0000000000017941 */ /* 0x000fea0003800200 */
.L_x_3049:
        /* <DEDUP_REMOVED lines=62> */
.L_x_3052:
[----:B------:R-:W-:Y:S05]  /*31ac0*/  BSYNC.RECONVERGENT B1 ;  /* 0x0000000000017941 */ /* 0x000fea0003800200 */
.L_x_3051:
        /* <DEDUP_REMOVED lines=62> */
.L_x_3054:
[----:B------:R-:W-:Y:S05]  /*31eb0*/  BSYNC.RECONVERGENT B1 ;  /* 0x0000000000017941 */ /* 0x000fea0003800200 */
.L_x_3053:
        /* <DEDUP_REMOVED lines=51> */
[----:B------:R-:W-:-:S04]  /*321f0*/  LOP3.LUT R4, R0, 0x400, RZ, 0xfc, !PT ;  /* 0x0000040000047812 */ /* 0x000fc800078efcff */
        /* <DEDUP_REMOVED lines=10> */
.L_x_3056:
[----:B------:R-:W-:Y:S05]  /*322a0*/  BSYNC.RECONVERGENT B1 ;  /* 0x0000000000017941 */ /* 0x000fea0003800200 */
.L_x_3055:
        /* <DEDUP_REMOVED lines=62> */
.L_x_3058:
[----:B------:R-:W-:Y:S05]  /*32690*/  BSYNC.RECONVERGENT B1 ;  /* 0x0000000000017941 */ /* 0x000fea0003800200 */
.L_x_3057:
        /* <DEDUP_REMOVED lines=62> */
.L_x_3060:
[----:B------:R-:W-:Y:S05]  /*32a80*/  BSYNC.RECONVERGENT B1 ;  /* 0x0000000000017941 */ /* 0x000fea0003800200 */
.L_x_3059:
        /* <DEDUP_REMOVED lines=62> */
.L_x_3062:
[----:B------:R-:W-:Y:S05]  /*32e70*/  BSYNC.RECONVERGENT B1 ;  /* 0x0000000000017941 */ /* 0x000fea0003800200 */
.L_x_3061:
        /* <DEDUP_REMOVED lines=62> */
.L_x_3064:
[----:B------:R-:W-:Y:S05]  /*33260*/  BSYNC.RECONVERGENT B1 ;  /* 0x0000000000017941 */ /* 0x000fea0003800200 */
.L_x_3063:
        /* <DEDUP_REMOVED lines=62> */
.L_x_3066:
[----:B------:R-:W-:Y:S05]  /*33650*/  BSYNC.RECONVERGENT B1 ;  /* 0x0000000000017941 */ /* 0x000fea0003800200 */
.L_x_3065:
        /* <DEDUP_REMOVED lines=62> */
.L_x_3068:
[----:B------:R-:W-:Y:S05]  /*33a40*/  BSYNC.RECONVERGENT B1 ;  /* 0x0000000000017941 */ /* 0x000fea0003800200 */
.L_x_3067:
        /* <DEDUP_REMOVED lines=62> */
.L_x_3070:
[----:B------:R-:W-:Y:S05]  /*33e30*/  BSYNC.RECONVERGENT B1 ;  /* 0x0000000000017941 */ /* 0x000fea0003800200 */
.L_x_3069:
        /* <DEDUP_REMOVED lines=62> */
.L_x_3072:
[----:B------:R-:W-:Y:S05]  /*34220*/  BSYNC.RECONVERGENT B1 ;  /* 0x0000000000017941 */ /* 0x000fea0003800200 */
.L_x_3071:
        /* <DEDUP_REMOVED lines=62> */
.L_x_3074:
[----:B------:R-:W-:Y:S05]  /*34610*/  BSYNC.RECONVERGENT B1 ;  /* 0x0000000000017941 */ /* 0x000fea0003800200 */
.L_x_3073:
        /* <DEDUP_REMOVED lines=62> */
.L_x_3076:
[----:B------:R-:W-:Y:S05]  /*34a00*/  BSYNC.RECONVERGENT B1 ;  /* 0x0000000000017941 */ /* 0x000fea0003800200 */
.L_x_3075:
        /* <DEDUP_REMOVED lines=62> */
.L_x_3078:
[----:B------:R-:W-:Y:S05]  /*34df0*/  BSYNC.RECONVERGENT B1 ;  /* 0x0000000000017941 */ /* 0x000fea0003800200 */
.L_x_3077:
        /* <DEDUP_REMOVED lines=62> */
.L_x_3080:
[----:B------:R-:W-:Y:S05]  /*351e0*/  BSYNC.RECONVERGENT B1 ;  /* 0x0000000000017941 */ /* 0x000fea0003800200 */
.L_x_3079:
        /* <DEDUP_REMOVED lines=62> */
.L_x_3082:
[----:B------:R-:W-:Y:S05]  /*355d0*/  BSYNC.RECONVERGENT B1 ;  /* 0x0000000000017941 */ /* 0x000fea0003800200 */
.L_x_3081:
        /* <DEDUP_REMOVED lines=62> */
.L_x_3084:
[----:B------:R-:W-:Y:S05]  /*359c0*/  BSYNC.RECONVERGENT B1 ;  /* 0x0000000000017941 */ /* 0x000fea0003800200 */
.L_x_3083:
        /* <DEDUP_REMOVED lines=62> */
.L_x_3086:
[----:B------:R-:W-:Y:S05]  /*35db0*/  BSYNC.RECONVERGENT B1 ;  /* 0x0000000000017941 */ /* 0x000fea0003800200 */
.L_x_3085:
        /* <DEDUP_REMOVED lines=62> */
.L_x_3088:
[----:B------:R-:W-:Y:S05]  /*361a0*/  BSYNC.RECONVERGENT B1 ;  /* 0x0000000000017941 */ /* 0x000fea0003800200 */
.L_x_3087:
        /* <DEDUP_REMOVED lines=62> */
.L_x_3090:
[----:B------:R-:W-:Y:S05]  /*36590*/  BSYNC.RECONVERGENT B1 ;  /* 0x0000000000017941 */ /* 0x000fea0003800200 */
.L_x_3089:
        /* <DEDUP_REMOVED lines=62> */
.L_x_3092:
[----:B------:R-:W-:Y:S05]  /*36980*/  BSYNC.RECONVERGENT B1 ;  /* 0x0000000000017941 */ /* 0x000fea0003800200 */
.L_x_3091:
        /* <DEDUP_REMOVED lines=62> */
.L_x_3094:
[----:B------:R-:W-:Y:S05]  /*36d70*/  BSYNC.RECONVERGENT B1 ;  /* 0x0000000000017941 */ /* 0x000fea0003800200 */
.L_x_3093:
        /* <DEDUP_REMOVED lines=62> */
.L_x_3096:
[----:B------:R-:W-:Y:S05]  /*37160*/  BSYNC.RECONVERGENT B1 ;  /* 0x0000000000017941 */ /* 0x000fea0003800200 */
.L_x_3095:
        /* <DEDUP_REMOVED lines=62> */
.L_x_3098:
[----:B------:R-:W-:Y:S05]  /*37550*/  BSYNC.RECONVERGENT B1 ;  /* 0x0000000000017941 */ /* 0x000fea0003800200 */
.L_x_3097:
        /* <DEDUP_REMOVED lines=62> */
.L_x_3100:
[----:B------:R-:W-:Y:S05]  /*37940*/  BSYNC.RECONVERGENT B1 ;  /* 0x0000000000017941 */ /* 0x000fea0003800200 */
.L_x_3099:
        /* <DEDUP_REMOVED lines=62> */
.L_x_3102:
[----:B------:R-:W-:Y:S05]  /*37d30*/  BSYNC.RECONVERGENT B1 ;  /* 0x0000000000017941 */ /* 0x000fea0003800200 */
.L_x_3101:
        /* <DEDUP_REMOVED lines=62> */
.L_x_3104:
[----:B------:R-:W-:Y:S05]  /*38120*/  BSYNC.RECONVERGENT B1 ;  /* 0x0000000000017941 */ /* 0x000fea0003800200 */
.L_x_3103:
        /* <DEDUP_REMOVED lines=62> */
.L_x_3106:
[----:B------:R-:W-:Y:S05]  /*38510*/  BSYNC.RECONVERGENT B1 ;  /* 0x0000000000017941 */ /* 0x000fea0003800200 */
.L_x_3105:
        /* <DEDUP_REMOVED lines=62> */
.L_x_3108:
[----:B------:R-:W-:Y:S05]  /*38900*/  BSYNC.RECONVERGENT B1 ;  /* 0x0000000000017941 */ /* 0x000fea0003800200 */
.L_x_3107:
        /* <DEDUP_REMOVED lines=62> */
.L_x_3110:
[----:B------:R-:W-:Y:S05]  /*38cf0*/  BSYNC.RECONVERGENT B1 ;  /* 0x0000000000017941 */ /* 0x000fea0003800200 */
.L_x_3109:
        /* <DEDUP_REMOVED lines=62> */
.L_x_3112:
[----:B------:R-:W-:Y:S05]  /*390e0*/  BSYNC.RECONVERGENT B1 ;  /* 0x0000000000017941 */ /* 0x000fea0003800200 */
.L_x_3111:
        /* <DEDUP_REMOVED lines=62> */
.L_x_3114:
[----:B------:R-:W-:Y:S05]  /*394d0*/  BSYNC.RECONVERGENT B1 ;  /* 0x0000000000017941 */ /* 0x000fea0003800200 */
.L_x_3113:
        /* <DEDUP_REMOVED lines=62> */
.L_x_3116:
[----:B------:R-:W-:Y:S05]  /*398c0*/  BSYNC.RECONVERGENT B1 ;  /* 0x0000000000017941 */ /* 0x000fea0003800200 */
.L_x_3115:
        /* <DEDUP_REMOVED lines=8> */
[----:B------:R-:W-:Y:S01]  /*39950*/  VIADD R0, R0, 0x7e0 ;  /* 0x000007e000007836 */ /* 0x000fe20000000000 */
[----:B------:R-:W-:Y:S01]  /*39960*/  BSSY.RECONVERGENT B1, `(.L_x_3117) ;  /* 0x0000035000017945 */ /* 0x000fe20003800200 */
[----:B------:R-:W-:Y:S03]  /*39970*/  DSETP.NEU.AND P1, PT, R62, RZ, PT ;  /* 0x000000ff3e00722a */ /* 0x000fe60003f2d000 */
[----:B-1----:R-:W-:-:S15]  /*39980*/  ISETP.GE.AND P0, PT, R0, UR4, PT ;  /* 0x0000000400007c0c */ /* 0x002fde000bf06270 */
[----:B------:R-:W-:-:S15]  /*39990*/  NOP ;  /* 0x0000000000007918 */ /* 0x000fde0000000000 */
[----:B------:R-:W-:-:S15]  /*399a0*/  NOP ;  /* 0x0000000000007918 */ /* 0x000fde0000000000 */
[----:B------:R-:W-:-:S15]  /*399b0*/  NOP ;  /* 0x0000000000007918 */ /* 0x000fde0000000000 */
[----:B------:R-:W-:-:S01]  /*399c0*/  NOP ;  /* 0x0000000000007918 */ /* 0x000fc20000000000 */
        /* <DEDUP_REMOVED lines=36> */
[----:B0-----:R-:W-:-:S05]  /*39c10*/  FFMA R4, RZ, R63, R3 ;  /* 0x0000003fff047223 */ /* 0x001fca0000000003 */
[----:B------:R-:W-:-:S13]  /*39c20*/  FSETP.GT.AND P2, PT, |R4|, 1.469367938527859385e-39, PT ;  /* 0x001000000400780b */ /* 0x000fda0003f44200 */
        /* <DEDUP_REMOVED lines=8> */
.L_x_3118:
[----:B------:R-:W-:Y:S05]  /*39cb0*/  BSYNC.RECONVERGENT B1 ;  /* 0x0000000000017941 */ /* 0x000fea0003800200 */
.L_x_3117:
[----:B------:R-:W-:Y:S02]  /*39cc0*/  FSEL R2, R2, RZ, P1 ;  /* 0x000000ff02027208 */ /* 0x000fe40000800000 */
[----:B------:R-:W-:-:S05]  /*39cd0*/  FSEL R3, R3, +QNAN , P1 ;  /* 0x7ff8000003037808 */ /* 0x000fca0000800000 */
[----:B------:R0:W-:Y:S01]  /*39ce0*/  STG.E.64 desc[UR8][R6.64+0x3e00], R2 ;  /* 0x003e000206007986 */ /* 0x0001e2000c101b08 */
[----:B------:R-:W-:Y:S05]  /*39cf0*/  @P0 EXIT ;  /* 0x000000000000094d */ /* 0x000fea0003800000 */
[----:B0-----:R-:W0:Y:S01]  /*39d00*/  MUFU.RCP64H R3, R63 ;  /* 0x0000003f00037308 */ /* 0x001e220000001800 */
[----:B------:R-:W-:Y:S01]  /*39d10*/  IMAD.MOV.U32 R2, RZ, RZ, 0x1 ;  /* 0x00000001ff027424 */ /* 0x000fe200078e00ff */
        /* <DEDUP_REMOVED lines=53> */
.L_x_3120:
[----:B------:R-:W-:Y:S05]  /*3a070*/  BSYNC.RECONVERGENT B1 ;  /* 0x0000000000017941 */ /* 0x000fea0003800200 */
.L_x_3119:
[----:B------:R-:W-:Y:S02]  /*3a080*/  FSEL R2, R2, RZ, P0 ;  /* 0x000000ff02027208 */ /* 0x000fe40000000000 */
[----:B------:R-:W-:-:S05]  /*3a090*/  FSEL R3, R3, +QNAN , P0 ;  /* 0x7ff8000003037808 */ /* 0x000fca0000000000 */
[----:B------:R-:W-:Y:S01]  /*3a0a0*/  STG.E.64 desc[UR8][R6.64+0x3f00], R2 ;  /* 0x003f000206007986 */ /* 0x000fe2000c101b08 */
[----:B------:R-:W-:Y:S05]  /*3a0b0*/  EXIT ;  /* 0x000000000000794d */ /* 0x000fea0003800000 */
        .weak           $__internal_0_$__cuda_sm20_div_rn_f64_full
        .type           $__internal_0_$__cuda_sm20_div_rn_f64_full,@function
        .size           $__internal_0_$__cuda_sm20_div_rn_f64_full,(.L_x_11209 - $__internal_0_$__cuda_sm20_div_rn_f64_full)
$__internal_0_$__cuda_sm20_div_rn_f64_full:
[C---:B------:R-:W-:Y:S01]  /*3a0c0*/  FSETP.GEU.AND P3, PT, |R101|.reuse, 1.469367938527859385e-39, PT ;  /* 0x001000006500780b */ /* 0x040fe20003f6e200 */
[----:B------:R-:W-:Y:S01]  /*3a0d0*/  IMAD.MOV.U32 R105, RZ, RZ, 0x1ca00000 ;  /* 0x1ca00000ff697424 */ /* 0x000fe200078e00ff */
[----:B------:R-:W-:Y:S01]  /*3a0e0*/  LOP3.LUT R64, R101, 0x800fffff, RZ, 0xc0, !PT ;  /* 0x800fffff65407812 */ /* 0x000fe200078ec0ff */
[----:B------:R-:W-:Y:S01]  /*3a0f0*/  IMAD.MOV.U32 R88, RZ, RZ, 0x1 ;  /* 0x00000001ff587424 */ /* 0x000fe200078e00ff */
[C---:B------:R-:W-:Y:S01]  /*3a100*/  FSETP.GEU.AND P2, PT, |R97|.reuse, 1.469367938527859385e-39, PT ;  /* 0x001000006100780b */ /* 0x040fe20003f4e200 */
[----:B------:R-:W-:Y:S01]  /*3a110*/  BSSY.RECONVERGENT B0, `(.L_x_3121) ;  /* 0x0000077000007945 */ /* 0x000fe20003800200 */
[----:B------:R-:W-:Y:S01]  /*3a120*/  LOP3.LUT R65, R64, 0x3ff00000, RZ, 0xfc, !PT ;  /* 0x3ff0000040417812 */ /* 0x000fe200078efcff */
[----:B------:R-:W-:Y:S01]  /*3a130*/  IMAD.MOV.U32 R64, RZ, RZ, R100 ;  /* 0x000000ffff407224 */ /* 0x000fe200078e0064 */
[----:B------:R-:W-:Y:S02]  /*3a140*/  LOP3.LUT R109, R97, 0x7ff00000, RZ, 0xc0, !PT ;  /* 0x7ff00000616d7812 */ /* 0x000fe400078ec0ff */
[----:B------:R-:W-:-:S03]  /*3a150*/  LOP3.LUT R108, R101, 0x7ff00000, RZ, 0xc0, !PT ;  /* 0x7ff00000656c7812 */ /* 0x000fc600078ec0ff */
[----:B------:R-:W0:Y:S01]  /*3a160*/  @!P3 DMUL R64, R100, 8.98846567431157953865e+307 ;  /* 0x7fe000006440b828 */ /* 0x000e220000000000 */
[----:B------:R-:W-:Y:S01]  /*3a170*/  ISETP.GE.U32.AND P5, PT, R109, R108, PT ;  /* 0x0000006c6d00720c */ /* 0x000fe20003fa6070 */
[----:B0-----:R-:W0:Y:S01]  /*3a180*/  MUFU.RCP64H R89, R65 ;  /* 0x0000004100597308 */ /* 0x001e220000001800 */
[----:B------:R-:W-:Y:S01]  /*3a190*/  IMAD.MOV.U32 R4, RZ, RZ, R109 ;  /* 0x000000ffff047224 */ /* 0x000fe200078e006d */
[----:B------:R-:W-:Y:S01]  /*3a1a0*/  @!P2 LOP3.LUT R3, R101, 0x7ff00000, RZ, 0xc0, !PT ;  /* 0x7ff000006503a812 */ /* 0x000fe200078ec0ff */
[----:B------:R-:W-:-:S03]  /*3a1b0*/  @!P2 IMAD.MOV.U32 R70, RZ, RZ, RZ ;  /* 0x000000ffff46a224 */ /* 0x000fc600078e00ff */
[----:B------:R-:W-:-:S04]  /*3a1c0*/  @!P2 ISETP.GE.U32.AND P4, PT, R109, R3, PT ;  /* 0x000000036d00a20c */ /* 0x000fc80003f86070 */
[----:B------:R-:W-:-:S04]  /*3a1d0*/  @!P2 SEL R3, R105, 0x63400000, !P4 ;  /* 0x634000006903a807 */ /* 0x000fc80006000000 */
[----:B------:R-:W-:-:S04]  /*3a1e0*/  @!P2 LOP3.LUT R3, R3, 0x80000000, R97, 0xf8, !PT ;  /* 0x800000000303a812 */ /* 0x000fc800078ef861 */
[----:B------:R-:W-:Y:S01]  /*3a1f0*/  @!P2 LOP3.LUT R71, R3, 0x100000, RZ, 0xfc, !PT ;  /* 0x001000000347a812 */ /* 0x000fe200078efcff */
[----:B------:R-:W-:Y:S01]  /*3a200*/  IMAD.MOV.U32 R3, RZ, RZ, R108 ;  /* 0x000000ffff037224 */ /* 0x000fe200078e006c */
[----:B------:R-:W-:-:S15]  /*3a210*/  @!P3 LOP3.LUT R3, R65, 0x7ff00000, RZ, 0xc0, !PT ;  /* 0x7ff000004103b812 */ /* 0x000fde00078ec0ff */
[----:B------:R-:W-:-:S15]  /*3a220*/  NOP ;  /* 0x0000000000007918 */ /* 0x000fde0000000000 */
[----:B------:R-:W-:-:S12]  /*3a230*/  NOP ;  /* 0x0000000000007918 */ /* 0x000fd80000000000 */
[----:B0-----:R-:W0:-:S15]  /*3a240*/  DFMA R66, R88, -R64, 1 ;  /* 0x3ff000005842742b */ /* 0x001e1e0000000840 */
[----:B------:R-:W-:-:S15]  /*3a250*/  NOP ;  /* 0x0000000000007918 */ /* 0x000fde0000000000 */
[----:B------:R-:W-:-:S15]  /*3a260*/  NOP ;  /* 0x0000000000007918 */ /* 0x000fde0000000000 */
[----:B------:R-:W-:-:S15]  /*3a270*/  NOP ;  /* 0x0000000000007918 */ /* 0x000fde0000000000 */
[----:B------:R-:W-:-:S04]  /*3a280*/  NOP ;  /* 0x0000000000007918 */ /* 0x000fc80000000000 */
[----:B0-----:R0:W-:Y:S02]  /*3a290*/  DFMA R92, R66, R66, R66 ;  /* 0x00000042425c722b */ /* 0x0011e40000000042 */
[----:B0-----:R-:W-:Y:S01]  /*3a2a0*/  SEL R67, R105, 0x63400000, !P5 ;  /* 0x6340000069437807 */ /* 0x001fe20006800000 */
[----:B------:R-:W-:-:S03]  /*3a2b0*/  IMAD.MOV.U32 R66, RZ, RZ, R96 ;  /* 0x000000ffff427224 */ /* 0x000fc600078e0060 */
[----:B------:R-:W-:-:S15]  /*3a2c0*/  LOP3.LUT R67, R67, 0x800fffff, R97, 0xf8, !PT ;  /* 0x800fffff43437812 */ /* 0x000fde00078ef861 */
[----:B------:R-:W-:-:S15]  /*3a2d0*/  NOP ;  /* 0x0000000000007918 */ /* 0x000fde0000000000 */
[----:B------:R-:W-:-:S15]  /*3a2e0*/  NOP ;  /* 0x0000000000007918 */ /* 0x000fde0000000000 */
[----:B------:R-:W-:-:S13]  /*3a2f0*/  NOP ;  /* 0x0000000000007918 */ /* 0x000fda0000000000 */
[----:B------:R-:W0:Y:S02]  /*3a300*/  @!P2 DFMA R66, R66, 2, -R70 ;  /* 0x400000004242a82b */ /* 0x000e240000000846 */
[----:B0-----:R-:W-:-:S05]  /*3a310*/  @!P2 LOP3.LUT R4, R67, 0x7ff00000, RZ, 0xc0, !PT ;  /* 0x7ff000004304a812 */ /* 0x001fca00078ec0ff */
[----:B------:R-:W-:-:S05]  /*3a320*/  VIADD R108, R4, 0xffffffff ;  /* 0xffffffff046c7836 */ /* 0x000fca0000000000 */
[----:B------:R-:W-:Y:S01]  /*3a330*/  ISETP.GT.U32.AND P2, PT, R108, 0x7feffffe, PT ;  /* 0x7feffffe6c00780c */ /* 0x000fe20003f44070 */
[----:B------:R-:W-:-:S05]  /*3a340*/  VIADD R108, R3, 0xffffffff ;  /* 0xffffffff036c7836 */ /* 0x000fca0000000000 */
[----:B------:R-:W-:-:S15]  /*3a350*/  ISETP.GT.U32.OR P2, PT, R108, 0x7feffffe, P2 ;  /* 0x7feffffe6c00780c */ /* 0x000fde0001744470 */
[----:B------:R-:W-:-:S15]  /*3a360*/  NOP ;  /* 0x0000000000007918 */ /* 0x000fde0000000000 */
[----:B------:R-:W-:-:S15]  /*3a370*/  NOP ;  /* 0x0000000000007918 */ /* 0x000fde0000000000 */
[----:B------:R-:W-:-:S01]  /*3a380*/  NOP ;  /* 0x0000000000007918 */ /* 0x000fc20000000000 */
[----:B------:R-:W0:-:S15]  /*3a390*/  DFMA R92, R88, R92, R88 ;  /* 0x0000005c585c722b */ /* 0x000e1e0000000058 */
[----:B------:R-:W-:-:S15]  /*3a3a0*/  NOP ;  /* 0x0000000000007918 */ /* 0x000fde0000000000 */
[----:B------:R-:W-:-:S15]  /*3a3b0*/  NOP ;  /* 0x0000000000007918 */ /* 0x000fde0000000000 */
[----:B------:R-:W-:-:S15]  /*3a3c0*/  NOP ;  /* 0x0000000000007918 */ /* 0x000fde0000000000 */
[----:B------:R-:W-:-:S04]  /*3a3d0*/  NOP ;  /* 0x0000000000007918 */ /* 0x000fc80000000000 */
[----:B0-----:R-:W0:-:S15]  /*3a3e0*/  DFMA R70, R92, -R64, 1 ;  /* 0x3ff000005c46742b */ /* 0x001e1e0000000840 */
        /* <DEDUP_REMOVED lines=14> */
[----:B0-----:R-:W0:-:S15]  /*3a4d0*/  DFMA R92, R88, -R64, R66 ;  /* 0x80000040585c722b */ /* 0x001e1e0000000042 */
[----:B------:R-:W-:-:S15]  /*3a4e0*/  NOP ;  /* 0x0000000000007918 */ /* 0x000fde0000000000 */
[----:B------:R-:W-:-:S15]  /*3a4f0*/  NOP ;  /* 0x0000000000007918 */ /* 0x000fde0000000000 */
[----:B------:R-:W-:-:S15]  /*3a500*/  NOP ;  /* 0x0000000000007918 */ /* 0x000fde0000000000 */
[----:B------:R-:W-:-:S04]  /*3a510*/  NOP ;  /* 0x0000000000007918 */ /* 0x000fc80000000000 */
[----:B0-----:R0:W1:Y:S02]  /*3a520*/  DFMA R92, R70, R92, R88 ;  /* 0x0000005c465c722b */ /* 0x0010640000000058 */
[----:B01----:R-:W-:Y:S05]  /*3a530*/  @P2 BRA `(.L_x_3122) ;  /* 0x00000000007c2947 */ /* 0x003fea0003800000 */
[----:B------:R-:W-:Y:S01]  /*3a540*/  LOP3.LUT R4, R101, 0x7ff00000, RZ, 0xc0, !PT ;  /* 0x7ff0000065047812 */ /* 0x000fe200078ec0ff */
[----:B------:R-:W-:-:S03]  /*3a550*/  IMAD.MOV.U32 R88, RZ, RZ, RZ ;  /* 0x000000ffff587224 */ /* 0x000fc600078e00ff */
[CC--:B------:R-:W-:Y:S02]  /*3a560*/  VIADDMNMX R3, R109.reuse, -R4.reuse, 0xb9600000, !PT ;  /* 0xb96000006d037446 */ /* 0x0c0fe40007800904 */
[----:B------:R-:W-:Y:S02]  /*3a570*/  ISETP.GE.U32.AND P2, PT, R109, R4, PT ;  /* 0x000000046d00720c */ /* 0x000fe40003f46070 */
[----:B------:R-:W-:Y:S02]  /*3a580*/  VIMNMX R3, PT, PT, R3, 0x46a00000, PT ;  /* 0x46a0000003037848 */ /* 0x000fe40003fe0100 */
[----:B------:R-:W-:-:S05]  /*3a590*/  SEL R4, R105, 0x63400000, !P2 ;  /* 0x6340000069047807 */ /* 0x000fca0005000000 */
[----:B------:R-:W-:-:S04]  /*3a5a0*/  IMAD.IADD R3, R3, 0x1, -R4 ;  /* 0x0000000103037824 */ /* 0x000fc800078e0a04 */
[----:B------:R-:W-:-:S06]  /*3a5b0*/  VIADD R89, R3, 0x7fe00000 ;  /* 0x7fe0000003597836 */ /* 0x000fcc0000000000 */
[----:B------:R-:W0:Y:S02]  /*3a5c0*/  DMUL R70, R92, R88 ;  /* 0x000000585c467228 */ /* 0x000e240000000000 */
[----:B0-----:R-:W-:-:S13]  /*3a5d0*/  FSETP.GTU.AND P2, PT, |R71|, 1.469367938527859385e-39, PT ;  /* 0x001000004700780b */ /* 0x001fda0003f4c200 */
[----:B------:R-:W-:Y:S05]  /*3a5e0*/  @P2 BRA `(.L_x_3123) ;  /* 0x0000000000a42947 */ /* 0x000fea0003800000 */
[----:B------:R-:W0:Y:S01]  /*3a5f0*/  DFMA R64, R92, -R64, R66 ;  /* 0x800000405c40722b */ /* 0x000e220000000042 */
[----:B------:R-:W-:Y:S01]  /*3a600*/  IMAD.MOV.U32 R88, RZ, RZ, RZ ;  /* 0x000000ffff587224 */ /* 0x000fe200078e00ff */
[C---:B0-----:R-:W-:Y:S02]  /*3a610*/  FSETP.NEU.AND P2, PT, R65.reuse, RZ, PT ;  /* 0x000000ff4100720b */ /* 0x041fe40003f4d000 */
[----:B------:R-:W-:-:S04]  /*3a620*/  LOP3.LUT R101, R65, 0x80000000, R101, 0x48, !PT ;  /* 0x8000000041657812 */ /* 0x000fc800078e4865 */
[----:B------:R-:W-:-:S07]  /*3a630*/  LOP3.LUT R89, R101, R89, RZ, 0xfc, !PT ;  /* 0x0000005965597212 */ /* 0x000fce00078efcff */
[----:B------:R-:W-:Y:S05]  /*3a640*/  @!P2 BRA `(.L_x_3123) ;  /* 0x00000000008ca947 */ /* 0x000fea0003800000 */
[----:B------:R-:W-:Y:S01]  /*3a650*/  IMAD.MOV R65, RZ, RZ, -R3 ;  /* 0x000000ffff417224 */ /* 0x000fe200078e0a03 */
[----:B------:R-:W-:Y:S01]  /*3a660*/  IADD3 R3, PT, PT, -R3, -0x43300000, RZ ;  /* 0xbcd0000003037810 */ /* 0x000fe20007ffe1ff */
[----:B------:R-:W-:Y:S01]  /*3a670*/  IMAD.MOV.U32 R64, RZ, RZ, RZ ;  /* 0x000000ffff407224 */ /* 0x000fe200078e00ff */
[----:B------:R-:W0:Y:S02]  /*3a680*/  DMUL.RP R88, R92, R88 ;  /* 0x000000585c587228 */ /* 0x000e240000008000 */
[----:B0-----:R-:W-:-:S15]  /*3a690*/  LOP3.LUT R101, R89, R101, RZ, 0x3c, !PT ;  /* 0x0000006559657212 */ /* 0x001fde00078e3cff */
[----:B------:R-:W-:-:S15]  /*3a6a0*/  NOP ;  /* 0x0000000000007918 */ /* 0x000fde0000000000 */
[----:B------:R-:W-:-:S15]  /*3a6b0*/  NOP ;  /* 0x0000000000007918 */ /* 0x000fde0000000000 */
[----:B------:R-:W-:-:S15]  /*3a6c0*/  NOP ;  /* 0x0000000000007918 */ /* 0x000fde0000000000 */
[----:B------:R-:W-:-:S02]  /*3a6d0*/  NOP ;  /* 0x0000000000007918 */ /* 0x000fc40000000000 */
[----:B------:R-:W0:Y:S02]  /*3a6e0*/  DFMA R64, R70, -R64, R92 ;  /* 0x800000404640722b */ /* 0x000e24000000005c */
[----:B0-----:R-:W-:-:S04]  /*3a6f0*/  FSETP.NEU.AND P2, PT, |R65|, R3, PT ;  /* 0x000000034100720b */ /* 0x001fc80003f4d200 */
[----:B------:R-:W-:Y:S02]  /*3a700*/  FSEL R70, R88, R70, !P2 ;  /* 0x0000004658467208 */ /* 0x000fe40005000000 */
[----:B------:R-:W-:Y:S01]  /*3a710*/  FSEL R71, R101, R71, !P2 ;  /* 0x0000004765477208 */ /* 0x000fe20005000000 */
[----:B------:R-:W-:Y:S06]  /*3a720*/  BRA `(.L_x_3123) ;  /* 0x0000000000547947 */ /* 0x000fec0003800000 */
.L_x_3122:
[----:B------:R-:W0:Y:S02]  /*3a730*/  DSETP.NAN.AND P2, PT, R96, R96, PT ;  /* 0x000000606000722a */ /* 0x000e240003f48000 */
[----:B0-----:R-:W-:Y:S05]  /*3a740*/  @P2 BRA `(.L_x_3124) ;  /* 0x0000000000442947 */ /* 0x001fea0003800000 */
[----:B------:R-:W0:Y:S02]  /*3a750*/  DSETP.NAN.AND P2, PT, R100, R100, PT ;  /* 0x000000646400722a */ /* 0x000e240003f48000 */
[----:B0-----:R-:W-:Y:S05]  /*3a760*/  @P2 BRA `(.L_x_3125) ;  /* 0x0000000000302947 */ /* 0x001fea0003800000 */
[----:B------:R-:W-:Y:S01]  /*3a770*/  ISETP.NE.AND P2, PT, R4, R3, PT ;  /* 0x000000030400720c */ /* 0x000fe20003f45270 */
[----:B------:R-:W-:Y:S02]  /*3a780*/  IMAD.MOV.U32 R70, RZ, RZ, 0x0 ;  /* 0x00000000ff467424 */ /* 0x000fe400078e00ff */
[----:B------:R-:W-:-:S10]  /*3a790*/  IMAD.MOV.U32 R71, RZ, RZ, -0x80000 ;  /* 0xfff80000ff477424 */ /* 0x000fd400078e00ff */
[----:B------:R-:W-:Y:S05]  /*3a7a0*/  @!P2 BRA `(.L_x_3123) ;  /* 0x000000000034a947 */ /* 0x000fea0003800000 */
[----:B------:R-:W-:Y:S02]  /*3a7b0*/  ISETP.NE.AND P2, PT, R4, 0x7ff00000, PT ;  /* 0x7ff000000400780c */ /* 0x000fe40003f45270 */
[----:B------:R-:W-:Y:S02]  /*3a7c0*/  LOP3.LUT R71, R97, 0x80000000, R101, 0x48, !PT ;  /* 0x8000000061477812 */ /* 0x000fe400078e4865 */
[----:B------:R-:W-:-:S13]  /*3a7d0*/  ISETP.EQ.OR P2, PT, R3, RZ, !P2 ;  /* 0x000000ff0300720c */ /* 0x000fda0005742670 */
[----:B------:R-:W-:Y:S01]  /*3a7e0*/  @P2 LOP3.LUT R3, R71, 0x7ff00000, RZ, 0xfc, !PT ;  /* 0x7ff0000047032812 */ /* 0x000fe200078efcff */
[----:B------:R-:W-:Y:S02]  /*3a7f0*/  @!P2 IMAD.MOV.U32 R70, RZ, RZ, RZ ;  /* 0x000000ffff46a224 */ /* 0x000fe400078e00ff */
[----:B------:R-:W-:Y:S02]  /*3a800*/  @P2 IMAD.MOV.U32 R70, RZ, RZ, RZ ;  /* 0x000000ffff462224 */ /* 0x000fe400078e00ff */
[----:B------:R-:W-:Y:S01]  /*3a810*/  @P2 IMAD.MOV.U32 R71, RZ, RZ, R3 ;  /* 0x000000ffff472224 */ /* 0x000fe200078e0003 */
[----:B------:R-:W-:Y:S06]  /*3a820*/  BRA `(.L_x_3123) ;  /* 0x0000000000147947 */ /* 0x000fec0003800000 */
.L_x_3125:
[----:B------:R-:W-:Y:S01]  /*3a830*/  LOP3.LUT R71, R101, 0x80000, RZ, 0xfc, !PT ;  /* 0x0008000065477812 */ /* 0x000fe200078efcff */
[----:B------:R-:W-:Y:S01]  /*3a840*/  IMAD.MOV.U32 R70, RZ, RZ, R100 ;  /* 0x000000ffff467224 */ /* 0x000fe200078e0064 */
[----:B------:R-:W-:Y:S06]  /*3a850*/  BRA `(.L_x_3123) ;  /* 0x0000000000087947 */ /* 0x000fec0003800000 */
.L_x_3124:
[----:B------:R-:W-:Y:S01]  /*3a860*/  LOP3.LUT R71, R97, 0x80000, RZ, 0xfc, !PT ;  /* 0x0008000061477812 */ /* 0x000fe200078efcff */
[----:B------:R-:W-:-:S07]  /*3a870*/  IMAD.MOV.U32 R70, RZ, RZ, R96 ;  /* 0x000000ffff467224 */ /* 0x000fce00078e0060 */
.L_x_3123:
[----:B------:R-:W-:Y:S05]  /*3a880*/  BSYNC.RECONVERGENT B0 ;  /* 0x0000000000007941 */ /* 0x000fea0003800200 */
.L_x_3121:
[----:B------:R-:W-:Y:S02]  /*3a890*/  IMAD.MOV.U32 R64, RZ, RZ, R104 ;  /* 0x000000ffff407224 */ /* 0x000fe400078e0068 */
[----:B------:R-:W-:Y:S02]  /*3a8a0*/  IMAD.MOV.U32 R65, RZ, RZ, 0x0 ;  /* 0x00000000ff417424 */ /* 0x000fe400078e00ff */
[----:B------:R-:W-:Y:S02]  /*3a8b0*/  IMAD.MOV.U32 R4, RZ, RZ, R70 ;  /* 0x000000ffff047224 */ /* 0x000fe400078e0046 */
[----:B------:R-:W-:Y:S01]  /*3a8c0*/  IMAD.MOV.U32 R3, RZ, RZ, R71 ;  /* 0x000000ffff037224 */ /* 0x000fe200078e0047 */
[----:B------:R-:W-:Y:S06]  /*3a8d0*/  RET.REL.NODEC R64 `(_ZN43_GLOBAL__N__9ae7fba5_10_SoftMax_cu_9f978f6320softmax_warp_forwardIdddLi11ELb0ELb1EEEvPT0_PKT_iiiPKbib) ;  /* 0xfffffc5440c87950 */ /* 0x000fec0003c3ffff */
.L_x_3126:
        /* <DEDUP_REMOVED lines=10> */
.L_x_11209:


//--------------------- .text._ZN43_GLOBAL__N__9ae7fba5_10_SoftMax_cu_9f978f6320softmax_warp_forwardIdddLi10ELb0ELb1EEEvPT0_PKT_iiiPKbib --------------------------
	.section	.text._ZN43_GLOBAL__N__9ae7fba5_10_SoftMax_cu_9f978f6320softmax_warp_forwardIdddLi10ELb0ELb1EEEvPT0_PKT_iiiPKbib,"ax",@progbits
	.align	128
.text._ZN43_GLOBAL__N__9ae7fba5_10_SoftMax_cu_9f978f6320softmax_warp_forwardIdddLi10ELb0ELb1EEEvPT0_PKT_iiiPKbib:
        .type           _ZN43_GLOBAL__N__9ae7fba5_10_SoftMax_cu_9f978f6320softmax_warp_forwardIdddLi10ELb0ELb1EEEvPT0_PKT_iiiPKbib,@function
        .size           _ZN43_GLOBAL__N__9ae7fba5_10_SoftMax_cu_9f978f6320softmax_warp_forwardIdddLi10ELb0ELb1EEEvPT0_PKT_iiiPKbib,(.L_x_11211 - _ZN43_GLOBAL__N__9ae7fba5_10_SoftMax_cu_9f978f6320softmax_warp_forwardIdddLi10ELb0ELb1EEEvPT0_PKT_iiiPKbib)
        .other          _ZN43_GLOBAL__N__9ae7fba5_10_SoftMax_cu_9f978f6320softmax_warp_forwardIdddLi10ELb0ELb1EEEvPT0_PKT_iiiPKbib,@"STO_CUDA_ENTRY STV_DEFAULT"
_ZN43_GLOBAL__N__9ae7fba5_10_SoftMax_cu_9f978f6320softmax_warp_forwardIdddLi10ELb0ELb1EEEvPT0_PKT_iiiPKbib:
[----:B------:R-:W-:Y:S01]  /*0000*/  LDC R1, c[0x0][0x37c] ;  /* 0x0000df00ff017b82 */ /* 0x000fe20000000800 */
[----:B------:R-:W0:Y:S01]  /*0010*/  S2R R7, SR_CTAID.X ;  /* 0x0000000000077919 */ /* 0x000e220000002500 */
[----:B------:R-:W1:Y:S01]  /*0020*/  LDCU.U8 UR4, c[0x0][0x3ac] ;  /* 0x00007580ff0477ac */ /* 0x000e620008000000 */
[----:B------:R-:W0:Y:S01]  /*0030*/  S2R R2, SR_TID.Y ;  /* 0x0000000000027919 */ /* 0x000e220000002200 */
[----:B------:R-:W0:Y:S01]  /*0040*/  LDCU UR5, c[0x0][0x364] ;  /* 0x00006c80ff0577ac */ /* 0x000e220008000800 */
[----:B------:R-:W2:Y:S01]  /*0050*/  S2R R0, SR_TID.X ;  /* 0x0000000000007919 */ /* 0x000ea20000002100 */
[----:B------:R-:W3:Y:S01]  /*0060*/  LDCU.64 UR6, c[0x0][0x390] ;  /* 0x00007200ff0677ac */ /* 0x000ee20008000a00 */
[----:B-1----:R-:W-:-:S04]  /*0070*/  UPRMT UR4, UR4, 0x8880, URZ ;  /* 0x0000888004047896 */ /* 0x002fc800080000ff */
[----:B------:R-:W-:Y:S01]  /*0080*/  UISETP.NE.AND UP0, UPT, UR4, URZ, UPT ;  /* 0x000000ff0400728c */ /* 0x000fe2000bf05270 */
[----:B0-----:R-:W-:Y:S01]  /*0090*/  IMAD R7, R7, UR5, R2 ;  /* 0x0000000507077c24 */ /* 0x001fe2000f8e0202 */
[----:B------:R-:W0:Y:S03]  /*00a0*/  LDCU UR5, c[0x0][0x398] ;  /* 0x00007300ff0577ac */ /* 0x000e260008000800 */
[C---:B---3--:R-:W-:Y:S01]  /*00b0*/  IMAD R5, R7.reuse, UR7, RZ ;  /* 0x0000000707057c24 */ /* 0x048fe2000f8e02ff */
[----:B------:R-:W-:-:S03]  /*00c0*/  IADD3 R7, PT, PT, -R7, UR6, RZ ;  /* 0x0000000607077c10 */ /* 0x000fc6000fffe1ff */
[----:B--2---:R-:W-:-:S04]  /*00d0*/  IMAD.IADD R6, R5, 0x1, R0 ;  /* 0x0000000105067824 */ /* 0x004fc800078e0200 */
[----:B------:R-:W-:Y:S01]  /*00e0*/  IMAD.MOV.U32 R2, RZ, RZ, R6 ;  /* 0x000000ffff027224 */ /* 0x000fe200078e0006 */
[----:B------:R-:W-:Y:S06]  /*00f0*/  BRA.U !UP0, `(.L_x_3127) ;  /* 0x0000000108647547 */ /* 0x000fec000b800000 */
[----:B------:R-:W1:Y:S02]  /*0100*/  LDC R8, c[0x0][0x3a8] ;  /* 0x0000ea00ff087b82 */ /* 0x000e640000000800 */
[----:B-1----:R-:W-:-:S04]  /*0110*/  IABS R9, R8 ;  /* 0x0000000800097213 */ /* 0x002fc80000000000 */
[----:B------:R-:W1:Y:S08]  /*0120*/  I2F.RP R4, R9 ;  /* 0x0000000900047306 */ /* 0x000e700000209400 */
[----:B-1----:R-:W1:Y:S02]  /*0130*/  MUFU.RCP R4, R4 ;  /* 0x0000000400047308 */ /* 0x002e640000001000 */
[----:B-1----:R-:W-:-:S06]  /*0140*/  VIADD R2, R4, 0xffffffe ;  /* 0x0ffffffe04027836 */ /* 0x002fcc0000000000 */
[----:B------:R1:W2:Y:S02]  /*0150*/  F2I.FTZ.U32.TRUNC.NTZ R3, R2 ;  /* 0x0000000200037305 */ /* 0x0002a4000021f000 */
[----:B-1----:R-:W-:Y:S02]  /*0160*/  IMAD.MOV.U32 R2, RZ, RZ, RZ ;  /* 0x000000ffff027224 */ /* 0x002fe400078e00ff */
[----:B--2---:R-:W-:-:S04]  /*0170*/  IMAD.MOV R10, RZ, RZ, -R3 ;  /* 0x000000ffff0a7224 */ /* 0x004fc800078e0a03 */
        /* <DEDUP_REMOVED lines=17> */
.L_x_3127:
[----:B------:R-:W1:Y:S01]  /*0290*/  LDCU.64 UR8, c[0x0][0x3a0] ;  /* 0x00007400ff0877ac */ /* 0x000e620008000a00 */
[----:B0-----:R-:W-:Y:S01]  /*02a0*/  ISETP.GE.AND P0, PT, R0, UR5, PT ;  /* 0x0000000500007c0c */ /* 0x001fe2000bf06270 */
[----:B------:R-:W0:Y:S01]  /*02b0*/  LDC.64 R30, c[0x0][0x388] ;  /* 0x0000e200ff1e7b82 */ /* 0x000e220000000a00 */
[----:B------:R-:W2:Y:S02]  /*02c0*/  LDCU.64 UR6, c[0x0][0x358] ;  /* 0x00006b00ff0677ac */ /* 0x000ea40008000a00 */
[----:B------:R-:W-:Y:S02]  /*02d0*/  ISETP.GT.AND P1, PT, R7, RZ, !P0 ;  /* 0x000000ff0700720c */ /* 0x000fe40004724270 */
[----:B------:R-:W-:Y:S02]  /*02e0*/  P2R R3, PR, RZ, 0x1 ;  /* 0x00000001ff037803 */ /* 0x000fe40000000000 */
[----:B-1----:R-:W-:-:S04]  /*02f0*/  IADD3 R4, P0, PT, R2, UR8, RZ ;  /* 0x0000000802047c10 */ /* 0x002fc8000ff1e0ff */
[----:B------:R-:W-:-:S05]  /*0300*/  LEA.HI.X.SX32 R5, R2, UR9, 0x1, P0 ;  /* 0x0000000902057c11 */ /* 0x000fca00080f0eff */
[----:B--2---:R-:W2:Y:S01]  /*0310*/  @P1 LDG.E.U8 R2, desc[UR6][R4.64] ;  /* 0x0000000604021981 */ /* 0x004ea2000c1e1100 */
[----:B------:R-:W-:Y:S02]  /*0320*/  IMAD.MOV.U32 R16, RZ, RZ, 0x0 ;  /* 0x00000000ff107424 */ /* 0x000fe400078e00ff */
[----:B------:R-:W-:Y:S02]  /*0330*/  IMAD.MOV.U32 R17, RZ, RZ, -0x100000 ;  /* 0xfff00000ff117424 */ /* 0x000fe400078e00ff */
[----:B0-----:R-:W-:-:S04]  /*0340*/  IMAD.WIDE R30, R6, 0x8, R30 ;  /* 0x00000008061e7825 */ /* 0x001fc800078e021e */
[----:B------:R-:W-:Y:S01]  /*0350*/  IMAD.MOV.U32 R26, RZ, RZ, 0x0 ;  /* 0x00000000ff1a7424 */ /* 0x000fe200078e00ff */
[----:B------:R-:W3:Y:S01]  /*0360*/  @P1 LDG.E.64 R16, desc[UR6][R30.64] ;  /* 0x000000061e101981 */ /* 0x000ee2000c1e1b00 */
[----:B------:R-:W-:Y:S01]  /*0370*/  IMAD.MOV.U32 R27, RZ, RZ, -0x100000 ;  /* 0xfff00000ff1b7424 */ /* 0x000fe200078e00ff */
[----:B------:R-:W-:Y:S01]  /*0380*/  PRMT R20, RZ, 0x7610, R20 ;  /* 0x00007610ff147816 */ /* 0x000fe20000000014 */
[C---:B------:R-:W-:Y:S01]  /*0390*/  VIADD R21, R0.reuse, 0x80 ;  /* 0x0000008000157836 */ /* 0x040fe20000000000 */
[----:B------:R-:W-:Y:S01]  /*03a0*/  PLOP3.LUT P2, PT, PT, PT, PT, 0x8, 0x80 ;  /* 0x000000000080781c */ /* 0x000fe20003f4e170 */
[C---:B------:R-:W-:Y:S02]  /*03b0*/  VIADD R3, R0.reuse, 0x60 ;  /* 0x0000006000037836 */ /* 0x040fe40000000000 */
[----:B------:R-:W-:Y:S01]  /*03c0*/  VIADD R104, R0, 0xa0 ;  /* 0x000000a000687836 */ /* 0x000fe20000000000 */
[----:B------:R-:W-:Y:S01]  /*03d0*/  ISETP.GE.AND P5, PT, R21, UR5, PT ;  /* 0x0000000515007c0c */ /* 0x000fe2000bfa6270 */
[----:B------:R-:W-:Y:S01]  /*03e0*/  BSSY.RECONVERGENT B0, `(.L_x_3128) ;  /* 0x000006c000007945 */ /* 0x000fe20003800200 */
[----:B------:R-:W-:Y:S01]  /*03f0*/  ISETP.GE.AND P0, PT, R3, UR5, PT ;  /* 0x0000000503007c0c */ /* 0x000fe2000bf06270 */
[----:B------:R-:W-:-:S02]  /*0400*/  IMAD.MOV.U32 R46, RZ, RZ, 0x0 ;  /* 0x00000000ff2e7424 */ /* 0x000fc400078e00ff */
[----:B------:R-:W-:Y:S02]  /*0410*/  IMAD.MOV.U32 R47, RZ, RZ, -0x100000 ;  /* 0xfff00000ff2f7424 */ /* 0x000fe400078e00ff */
[----:B------:R-:W-:Y:S02]  /*0420*/  IMAD.MOV.U32 R54, RZ, RZ, 0x0 ;  /* 0x00000000ff367424 */ /* 0x000fe400078e00ff */
[----:B------:R-:W-:Y:S02]  /*0430*/  IMAD.MOV.U32 R55, RZ, RZ, -0x100000 ;  /* 0xfff00000ff377424 */ /* 0x000fe400078e00ff */
[----:B------:R-:W-:Y:S02]  /*0440*/  IMAD.MOV.U32 R60, RZ, RZ, 0x0 ;  /* 0x00000000ff3c7424 */ /* 0x000fe400078e00ff */
[----:B------:R-:W-:Y:S02]  /*0450*/  IMAD.MOV.U32 R61, RZ, RZ, -0x100000 ;  /* 0xfff00000ff3d7424 */ /* 0x000fe400078e00ff */
        /* <DEDUP_REMOVED lines=50> */
[----:B------:R-:W-:Y:S02]  /*0780*/  IMAD.MOV.U32 R3, RZ, RZ, -0x100000 ;  /* 0xfff00000ff037424 */ /* 0x000fe400078e00ff */
        /* <DEDUP_REMOVED lines=33> */
[----:B------:R-:W-:Y:S01]  /*09a0*/  P2R R2, PR, RZ, 0x20 ;  /* 0x00000020ff027803 */ /* 0x000fe20000000000 */
[----:B------:R-:W-:Y:S01]  /*09b0*/  IMAD.MOV.U32 R2, RZ, RZ, 0x0 ;  /* 0x00000000ff027424 */ /* 0x000fe200078e00ff */
[----:B------:R-:W-:Y:S01]  /*09c0*/  @P1 PLOP3.LUT P2, PT, P4, PT, PT, 0x8, 0x80 ;  /* 0x000000000080181c */ /* 0x000fe2000274e170 */
[----:B------:R-:W-:Y:S01]  /*09d0*/  IMAD.MOV.U32 R8, RZ, RZ, R16 ;  /* 0x000000ffff087224 */ /* 0x000fe200078e0010 */
[----:B------:R-:W-:-:S07]  /*09e0*/  ISETP.GE.AND P4, PT, R104, UR5, PT ;  /* 0x0000000568007c0c */ /* 0x000fce000bf86270 */
[----:B------:R0:W5:Y:S01]  /*09f0*/  @P3 LDG.E.64 R26, desc[UR6][R30.64+0x100] ;  /* 0x000100061e1a3981 */ /* 0x000162000c1e1b00 */
[----:B------:R-:W-:Y:S05]  /*0a00*/  @!P3 BRA `(.L_x_3129) ;  /* 0x000000000024b947 */ /* 0x000fea0003800000 */
[----:B------:R-:W2:Y:S02]  /*0a10*/  LDG.E.U8 R36, desc[UR6][R4.64+0x20] ;  /* 0x0000200604247981 */ /* 0x000ea4000c1e1100 */
[----:B--2---:R-:W-:Y:S01]  /*0a20*/  ISETP.NE.AND P5, PT, R36, RZ, PT ;  /* 0x000000ff2400720c */ /* 0x004fe20003fa5270 */
[----:B------:R-:W-:-:S12]  /*0a30*/  IMAD.MOV.U32 R36, RZ, RZ, 0x1 ;  /* 0x00000001ff247424 */ /* 0x000fd800078e00ff */
[----:B-----5:R-:W1:Y:S01]  /*0a40*/  @!P5 DSETP.GT.AND P6, PT, R16, R26, PT ;  /* 0x0000001a1000d22a */ /* 0x020e620003fc4000 */
[----:B------:R-:W-:Y:S02]  /*0a50*/  @!P5 PRMT R20, R36, 0x7610, R20 ;  /* 0x000076102414d816 */ /* 0x000fe40000000014 */
[-C--:B-1----:R-:W-:Y:S02]  /*0a60*/  @!P5 FSEL R37, R16, R26.reuse, P6 ;  /* 0x0000001a1025d208 */ /* 0x082fe40003000000 */
[-C--:B------:R-:W-:Y:S02]  /*0a70*/  @!P5 FSEL R77, R17, R27.reuse, P6 ;  /* 0x0000001b114dd208 */ /* 0x080fe40003000000 */
[----:B------:R-:W-:Y:S02]  /*0a80*/  @!P5 FSEL R8, R37, R26, P2 ;  /* 0x0000001a2508d208 */ /* 0x000fe40001000000 */
[----:B------:R-:W-:-:S07]  /*0a90*/  @!P5 FSEL R9, R77, R27, P2 ;  /* 0x0000001b4d09d208 */ /* 0x000fce0001000000 */
.L_x_3129:
[----:B------:R-:W-:Y:S05]  /*0aa0*/  BSYNC.RECONVERGENT B0 ;  /* 0x0000000000007941 */ /* 0x000fea0003800200 */
.L_x_3128:
[----:B------:R-:W-:Y:S02]  /*0ab0*/  ISETP.GE.AND P2, PT, R103, UR5, PT ;  /* 0x0000000567007c0c */ /* 0x000fe4000bf46270 */
[----:B------:R-:W-:Y:S02]  /*0ac0*/  P2R R148, PR, RZ, 0x8 ;  /* 0x00000008ff947803 */ /* 0x000fe40000000000 */
[----:B------:R-:W-:Y:S02]  /*0ad0*/  P2R R149, PR, RZ, 0x2 ;  /* 0x00000002ff957803 */ /* 0x000fe40000000000 */
[C---:B------:R-:W-:Y:S02]  /*0ae0*/  ISETP.LT.OR P1, PT, R7.reuse, 0x1, P4 ;  /* 0x000000010700780c */ /* 0x040fe40002721670 */
[----:B------:R-:W-:Y:S02]  /*0af0*/  ISETP.LT.OR P3, PT, R7, 0x1, P2 ;  /* 0x000000010700780c */ /* 0x000fe40001761670 */
[----:B------:R-:W-:-:S02]  /*0b00*/  ISETP.GE.AND P2, PT, R102, UR5, PT ;  /* 0x0000000566007c0c */ /* 0x000fc4000bf46270 */
[----:B------:R-:W-:Y:S02]  /*0b10*/  P2R R127, PR, RZ, 0x2 ;  /* 0x00000002ff7f7803 */ /* 0x000fe40000000000 */
[----:B------:R-:W-:Y:S02]  /*0b20*/  ISETP.LT.OR P1, PT, R7, 0x1, P2 ;  /* 0x000000010700780c */ /* 0x000fe40001721670 */
[----:B------:R-:W-:Y:S02]  /*0b30*/  ISETP.GE.AND P2, PT, R101, UR5, PT ;  /* 0x0000000565007c0c */ /* 0x000fe4000bf46270 */
[----:B------:R-:W-:Y:S02]  /*0b40*/  P2R R126, PR, RZ, 0x8 ;  /* 0x00000008ff7e7803 */ /* 0x000fe40000000000 */
        /* <DEDUP_REMOVED lines=55> */
[----:B------:R-:W-:-:S02]  /*0ec0*/  P2R R107, PR, RZ, 0x2 ;  /* 0x00000002ff6b7803 */ /* 0x000fc40000000000 */
[----:B------:R-:W-:Y:S02]  /*0ed0*/  P2R R106, PR, RZ, 0x8 ;  /* 0x00000008ff6a7803 */ /* 0x000fe40000000000 */
[----:B------:R-:W-:Y:S02]  /*0ee0*/  P2R R147, PR, RZ, 0x8 ;  /* 0x00000008ff937803 */ /* 0x000fe40000000000 */
[----:B------:R-:W-:Y:S02]  /*0ef0*/  ISETP.NE.AND P3, PT, R107, RZ, PT ;  /* 0x000000ff6b00720c */ /* 0x000fe40003f65270 */
[----:B------:R-:W-:Y:S02]  /*0f00*/  ISETP.GE.AND P5, PT, R21, UR5, PT ;  /* 0x0000000515007c0c */ /* 0x000fe4000bfa6270 */
[----:B------:R-:W-:Y:S02]  /*0f10*/  P2R R146, PR, RZ, 0x8 ;  /* 0x00000008ff927803 */ /* 0x000fe40000000000 */
[----:B------:R-:W-:-:S02]  /*0f20*/  ISETP.NE.AND P3, PT, R108, RZ, PT ;  /* 0x000000ff6c00720c */ /* 0x000fc40003f65270 */
[----:B------:R-:W-:Y:S02]  /*0f30*/  ISETP.LT.OR P5, PT, R7, 0x1, P5 ;  /* 0x000000010700780c */ /* 0x000fe40002fa1670 */
[----:B------:R-:W-:Y:S02]  /*0f40*/  P2R R145, PR, RZ, 0x8 ;  /* 0x00000008ff917803 */ /* 0x000fe40000000000 */
[----:B------:R-:W-:Y:S02]  /*0f50*/  ISETP.NE.AND P3, PT, R109, RZ, PT ;  /* 0x000000ff6d00720c */ /* 0x000fe40003f65270 */
[----:B------:R-:W-:Y:S02]  /*0f60*/  P2R R128, PR, RZ, 0x20 ;  /* 0x00000020ff807803 */ /* 0x000fe40000000000 */
[----:B------:R-:W-:Y:S02]  /*0f70*/  P2R R144, PR, RZ, 0x8 ;  /* 0x00000008ff907803 */ /* 0x000fe40000000000 */
[----:B------:R-:W-:-:S02]  /*0f80*/  ISETP.NE.AND P3, PT, R110, RZ, PT ;  /* 0x000000ff6e00720c */ /* 0x000fc40003f65270 */
[----:B------:R-:W-:Y:S02]  /*0f90*/  ISETP.GE.AND P2, PT, R82, UR5, PT ;  /* 0x0000000552007c0c */ /* 0x000fe4000bf46270 */
[----:B------:R-:W-:Y:S02]  /*0fa0*/  P2R R143, PR, RZ, 0x8 ;  /* 0x00000008ff8f7803 */ /* 0x000fe40000000000 */
[----:B------:R-:W-:Y:S02]  /*0fb0*/  ISETP.NE.AND P3, PT, R111, RZ, PT ;  /* 0x000000ff6f00720c */ /* 0x000fe40003f65270 */
[----:B------:R-:W-:Y:S02]  /*0fc0*/  ISETP.LT.OR P1, PT, R7, 0x1, P2 ;  /* 0x000000010700780c */ /* 0x000fe40001721670 */
[----:B------:R-:W-:Y:S02]  /*0fd0*/  P2R R142, PR, RZ, 0x8 ;  /* 0x00000008ff8e7803 */ /* 0x000fe40000000000 */
[----:B------:R-:W-:-:S02]  /*0fe0*/  ISETP.NE.AND P3, PT, R112, RZ, PT ;  /* 0x000000ff7000720c */ /* 0x000fc40003f65270 */
[----:B------:R-:W-:Y:S02]  /*0ff0*/  ISETP.GE.AND P2, PT, R81, UR5, PT ;  /* 0x0000000551007c0c */ /* 0x000fe4000bf46270 */
[----:B------:R-:W-:Y:S02]  /*1000*/  P2R R141, PR, RZ, 0x8 ;  /* 0x00000008ff8d7803 */ /* 0x000fe40000000000 */
[----:B------:R-:W-:Y:S02]  /*1010*/  ISETP.NE.AND P3, PT, R113, RZ, PT ;  /* 0x000000ff7100720c */ /* 0x000fe40003f65270 */
[C---:B------:R-:W-:Y:S02]  /*1020*/  ISETP.LT.OR P6, PT, R7.reuse, 0x1, P2 ;  /* 0x000000010700780c */ /* 0x040fe400017c1670 */
[----:B------:R-:W-:Y:S01]  /*1030*/  ISETP.GT.AND P0, PT, R7, RZ, !P0 ;  /* 0x000000ff0700720c */ /* 0x000fe20004704270 */
[----:B------:R-:W-:Y:S01]  /*1040*/  BSSY.RECONVERGENT B0, `(.L_x_3130) ;  /* 0x000006f000007945 */ /* 0x000fe20003800200 */
[----:B------:R-:W-:Y:S01]  /*1050*/  P2R R140, PR, RZ, 0x8 ;  /* 0x00000008ff8c7803 */ /* 0x000fe20000000000 */
[----:B------:R1:W5:Y:S01]  /*1060*/  @!P1 LDG.E.64 R18, desc[UR6][R30.64+0x1b00] ;  /* 0x001b00061e129981 */ /* 0x000362000c1e1b00 */
[----:B------:R-:W-:-:S02]  /*1070*/  ISETP.NE.AND P3, PT, R114, RZ, PT ;  /* 0x000000ff7200720c */ /* 0x000fc40003f65270 */
[----:B------:R-:W-:Y:S02]  /*1080*/  ISETP.GE.AND P2, PT, R80, UR5, PT ;  /* 0x0000000550007c0c */ /* 0x000fe4000bf46270 */
[----:B------:R-:W-:Y:S02]  /*1090*/  P2R R139, PR, RZ, 0x8 ;  /* 0x00000008ff8b7803 */ /* 0x000fe40000000000 */
[----:B------:R-:W-:Y:S01]  /*10a0*/  ISETP.NE.AND P3, PT, R115, RZ, PT ;  /* 0x000000ff7300720c */ /* 0x000fe20003f65270 */
[----:B------:R1:W5:Y:S01]  /*10b0*/  @!P6 LDG.E.64 R14, desc[UR6][R30.64+0x1c00] ;  /* 0x001c00061e0ee981 */ /* 0x000362000c1e1b00 */
[----:B------:R-:W-:Y:S02]  /*10c0*/  ISETP.LT.OR P5, PT, R7, 0x1, P2 ;  /* 0x000000010700780c */ /* 0x000fe400017a1670 */
[----:B------:R-:W-:Y:S01]  /*10d0*/  P2R R138, PR, RZ, 0x8 ;  /* 0x00000008ff8a7803 */ /* 0x000fe20000000000 */
[----:B------:R1:W5:Y:S01]  /*10e0*/  @P0 LDG.E.64 R46, desc[UR6][R30.64+0x300] ;  /* 0x000300061e2e0981 */ /* 0x000362000c1e1b00 */
[----:B------:R-:W-:-:S02]  /*10f0*/  ISETP.NE.AND P3, PT, R116, RZ, PT ;  /* 0x000000ff7400720c */ /* 0x000fc40003f65270 */
[----:B------:R-:W-:Y:S02]  /*1100*/  P2R R76, PR, RZ, 0x20 ;  /* 0x00000020ff4c7803 */ /* 0x000fe40000000000 */
[----:B------:R-:W-:Y:S02]  /*1110*/  P2R R137, PR, RZ, 0x8 ;  /* 0x00000008ff897803 */ /* 0x000fe40000000000 */
[----:B------:R-:W-:Y:S02]  /*1120*/  ISETP.NE.AND P3, PT, R117, RZ, PT ;  /* 0x000000ff7500720c */ /* 0x000fe40003f65270 */
[----:B------:R-:W-:Y:S01]  /*1130*/  ISETP.GE.AND P2, PT, R79, UR5, PT ;  /* 0x000000054f007c0c */ /* 0x000fe2000bf46270 */
[----:B------:R1:W5:Y:S01]  /*1140*/  @!P5 LDG.E.64 R12, desc[UR6][R30.64+0x1d00] ;  /* 0x001d00061e0cd981 */ /* 0x000362000c1e1b00 */
        /* <DEDUP_REMOVED lines=8> */
[----:B------:R-:W-:Y:S02]  /*11d0*/  ISETP.LT.OR P4, PT, R7, 0x1, P4 ;  /* 0x000000010700780c */ /* 0x000fe40002781670 */
[----:B------:R-:W-:Y:S02]  /*11e0*/  P2R R133, PR, RZ, 0x8 ;  /* 0x00000008ff857803 */ /* 0x000fe40000000000 */
[----:B------:R-:W-:Y:S02]  /*11f0*/  ISETP.NE.AND P3, PT, R121, RZ, PT ;  /* 0x000000ff7900720c */ /* 0x000fe40003f65270 */
[----:B------:R-:W-:Y:S01]  /*1200*/  P2R R105, PR, RZ, 0x2 ;  /* 0x00000002ff697803 */ /* 0x000fe20000000000 */
[----:B------:R1:W5:Y:S01]  /*1210*/  @!P2 LDG.E.64 R10, desc[UR6][R30.64+0x1e00] ;  /* 0x001e00061e0aa981 */ /* 0x000362000c1e1b00 */
[----:B------:R-:W-:Y:S02]  /*1220*/  P2R R132, PR, RZ, 0x8 ;  /* 0x00000008ff847803 */ /* 0x000fe40000000000 */
[----:B------:R-:W-:-:S02]  /*1230*/  ISETP.NE.AND P3, PT, R122, RZ, PT ;  /* 0x000000ff7a00720c */ /* 0x000fc40003f65270 */
[----:B------:R-:W-:Y:S01]  /*1240*/  P2R R77, PR, RZ, 0x40 ;  /* 0x00000040ff4d7803 */ /* 0x000fe20000000000 */
[----:B------:R1:W5:Y:S01]  /*1250*/  @!P4 LDG.E.64 R2, desc[UR6][R30.64+0x1f00] ;  /* 0x001f00061e02c981 */ /* 0x000362000c1e1b00 */
[----:B------:R-:W-:Y:S02]  /*1260*/  P2R R131, PR, RZ, 0x8 ;  /* 0x00000008ff837803 */ /* 0x000fe40000000000 */
[----:B------:R-:W-:-:S04]  /*1270*/  ISETP.NE.AND P3, PT, R123, RZ, PT ;  /* 0x000000ff7b00720c */ /* 0x000fc80003f65270 */
        /* <DEDUP_REMOVED lines=9> */
[----:B------:R-:W-:-:S13]  /*1310*/  ISETP.NE.AND P3, PT, R128, RZ, PT ;  /* 0x000000ff8000720c */ /* 0x000fda0003f65270 */
[----:B------:R1:W5:Y:S01]  /*1320*/  @!P3 LDG.E.64 R54, desc[UR6][R30.64+0x400] ;  /* 0x000400061e36b981 */ /* 0x000362000c1e1b00 */
[----:B------:R-:W-:Y:S01]  /*1330*/  ISETP.NE.AND P3, PT, R21, RZ, PT ;  /* 0x000000ff1500720c */ /* 0x000fe20003f65270 */
[----:B------:R-:W-:-:S05]  /*1340*/  VIADD R21, R0, 0x40 ;  /* 0x0000004000157836 */ /* 0x000fca0000000000 */
[----:B------:R-:W-:-:S07]  /*1350*/  ISETP.GE.AND P5, PT, R21, UR5, PT ;  /* 0x0000000515007c0c */ /* 0x000fce000bfa6270 */
[----:B------:R1:W5:Y:S01]  /*1360*/  @!P3 LDG.E.64 R60, desc[UR6][R30.64+0x500] ;  /* 0x000500061e3cb981 */ /* 0x000362000c1e1b00 */
[----:B------:R-:W-:Y:S02]  /*1370*/  ISETP.NE.AND P3, PT, R36, RZ, PT ;  /* 0x000000ff2400720c */ /* 0x000fe40003f65270 */
[----:B------:R-:W-:Y:S01]  /*1380*/  ISETP.GT.AND P5, PT, R7, RZ, !P5 ;  /* 0x000000ff0700720c */ /* 0x000fe20006fa4270 */
[----:B------:R-:W-:-:S10]  /*1390*/  IMAD.MOV.U32 R36, RZ, RZ, 0x0 ;  /* 0x00000000ff247424 */ /* 0x000fd400078e00ff */
[----:B------:R1:W5:Y:S01]  /*13a0*/  @!P3 LDG.E.64 R62, desc[UR6][R30.64+0x600] ;  /* 0x000600061e3eb981 */ /* 0x000362000c1e1b00 */
[----:B------:R-:W-:Y:S01]  /*13b0*/  ISETP.NE.AND P3, PT, R37, RZ, PT ;  /* 0x000000ff2500720c */ /* 0x000fe20003f65270 */
[----:B------:R-:W-:-:S06]  /*13c0*/  IMAD.MOV.U32 R37, RZ, RZ, -0x100000 ;  /* 0xfff00000ff257424 */ /* 0x000fcc00078e00ff */
[----:B------:R1:W5:Y:S06]  /*13d0*/  @P5 LDG.E.64 R36, desc[UR6][R30.64+0x200] ;  /* 0x000200061e245981 */ /* 0x00036c000c1e1b00 */
[----:B------:R1:W5:Y:S01]  /*13e0*/  @!P3 LDG.E.64 R64, desc[UR6][R30.64+0x700] ;  /* 0x000700061e40b981 */ /* 0x000362000c1e1b00 */
[----:B------:R-:W-:-:S13]  /*13f0*/  ISETP.NE.AND P3, PT, R129, RZ, PT ;  /* 0x000000ff8100720c */ /* 0x000fda0003f65270 */
        /* <DEDUP_REMOVED lines=35> */
[----:B------:R-:W-:Y:S02]  /*1630*/  ISETP.NE.AND P3, PT, R147, RZ, PT ;  /* 0x000000ff9300720c */ /* 0x000fe40003f65270 */
[----:B------:R-:W-:-:S11]  /*1640*/  ISETP.NE.AND P1, PT, R149, RZ, PT ;  /* 0x000000ff9500720c */ /* 0x000fd60003f25270 */
[----:B------:R1:W5:Y:S01]  /*1650*/  @!P3 LDG.E.64 R22, desc[UR6][R30.64+0x1a00] ;  /* 0x001a00061e16b981 */ /* 0x000362000c1e1b00 */
[----:B------:R-:W-:Y:S01]  /*1660*/  ISETP.NE.AND P3, PT, R148, RZ, PT ;  /* 0x000000ff9400720c */ /* 0x000fe20003f65270 */
[----:B------:R-:W-:-:S12]  /*1670*/  @!P5 BRA `(.L_x_3131) ;  /* 0x00000000002cd947 */ /* 0x000fd80003800000 */
[----:B------:R-:W2:Y:S02]  /*1680*/  LDG.E.U8 R21, desc[UR6][R4.64+0x40] ;  /* 0x0000400604157981 */ /* 0x000ea4000c1e1100 */
[----:B--2---:R-:W-:-:S13]  /*1690*/  ISETP.NE.AND P6, PT, R21, RZ, PT ;  /* 0x000000ff1500720c */ /* 0x004fda0003fc5270 */
[----:B------:R-:W-:Y:S05]  /*16a0*/  @P6 BRA `(.L_x_3131) ;  /* 0x0000000000206947 */ /* 0x000fea0003800000 */
[----:B-----5:R-:W2:Y:S02]  /*16b0*/  DSETP.GT.AND P6, PT, R8, R36, PT ;  /* 0x000000240800722a */ /* 0x020ea40003fc4000 */
[----:B--2---:R-:W-:Y:S02]  /*16c0*/  FSEL R21, R8, R36, P6 ;  /* 0x0000002408157208 */ /* 0x004fe40003000000 */
[----:B------:R-:W-:Y:S01]  /*16d0*/  PRMT R8, R20, 0x9910, RZ ;  /* 0x0000991014087816 */ /* 0x000fe200000000ff */
[----:B------:R-:W-:Y:S01]  /*16e0*/  IMAD.MOV.U32 R20, RZ, RZ, 0x1 ;  /* 0x00000001ff147424 */ /* 0x000fe200078e00ff */
[----:B------:R-:W-:Y:S02]  /*16f0*/  FSEL R9, R9, R37, P6 ;  /* 0x0000002509097208 */ /* 0x000fe40003000000 */
[----:B------:R-:W-:-:S04]  /*1700*/  ISETP.NE.AND P6, PT, R8, RZ, PT ;  /* 0x000000ff0800720c */ /* 0x000fc80003fc5270 */
[----:B------:R-:W-:Y:S02]  /*1710*/  FSEL R8, R21, R36, P6 ;  /* 0x0000002415087208 */ /* 0x000fe40003000000 */
[----:B------:R-:W-:-:S07]  /*1720*/  FSEL R9, R9, R37, P6 ;  /* 0x0000002509097208 */ /* 0x000fce0003000000 */
.L_x_3131:
[----:B------:R-:W-:Y:S05]  /*1730*/  BSYNC.RECONVERGENT B0 ;  /* 0x0000000000007941 */ /* 0x000fea0003800200 */
.L_x_3130:
[----:B------:R-:W-:Y:S04]  /*1740*/  BSSY.RECONVERGENT B0, `(.L_x_3132) ;  /* 0x000000d000007945 */ /* 0x000fe80003800200 */
[----:B------:R-:W-:Y:S05]  /*1750*/  @!P0 BRA `(.L_x_3133) ;  /* 0x00000000002c8947 */ /* 0x000fea0003800000 */
        /* <DEDUP_REMOVED lines=11> */
.L_x_3133:
[----:B------:R-:W-:Y:S05]  /*1810*/  BSYNC.RECONVERGENT B0 ;  /* 0x0000000000007941 */ /* 0x000fea0003800200 */
.L_x_3132:
[----:B------:R-:W-:Y:S01]  /*1820*/  ISETP.NE.AND P6, PT, R128, RZ, PT ;  /* 0x000000ff8000720c */ /* 0x000fe20003fc5270 */
[----:B------:R-:W-:-:S12]  /*1830*/  BSSY.RECONVERGENT B0, `(.L_x_3134) ;  /* 0x000000d000007945 */ /* 0x000fd80003800200 */
[----:B------:R-:W-:Y:S05]  /*1840*/  @P6 BRA `(.L_x_3135) ;  /* 0x00000000002c6947 */ /* 0x000fea0003800000 */
        /* <DEDUP_REMOVED lines=11> */
.L_x_3135:
[----:B------:R-:W-:Y:S05]  /*1900*/  BSYNC.RECONVERGENT B0 ;  /* 0x0000000000007941 */ /* 0x000fea0003800200 */
.L_x_3134:
        /* <DEDUP_REMOVED lines=14> */
.L_x_3137:
[----:B------:R-:W-:Y:S05]  /*19f0*/  BSYNC.RECONVERGENT B0 ;  /* 0x0000000000007941 */ /* 0x000fea0003800200 */
.L_x_3136:
        /* <DEDUP_REMOVED lines=14> */
.L_x_3139:
[----:B------:R-:W-:Y:S05]  /*1ae0*/  BSYNC.RECONVERGENT B0 ;  /* 0x0000000000007941 */ /* 0x000fea0003800200 */
.L_x_3138:
        /* <DEDUP_REMOVED lines=14> */
.L_x_3141:
[----:B------:R-:W-:Y:S05]  /*1bd0*/  BSYNC.RECONVERGENT B0 ;  /* 0x0000000000007941 */ /* 0x000fea0003800200 */
.L_x_3140:
        /* <DEDUP_REMOVED lines=14> */
.L_x_3143:
[----:B------:R-:W-:Y:S05]  /*1cc0*/  BSYNC.RECONVERGENT B0 ;  /* 0x0000000000007941 */ /* 0x000fea0003800200 */
.L_x_3142:
        /* <DEDUP_REMOVED lines=14> */
.L_x_3145:
[----:B------:R-:W-:Y:S05]  /*1db0*/  BSYNC.RECONVERGENT B0 ;  /* 0x0000000000007941 */ /* 0x000fea0003800200 */
.L_x_3144:
        /* <DEDUP_REMOVED lines=14> */
.L_x_3147:
[----:B------:R-:W-:Y:S05]  /*1ea0*/  BSYNC.RECONVERGENT B0 ;  /* 0x0000000000007941 */ /* 0x000fea0003800200 */
.L_x_3146:
        /* <DEDUP_REMOVED lines=14> */
.L_x_3149:
[----:B------:R-:W-:Y:S05]  /*1f90*/  BSYNC.RECONVERGENT B0 ;  /* 0x0000000000007941 */ /* 0x000fea0003800200 */
.L_x_3148:
        /* <DEDUP_REMOVED lines=14> */
.L_x_3151:
[----:B------:R-:W-:Y:S05]  /*2080*/  BSYNC.RECONVERGENT B0 ;  /* 0x0000000000007941 */ /* 0x000fea0003800200 */
.L_x_3150:
        /* <DEDUP_REMOVED lines=14> */
.L_x_3153:
[----:B------:R-:W-:Y:S05]  /*2170*/  BSYNC.RECONVERGENT B0 ;  /* 0x0000000000007941 */ /* 0x000fea0003800200 */
.L_x_3152:
        /* <DEDUP_REMOVED lines=14> */
.L_x_3155:
[----:B------:R-:W-:Y:S05]  /*2260*/  BSYNC.RECONVERGENT B0 ;  /* 0x0000000000007941 */ /* 0x000fea0003800200 */
.L_x_3154:
        /* <DEDUP_REMOVED lines=14> */
.L_x_3157:
[----:B------:R-:W-:Y:S05]  /*2350*/  BSYNC.RECONVERGENT B0 ;  /* 0x0000000000007941 */ /* 0x000fea0003800200 */
.L_x_3156:
        /* <DEDUP_REMOVED lines=14> */
.L_x_3159:
[----:B------:R-:W-:Y:S05]  /*2440*/  BSYNC.RECONVERGENT B0 ;  /* 0x0000000000007941 */ /* 0x000fea0003800200 */
.L_x_3158:
        /* <DEDUP_REMOVED lines=14> */
.L_x_3161:
[----:B------:R-:W-:Y:S05]  /*2530*/  BSYNC.RECONVERGENT B0 ;  /* 0x0000000000007941 */ /* 0x000fea0003800200 */
.L_x_3160:
        /* <DEDUP_REMOVED lines=14> */
.L_x_3163:
[----:B------:R-:W-:Y:S05]  /*2620*/  BSYNC.RECONVERGENT B0 ;  /* 0x0000000000007941 */ /* 0x000fea0003800200 */
.L_x_3162:
        /* <DEDUP_REMOVED lines=14> */
.L_x_3165:
[----:B------:R-:W-:Y:S05]  /*2710*/  BSYNC.RECONVERGENT B0 ;  /* 0x0000000000007941 */ /* 0x000fea0003800200 */
.L_x_3164:
        /* <DEDUP_REMOVED lines=14> */
.L_x_3167:
[----:B------:R-:W-:Y:S05]  /*2800*/  BSYNC.RECONVERGENT B0 ;  /* 0x0000000000007941 */ /* 0x000fea0003800200 */
.L_x_3166:
        /* <DEDUP_REMOVED lines=14> */
.L_x_3169:
[----:B------:R-:W-:Y:S05]  /*28f0*/  BSYNC.RECONVERGENT B0 ;  /* 0x0000000000007941 */ /* 0x000fea0003800200 */
.L_x_3168:
        /* <DEDUP_REMOVED lines=14> */
.L_x_3171:
[----:B------:R-:W-:Y:S05]  /*29e0*/  BSYNC.RECONVERGENT B0 ;  /* 0x0000000000007941 */ /* 0x000fea0003800200 */
.L_x_3170:
        /* <DEDUP_REMOVED lines=14> */
.L_x_3173:
[----:B------:R-:W-:Y:S05]  /*2ad0*/  BSYNC.RECONVERGENT B0 ;  /* 0x0000000000007941 */ /* 0x000fea0003800200 */
.L_x_3172:
        /* <DEDUP_REMOVED lines=14> */
.L_x_3175:
[----:B------:R-:W-:Y:S05]  /*2bc0*/  BSYNC.RECONVERGENT B0 ;  /* 0x0000000000007941 */ /* 0x000fea0003800200 */
.L_x_3174:
        /* <DEDUP_REMOVED lines=14> */
.L_x_3177:
[----:B------:R-:W-:Y:S05]  /*2cb0*/  BSYNC.RECONVERGENT B0 ;  /* 0x0000000000007941 */ /* 0x000fea0003800200 */
.L_x_3176:
        /* <DEDUP_REMOVED lines=14> */
.L_x_3179:
[----:B------:R-:W-:Y:S05]  /*2da0*/  BSYNC.RECONVERGENT B0 ;  /* 0x0000000000007941 */ /* 0x000fea0003800200 */
.L_x_3178:
        /* <DEDUP_REMOVED lines=14> */
.L_x_3181:
[----:B------:R-:W-:Y:S05]  /*2e90*/  BSYNC.RECONVERGENT B0 ;  /* 0x0000000000007941 */ /* 0x000fea0003800200 */
.L_x_3180:
        /* <DEDUP_REMOVED lines=14> */
.L_x_3183:
[----:B------:R-:W-:Y:S05]  /*2f80*/  BSYNC.RECONVERGENT B0 ;  /* 0x0000000000007941 */ /* 0x000fea0003800200 */
.L_x_3182:
        /* <DEDUP_REMOVED lines=14> */
.L_x_3185:
[----:B------:R-:W-:Y:S05]  /*3070*/  BSYNC.RECONVERGENT B0 ;  /* 0x0000000000007941 */ /* 0x000fea0003800200 */
.L_x_3184:
[----:B------:R-:W-:Y:S04]  /*3080*/  BSSY.RECONVERGENT B0, `(.L_x_3186) ;  /* 0x000000d000007945 */ /* 0x000fe80003800200 */
[----:B------:R-:W-:Y:S05]  /*3090*/  @P2 BRA `(.L_x_3187) ;  /* 0x00000000002c2947 */ /* 0x000fea0003800000 */
[----:B------:R-:W2:Y:S02]  /*30a0*/  LDG.E.U8 R21, desc[UR6][R4.64+0x3c0] ;  /* 0x0003c00604157981 */ /* 0x000ea4000c1e1100 */
[----:B--2---:R-:W-:-:S13]  /*30b0*/  ISETP.NE.AND P2, PT, R21, RZ, PT ;  /* 0x000000ff1500720c */ /* 0x004fda0003f45270 */
[----:B------:R-:W-:Y:S05]  /*30c0*/  @P2 BRA `(.L_x_3187) ;  /* 0x0000000000202947 */ /* 0x000fea0003800000 */
[----:B------:R-:W-:Y:S01]  /*30d0*/  PRMT R20, R20, 0x9910, RZ ;  /* 0x0000991014147816 */ /* 0x000fe200000000ff */
[----:B-----5:R-:W2:Y:S02]  /*30e0*/  DSETP.GT.AND P2, PT, R8, R10, PT ;  /* 0x0000000a0800722a */ /* 0x020ea40003f44000 */
[----:B--2---:R-:W-:Y:S02]  /*30f0*/  FSEL R21, R8, R10, P2 ;  /* 0x0000000a08157208 */ /* 0x004fe40001000000 */
[----:B------:R-:W-:Y:S02]  /*3100*/  FSEL R9, R9, R11, P2 ;  /* 0x0000000b09097208 */ /* 0x000fe40001000000 */
[----:B------:R-:W-:Y:S01]  /*3110*/  ISETP.NE.AND P2, PT, R20, RZ, PT ;  /* 0x000000ff1400720c */ /* 0x000fe20003f45270 */
[----:B------:R-:W-:-:S03]  /*3120*/  IMAD.MOV.U32 R20, RZ, RZ, 0x1 ;  /* 0x00000001ff147424 */ /* 0x000fc600078e00ff */
[----:B------:R-:W-:Y:S02]  /*3130*/  FSEL R8, R21, R10, P2 ;  /* 0x0000000a15087208 */ /* 0x000fe40001000000 */
[----:B------:R-:W-:-:S07]  /*3140*/  FSEL R9, R9, R11, P2 ;  /* 0x0000000b09097208 */ /* 0x000fce0001000000 */
.L_x_3187:
[----:B------:R-:W-:Y:S05]  /*3150*/  BSYNC.RECONVERGENT B0 ;  /* 0x0000000000007941 */ /* 0x000fea0003800200 */
.L_x_3186:
[----:B------:R-:W-:Y:S04]  /*3160*/  BSSY.RECONVERGENT B0, `(.L_x_3188) ;  /* 0x000000e000007945 */ /* 0x000fe80003800200 */
[----:B------:R-:W-:Y:S05]  /*3170*/  @P4 BRA `(.L_x_3189) ;  /* 0x0000000000304947 */ /* 0x000fea0003800000 */
[----:B------:R-:W2:Y:S02]  /*3180*/  LDG.E.U8 R21, desc[UR6][R4.64+0x3e0] ;  /* 0x0003e00604157981 */ /* 0x000ea4000c1e1100 */
[----:B--2---:R-:W-:-:S13]  /*3190*/  ISETP.NE.AND P2, PT, R21, RZ, PT ;  /* 0x000000ff1500720c */ /* 0x004fda0003f45270 */
[----:B------:R-:W-:Y:S05]  /*31a0*/  @P2 BRA `(.L_x_3189) ;  /* 0x0000000000242947 */ /* 0x000fea0003800000 */
[----:B------:R-:W-:Y:S01]  /*31b0*/  PRMT R20, R20, 0x9910, RZ ;  /* 0x0000991014147816 */ /* 0x000fe200000000ff */
[----:B-----5:R-:W2:Y:S01]  /*31c0*/  DSETP.GT.AND P2, PT, R8, R2, PT ;  /* 0x000000020800722a */ /* 0x020ea20003f44000 */
[----:B01----:R-:W-:Y:S01]  /*31d0*/  IMAD.MOV.U32 R30, RZ, RZ, 0x1 ;  /* 0x00000001ff1e7424 */ /* 0x003fe200078e00ff */
[-C--:B--2---:R-:W-:Y:S02]  /*31e0*/  FSEL R21, R8, R2.reuse, P2 ;  /* 0x0000000208157208 */ /* 0x084fe40001000000 */
[----:B------:R-:W-:Y:S02]  /*31f0*/  ISETP.NE.AND P4, PT, R20, RZ, PT ;  /* 0x000000ff1400720c */ /* 0x000fe40003f85270 */
[----:B------:R-:W-:Y:S02]  /*3200*/  FSEL R9, R9, R3, P2 ;  /* 0x0000000309097208 */ /* 0x000fe40001000000 */
[----:B------:R-:W-:Y:S02]  /*3210*/  PRMT R20, R30, 0x7610, R20 ;  /* 0x000076101e147816 */ /* 0x000fe40000000014 */
[----:B------:R-:W-:-:S02]  /*3220*/  FSEL R8, R21, R2, P4 ;  /* 0x0000000215087208 */ /* 0x000fc40002000000 */
[----:B------:R-:W-:-:S07]  /*3230*/  FSEL R9, R9, R3, P4 ;  /* 0x0000000309097208 */ /* 0x000fce0002000000 */
.L_x_3189:
[----:B------:R-:W-:Y:S05]  /*3240*/  BSYNC.RECONVERGENT B0 ;  /* 0x0000000000007941 */ /* 0x000fea0003800200 */
.L_x_3188:
[----:B------:R-:W-:Y:S01]  /*3250*/  PRMT R20, R20, 0x9910, RZ ;  /* 0x0000991014147816 */ /* 0x000fe200000000ff */
[----:B------:R-:W-:Y:S03]  /*3260*/  BSSY.RECONVERGENT B0, `(.L_x_3190) ;  /* 0x00000ac000007945 */ /* 0x000fe60003800200 */
[----:B------:R-:W-:-:S04]  /*3270*/  ISETP.NE.AND P2, PT, R20, RZ, PT ;  /* 0x000000ff1400720c */ /* 0x000fc80003f45270 */
[----:B------:R-:W-:Y:S02]  /*3280*/  FSEL R21, R9, -QNAN , P2 ;  /* 0xfff0000009157808 */ /* 0x000fe40001000000 */
[----:B------:R-:W-:-:S03]  /*3290*/  FSEL R20, R8, RZ, P2 ;  /* 0x000000ff08147208 */ /* 0x000fc60001000000 */
[----:B------:R-:W-:Y:S04]  /*32a0*/  SHFL.BFLY PT, R9, R21, 0x10, 0x1f ;  /* 0x0e001f0015097f89 */ /* 0x000fe800000e0000 */
[----:B------:R-:W2:Y:S02]  /*32b0*/  SHFL.BFLY PT, R8, R20, 0x10, 0x1f ;  /* 0x0e001f0014087f89 */ /* 0x000ea400000e0000 */
[----:B--2---:R-:W0:Y:S02]  /*32c0*/  DSETP.GEU.AND P2, PT, R20, R8, PT ;  /* 0x000000081400722a */ /* 0x004e240003f4e000 */
[----:B01----:R-:W-:Y:S02]  /*32d0*/  FSEL R31, R9, R21, !P2 ;  /* 0x00000015091f7208 */ /* 0x003fe40005000000 */
        /* <DEDUP_REMOVED lines=149> */
[----:B------:R-:W-:-:S15]  /*3c30*/  @!P1 IMAD R17, R17, 0x100000, R77 ;  /* 0x0010000011119824 */ /* 0x000fde00078e024d */
[----:B------:R-:W-:-:S15]  /*3c40*/  NOP ;  /* 0x0000000000007918 */ /* 0x000fde0000000000 */
[----:B------:R-:W-:-:S11]  /*3c50*/  NOP ;  /* 0x0000000000007918 */ /* 0x000fd60000000000 */
[----:B------:R0:W1:Y:S02]  /*3c60*/  DADD R106, R30, +INF ;  /* 0x7ff000001e6a7429 */ /* 0x0000640000000000 */
[----:B0-----:R-:W-:Y:S01]  /*3c70*/  @!P1 LEA R31, R16, 0x3ff00000, 0x14 ;  /* 0x3ff00000101f9811 */ /* 0x001fe200078ea0ff */
[----:B------:R-:W-:Y:S01]  /*3c80*/  @!P1 IMAD.MOV.U32 R16, RZ, RZ, R76 ;  /* 0x000000ffff109224 */ /* 0x000fe200078e004c */
[----:B-1----:R-:W-:Y:S01]  /*3c90*/  FSEL R8, R106, RZ, P2 ;  /* 0x000000ff6a087208 */ /* 0x002fe20001000000 */
[----:B------:R-:W-:Y:S01]  /*3ca0*/  @!P1 IMAD.MOV.U32 R30, RZ, RZ, RZ ;  /* 0x000000ffff1e9224 */ /* 0x000fe200078e00ff */
[----:B------:R-:W-:-:S15]  /*3cb0*/  FSEL R9, R107, RZ, P2 ;  /* 0x000000ff6b097208 */ /* 0x000fde0001000000 */
[----:B------:R-:W-:-:S15]  /*3cc0*/  NOP ;  /* 0x0000000000007918 */ /* 0x000fde0000000000 */
[----:B------:R-:W-:-:S15]  /*3cd0*/  NOP ;  /* 0x0000000000007918 */ /* 0x000fde0000000000 */
[----:B------:R-:W-:-:S13]  /*3ce0*/  NOP ;  /* 0x0000000000007918 */ /* 0x000fda0000000000 */
[----:B------:R0:W1:Y:S02]  /*3cf0*/  @!P1 DMUL R8, R16, R30 ;  /* 0x0000001e10089228 */ /* 0x0000640000000000 */
.L_x_3193:
[----:B------:R-:W-:Y:S05]  /*3d00*/  BSYNC.RECONVERGENT B1 ;  /* 0x0000000000017941 */ /* 0x000fea0003800200 */
.L_x_3192:
[----:B01----:R0:W1:Y:S02]  /*3d10*/  DADD R30, RZ, R8 ;  /* 0x00000000ff1e7229 */ /* 0x0030640000000008 */
.L_x_3191:
[----:B------:R-:W-:Y:S05]  /*3d20*/  BSYNC.RECONVERGENT B0 ;  /* 0x0000000000007941 */ /* 0x000fea0003800200 */
.L_x_3190:
[----:B------:R-:W-:Y:S01]  /*3d30*/  BSSY.RECONVERGENT B0, `(.L_x_3194) ;  /* 0x0000084000007945 */ /* 0x000fe20003800200 */
[----:B------:R-:W-:-:S03]  /*3d40*/  CS2R R16, SRZ ;  /* 0x0000000000107805 */ /* 0x000fc6000001ff00 */
[----:B------:R-:W-:Y:S05]  /*3d50*/  @!P3 BRA `(.L_x_3195) ;  /* 0x000000080004b947 */ /* 0x000fea0003800000 */
[----:B------:R-:W2:Y:S02]  /*3d60*/  LDG.E.U8 R76, desc[UR6][R4.64+0x20] ;  /* 0x00002006044c7981 */ /* 0x000ea4000c1e1100 */
[----:B--2---:R-:W-:-:S13]  /*3d70*/  ISETP.NE.AND P1, PT, R76, RZ, PT ;  /* 0x000000ff4c00720c */ /* 0x004fda0003f25270 */
[----:B------:R-:W-:Y:S05]  /*3d80*/  @P1 BRA `(.L_x_3195) ;  /* 0x0000000400f81947 */ /* 0x000fea0003800000 */
[----:B------:R-:W-:Y:S01]  /*3d90*/  IMAD.MOV.U32 R76, RZ, RZ, 0x652b82fe ;  /* 0x652b82feff4c7424 */ /* 0x000fe200078e00ff */
[----:B-----5:R-:W2:Y:S01]  /*3da0*/  DADD R26, -R20, R26 ;  /* 0x00000000141a7229 */ /* 0x020ea2000000011a */
[----:B------:R-:W-:Y:S01]  /*3db0*/  IMAD.MOV.U32 R77, RZ, RZ, 0x3ff71547 ;  /* 0x3ff71547ff4d7424 */ /* 0x000fe200078e00ff */
[----:B------:R-:W-:Y:S01]  /*3dc0*/  UMOV UR8, 0xfefa39ef ;  /* 0xfefa39ef00087882 */ /* 0x000fe20000000000 */
[----:B------:R-:W-:Y:S01]  /*3dd0*/  UMOV UR9, 0x3fe62e42 ;  /* 0x3fe62e4200097882 */ /* 0x000fe20000000000 */
[----:B--2---:R-:W-:Y:S01]  /*3de0*/  FSETP.GEU.FTZ.AND P1, PT, |R27|, 4.1917929649353027344, PT ;  /* 0x4086232b1b00780b */ /* 0x004fe20003f3e200 */
[----:B------:R-:W-:-:S15]  /*3df0*/  BSSY.RECONVERGENT B1, `(.L_x_3196) ;  /* 0x0000076000017945 */ /* 0x000fde0003800200 */
[----:B------:R-:W-:-:S15]  /*3e00*/  NOP ;  /* 0x0000000000007918 */ /* 0x000fde0000000000 */
[----:B------:R-:W-:-:S15]  /*3e10*/  NOP ;  /* 0x0000000000007918 */ /* 0x000fde0000000000 */
[----:B------:R-:W-:-:S14]  /*3e20*/  NOP ;  /* 0x0000000000007918 */ /* 0x000fdc0000000000 */
[----:B------:R-:W2:-:S15]  /*3e30*/  DFMA R76, R26, R76, 6.75539944105574400000e+15 ;  /* 0x433800001a4c742b */ /* 0x000e9e000000004c */
[----:B------:R-:W-:-:S15]  /*3e40*/  NOP ;  /* 0x0000000000007918 */ /* 0x000fde0000000000 */
[----:B------:R-:W-:-:S15]  /*3e50*/  NOP ;  /* 0x0000000000007918 */ /* 0x000fde0000000000 */
[----:B------:R-:W-:-:S15]  /*3e60*/  NOP ;  /* 0x0000000000007918 */ /* 0x000fde0000000000 */
[----:B------:R-:W-:-:S04]  /*3e70*/  NOP ;  /* 0x0000000000007918 */ /* 0x000fc80000000000 */
[----:B--2---:R-:W2:-:S15]  /*3e80*/  DADD R16, R76, -6.75539944105574400000e+15 ;  /* 0xc33800004c107429 */ /* 0x004e9e0000000000 */
[----:B------:R-:W-:-:S15]  /*3e90*/  NOP ;  /* 0x0000000000007918 */ /* 0x000fde0000000000 */
[----:B------:R-:W-:-:S15]  /*3ea0*/  NOP ;  /* 0x0000000000007918 */ /* 0x000fde0000000000 */
[----:B------:R-:W-:-:S15]  /*3eb0*/  NOP ;  /* 0x0000000000007918 */ /* 0x000fde0000000000 */
[----:B------:R-:W-:-:S04]  /*3ec0*/  NOP ;  /* 0x0000000000007918 */ /* 0x000fc80000000000 */
[----:B--2---:R-:W2:Y:S01]  /*3ed0*/  DFMA R106, R16, -UR8, R26 ;  /* 0x80000008106a7c2b */ /* 0x004ea2000800001a */
[----:B------:R-:W-:Y:S01]  /*3ee0*/  UMOV UR8, 0x3b39803f ;  /* 0x3b39803f00087882 */ /* 0x000fe20000000000 */
[----:B------:R-:W-:-:S15]  /*3ef0*/  UMOV UR9, 0x3c7abc9e ;  /* 0x3c7abc9e00097882 */ /* 0x000fde0000000000 */
[----:B------:R-:W-:-:S15]  /*3f00*/  NOP ;  /* 0x0000000000007918 */ /* 0x000fde0000000000 */
[----:B------:R-:W-:-:S15]  /*3f10*/  NOP ;  /* 0x0000000000007918 */ /* 0x000fde0000000000 */
[----:B------:R-:W-:-:S15]  /*3f20*/  NOP ;  /* 0x0000000000007918 */ /* 0x000fde0000000000 */
[----:B------:R-:W-:-:S02]  /*3f30*/  NOP ;  /* 0x0000000000007918 */ /* 0x000fc40000000000 */
[----:B--2---:R2:W3:Y:S01]  /*3f40*/  DFMA R106, R16, -UR8, R106 ;  /* 0x80000008106a7c2b */ /* 0x0044e2000800006a */
[----:B------:R-:W-:Y:S01]  /*3f50*/  UMOV UR8, 0x69ce2bdf ;  /* 0x69ce2bdf00087882 */ /* 0x000fe20000000000 */
[----:B--2---:R-:W-:Y:S01]  /*3f60*/  IMAD.MOV.U32 R16, RZ, RZ, -0x35dec16 ;  /* 0xfca213eaff107424 */ /* 0x004fe200078e00ff */
[----:B------:R-:W-:Y:S01]  /*3f70*/  UMOV UR9, 0x3e5ade15 ;  /* 0x3e5ade1500097882 */ /* 0x000fe20000000000 */
[----:B------:R-:W-:-:S15]  /*3f80*/  IMAD.MOV.U32 R17, RZ, RZ, 0x3e928af3 ;  /* 0x3e928af3ff117424 */ /* 0x000fde00078e00ff */
[----:B------:R-:W-:-:S15]  /*3f90*/  NOP ;  /* 0x0000000000007918 */ /* 0x000fde0000000000 */
[----:B------:R-:W-:-:S15]  /*3fa0*/  NOP ;  /* 0x0000000000007918 */ /* 0x000fde0000000000 */
[----:B------:R-:W-:-:S15]  /*3fb0*/  NOP ;  /* 0x0000000000007918 */ /* 0x000fde0000000000 */
[----:B---3--:R-:W2:Y:S01]  /*3fc0*/  DFMA R16, R106, UR8, R16 ;  /* 0x000000086a107c2b */ /* 0x008ea20008000010 */
[----:B------:R-:W-:Y:S01]  /*3fd0*/  UMOV UR8, 0x62401315 ;  /* 0x6240131500087882 */ /* 0x000fe20000000000 */
[----:B------:R-:W-:-:S15]  /*3fe0*/  UMOV UR9, 0x3ec71dee ;  /* 0x3ec71dee00097882 */ /* 0x000fde0000000000 */
[----:B------:R-:W-:-:S15]  /*3ff0*/  NOP ;  /* 0x0000000000007918 */ /* 0x000fde0000000000 */
[----:B------:R-:W-:-:S15]  /*4000*/  NOP ;  /* 0x0000000000007918 */ /* 0x000fde0000000000 */
[----:B------:R-:W-:-:S15]  /*4010*/  NOP ;  /* 0x0000000000007918 */ /* 0x000fde0000000000 */
[----:B------:R-:W-:-:S02]  /*4020*/  NOP ;  /* 0x0000000000007918 */ /* 0x000fc40000000000 */
[----:B--2---:R-:W2:Y:S01]  /*4030*/  DFMA R16, R106, R16, UR8 ;  /* 0x000000086a107e2b */ /* 0x004ea20008000010 */
        /* <DEDUP_REMOVED lines=48> */
[----:B--2---:R-:W2:-:S15]  /*4340*/  DFMA R16, R106, R16, UR8 ;  /* 0x000000086a107e2b */ /* 0x004e9e0008000010 */
[----:B------:R-:W-:-:S15]  /*4350*/  NOP ;  /* 0x0000000000007918 */ /* 0x000fde0000000000 */
[----:B------:R-:W-:-:S15]  /*4360*/  NOP ;  /* 0x0000000000007918 */ /* 0x000fde0000000000 */
[----:B------:R-:W-:-:S15]  /*4370*/  NOP ;  /* 0x0000000000007918 */ /* 0x000fde0000000000 */
[----:B------:R-:W-:-:S04]  /*4380*/  NOP ;  /* 0x0000000000007918 */ /* 0x000fc80000000000 */
[----:B--2---:R-:W2:-:S15]  /*4390*/  DFMA R16, R106, R16, 1 ;  /* 0x3ff000006a10742b */ /* 0x004e9e0000000010 */
[----:B------:R-:W-:-:S15]  /*43a0*/  NOP ;  /* 0x0000000000007918 */ /* 0x000fde0000000000 */
[----:B------:R-:W-:-:S15]  /*43b0*/  NOP ;  /* 0x0000000000007918 */ /* 0x000fde0000000000 */
[----:B------:R-:W-:-:S15]  /*43c0*/  NOP ;  /* 0x0000000000007918 */ /* 0x000fde0000000000 */
[----:B------:R-:W-:-:S04]  /*43d0*/  NOP ;  /* 0x0000000000007918 */ /* 0x000fc80000000000 */
[----:B--2---:R-:W2:Y:S02]  /*43e0*/  DFMA R106, R106, R16, 1 ;  /* 0x3ff000006a6a742b */ /* 0x004ea40000000010 */
[----:B--2---:R-:W-:Y:S02]  /*43f0*/  IMAD R17, R76, 0x100000, R107 ;  /* 0x001000004c117824 */ /* 0x004fe400078e026b */
        /* <DEDUP_REMOVED lines=8> */
[----:B------:R2:W3:Y:S02]  /*4480*/  DADD R108, R26, +INF ;  /* 0x7ff000001a6c7429 */ /* 0x0004e40000000000 */
[----:B--2---:R-:W-:Y:S01]  /*4490*/  @!P1 SHF.R.S32.HI R27, RZ, 0x1, R16 ;  /* 0x00000001ff1b9819 */ /* 0x004fe20000011410 */
[----:B------:R-:W-:Y:S01]  /*44a0*/  @!P1 IMAD.MOV.U32 R26, RZ, RZ, R106 ;  /* 0x000000ffff1a9224 */ /* 0x000fe200078e006a */
[----:B---3--:R-:W-:Y:S02]  /*44b0*/  FSEL R16, R108, RZ, P2 ;  /* 0x000000ff6c107208 */ /* 0x008fe40001000000 */
        /* <DEDUP_REMOVED lines=8> */
[----:B------:R2:W3:Y:S02]  /*4540*/  @!P1 DMUL R16, R26, R76 ;  /* 0x0000004c1a109228 */ /* 0x0004e40000000000 */
.L_x_3197:
[----:B------:R-:W-:Y:S05]  /*4550*/  BSYNC.RECONVERGENT B1 ;  /* 0x0000000000017941 */ /* 0x000fea0003800200 */
.L_x_3196:
[----:B-1-3--:R3:W4:Y:S02]  /*4560*/  DADD R30, R30, R16 ;  /* 0x000000001e1e7229 */ /* 0x00a7240000000010 */
.L_x_3195:
[----:B------:R-:W-:Y:S05]  /*4570*/  BSYNC.RECONVERGENT B0 ;  /* 0x0000000000007941 */ /* 0x000fea0003800200 */
.L_x_3194:
[----:B------:R-:W-:Y:S01]  /*4580*/  BSSY.RECONVERGENT B0, `(.L_x_3198) ;  /* 0x0000084000007945 */ /* 0x000fe20003800200 */
[----:B--2--5:R-:W-:-:S03]  /*4590*/  CS2R R26, SRZ ;  /* 0x00000000001a7805 */ /* 0x024fc6000001ff00 */
[----:B------:R-:W-:Y:S05]  /*45a0*/  @!P5 BRA `(.L_x_3199) ;  /* 0x000000080004d947 */ /* 0x000fea0003800000 */
[----:B------:R-:W2:Y:S02]  /*45b0*/  LDG.E.U8 R76, desc[UR6][R4.64+0x40] ;  /* 0x00004006044c7981 */ /* 0x000ea4000c1e1100 */
[----:B--2---:R-:W-:-:S13]  /*45c0*/  ISETP.NE.AND P1, PT, R76, RZ, PT ;  /* 0x000000ff4c00720c */ /* 0x004fda0003f25270 */
[----:B------:R-:W-:Y:S05]  /*45d0*/  @P1 BRA `(.L_x_3199) ;  /* 0x0000000400f81947 */ /* 0x000fea0003800000 */
[----:B------:R-:W-:Y:S01]  /*45e0*/  IMAD.MOV.U32 R76, RZ, RZ, 0x652b82fe ;  /* 0x652b82feff4c7424 */ /* 0x000fe200078e00ff */
[----:B------:R-:W2:Y:S01]  /*45f0*/  DADD R36, -R20, R36 ;  /* 0x0000000014247229 */ /* 0x000ea20000000124 */
        /* <DEDUP_REMOVED lines=25> */
[----:B--2---:R2:W5:Y:S01]  /*4790*/  DFMA R106, R26, -UR8, R106 ;  /* 0x800000081a6a7c2b */ /* 0x004562000800006a */
[----:B------:R-:W-:Y:S01]  /*47a0*/  UMOV UR8, 0x69ce2bdf ;  /* 0x69ce2bdf00087882 */ /* 0x000fe20000000000 */
[----:B--2---:R-:W-:Y:S01]  /*47b0*/  IMAD.MOV.U32 R26, RZ, RZ, -0x35dec16 ;  /* 0xfca213eaff1a7424 */ /* 0x004fe200078e00ff */
[----:B------:R-:W-:Y:S01]  /*47c0*/  UMOV UR9, 0x3e5ade15 ;  /* 0x3e5ade1500097882 */ /* 0x000fe20000000000 */
[----:B------:R-:W-:-:S15]  /*47d0*/  IMAD.MOV.U32 R27, RZ, RZ, 0x3e928af3 ;  /* 0x3e928af3ff1b7424 */ /* 0x000fde00078e00ff */
[----:B------:R-:W-:-:S15]  /*47e0*/  NOP ;  /* 0x0000000000007918 */ /* 0x000fde0000000000 */
[----:B------:R-:W-:-:S15]  /*47f0*/  NOP ;  /* 0x0000000000007918 */ /* 0x000fde0000000000 */
[----:B------:R-:W-:-:S15]  /*4800*/  NOP ;  /* 0x0000000000007918 */ /* 0x000fde0000000000 */
[----:B-----5:R-:W2:Y:S01]  /*4810*/  DFMA R26, R106, UR8, R26 ;  /* 0x000000086a1a7c2b */ /* 0x020ea2000800001a */
        /* <DEDUP_REMOVED lines=76> */
[----:B--2---:R-:W-:Y:S01]  /*4ce0*/  @!P1 SHF.R.S32.HI R37, RZ, 0x1, R26 ;  /* 0x00000001ff259819 */ /* 0x004fe2000001141a */
[----:B------:R-:W-:Y:S01]  /*4cf0*/  @!P1 IMAD.MOV.U32 R36, RZ, RZ, R106 ;  /* 0x000000ffff249224 */ /* 0x000fe200078e006a */
        /* <DEDUP_REMOVED lines=10> */
.L_x_3201:
[----:B------:R-:W-:Y:S05]  /*4da0*/  BSYNC.RECONVERGENT B1 ;  /* 0x0000000000017941 */ /* 0x000fea0003800200 */
.L_x_3200:
[----:B01--4-:R0:W1:Y:S02]  /*4db0*/  DADD R30, R30, R26 ;  /* 0x000000001e1e7229 */ /* 0x013064000000001a */
.L_x_3199:
[----:B------:R-:W-:Y:S05]  /*4dc0*/  BSYNC.RECONVERGENT B0 ;  /* 0x0000000000007941 */ /* 0x000fea0003800200 */
.L_x_3198:
[----:B------:R-:W-:Y:S01]  /*4dd0*/  BSSY.RECONVERGENT B0, `(.L_x_3202) ;  /* 0x0000084000007945 */ /* 0x000fe20003800200 */
[----:B--2---:R-:W-:-:S03]  /*4de0*/  CS2R R36, SRZ ;  /* 0x0000000000247805 */ /* 0x004fc6000001ff00 */
        /* <DEDUP_REMOVED lines=128> */
.L_x_3205:
[----:B------:R-:W-:Y:S05]  /*55f0*/  BSYNC.RECONVERGENT B1 ;  /* 0x0000000000017941 */ /* 0x000fea0003800200 */
.L_x_3204:
[----:B01--4-:R0:W1:Y:S02]  /*5600*/  DADD R30, R30, R36 ;  /* 0x000000001e1e7229 */ /* 0x0130640000000024 */
.L_x_3203:
[----:B------:R-:W-:Y:S05]  /*5610*/  BSYNC.RECONVERGENT B0 ;  /* 0x0000000000007941 */ /* 0x000fea0003800200 */
.L_x_3202:
[----:B------:R-:W-:Y:S01]  /*5620*/  ISETP.GE.AND P0, PT, R7, 0x1, PT ;  /* 0x000000010700780c */ /* 0x000fe20003f06270 */
[----:B------:R-:W-:Y:S01]  /*5630*/  VIADD R7, R0, 0x80 ;  /* 0x0000008000077836 */ /* 0x000fe20000000000 */
[----:B------:R-:W-:Y:S01]  /*5640*/  BSSY.RECONVERGENT B0, `(.L_x_3206) ;  /* 0x0000084000007945 */ /* 0x000fe20003800200 */
[----:B--2---:R-:W-:-:S03]  /*5650*/  CS2R R46, SRZ ;  /* 0x00000000002e7805 */ /* 0x004fc6000001ff00 */
[----:B------:R-:W-:-:S13]  /*5660*/  ISETP.GE.OR P1, PT, R7, UR5, !P0 ;  /* 0x0000000507007c0c */ /* 0x000fda000c726670 */
[----:B------:R-:W-:Y:S05]  /*5670*/  @P1 BRA `(.L_x_3207) ;  /* 0x0000000800001947 */ /* 0x000fea0003800000 */
[----:B------:R-:W2:Y:S02]  /*5680*/  LDG.E.U8 R7, desc[UR6][R4.64+0x80] ;  /* 0x0000800604077981 */ /* 0x000ea4000c1e1100 */
[----:B--2---:R-:W-:-:S13]  /*5690*/  ISETP.NE.AND P1, PT, R7, RZ, PT ;  /* 0x000000ff0700720c */ /* 0x004fda0003f25270 */
[----:B------:R-:W-:Y:S05]  /*56a0*/  @P1 BRA `(.L_x_3207) ;  /* 0x0000000400f41947 */ /* 0x000fea0003800000 */
[----:B------:R2:W5:Y:S01]  /*56b0*/  DADD R76, -R20, R54 ;  /* 0x00000000144c7229 */ /* 0x0005620000000136 */
[----:B------:R-:W-:Y:S01]  /*56c0*/  UMOV UR8, 0xfefa39ef ;  /* 0xfefa39ef00087882 */ /* 0x000fe20000000000 */
[----:B--2---:R-:W-:Y:S01]  /*56d0*/  IMAD.MOV.U32 R54, RZ, RZ, 0x652b82fe ;  /* 0x652b82feff367424 */ /* 0x004fe200078e00ff */
[----:B------:R-:W-:Y:S01]  /*56e0*/  UMOV UR9, 0x3fe62e42 ;  /* 0x3fe62e4200097882 */ /* 0x000fe20000000000 */
[----:B------:R-:W-:Y:S01]  /*56f0*/  IMAD.MOV.U32 R55, RZ, RZ, 0x3ff71547 ;  /* 0x3ff71547ff377424 */ /* 0x000fe200078e00ff */
[----:B-----5:R-:W-:Y:S01]  /*5700*/  FSETP.GEU.FTZ.AND P1, PT, |R77|, 4.1917929649353027344, PT ;  /* 0x4086232b4d00780b */ /* 0x020fe20003f3e200 */
[----:B------:R-:W-:-:S15]  /*5710*/  BSSY.RECONVERGENT B1, `(.L_x_3208) ;  /* 0x0000075000017945 */ /* 0x000fde0003800200 */
[----:B------:R-:W-:-:S15]  /*5720*/  NOP ;  /* 0x0000000000007918 */ /* 0x000fde0000000000 */
[----:B------:R-:W-:-:S15]  /*5730*/  NOP ;  /* 0x0000000000007918 */ /* 0x000fde0000000000 */
[----:B------:R-:W-:-:S13]  /*5740*/  NOP ;  /* 0x0000000000007918 */ /* 0x000fda0000000000 */
        /* <DEDUP_REMOVED lines=103> */
[----:B------:R2:W5:Y:S02]  /*5dc0*/  DADD R46, R76, +INF ;  /* 0x7ff000004c2e7429 */ /* 0x0005640000000000 */
[----:B--2---:R-:W-:Y:S01]  /*5dd0*/  @!P1 LEA R77, R54, 0x3ff00000, 0x14 ;  /* 0x3ff00000364d9811 */ /* 0x004fe200078ea0ff */
[----:B------:R-:W-:Y:S01]  /*5de0*/  @!P1 IMAD.MOV.U32 R54, RZ, RZ, R106 ;  /* 0x000000ffff369224 */ /* 0x000fe200078e006a */
[----:B-----5:R-:W-:Y:S01]  /*5df0*/  FSEL R46, R46, RZ, P2 ;  /* 0x000000ff2e2e7208 */ /* 0x020fe20001000000 */
[----:B------:R-:W-:Y:S01]  /*5e00*/  @!P1 IMAD.MOV.U32 R76, RZ, RZ, RZ ;  /* 0x000000ffff4c9224 */ /* 0x000fe200078e00ff */
[----:B------:R-:W-:-:S15]  /*5e10*/  FSEL R47, R47, RZ, P2 ;  /* 0x000000ff2f2f7208 */ /* 0x000fde0001000000 */
[----:B------:R-:W-:-:S15]  /*5e20*/  NOP ;  /* 0x0000000000007918 */ /* 0x000fde0000000000 */
[----:B------:R-:W-:-:S15]  /*5e30*/  NOP ;  /* 0x0000000000007918 */ /* 0x000fde0000000000 */
[----:B------:R-:W-:-:S13]  /*5e40*/  NOP ;  /* 0x0000000000007918 */ /* 0x000fda0000000000 */
[----:B------:R2:W0:Y:S02]  /*5e50*/  @!P1 DMUL R46, R54, R76 ;  /* 0x0000004c362e9228 */ /* 0x0004240000000000 */
.L_x_3209:
[----:B------:R-:W-:Y:S05]  /*5e60*/  BSYNC.RECONVERGENT B1 ;  /* 0x0000000000017941 */ /* 0x000fea0003800200 */
.L_x_3208:
[----:B01--4-:R0:W1:Y:S02]  /*5e70*/  DADD R30, R30, R46 ;  /* 0x000000001e1e7229 */ /* 0x013064000000002e */
.L_x_3207:
[----:B------:R-:W-:Y:S05]  /*5e80*/  BSYNC.RECONVERGENT B0 ;  /* 0x0000000000007941 */ /* 0x000fea0003800200 */
.L_x_3206:
[----:B------:R-:W-:Y:S01]  /*5e90*/  ISETP.GE.OR P1, PT, R104, UR5, !P0 ;  /* 0x0000000568007c0c */ /* 0x000fe2000c726670 */
[----:B------:R-:W-:Y:S01]  /*5ea0*/  BSSY.RECONVERGENT B0, `(.L_x_3210) ;  /* 0x0000083000007945 */ /* 0x000fe20003800200 */
[----:B--2---:R-:W-:-:S11]  /*5eb0*/  CS2R R54, SRZ ;  /* 0x0000000000367805 */ /* 0x004fd6000001ff00 */
        /* <DEDUP_REMOVED lines=116> */
[----:B------:R-:W-:Y:S02]  /*6600*/  @!P1 IMAD.MOV.U32 R60, RZ, RZ, R76 ;  /* 0x000000ffff3c9224 */ /* 0x000fe400078e004c */
[----:B------:R-:W-:-:S15]  /*6610*/  @!P1 IMAD.MOV.U32 R76, RZ, RZ, RZ ;  /* 0x000000ffff4c9224 */ /* 0x000fde00078e00ff */
[----:B------:R-:W-:-:S15]  /*6620*/  NOP ;  /* 0x0000000000007918 */ /* 0x000fde0000000000 */
[----:B------:R-:W-:-:S05]  /*6630*/  NOP ;  /* 0x0000000000007918 */ /* 0x000fca0000000000 */
[----:B------:R-:W2:Y:S02]  /*6640*/  DADD R54, R104, +INF ;  /* 0x7ff0000068367429 */ /* 0x000ea40000000000 */
[----:B--2---:R-:W-:Y:S02]  /*6650*/  FSEL R54, R54, RZ, P2 ;  /* 0x000000ff36367208 */ /* 0x004fe40001000000 */
[----:B------:R-:W-:-:S15]  /*6660*/  FSEL R55, R55, RZ, P2 ;  /* 0x000000ff37377208 */ /* 0x000fde0001000000 */
[----:B------:R-:W-:-:S15]  /*6670*/  NOP ;  /* 0x0000000000007918 */ /* 0x000fde0000000000 */
[----:B------:R-:W-:-:S15]  /*6680*/  NOP ;  /* 0x0000000000007918 */ /* 0x000fde0000000000 */
[----:B------:R-:W-:-:S15]  /*6690*/  NOP ;  /* 0x0000000000007918 */ /* 0x000fde0000000000 */
[----:B------:R2:W0:Y:S02]  /*66a0*/  @!P1 DMUL R54, R60, R76 ;  /* 0x0000004c3c369228 */ /* 0x0004240000000000 */
.L_x_3213:
[----:B------:R-:W-:Y:S05]  /*66b0*/  BSYNC.RECONVERGENT B1 ;  /* 0x0000000000017941 */ /* 0x000fea0003800200 */
.L_x_3212:
[----:B01--4-:R0:W1:Y:S02]  /*66c0*/  DADD R30, R30, R54 ;  /* 0x000000001e1e7229 */ /* 0x0130640000000036 */
.L_x_3211:
[----:B------:R-:W-:Y:S05]  /*66d0*/  BSYNC.RECONVERGENT B0 ;  /* 0x0000000000007941 */ /* 0x000fea0003800200 */
.L_x_3210:
[----:B------:R-:W-:Y:S01]  /*66e0*/  ISETP.GE.OR P1, PT, R103, UR5, !P0 ;  /* 0x0000000567007c0c */ /* 0x000fe2000c726670 */
[----:B------:R-:W-:Y:S01]  /*66f0*/  BSSY.RECONVERGENT B0, `(.L_x_3214) ;  /* 0x0000082000007945 */ /* 0x000fe20003800200 */
[----:B--2---:R-:W-:-:S11]  /*6700*/  CS2R R60, SRZ ;  /* 0x00000000003c7805 */ /* 0x004fd6000001ff00 */
[----:B------:R-:W-:Y:S05]  /*6710*/  @P1 BRA `(.L_x_3215) ;  /* 0x0000000400fc1947 */ /* 0x000fea0003800000 */
        /* <DEDUP_REMOVED lines=112> */
[----:B------:R-:W-:-:S15]  /*6e20*/  @!P1 IMAD R63, R7, 0x100000, R63 ;  /* 0x00100000073f9824 */ /* 0x000fde00078e023f */
[----:B------:R-:W-:-:S15]  /*6e30*/  NOP ;  /* 0x0000000000007918 */ /* 0x000fde0000000000 */
[----:B------:R-:W-:-:S13]  /*6e40*/  NOP ;  /* 0x0000000000007918 */ /* 0x000fda0000000000 */
[----:B------:R2:W5:Y:S02]  /*6e50*/  DADD R60, R76, +INF ;  /* 0x7ff000004c3c7429 */ /* 0x0005640000000000 */
[----:B--2---:R-:W-:Y:S01]  /*6e60*/  @!P1 IMAD.IADD R76, R104, 0x1, -R7 ;  /* 0x00000001684c9824 */ /* 0x004fe200078e0a07 */
[----:B-----5:R-:W-:Y:S02]  /*6e70*/  FSEL R60, R60, RZ, P2 ;  /* 0x000000ff3c3c7208 */ /* 0x020fe40001000000 */
[----:B------:R-:W-:Y:S02]  /*6e80*/  FSEL R61, R61, RZ, P2 ;  /* 0x000000ff3d3d7208 */ /* 0x000fe40001000000 */
[----:B------:R-:W-:Y:S01]  /*6e90*/  @!P1 LEA R77, R76, 0x3ff00000, 0x14 ;  /* 0x3ff000004c4d9811 */ /* 0x000fe200078ea0ff */
[----:B------:R-:W-:-:S15]  /*6ea0*/  @!P1 IMAD.MOV.U32 R76, RZ, RZ, RZ ;  /* 0x000000ffff4c9224 */ /* 0x000fde00078e00ff */
[----:B------:R-:W-:-:S15]  /*6eb0*/  NOP ;  /* 0x0000000000007918 */ /* 0x000fde0000000000 */
[----:B------:R-:W-:-:S15]  /*6ec0*/  NOP ;  /* 0x0000000000007918 */ /* 0x000fde0000000000 */
[----:B------:R-:W-:-:S11]  /*6ed0*/  NOP ;  /* 0x0000000000007918 */ /* 0x000fd60000000000 */
[----:B------:R2:W0:Y:S02]  /*6ee0*/  @!P1 DMUL R60, R62, R76 ;  /* 0x0000004c3e3c9228 */ /* 0x0004240000000000 */
.L_x_3217:
[----:B------:R-:W-:Y:S05]  /*6ef0*/  BSYNC.RECONVERGENT B1 ;  /* 0x0000000000017941 */ /* 0x000fea0003800200 */
.L_x_3216:
[----:B01--4-:R0:W1:Y:S02]  /*6f00*/  DADD R30, R30, R60 ;  /* 0x000000001e1e7229 */ /* 0x013064000000003c */
.L_x_3215:
[----:B------:R-:W-:Y:S05]  /*6f10*/  BSYNC.RECONVERGENT B0 ;  /* 0x0000000000007941 */ /* 0x000fea0003800200 */
.L_x_3214:
        /* <DEDUP_REMOVED lines=129> */
.L_x_3221:
[----:B------:R-:W-:Y:S05]  /*7730*/  BSYNC.RECONVERGENT B1 ;  /* 0x0000000000017941 */ /* 0x000fea0003800200 */
.L_x_3220:
[----:B01--4-:R0:W1:Y:S02]  /*7740*/  DADD R30, R30, R62 ;  /* 0x000000001e1e7229 */ /* 0x013064000000003e */
.L_x_3219:
[----:B------:R-:W-:Y:S05]  /*7750*/  BSYNC.RECONVERGENT B0 ;  /* 0x0000000000007941 */ /* 0x000fea0003800200 */
.L_x_3218:
        /* <DEDUP_REMOVED lines=129> */
.L_x_3225:
[----:B------:R-:W-:Y:S05]  /*7f70*/  BSYNC.RECONVERGENT B1 ;  /* 0x0000000000017941 */ /* 0x000fea0003800200 */
.L_x_3224:
[----:B01--4-:R0:W1:Y:S02]  /*7f80*/  DADD R30, R30, R64 ;  /* 0x000000001e1e7229 */ /* 0x0130640000000040 */
.L_x_3223:
[----:B------:R-:W-:Y:S05]  /*7f90*/  BSYNC.RECONVERGENT B0 ;  /* 0x0000000000007941 */ /* 0x000fea0003800200 */
.L_x_3222:
        /* <DEDUP_REMOVED lines=129> */
.L_x_3229:
[----:B------:R-:W-:Y:S05]  /*87b0*/  BSYNC.RECONVERGENT B1 ;  /* 0x0000000000017941 */ /* 0x000fea0003800200 */
.L_x_3228:
[----:B01--4-:R0:W1:Y:S02]  /*87c0*/  DADD R30, R30, R66 ;  /* 0x000000001e1e7229 */ /* 0x0130640000000042 */
.L_x_3227:
[----:B------:R-:W-:Y:S05]  /*87d0*/  BSYNC.RECONVERGENT B0 ;  /* 0x0000000000007941 */ /* 0x000fea0003800200 */
.L_x_3226:
        /* <DEDUP_REMOVED lines=129> */
.L_x_3233:
[----:B------:R-:W-:Y:S05]  /*8ff0*/  BSYNC.RECONVERGENT B1 ;  /* 0x0000000000017941 */ /* 0x000fea0003800200 */
.L_x_3232:
[----:B01--4-:R0:W1:Y:S02]  /*9000*/  DADD R30, R30, R68 ;  /* 0x000000001e1e7229 */ /* 0x0130640000000044 */
.L_x_3231:
[----:B------:R-:W-:Y:S05]  /*9010*/  BSYNC.RECONVERGENT B0 ;  /* 0x0000000000007941 */ /* 0x000fea0003800200 */
.L_x_3230:
        /* <DEDUP_REMOVED lines=129> */
.L_x_3237:
[----:B------:R-:W-:Y:S05]  /*9830*/  BSYNC.RECONVERGENT B1 ;  /* 0x0000000000017941 */ /* 0x000fea0003800200 */
.L_x_3236:
[----:B01--4-:R0:W1:Y:S02]  /*9840*/  DADD R30, R30, R70 ;  /* 0x000000001e1e7229 */ /* 0x0130640000000046 */
.L_x_3235:
[----:B------:R-:W-:Y:S05]  /*9850*/  BSYNC.RECONVERGENT B0 ;  /* 0x0000000000007941 */ /* 0x000fea0003800200 */
.L_x_3234:
        /* <DEDUP_REMOVED lines=129> */
.L_x_3241:
[----:B------:R-:W-:Y:S05]  /*a070*/  BSYNC.RECONVERGENT B1 ;  /* 0x0000000000017941 */ /* 0x000fea0003800200 */
.L_x_3240:
[----:B01--4-:R0:W1:Y:S02]  /*a080*/  DADD R30, R30, R72 ;  /* 0x000000001e1e7229 */ /* 0x0130640000000048 */
.L_x_3239:
[----:B------:R-:W-:Y:S05]  /*a090*/  BSYNC.RECONVERGENT B0 ;  /* 0x0000000000007941 */ /* 0x000fea0003800200 */
.L_x_3238:
        /* <DEDUP_REMOVED lines=129> */
.L_x_3245:
[----:B------:R-:W-:Y:S05]  /*a8b0*/  BSYNC.RECONVERGENT B1 ;  /* 0x0000000000017941 */ /* 0x000fea0003800200 */
.L_x_3244:
[----:B01--4-:R0:W1:Y:S02]  /*a8c0*/  DADD R30, R30, R74 ;  /* 0x000000001e1e7229 */ /* 0x013064000000004a */
.L_x_3243:
[----:B------:R-:W-:Y:S05]  /*a8d0*/  BSYNC.RECONVERGENT B0 ;  /* 0x0000000000007941 */ /* 0x000fea0003800200 */
.L_x_3242:
        /* <DEDUP_REMOVED lines=129> */
.L_x_3249:
[----:B------:R-:W-:Y:S05]  /*b0f0*/  BSYNC.RECONVERGENT B1 ;  /* 0x0000000000017941 */ /* 0x000fea0003800200 */
.L_x_3248:
[----:B01--4-:R0:W1:Y:S02]  /*b100*/  DADD R30, R30, R58 ;  /* 0x000000001e1e7229 */ /* 0x013064000000003a */
.L_x_3247:
[----:B------:R-:W-:Y:S05]  /*b110*/  BSYNC.RECONVERGENT B0 ;  /* 0x0000000000007941 */ /* 0x000fea0003800200 */
.L_x_3246:
        /* <DEDUP_REMOVED lines=129> */
.L_x_3253:
[----:B------:R-:W-:Y:S05]  /*b930*/  BSYNC.RECONVERGENT B1 ;  /* 0x0000000000017941 */ /* 0x000fea0003800200 */
.L_x_3252:
[----:B01--4-:R0:W1:Y:S02]  /*b940*/  DADD R30, R30, R56 ;  /* 0x000000001e1e7229 */ /* 0x0130640000000038 */
.L_x_3251:
[----:B------:R-:W-:Y:S05]  /*b950*/  BSYNC.RECONVERGENT B0 ;  /* 0x0000000000007941 */ /* 0x000fea0003800200 */
.L_x_3250:
        /* <DEDUP_REMOVED lines=129> */
.L_x_3257:
[----:B------:R-:W-:Y:S05]  /*c170*/  BSYNC.RECONVERGENT B1 ;  /* 0x0000000000017941 */ /* 0x000fea0003800200 */
.L_x_3256:
[----:B01--4-:R0:W1:Y:S02]  /*c180*/  DADD R30, R30, R52 ;  /* 0x000000001e1e7229 */ /* 0x0130640000000034 */
.L_x_3255:
[----:B------:R-:W-:Y:S05]  /*c190*/  BSYNC.RECONVERGENT B0 ;  /* 0x0000000000007941 */ /* 0x000fea0003800200 */
.L_x_3254:
        /* <DEDUP_REMOVED lines=129> */
.L_x_3261:
[----:B------:R-:W-:Y:S05]  /*c9b0*/  BSYNC.RECONVERGENT B1 ;  /* 0x0000000000017941 */ /* 0x000fea0003800200 */
.L_x_3260:
[----:B01--4-:R0:W1:Y:S02]  /*c9c0*/  DADD R30, R30, R50 ;  /* 0x000000001e1e7229 */ /* 0x0130640000000032 */
.L_x_3259:
[----:B------:R-:W-:Y:S05]  /*c9d0*/  BSYNC.RECONVERGENT B0 ;  /* 0x0000000000007941 */ /* 0x000fea0003800200 */
.L_x_3258:
        /* <DEDUP_REMOVED lines=129> */
.L_x_3265:
[----:B------:R-:W-:Y:S05]  /*d1f0*/  BSYNC.RECONVERGENT B1 ;  /* 0x0000000000017941 */ /* 0x000fea0003800200 */
.L_x_3264:
[----:B01--4-:R0:W1:Y:S02]  /*d200*/  DADD R30, R30, R48 ;  /* 0x000000001e1e7229 */ /* 0x0130640000000030 */
.L_x_3263:
[----:B------:R-:W-:Y:S05]  /*d210*/  BSYNC.RECONVERGENT B0 ;  /* 0x0000000000007941 */ /* 0x000fea0003800200 */
.L_x_3262:
        /* <DEDUP_REMOVED lines=129> */
.L_x_3269:
[----:B------:R-:W-:Y:S05]  /*da30*/  BSYNC.RECONVERGENT B1 ;  /* 0x0000000000017941 */ /* 0x000fea0003800200 */
.L_x_3268:
[----:B01--4-:R0:W1:Y:S02]  /*da40*/  DADD R30, R30, R44 ;  /* 0x000000001e1e7229 */ /* 0x013064000000002c */
.L_x_3267:
[----:B------:R-:W-:Y:S05]  /*da50*/  BSYNC.RECONVERGENT B0 ;  /* 0x0000000000007941 */ /* 0x000fea0003800200 */
.L_x_3266:
        /* <DEDUP_REMOVED lines=129> */
.L_x_3273:
[----:B------:R-:W-:Y:S05]  /*e270*/  BSYNC.RECONVERGENT B1 ;  /* 0x0000000000017941 */ /* 0x000fea0003800200 */
.L_x_3272:
[----:B01--4-:R0:W1:Y:S02]  /*e280*/  DADD R30, R30, R42 ;  /* 0x000000001e1e7229 */ /* 0x013064000000002a */
.L_x_3271:
[----:B------:R-:W-:Y:S05]  /*e290*/  BSYNC.RECONVERGENT B0 ;  /* 0x0000000000007941 */ /* 0x000fea0003800200 */
.L_x_3270:
        /* <DEDUP_REMOVED lines=129> */
.L_x_3277:
[----:B------:R-:W-:Y:S05]  /*eab0*/  BSYNC.RECONVERGENT B1 ;  /* 0x0000000000017941 */ /* 0x000fea0003800200 */
.L_x_3276:
[----:B01--4-:R0:W1:Y:S02]  /*eac0*/  DADD R30, R30, R40 ;  /* 0x000000001e1e7229 */ /* 0x0130640000000028 */
.L_x_3275:
[----:B------:R-:W-:Y:S05]  /*ead0*/  BSYNC.RECONVERGENT B0 ;  /* 0x0000000000007941 */ /* 0x000fea0003800200 */
.L_x_3274:
        /* <DEDUP_REMOVED lines=129> */
.L_x_3281:
[----:B------:R-:W-:Y:S05]  /*f2f0*/  BSYNC.RECONVERGENT B1 ;  /* 0x0000000000017941 */ /* 0x000fea0003800200 */
.L_x_3280:
[----:B01--4-:R0:W1:Y:S02]  /*f300*/  DADD R30, R30, R38 ;  /* 0x000000001e1e7229 */ /* 0x0130640000000026 */
.L_x_3279:
[----:B------:R-:W-:Y:S05]  /*f310*/  BSYNC.RECONVERGENT B0 ;  /* 0x0000000000007941 */ /* 0x000fea0003800200 */
.L_x_3278:
        /* <DEDUP_REMOVED lines=129> */
.L_x_3285:
[----:B------:R-:W-:Y:S05]  /*fb30*/  BSYNC.RECONVERGENT B1 ;  /* 0x0000000000017941 */ /* 0x000fea0003800200 */
.L_x_3284:
[----:B01--4-:R0:W1:Y:S02]  /*fb40*/  DADD R30, R30, R34 ;  /* 0x000000001e1e7229 */ /* 0x0130640000000022 */
.L_x_3283:
[----:B------:R-:W-:Y:S05]  /*fb50*/  BSYNC.RECONVERGENT B0 ;  /* 0x0000000000007941 */ /* 0x000fea0003800200 */
.L_x_3282:
        /* <DEDUP_REMOVED lines=129> */
.L_x_3289:
[----:B------:R-:W-:Y:S05]  /*10370*/  BSYNC.RECONVERGENT B1 ;  /* 0x0000000000017941 */ /* 0x000fea0003800200 */
.L_x_3288:
[----:B01--4-:R0:W1:Y:S02]  /*10380*/  DADD R30, R30, R32 ;  /* 0x000000001e1e7229 */ /* 0x0130640000000020 */
.L_x_3287:
[----:B------:R-:W-:Y:S05]  /*10390*/  BSYNC.RECONVERGENT B0 ;  /* 0x0000000000007941 */ /* 0x000fea0003800200 */
.L_x_3286:
        /* <DEDUP_REMOVED lines=129> */
.L_x_3293:
[----:B------:R-:W-:Y:S05]  /*10bb0*/  BSYNC.RECONVERGENT B1 ;  /* 0x0000000000017941 */ /* 0x000fea0003800200 */
.L_x_3292:
[----:B01--4-:R0:W1:Y:S02]  /*10bc0*/  DADD R30, R30, R28 ;  /* 0x000000001e1e7229 */ /* 0x013064000000001c */
.L_x_3291:
[----:B------:R-:W-:Y:S05]  /*10bd0*/  BSYNC.RECONVERGENT B0 ;  /* 0x0000000000007941 */ /* 0x000fea0003800200 */
.L_x_3290:
        /* <DEDUP_REMOVED lines=129> */
.L_x_3297:
[----:B------:R-:W-:Y:S05]  /*113f0*/  BSYNC.RECONVERGENT B1 ;  /* 0x0000000000017941 */ /* 0x000fea0003800200 */
.L_x_3296:
[----:B01--4-:R0:W1:Y:S02]  /*11400*/  DADD R30, R30, R24 ;  /* 0x000000001e1e7229 */ /* 0x0130640000000018 */
.L_x_3295:
[----:B------:R-:W-:Y:S05]  /*11410*/  BSYNC.RECONVERGENT B0 ;  /* 0x0000000000007941 */ /* 0x000fea0003800200 */
.L_x_3294:
        /* <DEDUP_REMOVED lines=129> */
.L_x_3301:
[----:B------:R-:W-:Y:S05]  /*11c30*/  BSYNC.RECONVERGENT B1 ;  /* 0x0000000000017941 */ /* 0x000fea0003800200 */
.L_x_3300:
[----:B01--4-:R0:W1:Y:S02]  /*11c40*/  DADD R30, R30, R22 ;  /* 0x000000001e1e7229 */ /* 0x0130640000000016 */
.L_x_3299:
[----:B------:R-:W-:Y:S05]  /*11c50*/  BSYNC.RECONVERGENT B0 ;  /* 0x0000000000007941 */ /* 0x000fea0003800200 */
.L_x_3298:
        /* <DEDUP_REMOVED lines=129> */
.L_x_3305:
[----:B------:R-:W-:Y:S05]  /*12470*/  BSYNC.RECONVERGENT B1 ;  /* 0x0000000000017941 */ /* 0x000fea0003800200 */
.L_x_3304:
[----:B01--4-:R0:W1:Y:S02]  /*12480*/  DADD R30, R30, R18 ;  /* 0x000000001e1e7229 */ /* 0x0130640000000012 */
.L_x_3303:
[----:B------:R-:W-:Y:S05]  /*12490*/  BSYNC.RECONVERGENT B0 ;  /* 0x0000000000007941 */ /* 0x000fea0003800200 */
.L_x_3302:
        /* <DEDUP_REMOVED lines=129> */
.L_x_3309:
[----:B------:R-:W-:Y:S05]  /*12cb0*/  BSYNC.RECONVERGENT B1 ;  /* 0x0000000000017941 */ /* 0x000fea0003800200 */
.L_x_3308:
[----:B01--4-:R0:W1:Y:S02]  /*12cc0*/  DADD R30, R30, R14 ;  /* 0x000000001e1e7229 */ /* 0x013064000000000e */
.L_x_3307:
[----:B------:R-:W-:Y:S05]  /*12cd0*/  BSYNC.RECONVERGENT B0 ;  /* 0x0000000000007941 */ /* 0x000fea0003800200 */
.L_x_3306:
        /* <DEDUP_REMOVED lines=129> */
.L_x_3313:
[----:B------:R-:W-:Y:S05]  /*134f0*/  BSYNC.RECONVERGENT B1 ;  /* 0x0000000000017941 */ /* 0x000fea0003800200 */
.L_x_3312:
[----:B01--4-:R0:W1:Y:S02]  /*13500*/  DADD R30, R30, R12 ;  /* 0x000000001e1e7229 */ /* 0x013064000000000c */
.L_x_3311:
[----:B------:R-:W-:Y:S05]  /*13510*/  BSYNC.RECONVERGENT B0 ;  /* 0x0000000000007941 */ /* 0x000fea0003800200 */
.L_x_3310:
        /* <DEDUP_REMOVED lines=122> */
[----:B------:R-:W2:Y:S02]  /*13cc0*/  DADD R10, R20, +INF ;  /* 0x7ff00000140a7429 */ /* 0x000ea40000000000 */
[----:B--2---:R-:W-:Y:S02]  /*13cd0*/  FSEL R10, R10, RZ, P2 ;  /* 0x000000ff0a0a7208 */ /* 0x004fe40001000000 */
[----:B------:R-:W-:-:S15]  /*13ce0*/  FSEL R11, R11, RZ, P2 ;  /* 0x000000ff0b0b7208 */ /* 0x000fde0001000000 */
[----:B------:R-:W-:-:S15]  /*13cf0*/  NOP ;  /* 0x0000000000007918 */ /* 0x000fde0000000000 */
[----:B------:R-:W-:-:S15]  /*13d00*/  NOP ;  /* 0x0000000000007918 */ /* 0x000fde0000000000 */
[----:B------:R-:W-:-:S15]  /*13d10*/  NOP ;  /* 0x0000000000007918 */ /* 0x000fde0000000000 */
[----:B------:R2:W0:Y:S02]  /*13d20*/  @!P1 DMUL R10, R2, R4 ;  /* 0x00000004020a9228 */ /* 0x0004240000000000 */
.L_x_3317:
[----:B------:R-:W-:Y:S05]  /*13d30*/  BSYNC.RECONVERGENT B1 ;  /* 0x0000000000017941 */ /* 0x000fea0003800200 */
.L_x_3316:
[----:B01--4-:R0:W1:Y:S02]  /*13d40*/  DADD R30, R30, R10 ;  /* 0x000000001e1e7229 */ /* 0x013064000000000a */
.L_x_3315:
[----:B------:R-:W-:Y:S05]  /*13d50*/  BSYNC.RECONVERGENT B0 ;  /* 0x0000000000007941 */ /* 0x000fea0003800200 */
.L_x_3314:
[----:B-12-4-:R-:W-:Y:S04]  /*13d60*/  SHFL.BFLY PT, R3, R31, 0x10, 0x1f ;  /* 0x0e001f001f037f89 */ /* 0x016fe800000e0000 */
[----:B------:R-:W1:Y:S02]  /*13d70*/  SHFL.BFLY PT, R2, R30, 0x10, 0x1f ;  /* 0x0e001f001e027f89 */ /* 0x000e6400000e0000 */
[----:B-1----:R-:W1:Y:S02]  /*13d80*/  DADD R2, R2, R30 ;  /* 0x0000000002027229 */ /* 0x002e64000000001e */
[----:B-1----:R-:W-:Y:S04]  /*13d90*/  SHFL.BFLY PT, R5, R3, 0x8, 0x1f ;  /* 0x0d001f0003057f89 */ /* 0x002fe800000e0000 */
[----:B------:R-:W1:-:S15]  /*13da0*/  SHFL.BFLY PT, R4, R2, 0x8, 0x1f ;  /* 0x0d001f0002047f89 */ /* 0x000e5e00000e0000 */
        /* <DEDUP_REMOVED lines=21> */
[----:B-1----:R1:W2:Y:S02]  /*13f00*/  DADD R4, R78, R4 ;  /* 0x000000004e047229 */ /* 0x0022a40000000004 */
[----:B-12---:R-:W-:Y:S05]  /*13f10*/  @!P0 EXIT ;  /* 0x000000000000894d */ /* 0x006fea0003800000 */
[----:B------:R-:W-:-:S13]  /*13f20*/  ISETP.GE.AND P1, PT, R0, UR5, PT ;  /* 0x0000000500007c0c */ /* 0x000fda000bf26270 */
[----:B------:R-:W-:Y:S05]  /*13f30*/  @P1 EXIT ;  /* 0x000000000000194d */ /* 0x000fea0003800000 */
[----:B------:R-:W1:Y:S01]  /*13f40*/  MUFU.RCP64H R3, R5 ;  /* 0x0000000500037308 */ /* 0x000e620000001800 */
[----:B------:R-:W-:Y:S01]  /*13f50*/  IMAD.MOV.U32 R2, RZ, RZ, 0x1 ;  /* 0x00000001ff027424 */ /* 0x000fe200078e00ff */
[----:B------:R-:W-:Y:S01]  /*13f60*/  FSETP.GEU.AND P3, PT, |R9|, 6.5827683646048100446e-37, PT ;  /* 0x036000000900780b */ /* 0x000fe20003f6e200 */
[----:B------:R-:W-:Y:S01]  /*13f70*/  VIADD R7, R0, 0x20 ;  /* 0x0000002000077836 */ /* 0x000fe20000000000 */
[----:B------:R-:W-:Y:S01]  /*13f80*/  BSSY.RECONVERGENT B1, `(.L_x_3318) ;  /* 0x0000036000017945 */ /* 0x000fe20003800200 */
[----:B------:R-:W-:Y:S03]  /*13f90*/  DSETP.NEU.AND P0, PT, R4, RZ, PT ;  /* 0x000000ff0400722a */ /* 0x000fe60003f0d000 */
[----:B------:R-:W-:-:S15]  /*13fa0*/  ISETP.GE.AND P1, PT, R7, UR5, PT ;  /* 0x0000000507007c0c */ /* 0x000fde000bf26270 */
[----:B------:R-:W-:-:S15]  /*13fb0*/  NOP ;  /* 0x0000000000007918 */ /* 0x000fde0000000000 */
[----:B------:R-:W-:-:S15]  /*13fc0*/  NOP ;  /* 0x0000000000007918 */ /* 0x000fde0000000000 */
[----:B------:R-:W-:-:S15]  /*13fd0*/  NOP ;  /* 0x0000000000007918 */ /* 0x000fde0000000000 */
[----:B------:R-:W-:-:S01]  /*13fe0*/  NOP ;  /* 0x0000000000007918 */ /* 0x000fc20000000000 */
        /* <DEDUP_REMOVED lines=44> */
[----:B0--3--:R-:W-:Y:S05]  /*142b0*/  CALL.REL.NOINC `($__internal_1_$__cuda_sm20_div_rn_f64_full) ;  /* 0x0000007800647944 */ /* 0x009fea0003c00000 */
[----:B------:R-:W-:Y:S02]  /*142c0*/  IMAD.MOV.U32 R2, RZ, RZ, R20 ;  /* 0x000000ffff027224 */ /* 0x000fe400078e0014 */
[----:B------:R-:W-:-:S07]  /*142d0*/  IMAD.MOV.U32 R3, RZ, RZ, R21 ;  /* 0x000000ffff037224 */ /* 0x000fce00078e0015 */
.L_x_3319:
[----:B------:R-:W-:Y:S05]  /*142e0*/  BSYNC.RECONVERGENT B1 ;  /* 0x0000000000017941 */ /* 0x000fea0003800200 */
.L_x_3318:
[----:B0-----:R-:W0:Y:S01]  /*142f0*/  LDC.64 R8, c[0x0][0x380] ;  /* 0x0000e000ff087b82 */ /* 0x001e220000000a00 */
[----:B------:R-:W-:Y:S02]  /*14300*/  FSEL R2, R2, RZ, P0 ;  /* 0x000000ff02027208 */ /* 0x000fe40000000000 */
[----:B------:R-:W-:Y:S01]  /*14310*/  FSEL R3, R3, +QNAN , P0 ;  /* 0x7ff8000003037808 */ /* 0x000fe20000000000 */
[----:B0-----:R-:W-:-:S05]  /*14320*/  IMAD.WIDE R6, R6, 0x8, R8 ;  /* 0x0000000806067825 */ /* 0x001fca00078e0208 */
        /* <DEDUP_REMOVED lines=53> */
[----:B---3--:R-:W-:Y:S05]  /*14680*/  CALL.REL.NOINC `($__internal_1_$__cuda_sm20_div_rn_f64_full) ;  /* 0x0000007400707944 */ /* 0x008fea0003c00000 */
[----:B------:R-:W-:Y:S02]  /*14690*/  IMAD.MOV.U32 R2, RZ, RZ, R20 ;  /* 0x000000ffff027224 */ /* 0x000fe400078e0014 */
[----:B------:R-:W-:-:S07]  /*146a0*/  IMAD.MOV.U32 R3, RZ, RZ, R21 ;  /* 0x000000ffff037224 */ /* 0x000fce00078e0015 */
.L_x_3321:
[----:B------:R-:W-:Y:S05]  /*146b0*/  BSYNC.RECONVERGENT B1 ;  /* 0x0000000000017941 */ /* 0x000fea0003800200 */
.L_x_3320:
        /* <DEDUP_REMOVED lines=24> */
[----:B0-----:R-:W3:-:S15]  /*14840*/  DFMA R2, -R4, R8, 1 ;  /* 0x3ff000000402742b */ /* 0x001ede0000000108 */
[----:B------:R-:W-:-:S15]  /*14850*/  NOP ;  /* 0x0000000000007918 */ /* 0x000fde0000000000 */
[----:B------:R-:W-:-:S15]  /*14860*/  NOP ;  /* 0x0000000000007918 */ /* 0x000fde0000000000 */
[----:B------:R-:W-:-:S15]  /*14870*/  NOP ;  /* 0x0000000000007918 */ /* 0x000fde0000000000 */
[----:B------:R-:W-:-:S04]  /*14880*/  NOP ;  /* 0x0000000000007918 */ /* 0x000fc80000000000 */
[----:B---3--:R-:W0:-:S15]  /*14890*/  DFMA R16, R8, R2, R8 ;  /* 0x000000020810722b */ /* 0x008e1e0000000008 */
        /* <DEDUP_REMOVED lines=25> */
[----:B------:R-:W-:Y:S05]  /*14a30*/  CALL.REL.NOINC `($__internal_1_$__cuda_sm20_div_rn_f64_full) ;  /* 0x0000007000847944 */ /* 0x000fea0003c00000 */
[----:B------:R-:W-:Y:S02]  /*14a40*/  IMAD.MOV.U32 R2, RZ, RZ, R20 ;  /* 0x000000ffff027224 */ /* 0x000fe400078e0014 */
[----:B------:R-:W-:-:S07]  /*14a50*/  IMAD.MOV.U32 R3, RZ, RZ, R21 ;  /* 0x000000ffff037224 */ /* 0x000fce00078e0015 */
.L_x_3323:
[----:B------:R-:W-:Y:S05]  /*14a60*/  BSYNC.RECONVERGENT B1 ;  /* 0x0000000000017941 */ /* 0x000fea0003800200 */
.L_x_3322:
        /* <DEDUP_REMOVED lines=58> */
.L_x_3325:
[----:B------:R-:W-:Y:S05]  /*14e10*/  BSYNC.RECONVERGENT B1 ;  /* 0x0000000000017941 */ /* 0x000fea0003800200 */
.L_x_3324:
        /* <DEDUP_REMOVED lines=58> */
.L_x_3327:
[----:B------:R-:W-:Y:S05]  /*151c0*/  BSYNC.RECONVERGENT B1 ;  /* 0x0000000000017941 */ /* 0x000fea0003800200 */
.L_x_3326:
        /* <DEDUP_REMOVED lines=58> */
.L_x_3329:
[----:B------:R-:W-:Y:S05]  /*15570*/  BSYNC.RECONVERGENT B1 ;  /* 0x0000000000017941 */ /* 0x000fea0003800200 */
.L_x_3328:
        /* <DEDUP_REMOVED lines=58> */
.L_x_3331:
[----:B------:R-:W-:Y:S05]  /*15920*/  BSYNC.RECONVERGENT B1 ;  /* 0x0000000000017941 */ /* 0x000fea0003800200 */
.L_x_3330:
        /* <DEDUP_REMOVED lines=58> */
.L_x_3333:
[----:B------:R-:W-:Y:S05]  /*15cd0*/  BSYNC.RECONVERGENT B1 ;  /* 0x0000000000017941 */ /* 0x000fea0003800200 */
.L_x_3332:
        /* <DEDUP_REMOVED lines=58> */
.L_x_3335:
[----:B------:R-:W-:Y:S05]  /*16080*/  BSYNC.RECONVERGENT B1 ;  /* 0x0000000000017941 */ /* 0x000fea0003800200 */
.L_x_3334:
        /* <DEDUP_REMOVED lines=58> */
.L_x_3337:
[----:B------:R-:W-:Y:S05]  /*16430*/  BSYNC.RECONVERGENT B1 ;  /* 0x0000000000017941 */ /* 0x000fea0003800200 */
.L_x_3336:
        /* <DEDUP_REMOVED lines=63> */
.L_x_3339:
[----:B------:R-:W-:Y:S05]  /*16830*/  BSYNC.RECONVERGENT B1 ;  /* 0x0000000000017941 */ /* 0x000fea0003800200 */
.L_x_3338:
        /* <DEDUP_REMOVED lines=63> */
.L_x_3341:
[----:B------:R-:W-:Y:S05]  /*16c30*/  BSYNC.RECONVERGENT B1 ;  /* 0x0000000000017941 */ /* 0x000fea0003800200 */
.L_x_3340:
        /* <DEDUP_REMOVED lines=63> */
.L_x_3343:
[----:B------:R-:W-:Y:S05]  /*17030*/  BSYNC.RECONVERGENT B1 ;  /* 0x0000000000017941 */ /* 0x000fea0003800200 */
.L_x_3342:
        /* <DEDUP_REMOVED lines=63> */
.L_x_3345:
[----:B------:R-:W-:Y:S05]  /*17430*/  BSYNC.RECONVERGENT B1 ;  /* 0x0000000000017941 */ /* 0x000fea0003800200 */
.L_x_3344:
        /* <DEDUP_REMOVED lines=63> */
.L_x_3347:
[----:B------:R-:W-:Y:S05]  /*17830*/  BSYNC.RECONVERGENT B1 ;  /* 0x0000000000017941 */ /* 0x000fea0003800200 */
.L_x_3346:
        /* <DEDUP_REMOVED lines=63> */
.L_x_3349:
[----:B------:R-:W-:Y:S05]  /*17c30*/  BSYNC.RECONVERGENT B1 ;  /* 0x0000000000017941 */ /* 0x000fea0003800200 */
.L_x_3348:
        /* <DEDUP_REMOVED lines=63> */
.L_x_3351:
[----:B------:R-:W-:Y:S05]  /*18030*/  BSYNC.RECONVERGENT B1 ;  /* 0x0000000000017941 */ /* 0x000fea0003800200 */
.L_x_3350:
        /* <DEDUP_REMOVED lines=63> */
.L_x_3353:
[----:B------:R-:W-:Y:S05]  /*18430*/  BSYNC.RECONVERGENT B1 ;  /* 0x0000000000017941 */ /* 0x000fea0003800200 */
.L_x_3352:
        /* <DEDUP_REMOVED lines=63> */
.L_x_3355:
[----:B------:R-:W-:Y:S05]  /*18830*/  BSYNC.RECONVERGENT B1 ;  /* 0x0000000000017941 */ /* 0x000fea0003800200 */
.L_x_3354:
        /* <DEDUP_REMOVED lines=63> */
.L_x_3357:
[----:B------:R-:W-:Y:S05]  /*18c30*/  BSYNC.RECONVERGENT B1 ;  /* 0x0000000000017941 */ /* 0x000fea0003800200 */
.L_x_3356:
        /* <DEDUP_REMOVED lines=63> */
.L_x_3359:
[----:B------:R-:W-:Y:S05]  /*19030*/  BSYNC.RECONVERGENT B1 ;  /* 0x0000000000017941 */ /* 0x000fea0003800200 */
.L_x_3358:
        /* <DEDUP_REMOVED lines=63> */
.L_x_3361:
[----:B------:R-:W-:Y:S05]  /*19430*/  BSYNC.RECONVERGENT B1 ;  /* 0x0000000000017941 */ /* 0x000fea0003800200 */
.L_x_3360:
        /* <DEDUP_REMOVED lines=63> */
.L_x_3363:
[----:B------:R-:W-:Y:S05]  /*19830*/  BSYNC.RECONVERGENT B1 ;  /* 0x0000000000017941 */ /* 0x000fea0003800200 */
.L_x_3362:
        /* <DEDUP_REMOVED lines=63> */
.L_x_3365:
[----:B------:R-:W-:Y:S05]  /*19c30*/  BSYNC.RECONVERGENT B1 ;  /* 0x0000000000017941 */ /* 0x000fea0003800200 */
.L_x_3364:
        /* <DEDUP_REMOVED lines=63> */
.L_x_3367:
[----:B------:R-:W-:Y:S05]  /*1a030*/  BSYNC.RECONVERGENT B1 ;  /* 0x0000000000017941 */ /* 0x000fea0003800200 */
.L_x_3366:
        /* <DEDUP_REMOVED lines=63> */
.L_x_3369:
[----:B------:R-:W-:Y:S05]  /*1a430*/  BSYNC.RECONVERGENT B1 ;  /* 0x0000000000017941 */ /* 0x000fea0003800200 */
.L_x_3368:
        /* <DEDUP_REMOVED lines=63> */
.L_x_3371:
[----:B------:R-:W-:Y:S05]  /*1a830*/  BSYNC.RECONVERGENT B1 ;  /* 0x0000000000017941 */ /* 0x000fea0003800200 */
.L_x_3370:
        /* <DEDUP_REMOVED lines=63> */
.L_x_3373:
[----:B------:R-:W-:Y:S05]  /*1ac30*/  BSYNC.RECONVERGENT B1 ;  /* 0x0000000000017941 */ /* 0x000fea0003800200 */
.L_x_3372:
        /* <DEDUP_REMOVED lines=63> */
.L_x_3375:
[----:B------:R-:W-:Y:S05]  /*1b030*/  BSYNC.RECONVERGENT B1 ;  /* 0x0000000000017941 */ /* 0x000fea0003800200 */
.L_x_3374:
        /* <DEDUP_REMOVED lines=63> */
.L_x_3377:
[----:B------:R-:W-:Y:S05]  /*1b430*/  BSYNC.RECONVERGENT B1 ;  /* 0x0000000000017941 */ /* 0x000fea0003800200 */
.L_x_3376:
        /* <DEDUP_REMOVED lines=63> */
.L_x_3379:
[----:B------:R-:W-:Y:S05]  /*1b830*/  BSYNC.RECONVERGENT B1 ;  /* 0x0000000000017941 */ /* 0x000fea0003800200 */
.L_x_3378:
        /* <DEDUP_REMOVED lines=60> */
.L_x_3381:
[----:B------:R-:W-:Y:S05]  /*1bc00*/  BSYNC.RECONVERGENT B1 ;  /* 0x0000000000017941 */ /* 0x000fea0003800200 */
.L_x_3380:
[----:B------:R-:W-:Y:S02]  /*1bc10*/  FSEL R2, R2, RZ, P0 ;  /* 0x000000ff02027208 */ /* 0x000fe40000000000 */
[----:B------:R-:W-:-:S05]  /*1bc20*/  FSEL R3, R3, +QNAN , P0 ;  /* 0x7ff8000003037808 */ /* 0x000fca0000000000 */
[----:B------:R-:W-:Y:S01]  /*1bc30*/  STG.E.64 desc[UR6][R6.64+0x1f00], R2 ;  /* 0x001f000206007986 */ /* 0x000fe2000c101b06 */
[----:B------:R-:W-:Y:S05]  /*1bc40*/  EXIT ;  /* 0x000000000000794d */ /* 0x000fea0003800000 */
        .weak           $__internal_1_$__cuda_sm20_div_rn_f64_full
        .type           $__internal_1_$__cuda_sm20_div_rn_f64_full,@function
        .size           $__internal_1_$__cuda_sm20_div_rn_f64_full,(.L_x_11211 - $__internal_1_$__cuda_sm20_div_rn_f64_full)
$__internal_1_$__cuda_sm20_div_rn_f64_full:
        /* <DEDUP_REMOVED lines=15> */
[----:B------:R-:W-:-:S04]  /*1bd40*/  @!P2 IMAD.MOV.U32 R20, RZ, RZ, RZ ;  /* 0x000000ffff14a224 */ /* 0x000fc800078e00ff */
[----:B------:R-:W-:-:S15]  /*1bd50*/  VIADD R88, R82, 0xffffffff ;  /* 0xffffffff52587836 */ /* 0x000fde0000000000 */
[----:B------:R-:W-:-:S15]  /*1bd60*/  NOP ;  /* 0x0000000000007918 */ /* 0x000fde0000000000 */
[----:B------:R-:W-:-:S15]  /*1bd70*/  NOP ;  /* 0x0000000000007918 */ /* 0x000fde0000000000 */
[----:B------:R-:W-:-:S10]  /*1bd80*/  NOP ;  /* 0x0000000000007918 */ /* 0x000fd40000000000 */
[----:B0-----:R-:W0:-:S15]  /*1bd90*/  DFMA R8, R30, -R2, 1 ;  /* 0x3ff000001e08742b */ /* 0x001e1e0000000802 */
[----:B------:R-:W-:-:S15]  /*1bda0*/  NOP ;  /* 0x0000000000007918 */ /* 0x000fde0000000000 */
[----:B------:R-:W-:-:S15]  /*1bdb0*/  NOP ;  /* 0x0000000000007918 */ /* 0x000fde0000000000 */
[----:B------:R-:W-:-:S15]  /*1bdc0*/  NOP ;  /* 0x0000000000007918 */ /* 0x000fde0000000000 */
[----:B------:R-:W-:-:S04]  /*1bdd0*/  NOP ;  /* 0x0000000000007918 */ /* 0x000fc80000000000 */
[----:B0-----:R0:W-:Y:S02]  /*1bde0*/  DFMA R76, R8, R8, R8 ;  /* 0x00000008084c722b */ /* 0x0011e40000000008 */
[----:B0-----:R-:W-:Y:S02]  /*1bdf0*/  @!P2 LOP3.LUT R8, R81, 0x7ff00000, RZ, 0xc0, !PT ;  /* 0x7ff000005108a812 */ /* 0x001fe400078ec0ff */
[----:B------:R-:W-:Y:S02]  /*1be00*/  SEL R9, R85, 0x63400000, !P5 ;  /* 0x6340000055097807 */ /* 0x000fe40006800000 */
[----:B------:R-:W-:Y:S01]  /*1be10*/  @!P2 ISETP.GE.U32.AND P4, PT, R87, R8, PT ;  /* 0x000000085700a20c */ /* 0x000fe20003f86070 */
[----:B------:R-:W-:Y:S01]  /*1be20*/  IMAD.MOV.U32 R8, RZ, RZ, R78 ;  /* 0x000000ffff087224 */ /* 0x000fe200078e004e */
[----:B------:R-:W-:Y:S02]  /*1be30*/  LOP3.LUT R9, R9, 0x800fffff, R79, 0xf8, !PT ;  /* 0x800fffff09097812 */ /* 0x000fe400078ef84f */
[----:B------:R-:W-:-:S04]  /*1be40*/  @!P2 SEL R21, R85, 0x63400000, !P4 ;  /* 0x634000005515a807 */ /* 0x000fc80006000000 */
[----:B------:R-:W-:-:S04]  /*1be50*/  @!P2 LOP3.LUT R21, R21, 0x80000000, R79, 0xf8, !PT ;  /* 0x800000001515a812 */ /* 0x000fc800078ef84f */
[----:B------:R-:W-:-:S15]  /*1be60*/  @!P2 LOP3.LUT R21, R21, 0x100000, RZ, 0xfc, !PT ;  /* 0x001000001515a812 */ /* 0x000fde00078efcff */
[----:B------:R-:W-:-:S15]  /*1be70*/  NOP ;  /* 0x0000000000007918 */ /* 0x000fde0000000000 */
[----:B------:R-:W-:-:S15]  /*1be80*/  NOP ;  /* 0x0000000000007918 */ /* 0x000fde0000000000 */
[----:B------:R-:W-:-:S01]  /*1be90*/  NOP ;  /* 0x0000000000007918 */ /* 0x000fc20000000000 */
[----:B------:R-:W0:Y:S02]  /*1bea0*/  @!P2 DFMA R8, R8, 2, -R20 ;  /* 0x400000000808a82b */ /* 0x000e240000000814 */
[----:B0-----:R-:W-:-:S05]  /*1beb0*/  @!P2 LOP3.LUT R83, R9, 0x7ff00000, RZ, 0xc0, !PT ;  /* 0x7ff000000953a812 */ /* 0x001fca00078ec0ff */
[----:B------:R-:W-:-:S05]  /*1bec0*/  VIADD R86, R83, 0xffffffff ;  /* 0xffffffff53567836 */ /* 0x000fca0000000000 */
[----:B------:R-:W-:-:S04]  /*1bed0*/  ISETP.GT.U32.AND P2, PT, R86, 0x7feffffe, PT ;  /* 0x7feffffe5600780c */ /* 0x000fc80003f44070 */
[----:B------:R-:W-:-:S15]  /*1bee0*/  ISETP.GT.U32.OR P2, PT, R88, 0x7feffffe, P2 ;  /* 0x7feffffe5800780c */ /* 0x000fde0001744470 */
[----:B------:R-:W-:-:S15]  /*1bef0*/  NOP ;  /* 0x0000000000007918 */ /* 0x000fde0000000000 */
[----:B------:R-:W-:-:S15]  /*1bf00*/  NOP ;  /* 0x0000000000007918 */ /* 0x000fde0000000000 */
[----:B------:R-:W-:-:S03]  /*1bf10*/  NOP ;  /* 0x0000000000007918 */ /* 0x000fc60000000000 */
        /* <DEDUP_REMOVED lines=27> */
[----:B------:R-:W-:-:S04]  /*1c0d0*/  LOP3.LUT R30, R81, 0x7ff00000, RZ, 0xc0, !PT ;  /* 0x7ff00000511e7812 */ /* 0x000fc800078ec0ff */
[CC--:B------:R-:W-:Y:S02]  /*1c0e0*/  VIADDMNMX R20, R87.reuse, -R30.reuse, 0xb9600000, !PT ;  /* 0xb960000057147446 */ /* 0x0c0fe4000780091e */
[----:B------:R-:W-:Y:S01]  /*1c0f0*/  ISETP.GE.U32.AND P2, PT, R87, R30, PT ;  /* 0x0000001e5700720c */ /* 0x000fe20003f46070 */
[----:B------:R-:W-:Y:S01]  /*1c100*/  IMAD.MOV.U32 R30, RZ, RZ, RZ ;  /* 0x000000ffff1e7224 */ /* 0x000fe200078e00ff */
        /* <DEDUP_REMOVED lines=14> */
[----:B------:R-:W0:Y:S01]  /*1c1f0*/  DMUL.RP R30, R76, R30 ;  /* 0x0000001e4c1e7228 */ /* 0x000e220000008000 */
[----:B------:R-:W-:Y:S01]  /*1c200*/  IMAD.MOV.U32 R2, RZ, RZ, RZ ;  /* 0x000000ffff027224 */ /* 0x000fe200078e00ff */
[----:B0-----:R-:W-:-:S15]  /*1c210*/  LOP3.LUT R81, R31, R81, RZ, 0x3c, !PT ;  /* 0x000000511f517212 */ /* 0x001fde00078e3cff */
[----:B------:R-:W-:-:S15]  /*1c220*/  NOP ;  /* 0x0000000000007918 */ /* 0x000fde0000000000 */
[----:B------:R-:W-:-:S15]  /*1c230*/  NOP ;  /* 0x0000000000007918 */ /* 0x000fde0000000000 */
[----:B------:R-:W-:-:S15]  /*1c240*/  NOP ;  /* 0x0000000000007918 */ /* 0x000fde0000000000 */
[----:B------:R-:W-:-:S02]  /*1c250*/  NOP ;  /* 0x0000000000007918 */ /* 0x000fc40000000000 */
[----:B------:R-:W0:Y:S02]  /*1c260*/  DFMA R2, R20, -R2, R76 ;  /* 0x800000021402722b */ /* 0x000e24000000004c */
[----:B0-----:R-:W-:-:S04]  /*1c270*/  IADD3 R2, PT, PT, -R78, -0x43300000, RZ ;  /* 0xbcd000004e027810 */ /* 0x001fc80007ffe1ff */
[----:B------:R-:W-:-:S04]  /*1c280*/  FSETP.NEU.AND P2, PT, |R3|, R2, PT ;  /* 0x000000020300720b */ /* 0x000fc80003f4d200 */
[----:B------:R-:W-:Y:S02]  /*1c290*/  FSEL R20, R30, R20, !P2 ;  /* 0x000000141e147208 */ /* 0x000fe40005000000 */
[----:B------:R-:W-:Y:S01]  /*1c2a0*/  FSEL R21, R81, R21, !P2 ;  /* 0x0000001551157208 */ /* 0x000fe20005000000 */
[----:B------:R-:W-:Y:S06]  /*1c2b0*/  BRA `(.L_x_3384) ;  /* 0x0000000000547947 */ /* 0x000fec0003800000 */
.L_x_3383:
        /* <DEDUP_REMOVED lines=16> */
.L_x_3386:
[----:B------:R-:W-:Y:S01]  /*1c3c0*/  LOP3.LUT R21, R81, 0x80000, RZ, 0xfc, !PT ;  /* 0x0008000051157812 */ /* 0x000fe200078efcff */
[----:B------:R-:W-:Y:S01]  /*1c3d0*/  IMAD.MOV.U32 R20, RZ, RZ, R80 ;  /* 0x000000ffff147224 */ /* 0x000fe200078e0050 */
[----:B------:R-:W-:Y:S06]  /*1c3e0*/  BRA `(.L_x_3384) ;  /* 0x0000000000087947 */ /* 0x000fec0003800000 */
.L_x_3385:
[----:B------:R-:W-:Y:S01]  /*1c3f0*/  LOP3.LUT R21, R79, 0x80000, RZ, 0xfc, !PT ;  /* 0x000800004f157812 */ /* 0x000fe200078efcff */
[----:B------:R-:W-:-:S07]  /*1c400*/  IMAD.MOV.U32 R20, RZ, RZ, R78 ;  /* 0x000000ffff147224 */ /* 0x000fce00078e004e */
.L_x_3384:
[----:B------:R-:W-:Y:S05]  /*1c410*/  BSYNC.RECONVERGENT B0 ;  /* 0x0000000000007941 */ /* 0x000fea0003800200 */
.L_x_3382:
[----:B------:R-:W-:Y:S02]  /*1c420*/  IMAD.MOV.U32 R2, RZ, RZ, R84 ;  /* 0x000000ffff027224 */ /* 0x000fe400078e0054 */
[----:B------:R-:W-:-:S04]  /*1c430*/  IMAD.MOV.U32 R3, RZ, RZ, 0x0 ;  /* 0x00000000ff037424 */ /* 0x000fc800078e00ff */
[----:B------:R-:W-:Y:S05]  /*1c440*/  RET.REL.NODEC R2 `(_ZN43_GLOBAL__N__9ae7fba5_10_SoftMax_cu_9f978f6320softmax_warp_forwardIdddLi10ELb0ELb1EEEvPT0_PKT_iiiPKbib) ;  /* 0xfffffe3802ec7950 */ /* 0x000fea0003c3ffff */
.L_x_3387:
        /* <DEDUP_REMOVED lines=11> */
.L_x_11211:


//--------------------- .text._ZN43_GLOBAL__N__9ae7fba5_10_SoftMax_cu_9f978f6320softmax_warp_forwardIdddLi9ELb0ELb1EEEvPT0_PKT_iiiPKbib --------------------------
	.section	.text._ZN43_GLOBAL__N__9ae7fba5_10_SoftMax_cu_9f978f6320softmax_warp_forwardIdddLi9ELb0ELb1EEEvPT0_PKT_iiiPKbib,"ax",@progbits
	.align	128
.text._ZN43_GLOBAL__N__9ae7fba5_10_SoftMax_cu_9f978f6320softmax_warp_forwardIdddLi9ELb0ELb1EEEvPT0_PKT_iiiPKbib:
        .type           _ZN43_GLOBAL__N__9ae7fba5_10_SoftMax_cu_9f978f6320softmax_warp_forwardIdddLi9ELb0ELb1EEEvPT0_PKT_iiiPKbib,@function
        .size           _ZN43_GLOBAL__N__9ae7fba5_10_SoftMax_cu_9f978f6320softmax_warp_forwardIdddLi9ELb0ELb1EEEvPT0_PKT_iiiPKbib,(.L_x_11213 - _ZN43_GLOBAL__N__9ae7fba5_10_SoftMax_cu_9f978f6320softmax_warp_forwardIdddLi9ELb0ELb1EEEvPT0_PKT_iiiPKbib)
        .other          _ZN43_GLOBAL__N__9ae7fba5_10_SoftMax_cu_9f978f6320softmax_warp_forwardIdddLi9ELb0ELb1EEEvPT0_PKT_iiiPKbib,@"STO_CUDA_ENTRY STV_DEFAULT"
_ZN43_GLOBAL__N__9ae7fba5_10_SoftMax_cu_9f978f6320softmax_warp_forwardIdddLi9ELb0ELb1EEEvPT0_PKT_iiiPKbib:
        /* <DEDUP_REMOVED lines=41> */
.L_x_3388:
        /* <DEDUP_REMOVED lines=9> */
[----:B------:R-:W-:Y:S01]  /*0320*/  PRMT R50, RZ, 0x7610, R50 ;  /* 0x00007610ff327816 */ /* 0x000fe20000000032 */
[----:B------:R-:W-:Y:S02]  /*0330*/  IMAD.MOV.U32 R20, RZ, RZ, 0x0 ;  /* 0x00000000ff147424 */ /* 0x000fe400078e00ff */
[----:B------:R-:W-:Y:S02]  /*0340*/  IMAD.MOV.U32 R21, RZ, RZ, -0x100000 ;  /* 0xfff00000ff157424 */ /* 0x000fe400078e00ff */
[----:B0-----:R-:W-:-:S04]  /*0350*/  IMAD.WIDE R16, R48, 0x8, R16 ;  /* 0x0000000830107825 */ /* 0x001fc800078e0210 */
[----:B------:R-:W-:Y:S01]  /*0360*/  IMAD.MOV.U32 R22, RZ, RZ, 0x0 ;  /* 0x00000000ff167424 */ /* 0x000fe200078e00ff */
[----:B------:R-:W3:Y:S01]  /*0370*/  @P3 LDG.E.64 R20, desc[UR6][R16.64] ;  /* 0x0000000610143981 */ /* 0x000ee2000c1e1b00 */
[----:B------:R-:W-:Y:S01]  /*0380*/  IMAD.MOV.U32 R23, RZ, RZ, -0x100000 ;  /* 0xfff00000ff177424 */ /* 0x000fe200078e00ff */
[----:B------:R-:W-:Y:S01]  /*0390*/  PLOP3.LUT P2, PT, PT, PT, PT, 0x8, 0x80 ;  /* 0x000000000080781c */ /* 0x000fe20003f4e170 */
[C---:B------:R-:W-:Y:S02]  /*03a0*/  VIADD R15, R0.reuse, 0x80 ;  /* 0x00000080000f7836 */ /* 0x040fe40000000000 */
[C---:B------:R-:W-:Y:S02]  /*03b0*/  VIADD R64, R0.reuse, 0x60 ;  /* 0x0000006000407836 */ /* 0x040fe40000000000 */
[----:B------:R-:W-:Y:S01]  /*03c0*/  VIADD R14, R0, 0xa0 ;  /* 0x000000a0000e7836 */ /* 0x000fe20000000000 */
[----:B------:R-:W-:Y:S01]  /*03d0*/  ISETP.GE.AND P5, PT, R15, UR5, PT ;  /* 0x000000050f007c0c */ /* 0x000fe2000bfa6270 */
[----:B------:R-:W-:Y:S01]  /*03e0*/  BSSY.RECONVERGENT B0, `(.L_x_3389) ;  /* 0x000003c000007945 */ /* 0x000fe20003800200 */
[----:B------:R-:W-:Y:S01]  /*03f0*/  IMAD.MOV.U32 R60, RZ, RZ, 0x0 ;  /* 0x00000000ff3c7424 */ /* 0x000fe200078e00ff */
[----:B------:R-:W-:Y:S01]  /*0400*/  ISETP.GE.AND P0, PT, R64, UR5, PT ;  /* 0x0000000540007c0c */ /* 0x000fe2000bf06270 */
[----:B------:R-:W-:Y:S01]  /*0410*/  IMAD.MOV.U32 R61, RZ, RZ, -0x100000 ;  /* 0xfff00000ff3d7424 */ /* 0x000fe200078e00ff */
[----:B------:R-:W-:Y:S01]  /*0420*/  P2R R3, PR, RZ, 0x20 ;  /* 0x00000020ff037803 */ /* 0x000fe20000000000 */
        /* <DEDUP_REMOVED lines=33> */
[----:B------:R-:W-:Y:S01]  /*0640*/  VIADD R4, R0, 0x1e0 ;  /* 0x000001e000047836 */ /* 0x000fe20000000000 */
[----:B--2---:R-:W-:-:S04]  /*0650*/  @P3 ISETP.NE.AND P4, PT, R2, RZ, PT ;  /* 0x000000ff0200320c */ /* 0x004fc80003f85270 */
[----:B------:R-:W-:Y:S02]  /*0660*/  @P3 SEL R2, RZ, 0x1, P4 ;  /* 0x00000001ff023807 */ /* 0x000fe40002000000 */
[----:B------:R-:W-:Y:S02]  /*0670*/  @P3 PLOP3.LUT P2, PT, P4, PT, PT, 0x8, 0x80 ;  /* 0x000000000080381c */ /* 0x000fe4000274e170 */
[----:B------:R-:W-:Y:S01]  /*0680*/  @P3 PRMT R50, R2, 0x7610, R50 ;  /* 0x0000761002323816 */ /* 0x000fe20000000032 */
[----:B------:R-:W-:Y:S01]  /*0690*/  VIADD R2, R0, 0x20 ;  /* 0x0000002000027836 */ /* 0x000fe20000000000 */
[----:B------:R-:W-:-:S04]  /*06a0*/  ISETP.GE.AND P4, PT, R14, UR5, PT ;  /* 0x000000050e007c0c */ /* 0x000fc8000bf86270 */
[----:B------:R-:W-:-:S04]  /*06b0*/  ISETP.GE.AND P1, PT, R2, UR5, PT ;  /* 0x0000000502007c0c */ /* 0x000fc8000bf26270 */
[----:B------:R-:W-:-:S13]  /*06c0*/  ISETP.GT.AND P1, PT, R49, RZ, !P1 ;  /* 0x000000ff3100720c */ /* 0x000fda0004f24270 */
[----:B------:R0:W5:Y:S01]  /*06d0*/  @P1 LDG.E.64 R22, desc[UR6][R16.64+0x100] ;  /* 0x0001000610161981 */ /* 0x000162000c1e1b00 */
[----:B---3--:R-:W-:Y:S02]  /*06e0*/  IMAD.MOV.U32 R18, RZ, RZ, R20 ;  /* 0x000000ffff127224 */ /* 0x008fe400078e0014 */
[----:B------:R-:W-:Y:S01]  /*06f0*/  IMAD.MOV.U32 R19, RZ, RZ, R21 ;  /* 0x000000ffff137224 */ /* 0x000fe200078e0015 */
[----:B------:R-:W-:Y:S06]  /*0700*/  @!P1 BRA `(.L_x_3390) ;  /* 0x0000000000249947 */ /* 0x000fec0003800000 */
[----:B------:R-:W2:Y:S02]  /*0710*/  LDG.E.U8 R3, desc[UR6][R46.64+0x20] ;  /* 0x000020062e037981 */ /* 0x000ea4000c1e1100 */
[----:B--2---:R-:W-:-:S13]  /*0720*/  ISETP.NE.AND P5, PT, R3, RZ, PT ;  /* 0x000000ff0300720c */ /* 0x004fda0003fa5270 */
[----:B-----5:R-:W1:Y:S02]  /*0730*/  @!P5 DSETP.GT.AND P6, PT, R20, R22, PT ;  /* 0x000000161400d22a */ /* 0x020e640003fc4000 */
[-C--:B-1----:R-:W-:Y:S02]  /*0740*/  @!P5 FSEL R3, R20, R22.reuse, P6 ;  /* 0x000000161403d208 */ /* 0x082fe40003000000 */
[-C--:B------:R-:W-:Y:S02]  /*0750*/  @!P5 FSEL R51, R21, R23.reuse, P6 ;  /* 0x000000171533d208 */ /* 0x080fe40003000000 */
[----:B------:R-:W-:Y:S01]  /*0760*/  @!P5 FSEL R18, R3, R22, P2 ;  /* 0x000000160312d208 */ /* 0x000fe20001000000 */
[----:B------:R-:W-:Y:S01]  /*0770*/  IMAD.MOV.U32 R3, RZ, RZ, 0x1 ;  /* 0x00000001ff037424 */ /* 0x000fe200078e00ff */
[----:B------:R-:W-:-:S04]  /*0780*/  @!P5 FSEL R19, R51, R23, P2 ;  /* 0x000000173313d208 */ /* 0x000fc80001000000 */
[----:B------:R-:W-:-:S07]  /*0790*/  @!P5 PRMT R50, R3, 0x7610, R50 ;  /* 0x000076100332d816 */ /* 0x000fce0000000032 */
.L_x_3390:
[----:B------:R-:W-:Y:S05]  /*07a0*/  BSYNC.RECONVERGENT B0 ;  /* 0x0000000000007941 */ /* 0x000fea0003800200 */
.L_x_3389:
        /* <DEDUP_REMOVED lines=37> */
[----:B------:R-:W-:Y:S02]  /*0a00*/  ISETP.GE.AND P4, PT, R4, UR5, PT ;  /* 0x0000000504007c0c */ /* 0x000fe4000bf86270 */
[C---:B------:R-:W-:Y:S02]  /*0a10*/  ISETP.LT.OR P6, PT, R49.reuse, 0x1, P2 ;  /* 0x000000013100780c */ /* 0x040fe400017c1670 */
[----:B------:R-:W-:Y:S02]  /*0a20*/  ISETP.GE.AND P2, PT, R6, UR5, PT ;  /* 0x0000000506007c0c */ /* 0x000fe4000bf46270 */
[C---:B------:R-:W-:Y:S01]  /*0a30*/  ISETP.GT.AND P0, PT, R49.reuse, RZ, !P0 ;  /* 0x000000ff3100720c */ /* 0x040fe20004704270 */
[----:B------:R-:W-:Y:S01]  /*0a40*/  BSSY.RECONVERGENT B0, `(.L_x_3391) ;  /* 0x000002f000007945 */ /* 0x000fe20003800200 */
[----:B------:R-:W-:Y:S01]  /*0a50*/  ISETP.LT.OR P5, PT, R49, 0x1, P2 ;  /* 0x000000013100780c */ /* 0x000fe200017a1670 */
[----:B------:R1:W5:Y:S01]  /*0a60*/  @!P3 LDG.E.64 R24, desc[UR6][R16.64+0x400] ;  /* 0x000400061018b981 */ /* 0x000362000c1e1b00 */
[----:B------:R-:W-:Y:S01]  /*0a70*/  ISETP.NE.AND P3, PT, R3, RZ, PT ;  /* 0x000000ff0300720c */ /* 0x000fe20003f65270 */
[----:B------:R-:W-:Y:S01]  /*0a80*/  VIADD R3, R0, 0x40 ;  /* 0x0000004000037836 */ /* 0x000fe20000000000 */
[----:B------:R-:W-:Y:S01]  /*0a90*/  P2R R51, PR, RZ, 0x20 ;  /* 0x00000020ff337803 */ /* 0x000fe20000000000 */
[----:B------:R1:W5:Y:S01]  /*0aa0*/  @!P1 LDG.E.64 R38, desc[UR6][R16.64+0xb00] ;  /* 0x000b000610269981 */ /* 0x000362000c1e1b00 */
[----:B------:R-:W-:-:S02]  /*0ab0*/  ISETP.GE.AND P2, PT, R5, UR5, PT ;  /* 0x0000000505007c0c */ /* 0x000fc4000bf46270 */
[C---:B------:R-:W-:Y:S01]  /*0ac0*/  ISETP.LT.OR P4, PT, R49.reuse, 0x1, P4 ;  /* 0x000000013100780c */ /* 0x040fe20002781670 */
[----:B------:R1:W5:Y:S01]  /*0ad0*/  @!P6 LDG.E.64 R40, desc[UR6][R16.64+0xc00] ;  /* 0x000c00061028e981 */ /* 0x000362000c1e1b00 */
[----:B------:R-:W-:Y:S02]  /*0ae0*/  ISETP.LT.OR P2, PT, R49, 0x1, P2 ;  /* 0x000000013100780c */ /* 0x000fe40001741670 */
[----:B------:R-:W-:Y:S01]  /*0af0*/  P2R R55, PR, RZ, 0x2 ;  /* 0x00000002ff377803 */ /* 0x000fe20000000000 */
[----:B------:R1:W5:Y:S01]  /*0b00*/  @!P5 LDG.E.64 R42, desc[UR6][R16.64+0xd00] ;  /* 0x000d0006102ad981 */ /* 0x000362000c1e1b00 */
[----:B------:R-:W-:-:S03]  /*0b10*/  P2R R54, PR, RZ, 0x40 ;  /* 0x00000040ff367803 */ /* 0x000fc60000000000 */
[----:B------:R1:W5:Y:S01]  /*0b20*/  @!P3 LDG.E.64 R26, desc[UR6][R16.64+0x500] ;  /* 0x00050006101ab981 */ /* 0x000362000c1e1b00 */
[----:B------:R-:W-:Y:S02]  /*0b30*/  ISETP.NE.AND P3, PT, R58, RZ, PT ;  /* 0x000000ff3a00720c */ /* 0x000fe40003f65270 */
[----:B------:R-:W-:Y:S01]  /*0b40*/  ISETP.GE.AND P5, PT, R3, UR5, PT ;  /* 0x0000000503007c0c */ /* 0x000fe2000bfa6270 */
[----:B------:R1:W5:Y:S03]  /*0b50*/  @P0 LDG.E.64 R60, desc[UR6][R16.64+0x300] ;  /* 0x00030006103c0981 */ /* 0x000366000c1e1b00 */
[----:B------:R-:W-:Y:S01]  /*0b60*/  ISETP.GT.AND P5, PT, R49, RZ, !P5 ;  /* 0x000000ff3100720c */ /* 0x000fe20006fa4270 */
[----:B------:R-:W-:Y:S01]  /*0b70*/  IMAD.MOV.U32 R58, RZ, RZ, 0x0 ;  /* 0x00000000ff3a7424 */ /* 0x000fe200078e00ff */
[----:B------:R1:W5:Y:S04]  /*0b80*/  @!P2 LDG.E.64 R44, desc[UR6][R16.64+0xe00] ;  /* 0x000e0006102ca981 */ /* 0x000368000c1e1b00 */
[----:B------:R1:W5:Y:S04]  /*0b90*/  @!P4 LDG.E.64 R52, desc[UR6][R16.64+0xf00] ;  /* 0x000f00061034c981 */ /* 0x000368000c1e1b00 */
        /* <DEDUP_REMOVED lines=14> */
[----:B01----:R-:W2:Y:S02]  /*0c80*/  LDG.E.U8 R16, desc[UR6][R46.64+0x40] ;  /* 0x000040062e107981 */ /* 0x003ea4000c1e1100 */
        /* <DEDUP_REMOVED lines=10> */
.L_x_3392:
[----:B------:R-:W-:Y:S05]  /*0d30*/  BSYNC.RECONVERGENT B0 ;  /* 0x0000000000007941 */ /* 0x000fea0003800200 */
.L_x_3391:
[----:B------:R-:W-:Y:S04]  /*0d40*/  BSSY.RECONVERGENT B0, `(.L_x_3393) ;  /* 0x000000d000007945 */ /* 0x000fe80003800200 */
[----:B------:R-:W-:Y:S05]  /*0d50*/  @!P0 BRA `(.L_x_3394) ;  /* 0x00000000002c8947 */ /* 0x000fea0003800000 */
        /* <DEDUP_REMOVED lines=11> */
.L_x_3394:
[----:B------:R-:W-:Y:S05]  /*0e10*/  BSYNC.RECONVERGENT B0 ;  /* 0x0000000000007941 */ /* 0x000fea0003800200 */
.L_x_3393:
[----:B------:R-:W-:Y:S01]  /*0e20*/  ISETP.NE.AND P6, PT, R67, RZ, PT ;  /* 0x000000ff4300720c */ /* 0x000fe20003fc5270 */
[----:B------:R-:W-:-:S12]  /*0e30*/  BSSY.RECONVERGENT B0, `(.L_x_3395) ;  /* 0x000000d000007945 */ /* 0x000fd80003800200 */
[----:B------:R-:W-:Y:S05]  /*0e40*/  @P6 BRA `(.L_x_3396) ;  /* 0x00000000002c6947 */ /* 0x000fea0003800000 */
        /* <DEDUP_REMOVED lines=11> */
.L_x_3396:
[----:B------:R-:W-:Y:S05]  /*0f00*/  BSYNC.RECONVERGENT B0 ;  /* 0x0000000000007941 */ /* 0x000fea0003800200 */
.L_x_3395:
        /* <DEDUP_REMOVED lines=14> */
.L_x_3398:
[----:B------:R-:W-:Y:S05]  /*0ff0*/  BSYNC.RECONVERGENT B0 ;  /* 0x0000000000007941 */ /* 0x000fea0003800200 */
.L_x_3397:
        /* <DEDUP_REMOVED lines=14> */
.L_x_3400:
[----:B------:R-:W-:Y:S05]  /*10e0*/  BSYNC.RECONVERGENT B0 ;  /* 0x0000000000007941 */ /* 0x000fea0003800200 */
.L_x_3399:
        /* <DEDUP_REMOVED lines=14> */
.L_x_3402:
[----:B------:R-:W-:Y:S05]  /*11d0*/  BSYNC.RECONVERGENT B0 ;  /* 0x0000000000007941 */ /* 0x000fea0003800200 */
.L_x_3401:
        /* <DEDUP_REMOVED lines=14> */
.L_x_3404:
[----:B------:R-:W-:Y:S05]  /*12c0*/  BSYNC.RECONVERGENT B0 ;  /* 0x0000000000007941 */ /* 0x000fea0003800200 */
.L_x_3403:
        /* <DEDUP_REMOVED lines=14> */
.L_x_3406:
[----:B------:R-:W-:Y:S05]  /*13b0*/  BSYNC.RECONVERGENT B0 ;  /* 0x0000000000007941 */ /* 0x000fea0003800200 */
.L_x_3405:
        /* <DEDUP_REMOVED lines=14> */
.L_x_3408:
[----:B------:R-:W-:Y:S05]  /*14a0*/  BSYNC.RECONVERGENT B0 ;  /* 0x0000000000007941 */ /* 0x000fea0003800200 */
.L_x_3407:
        /* <DEDUP_REMOVED lines=14> */
.L_x_3410:
[----:B------:R-:W-:Y:S05]  /*1590*/  BSYNC.RECONVERGENT B0 ;  /* 0x0000000000007941 */ /* 0x000fea0003800200 */
.L_x_3409:
        /* <DEDUP_REMOVED lines=14> */
.L_x_3412:
[----:B------:R-:W-:Y:S05]  /*1680*/  BSYNC.RECONVERGENT B0 ;  /* 0x0000000000007941 */ /* 0x000fea0003800200 */
.L_x_3411:
        /* <DEDUP_REMOVED lines=14> */
.L_x_3414:
[----:B------:R-:W-:Y:S05]  /*1770*/  BSYNC.RECONVERGENT B0 ;  /* 0x0000000000007941 */ /* 0x000fea0003800200 */
.L_x_3413:
[----:B------:R-:W-:Y:S04]  /*1780*/  BSSY.RECONVERGENT B0, `(.L_x_3415) ;  /* 0x000000d000007945 */ /* 0x000fe80003800200 */
        /* <DEDUP_REMOVED lines=12> */
.L_x_3416:
[----:B------:R-:W-:Y:S05]  /*1850*/  BSYNC.RECONVERGENT B0 ;  /* 0x0000000000007941 */ /* 0x000fea0003800200 */
.L_x_3415:
        /* <DEDUP_REMOVED lines=8> */
[-C--:B0-----:R-:W-:Y:S02]  /*18e0*/  FSEL R17, R18, R52.reuse, P2 ;  /* 0x0000003412117208 */ /* 0x081fe40001000000 */
[----:B------:R-:W-:Y:S02]  /*18f0*/  ISETP.NE.AND P4, PT, R16, RZ, PT ;  /* 0x000000ff1000720c */ /* 0x000fe40003f85270 */
[-C--:B------:R-:W-:Y:S02]  /*1900*/  FSEL R19, R19, R53.reuse, P2 ;  /* 0x0000003513137208 */ /* 0x080fe40001000000 */
[----:B------:R-:W-:Y:S02]  /*1910*/  FSEL R18, R17, R52, P4 ;  /* 0x0000003411127208 */ /* 0x000fe40002000000 */
[----:B------:R-:W-:-:S07]  /*1920*/  FSEL R19, R19, R53, P4 ;  /* 0x0000003513137208 */ /* 0x000fce0002000000 */
.L_x_3418:
[----:B------:R-:W-:Y:S05]  /*1930*/  BSYNC.RECONVERGENT B0 ;  /* 0x0000000000007941 */ /* 0x000fea0003800200 */
.L_x_3417:
[----:B01----:R-:W-:Y:S01]  /*1940*/  PRMT R16, R50, 0x9910, RZ ;  /* 0x0000991032107816 */ /* 0x003fe200000000ff */
[----:B------:R-:W-:Y:S01]  /*1950*/  BSSY.RECONVERGENT B0, `(.L_x_3419) ;  /* 0x00000ab000007945 */ /* 0x000fe20003800200 */
[----:B------:R-:W-:Y:S02]  /*1960*/  CS2R R56, SRZ ;  /* 0x0000000000387805 */ /* 0x000fe4000001ff00 */
        /* <DEDUP_REMOVED lines=40> */
[----:B------:R-:W-:Y:S01]  /*1bf0*/  FSEL R55, R17, R63, !P2 ;  /* 0x0000003f11377208 */ /* 0x000fe20005000000 */
[----:B------:R-:W-:Y:S06]  /*1c00*/  @!P3 BRA `(.L_x_3420) ;  /* 0x0000000400fcb947 */ /* 0x000fec0003800000 */
        /* <DEDUP_REMOVED lines=124> */
[----:B------:R0:W1:Y:S02]  /*23d0*/  @!P2 DMUL R50, R18, R16 ;  /* 0x000000101232a228 */ /* 0x0000640000000000 */
.L_x_3422:
[----:B------:R-:W-:Y:S05]  /*23e0*/  BSYNC.RECONVERGENT B1 ;  /* 0x0000000000017941 */ /* 0x000fea0003800200 */
.L_x_3421:
[----:B-1----:R1:W2:Y:S02]  /*23f0*/  DADD R56, RZ, R50 ;  /* 0x00000000ff387229 */ /* 0x0022a40000000032 */
.L_x_3420:
[----:B------:R-:W-:Y:S05]  /*2400*/  BSYNC.RECONVERGENT B0 ;  /* 0x0000000000007941 */ /* 0x000fea0003800200 */
.L_x_3419:
[----:B------:R-:W-:Y:S01]  /*2410*/  BSSY.RECONVERGENT B0, `(.L_x_3423) ;  /* 0x0000082000007945 */ /* 0x000fe20003800200 */
[----:B0-----:R-:W-:-:S03]  /*2420*/  CS2R R16, SRZ ;  /* 0x0000000000107805 */ /* 0x001fc6000001ff00 */
[----:B------:R-:W-:Y:S05]  /*2430*/  @!P1 BRA `(.L_x_3424) ;  /* 0x0000000400fc9947 */ /* 0x000fea0003800000 */
[----:B------:R-:W3:Y:S02]  /*2440*/  LDG.E.U8 R18, desc[UR6][R46.64+0x20] ;  /* 0x000020062e127981 */ /* 0x000ee4000c1e1100 */
[----:B---3--:R-:W-:-:S13]  /*2450*/  ISETP.NE.AND P1, PT, R18, RZ, PT ;  /* 0x000000ff1200720c */ /* 0x008fda0003f25270 */
[----:B------:R-:W-:Y:S05]  /*2460*/  @P1 BRA `(.L_x_3424) ;  /* 0x0000000400f01947 */ /* 0x000fea0003800000 */
[----:B------:R-:W-:Y:S01]  /*2470*/  IMAD.MOV.U32 R18, RZ, RZ, 0x652b82fe ;  /* 0x652b82feff127424 */ /* 0x000fe200078e00ff */
[----:B-----5:R-:W0:Y:S01]  /*2480*/  DADD R22, -R54, R22 ;  /* 0x0000000036167229 */ /* 0x020e220000000116 */
        /* <DEDUP_REMOVED lines=119> */
[----:B------:R0:W3:Y:S02]  /*2c00*/  @!P1 DMUL R16, R20, R18 ;  /* 0x0000001214109228 */ /* 0x0000e40000000000 */
.L_x_3426:
[----:B------:R-:W-:Y:S05]  /*2c10*/  BSYNC.RECONVERGENT B1 ;  /* 0x0000000000017941 */ /* 0x000fea0003800200 */
.L_x_3425:
[----:B--23--:R3:W4:Y:S02]  /*2c20*/  DADD R56, R56, R16 ;  /* 0x0000000038387229 */ /* 0x00c7240000000010 */
.L_x_3424:
[----:B------:R-:W-:Y:S05]  /*2c30*/  BSYNC.RECONVERGENT B0 ;  /* 0x0000000000007941 */ /* 0x000fea0003800200 */
.L_x_3423:
[----:B------:R-:W-:Y:S01]  /*2c40*/  BSSY.RECONVERGENT B0, `(.L_x_3427) ;  /* 0x0000082000007945 */ /* 0x000fe20003800200 */
[----:B0-----:R-:W-:-:S03]  /*2c50*/  CS2R R18, SRZ ;  /* 0x0000000000127805 */ /* 0x001fc6000001ff00 */
[----:B------:R-:W-:Y:S05]  /*2c60*/  @!P5 BRA `(.L_x_3428) ;  /* 0x0000000400fcd947 */ /* 0x000fea0003800000 */
[----:B------:R-:W2:Y:S02]  /*2c70*/  LDG.E.U8 R20, desc[UR6][R46.64+0x40] ;  /* 0x000040062e147981 */ /* 0x000ea4000c1e1100 */
[----:B--2---:R-:W-:-:S13]  /*2c80*/  ISETP.NE.AND P1, PT, R20, RZ, PT ;  /* 0x000000ff1400720c */ /* 0x004fda0003f25270 */
        /* <DEDUP_REMOVED lines=122> */
[----:B------:R0:W2:Y:S02]  /*3430*/  @!P1 DMUL R18, R22, R20 ;  /* 0x0000001416129228 */ /* 0x0000a40000000000 */
.L_x_3430:
[----:B------:R-:W-:Y:S05]  /*3440*/  BSYNC.RECONVERGENT B1 ;  /* 0x0000000000017941 */ /* 0x000fea0003800200 */
.L_x_3429:
[----:B--2-4-:R2:W4:Y:S02]  /*3450*/  DADD R56, R56, R18 ;  /* 0x0000000038387229 */ /* 0x0145240000000012 */
.L_x_3428:
[----:B------:R-:W-:Y:S05]  /*3460*/  BSYNC.RECONVERGENT B0 ;  /* 0x0000000000007941 */ /* 0x000fea0003800200 */
.L_x_3427:
[----:B------:R-:W-:Y:S01]  /*3470*/  BSSY.RECONVERGENT B0, `(.L_x_3431) ;  /* 0x0000082000007945 */ /* 0x000fe20003800200 */
[----:B0-----:R-:W-:-:S03]  /*3480*/  CS2R R20, SRZ ;  /* 0x0000000000147805 */ /* 0x001fc6000001ff00 */
[----:B------:R-:W-:Y:S05]  /*3490*/  @!P0 BRA `(.L_x_3432) ;  /* 0x0000000400fc8947 */ /* 0x000fea0003800000 */
[----:B-----5:R-:W2:Y:S02]  /*34a0*/  LDG.E.U8 R22, desc[UR6][R46.64+0x60] ;  /* 0x000060062e167981 */ /* 0x020ea4000c1e1100 */
        /* <DEDUP_REMOVED lines=124> */
.L_x_3434:
[----:B------:R-:W-:Y:S05]  /*3c70*/  BSYNC.RECONVERGENT B1 ;  /* 0x0000000000017941 */ /* 0x000fea0003800200 */
.L_x_3433:
[----:B--2-4-:R2:W4:Y:S02]  /*3c80*/  DADD R56, R56, R20 ;  /* 0x0000000038387229 */ /* 0x0145240000000014 */
.L_x_3432:
[----:B------:R-:W-:Y:S05]  /*3c90*/  BSYNC.RECONVERGENT B0 ;  /* 0x0000000000007941 */ /* 0x000fea0003800200 */
.L_x_3431:
[----:B------:R-:W-:Y:S01]  /*3ca0*/  ISETP.GE.AND P0, PT, R49, 0x1, PT ;  /* 0x000000013100780c */ /* 0x000fe20003f06270 */
[----:B------:R-:W-:Y:S01]  /*3cb0*/  BSSY.RECONVERGENT B0, `(.L_x_3435) ;  /* 0x0000083000007945 */ /* 0x000fe20003800200 */
[----:B0----5:R-:W-:Y:S02]  /*3cc0*/  CS2R R22, SRZ ;  /* 0x0000000000167805 */ /* 0x021fe4000001ff00 */
[----:B------:R-:W-:-:S13]  /*3cd0*/  ISETP.GE.OR P1, PT, R15, UR5, !P0 ;  /* 0x000000050f007c0c */ /* 0x000fda000c726670 */
[----:B------:R-:W-:Y:S05]  /*3ce0*/  @P1 BRA `(.L_x_3436) ;  /* 0x0000000400fc1947 */ /* 0x000fea0003800000 */
        /* <DEDUP_REMOVED lines=125> */
.L_x_3438:
[----:B------:R-:W-:Y:S05]  /*44c0*/  BSYNC.RECONVERGENT B1 ;  /* 0x0000000000017941 */ /* 0x000fea0003800200 */
.L_x_3437:
[----:B0-2-4-:R0:W2:Y:S02]  /*44d0*/  DADD R56, R56, R22 ;  /* 0x0000000038387229 */ /* 0x0150a40000000016 */
.L_x_3436:
[----:B------:R-:W-:Y:S05]  /*44e0*/  BSYNC.RECONVERGENT B0 ;  /* 0x0000000000007941 */ /* 0x000fea0003800200 */
.L_x_3435:
[----:B------:R-:W-:Y:S01]  /*44f0*/  ISETP.GE.OR P1, PT, R14, UR5, !P0 ;  /* 0x000000050e007c0c */ /* 0x000fe2000c726670 */
[----:B------:R-:W-:Y:S01]  /*4500*/  BSSY.RECONVERGENT B0, `(.L_x_3439) ;  /* 0x0000082000007945 */ /* 0x000fe20003800200 */
[----:B------:R-:W-:-:S11]  /*4510*/  CS2R R24, SRZ ;  /* 0x0000000000187805 */ /* 0x000fd6000001ff00 */
[----:B------:R-:W-:Y:S05]  /*4520*/  @P1 BRA `(.L_x_3440) ;  /* 0x0000000400fc1947 */ /* 0x000fea0003800000 */
        /* <DEDUP_REMOVED lines=125> */
.L_x_3442:
[----:B------:R-:W-:Y:S05]  /*4d00*/  BSYNC.RECONVERGENT B1 ;  /* 0x0000000000017941 */ /* 0x000fea0003800200 */
.L_x_3441:
[----:B0-2-4-:R0:W2:Y:S02]  /*4d10*/  DADD R56, R56, R24 ;  /* 0x0000000038387229 */ /* 0x0150a40000000018 */
.L_x_3440:
[----:B------:R-:W-:Y:S05]  /*4d20*/  BSYNC.RECONVERGENT B0 ;  /* 0x0000000000007941 */ /* 0x000fea0003800200 */
.L_x_3439:
        /* <DEDUP_REMOVED lines=129> */
.L_x_3446:
[----:B------:R-:W-:Y:S05]  /*5540*/  BSYNC.RECONVERGENT B1 ;  /* 0x0000000000017941 */ /* 0x000fea0003800200 */
.L_x_3445:
[----:B0-2-4-:R0:W2:Y:S02]  /*5550*/  DADD R56, R56, R26 ;  /* 0x0000000038387229 */ /* 0x0150a4000000001a */
.L_x_3444:
[----:B------:R-:W-:Y:S05]  /*5560*/  BSYNC.RECONVERGENT B0 ;  /* 0x0000000000007941 */ /* 0x000fea0003800200 */
.L_x_3443:
        /* <DEDUP_REMOVED lines=129> */
.L_x_3450:
[----:B------:R-:W-:Y:S05]  /*5d80*/  BSYNC.RECONVERGENT B1 ;  /* 0x0000000000017941 */ /* 0x000fea0003800200 */
.L_x_3449:
[----:B0-2-4-:R0:W2:Y:S02]  /*5d90*/  DADD R56, R56, R28 ;  /* 0x0000000038387229 */ /* 0x0150a4000000001c */
.L_x_3448:
[----:B------:R-:W-:Y:S05]  /*5da0*/  BSYNC.RECONVERGENT B0 ;  /* 0x0000000000007941 */ /* 0x000fea0003800200 */
.L_x_3447:
        /* <DEDUP_REMOVED lines=129> */
.L_x_3454:
[----:B------:R-:W-:Y:S05]  /*65c0*/  BSYNC.RECONVERGENT B1 ;  /* 0x0000000000017941 */ /* 0x000fea0003800200 */
.L_x_3453:
[----:B0-2-4-:R0:W2:Y:S02]  /*65d0*/  DADD R56, R56, R30 ;  /* 0x0000000038387229 */ /* 0x0150a4000000001e */
.L_x_3452:
[----:B------:R-:W-:Y:S05]  /*65e0*/  BSYNC.RECONVERGENT B0 ;  /* 0x0000000000007941 */ /* 0x000fea0003800200 */
.L_x_3451:
        /* <DEDUP_REMOVED lines=129> */
.L_x_3458:
[----:B------:R-:W-:Y:S05]  /*6e00*/  BSYNC.RECONVERGENT B1 ;  /* 0x0000000000017941 */ /* 0x000fea0003800200 */
.L_x_3457:
[----:B0-2-4-:R0:W2:Y:S02]  /*6e10*/  DADD R56, R56, R32 ;  /* 0x0000000038387229 */ /* 0x0150a40000000020 */
.L_x_3456:
[----:B------:R-:W-:Y:S05]  /*6e20*/  BSYNC.RECONVERGENT B0 ;  /* 0x0000000000007941 */ /* 0x000fea0003800200 */
.L_x_3455:
        /* <DEDUP_REMOVED lines=129> */
.L_x_3462:
[----:B------:R-:W-:Y:S05]  /*7640*/  BSYNC.RECONVERGENT B1 ;  /* 0x0000000000017941 */ /* 0x000fea0003800200 */
.L_x_3461:
[----:B0-2-4-:R0:W2:Y:S02]  /*7650*/  DADD R56, R56, R34 ;  /* 0x0000000038387229 */ /* 0x0150a40000000022 */
.L_x_3460:
[----:B------:R-:W-:Y:S05]  /*7660*/  BSYNC.RECONVERGENT B0 ;  /* 0x0000000000007941 */ /* 0x000fea0003800200 */
.L_x_3459:
        /* <DEDUP_REMOVED lines=129> */
.L_x_3466:
[----:B------:R-:W-:Y:S05]  /*7e80*/  BSYNC.RECONVERGENT B1 ;  /* 0x0000000000017941 */ /* 0x000fea0003800200 */
.L_x_3465:
[----:B0-2-4-:R0:W2:Y:S02]  /*7e90*/  DADD R56, R56, R36 ;  /* 0x0000000038387229 */ /* 0x0150a40000000024 */
.L_x_3464:
[----:B------:R-:W-:Y:S05]  /*7ea0*/  BSYNC.RECONVERGENT B0 ;  /* 0x0000000000007941 */ /* 0x000fea0003800200 */
.L_x_3463:
        /* <DEDUP_REMOVED lines=129> */
.L_x_3470:
[----:B------:R-:W-:Y:S05]  /*86c0*/  BSYNC.RECONVERGENT B1 ;  /* 0x0000000000017941 */ /* 0x000fea0003800200 */
.L_x_3469:
[----:B0-2-4-:R0:W2:Y:S02]  /*86d0*/  DADD R56, R56, R38 ;  /* 0x0000000038387229 */ /* 0x0150a40000000026 */
.L_x_3468:
[----:B------:R-:W-:Y:S05]  /*86e0*/  BSYNC.RECONVERGENT B0 ;  /* 0x0000000000007941 */ /* 0x000fea0003800200 */
.L_x_3467:
        /* <DEDUP_REMOVED lines=129> */
.L_x_3474:
[----:B------:R-:W-:Y:S05]  /*8f00*/  BSYNC.RECONVERGENT B1 ;  /* 0x0000000000017941 */ /* 0x000fea0003800200 */
.L_x_3473:
[----:B0-2-4-:R0:W2:Y:S02]  /*8f10*/  DADD R56, R56, R40 ;  /* 0x0000000038387229 */ /* 0x0150a40000000028 */
.L_x_3472:
[----:B------:R-:W-:Y:S05]  /*8f20*/  BSYNC.RECONVERGENT B0 ;  /* 0x0000000000007941 */ /* 0x000fea0003800200 */
.L_x_3471:
        /* <DEDUP_REMOVED lines=129> */
.L_x_3478:
[----:B------:R-:W-:Y:S05]  /*9740*/  BSYNC.RECONVERGENT B1 ;  /* 0x0000000000017941 */ /* 0x000fea0003800200 */
.L_x_3477:
[----:B0-2-4-:R0:W2:Y:S02]  /*9750*/  DADD R56, R56, R42 ;  /* 0x0000000038387229 */ /* 0x0150a4000000002a */
.L_x_3476:
[----:B------:R-:W-:Y:S05]  /*9760*/  BSYNC.RECONVERGENT B0 ;  /* 0x0000000000007941 */ /* 0x000fea0003800200 */
.L_x_3475:
[----:B------:R-:W-:Y:S01]  /*9770*/  ISETP.GE.OR P1, PT, R4, UR5, !P0 ;  /* 0x0000000504007c0c */ /* 0x000fe2000c726670 */
[----:B------:R-:W-:Y:S01]  /*9780*/  BSSY.RECONVERGENT B0, `(.L_x_3479) ;  /* 0x0000082000007945 */ /* 0x000fe20003800200 */
[----:B------:R-:W-:-:S11]  /*9790*/  CS2R R44, SRZ ;  /* 0x00000000002c7805 */ /* 0x000fd6000001ff00 */
[----:B------:R-:W-:Y:S05]  /*97a0*/  @P1 BRA `(.L_x_3480) ;  /* 0x0000000400fc1947 */ /* 0x000fea0003800000 */
        /* <DEDUP_REMOVED lines=125> */
.L_x_3482:
[----:B------:R-:W-:Y:S05]  /*9f80*/  BSYNC.RECONVERGENT B1 ;  /* 0x0000000000017941 */ /* 0x000fea0003800200 */
.L_x_3481:
[----:B0-2-4-:R0:W2:Y:S02]  /*9f90*/  DADD R56, R56, R44 ;  /* 0x0000000038387229 */ /* 0x0150a4000000002c */
.L_x_3480:
[----:B------:R-:W-:Y:S05]  /*9fa0*/  BSYNC.RECONVERGENT B0 ;  /* 0x0000000000007941 */ /* 0x000fea0003800200 */
.L_x_3479:
[----:B--2-4-:R-:W-:Y:S04]  /*9fb0*/  SHFL.BFLY PT, R47, R57, 0x10, 0x1f ;  /* 0x0e001f00392f7f89 */ /* 0x014fe800000e0000 */
[----:B------:R-:W2:Y:S02]  /*9fc0*/  SHFL.BFLY PT, R46, R56, 0x10, 0x1f ;  /* 0x0e001f00382e7f89 */ /* 0x000ea400000e0000 */
        /* <DEDUP_REMOVED lines=82> */
[----:B01-3--:R-:W-:Y:S05]  /*a4f0*/  CALL.REL.NOINC `($__internal_2_$__cuda_sm20_div_rn_f64_full) ;  /* 0x0000003800547944 */ /* 0x00bfea0003c00000 */
[----:B------:R-:W-:Y:S02]  /*a500*/  IMAD.MOV.U32 R52, RZ, RZ, R2 ;  /* 0x000000ffff347224 */ /* 0x000fe400078e0002 */
[----:B------:R-:W-:-:S07]  /*a510*/  IMAD.MOV.U32 R53, RZ, RZ, R51 ;  /* 0x000000ffff357224 */ /* 0x000fce00078e0033 */
.L_x_3484:
[----:B------:R-:W-:Y:S05]  /*a520*/  BSYNC.RECONVERGENT B1 ;  /* 0x0000000000017941 */ /* 0x000fea0003800200 */
.L_x_3483:
[----:B------:R-:W2:Y:S01]  /*a530*/  LDC.64 R54, c[0x0][0x380] ;  /* 0x0000e000ff367b82 */ /* 0x000ea20000000a00 */
[----:B-1----:R-:W-:Y:S02]  /*a540*/  FSEL R50, R52, RZ, P0 ;  /* 0x000000ff34327208 */ /* 0x002fe40000000000 */
[----:B------:R-:W-:Y:S01]  /*a550*/  FSEL R51, R53, +QNAN , P0 ;  /* 0x7ff8000035337808 */ /* 0x000fe20000000000 */
[----:B--2---:R-:W-:-:S05]  /*a560*/  IMAD.WIDE R48, R48, 0x8, R54 ;  /* 0x0000000830307825 */ /* 0x004fca00078e0236 */
[----:B------:R1:W-:Y:S01]  /*a570*/  STG.E.64 desc[UR6][R48.64], R50 ;  /* 0x0000003230007986 */ /* 0x0003e2000c101b06 */
[----:B------:R-:W-:Y:S05]  /*a580*/  @P1 EXIT ;  /* 0x000000000000194d */ /* 0x000fea0003800000 */
[----:B-1----:R-:W1:Y:S01]  /*a590*/  MUFU.RCP64H R51, R47 ;  /* 0x0000002f00337308 */ /* 0x002e620000001800 */
[----:B------:R-:W-:Y:S01]  /*a5a0*/  IMAD.MOV.U32 R50, RZ, RZ, 0x1 ;  /* 0x00000001ff327424 */ /* 0x000fe200078e00ff */
[----:B------:R-:W2:Y:S01]  /*a5b0*/  LDCU UR4, c[0x0][0x398] ;  /* 0x00007300ff0477ac */ /* 0x000ea20008000800 */
[----:B------:R-:W-:Y:S01]  /*a5c0*/  FSETP.GEU.AND P3, PT, |R17|, 6.5827683646048100446e-37, PT ;  /* 0x036000001100780b */ /* 0x000fe20003f6e200 */
[----:B------:R-:W-:Y:S03]  /*a5d0*/  BSSY.RECONVERGENT B1, `(.L_x_3485) ;  /* 0x0000030000017945 */ /* 0x000fe60003800200 */
[----:B-1----:R-:W1:Y:S01]  /*a5e0*/  DFMA R52, -R46, R50, 1 ;  /* 0x3ff000002e34742b */ /* 0x002e620000000132 */
[----:B--2---:R-:W-:-:S15]  /*a5f0*/  ISETP.GE.AND P1, PT, R3, UR4, PT ;  /* 0x0000000403007c0c */ /* 0x004fde000bf26270 */
[----:B------:R-:W-:-:S15]  /*a600*/  NOP ;  /* 0x0000000000007918 */ /* 0x000fde0000000000 */
[----:B------:R-:W-:-:S15]  /*a610*/  NOP ;  /* 0x0000000000007918 */ /* 0x000fde0000000000 */
[----:B------:R-:W-:-:S15]  /*a620*/  NOP ;  /* 0x0000000000007918 */ /* 0x000fde0000000000 */
[----:B------:R-:W-:-:S03]  /*a630*/  NOP ;  /* 0x0000000000007918 */ /* 0x000fc60000000000 */
        /* <DEDUP_REMOVED lines=39> */
[----:B0--3--:R-:W-:Y:S05]  /*a8b0*/  CALL.REL.NOINC `($__internal_2_$__cuda_sm20_div_rn_f64_full) ;  /* 0x0000003400647944 */ /* 0x009fea0003c00000 */
[----:B------:R-:W-:-:S07]  /*a8c0*/  IMAD.MOV.U32 R50, RZ, RZ, R2 ;  /* 0x000000ffff327224 */ /* 0x000fce00078e0002 */
.L_x_3486:
[----:B------:R-:W-:Y:S05]  /*a8d0*/  BSYNC.RECONVERGENT B1 ;  /* 0x0000000000017941 */ /* 0x000fea0003800200 */
.L_x_3485:
        /* <DEDUP_REMOVED lines=8> */
[----:B------:R-:W-:Y:S03]  /*a960*/  BSSY.RECONVERGENT B1, `(.L_x_3487) ;  /* 0x0000030000017945 */ /* 0x000fe60003800200 */
[----:B---3--:R-:W2:Y:S01]  /*a970*/  DFMA R16, -R46, R2, 1 ;  /* 0x3ff000002e10742b */ /* 0x008ea20000000102 */
[----:B-1----:R-:W-:-:S15]  /*a980*/  ISETP.GE.AND P1, PT, R64, UR4, PT ;  /* 0x0000000440007c0c */ /* 0x002fde000bf26270 */
[----:B------:R-:W-:-:S15]  /*a990*/  NOP ;  /* 0x0000000000007918 */ /* 0x000fde0000000000 */
[----:B------:R-:W-:-:S15]  /*a9a0*/  NOP ;  /* 0x0000000000007918 */ /* 0x000fde0000000000 */
[----:B------:R-:W-:-:S15]  /*a9b0*/  NOP ;  /* 0x0000000000007918 */ /* 0x000fde0000000000 */
[----:B------:R-:W-:-:S03]  /*a9c0*/  NOP ;  /* 0x0000000000007918 */ /* 0x000fc60000000000 */
        /* <DEDUP_REMOVED lines=39> */
[----:B0-----:R-:W-:Y:S05]  /*ac40*/  CALL.REL.NOINC `($__internal_2_$__cuda_sm20_div_rn_f64_full) ;  /* 0x0000003000807944 */ /* 0x001fea0003c00000 */
[----:B------:R-:W-:-:S07]  /*ac50*/  IMAD.MOV.U32 R3, RZ, RZ, R51 ;  /* 0x000000ffff037224 */ /* 0x000fce00078e0033 */
.L_x_3488:
[----:B------:R-:W-:Y:S05]  /*ac60*/  BSYNC.RECONVERGENT B1 ;  /* 0x0000000000017941 */ /* 0x000fea0003800200 */
.L_x_3487:
        /* <DEDUP_REMOVED lines=56> */
.L_x_3490:
[----:B------:R-:W-:Y:S05]  /*aff0*/  BSYNC.RECONVERGENT B1 ;  /* 0x0000000000017941 */ /* 0x000fea0003800200 */
.L_x_3489:
        /* <DEDUP_REMOVED lines=56> */
.L_x_3492:
[----:B------:R-:W-:Y:S05]  /*b380*/  BSYNC.RECONVERGENT B1 ;  /* 0x0000000000017941 */ /* 0x000fea0003800200 */
.L_x_3491:
        /* <DEDUP_REMOVED lines=8> */
[----:B------:R-:W-:Y:S01]  /*b410*/  BSSY.RECONVERGENT B1, `(.L_x_3493) ;  /* 0x0000035000017945 */ /* 0x000fe20003800200 */
[----:B------:R-:W-:Y:S01]  /*b420*/  DSETP.NEU.AND P0, PT, R46, RZ, PT ;  /* 0x000000ff2e00722a */ /* 0x000fe20003f0d000 */
[----:B--2---:R-:W-:-:S15]  /*b430*/  ISETP.GE.AND P1, PT, R13, UR4, PT ;  /* 0x000000040d007c0c */ /* 0x004fde000bf26270 */
[----:B------:R-:W-:-:S15]  /*b440*/  NOP ;  /* 0x0000000000007918 */ /* 0x000fde0000000000 */
[----:B------:R-:W-:-:S15]  /*b450*/  NOP ;  /* 0x0000000000007918 */ /* 0x000fde0000000000 */
[----:B------:R-:W-:-:S15]  /*b460*/  NOP ;  /* 0x0000000000007918 */ /* 0x000fde0000000000 */
[----:B------:R-:W-:-:S03]  /*b470*/  NOP ;  /* 0x0000000000007918 */ /* 0x000fc60000000000 */
        /* <DEDUP_REMOVED lines=46> */
.L_x_3494:
[----:B------:R-:W-:Y:S05]  /*b760*/  BSYNC.RECONVERGENT B1 ;  /* 0x0000000000017941 */ /* 0x000fea0003800200 */
.L_x_3493:
        /* <DEDUP_REMOVED lines=61> */
.L_x_3496:
[----:B------:R-:W-:Y:S05]  /*bb40*/  BSYNC.RECONVERGENT B1 ;  /* 0x0000000000017941 */ /* 0x000fea0003800200 */
.L_x_3495:
        /* <DEDUP_REMOVED lines=61> */
.L_x_3498:
[----:B------:R-:W-:Y:S05]  /*bf20*/  BSYNC.RECONVERGENT B1 ;  /* 0x0000000000017941 */ /* 0x000fea0003800200 */
.L_x_3497:
        /* <DEDUP_REMOVED lines=61> */
.L_x_3500:
[----:B------:R-:W-:Y:S05]  /*c300*/  BSYNC.RECONVERGENT B1 ;  /* 0x0000000000017941 */ /* 0x000fea0003800200 */
.L_x_3499:
        /* <DEDUP_REMOVED lines=61> */
.L_x_3502:
[----:B------:R-:W-:Y:S05]  /*c6e0*/  BSYNC.RECONVERGENT B1 ;  /* 0x0000000000017941 */ /* 0x000fea0003800200 */
.L_x_3501:
        /* <DEDUP_REMOVED lines=61> */
.L_x_3504:
[----:B------:R-:W-:Y:S05]  /*cac0*/  BSYNC.RECONVERGENT B1 ;  /* 0x0000000000017941 */ /* 0x000fea0003800200 */
.L_x_3503:
        /* <DEDUP_REMOVED lines=61> */
.L_x_3506:
[----:B------:R-:W-:Y:S05]  /*cea0*/  BSYNC.RECONVERGENT B1 ;  /* 0x0000000000017941 */ /* 0x000fea0003800200 */
.L_x_3505:
        /* <DEDUP_REMOVED lines=61> */
.L_x_3508:
[----:B------:R-:W-:Y:S05]  /*d280*/  BSYNC.RECONVERGENT B1 ;  /* 0x0000000000017941 */ /* 0x000fea0003800200 */
.L_x_3507:
        /* <DEDUP_REMOVED lines=61> */
.L_x_3510:
[----:B------:R-:W-:Y:S05]  /*d660*/  BSYNC.RECONVERGENT B1 ;  /* 0x0000000000017941 */ /* 0x000fea0003800200 */
.L_x_3509:
        /* <DEDUP_REMOVED lines=61> */
.L_x_3512:
[----:B------:R-:W-:Y:S05]  /*da40*/  BSYNC.RECONVERGENT B1 ;  /* 0x0000000000017941 */ /* 0x000fea0003800200 */
.L_x_3511:
[----:B------:R-:W-:Y:S02]  /*da50*/  FSEL R2, R2, RZ, P1 ;  /* 0x000000ff02027208 */ /* 0x000fe40000800000 */
[----:B------:R-:W-:-:S05]  /*da60*/  FSEL R3, R3, +QNAN , P1 ;  /* 0x7ff8000003037808 */ /* 0x000fca0000800000 */
[----:B------:R1:W-:Y:S01]  /*da70*/  STG.E.64 desc[UR6][R48.64+0xe00], R2 ;  /* 0x000e000230007986 */ /* 0x0003e2000c101b06 */
[----:B------:R-:W-:Y:S05]  /*da80*/  @P0 EXIT ;  /* 0x000000000000094d */ /* 0x000fea0003800000 */
[----:B-1----:R-:W1:Y:S01]  /*da90*/  MUFU.RCP64H R3, R47 ;  /* 0x0000002f00037308 */ /* 0x002e620000001800 */
        /* <DEDUP_REMOVED lines=54> */
.L_x_3514:
[----:B------:R-:W-:Y:S05]  /*de00*/  BSYNC.RECONVERGENT B1 ;  /* 0x0000000000017941 */ /* 0x000fea0003800200 */
.L_x_3513:
[----:B------:R-:W-:Y:S02]  /*de10*/  FSEL R2, R2, RZ, P0 ;  /* 0x000000ff02027208 */ /* 0x000fe40000000000 */
[----:B------:R-:W-:-:S05]  /*de20*/  FSEL R3, R3, +QNAN , P0 ;  /* 0x7ff8000003037808 */ /* 0x000fca0000000000 */
[----:B------:R-:W-:Y:S01]  /*de30*/  STG.E.64 desc[UR6][R48.64+0xf00], R2 ;  /* 0x000f000230007986 */ /* 0x000fe2000c101b06 */
[----:B------:R-:W-:Y:S05]  /*de40*/  EXIT ;  /* 0x000000000000794d */ /* 0x000fea0003800000 */
        .weak           $__internal_2_$__cuda_sm20_div_rn_f64_full
        .type           $__internal_2_$__cuda_sm20_div_rn_f64_full,@function
        .size           $__internal_2_$__cuda_sm20_div_rn_f64_full,(.L_x_11213 - $__internal_2_$__cuda_sm20_div_rn_f64_full)
$__internal_2_$__cuda_sm20_div_rn_f64_full:
[C---:B------:R-:W-:Y:S01]  /*de50*/  FSETP.GEU.AND P2, PT, |R55|.reuse, 1.469367938527859385e-39, PT ;  /* 0x001000003700780b */ /* 0x040fe20003f4e200 */
[----:B------:R-:W-:Y:S01]  /*de60*/  IMAD.MOV.U32 R0, RZ, RZ, 0x1ca00000 ;  /* 0x1ca00000ff007424 */ /* 0x000fe200078e00ff */
[----:B------:R-:W-:Y:S01]  /*de70*/  LOP3.LUT R2, R55, 0x7ff00000, RZ, 0xc0, !PT ;  /* 0x7ff0000037027812 */ /* 0x000fe200078ec0ff */
[----:B------:R-:W-:Y:S01]  /*de80*/  IMAD.MOV.U32 R56, RZ, RZ, R54 ;  /* 0x000000ffff387224 */ /* 0x000fe200078e0036 */
[C---:B------:R-:W-:Y:S01]  /*de90*/  LOP3.LUT R65, R53.reuse, 0x7ff00000, RZ, 0xc0, !PT ;  /* 0x7ff0000035417812 */ /* 0x040fe200078ec0ff */
[----:B------:R-:W-:Y:S01]  /*dea0*/  BSSY.RECONVERGENT B0, `(.L_x_3515) ;  /* 0x0000079000007945 */ /* 0x000fe20003800200 */
[C---:B------:R-:W-:Y:S02]  /*deb0*/  FSETP.GEU.AND P3, PT, |R53|.reuse, 1.469367938527859385e-39, PT ;  /* 0x001000003500780b */ /* 0x040fe40003f6e200 */
[----:B------:R-:W-:Y:S02]  /*dec0*/  ISETP.GE.U32.AND P5, PT, R2, R65, PT ;  /* 0x000000410200720c */ /* 0x000fe40003fa6070 */
[----:B------:R-:W-:-:S03]  /*ded0*/  LOP3.LUT R50, R53, 0x800fffff, RZ, 0xc0, !PT ;  /* 0x800fffff35327812 */ /* 0x000fc600078ec0ff */
[----:B------:R-:W-:Y:S01]  /*dee0*/  @!P2 LOP3.LUT R57, R53, 0x7ff00000, RZ, 0xc0, !PT ;  /* 0x7ff000003539a812 */ /* 0x000fe200078ec0ff */
[----:B------:R-:W-:Y:S01]  /*def0*/  @!P2 IMAD.MOV.U32 R58, RZ, RZ, RZ ;  /* 0x000000ffff3aa224 */ /* 0x000fe200078e00ff */
[----:B------:R-:W-:Y:S01]  /*df00*/  LOP3.LUT R51, R50, 0x3ff00000, RZ, 0xfc, !PT ;  /* 0x3ff0000032337812 */ /* 0x000fe200078efcff */
[----:B------:R-:W-:Y:S01]  /*df10*/  IMAD.MOV.U32 R50, RZ, RZ, R52 ;  /* 0x000000ffff327224 */ /* 0x000fe200078e0034 */
[----:B------:R-:W-:Y:S02]  /*df20*/  @!P2 ISETP.GE.U32.AND P4, PT, R2, R57, PT ;  /* 0x000000390200a20c */ /* 0x000fe40003f86070 */
[C---:B------:R-:W-:Y:S02]  /*df30*/  SEL R57, R0.reuse, 0x63400000, !P5 ;  /* 0x6340000000397807 */ /* 0x040fe40006800000 */
[----:B------:R-:W-:Y:S01]  /*df40*/  @!P2 SEL R59, R0, 0x63400000, !P4 ;  /* 0x63400000003ba807 */ /* 0x000fe20006000000 */
[----:B------:R-:W0:Y:S01]  /*df50*/  @!P3 DMUL R50, R52, 8.98846567431157953865e+307 ;  /* 0x7fe000003432b828 */ /* 0x000e220000000000 */
[----:B------:R-:W-:-:S02]  /*df60*/  LOP3.LUT R57, R57, 0x800fffff, R55, 0xf8, !PT ;  /* 0x800fffff39397812 */ /* 0x000fc400078ef837 */
[----:B------:R-:W-:Y:S02]  /*df70*/  @!P2 LOP3.LUT R59, R59, 0x80000000, R55, 0xf8, !PT ;  /* 0x800000003b3ba812 */ /* 0x000fe400078ef837 */
[----:B0-----:R-:W-:Y:S02]  /*df80*/  @!P3 LOP3.LUT R65, R51, 0x7ff00000, RZ, 0xc0, !PT ;  /* 0x7ff000003341b812 */ /* 0x001fe400078ec0ff */
[----:B------:R-:W-:-:S15]  /*df90*/  @!P2 LOP3.LUT R59, R59, 0x100000, RZ, 0xfc, !PT ;  /* 0x001000003b3ba812 */ /* 0x000fde00078efcff */
[----:B------:R-:W-:-:S15]  /*dfa0*/  NOP ;  /* 0x0000000000007918 */ /* 0x000fde0000000000 */
[----:B------:R-:W-:-:S15]  /*dfb0*/  NOP ;  /* 0x0000000000007918 */ /* 0x000fde0000000000 */
[----:B------:R-:W-:-:S12]  /*dfc0*/  NOP ;  /* 0x0000000000007918 */ /* 0x000fd80000000000 */
[----:B------:R0:W-:Y:S02]  /*dfd0*/  @!P2 DFMA R56, R56, 2, -R58 ;  /* 0x400000003838a82b */ /* 0x0001e4000000083a */
[----:B0-----:R-:W0:Y:S01]  /*dfe0*/  MUFU.RCP64H R59, R51 ;  /* 0x00000033003b7308 */ /* 0x001e220000001800 */
[----:B------:R-:W-:-:S15]  /*dff0*/  IMAD.MOV.U32 R58, RZ, RZ, 0x1 ;  /* 0x00000001ff3a7424 */ /* 0x000fde00078e00ff */
[----:B------:R-:W-:-:S15]  /*e000*/  NOP ;  /* 0x0000000000007918 */ /* 0x000fde0000000000 */
[----:B------:R-:W-:-:S15]  /*e010*/  NOP ;  /* 0x0000000000007918 */ /* 0x000fde0000000000 */
[----:B------:R-:W-:-:S15]  /*e020*/  NOP ;  /* 0x0000000000007918 */ /* 0x000fde0000000000 */
[----:B------:R-:W-:-:S01]  /*e030*/  NOP ;  /* 0x0000000000007918 */ /* 0x000fc20000000000 */
        /* <DEDUP_REMOVED lines=36> */
[----:B0-----:R-:W-:Y:S01]  /*e280*/  IMAD.MOV.U32 R60, RZ, RZ, R2 ;  /* 0x000000ffff3c7224 */ /* 0x001fe200078e0002 */
[----:B------:R-:W-:-:S05]  /*e290*/  @!P2 LOP3.LUT R60, R57, 0x7ff00000, RZ, 0xc0, !PT ;  /* 0x7ff00000393ca812 */ /* 0x000fca00078ec0ff */
[----:B------:R-:W-:-:S05]  /*e2a0*/  VIADD R58, R60, 0xffffffff ;  /* 0xffffffff3c3a7836 */ /* 0x000fca0000000000 */
[----:B------:R-:W-:Y:S01]  /*e2b0*/  ISETP.GT.U32.AND P2, PT, R58, 0x7feffffe, PT ;  /* 0x7feffffe3a00780c */ /* 0x000fe20003f44070 */
[----:B------:R-:W-:-:S05]  /*e2c0*/  VIADD R58, R65, 0xffffffff ;  /* 0xffffffff413a7836 */ /* 0x000fca0000000000 */
[----:B------:R-:W-:-:S13]  /*e2d0*/  ISETP.GT.U32.OR P2, PT, R58, 0x7feffffe, P2 ;  /* 0x7feffffe3a00780c */ /* 0x000fda0001744470 */
[----:B-1----:R-:W-:Y:S05]  /*e2e0*/  @P2 BRA `(.L_x_3516) ;  /* 0x00000000007c2947 */ /* 0x002fea0003800000 */
[----:B------:R-:W-:-:S04]  /*e2f0*/  LOP3.LUT R55, R53, 0x7ff00000, RZ, 0xc0, !PT ;  /* 0x7ff0000035377812 */ /* 0x000fc800078ec0ff */
[CC--:B------:R-:W-:Y:S02]  /*e300*/  VIADDMNMX R54, R2.reuse, -R55.reuse, 0xb9600000, !PT ;  /* 0xb960000002367446 */ /* 0x0c0fe40007800937 */
[----:B------:R-:W-:Y:S02]  /*e310*/  ISETP.GE.U32.AND P2, PT, R2, R55, PT ;  /* 0x000000370200720c */ /* 0x000fe40003f46070 */
[----:B------:R-:W-:Y:S02]  /*e320*/  VIMNMX R54, PT, PT, R54, 0x46a00000, PT ;  /* 0x46a0000036367848 */ /* 0x000fe40003fe0100 */
[----:B------:R-:W-:-:S05]  /*e330*/  SEL R55, R0, 0x63400000, !P2 ;  /* 0x6340000000377807 */ /* 0x000fca0005000000 */
[----:B------:R-:W-:Y:S02]  /*e340*/  IMAD.IADD R0, R54, 0x1, -R55 ;  /* 0x0000000136007824 */ /* 0x000fe400078e0a37 */
[----:B------:R-:W-:Y:S02]  /*e350*/  IMAD.MOV.U32 R54, RZ, RZ, RZ ;  /* 0x000000ffff367224 */ /* 0x000fe400078e00ff */
        /* <DEDUP_REMOVED lines=24> */
.L_x_3516:
        /* <DEDUP_REMOVED lines=16> */
.L_x_3519:
[----:B------:R-:W-:Y:S01]  /*e5e0*/  LOP3.LUT R59, R53, 0x80000, RZ, 0xfc, !PT ;  /* 0x00080000353b7812 */ /* 0x000fe200078efcff */
[----:B------:R-:W-:Y:S01]  /*e5f0*/  IMAD.MOV.U32 R58, RZ, RZ, R52 ;  /* 0x000000ffff3a7224 */ /* 0x000fe200078e0034 */
[----:B------:R-:W-:Y:S06]  /*e600*/  BRA `(.L_x_3517) ;  /* 0x0000000000087947 */ /* 0x000fec0003800000 */
.L_x_3518:
[----:B------:R-:W-:Y:S01]  /*e610*/  LOP3.LUT R59, R55, 0x80000, RZ, 0xfc, !PT ;  /* 0x00080000373b7812 */ /* 0x000fe200078efcff */
[----:B------:R-:W-:-:S07]  /*e620*/  IMAD.MOV.U32 R58, RZ, RZ, R54 ;  /* 0x000000ffff3a7224 */ /* 0x000fce00078e0036 */
.L_x_3517:
[----:B------:R-:W-:Y:S05]  /*e630*/  BSYNC.RECONVERGENT B0 ;  /* 0x0000000000007941 */ /* 0x000fea0003800200 */
.L_x_3515:
[----:B------:R-:W-:Y:S02]  /*e640*/  IMAD.MOV.U32 R67, RZ, RZ, 0x0 ;  /* 0x00000000ff437424 */ /* 0x000fe400078e00ff */
[----:B------:R-:W-:Y:S02]  /*e650*/  IMAD.MOV.U32 R2, RZ, RZ, R58 ;  /* 0x000000ffff027224 */ /* 0x000fe400078e003a */
[----:B------:R-:W-:Y:S01]  /*e660*/  IMAD.MOV.U32 R51, RZ, RZ, R59 ;  /* 0x000000ffff337224 */ /* 0x000fe200078e003b */
[----:B------:R-:W-:Y:S06]  /*e670*/  RET.REL.NODEC R66 `(_ZN43_GLOBAL__N__9ae7fba5_10_SoftMax_cu_9f978f6320softmax_warp_forwardIdddLi9ELb0ELb1EEEvPT0_PKT_iiiPKbib) ;  /* 0xffffff1842607950 */ /* 0x000fec0003c3ffff */
.L_x_3520:
        /* <DEDUP_REMOVED lines=16> */
.L_x_11213:


//--------------------- .text._ZN43_GLOBAL__N__9ae7fba5_10_SoftMax_cu_9f978f6320softmax_warp_forwardIdddLi8ELb0ELb1EEEvPT0_PKT_iiiPKbib --------------------------
	.section	.text._ZN43_GLOBAL__N__9ae7fba5_10_SoftMax_cu_9f978f6320softmax_warp_forwardIdddLi8ELb0ELb1EEEvPT0_PKT_iiiPKbib,"ax",@progbits
	.align	128
.text._ZN43_GLOBAL__N__9ae7fba5_10_SoftMax_cu_9f978f6320softmax_warp_forwardIdddLi8ELb0ELb1EEEvPT0_PKT_iiiPKbib:
        .type           _ZN43_GLOBAL__N__9ae7fba5_10_SoftMax_cu_9f978f6320softmax_warp_forwardIdddLi8ELb0ELb1EEEvPT0_PKT_iiiPKbib,@function
        .size           _ZN43_GLOBAL__N__9ae7fba5_10_SoftMax_cu_9f978f6320softmax_warp_forwardIdddLi8ELb0ELb1EEEvPT0_PKT_iiiPKbib,(.L_x_11215 - _ZN43_GLOBAL__N__9ae7fba5_10_SoftMax_cu_9f978f6320softmax_warp_forwardIdddLi8ELb0ELb1EEEvPT0_PKT_iiiPKbib)
        .other          _ZN43_GLOBAL__N__9ae7fba5_10_SoftMax_cu_9f978f6320softmax_warp_forwardIdddLi8ELb0ELb1EEEvPT0_PKT_iiiPKbib,@"STO_CUDA_ENTRY STV_DEFAULT"
_ZN43_GLOBAL__N__9ae7fba5_10_SoftMax_cu_9f978f6320softmax_warp_forwardIdddLi8ELb0ELb1EEEvPT0_PKT_iiiPKbib:
        /* <DEDUP_REMOVED lines=41> */
.L_x_3521:
[----:B------:R-:W1:Y:S01]  /*0290*/  LDCU.64 UR8, c[0x0][0x3a0] ;  /* 0x00007400ff0877ac */ /* 0x000e620008000a00 */
[----:B------:R-:W2:Y:S01]  /*02a0*/  LDC.64 R26, c[0x0][0x388] ;  /* 0x0000e200ff1a7b82 */ /* 0x000ea20000000a00 */
[----:B0-----:R-:W-:Y:S01]  /*02b0*/  ISETP.GE.AND P0, PT, R0, UR5, PT ;  /* 0x0000000500007c0c */ /* 0x001fe2000bf06270 */
[----:B------:R-:W0:Y:S03]  /*02c0*/  LDCU.64 UR6, c[0x0][0x358] ;  /* 0x00006b00ff0677ac */ /* 0x000e260008000a00 */
[----:B------:R-:W-:Y:S02]  /*02d0*/  P2R R7, PR, RZ, 0x1 ;  /* 0x00000001ff077803 */ /* 0x000fe40000000000 */
[----:B------:R-:W-:Y:S01]  /*02e0*/  ISETP.GT.AND P0, PT, R36, RZ, !P0 ;  /* 0x000000ff2400720c */ /* 0x000fe20004704270 */
[----:B------:R-:W-:Y:S01]  /*02f0*/  VIADD R37, R0, 0x20 ;  /* 0x0000002000257836 */ /* 0x000fe20000000000 */
[----:B-1----:R-:W-:-:S04]  /*0300*/  IADD3 R22, P1, PT, R2, UR8, RZ ;  /* 0x0000000802167c10 */ /* 0x002fc8000ff3e0ff */
[----:B------:R-:W-:Y:S02]  /*0310*/  ISETP.GE.AND P2, PT, R37, UR5, PT ;  /* 0x0000000525007c0c */ /* 0x000fe4000bf46270 */
[----:B------:R-:W-:Y:S02]  /*0320*/  LEA.HI.X.SX32 R23, R2, UR9, 0x1, P1 ;  /* 0x0000000902177c11 */ /* 0x000fe400088f0eff */
[----:B------:R-:W-:-:S03]  /*0330*/  ISETP.LT.OR P5, PT, R36, 0x1, P2 ;  /* 0x000000012400780c */ /* 0x000fc600017a1670 */
[----:B0-----:R-:W3:Y:S01]  /*0340*/  @P0 LDG.E.U8 R2, desc[UR6][R22.64] ;  /* 0x0000000616020981 */ /* 0x001ee2000c1e1100 */
[----:B------:R-:W-:Y:S02]  /*0350*/  IMAD.MOV.U32 R8, RZ, RZ, 0x0 ;  /* 0x00000000ff087424 */ /* 0x000fe400078e00ff */
[----:B------:R-:W-:Y:S02]  /*0360*/  IMAD.MOV.U32 R9, RZ, RZ, -0x100000 ;  /* 0xfff00000ff097424 */ /* 0x000fe400078e00ff */
[----:B--2---:R-:W-:-:S04]  /*0370*/  IMAD.WIDE R26, R24, 0x8, R26 ;  /* 0x00000008181a7825 */ /* 0x004fc800078e021a */
[----:B------:R-:W-:Y:S01]  /*0380*/  IMAD.MOV.U32 R10, RZ, RZ, 0x0 ;  /* 0x00000000ff0a7424 */ /* 0x000fe200078e00ff */
[----:B------:R-:W2:Y:S01]  /*0390*/  @P0 LDG.E.64 R8, desc[UR6][R26.64] ;  /* 0x000000061a080981 */ /* 0x000ea2000c1e1b00 */
[----:B------:R-:W-:Y:S01]  /*03a0*/  IMAD.MOV.U32 R11, RZ, RZ, -0x100000 ;  /* 0xfff00000ff0b7424 */ /* 0x000fe200078e00ff */
[----:B------:R-:W-:Y:S01]  /*03b0*/  PRMT R32, RZ, 0x7610, R32 ;  /* 0x00007610ff207816 */ /* 0x000fe20000000020 */
[C---:B------:R-:W-:Y:S01]  /*03c0*/  VIADD R6, R0.reuse, 0x60 ;  /* 0x0000006000067836 */ /* 0x040fe20000000000 */
[----:B------:R-:W-:Y:S01]  /*03d0*/  PLOP3.LUT P4, PT, PT, PT, PT, 0x8, 0x80 ;  /* 0x000000000080781c */ /* 0x000fe20003f8e170 */
[C---:B------:R-:W-:Y:S02]  /*03e0*/  VIADD R5, R0.reuse, 0x80 ;  /* 0x0000008000057836 */ /* 0x040fe40000000000 */
[C---:B------:R-:W-:Y:S01]  /*03f0*/  VIADD R4, R0.reuse, 0xa0 ;  /* 0x000000a000047836 */ /* 0x040fe20000000000 */
[----:B------:R0:W5:Y:S01]  /*0400*/  @!P5 LDG.E.64 R10, desc[UR6][R26.64+0x100] ;  /* 0x000100061a0ad981 */ /* 0x000162000c1e1b00 */
[----:B------:R-:W-:Y:S01]  /*0410*/  BSSY.RECONVERGENT B0, `(.L_x_3522) ;  /* 0x0000017000007945 */ /* 0x000fe20003800200 */
[----:B------:R-:W-:Y:S01]  /*0420*/  P2R R25, PR, RZ, 0x4 ;  /* 0x00000004ff197803 */ /* 0x000fe20000000000 */
[----:B------:R-:W-:Y:S01]  /*0430*/  VIADD R3, R0, 0xc0 ;  /* 0x000000c000037836 */ /* 0x000fe20000000000 */
[----:B------:R-:W-:-:S02]  /*0440*/  ISETP.GE.AND P3, PT, R6, UR5, PT ;  /* 0x0000000506007c0c */ /* 0x000fc4000bf66270 */
[----:B------:R-:W-:Y:S02]  /*0450*/  ISETP.GE.AND P2, PT, R4, UR5, PT ;  /* 0x0000000504007c0c */ /* 0x000fe4000bf46270 */
[----:B---3--:R-:W-:-:S04]  /*0460*/  @P0 ISETP.NE.AND P1, PT, R2, RZ, PT ;  /* 0x000000ff0200020c */ /* 0x008fc80003f25270 */
[----:B------:R-:W-:Y:S02]  /*0470*/  @P0 SEL R2, RZ, 0x1, P1 ;  /* 0x00000001ff020807 */ /* 0x000fe40000800000 */
[----:B------:R-:W-:Y:S02]  /*0480*/  @P0 PLOP3.LUT P4, PT, P1, PT, PT, 0x8, 0x80 ;  /* 0x000000000080081c */ /* 0x000fe40000f8e170 */
[----:B------:R-:W-:Y:S01]  /*0490*/  @P0 PRMT R32, R2, 0x7610, R32 ;  /* 0x0000761002200816 */ /* 0x000fe20000000020 */
[----:B------:R-:W-:Y:S01]  /*04a0*/  VIADD R2, R0, 0xe0 ;  /* 0x000000e000027836 */ /* 0x000fe20000000000 */
[----:B------:R-:W-:Y:S01]  /*04b0*/  ISETP.GE.AND P1, PT, R5, UR5, PT ;  /* 0x0000000505007c0c */ /* 0x000fe2000bf26270 */
[----:B--2---:R-:W-:Y:S02]  /*04c0*/  IMAD.MOV.U32 R30, RZ, RZ, R8 ;  /* 0x000000ffff1e7224 */ /* 0x004fe400078e0008 */
[----:B------:R-:W-:Y:S01]  /*04d0*/  IMAD.MOV.U32 R31, RZ, RZ, R9 ;  /* 0x000000ffff1f7224 */ /* 0x000fe200078e0009 */
[----:B0-----:R-:W-:Y:S09]  /*04e0*/  @P5 BRA `(.L_x_3523) ;  /* 0x0000000000245947 */ /* 0x001ff20003800000 */
[----:B------:R-:W2:Y:S02]  /*04f0*/  LDG.E.U8 R12, desc[UR6][R22.64+0x20] ;  /* 0x00002006160c7981 */ /* 0x000ea4000c1e1100 */
[----:B--2---:R-:W-:Y:S01]  /*0500*/  ISETP.NE.AND P5, PT, R12, RZ, PT ;  /* 0x000000ff0c00720c */ /* 0x004fe20003fa5270 */
[----:B------:R-:W-:-:S12]  /*0510*/  IMAD.MOV.U32 R12, RZ, RZ, 0x1 ;  /* 0x00000001ff0c7424 */ /* 0x000fd800078e00ff */
[----:B-----5:R-:W0:Y:S01]  /*0520*/  @!P5 DSETP.GT.AND P6, PT, R8, R10, PT ;  /* 0x0000000a0800d22a */ /* 0x020e220003fc4000 */
[----:B------:R-:W-:Y:S02]  /*0530*/  @!P5 PRMT R32, R12, 0x7610, R32 ;  /* 0x000076100c20d816 */ /* 0x000fe40000000020 */
[-C--:B0-----:R-:W-:Y:S02]  /*0540*/  @!P5 FSEL R13, R8, R10.reuse, P6 ;  /* 0x0000000a080dd208 */ /* 0x081fe40003000000 */
[-C--:B------:R-:W-:Y:S02]  /*0550*/  @!P5 FSEL R15, R9, R11.reuse, P6 ;  /* 0x0000000b090fd208 */ /* 0x080fe40003000000 */
[----:B------:R-:W-:Y:S02]  /*0560*/  @!P5 FSEL R30, R13, R10, P4 ;  /* 0x0000000a0d1ed208 */ /* 0x000fe40002000000 */
[----:B------:R-:W-:-:S07]  /*0570*/  @!P5 FSEL R31, R15, R11, P4 ;  /* 0x0000000b0f1fd208 */ /* 0x000fce0002000000 */
.L_x_3523:
[----:B------:R-:W-:Y:S05]  /*0580*/  BSYNC.RECONVERGENT B0 ;  /* 0x0000000000007941 */ /* 0x000fea0003800200 */
.L_x_3522:
[----:B------:R-:W-:Y:S01]  /*0590*/  VIADD R0, R0, 0x40 ;  /* 0x0000004000007836 */ /* 0x000fe20000000000 */
[----:B------:R-:W-:Y:S01]  /*05a0*/  ISETP.GE.AND P4, PT, R3, UR5, PT ;  /* 0x0000000503007c0c */ /* 0x000fe2000bf86270 */
[----:B------:R-:W-:Y:S01]  /*05b0*/  IMAD.MOV.U32 R14, RZ, RZ, 0x0 ;  /* 0x00000000ff0e7424 */ /* 0x000fe200078e00ff */
[----:B------:R-:W-:Y:S01]  /*05c0*/  ISETP.GE.AND P5, PT, R2, UR5, PT ;  /* 0x0000000502007c0c */ /* 0x000fe2000bfa6270 */
[----:B------:R-:W-:Y:S01]  /*05d0*/  IMAD.MOV.U32 R15, RZ, RZ, -0x100000 ;  /* 0xfff00000ff0f7424 */ /* 0x000fe200078e00ff */
[----:B------:R-:W-:Y:S01]  /*05e0*/  ISETP.GE.AND P6, PT, R0, UR5, PT ;  /* 0x0000000500007c0c */ /* 0x000fe2000bfc6270 */
[----:B------:R-:W-:Y:S01]  /*05f0*/  IMAD.MOV.U32 R16, RZ, RZ, 0x0 ;  /* 0x00000000ff107424 */ /* 0x000fe200078e00ff */
[C---:B------:R-:W-:Y:S01]  /*0600*/  ISETP.LT.OR P3, PT, R36.reuse, 0x1, P3 ;  /* 0x000000012400780c */ /* 0x040fe20001f61670 */
[----:B------:R-:W-:Y:S01]  /*0610*/  IMAD.MOV.U32 R17, RZ, RZ, -0x100000 ;  /* 0xfff00000ff117424 */ /* 0x000fe200078e00ff */
[C---:B------:R-:W-:Y:S01]  /*0620*/  ISETP.LT.OR P1, PT, R36.reuse, 0x1, P1 ;  /* 0x000000012400780c */ /* 0x040fe20000f21670 */
[----:B------:R-:W-:Y:S01]  /*0630*/  IMAD.MOV.U32 R18, RZ, RZ, 0x0 ;  /* 0x00000000ff127424 */ /* 0x000fe200078e00ff */
[C---:B------:R-:W-:Y:S01]  /*0640*/  ISETP.GT.AND P2, PT, R36.reuse, RZ, !P2 ;  /* 0x000000ff2400720c */ /* 0x040fe20005744270 */
[----:B------:R-:W-:Y:S01]  /*0650*/  IMAD.MOV.U32 R19, RZ, RZ, -0x100000 ;  /* 0xfff00000ff137424 */ /* 0x000fe200078e00ff */
[C---:B------:R-:W-:Y:S01]  /*0660*/  ISETP.GT.AND P4, PT, R36.reuse, RZ, !P4 ;  /* 0x000000ff2400720c */ /* 0x040fe20006784270 */
[----:B------:R-:W-:Y:S01]  /*0670*/  IMAD.MOV.U32 R20, RZ, RZ, 0x0 ;  /* 0x00000000ff147424 */ /* 0x000fe200078e00ff */
[C---:B------:R-:W-:Y:S01]  /*0680*/  ISETP.GT.AND P5, PT, R36.reuse, RZ, !P5 ;  /* 0x000000ff2400720c */ /* 0x040fe20006fa4270 */
[----:B------:R-:W-:Y:S01]  /*0690*/  IMAD.MOV.U32 R21, RZ, RZ, -0x100000 ;  /* 0xfff00000ff157424 */ /* 0x000fe200078e00ff */
[----:B------:R-:W-:Y:S01]  /*06a0*/  ISETP.LT.OR P6, PT, R36, 0x1, P6 ;  /* 0x000000012400780c */ /* 0x000fe200037c1670 */
[----:B------:R-:W-:-:S02]  /*06b0*/  IMAD.MOV.U32 R28, RZ, RZ, 0x0 ;  /* 0x00000000ff1c7424 */ /* 0x000fc400078e00ff */
[----:B------:R-:W-:Y:S01]  /*06c0*/  IMAD.MOV.U32 R29, RZ, RZ, -0x100000 ;  /* 0xfff00000ff1d7424 */ /* 0x000fe200078e00ff */
[----:B------:R0:W5:Y:S01]  /*06d0*/  @!P3 LDG.E.64 R14, desc[UR6][R26.64+0x300] ;  /* 0x000300061a0eb981 */ /* 0x000162000c1e1b00 */
[----:B------:R-:W-:Y:S02]  /*06e0*/  IMAD.MOV.U32 R12, RZ, RZ, 0x0 ;  /* 0x00000000ff0c7424 */ /* 0x000fe400078e00ff */
[----:B------:R-:W-:Y:S01]  /*06f0*/  IMAD.MOV.U32 R13, RZ, RZ, -0x100000 ;  /* 0xfff00000ff0d7424 */ /* 0x000fe200078e00ff */
[----:B------:R0:W5:Y:S04]  /*0700*/  @!P1 LDG.E.64 R16, desc[UR6][R26.64+0x400] ;  /* 0x000400061a109981 */ /* 0x000168000c1e1b00 */
[----:B------:R0:W5:Y:S04]  /*0710*/  @P2 LDG.E.64 R18, desc[UR6][R26.64+0x500] ;  /* 0x000500061a122981 */ /* 0x000168000c1e1b00 */
[----:B------:R0:W5:Y:S04]  /*0720*/  @P4 LDG.E.64 R20, desc[UR6][R26.64+0x600] ;  /* 0x000600061a144981 */ /* 0x000168000c1e1b00 */
[----:B------:R0:W5:Y:S04]  /*0730*/  @P5 LDG.E.64 R28, desc[UR6][R26.64+0x700] ;  /* 0x000700061a1c5981 */ /* 0x000168000c1e1b00 */
[----:B------:R0:W5:Y:S01]  /*0740*/  @!P6 LDG.E.64 R12, desc[UR6][R26.64+0x200] ;  /* 0x000200061a0ce981 */ /* 0x000162000c1e1b00 */
[----:B------:R-:W-:Y:S04]  /*0750*/  BSSY.RECONVERGENT B0, `(.L_x_3524) ;  /* 0x000000d000007945 */ /* 0x000fe80003800200 */
[----:B------:R-:W-:Y:S05]  /*0760*/  @P6 BRA `(.L_x_3525) ;  /* 0x00000000002c6947 */ /* 0x000fea0003800000 */
[----:B0-----:R-:W2:Y:S02]  /*0770*/  LDG.E.U8 R26, desc[UR6][R22.64+0x40] ;  /* 0x00004006161a7981 */ /* 0x001ea4000c1e1100 */
        /* <DEDUP_REMOVED lines=10> */
.L_x_3525:
[----:B------:R-:W-:Y:S05]  /*0820*/  BSYNC.RECONVERGENT B0 ;  /* 0x0000000000007941 */ /* 0x000fea0003800200 */
.L_x_3524:
        /* <DEDUP_REMOVED lines=13> */
.L_x_3527:
[----:B------:R-:W-:Y:S05]  /*0900*/  BSYNC.RECONVERGENT B0 ;  /* 0x0000000000007941 */ /* 0x000fea0003800200 */
.L_x_3526:
        /* <DEDUP_REMOVED lines=13> */
.L_x_3529:
[----:B------:R-:W-:Y:S05]  /*09e0*/  BSYNC.RECONVERGENT B0 ;  /* 0x0000000000007941 */ /* 0x000fea0003800200 */
.L_x_3528:
[----:B------:R-:W-:Y:S04]  /*09f0*/  BSSY.RECONVERGENT B0, `(.L_x_3530) ;  /* 0x000000d000007945 */ /* 0x000fe80003800200 */
[----:B------:R-:W-:Y:S05]  /*0a00*/  @!P2 BRA `(.L_x_3531) ;  /* 0x00000000002ca947 */ /* 0x000fea0003800000 */
        /* <DEDUP_REMOVED lines=11> */
.L_x_3531:
[----:B------:R-:W-:Y:S05]  /*0ac0*/  BSYNC.RECONVERGENT B0 ;  /* 0x0000000000007941 */ /* 0x000fea0003800200 */
.L_x_3530:
        /* <DEDUP_REMOVED lines=13> */
.L_x_3533:
[----:B------:R-:W-:Y:S05]  /*0ba0*/  BSYNC.RECONVERGENT B0 ;  /* 0x0000000000007941 */ /* 0x000fea0003800200 */
.L_x_3532:
        /* <DEDUP_REMOVED lines=13> */
.L_x_3535:
[----:B------:R-:W-:Y:S05]  /*0c80*/  BSYNC.RECONVERGENT B0 ;  /* 0x0000000000007941 */ /* 0x000fea0003800200 */
.L_x_3534:
[----:B0-----:R-:W-:Y:S01]  /*0c90*/  PRMT R26, R32, 0x9910, RZ ;  /* 0x00009910201a7816 */ /* 0x001fe200000000ff */
[----:B------:R-:W-:Y:S03]  /*0ca0*/  BSSY.RECONVERGENT B0, `(.L_x_3536) ;  /* 0x00000ad000007945 */ /* 0x000fe60003800200 */
[----:B------:R-:W-:-:S04]  /*0cb0*/  ISETP.NE.AND P1, PT, R26, RZ, PT ;  /* 0x000000ff1a00720c */ /* 0x000fc80003f25270 */
[----:B------:R-:W-:Y:S02]  /*0cc0*/  FSEL R30, R30, RZ, P1 ;  /* 0x000000ff1e1e7208 */ /* 0x000fe40000800000 */
[----:B------:R-:W-:-:S03]  /*0cd0*/  FSEL R31, R31, -QNAN , P1 ;  /* 0xfff000001f1f7808 */ /* 0x000fc60000800000 */
        /* <DEDUP_REMOVED lines=149> */
[----:B------:R-:W-:-:S15]  /*1630*/  DSETP.GEU.AND P1, PT, R8, RZ, PT ;  /* 0x000000ff0800722a */ /* 0x000fde0003f2e000 */
[----:B------:R-:W-:-:S15]  /*1640*/  NOP ;  /* 0x0000000000007918 */ /* 0x000fde0000000000 */
[----:B------:R-:W-:-:S15]  /*1650*/  NOP ;  /* 0x0000000000007918 */ /* 0x000fde0000000000 */
[----:B------:R-:W-:-:S15]  /*1660*/  NOP ;  /* 0x0000000000007918 */ /* 0x000fde0000000000 */
[----:B------:R-:W-:-:S04]  /*1670*/  NOP ;  /* 0x0000000000007918 */ /* 0x000fc80000000000 */
[----:B------:R0:W1:Y:S02]  /*1680*/  DADD R26, R8, +INF ;  /* 0x7ff00000081a7429 */ /* 0x0000640000000000 */
[----:B0-----:R-:W-:Y:S02]  /*1690*/  @!P0 LEA.HI R8, R32, R32, RZ, 0x1 ;  /* 0x0000002020088211 */ /* 0x001fe400078f08ff */
[----:B-1----:R-:W-:Y:S02]  /*16a0*/  FSEL R26, R26, RZ, P1 ;  /* 0x000000ff1a1a7208 */ /* 0x002fe40000800000 */
[----:B------:R-:W-:Y:S02]  /*16b0*/  @!P0 SHF.R.S32.HI R9, RZ, 0x1, R8 ;  /* 0x00000001ff098819 */ /* 0x000fe40000011408 */
[----:B------:R-:W-:-:S03]  /*16c0*/  FSEL R27, R27, RZ, P1 ;  /* 0x000000ff1b1b7208 */ /* 0x000fc60000800000 */
[----:B------:R-:W-:Y:S02]  /*16d0*/  @!P0 IMAD.IADD R8, R32, 0x1, -R9 ;  /* 0x0000000120088824 */ /* 0x000fe400078e0a09 */
[----:B------:R-:W-:-:S03]  /*16e0*/  @!P0 IMAD R35, R9, 0x100000, R35 ;  /* 0x0010000009238824 */ /* 0x000fc600078e0223 */
[----:B------:R-:W-:Y:S01]  /*16f0*/  @!P0 LEA R9, R8, 0x3ff00000, 0x14 ;  /* 0x3ff0000008098811 */ /* 0x000fe200078ea0ff */
[----:B------:R-:W-:-:S15]  /*1700*/  @!P0 IMAD.MOV.U32 R8, RZ, RZ, RZ ;  /* 0x000000ffff088224 */ /* 0x000fde00078e00ff */
[----:B------:R-:W-:-:S15]  /*1710*/  NOP ;  /* 0x0000000000007918 */ /* 0x000fde0000000000 */
[----:B------:R-:W-:-:S15]  /*1720*/  NOP ;  /* 0x0000000000007918 */ /* 0x000fde0000000000 */
[----:B------:R-:W-:-:S02]  /*1730*/  NOP ;  /* 0x0000000000007918 */ /* 0x000fc40000000000 */
[----:B------:R0:W1:Y:S02]  /*1740*/  @!P0 DMUL R26, R34, R8 ;  /* 0x00000008221a8228 */ /* 0x0000640000000000 */
.L_x_3539:
[----:B------:R-:W-:Y:S05]  /*1750*/  BSYNC.RECONVERGENT B1 ;  /* 0x0000000000017941 */ /* 0x000fea0003800200 */
.L_x_3538:
[----:B-1----:R1:W2:Y:S02]  /*1760*/  DADD R32, RZ, R26 ;  /* 0x00000000ff207229 */ /* 0x0022a4000000001a */
.L_x_3537:
[----:B------:R-:W-:Y:S05]  /*1770*/  BSYNC.RECONVERGENT B0 ;  /* 0x0000000000007941 */ /* 0x000fea0003800200 */
.L_x_3536:
[----:B------:R-:W-:Y:S01]  /*1780*/  ISETP.GE.AND P0, PT, R36, 0x1, PT ;  /* 0x000000012400780c */ /* 0x000fe20003f06270 */
[----:B------:R-:W-:Y:S01]  /*1790*/  BSSY.RECONVERGENT B0, `(.L_x_3540) ;  /* 0x0000083000007945 */ /* 0x000fe20003800200 */
[----:B0-----:R-:W-:Y:S02]  /*17a0*/  CS2R R8, SRZ ;  /* 0x0000000000087805 */ /* 0x001fe4000001ff00 */
[----:B------:R-:W-:-:S13]  /*17b0*/  ISETP.GE.OR P1, PT, R37, UR5, !P0 ;  /* 0x0000000525007c0c */ /* 0x000fda000c726670 */
[----:B------:R-:W-:Y:S05]  /*17c0*/  @P1 BRA `(.L_x_3541) ;  /* 0x0000000400fc1947 */ /* 0x000fea0003800000 */
        /* <DEDUP_REMOVED lines=125> */
.L_x_3543:
[----:B------:R-:W-:Y:S05]  /*1fa0*/  BSYNC.RECONVERGENT B1 ;  /* 0x0000000000017941 */ /* 0x000fea0003800200 */
.L_x_3542:
[----:B--23--:R3:W4:Y:S02]  /*1fb0*/  DADD R32, R32, R8 ;  /* 0x0000000020207229 */ /* 0x00c7240000000008 */
.L_x_3541:
[----:B------:R-:W-:Y:S05]  /*1fc0*/  BSYNC.RECONVERGENT B0 ;  /* 0x0000000000007941 */ /* 0x000fea0003800200 */
.L_x_3540:
[----:B------:R-:W-:Y:S01]  /*1fd0*/  ISETP.GE.OR P1, PT, R0, UR5, !P0 ;  /* 0x0000000500007c0c */ /* 0x000fe2000c726670 */
[----:B------:R-:W-:Y:S01]  /*1fe0*/  BSSY.RECONVERGENT B0, `(.L_x_3544) ;  /* 0x0000082000007945 */ /* 0x000fe20003800200 */
[----:B0----5:R-:W-:-:S11]  /*1ff0*/  CS2R R10, SRZ ;  /* 0x00000000000a7805 */ /* 0x021fd6000001ff00 */
        /* <DEDUP_REMOVED lines=126> */
.L_x_3547:
[----:B------:R-:W-:Y:S05]  /*27e0*/  BSYNC.RECONVERGENT B1 ;  /* 0x0000000000017941 */ /* 0x000fea0003800200 */
.L_x_3546:
[----:B0-2-4-:R0:W2:Y:S02]  /*27f0*/  DADD R32, R32, R10 ;  /* 0x0000000020207229 */ /* 0x0150a4000000000a */
.L_x_3545:
[----:B------:R-:W-:Y:S05]  /*2800*/  BSYNC.RECONVERGENT B0 ;  /* 0x0000000000007941 */ /* 0x000fea0003800200 */
.L_x_3544:
        /* <DEDUP_REMOVED lines=129> */
.L_x_3551:
[----:B------:R-:W-:Y:S05]  /*3020*/  BSYNC.RECONVERGENT B1 ;  /* 0x0000000000017941 */ /* 0x000fea0003800200 */
.L_x_3550:
[----:B0-2-4-:R0:W2:Y:S02]  /*3030*/  DADD R32, R32, R12 ;  /* 0x0000000020207229 */ /* 0x0150a4000000000c */
.L_x_3549:
[----:B------:R-:W-:Y:S05]  /*3040*/  BSYNC.RECONVERGENT B0 ;  /* 0x0000000000007941 */ /* 0x000fea0003800200 */
.L_x_3548:
        /* <DEDUP_REMOVED lines=129> */
.L_x_3555:
[----:B------:R-:W-:Y:S05]  /*3860*/  BSYNC.RECONVERGENT B1 ;  /* 0x0000000000017941 */ /* 0x000fea0003800200 */
.L_x_3554:
[----:B0-2-4-:R0:W2:Y:S02]  /*3870*/  DADD R32, R32, R14 ;  /* 0x0000000020207229 */ /* 0x0150a4000000000e */
.L_x_3553:
[----:B------:R-:W-:Y:S05]  /*3880*/  BSYNC.RECONVERGENT B0 ;  /* 0x0000000000007941 */ /* 0x000fea0003800200 */
.L_x_3552:
[----:B------:R-:W-:Y:S01]  /*3890*/  BSSY.RECONVERGENT B0, `(.L_x_3556) ;  /* 0x0000082000007945 */ /* 0x000fe20003800200 */
[----:B------:R-:W-:-:S03]  /*38a0*/  CS2R R16, SRZ ;  /* 0x0000000000107805 */ /* 0x000fc6000001ff00 */
[----:B------:R-:W-:Y:S05]  /*38b0*/  @!P2 BRA `(.L_x_3557) ;  /* 0x0000000400fca947 */ /* 0x000fea0003800000 */
        /* <DEDUP_REMOVED lines=125> */
.L_x_3559:
[----:B------:R-:W-:Y:S05]  /*4090*/  BSYNC.RECONVERGENT B1 ;  /* 0x0000000000017941 */ /* 0x000fea0003800200 */
.L_x_3558:
[----:B0-2-4-:R0:W2:Y:S02]  /*40a0*/  DADD R32, R32, R16 ;  /* 0x0000000020207229 */ /* 0x0150a40000000010 */
.L_x_3557:
[----:B------:R-:W-:Y:S05]  /*40b0*/  BSYNC.RECONVERGENT B0 ;  /* 0x0000000000007941 */ /* 0x000fea0003800200 */
.L_x_3556:
        /* <DEDUP_REMOVED lines=128> */
.L_x_3563:
[----:B------:R-:W-:Y:S05]  /*48c0*/  BSYNC.RECONVERGENT B1 ;  /* 0x0000000000017941 */ /* 0x000fea0003800200 */
.L_x_3562:
[----:B0-2-4-:R0:W2:Y:S02]  /*48d0*/  DADD R32, R32, R18 ;  /* 0x0000000020207229 */ /* 0x0150a40000000012 */
.L_x_3561:
[----:B------:R-:W-:Y:S05]  /*48e0*/  BSYNC.RECONVERGENT B0 ;  /* 0x0000000000007941 */ /* 0x000fea0003800200 */
.L_x_3560:
[----:B------:R-:W-:Y:S01]  /*48f0*/  BSSY.RECONVERGENT B0, `(.L_x_3564) ;  /* 0x0000082000007945 */ /* 0x000fe20003800200 */
[----:B------:R-:W-:-:S03]  /*4900*/  CS2R R20, SRZ ;  /* 0x0000000000147805 */ /* 0x000fc6000001ff00 */
[----:B------:R-:W-:Y:S05]  /*4910*/  @!P5 BRA `(.L_x_3565) ;  /* 0x0000000400fcd947 */ /* 0x000fea0003800000 */
        /* <DEDUP_REMOVED lines=125> */
.L_x_3567:
[----:B------:R-:W-:Y:S05]  /*50f0*/  BSYNC.RECONVERGENT B1 ;  /* 0x0000000000017941 */ /* 0x000fea0003800200 */
.L_x_3566:
[----:B0-2-4-:R0:W2:Y:S02]  /*5100*/  DADD R32, R32, R20 ;  /* 0x0000000020207229 */ /* 0x0150a40000000014 */
.L_x_3565:
[----:B------:R-:W-:Y:S05]  /*5110*/  BSYNC.RECONVERGENT B0 ;  /* 0x0000000000007941 */ /* 0x000fea0003800200 */
.L_x_3564:
        /* <DEDUP_REMOVED lines=28> */
[----:B------:R-:W-:-:S13]  /*52e0*/  ISETP.NE.AND P1, PT, R7, RZ, PT ;  /* 0x000000ff0700720c */ /* 0x000fda0003f25270 */
[----:B------:R-:W-:Y:S05]  /*52f0*/  @P1 EXIT ;  /* 0x000000000000194d */ /* 0x000fea0003800000 */
[----:B------:R-:W2:Y:S01]  /*5300*/  MUFU.RCP64H R29, R23 ;  /* 0x00000017001d7308 */ /* 0x000ea20000001800 */
        /* <DEDUP_REMOVED lines=52> */
[----:B01-3--:R-:W-:Y:S05]  /*5650*/  CALL.REL.NOINC `($__internal_3_$__cuda_sm20_div_rn_f64_full) ;  /* 0x0000001800fc7944 */ /* 0x00bfea0003c00000 */
[----:B------:R-:W-:Y:S02]  /*5660*/  IMAD.MOV.U32 R28, RZ, RZ, R26 ;  /* 0x000000ffff1c7224 */ /* 0x000fe400078e001a */
[----:B------:R-:W-:-:S07]  /*5670*/  IMAD.MOV.U32 R29, RZ, RZ, R27 ;  /* 0x000000ffff1d7224 */ /* 0x000fce00078e001b */
.L_x_3569:
[----:B------:R-:W-:Y:S05]  /*5680*/  BSYNC.RECONVERGENT B0 ;  /* 0x0000000000007941 */ /* 0x000fea0003800200 */
.L_x_3568:
[----:B------:R-:W2:Y:S01]  /*5690*/  LDC.64 R30, c[0x0][0x380] ;  /* 0x0000e000ff1e7b82 */ /* 0x000ea20000000a00 */
[----:B------:R-:W-:Y:S02]  /*56a0*/  ISETP.NE.AND P0, PT, R25, RZ, PT ;  /* 0x000000ff1900720c */ /* 0x000fe40003f05270 */
[----:B-1----:R-:W-:Y:S02]  /*56b0*/  FSEL R26, R28, RZ, P4 ;  /* 0x000000ff1c1a7208 */ /* 0x002fe40002000000 */
[----:B------:R-:W-:Y:S01]  /*56c0*/  FSEL R27, R29, +QNAN , P4 ;  /* 0x7ff800001d1b7808 */ /* 0x000fe20002000000 */
[----:B--2---:R-:W-:-:S05]  /*56d0*/  IMAD.WIDE R24, R24, 0x8, R30 ;  /* 0x0000000818187825 */ /* 0x004fca00078e021e */
[----:B------:R1:W-:Y:S03]  /*56e0*/  STG.E.64 desc[UR6][R24.64], R26 ;  /* 0x0000001a18007986 */ /* 0x0003e6000c101b06 */
        /* <DEDUP_REMOVED lines=56> */
[----:B0--3--:R-:W-:Y:S05]  /*5a70*/  CALL.REL.NOINC `($__internal_3_$__cuda_sm20_div_rn_f64_full) ;  /* 0x0000001400f47944 */ /* 0x009fea0003c00000 */
.L_x_3571:
[----:B------:R-:W-:Y:S05]  /*5a80*/  BSYNC.RECONVERGENT B0 ;  /* 0x0000000000007941 */ /* 0x000fea0003800200 */
.L_x_3570:
[----:B---3--:R-:W-:Y:S02]  /*5a90*/  FSEL R8, R26, RZ, P4 ;  /* 0x000000ff1a087208 */ /* 0x008fe40002000000 */
        /* <DEDUP_REMOVED lines=58> */
[----:B0-----:R-:W-:Y:S05]  /*5e40*/  CALL.REL.NOINC `($__internal_3_$__cuda_sm20_div_rn_f64_full) ;  /* 0x0000001400007944 */ /* 0x001fea0003c00000 */
[----:B------:R-:W-:Y:S02]  /*5e50*/  IMAD.MOV.U32 R8, RZ, RZ, R26 ;  /* 0x000000ffff087224 */ /* 0x000fe400078e001a */
[----:B------:R-:W-:-:S07]  /*5e60*/  IMAD.MOV.U32 R9, RZ, RZ, R27 ;  /* 0x000000ffff097224 */ /* 0x000fce00078e001b */
.L_x_3573:
[----:B------:R-:W-:Y:S05]  /*5e70*/  BSYNC.RECONVERGENT B0 ;  /* 0x0000000000007941 */ /* 0x000fea0003800200 */
.L_x_3572:
        /* <DEDUP_REMOVED lines=59> */
[----:B------:R-:W-:Y:S05]  /*6230*/  CALL.REL.NOINC `($__internal_3_$__cuda_sm20_div_rn_f64_full) ;  /* 0x0000001000047944 */ /* 0x000fea0003c00000 */
[----:B------:R-:W-:Y:S02]  /*6240*/  IMAD.MOV.U32 R6, RZ, RZ, R26 ;  /* 0x000000ffff067224 */ /* 0x000fe400078e001a */
[----:B------:R-:W-:-:S07]  /*6250*/  IMAD.MOV.U32 R7, RZ, RZ, R27 ;  /* 0x000000ffff077224 */ /* 0x000fce00078e001b */
.L_x_3575:
[----:B------:R-:W-:Y:S05]  /*6260*/  BSYNC.RECONVERGENT B0 ;  /* 0x0000000000007941 */ /* 0x000fea0003800200 */
.L_x_3574:
        /* <DEDUP_REMOVED lines=9> */
[----:B------:R-:W-:Y:S01]  /*6300*/  DSETP.NEU.AND P4, PT, R22, RZ, PT ;  /* 0x000000ff1600722a */ /* 0x000fe20003f8d000 */
[----:B-1----:R-:W-:-:S15]  /*6310*/  ISETP.GE.AND P5, PT, R4, UR4, PT ;  /* 0x0000000404007c0c */ /* 0x002fde000bfa6270 */
[----:B------:R-:W-:-:S15]  /*6320*/  NOP ;  /* 0x0000000000007918 */ /* 0x000fde0000000000 */
[----:B------:R-:W-:-:S15]  /*6330*/  NOP ;  /* 0x0000000000007918 */ /* 0x000fde0000000000 */
[----:B------:R-:W-:-:S15]  /*6340*/  NOP ;  /* 0x0000000000007918 */ /* 0x000fde0000000000 */
[----:B------:R-:W-:-:S03]  /*6350*/  NOP ;  /* 0x0000000000007918 */ /* 0x000fc60000000000 */
        /* <DEDUP_REMOVED lines=47> */
.L_x_3577:
[----:B------:R-:W-:Y:S05]  /*6650*/  BSYNC.RECONVERGENT B0 ;  /* 0x0000000000007941 */ /* 0x000fea0003800200 */
.L_x_3576:
        /* <DEDUP_REMOVED lines=62> */
.L_x_3579:
[----:B------:R-:W-:Y:S05]  /*6a40*/  BSYNC.RECONVERGENT B0 ;  /* 0x0000000000007941 */ /* 0x000fea0003800200 */
.L_x_3578:
        /* <DEDUP_REMOVED lines=62> */
.L_x_3581:
[----:B------:R-:W-:Y:S05]  /*6e30*/  BSYNC.RECONVERGENT B0 ;  /* 0x0000000000007941 */ /* 0x000fea0003800200 */
.L_x_3580:
        /* <DEDUP_REMOVED lines=60> */
.L_x_3583:
[----:B------:R-:W-:Y:S05]  /*7200*/  BSYNC.RECONVERGENT B0 ;  /* 0x0000000000007941 */ /* 0x000fea0003800200 */
.L_x_3582:
[----:B------:R-:W-:Y:S02]  /*7210*/  FSEL R2, R2, RZ, P4 ;  /* 0x000000ff02027208 */ /* 0x000fe40002000000 */
[----:B------:R-:W-:-:S05]  /*7220*/  FSEL R3, R3, +QNAN , P4 ;  /* 0x7ff8000003037808 */ /* 0x000fca0002000000 */
[----:B------:R-:W-:Y:S01]  /*7230*/  STG.E.64 desc[UR6][R24.64+0x700], R2 ;  /* 0x0007000218007986 */ /* 0x000fe2000c101b06 */
[----:B------:R-:W-:Y:S05]  /*7240*/  EXIT ;  /* 0x000000000000794d */ /* 0x000fea0003800000 */
        .weak           $__internal_3_$__cuda_sm20_div_rn_f64_full
        .type           $__internal_3_$__cuda_sm20_div_rn_f64_full,@function
        .size           $__internal_3_$__cuda_sm20_div_rn_f64_full,(.L_x_11215 - $__internal_3_$__cuda_sm20_div_rn_f64_full)
$__internal_3_$__cuda_sm20_div_rn_f64_full:
[C---:B------:R-:W-:Y:S01]  /*7250*/  FSETP.GEU.AND P1, PT, |R31|.reuse, 1.469367938527859385e-39, PT ;  /* 0x001000001f00780b */ /* 0x040fe20003f2e200 */
[----:B------:R-:W-:Y:S01]  /*7260*/  IMAD.MOV.U32 R7, RZ, RZ, 0x1ca00000 ;  /* 0x1ca00000ff077424 */ /* 0x000fe200078e00ff */
[----:B------:R-:W-:Y:S01]  /*7270*/  LOP3.LUT R41, R31, 0x7ff00000, RZ, 0xc0, !PT ;  /* 0x7ff000001f297812 */ /* 0x000fe200078ec0ff */
[----:B------:R-:W-:Y:S01]  /*7280*/  BSSY.RECONVERGENT B1, `(.L_x_3584) ;  /* 0x000007a000017945 */ /* 0x000fe20003800200 */
[C---:B------:R-:W-:Y:S02]  /*7290*/  LOP3.LUT R42, R29.reuse, 0x7ff00000, RZ, 0xc0, !PT ;  /* 0x7ff000001d2a7812 */ /* 0x040fe400078ec0ff */
[----:B------:R-:W-:Y:S02]  /*72a0*/  FSETP.GEU.AND P0, PT, |R29|, 1.469367938527859385e-39, PT ;  /* 0x001000001d00780b */ /* 0x000fe40003f0e200 */
[----:B------:R-:W-:Y:S02]  /*72b0*/  ISETP.GE.U32.AND P3, PT, R41, R42, PT ;  /* 0x0000002a2900720c */ /* 0x000fe40003f66070 */
[----:B------:R-:W-:-:S02]  /*72c0*/  LOP3.LUT R26, R29, 0x800fffff, RZ, 0xc0, !PT ;  /* 0x800fffff1d1a7812 */ /* 0x000fc400078ec0ff */
[----:B------:R-:W-:Y:S01]  /*72d0*/  SEL R33, R7, 0x63400000, !P3 ;  /* 0x6340000007217807 */ /* 0x000fe20005800000 */
[----:B------:R-:W-:Y:S01]  /*72e0*/  @!P1 IMAD.MOV.U32 R34, RZ, RZ, RZ ;  /* 0x000000ffff229224 */ /* 0x000fe200078e00ff */
[----:B------:R-:W-:Y:S02]  /*72f0*/  @!P1 LOP3.LUT R32, R29, 0x7ff00000, RZ, 0xc0, !PT ;  /* 0x7ff000001d209812 */ /* 0x000fe400078ec0ff */
[----:B------:R-:W-:Y:S02]  /*7300*/  LOP3.LUT R33, R33, 0x800fffff, R31, 0xf8, !PT ;  /* 0x800fffff21217812 */ /* 0x000fe400078ef81f */
[----:B------:R-:W-:Y:S01]  /*7310*/  @!P1 ISETP.GE.U32.AND P2, PT, R41, R32, PT ;  /* 0x000000202900920c */ /* 0x000fe20003f46070 */
[----:B------:R-:W-:Y:S01]  /*7320*/  IMAD.MOV.U32 R32, RZ, RZ, R30 ;  /* 0x000000ffff207224 */ /* 0x000fe200078e001e */
[----:B------:R-:W-:Y:S01]  /*7330*/  LOP3.LUT R27, R26, 0x3ff00000, RZ, 0xfc, !PT ;  /* 0x3ff000001a1b7812 */ /* 0x000fe200078efcff */
[----:B------:R-:W-:Y:S01]  /*7340*/  IMAD.MOV.U32 R26, RZ, RZ, R28 ;  /* 0x000000ffff1a7224 */ /* 0x000fe200078e001c */
[----:B------:R-:W-:-:S04]  /*7350*/  @!P1 SEL R35, R7, 0x63400000, !P2 ;  /* 0x6340000007239807 */ /* 0x000fc80005000000 */
[----:B------:R-:W-:Y:S01]  /*7360*/  @!P1 LOP3.LUT R35, R35, 0x80000000, R31, 0xf8, !PT ;  /* 0x8000000023239812 */ /* 0x000fe200078ef81f */
[----:B------:R-:W0:Y:S02]  /*7370*/  @!P0 DMUL R26, R28, 8.98846567431157953865e+307 ;  /* 0x7fe000001c1a8828 */ /* 0x000e240000000000 */
[----:B0-----:R-:W-:Y:S02]  /*7380*/  @!P0 LOP3.LUT R42, R27, 0x7ff00000, RZ, 0xc0, !PT ;  /* 0x7ff000001b2a8812 */ /* 0x001fe400078ec0ff */
[----:B------:R-:W-:-:S15]  /*7390*/  @!P1 LOP3.LUT R35, R35, 0x100000, RZ, 0xfc, !PT ;  /* 0x0010000023239812 */ /* 0x000fde00078efcff */
[----:B------:R-:W-:-:S15]  /*73a0*/  NOP ;  /* 0x0000000000007918 */ /* 0x000fde0000000000 */
[----:B------:R-:W-:-:S15]  /*73b0*/  NOP ;  /* 0x0000000000007918 */ /* 0x000fde0000000000 */
[----:B------:R-:W-:-:S15]  /*73c0*/  NOP ;  /* 0x0000000000007918 */ /* 0x000fde0000000000 */
[----:B------:R-:W0:Y:S02]  /*73d0*/  @!P1 DFMA R32, R32, 2, -R34 ;  /* 0x400000002020982b */ /* 0x000e240000000822 */
[----:B0-----:R-:W-:Y:S01]  /*73e0*/  @!P1 LOP3.LUT R41, R33, 0x7ff00000, RZ, 0xc0, !PT ;  /* 0x7ff0000021299812 */ /* 0x001fe200078ec0ff */
[----:B------:R-:W0:Y:S01]  /*73f0*/  MUFU.RCP64H R35, R27 ;  /* 0x0000001b00237308 */ /* 0x000e220000001800 */
[----:B------:R-:W-:-:S03]  /*7400*/  IMAD.MOV.U32 R34, RZ, RZ, 0x1 ;  /* 0x00000001ff227424 */ /* 0x000fc600078e00ff */
[----:B------:R-:W-:-:S05]  /*7410*/  VIADD R43, R41, 0xffffffff ;  /* 0xffffffff292b7836 */ /* 0x000fca0000000000 */
[----:B------:R-:W-:Y:S01]  /*7420*/  ISETP.GT.U32.AND P0, PT, R43, 0x7feffffe, PT ;  /* 0x7feffffe2b00780c */ /* 0x000fe20003f04070 */
[----:B------:R-:W-:-:S05]  /*7430*/  VIADD R43, R42, 0xffffffff ;  /* 0xffffffff2a2b7836 */ /* 0x000fca0000000000 */
[----:B------:R-:W-:-:S15]  /*7440*/  ISETP.GT.U32.OR P0, PT, R43, 0x7feffffe, P0 ;  /* 0x7feffffe2b00780c */ /* 0x000fde0000704470 */
        /* <DEDUP_REMOVED lines=40> */
[----:B------:R-:W-:Y:S02]  /*76d0*/  LOP3.LUT R34, R31, 0x7ff00000, RZ, 0xc0, !PT ;  /* 0x7ff000001f227812 */ /* 0x000fe400078ec0ff */
        /* <DEDUP_REMOVED lines=31> */
.L_x_3585:
        /* <DEDUP_REMOVED lines=16> */
.L_x_3588:
[----:B------:R-:W-:Y:S01]  /*79d0*/  LOP3.LUT R35, R29, 0x80000, RZ, 0xfc, !PT ;  /* 0x000800001d237812 */ /* 0x000fe200078efcff */
[----:B------:R-:W-:Y:S01]  /*79e0*/  IMAD.MOV.U32 R34, RZ, RZ, R28 ;  /* 0x000000ffff227224 */ /* 0x000fe200078e001c */
[----:B------:R-:W-:Y:S06]  /*79f0*/  BRA `(.L_x_3586) ;  /* 0x0000000000087947 */ /* 0x000fec0003800000 */
.L_x_3587:
[----:B------:R-:W-:Y:S01]  /*7a00*/  LOP3.LUT R35, R31, 0x80000, RZ, 0xfc, !PT ;  /* 0x000800001f237812 */ /* 0x000fe200078efcff */
[----:B------:R-:W-:-:S07]  /*7a10*/  IMAD.MOV.U32 R34, RZ, RZ, R30 ;  /* 0x000000ffff227224 */ /* 0x000fce00078e001e */
.L_x_3586:
[----:B------:R-:W-:Y:S05]  /*7a20*/  BSYNC.RECONVERGENT B1 ;  /* 0x0000000000017941 */ /* 0x000fea0003800200 */
.L_x_3584:
[----:B------:R-:W-:Y:S02]  /*7a30*/  IMAD.MOV.U32 R41, RZ, RZ, 0x0 ;  /* 0x00000000ff297424 */ /* 0x000fe400078e00ff */
[----:B------:R-:W-:Y:S02]  /*7a40*/  IMAD.MOV.U32 R26, RZ, RZ, R34 ;  /* 0x000000ffff1a7224 */ /* 0x000fe400078e0022 */
[----:B------:R-:W-:Y:S01]  /*7a50*/  IMAD.MOV.U32 R27, RZ, RZ, R35 ;  /* 0x000000ffff1b7224 */ /* 0x000fe200078e0023 */
[----:B------:R-:W-:Y:S06]  /*7a60*/  RET.REL.NODEC R40 `(_ZN43_GLOBAL__N__9ae7fba5_10_SoftMax_cu_9f978f6320softmax_warp_forwardIdddLi8ELb0ELb1EEEvPT0_PKT_iiiPKbib) ;  /* 0xffffff8428647950 */ /* 0x000fec0003c3ffff */
.L_x_3589:
        /* <DEDUP_REMOVED lines=9> */
.L_x_11215:


//--------------------- .text._ZN43_GLOBAL__N__9ae7fba5_10_SoftMax_cu_9f978f6320softmax_warp_forwardIdddLi7ELb0ELb1EEEvPT0_PKT_iiiPKbib --------------------------
	.section	.text._ZN43_GLOBAL__N__9ae7fba5_10_SoftMax_cu_9f978f6320softmax_warp_forwardIdddLi7ELb0ELb1EEEvPT0_PKT_iiiPKbib,"ax",@progbits
	.align	128
.text._ZN43_GLOBAL__N__9ae7fba5_10_SoftMax_cu_9f978f6320softmax_warp_forwardIdddLi7ELb0ELb1EEEvPT0_PKT_iiiPKbib:
        .type           _ZN43_GLOBAL__N__9ae7fba5_10_SoftMax_cu_9f978f6320softmax_warp_forwardIdddLi7ELb0ELb1EEEvPT0_PKT_iiiPKbib,@function
        .size           _ZN43_GLOBAL__N__9ae7fba5_10_SoftMax_cu_9f978f6320softmax_warp_forwardIdddLi7ELb0ELb1EEEvPT0_PKT_iiiPKbib,(.L_x_11217 - _ZN43_GLOBAL__N__9ae7fba5_10_SoftMax_cu_9f978f6320softmax_warp_forwardIdddLi7ELb0ELb1EEEvPT0_PKT_iiiPKbib)
        .other          _ZN43_GLOBAL__N__9ae7fba5_10_SoftMax_cu_9f978f6320softmax_warp_forwardIdddLi7ELb0ELb1EEEvPT0_PKT_iiiPKbib,@"STO_CUDA_ENTRY STV_DEFAULT"
_ZN43_GLOBAL__N__9ae7fba5_10_SoftMax_cu_9f978f6320softmax_warp_forwardIdddLi7ELb0ELb1EEEvPT0_PKT_iiiPKbib:
[----:B------:R-:W-:Y:S01]  /*0000*/  LDC R1, c[0x0][0x37c] ;  /* 0x0000df00ff017b82 */ /* 0x000fe20000000800 */
[----:B------:R-:W0:Y:S01]  /*0010*/  S2R R0, SR_CTAID.X ;  /* 0x0000000000007919 */ /* 0x000e220000002500 */
[----:B------:R-:W0:Y:S01]  /*0020*/  LDCU UR6, c[0x0][0x364] ;  /* 0x00006c80ff0677ac */ /* 0x000e220008000800 */
[----:B------:R-:W0:Y:S01]  /*0030*/  S2R R3, SR_TID.Y ;  /* 0x0000000000037919 */ /* 0x000e220000002200 */
[----:B------:R-:W1:Y:S01]  /*0040*/  LDCU.U8 UR5, c[0x0][0x3ac] ;  /* 0x00007580ff0577ac */ /* 0x000e620008000000 */
[----:B------:R-:W2:Y:S01]  /*0050*/  S2R R41, SR_TID.X ;  /* 0x0000000000297919 */ /* 0x000ea20000002100 */
[----:B------:R-:W3:Y:S01]  /*0060*/  LDCU.64 UR8, c[0x0][0x390] ;  /* 0x00007200ff0877ac */ /* 0x000ee20008000a00 */
[----:B------:R-:W4:Y:S01]  /*0070*/  LDCU UR4, c[0x0][0x398] ;  /* 0x00007300ff0477ac */ /* 0x000f220008000800 */
[----:B------:R-:W0:Y:S01]  /*0080*/  LDCU.64 UR10, c[0x0][0x388] ;  /* 0x00007100ff0a77ac */ /* 0x000e220008000a00 */
[----:B-1----:R-:W-:-:S04]  /*0090*/  UPRMT UR5, UR5, 0x8880, URZ ;  /* 0x0000888005057896 */ /* 0x002fc800080000ff */
[----:B------:R-:W-:Y:S01]  /*00a0*/  UISETP.NE.AND UP0, UPT, UR5, URZ, UPT ;  /* 0x000000ff0500728c */ /* 0x000fe2000bf05270 */
[----:B0-----:R-:W-:Y:S01]  /*00b0*/  IMAD R0, R0, UR6, R3 ;  /* 0x0000000600007c24 */ /* 0x001fe2000f8e0203 */
[----:B------:R-:W0:Y:S03]  /*00c0*/  LDCU.64 UR6, c[0x0][0x3a0] ;  /* 0x00007400ff0677ac */ /* 0x000e260008000a00 */
[----:B------:R-:W-:-:S04]  /*00d0*/  IMAD.SHL.U32 R0, R0, 0x2, RZ ;  /* 0x0000000200007824 */ /* 0x000fc800078e00ff */
[----:B---3--:R-:W-:-:S04]  /*00e0*/  IMAD R4, R0, UR9, RZ ;  /* 0x0000000900047c24 */ /* 0x008fc8000f8e02ff */
[----:B--2---:R-:W-:-:S04]  /*00f0*/  IMAD.IADD R40, R4, 0x1, R41 ;  /* 0x0000000104287824 */ /* 0x004fc800078e0229 */
[----:B------:R-:W-:Y:S01]  /*0100*/  IMAD.MOV.U32 R2, RZ, RZ, R40 ;  /* 0x000000ffff027224 */ /* 0x000fe200078e0028 */
[----:B----4-:R-:W-:Y:S06]  /*0110*/  BRA.U !UP0, `(.L_x_3590) ;  /* 0x0000000108647547 */ /* 0x010fec000b800000 */
        /* <DEDUP_REMOVED lines=25> */
.L_x_3590:
[C---:B------:R-:W-:Y:S01]  /*02b0*/  VIADD R3, R41.reuse, 0x40 ;  /* 0x0000004029037836 */ /* 0x040fe20000000000 */
[----:B------:R-:W-:Y:S01]  /*02c0*/  IADD3 R4, PT, PT, -R0, UR8, RZ ;  /* 0x0000000800047c10 */ /* 0x000fe2000fffe1ff */
[----:B------:R-:W-:Y:S01]  /*02d0*/  VIADD R0, R41, 0x20 ;  /* 0x0000002029007836 */ /* 0x000fe20000000000 */
[----:B0-----:R-:W-:Y:S01]  /*02e0*/  IADD3 R34, P0, PT, R2, UR6, RZ ;  /* 0x0000000602227c10 */ /* 0x001fe2000ff1e0ff */
[----:B------:R-:W-:Y:S01]  /*02f0*/  IMAD.MOV.U32 R38, RZ, RZ, 0x0 ;  /* 0x00000000ff267424 */ /* 0x000fe200078e00ff */
[----:B------:R-:W-:Y:S01]  /*0300*/  ISETP.GE.AND P5, PT, R3, UR4, PT ;  /* 0x0000000403007c0c */ /* 0x000fe2000bfa6270 */
[----:B------:R-:W-:Y:S01]  /*0310*/  IMAD.MOV.U32 R39, RZ, RZ, -0x100000 ;  /* 0xfff00000ff277424 */ /* 0x000fe200078e00ff */
[C---:B------:R-:W-:Y:S01]  /*0320*/  ISETP.GE.AND P3, PT, R41.reuse, UR4, PT ;  /* 0x0000000429007c0c */ /* 0x040fe2000bf66270 */
[----:B------:R-:W-:Y:S01]  /*0330*/  IMAD.U32 R9, RZ, RZ, UR4 ;  /* 0x00000004ff097e24 */ /* 0x000fe2000f8e00ff */
[----:B------:R-:W-:Y:S01]  /*0340*/  ISETP.LT.OR P5, PT, R4, 0x1, P5 ;  /* 0x000000010400780c */ /* 0x000fe20002fa1670 */
[----:B------:R-:W-:Y:S01]  /*0350*/  IMAD.MOV.U32 R10, RZ, RZ, 0x0 ;  /* 0x00000000ff0a7424 */ /* 0x000fe200078e00ff */
[----:B------:R-:W-:Y:S01]  /*0360*/  LEA.HI.X.SX32 R35, R2, UR7, 0x1, P0 ;  /* 0x0000000702237c11 */ /* 0x000fe200080f0eff */
[----:B------:R-:W0:Y:S01]  /*0370*/  LDCU.64 UR6, c[0x0][0x358] ;  /* 0x00006b00ff0677ac */ /* 0x000e220008000a00 */
[----:B------:R-:W-:Y:S01]  /*0380*/  ISETP.LT.OR P3, PT, R4, 0x2, P3 ;  /* 0x000000020400780c */ /* 0x000fe20001f61670 */
[C---:B------:R-:W-:Y:S01]  /*0390*/  VIADD R2, R41.reuse, 0x60 ;  /* 0x0000006029027836 */ /* 0x040fe20000000000 */
[----:B------:R-:W-:Y:S01]  /*03a0*/  P2R R26, PR, RZ, 0x20 ;  /* 0x00000020ff1a7803 */ /* 0x000fe20000000000 */
[----:B------:R-:W-:Y:S01]  /*03b0*/  IMAD.MOV.U32 R11, RZ, RZ, -0x100000 ;  /* 0xfff00000ff0b7424 */ /* 0x000fe200078e00ff */
[----:B------:R-:W-:Y:S01]  /*03c0*/  P2R R13, PR, RZ, 0x8 ;  /* 0x00000008ff0d7803 */ /* 0x000fe20000000000 */
[----:B------:R-:W-:Y:S01]  /*03d0*/  IMAD.MOV.U32 R36, RZ, RZ, 0x0 ;  /* 0x00000000ff247424 */ /* 0x000fe200078e00ff */
[----:B------:R-:W-:Y:S01]  /*03e0*/  ISETP.NE.AND P3, PT, R26, RZ, PT ;  /* 0x000000ff1a00720c */ /* 0x000fe20003f65270 */
[----:B------:R-:W-:Y:S01]  /*03f0*/  IMAD.MOV.U32 R37, RZ, RZ, -0x100000 ;  /* 0xfff00000ff257424 */ /* 0x000fe200078e00ff */
[----:B------:R-:W-:Y:S01]  /*0400*/  SHF.R.S32.HI R5, RZ, 0x1f, R40 ;  /* 0x0000001fff057819 */ /* 0x000fe20000011428 */
[----:B------:R-:W-:Y:S01]  /*0410*/  IMAD.MOV.U32 R32, RZ, RZ, 0x0 ;  /* 0x00000000ff207424 */ /* 0x000fe200078e00ff */
[C---:B------:R-:W-:Y:S01]  /*0420*/  LEA R6, P1, R40.reuse, UR10, 0x3 ;  /* 0x0000000a28067c11 */ /* 0x040fe2000f8218ff */
[----:B------:R-:W-:Y:S01]  /*0430*/  IMAD.MOV.U32 R33, RZ, RZ, -0x100000 ;  /* 0xfff00000ff217424 */ /* 0x000fe200078e00ff */
[----:B------:R-:W-:Y:S01]  /*0440*/  ISETP.GE.AND P6, PT, R41, UR4, PT ;  /* 0x0000000429007c0c */ /* 0x000fe2000bfc6270 */
[----:B------:R-:W-:Y:S01]  /*0450*/  IMAD.MOV.U32 R14, RZ, RZ, 0x0 ;  /* 0x00000000ff0e7424 */ /* 0x000fe200078e00ff */
[----:B------:R-:W-:Y:S01]  /*0460*/  LEA.HI.X R7, R40, UR11, R5, 0x3, P1 ;  /* 0x0000000b28077c11 */ /* 0x000fe200088f1c05 */
[----:B------:R-:W-:Y:S01]  /*0470*/  IMAD.MOV.U32 R15, RZ, RZ, -0x100000 ;  /* 0xfff00000ff0f7424 */ /* 0x000fe200078e00ff */
[----:B------:R-:W-:Y:S01]  /*0480*/  ISETP.GE.AND P5, PT, R0, UR4, PT ;  /* 0x0000000400007c0c */ /* 0x000fe2000bfa6270 */
[----:B------:R-:W-:Y:S01]  /*0490*/  IMAD.MOV.U32 R16, RZ, RZ, 0x0 ;  /* 0x00000000ff107424 */ /* 0x000fe200078e00ff */
[----:B------:R-:W-:Y:S01]  /*04a0*/  ISETP.GE.AND P4, PT, R2, UR4, PT ;  /* 0x0000000402007c0c */ /* 0x000fe2000bf86270 */
[----:B0-----:R0:W5:Y:S01]  /*04b0*/  @!P3 LDG.E.64 R38, desc[UR6][R6.64+0x200] ;  /* 0x000200060626b981 */ /* 0x001162000c1e1b00 */
[----:B------:R-:W-:Y:S01]  /*04c0*/  ISETP.GE.AND P2, PT, R0, UR4, PT ;  /* 0x0000000400007c0c */ /* 0x000fe2000bf46270 */
[----:B------:R-:W-:Y:S01]  /*04d0*/  IMAD.MOV.U32 R17, RZ, RZ, -0x100000 ;  /* 0xfff00000ff117424 */ /* 0x000fe200078e00ff */
[----:B------:R-:W-:Y:S01]  /*04e0*/  ISETP.GE.AND P1, PT, R3, UR4, PT ;  /* 0x0000000403007c0c */ /* 0x000fe2000bf26270 */
[----:B------:R-:W-:Y:S01]  /*04f0*/  IMAD.MOV.U32 R18, RZ, RZ, 0x0 ;  /* 0x00000000ff127424 */ /* 0x000fe200078e00ff */
[----:B------:R-:W-:Y:S01]  /*0500*/  ISETP.GE.AND P0, PT, R2, UR4, PT ;  /* 0x0000000402007c0c */ /* 0x000fe2000bf06270 */
[----:B------:R-:W-:Y:S01]  /*0510*/  IMAD.MOV.U32 R19, RZ, RZ, -0x100000 ;  /* 0xfff00000ff137424 */ /* 0x000fe200078e00ff */
[----:B------:R-:W-:Y:S01]  /*0520*/  P2R R22, PR, RZ, 0x40 ;  /* 0x00000040ff167803 */ /* 0x000fe20000000000 */
[----:B------:R-:W-:Y:S01]  /*0530*/  IMAD.MOV.U32 R20, RZ, RZ, 0x0 ;  /* 0x00000000ff147424 */ /* 0x000fe200078e00ff */
[----:B------:R-:W-:Y:S01]  /*0540*/  P2R R24, PR, RZ, 0x20 ;  /* 0x00000020ff187803 */ /* 0x000fe20000000000 */
[----:B------:R-:W-:Y:S01]  /*0550*/  IMAD.MOV.U32 R21, RZ, RZ, -0x100000 ;  /* 0xfff00000ff157424 */ /* 0x000fe200078e00ff */
[----:B------:R-:W-:-:S02]  /*0560*/  ISETP.LT.OR P4, PT, R4, 0x1, P4 ;  /* 0x000000010400780c */ /* 0x000fc40002781670 */
[C---:B------:R-:W-:Y:S02]  /*0570*/  ISETP.GT.AND P2, PT, R4.reuse, 0x1, !P2 ;  /* 0x000000010400780c */ /* 0x040fe40005744270 */
[C---:B------:R-:W-:Y:S02]  /*0580*/  ISETP.GT.AND P1, PT, R4.reuse, 0x1, !P1 ;  /* 0x000000010400780c */ /* 0x040fe40004f24270 */
[C---:B------:R-:W-:Y:S02]  /*0590*/  ISETP.GT.AND P0, PT, R4.reuse, 0x1, !P0 ;  /* 0x000000010400780c */ /* 0x040fe40004704270 */
[C---:B------:R-:W-:Y:S02]  /*05a0*/  ISETP.GT.AND P6, PT, R4.reuse, RZ, !P6 ;  /* 0x000000ff0400720c */ /* 0x040fe400077c4270 */
[----:B------:R-:W-:Y:S02]  /*05b0*/  ISETP.LT.OR P5, PT, R4, 0x1, P5 ;  /* 0x000000010400780c */ /* 0x000fe40002fa1670 */
[----:B------:R-:W-:Y:S01]  /*05c0*/  ISETP.NE.AND P3, PT, R13, RZ, PT ;  /* 0x000000ff0d00720c */ /* 0x000fe20003f65270 */
[----:B------:R-:W-:Y:S01]  /*05d0*/  IMAD.WIDE.U32 R8, R9, 0x8, R6 ;  /* 0x0000000809087825 */ /* 0x000fe200078e0006 */
[----:B------:R0:W5:Y:S01]  /*05e0*/  @!P4 LDG.E.64 R32, desc[UR6][R6.64+0x300] ;  /* 0x000300060620c981 */ /* 0x000162000c1e1b00 */
[----:B------:R-:W-:Y:S01]  /*05f0*/  UISETP.NE.AND UP1, UPT, UR5, URZ, UPT ;  /* 0x000000ff0500728c */ /* 0x000fe2000bf25270 */
[----:B------:R-:W-:-:S02]  /*0600*/  P2R R23, PR, RZ, 0x10 ;  /* 0x00000010ff177803 */ /* 0x000fc40000000000 */
[----:B------:R0:W5:Y:S01]  /*0610*/  @P2 LDG.E.64 R16, desc[UR6][R8.64+0x100] ;  /* 0x0001000608102981 */ /* 0x000162000c1e1b00 */
[----:B------:R-:W-:-:S03]  /*0620*/  P2R R12, PR, RZ, 0x40 ;  /* 0x00000040ff0c7803 */ /* 0x000fc60000000000 */
[----:B------:R0:W5:Y:S04]  /*0630*/  @P6 LDG.E.64 R10, desc[UR6][R6.64] ;  /* 0x00000006060a6981 */ /* 0x000168000c1e1b00 */
[----:B------:R0:W5:Y:S04]  /*0640*/  @!P5 LDG.E.64 R36, desc[UR6][R6.64+0x100] ;  /* 0x000100060624d981 */ /* 0x000168000c1e1b00 */
[----:B------:R0:W5:Y:S04]  /*0650*/  @!P3 LDG.E.64 R14, desc[UR6][R8.64] ;  /* 0x00000006080eb981 */ /* 0x000168000c1e1b00 */
[----:B------:R0:W5:Y:S04]  /*0660*/  @P1 LDG.E.64 R18, desc[UR6][R8.64+0x200] ;  /* 0x0002000608121981 */ /* 0x000168000c1e1b00 */
[----:B------:R0:W5:Y:S01]  /*0670*/  @P0 LDG.E.64 R20, desc[UR6][R8.64+0x300] ;  /* 0x0003000608140981 */ /* 0x000162000c1e1b00 */
[----:B------:R-:W-:Y:S05]  /*0680*/  BRA.U UP1, `(.L_x_3591) ;  /* 0x0000000501cc7547 */ /* 0x000fea000b800000 */
[----:B0-----:R-:W-:Y:S01]  /*0690*/  IADD3 R6, P4, PT, R34, UR4, RZ ;  /* 0x0000000422067c10 */ /* 0x001fe2000ff9e0ff */
[----:B------:R-:W-:Y:S01]  /*06a0*/  BSSY.RECONVERGENT B0, `(.L_x_3592) ;  /* 0x000000b000007945 */ /* 0x000fe20003800200 */
[----:B------:R-:W-:Y:S01]  /*06b0*/  PRMT R13, RZ, 0x7610, R13 ;  /* 0x00007610ff0d7816 */ /* 0x000fe2000000000d */
[----:B-----5:R-:W-:Y:S02]  /*06c0*/  IMAD.MOV.U32 R8, RZ, RZ, R10 ;  /* 0x000000ffff087224 */ /* 0x020fe400078e000a */
[----:B------:R-:W-:Y:S01]  /*06d0*/  IMAD.X R7, RZ, RZ, R35, P4 ;  /* 0x000000ffff077224 */ /* 0x000fe200020e0623 */
[----:B------:R-:W-:Y:S01]  /*06e0*/  PLOP3.LUT P4, PT, PT, PT, PT, 0x8, 0x80 ;  /* 0x000000000080781c */ /* 0x000fe20003f8e170 */
[----:B------:R-:W-:Y:S01]  /*06f0*/  IMAD.MOV.U32 R9, RZ, RZ, R11 ;  /* 0x000000ffff097224 */ /* 0x000fe200078e000b */
[----:B------:R-:W-:Y:S11]  /*0700*/  @!P6 BRA `(.L_x_3593) ;  /* 0x000000000010e947 */ /* 0x000ff60003800000 */
[----:B------:R-:W2:Y:S02]  /*0710*/  LDG.E.U8 R13, desc[UR6][R34.64] ;  /* 0x00000006220d7981 */ /* 0x000ea4000c1e1100 */
[----:B--2---:R-:W-:-:S04]  /*0720*/  ISETP.NE.AND P4, PT, R13, RZ, PT ;  /* 0x000000ff0d00720c */ /* 0x004fc80003f85270 */
[----:B------:R-:W-:Y:S02]  /*0730*/  SEL R13, RZ, 0x1, P4 ;  /* 0x00000001ff0d7807 */ /* 0x000fe40002000000 */
[----:B------:R-:W-:-:S13]  /*0740*/  PLOP3.LUT P4, PT, P4, PT, PT, 0x8, 0x80 ;  /* 0x000000000080781c */ /* 0x000fda000278e170 */
.L_x_3593:
[----:B------:R-:W-:Y:S05]  /*0750*/  BSYNC.RECONVERGENT B0 ;  /* 0x0000000000007941 */ /* 0x000fea0003800200 */
.L_x_3592:
[----:B------:R-:W-:Y:S04]  /*0760*/  BSSY.RECONVERGENT B0, `(.L_x_3594) ;  /* 0x000000b000007945 */ /* 0x000fe80003800200 */
[----:B------:R-:W-:Y:S05]  /*0770*/  @P5 BRA `(.L_x_3595) ;  /* 0x0000000000245947 */ /* 0x000fea0003800000 */
[----:B------:R-:W2:Y:S02]  /*0780*/  LDG.E.U8 R25, desc[UR6][R34.64+0x20] ;  /* 0x0000200622197981 */ /* 0x000ea4000c1e1100 */
[----:B--2---:R-:W-:-:S13]  /*0790*/  ISETP.NE.AND P5, PT, R25, RZ, PT ;  /* 0x000000ff1900720c */ /* 0x004fda0003fa5270 */
[----:B------:R-:W0:Y:S02]  /*07a0*/  @!P5 DSETP.GT.AND P6, PT, R10, R36, PT ;  /* 0x000000240a00d22a */ /* 0x000e240003fc4000 */
[-C--:B0-----:R-:W-:Y:S02]  /*07b0*/  @!P5 FSEL R25, R10, R36.reuse, P6 ;  /* 0x000000240a19d208 */ /* 0x081fe40003000000 */
[-C--:B------:R-:W-:Y:S02]  /*07c0*/  @!P5 FSEL R27, R11, R37.reuse, P6 ;  /* 0x000000250b1bd208 */ /* 0x080fe40003000000 */
[----:B------:R-:W-:Y:S01]  /*07d0*/  @!P5 FSEL R8, R25, R36, P4 ;  /* 0x000000241908d208 */ /* 0x000fe20002000000 */
[----:B------:R-:W-:Y:S01]  /*07e0*/  IMAD.MOV.U32 R25, RZ, RZ, 0x1 ;  /* 0x00000001ff197424 */ /* 0x000fe200078e00ff */
[----:B------:R-:W-:-:S04]  /*07f0*/  @!P5 FSEL R9, R27, R37, P4 ;  /* 0x000000251b09d208 */ /* 0x000fc80002000000 */
[----:B------:R-:W-:-:S07]  /*0800*/  @!P5 PRMT R13, R25, 0x7610, R13 ;  /* 0x00007610190dd816 */ /* 0x000fce000000000d */
.L_x_3595:
[----:B------:R-:W-:Y:S05]  /*0810*/  BSYNC.RECONVERGENT B0 ;  /* 0x0000000000007941 */ /* 0x000fea0003800200 */
.L_x_3594:
[----:B------:R-:W-:Y:S01]  /*0820*/  ISETP.NE.AND P4, PT, R26, RZ, PT ;  /* 0x000000ff1a00720c */ /* 0x000fe20003f85270 */
[----:B------:R-:W-:-:S12]  /*0830*/  BSSY.RECONVERGENT B0, `(.L_x_3596) ;  /* 0x000000d000007945 */ /* 0x000fd80003800200 */
[----:B------:R-:W-:Y:S05]  /*0840*/  @P4 BRA `(.L_x_3597) ;  /* 0x00000000002c4947 */ /* 0x000fea0003800000 */
[----:B------:R-:W2:Y:S02]  /*0850*/  LDG.E.U8 R25, desc[UR6][R34.64+0x40] ;  /* 0x0000400622197981 */ /* 0x000ea4000c1e1100 */
[----:B--2---:R-:W-:-:S13]  /*0860*/  ISETP.NE.AND P4, PT, R25, RZ, PT ;  /* 0x000000ff1900720c */ /* 0x004fda0003f85270 */
[----:B------:R-:W-:Y:S05]  /*0870*/  @P4 BRA `(.L_x_3597) ;  /* 0x0000000000204947 */ /* 0x000fea0003800000 */
[----:B------:R-:W0:Y:S02]  /*0880*/  DSETP.GT.AND P4, PT, R8, R38, PT ;  /* 0x000000260800722a */ /* 0x000e240003f84000 */
[----:B0-----:R-:W-:Y:S02]  /*0890*/  FSEL R25, R8, R38, P4 ;  /* 0x0000002608197208 */ /* 0x001fe40002000000 */
[----:B------:R-:W-:Y:S01]  /*08a0*/  PRMT R8, R13, 0x9910, RZ ;  /* 0x000099100d087816 */ /* 0x000fe200000000ff */
[----:B------:R-:W-:Y:S01]  /*08b0*/  IMAD.MOV.U32 R13, RZ, RZ, 0x1 ;  /* 0x00000001ff0d7424 */ /* 0x000fe200078e00ff */
[----:B------:R-:W-:Y:S02]  /*08c0*/  FSEL R9, R9, R39, P4 ;  /* 0x0000002709097208 */ /* 0x000fe40002000000 */
[----:B------:R-:W-:-:S04]  /*08d0*/  ISETP.NE.AND P4, PT, R8, RZ, PT ;  /* 0x000000ff0800720c */ /* 0x000fc80003f85270 */
[----:B------:R-:W-:Y:S02]  /*08e0*/  FSEL R8, R25, R38, P4 ;  /* 0x0000002619087208 */ /* 0x000fe40002000000 */
[----:B------:R-:W-:-:S07]  /*08f0*/  FSEL R9, R9, R39, P4 ;  /* 0x0000002709097208 */ /* 0x000fce0002000000 */
.L_x_3597:
[----:B------:R-:W-:Y:S05]  /*0900*/  BSYNC.RECONVERGENT B0 ;  /* 0x0000000000007941 */ /* 0x000fea0003800200 */
.L_x_3596:
        /* <DEDUP_REMOVED lines=14> */
.L_x_3599:
[----:B------:R-:W-:Y:S05]  /*09f0*/  BSYNC.RECONVERGENT B0 ;  /* 0x0000000000007941 */ /* 0x000fea0003800200 */
.L_x_3598:
[----:B------:R-:W-:-:S04]  /*0a00*/  PRMT R13, R13, 0x9910, RZ ;  /* 0x000099100d0d7816 */ /* 0x000fc800000000ff */
[----:B------:R-:W-:-:S04]  /*0a10*/  ISETP.NE.AND P4, PT, R13, RZ, PT ;  /* 0x000000ff0d00720c */ /* 0x000fc80003f85270 */
[----:B------:R-:W-:Y:S02]  /*0a20*/  FSEL R13, R8, RZ, P4 ;  /* 0x000000ff080d7208 */ /* 0x000fe40002000000 */
[----:B------:R-:W2:Y:S01]  /*0a30*/  @!P3 LDG.E.U8 R8, desc[UR6][R6.64] ;  /* 0x000000060608b981 */ /* 0x000ea2000c1e1100 */
[----:B------:R-:W-:Y:S01]  /*0a40*/  PRMT R25, RZ, 0x7610, R25 ;  /* 0x00007610ff197816 */ /* 0x000fe20000000019 */
[----:B------:R-:W-:Y:S01]  /*0a50*/  BSSY.RECONVERGENT B0, `(.L_x_3600) ;  /* 0x0000013000007945 */ /* 0x000fe20003800200 */
[----:B------:R-:W-:Y:S01]  /*0a60*/  FSEL R26, R9, -QNAN , P4 ;  /* 0xfff00000091a7808 */ /* 0x000fe20002000000 */
[----:B------:R-:W-:Y:S01]  /*0a70*/  IMAD.MOV.U32 R9, RZ, RZ, R15 ;  /* 0x000000ffff097224 */ /* 0x000fe200078e000f */
[----:B------:R-:W-:Y:S02]  /*0a80*/  PLOP3.LUT P4, PT, PT, PT, PT, 0x8, 0x80 ;  /* 0x000000000080781c */ /* 0x000fe40003f8e170 */
[----:B--2---:R-:W-:-:S04]  /*0a90*/  @!P3 ISETP.NE.AND P5, PT, R8, RZ, PT ;  /* 0x000000ff0800b20c */ /* 0x004fc80003fa5270 */
[----:B------:R-:W-:Y:S02]  /*0aa0*/  @!P3 SEL R8, RZ, 0x1, P5 ;  /* 0x00000001ff08b807 */ /* 0x000fe40002800000 */
[----:B------:R-:W-:Y:S02]  /*0ab0*/  @!P3 PLOP3.LUT P4, PT, P5, PT, PT, 0x8, 0x80 ;  /* 0x000000000080b81c */ /* 0x000fe40002f8e170 */
[----:B------:R-:W-:Y:S01]  /*0ac0*/  @!P3 PRMT R25, R8, 0x7610, R25 ;  /* 0x000076100819b816 */ /* 0x000fe20000000019 */
[----:B------:R-:W-:Y:S01]  /*0ad0*/  IMAD.MOV.U32 R8, RZ, RZ, R14 ;  /* 0x000000ffff087224 */ /* 0x000fe200078e000e */
[----:B------:R-:W-:Y:S09]  /*0ae0*/  @!P2 BRA `(.L_x_3601) ;  /* 0x000000000024a947 */ /* 0x000ff20003800000 */
        /* <DEDUP_REMOVED lines=9> */
.L_x_3601:
[----:B------:R-:W-:Y:S05]  /*0b80*/  BSYNC.RECONVERGENT B0 ;  /* 0x0000000000007941 */ /* 0x000fea0003800200 */
.L_x_3600:
[----:B------:R-:W-:Y:S04]  /*0b90*/  BSSY.RECONVERGENT B0, `(.L_x_3602) ;  /* 0x000000d000007945 */ /* 0x000fe80003800200 */
[----:B------:R-:W-:Y:S05]  /*0ba0*/  @!P1 BRA `(.L_x_3603) ;  /* 0x00000000002c9947 */ /* 0x000fea0003800000 */
        /* <DEDUP_REMOVED lines=11> */
.L_x_3603:
[----:B------:R-:W-:Y:S05]  /*0c60*/  BSYNC.RECONVERGENT B0 ;  /* 0x0000000000007941 */ /* 0x000fea0003800200 */
.L_x_3602:
[----:B------:R-:W-:Y:S04]  /*0c70*/  BSSY.RECONVERGENT B0, `(.L_x_3604) ;  /* 0x000000d000007945 */ /* 0x000fe80003800200 */
[----:B------:R-:W-:Y:S05]  /*0c80*/  @!P0 BRA `(.L_x_3605) ;  /* 0x00000000002c8947 */ /* 0x000fea0003800000 */
[----:B------:R-:W2:Y:S02]  /*0c90*/  LDG.E.U8 R6, desc[UR6][R6.64+0x60] ;  /* 0x0000600606067981 */ /* 0x000ea4000c1e1100 */
[----:B--2---:R-:W-:-:S13]  /*0ca0*/  ISETP.NE.AND P4, PT, R6, RZ, PT ;  /* 0x000000ff0600720c */ /* 0x004fda0003f85270 */
[----:B------:R-:W-:Y:S05]  /*0cb0*/  @P4 BRA `(.L_x_3605) ;  /* 0x0000000000204947 */ /* 0x000fea0003800000 */
[----:B------:R-:W-:Y:S01]  /*0cc0*/  PRMT R6, R25, 0x9910, RZ ;  /* 0x0000991019067816 */ /* 0x000fe200000000ff */
[----:B------:R-:W0:Y:S01]  /*0cd0*/  DSETP.GT.AND P4, PT, R8, R20, PT ;  /* 0x000000140800722a */ /* 0x000e220003f84000 */
[----:B------:R-:W-:Y:S01]  /*0ce0*/  IMAD.MOV.U32 R25, RZ, RZ, 0x1 ;  /* 0x00000001ff197424 */ /* 0x000fe200078e00ff */
[----:B0-----:R-:W-:Y:S02]  /*0cf0*/  FSEL R7, R8, R20, P4 ;  /* 0x0000001408077208 */ /* 0x001fe40002000000 */
[----:B------:R-:W-:Y:S02]  /*0d00*/  FSEL R9, R9, R21, P4 ;  /* 0x0000001509097208 */ /* 0x000fe40002000000 */
[----:B------:R-:W-:-:S04]  /*0d10*/  ISETP.NE.AND P4, PT, R6, RZ, PT ;  /* 0x000000ff0600720c */ /* 0x000fc80003f85270 */
[----:B------:R-:W-:Y:S02]  /*0d20*/  FSEL R8, R7, R20, P4 ;  /* 0x0000001407087208 */ /* 0x000fe40002000000 */
[----:B------:R-:W-:-:S07]  /*0d30*/  FSEL R9, R9, R21, P4 ;  /* 0x0000001509097208 */ /* 0x000fce0002000000 */
.L_x_3605:
[----:B------:R-:W-:Y:S05]  /*0d40*/  BSYNC.RECONVERGENT B0 ;  /* 0x0000000000007941 */ /* 0x000fea0003800200 */
.L_x_3604:
[----:B------:R-:W-:Y:S01]  /*0d50*/  PRMT R6, R25, 0x9910, RZ ;  /* 0x0000991019067816 */ /* 0x000fe200000000ff */
[----:B------:R-:W-:-:S03]  /*0d60*/  IMAD.MOV.U32 R7, RZ, RZ, R26 ;  /* 0x000000ffff077224 */ /* 0x000fc600078e001a */
[----:B------:R-:W-:Y:S01]  /*0d70*/  ISETP.NE.AND P4, PT, R6, RZ, PT ;  /* 0x000000ff0600720c */ /* 0x000fe20003f85270 */
[----:B------:R-:W-:-:S03]  /*0d80*/  IMAD.MOV.U32 R6, RZ, RZ, R13 ;  /* 0x000000ffff067224 */ /* 0x000fc600078e000d */
[----:B------:R-:W-:Y:S02]  /*0d90*/  FSEL R8, R8, RZ, P4 ;  /* 0x000000ff08087208 */ /* 0x000fe40002000000 */
[----:B------:R-:W-:Y:S01]  /*0da0*/  FSEL R9, R9, -QNAN , P4 ;  /* 0xfff0000009097808 */ /* 0x000fe20002000000 */
[----:B------:R-:W-:Y:S06]  /*0db0*/  BRA `(.L_x_3606) ;  /* 0x0000000400c47947 */ /* 0x000fec0003800000 */
.L_x_3591:
[----:B------:R-:W-:Y:S01]  /*0dc0*/  ISETP.NE.AND P6, PT, R12, RZ, PT ;  /* 0x000000ff0c00720c */ /* 0x000fe20003fc5270 */
[----:B------:R-:W-:Y:S01]  /*0dd0*/  BSSY.RECONVERGENT B0, `(.L_x_3607) ;  /* 0x000000a000007945 */ /* 0x000fe20003800200 */
[----:B0-----:R-:W-:Y:S01]  /*0de0*/  PRMT R8, RZ, 0x7610, R8 ;  /* 0x00007610ff087816 */ /* 0x001fe20000000008 */
[----:B-----5:R-:W-:Y:S01]  /*0df0*/  IMAD.MOV.U32 R6, RZ, RZ, R10 ;  /* 0x000000ffff067224 */ /* 0x020fe200078e000a */
[----:B------:R-:W-:Y:S01]  /*0e00*/  PLOP3.LUT P4, PT, PT, PT, PT, 0x8, 0x80 ;  /* 0x000000000080781c */ /* 0x000fe20003f8e170 */
[----:B------:R-:W-:-:S08]  /*0e10*/  IMAD.MOV.U32 R7, RZ, RZ, R11 ;  /* 0x000000ffff077224 */ /* 0x000fd000078e000b */
[----:B------:R-:W-:Y:S05]  /*0e20*/  @!P6 BRA `(.L_x_3608) ;  /* 0x000000000010e947 */ /* 0x000fea0003800000 */
[----:B------:R-:W2:Y:S02]  /*0e30*/  LDG.E.U8 R8, desc[UR6][R34.64] ;  /* 0x0000000622087981 */ /* 0x000ea4000c1e1100 */
[----:B--2---:R-:W-:-:S04]  /*0e40*/  ISETP.NE.AND P4, PT, R8, RZ, PT ;  /* 0x000000ff0800720c */ /* 0x004fc80003f85270 */
[----:B------:R-:W-:Y:S02]  /*0e50*/  SEL R8, RZ, 0x1, P4 ;  /* 0x00000001ff087807 */ /* 0x000fe40002000000 */
[----:B------:R-:W-:-:S13]  /*0e60*/  PLOP3.LUT P4, PT, P4, PT, PT, 0x8, 0x80 ;  /* 0x000000000080781c */ /* 0x000fda000278e170 */
.L_x_3608:
[----:B------:R-:W-:Y:S05]  /*0e70*/  BSYNC.RECONVERGENT B0 ;  /* 0x0000000000007941 */ /* 0x000fea0003800200 */
.L_x_3607:
        /* <DEDUP_REMOVED lines=11> */
.L_x_3610:
[----:B------:R-:W-:Y:S05]  /*0f30*/  BSYNC.RECONVERGENT B0 ;  /* 0x0000000000007941 */ /* 0x000fea0003800200 */
.L_x_3609:
        /* <DEDUP_REMOVED lines=14> */
.L_x_3612:
[----:B------:R-:W-:Y:S05]  /*1020*/  BSYNC.RECONVERGENT B0 ;  /* 0x0000000000007941 */ /* 0x000fea0003800200 */
.L_x_3611:
        /* <DEDUP_REMOVED lines=14> */
.L_x_3614:
[----:B------:R-:W-:Y:S05]  /*1110*/  BSYNC.RECONVERGENT B0 ;  /* 0x0000000000007941 */ /* 0x000fea0003800200 */
.L_x_3613:
        /* <DEDUP_REMOVED lines=24> */
.L_x_3616:
[----:B------:R-:W-:Y:S05]  /*12a0*/  BSYNC.RECONVERGENT B0 ;  /* 0x0000000000007941 */ /* 0x000fea0003800200 */
.L_x_3615:
        /* <DEDUP_REMOVED lines=13> */
.L_x_3618:
[----:B------:R-:W-:Y:S05]  /*1380*/  BSYNC.RECONVERGENT B0 ;  /* 0x0000000000007941 */ /* 0x000fea0003800200 */
.L_x_3617:
        /* <DEDUP_REMOVED lines=13> */
.L_x_3620:
[----:B------:R-:W-:Y:S05]  /*1460*/  BSYNC.RECONVERGENT B0 ;  /* 0x0000000000007941 */ /* 0x000fea0003800200 */
.L_x_3619:
[----:B------:R-:W-:-:S04]  /*1470*/  PRMT R8, R8, 0x9910, RZ ;  /* 0x0000991008087816 */ /* 0x000fc800000000ff */
[----:B------:R-:W-:-:S04]  /*1480*/  ISETP.NE.AND P4, PT, R8, RZ, PT ;  /* 0x000000ff0800720c */ /* 0x000fc80003f85270 */
[----:B------:R-:W-:Y:S01]  /*1490*/  FSEL R8, R6, RZ, P4 ;  /* 0x000000ff06087208 */ /* 0x000fe20002000000 */
[----:B------:R-:W-:Y:S01]  /*14a0*/  IMAD.MOV.U32 R6, RZ, RZ, R13 ;  /* 0x000000ffff067224 */ /* 0x000fe200078e000d */
[----:B------:R-:W-:Y:S01]  /*14b0*/  FSEL R9, R7, -QNAN , P4 ;  /* 0xfff0000007097808 */ /* 0x000fe20002000000 */
[----:B------:R-:W-:-:S07]  /*14c0*/  IMAD.MOV.U32 R7, RZ, RZ, R26 ;  /* 0x000000ffff077224 */ /* 0x000fce00078e001a */
.L_x_3606:
[----:B------:R-:W-:Y:S01]  /*14d0*/  ISETP.NE.AND P5, PT, R12, RZ, PT ;  /* 0x000000ff0c00720c */ /* 0x000fe20003fa5270 */
[----:B------:R-:W-:Y:S01]  /*14e0*/  SHFL.BFLY PT, R13, R9, 0x10, 0x1f ;  /* 0x0e001f00090d7f89 */ /* 0x000fe200000e0000 */
[----:B------:R-:W-:Y:S01]  /*14f0*/  BSSY.RECONVERGENT B0, `(.L_x_3621) ;  /* 0x00000d0000007945 */ /* 0x000fe20003800200 */
[----:B------:R-:W-:Y:S02]  /*1500*/  CS2R R30, SRZ ;  /* 0x00000000001e7805 */ /* 0x000fe4000001ff00 */
[----:B------:R-:W0:Y:S04]  /*1510*/  SHFL.BFLY PT, R12, R8, 0x10, 0x1f ;  /* 0x0e001f00080c7f89 */ /* 0x000e2800000e0000 */
[----:B------:R-:W-:Y:S04]  /*1520*/  SHFL.BFLY PT, R27, R7, 0x10, 0x1f ;  /* 0x0e001f00071b7f89 */ /* 0x000fe800000e0000 */
[----:B------:R-:W1:Y:S01]  /*1530*/  SHFL.BFLY PT, R26, R6, 0x10, 0x1f ;  /* 0x0e001f00061a7f89 */ /* 0x000e6200000e0000 */
[----:B0-----:R-:W0:Y:S02]  /*1540*/  DSETP.GEU.AND P4, PT, R8, R12, PT ;  /* 0x0000000c0800722a */ /* 0x001e240003f8e000 */
[----:B0-----:R-:W-:-:S02]  /*1550*/  FSEL R12, R12, R8, !P4 ;  /* 0x000000080c0c7208 */ /* 0x001fc40006000000 */
[----:B------:R-:W-:-:S03]  /*1560*/  FSEL R13, R13, R9, !P4 ;  /* 0x000000090d0d7208 */ /* 0x000fc60006000000 */
[----:B------:R-:W-:Y:S04]  /*1570*/  SHFL.BFLY PT, R28, R12, 0x8, 0x1f ;  /* 0x0d001f000c1c7f89 */ /* 0x000fe800000e0000 */
[----:B------:R-:W0:-:S15]  /*1580*/  SHFL.BFLY PT, R29, R13, 0x8, 0x1f ;  /* 0x0d001f000d1d7f89 */ /* 0x000e1e00000e0000 */
[----:B------:R-:W-:-:S15]  /*1590*/  NOP ;  /* 0x0000000000007918 */ /* 0x000fde0000000000 */
[----:B------:R-:W-:-:S15]  /*15a0*/  NOP ;  /* 0x0000000000007918 */ /* 0x000fde0000000000 */
[----:B------:R-:W-:-:S08]  /*15b0*/  NOP ;  /* 0x0000000000007918 */ /* 0x000fd00000000000 */
[----:B-1----:R-:W1:Y:S02]  /*15c0*/  DSETP.GEU.AND P4, PT, R6, R26, PT ;  /* 0x0000001a0600722a */ /* 0x002e640003f8e000 */
[----:B-1----:R-:W-:Y:S02]  /*15d0*/  FSEL R26, R26, R6, !P4 ;  /* 0x000000061a1a7208 */ /* 0x002fe40006000000 */
[----:B------:R-:W-:-:S15]  /*15e0*/  FSEL R27, R27, R7, !P4 ;  /* 0x000000071b1b7208 */ /* 0x000fde0006000000 */
[----:B------:R-:W-:-:S15]  /*15f0*/  NOP ;  /* 0x0000000000007918 */ /* 0x000fde0000000000 */
[----:B------:R-:W-:-:S15]  /*1600*/  NOP ;  /* 0x0000000000007918 */ /* 0x000fde0000000000 */
[----:B------:R-:W-:-:S15]  /*1610*/  NOP ;  /* 0x0000000000007918 */ /* 0x000fde0000000000 */
[----:B0-----:R-:W0:Y:S02]  /*1620*/  DSETP.GEU.AND P4, PT, R12, R28, PT ;  /* 0x0000001c0c00722a */ /* 0x001e240003f8e000 */
[----:B0-----:R-:W-:Y:S02]  /*1630*/  FSEL R8, R28, R12, !P4 ;  /* 0x0000000c1c087208 */ /* 0x001fe40006000000 */
[----:B------:R-:W-:Y:S01]  /*1640*/  FSEL R9, R29, R13, !P4 ;  /* 0x0000000d1d097208 */ /* 0x000fe20006000000 */
[----:B------:R-:W-:Y:S04]  /*1650*/  SHFL.BFLY PT, R28, R26, 0x8, 0x1f ;  /* 0x0d001f001a1c7f89 */ /* 0x000fe800000e0000 */
[----:B------:R-:W0:Y:S04]  /*1660*/  SHFL.BFLY PT, R29, R27, 0x8, 0x1f ;  /* 0x0d001f001b1d7f89 */ /* 0x000e2800000e0000 */
[----:B------:R-:W-:Y:S04]  /*1670*/  SHFL.BFLY PT, R7, R9, 0x4, 0x1f ;  /* 0x0c801f0009077f89 */ /* 0x000fe800000e0000 */
[----:B------:R-:W1:-:S15]  /*1680*/  SHFL.BFLY PT, R6, R8, 0x4, 0x1f ;  /* 0x0c801f0008067f89 */ /* 0x000e5e00000e0000 */
[----:B------:R-:W-:-:S15]  /*1690*/  NOP ;  /* 0x0000000000007918 */ /* 0x000fde0000000000 */
[----:B------:R-:W-:-:S15]  /*16a0*/  NOP ;  /* 0x0000000000007918 */ /* 0x000fde0000000000 */
[----:B------:R-:W-:-:S02]  /*16b0*/  NOP ;  /* 0x0000000000007918 */ /* 0x000fc40000000000 */
        /* <DEDUP_REMOVED lines=10> */
[----:B------:R-:W-:-:S03]  /*1760*/  FSEL R7, R7, R9, !P4 ;  /* 0x0000000907077208 */ /* 0x000fc60006000000 */
[----:B------:R-:W-:Y:S04]  /*1770*/  SHFL.BFLY PT, R26, R6, 0x2, 0x1f ;  /* 0x0c401f00061a7f89 */ /* 0x000fe800000e0000 */
[----:B------:R-:W1:-:S15]  /*1780*/  SHFL.BFLY PT, R27, R7, 0x2, 0x1f ;  /* 0x0c401f00071b7f89 */ /* 0x000e5e00000e0000 */
[----:B------:R-:W-:-:S15]  /*1790*/  NOP ;  /* 0x0000000000007918 */ /* 0x000fde0000000000 */
[----:B------:R-:W-:-:S15]  /*17a0*/  NOP ;  /* 0x0000000000007918 */ /* 0x000fde0000000000 */
[----:B------:R-:W-:-:S08]  /*17b0*/  NOP ;  /* 0x0000000000007918 */ /* 0x000fd00000000000 */
[----:B0-----:R-:W0:Y:S02]  /*17c0*/  DSETP.GEU.AND P4, PT, R28, R12, PT ;  /* 0x0000000c1c00722a */ /* 0x001e240003f8e000 */
[----:B0-----:R-:W-:Y:S02]  /*17d0*/  FSEL R12, R12, R28, !P4 ;  /* 0x0000001c0c0c7208 */ /* 0x001fe40006000000 */
[----:B------:R-:W-:-:S15]  /*17e0*/  FSEL R13, R13, R29, !P4 ;  /* 0x0000001d0d0d7208 */ /* 0x000fde0006000000 */
[----:B------:R-:W-:-:S15]  /*17f0*/  NOP ;  /* 0x0000000000007918 */ /* 0x000fde0000000000 */
[----:B------:R-:W-:-:S15]  /*1800*/  NOP ;  /* 0x0000000000007918 */ /* 0x000fde0000000000 */
[----:B------:R-:W-:-:S15]  /*1810*/  NOP ;  /* 0x0000000000007918 */ /* 0x000fde0000000000 */
[----:B-1----:R-:W0:Y:S02]  /*1820*/  DSETP.GEU.AND P4, PT, R6, R26, PT ;  /* 0x0000001a0600722a */ /* 0x002e240003f8e000 */
[----:B0-----:R-:W-:Y:S02]  /*1830*/  FSEL R8, R26, R6, !P4 ;  /* 0x000000061a087208 */ /* 0x001fe40006000000 */
[----:B------:R-:W-:Y:S01]  /*1840*/  FSEL R9, R27, R7, !P4 ;  /* 0x000000071b097208 */ /* 0x000fe20006000000 */
[----:B------:R-:W-:Y:S04]  /*1850*/  SHFL.BFLY PT, R26, R12, 0x2, 0x1f ;  /* 0x0c401f000c1a7f89 */ /* 0x000fe800000e0000 */
[----:B------:R-:W0:-:S15]  /*1860*/  SHFL.BFLY PT, R27, R13, 0x2, 0x1f ;  /* 0x0c401f000d1b7f89 */ /* 0x000e1e00000e0000 */
[----:B------:R-:W-:-:S15]  /*1870*/  NOP ;  /* 0x0000000000007918 */ /* 0x000fde0000000000 */
[----:B------:R-:W-:-:S15]  /*1880*/  NOP ;  /* 0x0000000000007918 */ /* 0x000fde0000000000 */
[----:B------:R-:W-:-:S10]  /*1890*/  NOP ;  /* 0x0000000000007918 */ /* 0x000fd40000000000 */
        /* <DEDUP_REMOVED lines=12> */
[----:B------:R-:W-:Y:S02]  /*1960*/  FSEL R29, R27, R9, !P4 ;  /* 0x000000091b1d7208 */ /* 0x000fe40006000000 */
[----:B------:R-:W-:-:S15]  /*1970*/  CS2R R26, SRZ ;  /* 0x00000000001a7805 */ /* 0x000fde000001ff00 */
[----:B------:R-:W-:-:S15]  /*1980*/  NOP ;  /* 0x0000000000007918 */ /* 0x000fde0000000000 */
[----:B------:R-:W-:-:S15]  /*1990*/  NOP ;  /* 0x0000000000007918 */ /* 0x000fde0000000000 */
[----:B------:R-:W-:-:S13]  /*19a0*/  NOP ;  /* 0x0000000000007918 */ /* 0x000fda0000000000 */
[----:B-1----:R-:W0:Y:S02]  /*19b0*/  DSETP.GEU.AND P4, PT, R42, R6, PT ;  /* 0x000000062a00722a */ /* 0x002e240003f8e000 */
        /* <DEDUP_REMOVED lines=129> */
.L_x_3624:
[----:B------:R-:W-:Y:S05]  /*21d0*/  BSYNC.RECONVERGENT B1 ;  /* 0x0000000000017941 */ /* 0x000fea0003800200 */
.L_x_3623:
[----:B-1----:R1:W2:Y:S02]  /*21e0*/  DADD R30, RZ, R26 ;  /* 0x00000000ff1e7229 */ /* 0x0022a4000000001a */
.L_x_3622:
[----:B------:R-:W-:Y:S05]  /*21f0*/  BSYNC.RECONVERGENT B0 ;  /* 0x0000000000007941 */ /* 0x000fea0003800200 */
.L_x_3621:
        /* <DEDUP_REMOVED lines=130> */
[----:B------:R0:W3:Y:S02]  /*2a20*/  @!P5 DMUL R6, R10, R8 ;  /* 0x000000080a06d228 */ /* 0x0000e40000000000 */
.L_x_3628:
[----:B------:R-:W-:Y:S05]  /*2a30*/  BSYNC.RECONVERGENT B1 ;  /* 0x0000000000017941 */ /* 0x000fea0003800200 */
.L_x_3627:
[----:B--23--:R3:W4:Y:S02]  /*2a40*/  DADD R30, R30, R6 ;  /* 0x000000001e1e7229 */ /* 0x00c7240000000006 */
.L_x_3626:
[----:B------:R-:W-:Y:S05]  /*2a50*/  BSYNC.RECONVERGENT B0 ;  /* 0x0000000000007941 */ /* 0x000fea0003800200 */
.L_x_3625:
[----:B------:R-:W-:Y:S01]  /*2a60*/  ISETP.GE.OR P5, PT, R3, UR4, !P4 ;  /* 0x0000000403007c0c */ /* 0x000fe2000e7a6670 */
[----:B------:R-:W-:Y:S01]  /*2a70*/  BSSY.RECONVERGENT B0, `(.L_x_3629) ;  /* 0x0000083000007945 */ /* 0x000fe20003800200 */
[----:B0-----:R-:W-:-:S11]  /*2a80*/  CS2R R8, SRZ ;  /* 0x0000000000087805 */ /* 0x001fd6000001ff00 */
[----:B------:R-:W-:Y:S05]  /*2a90*/  @P5 BRA `(.L_x_3630) ;  /* 0x0000000800005947 */ /* 0x000fea0003800000 */
[----:B------:R-:W5:Y:S02]  /*2aa0*/  LDG.E.U8 R10, desc[UR6][R34.64+0x40] ;  /* 0x00004006220a7981 */ /* 0x000f64000c1e1100 */
[----:B-----5:R-:W-:-:S13]  /*2ab0*/  ISETP.NE.AND P5, PT, R10, RZ, PT ;  /* 0x000000ff0a00720c */ /* 0x020fda0003fa5270 */
        /* <DEDUP_REMOVED lines=124> */
.L_x_3632:
[----:B------:R-:W-:Y:S05]  /*3280*/  BSYNC.RECONVERGENT B1 ;  /* 0x0000000000017941 */ /* 0x000fea0003800200 */
.L_x_3631:
[----:B0-2-4-:R0:W2:Y:S02]  /*3290*/  DADD R30, R30, R8 ;  /* 0x000000001e1e7229 */ /* 0x0150a40000000008 */
.L_x_3630:
[----:B------:R-:W-:Y:S05]  /*32a0*/  BSYNC.RECONVERGENT B0 ;  /* 0x0000000000007941 */ /* 0x000fea0003800200 */
.L_x_3629:
[----:B------:R-:W-:Y:S01]  /*32b0*/  ISETP.NE.AND P5, PT, R23, RZ, PT ;  /* 0x000000ff1700720c */ /* 0x000fe20003fa5270 */
        /* <DEDUP_REMOVED lines=128> */
.L_x_3636:
[----:B------:R-:W-:Y:S05]  /*3ac0*/  BSYNC.RECONVERGENT B1 ;  /* 0x0000000000017941 */ /* 0x000fea0003800200 */
.L_x_3635:
[----:B0-2-4-:R0:W2:Y:S02]  /*3ad0*/  DADD R30, R30, R10 ;  /* 0x000000001e1e7229 */ /* 0x0150a4000000000a */
.L_x_3634:
[----:B------:R-:W-:Y:S05]  /*3ae0*/  BSYNC.RECONVERGENT B0 ;  /* 0x0000000000007941 */ /* 0x000fea0003800200 */
.L_x_3633:
[----:B------:R-:W-:Y:S01]  /*3af0*/  USHF.R.S32.HI UR5, URZ, 0x1f, UR4 ;  /* 0x0000001fff057899 */ /* 0x000fe20008011404 */
[----:B------:R-:W-:Y:S01]  /*3b00*/  BSSY.RECONVERGENT B0, `(.L_x_3637) ;  /* 0x0000087000007945 */ /* 0x000fe20003800200 */
[----:B------:R-:W-:Y:S01]  /*3b10*/  USEL UR4, UR4, URZ, !UP0 ;  /* 0x000000ff04047287 */ /* 0x000fe2000c000000 */
[----:B------:R-:W-:Y:S01]  /*3b20*/  CS2R R12, SRZ ;  /* 0x00000000000c7805 */ /* 0x000fe2000001ff00 */
[----:B------:R-:W-:-:S04]  /*3b30*/  USEL UR5, UR5, URZ, !UP0 ;  /* 0x000000ff05057287 */ /* 0x000fc8000c000000 */
[----:B------:R-:W-:-:S04]  /*3b40*/  IADD3 R32, P5, PT, R34, UR4, RZ ;  /* 0x0000000422207c10 */ /* 0x000fc8000ffbe0ff */
[----:B------:R-:W-:Y:S02]  /*3b50*/  IADD3.X R33, PT, PT, R35, UR5, RZ, P5, !PT ;  /* 0x0000000523217c10 */ /* 0x000fe4000affe4ff */
[----:B------:R-:W-:Y:S01]  /*3b60*/  CS2R R34, SRZ ;  /* 0x0000000000227805 */ /* 0x000fe2000001ff00 */
[----:B------:R-:W-:Y:S06]  /*3b70*/  @P3 BRA `(.L_x_3638) ;  /* 0x0000000400fc3947 */ /* 0x000fec0003800000 */
        /* <DEDUP_REMOVED lines=125> */
.L_x_3640:
[----:B------:R-:W-:Y:S05]  /*4350*/  BSYNC.RECONVERGENT B1 ;  /* 0x0000000000017941 */ /* 0x000fea0003800200 */
.L_x_3639:
[----:B0-----:R0:W0:Y:S02]  /*4360*/  DADD R34, RZ, R12 ;  /* 0x00000000ff227229 */ /* 0x001024000000000c */
.L_x_3638:
[----:B------:R-:W-:Y:S05]  /*4370*/  BSYNC.RECONVERGENT B0 ;  /* 0x0000000000007941 */ /* 0x000fea0003800200 */
.L_x_3637:
        /* <DEDUP_REMOVED lines=122> */
[----:B------:R-:W0:Y:S02]  /*4b20*/  DADD R14, R38, +INF ;  /* 0x7ff00000260e7429 */ /* 0x000e240000000000 */
[----:B0-----:R-:W-:Y:S02]  /*4b30*/  FSEL R14, R14, RZ, P3 ;  /* 0x000000ff0e0e7208 */ /* 0x001fe40001800000 */
[----:B------:R-:W-:-:S15]  /*4b40*/  FSEL R15, R15, RZ, P3 ;  /* 0x000000ff0f0f7208 */ /* 0x000fde0001800000 */
[----:B------:R-:W-:-:S15]  /*4b50*/  NOP ;  /* 0x0000000000007918 */ /* 0x000fde0000000000 */
[----:B------:R-:W-:-:S15]  /*4b60*/  NOP ;  /* 0x0000000000007918 */ /* 0x000fde0000000000 */
[----:B------:R-:W-:-:S15]  /*4b70*/  NOP ;  /* 0x0000000000007918 */ /* 0x000fde0000000000 */
[----:B------:R0:W0:Y:S02]  /*4b80*/  @!P2 DMUL R14, R36, R16 ;  /* 0x00000010240ea228 */ /* 0x0000240000000000 */
.L_x_3644:
[----:B------:R-:W-:Y:S05]  /*4b90*/  BSYNC.RECONVERGENT B1 ;  /* 0x0000000000017941 */ /* 0x000fea0003800200 */
.L_x_3643:
[----:B0-----:R0:W0:Y:S02]  /*4ba0*/  DADD R34, R34, R14 ;  /* 0x0000000022227229 */ /* 0x001024000000000e */
.L_x_3642:
[----:B------:R-:W-:Y:S05]  /*4bb0*/  BSYNC.RECONVERGENT B0 ;  /* 0x0000000000007941 */ /* 0x000fea0003800200 */
.L_x_3641:
        /* <DEDUP_REMOVED lines=129> */
.L_x_3648:
[----:B------:R-:W-:Y:S05]  /*53d0*/  BSYNC.RECONVERGENT B1 ;  /* 0x0000000000017941 */ /* 0x000fea0003800200 */
.L_x_3647:
[----:B0-----:R0:W0:Y:S02]  /*53e0*/  DADD R34, R34, R16 ;  /* 0x0000000022227229 */ /* 0x0010240000000010 */
.L_x_3646:
[----:B------:R-:W-:Y:S05]  /*53f0*/  BSYNC.RECONVERGENT B0 ;  /* 0x0000000000007941 */ /* 0x000fea0003800200 */
.L_x_3645:
        /* <DEDUP_REMOVED lines=128> */
.L_x_3652:
[----:B------:R-:W-:Y:S05]  /*5c00*/  BSYNC.RECONVERGENT B1 ;  /* 0x0000000000017941 */ /* 0x000fea0003800200 */
.L_x_3651:
[----:B0-----:R0:W0:Y:S02]  /*5c10*/  DADD R34, R34, R18 ;  /* 0x0000000022227229 */ /* 0x0010240000000012 */
.L_x_3650:
[----:B------:R-:W-:Y:S05]  /*5c20*/  BSYNC.RECONVERGENT B0 ;  /* 0x0000000000007941 */ /* 0x000fea0003800200 */
.L_x_3649:
[----:B--2-4-:R-:W-:Y:S04]  /*5c30*/  SHFL.BFLY PT, R21, R31, 0x10, 0x1f ;  /* 0x0e001f001f157f89 */ /* 0x014fe800000e0000 */
[----:B------:R-:W2:Y:S04]  /*5c40*/  SHFL.BFLY PT, R20, R30, 0x10, 0x1f ;  /* 0x0e001f001e147f89 */ /* 0x000ea800000e0000 */
[----:B0-----:R-:W-:Y:S04]  /*5c50*/  SHFL.BFLY PT, R29, R35, 0x10, 0x1f ;  /* 0x0e001f00231d7f89 */ /* 0x001fe800000e0000 */
[----:B------:R-:W0:Y:S01]  /*5c60*/  SHFL.BFLY PT, R28, R34, 0x10, 0x1f ;  /* 0x0e001f00221c7f89 */ /* 0x000e2200000e0000 */
[----:B--2---:R-:W2:Y:S03]  /*5c70*/  DADD R20, R20, R30 ;  /* 0x0000000014147229 */ /* 0x004ea6000000001e */
[----:B--2---:R-:W-:Y:S04]  /*5c80*/  SHFL.BFLY PT, R33, R21, 0x8, 0x1f ;  /* 0x0d001f0015217f89 */ /* 0x004fe800000e0000 */
[----:B------:R-:W2:-:S15]  /*5c90*/  SHFL.BFLY PT, R32, R20, 0x8, 0x1f ;  /* 0x0d001f0014207f89 */ /* 0x000e9e00000e0000 */
[----:B------:R-:W-:-:S15]  /*5ca0*/  NOP ;  /* 0x0000000000007918 */ /* 0x000fde0000000000 */
[----:B------:R-:W-:-:S15]  /*5cb0*/  NOP ;  /* 0x0000000000007918 */ /* 0x000fde0000000000 */
[----:B------:R-:W-:-:S12]  /*5cc0*/  NOP ;  /* 0x0000000000007918 */ /* 0x000fd80000000000 */
[----:B0-----:R-:W0:Y:S02]  /*5cd0*/  DADD R28, R28, R34 ;  /* 0x000000001c1c7229 */ /* 0x001e240000000022 */
[----:B0-----:R-:W-:Y:S04]  /*5ce0*/  SHFL.BFLY PT, R37, R29, 0x8, 0x1f ;  /* 0x0d001f001d257f89 */ /* 0x001fe800000e0000 */
[----:B------:R-:W0:-:S15]  /*5cf0*/  SHFL.BFLY PT, R36, R28, 0x8, 0x1f ;  /* 0x0d001f001c247f89 */ /* 0x000e1e00000e0000 */
        /* <DEDUP_REMOVED lines=21> */
[----:B0-----:R-:W0:-:S15]  /*5e50*/  DADD R34, R36, R34 ;  /* 0x0000000024227229 */ /* 0x001e1e0000000022 */
[----:B------:R-:W-:-:S15]  /*5e60*/  NOP ;  /* 0x0000000000007918 */ /* 0x000fde0000000000 */
[----:B------:R-:W-:-:S15]  /*5e70*/  NOP ;  /* 0x0000000000007918 */ /* 0x000fde0000000000 */
[----:B------:R-:W-:-:S15]  /*5e80*/  NOP ;  /* 0x0000000000007918 */ /* 0x000fde0000000000 */
[----:B------:R-:W-:-:S04]  /*5e90*/  NOP ;  /* 0x0000000000007918 */ /* 0x000fc80000000000 */
[----:B--2---:R0:W2:Y:S02]  /*5ea0*/  DADD R38, R30, R20 ;  /* 0x000000001e267229 */ /* 0x0040a40000000014 */
[----:B0-----:R-:W-:Y:S04]  /*5eb0*/  SHFL.BFLY PT, R21, R35, 0x2, 0x1f ;  /* 0x0c401f0023157f89 */ /* 0x001fe800000e0000 */
[----:B------:R-:W0:-:S15]  /*5ec0*/  SHFL.BFLY PT, R20, R34, 0x2, 0x1f ;  /* 0x0c401f0022147f89 */ /* 0x000e1e00000e0000 */
[----:B------:R-:W-:-:S15]  /*5ed0*/  NOP ;  /* 0x0000000000007918 */ /* 0x000fde0000000000 */
[----:B------:R-:W-:-:S15]  /*5ee0*/  NOP ;  /* 0x0000000000007918 */ /* 0x000fde0000000000 */
[----:B------:R-:W-:-:S13]  /*5ef0*/  NOP ;  /* 0x0000000000007918 */ /* 0x000fda0000000000 */
[----:B0-----:R2:W0:Y:S02]  /*5f00*/  DADD R28, R34, R20 ;  /* 0x00000000221c7229 */ /* 0x0014240000000014 */
[----:B--2---:R-:W-:Y:S04]  /*5f10*/  SHFL.BFLY PT, R21, R39, 0x1, 0x1f ;  /* 0x0c201f0027157f89 */ /* 0x004fe800000e0000 */
[----:B------:R-:W2:Y:S04]  /*5f20*/  SHFL.BFLY PT, R20, R38, 0x1, 0x1f ;  /* 0x0c201f0026147f89 */ /* 0x000ea800000e0000 */
[----:B0-----:R0:W4:Y:S04]  /*5f30*/  SHFL.BFLY PT, R33, R29, 0x1, 0x1f ;  /* 0x0c201f001d217f89 */ /* 0x00112800000e0000 */
[----:B------:R0:W0:-:S15]  /*5f40*/  SHFL.BFLY PT, R32, R28, 0x1, 0x1f ;  /* 0x0c201f001c207f89 */ /* 0x00001e00000e0000 */
[----:B------:R-:W-:-:S15]  /*5f50*/  NOP ;  /* 0x0000000000007918 */ /* 0x000fde0000000000 */
[----:B------:R-:W-:-:S15]  /*5f60*/  NOP ;  /* 0x0000000000007918 */ /* 0x000fde0000000000 */
[----:B------:R-:W-:-:S05]  /*5f70*/  NOP ;  /* 0x0000000000007918 */ /* 0x000fca0000000000 */
[----:B--2---:R2:W0:Y:S02]  /*5f80*/  DADD R20, R38, R20 ;  /* 0x0000000026147229 */ /* 0x0044240000000014 */
[----:B0-2-4-:R-:W-:Y:S05]  /*5f90*/  @!P4 EXIT ;  /* 0x000000000000c94d */ /* 0x015fea0003800000 */
[----:B------:R-:W-:Y:S01]  /*5fa0*/  ISETP.NE.AND P0, PT, R22, RZ, PT ;  /* 0x000000ff1600720c */ /* 0x000fe20003f05270 */
[----:B------:R-:W-:Y:S01]  /*5fb0*/  BSSY.RECONVERGENT B0, `(.L_x_3653) ;  /* 0x00000f7000007945 */ /* 0x000fe20003800200 */
[----:B------:R0:W2:Y:S11]  /*5fc0*/  DADD R22, R28, R32 ;  /* 0x000000001c167229 */ /* 0x0000b60000000020 */
[----:B0-2---:R-:W-:Y:S05]  /*5fd0*/  @P0 BRA `(.L_x_3654) ;  /* 0x0000000c00d00947 */ /* 0x005fea0003800000 */
[----:B------:R-:W0:Y:S01]  /*5fe0*/  MUFU.RCP64H R29, R21 ;  /* 0x00000015001d7308 */ /* 0x000e220000001800 */
        /* <DEDUP_REMOVED lines=52> */
[----:B-1-3--:R-:W-:Y:S05]  /*6330*/  CALL.REL.NOINC `($__internal_4_$__cuda_sm20_div_rn_f64_full) ;  /* 0x0000001c00047944 */ /* 0x00afea0003c00000 */
[----:B------:R-:W-:Y:S02]  /*6340*/  IMAD.MOV.U32 R28, RZ, RZ, R26 ;  /* 0x000000ffff1c7224 */ /* 0x000fe400078e001a */
[----:B------:R-:W-:-:S07]  /*6350*/  IMAD.MOV.U32 R29, RZ, RZ, R27 ;  /* 0x000000ffff1d7224 */ /* 0x000fce00078e001b */
.L_x_3656:
[----:B------:R-:W-:Y:S05]  /*6360*/  BSYNC.RECONVERGENT B1 ;  /* 0x0000000000017941 */ /* 0x000fea0003800200 */
.L_x_3655:
[----:B------:R-:W0:Y:S01]  /*6370*/  LDCU.64 UR4, c[0x0][0x380] ;  /* 0x00007000ff0477ac */ /* 0x000e220008000a00 */
[----:B------:R-:W-:Y:S02]  /*6380*/  ISETP.NE.AND P1, PT, R24, RZ, PT ;  /* 0x000000ff1800720c */ /* 0x000fe40003f25270 */
[----:B-1----:R-:W-:Y:S02]  /*6390*/  FSEL R26, R28, RZ, P4 ;  /* 0x000000ff1c1a7208 */ /* 0x002fe40002000000 */
[----:B------:R-:W-:Y:S02]  /*63a0*/  FSEL R27, R29, +QNAN , P4 ;  /* 0x7ff800001d1b7808 */ /* 0x000fe40002000000 */
[----:B0-----:R-:W-:-:S04]  /*63b0*/  LEA R24, P0, R40, UR4, 0x3 ;  /* 0x0000000428187c11 */ /* 0x001fc8000f8018ff */
[----:B------:R-:W-:-:S05]  /*63c0*/  LEA.HI.X R25, R40, UR5, R5, 0x3, P0 ;  /* 0x0000000528197c11 */ /* 0x000fca00080f1c05 */
[----:B------:R0:W-:Y:S01]  /*63d0*/  STG.E.64 desc[UR6][R24.64], R26 ;  /* 0x0000001a18007986 */ /* 0x0001e2000c101b06 */
[----:B------:R-:W-:Y:S05]  /*63e0*/  @P1 BRA `(.L_x_3654) ;  /* 0x0000000800cc1947 */ /* 0x000fea0003800000 */
[----:B0-----:R-:W0:Y:S01]  /*63f0*/  MUFU.RCP64H R27, R21 ;  /* 0x00000015001b7308 */ /* 0x001e220000001800 */
[----:B------:R-:W-:Y:S01]  /*6400*/  IMAD.MOV.U32 R26, RZ, RZ, 0x1 ;  /* 0x00000001ff1a7424 */ /* 0x000fe200078e00ff */
[----:B------:R-:W1:Y:S01]  /*6410*/  LDCU UR4, c[0x0][0x398] ;  /* 0x00007300ff0477ac */ /* 0x000e620008000800 */
[----:B------:R-:W-:Y:S01]  /*6420*/  FSETP.GEU.AND P1, PT, |R7|, 6.5827683646048100446e-37, PT ;  /* 0x036000000700780b */ /* 0x000fe20003f2e200 */
[----:B------:R-:W-:Y:S03]  /*6430*/  BSSY.RECONVERGENT B1, `(.L_x_3657) ;  /* 0x000002f000017945 */ /* 0x000fe60003800200 */
[----:B0-----:R-:W0:Y:S01]  /*6440*/  DFMA R28, -R20, R26, 1 ;  /* 0x3ff00000141c742b */ /* 0x001e22000000011a */
[----:B-1----:R-:W-:-:S15]  /*6450*/  ISETP.GE.AND P5, PT, R3, UR4, PT ;  /* 0x0000000403007c0c */ /* 0x002fde000bfa6270 */
[----:B------:R-:W-:-:S15]  /*6460*/  NOP ;  /* 0x0000000000007918 */ /* 0x000fde0000000000 */
[----:B------:R-:W-:-:S15]  /*6470*/  NOP ;  /* 0x0000000000007918 */ /* 0x000fde0000000000 */
[----:B------:R-:W-:-:S15]  /*6480*/  NOP ;  /* 0x0000000000007918 */ /* 0x000fde0000000000 */
[----:B------:R-:W-:-:S03]  /*6490*/  NOP ;  /* 0x0000000000007918 */ /* 0x000fc60000000000 */
        /* <DEDUP_REMOVED lines=39> */
[----:B---3--:R-:W-:Y:S05]  /*6710*/  CALL.REL.NOINC `($__internal_4_$__cuda_sm20_div_rn_f64_full) ;  /* 0x00000018000c7944 */ /* 0x008fea0003c00000 */
.L_x_3658:
[----:B------:R-:W-:Y:S05]  /*6720*/  BSYNC.RECONVERGENT B1 ;  /* 0x0000000000017941 */ /* 0x000fea0003800200 */
.L_x_3657:
[----:B---3--:R-:W-:Y:S02]  /*6730*/  FSEL R6, R26, RZ, P4 ;  /* 0x000000ff1a067208 */ /* 0x008fe40002000000 */
[----:B------:R-:W-:-:S05]  /*6740*/  FSEL R7, R27, +QNAN , P4 ;  /* 0x7ff800001b077808 */ /* 0x000fca0002000000 */
[----:B------:R2:W-:Y:S01]  /*6750*/  STG.E.64 desc[UR6][R24.64+0x100], R6 ;  /* 0x0001000618007986 */ /* 0x0005e2000c101b06 */
[----:B------:R-:W-:Y:S05]  /*6760*/  @P5 BRA `(.L_x_3654) ;  /* 0x0000000400ec5947 */ /* 0x000fea0003800000 */
[----:B--2---:R-:W0:Y:S01]  /*6770*/  MUFU.RCP64H R7, R21 ;  /* 0x0000001500077308 */ /* 0x004e220000001800 */
        /* <DEDUP_REMOVED lines=54> */
[----:B------:R-:W-:Y:S05]  /*6ae0*/  CALL.REL.NOINC `($__internal_4_$__cuda_sm20_div_rn_f64_full) ;  /* 0x0000001400187944 */ /* 0x000fea0003c00000 */
[----:B------:R-:W-:Y:S02]  /*6af0*/  IMAD.MOV.U32 R6, RZ, RZ, R26 ;  /* 0x000000ffff067224 */ /* 0x000fe400078e001a */
[----:B------:R-:W-:-:S07]  /*6b00*/  IMAD.MOV.U32 R7, RZ, RZ, R27 ;  /* 0x000000ffff077224 */ /* 0x000fce00078e001b */
.L_x_3660:
[----:B------:R-:W-:Y:S05]  /*6b10*/  BSYNC.RECONVERGENT B1 ;  /* 0x0000000000017941 */ /* 0x000fea0003800200 */
.L_x_3659:
[----:B------:R-:W-:Y:S02]  /*6b20*/  FSEL R6, R6, RZ, P4 ;  /* 0x000000ff06067208 */ /* 0x000fe40002000000 */
[----:B------:R-:W-:-:S05]  /*6b30*/  FSEL R7, R7, +QNAN , P4 ;  /* 0x7ff8000007077808 */ /* 0x000fca0002000000 */
[----:B------:R4:W-:Y:S01]  /*6b40*/  STG.E.64 desc[UR6][R24.64+0x200], R6 ;  /* 0x0002000618007986 */ /* 0x0009e2000c101b06 */
[----:B------:R-:W-:Y:S05]  /*6b50*/  @P5 BRA `(.L_x_3654) ;  /* 0x0000000000f05947 */ /* 0x000fea0003800000 */
[----:B----4-:R-:W0:Y:S01]  /*6b60*/  MUFU.RCP64H R7, R21 ;  /* 0x0000001500077308 */ /* 0x010e220000001800 */
        /* <DEDUP_REMOVED lines=55> */
.L_x_3662:
[----:B------:R-:W-:Y:S05]  /*6ee0*/  BSYNC.RECONVERGENT B1 ;  /* 0x0000000000017941 */ /* 0x000fea0003800200 */
.L_x_3661:
[----:B------:R-:W-:Y:S02]  /*6ef0*/  FSEL R6, R6, RZ, P4 ;  /* 0x000000ff06067208 */ /* 0x000fe40002000000 */
[----:B------:R-:W-:-:S05]  /*6f00*/  FSEL R7, R7, +QNAN , P4 ;  /* 0x7ff8000007077808 */ /* 0x000fca0002000000 */
[----:B------:R0:W-:Y:S02]  /*6f10*/  STG.E.64 desc[UR6][R24.64+0x300], R6 ;  /* 0x0003000618007986 */ /* 0x0001e4000c101b06 */
.L_x_3654:
[----:B------:R-:W-:Y:S05]  /*6f20*/  BSYNC.RECONVERGENT B0 ;  /* 0x0000000000007941 */ /* 0x000fea0003800200 */
.L_x_3653:
[----:B------:R-:W5:Y:S02]  /*6f30*/  LDCU UR4, c[0x0][0x398] ;  /* 0x00007300ff0477ac */ /* 0x000f640008000800 */
[----:B-----5:R-:W-:-:S04]  /*6f40*/  ISETP.GE.AND P0, PT, R41, UR4, PT ;  /* 0x0000000429007c0c */ /* 0x020fc8000bf06270 */
[----:B------:R-:W-:-:S13]  /*6f50*/  ISETP.EQ.OR P0, PT, R4, 0x1, P0 ;  /* 0x000000010400780c */ /* 0x000fda0000702670 */
[----:B------:R-:W-:Y:S05]  /*6f60*/  @P0 EXIT ;  /* 0x000000000000094d */ /* 0x000fea0003800000 */
[----:B0-234-:R-:W0:Y:S01]  /*6f70*/  MUFU.RCP64H R7, R23 ;  /* 0x0000001700077308 */ /* 0x01de220000001800 */
        /* <DEDUP_REMOVED lines=53> */
[----:B-1----:R-:W-:Y:S05]  /*72d0*/  CALL.REL.NOINC `($__internal_4_$__cuda_sm20_div_rn_f64_full) ;  /* 0x0000000c001c7944 */ /* 0x002fea0003c00000 */
[----:B------:R-:W-:Y:S02]  /*72e0*/  IMAD.MOV.U32 R6, RZ, RZ, R26 ;  /* 0x000000ffff067224 */ /* 0x000fe400078e001a */
[----:B------:R-:W-:-:S07]  /*72f0*/  IMAD.MOV.U32 R7, RZ, RZ, R27 ;  /* 0x000000ffff077224 */ /* 0x000fce00078e001b */
.L_x_3664:
[----:B------:R-:W-:Y:S05]  /*7300*/  BSYNC.RECONVERGENT B0 ;  /* 0x0000000000007941 */ /* 0x000fea0003800200 */
.L_x_3663:
[----:B------:R-:W0:Y:S01]  /*7310*/  LDCU UR4, c[0x0][0x398] ;  /* 0x00007300ff0477ac */ /* 0x000e220008000800 */
[----:B------:R-:W-:Y:S02]  /*7320*/  FSEL R6, R6, RZ, P4 ;  /* 0x000000ff06067208 */ /* 0x000fe40002000000 */
[----:B------:R-:W-:Y:S01]  /*7330*/  FSEL R7, R7, +QNAN , P4 ;  /* 0x7ff8000007077808 */ /* 0x000fe20002000000 */
[----:B------:R-:W2:Y:S01]  /*7340*/  LDCU.64 UR8, c[0x0][0x380] ;  /* 0x00007000ff0877ac */ /* 0x000ea20008000a00 */
[----:B0-----:R-:W-:-:S05]  /*7350*/  IADD3 R40, P0, PT, R40, UR4, RZ ;  /* 0x0000000428287c10 */ /* 0x001fca000ff1e0ff */
[----:B------:R-:W-:Y:S01]  /*7360*/  IMAD.X R5, RZ, RZ, R5, P0 ;  /* 0x000000ffff057224 */ /* 0x000fe200000e0605 */
[----:B--2---:R-:W-:-:S04]  /*7370*/  LEA R4, P0, R40, UR8, 0x3 ;  /* 0x0000000828047c11 */ /* 0x004fc8000f8018ff */
[----:B------:R-:W-:-:S05]  /*7380*/  LEA.HI.X R5, R40, UR9, R5, 0x3, P0 ;  /* 0x0000000928057c11 */ /* 0x000fca00080f1c05 */
[----:B------:R0:W-:Y:S01]  /*7390*/  STG.E.64 desc[UR6][R4.64], R6 ;  /* 0x0000000604007986 */ /* 0x0001e2000c101b06 */
[----:B------:R-:W-:Y:S05]  /*73a0*/  @P5 EXIT ;  /* 0x000000000000594d */ /* 0x000fea0003800000 */
[----:B0-----:R-:W0:Y:S01]  /*73b0*/  MUFU.RCP64H R7, R23 ;  /* 0x0000001700077308 */ /* 0x001e220000001800 */
        /* <DEDUP_REMOVED lines=56> */
.L_x_3666:
[----:B------:R-:W-:Y:S05]  /*7740*/  BSYNC.RECONVERGENT B0 ;  /* 0x0000000000007941 */ /* 0x000fea0003800200 */
.L_x_3665:
[----:B------:R-:W-:Y:S02]  /*7750*/  FSEL R6, R6, RZ, P4 ;  /* 0x000000ff06067208 */ /* 0x000fe40002000000 */
[----:B------:R-:W-:-:S05]  /*7760*/  FSEL R7, R7, +QNAN , P4 ;  /* 0x7ff8000007077808 */ /* 0x000fca0002000000 */
[----:B------:R0:W-:Y:S01]  /*7770*/  STG.E.64 desc[UR6][R4.64+0x100], R6 ;  /* 0x0001000604007986 */ /* 0x0001e2000c101b06 */
[----:B------:R-:W-:Y:S05]  /*7780*/  @P5 EXIT ;  /* 0x000000000000594d */ /* 0x000fea0003800000 */
[----:B0-----:R-:W0:Y:S01]  /*7790*/  MUFU.RCP64H R7, R23 ;  /* 0x0000001700077308 */ /* 0x001e220000001800 */
        /* <DEDUP_REMOVED lines=57> */
.L_x_3668:
[----:B------:R-:W-:Y:S05]  /*7b30*/  BSYNC.RECONVERGENT B0 ;  /* 0x0000000000007941 */ /* 0x000fea0003800200 */
.L_x_3667:
        /* <DEDUP_REMOVED lines=60> */
.L_x_3670:
[----:B------:R-:W-:Y:S05]  /*7f00*/  BSYNC.RECONVERGENT B0 ;  /* 0x0000000000007941 */ /* 0x000fea0003800200 */
.L_x_3669:
[----:B------:R-:W-:Y:S02]  /*7f10*/  FSEL R2, R2, RZ, P4 ;  /* 0x000000ff02027208 */ /* 0x000fe40002000000 */
[----:B------:R-:W-:-:S05]  /*7f20*/  FSEL R3, R3, +QNAN , P4 ;  /* 0x7ff8000003037808 */ /* 0x000fca0002000000 */
[----:B------:R-:W-:Y:S01]  /*7f30*/  STG.E.64 desc[UR6][R4.64+0x300], R2 ;  /* 0x0003000204007986 */ /* 0x000fe2000c101b06 */
[----:B------:R-:W-:Y:S05]  /*7f40*/  EXIT ;  /* 0x000000000000794d */ /* 0x000fea0003800000 */
        .weak           $__internal_4_$__cuda_sm20_div_rn_f64_full
        .type           $__internal_4_$__cuda_sm20_div_rn_f64_full,@function
        .size           $__internal_4_$__cuda_sm20_div_rn_f64_full,(.L_x_11217 - $__internal_4_$__cuda_sm20_div_rn_f64_full)
$__internal_4_$__cuda_sm20_div_rn_f64_full:
        /* <DEDUP_REMOVED lines=11> */
[----:B------:R-:W-:Y:S01]  /*8000*/  LOP3.LUT R27, R26, 0x3ff00000, RZ, 0xfc, !PT ;  /* 0x3ff000001a1b7812 */ /* 0x000fe200078efcff */
[----:B------:R-:W-:Y:S01]  /*8010*/  IMAD.MOV.U32 R26, RZ, RZ, R28 ;  /* 0x000000ffff1a7224 */ /* 0x000fe200078e001c */
[----:B------:R-:W-:Y:S01]  /*8020*/  @!P1 ISETP.GE.U32.AND P2, PT, R43, R32, PT ;  /* 0x000000202b00920c */ /* 0x000fe20003f46070 */
[----:B------:R-:W-:Y:S01]  /*8030*/  IMAD.MOV.U32 R32, RZ, RZ, R30 ;  /* 0x000000ffff207224 */ /* 0x000fe200078e001e */
[----:B------:R-:W-:Y:S02]  /*8040*/  LOP3.LUT R33, R33, 0x800fffff, R31, 0xf8, !PT ;  /* 0x800fffff21217812 */ /* 0x000fe400078ef81f */
[----:B------:R-:W-:Y:S01]  /*8050*/  @!P1 SEL R35, R44, 0x63400000, !P2 ;  /* 0x634000002c239807 */ /* 0x000fe20005000000 */
[----:B------:R-:W0:Y:S02]  /*8060*/  @!P0 DMUL R26, R28, 8.98846567431157953865e+307 ;  /* 0x7fe000001c1a8828 */ /* 0x000e240000000000 */
[----:B0-----:R-:W-:-:S02]  /*8070*/  @!P0 LOP3.LUT R45, R27, 0x7ff00000, RZ, 0xc0, !PT ;  /* 0x7ff000001b2d8812 */ /* 0x001fc400078ec0ff */
[----:B------:R-:W-:-:S04]  /*8080*/  @!P1 LOP3.LUT R35, R35, 0x80000000, R31, 0xf8, !PT ;  /* 0x8000000023239812 */ /* 0x000fc800078ef81f */
[----:B------:R-:W-:-:S15]  /*8090*/  @!P1 LOP3.LUT R35, R35, 0x100000, RZ, 0xfc, !PT ;  /* 0x0010000023239812 */ /* 0x000fde00078efcff */
[----:B------:R-:W-:-:S15]  /*80a0*/  NOP ;  /* 0x0000000000007918 */ /* 0x000fde0000000000 */
[----:B------:R-:W-:-:S15]  /*80b0*/  NOP ;  /* 0x0000000000007918 */ /* 0x000fde0000000000 */
[----:B------:R-:W-:-:S11]  /*80c0*/  NOP ;  /* 0x0000000000007918 */ /* 0x000fd60000000000 */
        /* <DEDUP_REMOVED lines=81> */
.L_x_3672:
        /* <DEDUP_REMOVED lines=16> */
.L_x_3675:
[----:B------:R-:W-:Y:S01]  /*86e0*/  LOP3.LUT R37, R29, 0x80000, RZ, 0xfc, !PT ;  /* 0x000800001d257812 */ /* 0x000fe200078efcff */
[----:B------:R-:W-:Y:S01]  /*86f0*/  IMAD.MOV.U32 R36, RZ, RZ, R28 ;  /* 0x000000ffff247224 */ /* 0x000fe200078e001c */
[----:B------:R-:W-:Y:S06]  /*8700*/  BRA `(.L_x_3673) ;  /* 0x0000000000087947 */ /* 0x000fec0003800000 */
.L_x_3674:
[----:B------:R-:W-:Y:S01]  /*8710*/  LOP3.LUT R37, R31, 0x80000, RZ, 0xfc, !PT ;  /* 0x000800001f257812 */ /* 0x000fe200078efcff */
[----:B------:R-:W-:-:S07]  /*8720*/  IMAD.MOV.U32 R36, RZ, RZ, R30 ;  /* 0x000000ffff247224 */ /* 0x000fce00078e001e */
.L_x_3673:
[----:B------:R-:W-:Y:S05]  /*8730*/  BSYNC.RECONVERGENT B2 ;  /* 0x0000000000027941 */ /* 0x000fea0003800200 */
.L_x_3671:
[----:B------:R-:W-:Y:S02]  /*8740*/  IMAD.MOV.U32 R43, RZ, RZ, 0x0 ;  /* 0x00000000ff2b7424 */ /* 0x000fe400078e00ff */
[----:B------:R-:W-:Y:S02]  /*8750*/  IMAD.MOV.U32 R26, RZ, RZ, R36 ;  /* 0x000000ffff1a7224 */ /* 0x000fe400078e0024 */
[----:B------:R-:W-:Y:S01]  /*8760*/  IMAD.MOV.U32 R27, RZ, RZ, R37 ;  /* 0x000000ffff1b7224 */ /* 0x000fe200078e0025 */
[----:B------:R-:W-:Y:S06]  /*8770*/  RET.REL.NODEC R42 `(_ZN43_GLOBAL__N__9ae7fba5_10_SoftMax_cu_9f978f6320softmax_warp_forwardIdddLi7ELb0ELb1EEEvPT0_PKT_iiiPKbib) ;  /* 0xffffff782a207950 */ /* 0x000fec0003c3ffff */
.L_x_3676:
        /* <DEDUP_REMOVED lines=16> */
.L_x_11217:


//--------------------- .text._ZN43_GLOBAL__N__9ae7fba5_10_SoftMax_cu_9f978f6320softmax_warp_forwardIdddLi6ELb0ELb1EEEvPT0_PKT_iiiPKbib --------------------------
	.section	.text._ZN43_GLOBAL__N__9ae7fba5_10_SoftMax_cu_9f978f6320softmax_warp_forwardIdddLi6ELb0ELb1EEEvPT0_PKT_iiiPKbib,"ax",@progbits
	.align	128
.text._ZN43_GLOBAL__N__9ae7fba5_10_SoftMax_cu_9f978f6320softmax_warp_forwardIdddLi6ELb0ELb1EEEvPT0_PKT_iiiPKbib:
        .type           _ZN43_GLOBAL__N__9ae7fba5_10_SoftMax_cu_9f978f6320softmax_warp_forwardIdddLi6ELb0ELb1EEEvPT0_PKT_iiiPKbib,@function
        .size           _ZN43_GLOBAL__N__9ae7fba5_10_SoftMax_cu_9f978f6320softmax_warp_forwardIdddLi6ELb0ELb1EEEvPT0_PKT_iiiPKbib,(.L_x_11219 - _ZN43_GLOBAL__N__9ae7fba5_10_SoftMax_cu_9f978f6320softmax_warp_forwardIdddLi6ELb0ELb1EEEvPT0_PKT_iiiPKbib)
        .other          _ZN43_GLOBAL__N__9ae7fba5_10_SoftMax_cu_9f978f6320softmax_warp_forwardIdddLi6ELb0ELb1EEEvPT0_PKT_iiiPKbib,@"STO_CUDA_ENTRY STV_DEFAULT"
_ZN43_GLOBAL__N__9ae7fba5_10_SoftMax_cu_9f978f6320softmax_warp_forwardIdddLi6ELb0ELb1EEEvPT0_PKT_iiiPKbib:
[----:B------:R-:W-:Y:S01]  /*0000*/  LDC R1, c[0x0][0x37c] ;  /* 0x0000df00ff017b82 */ /* 0x000fe20000000800 */
[----:B------:R-:W0:Y:S01]  /*0010*/  S2R R0, SR_CTAID.X ;  /* 0x0000000000007919 */ /* 0x000e220000002500 */
[----:B------:R-:W0:Y:S01]  /*0020*/  LDCU UR6, c[0x0][0x364] ;  /* 0x00006c80ff0677ac */ /* 0x000e220008000800 */
[----:B------:R-:W0:Y:S01]  /*0030*/  S2R R3, SR_TID.Y ;  /* 0x0000000000037919 */ /* 0x000e220000002200 */
[----:B------:R-:W1:Y:S01]  /*0040*/  LDCU.U8 UR4, c[0x0][0x3ac] ;  /* 0x00007580ff0477ac */ /* 0x000e620008000000 */
[----:B------:R-:W2:Y:S01]  /*0050*/  S2R R35, SR_TID.X ;  /* 0x0000000000237919 */ /* 0x000ea20000002100 */
[----:B------:R-:W3:Y:S01]  /*0060*/  LDCU.64 UR8, c[0x0][0x390] ;  /* 0x00007200ff0877ac */ /* 0x000ee20008000a00 */
[----:B------:R-:W2:Y:S01]  /*0070*/  LDCU UR5, c[0x0][0x398] ;  /* 0x00007300ff0577ac */ /* 0x000ea20008000800 */
[----:B------:R-:W4:Y:S01]  /*0080*/  LDCU.64 UR10, c[0x0][0x388] ;  /* 0x00007100ff0a77ac */ /* 0x000f220008000a00 */
[----:B-1----:R-:W-:-:S04]  /*0090*/  UPRMT UR4, UR4, 0x8880, URZ ;  /* 0x0000888004047896 */ /* 0x002fc800080000ff */
[----:B------:R-:W-:Y:S01]  /*00a0*/  UISETP.NE.AND UP0, UPT, UR4, URZ, UPT ;  /* 0x000000ff0400728c */ /* 0x000fe2000bf05270 */
[----:B0-----:R-:W-:Y:S01]  /*00b0*/  IMAD R0, R0, UR6, R3 ;  /* 0x0000000600007c24 */ /* 0x001fe2000f8e0203 */
[----:B------:R-:W0:Y:S03]  /*00c0*/  LDCU.64 UR6, c[0x0][0x358] ;  /* 0x00006b00ff0677ac */ /* 0x000e260008000a00 */
[----:B------:R-:W-:Y:S01]  /*00d0*/  IMAD.SHL.U32 R0, R0, 0x2, RZ ;  /* 0x0000000200007824 */ /* 0x000fe200078e00ff */
[C---:B--2---:R-:W-:Y:S01]  /*00e0*/  ISETP.GE.AND P5, PT, R35.reuse, UR5, PT ;  /* 0x0000000523007c0c */ /* 0x044fe2000bfa6270 */
[----:B------:R-:W-:Y:S02]  /*00f0*/  VIADD R33, R35, 0x20 ;  /* 0x0000002023217836 */ /* 0x000fe40000000000 */
[C---:B---3--:R-:W-:Y:S01]  /*0100*/  IMAD R4, R0.reuse, UR9, RZ ;  /* 0x0000000900047c24 */ /* 0x048fe2000f8e02ff */
[----:B------:R-:W-:-:S02]  /*0110*/  IADD3 R32, PT, PT, -R0, UR8, RZ ;  /* 0x0000000800207c10 */ /* 0x000fc4000fffe1ff */
[----:B------:R-:W-:Y:S01]  /*0120*/  P2R R2, PR, RZ, 0x20 ;  /* 0x00000020ff027803 */ /* 0x000fe20000000000 */
[----:B------:R-:W-:-:S04]  /*0130*/  IMAD.IADD R34, R4, 0x1, R35 ;  /* 0x0000000104227824 */ /* 0x000fc800078e0223 */
[----:B------:R-:W-:Y:S01]  /*0140*/  IMAD.MOV.U32 R0, RZ, RZ, R34 ;  /* 0x000000ffff007224 */ /* 0x000fe200078e0022 */
[----:B----4-:R-:W-:Y:S06]  /*0150*/  BRA.U !UP0, `(.L_x_3677) ;  /* 0x0000000108647547 */ /* 0x010fec000b800000 */
        /* <DEDUP_REMOVED lines=25> */
.L_x_3677:
[----:B------:R-:W-:Y:S01]  /*02f0*/  ISETP.GE.AND P0, PT, R33, UR5, PT ;  /* 0x0000000521007c0c */ /* 0x000fe2000bf06270 */
[----:B------:R-:W-:Y:S01]  /*0300*/  IMAD.U32 R15, RZ, RZ, UR5 ;  /* 0x00000005ff0f7e24 */ /* 0x000fe2000f8e00ff */
[----:B------:R-:W-:Y:S01]  /*0310*/  SHF.R.S32.HI R5, RZ, 0x1f, R34 ;  /* 0x0000001fff057819 */ /* 0x000fe20000011422 */
[----:B------:R-:W-:Y:S01]  /*0320*/  IMAD.MOV.U32 R6, RZ, RZ, 0x0 ;  /* 0x00000000ff067424 */ /* 0x000fe200078e00ff */
[----:B------:R-:W-:Y:S01]  /*0330*/  LEA R2, P4, R34, UR10, 0x3 ;  /* 0x0000000a22027c11 */ /* 0x000fe2000f8818ff */
[----:B------:R-:W-:Y:S01]  /*0340*/  IMAD.MOV.U32 R7, RZ, RZ, -0x100000 ;  /* 0xfff00000ff077424 */ /* 0x000fe200078e00ff */
[C---:B------:R-:W-:Y:S01]  /*0350*/  ISETP.GT.AND P2, PT, R32.reuse, RZ, !P0 ;  /* 0x000000ff2000720c */ /* 0x040fe20004744270 */
[----:B------:R-:W-:Y:S01]  /*0360*/  IMAD.MOV.U32 R18, RZ, RZ, 0x0 ;  /* 0x00000000ff127424 */ /* 0x000fe200078e00ff */
[C---:B------:R-:W-:Y:S01]  /*0370*/  ISETP.GT.AND P3, PT, R32.reuse, RZ, !P5 ;  /* 0x000000ff2000720c */ /* 0x040fe20006f64270 */
[----:B------:R-:W-:Y:S01]  /*0380*/  IMAD.MOV.U32 R19, RZ, RZ, -0x100000 ;  /* 0xfff00000ff137424 */ /* 0x000fe200078e00ff */
[C---:B------:R-:W-:Y:S01]  /*0390*/  ISETP.GT.AND P1, PT, R32.reuse, 0x1, !P5 ;  /* 0x000000012000780c */ /* 0x040fe20006f24270 */
[----:B------:R-:W-:Y:S01]  /*03a0*/  IMAD.MOV.U32 R10, RZ, RZ, 0x0 ;  /* 0x00000000ff0a7424 */ /* 0x000fe200078e00ff */
[----:B------:R-:W-:Y:S01]  /*03b0*/  ISETP.GT.AND P0, PT, R32, 0x1, !P0 ;  /* 0x000000012000780c */ /* 0x000fe20004704270 */
[----:B------:R-:W-:Y:S01]  /*03c0*/  IMAD.MOV.U32 R11, RZ, RZ, -0x100000 ;  /* 0xfff00000ff0b7424 */ /* 0x000fe200078e00ff */
[----:B------:R-:W-:Y:S01]  /*03d0*/  LEA.HI.X R3, R34, UR11, R5, 0x3, P4 ;  /* 0x0000000b22037c11 */ /* 0x000fe2000a0f1c05 */
[----:B------:R-:W-:Y:S01]  /*03e0*/  IMAD.MOV.U32 R12, RZ, RZ, 0x0 ;  /* 0x00000000ff0c7424 */ /* 0x000fe200078e00ff */
[----:B------:R-:W1:Y:S01]  /*03f0*/  LDCU.64 UR8, c[0x0][0x3a0] ;  /* 0x00007400ff0877ac */ /* 0x000e620008000a00 */
[----:B------:R-:W-:-:S02]  /*0400*/  IMAD.MOV.U32 R13, RZ, RZ, -0x100000 ;  /* 0xfff00000ff0d7424 */ /* 0x000fc400078e00ff */
[----:B------:R-:W-:Y:S01]  /*0410*/  IMAD.WIDE.U32 R14, R15, 0x8, R2 ;  /* 0x000000080f0e7825 */ /* 0x000fe200078e0002 */
[----:B0-----:R0:W5:Y:S04]  /*0420*/  @P2 LDG.E.64 R18, desc[UR6][R2.64+0x100] ;  /* 0x0001000602122981 */ /* 0x001168000c1e1b00 */
[----:B------:R0:W5:Y:S04]  /*0430*/  @P3 LDG.E.64 R6, desc[UR6][R2.64] ;  /* 0x0000000602063981 */ /* 0x000168000c1e1b00 */
[----:B------:R0:W5:Y:S04]  /*0440*/  @P1 LDG.E.64 R10, desc[UR6][R14.64] ;  /* 0x000000060e0a1981 */ /* 0x000168000c1e1b00 */
[----:B------:R0:W5:Y:S01]  /*0450*/  @P0 LDG.E.64 R12, desc[UR6][R14.64+0x100] ;  /* 0x000100060e0c0981 */ /* 0x000162000c1e1b00 */
[----:B------:R-:W-:Y:S01]  /*0460*/  UISETP.NE.AND UP1, UPT, UR4, URZ, UPT ;  /* 0x000000ff0400728c */ /* 0x000fe2000bf25270 */
[----:B-1----:R-:W-:-:S04]  /*0470*/  IADD3 R8, P4, PT, R0, UR8, RZ ;  /* 0x0000000800087c10 */ /* 0x002fc8000ff9e0ff */
[----:B------:R-:W-:-:S04]  /*0480*/  LEA.HI.X.SX32 R9, R0, UR9, 0x1, P4 ;  /* 0x0000000900097c11 */ /* 0x000fc8000a0f0eff */
[----:B0-----:R-:W-:Y:S05]  /*0490*/  BRA.U UP1, `(.L_x_3678) ;  /* 0x0000000101e47547 */ /* 0x001fea000b800000 */
[----:B------:R-:W-:-:S05]  /*04a0*/  IADD3 R2, P4, PT, R8, UR5, RZ ;  /* 0x0000000508027c10 */ /* 0x000fca000ff9e0ff */
[----:B------:R-:W-:-:S05]  /*04b0*/  IMAD.X R3, RZ, RZ, R9, P4 ;  /* 0x000000ffff037224 */ /* 0x000fca00020e0609 */
[----:B------:R0:W5:Y:S01]  /*04c0*/  @P1 LDG.E.U8 R16, desc[UR6][R2.64] ;  /* 0x0000000602101981 */ /* 0x000162000c1e1100 */
[----:B------:R-:W-:Y:S01]  /*04d0*/  BSSY.RECONVERGENT B0, `(.L_x_3679) ;  /* 0x000000a000007945 */ /* 0x000fe20003800200 */
[----:B------:R-:W-:Y:S01]  /*04e0*/  PLOP3.LUT P4, PT, PT, PT, PT, 0x8, 0x80 ;  /* 0x000000000080781c */ /* 0x000fe20003f8e170 */
[----:B-----5:R-:W-:Y:S01]  /*04f0*/  IMAD.MOV.U32 R14, RZ, RZ, R6 ;  /* 0x000000ffff0e7224 */ /* 0x020fe200078e0006 */
[----:B------:R-:W-:Y:S01]  /*0500*/  PRMT R0, RZ, 0x7610, R0 ;  /* 0x00007610ff007816 */ /* 0x000fe20000000000 */
[----:B------:R-:W-:Y:S01]  /*0510*/  IMAD.MOV.U32 R15, RZ, RZ, R7 ;  /* 0x000000ffff0f7224 */ /* 0x000fe200078e0007 */
[----:B------:R-:W-:Y:S09]  /*0520*/  @!P3 BRA `(.L_x_3680) ;  /* 0x000000000010b947 */ /* 0x000ff20003800000 */
[----:B------:R-:W2:Y:S02]  /*0530*/  LDG.E.U8 R0, desc[UR6][R8.64] ;  /* 0x0000000608007981 */ /* 0x000ea4000c1e1100 */
[----:B--2---:R-:W-:-:S04]  /*0540*/  ISETP.NE.AND P5, PT, R0, RZ, PT ;  /* 0x000000ff0000720c */ /* 0x004fc80003fa5270 */
[----:B------:R-:W-:Y:S02]  /*0550*/  PLOP3.LUT P4, PT, P5, PT, PT, 0x8, 0x80 ;  /* 0x000000000080781c */ /* 0x000fe40002f8e170 */
[----:B------:R-:W-:-:S11]  /*0560*/  SEL R0, RZ, 0x1, P5 ;  /* 0x00000001ff007807 */ /* 0x000fd60002800000 */
.L_x_3680:
[----:B------:R-:W-:Y:S05]  /*0570*/  BSYNC.RECONVERGENT B0 ;  /* 0x0000000000007941 */ /* 0x000fea0003800200 */
.L_x_3679:
[----:B------:R-:W-:Y:S04]  /*0580*/  BSSY.RECONVERGENT B0, `(.L_x_3681) ;  /* 0x000000b000007945 */ /* 0x000fe80003800200 */
[----:B------:R-:W-:Y:S05]  /*0590*/  @!P2 BRA `(.L_x_3682) ;  /* 0x000000000024a947 */ /* 0x000fea0003800000 */
[----:B------:R-:W2:Y:S02]  /*05a0*/  LDG.E.U8 R4, desc[UR6][R8.64+0x20] ;  /* 0x0000200608047981 */ /* 0x000ea4000c1e1100 */
[----:B--2---:R-:W-:Y:S01]  /*05b0*/  ISETP.NE.AND P5, PT, R4, RZ, PT ;  /* 0x000000ff0400720c */ /* 0x004fe20003fa5270 */
[----:B------:R-:W-:-:S12]  /*05c0*/  IMAD.MOV.U32 R4, RZ, RZ, 0x1 ;  /* 0x00000001ff047424 */ /* 0x000fd800078e00ff */
[----:B------:R-:W1:Y:S01]  /*05d0*/  @!P5 DSETP.GT.AND P6, PT, R6, R18, PT ;  /* 0x000000120600d22a */ /* 0x000e620003fc4000 */
[----:B------:R-:W-:Y:S02]  /*05e0*/  @!P5 PRMT R0, R4, 0x7610, R0 ;  /* 0x000076100400d816 */ /* 0x000fe40000000000 */
[-C--:B-1----:R-:W-:Y:S02]  /*05f0*/  @!P5 FSEL R17, R6, R18.reuse, P6 ;  /* 0x000000120611d208 */ /* 0x082fe40003000000 */
[-C--:B------:R-:W-:Y:S02]  /*0600*/  @!P5 FSEL R21, R7, R19.reuse, P6 ;  /* 0x000000130715d208 */ /* 0x080fe40003000000 */
[----:B------:R-:W-:Y:S02]  /*0610*/  @!P5 FSEL R14, R17, R18, P4 ;  /* 0x00000012110ed208 */ /* 0x000fe40002000000 */
[----:B------:R-:W-:-:S07]  /*0620*/  @!P5 FSEL R15, R21, R19, P4 ;  /* 0x00000013150fd208 */ /* 0x000fce0002000000 */
.L_x_3682:
[----:B------:R-:W-:Y:S05]  /*0630*/  BSYNC.RECONVERGENT B0 ;  /* 0x0000000000007941 */ /* 0x000fea0003800200 */
.L_x_3681:
[----:B------:R-:W-:Y:S01]  /*0640*/  PRMT R4, R0, 0x9910, RZ ;  /* 0x0000991000047816 */ /* 0x000fe200000000ff */
[----:B------:R-:W-:Y:S01]  /*0650*/  BSSY.RECONVERGENT B0, `(.L_x_3683) ;  /* 0x0000016000007945 */ /* 0x000fe20003800200 */
[----:B------:R-:W-:Y:S02]  /*0660*/  @P1 ISETP.NE.AND P5, PT, R16, RZ, PT ;  /* 0x000000ff1000120c */ /* 0x000fe40003fa5270 */
[----:B------:R-:W-:Y:S02]  /*0670*/  ISETP.NE.AND P4, PT, R4, RZ, PT ;  /* 0x000000ff0400720c */ /* 0x000fe40003f85270 */
[----:B------:R-:W-:Y:S02]  /*0680*/  PRMT R0, RZ, 0x7610, R0 ;  /* 0x00007610ff007816 */ /* 0x000fe40000000000 */
[----:B------:R-:W-:Y:S02]  /*0690*/  @P1 SEL R16, RZ, 0x1, P5 ;  /* 0x00000001ff101807 */ /* 0x000fe40002800000 */
[----:B------:R-:W-:Y:S01]  /*06a0*/  FSEL R4, R14, RZ, P4 ;  /* 0x000000ff0e047208 */ /* 0x000fe20002000000 */
[----:B------:R-:W-:Y:S01]  /*06b0*/  IMAD.MOV.U32 R14, RZ, RZ, R10 ;  /* 0x000000ffff0e7224 */ /* 0x000fe200078e000a */
[----:B------:R-:W-:Y:S01]  /*06c0*/  FSEL R23, R15, -QNAN , P4 ;  /* 0xfff000000f177808 */ /* 0x000fe20002000000 */
[----:B------:R-:W-:Y:S01]  /*06d0*/  IMAD.MOV.U32 R15, RZ, RZ, R11 ;  /* 0x000000ffff0f7224 */ /* 0x000fe200078e000b */
[----:B------:R-:W-:-:S02]  /*06e0*/  PLOP3.LUT P4, PT, PT, PT, PT, 0x8, 0x80 ;  /* 0x000000000080781c */ /* 0x000fc40003f8e170 */
[----:B------:R-:W-:Y:S02]  /*06f0*/  @P1 PRMT R0, R16, 0x7610, R0 ;  /* 0x0000761010001816 */ /* 0x000fe40000000000 */
[----:B------:R-:W-:Y:S01]  /*0700*/  @P1 PLOP3.LUT P4, PT, P5, PT, PT, 0x8, 0x80 ;  /* 0x000000000080181c */ /* 0x000fe20002f8e170 */
[----:B------:R-:W-:-:S12]  /*0710*/  @!P0 BRA `(.L_x_3684) ;  /* 0x0000000000248947 */ /* 0x000fd80003800000 */
[----:B0-----:R-:W2:Y:S01]  /*0720*/  LDG.E.U8 R2, desc[UR6][R2.64+0x20] ;  /* 0x0000200602027981 */ /* 0x001ea2000c1e1100 */
[----:B------:R-:W-:Y:S01]  /*0730*/  IMAD.MOV.U32 R16, RZ, RZ, 0x1 ;  /* 0x00000001ff107424 */ /* 0x000fe200078e00ff */
[----:B--2---:R-:W-:-:S13]  /*0740*/  ISETP.NE.AND P5, PT, R2, RZ, PT ;  /* 0x000000ff0200720c */ /* 0x004fda0003fa5270 */
[----:B------:R-:W0:Y:S01]  /*0750*/  @!P5 DSETP.GT.AND P6, PT, R10, R12, PT ;  /* 0x0000000c0a00d22a */ /* 0x000e220003fc4000 */
[----:B------:R-:W-:Y:S02]  /*0760*/  @!P5 PRMT R0, R16, 0x7610, R0 ;  /* 0x000076101000d816 */ /* 0x000fe40000000000 */
[-C--:B0-----:R-:W-:Y:S02]  /*0770*/  @!P5 FSEL R17, R10, R12.reuse, P6 ;  /* 0x0000000c0a11d208 */ /* 0x081fe40003000000 */
[-C--:B------:R-:W-:Y:S02]  /*0780*/  @!P5 FSEL R21, R11, R13.reuse, P6 ;  /* 0x0000000d0b15d208 */ /* 0x080fe40003000000 */
[----:B------:R-:W-:Y:S02]  /*0790*/  @!P5 FSEL R14, R17, R12, P4 ;  /* 0x0000000c110ed208 */ /* 0x000fe40002000000 */
[----:B------:R-:W-:-:S07]  /*07a0*/  @!P5 FSEL R15, R21, R13, P4 ;  /* 0x0000000d150fd208 */ /* 0x000fce0002000000 */
.L_x_3684:
[----:B------:R-:W-:Y:S05]  /*07b0*/  BSYNC.RECONVERGENT B0 ;  /* 0x0000000000007941 */ /* 0x000fea0003800200 */
.L_x_3683:
[----:B------:R-:W-:Y:S01]  /*07c0*/  PRMT R0, R0, 0x9910, RZ ;  /* 0x0000991000007816 */ /* 0x000fe200000000ff */
[----:B0-----:R-:W-:Y:S02]  /*07d0*/  IMAD.MOV.U32 R2, RZ, RZ, R4 ;  /* 0x000000ffff027224 */ /* 0x001fe400078e0004 */
[----:B------:R-:W-:Y:S01]  /*07e0*/  IMAD.MOV.U32 R3, RZ, RZ, R23 ;  /* 0x000000ffff037224 */ /* 0x000fe200078e0017 */
[----:B------:R-:W-:-:S04]  /*07f0*/  ISETP.NE.AND P4, PT, R0, RZ, PT ;  /* 0x000000ff0000720c */ /* 0x000fc80003f85270 */
[----:B------:R-:W-:Y:S02]  /*0800*/  FSEL R14, R14, RZ, P4 ;  /* 0x000000ff0e0e7208 */ /* 0x000fe40002000000 */
[----:B------:R-:W-:Y:S01]  /*0810*/  FSEL R15, R15, -QNAN , P4 ;  /* 0xfff000000f0f7808 */ /* 0x000fe20002000000 */
[----:B------:R-:W-:Y:S06]  /*0820*/  BRA `(.L_x_3685) ;  /* 0x0000000000d87947 */ /* 0x000fec0003800000 */
.L_x_3678:
        /* <DEDUP_REMOVED lines=11> */
.L_x_3687:
[----:B------:R-:W-:Y:S05]  /*08e0*/  BSYNC.RECONVERGENT B0 ;  /* 0x0000000000007941 */ /* 0x000fea0003800200 */
.L_x_3686:
        /* <DEDUP_REMOVED lines=11> */
.L_x_3689:
[----:B------:R-:W-:Y:S05]  /*09a0*/  BSYNC.RECONVERGENT B0 ;  /* 0x0000000000007941 */ /* 0x000fea0003800200 */
.L_x_3688:
        /* <DEDUP_REMOVED lines=23> */
.L_x_3691:
[----:B------:R-:W-:Y:S05]  /*0b20*/  BSYNC.RECONVERGENT B0 ;  /* 0x0000000000007941 */ /* 0x000fea0003800200 */
.L_x_3690:
[----:B------:R-:W-:-:S04]  /*0b30*/  PRMT R0, R0, 0x9910, RZ ;  /* 0x0000991000007816 */ /* 0x000fc800000000ff */
[----:B------:R-:W-:-:S04]  /*0b40*/  ISETP.NE.AND P4, PT, R0, RZ, PT ;  /* 0x000000ff0000720c */ /* 0x000fc80003f85270 */
[----:B------:R-:W-:Y:S01]  /*0b50*/  FSEL R14, R2, RZ, P4 ;  /* 0x000000ff020e7208 */ /* 0x000fe20002000000 */
[----:B------:R-:W-:Y:S01]  /*0b60*/  IMAD.MOV.U32 R2, RZ, RZ, R4 ;  /* 0x000000ffff027224 */ /* 0x000fe200078e0004 */
[----:B------:R-:W-:Y:S01]  /*0b70*/  FSEL R15, R3, -QNAN , P4 ;  /* 0xfff00000030f7808 */ /* 0x000fe20002000000 */
[----:B------:R-:W-:-:S07]  /*0b80*/  IMAD.MOV.U32 R3, RZ, RZ, R17 ;  /* 0x000000ffff037224 */ /* 0x000fce00078e0011 */
.L_x_3685:
[----:B------:R-:W-:Y:S01]  /*0b90*/  SHFL.BFLY PT, R21, R15, 0x10, 0x1f ;  /* 0x0e001f000f157f89 */ /* 0x000fe200000e0000 */
[----:B------:R-:W-:Y:S03]  /*0ba0*/  BSSY.RECONVERGENT B0, `(.L_x_3692) ;  /* 0x00000cf000007945 */ /* 0x000fe60003800200 */
[----:B------:R-:W1:Y:S04]  /*0bb0*/  SHFL.BFLY PT, R20, R14, 0x10, 0x1f ;  /* 0x0e001f000e147f89 */ /* 0x000e6800000e0000 */
[----:B------:R-:W-:Y:S04]  /*0bc0*/  SHFL.BFLY PT, R17, R3, 0x10, 0x1f ;  /* 0x0e001f0003117f89 */ /* 0x000fe800000e0000 */
[----:B------:R-:W2:Y:S01]  /*0bd0*/  SHFL.BFLY PT, R16, R2, 0x10, 0x1f ;  /* 0x0e001f0002107f89 */ /* 0x000ea200000e0000 */
[----:B-1----:R-:W1:Y:S02]  /*0be0*/  DSETP.GEU.AND P4, PT, R14, R20, PT ;  /* 0x000000140e00722a */ /* 0x002e640003f8e000 */
[----:B-1----:R-:W-:-:S02]  /*0bf0*/  FSEL R24, R20, R14, !P4 ;  /* 0x0000000e14187208 */ /* 0x002fc40006000000 */
[----:B------:R-:W-:-:S03]  /*0c00*/  FSEL R25, R21, R15, !P4 ;  /* 0x0000000f15197208 */ /* 0x000fc60006000000 */
[----:B------:R-:W-:Y:S04]  /*0c10*/  SHFL.BFLY PT, R20, R24, 0x8, 0x1f ;  /* 0x0d001f0018147f89 */ /* 0x000fe800000e0000 */
[----:B------:R-:W1:-:S15]  /*0c20*/  SHFL.BFLY PT, R21, R25, 0x8, 0x1f ;  /* 0x0d001f0019157f89 */ /* 0x000e5e00000e0000 */
[----:B------:R-:W-:-:S15]  /*0c30*/  NOP ;  /* 0x0000000000007918 */ /* 0x000fde0000000000 */
[----:B------:R-:W-:-:S15]  /*0c40*/  NOP ;  /* 0x0000000000007918 */ /* 0x000fde0000000000 */
[----:B------:R-:W-:-:S08]  /*0c50*/  NOP ;  /* 0x0000000000007918 */ /* 0x000fd00000000000 */
[----:B--2---:R-:W2:Y:S02]  /*0c60*/  DSETP.GEU.AND P5, PT, R2, R16, PT ;  /* 0x000000100200722a */ /* 0x004ea40003fae000 */
[----:B--2---:R-:W-:Y:S02]  /*0c70*/  FSEL R22, R16, R2, !P5 ;  /* 0x0000000210167208 */ /* 0x004fe40006800000 */
[----:B------:R-:W-:-:S03]  /*0c80*/  FSEL R23, R17, R3, !P5 ;  /* 0x0000000311177208 */ /* 0x000fc60006800000 */
[----:B------:R-:W-:Y:S04]  /*0c90*/  SHFL.BFLY PT, R14, R22, 0x8, 0x1f ;  /* 0x0d001f00160e7f89 */ /* 0x000fe800000e0000 */
[----:B------:R-:W2:-:S15]  /*0ca0*/  SHFL.BFLY PT, R15, R23, 0x8, 0x1f ;  /* 0x0d001f00170f7f89 */ /* 0x000e9e00000e0000 */
        /* <DEDUP_REMOVED lines=53> */
[----:B------:R-:W-:Y:S02]  /*1000*/  FSEL R3, R17, R27, !P4 ;  /* 0x0000001b11037208 */ /* 0x000fe40006000000 */
[----:B------:R-:W-:-:S15]  /*1010*/  CS2R R16, SRZ ;  /* 0x0000000000107805 */ /* 0x000fde000001ff00 */
[----:B------:R-:W-:-:S15]  /*1020*/  NOP ;  /* 0x0000000000007918 */ /* 0x000fde0000000000 */
[----:B------:R-:W-:-:S15]  /*1030*/  NOP ;  /* 0x0000000000007918 */ /* 0x000fde0000000000 */
[----:B------:R-:W-:-:S13]  /*1040*/  NOP ;  /* 0x0000000000007918 */ /* 0x000fda0000000000 */
[----:B--2---:R-:W1:Y:S02]  /*1050*/  DSETP.GEU.AND P5, PT, R24, R14, PT ;  /* 0x0000000e1800722a */ /* 0x004e640003fae000 */
[----:B-1----:R-:W-:Y:S02]  /*1060*/  FSEL R20, R14, R24, !P5 ;  /* 0x000000180e147208 */ /* 0x002fe40006800000 */
[----:B------:R-:W-:Y:S02]  /*1070*/  FSEL R21, R15, R25, !P5 ;  /* 0x000000190f157208 */ /* 0x000fe40006800000 */
[----:B------:R-:W-:Y:S01]  /*1080*/  CS2R R14, SRZ ;  /* 0x00000000000e7805 */ /* 0x000fe2000001ff00 */
[----:B------:R-:W-:Y:S06]  /*1090*/  @!P3 BRA `(.L_x_3693) ;  /* 0x0000000400fcb947 */ /* 0x000fec0003800000 */
[----:B------:R-:W2:Y:S02]  /*10a0*/  LDG.E.U8 R0, desc[UR6][R8.64] ;  /* 0x0000000608007981 */ /* 0x000ea4000c1e1100 */
[----:B--2---:R-:W-:-:S13]  /*10b0*/  ISETP.NE.AND P3, PT, R0, RZ, PT ;  /* 0x000000ff0000720c */ /* 0x004fda0003f65270 */
[----:B------:R-:W-:Y:S05]  /*10c0*/  @P3 BRA `(.L_x_3693) ;  /* 0x0000000400f03947 */ /* 0x000fea0003800000 */
[----:B------:R1:W2:Y:S01]  /*10d0*/  DADD R14, -R20, R6 ;  /* 0x00000000140e7229 */ /* 0x0002a20000000106 */
[----:B------:R-:W-:Y:S01]  /*10e0*/  UMOV UR8, 0xfefa39ef ;  /* 0xfefa39ef00087882 */ /* 0x000fe20000000000 */
[----:B-1----:R-:W-:Y:S01]  /*10f0*/  IMAD.MOV.U32 R6, RZ, RZ, 0x652b82fe ;  /* 0x652b82feff067424 */ /* 0x002fe200078e00ff */
[----:B------:R-:W-:Y:S01]  /*1100*/  UMOV UR9, 0x3fe62e42 ;  /* 0x3fe62e4200097882 */ /* 0x000fe20000000000 */
[----:B------:R-:W-:Y:S01]  /*1110*/  IMAD.MOV.U32 R7, RZ, RZ, 0x3ff71547 ;  /* 0x3ff71547ff077424 */ /* 0x000fe200078e00ff */
[----:B--2---:R-:W-:Y:S01]  /*1120*/  FSETP.GEU.FTZ.AND P3, PT, |R15|, 4.1917929649353027344, PT ;  /* 0x4086232b0f00780b */ /* 0x004fe20003f7e200 */
[----:B------:R-:W-:-:S15]  /*1130*/  BSSY.RECONVERGENT B1, `(.L_x_3694) ;  /* 0x0000074000017945 */ /* 0x000fde0003800200 */
[----:B------:R-:W-:-:S15]  /*1140*/  NOP ;  /* 0x0000000000007918 */ /* 0x000fde0000000000 */
[----:B------:R-:W-:-:S15]  /*1150*/  NOP ;  /* 0x0000000000007918 */ /* 0x000fde0000000000 */
[----:B------:R-:W-:-:S13]  /*1160*/  NOP ;  /* 0x0000000000007918 */ /* 0x000fda0000000000 */
[----:B------:R-:W1:-:S15]  /*1170*/  DFMA R6, R14, R6, 6.75539944105574400000e+15 ;  /* 0x433800000e06742b */ /* 0x000e5e0000000006 */
[----:B------:R-:W-:-:S15]  /*1180*/  NOP ;  /* 0x0000000000007918 */ /* 0x000fde0000000000 */
[----:B------:R-:W-:-:S15]  /*1190*/  NOP ;  /* 0x0000000000007918 */ /* 0x000fde0000000000 */
[----:B------:R-:W-:-:S15]  /*11a0*/  NOP ;  /* 0x0000000000007918 */ /* 0x000fde0000000000 */
[----:B------:R-:W-:-:S04]  /*11b0*/  NOP ;  /* 0x0000000000007918 */ /* 0x000fc80000000000 */
[----:B-1----:R-:W1:-:S15]  /*11c0*/  DADD R16, R6, -6.75539944105574400000e+15 ;  /* 0xc338000006107429 */ /* 0x002e5e0000000000 */
[----:B------:R-:W-:-:S15]  /*11d0*/  NOP ;  /* 0x0000000000007918 */ /* 0x000fde0000000000 */
[----:B------:R-:W-:-:S15]  /*11e0*/  NOP ;  /* 0x0000000000007918 */ /* 0x000fde0000000000 */
[----:B------:R-:W-:-:S15]  /*11f0*/  NOP ;  /* 0x0000000000007918 */ /* 0x000fde0000000000 */
[----:B------:R-:W-:-:S04]  /*1200*/  NOP ;  /* 0x0000000000007918 */ /* 0x000fc80000000000 */
[----:B-1----:R-:W1:Y:S01]  /*1210*/  DFMA R22, R16, -UR8, R14 ;  /* 0x8000000810167c2b */ /* 0x002e62000800000e */
[----:B------:R-:W-:Y:S01]  /*1220*/  UMOV UR8, 0x3b39803f ;  /* 0x3b39803f00087882 */ /* 0x000fe20000000000 */
[----:B------:R-:W-:-:S15]  /*1230*/  UMOV UR9, 0x3c7abc9e ;  /* 0x3c7abc9e00097882 */ /* 0x000fde0000000000 */
[----:B------:R-:W-:-:S15]  /*1240*/  NOP ;  /* 0x0000000000007918 */ /* 0x000fde0000000000 */
[----:B------:R-:W-:-:S15]  /*1250*/  NOP ;  /* 0x0000000000007918 */ /* 0x000fde0000000000 */
[----:B------:R-:W-:-:S15]  /*1260*/  NOP ;  /* 0x0000000000007918 */ /* 0x000fde0000000000 */
[----:B------:R-:W-:-:S02]  /*1270*/  NOP ;  /* 0x0000000000007918 */ /* 0x000fc40000000000 */
[----:B-1----:R1:W2:Y:S01]  /*1280*/  DFMA R16, R16, -UR8, R22 ;  /* 0x8000000810107c2b */ /* 0x0022a20008000016 */
[----:B------:R-:W-:Y:S01]  /*1290*/  UMOV UR8, 0x69ce2bdf ;  /* 0x69ce2bdf00087882 */ /* 0x000fe20000000000 */
[----:B-1----:R-:W-:Y:S01]  /*12a0*/  IMAD.MOV.U32 R22, RZ, RZ, -0x35dec16 ;  /* 0xfca213eaff167424 */ /* 0x002fe200078e00ff */
[----:B------:R-:W-:Y:S01]  /*12b0*/  UMOV UR9, 0x3e5ade15 ;  /* 0x3e5ade1500097882 */ /* 0x000fe20000000000 */
[----:B------:R-:W-:-:S15]  /*12c0*/  IMAD.MOV.U32 R23, RZ, RZ, 0x3e928af3 ;  /* 0x3e928af3ff177424 */ /* 0x000fde00078e00ff */
[----:B------:R-:W-:-:S15]  /*12d0*/  NOP ;  /* 0x0000000000007918 */ /* 0x000fde0000000000 */
[----:B------:R-:W-:-:S15]  /*12e0*/  NOP ;  /* 0x0000000000007918 */ /* 0x000fde0000000000 */
[----:B------:R-:W-:-:S15]  /*12f0*/  NOP ;  /* 0x0000000000007918 */ /* 0x000fde0000000000 */
[----:B--2---:R-:W1:Y:S01]  /*1300*/  DFMA R22, R16, UR8, R22 ;  /* 0x0000000810167c2b */ /* 0x004e620008000016 */
[----:B------:R-:W-:Y:S01]  /*1310*/  UMOV UR8, 0x62401315 ;  /* 0x6240131500087882 */ /* 0x000fe20000000000 */
[----:B------:R-:W-:-:S15]  /*1320*/  UMOV UR9, 0x3ec71dee ;  /* 0x3ec71dee00097882 */ /* 0x000fde0000000000 */
[----:B------:R-:W-:-:S15]  /*1330*/  NOP ;  /* 0x0000000000007918 */ /* 0x000fde0000000000 */
[----:B------:R-:W-:-:S15]  /*1340*/  NOP ;  /* 0x0000000000007918 */ /* 0x000fde0000000000 */
[----:B------:R-:W-:-:S15]  /*1350*/  NOP ;  /* 0x0000000000007918 */ /* 0x000fde0000000000 */
[----:B------:R-:W-:-:S02]  /*1360*/  NOP ;  /* 0x0000000000007918 */ /* 0x000fc40000000000 */
[----:B-1----:R-:W1:Y:S01]  /*1370*/  DFMA R22, R16, R22, UR8 ;  /* 0x0000000810167e2b */ /* 0x002e620008000016 */
        /* <DEDUP_REMOVED lines=48> */
[----:B-1----:R-:W1:-:S15]  /*1680*/  DFMA R22, R16, R22, UR8 ;  /* 0x0000000810167e2b */ /* 0x002e5e0008000016 */
[----:B------:R-:W-:-:S15]  /*1690*/  NOP ;  /* 0x0000000000007918 */ /* 0x000fde0000000000 */
[----:B------:R-:W-:-:S15]  /*16a0*/  NOP ;  /* 0x0000000000007918 */ /* 0x000fde0000000000 */
[----:B------:R-:W-:-:S15]  /*16b0*/  NOP ;  /* 0x0000000000007918 */ /* 0x000fde0000000000 */
[----:B------:R-:W-:-:S04]  /*16c0*/  NOP ;  /* 0x0000000000007918 */ /* 0x000fc80000000000 */
[----:B-1----:R-:W1:-:S15]  /*16d0*/  DFMA R22, R16, R22, 1 ;  /* 0x3ff000001016742b */ /* 0x002e5e0000000016 */
[----:B------:R-:W-:-:S15]  /*16e0*/  NOP ;  /* 0x0000000000007918 */ /* 0x000fde0000000000 */
[----:B------:R-:W-:-:S15]  /*16f0*/  NOP ;  /* 0x0000000000007918 */ /* 0x000fde0000000000 */
[----:B------:R-:W-:-:S15]  /*1700*/  NOP ;  /* 0x0000000000007918 */ /* 0x000fde0000000000 */
[----:B------:R-:W-:-:S04]  /*1710*/  NOP ;  /* 0x0000000000007918 */ /* 0x000fc80000000000 */
[----:B-1----:R-:W1:Y:S02]  /*1720*/  DFMA R22, R16, R22, 1 ;  /* 0x3ff000001016742b */ /* 0x002e640000000016 */
[----:B-1----:R-:W-:Y:S02]  /*1730*/  IMAD R17, R6, 0x100000, R23 ;  /* 0x0010000006117824 */ /* 0x002fe400078e0217 */
        /* <DEDUP_REMOVED lines=12> */
[----:B------:R-:W1:Y:S02]  /*1800*/  DADD R16, R14, +INF ;  /* 0x7ff000000e107429 */ /* 0x000e640000000000 */
[----:B-1----:R-:W-:Y:S02]  /*1810*/  FSEL R16, R16, RZ, P4 ;  /* 0x000000ff10107208 */ /* 0x002fe40002000000 */
[----:B------:R-:W-:-:S15]  /*1820*/  FSEL R17, R17, RZ, P4 ;  /* 0x000000ff11117208 */ /* 0x000fde0002000000 */
[----:B------:R-:W-:-:S15]  /*1830*/  NOP ;  /* 0x0000000000007918 */ /* 0x000fde0000000000 */
[----:B------:R-:W-:-:S15]  /*1840*/  NOP ;  /* 0x0000000000007918 */ /* 0x000fde0000000000 */
[----:B------:R-:W-:-:S15]  /*1850*/  NOP ;  /* 0x0000000000007918 */ /* 0x000fde0000000000 */
[----:B------:R1:W2:Y:S02]  /*1860*/  @!P3 DMUL R16, R22, R6 ;  /* 0x000000061610b228 */ /* 0x0002a40000000000 */
.L_x_3695:
[----:B------:R-:W-:Y:S05]  /*1870*/  BSYNC.RECONVERGENT B1 ;  /* 0x0000000000017941 */ /* 0x000fea0003800200 */
.L_x_3694:
[----:B--2---:R2:W3:Y:S02]  /*1880*/  DADD R14, RZ, R16 ;  /* 0x00000000ff0e7229 */ /* 0x0044e40000000010 */
.L_x_3693:
[----:B------:R-:W-:Y:S05]  /*1890*/  BSYNC.RECONVERGENT B0 ;  /* 0x0000000000007941 */ /* 0x000fea0003800200 */
.L_x_3692:
[----:B------:R-:W-:Y:S01]  /*18a0*/  BSSY.RECONVERGENT B0, `(.L_x_3696) ;  /* 0x0000082000007945 */ /* 0x000fe20003800200 */
[----:B-1----:R-:W-:-:S03]  /*18b0*/  CS2R R6, SRZ ;  /* 0x0000000000067805 */ /* 0x002fc6000001ff00 */
[----:B------:R-:W-:Y:S05]  /*18c0*/  @!P2 BRA `(.L_x_3697) ;  /* 0x0000000400fca947 */ /* 0x000fea0003800000 */
[----:B------:R-:W4:Y:S02]  /*18d0*/  LDG.E.U8 R0, desc[UR6][R8.64+0x20] ;  /* 0x0000200608007981 */ /* 0x000f24000c1e1100 */
[----:B----4-:R-:W-:-:S13]  /*18e0*/  ISETP.NE.AND P2, PT, R0, RZ, PT ;  /* 0x000000ff0000720c */ /* 0x010fda0003f45270 */
[----:B------:R-:W-:Y:S05]  /*18f0*/  @P2 BRA `(.L_x_3697) ;  /* 0x0000000400f02947 */ /* 0x000fea0003800000 */
[----:B------:R1:W4:Y:S01]  /*1900*/  DADD R20, -R20, R18 ;  /* 0x0000000014147229 */ /* 0x0003220000000112 */
[----:B------:R-:W-:Y:S01]  /*1910*/  UMOV UR8, 0xfefa39ef ;  /* 0xfefa39ef00087882 */ /* 0x000fe20000000000 */
[----:B-1----:R-:W-:Y:S01]  /*1920*/  IMAD.MOV.U32 R18, RZ, RZ, 0x652b82fe ;  /* 0x652b82feff127424 */ /* 0x002fe200078e00ff */
[----:B------:R-:W-:Y:S01]  /*1930*/  UMOV UR9, 0x3fe62e42 ;  /* 0x3fe62e4200097882 */ /* 0x000fe20000000000 */
[----:B------:R-:W-:Y:S01]  /*1940*/  IMAD.MOV.U32 R19, RZ, RZ, 0x3ff71547 ;  /* 0x3ff71547ff137424 */ /* 0x000fe200078e00ff */
[----:B----4-:R-:W-:Y:S01]  /*1950*/  FSETP.GEU.FTZ.AND P2, PT, |R21|, 4.1917929649353027344, PT ;  /* 0x4086232b1500780b */ /* 0x010fe20003f5e200 */
        /* <DEDUP_REMOVED lines=21> */
[----:B-1----:R1:W4:Y:S01]  /*1ab0*/  DFMA R6, R6, -UR8, R22 ;  /* 0x8000000806067c2b */ /* 0x0023220008000016 */
[----:B------:R-:W-:Y:S01]  /*1ac0*/  UMOV UR8, 0x69ce2bdf ;  /* 0x69ce2bdf00087882 */ /* 0x000fe20000000000 */
[----:B-1----:R-:W-:Y:S01]  /*1ad0*/  IMAD.MOV.U32 R22, RZ, RZ, -0x35dec16 ;  /* 0xfca213eaff167424 */ /* 0x002fe200078e00ff */
[----:B------:R-:W-:Y:S01]  /*1ae0*/  UMOV UR9, 0x3e5ade15 ;  /* 0x3e5ade1500097882 */ /* 0x000fe20000000000 */
[----:B------:R-:W-:-:S15]  /*1af0*/  IMAD.MOV.U32 R23, RZ, RZ, 0x3e928af3 ;  /* 0x3e928af3ff177424 */ /* 0x000fde00078e00ff */
[----:B------:R-:W-:-:S15]  /*1b00*/  NOP ;  /* 0x0000000000007918 */ /* 0x000fde0000000000 */
[----:B------:R-:W-:-:S15]  /*1b10*/  NOP ;  /* 0x0000000000007918 */ /* 0x000fde0000000000 */
[----:B------:R-:W-:-:S15]  /*1b20*/  NOP ;  /* 0x0000000000007918 */ /* 0x000fde0000000000 */
[----:B----4-:R-:W1:Y:S01]  /*1b30*/  DFMA R22, R6, UR8, R22 ;  /* 0x0000000806167c2b */ /* 0x010e620008000016 */
        /* <DEDUP_REMOVED lines=85> */
[----:B------:R1:W4:Y:S02]  /*2090*/  @!P2 DMUL R6, R22, R18 ;  /* 0x000000121606a228 */ /* 0x0003240000000000 */
.L_x_3699:
[----:B------:R-:W-:Y:S05]  /*20a0*/  BSYNC.RECONVERGENT B1 ;  /* 0x0000000000017941 */ /* 0x000fea0003800200 */
.L_x_3698:
[----:B---34-:R4:W3:Y:S02]  /*20b0*/  DADD R14, R14, R6 ;  /* 0x000000000e0e7229 */ /* 0x0188e40000000006 */
.L_x_3697:
[----:B------:R-:W-:Y:S05]  /*20c0*/  BSYNC.RECONVERGENT B0 ;  /* 0x0000000000007941 */ /* 0x000fea0003800200 */
.L_x_3696:
[----:B------:R-:W-:Y:S01]  /*20d0*/  USHF.R.S32.HI UR4, URZ, 0x1f, UR5 ;  /* 0x0000001fff047899 */ /* 0x000fe20008011405 */
[----:B------:R-:W-:Y:S01]  /*20e0*/  BSSY.RECONVERGENT B0, `(.L_x_3700) ;  /* 0x0000087000007945 */ /* 0x000fe20003800200 */
[----:B------:R-:W-:Y:S01]  /*20f0*/  USEL UR8, UR5, URZ, !UP0 ;  /* 0x000000ff05087287 */ /* 0x000fe2000c000000 */
[----:B------:R-:W-:Y:S01]  /*2100*/  CS2R R20, SRZ ;  /* 0x0000000000147805 */ /* 0x000fe2000001ff00 */
[----:B------:R-:W-:-:S04]  /*2110*/  USEL UR4, UR4, URZ, !UP0 ;  /* 0x000000ff04047287 */ /* 0x000fc8000c000000 */
[----:B-1----:R-:W-:-:S04]  /*2120*/  IADD3 R18, P2, PT, R8, UR8, RZ ;  /* 0x0000000808127c10 */ /* 0x002fc8000ff5e0ff */
[----:B------:R-:W-:Y:S02]  /*2130*/  IADD3.X R19, PT, PT, R9, UR4, RZ, P2, !PT ;  /* 0x0000000409137c10 */ /* 0x000fe400097fe4ff */
[----:B0-----:R-:W-:Y:S01]  /*2140*/  CS2R R8, SRZ ;  /* 0x0000000000087805 */ /* 0x001fe2000001ff00 */
[----:B------:R-:W-:Y:S06]  /*2150*/  @!P1 BRA `(.L_x_3701) ;  /* 0x0000000400fc9947 */ /* 0x000fec0003800000 */
[----:B------:R-:W5:Y:S02]  /*2160*/  LDG.E.U8 R0, desc[UR6][R18.64] ;  /* 0x0000000612007981 */ /* 0x000f64000c1e1100 */
[----:B-----5:R-:W-:-:S13]  /*2170*/  ISETP.NE.AND P1, PT, R0, RZ, PT ;  /* 0x000000ff0000720c */ /* 0x020fda0003f25270 */
        /* <DEDUP_REMOVED lines=123> */
.L_x_3703:
[----:B------:R-:W-:Y:S05]  /*2930*/  BSYNC.RECONVERGENT B1 ;  /* 0x0000000000017941 */ /* 0x000fea0003800200 */
.L_x_3702:
[----:B-1----:R1:W0:Y:S02]  /*2940*/  DADD R20, RZ, R8 ;  /* 0x00000000ff147229 */ /* 0x0022240000000008 */
.L_x_3701:
[----:B------:R-:W-:Y:S05]  /*2950*/  BSYNC.RECONVERGENT B0 ;  /* 0x0000000000007941 */ /* 0x000fea0003800200 */
.L_x_3700:
[----:B------:R-:W-:Y:S01]  /*2960*/  BSSY.RECONVERGENT B0, `(.L_x_3704) ;  /* 0x0000083000007945 */ /* 0x000fe20003800200 */
[----:B0-----:R-:W-:-:S03]  /*2970*/  CS2R R10, SRZ ;  /* 0x00000000000a7805 */ /* 0x001fc6000001ff00 */
[----:B------:R-:W-:Y:S05]  /*2980*/  @!P0 BRA `(.L_x_3705) ;  /* 0x0000000800008947 */ /* 0x000fea0003800000 */
        /* <DEDUP_REMOVED lines=117> */
[----:B0-----:R-:W-:Y:S01]  /*30e0*/  @!P0 LEA R13, R2, 0x3ff00000, 0x14 ;  /* 0x3ff00000020d8811 */ /* 0x001fe200078ea0ff */
        /* <DEDUP_REMOVED lines=8> */
.L_x_3707:
[----:B------:R-:W-:Y:S05]  /*3170*/  BSYNC.RECONVERGENT B1 ;  /* 0x0000000000017941 */ /* 0x000fea0003800200 */
.L_x_3706:
[----:B0-----:R0:W0:Y:S02]  /*3180*/  DADD R20, R20, R10 ;  /* 0x0000000014147229 */ /* 0x001024000000000a */
.L_x_3705:
[----:B------:R-:W-:Y:S05]  /*3190*/  BSYNC.RECONVERGENT B0 ;  /* 0x0000000000007941 */ /* 0x000fea0003800200 */
.L_x_3704:
[----:B---3--:R-:W-:Y:S01]  /*31a0*/  SHFL.BFLY PT, R3, R15, 0x10, 0x1f ;  /* 0x0e001f000f037f89 */ /* 0x008fe200000e0000 */
[----:B------:R-:W-:-:S03]  /*31b0*/  ISETP.GE.AND P0, PT, R32, 0x1, PT ;  /* 0x000000012000780c */ /* 0x000fc60003f06270 */
[----:B------:R-:W3:Y:S04]  /*31c0*/  SHFL.BFLY PT, R2, R14, 0x10, 0x1f ;  /* 0x0e001f000e027f89 */ /* 0x000ee800000e0000 */
[----:B0-----:R-:W-:Y:S04]  /*31d0*/  SHFL.BFLY PT, R13, R21, 0x10, 0x1f ;  /* 0x0e001f00150d7f89 */ /* 0x001fe800000e0000 */
[----:B------:R-:W0:Y:S01]  /*31e0*/  SHFL.BFLY PT, R12, R20, 0x10, 0x1f ;  /* 0x0e001f00140c7f89 */ /* 0x000e2200000e0000 */
[----:B---3--:R-:W3:Y:S03]  /*31f0*/  DADD R2, R2, R14 ;  /* 0x0000000002027229 */ /* 0x008ee6000000000e */
[----:B---3--:R-:W-:Y:S04]  /*3200*/  SHFL.BFLY PT, R19, R3, 0x8, 0x1f ;  /* 0x0d001f0003137f89 */ /* 0x008fe800000e0000 */
[----:B------:R-:W3:-:S15]  /*3210*/  SHFL.BFLY PT, R18, R2, 0x8, 0x1f ;  /* 0x0d001f0002127f89 */ /* 0x000ede00000e0000 */
        /* <DEDUP_REMOVED lines=9> */
[----:B---3--:R-:W3:Y:S02]  /*32b0*/  DADD R18, R2, R18 ;  /* 0x0000000002127229 */ /* 0x008ee40000000012 */
[----:B---3--:R-:W-:Y:S04]  /*32c0*/  SHFL.BFLY PT, R15, R19, 0x4, 0x1f ;  /* 0x0c801f00130f7f89 */ /* 0x008fe800000e0000 */
[----:B------:R-:W3:-:S15]  /*32d0*/  SHFL.BFLY PT, R14, R18, 0x4, 0x1f ;  /* 0x0c801f00120e7f89 */ /* 0x000ede00000e0000 */
        /* <DEDUP_REMOVED lines=21> */
[----:B---3--:R-:W3:-:S15]  /*3430*/  DADD R2, R14, R2 ;  /* 0x000000000e027229 */ /* 0x008ede0000000002 */
[----:B------:R-:W-:-:S15]  /*3440*/  NOP ;  /* 0x0000000000007918 */ /* 0x000fde0000000000 */
[----:B------:R-:W-:-:S15]  /*3450*/  NOP ;  /* 0x0000000000007918 */ /* 0x000fde0000000000 */
[----:B------:R-:W-:-:S15]  /*3460*/  NOP ;  /* 0x0000000000007918 */ /* 0x000fde0000000000 */
[----:B------:R-:W-:-:S04]  /*3470*/  NOP ;  /* 0x0000000000007918 */ /* 0x000fc80000000000 */
[----:B0-----:R3:W0:Y:S02]  /*3480*/  DADD R24, R20, R12 ;  /* 0x0000000014187229 */ /* 0x001624000000000c */
[----:B---3--:R-:W-:Y:S04]  /*3490*/  SHFL.BFLY PT, R13, R3, 0x1, 0x1f ;  /* 0x0c201f00030d7f89 */ /* 0x008fe800000e0000 */
[----:B------:R-:W3:Y:S04]  /*34a0*/  SHFL.BFLY PT, R12, R2, 0x1, 0x1f ;  /* 0x0c201f00020c7f89 */ /* 0x000ee800000e0000 */
[----:B0-----:R0:W0:Y:S04]  /*34b0*/  SHFL.BFLY PT, R19, R25, 0x1, 0x1f ;  /* 0x0c201f0019137f89 */ /* 0x00102800000e0000 */
[----:B------:R0:W0:-:S15]  /*34c0*/  SHFL.BFLY PT, R18, R24, 0x1, 0x1f ;  /* 0x0c201f0018127f89 */ /* 0x00001e00000e0000 */
[----:B------:R-:W-:-:S15]  /*34d0*/  NOP ;  /* 0x0000000000007918 */ /* 0x000fde0000000000 */
[----:B------:R-:W-:-:S15]  /*34e0*/  NOP ;  /* 0x0000000000007918 */ /* 0x000fde0000000000 */
[----:B------:R-:W-:-:S05]  /*34f0*/  NOP ;  /* 0x0000000000007918 */ /* 0x000fca0000000000 */
[----:B---3--:R3:W0:Y:S02]  /*3500*/  DADD R12, R2, R12 ;  /* 0x00000000020c7229 */ /* 0x008624000000000c */
[----:B0--3--:R-:W-:Y:S05]  /*3510*/  @!P0 EXIT ;  /* 0x000000000000894d */ /* 0x009fea0003800000 */
[----:B------:R-:W-:Y:S01]  /*3520*/  ISETP.GE.AND P1, PT, R35, UR5, PT ;  /* 0x0000000523007c0c */ /* 0x000fe2000bf26270 */
[----:B------:R-:W-:Y:S01]  /*3530*/  BSSY.RECONVERGENT B0, `(.L_x_3708) ;  /* 0x000007c000007945 */ /* 0x000fe20003800200 */
[----:B------:R0:W3:Y:S11]  /*3540*/  DADD R14, R24, R18 ;  /* 0x00000000180e7229 */ /* 0x0000f60000000012 */
[----:B0--3--:R-:W-:Y:S05]  /*3550*/  @P1 BRA `(.L_x_3709) ;  /* 0x0000000400e41947 */ /* 0x009fea0003800000 */
[----:B------:R-:W0:Y:S01]  /*3560*/  MUFU.RCP64H R3, R13 ;  /* 0x0000000d00037308 */ /* 0x000e220000001800 */
        /* <DEDUP_REMOVED lines=53> */
[----:B-12-4-:R-:W-:Y:S05]  /*38c0*/  CALL.REL.NOINC `($__internal_5_$__cuda_sm20_div_rn_f64_full) ;  /* 0x0000000c00107944 */ /* 0x016fea0003c00000 */
.L_x_3711:
[----:B------:R-:W-:Y:S05]  /*38d0*/  BSYNC.RECONVERGENT B1 ;  /* 0x0000000000017941 */ /* 0x000fea0003800200 */
.L_x_3710:
[----:B------:R-:W2:Y:S01]  /*38e0*/  LDCU.64 UR8, c[0x0][0x380] ;  /* 0x00007000ff0877ac */ /* 0x000ea20008000a00 */
[----:B------:R-:W-:Y:S02]  /*38f0*/  FSEL R2, R2, RZ, P5 ;  /* 0x000000ff02027208 */ /* 0x000fe40002800000 */
[----:B------:R-:W-:Y:S02]  /*3900*/  FSEL R3, R3, +QNAN , P5 ;  /* 0x7ff8000003037808 */ /* 0x000fe40002800000 */
[----:B--2---:R-:W-:-:S04]  /*3910*/  LEA R16, P0, R34, UR8, 0x3 ;  /* 0x0000000822107c11 */ /* 0x004fc8000f8018ff */
[----:B------:R-:W-:-:S05]  /*3920*/  LEA.HI.X R17, R34, UR9, R5, 0x3, P0 ;  /* 0x0000000922117c11 */ /* 0x000fca00080f1c05 */
[----:B------:R0:W-:Y:S01]  /*3930*/  STG.E.64 desc[UR6][R16.64], R2 ;  /* 0x0000000210007986 */ /* 0x0001e2000c101b06 */
[----:B------:R-:W-:Y:S05]  /*3940*/  @P4 BRA `(.L_x_3709) ;  /* 0x0000000000e84947 */ /* 0x000fea0003800000 */
        /* <DEDUP_REMOVED lines=53> */
[----:B-1--4-:R-:W-:Y:S05]  /*3ca0*/  CALL.REL.NOINC `($__internal_5_$__cuda_sm20_div_rn_f64_full) ;  /* 0x0000000800187944 */ /* 0x012fea0003c00000 */
.L_x_3713:
[----:B------:R-:W-:Y:S05]  /*3cb0*/  BSYNC.RECONVERGENT B1 ;  /* 0x0000000000017941 */ /* 0x000fea0003800200 */
.L_x_3712:
[----:B------:R-:W-:Y:S02]  /*3cc0*/  FSEL R2, R2, RZ, P4 ;  /* 0x000000ff02027208 */ /* 0x000fe40002000000 */
[----:B------:R-:W-:-:S05]  /*3cd0*/  FSEL R3, R3, +QNAN , P4 ;  /* 0x7ff8000003037808 */ /* 0x000fca0002000000 */
[----:B------:R3:W-:Y:S02]  /*3ce0*/  STG.E.64 desc[UR6][R16.64+0x100], R2 ;  /* 0x0001000210007986 */ /* 0x0007e4000c101b06 */
.L_x_3709:
[----:B------:R-:W-:Y:S05]  /*3cf0*/  BSYNC.RECONVERGENT B0 ;  /* 0x0000000000007941 */ /* 0x000fea0003800200 */
.L_x_3708:
[----:B------:R-:W5:Y:S02]  /*3d00*/  LDCU UR4, c[0x0][0x398] ;  /* 0x00007300ff0477ac */ /* 0x000f640008000800 */
[----:B-----5:R-:W-:-:S04]  /*3d10*/  ISETP.GE.AND P0, PT, R35, UR4, PT ;  /* 0x0000000423007c0c */ /* 0x020fc8000bf06270 */
[----:B------:R-:W-:-:S13]  /*3d20*/  ISETP.EQ.OR P0, PT, R32, 0x1, P0 ;  /* 0x000000012000780c */ /* 0x000fda0000702670 */
[----:B------:R-:W-:Y:S05]  /*3d30*/  @P0 EXIT ;  /* 0x000000000000094d */ /* 0x000fea0003800000 */
[----:B0--3--:R-:W4:Y:S01]  /*3d40*/  MUFU.RCP64H R3, R15 ;  /* 0x0000000f00037308 */ /* 0x009f220000001800 */
        /* <DEDUP_REMOVED lines=9> */
[----:B----4-:R-:W0:-:S15]  /*3de0*/  DFMA R6, -R14, R2, 1 ;  /* 0x3ff000000e06742b */ /* 0x010e1e0000000102 */
        /* <DEDUP_REMOVED lines=43> */
[----:B-12---:R-:W-:Y:S05]  /*40a0*/  CALL.REL.NOINC `($__internal_5_$__cuda_sm20_div_rn_f64_full) ;  /* 0x0000000400187944 */ /* 0x006fea0003c00000 */
.L_x_3715:
[----:B------:R-:W-:Y:S05]  /*40b0*/  BSYNC.RECONVERGENT B0 ;  /* 0x0000000000007941 */ /* 0x000fea0003800200 */
.L_x_3714:
[----:B------:R-:W0:Y:S01]  /*40c0*/  LDCU UR4, c[0x0][0x398] ;  /* 0x00007300ff0477ac */ /* 0x000e220008000800 */
[----:B------:R-:W-:Y:S02]  /*40d0*/  FSEL R2, R2, RZ, P5 ;  /* 0x000000ff02027208 */ /* 0x000fe40002800000 */
[----:B------:R-:W-:Y:S01]  /*40e0*/  FSEL R3, R3, +QNAN , P5 ;  /* 0x7ff8000003037808 */ /* 0x000fe20002800000 */
[----:B------:R-:W3:Y:S01]  /*40f0*/  LDCU.64 UR8, c[0x0][0x380] ;  /* 0x00007000ff0877ac */ /* 0x000ee20008000a00 */
[----:B0-----:R-:W-:-:S05]  /*4100*/  IADD3 R34, P0, PT, R34, UR4, RZ ;  /* 0x0000000422227c10 */ /* 0x001fca000ff1e0ff */
[----:B------:R-:W-:Y:S01]  /*4110*/  IMAD.X R5, RZ, RZ, R5, P0 ;  /* 0x000000ffff057224 */ /* 0x000fe200000e0605 */
[----:B---3--:R-:W-:-:S04]  /*4120*/  LEA R6, P0, R34, UR8, 0x3 ;  /* 0x0000000822067c11 */ /* 0x008fc8000f8018ff */
[----:B------:R-:W-:-:S05]  /*4130*/  LEA.HI.X R7, R34, UR9, R5, 0x3, P0 ;  /* 0x0000000922077c11 */ /* 0x000fca00080f1c05 */
        /* <DEDUP_REMOVED lines=26> */
[----:B0-----:R-:W1:-:S15]  /*42e0*/  DFMA R2, -R14, R4, 1 ;  /* 0x3ff000000e02742b */ /* 0x001e5e0000000104 */
[----:B------:R-:W-:-:S15]  /*42f0*/  NOP ;  /* 0x0000000000007918 */ /* 0x000fde0000000000 */
[----:B------:R-:W-:-:S15]  /*4300*/  NOP ;  /* 0x0000000000007918 */ /* 0x000fde0000000000 */
[----:B------:R-:W-:-:S15]  /*4310*/  NOP ;  /* 0x0000000000007918 */ /* 0x000fde0000000000 */
[----:B------:R-:W-:-:S04]  /*4320*/  NOP ;  /* 0x0000000000007918 */ /* 0x000fc80000000000 */
[----:B-1----:R-:W0:-:S15]  /*4330*/  DFMA R8, R4, R2, R4 ;  /* 0x000000020408722b */ /* 0x002e1e0000000004 */
        /* <DEDUP_REMOVED lines=23> */
[----:B--2---:R-:W-:Y:S05]  /*44b0*/  CALL.REL.NOINC `($__internal_5_$__cuda_sm20_div_rn_f64_full) ;  /* 0x0000000000147944 */ /* 0x004fea0003c00000 */
.L_x_3717:
[----:B------:R-:W-:Y:S05]  /*44c0*/  BSYNC.RECONVERGENT B0 ;  /* 0x0000000000007941 */ /* 0x000fea0003800200 */
.L_x_3716:
[----:B------:R-:W-:Y:S02]  /*44d0*/  FSEL R2, R2, RZ, P4 ;  /* 0x000000ff02027208 */ /* 0x000fe40002000000 */
[----:B------:R-:W-:-:S05]  /*44e0*/  FSEL R3, R3, +QNAN , P4 ;  /* 0x7ff8000003037808 */ /* 0x000fca0002000000 */
[----:B------:R-:W-:Y:S01]  /*44f0*/  STG.E.64 desc[UR6][R6.64+0x100], R2 ;  /* 0x0001000206007986 */ /* 0x000fe2000c101b06 */
[----:B------:R-:W-:Y:S05]  /*4500*/  EXIT ;  /* 0x000000000000794d */ /* 0x000fea0003800000 */
        .weak           $__internal_5_$__cuda_sm20_div_rn_f64_full
        .type           $__internal_5_$__cuda_sm20_div_rn_f64_full,@function
        .size           $__internal_5_$__cuda_sm20_div_rn_f64_full,(.L_x_11219 - $__internal_5_$__cuda_sm20_div_rn_f64_full)
$__internal_5_$__cuda_sm20_div_rn_f64_full:
        /* <DEDUP_REMOVED lines=8> */
[----:B------:R-:W-:-:S02]  /*4590*/  LOP3.LUT R18, R21, 0x800fffff, RZ, 0xc0, !PT ;  /* 0x800fffff15127812 */ /* 0x000fc400078ec0ff */
[----:B------:R-:W-:Y:S01]  /*45a0*/  SEL R25, R2, 0x63400000, !P3 ;  /* 0x6340000002197807 */ /* 0x000fe20005800000 */
[----:B------:R-:W-:Y:S01]  /*45b0*/  @!P1 IMAD.MOV.U32 R26, RZ, RZ, RZ ;  /* 0x000000ffff1a9224 */ /* 0x000fe200078e00ff */
[----:B------:R-:W-:Y:S02]  /*45c0*/  @!P1 LOP3.LUT R3, R21, 0x7ff00000, RZ, 0xc0, !PT ;  /* 0x7ff0000015039812 */ /* 0x000fe400078ec0ff */
[----:B------:R-:W-:Y:S02]  /*45d0*/  LOP3.LUT R25, R25, 0x800fffff, R23, 0xf8, !PT ;  /* 0x800fffff19197812 */ /* 0x000fe400078ef817 */
[----:B------:R-:W-:Y:S02]  /*45e0*/  @!P1 ISETP.GE.U32.AND P2, PT, R4, R3, PT ;  /* 0x000000030400920c */ /* 0x000fe40003f46070 */
[----:B------:R-:W-:Y:S01]  /*45f0*/  LOP3.LUT R19, R18, 0x3ff00000, RZ, 0xfc, !PT ;  /* 0x3ff0000012137812 */ /* 0x000fe200078efcff */
[----:B------:R-:W-:Y:S01]  /*4600*/  IMAD.MOV.U32 R18, RZ, RZ, R20 ;  /* 0x000000ffff127224 */ /* 0x000fe200078e0014 */
[----:B------:R-:W-:-:S04]  /*4610*/  @!P1 SEL R3, R2, 0x63400000, !P2 ;  /* 0x6340000002039807 */ /* 0x000fc80005000000 */
[----:B------:R-:W-:Y:S01]  /*4620*/  @!P1 LOP3.LUT R3, R3, 0x80000000, R23, 0xf8, !PT ;  /* 0x8000000003039812 */ /* 0x000fe200078ef817 */
[----:B------:R-:W0:Y:S02]  /*4630*/  @!P0 DMUL R18, R20, 8.98846567431157953865e+307 ;  /* 0x7fe0000014128828 */ /* 0x000e240000000000 */
[----:B0-----:R-:W-:Y:S02]  /*4640*/  @!P0 LOP3.LUT R0, R19, 0x7ff00000, RZ, 0xc0, !PT ;  /* 0x7ff0000013008812 */ /* 0x001fe400078ec0ff */
[----:B------:R-:W-:Y:S01]  /*4650*/  @!P1 LOP3.LUT R27, R3, 0x100000, RZ, 0xfc, !PT ;  /* 0x00100000031b9812 */ /* 0x000fe200078efcff */
[----:B------:R-:W-:-:S15]  /*4660*/  IMAD.MOV.U32 R3, RZ, RZ, R4 ;  /* 0x000000ffff037224 */ /* 0x000fde00078e0004 */
[----:B------:R-:W-:-:S15]  /*4670*/  NOP ;  /* 0x0000000000007918 */ /* 0x000fde0000000000 */
[----:B------:R-:W-:-:S15]  /*4680*/  NOP ;  /* 0x0000000000007918 */ /* 0x000fde0000000000 */
[----:B------:R-:W-:-:S14]  /*4690*/  NOP ;  /* 0x0000000000007918 */ /* 0x000fdc0000000000 */
        /* <DEDUP_REMOVED lines=50> */
[----:B------:R-:W-:Y:S02]  /*49c0*/  ISETP.GE.U32.AND P0, PT, R4, R3, PT ;  /* 0x000000030400720c */ /* 0x000fe40003f06070 */
[----:B------:R-:W-:Y:S02]  /*49d0*/  VIMNMX R0, PT, PT, R0, 0x46a00000, PT ;  /* 0x46a0000000007848 */ /* 0x000fe40003fe0100 */
[----:B------:R-:W-:Y:S01]  /*49e0*/  SEL R3, R2, 0x63400000, !P0 ;  /* 0x6340000002037807 */ /* 0x000fe20004000000 */
[----:B------:R-:W-:-:S04]  /*49f0*/  IMAD.MOV.U32 R2, RZ, RZ, RZ ;  /* 0x000000ffff027224 */ /* 0x000fc800078e00ff */
        /* <DEDUP_REMOVED lines=25> */
.L_x_3719:
        /* <DEDUP_REMOVED lines=16> */
.L_x_3722:
[----:B------:R-:W-:Y:S01]  /*4c90*/  LOP3.LUT R27, R21, 0x80000, RZ, 0xfc, !PT ;  /* 0x00080000151b7812 */ /* 0x000fe200078efcff */
[----:B------:R-:W-:Y:S01]  /*4ca0*/  IMAD.MOV.U32 R26, RZ, RZ, R20 ;  /* 0x000000ffff1a7224 */ /* 0x000fe200078e0014 */
[----:B------:R-:W-:Y:S06]  /*4cb0*/  BRA `(.L_x_3720) ;  /* 0x0000000000087947 */ /* 0x000fec0003800000 */
.L_x_3721:
[----:B------:R-:W-:Y:S01]  /*4cc0*/  LOP3.LUT R27, R23, 0x80000, RZ, 0xfc, !PT ;  /* 0x00080000171b7812 */ /* 0x000fe200078efcff */
[----:B------:R-:W-:-:S07]  /*4cd0*/  IMAD.MOV.U32 R26, RZ, RZ, R22 ;  /* 0x000000ffff1a7224 */ /* 0x000fce00078e0016 */
.L_x_3720:
[----:B------:R-:W-:Y:S05]  /*4ce0*/  BSYNC.RECONVERGENT B2 ;  /* 0x0000000000027941 */ /* 0x000fea0003800200 */
.L_x_3718:
[----:B------:R-:W-:Y:S02]  /*4cf0*/  IMAD.MOV.U32 R37, RZ, RZ, 0x0 ;  /* 0x00000000ff257424 */ /* 0x000fe400078e00ff */
[----:B------:R-:W-:Y:S02]  /*4d00*/  IMAD.MOV.U32 R2, RZ, RZ, R26 ;  /* 0x000000ffff027224 */ /* 0x000fe400078e001a */
[----:B------:R-:W-:Y:S01]  /*4d10*/  IMAD.MOV.U32 R3, RZ, RZ, R27 ;  /* 0x000000ffff037224 */ /* 0x000fe200078e001b */
[----:B------:R-:W-:Y:S06]  /*4d20*/  RET.REL.NODEC R36 `(_ZN43_GLOBAL__N__9ae7fba5_10_SoftMax_cu_9f978f6320softmax_warp_forwardIdddLi6ELb0ELb1EEEvPT0_PKT_iiiPKbib) ;  /* 0xffffffb024b47950 */ /* 0x000fec0003c3ffff */
.L_x_3723:
        /* <DEDUP_REMOVED lines=13> */
.L_x_11219:


//--------------------- .text._ZN43_GLOBAL__N__9ae7fba5_10_SoftMax_cu_9f978f6320softmax_warp_forwardIdddLi5ELb0ELb1EEEvPT0_PKT_iiiPKbib --------------------------
	.section	.text._ZN43_GLOBAL__N__9ae7fba5_10_SoftMax_cu_9f978f6320softmax_warp_forwardIdddLi5ELb0ELb1EEEvPT0_PKT_iiiPKbib,"ax",@progbits
	.align	128
.text._ZN43_GLOBAL__N__9ae7fba5_10_SoftMax_cu_9f978f6320softmax_warp_forwardIdddLi5ELb0ELb1EEEvPT0_PKT_iiiPKbib:
        .type           _ZN43_GLOBAL__N__9ae7fba5_10_SoftMax_cu_9f978f6320softmax_warp_forwardIdddLi5ELb0ELb1EEEvPT0_PKT_iiiPKbib,@function
        .size           _ZN43_GLOBAL__N__9ae7fba5_10_SoftMax_cu_9f978f6320softmax_warp_forwardIdddLi5ELb0ELb1EEEvPT0_PKT_iiiPKbib,(.L_x_11221 - _ZN43_GLOBAL__N__9ae7fba5_10_SoftMax_cu_9f978f6320softmax_warp_forwardIdddLi5ELb0ELb1EEEvPT0_PKT_iiiPKbib)
        .other          _ZN43_GLOBAL__N__9ae7fba5_10_SoftMax_cu_9f978f6320softmax_warp_forwardIdddLi5ELb0ELb1EEEvPT0_PKT_iiiPKbib,@"STO_CUDA_ENTRY STV_DEFAULT"
_ZN43_GLOBAL__N__9ae7fba5_10_SoftMax_cu_9f978f6320softmax_warp_forwardIdddLi5ELb0ELb1EEEvPT0_PKT_iiiPKbib:
[----:B------:R-:W-:Y:S01]  /*0000*/  LDC R1, c[0x0][0x37c] ;  /* 0x0000df00ff017b82 */ /* 0x000fe20000000800 */
[----:B------:R-:W0:Y:S01]  /*0010*/  S2R R0, SR_CTAID.X ;  /* 0x0000000000007919 */ /* 0x000e220000002500 */
[----:B------:R-:W0:Y:S01]  /*0020*/  LDCU UR4, c[0x0][0x364] ;  /* 0x00006c80ff0477ac */ /* 0x000e220008000800 */
[----:B------:R-:W-:Y:S01]  /*0030*/  IMAD.MOV.U32 R7, RZ, RZ, -0x100000 ;  /* 0xfff00000ff077424 */ /* 0x000fe200078e00ff */
[----:B------:R-:W0:Y:S01]  /*0040*/  S2R R3, SR_TID.Y ;  /* 0x0000000000037919 */ /* 0x000e220000002200 */
[----:B------:R-:W1:Y:S01]  /*0050*/  LDCU.64 UR8, c[0x0][0x390] ;  /* 0x00007200ff0877ac */ /* 0x000e620008000a00 */
[----:B------:R-:W-:Y:S01]  /*0060*/  IMAD.MOV.U32 R14, RZ, RZ, 0x0 ;  /* 0x00000000ff0e7424 */ /* 0x000fe200078e00ff */
[----:B------:R-:W2:Y:S01]  /*0070*/  S2R R2, SR_TID.X ;  /* 0x0000000000027919 */ /* 0x000ea20000002100 */
[----:B------:R-:W3:Y:S01]  /*0080*/  LDCU UR5, c[0x0][0x398] ;  /* 0x00007300ff0577ac */ /* 0x000ee20008000800 */
[----:B------:R-:W-:Y:S01]  /*0090*/  IMAD.MOV.U32 R15, RZ, RZ, -0x100000 ;  /* 0xfff00000ff0f7424 */ /* 0x000fe200078e00ff */
        /* <DEDUP_REMOVED lines=19> */
[----:B------:R-:W-:Y:S01]  /*01d0*/  IMAD.MOV.U32 R6, RZ, RZ, 0x0 ;  /* 0x00000000ff067424 */ /* 0x000fe200078e00ff */
[----:B--2---:R-:W-:-:S05]  /*01e0*/  @P1 LEA R10, P2, R4, R10, 0x3 ;  /* 0x0000000a040a1211 */ /* 0x004fca00078418ff */
[----:B----4-:R1:W5:Y:S01]  /*01f0*/  @P0 LDG.E.64 R6, desc[UR6][R12.64] ;  /* 0x000000060c060981 */ /* 0x010362000c1e1b00 */
[----:B------:R-:W-:-:S05]  /*0200*/  @P1 LEA.HI.X R11, R4, R11, R5, 0x3, P2 ;  /* 0x0000000b040b1211 */ /* 0x000fca00010f1c05 */
[----:B------:R1:W5:Y:S01]  /*0210*/  @P1 LDG.E.64 R14, desc[UR6][R10.64] ;  /* 0x000000060a0e1981 */ /* 0x000362000c1e1b00 */
        /* <DEDUP_REMOVED lines=29> */
.L_x_3724:
[----:B------:R-:W-:Y:S01]  /*03f0*/  UISETP.NE.AND UP1, UPT, UR4, URZ, UPT ;  /* 0x000000ff0400728c */ /* 0x000fe2000bf25270 */
[C---:B------:R-:W-:Y:S01]  /*0400*/  IADD3 R8, P2, PT, R0.reuse, UR10, RZ ;  /* 0x0000000a00087c10 */ /* 0x040fe2000ff5e0ff */
[----:B------:R-:W-:Y:S01]  /*0410*/  BSSY.RECONVERGENT B0, `(.L_x_3725) ;  /* 0x0000020000007945 */ /* 0x000fe20003800200 */
[----:B------:R-:W-:Y:S02]  /*0420*/  IMAD.MOV.U32 R10, RZ, RZ, 0x0 ;  /* 0x00000000ff0a7424 */ /* 0x000fe400078e00ff */
[----:B------:R-:W-:Y:S01]  /*0430*/  LEA.HI.X.SX32 R9, R0, UR11, 0x1, P2 ;  /* 0x0000000b00097c11 */ /* 0x000fe200090f0eff */
[----:B------:R-:W-:-:S03]  /*0440*/  IMAD.MOV.U32 R11, RZ, RZ, -0x100000 ;  /* 0xfff00000ff0b7424 */ /* 0x000fc600078e00ff */
[----:B------:R-:W-:Y:S05]  /*0450*/  BRA.U UP1, `(.L_x_3726) ;  /* 0x0000000101447547 */ /* 0x000fea000b800000 */
[----:B------:R-:W-:Y:S04]  /*0460*/  BSSY.RECONVERGENT B1, `(.L_x_3727) ;  /* 0x0000006000017945 */ /* 0x000fe80003800200 */
[----:B------:R-:W-:Y:S05]  /*0470*/  @!P1 BRA `(.L_x_3728) ;  /* 0x0000000000109947 */ /* 0x000fea0003800000 */
[----:B------:R-:W2:Y:S02]  /*0480*/  LDG.E.U8 R0, desc[UR6][R8.64] ;  /* 0x0000000608007981 */ /* 0x000ea4000c1e1100 */
[----:B--2---:R-:W-:-:S04]  /*0490*/  ISETP.NE.AND P2, PT, R0, RZ, PT ;  /* 0x000000ff0000720c */ /* 0x004fc80003f45270 */
[----:B-----5:R-:W-:Y:S02]  /*04a0*/  FSEL R10, R14, RZ, !P2 ;  /* 0x000000ff0e0a7208 */ /* 0x020fe40005000000 */
[----:B------:R-:W-:-:S07]  /*04b0*/  FSEL R11, R15, -QNAN , !P2 ;  /* 0xfff000000f0b7808 */ /* 0x000fce0005000000 */
.L_x_3728:
[----:B------:R-:W-:Y:S05]  /*04c0*/  BSYNC.RECONVERGENT B1 ;  /* 0x0000000000017941 */ /* 0x000fea0003800200 */
.L_x_3727:
[----:B------:R-:W-:Y:S02]  /*04d0*/  IMAD.MOV.U32 R16, RZ, RZ, 0x0 ;  /* 0x00000000ff107424 */ /* 0x000fe400078e00ff */
[----:B------:R-:W-:Y:S01]  /*04e0*/  IMAD.MOV.U32 R17, RZ, RZ, -0x100000 ;  /* 0xfff00000ff117424 */ /* 0x000fe200078e00ff */
[----:B------:R-:W-:Y:S06]  /*04f0*/  @!P0 BRA `(.L_x_3729) ;  /* 0x0000000000448947 */ /* 0x000fec0003800000 */
[----:B------:R-:W-:-:S05]  /*0500*/  IADD3 R12, P2, PT, R8, UR5, RZ ;  /* 0x00000005080c7c10 */ /* 0x000fca000ff5e0ff */
[----:B------:R-:W-:-:S05]  /*0510*/  IMAD.X R13, RZ, RZ, R9, P2 ;  /* 0x000000ffff0d7224 */ /* 0x000fca00010e0609 */
[----:B------:R-:W2:Y:S02]  /*0520*/  LDG.E.U8 R12, desc[UR6][R12.64] ;  /* 0x000000060c0c7981 */ /* 0x000ea4000c1e1100 */
[----:B--2---:R-:W-:-:S04]  /*0530*/  ISETP.NE.AND P2, PT, R12, RZ, PT ;  /* 0x000000ff0c00720c */ /* 0x004fc80003f45270 */
[----:B-----5:R-:W-:Y:S02]  /*0540*/  FSEL R16, R6, RZ, !P2 ;  /* 0x000000ff06107208 */ /* 0x020fe40005000000 */
[----:B------:R-:W-:Y:S01]  /*0550*/  FSEL R17, R7, -QNAN , !P2 ;  /* 0xfff0000007117808 */ /* 0x000fe20005000000 */
[----:B------:R-:W-:Y:S06]  /*0560*/  BRA `(.L_x_3729) ;  /* 0x0000000000287947 */ /* 0x000fec0003800000 */
.L_x_3726:
[----:B------:R-:W2:Y:S04]  /*0570*/  @P1 LDG.E.U8 R12, desc[UR6][R8.64] ;  /* 0x00000006080c1981 */ /* 0x000ea8000c1e1100 */
[----:B------:R-:W3:Y:S01]  /*0580*/  @P0 LDG.E.U8 R0, desc[UR6][R8.64] ;  /* 0x0000000608000981 */ /* 0x000ee2000c1e1100 */
[----:B------:R-:W-:Y:S02]  /*0590*/  IMAD.MOV.U32 R16, RZ, RZ, 0x0 ;  /* 0x00000000ff107424 */ /* 0x000fe400078e00ff */
[----:B------:R-:W-:Y:S01]  /*05a0*/  IMAD.MOV.U32 R17, RZ, RZ, -0x100000 ;  /* 0xfff00000ff117424 */ /* 0x000fe200078e00ff */
[----:B--2---:R-:W-:Y:S02]  /*05b0*/  @P1 ISETP.NE.AND P2, PT, R12, RZ, PT ;  /* 0x000000ff0c00120c */ /* 0x004fe40003f45270 */
[----:B---3--:R-:W-:-:S02]  /*05c0*/  @P0 ISETP.NE.AND P3, PT, R0, RZ, PT ;  /* 0x000000ff0000020c */ /* 0x008fc40003f65270 */
[----:B-----5:R-:W-:Y:S02]  /*05d0*/  @P1 FSEL R10, R14, RZ, !P2 ;  /* 0x000000ff0e0a1208 */ /* 0x020fe40005000000 */
[----:B------:R-:W-:Y:S02]  /*05e0*/  @P1 FSEL R11, R15, -QNAN , !P2 ;  /* 0xfff000000f0b1808 */ /* 0x000fe40005000000 */
[----:B------:R-:W-:Y:S02]  /*05f0*/  @P0 FSEL R16, R6, RZ, !P3 ;  /* 0x000000ff06100208 */ /* 0x000fe40005800000 */
[----:B------:R-:W-:-:S07]  /*0600*/  @P0 FSEL R17, R7, -QNAN , !P3 ;  /* 0xfff0000007110808 */ /* 0x000fce0005800000 */
.L_x_3729:
[----:B------:R-:W-:Y:S05]  /*0610*/  BSYNC.RECONVERGENT B0 ;  /* 0x0000000000007941 */ /* 0x000fea0003800200 */
.L_x_3725:
[----:B------:R-:W-:Y:S01]  /*0620*/  SHFL.BFLY PT, R19, R17, 0x10, 0x1f ;  /* 0x0e001f0011137f89 */ /* 0x000fe200000e0000 */
[----:B------:R-:W-:Y:S03]  /*0630*/  BSSY.RECONVERGENT B0, `(.L_x_3730) ;  /* 0x00000cf000007945 */ /* 0x000fe60003800200 */
        /* <DEDUP_REMOVED lines=29> */
[----:B------:R-:W-:Y:S02]  /*0810*/  FSEL R20, R10, R12, !P2 ;  /* 0x0000000c0a147208 */ /* 0x000fe40005000000 */
[----:B------:R-:W-:Y:S01]  /*0820*/  CS2R R12, SRZ ;  /* 0x00000000000c7805 */ /* 0x000fe2000001ff00 */
        /* <DEDUP_REMOVED lines=52> */
[----:B-----5:R-:W0:Y:S01]  /*0b70*/  DADD R14, R14, -R18 ;  /* 0x000000000e0e7229 */ /* 0x020e220000000812 */
        /* <DEDUP_REMOVED lines=120> */
.L_x_3733:
[----:B------:R-:W-:Y:S05]  /*1300*/  BSYNC.RECONVERGENT B1 ;  /* 0x0000000000017941 */ /* 0x000fea0003800200 */
.L_x_3732:
[----:B01----:R0:W1:Y:S02]  /*1310*/  DADD R12, RZ, R10 ;  /* 0x00000000ff0c7229 */ /* 0x003064000000000a */
.L_x_3731:
[----:B------:R-:W-:Y:S05]  /*1320*/  BSYNC.RECONVERGENT B0 ;  /* 0x0000000000007941 */ /* 0x000fea0003800200 */
.L_x_3730:
[----:B------:R-:W-:Y:S01]  /*1330*/  BSSY.RECONVERGENT B0, `(.L_x_3734) ;  /* 0x0000087000007945 */ /* 0x000fe20003800200 */
[----:B-----5:R-:W-:Y:S02]  /*1340*/  CS2R R14, SRZ ;  /* 0x00000000000e7805 */ /* 0x020fe4000001ff00 */
[----:B------:R-:W-:Y:S01]  /*1350*/  CS2R R18, SRZ ;  /* 0x0000000000127805 */ /* 0x000fe2000001ff00 */
[----:B------:R-:W-:Y:S06]  /*1360*/  @!P0 BRA `(.L_x_3735) ;  /* 0x00000008000c8947 */ /* 0x000fec0003800000 */
[----:B------:R-:W-:-:S06]  /*1370*/  USEL UR4, UR5, URZ, !UP0 ;  /* 0x000000ff05047287 */ /* 0x000fcc000c000000 */
[----:B------:R-:W-:-:S05]  /*1380*/  IADD3 R8, P0, PT, R8, UR4, RZ ;  /* 0x0000000408087c10 */ /* 0x000fca000ff1e0ff */
[----:B------:R-:W-:-:S05]  /*1390*/  IMAD.X R9, RZ, RZ, R9, P0 ;  /* 0x000000ffff097224 */ /* 0x000fca00000e0609 */
[----:B------:R-:W2:Y:S02]  /*13a0*/  LDG.E.U8 R8, desc[UR6][R8.64] ;  /* 0x0000000608087981 */ /* 0x000ea4000c1e1100 */
[----:B--2---:R-:W-:-:S13]  /*13b0*/  ISETP.NE.AND P0, PT, R8, RZ, PT ;  /* 0x000000ff0800720c */ /* 0x004fda0003f05270 */
[----:B------:R-:W-:Y:S05]  /*13c0*/  @P0 BRA `(.L_x_3735) ;  /* 0x0000000400f40947 */ /* 0x000fea0003800000 */
[----:B------:R2:W3:Y:S01]  /*13d0*/  DADD R16, R6, -R16 ;  /* 0x0000000006107229 */ /* 0x0004e20000000810 */
[----:B------:R-:W-:Y:S01]  /*13e0*/  UMOV UR8, 0xfefa39ef ;  /* 0xfefa39ef00087882 */ /* 0x000fe20000000000 */
[----:B--2---:R-:W-:Y:S01]  /*13f0*/  IMAD.MOV.U32 R6, RZ, RZ, 0x652b82fe ;  /* 0x652b82feff067424 */ /* 0x004fe200078e00ff */
[----:B------:R-:W-:Y:S01]  /*1400*/  UMOV UR9, 0x3fe62e42 ;  /* 0x3fe62e4200097882 */ /* 0x000fe20000000000 */
[----:B------:R-:W-:Y:S01]  /*1410*/  IMAD.MOV.U32 R7, RZ, RZ, 0x3ff71547 ;  /* 0x3ff71547ff077424 */ /* 0x000fe200078e00ff */
[----:B---3--:R-:W-:Y:S01]  /*1420*/  FSETP.GEU.FTZ.AND P0, PT, |R17|, 4.1917929649353027344, PT ;  /* 0x4086232b1100780b */ /* 0x008fe20003f1e200 */
        /* <DEDUP_REMOVED lines=116> */
[----:B------:R2:W3:Y:S02]  /*1b70*/  @!P0 DMUL R14, R6, R8 ;  /* 0x00000008060e8228 */ /* 0x0004e40000000000 */
.L_x_3737:
[----:B------:R-:W-:Y:S05]  /*1b80*/  BSYNC.RECONVERGENT B1 ;  /* 0x0000000000017941 */ /* 0x000fea0003800200 */
.L_x_3736:
[----:B---3--:R3:W4:Y:S02]  /*1b90*/  DADD R18, RZ, R14 ;  /* 0x00000000ff127229 */ /* 0x008724000000000e */
.L_x_3735:
[----:B------:R-:W-:Y:S05]  /*1ba0*/  BSYNC.RECONVERGENT B0 ;  /* 0x0000000000007941 */ /* 0x000fea0003800200 */
.L_x_3734:
[----:B-12---:R-:W-:Y:S01]  /*1bb0*/  SHFL.BFLY PT, R7, R13, 0x10, 0x1f ;  /* 0x0e001f000d077f89 */ /* 0x006fe200000e0000 */
[----:B------:R-:W-:-:S03]  /*1bc0*/  ISETP.GE.AND P0, PT, R3, 0x1, PT ;  /* 0x000000010300780c */ /* 0x000fc60003f06270 */
[----:B------:R-:W1:Y:S04]  /*1bd0*/  SHFL.BFLY PT, R6, R12, 0x10, 0x1f ;  /* 0x0e001f000c067f89 */ /* 0x000e6800000e0000 */
[----:B----4-:R-:W-:Y:S04]  /*1be0*/  SHFL.BFLY PT, R9, R19, 0x10, 0x1f ;  /* 0x0e001f0013097f89 */ /* 0x010fe800000e0000 */
[----:B------:R-:W2:Y:S01]  /*1bf0*/  SHFL.BFLY PT, R8, R18, 0x10, 0x1f ;  /* 0x0e001f0012087f89 */ /* 0x000ea200000e0000 */
[----:B-1----:R-:W1:Y:S03]  /*1c00*/  DADD R6, R6, R12 ;  /* 0x0000000006067229 */ /* 0x002e66000000000c */
[----:B-1----:R-:W-:Y:S04]  /*1c10*/  SHFL.BFLY PT, R17, R7, 0x8, 0x1f ;  /* 0x0d001f0007117f89 */ /* 0x002fe800000e0000 */
[----:B------:R-:W1:-:S15]  /*1c20*/  SHFL.BFLY PT, R16, R6, 0x8, 0x1f ;  /* 0x0d001f0006107f89 */ /* 0x000e5e00000e0000 */
[----:B------:R-:W-:-:S15]  /*1c30*/  NOP ;  /* 0x0000000000007918 */ /* 0x000fde0000000000 */
[----:B------:R-:W-:-:S15]  /*1c40*/  NOP ;  /* 0x0000000000007918 */ /* 0x000fde0000000000 */
[----:B------:R-:W-:-:S12]  /*1c50*/  NOP ;  /* 0x0000000000007918 */ /* 0x000fd80000000000 */
[----:B--2---:R-:W2:Y:S02]  /*1c60*/  DADD R8, R8, R18 ;  /* 0x0000000008087229 */ /* 0x004ea40000000012 */
[----:B--2---:R-:W-:Y:S04]  /*1c70*/  SHFL.BFLY PT, R21, R9, 0x8, 0x1f ;  /* 0x0d001f0009157f89 */ /* 0x004fe800000e0000 */
[----:B------:R-:W2:-:S15]  /*1c80*/  SHFL.BFLY PT, R20, R8, 0x8, 0x1f ;  /* 0x0d001f0008147f89 */ /* 0x000e9e00000e0000 */
        /* <DEDUP_REMOVED lines=27> */
[----:B-1----:R-:W1:-:S15]  /*1e40*/  DADD R6, R12, R6 ;  /* 0x000000000c067229 */ /* 0x002e5e0000000006 */
[----:B------:R-:W-:-:S15]  /*1e50*/  NOP ;  /* 0x0000000000007918 */ /* 0x000fde0000000000 */
[----:B------:R-:W-:-:S15]  /*1e60*/  NOP ;  /* 0x0000000000007918 */ /* 0x000fde0000000000 */
[----:B------:R-:W-:-:S15]  /*1e70*/  NOP ;  /* 0x0000000000007918 */ /* 0x000fde0000000000 */
[----:B------:R-:W-:-:S04]  /*1e80*/  NOP ;  /* 0x0000000000007918 */ /* 0x000fc80000000000 */
[----:B--2---:R1:W2:Y:S02]  /*1e90*/  DADD R22, R18, R8 ;  /* 0x0000000012167229 */ /* 0x0042a40000000008 */
[----:B-1----:R-:W-:Y:S04]  /*1ea0*/  SHFL.BFLY PT, R9, R7, 0x1, 0x1f ;  /* 0x0c201f0007097f89 */ /* 0x002fe800000e0000 */
[----:B------:R-:W1:Y:S04]  /*1eb0*/  SHFL.BFLY PT, R8, R6, 0x1, 0x1f ;  /* 0x0c201f0006087f89 */ /* 0x000e6800000e0000 */
[----:B--2---:R2:W4:Y:S04]  /*1ec0*/  SHFL.BFLY PT, R17, R23, 0x1, 0x1f ;  /* 0x0c201f0017117f89 */ /* 0x00452800000e0000 */
[----:B------:R2:W0:-:S15]  /*1ed0*/  SHFL.BFLY PT, R16, R22, 0x1, 0x1f ;  /* 0x0c201f0016107f89 */ /* 0x00041e00000e0000 */
[----:B------:R-:W-:-:S15]  /*1ee0*/  NOP ;  /* 0x0000000000007918 */ /* 0x000fde0000000000 */
[----:B------:R-:W-:-:S15]  /*1ef0*/  NOP ;  /* 0x0000000000007918 */ /* 0x000fde0000000000 */
[----:B------:R-:W-:-:S05]  /*1f00*/  NOP ;  /* 0x0000000000007918 */ /* 0x000fca0000000000 */
[----:B-1----:R2:W1:Y:S02]  /*1f10*/  DADD R8, R6, R8 ;  /* 0x0000000006087229 */ /* 0x0024640000000008 */
[----:B012-4-:R-:W-:Y:S05]  /*1f20*/  @!P0 EXIT ;  /* 0x000000000000894d */ /* 0x017fea0003800000 */
[----:B------:R-:W-:Y:S01]  /*1f30*/  ISETP.GE.AND P0, PT, R2, UR5, PT ;  /* 0x0000000502007c0c */ /* 0x000fe2000bf06270 */
[----:B------:R-:W-:Y:S01]  /*1f40*/  BSSY.RECONVERGENT B0, `(.L_x_3738) ;  /* 0x0000040000007945 */ /* 0x000fe20003800200 */
[----:B------:R0:W1:Y:S11]  /*1f50*/  DADD R12, R22, R16 ;  /* 0x00000000160c7229 */ /* 0x0000760000000010 */
[----:B01----:R-:W-:Y:S05]  /*1f60*/  @P0 BRA `(.L_x_3739) ;  /* 0x0000000000f40947 */ /* 0x003fea0003800000 */
        /* <DEDUP_REMOVED lines=50> */
[----:B------:R-:W-:-:S07]  /*2290*/  IMAD.MOV.U32 R7, RZ, RZ, R11 ;  /* 0x000000ffff077224 */ /* 0x000fce00078e000b */
[----:B---3--:R-:W-:Y:S05]  /*22a0*/  CALL.REL.NOINC `($__internal_6_$__cuda_sm20_div_rn_f64_full) ;  /* 0x0000000400447944 */ /* 0x008fea0003c00000 */
[----:B------:R-:W-:Y:S02]  /*22b0*/  IMAD.MOV.U32 R6, RZ, RZ, R18 ;  /* 0x000000ffff067224 */ /* 0x000fe400078e0012 */
[----:B------:R-:W-:-:S07]  /*22c0*/  IMAD.MOV.U32 R7, RZ, RZ, R19 ;  /* 0x000000ffff077224 */ /* 0x000fce00078e0013 */
.L_x_3741:
[----:B------:R-:W-:Y:S05]  /*22d0*/  BSYNC.RECONVERGENT B1 ;  /* 0x0000000000017941 */ /* 0x000fea0003800200 */
.L_x_3740:
[----:B------:R-:W0:Y:S01]  /*22e0*/  LDCU.64 UR4, c[0x0][0x380] ;  /* 0x00007000ff0477ac */ /* 0x000e220008000a00 */
[----:B------:R-:W-:Y:S02]  /*22f0*/  FSEL R6, R6, RZ, P1 ;  /* 0x000000ff06067208 */ /* 0x000fe40000800000 */
[----:B------:R-:W-:Y:S02]  /*2300*/  FSEL R7, R7, +QNAN , P1 ;  /* 0x7ff8000007077808 */ /* 0x000fe40000800000 */
[----:B0-----:R-:W-:-:S04]  /*2310*/  LEA R8, P0, R4, UR4, 0x3 ;  /* 0x0000000404087c11 */ /* 0x001fc8000f8018ff */
[----:B------:R-:W-:-:S05]  /*2320*/  LEA.HI.X R9, R4, UR5, R5, 0x3, P0 ;  /* 0x0000000504097c11 */ /* 0x000fca00080f1c05 */
[----:B------:R0:W-:Y:S04]  /*2330*/  STG.E.64 desc[UR6][R8.64], R6 ;  /* 0x0000000608007986 */ /* 0x0001e8000c101b06 */
.L_x_3739:
[----:B------:R-:W-:Y:S05]  /*2340*/  BSYNC.RECONVERGENT B0 ;  /* 0x0000000000007941 */ /* 0x000fea0003800200 */
.L_x_3738:
[----:B------:R-:W1:Y:S02]  /*2350*/  LDCU UR4, c[0x0][0x398] ;  /* 0x00007300ff0477ac */ /* 0x000e640008000800 */
[----:B-1----:R-:W-:-:S04]  /*2360*/  ISETP.GE.AND P0, PT, R2, UR4, PT ;  /* 0x0000000402007c0c */ /* 0x002fc8000bf06270 */
[----:B------:R-:W-:-:S13]  /*2370*/  ISETP.EQ.OR P0, PT, R3, 0x1, P0 ;  /* 0x000000010300780c */ /* 0x000fda0000702670 */
[----:B------:R-:W-:Y:S05]  /*2380*/  @P0 EXIT ;  /* 0x000000000000094d */ /* 0x000fea0003800000 */
        /* <DEDUP_REMOVED lines=53> */
[----:B---3--:R-:W-:Y:S05]  /*26e0*/  CALL.REL.NOINC `($__internal_6_$__cuda_sm20_div_rn_f64_full) ;  /* 0x0000000000347944 */ /* 0x008fea0003c00000 */
[----:B------:R-:W-:Y:S02]  /*26f0*/  IMAD.MOV.U32 R2, RZ, RZ, R18 ;  /* 0x000000ffff027224 */ /* 0x000fe400078e0012 */
[----:B------:R-:W-:-:S07]  /*2700*/  IMAD.MOV.U32 R3, RZ, RZ, R19 ;  /* 0x000000ffff037224 */ /* 0x000fce00078e0013 */
.L_x_3743:
[----:B------:R-:W-:Y:S05]  /*2710*/  BSYNC.RECONVERGENT B0 ;  /* 0x0000000000007941 */ /* 0x000fea0003800200 */
.L_x_3742:
[----:B------:R-:W0:Y:S01]  /*2720*/  LDCU UR4, c[0x0][0x398] ;  /* 0x00007300ff0477ac */ /* 0x000e220008000800 */
[----:B------:R-:W-:Y:S02]  /*2730*/  FSEL R2, R2, RZ, P1 ;  /* 0x000000ff02027208 */ /* 0x000fe40000800000 */
[----:B------:R-:W-:Y:S01]  /*2740*/  FSEL R3, R3, +QNAN , P1 ;  /* 0x7ff8000003037808 */ /* 0x000fe20000800000 */
[----:B------:R-:W1:Y:S01]  /*2750*/  LDCU.64 UR8, c[0x0][0x380] ;  /* 0x00007000ff0877ac */ /* 0x000e620008000a00 */
[----:B0-----:R-:W-:-:S05]  /*2760*/  IADD3 R0, P0, PT, R4, UR4, RZ ;  /* 0x0000000404007c10 */ /* 0x001fca000ff1e0ff */
[----:B------:R-:W-:Y:S01]  /*2770*/  IMAD.X R5, RZ, RZ, R5, P0 ;  /* 0x000000ffff057224 */ /* 0x000fe200000e0605 */
[----:B-1----:R-:W-:-:S04]  /*2780*/  LEA R4, P0, R0, UR8, 0x3 ;  /* 0x0000000800047c11 */ /* 0x002fc8000f8018ff */
[----:B------:R-:W-:-:S05]  /*2790*/  LEA.HI.X R5, R0, UR9, R5, 0x3, P0 ;  /* 0x0000000900057c11 */ /* 0x000fca00080f1c05 */
[----:B------:R-:W-:Y:S01]  /*27a0*/  STG.E.64 desc[UR6][R4.64], R2 ;  /* 0x0000000204007986 */ /* 0x000fe2000c101b06 */
[----:B------:R-:W-:Y:S05]  /*27b0*/  EXIT ;  /* 0x000000000000794d */ /* 0x000fea0003800000 */
        .weak           $__internal_6_$__cuda_sm20_div_rn_f64_full
        .type           $__internal_6_$__cuda_sm20_div_rn_f64_full,@function
        .size           $__internal_6_$__cuda_sm20_div_rn_f64_full,(.L_x_11221 - $__internal_6_$__cuda_sm20_div_rn_f64_full)
$__internal_6_$__cuda_sm20_div_rn_f64_full:
        /* <DEDUP_REMOVED lines=68> */
[----:B------:R-:W-:Y:S01]  /*2c00*/  @!P3 LOP3.LUT R20, R17, 0x7ff00000, RZ, 0xc0, !PT ;  /* 0x7ff000001114b812 */ /* 0x000fe200078ec0ff */
[----:B------:R-:W-:-:S04]  /*2c10*/  VIADD R19, R27, 0xffffffff ;  /* 0xffffffff1b137836 */ /* 0x000fc80000000000 */
[----:B------:R-:W-:-:S05]  /*2c20*/  VIADD R18, R20, 0xffffffff ;  /* 0xffffffff14127836 */ /* 0x000fca0000000000 */
[----:B------:R-:W-:-:S04]  /*2c30*/  ISETP.GT.U32.AND P0, PT, R18, 0x7feffffe, PT ;  /* 0x7feffffe1200780c */ /* 0x000fc80003f04070 */
        /* <DEDUP_REMOVED lines=33> */
.L_x_3745:
        /* <DEDUP_REMOVED lines=16> */
.L_x_3748:
[----:B------:R-:W-:Y:S01]  /*2f50*/  LOP3.LUT R19, R9, 0x80000, RZ, 0xfc, !PT ;  /* 0x0008000009137812 */ /* 0x000fe200078efcff */
[----:B------:R-:W-:Y:S01]  /*2f60*/  IMAD.MOV.U32 R18, RZ, RZ, R8 ;  /* 0x000000ffff127224 */ /* 0x000fe200078e0008 */
[----:B------:R-:W-:Y:S06]  /*2f70*/  BRA `(.L_x_3746) ;  /* 0x0000000000087947 */ /* 0x000fec0003800000 */
.L_x_3747:
[----:B------:R-:W-:Y:S01]  /*2f80*/  LOP3.LUT R19, R7, 0x80000, RZ, 0xfc, !PT ;  /* 0x0008000007137812 */ /* 0x000fe200078efcff */
[----:B------:R-:W-:-:S07]  /*2f90*/  IMAD.MOV.U32 R18, RZ, RZ, R6 ;  /* 0x000000ffff127224 */ /* 0x000fce00078e0006 */
.L_x_3746:
[----:B------:R-:W-:Y:S05]  /*2fa0*/  BSYNC.RECONVERGENT B2 ;  /* 0x0000000000027941 */ /* 0x000fea0003800200 */
.L_x_3744:
[----:B------:R-:W-:Y:S02]  /*2fb0*/  IMAD.MOV.U32 R6, RZ, RZ, R0 ;  /* 0x000000ffff067224 */ /* 0x000fe400078e0000 */
[----:B------:R-:W-:-:S04]  /*2fc0*/  IMAD.MOV.U32 R7, RZ, RZ, 0x0 ;  /* 0x00000000ff077424 */ /* 0x000fc800078e00ff */
[----:B------:R-:W-:Y:S05]  /*2fd0*/  RET.REL.NODEC R6 `(_ZN43_GLOBAL__N__9ae7fba5_10_SoftMax_cu_9f978f6320softmax_warp_forwardIdddLi5ELb0ELb1EEEvPT0_PKT_iiiPKbib) ;  /* 0xffffffd006087950 */ /* 0x000fea0003c3ffff */
.L_x_3749:
        /* <DEDUP_REMOVED lines=10> */
.L_x_11221:


//--------------------- .text._ZN43_GLOBAL__N__9ae7fba5_10_SoftMax_cu_9f978f6320softmax_warp_forwardIdddLi4ELb0ELb1EEEvPT0_PKT_iiiPKbib --------------------------
	.section	.text._ZN43_GLOBAL__N__9ae7fba5_10_SoftMax_cu_9f978f6320softmax_warp_forwardIdddLi4ELb0ELb1EEEvPT0_PKT_iiiPKbib,"ax",@progbits
	.align	128
.text._ZN43_GLOBAL__N__9ae7fba5_10_SoftMax_cu_9f978f6320softmax_warp_forwardIdddLi4ELb0ELb1EEEvPT0_PKT_iiiPKbib:
        .type           _ZN43_GLOBAL__N__9ae7fba5_10_SoftMax_cu_9f978f6320softmax_warp_forwardIdddLi4ELb0ELb1EEEvPT0_PKT_iiiPKbib,@function
        .size           _ZN43_GLOBAL__N__9ae7fba5_10_SoftMax_cu_9f978f6320softmax_warp_forwardIdddLi4ELb0ELb1EEEvPT0_PKT_iiiPKbib,(.L_x_11223 - _ZN43_GLOBAL__N__9ae7fba5_10_SoftMax_cu_9f978f6320softmax_warp_forwardIdddLi4ELb0ELb1EEEvPT0_PKT_iiiPKbib)
        .other          _ZN43_GLOBAL__N__9ae7fba5_10_SoftMax_cu_9f978f6320softmax_warp_forwardIdddLi4ELb0ELb1EEEvPT0_PKT_iiiPKbib,@"STO_CUDA_ENTRY STV_DEFAULT"
_ZN43_GLOBAL__N__9ae7fba5_10_SoftMax_cu_9f978f6320softmax_warp_forwardIdddLi4ELb0ELb1EEEvPT0_PKT_iiiPKbib:
[----:B------:R-:W-:Y:S01]  /*0000*/  LDC R1, c[0x0][0x37c] ;  /* 0x0000df00ff017b82 */ /* 0x000fe20000000800 */
[----:B------:R-:W0:Y:S01]  /*0010*/  S2R R0, SR_CTAID.X ;  /* 0x0000000000007919 */ /* 0x000e220000002500 */
[----:B------:R-:W0:Y:S01]  /*0020*/  LDCU UR4, c[0x0][0x364] ;  /* 0x00006c80ff0477ac */ /* 0x000e220008000800 */
[----:B------:R-:W-:Y:S01]  /*0030*/  IMAD.MOV.U32 R10, RZ, RZ, 0x0 ;  /* 0x00000000ff0a7424 */ /* 0x000fe200078e00ff */
[----:B------:R-:W0:Y:S01]  /*0040*/  S2R R3, SR_TID.Y ;  /* 0x0000000000037919 */ /* 0x000e220000002200 */
[----:B------:R-:W1:Y:S01]  /*0050*/  LDCU.64 UR8, c[0x0][0x390] ;  /* 0x00007200ff0877ac */ /* 0x000e620008000a00 */
[----:B------:R-:W-:Y:S01]  /*0060*/  IMAD.MOV.U32 R11, RZ, RZ, -0x100000 ;  /* 0xfff00000ff0b7424 */ /* 0x000fe200078e00ff */
[----:B------:R-:W2:Y:S01]  /*0070*/  S2R R2, SR_TID.X ;  /* 0x0000000000027919 */ /* 0x000ea20000002100 */
[----:B------:R-:W3:Y:S01]  /*0080*/  LDCU UR5, c[0x0][0x398] ;  /* 0x00007300ff0577ac */ /* 0x000ee20008000800 */
[----:B------:R-:W-:Y:S02]  /*0090*/  IMAD.MOV.U32 R14, RZ, RZ, 0x0 ;  /* 0x00000000ff0e7424 */ /* 0x000fe400078e00ff */
        /* <DEDUP_REMOVED lines=53> */
.L_x_3750:
        /* <DEDUP_REMOVED lines=13> */
.L_x_3754:
[----:B------:R-:W-:Y:S05]  /*04c0*/  BSYNC.RECONVERGENT B1 ;  /* 0x0000000000017941 */ /* 0x000fea0003800200 */
.L_x_3753:
        /* <DEDUP_REMOVED lines=10> */
.L_x_3752:
        /* <DEDUP_REMOVED lines=10> */
.L_x_3755:
[----:B------:R-:W-:Y:S05]  /*0610*/  BSYNC.RECONVERGENT B0 ;  /* 0x0000000000007941 */ /* 0x000fea0003800200 */
.L_x_3751:
        /* <DEDUP_REMOVED lines=190> */
.L_x_3759:
[----:B------:R-:W-:Y:S05]  /*1200*/  BSYNC.RECONVERGENT B1 ;  /* 0x0000000000017941 */ /* 0x000fea0003800200 */
.L_x_3758:
[----:B01----:R0:W1:Y:S02]  /*1210*/  DADD R12, RZ, R8 ;  /* 0x00000000ff0c7229 */ /* 0x0030640000000008 */
.L_x_3757:
[----:B------:R-:W-:Y:S05]  /*1220*/  BSYNC.RECONVERGENT B0 ;  /* 0x0000000000007941 */ /* 0x000fea0003800200 */
.L_x_3756:
        /* <DEDUP_REMOVED lines=10> */
[----:B------:R-:W-:Y:S01]  /*12d0*/  IMAD.MOV.U32 R6, RZ, RZ, 0x652b82fe ;  /* 0x652b82feff067424 */ /* 0x000fe200078e00ff */
[----:B------:R-:W2:Y:S01]  /*12e0*/  DADD R16, R10, -R16 ;  /* 0x000000000a107229 */ /* 0x000ea20000000810 */
        /* <DEDUP_REMOVED lines=121> */
.L_x_3763:
[----:B------:R-:W-:Y:S05]  /*1a80*/  BSYNC.RECONVERGENT B1 ;  /* 0x0000000000017941 */ /* 0x000fea0003800200 */
.L_x_3762:
[----:B---3--:R3:W4:Y:S02]  /*1a90*/  DADD R18, RZ, R14 ;  /* 0x00000000ff127229 */ /* 0x008724000000000e */
.L_x_3761:
[----:B------:R-:W-:Y:S05]  /*1aa0*/  BSYNC.RECONVERGENT B0 ;  /* 0x0000000000007941 */ /* 0x000fea0003800200 */
.L_x_3760:
[----:B-12---:R-:W-:Y:S01]  /*1ab0*/  SHFL.BFLY PT, R7, R13, 0x8, 0x101f ;  /* 0x0d101f000d077f89 */ /* 0x006fe200000e0000 */
[----:B------:R-:W-:-:S03]  /*1ac0*/  ISETP.GE.AND P0, PT, R3, 0x1, PT ;  /* 0x000000010300780c */ /* 0x000fc60003f06270 */
[----:B------:R-:W1:Y:S04]  /*1ad0*/  SHFL.BFLY PT, R6, R12, 0x8, 0x101f ;  /* 0x0d101f000c067f89 */ /* 0x000e6800000e0000 */
[----:B----4-:R-:W-:Y:S04]  /*1ae0*/  SHFL.BFLY PT, R11, R19, 0x8, 0x101f ;  /* 0x0d101f00130b7f89 */ /* 0x010fe800000e0000 */
[----:B------:R-:W2:Y:S01]  /*1af0*/  SHFL.BFLY PT, R10, R18, 0x8, 0x101f ;  /* 0x0d101f00120a7f89 */ /* 0x000ea200000e0000 */
[----:B-1----:R-:W1:-:S15]  /*1b00*/  DADD R6, R6, R12 ;  /* 0x0000000006067229 */ /* 0x002e5e000000000c */
[----:B------:R-:W-:-:S15]  /*1b10*/  NOP ;  /* 0x0000000000007918 */ /* 0x000fde0000000000 */
[----:B------:R-:W-:-:S15]  /*1b20*/  NOP ;  /* 0x0000000000007918 */ /* 0x000fde0000000000 */
[----:B------:R-:W-:-:S15]  /*1b30*/  NOP ;  /* 0x0000000000007918 */ /* 0x000fde0000000000 */
[----:B------:R-:W-:-:S04]  /*1b40*/  NOP ;  /* 0x0000000000007918 */ /* 0x000fc80000000000 */
[----:B--2---:R1:W2:Y:S02]  /*1b50*/  DADD R16, R10, R18 ;  /* 0x000000000a107229 */ /* 0x0042a40000000012 */
[----:B-1----:R-:W-:Y:S04]  /*1b60*/  SHFL.BFLY PT, R11, R7, 0x4, 0x101f ;  /* 0x0c901f00070b7f89 */ /* 0x002fe800000e0000 */
[----:B------:R-:W1:-:S15]  /*1b70*/  SHFL.BFLY PT, R10, R6, 0x4, 0x101f ;  /* 0x0c901f00060a7f89 */ /* 0x000e5e00000e0000 */
[----:B------:R-:W-:-:S15]  /*1b80*/  NOP ;  /* 0x0000000000007918 */ /* 0x000fde0000000000 */
[----:B------:R-:W-:-:S15]  /*1b90*/  NOP ;  /* 0x0000000000007918 */ /* 0x000fde0000000000 */
[----:B------:R-:W-:-:S13]  /*1ba0*/  NOP ;  /* 0x0000000000007918 */ /* 0x000fda0000000000 */
[----:B-1----:R2:W1:Y:S02]  /*1bb0*/  DADD R20, R6, R10 ;  /* 0x0000000006147229 */ /* 0x002464000000000a */
[----:B--2---:R-:W-:Y:S04]  /*1bc0*/  SHFL.BFLY PT, R11, R17, 0x4, 0x101f ;  /* 0x0c901f00110b7f89 */ /* 0x004fe800000e0000 */
[----:B------:R-:W2:-:S15]  /*1bd0*/  SHFL.BFLY PT, R10, R16, 0x4, 0x101f ;  /* 0x0c901f00100a7f89 */ /* 0x000e9e00000e0000 */
[----:B------:R-:W-:-:S15]  /*1be0*/  NOP ;  /* 0x0000000000007918 */ /* 0x000fde0000000000 */
[----:B------:R-:W-:-:S15]  /*1bf0*/  NOP ;  /* 0x0000000000007918 */ /* 0x000fde0000000000 */
[----:B------:R-:W-:-:S13]  /*1c00*/  NOP ;  /* 0x0000000000007918 */ /* 0x000fda0000000000 */
        /* <DEDUP_REMOVED lines=79> */
[----:B---3--:R-:W-:Y:S05]  /*2100*/  CALL.REL.NOINC `($__internal_7_$__cuda_sm20_div_rn_f64_full) ;  /* 0x0000000400447944 */ /* 0x008fea0003c00000 */
[----:B------:R-:W-:Y:S02]  /*2110*/  IMAD.MOV.U32 R6, RZ, RZ, R18 ;  /* 0x000000ffff067224 */ /* 0x000fe400078e0012 */
[----:B------:R-:W-:-:S07]  /*2120*/  IMAD.MOV.U32 R7, RZ, RZ, R19 ;  /* 0x000000ffff077224 */ /* 0x000fce00078e0013 */
.L_x_3767:
[----:B------:R-:W-:Y:S05]  /*2130*/  BSYNC.RECONVERGENT B1 ;  /* 0x0000000000017941 */ /* 0x000fea0003800200 */
.L_x_3766:
[----:B------:R-:W0:Y:S01]  /*2140*/  LDCU.64 UR4, c[0x0][0x380] ;  /* 0x00007000ff0477ac */ /* 0x000e220008000a00 */
[----:B------:R-:W-:Y:S02]  /*2150*/  FSEL R6, R6, RZ, P1 ;  /* 0x000000ff06067208 */ /* 0x000fe40000800000 */
[----:B------:R-:W-:Y:S02]  /*2160*/  FSEL R7, R7, +QNAN , P1 ;  /* 0x7ff8000007077808 */ /* 0x000fe40000800000 */
[----:B0-----:R-:W-:-:S04]  /*2170*/  LEA R8, P0, R4, UR4, 0x3 ;  /* 0x0000000404087c11 */ /* 0x001fc8000f8018ff */
[----:B------:R-:W-:-:S05]  /*2180*/  LEA.HI.X R9, R4, UR5, R5, 0x3, P0 ;  /* 0x0000000504097c11 */ /* 0x000fca00080f1c05 */
[----:B------:R0:W-:Y:S04]  /*2190*/  STG.E.64 desc[UR6][R8.64], R6 ;  /* 0x0000000608007986 */ /* 0x0001e8000c101b06 */
.L_x_3765:
[----:B------:R-:W-:Y:S05]  /*21a0*/  BSYNC.RECONVERGENT B0 ;  /* 0x0000000000007941 */ /* 0x000fea0003800200 */
.L_x_3764:
        /* <DEDUP_REMOVED lines=60> */
.L_x_3769:
[----:B------:R-:W-:Y:S05]  /*2570*/  BSYNC.RECONVERGENT B0 ;  /* 0x0000000000007941 */ /* 0x000fea0003800200 */
.L_x_3768:
        /* <DEDUP_REMOVED lines=10> */
        .weak           $__internal_7_$__cuda_sm20_div_rn_f64_full
        .type           $__internal_7_$__cuda_sm20_div_rn_f64_full,@function
        .size           $__internal_7_$__cuda_sm20_div_rn_f64_full,(.L_x_11223 - $__internal_7_$__cuda_sm20_div_rn_f64_full)
$__internal_7_$__cuda_sm20_div_rn_f64_full:
        /* <DEDUP_REMOVED lines=105> */
.L_x_3771:
        /* <DEDUP_REMOVED lines=16> */
.L_x_3774:
[----:B------:R-:W-:Y:S01]  /*2db0*/  LOP3.LUT R19, R9, 0x80000, RZ, 0xfc, !PT ;  /* 0x0008000009137812 */ /* 0x000fe200078efcff */
[----:B------:R-:W-:Y:S01]  /*2dc0*/  IMAD.MOV.U32 R18, RZ, RZ, R8 ;  /* 0x000000ffff127224 */ /* 0x000fe200078e0008 */
[----:B------:R-:W-:Y:S06]  /*2dd0*/  BRA `(.L_x_3772) ;  /* 0x0000000000087947 */ /* 0x000fec0003800000 */
.L_x_3773:
[----:B------:R-:W-:Y:S01]  /*2de0*/  LOP3.LUT R19, R7, 0x80000, RZ, 0xfc, !PT ;  /* 0x0008000007137812 */ /* 0x000fe200078efcff */
[----:B------:R-:W-:-:S07]  /*2df0*/  IMAD.MOV.U32 R18, RZ, RZ, R6 ;  /* 0x000000ffff127224 */ /* 0x000fce00078e0006 */
.L_x_3772:
[----:B------:R-:W-:Y:S05]  /*2e00*/  BSYNC.RECONVERGENT B2 ;  /* 0x0000000000027941 */ /* 0x000fea0003800200 */
.L_x_3770:
[----:B------:R-:W-:Y:S02]  /*2e10*/  IMAD.MOV.U32 R6, RZ, RZ, R0 ;  /* 0x000000ffff067224 */ /* 0x000fe400078e0000 */
[----:B------:R-:W-:-:S04]  /*2e20*/  IMAD.MOV.U32 R7, RZ, RZ, 0x0 ;  /* 0x00000000ff077424 */ /* 0x000fc800078e00ff */
[----:B------:R-:W-:Y:S05]  /*2e30*/  RET.REL.NODEC R6 `(_ZN43_GLOBAL__N__9ae7fba5_10_SoftMax_cu_9f978f6320softmax_warp_forwardIdddLi4ELb0ELb1EEEvPT0_PKT_iiiPKbib) ;  /* 0xffffffd006707950 */ /* 0x000fea0003c3ffff */
.L_x_3775:
        /* <DEDUP_REMOVED lines=12> */
.L_x_11223:


//--------------------- .text._ZN43_GLOBAL__N__9ae7fba5_10_SoftMax_cu_9f978f6320softmax_warp_forwardIdddLi3ELb0ELb1EEEvPT0_PKT_iiiPKbib --------------------------
	.section	.text._ZN43_GLOBAL__N__9ae7fba5_10_SoftMax_cu_9f978f6320softmax_warp_forwardIdddLi3ELb0ELb1EEEvPT0_PKT_iiiPKbib,"ax",@progbits
	.align	128
.text._ZN43_GLOBAL__N__9ae7fba5_10_SoftMax_cu_9f978f6320softmax_warp_forwardIdddLi3ELb0ELb1EEEvPT0_PKT_iiiPKbib:
        .type           _ZN43_GLOBAL__N__9ae7fba5_10_SoftMax_cu_9f978f6320softmax_warp_forwardIdddLi3ELb0ELb1EEEvPT0_PKT_iiiPKbib,@function
        .size           _ZN43_GLOBAL__N__9ae7fba5_10_SoftMax_cu_9f978f6320softmax_warp_forwardIdddLi3ELb0ELb1EEEvPT0_PKT_iiiPKbib,(.L_x_11225 - _ZN43_GLOBAL__N__9ae7fba5_10_SoftMax_cu_9f978f6320softmax_warp_forwardIdddLi3ELb0ELb1EEEvPT0_PKT_iiiPKbib)
        .other          _ZN43_GLOBAL__N__9ae7fba5_10_SoftMax_cu_9f978f6320softmax_warp_forwardIdddLi3ELb0ELb1EEEvPT0_PKT_iiiPKbib,@"STO_CUDA_ENTRY STV_DEFAULT"
_ZN43_GLOBAL__N__9ae7fba5_10_SoftMax_cu_9f978f6320softmax_warp_forwardIdddLi3ELb0ELb1EEEvPT0_PKT_iiiPKbib:
        /* <DEDUP_REMOVED lines=63> */
.L_x_3776:
        /* <DEDUP_REMOVED lines=13> */
.L_x_3780:
[----:B------:R-:W-:Y:S05]  /*04c0*/  BSYNC.RECONVERGENT B1 ;  /* 0x0000000000017941 */ /* 0x000fea0003800200 */
.L_x_3779:
        /* <DEDUP_REMOVED lines=10> */
.L_x_3778:
[----:B------:R-:W2:Y:S04]  /*0570*/  @P1 LDG.E.U8 R8, desc[UR6][R6.64] ;  /* 0x0000000606081981 */ /* 0x000ea8000c1e1100 */
[----:B------:R-:W3:Y:S01]  /*0580*/  @P0 LDG.E.U8 R0, desc[UR6][R6.64] ;  /* 0x0000000606000981 */ /* 0x000ee2000c1e1100 */
[----:B------:R-:W-:Y:S01]  /*0590*/  IMAD.MOV.U32 R9, RZ, RZ, -0x100000 ;  /* 0xfff00000ff097424 */ /* 0x000fe200078e00ff */
[----:B--2---:R-:W-:Y:S01]  /*05a0*/  @P1 ISETP.NE.AND P2, PT, R8, RZ, PT ;  /* 0x000000ff0800120c */ /* 0x004fe20003f45270 */
[----:B------:R-:W-:Y:S01]  /*05b0*/  IMAD.MOV.U32 R8, RZ, RZ, 0x0 ;  /* 0x00000000ff087424 */ /* 0x000fe200078e00ff */
[----:B---3--:R-:W-:Y:S02]  /*05c0*/  @P0 ISETP.NE.AND P3, PT, R0, RZ, PT ;  /* 0x000000ff0000020c */ /* 0x008fe40003f65270 */
[----:B-----5:R-:W-:-:S02]  /*05d0*/  @P1 FSEL R18, R14, RZ, !P2 ;  /* 0x000000ff0e121208 */ /* 0x020fc40005000000 */
[----:B------:R-:W-:Y:S02]  /*05e0*/  @P1 FSEL R19, R15, -QNAN , !P2 ;  /* 0xfff000000f131808 */ /* 0x000fe40005000000 */
[----:B------:R-:W-:Y:S02]  /*05f0*/  @P0 FSEL R8, R10, RZ, !P3 ;  /* 0x000000ff0a080208 */ /* 0x000fe40005800000 */
[----:B------:R-:W-:-:S07]  /*0600*/  @P0 FSEL R9, R11, -QNAN , !P3 ;  /* 0xfff000000b090808 */ /* 0x000fce0005800000 */
.L_x_3781:
[----:B------:R-:W-:Y:S05]  /*0610*/  BSYNC.RECONVERGENT B0 ;  /* 0x0000000000007941 */ /* 0x000fea0003800200 */
.L_x_3777:
        /* <DEDUP_REMOVED lines=174> */
.L_x_3785:
[----:B------:R-:W-:Y:S05]  /*1100*/  BSYNC.RECONVERGENT B1 ;  /* 0x0000000000017941 */ /* 0x000fea0003800200 */
.L_x_3784:
[----:B01----:R0:W1:Y:S02]  /*1110*/  DADD R12, RZ, R8 ;  /* 0x00000000ff0c7229 */ /* 0x0030640000000008 */
.L_x_3783:
[----:B------:R-:W-:Y:S05]  /*1120*/  BSYNC.RECONVERGENT B0 ;  /* 0x0000000000007941 */ /* 0x000fea0003800200 */
.L_x_3782:
        /* <DEDUP_REMOVED lines=133> */
.L_x_3789:
[----:B------:R-:W-:Y:S05]  /*1980*/  BSYNC.RECONVERGENT B1 ;  /* 0x0000000000017941 */ /* 0x000fea0003800200 */
.L_x_3788:
[----:B---3--:R3:W4:Y:S02]  /*1990*/  DADD R18, RZ, R14 ;  /* 0x00000000ff127229 */ /* 0x008724000000000e */
.L_x_3787:
[----:B------:R-:W-:Y:S05]  /*19a0*/  BSYNC.RECONVERGENT B0 ;  /* 0x0000000000007941 */ /* 0x000fea0003800200 */
.L_x_3786:
        /* <DEDUP_REMOVED lines=89> */
[----:B---3--:R-:W-:Y:S05]  /*1f40*/  CALL.REL.NOINC `($__internal_8_$__cuda_sm20_div_rn_f64_full) ;  /* 0x0000000400447944 */ /* 0x008fea0003c00000 */
[----:B------:R-:W-:Y:S02]  /*1f50*/  IMAD.MOV.U32 R6, RZ, RZ, R18 ;  /* 0x000000ffff067224 */ /* 0x000fe400078e0012 */
[----:B------:R-:W-:-:S07]  /*1f60*/  IMAD.MOV.U32 R7, RZ, RZ, R19 ;  /* 0x000000ffff077224 */ /* 0x000fce00078e0013 */
.L_x_3793:
[----:B------:R-:W-:Y:S05]  /*1f70*/  BSYNC.RECONVERGENT B1 ;  /* 0x0000000000017941 */ /* 0x000fea0003800200 */
.L_x_3792:
[----:B------:R-:W0:Y:S01]  /*1f80*/  LDCU.64 UR4, c[0x0][0x380] ;  /* 0x00007000ff0477ac */ /* 0x000e220008000a00 */
[----:B------:R-:W-:Y:S02]  /*1f90*/  FSEL R6, R6, RZ, P1 ;  /* 0x000000ff06067208 */ /* 0x000fe40000800000 */
[----:B------:R-:W-:Y:S02]  /*1fa0*/  FSEL R7, R7, +QNAN , P1 ;  /* 0x7ff8000007077808 */ /* 0x000fe40000800000 */
[----:B0-----:R-:W-:-:S04]  /*1fb0*/  LEA R8, P0, R4, UR4, 0x3 ;  /* 0x0000000404087c11 */ /* 0x001fc8000f8018ff */
[----:B------:R-:W-:-:S05]  /*1fc0*/  LEA.HI.X R9, R4, UR5, R5, 0x3, P0 ;  /* 0x0000000504097c11 */ /* 0x000fca00080f1c05 */
[----:B------:R0:W-:Y:S04]  /*1fd0*/  STG.E.64 desc[UR6][R8.64], R6 ;  /* 0x0000000608007986 */ /* 0x0001e8000c101b06 */
.L_x_3791:
[----:B------:R-:W-:Y:S05]  /*1fe0*/  BSYNC.RECONVERGENT B0 ;  /* 0x0000000000007941 */ /* 0x000fea0003800200 */
.L_x_3790:
        /* <DEDUP_REMOVED lines=60> */
.L_x_3795:
[----:B------:R-:W-:Y:S05]  /*23b0*/  BSYNC.RECONVERGENT B0 ;  /* 0x0000000000007941 */ /* 0x000fea0003800200 */
.L_x_3794:
        /* <DEDUP_REMOVED lines=10> */
        .weak           $__internal_8_$__cuda_sm20_div_rn_f64_full
        .type           $__internal_8_$__cuda_sm20_div_rn_f64_full,@function
        .size           $__internal_8_$__cuda_sm20_div_rn_f64_full,(.L_x_11225 - $__internal_8_$__cuda_sm20_div_rn_f64_full)
$__internal_8_$__cuda_sm20_div_rn_f64_full:
        /* <DEDUP_REMOVED lines=105> */
.L_x_3797:
        /* <DEDUP_REMOVED lines=16> */
.L_x_3800:
[----:B------:R-:W-:Y:S01]  /*2bf0*/  LOP3.LUT R19, R9, 0x80000, RZ, 0xfc, !PT ;  /* 0x0008000009137812 */ /* 0x000fe200078efcff */
[----:B------:R-:W-:Y:S01]  /*2c00*/  IMAD.MOV.U32 R18, RZ, RZ, R8 ;  /* 0x000000ffff127224 */ /* 0x000fe200078e0008 */
[----:B------:R-:W-:Y:S06]  /*2c10*/  BRA `(.L_x_3798) ;  /* 0x0000000000087947 */ /* 0x000fec0003800000 */
.L_x_3799:
[----:B------:R-:W-:Y:S01]  /*2c20*/  LOP3.LUT R19, R7, 0x80000, RZ, 0xfc, !PT ;  /* 0x0008000007137812 */ /* 0x000fe200078efcff */
[----:B------:R-:W-:-:S07]  /*2c30*/  IMAD.MOV.U32 R18, RZ, RZ, R6 ;  /* 0x000000ffff127224 */ /* 0x000fce00078e0006 */
.L_x_3798:
[----:B------:R-:W-:Y:S05]  /*2c40*/  BSYNC.RECONVERGENT B2 ;  /* 0x0000000000027941 */ /* 0x000fea0003800200 */
.L_x_3796:
[----:B------:R-:W-:Y:S02]  /*2c50*/  IMAD.MOV.U32 R6, RZ, RZ, R0 ;  /* 0x000000ffff067224 */ /* 0x000fe400078e0000 */
[----:B------:R-:W-:-:S04]  /*2c60*/  IMAD.MOV.U32 R7, RZ, RZ, 0x0 ;  /* 0x00000000ff077424 */ /* 0x000fc800078e00ff */
[----:B------:R-:W-:Y:S05]  /*2c70*/  RET.REL.NODEC R6 `(_ZN43_GLOBAL__N__9ae7fba5_10_SoftMax_cu_9f978f6320softmax_warp_forwardIdddLi3ELb0ELb1EEEvPT0_PKT_iiiPKbib) ;  /* 0xffffffd006e07950 */ /* 0x000fea0003c3ffff */
.L_x_3801:
        /* <DEDUP_REMOVED lines=16> */
.L_x_11225:


//--------------------- .text._ZN43_GLOBAL__N__9ae7fba5_10_SoftMax_cu_9f978f6320softmax_warp_forwardIdddLi2ELb0ELb1EEEvPT0_PKT_iiiPKbib --------------------------
	.section	.text._ZN43_GLOBAL__N__9ae7fba5_10_SoftMax_cu_9f978f6320softmax_warp_forwardIdddLi2ELb0ELb1EEEvPT0_PKT_iiiPKbib,"ax",@progbits
	.align	128
.text._ZN43_GLOBAL__N__9ae7fba5_10_SoftMax_cu_9f978f6320softmax_warp_forwardIdddLi2ELb0ELb1EEEvPT0_PKT_iiiPKbib:
        .type           _ZN43_GLOBAL__N__9ae7fba5_10_SoftMax_cu_9f978f6320softmax_warp_forwardIdddLi2ELb0ELb1EEEvPT0_PKT_iiiPKbib,@function
        .size           _ZN43_GLOBAL__N__9ae7fba5_10_SoftMax_cu_9f978f6320softmax_warp_forwardIdddLi2ELb0ELb1EEEvPT0_PKT_iiiPKbib,(.L_x_11227 - _ZN43_GLOBAL__N__9ae7fba5_10_SoftMax_cu_9f978f6320softmax_warp_forwardIdddLi2ELb0ELb1EEEvPT0_PKT_iiiPKbib)
        .other          _ZN43_GLOBAL__N__9ae7fba5_10_SoftMax_cu_9f978f6320softmax_warp_forwardIdddLi2ELb0ELb1EEEvPT0_PKT_iiiPKbib,@"STO_CUDA_ENTRY STV_DEFAULT"
_ZN43_GLOBAL__N__9ae7fba5_10_SoftMax_cu_9f978f6320softmax_warp_forwardIdddLi2ELb0ELb1EEEvPT0_PKT_iiiPKbib:
        /* <DEDUP_REMOVED lines=63> */
.L_x_3802:
        /* <DEDUP_REMOVED lines=13> */
.L_x_3806:
[----:B------:R-:W-:Y:S05]  /*04c0*/  BSYNC.RECONVERGENT B1 ;  /* 0x0000000000017941 */ /* 0x000fea0003800200 */
.L_x_3805:
        /* <DEDUP_REMOVED lines=10> */
.L_x_3804:
        /* <DEDUP_REMOVED lines=10> */
.L_x_3807:
[----:B------:R-:W-:Y:S05]  /*0610*/  BSYNC.RECONVERGENT B0 ;  /* 0x0000000000007941 */ /* 0x000fea0003800200 */
.L_x_3803:
        /* <DEDUP_REMOVED lines=158> */
.L_x_3811:
[----:B------:R-:W-:Y:S05]  /*1000*/  BSYNC.RECONVERGENT B1 ;  /* 0x0000000000017941 */ /* 0x000fea0003800200 */
.L_x_3810:
[----:B01----:R0:W1:Y:S02]  /*1010*/  DADD R6, RZ, R8 ;  /* 0x00000000ff067229 */ /* 0x0030640000000008 */
.L_x_3809:
[----:B------:R-:W-:Y:S05]  /*1020*/  BSYNC.RECONVERGENT B0 ;  /* 0x0000000000007941 */ /* 0x000fea0003800200 */
.L_x_3808:
        /* <DEDUP_REMOVED lines=133> */
.L_x_3815:
[----:B------:R-:W-:Y:S05]  /*1880*/  BSYNC.RECONVERGENT B1 ;  /* 0x0000000000017941 */ /* 0x000fea0003800200 */
.L_x_3814:
[----:B---3--:R3:W4:Y:S02]  /*1890*/  DADD R18, RZ, R14 ;  /* 0x00000000ff127229 */ /* 0x008724000000000e */
.L_x_3813:
[----:B------:R-:W-:Y:S05]  /*18a0*/  BSYNC.RECONVERGENT B0 ;  /* 0x0000000000007941 */ /* 0x000fea0003800200 */
.L_x_3812:
[----:B-12---:R-:W-:Y:S01]  /*18b0*/  SHFL.BFLY PT, R11, R7, 0x2, 0x1c1f ;  /* 0x0c5c1f00070b7f89 */ /* 0x006fe200000e0000 */
[----:B------:R-:W-:-:S03]  /*18c0*/  ISETP.GE.AND P0, PT, R3, 0x1, PT ;  /* 0x000000010300780c */ /* 0x000fc60003f06270 */
[----:B------:R-:W1:Y:S02]  /*18d0*/  SHFL.BFLY PT, R10, R6, 0x2, 0x1c1f ;  /* 0x0c5c1f00060a7f89 */ /* 0x000e6400000e0000 */
[----:B-1----:R4:W1:Y:S02]  /*18e0*/  DADD R12, R10, R6 ;  /* 0x000000000a0c7229 */ /* 0x0028640000000006 */
[----:B----4-:R-:W-:Y:S04]  /*18f0*/  SHFL.BFLY PT, R11, R19, 0x2, 0x1c1f ;  /* 0x0c5c1f00130b7f89 */ /* 0x010fe800000e0000 */
        /* <DEDUP_REMOVED lines=71> */
[----:B---3--:R-:W-:Y:S05]  /*1d70*/  CALL.REL.NOINC `($__internal_9_$__cuda_sm20_div_rn_f64_full) ;  /* 0x0000000400447944 */ /* 0x008fea0003c00000 */
[----:B------:R-:W-:Y:S02]  /*1d80*/  IMAD.MOV.U32 R6, RZ, RZ, R18 ;  /* 0x000000ffff067224 */ /* 0x000fe400078e0012 */
[----:B------:R-:W-:-:S07]  /*1d90*/  IMAD.MOV.U32 R7, RZ, RZ, R19 ;  /* 0x000000ffff077224 */ /* 0x000fce00078e0013 */
.L_x_3819:
[----:B------:R-:W-:Y:S05]  /*1da0*/  BSYNC.RECONVERGENT B1 ;  /* 0x0000000000017941 */ /* 0x000fea0003800200 */
.L_x_3818:
[----:B------:R-:W0:Y:S01]  /*1db0*/  LDCU.64 UR4, c[0x0][0x380] ;  /* 0x00007000ff0477ac */ /* 0x000e220008000a00 */
[----:B------:R-:W-:Y:S02]  /*1dc0*/  FSEL R6, R6, RZ, P1 ;  /* 0x000000ff06067208 */ /* 0x000fe40000800000 */
[----:B------:R-:W-:Y:S02]  /*1dd0*/  FSEL R7, R7, +QNAN , P1 ;  /* 0x7ff8000007077808 */ /* 0x000fe40000800000 */
[----:B0-----:R-:W-:-:S04]  /*1de0*/  LEA R8, P0, R4, UR4, 0x3 ;  /* 0x0000000404087c11 */ /* 0x001fc8000f8018ff */
[----:B------:R-:W-:-:S05]  /*1df0*/  LEA.HI.X R9, R4, UR5, R5, 0x3, P0 ;  /* 0x0000000504097c11 */ /* 0x000fca00080f1c05 */
[----:B------:R0:W-:Y:S04]  /*1e00*/  STG.E.64 desc[UR6][R8.64], R6 ;  /* 0x0000000608007986 */ /* 0x0001e8000c101b06 */
.L_x_3817:
[----:B------:R-:W-:Y:S05]  /*1e10*/  BSYNC.RECONVERGENT B0 ;  /* 0x0000000000007941 */ /* 0x000fea0003800200 */
.L_x_3816:
        /* <DEDUP_REMOVED lines=60> */
.L_x_3821:
[----:B------:R-:W-:Y:S05]  /*21e0*/  BSYNC.RECONVERGENT B0 ;  /* 0x0000000000007941 */ /* 0x000fea0003800200 */
.L_x_3820:
        /* <DEDUP_REMOVED lines=10> */
        .weak           $__internal_9_$__cuda_sm20_div_rn_f64_full
        .type           $__internal_9_$__cuda_sm20_div_rn_f64_full,@function
        .size           $__internal_9_$__cuda_sm20_div_rn_f64_full,(.L_x_11227 - $__internal_9_$__cuda_sm20_div_rn_f64_full)
$__internal_9_$__cuda_sm20_div_rn_f64_full:
        /* <DEDUP_REMOVED lines=105> */
.L_x_3823:
        /* <DEDUP_REMOVED lines=16> */
.L_x_3826:
[----:B------:R-:W-:Y:S01]  /*2a20*/  LOP3.LUT R19, R9, 0x80000, RZ, 0xfc, !PT ;  /* 0x0008000009137812 */ /* 0x000fe200078efcff */
[----:B------:R-:W-:Y:S01]  /*2a30*/  IMAD.MOV.U32 R18, RZ, RZ, R8 ;  /* 0x000000ffff127224 */ /* 0x000fe200078e0008 */
[----:B------:R-:W-:Y:S06]  /*2a40*/  BRA `(.L_x_3824) ;  /* 0x0000000000087947 */ /* 0x000fec0003800000 */
.L_x_3825:
[----:B------:R-:W-:Y:S01]  /*2a50*/  LOP3.LUT R19, R7, 0x80000, RZ, 0xfc, !PT ;  /* 0x0008000007137812 */ /* 0x000fe200078efcff */
[----:B------:R-:W-:-:S07]  /*2a60*/  IMAD.MOV.U32 R18, RZ, RZ, R6 ;  /* 0x000000ffff127224 */ /* 0x000fce00078e0006 */
.L_x_3824:
[----:B------:R-:W-:Y:S05]  /*2a70*/  BSYNC.RECONVERGENT B2 ;  /* 0x0000000000027941 */ /* 0x000fea0003800200 */
.L_x_3822:
[----:B------:R-:W-:Y:S02]  /*2a80*/  IMAD.MOV.U32 R6, RZ, RZ, R0 ;  /* 0x000000ffff067224 */ /* 0x000fe400078e0000 */
[----:B------:R-:W-:-:S04]  /*2a90*/  IMAD.MOV.U32 R7, RZ, RZ, 0x0 ;  /* 0x00000000ff077424 */ /* 0x000fc800078e00ff */
[----:B------:R-:W-:Y:S05]  /*2aa0*/  RET.REL.NODEC R6 `(_ZN43_GLOBAL__N__9ae7fba5_10_SoftMax_cu_9f978f6320softmax_warp_forwardIdddLi2ELb0ELb1EEEvPT0_PKT_iiiPKbib) ;  /* 0xffffffd406547950 */ /* 0x000fea0003c3ffff */
.L_x_3827:
        /* <DEDUP_REMOVED lines=13> */
.L_x_11227:


//--------------------- .text._ZN43_GLOBAL__N__9ae7fba5_10_SoftMax_cu_9f978f6320softmax_warp_forwardIdddLi1ELb0ELb1EEEvPT0_PKT_iiiPKbib --------------------------
	.section	.text._ZN43_GLOBAL__N__9ae7fba5_10_SoftMax_cu_9f978f6320softmax_warp_forwardIdddLi1ELb0ELb1EEEvPT0_PKT_iiiPKbib,"ax",@progbits
	.align	128
.text._ZN43_GLOBAL__N__9ae7fba5_10_SoftMax_cu_9f978f6320softmax_warp_forwardIdddLi1ELb0ELb1EEEvPT0_PKT_iiiPKbib:
        .type           _ZN43_GLOBAL__N__9ae7fba5_10_SoftMax_cu_9f978f6320softmax_warp_forwardIdddLi1ELb0ELb1EEEvPT0_PKT_iiiPKbib,@function
        .size           _ZN43_GLOBAL__N__9ae7fba5_10_SoftMax_cu_9f978f6320softmax_warp_forwardIdddLi1ELb0ELb1EEEvPT0_PKT_iiiPKbib,(.L_x_11229 - _ZN43_GLOBAL__N__9ae7fba5_10_SoftMax_cu_9f978f6320softmax_warp_forwardIdddLi1ELb0ELb1EEEvPT0_PKT_iiiPKbib)
        .other          _ZN43_GLOBAL__N__9ae7fba5_10_SoftMax_cu_9f978f6320softmax_warp_forwardIdddLi1ELb0ELb1EEEvPT0_PKT_iiiPKbib,@"STO_CUDA_ENTRY STV_DEFAULT"
_ZN43_GLOBAL__N__9ae7fba5_10_SoftMax_cu_9f978f6320softmax_warp_forwardIdddLi1ELb0ELb1EEEvPT0_PKT_iiiPKbib:
        /* <DEDUP_REMOVED lines=63> */
.L_x_3828:
        /* <DEDUP_REMOVED lines=13> */
.L_x_3832:
[----:B------:R-:W-:Y:S05]  /*04c0*/  BSYNC.RECONVERGENT B1 ;  /* 0x0000000000017941 */ /* 0x000fea0003800200 */
.L_x_3831:
        /* <DEDUP_REMOVED lines=10> */
.L_x_3830:
        /* <DEDUP_REMOVED lines=10> */
.L_x_3833:
[----:B------:R-:W-:Y:S05]  /*0610*/  BSYNC.RECONVERGENT B0 ;  /* 0x0000000000007941 */ /* 0x000fea0003800200 */
.L_x_3829:
[----:B------:R-:W-:Y:S01]  /*0620*/  SHFL.BFLY PT, R7, R19, 0x1, 0x1e1f ;  /* 0x0c3e1f0013077f89 */ /* 0x000fe200000e0000 */
[----:B------:R-:W-:Y:S03]  /*0630*/  BSSY.RECONVERGENT B0, `(.L_x_3834) ;  /* 0x000008f000007945 */ /* 0x000fe60003800200 */
[----:B------:R-:W0:Y:S04]  /*0640*/  SHFL.BFLY PT, R6, R18, 0x1, 0x1e1f ;  /* 0x0c3e1f0012067f89 */ /* 0x000e2800000e0000 */
[----:B------:R-:W-:Y:S04]  /*0650*/  SHFL.BFLY PT, R9, R21, 0x1, 0x1e1f ;  /* 0x0c3e1f0015097f89 */ /* 0x000fe800000e0000 */
[----:B------:R-:W1:Y:S01]  /*0660*/  SHFL.BFLY PT, R8, R20, 0x1, 0x1e1f ;  /* 0x0c3e1f0014087f89 */ /* 0x000e6200000e0000 */
[----:B0-----:R-:W0:Y:S02]  /*0670*/  DSETP.GEU.AND P2, PT, R18, R6, PT ;  /* 0x000000061200722a */ /* 0x001e240003f4e000 */
[----:B0-----:R-:W-:-:S02]  /*0680*/  FSEL R22, R6, R18, !P2 ;  /* 0x0000001206167208 */ /* 0x001fc40005000000 */
[----:B------:R-:W-:Y:S02]  /*0690*/  FSEL R23, R7, R19, !P2 ;  /* 0x0000001307177208 */ /* 0x000fe40005000000 */
[----:B------:R-:W-:-:S15]  /*06a0*/  CS2R R6, SRZ ;  /* 0x0000000000067805 */ /* 0x000fde000001ff00 */
[----:B------:R-:W-:-:S15]  /*06b0*/  NOP ;  /* 0x0000000000007918 */ /* 0x000fde0000000000 */
[----:B------:R-:W-:-:S15]  /*06c0*/  NOP ;  /* 0x0000000000007918 */ /* 0x000fde0000000000 */
[----:B------:R-:W-:-:S13]  /*06d0*/  NOP ;  /* 0x0000000000007918 */ /* 0x000fda0000000000 */
        /* <DEDUP_REMOVED lines=130> */
.L_x_3837:
[----:B------:R-:W-:Y:S05]  /*0f00*/  BSYNC.RECONVERGENT B1 ;  /* 0x0000000000017941 */ /* 0x000fea0003800200 */
.L_x_3836:
[----:B01----:R0:W1:Y:S02]  /*0f10*/  DADD R6, RZ, R8 ;  /* 0x00000000ff067229 */ /* 0x0030640000000008 */
.L_x_3835:
[----:B------:R-:W-:Y:S05]  /*0f20*/  BSYNC.RECONVERGENT B0 ;  /* 0x0000000000007941 */ /* 0x000fea0003800200 */
.L_x_3834:
        /* <DEDUP_REMOVED lines=133> */
.L_x_3841:
[----:B------:R-:W-:Y:S05]  /*1780*/  BSYNC.RECONVERGENT B1 ;  /* 0x0000000000017941 */ /* 0x000fea0003800200 */
.L_x_3840:
[----:B---3--:R3:W4:Y:S02]  /*1790*/  DADD R18, RZ, R14 ;  /* 0x00000000ff127229 */ /* 0x008724000000000e */
.L_x_3839:
[----:B------:R-:W-:Y:S05]  /*17a0*/  BSYNC.RECONVERGENT B0 ;  /* 0x0000000000007941 */ /* 0x000fea0003800200 */
.L_x_3838:
[----:B-12---:R-:W-:Y:S01]  /*17b0*/  SHFL.BFLY PT, R11, R7, 0x1, 0x1e1f ;  /* 0x0c3e1f00070b7f89 */ /* 0x006fe200000e0000 */
[----:B------:R-:W-:-:S03]  /*17c0*/  ISETP.GE.AND P0, PT, R3, 0x1, PT ;  /* 0x000000010300780c */ /* 0x000fc60003f06270 */
[----:B------:R-:W1:Y:S04]  /*17d0*/  SHFL.BFLY PT, R10, R6, 0x1, 0x1e1f ;  /* 0x0c3e1f00060a7f89 */ /* 0x000e6800000e0000 */
[----:B----4-:R2:W4:Y:S04]  /*17e0*/  SHFL.BFLY PT, R13, R19, 0x1, 0x1e1f ;  /* 0x0c3e1f00130d7f89 */ /* 0x01052800000e0000 */
[----:B------:R2:W0:Y:S01]  /*17f0*/  SHFL.BFLY PT, R12, R18, 0x1, 0x1e1f ;  /* 0x0c3e1f00120c7f89 */ /* 0x00042200000e0000 */
[----:B-1----:R2:W1:Y:S02]  /*1800*/  DADD R10, R10, R6 ;  /* 0x000000000a0a7229 */ /* 0x0024640000000006 */
[----:B-12---:R-:W-:Y:S05]  /*1810*/  @!P0 EXIT ;  /* 0x000000000000894d */ /* 0x006fea0003800000 */
[----:B------:R-:W-:Y:S01]  /*1820*/  ISETP.GE.AND P0, PT, R2, UR5, PT ;  /* 0x0000000502007c0c */ /* 0x000fe2000bf06270 */
[----:B------:R-:W-:Y:S01]  /*1830*/  BSSY.RECONVERGENT B0, `(.L_x_3842) ;  /* 0x0000042000007945 */ /* 0x000fe20003800200 */
[----:B0---4-:R0:W1:Y:S11]  /*1840*/  DADD R12, R12, R18 ;  /* 0x000000000c0c7229 */ /* 0x0110760000000012 */
        /* <DEDUP_REMOVED lines=54> */
[----:B---3--:R-:W-:Y:S05]  /*1bb0*/  CALL.REL.NOINC `($__internal_10_$__cuda_sm20_div_rn_f64_full) ;  /* 0x0000000400447944 */ /* 0x008fea0003c00000 */
[----:B------:R-:W-:Y:S02]  /*1bc0*/  IMAD.MOV.U32 R6, RZ, RZ, R18 ;  /* 0x000000ffff067224 */ /* 0x000fe400078e0012 */
[----:B------:R-:W-:-:S07]  /*1bd0*/  IMAD.MOV.U32 R7, RZ, RZ, R19 ;  /* 0x000000ffff077224 */ /* 0x000fce00078e0013 */
.L_x_3845:
[----:B------:R-:W-:Y:S05]  /*1be0*/  BSYNC.RECONVERGENT B1 ;  /* 0x0000000000017941 */ /* 0x000fea0003800200 */
.L_x_3844:
[----:B------:R-:W0:Y:S01]  /*1bf0*/  LDCU.64 UR4, c[0x0][0x380] ;  /* 0x00007000ff0477ac */ /* 0x000e220008000a00 */
[----:B------:R-:W-:Y:S02]  /*1c00*/  FSEL R6, R6, RZ, P1 ;  /* 0x000000ff06067208 */ /* 0x000fe40000800000 */
[----:B------:R-:W-:Y:S02]  /*1c10*/  FSEL R7, R7, +QNAN , P1 ;  /* 0x7ff8000007077808 */ /* 0x000fe40000800000 */
[----:B0-----:R-:W-:-:S04]  /*1c20*/  LEA R8, P0, R4, UR4, 0x3 ;  /* 0x0000000404087c11 */ /* 0x001fc8000f8018ff */
[----:B------:R-:W-:-:S05]  /*1c30*/  LEA.HI.X R9, R4, UR5, R5, 0x3, P0 ;  /* 0x0000000504097c11 */ /* 0x000fca00080f1c05 */
[----:B------:R0:W-:Y:S04]  /*1c40*/  STG.E.64 desc[UR6][R8.64], R6 ;  /* 0x0000000608007986 */ /* 0x0001e8000c101b06 */
.L_x_3843:
[----:B------:R-:W-:Y:S05]  /*1c50*/  BSYNC.RECONVERGENT B0 ;  /* 0x0000000000007941 */ /* 0x000fea0003800200 */
.L_x_3842:
        /* <DEDUP_REMOVED lines=60> */
.L_x_3847:
[----:B------:R-:W-:Y:S05]  /*2020*/  BSYNC.RECONVERGENT B0 ;  /* 0x0000000000007941 */ /* 0x000fea0003800200 */
.L_x_3846:
        /* <DEDUP_REMOVED lines=10> */
        .weak           $__internal_10_$__cuda_sm20_div_rn_f64_full
        .type           $__internal_10_$__cuda_sm20_div_rn_f64_full,@function
        .size           $__internal_10_$__cuda_sm20_div_rn_f64_full,(.L_x_11229 - $__internal_10_$__cuda_sm20_div_rn_f64_full)
$__internal_10_$__cuda_sm20_div_rn_f64_full:
        /* <DEDUP_REMOVED lines=105> */
.L_x_3849:
        /* <DEDUP_REMOVED lines=16> */
.L_x_3852:
[----:B------:R-:W-:Y:S01]  /*2860*/  LOP3.LUT R19, R9, 0x80000, RZ, 0xfc, !PT ;  /* 0x0008000009137812 */ /* 0x000fe200078efcff */
[----:B------:R-:W-:Y:S01]  /*2870*/  IMAD.MOV.U32 R18, RZ, RZ, R8 ;  /* 0x000000ffff127224 */ /* 0x000fe200078e0008 */
[----:B------:R-:W-:Y:S06]  /*2880*/  BRA `(.L_x_3850) ;  /* 0x0000000000087947 */ /* 0x000fec0003800000 */
.L_x_3851:
[----:B------:R-:W-:Y:S01]  /*2890*/  LOP3.LUT R19, R7, 0x80000, RZ, 0xfc, !PT ;  /* 0x0008000007137812 */ /* 0x000fe200078efcff */
[----:B------:R-:W-:-:S07]  /*28a0*/  IMAD.MOV.U32 R18, RZ, RZ, R6 ;  /* 0x000000ffff127224 */ /* 0x000fce00078e0006 */
.L_x_3850:
[----:B------:R-:W-:Y:S05]  /*28b0*/  BSYNC.RECONVERGENT B2 ;  /* 0x0000000000027941 */ /* 0x000fea0003800200 */
.L_x_3848:
[----:B------:R-:W-:Y:S02]  /*28c0*/  IMAD.MOV.U32 R6, RZ, RZ, R0 ;  /* 0x000000ffff067224 */ /* 0x000fe400078e0000 */
[----:B------:R-:W-:-:S04]  /*28d0*/  IMAD.MOV.U32 R7, RZ, RZ, 0x0 ;  /* 0x00000000ff077424 */ /* 0x000fc800078e00ff */
[----:B------:R-:W-:Y:S05]  /*28e0*/  RET.REL.NODEC R6 `(_ZN43_GLOBAL__N__9ae7fba5_10_SoftMax_cu_9f978f6320softmax_warp_forwardIdddLi1ELb0ELb1EEEvPT0_PKT_iiiPKbib) ;  /* 0xffffffd406c47950 */ /* 0x000fea0003c3ffff */
.L_x_3853:
        /* <DEDUP_REMOVED lines=9> */
.L_x_11229:


//--------------------- .text._ZN43_GLOBAL__N__9ae7fba5_10_SoftMax_cu_9f978f6320softmax_warp_forwardIdddLi0ELb0ELb1EEEvPT0_PKT_iiiPKbib --------------------------
	.section	.text._ZN43_GLOBAL__N__9ae7fba5_10_SoftMax_cu_9f978f6320softmax_warp_forwardIdddLi0ELb0ELb1EEEvPT0_PKT_iiiPKbib,"ax",@progbits
	.align	128
.text._ZN43_GLOBAL__N__9ae7fba5_10_SoftMax_cu_9f978f6320softmax_warp_forwardIdddLi0ELb0ELb1EEEvPT0_PKT_iiiPKbib:
        .type           _ZN43_GLOBAL__N__9ae7fba5_10_SoftMax_cu_9f978f6320softmax_warp_forwardIdddLi0ELb0ELb1EEEvPT0_PKT_iiiPKbib,@function
        .size           _ZN43_GLOBAL__N__9ae7fba5_10_SoftMax_cu_9f978f6320softmax_warp_forwardIdddLi0ELb0ELb1EEEvPT0_PKT_iiiPKbib,(.L_x_11231 - _ZN43_GLOBAL__N__9ae7fba5_10_SoftMax_cu_9f978f6320softmax_warp_forwardIdddLi0ELb0ELb1EEEvPT0_PKT_iiiPKbib)
        .other          _ZN43_GLOBAL__N__9ae7fba5_10_SoftMax_cu_9f978f6320softmax_warp_forwardIdddLi0ELb0ELb1EEEvPT0_PKT_iiiPKbib,@"STO_CUDA_ENTRY STV_DEFAULT"
_ZN43_GLOBAL__N__9ae7fba5_10_SoftMax_cu_9f978f6320softmax_warp_forwardIdddLi0ELb0ELb1EEEvPT0_PKT_iiiPKbib:
        /* <DEDUP_REMOVED lines=63> */
.L_x_3854:
[----:B------:R-:W-:Y:S01]  /*03f0*/  UISETP.NE.AND UP0, UPT, UR4, URZ, UPT ;  /* 0x000000ff0400728c */ /* 0x000fe2000bf05270 */
[C---:B------:R-:W-:Y:S01]  /*0400*/  IADD3 R20, P2, PT, R0.reuse, UR10, RZ ;  /* 0x0000000a00147c10 */ /* 0x040fe2000ff5e0ff */
[----:B------:R-:W-:Y:S01]  /*0410*/  BSSY.RECONVERGENT B0, `(.L_x_3855) ;  /* 0x0000020000007945 */ /* 0x000fe20003800200 */
[----:B------:R-:W-:Y:S02]  /*0420*/  IMAD.MOV.U32 R14, RZ, RZ, 0x0 ;  /* 0x00000000ff0e7424 */ /* 0x000fe400078e00ff */
[----:B------:R-:W-:Y:S01]  /*0430*/  LEA.HI.X.SX32 R21, R0, UR11, 0x1, P2 ;  /* 0x0000000b00157c11 */ /* 0x000fe200090f0eff */
[----:B------:R-:W-:Y:S01]  /*0440*/  IMAD.MOV.U32 R15, RZ, RZ, -0x100000 ;  /* 0xfff00000ff0f7424 */ /* 0x000fe200078e00ff */
[----:B------:R-:W-:-:S05]  /*0450*/  IADD3 R10, P2, PT, R20, UR5, RZ ;  /* 0x00000005140a7c10 */ /* 0x000fca000ff5e0ff */
[----:B------:R-:W-:Y:S01]  /*0460*/  IMAD.X R11, RZ, RZ, R21, P2 ;  /* 0x000000ffff0b7224 */ /* 0x000fe200010e0615 */
[----:B------:R-:W-:Y:S07]  /*0470*/  BRA.U UP0, `(.L_x_3856) ;  /* 0x00000001003c7547 */ /* 0x000fee000b800000 */
[----:B------:R-:W-:Y:S04]  /*0480*/  BSSY.RECONVERGENT B1, `(.L_x_3857) ;  /* 0x0000006000017945 */ /* 0x000fe80003800200 */
[----:B------:R-:W-:Y:S05]  /*0490*/  @!P1 BRA `(.L_x_3858) ;  /* 0x0000000000109947 */ /* 0x000fea0003800000 */
[----:B------:R-:W2:Y:S02]  /*04a0*/  LDG.E.U8 R0, desc[UR6][R20.64] ;  /* 0x0000000614007981 */ /* 0x000ea4000c1e1100 */
[----:B--2---:R-:W-:-:S04]  /*04b0*/  ISETP.NE.AND P2, PT, R0, RZ, PT ;  /* 0x000000ff0000720c */ /* 0x004fc80003f45270 */
[----:B-----5:R-:W-:Y:S02]  /*04c0*/  FSEL R14, R12, RZ, !P2 ;  /* 0x000000ff0c0e7208 */ /* 0x020fe40005000000 */
[----:B------:R-:W-:-:S07]  /*04d0*/  FSEL R15, R13, -QNAN , !P2 ;  /* 0xfff000000d0f7808 */ /* 0x000fce0005000000 */
.L_x_3858:
[----:B------:R-:W-:Y:S05]  /*04e0*/  BSYNC.RECONVERGENT B1 ;  /* 0x0000000000017941 */ /* 0x000fea0003800200 */
.L_x_3857:
[----:B------:R-:W-:Y:S02]  /*04f0*/  IMAD.MOV.U32 R16, RZ, RZ, 0x0 ;  /* 0x00000000ff107424 */ /* 0x000fe400078e00ff */
[----:B------:R-:W-:Y:S01]  /*0500*/  IMAD.MOV.U32 R17, RZ, RZ, -0x100000 ;  /* 0xfff00000ff117424 */ /* 0x000fe200078e00ff */
[----:B------:R-:W-:Y:S06]  /*0510*/  @!P0 BRA `(.L_x_3859) ;  /* 0x00000000003c8947 */ /* 0x000fec0003800000 */
[----:B------:R-:W2:Y:S02]  /*0520*/  LDG.E.U8 R0, desc[UR6][R10.64] ;  /* 0x000000060a007981 */ /* 0x000ea4000c1e1100 */
[----:B--2---:R-:W-:-:S04]  /*0530*/  ISETP.NE.AND P2, PT, R0, RZ, PT ;  /* 0x000000ff0000720c */ /* 0x004fc80003f45270 */
[----:B-----5:R-:W-:Y:S02]  /*0540*/  FSEL R16, R6, RZ, !P2 ;  /* 0x000000ff06107208 */ /* 0x020fe40005000000 */
[----:B------:R-:W-:Y:S01]  /*0550*/  FSEL R17, R7, -QNAN , !P2 ;  /* 0xfff0000007117808 */ /* 0x000fe20005000000 */
[----:B------:R-:W-:Y:S06]  /*0560*/  BRA `(.L_x_3859) ;  /* 0x0000000000287947 */ /* 0x000fec0003800000 */
.L_x_3856:
        /* <DEDUP_REMOVED lines=10> */
.L_x_3859:
[----:B------:R-:W-:Y:S05]  /*0610*/  BSYNC.RECONVERGENT B0 ;  /* 0x0000000000007941 */ /* 0x000fea0003800200 */
.L_x_3855:
[----:B------:R-:W-:Y:S01]  /*0620*/  BSSY.RECONVERGENT B0, `(.L_x_3860) ;  /* 0x0000211000007945 */ /* 0x000fe20003800200 */
[----:B------:R-:W-:Y:S02]  /*0630*/  CS2R R8, SRZ ;  /* 0x0000000000087805 */ /* 0x000fe4000001ff00 */
[----:B------:R-:W-:Y:S01]  /*0640*/  CS2R R18, SRZ ;  /* 0x0000000000127805 */ /* 0x000fe2000001ff00 */
[----:B------:R-:W-:Y:S06]  /*0650*/  BRA.U !UP0, `(.L_x_3861) ;  /* 0x0000001108207547 */ /* 0x000fec000b800000 */
[----:B------:R-:W-:Y:S01]  /*0660*/  BSSY.RECONVERGENT B1, `(.L_x_3862) ;  /* 0x0000083000017945 */ /* 0x000fe20003800200 */
[----:B------:R-:W-:Y:S02]  /*0670*/  CS2R R8, SRZ ;  /* 0x0000000000087805 */ /* 0x000fe4000001ff00 */
[----:B------:R-:W-:Y:S01]  /*0680*/  CS2R R18, SRZ ;  /* 0x0000000000127805 */ /* 0x000fe2000001ff00 */
[----:B------:R-:W-:Y:S06]  /*0690*/  @!P1 BRA `(.L_x_3863) ;  /* 0x0000000400fc9947 */ /* 0x000fec0003800000 */
        /* <DEDUP_REMOVED lines=125> */
.L_x_3865:
[----:B------:R-:W-:Y:S05]  /*0e70*/  BSYNC.RECONVERGENT B2 ;  /* 0x0000000000027941 */ /* 0x000fea0003800200 */
.L_x_3864:
[----:B-1----:R1:W2:Y:S02]  /*0e80*/  DADD R18, RZ, R8 ;  /* 0x00000000ff127229 */ /* 0x0022a40000000008 */
.L_x_3863:
[----:B------:R-:W-:Y:S05]  /*0e90*/  BSYNC.RECONVERGENT B1 ;  /* 0x0000000000017941 */ /* 0x000fea0003800200 */
.L_x_3862:
[----:B0-----:R-:W-:Y:S02]  /*0ea0*/  CS2R R14, SRZ ;  /* 0x00000000000e7805 */ /* 0x001fe4000001ff00 */
[----:B-----5:R-:W-:Y:S01]  /*0eb0*/  CS2R R12, SRZ ;  /* 0x00000000000c7805 */ /* 0x020fe2000001ff00 */
[----:B------:R-:W-:Y:S06]  /*0ec0*/  @!P0 BRA `(.L_x_3866) ;  /* 0x0000001800188947 */ /* 0x000fec0003800000 */
[----:B------:R-:W3:Y:S02]  /*0ed0*/  LDG.E.U8 R20, desc[UR6][R20.64] ;  /* 0x0000000614147981 */ /* 0x000ee4000c1e1100 */
[----:B---3--:R-:W-:-:S13]  /*0ee0*/  ISETP.NE.AND P0, PT, R20, RZ, PT ;  /* 0x000000ff1400720c */ /* 0x008fda0003f05270 */
[----:B------:R-:W-:Y:S05]  /*0ef0*/  @P0 BRA `(.L_x_3866) ;  /* 0x00000018000c0947 */ /* 0x000fea0003800000 */
[----:B------:R0:W3:Y:S01]  /*0f00*/  DADD R16, -R16, R6 ;  /* 0x0000000010107229 */ /* 0x0000e20000000106 */
        /* <DEDUP_REMOVED lines=112> */
[----:B------:R-:W0:Y:S02]  /*1610*/  DADD R10, R16, +INF ;  /* 0x7ff00000100a7429 */ /* 0x000e240000000000 */
[----:B0-----:R-:W-:Y:S02]  /*1620*/  FSEL R15, R11, RZ, P1 ;  /* 0x000000ff0b0f7208 */ /* 0x001fe40000800000 */
[----:B------:R-:W-:Y:S01]  /*1630*/  FSEL R14, R10, RZ, P1 ;  /* 0x000000ff0a0e7208 */ /* 0x000fe20000800000 */
[----:B------:R-:W-:Y:S01]  /*1640*/  @!P0 IMAD.MOV.U32 R10, RZ, RZ, RZ ;  /* 0x000000ffff0a8224 */ /* 0x000fe200078e00ff */
[----:B------:R-:W-:Y:S01]  /*1650*/  @!P0 LEA R11, R6, 0x3ff00000, 0x14 ;  /* 0x3ff00000060b8811 */ /* 0x000fe200078ea0ff */
[----:B------:R-:W-:-:S15]  /*1660*/  @!P0 IMAD.MOV.U32 R6, RZ, RZ, R12 ;  /* 0x000000ffff068224 */ /* 0x000fde00078e000c */
[----:B------:R-:W-:-:S15]  /*1670*/  NOP ;  /* 0x0000000000007918 */ /* 0x000fde0000000000 */
[----:B------:R-:W-:-:S15]  /*1680*/  NOP ;  /* 0x0000000000007918 */ /* 0x000fde0000000000 */
[----:B------:R-:W-:-:S12]  /*1690*/  NOP ;  /* 0x0000000000007918 */ /* 0x000fd80000000000 */
[----:B------:R0:W3:Y:S02]  /*16a0*/  @!P0 DMUL R14, R6, R10 ;  /* 0x0000000a060e8228 */ /* 0x0000e40000000000 */
.L_x_3868:
[----:B------:R-:W-:Y:S05]  /*16b0*/  BSYNC.RECONVERGENT B1 ;  /* 0x0000000000017941 */ /* 0x000fea0003800200 */
.L_x_3867:
[----:B---3--:R3:W4:Y:S02]  /*16c0*/  DADD R12, RZ, R14 ;  /* 0x00000000ff0c7229 */ /* 0x008724000000000e */
[----:B---34-:R-:W-:Y:S05]  /*16d0*/  BRA `(.L_x_3866) ;  /* 0x0000001000147947 */ /* 0x018fea0003800000 */
.L_x_3861:
[----:B------:R-:W-:Y:S04]  /*16e0*/  BSSY.RECONVERGENT B1, `(.L_x_3869) ;  /* 0x0000081000017945 */ /* 0x000fe80003800200 */
[----:B------:R-:W-:Y:S05]  /*16f0*/  @!P1 BRA `(.L_x_3870) ;  /* 0x0000000400fc9947 */ /* 0x000fea0003800000 */
[----:B------:R-:W2:Y:S02]  /*1700*/  LDG.E.U8 R20, desc[UR6][R20.64] ;  /* 0x0000000614147981 */ /* 0x000ea4000c1e1100 */
[----:B--2---:R-:W-:-:S13]  /*1710*/  ISETP.NE.AND P1, PT, R20, RZ, PT ;  /* 0x000000ff1400720c */ /* 0x004fda0003f25270 */
[----:B------:R-:W-:Y:S05]  /*1720*/  @P1 BRA `(.L_x_3870) ;  /* 0x0000000400f01947 */ /* 0x000fea0003800000 */
[----:B-----5:R0:W1:Y:S01]  /*1730*/  DADD R14, -R14, R12 ;  /* 0x000000000e0e7229 */ /* 0x020062000000010c */
        /* <DEDUP_REMOVED lines=121> */
.L_x_3872:
[----:B------:R-:W-:Y:S05]  /*1ed0*/  BSYNC.RECONVERGENT B2 ;  /* 0x0000000000027941 */ /* 0x000fea0003800200 */
.L_x_3871:
[----:B01----:R0:W1:Y:S02]  /*1ee0*/  DADD R18, RZ, R8 ;  /* 0x00000000ff127229 */ /* 0x0030640000000008 */
.L_x_3870:
[----:B------:R-:W-:Y:S05]  /*1ef0*/  BSYNC.RECONVERGENT B1 ;  /* 0x0000000000017941 */ /* 0x000fea0003800200 */
.L_x_3869:
[----:B------:R-:W-:Y:S02]  /*1f00*/  CS2R R14, SRZ ;  /* 0x00000000000e7805 */ /* 0x000fe4000001ff00 */
[----:B-----5:R-:W-:Y:S01]  /*1f10*/  CS2R R12, SRZ ;  /* 0x00000000000c7805 */ /* 0x020fe2000001ff00 */
[----:B------:R-:W-:Y:S06]  /*1f20*/  @!P0 BRA `(.L_x_3866) ;  /* 0x0000000800008947 */ /* 0x000fec0003800000 */
[----:B------:R-:W2:Y:S02]  /*1f30*/  LDG.E.U8 R10, desc[UR6][R10.64] ;  /* 0x000000060a0a7981 */ /* 0x000ea4000c1e1100 */
[----:B--2---:R-:W-:-:S13]  /*1f40*/  ISETP.NE.AND P0, PT, R10, RZ, PT ;  /* 0x000000ff0a00720c */ /* 0x004fda0003f05270 */
[----:B------:R-:W-:Y:S05]  /*1f50*/  @P0 BRA `(.L_x_3866) ;  /* 0x0000000400f40947 */ /* 0x000fea0003800000 */
[----:B------:R2:W3:Y:S01]  /*1f60*/  DADD R16, -R16, R6 ;  /* 0x0000000010107229 */ /* 0x0004e20000000106 */
        /* <DEDUP_REMOVED lines=112> */
[----:B------:R-:W2:Y:S02]  /*2670*/  DADD R10, R16, +INF ;  /* 0x7ff00000100a7429 */ /* 0x000ea40000000000 */
[----:B--2---:R-:W-:Y:S02]  /*2680*/  FSEL R15, R11, RZ, P1 ;  /* 0x000000ff0b0f7208 */ /* 0x004fe40000800000 */
        /* <DEDUP_REMOVED lines=8> */
.L_x_3874:
[----:B------:R-:W-:Y:S05]  /*2710*/  BSYNC.RECONVERGENT B1 ;  /* 0x0000000000017941 */ /* 0x000fea0003800200 */
.L_x_3873:
[----:B---3--:R3:W4:Y:S02]  /*2720*/  DADD R12, RZ, R14 ;  /* 0x00000000ff0c7229 */ /* 0x008724000000000e */
.L_x_3866:
[----:B------:R-:W-:Y:S05]  /*2730*/  BSYNC.RECONVERGENT B0 ;  /* 0x0000000000007941 */ /* 0x000fea0003800200 */
.L_x_3860:
[----:B------:R-:W-:-:S13]  /*2740*/  ISETP.GE.AND P0, PT, R3, 0x1, PT ;  /* 0x000000010300780c */ /* 0x000fda0003f06270 */
[----:B------:R-:W-:Y:S05]  /*2750*/  @!P0 EXIT ;  /* 0x000000000000894d */ /* 0x000fea0003800000 */
[----:B------:R-:W-:Y:S01]  /*2760*/  ISETP.GE.AND P0, PT, R2, UR5, PT ;  /* 0x0000000502007c0c */ /* 0x000fe2000bf06270 */
[----:B------:R-:W-:-:S12]  /*2770*/  BSSY.RECONVERGENT B0, `(.L_x_3875) ;  /* 0x0000041000007945 */ /* 0x000fd80003800200 */
[----:B------:R-:W-:Y:S05]  /*2780*/  @P0 BRA `(.L_x_3876) ;  /* 0x0000000000fc0947 */ /* 0x000fea0003800000 */
[----:B012---:R-:W0:Y:S01]  /*2790*/  MUFU.RCP64H R7, R19 ;  /* 0x0000001300077308 */ /* 0x007e220000001800 */
        /* <DEDUP_REMOVED lines=52> */
[----:B---34-:R-:W-:Y:S05]  /*2ae0*/  CALL.REL.NOINC `($__internal_11_$__cuda_sm20_div_rn_f64_full) ;  /* 0x0000000400447944 */ /* 0x018fea0003c00000 */
[----:B------:R-:W-:Y:S02]  /*2af0*/  IMAD.MOV.U32 R6, RZ, RZ, R18 ;  /* 0x000000ffff067224 */ /* 0x000fe400078e0012 */
[----:B------:R-:W-:-:S07]  /*2b00*/  IMAD.MOV.U32 R7, RZ, RZ, R19 ;  /* 0x000000ffff077224 */ /* 0x000fce00078e0013 */
.L_x_3878:
[----:B------:R-:W-:Y:S05]  /*2b10*/  BSYNC.RECONVERGENT B1 ;  /* 0x0000000000017941 */ /* 0x000fea0003800200 */
.L_x_3877:
[----:B------:R-:W0:Y:S01]  /*2b20*/  LDCU.64 UR4, c[0x0][0x380] ;  /* 0x00007000ff0477ac */ /* 0x000e220008000a00 */
[----:B------:R-:W-:Y:S02]  /*2b30*/  FSEL R6, R6, RZ, P1 ;  /* 0x000000ff06067208 */ /* 0x000fe40000800000 */
[----:B------:R-:W-:Y:S02]  /*2b40*/  FSEL R7, R7, +QNAN , P1 ;  /* 0x7ff8000007077808 */ /* 0x000fe40000800000 */
[----:B0-----:R-:W-:-:S04]  /*2b50*/  LEA R8, P0, R4, UR4, 0x3 ;  /* 0x0000000404087c11 */ /* 0x001fc8000f8018ff */
[----:B------:R-:W-:-:S05]  /*2b60*/  LEA.HI.X R9, R4, UR5, R5, 0x3, P0 ;  /* 0x0000000504097c11 */ /* 0x000fca00080f1c05 */
[----:B------:R0:W-:Y:S04]  /*2b70*/  STG.E.64 desc[UR6][R8.64], R6 ;  /* 0x0000000608007986 */ /* 0x0001e8000c101b06 */
.L_x_3876:
[----:B------:R-:W-:Y:S05]  /*2b80*/  BSYNC.RECONVERGENT B0 ;  /* 0x0000000000007941 */ /* 0x000fea0003800200 */
.L_x_3875:
[----:B------:R-:W5:Y:S02]  /*2b90*/  LDCU UR4, c[0x0][0x398] ;  /* 0x00007300ff0477ac */ /* 0x000f640008000800 */
[----:B-----5:R-:W-:-:S04]  /*2ba0*/  ISETP.GE.AND P0, PT, R2, UR4, PT ;  /* 0x0000000402007c0c */ /* 0x020fc8000bf06270 */
[----:B------:R-:W-:-:S13]  /*2bb0*/  ISETP.EQ.OR P0, PT, R3, 0x1, P0 ;  /* 0x000000010300780c */ /* 0x000fda0000702670 */
[----:B------:R-:W-:Y:S05]  /*2bc0*/  @P0 EXIT ;  /* 0x000000000000094d */ /* 0x000fea0003800000 */
        /* <DEDUP_REMOVED lines=9> */
[----:B0-2---:R-:W0:-:S15]  /*2c60*/  DFMA R6, R2, -R12, 1 ;  /* 0x3ff000000206742b */ /* 0x005e1e000000080c */
        /* <DEDUP_REMOVED lines=24> */
[----:B0-----:R-:W1:-:S15]  /*2df0*/  DMUL R6, R2, R14 ;  /* 0x0000000e02067228 */ /* 0x001e5e0000000000 */
[----:B------:R-:W-:-:S15]  /*2e00*/  NOP ;  /* 0x0000000000007918 */ /* 0x000fde0000000000 */
[----:B------:R-:W-:-:S15]  /*2e10*/  NOP ;  /* 0x0000000000007918 */ /* 0x000fde0000000000 */
[----:B------:R-:W-:-:S15]  /*2e20*/  NOP ;  /* 0x0000000000007918 */ /* 0x000fde0000000000 */
[----:B------:R-:W-:-:S04]  /*2e30*/  NOP ;  /* 0x0000000000007918 */ /* 0x000fc80000000000 */
[----:B-1----:R-:W0:-:S15]  /*2e40*/  DFMA R8, R6, -R12, R14 ;  /* 0x8000000c0608722b */ /* 0x002e1e000000000e */
        /* <DEDUP_REMOVED lines=13> */
[----:B---3--:R-:W-:Y:S05]  /*2f20*/  CALL.REL.NOINC `($__internal_11_$__cuda_sm20_div_rn_f64_full) ;  /* 0x0000000000347944 */ /* 0x008fea0003c00000 */
[----:B------:R-:W-:Y:S02]  /*2f30*/  IMAD.MOV.U32 R2, RZ, RZ, R18 ;  /* 0x000000ffff027224 */ /* 0x000fe400078e0012 */
[----:B------:R-:W-:-:S07]  /*2f40*/  IMAD.MOV.U32 R3, RZ, RZ, R19 ;  /* 0x000000ffff037224 */ /* 0x000fce00078e0013 */
.L_x_3880:
[----:B------:R-:W-:Y:S05]  /*2f50*/  BSYNC.RECONVERGENT B0 ;  /* 0x0000000000007941 */ /* 0x000fea0003800200 */
.L_x_3879:
        /* <DEDUP_REMOVED lines=10> */
        .weak           $__internal_11_$__cuda_sm20_div_rn_f64_full
        .type           $__internal_11_$__cuda_sm20_div_rn_f64_full,@function
        .size           $__internal_11_$__cuda_sm20_div_rn_f64_full,(.L_x_11231 - $__internal_11_$__cuda_sm20_div_rn_f64_full)
$__internal_11_$__cuda_sm20_div_rn_f64_full:
        /* <DEDUP_REMOVED lines=105> */
.L_x_3882:
        /* <DEDUP_REMOVED lines=16> */
.L_x_3885:
[----:B------:R-:W-:Y:S01]  /*3790*/  LOP3.LUT R19, R9, 0x80000, RZ, 0xfc, !PT ;  /* 0x0008000009137812 */ /* 0x000fe200078efcff */
[----:B------:R-:W-:Y:S01]  /*37a0*/  IMAD.MOV.U32 R18, RZ, RZ, R8 ;  /* 0x000000ffff127224 */ /* 0x000fe200078e0008 */
[----:B------:R-:W-:Y:S06]  /*37b0*/  BRA `(.L_x_3883) ;  /* 0x0000000000087947 */ /* 0x000fec0003800000 */
.L_x_3884:
[----:B------:R-:W-:Y:S01]  /*37c0*/  LOP3.LUT R19, R7, 0x80000, RZ, 0xfc, !PT ;  /* 0x0008000007137812 */ /* 0x000fe200078efcff */
[----:B------:R-:W-:-:S07]  /*37d0*/  IMAD.MOV.U32 R18, RZ, RZ, R6 ;  /* 0x000000ffff127224 */ /* 0x000fce00078e0006 */
.L_x_3883:
[----:B------:R-:W-:Y:S05]  /*37e0*/  BSYNC.RECONVERGENT B2 ;  /* 0x0000000000027941 */ /* 0x000fea0003800200 */
.L_x_3881:
[----:B------:R-:W-:Y:S02]  /*37f0*/  IMAD.MOV.U32 R6, RZ, RZ, R0 ;  /* 0x000000ffff067224 */ /* 0x000fe400078e0000 */
[----:B------:R-:W-:-:S04]  /*3800*/  IMAD.MOV.U32 R7, RZ, RZ, 0x0 ;  /* 0x00000000ff077424 */ /* 0x000fc800078e00ff */
[----:B------:R-:W-:Y:S05]  /*3810*/  RET.REL.NODEC R6 `(_ZN43_GLOBAL__N__9ae7fba5_10_SoftMax_cu_9f978f6320softmax_warp_forwardIdddLi0ELb0ELb1EEEvPT0_PKT_iiiPKbib) ;  /* 0xffffffc406f87950 */ /* 0x000fea0003c3ffff */
.L_x_3886:
        /* <DEDUP_REMOVED lines=14> */
.L_x_11231:


//--------------------- .text._ZN43_GLOBAL__N__9ae7fba5_10_SoftMax_cu_9f978f6321softmax_warp_backwardIfN3c108BFloat16EfLi10ELb0ELb0EEEvPT0_PKT_S7_iiiPKb --------------------------
	.section	.text._ZN43_GLOBAL__N__9ae7fba5_10_SoftMax_cu_9f978f6321softmax_warp_backwardIfN3c108BFloat16EfLi10ELb0ELb0EEEvPT0_PKT_S7_iiiPKb,"ax",@progbits
	.align	128
.text._ZN43_GLOBAL__N__9ae7fba5_10_SoftMax_cu_9f978f6321softmax_warp_backwardIfN3c108BFloat16EfLi10ELb0ELb0EEEvPT0_PKT_S7_iiiPKb:
        .type           _ZN43_GLOBAL__N__9ae7fba5_10_SoftMax_cu_9f978f6321softmax_warp_backwardIfN3c108BFloat16EfLi10ELb0ELb0EEEvPT0_PKT_S7_iiiPKb,@function
        .size           _ZN43_GLOBAL__N__9ae7fba5_10_SoftMax_cu_9f978f6321softmax_warp_backwardIfN3c108BFloat16EfLi10ELb0ELb0EEEvPT0_PKT_S7_iiiPKb,(.L_x_11233 - _ZN43_GLOBAL__N__9ae7fba5_10_SoftMax_cu_9f978f6321softmax_warp_backwardIfN3c108BFloat16EfLi10ELb0ELb0EEEvPT0_PKT_S7_iiiPKb)
        .other          _ZN43_GLOBAL__N__9ae7fba5_10_SoftMax_cu_9f978f6321softmax_warp_backwardIfN3c108BFloat16EfLi10ELb0ELb0EEEvPT0_PKT_S7_iiiPKb,@"STO_CUDA_ENTRY STV_DEFAULT"
_ZN43_GLOBAL__N__9ae7fba5_10_SoftMax_cu_9f978f6321softmax_warp_backwardIfN3c108BFloat16EfLi10ELb0ELb0EEEvPT0_PKT_S7_iiiPKb:
        /* <DEDUP_REMOVED lines=15> */
[----:B------:R-:W-:Y:S01]  /*00f0*/  CS2R R58, SRZ ;  /* 0x00000000003a7805 */ /* 0x000fe2000001ff00 */
[----:B-1----:R-:W-:Y:S01]  /*0100*/  IMAD R64, R64, UR4, R3 ;  /* 0x0000000440407c24 */ /* 0x002fe2000f8e0203 */
[----:B------:R-:W0:Y:S01]  /*0110*/  LDCU.64 UR4, c[0x0][0x358] ;  /* 0x00006b00ff0477ac */ /* 0x000e220008000a00 */
[----:B------:R-:W-:Y:S01]  /*0120*/  ISETP.GE.AND P1, PT, R0, UR8, PT ;  /* 0x0000000800007c0c */ /* 0x000fe2000bf26270 */
[C---:B------:R-:W-:Y:S01]  /*0130*/  VIADD R4, R65.reuse, 0x60 ;  /* 0x0000006041047836 */ /* 0x040fe20000000000 */
[----:B------:R-:W-:Y:S01]  /*0140*/  ISETP.GE.AND P2, PT, R2, UR8, PT ;  /* 0x0000000802007c0c */ /* 0x000fe2000bf46270 */
[----:B------:R-:W-:Y:S01]  /*0150*/  VIADD R0, R65, 0x80 ;  /* 0x0000008041007836 */ /* 0x000fe20000000000 */
[C---:B----4-:R-:W-:Y:S01]  /*0160*/  IADD3 R3, PT, PT, -R64.reuse, UR6, RZ ;  /* 0x0000000640037c10 */ /* 0x050fe2000fffe1ff */
[----:B------:R-:W-:Y:S01]  /*0170*/  IMAD R64, R64, UR7, R65 ;  /* 0x0000000740407c24 */ /* 0x000fe2000f8e0241 */
[----:B------:R-:W-:-:S02]  /*0180*/  ISETP.GE.AND P3, PT, R4, UR8, PT ;  /* 0x0000000804007c0c */ /* 0x000fc4000bf66270 */
[C---:B------:R-:W-:Y:S01]  /*0190*/  ISETP.LT.OR P5, PT, R3.reuse, 0x1, P0 ;  /* 0x000000010300780c */ /* 0x040fe200007a1670 */
[C---:B--2---:R-:W-:Y:S01]  /*01a0*/  IMAD.WIDE R34, R64.reuse, 0x4, R34 ;  /* 0x0000000440227825 */ /* 0x044fe200078e0222 */
[C---:B------:R-:W-:Y:S02]  /*01b0*/  ISETP.LT.OR P6, PT, R3.reuse, 0x1, P1 ;  /* 0x000000010300780c */ /* 0x040fe40000fc1670 */
[----:B------:R-:W-:Y:S01]  /*01c0*/  ISETP.LT.OR P4, PT, R3, 0x1, P2 ;  /* 0x000000010300780c */ /* 0x000fe20001781670 */
[----:B------:R-:W-:Y:S01]  /*01d0*/  IMAD.WIDE R36, R64, 0x4, R36 ;  /* 0x0000000440247825 */ /* 0x000fe200078e0224 */
[----:B------:R-:W-:Y:S02]  /*01e0*/  CS2R R56, SRZ ;  /* 0x0000000000387805 */ /* 0x000fe4000001ff00 */
[----:B------:R-:W-:Y:S02]  /*01f0*/  CS2R R54, SRZ ;  /* 0x0000000000367805 */ /* 0x000fe4000001ff00 */
[----:B------:R-:W-:Y:S01]  /*0200*/  CS2R R52, SRZ ;  /* 0x0000000000347805 */ /* 0x000fe2000001ff00 */
[----:B------:R-:W-:Y:S01]  /*0210*/  VIADD R2, R65, 0xe0 ;  /* 0x000000e041027836 */ /* 0x000fe20000000000 */
[----:B------:R-:W-:-:S02]  /*0220*/  CS2R R50, SRZ ;  /* 0x0000000000327805 */ /* 0x000fc4000001ff00 */
[----:B------:R-:W-:Y:S02]  /*0230*/  CS2R R48, SRZ ;  /* 0x0000000000307805 */ /* 0x000fe4000001ff00 */
[----:B------:R-:W-:Y:S01]  /*0240*/  CS2R R46, SRZ ;  /* 0x00000000002e7805 */ /* 0x000fe2000001ff00 */
[----:B0-----:R-:W2:Y:S01]  /*0250*/  @!P5 LDG.E R62, desc[UR4][R34.64] ;  /* 0x00000004223ed981 */ /* 0x001ea2000c1e1900 */
[----:B------:R-:W-:Y:S02]  /*0260*/  CS2R R44, SRZ ;  /* 0x00000000002c7805 */ /* 0x000fe4000001ff00 */
[----:B------:R-:W-:Y:S02]  /*0270*/  CS2R R42, SRZ ;  /* 0x00000000002a7805 */ /* 0x000fe4000001ff00 */
[----:B------:R-:W-:Y:S01]  /*0280*/  CS2R R40, SRZ ;  /* 0x0000000000287805 */ /* 0x000fe2000001ff00 */
[----:B------:R-:W5:Y:S01]  /*0290*/  @!P5 LDG.E R61, desc[UR4][R36.64] ;  /* 0x00000004243dd981 */ /* 0x000f62000c1e1900 */
[----:B------:R-:W-:-:S02]  /*02a0*/  ISETP.GE.AND P5, PT, R0, UR8, PT ;  /* 0x0000000800007c0c */ /* 0x000fc4000bfa6270 */
[----:B------:R-:W-:Y:S02]  /*02b0*/  CS2R R38, SRZ ;  /* 0x0000000000267805 */ /* 0x000fe4000001ff00 */
[----:B------:R-:W-:Y:S01]  /*02c0*/  CS2R R32, SRZ ;  /* 0x0000000000207805 */ /* 0x000fe2000001ff00 */
[----:B------:R-:W3:Y:S01]  /*02d0*/  @!P6 LDG.E R63, desc[UR4][R34.64+0x80] ;  /* 0x00008004223fe981 */ /* 0x000ee2000c1e1900 */
[----:B------:R-:W-:Y:S02]  /*02e0*/  CS2R R30, SRZ ;  /* 0x00000000001e7805 */ /* 0x000fe4000001ff00 */
[----:B------:R-:W-:Y:S02]  /*02f0*/  CS2R R28, SRZ ;  /* 0x00000000001c7805 */ /* 0x000fe4000001ff00 */
[----:B------:R-:W-:Y:S01]  /*0300*/  CS2R R26, SRZ ;  /* 0x00000000001a7805 */ /* 0x000fe2000001ff00 */
[----:B------:R-:W5:Y:S01]  /*0310*/  @!P6 LDG.E R60, desc[UR4][R36.64+0x80] ;  /* 0x00008004243ce981 */ /* 0x000f62000c1e1900 */
[----:B------:R-:W-:Y:S01]  /*0320*/  ISETP.LT.OR P6, PT, R3, 0x1, P3 ;  /* 0x000000010300780c */ /* 0x000fe20001fc1670 */
[----:B------:R-:W-:Y:S01]  /*0330*/  VIADD R0, R65, 0xa0 ;  /* 0x000000a041007836 */ /* 0x000fe20000000000 */
[----:B------:R-:W-:Y:S01]  /*0340*/  ISETP.LT.OR P5, PT, R3, 0x1, P5 ;  /* 0x000000010300780c */ /* 0x000fe20002fa1670 */
[----:B------:R-:W4:Y:S01]  /*0350*/  @!P4 LDG.E R59, desc[UR4][R34.64+0x100] ;  /* 0x00010004223bc981 */ /* 0x000f22000c1e1900 */
[----:B------:R-:W-:-:S02]  /*0360*/  CS2R R24, SRZ ;  /* 0x0000000000187805 */ /* 0x000fc4000001ff00 */
[----:B------:R-:W-:Y:S02]  /*0370*/  CS2R R22, SRZ ;  /* 0x0000000000167805 */ /* 0x000fe4000001ff00 */
[----:B------:R-:W-:Y:S01]  /*0380*/  CS2R R20, SRZ ;  /* 0x0000000000147805 */ /* 0x000fe2000001ff00 */
[----:B------:R-:W5:Y:S01]  /*0390*/  @!P4 LDG.E R58, desc[UR4][R36.64+0x100] ;  /* 0x00010004243ac981 */ /* 0x000f62000c1e1900 */
[----:B------:R-:W-:Y:S01]  /*03a0*/  ISETP.GE.AND P4, PT, R0, UR8, PT ;  /* 0x0000000800007c0c */ /* 0x000fe2000bf86270 */
[----:B------:R-:W-:Y:S01]  /*03b0*/  VIADD R0, R65, 0xc0 ;  /* 0x000000c041007836 */ /* 0x000fe20000000000 */
[----:B------:R-:W-:Y:S02]  /*03c0*/  CS2R R18, SRZ ;  /* 0x0000000000127805 */ /* 0x000fe4000001ff00 */
[----:B------:R-:W-:Y:S02]  /*03d0*/  CS2R R16, SRZ ;  /* 0x0000000000107805 */ /* 0x000fe4000001ff00 */
[----:B------:R-:W-:Y:S01]  /*03e0*/  ISETP.LT.OR P4, PT, R3, 0x1, P4 ;  /* 0x000000010300780c */ /* 0x000fe20002781670 */
[----:B------:R-:W4:Y:S01]  /*03f0*/  @!P6 LDG.E R56, desc[UR4][R34.64+0x180] ;  /* 0x000180042238e981 */ /* 0x000f22000c1e1900 */
[----:B------:R-:W-:-:S02]  /*0400*/  CS2R R14, SRZ ;  /* 0x00000000000e7805 */ /* 0x000fc4000001ff00 */
[----:B------:R-:W-:Y:S02]  /*0410*/  CS2R R12, SRZ ;  /* 0x00000000000c7805 */ /* 0x000fe4000001ff00 */
[----:B------:R-:W-:Y:S01]  /*0420*/  CS2R R10, SRZ ;  /* 0x00000000000a7805 */ /* 0x000fe2000001ff00 */
[----:B------:R-:W5:Y:S01]  /*0430*/  @!P6 LDG.E R55, desc[UR4][R36.64+0x180] ;  /* 0x000180042437e981 */ /* 0x000f62000c1e1900 */
[----:B------:R-:W-:Y:S02]  /*0440*/  ISETP.GE.AND P6, PT, R0, UR8, PT ;  /* 0x0000000800007c0c */ /* 0x000fe4000bfc6270 */
[----:B------:R-:W-:Y:S01]  /*0450*/  P2R R68, PR, RZ, 0x4 ;  /* 0x00000004ff447803 */ /* 0x000fe20000000000 */
[----:B------:R-:W4:Y:S01]  /*0460*/  @!P5 LDG.E R57, desc[UR4][R34.64+0x200] ;  /* 0x000200042239d981 */ /* 0x000f22000c1e1900 */
[----:B------:R-:W-:Y:S02]  /*0470*/  ISETP.LT.OR P6, PT, R3, 0x1, P6 ;  /* 0x000000010300780c */ /* 0x000fe400037c1670 */
[----:B------:R-:W-:-:S02]  /*0480*/  CS2R R6, SRZ ;  /* 0x0000000000067805 */ /* 0x000fc4000001ff00 */
[----:B------:R-:W-:Y:S01]  /*0490*/  P2R R67, PR, RZ, 0x2 ;  /* 0x00000002ff437803 */ /* 0x000fe20000000000 */
[----:B------:R-:W5:Y:S01]  /*04a0*/  @!P5 LDG.E R54, desc[UR4][R36.64+0x200] ;  /* 0x000200042436d981 */ /* 0x000f62000c1e1900 */
[----:B------:R-:W-:Y:S01]  /*04b0*/  ISETP.GE.AND P5, PT, R2, UR8, PT ;  /* 0x0000000802007c0c */ /* 0x000fe2000bfa6270 */
[----:B------:R-:W-:Y:S01]  /*04c0*/  VIADD R0, R65, 0x100 ;  /* 0x0000010041007836 */ /* 0x000fe20000000000 */
[----:B------:R-:W-:Y:S01]  /*04d0*/  CS2R R8, SRZ ;  /* 0x0000000000087805 */ /* 0x000fe2000001ff00 */
[----:B------:R-:W4:Y:S01]  /*04e0*/  @!P4 LDG.E R53, desc[UR4][R34.64+0x280] ;  /* 0x000280042235c981 */ /* 0x000f22000c1e1900 */
[----:B------:R-:W-:Y:S02]  /*04f0*/  ISETP.LT.OR P5, PT, R3, 0x1, P5 ;  /* 0x000000010300780c */ /* 0x000fe40002fa1670 */
[----:B------:R-:W-:Y:S01]  /*0500*/  P2R R66, PR, RZ, 0x1 ;  /* 0x00000001ff427803 */ /* 0x000fe20000000000 */
[----:B------:R-:W5:Y:S01]  /*0510*/  @!P4 LDG.E R52, desc[UR4][R36.64+0x280] ;  /* 0x000280042434c981 */ /* 0x000f62000c1e1900 */
[----:B------:R-:W-:Y:S01]  /*0520*/  ISETP.GE.AND P4, PT, R0, UR8, PT ;  /* 0x0000000800007c0c */ /* 0x000fe2000bf86270 */
[----:B------:R-:W-:-:S02]  /*0530*/  VIADD R0, R65, 0x120 ;  /* 0x0000012041007836 */ /* 0x000fc40000000000 */
[----:B------:R-:W-:Y:S01]  /*0540*/  VIADD R2, R65, 0x140 ;  /* 0x0000014041027836 */ /* 0x000fe20000000000 */
[----:B------:R-:W-:Y:S01]  /*0550*/  ISETP.LT.OR P4, PT, R3, 0x1, P4 ;  /* 0x000000010300780c */ /* 0x000fe20002781670 */
[----:B------:R-:W4:Y:S04]  /*0560*/  @!P6 LDG.E R50, desc[UR4][R34.64+0x300] ;  /* 0x000300042232e981 */ /* 0x000f28000c1e1900 */
[----:B------:R-:W5:Y:S01]  /*0570*/  @!P6 LDG.E R49, desc[UR4][R36.64+0x300] ;  /* 0x000300042431e981 */ /* 0x000f62000c1e1900 */
[----:B------:R-:W-:-:S03]  /*0580*/  ISETP.GE.AND P6, PT, R0, UR8, PT ;  /* 0x0000000800007c0c */ /* 0x000fc6000bfc6270 */
[----:B------:R-:W4:Y:S01]  /*0590*/  @!P5 LDG.E R51, desc[UR4][R34.64+0x380] ;  /* 0x000380042233d981 */ /* 0x000f22000c1e1900 */
[----:B------:R-:W-:-:S03]  /*05a0*/  ISETP.LT.OR P6, PT, R3, 0x1, P6 ;  /* 0x000000010300780c */ /* 0x000fc600037c1670 */
[----:B------:R-:W5:Y:S01]  /*05b0*/  @!P5 LDG.E R48, desc[UR4][R36.64+0x380] ;  /* 0x000380042430d981 */ /* 0x000f62000c1e1900 */
[----:B------:R-:W-:Y:S01]  /*05c0*/  ISETP.GE.AND P5, PT, R2, UR8, PT ;  /* 0x0000000802007c0c */ /* 0x000fe2000bfa6270 */
[----:B------:R-:W-:Y:S02]  /*05d0*/  VIADD R0, R65, 0x160 ;  /* 0x0000016041007836 */ /* 0x000fe40000000000 */
[----:B------:R-:W4:Y:S01]  /*05e0*/  @!P4 LDG.E R47, desc[UR4][R34.64+0x400] ;  /* 0x00040004222fc981 */ /* 0x000f22000c1e1900 */
[----:B------:R-:W-:-:S03]  /*05f0*/  ISETP.LT.OR P5, PT, R3, 0x1, P5 ;  /* 0x000000010300780c */ /* 0x000fc60002fa1670 */
[----:B------:R-:W5:Y:S01]  /*0600*/  @!P4 LDG.E R46, desc[UR4][R36.64+0x400] ;  /* 0x00040004242ec981 */ /* 0x000f62000c1e1900 */
[----:B------:R-:W-:Y:S01]  /*0610*/  ISETP.GE.AND P4, PT, R0, UR8, PT ;  /* 0x0000000800007c0c */ /* 0x000fe2000bf86270 */
[C---:B------:R-:W-:Y:S02]  /*0620*/  VIADD R0, R65.reuse, 0x180 ;  /* 0x0000018041007836 */ /* 0x040fe40000000000 */
        /* <DEDUP_REMOVED lines=31> */
[----:B------:R-:W4:Y:S01]  /*0820*/  @!P6 LDG.E R28, desc[UR4][R34.64+0x780] ;  /* 0x00078004221ce981 */ /* 0x000f22000c1e1900 */
[----:B------:R-:W-:-:S03]  /*0830*/  ISETP.LT.OR P4, PT, R3, 0x1, P4 ;  /* 0x000000010300780c */ /* 0x000fc60002781670 */
[----:B------:R-:W5:Y:S01]  /*0840*/  @!P6 LDG.E R27, desc[UR4][R36.64+0x780] ;  /* 0x00078004241be981 */ /* 0x000f62000c1e1900 */
[----:B------:R-:W-:-:S03]  /*0850*/  ISETP.GE.AND P6, PT, R0, UR8, PT ;  /* 0x0000000800007c0c */ /* 0x000fc6000bfc6270 */
[----:B------:R-:W4:Y:S01]  /*0860*/  @!P5 LDG.E R29, desc[UR4][R34.64+0x800] ;  /* 0x00080004221dd981 */ /* 0x000f22000c1e1900 */
[----:B------:R-:W-:-:S03]  /*0870*/  ISETP.LT.OR P6, PT, R3, 0x1, P6 ;  /* 0x000000010300780c */ /* 0x000fc600037c1670 */
[----:B------:R-:W5:Y:S01]  /*0880*/  @!P5 LDG.E R26, desc[UR4][R36.64+0x800] ;  /* 0x00080004241ad981 */ /* 0x000f62000c1e1900 */
[----:B------:R-:W-:-:S03]  /*0890*/  ISETP.GE.AND P5, PT, R2, UR8, PT ;  /* 0x0000000802007c0c */ /* 0x000fc6000bfa6270 */
[----:B------:R-:W4:Y:S01]  /*08a0*/  @!P4 LDG.E R25, desc[UR4][R34.64+0x880] ;  /* 0x000880042219c981 */ /* 0x000f22000c1e1900 */
[----:B------:R-:W-:Y:S01]  /*08b0*/  ISETP.LT.OR P5, PT, R3, 0x1, P5 ;  /* 0x000000010300780c */ /* 0x000fe20002fa1670 */
[----:B------:R-:W-:Y:S02]  /*08c0*/  VIADD R0, R65, 0x280 ;  /* 0x0000028041007836 */ /* 0x000fe40000000000 */
[----:B------:R-:W5:Y:S01]  /*08d0*/  @!P4 LDG.E R24, desc[UR4][R36.64+0x880] ;  /* 0x000880042418c981 */ /* 0x000f62000c1e1900 */
[----:B------:R-:W-:Y:S01]  /*08e0*/  ISETP.GE.AND P4, PT, R3, 0x1, PT ;  /* 0x000000010300780c */ /* 0x000fe20003f86270 */
[----:B------:R-:W-:Y:S02]  /*08f0*/  VIADD R2, R65, 0x2a0 ;  /* 0x000002a041027836 */ /* 0x000fe40000000000 */
[----:B------:R-:W4:Y:S04]  /*0900*/  @!P6 LDG.E R22, desc[UR4][R34.64+0x900] ;  /* 0x000900042216e981 */ /* 0x000f28000c1e1900 */
[----:B------:R-:W5:Y:S01]  /*0910*/  @!P6 LDG.E R21, desc[UR4][R36.64+0x900] ;  /* 0x000900042415e981 */ /* 0x000f62000c1e1900 */
[----:B------:R-:W-:-:S03]  /*0920*/  ISETP.GE.OR P6, PT, R0, UR8, !P4 ;  /* 0x0000000800007c0c */ /* 0x000fc6000e7c6670 */
[----:B------:R-:W4:Y:S04]  /*0930*/  @!P5 LDG.E R23, desc[UR4][R34.64+0x980] ;  /* 0x000980042217d981 */ /* 0x000f28000c1e1900 */
[----:B------:R-:W5:Y:S01]  /*0940*/  @!P5 LDG.E R20, desc[UR4][R36.64+0x980] ;  /* 0x000980042414d981 */ /* 0x000f62000c1e1900 */
[----:B------:R-:W-:Y:S01]  /*0950*/  ISETP.GE.OR P5, PT, R2, UR8, !P4 ;  /* 0x0000000802007c0c */ /* 0x000fe2000e7a6670 */
[C---:B------:R-:W-:Y:S02]  /*0960*/  VIADD R0, R65.reuse, 0x2c0 ;  /* 0x000002c041007836 */ /* 0x040fe40000000000 */
        /* <DEDUP_REMOVED lines=8> */
[C---:B------:R-:W-:Y:S02]  /*09f0*/  VIADD R2, R65.reuse, 0x320 ;  /* 0x0000032041027836 */ /* 0x040fe40000000000 */
[----:B------:R-:W4:Y:S04]  /*0a00*/  @!P6 LDG.E R14, desc[UR4][R34.64+0xb00] ;  /* 0x000b0004220ee981 */ /* 0x000f28000c1e1900 */
[----:B------:R-:W5:Y:S01]  /*0a10*/  @!P6 LDG.E R13, desc[UR4][R36.64+0xb00] ;  /* 0x000b0004240de981 */ /* 0x000f62000c1e1900 */
[----:B------:R-:W-:Y:S01]  /*0a20*/  ISETP.GE.OR P6, PT, R0, UR8, !P4 ;  /* 0x0000000800007c0c */ /* 0x000fe2000e7c6670 */
[----:B------:R-:W-:-:S02]  /*0a30*/  VIADD R0, R65, 0x340 ;  /* 0x0000034041007836 */ /* 0x000fc40000000000 */
[----:B------:R-:W4:Y:S04]  /*0a40*/  @!P5 LDG.E R15, desc[UR4][R34.64+0xb80] ;  /* 0x000b8004220fd981 */ /* 0x000f28000c1e1900 */
[----:B------:R-:W5:Y:S01]  /*0a50*/  @!P5 LDG.E R12, desc[UR4][R36.64+0xb80] ;  /* 0x000b8004240cd981 */ /* 0x000f62000c1e1900 */
[----:B------:R-:W-:Y:S01]  /*0a60*/  ISETP.GE.OR P5, PT, R2, UR8, !P4 ;  /* 0x0000000802007c0c */ /* 0x000fe2000e7a6670 */
[C---:B------:R-:W-:Y:S01]  /*0a70*/  VIADD R2, R65.reuse, 0x360 ;  /* 0x0000036041027836 */ /* 0x040fe20000000000 */
[----:B------:R-:W-:Y:S02]  /*0a80*/  P2R R69, PR, RZ, 0x8 ;  /* 0x00000008ff457803 */ /* 0x000fe40000000000 */
[----:B------:R-:W-:Y:S01]  /*0a90*/  ISETP.GE.OR P3, PT, R0, UR8, !P4 ;  /* 0x0000000800007c0c */ /* 0x000fe2000e766670 */
[C---:B------:R-:W-:Y:S01]  /*0aa0*/  VIADD R0, R65.reuse, 0x380 ;  /* 0x0000038041007836 */ /* 0x040fe20000000000 */
[----:B------:R-:W-:Y:S01]  /*0ab0*/  ISETP.GE.OR P2, PT, R2, UR8, !P4 ;  /* 0x0000000802007c0c */ /* 0x000fe2000e746670 */
[----:B------:R-:W4:Y:S01]  /*0ac0*/  @!P6 LDG.E R10, desc[UR4][R34.64+0xc00] ;  /* 0x000c0004220ae981 */ /* 0x000f22000c1e1900 */
[----:B------:R-:W-:-:S02]  /*0ad0*/  VIADD R2, R65, 0x3a0 ;  /* 0x000003a041027836 */ /* 0x000fc40000000000 */
[----:B------:R-:W-:Y:S01]  /*0ae0*/  ISETP.GE.OR P1, PT, R0, UR8, !P4 ;  /* 0x0000000800007c0c */ /* 0x000fe2000e726670 */
[C---:B------:R-:W-:Y:S01]  /*0af0*/  VIADD R0, R65.reuse, 0x3c0 ;  /* 0x000003c041007836 */ /* 0x040fe20000000000 */
[----:B------:R-:W-:Y:S01]  /*0b00*/  CS2R R4, SRZ ;  /* 0x0000000000047805 */ /* 0x000fe2000001ff00 */
[----:B------:R-:W4:Y:S01]  /*0b10*/  @!P5 LDG.E R11, desc[UR4][R34.64+0xc80] ;  /* 0x000c8004220bd981 */ /* 0x000f22000c1e1900 */
[----:B------:R-:W-:Y:S01]  /*0b20*/  ISETP.GE.OR P0, PT, R2, UR8, !P4 ;  /* 0x0000000802007c0c */ /* 0x000fe2000e706670 */
[----:B------:R-:W-:Y:S02]  /*0b30*/  VIADD R2, R65, 0x3e0 ;  /* 0x000003e041027836 */ /* 0x000fe40000000000 */
[----:B------:R-:W4:Y:S04]  /*0b40*/  @!P3 LDG.E R7, desc[UR4][R34.64+0xd00] ;  /* 0x000d00042207b981 */ /* 0x000f28000c1e1900 */
[----:B------:R-:W5:Y:S01]  /*0b50*/  @!P5 LDG.E R8, desc[UR4][R36.64+0xc80] ;  /* 0x000c80042408d981 */ /* 0x000f62000c1e1900 */
[----:B------:R-:W-:-:S03]  /*0b60*/  ISETP.GE.OR P5, PT, R0, UR8, !P4 ;  /* 0x0000000800007c0c */ /* 0x000fc6000e7a6670 */
[----:B------:R-:W4:Y:S04]  /*0b70*/  @!P2 LDG.E R6, desc[UR4][R34.64+0xd80] ;  /* 0x000d80042206a981 */ /* 0x000f28000c1e1900 */
[----:B------:R-:W5:Y:S01]  /*0b80*/  @!P6 LDG.E R9, desc[UR4][R36.64+0xc00] ;  /* 0x000c00042409e981 */ /* 0x000f62000c1e1900 */
[----:B------:R-:W-:Y:S01]  /*0b90*/  ISETP.GE.OR P6, PT, R2, UR8, !P4 ;  /* 0x0000000802007c0c */ /* 0x000fe2000e7c6670 */
[----:B------:R-:W-:Y:S02]  /*0ba0*/  IMAD.MOV.U32 R3, RZ, RZ, RZ ;  /* 0x000000ffff037224 */ /* 0x000fe400078e00ff */
[----:B------:R-:W4:Y:S01]  /*0bb0*/  @!P1 LDG.E R5, desc[UR4][R34.64+0xe00] ;  /* 0x000e000422059981 */ /* 0x000f22000c1e1900 */
[----:B------:R-:W-:-:S03]  /*0bc0*/  IMAD.MOV.U32 R0, RZ, RZ, RZ ;  /* 0x000000ffff007224 */ /* 0x000fc600078e00ff */
[----:B------:R-:W4:Y:S04]  /*0bd0*/  @!P0 LDG.E R4, desc[UR4][R34.64+0xe80] ;  /* 0x000e800422048981 */ /* 0x000f28000c1e1900 */
[----:B------:R-:W4:Y:S04]  /*0be0*/  @!P5 LDG.E R3, desc[UR4][R34.64+0xf00] ;  /* 0x000f00042203d981 */ /* 0x000f28000c1e1900 */
[----:B------:R0:W4:Y:S02]  /*0bf0*/  @!P6 LDG.E R0, desc[UR4][R34.64+0xf80] ;  /* 0x000f80042200e981 */ /* 0x000124000c1e1900 */
[----:B0-----:R-:W-:-:S06]  /*0c00*/  CS2R R34, SRZ ;  /* 0x0000000000227805 */ /* 0x001fcc000001ff00 */
[----:B------:R-:W5:Y:S01]  /*0c10*/  @!P3 LDG.E R34, desc[UR4][R36.64+0xd00] ;  /* 0x000d00042422b981 */ /* 0x000f62000c1e1900 */
[----:B------:R-:W-:Y:S01]  /*0c20*/  ISETP.NE.AND P3, PT, R69, RZ, PT ;  /* 0x000000ff4500720c */ /* 0x000fe20003f65270 */
[----:B------:R-:W-:Y:S02]  /*0c30*/  IMAD.MOV.U32 R69, RZ, RZ, RZ ;  /* 0x000000ffff457224 */ /* 0x000fe400078e00ff */
[----:B------:R-:W5:Y:S04]  /*0c40*/  @!P6 LDG.E R35, desc[UR4][R36.64+0xf80] ;  /* 0x000f80042423e981 */ /* 0x000f68000c1e1900 */
[----:B------:R-:W5:Y:S01]  /*0c50*/  @!P2 LDG.E R69, desc[UR4][R36.64+0xd80] ;  /* 0x000d80042445a981 */ /* 0x000f62000c1e1900 */
[----:B------:R-:W-:Y:S01]  /*0c60*/  ISETP.NE.AND P2, PT, R68, RZ, PT ;  /* 0x000000ff4400720c */ /* 0x000fe20003f45270 */
[----:B------:R-:W-:-:S06]  /*0c70*/  IMAD.MOV.U32 R68, RZ, RZ, RZ ;  /* 0x000000ffff447224 */ /* 0x000fcc00078e00ff */
[----:B------:R-:W5:Y:S01]  /*0c80*/  @!P1 LDG.E R68, desc[UR4][R36.64+0xe00] ;  /* 0x000e000424449981 */ /* 0x000f62000c1e1900 */
[----:B------:R-:W-:Y:S01]  /*0c90*/  ISETP.NE.AND P1, PT, R67, RZ, PT ;  /* 0x000000ff4300720c */ /* 0x000fe20003f25270 */
[----:B------:R-:W-:-:S06]  /*0ca0*/  IMAD.MOV.U32 R67, RZ, RZ, RZ ;  /* 0x000000ffff437224 */ /* 0x000fcc00078e00ff */
[----:B------:R-:W5:Y:S01]  /*0cb0*/  @!P0 LDG.E R67, desc[UR4][R36.64+0xe80] ;  /* 0x000e800424438981 */ /* 0x000f62000c1e1900 */
[----:B------:R-:W-:Y:S01]  /*0cc0*/  ISETP.NE.AND P0, PT, R66, RZ, PT ;  /* 0x000000ff4200720c */ /* 0x000fe20003f05270 */
[----:B------:R-:W-:-:S06]  /*0cd0*/  IMAD.MOV.U32 R66, RZ, RZ, RZ ;  /* 0x000000ffff427224 */ /* 0x000fcc00078e00ff */
[----:B------:R2:W5:Y:S02]  /*0ce0*/  @!P5 LDG.E R66, desc[UR4][R36.64+0xf00] ;  /* 0x000f00042442d981 */ /* 0x000564000c1e1900 */
[----:B--2---:R-:W-:-:S04]  /*0cf0*/  FADD.FTZ R36, RZ, R62 ;  /* 0x0000003eff247221 */ /* 0x004fc80000010000 */
[----:B---3--:R-:W-:-:S04]  /*0d00*/  FADD.FTZ R36, R36, R63 ;  /* 0x0000003f24247221 */ /* 0x008fc80000010000 */
[----:B----4-:R-:W-:-:S04]  /*0d10*/  FADD.FTZ R37, R36, R59 ;  /* 0x0000003b24257221 */ /* 0x010fc80000010000 */
[----:B------:R-:W-:-:S04]  /*0d20*/  FADD.FTZ R36, R37, R56 ;  /* 0x0000003825247221 */ /* 0x000fc80000010000 */
        /* <DEDUP_REMOVED lines=27> */
[----:B------:R-:W-:-:S05]  /*0ee0*/  FADD.FTZ R37, R37, R0 ;  /* 0x0000000025257221 */ /* 0x000fca0000010000 */
        /* <DEDUP_REMOVED lines=11> */
[C---:B-----5:R-:W-:Y:S01]  /*0fa0*/  @!P1 FFMA.FTZ R63, -R36.reuse, R60, R63 ;  /* 0x0000003c243f9223 */ /* 0x060fe2000001013f */
[C---:B------:R-:W-:Y:S01]  /*0fb0*/  @!P2 FFMA.FTZ R60, -R36.reuse, R58, R59 ;  /* 0x0000003a243ca223 */ /* 0x040fe2000001013b */
[C---:B------:R-:W-:Y:S01]  /*0fc0*/  @!P0 FFMA.FTZ R37, -R36.reuse, R61, R62 ;  /* 0x0000003d24258223 */ /* 0x040fe2000001013e */
[----:B------:R-:W0:Y:S01]  /*0fd0*/  LDC.64 R58, c[0x0][0x380] ;  /* 0x0000e000ff3a7b82 */ /* 0x000e220000000a00 */
[----:B------:R-:W-:Y:S01]  /*0fe0*/  LOP3.LUT R61, R65, 0x80, RZ, 0xfc, !PT ;  /* 0x00000080413d7812 */ /* 0x000fe200078efcff */
[----:B------:R-:W-:Y:S01]  /*0ff0*/  @!P3 FFMA.FTZ R55, -R36, R55, R56 ;  /* 0x000000372437b223 */ /* 0x000fe20000010138 */
[----:B------:R-:W-:Y:S02]  /*1000*/  @!P2 F2FP.BF16.F32.PACK_AB R60, RZ, R60 ;  /* 0x0000003cff3ca23e */ /* 0x000fe400000010ff */
[----:B------:R-:W-:Y:S02]  /*1010*/  ISETP.GE.AND P4, PT, R61, UR8, PT ;  /* 0x000000083d007c0c */ /* 0x000fe4000bf86270 */
[----:B------:R-:W-:-:S02]  /*1020*/  @!P0 F2FP.BF16.F32.PACK_AB R37, RZ, R37 ;  /* 0x00000025ff25823e */ /* 0x000fc400000010ff */
[----:B------:R-:W-:Y:S02]  /*1030*/  @!P1 F2FP.BF16.F32.PACK_AB R56, RZ, R63 ;  /* 0x0000003fff38923e */ /* 0x000fe400000010ff */
[----:B------:R-:W-:Y:S02]  /*1040*/  @!P3 F2FP.BF16.F32.PACK_AB R55, RZ, R55 ;  /* 0x00000037ff37b23e */ /* 0x000fe400000010ff */
[----:B------:R-:W-:Y:S02]  /*1050*/  PRMT R61, R56, 0x7610, R61 ;  /* 0x00007610383d7816 */ /* 0x000fe4000000003d */
[----:B------:R-:W-:-:S03]  /*1060*/  LOP3.LUT R56, R65, 0xc0, RZ, 0xfc, !PT ;  /* 0x000000c041387812 */ /* 0x000fc600078efcff */
[--C-:B------:R-:W-:Y:S01]  /*1070*/  @!P4 FFMA.FTZ R54, -R36, R54, R57.reuse ;  /* 0x000000362436c223 */ /* 0x100fe20000010139 */
[----:B------:R-:W-:-:S04]  /*1080*/  PRMT R57, R37, 0x7610, R57 ;  /* 0x0000761025397816 */ /* 0x000fc80000000039 */
[----:B------:R-:W-:Y:S01]  /*1090*/  @!P4 F2FP.BF16.F32.PACK_AB R37, RZ, R54 ;  /* 0x00000036ff25c23e */ /* 0x000fe200000010ff */
[----:B0-----:R-:W-:Y:S01]  /*10a0*/  IMAD.WIDE R58, R64, 0x2, R58 ;  /* 0x00000002403a7825 */ /* 0x001fe200078e023a */
[----:B------:R-:W-:-:S04]  /*10b0*/  LOP3.LUT R54, R65, 0xa0, RZ, 0xfc, !PT ;  /* 0x000000a041367812 */ /* 0x000fc800078efcff */
[----:B------:R0:W-:Y:S01]  /*10c0*/  @!P2 STG.E.U16 desc[UR4][R58.64+0x80], R60 ;  /* 0x0000803c3a00a986 */ /* 0x0001e2000c101504 */
[----:B------:R-:W-:Y:S02]  /*10d0*/  ISETP.GE.AND P2, PT, R54, UR8, PT ;  /* 0x0000000836007c0c */ /* 0x000fe4000bf46270 */
[C---:B------:R-:W-:Y:S01]  /*10e0*/  LOP3.LUT R54, R65.reuse, 0xe0, RZ, 0xfc, !PT ;  /* 0x000000e041367812 */ /* 0x040fe200078efcff */
[----:B------:R0:W-:Y:S03]  /*10f0*/  @!P0 STG.E.U16 desc[UR4][R58.64], R57 ;  /* 0x000000393a008986 */ /* 0x0001e6000c101504 */
[----:B------:R-:W-:Y:S01]  /*1100*/  ISETP.GE.AND P0, PT, R54, UR8, PT ;  /* 0x0000000836007c0c */ /* 0x000fe2000bf06270 */
[----:B------:R0:W-:Y:S01]  /*1110*/  @!P1 STG.E.U16 desc[UR4][R58.64+0x40], R61 ;  /* 0x0000403d3a009986 */ /* 0x0001e2000c101504 */
[----:B------:R-:W-:Y:S02]  /*1120*/  ISETP.GE.AND P1, PT, R56, UR8, PT ;  /* 0x0000000838007c0c */ /* 0x000fe4000bf26270 */
[C---:B------:R-:W-:Y:S01]  /*1130*/  LOP3.LUT R54, R65.reuse, 0x100, RZ, 0xfc, !PT ;  /* 0x0000010041367812 */ /* 0x040fe200078efcff */
[----:B------:R0:W-:Y:S01]  /*1140*/  @!P3 STG.E.U16 desc[UR4][R58.64+0xc0], R55 ;  /* 0x0000c0373a00b986 */ /* 0x0001e2000c101504 */
[----:B------:R-:W-:Y:S01]  /*1150*/  LOP3.LUT R56, R65, 0x120, RZ, 0xfc, !PT ;  /* 0x0000012041387812 */ /* 0x000fe200078efcff */
[----:B------:R-:W-:Y:S01]  /*1160*/  @!P2 FFMA.FTZ R52, -R36, R52, R53 ;  /* 0x000000342434a223 */ /* 0x000fe20000010135 */
[----:B------:R-:W-:-:S02]  /*1170*/  ISETP.GE.AND P6, PT, R54, UR8, PT ;  /* 0x0000000836007c0c */ /* 0x000fc4000bfc6270 */
[----:B------:R-:W-:Y:S02]  /*1180*/  ISETP.GE.AND P5, PT, R56, UR8, PT ;  /* 0x0000000838007c0c */ /* 0x000fe4000bfa6270 */
[----:B------:R-:W-:Y:S01]  /*1190*/  LOP3.LUT R53, R65, 0x140, RZ, 0xfc, !PT ;  /* 0x0000014041357812 */ /* 0x000fe200078efcff */
[C---:B------:R-:W-:Y:S01]  /*11a0*/  @!P0 FFMA.FTZ R48, -R36.reuse, R48, R51 ;  /* 0x0000003024308223 */ /* 0x040fe20000010133 */
[----:B------:R-:W-:Y:S01]  /*11b0*/  @!P2 F2FP.BF16.F32.PACK_AB R52, RZ, R52 ;  /* 0x00000034ff34a23e */ /* 0x000fe200000010ff */
[C-C-:B------:R-:W-:Y:S01]  /*11c0*/  @!P1 FFMA.FTZ R49, -R36.reuse, R49, R50.reuse ;  /* 0x0000003124319223 */ /* 0x140fe20000010132 */
[----:B------:R-:W-:Y:S02]  /*11d0*/  PRMT R50, R37, 0x7610, R50 ;  /* 0x0000761025327816 */ /* 0x000fe40000000032 */
[C---:B------:R-:W-:Y:S01]  /*11e0*/  LOP3.LUT R37, R65.reuse, 0x160, RZ, 0xfc, !PT ;  /* 0x0000016041257812 */ /* 0x040fe200078efcff */
[----:B------:R0:W-:Y:S01]  /*11f0*/  @!P2 STG.E.U16 desc[UR4][R58.64+0x140], R52 ;  /* 0x000140343a00a986 */ /* 0x0001e2000c101504 */
[----:B------:R-:W-:Y:S01]  /*1200*/  @!P1 F2FP.BF16.F32.PACK_AB R49, RZ, R49 ;  /* 0x00000031ff31923e */ /* 0x000fe200000010ff */
[C---:B------:R-:W-:Y:S01]  /*1210*/  @!P6 FFMA.FTZ R46, -R36.reuse, R46, R47 ;  /* 0x0000002e242ee223 */ /* 0x040fe2000001012f */
[----:B------:R-:W-:Y:S01]  /*1220*/  LOP3.LUT R47, R65, 0x1a0, RZ, 0xfc, !PT ;  /* 0x000001a0412f7812 */ /* 0x000fe200078efcff */
[----:B------:R0:W-:Y:S01]  /*1230*/  @!P4 STG.E.U16 desc[UR4][R58.64+0x100], R50 ;  /* 0x000100323a00c986 */ /* 0x0001e2000c101504 */
[----:B------:R-:W-:Y:S01]  /*1240*/  ISETP.GE.AND P3, PT, R53, UR8, PT ;  /* 0x0000000835007c0c */ /* 0x000fe2000bf66270 */
[----:B------:R-:W-:Y:S01]  /*1250*/  @!P5 FFMA.FTZ R43, -R36, R43, R44 ;  /* 0x0000002b242bd223 */ /* 0x000fe2000001012c */
[----:B------:R-:W-:Y:S01]  /*1260*/  @!P6 F2FP.BF16.F32.PACK_AB R46, RZ, R46 ;  /* 0x0000002eff2ee23e */ /* 0x000fe200000010ff */
[----:B------:R0:W-:Y:S01]  /*1270*/  @!P1 STG.E.U16 desc[UR4][R58.64+0x180], R49 ;  /* 0x000180313a009986 */ /* 0x0001e2000c101504 */
[----:B------:R-:W-:-:S02]  /*1280*/  ISETP.GE.AND P1, PT, R47, UR8, PT ;  /* 0x000000082f007c0c */ /* 0x000fc4000bf26270 */
[----:B------:R-:W-:Y:S01]  /*1290*/  ISETP.GE.AND P4, PT, R37, UR8, PT ;  /* 0x0000000825007c0c */ /* 0x000fe2000bf86270 */
[----:B------:R0:W-:Y:S01]  /*12a0*/  @!P6 STG.E.U16 desc[UR4][R58.64+0x200], R46 ;  /* 0x0002002e3a00e986 */ /* 0x0001e2000c101504 */
[C---:B------:R-:W-:Y:S02]  /*12b0*/  LOP3.LUT R44, R65.reuse, 0x1e0, RZ, 0xfc, !PT ;  /* 0x000001e0412c7812 */ /* 0x040fe400078efcff */
[----:B------:R-:W-:Y:S02]  /*12c0*/  LOP3.LUT R37, R65, 0x180, RZ, 0xfc, !PT ;  /* 0x0000018041257812 */ /* 0x000fe400078efcff */
[----:B------:R-:W-:Y:S01]  /*12d0*/  ISETP.GE.AND P6, PT, R44, UR8, PT ;  /* 0x000000082c007c0c */ /* 0x000fe2000bfc6270 */
[C---:B------:R-:W-:Y:S01]  /*12e0*/  @!P3 FFMA.FTZ R42, -R36.reuse, R42, R45 ;  /* 0x0000002a242ab223 */ /* 0x040fe2000001012d */
[----:B------:R-:W-:Y:S02]  /*12f0*/  ISETP.GE.AND P2, PT, R37, UR8, PT ;  /* 0x0000000825007c0c */ /* 0x000fe4000bf46270 */
[----:B------:R-:W-:Y:S01]  /*1300*/  @!P0 F2FP.BF16.F32.PACK_AB R48, RZ, R48 ;  /* 0x00000030ff30823e */ /* 0x000fe200000010ff */
[C---:B------:R-:W-:Y:S01]  /*1310*/  @!P1 FFMA.FTZ R32, -R36.reuse, R32, R39 ;  /* 0x0000002024209223 */ /* 0x040fe20000010127 */
[----:B------:R-:W-:Y:S01]  /*1320*/  LOP3.LUT R37, R65, 0x1c0, RZ, 0xfc, !PT ;  /* 0x000001c041257812 */ /* 0x000fe200078efcff */
[----:B------:R-:W-:Y:S01]  /*1330*/  @!P4 FFMA.FTZ R40, -R36, R40, R41 ;  /* 0x000000282428c223 */ /* 0x000fe20000010129 */
[----:B------:R-:W-:Y:S01]  /*1340*/  @!P5 F2FP.BF16.F32.PACK_AB R43, RZ, R43 ;  /* 0x0000002bff2bd23e */ /* 0x000fe200000010ff */
[----:B------:R0:W-:Y:S01]  /*1350*/  @!P0 STG.E.U16 desc[UR4][R58.64+0x1c0], R48 ;  /* 0x0001c0303a008986 */ /* 0x0001e2000c101504 */
[----:B------:R-:W-:-:S02]  /*1360*/  ISETP.GE.AND P0, PT, R37, UR8, PT ;  /* 0x0000000825007c0c */ /* 0x000fc4000bf06270 */
[----:B------:R-:W-:Y:S01]  /*1370*/  LOP3.LUT R37, R65, 0x200, RZ, 0xfc, !PT ;  /* 0x0000020041257812 */ /* 0x000fe200078efcff */
[----:B------:R0:W-:Y:S01]  /*1380*/  @!P5 STG.E.U16 desc[UR4][R58.64+0x240], R43 ;  /* 0x0002402b3a00d986 */ /* 0x0001e2000c101504 */
[----:B------:R-:W-:Y:S01]  /*1390*/  @!P3 F2FP.BF16.F32.PACK_AB R42, RZ, R42 ;  /* 0x0000002aff2ab23e */ /* 0x000fe200000010ff */
[C---:B------:R-:W-:Y:S01]  /*13a0*/  @!P6 FFMA.FTZ R27, -R36.reuse, R27, R28 ;  /* 0x0000001b241be223 */ /* 0x040fe2000001011c */
[----:B------:R-:W-:Y:S01]  /*13b0*/  @!P1 F2FP.BF16.F32.PACK_AB R32, RZ, R32 ;  /* 0x00000020ff20923e */ /* 0x000fe200000010ff */
[C---:B------:R-:W-:Y:S01]  /*13c0*/  @!P2 FFMA.FTZ R33, -R36.reuse, R33, R38 ;  /* 0x000000212421a223 */ /* 0x040fe20000010126 */
[----:B------:R-:W-:Y:S01]  /*13d0*/  ISETP.GE.AND P5, PT, R37, UR8, PT ;  /* 0x0000000825007c0c */ /* 0x000fe2000bfa6270 */
[----:B------:R0:W-:Y:S01]  /*13e0*/  @!P3 STG.E.U16 desc[UR4][R58.64+0x280], R42 ;  /* 0x0002802a3a00b986 */ /* 0x0001e2000c101504 */
[----:B------:R-:W-:Y:S02]  /*13f0*/  @!P4 F2FP.BF16.F32.PACK_AB R40, RZ, R40 ;  /* 0x00000028ff28c23e */ /* 0x000fe400000010ff */
[C---:B------:R-:W-:Y:S01]  /*1400*/  LOP3.LUT R28, R65.reuse, 0x280, RZ, 0xfc, !PT ;  /* 0x00000280411c7812 */ /* 0x040fe200078efcff */
[----:B------:R0:W-:Y:S01]  /*1410*/  @!P1 STG.E.U16 desc[UR4][R58.64+0x340], R32 ;  /* 0x000340203a009986 */ /* 0x0001e2000c101504 */
[C---:B------:R-:W-:Y:S01]  /*1420*/  LOP3.LUT R38, R65.reuse, 0x220, RZ, 0xfc, !PT ;  /* 0x0000022041267812 */ /* 0x040fe200078efcff */
[----:B------:R-:W-:Y:S01]  /*1430*/  @!P0 FFMA.FTZ R30, -R36, R30, R31 ;  /* 0x0000001e241e8223 */ /* 0x000fe2000001011f */
[----:B------:R-:W-:Y:S01]  /*1440*/  LOP3.LUT R37, R65, 0x240, RZ, 0xfc, !PT ;  /* 0x0000024041257812 */ /* 0x000fe200078efcff */
[----:B------:R0:W-:Y:S01]  /*1450*/  @!P4 STG.E.U16 desc[UR4][R58.64+0x2c0], R40 ;  /* 0x0002c0283a00c986 */ /* 0x0001e2000c101504 */
[----:B------:R-:W-:-:S02]  /*1460*/  ISETP.GE.AND P3, PT, R38, UR8, PT ;  /* 0x0000000826007c0c */ /* 0x000fc4000bf66270 */
[----:B------:R-:W-:Y:S01]  /*1470*/  ISETP.GE.AND P1, PT, R28, UR8, PT ;  /* 0x000000081c007c0c */ /* 0x000fe2000bf26270 */
[C---:B------:R-:W-:Y:S01]  /*1480*/  @!P5 FFMA.FTZ R26, -R36.reuse, R26, R29 ;  /* 0x0000001a241ad223 */ /* 0x040fe2000001011d */
[----:B------:R-:W-:Y:S01]  /*1490*/  ISETP.GE.AND P4, PT, R37, UR8, PT ;  /* 0x0000000825007c0c */ /* 0x000fe2000bf86270 */
[----:B------:R-:W1:Y:S01]  /*14a0*/  S2R R28, SR_TID.X ;  /* 0x00000000001c7919 */ /* 0x000e620000002100 */
[----:B------:R-:W-:Y:S02]  /*14b0*/  @!P2 F2FP.BF16.F32.PACK_AB R33, RZ, R33 ;  /* 0x00000021ff21a23e */ /* 0x000fe400000010ff */
[----:B------:R-:W-:Y:S02]  /*14c0*/  @!P5 F2FP.BF16.F32.PACK_AB R26, RZ, R26 ;  /* 0x0000001aff1ad23e */ /* 0x000fe400000010ff */
[----:B------:R-:W-:Y:S01]  /*14d0*/  LOP3.LUT R31, R65, 0x260, RZ, 0xfc, !PT ;  /* 0x00000260411f7812 */ /* 0x000fe200078efcff */
[----:B------:R0:W-:Y:S01]  /*14e0*/  @!P2 STG.E.U16 desc[UR4][R58.64+0x300], R33 ;  /* 0x000300213a00a986 */ /* 0x0001e2000c101504 */
[----:B------:R-:W-:Y:S01]  /*14f0*/  @!P0 F2FP.BF16.F32.PACK_AB R30, RZ, R30 ;  /* 0x0000001eff1e823e */ /* 0x000fe200000010ff */
[----:B------:R-:W-:Y:S01]  /*1500*/  @!P3 FFMA.FTZ R24, -R36, R24, R25 ;  /* 0x000000182418b223 */ /* 0x000fe20000010119 */
[----:B------:R-:W-:Y:S01]  /*1510*/  ISETP.GE.AND P2, PT, R31, UR8, PT ;  /* 0x000000081f007c0c */ /* 0x000fe2000bf46270 */
[----:B------:R0:W-:Y:S01]  /*1520*/  @!P5 STG.E.U16 desc[UR4][R58.64+0x400], R26 ;  /* 0x0004001a3a00d986 */ /* 0x0001e2000c101504 */
[----:B------:R-:W-:Y:S01]  /*1530*/  PRMT R31, R30, 0x7610, R31 ;  /* 0x000076101e1f7816 */ /* 0x000fe2000000001f */
[C---:B------:R-:W-:Y:S01]  /*1540*/  @!P4 FFMA.FTZ R21, -R36.reuse, R21, R22 ;  /* 0x000000152415c223 */ /* 0x040fe20000010116 */
[----:B------:R-:W-:Y:S01]  /*1550*/  LOP3.LUT R22, R65, 0x2e0, RZ, 0xfc, !PT ;  /* 0x000002e041167812 */ /* 0x000fe200078efcff */
[----:B------:R-:W-:Y:S01]  /*1560*/  @!P1 FFMA.FTZ R17, -R36, R17, R18 ;  /* 0x0000001124119223 */ /* 0x000fe20000010112 */
[----:B------:R-:W-:Y:S01]  /*1570*/  @!P3 F2FP.BF16.F32.PACK_AB R24, RZ, R24 ;  /* 0x00000018ff18b23e */ /* 0x000fe200000010ff */
[----:B------:R0:W-:Y:S01]  /*1580*/  @!P0 STG.E.U16 desc[UR4][R58.64+0x380], R31 ;  /* 0x0003801f3a008986 */ /* 0x0001e2000c101504 */
[----:B------:R-:W-:-:S02]  /*1590*/  ISETP.GE.AND P5, PT, R22, UR8, PT ;  /* 0x0000000816007c0c */ /* 0x000fc4000bfa6270 */
[C---:B------:R-:W-:Y:S01]  /*15a0*/  LOP3.LUT R22, R65.reuse, 0x300, RZ, 0xfc, !PT ;  /* 0x0000030041167812 */ /* 0x040fe200078efcff */
[----:B------:R0:W-:Y:S01]  /*15b0*/  @!P3 STG.E.U16 desc[UR4][R58.64+0x440], R24 ;  /* 0x000440183a00b986 */ /* 0x0001e2000c101504 */
[----:B------:R-:W-:Y:S01]  /*15c0*/  LOP3.LUT R30, R65, 0x2a0, RZ, 0xfc, !PT ;  /* 0x000002a0411e7812 */ /* 0x000fe200078efcff */
[----:B------:R-:W-:Y:S01]  /*15d0*/  @!P2 FFMA.FTZ R20, -R36, R20, R23 ;  /* 0x000000142414a223 */ /* 0x000fe20000010117 */
[----:B------:R-:W-:Y:S02]  /*15e0*/  @!P6 F2FP.BF16.F32.PACK_AB R27, RZ, R27 ;  /* 0x0000001bff1be23e */ /* 0x000fe400000010ff */
[----:B------:R-:W-:Y:S02]  /*15f0*/  ISETP.GE.AND P3, PT, R22, UR8, PT ;  /* 0x0000000816007c0c */ /* 0x000fe4000bf66270 */
[----:B------:R-:W-:Y:S02]  /*1600*/  ISETP.GE.AND P0, PT, R30, UR8, PT ;  /* 0x000000081e007c0c */ /* 0x000fe4000bf06270 */
[----:B------:R-:W-:Y:S01]  /*1610*/  PRMT R30, R27, 0x7610, R30 ;  /* 0x000076101b1e7816 */ /* 0x000fe2000000001e */
[----:B------:R-:W-:Y:S01]  /*1620*/  @!P5 FFMA.FTZ R12, -R36, R12, R15 ;  /* 0x0000000c240cd223 */ /* 0x000fe2000001010f */
[----:B------:R-:W-:-:S02]  /*1630*/  LOP3.LUT R27, R65, 0x2c0, RZ, 0xfc, !PT ;  /* 0x000002c0411b7812 */ /* 0x000fc400078efcff */
[----:B-1----:R-:W-:Y:S01]  /*1640*/  LOP3.LUT R28, R28, 0x1f, RZ, 0xc0, !PT ;  /* 0x0000001f1c1c7812 */ /* 0x002fe200078ec0ff */
[----:B------:R0:W-:Y:S01]  /*1650*/  @!P6 STG.E.U16 desc[UR4][R58.64+0x3c0], R30 ;  /* 0x0003c01e3a00e986 */ /* 0x0001e2000c101504 */
[----:B------:R-:W-:Y:S02]  /*1660*/  ISETP.GE.AND P6, PT, R27, UR8, PT ;  /* 0x000000081b007c0c */ /* 0x000fe4000bfc6270 */
[----:B------:R-:W-:Y:S01]  /*1670*/  @!P1 F2FP.BF16.F32.PACK_AB R17, RZ, R17 ;  /* 0x00000011ff11923e */ /* 0x000fe200000010ff */
[----:B------:R-:W-:Y:S01]  /*1680*/  @!P3 FFMA.FTZ R9, -R36, R9, R10 ;  /* 0x000000092409b223 */ /* 0x000fe2000001010a */
[----:B------:R-:W-:Y:S02]  /*1690*/  VIADD R10, R28, 0x360 ;  /* 0x000003601c0a7836 */ /* 0x000fe40000000000 */
[----:B------:R-:W-:Y:S01]  /*16a0*/  @!P0 FFMA.FTZ R16, -R36, R16, R19 ;  /* 0x0000001024108223 */ /* 0x000fe20000010113 */
[----:B------:R-:W-:Y:S01]  /*16b0*/  @!P4 F2FP.BF16.F32.PACK_AB R21, RZ, R21 ;  /* 0x00000015ff15c23e */ /* 0x000fe200000010ff */
[----:B------:R0:W-:Y:S01]  /*16c0*/  @!P1 STG.E.U16 desc[UR4][R58.64+0x500], R17 ;  /* 0x000500113a009986 */ /* 0x0001e2000c101504 */
[----:B------:R-:W-:-:S02]  /*16d0*/  @!P2 F2FP.BF16.F32.PACK_AB R20, RZ, R20 ;  /* 0x00000014ff14a23e */ /* 0x000fc400000010ff */
[----:B------:R-:W-:Y:S02]  /*16e0*/  @!P0 F2FP.BF16.F32.PACK_AB R16, RZ, R16 ;  /* 0x00000010ff10823e */ /* 0x000fe400000010ff */
[----:B------:R-:W-:Y:S01]  /*16f0*/  ISETP.GE.AND P1, PT, R10, UR8, PT ;  /* 0x000000080a007c0c */ /* 0x000fe2000bf26270 */
[----:B------:R-:W-:Y:S02]  /*1700*/  VIADD R10, R28, 0x380 ;  /* 0x000003801c0a7836 */ /* 0x000fe40000000000 */
[----:B------:R-:W-:Y:S01]  /*1710*/  @!P6 FFMA.FTZ R13, -R36, R13, R14 ;  /* 0x0000000d240de223 */ /* 0x000fe2000001010e */
[----:B------:R0:W-:Y:S01]  /*1720*/  @!P0 STG.E.U16 desc[UR4][R58.64+0x540], R16 ;  /* 0x000540103a008986 */ /* 0x0001e2000c101504 */
[----:B------:R-:W-:Y:S02]  /*1730*/  PRMT R29, R21, 0x7610, R29 ;  /* 0x00007610151d7816 */ /* 0x000fe4000000001d */
[----:B------:R-:W-:Y:S01]  /*1740*/  ISETP.GE.AND P0, PT, R10, UR8, PT ;  /* 0x000000080a007c0c */ /* 0x000fe2000bf06270 */
[C---:B------:R-:W-:Y:S01]  /*1750*/  VIADD R10, R28.reuse, 0x3a0 ;  /* 0x000003a01c0a7836 */ /* 0x040fe20000000000 */
[----:B------:R-:W-:Y:S01]  /*1760*/  @!P6 F2FP.BF16.F32.PACK_AB R13, RZ, R13 ;  /* 0x0000000dff0de23e */ /* 0x000fe200000010ff */
[----:B------:R-:W-:Y:S01]  /*1770*/  VIADD R28, R28, 0x3c0 ;  /* 0x000003c01c1c7836 */ /* 0x000fe20000000000 */
[----:B------:R-:W-:Y:S01]  /*1780*/  @!P5 F2FP.BF16.F32.PACK_AB R12, RZ, R12 ;  /* 0x0000000cff0cd23e */ /* 0x000fe200000010ff */
[----:B------:R0:W-:Y:S01]  /*1790*/  @!P4 STG.E.U16 desc[UR4][R58.64+0x480], R29 ;  /* 0x0004801d3a00c986 */ /* 0x0001e2000c101504 */
[C---:B------:R-:W-:Y:S01]  /*17a0*/  LOP3.LUT R21, R65.reuse, 0x320, RZ, 0xfc, !PT ;  /* 0x0000032041157812 */ /* 0x040fe200078efcff */
[----:B------:R-:W-:Y:S01]  /*17b0*/  @!P1 FFMA.FTZ R69, -R36, R69, R6 ;  /* 0x0000004524459223 */ /* 0x000fe20000010106 */
[----:B------:R-:W-:Y:S01]  /*17c0*/  LOP3.LUT R65, R65, 0x340, RZ, 0xfc, !PT ;  /* 0x0000034041417812 */ /* 0x000fe200078efcff */
[----:B------:R0:W-:Y:S01]  /*17d0*/  @!P2 STG.E.U16 desc[UR4][R58.64+0x4c0], R20 ;  /* 0x0004c0143a00a986 */ /* 0x0001e2000c101504 */
[----:B------:R-:W-:-:S02]  /*17e0*/  ISETP.GE.AND P4, PT, R21, UR8, PT ;  /* 0x0000000815007c0c */ /* 0x000fc4000bf86270 */
[----:B------:R-:W-:Y:S01]  /*17f0*/  ISETP.GE.AND P2, PT, R65, UR8, PT ;  /* 0x0000000841007c0c */ /* 0x000fe2000bf46270 */
[----:B------:R0:W-:Y:S01]  /*1800*/  @!P6 STG.E.U16 desc[UR4][R58.64+0x580], R13 ;  /* 0x0005800d3a00e986 */ /* 0x0001e2000c101504 */
[----:B------:R-:W-:Y:S01]  /*1810*/  ISETP.GE.AND P6, PT, R10, UR8, PT ;  /* 0x000000080a007c0c */ /* 0x000fe2000bfc6270 */
[----:B------:R-:W-:Y:S01]  /*1820*/  @!P0 FFMA.FTZ R68, -R36, R68, R5 ;  /* 0x0000004424448223 */ /* 0x000fe20000010105 */
[----:B------:R-:W-:Y:S01]  /*1830*/  @!P3 F2FP.BF16.F32.PACK_AB R9, RZ, R9 ;  /* 0x00000009ff09b23e */ /* 0x000fe200000010ff */
[----:B------:R0:W-:Y:S01]  /*1840*/  @!P5 STG.E.U16 desc[UR4][R58.64+0x5c0], R12 ;  /* 0x0005c00c3a00d986 */ /* 0x0001e2000c101504 */
[----:B------:R-:W-:Y:S02]  /*1850*/  ISETP.GE.AND P5, PT, R28, UR8, PT ;  /* 0x000000081c007c0c */ /* 0x000fe4000bfa6270 */
[----:B------:R-:W-:Y:S01]  /*1860*/  @!P1 F2FP.BF16.F32.PACK_AB R69, RZ, R69 ;  /* 0x00000045ff45923e */ /* 0x000fe200000010ff */
[----:B------:R0:W-:Y:S01]  /*1870*/  @!P3 STG.E.U16 desc[UR4][R58.64+0x600], R9 ;  /* 0x000600093a00b986 */ /* 0x0001e2000c101504 */
[----:B------:R-:W-:Y:S01]  /*1880*/  ISETP.GE.AND P3, PT, R2, UR8, PT ;  /* 0x0000000802007c0c */ /* 0x000fe2000bf66270 */
[C---:B------:R-:W-:Y:S01]  /*1890*/  @!P4 FFMA.FTZ R8, -R36.reuse, R8, R11 ;  /* 0x000000082408c223 */ /* 0x040fe2000001010b */
[----:B------:R-:W-:Y:S01]  /*18a0*/  @!P0 F2FP.BF16.F32.PACK_AB R68, RZ, R68 ;  /* 0x00000044ff44823e */ /* 0x000fe200000010ff */
[C---:B------:R-:W-:Y:S01]  /*18b0*/  @!P2 FFMA.FTZ R34, -R36.reuse, R34, R7 ;  /* 0x000000222422a223 */ /* 0x040fe20000010107 */
[----:B------:R0:W-:Y:S01]  /*18c0*/  @!P1 STG.E.U16 desc[UR4][R58.64+0x6c0], R69 ;  /* 0x0006c0453a009986 */ /* 0x0001e2000c101504 */
[----:B------:R-:W-:Y:S01]  /*18d0*/  @!P6 FFMA.FTZ R67, -R36, R67, R4 ;  /* 0x000000432443e223 */ /* 0x000fe20000010104 */
[----:B------:R-:W-:-:S02]  /*18e0*/  @!P4 F2FP.BF16.F32.PACK_AB R8, RZ, R8 ;  /* 0x00000008ff08c23e */ /* 0x000fc400000010ff */
[----:B------:R-:W-:Y:S01]  /*18f0*/  @!P2 F2FP.BF16.F32.PACK_AB R34, RZ, R34 ;  /* 0x00000022ff22a23e */ /* 0x000fe200000010ff */
[----:B------:R-:W-:Y:S01]  /*1900*/  @!P5 FFMA.FTZ R66, -R36, R66, R3 ;  /* 0x000000422442d223 */ /* 0x000fe20000010103 */
[----:B------:R-:W-:Y:S01]  /*1910*/  @!P6 F2FP.BF16.F32.PACK_AB R67, RZ, R67 ;  /* 0x00000043ff43e23e */ /* 0x000fe200000010ff */
[----:B------:R0:W-:Y:S03]  /*1920*/  @!P4 STG.E.U16 desc[UR4][R58.64+0x640], R8 ;  /* 0x000640083a00c986 */ /* 0x0001e6000c101504 */
[----:B------:R-:W-:Y:S01]  /*1930*/  @!P5 F2FP.BF16.F32.PACK_AB R66, RZ, R66 ;  /* 0x00000042ff42d23e */ /* 0x000fe200000010ff */
[----:B------:R0:W-:Y:S04]  /*1940*/  @!P2 STG.E.U16 desc[UR4][R58.64+0x680], R34 ;  /* 0x000680223a00a986 */ /* 0x0001e8000c101504 */
[----:B------:R0:W-:Y:S04]  /*1950*/  @!P0 STG.E.U16 desc[UR4][R58.64+0x700], R68 ;  /* 0x000700443a008986 */ /* 0x0001e8000c101504 */
[----:B------:R0:W-:Y:S04]  /*1960*/  @!P6 STG.E.U16 desc[UR4][R58.64+0x740], R67 ;  /* 0x000740433a00e986 */ /* 0x0001e8000c101504 */
[----:B------:R0:W-:Y:S01]  /*1970*/  @!P5 STG.E.U16 desc[UR4][R58.64+0x780], R66 ;  /* 0x000780423a00d986 */ /* 0x0001e2000c101504 */
[----:B------:R-:W-:Y:S05]  /*1980*/  @P3 EXIT ;  /* 0x000000000000394d */ /* 0x000fea0003800000 */
[----:B------:R-:W-:-:S05]  /*1990*/  FFMA.FTZ R35, -R36, R35, R0 ;  /* 0x0000002324237223 */ /* 0x000fca0000010100 */
[----:B------:R-:W-:-:S05]  /*19a0*/  F2FP.BF16.F32.PACK_AB R35, RZ, R35 ;  /* 0x00000023ff23723e */ /* 0x000fca00000010ff */
[----:B------:R-:W-:Y:S01]  /*19b0*/  STG.E.U16 desc[UR4][R58.64+0x7c0], R35 ;  /* 0x0007c0233a007986 */ /* 0x000fe2000c101504 */
[----:B------:R-:W-:Y:S05]  /*19c0*/  EXIT ;  /* 0x000000000000794d */ /* 0x000fea0003800000 */
.L_x_3887:
        /* <DEDUP_REMOVED lines=11> */
.L_x_11233:


//--------------------- .text._ZN43_GLOBAL__N__9ae7fba5_10_SoftMax_cu_9f978f6321softmax_warp_backwardIfN3c108BFloat16EfLi9ELb0ELb0EEEvPT0_PKT_S7_iiiPKb --------------------------
	.section	.text._ZN43_GLOBAL__N__9ae7fba5_10_SoftMax_cu_9f978f6321softmax_warp_backwardIfN3c108BFloat16EfLi9ELb0ELb0EEEvPT0_PKT_S7_iiiPKb,"ax",@progbits
	.align	128
.text._ZN43_GLOBAL__N__9ae7fba5_10_SoftMax_cu_9f978f6321softmax_warp_backwardIfN3c108BFloat16EfLi9ELb0ELb0EEEvPT0_PKT_S7_iiiPKb:
        .type           _ZN43_GLOBAL__N__9ae7fba5_10_SoftMax_cu_9f978f6321softmax_warp_backwardIfN3c108BFloat16EfLi9ELb0ELb0EEEvPT0_PKT_S7_iiiPKb,@function
        .size           _ZN43_GLOBAL__N__9ae7fba5_10_SoftMax_cu_9f978f6321softmax_warp_backwardIfN3c108BFloat16EfLi9ELb0ELb0EEEvPT0_PKT_S7_iiiPKb,(.L_x_11234 - _ZN43_GLOBAL__N__9ae7fba5_10_SoftMax_cu_9f978f6321softmax_warp_backwardIfN3c108BFloat16EfLi9ELb0ELb0EEEvPT0_PKT_S7_iiiPKb)
        .other          _ZN43_GLOBAL__N__9ae7fba5_10_SoftMax_cu_9f978f6321softmax_warp_backwardIfN3c108BFloat16EfLi9ELb0ELb0EEEvPT0_PKT_S7_iiiPKb,@"STO_CUDA_ENTRY STV_DEFAULT"
_ZN43_GLOBAL__N__9ae7fba5_10_SoftMax_cu_9f978f6321softmax_warp_backwardIfN3c108BFloat16EfLi9ELb0ELb0EEEvPT0_PKT_S7_iiiPKb:
        /* <DEDUP_REMOVED lines=9> */
[----:B------:R-:W-:-:S02]  /*0090*/  IMAD.MOV.U32 R8, RZ, RZ, RZ ;  /* 0x000000ffff087224 */ /* 0x000fc400078e00ff */
[----:B0-----:R-:W-:Y:S01]  /*00a0*/  IMAD R3, R3, UR4, R2 ;  /* 0x0000000403037c24 */ /* 0x001fe2000f8e0202 */
[----:B------:R-:W0:Y:S01]  /*00b0*/  LDCU.64 UR4, c[0x0][0x358] ;  /* 0x00006b00ff0477ac */ /* 0x000e220008000a00 */
[----:B---3--:R-:W-:-:S03]  /*00c0*/  LOP3.LUT R0, R0, 0x1f, RZ, 0xc0, !PT ;  /* 0x0000001f00007812 */ /* 0x008fc600078ec0ff */
[----:B----4-:R-:W-:Y:S02]  /*00d0*/  IADD3 R17, PT, PT, -R3, UR6, RZ ;  /* 0x0000000603117c10 */ /* 0x010fe4000fffe1ff */
[C---:B--2---:R-:W-:Y:S01]  /*00e0*/  ISETP.GE.AND P0, PT, R0.reuse, UR8, PT ;  /* 0x0000000800007c0c */ /* 0x044fe2000bf06270 */
[C---:B------:R-:W-:Y:S02]  /*00f0*/  VIADD R5, R0.reuse, 0x60 ;  /* 0x0000006000057836 */ /* 0x040fe40000000000 */
[C---:B------:R-:W-:Y:S01]  /*0100*/  VIADD R2, R0.reuse, 0x20 ;  /* 0x0000002000027836 */ /* 0x040fe20000000000 */
[----:B------:R-:W-:Y:S01]  /*0110*/  ISETP.LT.OR P3, PT, R17, 0x1, P0 ;  /* 0x000000011100780c */ /* 0x000fe20000761670 */
[C---:B------:R-:W-:Y:S01]  /*0120*/  VIADD R4, R0.reuse, 0x40 ;  /* 0x0000004000047836 */ /* 0x040fe20000000000 */
[----:B------:R-:W-:Y:S01]  /*0130*/  ISETP.GE.AND P6, PT, R5, UR8, PT ;  /* 0x0000000805007c0c */ /* 0x000fe2000bfc6270 */
[----:B------:R-:W-:Y:S01]  /*0140*/  VIADD R5, R0, 0x80 ;  /* 0x0000008000057836 */ /* 0x000fe20000000000 */
[----:B------:R-:W-:Y:S01]  /*0150*/  ISETP.GE.AND P1, PT, R2, UR8, PT ;  /* 0x0000000802007c0c */ /* 0x000fe2000bf26270 */
[----:B------:R-:W-:Y:S01]  /*0160*/  IMAD R2, R3, UR7, R0 ;  /* 0x0000000703027c24 */ /* 0x000fe2000f8e0200 */
[----:B------:R-:W-:Y:S01]  /*0170*/  ISETP.GE.AND P4, PT, R4, UR8, PT ;  /* 0x0000000804007c0c */ /* 0x000fe2000bf86270 */
[----:B------:R-:W-:Y:S01]  /*0180*/  IMAD.MOV.U32 R3, RZ, RZ, RZ ;  /* 0x000000ffff037224 */ /* 0x000fe200078e00ff */
[----:B------:R-:W-:Y:S01]  /*0190*/  ISETP.LT.OR P5, PT, R17, 0x1, P1 ;  /* 0x000000011100780c */ /* 0x000fe20000fa1670 */
[----:B------:R-:W-:Y:S01]  /*01a0*/  IMAD.MOV.U32 R4, RZ, RZ, RZ ;  /* 0x000000ffff047224 */ /* 0x000fe200078e00ff */
[----:B------:R-:W-:Y:S01]  /*01b0*/  ISETP.GE.AND P2, PT, R5, UR8, PT ;  /* 0x0000000805007c0c */ /* 0x000fe2000bf46270 */
[----:B-1----:R-:W-:Y:S01]  /*01c0*/  IMAD.WIDE R36, R2, 0x4, R36 ;  /* 0x0000000402247825 */ /* 0x002fe200078e0224 */
[----:B------:R-:W-:-:S03]  /*01d0*/  ISETP.LT.OR P4, PT, R17, 0x1, P4 ;  /* 0x000000011100780c */ /* 0x000fc60002781670 */
[----:B------:R-:W-:Y:S01]  /*01e0*/  VIADD R9, R0, 0xc0 ;  /* 0x000000c000097836 */ /* 0x000fe20000000000 */
[----:B0-----:R-:W2:Y:S01]  /*01f0*/  @!P3 LDG.E R3, desc[UR4][R36.64] ;  /* 0x000000042403b981 */ /* 0x001ea2000c1e1900 */
[----:B------:R-:W-:Y:S01]  /*0200*/  IMAD.WIDE R18, R2, 0x4, R18 ;  /* 0x0000000402127825 */ /* 0x000fe200078e0212 */
[----:B------:R-:W-:Y:S02]  /*0210*/  CS2R R6, SRZ ;  /* 0x0000000000067805 */ /* 0x000fe4000001ff00 */
[----:B------:R-:W-:Y:S01]  /*0220*/  ISETP.LT.OR P6, PT, R17, 0x1, P6 ;  /* 0x000000011100780c */ /* 0x000fe200037c1670 */
[C---:B------:R-:W-:Y:S01]  /*0230*/  VIADD R5, R0.reuse, 0xa0 ;  /* 0x000000a000057836 */ /* 0x040fe20000000000 */
[----:B------:R-:W5:Y:S01]  /*0240*/  @!P3 LDG.E R4, desc[UR4][R18.64] ;  /* 0x000000041204b981 */ /* 0x000f62000c1e1900 */
[----:B------:R-:W-:Y:S01]  /*0250*/  IMAD.MOV.U32 R12, RZ, RZ, RZ ;  /* 0x000000ffff0c7224 */ /* 0x000fe200078e00ff */
[----:B------:R-:W-:Y:S01]  /*0260*/  CS2R R10, SRZ ;  /* 0x00000000000a7805 */ /* 0x000fe2000001ff00 */
[----:B------:R-:W-:Y:S01]  /*0270*/  VIADD R13, R0, 0x100 ;  /* 0x00000100000d7836 */ /* 0x000fe20000000000 */
[----:B------:R-:W-:Y:S01]  /*0280*/  ISETP.GE.AND P3, PT, R5, UR8, PT ;  /* 0x0000000805007c0c */ /* 0x000fe2000bf66270 */
[----:B------:R-:W-:Y:S01]  /*0290*/  IMAD.MOV.U32 R5, RZ, RZ, RZ ;  /* 0x000000ffff057224 */ /* 0x000fe200078e00ff */
[----:B------:R-:W5:Y:S01]  /*02a0*/  @!P5 LDG.E R8, desc[UR4][R18.64+0x80] ;  /* 0x000080041208d981 */ /* 0x000f62000c1e1900 */
[----:B------:R-:W-:-:S02]  /*02b0*/  ISETP.LT.OR P2, PT, R17, 0x1, P2 ;  /* 0x000000011100780c */ /* 0x000fc40001741670 */
[----:B------:R-:W-:Y:S01]  /*02c0*/  CS2R R14, SRZ ;  /* 0x00000000000e7805 */ /* 0x000fe2000001ff00 */
[----:B------:R-:W-:Y:S01]  /*02d0*/  IMAD.MOV.U32 R16, RZ, RZ, RZ ;  /* 0x000000ffff107224 */ /* 0x000fe200078e00ff */
[----:B------:R-:W3:Y:S01]  /*02e0*/  @!P4 LDG.E R6, desc[UR4][R36.64+0x100] ;  /* 0x000100042406c981 */ /* 0x000ee2000c1e1900 */
[----:B------:R-:W-:Y:S01]  /*02f0*/  IMAD.MOV.U32 R22, RZ, RZ, RZ ;  /* 0x000000ffff167224 */ /* 0x000fe200078e00ff */
[C---:B------:R-:W-:Y:S02]  /*0300*/  IADD3 R23, PT, PT, R0.reuse, 0x140, RZ ;  /* 0x0000014000177810 */ /* 0x040fe40007ffe0ff */
[----:B------:R-:W4:Y:S01]  /*0310*/  @!P5 LDG.E R5, desc[UR4][R36.64+0x80] ;  /* 0x000080042405d981 */ /* 0x000f22000c1e1900 */
[----:B------:R-:W-:Y:S01]  /*0320*/  ISETP.GE.AND P5, PT, R9, UR8, PT ;  /* 0x0000000809007c0c */ /* 0x000fe2000bfa6270 */
[C---:B------:R-:W-:Y:S01]  /*0330*/  VIADD R9, R0.reuse, 0xe0 ;  /* 0x000000e000097836 */ /* 0x040fe20000000000 */
[----:B------:R-:W-:Y:S01]  /*0340*/  CS2R R20, SRZ ;  /* 0x0000000000147805 */ /* 0x000fe2000001ff00 */
[----:B------:R-:W5:Y:S01]  /*0350*/  @!P4 LDG.E R7, desc[UR4][R18.64+0x100] ;  /* 0x000100041207c981 */ /* 0x000f62000c1e1900 */
[----:B------:R-:W-:Y:S01]  /*0360*/  VIADD R24, R0, 0x160 ;  /* 0x0000016000187836 */ /* 0x000fe20000000000 */
[----:B------:R-:W-:-:S02]  /*0370*/  P2R R33, PR, RZ, 0x2 ;  /* 0x00000002ff217803 */ /* 0x000fc40000000000 */
[----:B------:R-:W-:Y:S01]  /*0380*/  ISETP.GE.AND P4, PT, R9, UR8, PT ;  /* 0x0000000809007c0c */ /* 0x000fe2000bf86270 */
[----:B------:R-:W-:Y:S01]  /*0390*/  IMAD.MOV.U32 R9, RZ, RZ, RZ ;  /* 0x000000ffff097224 */ /* 0x000fe200078e00ff */
[----:B------:R-:W5:Y:S01]  /*03a0*/  @!P6 LDG.E R12, desc[UR4][R18.64+0x180] ;  /* 0x00018004120ce981 */ /* 0x000f62000c1e1900 */
[C---:B------:R-:W-:Y:S02]  /*03b0*/  ISETP.LT.OR P3, PT, R17.reuse, 0x1, P3 ;  /* 0x000000011100780c */ /* 0x040fe40001f61670 */
[----:B------:R-:W-:Y:S01]  /*03c0*/  ISETP.LT.OR P5, PT, R17, 0x1, P5 ;  /* 0x000000011100780c */ /* 0x000fe20002fa1670 */
[----:B------:R-:W3:Y:S01]  /*03d0*/  @!P2 LDG.E R10, desc[UR4][R36.64+0x200] ;  /* 0x00020004240aa981 */ /* 0x000ee2000c1e1900 */
[C---:B------:R-:W-:Y:S01]  /*03e0*/  VIADD R27, R0.reuse, 0x180 ;  /* 0x00000180001b7836 */ /* 0x040fe20000000000 */
[----:B------:R-:W-:Y:S02]  /*03f0*/  P2R R35, PR, RZ, 0x1 ;  /* 0x00000001ff237803 */ /* 0x000fe40000000000 */
[----:B------:R-:W3:Y:S01]  /*0400*/  @!P6 LDG.E R9, desc[UR4][R36.64+0x180] ;  /* 0x000180042409e981 */ /* 0x000ee2000c1e1900 */
[----:B------:R-:W-:Y:S01]  /*0410*/  ISETP.GE.AND P6, PT, R13, UR8, PT ;  /* 0x000000080d007c0c */ /* 0x000fe2000bfc6270 */
[----:B------:R-:W-:-:S02]  /*0420*/  VIADD R13, R0, 0x120 ;  /* 0x00000120000d7836 */ /* 0x000fc40000000000 */
[----:B------:R-:W5:Y:S01]  /*0430*/  @!P2 LDG.E R11, desc[UR4][R18.64+0x200] ;  /* 0x00020004120ba981 */ /* 0x000f62000c1e1900 */
[----:B------:R-:W-:Y:S02]  /*0440*/  ISETP.LT.OR P4, PT, R17, 0x1, P4 ;  /* 0x000000011100780c */ /* 0x000fe40002781670 */
[----:B------:R-:W-:Y:S01]  /*0450*/  ISETP.GE.AND P2, PT, R13, UR8, PT ;  /* 0x000000080d007c0c */ /* 0x000fe2000bf46270 */
[----:B------:R-:W-:Y:S01]  /*0460*/  IMAD.MOV.U32 R13, RZ, RZ, RZ ;  /* 0x000000ffff0d7224 */ /* 0x000fe200078e00ff */
[----:B------:R-:W5:Y:S01]  /*0470*/  @!P3 LDG.E R14, desc[UR4][R18.64+0x280] ;  /* 0x00028004120eb981 */ /* 0x000f62000c1e1900 */
[----:B------:R-:W-:-:S03]  /*0480*/  ISETP.LT.OR P6, PT, R17, 0x1, P6 ;  /* 0x000000011100780c */ /* 0x000fc600037c1670 */
[----:B------:R-:W3:Y:S04]  /*0490*/  @!P5 LDG.E R15, desc[UR4][R36.64+0x300] ;  /* 0x00030004240fd981 */ /* 0x000ee8000c1e1900 */
[----:B------:R-:W3:Y:S01]  /*04a0*/  @!P3 LDG.E R13, desc[UR4][R36.64+0x280] ;  /* 0x00028004240db981 */ /* 0x000ee2000c1e1900 */
[----:B------:R-:W-:-:S03]  /*04b0*/  ISETP.GE.AND P3, PT, R17, 0x1, PT ;  /* 0x000000011100780c */ /* 0x000fc60003f66270 */
[----:B------:R-:W5:Y:S01]  /*04c0*/  @!P5 LDG.E R16, desc[UR4][R18.64+0x300] ;  /* 0x000300041210d981 */ /* 0x000f62000c1e1900 */
[----:B------:R-:W-:Y:S01]  /*04d0*/  ISETP.LT.OR P5, PT, R17, 0x1, P2 ;  /* 0x000000011100780c */ /* 0x000fe200017a1670 */
[----:B------:R-:W-:Y:S02]  /*04e0*/  IMAD.MOV.U32 R17, RZ, RZ, RZ ;  /* 0x000000ffff117224 */ /* 0x000fe400078e00ff */
[----:B------:R-:W5:Y:S04]  /*04f0*/  @!P4 LDG.E R22, desc[UR4][R18.64+0x380] ;  /* 0x000380041216c981 */ /* 0x000f68000c1e1900 */
[----:B------:R-:W3:Y:S01]  /*0500*/  @!P4 LDG.E R17, desc[UR4][R36.64+0x380] ;  /* 0x000380042411c981 */ /* 0x000ee2000c1e1900 */
[----:B------:R-:W-:Y:S01]  /*0510*/  ISETP.GE.OR P4, PT, R23, UR8, !P3 ;  /* 0x0000000817007c0c */ /* 0x000fe2000df86670 */
[----:B------:R-:W-:Y:S01]  /*0520*/  IMAD.MOV.U32 R23, RZ, RZ, RZ ;  /* 0x000000ffff177224 */ /* 0x000fe200078e00ff */
[----:B------:R-:W-:Y:S01]  /*0530*/  ISETP.GE.OR P1, PT, R24, UR8, !P3 ;  /* 0x0000000818007c0c */ /* 0x000fe2000df26670 */
[----:B------:R-:W3:Y:S01]  /*0540*/  @!P6 LDG.E R20, desc[UR4][R36.64+0x400] ;  /* 0x000400042414e981 */ /* 0x000ee2000c1e1900 */
[----:B------:R-:W-:Y:S01]  /*0550*/  CS2R R24, SRZ ;  /* 0x0000000000187805 */ /* 0x000fe2000001ff00 */
[----:B------:R-:W-:Y:S01]  /*0560*/  VIADD R28, R0, 0x1a0 ;  /* 0x000001a0001c7836 */ /* 0x000fe20000000000 */
[----:B------:R-:W-:Y:S01]  /*0570*/  ISETP.GE.OR P0, PT, R27, UR8, !P3 ;  /* 0x000000081b007c0c */ /* 0x000fe2000df06670 */
[----:B------:R-:W-:Y:S01]  /*0580*/  IMAD.MOV.U32 R26, RZ, RZ, RZ ;  /* 0x000000ffff1a7224 */ /* 0x000fe200078e00ff */
[----:B------:R-:W3:Y:S01]  /*0590*/  @!P5 LDG.E R23, desc[UR4][R36.64+0x480] ;  /* 0x000480042417d981 */ /* 0x000ee2000c1e1900 */
[----:B------:R-:W-:-:S02]  /*05a0*/  IMAD.MOV.U32 R27, RZ, RZ, RZ ;  /* 0x000000ffff1b7224 */ /* 0x000fc400078e00ff */
[----:B------:R-:W-:Y:S01]  /*05b0*/  VIADD R32, R0, 0x1c0 ;  /* 0x000001c000207836 */ /* 0x000fe20000000000 */
[----:B------:R-:W5:Y:S04]  /*05c0*/  @!P6 LDG.E R21, desc[UR4][R18.64+0x400] ;  /* 0x000400041215e981 */ /* 0x000f68000c1e1900 */
[----:B------:R-:W3:Y:S04]  /*05d0*/  @!P4 LDG.E R24, desc[UR4][R36.64+0x500] ;  /* 0x000500042418c981 */ /* 0x000ee8000c1e1900 */
[----:B------:R-:W5:Y:S01]  /*05e0*/  @!P4 LDG.E R25, desc[UR4][R18.64+0x500] ;  /* 0x000500041219c981 */ /* 0x000f62000c1e1900 */
[----:B------:R-:W-:-:S02]  /*05f0*/  ISETP.GE.OR P4, PT, R28, UR8, !P3 ;  /* 0x000000081c007c0c */ /* 0x000fc4000df86670 */
[----:B------:R-:W-:Y:S01]  /*0600*/  CS2R R28, SRZ ;  /* 0x00000000001c7805 */ /* 0x000fe2000001ff00 */
[----:B------:R-:W-:Y:S01]  /*0610*/  VIADD R31, R0, 0x1e0 ;  /* 0x000001e0001f7836 */ /* 0x000fe20000000000 */
[----:B------:R-:W5:Y:S01]  /*0620*/  @!P5 LDG.E R26, desc[UR4][R18.64+0x480] ;  /* 0x00048004121ad981 */ /* 0x000f62000c1e1900 */
[----:B------:R-:W-:-:S03]  /*0630*/  ISETP.GE.OR P5, PT, R32, UR8, !P3 ;  /* 0x0000000820007c0c */ /* 0x000fc6000dfa6670 */
[----:B------:R-:W3:Y:S01]  /*0640*/  @!P1 LDG.E R27, desc[UR4][R36.64+0x580] ;  /* 0x00058004241b9981 */ /* 0x000ee2000c1e1900 */
[----:B------:R-:W-:Y:S01]  /*0650*/  ISETP.GE.OR P6, PT, R31, UR8, !P3 ;  /* 0x000000081f007c0c */ /* 0x000fe2000dfc6670 */
[----:B------:R-:W-:Y:S02]  /*0660*/  IMAD.MOV.U32 R30, RZ, RZ, RZ ;  /* 0x000000ffff1e7224 */ /* 0x000fe400078e00ff */
[----:B------:R-:W3:Y:S01]  /*0670*/  @!P0 LDG.E R28, desc[UR4][R36.64+0x600] ;  /* 0x00060004241c8981 */ /* 0x000ee2000c1e1900 */
[----:B------:R-:W-:-:S03]  /*0680*/  HFMA2 R32, -RZ, RZ, 0, 0 ;  /* 0x00000000ff207431 */ /* 0x000fc600000001ff */
[----:B------:R-:W3:Y:S04]  /*0690*/  @!P4 LDG.E R29, desc[UR4][R36.64+0x680] ;  /* 0x00068004241dc981 */ /* 0x000ee8000c1e1900 */
[----:B------:R-:W3:Y:S04]  /*06a0*/  @!P5 LDG.E R30, desc[UR4][R36.64+0x700] ;  /* 0x00070004241ed981 */ /* 0x000ee8000c1e1900 */
[----:B------:R0:W3:Y:S01]  /*06b0*/  @!P6 LDG.E R32, desc[UR4][R36.64+0x780] ;  /* 0x000780042420e981 */ /* 0x0000e2000c1e1900 */
[----:B------:R-:W-:-:S06]  /*06c0*/  IMAD.MOV.U32 R34, RZ, RZ, RZ ;  /* 0x000000ffff227224 */ /* 0x000fcc00078e00ff */
[----:B------:R-:W5:Y:S01]  /*06d0*/  @!P1 LDG.E R34, desc[UR4][R18.64+0x580] ;  /* 0x0005800412229981 */ /* 0x000f62000c1e1900 */
[----:B------:R-:W-:Y:S01]  /*06e0*/  ISETP.NE.AND P1, PT, R33, RZ, PT ;  /* 0x000000ff2100720c */ /* 0x000fe20003f25270 */
[----:B------:R-:W-:Y:S01]  /*06f0*/  IMAD.MOV.U32 R33, RZ, RZ, RZ ;  /* 0x000000ffff217224 */ /* 0x000fe200078e00ff */
[----:B0-----:R-:W-:-:S05]  /*0700*/  CS2R R36, SRZ ;  /* 0x0000000000247805 */ /* 0x001fca000001ff00 */
[----:B------:R-:W5:Y:S01]  /*0710*/  @!P0 LDG.E R33, desc[UR4][R18.64+0x600] ;  /* 0x0006000412218981 */ /* 0x000f62000c1e1900 */
[----:B------:R-:W-:Y:S01]  /*0720*/  ISETP.NE.AND P0, PT, R35, RZ, PT ;  /* 0x000000ff2300720c */ /* 0x000fe20003f05270 */
[----:B------:R-:W-:Y:S02]  /*0730*/  IMAD.MOV.U32 R35, RZ, RZ, RZ ;  /* 0x000000ffff237224 */ /* 0x000fe400078e00ff */
[----:B------:R-:W5:Y:S04]  /*0740*/  @!P4 LDG.E R36, desc[UR4][R18.64+0x680] ;  /* 0x000680041224c981 */ /* 0x000f68000c1e1900 */
[----:B------:R-:W5:Y:S04]  /*0750*/  @!P5 LDG.E R35, desc[UR4][R18.64+0x700] ;  /* 0x000700041223d981 */ /* 0x000f68000c1e1900 */
[----:B------:R2:W5:Y:S02]  /*0760*/  @!P6 LDG.E R37, desc[UR4][R18.64+0x780] ;  /* 0x000780041225e981 */ /* 0x000564000c1e1900 */
[----:B--2---:R-:W-:-:S04]  /*0770*/  FADD.FTZ R18, RZ, R3 ;  /* 0x00000003ff127221 */ /* 0x004fc80000010000 */
[----:B----4-:R-:W-:-:S04]  /*0780*/  FADD.FTZ R19, R18, R5 ;  /* 0x0000000512137221 */ /* 0x010fc80000010000 */
[----:B---3--:R-:W-:-:S04]  /*0790*/  FADD.FTZ R18, R19, R6 ;  /* 0x0000000613127221 */ /* 0x008fc80000010000 */
        /* <DEDUP_REMOVED lines=24> */
[----:B-----5:R-:W-:Y:S01]  /*0920*/  @!P0 FFMA.FTZ R3, -R18, R4, R3 ;  /* 0x0000000412038223 */ /* 0x020fe20000010103 */
[----:B------:R-:W-:Y:S01]  /*0930*/  LOP3.LUT R4, R0, 0x40, RZ, 0xfc, !PT ;  /* 0x0000004000047812 */ /* 0x000fe200078efcff */
[C---:B------:R-:W-:Y:S01]  /*0940*/  @!P1 FFMA.FTZ R8, -R18.reuse, R8, R5 ;  /* 0x0000000812089223 */ /* 0x040fe20000010105 */
[----:B------:R-:W-:Y:S02]  /*0950*/  @!P2 FFMA.FTZ R26, -R18, R26, R23 ;  /* 0x0000001a121aa223 */ /* 0x000fe40000010117 */
[----:B------:R-:W-:Y:S02]  /*0960*/  ISETP.GE.AND P3, PT, R4, UR8, PT ;  /* 0x0000000804007c0c */ /* 0x000fe4000bf66270 */
[----:B------:R-:W0:Y:S01]  /*0970*/  LDC.64 R4, c[0x0][0x380] ;  /* 0x0000e000ff047b82 */ /* 0x000e220000000a00 */
[----:B------:R-:W-:Y:S02]  /*0980*/  @!P0 F2FP.BF16.F32.PACK_AB R3, RZ, R3 ;  /* 0x00000003ff03823e */ /* 0x000fe400000010ff */
[----:B------:R-:W-:-:S02]  /*0990*/  @!P1 F2FP.BF16.F32.PACK_AB R8, RZ, R8 ;  /* 0x00000008ff08923e */ /* 0x000fc400000010ff */
[----:B------:R-:W-:Y:S02]  /*09a0*/  PRMT R19, R3, 0x7610, R19 ;  /* 0x0000761003137816 */ /* 0x000fe40000000013 */
[----:B------:R-:W-:-:S04]  /*09b0*/  @!P2 F2FP.BF16.F32.PACK_AB R26, RZ, R26 ;  /* 0x0000001aff1aa23e */ /* 0x000fc800000010ff */
[----:B------:R-:W-:Y:S01]  /*09c0*/  @!P3 FFMA.FTZ R7, -R18, R7, R6 ;  /* 0x000000071207b223 */ /* 0x000fe20000010106 */
[----:B------:R-:W-:-:S04]  /*09d0*/  LOP3.LUT R6, R0, 0xa0, RZ, 0xfc, !PT ;  /* 0x000000a000067812 */ /* 0x000fc800078efcff */
[----:B------:R-:W-:Y:S02]  /*09e0*/  ISETP.GE.AND P5, PT, R6, UR8, PT ;  /* 0x0000000806007c0c */ /* 0x000fe4000bfa6270 */
[----:B------:R-:W-:Y:S02]  /*09f0*/  LOP3.LUT R6, R0, 0xc0, RZ, 0xfc, !PT ;  /* 0x000000c000067812 */ /* 0x000fe400078efcff */
[----:B------:R-:W-:Y:S02]  /*0a00*/  @!P3 F2FP.BF16.F32.PACK_AB R3, RZ, R7 ;  /* 0x00000007ff03b23e */ /* 0x000fe400000010ff */
[----:B------:R-:W-:Y:S01]  /*0a10*/  ISETP.GE.AND P4, PT, R6, UR8, PT ;  /* 0x0000000806007c0c */ /* 0x000fe2000bf86270 */
[----:B0-----:R-:W-:Y:S01]  /*0a20*/  IMAD.WIDE R4, R2, 0x2, R4 ;  /* 0x0000000202047825 */ /* 0x001fe200078e0204 */
[C---:B------:R-:W-:Y:S02]  /*0a30*/  LOP3.LUT R2, R0.reuse, 0x60, RZ, 0xfc, !PT ;  /* 0x0000006000027812 */ /* 0x040fe400078efcff */
[----:B------:R-:W-:-:S02]  /*0a40*/  LOP3.LUT R6, R0, 0xe0, RZ, 0xfc, !PT ;  /* 0x000000e000067812 */ /* 0x000fc400078efcff */
[----:B------:R0:W-:Y:S01]  /*0a50*/  @!P0 STG.E.U16 desc[UR4][R4.64], R19 ;  /* 0x0000001304008986 */ /* 0x0001e2000c101504 */
[----:B------:R-:W-:Y:S01]  /*0a60*/  ISETP.GE.AND P0, PT, R2, UR8, PT ;  /* 0x0000000802007c0c */ /* 0x000fe2000bf06270 */
[----:B------:R-:W-:Y:S01]  /*0a70*/  @!P5 FFMA.FTZ R14, -R18, R14, R13 ;  /* 0x0000000e120ed223 */ /* 0x000fe2000001010d */
[C---:B------:R-:W-:Y:S01]  /*0a80*/  LOP3.LUT R2, R0.reuse, 0x80, RZ, 0xfc, !PT ;  /* 0x0000008000027812 */ /* 0x040fe200078efcff */
[----:B------:R0:W-:Y:S01]  /*0a90*/  @!P3 STG.E.U16 desc[UR4][R4.64+0x80], R3 ;  /* 0x000080030400b986 */ /* 0x0001e2000c101504 */
[----:B------:R-:W-:Y:S02]  /*0aa0*/  LOP3.LUT R0, R0, 0x100, RZ, 0xfc, !PT ;  /* 0x0000010000007812 */ /* 0x000fe400078efcff */
[----:B------:R-:W-:Y:S01]  /*0ab0*/  @!P4 FFMA.FTZ R16, -R18, R16, R15 ;  /* 0x000000101210c223 */ /* 0x000fe2000001010f */
[----:B------:R-:W-:Y:S01]  /*0ac0*/  ISETP.GE.AND P6, PT, R2, UR8, PT ;  /* 0x0000000802007c0c */ /* 0x000fe2000bfc6270 */
[----:B------:R0:W-:Y:S01]  /*0ad0*/  @!P1 STG.E.U16 desc[UR4][R4.64+0x40], R8 ;  /* 0x0000400804009986 */ /* 0x0001e2000c101504 */
[----:B------:R-:W-:-:S02]  /*0ae0*/  ISETP.GE.AND P3, PT, R0, UR8, PT ;  /* 0x0000000800007c0c */ /* 0x000fc4000bf66270 */
[----:B------:R-:W-:Y:S01]  /*0af0*/  ISETP.GE.AND P1, PT, R6, UR8, PT ;  /* 0x0000000806007c0c */ /* 0x000fe2000bf26270 */
[----:B------:R-:W1:Y:S01]  /*0b00*/  S2R R2, SR_TID.X ;  /* 0x0000000000027919 */ /* 0x000e620000002100 */
[----:B------:R-:W-:Y:S01]  /*0b10*/  @!P5 F2FP.BF16.F32.PACK_AB R14, RZ, R14 ;  /* 0x0000000eff0ed23e */ /* 0x000fe200000010ff */
[C---:B------:R-:W-:Y:S01]  /*0b20*/  @!P0 FFMA.FTZ R12, -R18.reuse, R12, R9 ;  /* 0x0000000c120c8223 */ /* 0x040fe20000010109 */
[----:B------:R-:W-:Y:S01]  /*0b30*/  @!P4 F2FP.BF16.F32.PACK_AB R16, RZ, R16 ;  /* 0x00000010ff10c23e */ /* 0x000fe200000010ff */
[----:B------:R0:W-:Y:S03]  /*0b40*/  @!P2 STG.E.U16 desc[UR4][R4.64+0x240], R26 ;  /* 0x0002401a0400a986 */ /* 0x0001e6000c101504 */
[----:B------:R-:W-:Y:S01]  /*0b50*/  @!P0 F2FP.BF16.F32.PACK_AB R12, RZ, R12 ;  /* 0x0000000cff0c823e */ /* 0x000fe200000010ff */
[C---:B------:R-:W-:Y:S01]  /*0b60*/  @!P6 FFMA.FTZ R11, -R18.reuse, R11, R10 ;  /* 0x0000000b120be223 */ /* 0x040fe2000001010a */
[----:B------:R0:W-:Y:S01]  /*0b70*/  @!P5 STG.E.U16 desc[UR4][R4.64+0x140], R14 ;  /* 0x0001400e0400d986 */ /* 0x0001e2000c101504 */
[----:B------:R-:W-:-:S02]  /*0b80*/  @!P3 FFMA.FTZ R21, -R18, R21, R20 ;  /* 0x000000151215b223 */ /* 0x000fc40000010114 */
[----:B------:R-:W-:Y:S01]  /*0b90*/  @!P1 FFMA.FTZ R22, -R18, R22, R17 ;  /* 0x0000001612169223 */ /* 0x000fe20000010111 */
[----:B------:R0:W-:Y:S01]  /*0ba0*/  @!P0 STG.E.U16 desc[UR4][R4.64+0xc0], R12 ;  /* 0x0000c00c04008986 */ /* 0x0001e2000c101504 */
[----:B------:R-:W-:Y:S02]  /*0bb0*/  @!P6 F2FP.BF16.F32.PACK_AB R11, RZ, R11 ;  /* 0x0000000bff0be23e */ /* 0x000fe400000010ff */
[----:B------:R-:W-:Y:S01]  /*0bc0*/  @!P3 F2FP.BF16.F32.PACK_AB R21, RZ, R21 ;  /* 0x00000015ff15b23e */ /* 0x000fe200000010ff */
[----:B------:R0:W-:Y:S01]  /*0bd0*/  @!P4 STG.E.U16 desc[UR4][R4.64+0x180], R16 ;  /* 0x000180100400c986 */ /* 0x0001e2000c101504 */
[----:B------:R-:W-:-:S03]  /*0be0*/  @!P1 F2FP.BF16.F32.PACK_AB R22, RZ, R22 ;  /* 0x00000016ff16923e */ /* 0x000fc600000010ff */
[----:B------:R0:W-:Y:S04]  /*0bf0*/  @!P6 STG.E.U16 desc[UR4][R4.64+0x100], R11 ;  /* 0x0001000b0400e986 */ /* 0x0001e8000c101504 */
[----:B------:R0:W-:Y:S04]  /*0c00*/  @!P1 STG.E.U16 desc[UR4][R4.64+0x1c0], R22 ;  /* 0x0001c01604009986 */ /* 0x0001e8000c101504 */
[----:B------:R0:W-:Y:S01]  /*0c10*/  @!P3 STG.E.U16 desc[UR4][R4.64+0x200], R21 ;  /* 0x000200150400b986 */ /* 0x0001e2000c101504 */
[----:B------:R-:W-:Y:S02]  /*0c20*/  ISETP.GE.AND P3, PT, R31, UR8, PT ;  /* 0x000000081f007c0c */ /* 0x000fe4000bf66270 */
[----:B-1----:R-:W-:-:S05]  /*0c30*/  LOP3.LUT R2, R2, 0x1f, RZ, 0xc0, !PT ;  /* 0x0000001f02027812 */ /* 0x002fca00078ec0ff */
[----:B------:R-:W-:-:S05]  /*0c40*/  VIADD R0, R2, 0x140 ;  /* 0x0000014002007836 */ /* 0x000fca0000000000 */
[----:B------:R-:W-:Y:S01]  /*0c50*/  ISETP.GE.AND P0, PT, R0, UR8, PT ;  /* 0x0000000800007c0c */ /* 0x000fe2000bf06270 */
[----:B------:R-:W-:-:S05]  /*0c60*/  VIADD R0, R2, 0x160 ;  /* 0x0000016002007836 */ /* 0x000fca0000000000 */
[----:B------:R-:W-:Y:S01]  /*0c70*/  ISETP.GE.AND P6, PT, R0, UR8, PT ;  /* 0x0000000800007c0c */ /* 0x000fe2000bfc6270 */
[----:B------:R-:W-:-:S05]  /*0c80*/  VIADD R0, R2, 0x180 ;  /* 0x0000018002007836 */ /* 0x000fca0000000000 */
[----:B------:R-:W-:Y:S01]  /*0c90*/  ISETP.GE.AND P5, PT, R0, UR8, PT ;  /* 0x0000000800007c0c */ /* 0x000fe2000bfa6270 */
[----:B------:R-:W-:Y:S02]  /*0ca0*/  VIADD R0, R2, 0x1a0 ;  /* 0x000001a002007836 */ /* 0x000fe40000000000 */
[----:B------:R-:W-:Y:S01]  /*0cb0*/  @!P0 FFMA.FTZ R25, -R18, R25, R24 ;  /* 0x0000001912198223 */ /* 0x000fe20000010118 */
[----:B------:R-:W-:Y:S02]  /*0cc0*/  VIADD R2, R2, 0x1c0 ;  /* 0x000001c002027836 */ /* 0x000fe40000000000 */
[----:B------:R-:W-:Y:S01]  /*0cd0*/  ISETP.GE.AND P4, PT, R0, UR8, PT ;  /* 0x0000000800007c0c */ /* 0x000fe2000bf86270 */
[----:B------:R-:W-:Y:S02]  /*0ce0*/  @!P6 FFMA.FTZ R34, -R18, R34, R27 ;  /* 0x000000221222e223 */ /* 0x000fe4000001011b */
[----:B------:R-:W-:Y:S02]  /*0cf0*/  ISETP.GE.AND P1, PT, R2, UR8, PT ;  /* 0x0000000802007c0c */ /* 0x000fe4000bf26270 */
[----:B------:R-:W-:-:S02]  /*0d00*/  @!P0 F2FP.BF16.F32.PACK_AB R25, RZ, R25 ;  /* 0x00000019ff19823e */ /* 0x000fc400000010ff */
[----:B------:R-:W-:Y:S01]  /*0d10*/  @!P6 F2FP.BF16.F32.PACK_AB R34, RZ, R34 ;  /* 0x00000022ff22e23e */ /* 0x000fe200000010ff */
[C---:B------:R-:W-:Y:S02]  /*0d20*/  @!P5 FFMA.FTZ R33, -R18.reuse, R33, R28 ;  /* 0x000000211221d223 */ /* 0x040fe4000001011c */
[----:B------:R0:W-:Y:S03]  /*0d30*/  @!P0 STG.E.U16 desc[UR4][R4.64+0x280], R25 ;  /* 0x0002801904008986 */ /* 0x0001e6000c101504 */
[----:B------:R-:W-:Y:S01]  /*0d40*/  @!P5 F2FP.BF16.F32.PACK_AB R33, RZ, R33 ;  /* 0x00000021ff21d23e */ /* 0x000fe200000010ff */
[C---:B------:R-:W-:Y:S01]  /*0d50*/  @!P4 FFMA.FTZ R36, -R18.reuse, R36, R29 ;  /* 0x000000241224c223 */ /* 0x040fe2000001011d */
[----:B------:R0:W-:Y:S01]  /*0d60*/  @!P6 STG.E.U16 desc[UR4][R4.64+0x2c0], R34 ;  /* 0x0002c0220400e986 */ /* 0x0001e2000c101504 */
[----:B------:R-:W-:-:S03]  /*0d70*/  @!P1 FFMA.FTZ R35, -R18, R35, R30 ;  /* 0x0000002312239223 */ /* 0x000fc6000001011e */
[----:B------:R-:W-:Y:S01]  /*0d80*/  @!P4 F2FP.BF16.F32.PACK_AB R36, RZ, R36 ;  /* 0x00000024ff24c23e */ /* 0x000fe200000010ff */
[----:B------:R0:W-:Y:S01]  /*0d90*/  @!P5 STG.E.U16 desc[UR4][R4.64+0x300], R33 ;  /* 0x000300210400d986 */ /* 0x0001e2000c101504 */
[----:B------:R-:W-:-:S03]  /*0da0*/  @!P1 F2FP.BF16.F32.PACK_AB R35, RZ, R35 ;  /* 0x00000023ff23923e */ /* 0x000fc600000010ff */
[----:B------:R0:W-:Y:S04]  /*0db0*/  @!P4 STG.E.U16 desc[UR4][R4.64+0x340], R36 ;  /* 0x000340240400c986 */ /* 0x0001e8000c101504 */
[----:B------:R0:W-:Y:S01]  /*0dc0*/  @!P1 STG.E.U16 desc[UR4][R4.64+0x380], R35 ;  /* 0x0003802304009986 */ /* 0x0001e2000c101504 */
[----:B------:R-:W-:Y:S05]  /*0dd0*/  @P3 EXIT ;  /* 0x000000000000394d */ /* 0x000fea0003800000 */
[----:B------:R-:W-:-:S05]  /*0de0*/  FFMA.FTZ R37, -R18, R37, R32 ;  /* 0x0000002512257223 */ /* 0x000fca0000010120 */
[----:B------:R-:W-:-:S05]  /*0df0*/  F2FP.BF16.F32.PACK_AB R37, RZ, R37 ;  /* 0x00000025ff25723e */ /* 0x000fca00000010ff */
[----:B------:R-:W-:Y:S01]  /*0e00*/  STG.E.U16 desc[UR4][R4.64+0x3c0], R37 ;  /* 0x0003c02504007986 */ /* 0x000fe2000c101504 */
[----:B------:R-:W-:Y:S05]  /*0e10*/  EXIT ;  /* 0x000000000000794d */ /* 0x000fea0003800000 */
.L_x_3888:
        /* <DEDUP_REMOVED lines=14> */
.L_x_11234:


//--------------------- .text._ZN43_GLOBAL__N__9ae7fba5_10_SoftMax_cu_9f978f6321softmax_warp_backwardIfN3c108BFloat16EfLi8ELb0ELb0EEEvPT0_PKT_S7_iiiPKb --------------------------
	.section	.text._ZN43_GLOBAL__N__9ae7fba5_10_SoftMax_cu_9f978f6321softmax_warp_backwardIfN3c108BFloat16EfLi8ELb0ELb0EEEvPT0_PKT_S7_iiiPKb,"ax",@progbits
	.align	128
.text._ZN43_GLOBAL__N__9ae7fba5_10_SoftMax_cu_9f978f6321softmax_warp_backwardIfN3c108BFloat16EfLi8ELb0ELb0EEEvPT0_PKT_S7_iiiPKb:
        .type           _ZN43_GLOBAL__N__9ae7fba5_10_SoftMax_cu_9f978f6321softmax_warp_backwardIfN3c108BFloat16EfLi8ELb0ELb0EEEvPT0_PKT_S7_iiiPKb,@function
        .size           _ZN43_GLOBAL__N__9ae7fba5_10_SoftMax_cu_9f978f6321softmax_warp_backwardIfN3c108BFloat16EfLi8ELb0ELb0EEEvPT0_PKT_S7_iiiPKb,(.L_x_11235 - _ZN43_GLOBAL__N__9ae7fba5_10_SoftMax_cu_9f978f6321softmax_warp_backwardIfN3c108BFloat16EfLi8ELb0ELb0EEEvPT0_PKT_S7_iiiPKb)
        .other          _ZN43_GLOBAL__N__9ae7fba5_10_SoftMax_cu_9f978f6321softmax_warp_backwardIfN3c108BFloat16EfLi8ELb0ELb0EEEvPT0_PKT_S7_iiiPKb,@"STO_CUDA_ENTRY STV_DEFAULT"
_ZN43_GLOBAL__N__9ae7fba5_10_SoftMax_cu_9f978f6321softmax_warp_backwardIfN3c108BFloat16EfLi8ELb0ELb0EEEvPT0_PKT_S7_iiiPKb:
        /* <DEDUP_REMOVED lines=19> */
[----:B------:R-:W-:Y:S02]  /*0130*/  ISETP.GE.AND P2, PT, R8, UR8, PT ;  /* 0x0000000808007c0c */ /* 0x000fe4000bf46270 */
[----:B------:R-:W-:-:S02]  /*0140*/  CS2R R8, SRZ ;  /* 0x0000000000087805 */ /* 0x000fc4000001ff00 */
[C---:B----4-:R-:W-:Y:S01]  /*0150*/  IADD3 R22, PT, PT, -R7.reuse, UR6, RZ ;  /* 0x0000000607167c10 */ /* 0x050fe2000fffe1ff */
[----:B------:R-:W-:Y:S01]  /*0160*/  IMAD R7, R7, UR7, R18 ;  /* 0x0000000707077c24 */ /* 0x000fe2000f8e0212 */
[----:B------:R-:W-:Y:S01]  /*0170*/  ISETP.GE.AND P0, PT, R0, UR8, PT ;  /* 0x0000000800007c0c */ /* 0x000fe2000bf06270 */
[----:B------:R-:W-:Y:S01]  /*0180*/  HFMA2 R0, -RZ, RZ, 0, 0 ;  /* 0x00000000ff007431 */ /* 0x000fe200000001ff */
[----:B------:R-:W-:Y:S01]  /*0190*/  ISETP.LT.OR P3, PT, R22, 0x1, P1 ;  /* 0x000000011600780c */ /* 0x000fe20000f61670 */
[C---:B--2---:R-:W-:Y:S01]  /*01a0*/  IMAD.WIDE R2, R7.reuse, 0x4, R2 ;  /* 0x0000000407027825 */ /* 0x044fe200078e0202 */
[----:B------:R-:W-:Y:S02]  /*01b0*/  ISETP.GE.AND P1, PT, R6, UR8, PT ;  /* 0x0000000806007c0c */ /* 0x000fe4000bf26270 */
[C---:B------:R-:W-:Y:S01]  /*01c0*/  ISETP.LT.OR P4, PT, R22.reuse, 0x1, P0 ;  /* 0x000000011600780c */ /* 0x040fe20000781670 */
[----:B------:R-:W-:Y:S01]  /*01d0*/  IMAD.WIDE R4, R7, 0x4, R4 ;  /* 0x0000000407047825 */ /* 0x000fe200078e0204 */
[----:B------:R-:W-:-:S03]  /*01e0*/  ISETP.LT.OR P5, PT, R22, 0x1, P1 ;  /* 0x000000011600780c */ /* 0x000fc60000fa1670 */
[----:B------:R-:W-:Y:S02]  /*01f0*/  VIADD R6, R18, 0x80 ;  /* 0x0000008012067836 */ /* 0x000fe40000000000 */
[----:B------:R-:W-:Y:S02]  /*0200*/  IMAD.MOV.U32 R15, RZ, RZ, RZ ;  /* 0x000000ffff0f7224 */ /* 0x000fe400078e00ff */
[----:B0-----:R-:W2:Y:S04]  /*0210*/  @!P3 LDG.E R0, desc[UR4][R2.64] ;  /* 0x000000040200b981 */ /* 0x001ea8000c1e1900 */
        /* <DEDUP_REMOVED lines=9> */
[----:B------:R-:W-:Y:S01]  /*02b0*/  MOV R6, RZ ;  /* 0x000000ff00067202 */ /* 0x000fe20000000f00 */
[----:B------:R-:W-:Y:S02]  /*02c0*/  IMAD.MOV.U32 R17, RZ, RZ, RZ ;  /* 0x000000ffff117224 */ /* 0x000fe400078e00ff */
[----:B------:R-:W4:Y:S04]  /*02d0*/  @!P4 LDG.E R11, desc[UR4][R2.64+0x180] ;  /* 0x00018004020bc981 */ /* 0x000f28000c1e1900 */
[----:B------:R-:W5:Y:S01]  /*02e0*/  @!P4 LDG.E R6, desc[UR4][R4.64+0x180] ;  /* 0x000180040406c981 */ /* 0x000f62000c1e1900 */
[----:B------:R-:W-:-:S03]  /*02f0*/  ISETP.GE.AND P4, PT, R14, UR8, PT ;  /* 0x000000080e007c0c */ /* 0x000fc6000bf86270 */
[----:B------:R-:W4:Y:S04]  /*0300*/  @!P5 LDG.E R17, desc[UR4][R2.64+0x200] ;  /* 0x000200040211d981 */ /* 0x000f28000c1e1900 */
[----:B------:R-:W5:Y:S01]  /*0310*/  @!P5 LDG.E R8, desc[UR4][R4.64+0x200] ;  /* 0x000200040408d981 */ /* 0x000f62000c1e1900 */
[----:B------:R-:W-:Y:S01]  /*0320*/  ISETP.LT.OR P5, PT, R22, 0x1, P4 ;  /* 0x000000011600780c */ /* 0x000fe200027a1670 */
[----:B------:R-:W-:Y:S02]  /*0330*/  HFMA2 R19, -RZ, RZ, 0, 0 ;  /* 0x00000000ff137431 */ /* 0x000fe400000001ff */
[----:B------:R-:W-:Y:S02]  /*0340*/  IMAD.MOV.U32 R14, RZ, RZ, RZ ;  /* 0x000000ffff0e7224 */ /* 0x000fe400078e00ff */
[----:B------:R-:W-:-:S08]  /*0350*/  VIADD R16, R18, 0xc0 ;  /* 0x000000c012107836 */ /* 0x000fd00000000000 */
[----:B------:R-:W4:Y:S04]  /*0360*/  @!P5 LDG.E R19, desc[UR4][R2.64+0x280] ;  /* 0x000280040213d981 */ /* 0x000f28000c1e1900 */
[----:B------:R-:W5:Y:S01]  /*0370*/  @!P5 LDG.E R14, desc[UR4][R4.64+0x280] ;  /* 0x00028004040ed981 */ /* 0x000f62000c1e1900 */
[----:B------:R-:W-:Y:S01]  /*0380*/  ISETP.GE.AND P5, PT, R16, UR8, PT ;  /* 0x0000000810007c0c */ /* 0x000fe2000bfa6270 */
[----:B------:R-:W-:Y:S01]  /*0390*/  IMAD.MOV.U32 R21, RZ, RZ, RZ ;  /* 0x000000ffff157224 */ /* 0x000fe200078e00ff */
[----:B------:R-:W-:Y:S02]  /*03a0*/  MOV R16, RZ ;  /* 0x000000ff00107202 */ /* 0x000fe40000000f00 */
[----:B------:R-:W-:Y:S01]  /*03b0*/  ISETP.LT.OR P6, PT, R22, 0x1, P5 ;  /* 0x000000011600780c */ /* 0x000fe20002fc1670 */
[----:B------:R-:W-:-:S12]  /*03c0*/  VIADD R23, R18, 0xe0 ;  /* 0x000000e012177836 */ /* 0x000fd80000000000 */
[----:B------:R-:W4:Y:S04]  /*03d0*/  @!P6 LDG.E R16, desc[UR4][R2.64+0x300] ;  /* 0x000300040210e981 */ /* 0x000f28000c1e1900 */
[----:B------:R-:W5:Y:S01]  /*03e0*/  @!P6 LDG.E R21, desc[UR4][R4.64+0x300] ;  /* 0x000300040415e981 */ /* 0x000f62000c1e1900 */
[----:B------:R-:W-:Y:S01]  /*03f0*/  ISETP.GE.AND P6, PT, R23, UR8, PT ;  /* 0x0000000817007c0c */ /* 0x000fe2000bfc6270 */
[----:B------:R-:W-:-:S03]  /*0400*/  HFMA2 R18, -RZ, RZ, 0, 0 ;  /* 0x00000000ff127431 */ /* 0x000fc600000001ff */
[----:B------:R-:W-:Y:S02]  /*0410*/  P2R R26, PR, RZ, 0x40 ;  /* 0x00000040ff1a7803 */ /* 0x000fe40000000000 */
[----:B------:R-:W-:-:S13]  /*0420*/  ISETP.LT.OR P6, PT, R22, 0x1, P6 ;  /* 0x000000011600780c */ /* 0x000fda00037c1670 */
[----:B------:R-:W4:Y:S01]  /*0430*/  @!P6 LDG.E R18, desc[UR4][R2.64+0x380] ;  /* 0x000380040212e981 */ /* 0x000f22000c1e1900 */
[----:B------:R-:W-:-:S06]  /*0440*/  IMAD.MOV.U32 R23, RZ, RZ, RZ ;  /* 0x000000ffff177224 */ /* 0x000fcc00078e00ff */
[----:B------:R0:W5:Y:S01]  /*0450*/  @!P6 LDG.E R23, desc[UR4][R4.64+0x380] ;  /* 0x000380040417e981 */ /* 0x000162000c1e1900 */
[----:B------:R-:W-:Y:S01]  /*0460*/  ISETP.GE.AND P6, PT, R22, 0x1, PT ;  /* 0x000000011600780c */ /* 0x000fe20003fc6270 */
[----:B--2---:R-:W-:-:S04]  /*0470*/  FADD.FTZ R25, RZ, R0 ;  /* 0x00000000ff197221 */ /* 0x004fc80000010000 */
[----:B---3--:R-:W-:-:S04]  /*0480*/  FADD.FTZ R25, R25, R10 ;  /* 0x0000000a19197221 */ /* 0x008fc80000010000 */
[----:B----4-:R-:W-:-:S04]  /*0490*/  FADD.FTZ R24, R25, R12 ;  /* 0x0000000c19187221 */ /* 0x010fc80000010000 */
[----:B------:R-:W-:-:S04]  /*04a0*/  FADD.FTZ R24, R24, R11 ;  /* 0x0000000b18187221 */ /* 0x000fc80000010000 */
[----:B------:R-:W-:-:S04]  /*04b0*/  FADD.FTZ R24, R24, R17 ;  /* 0x0000001118187221 */ /* 0x000fc80000010000 */
[----:B------:R-:W-:-:S04]  /*04c0*/  FADD.FTZ R25, R24, R19 ;  /* 0x0000001318197221 */ /* 0x000fc80000010000 */
[----:B------:R-:W-:-:S04]  /*04d0*/  FADD.FTZ R25, R25, R16 ;  /* 0x0000001019197221 */ /* 0x000fc80000010000 */
[----:B------:R-:W-:-:S05]  /*04e0*/  FADD.FTZ R25, R25, R18 ;  /* 0x0000001219197221 */ /* 0x000fca0000010000 */
[----:B------:R-:W1:Y:S02]  /*04f0*/  SHFL.BFLY PT, R2, R25, 0x10, 0x1f ;  /* 0x0e001f0019027f89 */ /* 0x000e6400000e0000 */
[----:B-1----:R-:W-:-:S05]  /*0500*/  FADD.FTZ R2, R25, R2 ;  /* 0x0000000219027221 */ /* 0x002fca0000010000 */
[----:B------:R-:W1:Y:S02]  /*0510*/  SHFL.BFLY PT, R3, R2, 0x8, 0x1f ;  /* 0x0d001f0002037f89 */ /* 0x000e6400000e0000 */
[----:B-1----:R-:W-:-:S05]  /*0520*/  FADD.FTZ R3, R2, R3 ;  /* 0x0000000302037221 */ /* 0x002fca0000010000 */
[----:B0-----:R-:W0:Y:S02]  /*0530*/  SHFL.BFLY PT, R4, R3, 0x4, 0x1f ;  /* 0x0c801f0003047f89 */ /* 0x001e2400000e0000 */
[----:B0-----:R-:W-:-:S05]  /*0540*/  FADD.FTZ R4, R3, R4 ;  /* 0x0000000403047221 */ /* 0x001fca0000010000 */
[----:B------:R-:W0:Y:S02]  /*0550*/  SHFL.BFLY PT, R5, R4, 0x2, 0x1f ;  /* 0x0c401f0004057f89 */ /* 0x000e2400000e0000 */
[----:B0-----:R-:W-:-:S05]  /*0560*/  FADD.FTZ R5, R4, R5 ;  /* 0x0000000504057221 */ /* 0x001fca0000010000 */
[----:B------:R0:W1:Y:S01]  /*0570*/  SHFL.BFLY PT, R24, R5, 0x1, 0x1f ;  /* 0x0c201f0005187f89 */ /* 0x00006200000e0000 */
[----:B------:R-:W-:Y:S05]  /*0580*/  @!P6 EXIT ;  /* 0x000000000000e94d */ /* 0x000fea0003800000 */
[----:B------:R-:W2:Y:S01]  /*0590*/  LDC.64 R2, c[0x0][0x380] ;  /* 0x0000e000ff027b82 */ /* 0x000ea20000000a00 */
[----:B------:R-:W-:Y:S01]  /*05a0*/  P2R R4, PR, RZ, 0x20 ;  /* 0x00000020ff047803 */ /* 0x000fe20000000000 */
[----:B01----:R-:W-:Y:S01]  /*05b0*/  FADD.FTZ R5, R5, R24 ;  /* 0x0000001805057221 */ /* 0x003fe20000010000 */
[----:B------:R-:W-:Y:S02]  /*05c0*/  ISETP.NE.AND P5, PT, R20, RZ, PT ;  /* 0x000000ff1400720c */ /* 0x000fe40003fa5270 */
[----:B------:R-:W-:Y:S01]  /*05d0*/  ISETP.NE.AND P6, PT, R26, RZ, PT ;  /* 0x000000ff1a00720c */ /* 0x000fe20003fc5270 */
[C---:B-----5:R-:W-:Y:S01]  /*05e0*/  @!P0 FFMA.FTZ R13, -R5.reuse, R13, R10 ;  /* 0x0000000d050d8223 */ /* 0x060fe2000001010a */
[C---:B------:R-:W-:Y:S01]  /*05f0*/  @!P1 FFMA.FTZ R15, -R5.reuse, R15, R12 ;  /* 0x0000000f050f9223 */ /* 0x040fe2000001010c */
[C---:B------:R-:W-:Y:S01]  /*0600*/  @!P2 FFMA.FTZ R6, -R5.reuse, R6, R11 ;  /* 0x000000060506a223 */ /* 0x040fe2000001010b */
[C---:B------:R-:W-:Y:S01]  /*0610*/  @!P3 FFMA.FTZ R8, -R5.reuse, R8, R17 ;  /* 0x000000080508b223 */ /* 0x040fe20000010111 */
[----:B------:R-:W-:Y:S01]  /*0620*/  @!P4 FFMA.FTZ R14, -R5, R14, R19 ;  /* 0x0000000e050ec223 */ /* 0x000fe20000010113 */
[----:B------:R-:W-:-:S02]  /*0630*/  @!P0 F2FP.BF16.F32.PACK_AB R13, RZ, R13 ;  /* 0x0000000dff0d823e */ /* 0x000fc400000010ff */
[----:B------:R-:W-:Y:S02]  /*0640*/  @!P1 F2FP.BF16.F32.PACK_AB R15, RZ, R15 ;  /* 0x0000000fff0f923e */ /* 0x000fe400000010ff */
[----:B------:R-:W-:Y:S01]  /*0650*/  @!P2 F2FP.BF16.F32.PACK_AB R6, RZ, R6 ;  /* 0x00000006ff06a23e */ /* 0x000fe200000010ff */
[----:B------:R-:W-:Y:S01]  /*0660*/  @!P5 FFMA.FTZ R9, -R5, R9, R0 ;  /* 0x000000090509d223 */ /* 0x000fe20000010100 */
[----:B------:R-:W-:Y:S02]  /*0670*/  @!P3 F2FP.BF16.F32.PACK_AB R8, RZ, R8 ;  /* 0x00000008ff08b23e */ /* 0x000fe400000010ff */
[----:B------:R-:W-:Y:S02]  /*0680*/  @!P4 F2FP.BF16.F32.PACK_AB R14, RZ, R14 ;  /* 0x0000000eff0ec23e */ /* 0x000fe400000010ff */
[----:B------:R-:W-:Y:S01]  /*0690*/  @!P5 F2FP.BF16.F32.PACK_AB R9, RZ, R9 ;  /* 0x00000009ff09d23e */ /* 0x000fe200000010ff */
[----:B--2---:R-:W-:-:S05]  /*06a0*/  IMAD.WIDE R2, R7, 0x2, R2 ;  /* 0x0000000207027825 */ /* 0x004fca00078e0202 */
[----:B------:R0:W-:Y:S01]  /*06b0*/  @!P5 STG.E.U16 desc[UR4][R2.64], R9 ;  /* 0x000000090200d986 */ /* 0x0001e2000c101504 */
[----:B------:R-:W-:-:S03]  /*06c0*/  ISETP.NE.AND P5, PT, R4, RZ, PT ;  /* 0x000000ff0400720c */ /* 0x000fc60003fa5270 */
[----:B------:R0:W-:Y:S04]  /*06d0*/  @!P0 STG.E.U16 desc[UR4][R2.64+0x40], R13 ;  /* 0x0000400d02008986 */ /* 0x0001e8000c101504 */
[----:B------:R0:W-:Y:S04]  /*06e0*/  @!P1 STG.E.U16 desc[UR4][R2.64+0x80], R15 ;  /* 0x0000800f02009986 */ /* 0x0001e8000c101504 */
[----:B------:R0:W-:Y:S02]  /*06f0*/  @!P2 STG.E.U16 desc[UR4][R2.64+0xc0], R6 ;  /* 0x0000c0060200a986 */ /* 0x0001e4000c101504 */
[----:B------:R-:W-:-:S02]  /*0700*/  @!P5 FFMA.FTZ R21, -R5, R21, R16 ;  /* 0x000000150515d223 */ /* 0x000fc40000010110 */
[----:B------:R0:W-:Y:S03]  /*0710*/  @!P3 STG.E.U16 desc[UR4][R2.64+0x100], R8 ;  /* 0x000100080200b986 */ /* 0x0001e6000c101504 */
[----:B------:R-:W-:Y:S01]  /*0720*/  @!P5 F2FP.BF16.F32.PACK_AB R21, RZ, R21 ;  /* 0x00000015ff15d23e */ /* 0x000fe200000010ff */
[----:B------:R0:W-:Y:S04]  /*0730*/  @!P4 STG.E.U16 desc[UR4][R2.64+0x140], R14 ;  /* 0x0001400e0200c986 */ /* 0x0001e8000c101504 */
[----:B------:R0:W-:Y:S01]  /*0740*/  @!P5 STG.E.U16 desc[UR4][R2.64+0x180], R21 ;  /* 0x000180150200d986 */ /* 0x0001e2000c101504 */
[----:B------:R-:W-:Y:S05]  /*0750*/  @P6 EXIT ;  /* 0x000000000000694d */ /* 0x000fea0003800000 */
[----:B------:R-:W-:-:S05]  /*0760*/  FFMA.FTZ R23, -R5, R23, R18 ;  /* 0x0000001705177223 */ /* 0x000fca0000010112 */
[----:B------:R-:W-:-:S05]  /*0770*/  F2FP.BF16.F32.PACK_AB R23, RZ, R23 ;  /* 0x00000017ff17723e */ /* 0x000fca00000010ff */
[----:B------:R-:W-:Y:S01]  /*0780*/  STG.E.U16 desc[UR4][R2.64+0x1c0], R23 ;  /* 0x0001c01702007986 */ /* 0x000fe2000c101504 */
[----:B------:R-:W-:Y:S05]  /*0790*/  EXIT ;  /* 0x000000000000794d */ /* 0x000fea0003800000 */
.L_x_3889:
        /* <DEDUP_REMOVED lines=14> */
.L_x_11235:


//--------------------- .text._ZN43_GLOBAL__N__9ae7fba5_10_SoftMax_cu_9f978f6321softmax_warp_backwardIfN3c108BFloat16EfLi7ELb0ELb0EEEvPT0_PKT_S7_iiiPKb --------------------------
	.section	.text._ZN43_GLOBAL__N__9ae7fba5_10_SoftMax_cu_9f978f6321softmax_warp_backwardIfN3c108BFloat16EfLi7ELb0ELb0EEEvPT0_PKT_S7_iiiPKb,"ax",@progbits
	.align	128
.text._ZN43_GLOBAL__N__9ae7fba5_10_SoftMax_cu_9f978f6321softmax_warp_backwardIfN3c108BFloat16EfLi7ELb0ELb0EEEvPT0_PKT_S7_iiiPKb:
        .type           _ZN43_GLOBAL__N__9ae7fba5_10_SoftMax_cu_9f978f6321softmax_warp_backwardIfN3c108BFloat16EfLi7ELb0ELb0EEEvPT0_PKT_S7_iiiPKb,@function
        .size           _ZN43_GLOBAL__N__9ae7fba5_10_SoftMax_cu_9f978f6321softmax_warp_backwardIfN3c108BFloat16EfLi7ELb0ELb0EEEvPT0_PKT_S7_iiiPKb,(.L_x_11236 - _ZN43_GLOBAL__N__9ae7fba5_10_SoftMax_cu_9f978f6321softmax_warp_backwardIfN3c108BFloat16EfLi7ELb0ELb0EEEvPT0_PKT_S7_iiiPKb)
        .other          _ZN43_GLOBAL__N__9ae7fba5_10_SoftMax_cu_9f978f6321softmax_warp_backwardIfN3c108BFloat16EfLi7ELb0ELb0EEEvPT0_PKT_S7_iiiPKb,@"STO_CUDA_ENTRY STV_DEFAULT"
_ZN43_GLOBAL__N__9ae7fba5_10_SoftMax_cu_9f978f6321softmax_warp_backwardIfN3c108BFloat16EfLi7ELb0ELb0EEEvPT0_PKT_S7_iiiPKb:
[----:B------:R-:W-:Y:S01]  /*0000*/  LDC R1, c[0x0][0x37c] ;  /* 0x0000df00ff017b82 */ /* 0x000fe20000000800 */
[----:B------:R-:W0:Y:S01]  /*0010*/  S2R R0, SR_CTAID.X ;  /* 0x0000000000007919 */ /* 0x000e220000002500 */
[----:B------:R-:W0:Y:S06]  /*0020*/  LDCU UR4, c[0x0][0x364] ;  /* 0x00006c80ff0477ac */ /* 0x000e2c0008000800 */
[----:B------:R-:W1:Y:S01]  /*0030*/  LDC R11, c[0x0][0x3a0] ;  /* 0x0000e800ff0b7b82 */ /* 0x000e620000000800 */
[----:B------:R-:W-:Y:S01]  /*0040*/  CS2R R20, SRZ ;  /* 0x0000000000147805 */ /* 0x000fe2000001ff00 */
[----:B------:R-:W0:Y:S01]  /*0050*/  S2R R5, SR_TID.Y ;  /* 0x0000000000057919 */ /* 0x000e220000002200 */
[----:B------:R-:W2:Y:S01]  /*0060*/  LDCU.64 UR6, c[0x0][0x398] ;  /* 0x00007300ff0677ac */ /* 0x000ea20008000a00 */
[----:B------:R-:W-:-:S02]  /*0070*/  CS2R R16, SRZ ;  /* 0x0000000000107805 */ /* 0x000fc4000001ff00 */
[----:B------:R-:W-:Y:S01]  /*0080*/  CS2R R18, SRZ ;  /* 0x0000000000127805 */ /* 0x000fe2000001ff00 */
[----:B------:R-:W3:Y:S01]  /*0090*/  S2R R23, SR_TID.X ;  /* 0x0000000000177919 */ /* 0x000ee20000002100 */
[----:B------:R-:W-:Y:S01]  /*00a0*/  CS2R R14, SRZ ;  /* 0x00000000000e7805 */ /* 0x000fe2000001ff00 */
[----:B------:R-:W4:Y:S08]  /*00b0*/  LDC.64 R12, c[0x0][0x388] ;  /* 0x0000e200ff0c7b82 */ /* 0x000f300000000a00 */
[----:B------:R-:W4:Y:S01]  /*00c0*/  LDC.64 R2, c[0x0][0x390] ;  /* 0x0000e400ff027b82 */ /* 0x000f220000000a00 */
[----:B0-----:R-:W-:Y:S01]  /*00d0*/  IMAD R0, R0, UR4, R5 ;  /* 0x0000000400007c24 */ /* 0x001fe2000f8e0205 */
[----:B------:R-:W0:Y:S01]  /*00e0*/  LDCU.64 UR4, c[0x0][0x358] ;  /* 0x00006b00ff0477ac */ /* 0x000e220008000a00 */
[----:B---3--:R-:W-:-:S03]  /*00f0*/  LOP3.LUT R23, R23, 0x1f, RZ, 0xc0, !PT ;  /* 0x0000001f17177812 */ /* 0x008fc600078ec0ff */
[----:B------:R-:W-:Y:S02]  /*0100*/  SHF.L.U32 R0, R0, 0x1, RZ ;  /* 0x0000000100007819 */ /* 0x000fe400000006ff */
[CC--:B-1----:R-:W-:Y:S01]  /*0110*/  ISETP.GE.AND P0, PT, R23.reuse, R11.reuse, PT ;  /* 0x0000000b1700720c */ /* 0x0c2fe20003f06270 */
[C---:B------:R-:W-:Y:S01]  /*0120*/  VIADD R8, R23.reuse, 0x60 ;  /* 0x0000006017087836 */ /* 0x040fe20000000000 */
[----:B--2---:R-:W-:Y:S02]  /*0130*/  IADD3 R22, PT, PT, -R0, UR6, RZ ;  /* 0x0000000600167c10 */ /* 0x004fe4000fffe1ff */
[----:B------:R-:W-:Y:S02]  /*0140*/  IADD3 R4, PT, PT, R23, 0x20, RZ ;  /* 0x0000002017047810 */ /* 0x000fe40007ffe0ff */
[----:B------:R-:W-:Y:S02]  /*0150*/  ISETP.LT.OR P5, PT, R22, 0x1, P0 ;  /* 0x000000011600780c */ /* 0x000fe400007a1670 */
[----:B------:R-:W-:-:S02]  /*0160*/  ISETP.GE.AND P1, PT, R4, R11, PT ;  /* 0x0000000b0400720c */ /* 0x000fc40003f26270 */
[----:B------:R-:W-:Y:S01]  /*0170*/  IADD3 R6, PT, PT, R23, 0x40, RZ ;  /* 0x0000004017067810 */ /* 0x000fe20007ffe0ff */
[----:B------:R-:W-:Y:S01]  /*0180*/  IMAD R23, R0, UR7, R23 ;  /* 0x0000000700177c24 */ /* 0x000fe2000f8e0217 */
[----:B------:R-:W-:Y:S02]  /*0190*/  ISETP.LT.OR P4, PT, R22, 0x1, P1 ;  /* 0x000000011600780c */ /* 0x000fe40000f81670 */
[-C--:B------:R-:W-:Y:S01]  /*01a0*/  ISETP.GE.AND P2, PT, R6, R11.reuse, PT ;  /* 0x0000000b0600720c */ /* 0x080fe20003f46270 */
[C---:B----4-:R-:W-:Y:S01]  /*01b0*/  IMAD.WIDE R12, R23.reuse, 0x4, R12 ;  /* 0x00000004170c7825 */ /* 0x050fe200078e020c */
[----:B------:R-:W-:Y:S02]  /*01c0*/  ISETP.GE.AND P3, PT, R8, R11, PT ;  /* 0x0000000b0800720c */ /* 0x000fe40003f66270 */
[C---:B------:R-:W-:Y:S01]  /*01d0*/  ISETP.LT.OR P6, PT, R22.reuse, 0x1, P2 ;  /* 0x000000011600780c */ /* 0x040fe200017c1670 */
[----:B------:R-:W-:Y:S01]  /*01e0*/  IMAD.WIDE R2, R23, 0x4, R2 ;  /* 0x0000000417027825 */ /* 0x000fe200078e0202 */
[----:B0-----:R-:W2:Y:S04]  /*01f0*/  @!P5 LDG.E R21, desc[UR4][R12.64] ;  /* 0x000000040c15d981 */ /* 0x001ea8000c1e1900 */
[----:B------:R-:W5:Y:S01]  /*0200*/  @!P5 LDG.E R16, desc[UR4][R2.64] ;  /* 0x000000040210d981 */ /* 0x000f62000c1e1900 */
[----:B------:R-:W-:Y:S01]  /*0210*/  ISETP.LT.OR P5, PT, R22, 0x1, P3 ;  /* 0x000000011600780c */ /* 0x000fe20001fa1670 */
[----:B------:R-:W-:-:S02]  /*0220*/  HFMA2 R10, -RZ, RZ, 0, 0 ;  /* 0x00000000ff0a7431 */ /* 0x000fc400000001ff */
[----:B------:R-:W3:Y:S04]  /*0230*/  @!P4 LDG.E R19, desc[UR4][R12.64+0x80] ;  /* 0x000080040c13c981 */ /* 0x000ee8000c1e1900 */
[----:B------:R-:W5:Y:S01]  /*0240*/  @!P4 LDG.E R14, desc[UR4][R2.64+0x80] ;  /* 0x00008004020ec981 */ /* 0x000f62000c1e1900 */
[----:B------:R-:W-:Y:S02]  /*0250*/  ISETP.LT.OR P4, PT, R22, 0x2, P0 ;  /* 0x000000021600780c */ /* 0x000fe40000781670 */
[----:B------:R-:W-:Y:S01]  /*0260*/  CS2R R8, SRZ ;  /* 0x0000000000087805 */ /* 0x000fe2000001ff00 */
[----:B------:R-:W-:Y:S01]  /*0270*/  IMAD.MOV.U32 R0, RZ, RZ, RZ ;  /* 0x000000ffff007224 */ /* 0x000fe200078e00ff */
[----:B------:R-:W4:Y:S01]  /*0280*/  @!P6 LDG.E R17, desc[UR4][R12.64+0x100] ;  /* 0x000100040c11e981 */ /* 0x000f22000c1e1900 */
[----:B------:R-:W-:-:S03]  /*0290*/  IMAD.WIDE.U32 R4, R11, 0x4, R12 ;  /* 0x000000040b047825 */ /* 0x000fc600078e000c */
[----:B------:R-:W5:Y:S01]  /*02a0*/  @!P6 LDG.E R10, desc[UR4][R2.64+0x100] ;  /* 0x00010004020ae981 */ /* 0x000f62000c1e1900 */
[C---:B------:R-:W-:Y:S01]  /*02b0*/  ISETP.LT.OR P6, PT, R22.reuse, 0x2, P1 ;  /* 0x000000021600780c */ /* 0x040fe20000fc1670 */
[----:B------:R-:W-:Y:S02]  /*02c0*/  IMAD.WIDE.U32 R6, R11, 0x4, R2 ;  /* 0x000000040b067825 */ /* 0x000fe400078e0002 */
[----:B------:R0:W4:Y:S04]  /*02d0*/  @!P5 LDG.E R15, desc[UR4][R12.64+0x180] ;  /* 0x000180040c0fd981 */ /* 0x000128000c1e1900 */
[----:B------:R2:W5:Y:S01]  /*02e0*/  @!P5 LDG.E R8, desc[UR4][R2.64+0x180] ;  /* 0x000180040208d981 */ /* 0x000562000c1e1900 */
[----:B------:R-:W-:-:S03]  /*02f0*/  ISETP.LT.OR P5, PT, R22, 0x2, P2 ;  /* 0x000000021600780c */ /* 0x000fc600017a1670 */
[----:B------:R-:W4:Y:S04]  /*0300*/  @!P4 LDG.E R9, desc[UR4][R4.64] ;  /* 0x000000040409c981 */ /* 0x000f28000c1e1900 */
[----:B------:R-:W5:Y:S01]  /*0310*/  @!P4 LDG.E R0, desc[UR4][R6.64] ;  /* 0x000000040600c981 */ /* 0x000f62000c1e1900 */
[----:B------:R-:W-:Y:S02]  /*0320*/  ISETP.LT.OR P4, PT, R22, 0x2, P3 ;  /* 0x000000021600780c */ /* 0x000fe40001f81670 */
[----:B0-----:R-:W-:Y:S01]  /*0330*/  CS2R R12, SRZ ;  /* 0x00000000000c7805 */ /* 0x001fe2000001ff00 */
[----:B------:R-:W4:Y:S04]  /*0340*/  @!P6 LDG.E R18, desc[UR4][R4.64+0x80] ;  /* 0x000080040412e981 */ /* 0x000f28000c1e1900 */
[----:B------:R-:W4:Y:S06]  /*0350*/  @!P5 LDG.E R20, desc[UR4][R4.64+0x100] ;  /* 0x000100040414d981 */ /* 0x000f2c000c1e1900 */
[----:B------:R-:W4:Y:S01]  /*0360*/  @!P4 LDG.E R12, desc[UR4][R4.64+0x180] ;  /* 0x00018004040cc981 */ /* 0x000f22000c1e1900 */
[----:B------:R-:W-:Y:S01]  /*0370*/  MOV R25, RZ ;  /* 0x000000ff00197202 */ /* 0x000fe20000000f00 */
[----:B------:R-:W-:-:S02]  /*0380*/  HFMA2 R27, -RZ, RZ, 0, 0 ;  /* 0x00000000ff1b7431 */ /* 0x000fc400000001ff */
[----:B------:R-:W5:Y:S04]  /*0390*/  @!P4 LDG.E R13, desc[UR4][R6.64+0x180] ;  /* 0x00018004060dc981 */ /* 0x000f68000c1e1900 */
[----:B------:R-:W5:Y:S04]  /*03a0*/  @!P6 LDG.E R25, desc[UR4][R6.64+0x80] ;  /* 0x000080040619e981 */ /* 0x000f68000c1e1900 */
[----:B------:R0:W5:Y:S01]  /*03b0*/  @!P5 LDG.E R27, desc[UR4][R6.64+0x100] ;  /* 0x00010004061bd981 */ /* 0x000162000c1e1900 */
[----:B------:R-:W-:Y:S01]  /*03c0*/  ISETP.GE.AND P4, PT, R22, 0x1, PT ;  /* 0x000000011600780c */ /* 0x000fe20003f86270 */
[----:B--2---:R-:W-:-:S04]  /*03d0*/  FADD.FTZ R2, RZ, R21 ;  /* 0x00000015ff027221 */ /* 0x004fc80000010000 */
[----:B---3--:R-:W-:-:S04]  /*03e0*/  FADD.FTZ R2, R2, R19 ;  /* 0x0000001302027221 */ /* 0x008fc80000010000 */
[----:B----4-:R-:W-:Y:S01]  /*03f0*/  FADD.FTZ R2, R2, R17 ;  /* 0x0000001102027221 */ /* 0x010fe20000010000 */
[----:B------:R-:W-:-:S04]  /*0400*/  FADD.FTZ R3, RZ, R9 ;  /* 0x00000009ff037221 */ /* 0x000fc80000010000 */
[----:B------:R-:W-:-:S04]  /*0410*/  FADD.FTZ R3, R3, R18 ;  /* 0x0000001203037221 */ /* 0x000fc80000010000 */
[----:B------:R-:W-:Y:S01]  /*0420*/  FADD.FTZ R3, R3, R20 ;  /* 0x0000001403037221 */ /* 0x000fe20000010000 */
[----:B------:R-:W-:-:S03]  /*0430*/  FADD.FTZ R2, R2, R15 ;  /* 0x0000000f02027221 */ /* 0x000fc60000010000 */
[----:B------:R-:W-:Y:S02]  /*0440*/  FADD.FTZ R3, R3, R12 ;  /* 0x0000000c03037221 */ /* 0x000fe40000010000 */
[----:B------:R-:W1:Y:S04]  /*0450*/  SHFL.BFLY PT, R5, R2, 0x10, 0x1f ;  /* 0x0e001f0002057f89 */ /* 0x000e6800000e0000 */
[----:B------:R-:W2:Y:S01]  /*0460*/  SHFL.BFLY PT, R4, R3, 0x10, 0x1f ;  /* 0x0e001f0003047f89 */ /* 0x000ea200000e0000 */
[----:B-1----:R-:W-:Y:S01]  /*0470*/  FADD.FTZ R5, R2, R5 ;  /* 0x0000000502057221 */ /* 0x002fe20000010000 */
[----:B--2---:R-:W-:-:S04]  /*0480*/  FADD.FTZ R4, R3, R4 ;  /* 0x0000000403047221 */ /* 0x004fc80000010000 */
[----:B0-----:R-:W0:Y:S04]  /*0490*/  SHFL.BFLY PT, R6, R5, 0x8, 0x1f ;  /* 0x0d001f0005067f89 */ /* 0x001e2800000e0000 */
        /* <DEDUP_REMOVED lines=14> */
[----:B------:R-:W3:Y:S01]  /*0580*/  LDC.64 R2, c[0x0][0x380] ;  /* 0x0000e000ff027b82 */ /* 0x000ee20000000a00 */
[----:B-1----:R-:W-:Y:S01]  /*0590*/  FADD.FTZ R28, R26, R28 ;  /* 0x0000001c1a1c7221 */ /* 0x002fe20000010000 */
[----:B------:R-:W-:Y:S01]  /*05a0*/  ISETP.NE.AND P4, PT, R22, 0x1, PT ;  /* 0x000000011600780c */ /* 0x000fe20003f85270 */
[----:B--2---:R-:W-:Y:S02]  /*05b0*/  FADD.FTZ R4, R5, R4 ;  /* 0x0000000405047221 */ /* 0x004fe40000010000 */
[C---:B-----5:R-:W-:Y:S01]  /*05c0*/  @!P0 FFMA.FTZ R16, R28.reuse, -R16, R21 ;  /* 0x800000101c108223 */ /* 0x060fe20000010015 */
[C---:B------:R-:W-:Y:S01]  /*05d0*/  @!P1 FFMA.FTZ R14, R28.reuse, -R14, R19 ;  /* 0x8000000e1c0e9223 */ /* 0x040fe20000010013 */
[C---:B------:R-:W-:Y:S01]  /*05e0*/  @!P2 FFMA.FTZ R10, R28.reuse, -R10, R17 ;  /* 0x8000000a1c0aa223 */ /* 0x040fe20000010011 */
[----:B------:R-:W-:Y:S02]  /*05f0*/  @!P3 FFMA.FTZ R8, R28, -R8, R15 ;  /* 0x800000081c08b223 */ /* 0x000fe4000001000f */
[----:B------:R-:W-:-:S02]  /*0600*/  @!P0 F2FP.BF16.F32.PACK_AB R16, RZ, R16 ;  /* 0x00000010ff10823e */ /* 0x000fc400000010ff */
[----:B------:R-:W-:Y:S02]  /*0610*/  @!P1 F2FP.BF16.F32.PACK_AB R14, RZ, R14 ;  /* 0x0000000eff0e923e */ /* 0x000fe400000010ff */
[----:B------:R-:W-:Y:S02]  /*0620*/  @!P2 F2FP.BF16.F32.PACK_AB R10, RZ, R10 ;  /* 0x0000000aff0aa23e */ /* 0x000fe400000010ff */
[----:B------:R-:W-:Y:S01]  /*0630*/  @!P3 F2FP.BF16.F32.PACK_AB R8, RZ, R8 ;  /* 0x00000008ff08b23e */ /* 0x000fe200000010ff */
[----:B---3--:R-:W-:-:S05]  /*0640*/  IMAD.WIDE R2, R23, 0x2, R2 ;  /* 0x0000000217027825 */ /* 0x008fca00078e0202 */
[----:B------:R1:W-:Y:S04]  /*0650*/  @!P0 STG.E.U16 desc[UR4][R2.64], R16 ;  /* 0x0000001002008986 */ /* 0x0003e8000c101504 */
[----:B------:R1:W-:Y:S04]  /*0660*/  @!P1 STG.E.U16 desc[UR4][R2.64+0x40], R14 ;  /* 0x0000400e02009986 */ /* 0x0003e8000c101504 */
[----:B------:R1:W-:Y:S04]  /*0670*/  @!P2 STG.E.U16 desc[UR4][R2.64+0x80], R10 ;  /* 0x0000800a0200a986 */ /* 0x0003e8000c101504 */
[----:B------:R1:W-:Y:S01]  /*0680*/  @!P3 STG.E.U16 desc[UR4][R2.64+0xc0], R8 ;  /* 0x0000c0080200b986 */ /* 0x0003e2000c101504 */
[----:B------:R-:W-:Y:S05]  /*0690*/  @!P4 EXIT ;  /* 0x000000000000c94d */ /* 0x000fea0003800000 */
[C---:B------:R-:W-:Y:S01]  /*06a0*/  @!P0 FFMA.FTZ R0, R4.reuse, -R0, R9 ;  /* 0x8000000004008223 */ /* 0x040fe20000010009 */
[C---:B------:R-:W-:Y:S01]  /*06b0*/  @!P1 FFMA.FTZ R25, R4.reuse, -R25, R18 ;  /* 0x8000001904199223 */ /* 0x040fe20000010012 */
[----:B------:R-:W-:Y:S01]  /*06c0*/  @!P2 FFMA.FTZ R27, R4, -R27, R20 ;  /* 0x8000001b041ba223 */ /* 0x000fe20000010014 */
[----:B-1----:R-:W-:Y:S02]  /*06d0*/  IMAD.WIDE.U32 R2, R11, 0x2, R2 ;  /* 0x000000020b027825 */ /* 0x002fe400078e0002 */
[----:B------:R-:W-:Y:S02]  /*06e0*/  @!P0 F2FP.BF16.F32.PACK_AB R0, RZ, R0 ;  /* 0x00000000ff00823e */ /* 0x000fe400000010ff */
[----:B------:R-:W-:Y:S02]  /*06f0*/  @!P1 F2FP.BF16.F32.PACK_AB R25, RZ, R25 ;  /* 0x00000019ff19923e */ /* 0x000fe400000010ff */
[----:B------:R-:W-:Y:S01]  /*0700*/  @!P2 F2FP.BF16.F32.PACK_AB R27, RZ, R27 ;  /* 0x0000001bff1ba23e */ /* 0x000fe200000010ff */
[----:B------:R1:W-:Y:S04]  /*0710*/  @!P0 STG.E.U16 desc[UR4][R2.64], R0 ;  /* 0x0000000002008986 */ /* 0x0003e8000c101504 */
[----:B------:R1:W-:Y:S04]  /*0720*/  @!P1 STG.E.U16 desc[UR4][R2.64+0x40], R25 ;  /* 0x0000401902009986 */ /* 0x0003e8000c101504 */
[----:B------:R1:W-:Y:S01]  /*0730*/  @!P2 STG.E.U16 desc[UR4][R2.64+0x80], R27 ;  /* 0x0000801b0200a986 */ /* 0x0003e2000c101504 */
[----:B------:R-:W-:Y:S05]  /*0740*/  @P3 EXIT ;  /* 0x000000000000394d */ /* 0x000fea0003800000 */
[----:B------:R-:W-:-:S05]  /*0750*/  FFMA.FTZ R13, R4, -R13, R12 ;  /* 0x8000000d040d7223 */ /* 0x000fca000001000c */
[----:B------:R-:W-:-:S05]  /*0760*/  F2FP.BF16.F32.PACK_AB R13, RZ, R13 ;  /* 0x0000000dff0d723e */ /* 0x000fca00000010ff */
[----:B------:R-:W-:Y:S01]  /*0770*/  STG.E.U16 desc[UR4][R2.64+0xc0], R13 ;  /* 0x0000c00d02007986 */ /* 0x000fe2000c101504 */
[----:B------:R-:W-:Y:S05]  /*0780*/  EXIT ;  /* 0x000000000000794d */ /* 0x000fea0003800000 */
.L_x_3890:
        /* <DEDUP_REMOVED lines=15> */
.L_x_11236:


//--------------------- .text._ZN43_GLOBAL__N__9ae7fba5_10_SoftMax_cu_9f978f6321softmax_warp_backwardIfN3c108BFloat16EfLi6ELb0ELb0EEEvPT0_PKT_S7_iiiPKb --------------------------
	.section	.text._ZN43_GLOBAL__N__9ae7fba5_10_SoftMax_cu_9f978f6321softmax_warp_backwardIfN3c108BFloat16EfLi6ELb0ELb0EEEvPT0_PKT_S7_iiiPKb,"ax",@progbits
	.align	128
.text._ZN43_GLOBAL__N__9ae7fba5_10_SoftMax_cu_9f978f6321softmax_warp_backwardIfN3c108BFloat16EfLi6ELb0ELb0EEEvPT0_PKT_S7_iiiPKb:
        .type           _ZN43_GLOBAL__N__9ae7fba5_10_SoftMax_cu_9f978f6321softmax_warp_backwardIfN3c108BFloat16EfLi6ELb0ELb0EEEvPT0_PKT_S7_iiiPKb,@function
        .size           _ZN43_GLOBAL__N__9ae7fba5_10_SoftMax_cu_9f978f6321softmax_warp_backwardIfN3c108BFloat16EfLi6ELb0ELb0EEEvPT0_PKT_S7_iiiPKb,(.L_x_11237 - _ZN43_GLOBAL__N__9ae7fba5_10_SoftMax_cu_9f978f6321softmax_warp_backwardIfN3c108BFloat16EfLi6ELb0ELb0EEEvPT0_PKT_S7_iiiPKb)
        .other          _ZN43_GLOBAL__N__9ae7fba5_10_SoftMax_cu_9f978f6321softmax_warp_backwardIfN3c108BFloat16EfLi6ELb0ELb0EEEvPT0_PKT_S7_iiiPKb,@"STO_CUDA_ENTRY STV_DEFAULT"
_ZN43_GLOBAL__N__9ae7fba5_10_SoftMax_cu_9f978f6321softmax_warp_backwardIfN3c108BFloat16EfLi6ELb0ELb0EEEvPT0_PKT_S7_iiiPKb:
[----:B------:R-:W-:Y:S01]  /*0000*/  LDC R1, c[0x0][0x37c] ;  /* 0x0000df00ff017b82 */ /* 0x000fe20000000800 */
[----:B------:R-:W0:Y:S01]  /*0010*/  S2R R2, SR_CTAID.X ;  /* 0x0000000000027919 */ /* 0x000e220000002500 */
[----:B------:R-:W0:Y:S06]  /*0020*/  LDCU UR4, c[0x0][0x364] ;  /* 0x00006c80ff0477ac */ /* 0x000e2c0008000800 */
[----:B------:R-:W1:Y:S01]  /*0030*/  LDC R0, c[0x0][0x3a0] ;  /* 0x0000e800ff007b82 */ /* 0x000e620000000800 */
[----:B------:R-:W-:Y:S01]  /*0040*/  CS2R R6, SRZ ;  /* 0x0000000000067805 */ /* 0x000fe2000001ff00 */
[----:B------:R-:W0:Y:S01]  /*0050*/  S2R R3, SR_TID.Y ;  /* 0x0000000000037919 */ /* 0x000e220000002200 */
[----:B------:R-:W2:Y:S01]  /*0060*/  LDCU.64 UR6, c[0x0][0x398] ;  /* 0x00007300ff0677ac */ /* 0x000ea20008000a00 */
[----:B------:R-:W3:Y:S04]  /*0070*/  S2R R4, SR_TID.X ;  /* 0x0000000000047919 */ /* 0x000ee80000002100 */
[----:B------:R-:W4:Y:S08]  /*0080*/  LDC.64 R12, c[0x0][0x388] ;  /* 0x0000e200ff0c7b82 */ /* 0x000f300000000a00 */
[----:B------:R-:W4:Y:S01]  /*0090*/  LDC.64 R14, c[0x0][0x390] ;  /* 0x0000e400ff0e7b82 */ /* 0x000f220000000a00 */
[----:B0-----:R-:W-:Y:S01]  /*00a0*/  IMAD R2, R2, UR4, R3 ;  /* 0x0000000402027c24 */ /* 0x001fe2000f8e0203 */
[----:B------:R-:W0:Y:S01]  /*00b0*/  LDCU.64 UR4, c[0x0][0x358] ;  /* 0x00006b00ff0477ac */ /* 0x000e220008000a00 */
[----:B---3--:R-:W-:-:S03]  /*00c0*/  LOP3.LUT R3, R4, 0x1f, RZ, 0xc0, !PT ;  /* 0x0000001f04037812 */ /* 0x008fc600078ec0ff */
[----:B------:R-:W-:Y:S02]  /*00d0*/  SHF.L.U32 R2, R2, 0x1, RZ ;  /* 0x0000000102027819 */ /* 0x000fe400000006ff */
[CC--:B-1----:R-:W-:Y:S02]  /*00e0*/  ISETP.GE.AND P0, PT, R3.reuse, R0.reuse, PT ;  /* 0x000000000300720c */ /* 0x0c2fe40003f06270 */
[C---:B--2---:R-:W-:Y:S01]  /*00f0*/  IADD3 R20, PT, PT, -R2.reuse, UR6, RZ ;  /* 0x0000000602147c10 */ /* 0x044fe2000fffe1ff */
[----:B------:R-:W-:Y:S01]  /*0100*/  IMAD R2, R2, UR7, R3 ;  /* 0x0000000702027c24 */ /* 0x000fe2000f8e0203 */
[----:B------:R-:W-:Y:S01]  /*0110*/  IADD3 R5, PT, PT, R3, 0x20, RZ ;  /* 0x0000002003057810 */ /* 0x000fe20007ffe0ff */
[----:B------:R-:W-:Y:S01]  /*0120*/  HFMA2 R3, -RZ, RZ, 0, 0 ;  /* 0x00000000ff037431 */ /* 0x000fe200000001ff */
[----:B------:R-:W-:Y:S01]  /*0130*/  ISETP.LT.OR P4, PT, R20, 0x2, P0 ;  /* 0x000000021400780c */ /* 0x000fe20000781670 */
[----:B----4-:R-:W-:Y:S01]  /*0140*/  IMAD.WIDE R12, R2, 0x4, R12 ;  /* 0x00000004020c7825 */ /* 0x010fe200078e020c */
[----:B------:R-:W-:-:S02]  /*0150*/  ISETP.GE.AND P1, PT, R5, R0, PT ;  /* 0x000000000500720c */ /* 0x000fc40003f26270 */
[----:B------:R-:W-:Y:S02]  /*0160*/  CS2R R4, SRZ ;  /* 0x0000000000047805 */ /* 0x000fe4000001ff00 */
[C---:B------:R-:W-:Y:S02]  /*0170*/  ISETP.LT.OR P2, PT, R20.reuse, 0x1, P0 ;  /* 0x000000011400780c */ /* 0x040fe40000741670 */
[C---:B------:R-:W-:Y:S02]  /*0180*/  ISETP.LT.OR P5, PT, R20.reuse, 0x2, P1 ;  /* 0x000000021400780c */ /* 0x040fe40000fa1670 */
[----:B------:R-:W-:-:S03]  /*0190*/  ISETP.LT.OR P3, PT, R20, 0x1, P1 ;  /* 0x000000011400780c */ /* 0x000fc60000f61670 */
[----:B------:R-:W-:-:S06]  /*01a0*/  @!P4 IMAD.WIDE.U32 R10, R0, 0x4, R12 ;  /* 0x00000004000ac825 */ /* 0x000fcc00078e000c */
[----:B0-----:R-:W2:Y:S02]  /*01b0*/  @!P2 LDG.E R5, desc[UR4][R12.64] ;  /* 0x000000040c05a981 */ /* 0x001ea4000c1e1900 */
[----:B------:R-:W-:Y:S02]  /*01c0*/  @!P5 IMAD.WIDE.U32 R18, R0, 0x4, R12 ;  /* 0x000000040012d825 */ /* 0x000fe400078e000c */
[----:B------:R-:W3:Y:S04]  /*01d0*/  @!P4 LDG.E R3, desc[UR4][R10.64] ;  /* 0x000000040a03c981 */ /* 0x000ee8000c1e1900 */
[----:B------:R0:W4:Y:S04]  /*01e0*/  @!P3 LDG.E R6, desc[UR4][R12.64+0x80] ;  /* 0x000080040c06b981 */ /* 0x000128000c1e1900 */
[----:B------:R3:W4:Y:S01]  /*01f0*/  @!P5 LDG.E R4, desc[UR4][R18.64+0x80] ;  /* 0x000080041204d981 */ /* 0x000722000c1e1900 */
[----:B------:R-:W-:Y:S01]  /*0200*/  CS2R R8, SRZ ;  /* 0x0000000000087805 */ /* 0x000fe2000001ff00 */
[----:B------:R-:W-:-:S05]  /*0210*/  IMAD.WIDE R14, R2, 0x4, R14 ;  /* 0x00000004020e7825 */ /* 0x000fca00078e020e */
[----:B------:R-:W5:Y:S01]  /*0220*/  @!P2 LDG.E R8, desc[UR4][R14.64] ;  /* 0x000000040e08a981 */ /* 0x000f62000c1e1900 */
[----:B------:R-:W-:-:S03]  /*0230*/  @!P4 IMAD.WIDE.U32 R16, R0, 0x4, R14 ;  /* 0x000000040010c825 */ /* 0x000fc600078e000e */
[----:B------:R1:W5:Y:S01]  /*0240*/  @!P3 LDG.E R9, desc[UR4][R14.64+0x80] ;  /* 0x000080040e09b981 */ /* 0x000362000c1e1900 */
[----:B0-----:R-:W-:Y:S01]  /*0250*/  @!P5 IMAD.WIDE.U32 R12, R0, 0x4, R14 ;  /* 0x00000004000cd825 */ /* 0x001fe200078e000e */
[----:B------:R-:W-:-:S04]  /*0260*/  MOV R10, RZ ;  /* 0x000000ff000a7202 */ /* 0x000fc80000000f00 */
[----:B------:R-:W5:Y:S04]  /*0270*/  @!P5 LDG.E R7, desc[UR4][R12.64+0x80] ;  /* 0x000080040c07d981 */ /* 0x000f68000c1e1900 */
[----:B------:R0:W5:Y:S01]  /*0280*/  @!P4 LDG.E R10, desc[UR4][R16.64] ;  /* 0x00000004100ac981 */ /* 0x000162000c1e1900 */
[----:B------:R-:W-:Y:S01]  /*0290*/  ISETP.GE.AND P2, PT, R20, 0x1, PT ;  /* 0x000000011400780c */ /* 0x000fe20003f46270 */
[----:B--2---:R-:W-:Y:S01]  /*02a0*/  FADD.FTZ R11, RZ, R5 ;  /* 0x00000005ff0b7221 */ /* 0x004fe20000010000 */
[----:B---3--:R-:W-:-:S03]  /*02b0*/  FADD.FTZ R19, RZ, R3 ;  /* 0x00000003ff137221 */ /* 0x008fc60000010000 */
[----:B----4-:R-:W-:Y:S01]  /*02c0*/  FADD.FTZ R11, R11, R6 ;  /* 0x000000060b0b7221 */ /* 0x010fe20000010000 */
[----:B------:R-:W-:-:S04]  /*02d0*/  FADD.FTZ R19, R19, R4 ;  /* 0x0000000413137221 */ /* 0x000fc80000010000 */
[----:B-1----:R-:W1:Y:S04]  /*02e0*/  SHFL.BFLY PT, R14, R11, 0x10, 0x1f ;  /* 0x0e001f000b0e7f89 */ /* 0x002e6800000e0000 */
[----:B------:R-:W2:Y:S01]  /*02f0*/  SHFL.BFLY PT, R18, R19, 0x10, 0x1f ;  /* 0x0e001f0013127f89 */ /* 0x000ea200000e0000 */
[----:B-1----:R-:W-:Y:S01]  /*0300*/  FADD.FTZ R14, R11, R14 ;  /* 0x0000000e0b0e7221 */ /* 0x002fe20000010000 */
[----:B--2---:R-:W-:-:S04]  /*0310*/  FADD.FTZ R18, R19, R18 ;  /* 0x0000001213127221 */ /* 0x004fc80000010000 */
[----:B------:R-:W1:Y:S04]  /*0320*/  SHFL.BFLY PT, R15, R14, 0x8, 0x1f ;  /* 0x0d001f000e0f7f89 */ /* 0x000e6800000e0000 */
[----:B0-----:R-:W0:Y:S01]  /*0330*/  SHFL.BFLY PT, R17, R18, 0x8, 0x1f ;  /* 0x0d001f0012117f89 */ /* 0x001e2200000e0000 */
        /* <DEDUP_REMOVED lines=18> */
[----:B------:R-:W-:-:S04]  /*0460*/  @!P1 FFMA.FTZ R9, R18, -R9, R6 ;  /* 0x8000000912099223 */ /* 0x000fc80000010006 */
[----:B------:R-:W-:Y:S02]  /*0470*/  @!P0 F2FP.BF16.F32.PACK_AB R8, RZ, R8 ;  /* 0x00000008ff08823e */ /* 0x000fe400000010ff */
[----:B------:R-:W-:Y:S01]  /*0480*/  @!P1 F2FP.BF16.F32.PACK_AB R9, RZ, R9 ;  /* 0x00000009ff09923e */ /* 0x000fe200000010ff */
[----:B---3--:R-:W-:-:S05]  /*0490*/  IMAD.WIDE R12, R2, 0x2, R12 ;  /* 0x00000002020c7825 */ /* 0x008fca00078e020c */
[----:B------:R1:W-:Y:S04]  /*04a0*/  @!P0 STG.E.U16 desc[UR4][R12.64], R8 ;  /* 0x000000080c008986 */ /* 0x0003e8000c101504 */
[----:B------:R1:W-:Y:S01]  /*04b0*/  @!P1 STG.E.U16 desc[UR4][R12.64+0x40], R9 ;  /* 0x000040090c009986 */ /* 0x0003e2000c101504 */
[----:B------:R-:W-:Y:S05]  /*04c0*/  @!P2 EXIT ;  /* 0x000000000000a94d */ /* 0x000fea0003800000 */
[----:B------:R-:W-:Y:S01]  /*04d0*/  @!P0 FFMA.FTZ R10, R19, -R10, R3 ;  /* 0x8000000a130a8223 */ /* 0x000fe20000010003 */
[----:B-1----:R-:W-:-:S04]  /*04e0*/  IMAD.WIDE.U32 R12, R0, 0x2, R12 ;  /* 0x00000002000c7825 */ /* 0x002fc800078e000c */
[----:B------:R-:W-:-:S05]  /*04f0*/  @!P0 F2FP.BF16.F32.PACK_AB R10, RZ, R10 ;  /* 0x0000000aff0a823e */ /* 0x000fca00000010ff */
[----:B------:R1:W-:Y:S01]  /*0500*/  @!P0 STG.E.U16 desc[UR4][R12.64], R10 ;  /* 0x0000000a0c008986 */ /* 0x0003e2000c101504 */
[----:B------:R-:W-:Y:S05]  /*0510*/  @P1 EXIT ;  /* 0x000000000000194d */ /* 0x000fea0003800000 */
[----:B------:R-:W-:-:S05]  /*0520*/  FFMA.FTZ R7, R19, -R7, R4 ;  /* 0x8000000713077223 */ /* 0x000fca0000010004 */
[----:B------:R-:W-:-:S05]  /*0530*/  F2FP.BF16.F32.PACK_AB R7, RZ, R7 ;  /* 0x00000007ff07723e */ /* 0x000fca00000010ff */
[----:B------:R-:W-:Y:S01]  /*0540*/  STG.E.U16 desc[UR4][R12.64+0x40], R7 ;  /* 0x000040070c007986 */ /* 0x000fe2000c101504 */
[----:B------:R-:W-:Y:S05]  /*0550*/  EXIT ;  /* 0x000000000000794d */ /* 0x000fea0003800000 */
.L_x_3891:
        /* <DEDUP_REMOVED lines=10> */
.L_x_11237:


//--------------------- .text._ZN43_GLOBAL__N__9ae7fba5_10_SoftMax_cu_9f978f6321softmax_warp_backwardIfN3c108BFloat16EfLi5ELb0ELb0EEEvPT0_PKT_S7_iiiPKb --------------------------
	.section	.text._ZN43_GLOBAL__N__9ae7fba5_10_SoftMax_cu_9f978f6321softmax_warp_backwardIfN3c108BFloat16EfLi5ELb0ELb0EEEvPT0_PKT_S7_iiiPKb,"ax",@progbits
	.align	128
.text._ZN43_GLOBAL__N__9ae7fba5_10_SoftMax_cu_9f978f6321softmax_warp_backwardIfN3c108BFloat16EfLi5ELb0ELb0EEEvPT0_PKT_S7_iiiPKb:
        .type           _ZN43_GLOBAL__N__9ae7fba5_10_SoftMax_cu_9f978f6321softmax_warp_backwardIfN3c108BFloat16EfLi5ELb0ELb0EEEvPT0_PKT_S7_iiiPKb,@function
        .size           _ZN43_GLOBAL__N__9ae7fba5_10_SoftMax_cu_9f978f6321softmax_warp_backwardIfN3c108BFloat16EfLi5ELb0ELb0EEEvPT0_PKT_S7_iiiPKb,(.L_x_11238 - _ZN43_GLOBAL__N__9ae7fba5_10_SoftMax_cu_9f978f6321softmax_warp_backwardIfN3c108BFloat16EfLi5ELb0ELb0EEEvPT0_PKT_S7_iiiPKb)
        .other          _ZN43_GLOBAL__N__9ae7fba5_10_SoftMax_cu_9f978f6321softmax_warp_backwardIfN3c108BFloat16EfLi5ELb0ELb0EEEvPT0_PKT_S7_iiiPKb,@"STO_CUDA_ENTRY STV_DEFAULT"
_ZN43_GLOBAL__N__9ae7fba5_10_SoftMax_cu_9f978f6321softmax_warp_backwardIfN3c108BFloat16EfLi5ELb0ELb0EEEvPT0_PKT_S7_iiiPKb:
[----:B------:R-:W-:Y:S01]  /*0000*/  LDC R1, c[0x0][0x37c] ;  /* 0x0000df00ff017b82 */ /* 0x000fe20000000800 */
[----:B------:R-:W0:Y:S01]  /*0010*/  S2R R0, SR_CTAID.X ;  /* 0x0000000000007919 */ /* 0x000e220000002500 */
[----:B------:R-:W0:Y:S01]  /*0020*/  LDCU UR4, c[0x0][0x364] ;  /* 0x00006c80ff0477ac */ /* 0x000e220008000800 */
[----:B------:R-:W0:Y:S01]  /*0030*/  S2R R3, SR_TID.Y ;  /* 0x0000000000037919 */ /* 0x000e220000002200 */
[----:B------:R-:W1:Y:S01]  /*0040*/  LDCU.64 UR6, c[0x0][0x398] ;  /* 0x00007300ff0677ac */ /* 0x000e620008000a00 */
[----:B------:R-:W2:Y:S01]  /*0050*/  S2R R2, SR_TID.X ;  /* 0x0000000000027919 */ /* 0x000ea20000002100 */
[----:B------:R-:W3:Y:S01]  /*0060*/  LDCU UR8, c[0x0][0x3a0] ;  /* 0x00007400ff0877ac */ /* 0x000ee20008000800 */
[----:B0-----:R-:W-:Y:S01]  /*0070*/  IMAD R0, R0, UR4, R3 ;  /* 0x0000000400007c24 */ /* 0x001fe2000f8e0203 */
[----:B------:R-:W0:Y:S03]  /*0080*/  LDCU.64 UR4, c[0x0][0x358] ;  /* 0x00006b00ff0477ac */ /* 0x000e260008000a00 */
[----:B------:R-:W-:Y:S01]  /*0090*/  IMAD.SHL.U32 R3, R0, 0x2, RZ ;  /* 0x0000000200037824 */ /* 0x000fe200078e00ff */
[----:B--2---:R-:W-:-:S04]  /*00a0*/  LOP3.LUT R2, R2, 0x1f, RZ, 0xc0, !PT ;  /* 0x0000001f02027812 */ /* 0x004fc800078ec0ff */
[C---:B-1----:R-:W-:Y:S01]  /*00b0*/  IADD3 R16, PT, PT, -R3.reuse, UR6, RZ ;  /* 0x0000000603107c10 */ /* 0x042fe2000fffe1ff */
[----:B------:R-:W-:-:S03]  /*00c0*/  IMAD R0, R3, UR7, R2 ;  /* 0x0000000703007c24 */ /* 0x000fc6000f8e0202 */
[C---:B------:R-:W-:Y:S02]  /*00d0*/  ISETP.GE.AND P1, PT, R16.reuse, 0x1, PT ;  /* 0x000000011000780c */ /* 0x040fe40003f26270 */
[----:B------:R-:W-:Y:S02]  /*00e0*/  ISETP.GE.AND P0, PT, R16, 0x2, PT ;  /* 0x000000021000780c */ /* 0x000fe40003f06270 */
[C---:B---3--:R-:W-:Y:S02]  /*00f0*/  ISETP.GE.OR P2, PT, R2.reuse, UR8, !P1 ;  /* 0x0000000802007c0c */ /* 0x048fe4000cf46670 */
[----:B------:R-:W-:Y:S02]  /*0100*/  ISETP.GE.OR P0, PT, R2, UR8, !P0 ;  /* 0x0000000802007c0c */ /* 0x000fe4000c706670 */
[----:B------:R-:W-:-:S09]  /*0110*/  SHF.R.S32.HI R3, RZ, 0x1f, R0 ;  /* 0x0000001fff037819 */ /* 0x000fd20000011400 */
[----:B------:R-:W1:Y:S01]  /*0120*/  @!P2 LDC.64 R8, c[0x0][0x388] ;  /* 0x0000e200ff08ab82 */ /* 0x000e620000000a00 */
[C---:B------:R-:W-:Y:S01]  /*0130*/  @!P2 IMAD.SHL.U32 R11, R0.reuse, 0x4, RZ ;  /* 0x00000004000ba824 */ /* 0x040fe200078e00ff */
[C---:B------:R-:W-:Y:S02]  /*0140*/  @!P0 IADD3 R18, P3, PT, R0.reuse, UR8, RZ ;  /* 0x0000000800128c10 */ /* 0x040fe4000ff7e0ff */
[----:B------:R-:W-:-:S03]  /*0150*/  @!P2 SHF.L.U64.HI R14, R0, 0x2, R3 ;  /* 0x00000002000ea819 */ /* 0x000fc60000010203 */
[----:B------:R-:W-:Y:S01]  /*0160*/  @!P0 IMAD.X R5, RZ, RZ, R3, P3 ;  /* 0x000000ffff058224 */ /* 0x000fe200018e0603 */
[----:B------:R-:W2:Y:S01]  /*0170*/  @!P0 LDC.64 R6, c[0x0][0x388] ;  /* 0x0000e200ff068b82 */ /* 0x000ea20000000a00 */
[----:B------:R-:W-:-:S03]  /*0180*/  @!P0 IMAD.SHL.U32 R15, R18, 0x4, RZ ;  /* 0x00000004120f8824 */ /* 0x000fc600078e00ff */
[----:B------:R-:W-:Y:S02]  /*0190*/  @!P0 SHF.L.U64.HI R18, R18, 0x2, R5 ;  /* 0x0000000212128819 */ /* 0x000fe40000010205 */
[----:B------:R-:W-:Y:S02]  /*01a0*/  CS2R R4, SRZ ;  /* 0x0000000000047805 */ /* 0x000fe4000001ff00 */
[----:B------:R-:W3:Y:S01]  /*01b0*/  @!P0 LDC.64 R20, c[0x0][0x390] ;  /* 0x0000e400ff148b82 */ /* 0x000ee20000000a00 */
[----:B-1----:R-:W-:-:S05]  /*01c0*/  @!P2 IADD3 R8, P3, PT, R11, R8, RZ ;  /* 0x000000080b08a210 */ /* 0x002fca0007f7e0ff */
[----:B------:R-:W-:Y:S01]  /*01d0*/  @!P2 IMAD.X R9, R14, 0x1, R9, P3 ;  /* 0x000000010e09a824 */ /* 0x000fe200018e0609 */
[----:B--2---:R-:W-:-:S04]  /*01e0*/  @!P0 IADD3 R12, P4, PT, R15, R6, RZ ;  /* 0x000000060f0c8210 */ /* 0x004fc80007f9e0ff */
[----:B0-----:R-:W2:Y:S01]  /*01f0*/  @!P2 LDG.E R5, desc[UR4][R8.64] ;  /* 0x000000040805a981 */ /* 0x001ea2000c1e1900 */
[----:B------:R-:W-:Y:S02]  /*0200*/  @!P0 IMAD.X R13, R18, 0x1, R7, P4 ;  /* 0x00000001120d8824 */ /* 0x000fe400020e0607 */
[----:B------:R-:W0:Y:S03]  /*0210*/  @!P2 LDC.64 R6, c[0x0][0x390] ;  /* 0x0000e400ff06ab82 */ /* 0x000e260000000a00 */
[----:B------:R-:W4:Y:S01]  /*0220*/  @!P0 LDG.E R4, desc[UR4][R12.64] ;  /* 0x000000040c048981 */ /* 0x000f22000c1e1900 */
[----:B0-----:R-:W-:-:S05]  /*0230*/  @!P2 IADD3 R10, P3, PT, R11, R6, RZ ;  /* 0x000000060b0aa210 */ /* 0x001fca0007f7e0ff */
[----:B------:R-:W-:Y:S01]  /*0240*/  @!P2 IMAD.X R11, R14, 0x1, R7, P3 ;  /* 0x000000010e0ba824 */ /* 0x000fe200018e0607 */
[----:B------:R-:W-:-:S06]  /*0250*/  CS2R R6, SRZ ;  /* 0x0000000000067805 */ /* 0x000fcc000001ff00 */
[----:B------:R0:W5:Y:S01]  /*0260*/  @!P2 LDG.E R6, desc[UR4][R10.64] ;  /* 0x000000040a06a981 */ /* 0x000162000c1e1900 */
[----:B---3--:R-:W-:-:S05]  /*0270*/  @!P0 IADD3 R14, P2, PT, R15, R20, RZ ;  /* 0x000000140f0e8210 */ /* 0x008fca0007f5e0ff */
[----:B------:R-:W-:-:S05]  /*0280*/  @!P0 IMAD.X R15, R18, 0x1, R21, P2 ;  /* 0x00000001120f8824 */ /* 0x000fca00010e0615 */
[----:B------:R1:W5:Y:S01]  /*0290*/  @!P0 LDG.E R7, desc[UR4][R14.64] ;  /* 0x000000040e078981 */ /* 0x000362000c1e1900 */
[----:B--2---:R-:W-:Y:S01]  /*02a0*/  FADD.FTZ R8, RZ, R5 ;  /* 0x00000005ff087221 */ /* 0x004fe20000010000 */
[----:B----4-:R-:W-:-:S04]  /*02b0*/  FADD.FTZ R9, RZ, R4 ;  /* 0x00000004ff097221 */ /* 0x010fc80000010000 */
[----:B------:R-:W2:Y:S04]  /*02c0*/  SHFL.BFLY PT, R13, R8, 0x10, 0x1f ;  /* 0x0e001f00080d7f89 */ /* 0x000ea800000e0000 */
[----:B------:R-:W3:Y:S01]  /*02d0*/  SHFL.BFLY PT, R12, R9, 0x10, 0x1f ;  /* 0x0e001f00090c7f89 */ /* 0x000ee200000e0000 */
[----:B--2---:R-:W-:Y:S01]  /*02e0*/  FADD.FTZ R13, R8, R13 ;  /* 0x0000000d080d7221 */ /* 0x004fe20000010000 */
[----:B---3--:R-:W-:-:S04]  /*02f0*/  FADD.FTZ R12, R9, R12 ;  /* 0x0000000c090c7221 */ /* 0x008fc80000010000 */
[----:B0-----:R-:W0:Y:S04]  /*0300*/  SHFL.BFLY PT, R10, R13, 0x8, 0x1f ;  /* 0x0d001f000d0a7f89 */ /* 0x001e2800000e0000 */
[----:B------:R-:W2:Y:S01]  /*0310*/  SHFL.BFLY PT, R11, R12, 0x8, 0x1f ;  /* 0x0d001f000c0b7f89 */ /* 0x000ea200000e0000 */
[----:B0-----:R-:W-:Y:S01]  /*0320*/  FADD.FTZ R10, R13, R10 ;  /* 0x0000000a0d0a7221 */ /* 0x001fe20000010000 */
[----:B--2---:R-:W-:-:S04]  /*0330*/  FADD.FTZ R11, R12, R11 ;  /* 0x0000000b0c0b7221 */ /* 0x004fc80000010000 */
[----:B-1----:R-:W0:Y:S04]  /*0340*/  SHFL.BFLY PT, R15, R10, 0x4, 0x1f ;  /* 0x0c801f000a0f7f89 */ /* 0x002e2800000e0000 */
        /* <DEDUP_REMOVED lines=11> */
[----:B-1----:R-:W-:-:S03]  /*0400*/  FADD.FTZ R12, R17, R12 ;  /* 0x0000000c110c7221 */ /* 0x002fc60000010000 */
[----:B------:R-:W-:-:S09]  /*0410*/  ISETP.EQ.OR P0, PT, R16, 0x1, P1 ;  /* 0x000000011000780c */ /* 0x000fd20000f02670 */
[----:B------:R-:W1:Y:S01]  /*0420*/  @!P1 LDC.64 R8, c[0x0][0x380] ;  /* 0x0000e000ff089b82 */ /* 0x000e620000000a00 */
[----:B-----5:R-:W-:-:S05]  /*0430*/  @!P1 FFMA.FTZ R6, R12, -R6, R5 ;  /* 0x800000060c069223 */ /* 0x020fca0000010005 */
[----:B------:R-:W-:Y:S02]  /*0440*/  @!P1 F2FP.BF16.F32.PACK_AB R6, RZ, R6 ;  /* 0x00000006ff06923e */ /* 0x000fe400000010ff */
[----:B-1----:R-:W-:-:S04]  /*0450*/  @!P1 LEA R8, P2, R0, R8, 0x1 ;  /* 0x0000000800089211 */ /* 0x002fc800078408ff */
[----:B------:R-:W-:-:S05]  /*0460*/  @!P1 LEA.HI.X R9, R0, R9, R3, 0x1, P2 ;  /* 0x0000000900099211 */ /* 0x000fca00010f0c03 */
[----:B------:R1:W-:Y:S01]  /*0470*/  @!P1 STG.E.U16 desc[UR4][R8.64], R6 ;  /* 0x0000000608009986 */ /* 0x0003e2000c101504 */
[----:B------:R-:W-:Y:S05]  /*0480*/  @P0 EXIT ;  /* 0x000000000000094d */ /* 0x000fea0003800000 */
[----:B------:R-:W3:Y:S01]  /*0490*/  LDCU.64 UR6, c[0x0][0x380] ;  /* 0x00007000ff0677ac */ /* 0x000ee20008000a00 */
[----:B------:R-:W-:Y:S01]  /*04a0*/  IADD3 R0, P0, PT, R0, UR8, RZ ;  /* 0x0000000800007c10 */ /* 0x000fe2000ff1e0ff */
[----:B0-2---:R-:W-:-:S04]  /*04b0*/  FADD.FTZ R13, R13, R18 ;  /* 0x000000120d0d7221 */ /* 0x005fc80000010000 */
[----:B------:R-:W-:Y:S01]  /*04c0*/  FFMA.FTZ R7, R13, -R7, R4 ;  /* 0x800000070d077223 */ /* 0x000fe20000010004 */
[----:B------:R-:W-:-:S04]  /*04d0*/  IMAD.X R3, RZ, RZ, R3, P0 ;  /* 0x000000ffff037224 */ /* 0x000fc800000e0603 */
[----:B------:R-:W-:Y:S02]  /*04e0*/  F2FP.BF16.F32.PACK_AB R7, RZ, R7 ;  /* 0x00000007ff07723e */ /* 0x000fe400000010ff */
[----:B---3--:R-:W-:-:S04]  /*04f0*/  LEA R2, P0, R0, UR6, 0x1 ;  /* 0x0000000600027c11 */ /* 0x008fc8000f8008ff */
[----:B------:R-:W-:-:S05]  /*0500*/  LEA.HI.X R3, R0, UR7, R3, 0x1, P0 ;  /* 0x0000000700037c11 */ /* 0x000fca00080f0c03 */
[----:B------:R-:W-:Y:S01]  /*0510*/  STG.E.U16 desc[UR4][R2.64], R7 ;  /* 0x0000000702007986 */ /* 0x000fe2000c101504 */
[----:B------:R-:W-:Y:S05]  /*0520*/  EXIT ;  /* 0x000000000000794d */ /* 0x000fea0003800000 */
.L_x_3892:
        /* <DEDUP_REMOVED lines=13> */
.L_x_11238:


//--------------------- .text._ZN43_GLOBAL__N__9ae7fba5_10_SoftMax_cu_9f978f6321softmax_warp_backwardIfN3c108BFloat16EfLi4ELb0ELb0EEEvPT0_PKT_S7_iiiPKb --------------------------
	.section	.text._ZN43_GLOBAL__N__9ae7fba5_10_SoftMax_cu_9f978f6321softmax_warp_backwardIfN3c108BFloat16EfLi4ELb0ELb0EEEvPT0_PKT_S7_iiiPKb,"ax",@progbits
	.align	128
.text._ZN43_GLOBAL__N__9ae7fba5_10_SoftMax_cu_9f978f6321softmax_warp_backwardIfN3c108BFloat16EfLi4ELb0ELb0EEEvPT0_PKT_S7_iiiPKb:
        .type           _ZN43_GLOBAL__N__9ae7fba5_10_SoftMax_cu_9f978f6321softmax_warp_backwardIfN3c108BFloat16EfLi4ELb0ELb0EEEvPT0_PKT_S7_iiiPKb,@function
        .size           _ZN43_GLOBAL__N__9ae7fba5_10_SoftMax_cu_9f978f6321softmax_warp_backwardIfN3c108BFloat16EfLi4ELb0ELb0EEEvPT0_PKT_S7_iiiPKb,(.L_x_11239 - _ZN43_GLOBAL__N__9ae7fba5_10_SoftMax_cu_9f978f6321softmax_warp_backwardIfN3c108BFloat16EfLi4ELb0ELb0EEEvPT0_PKT_S7_iiiPKb)
        .other          _ZN43_GLOBAL__N__9ae7fba5_10_SoftMax_cu_9f978f6321softmax_warp_backwardIfN3c108BFloat16EfLi4ELb0ELb0EEEvPT0_PKT_S7_iiiPKb,@"STO_CUDA_ENTRY STV_DEFAULT"
_ZN43_GLOBAL__N__9ae7fba5_10_SoftMax_cu_9f978f6321softmax_warp_backwardIfN3c108BFloat16EfLi4ELb0ELb0EEEvPT0_PKT_S7_iiiPKb:
        /* <DEDUP_REMOVED lines=71> */
[----:B--2---:R-:W-:-:S04]  /*0470*/  FADD.FTZ R17, R14, R17 ;  /* 0x000000110e117221 */ /* 0x004fc80000010000 */
[----:B------:R-:W-:Y:S01]  /*0480*/  FFMA.FTZ R7, R17, -R7, R4 ;  /* 0x8000000711077223 */ /* 0x000fe20000010004 */
[----:B------:R-:W-:-:S04]  /*0490*/  IMAD.X R3, RZ, RZ, R3, P0 ;  /* 0x000000ffff037224 */ /* 0x000fc800000e0603 */
[----:B------:R-:W-:Y:S02]  /*04a0*/  F2FP.BF16.F32.PACK_AB R7, RZ, R7 ;  /* 0x00000007ff07723e */ /* 0x000fe400000010ff */
[----:B---3--:R-:W-:-:S04]  /*04b0*/  LEA R2, P0, R0, UR6, 0x1 ;  /* 0x0000000600027c11 */ /* 0x008fc8000f8008ff */
[----:B------:R-:W-:-:S05]  /*04c0*/  LEA.HI.X R3, R0, UR7, R3, 0x1, P0 ;  /* 0x0000000700037c11 */ /* 0x000fca00080f0c03 */
[----:B------:R-:W-:Y:S01]  /*04d0*/  STG.E.U16 desc[UR4][R2.64], R7 ;  /* 0x0000000702007986 */ /* 0x000fe2000c101504 */
[----:B------:R-:W-:Y:S05]  /*04e0*/  EXIT ;  /* 0x000000000000794d */ /* 0x000fea0003800000 */
.L_x_3893:
        /* <DEDUP_REMOVED lines=9> */
.L_x_11239:


//--------------------- .text._ZN43_GLOBAL__N__9ae7fba5_10_SoftMax_cu_9f978f6321softmax_warp_backwardIfN3c108BFloat16EfLi3ELb0ELb0EEEvPT0_PKT_S7_iiiPKb --------------------------
	.section	.text._ZN43_GLOBAL__N__9ae7fba5_10_SoftMax_cu_9f978f6321softmax_warp_backwardIfN3c108BFloat16EfLi3ELb0ELb0EEEvPT0_PKT_S7_iiiPKb,"ax",@progbits
	.align	128
.text._ZN43_GLOBAL__N__9ae7fba5_10_SoftMax_cu_9f978f6321softmax_warp_backwardIfN3c108BFloat16EfLi3ELb0ELb0EEEvPT0_PKT_S7_iiiPKb:
        .type           _ZN43_GLOBAL__N__9ae7fba5_10_SoftMax_cu_9f978f6321softmax_warp_backwardIfN3c108BFloat16EfLi3ELb0ELb0EEEvPT0_PKT_S7_iiiPKb,@function
        .size           _ZN43_GLOBAL__N__9ae7fba5_10_SoftMax_cu_9f978f6321softmax_warp_backwardIfN3c108BFloat16EfLi3ELb0ELb0EEEvPT0_PKT_S7_iiiPKb,(.L_x_11240 - _ZN43_GLOBAL__N__9ae7fba5_10_SoftMax_cu_9f978f6321softmax_warp_backwardIfN3c108BFloat16EfLi3ELb0ELb0EEEvPT0_PKT_S7_iiiPKb)
        .other          _ZN43_GLOBAL__N__9ae7fba5_10_SoftMax_cu_9f978f6321softmax_warp_backwardIfN3c108BFloat16EfLi3ELb0ELb0EEEvPT0_PKT_S7_iiiPKb,@"STO_CUDA_ENTRY STV_DEFAULT"
_ZN43_GLOBAL__N__9ae7fba5_10_SoftMax_cu_9f978f6321softmax_warp_backwardIfN3c108BFloat16EfLi3ELb0ELb0EEEvPT0_PKT_S7_iiiPKb:
        /* <DEDUP_REMOVED lines=52> */
[----:B-1----:R0:W1:Y:S04]  /*0340*/  SHFL.BFLY PT, R14, R17, 0x1, 0x181f ;  /* 0x0c381f00110e7f89 */ /* 0x00206800000e0000 */
        /* <DEDUP_REMOVED lines=22> */
.L_x_3894:
        /* <DEDUP_REMOVED lines=13> */
.L_x_11240:


//--------------------- .text._ZN43_GLOBAL__N__9ae7fba5_10_SoftMax_cu_9f978f6321softmax_warp_backwardIfN3c108BFloat16EfLi2ELb0ELb0EEEvPT0_PKT_S7_iiiPKb --------------------------
	.section	.text._ZN43_GLOBAL__N__9ae7fba5_10_SoftMax_cu_9f978f6321softmax_warp_backwardIfN3c108BFloat16EfLi2ELb0ELb0EEEvPT0_PKT_S7_iiiPKb,"ax",@progbits
	.align	128
.text._ZN43_GLOBAL__N__9ae7fba5_10_SoftMax_cu_9f978f6321softmax_warp_backwardIfN3c108BFloat16EfLi2ELb0ELb0EEEvPT0_PKT_S7_iiiPKb:
        .type           _ZN43_GLOBAL__N__9ae7fba5_10_SoftMax_cu_9f978f6321softmax_warp_backwardIfN3c108BFloat16EfLi2ELb0ELb0EEEvPT0_PKT_S7_iiiPKb,@function
        .size           _ZN43_GLOBAL__N__9ae7fba5_10_SoftMax_cu_9f978f6321softmax_warp_backwardIfN3c108BFloat16EfLi2ELb0ELb0EEEvPT0_PKT_S7_iiiPKb,(.L_x_11241 - _ZN43_GLOBAL__N__9ae7fba5_10_SoftMax_cu_9f978f6321softmax_warp_backwardIfN3c108BFloat16EfLi2ELb0ELb0EEEvPT0_PKT_S7_iiiPKb)
        .other          _ZN43_GLOBAL__N__9ae7fba5_10_SoftMax_cu_9f978f6321softmax_warp_backwardIfN3c108BFloat16EfLi2ELb0ELb0EEEvPT0_PKT_S7_iiiPKb,@"STO_CUDA_ENTRY STV_DEFAULT"
_ZN43_GLOBAL__N__9ae7fba5_10_SoftMax_cu_9f978f6321softmax_warp_backwardIfN3c108BFloat16EfLi2ELb0ELb0EEEvPT0_PKT_S7_iiiPKb:
[----:B------:R-:W-:Y:S01]  /*0000*/  LDC R1, c[0x0][0x37c] ;  /* 0x0000df00ff017b82 */ /* 0x000fe20000000800 */
[----:B------:R-:W0:Y:S01]  /*0010*/  S2R R0, SR_CTAID.X ;  /* 0x0000000000007919 */ /* 0x000e220000002500 */
[----:B------:R-:W0:Y:S01]  /*0020*/  LDCU UR4, c[0x0][0x364] ;  /* 0x00006c80ff0477ac */ /* 0x000e220008000800 */
[----:B------:R-:W-:Y:S01]  /*0030*/  IMAD.MOV.U32 R2, RZ, RZ, RZ ;  /* 0x000000ffff027224 */ /* 0x000fe200078e00ff */
        /* <DEDUP_REMOVED lines=22> */
[----:B------:R-:W-:-:S04]  /*01a0*/  @!P0 SHF.L.U64.HI R18, R18, 0x2, R5 ;  /* 0x0000000212128819 */ /* 0x000fc80000010205 */
[----:B------:R-:W3:Y:S01]  /*01b0*/  @!P2 LDC.64 R20, c[0x0][0x390] ;  /* 0x0000e400ff14ab82 */ /* 0x000ee20000000a00 */
[----:B-1----:R-:W-:-:S05]  /*01c0*/  @!P2 IADD3 R8, P3, PT, R11, R8, RZ ;  /* 0x000000080b08a210 */ /* 0x002fca0007f7e0ff */
[----:B------:R-:W-:Y:S01]  /*01d0*/  @!P2 IMAD.X R9, R14, 0x1, R9, P3 ;  /* 0x000000010e09a824 */ /* 0x000fe200018e0609 */
[----:B--2---:R-:W-:Y:S01]  /*01e0*/  @!P0 IADD3 R12, P4, PT, R15, R6, RZ ;  /* 0x000000060f0c8210 */ /* 0x004fe20007f9e0ff */
[----:B------:R-:W-:-:S04]  /*01f0*/  IMAD.MOV.U32 R6, RZ, RZ, RZ ;  /* 0x000000ffff067224 */ /* 0x000fc800078e00ff */
[----:B------:R-:W-:Y:S02]  /*0200*/  @!P0 IMAD.X R13, R18, 0x1, R7, P4 ;  /* 0x00000001120d8824 */ /* 0x000fe400020e0607 */
[----:B0-----:R-:W2:Y:S01]  /*0210*/  @!P2 LDG.E R6, desc[UR4][R8.64] ;  /* 0x000000040806a981 */ /* 0x001ea2000c1e1900 */
[----:B---3--:R-:W-:-:S03]  /*0220*/  @!P2 IADD3 R10, P3, PT, R11, R20, RZ ;  /* 0x000000140b0aa210 */ /* 0x008fc60007f7e0ff */
[----:B------:R-:W3:Y:S01]  /*0230*/  @!P0 LDG.E R2, desc[UR4][R12.64] ;  /* 0x000000040c028981 */ /* 0x000ee2000c1e1900 */
[----:B------:R-:W-:Y:S02]  /*0240*/  IMAD.MOV.U32 R7, RZ, RZ, RZ ;  /* 0x000000ffff077224 */ /* 0x000fe400078e00ff */
[----:B------:R-:W-:Y:S02]  /*0250*/  @!P2 IMAD.X R11, R14, 0x1, R21, P3 ;  /* 0x000000010e0ba824 */ /* 0x000fe400018e0615 */
[----:B------:R-:W0:Y:S03]  /*0260*/  @!P0 LDC.64 R20, c[0x0][0x390] ;  /* 0x0000e400ff148b82 */ /* 0x000e260000000a00 */
[----:B------:R1:W5:Y:S01]  /*0270*/  @!P2 LDG.E R7, desc[UR4][R10.64] ;  /* 0x000000040a07a981 */ /* 0x000362000c1e1900 */
[----:B------:R-:W-:Y:S01]  /*0280*/  IMAD.MOV.U32 R17, RZ, RZ, RZ ;  /* 0x000000ffff117224 */ /* 0x000fe200078e00ff */
[----:B0-----:R-:W-:-:S05]  /*0290*/  @!P0 IADD3 R14, P2, PT, R15, R20, RZ ;  /* 0x000000140f0e8210 */ /* 0x001fca0007f5e0ff */
[----:B------:R-:W-:-:S05]  /*02a0*/  @!P0 IMAD.X R15, R18, 0x1, R21, P2 ;  /* 0x00000001120f8824 */ /* 0x000fca00010e0615 */
[----:B------:R0:W5:Y:S01]  /*02b0*/  @!P0 LDG.E R17, desc[UR4][R14.64] ;  /* 0x000000040e118981 */ /* 0x000162000c1e1900 */
[----:B--2---:R-:W-:Y:S01]  /*02c0*/  FADD.FTZ R5, RZ, R6 ;  /* 0x00000006ff057221 */ /* 0x004fe20000010000 */
[----:B---3--:R-:W-:-:S04]  /*02d0*/  FADD.FTZ R8, RZ, R2 ;  /* 0x00000002ff087221 */ /* 0x008fc80000010000 */
[----:B------:R-:W2:Y:S04]  /*02e0*/  SHFL.BFLY PT, R12, R5, 0x2, 0x1c1f ;  /* 0x0c5c1f00050c7f89 */ /* 0x000ea800000e0000 */
[----:B------:R-:W3:Y:S01]  /*02f0*/  SHFL.BFLY PT, R9, R8, 0x2, 0x1c1f ;  /* 0x0c5c1f0008097f89 */ /* 0x000ee200000e0000 */
[----:B--2---:R-:W-:Y:S01]  /*0300*/  FADD.FTZ R12, R5, R12 ;  /* 0x0000000c050c7221 */ /* 0x004fe20000010000 */
[----:B---3--:R-:W-:-:S04]  /*0310*/  FADD.FTZ R9, R8, R9 ;  /* 0x0000000908097221 */ /* 0x008fc80000010000 */
        /* <DEDUP_REMOVED lines=23> */
.L_x_3895:
        /* <DEDUP_REMOVED lines=15> */
.L_x_11241:


//--------------------- .text._ZN43_GLOBAL__N__9ae7fba5_10_SoftMax_cu_9f978f6321softmax_warp_backwardIfN3c108BFloat16EfLi1ELb0ELb0EEEvPT0_PKT_S7_iiiPKb --------------------------
	.section	.text._ZN43_GLOBAL__N__9ae7fba5_10_SoftMax_cu_9f978f6321softmax_warp_backwardIfN3c108BFloat16EfLi1ELb0ELb0EEEvPT0_PKT_S7_iiiPKb,"ax",@progbits
	.align	128
.text._ZN43_GLOBAL__N__9ae7fba5_10_SoftMax_cu_9f978f6321softmax_warp_backwardIfN3c108BFloat16EfLi1ELb0ELb0EEEvPT0_PKT_S7_iiiPKb:
        .type           _ZN43_GLOBAL__N__9ae7fba5_10_SoftMax_cu_9f978f6321softmax_warp_backwardIfN3c108BFloat16EfLi1ELb0ELb0EEEvPT0_PKT_S7_iiiPKb,@function
        .size           _ZN43_GLOBAL__N__9ae7fba5_10_SoftMax_cu_9f978f6321softmax_warp_backwardIfN3c108BFloat16EfLi1ELb0ELb0EEEvPT0_PKT_S7_iiiPKb,(.L_x_11242 - _ZN43_GLOBAL__N__9ae7fba5_10_SoftMax_cu_9f978f6321softmax_warp_backwardIfN3c108BFloat16EfLi1ELb0ELb0EEEvPT0_PKT_S7_iiiPKb)
        .other          _ZN43_GLOBAL__N__9ae7fba5_10_SoftMax_cu_9f978f6321softmax_warp_backwardIfN3c108BFloat16EfLi1ELb0ELb0EEEvPT0_PKT_S7_iiiPKb,@"STO_CUDA_ENTRY STV_DEFAULT"
_ZN43_GLOBAL__N__9ae7fba5_10_SoftMax_cu_9f978f6321softmax_warp_backwardIfN3c108BFloat16EfLi1ELb0ELb0EEEvPT0_PKT_S7_iiiPKb:
        /* <DEDUP_REMOVED lines=19> */
[C---:B------:R-:W-:Y:S01]  /*0130*/  @!P0 IADD3 R18, P3, PT, R0.reuse, UR8, RZ ;  /* 0x0000000800128c10 */ /* 0x040fe2000ff7e0ff */
[C---:B------:R-:W-:Y:S01]  /*0140*/  @!P2 IMAD.SHL.U32 R15, R0.reuse, 0x4, RZ ;  /* 0x00000004000fa824 */ /* 0x040fe200078e00ff */
[----:B------:R-:W-:-:S03]  /*0150*/  @!P2 SHF.L.U64.HI R12, R0, 0x2, R3 ;  /* 0x00000002000ca819 */ /* 0x000fc60000010203 */
[----:B------:R-:W-:Y:S02]  /*0160*/  @!P0 IMAD.X R9, RZ, RZ, R3, P3 ;  /* 0x000000ffff098224 */ /* 0x000fe400018e0603 */
[C---:B------:R-:W-:Y:S01]  /*0170*/  @!P0 IMAD.SHL.U32 R13, R18.reuse, 0x4, RZ ;  /* 0x00000004120d8824 */ /* 0x040fe200078e00ff */
[----:B------:R-:W2:Y:S02]  /*0180*/  @!P2 LDC.64 R6, c[0x0][0x388] ;  /* 0x0000e200ff06ab82 */ /* 0x000ea40000000a00 */
[----:B------:R-:W-:Y:S02]  /*0190*/  @!P0 SHF.L.U64.HI R18, R18, 0x2, R9 ;  /* 0x0000000212128819 */ /* 0x000fe40000010209 */
[----:B------:R-:W-:-:S04]  /*01a0*/  CS2R R8, SRZ ;  /* 0x0000000000087805 */ /* 0x000fc8000001ff00 */
[----:B------:R-:W3:Y:S01]  /*01b0*/  @!P0 LDC.64 R20, c[0x0][0x390] ;  /* 0x0000e400ff148b82 */ /* 0x000ee20000000a00 */
[----:B-1----:R-:W-:-:S05]  /*01c0*/  @!P0 IADD3 R10, P4, PT, R13, R4, RZ ;  /* 0x000000040d0a8210 */ /* 0x002fca0007f9e0ff */
[----:B------:R-:W-:Y:S02]  /*01d0*/  @!P0 IMAD.X R11, R18, 0x1, R5, P4 ;  /* 0x00000001120b8824 */ /* 0x000fe400020e0605 */
[----:B------:R-:W1:Y:S01]  /*01e0*/  @!P2 LDC.64 R4, c[0x0][0x390] ;  /* 0x0000e400ff04ab82 */ /* 0x000e620000000a00 */
[----:B--2---:R-:W-:Y:S02]  /*01f0*/  @!P2 IADD3 R6, P3, PT, R15, R6, RZ ;  /* 0x000000060f06a210 */ /* 0x004fe40007f7e0ff */
[----:B0-----:R-:W2:Y:S03]  /*0200*/  @!P0 LDG.E R8, desc[UR4][R10.64] ;  /* 0x000000040a088981 */ /* 0x001ea6000c1e1900 */
[----:B------:R-:W-:-:S05]  /*0210*/  @!P2 IMAD.X R7, R12, 0x1, R7, P3 ;  /* 0x000000010c07a824 */ /* 0x000fca00018e0607 */
[----:B------:R2:W4:Y:S01]  /*0220*/  @!P2 LDG.E R9, desc[UR4][R6.64] ;  /* 0x000000040609a981 */ /* 0x000522000c1e1900 */
[----:B-1----:R-:W-:Y:S02]  /*0230*/  @!P2 IADD3 R4, P3, PT, R15, R4, RZ ;  /* 0x000000040f04a210 */ /* 0x002fe40007f7e0ff */
[----:B------:R-:W-:-:S03]  /*0240*/  CS2R R14, SRZ ;  /* 0x00000000000e7805 */ /* 0x000fc6000001ff00 */
[----:B------:R-:W-:-:S05]  /*0250*/  @!P2 IMAD.X R5, R12, 0x1, R5, P3 ;  /* 0x000000010c05a824 */ /* 0x000fca00018e0605 */
[----:B------:R0:W5:Y:S01]  /*0260*/  @!P2 LDG.E R14, desc[UR4][R4.64] ;  /* 0x00000004040ea981 */ /* 0x000162000c1e1900 */
[----:B---3--:R-:W-:-:S05]  /*0270*/  @!P0 IADD3 R12, P2, PT, R13, R20, RZ ;  /* 0x000000140d0c8210 */ /* 0x008fca0007f5e0ff */
[----:B------:R-:W-:-:S05]  /*0280*/  @!P0 IMAD.X R13, R18, 0x1, R21, P2 ;  /* 0x00000001120d8824 */ /* 0x000fca00010e0615 */
[----:B------:R0:W5:Y:S01]  /*0290*/  @!P0 LDG.E R15, desc[UR4][R12.64] ;  /* 0x000000040c0f8981 */ /* 0x000162000c1e1900 */
[----:B--2---:R-:W-:Y:S01]  /*02a0*/  FADD.FTZ R7, RZ, R8 ;  /* 0x00000008ff077221 */ /* 0x004fe20000010000 */
[----:B----4-:R-:W-:-:S04]  /*02b0*/  FADD.FTZ R6, RZ, R9 ;  /* 0x00000009ff067221 */ /* 0x010fc80000010000 */
[----:B------:R0:W1:Y:S04]  /*02c0*/  SHFL.BFLY PT, R10, R7, 0x1, 0x1e1f ;  /* 0x0c3e1f00070a7f89 */ /* 0x00006800000e0000 */
[----:B------:R0:W2:Y:S01]  /*02d0*/  SHFL.BFLY PT, R11, R6, 0x1, 0x1e1f ;  /* 0x0c3e1f00060b7f89 */ /* 0x0000a200000e0000 */
[----:B------:R-:W-:Y:S05]  /*02e0*/  @!P1 EXIT ;  /* 0x000000000000994d */ /* 0x000fea0003800000 */
[----:B------:R-:W-:Y:S01]  /*02f0*/  ISETP.GE.AND P1, PT, R2, UR8, PT ;  /* 0x0000000802007c0c */ /* 0x000fe2000bf26270 */
[----:B0-2---:R-:W-:-:S03]  /*0300*/  FADD.FTZ R6, R6, R11 ;  /* 0x0000000b06067221 */ /* 0x005fc60000010000 */
[----:B------:R-:W-:-:S09]  /*0310*/  ISETP.EQ.OR P0, PT, R16, 0x1, P1 ;  /* 0x000000011000780c */ /* 0x000fd20000f02670 */
[----:B------:R-:W0:Y:S01]  /*0320*/  @!P1 LDC.64 R4, c[0x0][0x380] ;  /* 0x0000e000ff049b82 */ /* 0x000e220000000a00 */
[----:B-----5:R-:W-:-:S05]  /*0330*/  @!P1 FFMA.FTZ R14, R6, -R14, R9 ;  /* 0x8000000e060e9223 */ /* 0x020fca0000010009 */
[----:B------:R-:W-:Y:S02]  /*0340*/  @!P1 F2FP.BF16.F32.PACK_AB R14, RZ, R14 ;  /* 0x0000000eff0e923e */ /* 0x000fe400000010ff */
[----:B0-----:R-:W-:-:S04]  /*0350*/  @!P1 LEA R4, P2, R0, R4, 0x1 ;  /* 0x0000000400049211 */ /* 0x001fc800078408ff */
[----:B------:R-:W-:-:S05]  /*0360*/  @!P1 LEA.HI.X R5, R0, R5, R3, 0x1, P2 ;  /* 0x0000000500059211 */ /* 0x000fca00010f0c03 */
[----:B------:R0:W-:Y:S01]  /*0370*/  @!P1 STG.E.U16 desc[UR4][R4.64], R14 ;  /* 0x0000000e04009986 */ /* 0x0001e2000c101504 */
[----:B------:R-:W-:Y:S05]  /*0380*/  @P0 EXIT ;  /* 0x000000000000094d */ /* 0x000fea0003800000 */
[----:B------:R-:W2:Y:S01]  /*0390*/  LDCU.64 UR6, c[0x0][0x380] ;  /* 0x00007000ff0677ac */ /* 0x000ea20008000a00 */
[----:B------:R-:W-:Y:S01]  /*03a0*/  IADD3 R0, P0, PT, R0, UR8, RZ ;  /* 0x0000000800007c10 */ /* 0x000fe2000ff1e0ff */
[----:B-1----:R-:W-:-:S04]  /*03b0*/  FADD.FTZ R7, R7, R10 ;  /* 0x0000000a07077221 */ /* 0x002fc80000010000 */
[----:B------:R-:W-:Y:S01]  /*03c0*/  FFMA.FTZ R15, R7, -R15, R8 ;  /* 0x8000000f070f7223 */ /* 0x000fe20000010008 */
[----:B------:R-:W-:-:S04]  /*03d0*/  IMAD.X R3, RZ, RZ, R3, P0 ;  /* 0x000000ffff037224 */ /* 0x000fc800000e0603 */
[----:B------:R-:W-:Y:S02]  /*03e0*/  F2FP.BF16.F32.PACK_AB R15, RZ, R15 ;  /* 0x0000000fff0f723e */ /* 0x000fe400000010ff */
[----:B--2---:R-:W-:-:S04]  /*03f0*/  LEA R2, P0, R0, UR6, 0x1 ;  /* 0x0000000600027c11 */ /* 0x004fc8000f8008ff */
[----:B------:R-:W-:-:S05]  /*0400*/  LEA.HI.X R3, R0, UR7, R3, 0x1, P0 ;  /* 0x0000000700037c11 */ /* 0x000fca00080f0c03 */
[----:B------:R-:W-:Y:S01]  /*0410*/  STG.E.U16 desc[UR4][R2.64], R15 ;  /* 0x0000000f02007986 */ /* 0x000fe2000c101504 */
[----:B------:R-:W-:Y:S05]  /*0420*/  EXIT ;  /* 0x000000000000794d */ /* 0x000fea0003800000 */
.L_x_3896:
        /* <DEDUP_REMOVED lines=13> */
.L_x_11242:


//--------------------- .text._ZN43_GLOBAL__N__9ae7fba5_10_SoftMax_cu_9f978f6321softmax_warp_backwardIfN3c108BFloat16EfLi0ELb0ELb0EEEvPT0_PKT_S7_iiiPKb --------------------------
	.section	.text._ZN43_GLOBAL__N__9ae7fba5_10_SoftMax_cu_9f978f6321softmax_warp_backwardIfN3c108BFloat16EfLi0ELb0ELb0EEEvPT0_PKT_S7_iiiPKb,"ax",@progbits
	.align	128
.text._ZN43_GLOBAL__N__9ae7fba5_10_SoftMax_cu_9f978f6321softmax_warp_backwardIfN3c108BFloat16EfLi0ELb0ELb0EEEvPT0_PKT_S7_iiiPKb:
        .type           _ZN43_GLOBAL__N__9ae7fba5_10_SoftMax_cu_9f978f6321softmax_warp_backwardIfN3c108BFloat16EfLi0ELb0ELb0EEEvPT0_PKT_S7_iiiPKb,@function
        .size           _ZN43_GLOBAL__N__9ae7fba5_10_SoftMax_cu_9f978f6321softmax_warp_backwardIfN3c108BFloat16EfLi0ELb0ELb0EEEvPT0_PKT_S7_iiiPKb,(.L_x_11243 - _ZN43_GLOBAL__N__9ae7fba5_10_SoftMax_cu_9f978f6321softmax_warp_backwardIfN3c108BFloat16EfLi0ELb0ELb0EEEvPT0_PKT_S7_iiiPKb)
        .other          _ZN43_GLOBAL__N__9ae7fba5_10_SoftMax_cu_9f978f6321softmax_warp_backwardIfN3c108BFloat16EfLi0ELb0ELb0EEEvPT0_PKT_S7_iiiPKb,@"STO_CUDA_ENTRY STV_DEFAULT"
_ZN43_GLOBAL__N__9ae7fba5_10_SoftMax_cu_9f978f6321softmax_warp_backwardIfN3c108BFloat16EfLi0ELb0ELb0EEEvPT0_PKT_S7_iiiPKb:
[----:B------:R-:W-:Y:S01]  /*0000*/  LDC R1, c[0x0][0x37c] ;  /* 0x0000df00ff017b82 */ /* 0x000fe20000000800 */
[----:B------:R-:W0:Y:S01]  /*0010*/  S2R R2, SR_CTAID.X ;  /* 0x0000000000027919 */ /* 0x000e220000002500 */
[----:B------:R-:W0:Y:S06]  /*0020*/  LDCU UR4, c[0x0][0x364] ;  /* 0x00006c80ff0477ac */ /* 0x000e2c0008000800 */
[----:B------:R-:W1:Y:S01]  /*0030*/  LDC R0, c[0x0][0x3a0] ;  /* 0x0000e800ff007b82 */ /* 0x000e620000000800 */
[----:B------:R-:W-:Y:S01]  /*0040*/  IMAD.MOV.U32 R8, RZ, RZ, RZ ;  /* 0x000000ffff087224 */ /* 0x000fe200078e00ff */
[----:B------:R-:W0:Y:S01]  /*0050*/  S2R R3, SR_TID.Y ;  /* 0x0000000000037919 */ /* 0x000e220000002200 */
[----:B------:R-:W2:Y:S01]  /*0060*/  LDCU.64 UR6, c[0x0][0x398] ;  /* 0x00007300ff0677ac */ /* 0x000ea20008000a00 */
[----:B------:R-:W-:-:S02]  /*0070*/  IMAD.MOV.U32 R15, RZ, RZ, RZ ;  /* 0x000000ffff0f7224 */ /* 0x000fc400078e00ff */
[----:B0-----:R-:W-:Y:S01]  /*0080*/  IMAD R2, R2, UR4, R3 ;  /* 0x0000000402027c24 */ /* 0x001fe2000f8e0203 */
[----:B------:R-:W0:Y:S03]  /*0090*/  LDCU.64 UR4, c[0x0][0x358] ;  /* 0x00006b00ff0477ac */ /* 0x000e260008000a00 */
[----:B------:R-:W-:-:S04]  /*00a0*/  IMAD.SHL.U32 R2, R2, 0x2, RZ ;  /* 0x0000000202027824 */ /* 0x000fc800078e00ff */
[C---:B--2---:R-:W-:Y:S01]  /*00b0*/  IMAD R9, R2.reuse, UR7, RZ ;  /* 0x0000000702097c24 */ /* 0x044fe2000f8e02ff */
[----:B------:R-:W-:-:S04]  /*00c0*/  IADD3 R5, PT, PT, -R2, UR6, RZ ;  /* 0x0000000602057c10 */ /* 0x000fc8000fffe1ff */
[C---:B-1----:R-:W-:Y:S02]  /*00d0*/  VIMNMX R16, PT, PT, R5.reuse, R0, PT ;  /* 0x0000000005107248 */ /* 0x042fe40003fe0100 */
[----:B------:R-:W-:Y:S02]  /*00e0*/  ISETP.GE.AND P0, PT, R5, 0x2, PT ;  /* 0x000000020500780c */ /* 0x000fe40003f06270 */
[----:B------:R-:W-:Y:S02]  /*00f0*/  ISETP.GE.AND P1, PT, R16, 0x1, PT ;  /* 0x000000011000780c */ /* 0x000fe40003f26270 */
[----:B------:R-:W-:Y:S02]  /*0100*/  ISETP.LT.OR P0, PT, R0, 0x1, !P0 ;  /* 0x000000010000780c */ /* 0x000fe40004701670 */
[----:B------:R-:W-:-:S09]  /*0110*/  SHF.R.S32.HI R4, RZ, 0x1f, R9 ;  /* 0x0000001fff047819 */ /* 0x000fd20000011409 */
[----:B------:R-:W1:Y:S01]  /*0120*/  @P1 LDC.64 R10, c[0x0][0x388] ;  /* 0x0000e200ff0a1b82 */ /* 0x000e620000000a00 */
[C---:B------:R-:W-:Y:S01]  /*0130*/  @P1 IMAD.SHL.U32 R3, R9.reuse, 0x4, RZ ;  /* 0x0000000409031824 */ /* 0x040fe200078e00ff */
[----:B------:R-:W-:-:S06]  /*0140*/  @P1 SHF.L.U64.HI R14, R9, 0x2, R4 ;  /* 0x00000002090e1819 */ /* 0x000fcc0000010204 */
[----:B------:R-:W2:Y:S08]  /*0150*/  @P1 LDC.64 R12, c[0x0][0x390] ;  /* 0x0000e400ff0c1b82 */ /* 0x000eb00000000a00 */
[----:B------:R-:W3:Y:S01]  /*0160*/  @!P0 LDC.64 R6, c[0x0][0x388] ;  /* 0x0000e200ff068b82 */ /* 0x000ee20000000a00 */
[----:B-1----:R-:W-:-:S05]  /*0170*/  @P1 IADD3 R10, P2, PT, R3, R10, RZ ;  /* 0x0000000a030a1210 */ /* 0x002fca0007f5e0ff */
[C---:B------:R-:W-:Y:S01]  /*0180*/  @P1 IMAD.X R11, R14.reuse, 0x1, R11, P2 ;  /* 0x000000010e0b1824 */ /* 0x040fe200010e060b */
[----:B--2---:R-:W-:Y:S02]  /*0190*/  @P1 IADD3 R12, P3, PT, R3, R12, RZ ;  /* 0x0000000c030c1210 */ /* 0x004fe40007f7e0ff */
[----:B------:R-:W1:Y:S02]  /*01a0*/  @!P0 LDC.64 R2, c[0x0][0x390] ;  /* 0x0000e400ff028b82 */ /* 0x000e640000000a00 */
[----:B0-----:R0:W5:Y:S01]  /*01b0*/  @P1 LDG.E R8, desc[UR4][R10.64] ;  /* 0x000000040a081981 */ /* 0x001162000c1e1900 */
[----:B------:R-:W-:-:S05]  /*01c0*/  @P1 IMAD.X R13, R14, 0x1, R13, P3 ;  /* 0x000000010e0d1824 */ /* 0x000fca00018e060d */
[----:B------:R2:W5:Y:S01]  /*01d0*/  @P1 LDG.E R15, desc[UR4][R12.64] ;  /* 0x000000040c0f1981 */ /* 0x000562000c1e1900 */
[----:B------:R-:W-:-:S05]  /*01e0*/  @!P0 IADD3 R14, P1, PT, R9, R0, RZ ;  /* 0x00000000090e8210 */ /* 0x000fca0007f3e0ff */
[----:B------:R-:W-:Y:S02]  /*01f0*/  @!P0 IMAD.X R19, RZ, RZ, R4, P1 ;  /* 0x000000ffff138224 */ /* 0x000fe400008e0604 */
[----:B------:R-:W-:-:S03]  /*0200*/  @!P0 IMAD.SHL.U32 R17, R14, 0x4, RZ ;  /* 0x000000040e118824 */ /* 0x000fc600078e00ff */
[----:B------:R-:W-:Y:S02]  /*0210*/  @!P0 SHF.L.U64.HI R14, R14, 0x2, R19 ;  /* 0x000000020e0e8819 */ /* 0x000fe40000010213 */
[C---:B---3--:R-:W-:Y:S02]  /*0220*/  @!P0 IADD3 R6, P1, PT, R17.reuse, R6, RZ ;  /* 0x0000000611068210 */ /* 0x048fe40007f3e0ff */
[----:B-1----:R-:W-:Y:S01]  /*0230*/  @!P0 IADD3 R2, P2, PT, R17, R2, RZ ;  /* 0x0000000211028210 */ /* 0x002fe20007f5e0ff */
[----:B------:R-:W-:Y:S02]  /*0240*/  IMAD.MOV.U32 R17, RZ, RZ, RZ ;  /* 0x000000ffff117224 */ /* 0x000fe400078e00ff */
[----:B0-----:R-:W-:Y:S02]  /*0250*/  IMAD.MOV.U32 R10, RZ, RZ, RZ ;  /* 0x000000ffff0a7224 */ /* 0x001fe400078e00ff */
[C---:B------:R-:W-:Y:S02]  /*0260*/  @!P0 IMAD.X R7, R14.reuse, 0x1, R7, P1 ;  /* 0x000000010e078824 */ /* 0x040fe400008e0607 */
[----:B------:R-:W-:-:S03]  /*0270*/  @!P0 IMAD.X R3, R14, 0x1, R3, P2 ;  /* 0x000000010e038824 */ /* 0x000fc600010e0603 */
[----:B------:R2:W5:Y:S04]  /*0280*/  @!P0 LDG.E R17, desc[UR4][R6.64] ;  /* 0x0000000406118981 */ /* 0x000568000c1e1900 */
[----:B------:R2:W5:Y:S01]  /*0290*/  @!P0 LDG.E R10, desc[UR4][R2.64] ;  /* 0x00000004020a8981 */ /* 0x000562000c1e1900 */
[----:B------:R-:W-:-:S13]  /*02a0*/  ISETP.GT.AND P0, PT, R16, RZ, PT ;  /* 0x000000ff1000720c */ /* 0x000fda0003f04270 */
[----:B--2---:R-:W-:Y:S05]  /*02b0*/  @!P0 EXIT ;  /* 0x000000000000894d */ /* 0x004fea0003800000 */
[----:B------:R-:W0:Y:S01]  /*02c0*/  LDCU.64 UR6, c[0x0][0x380] ;  /* 0x00007000ff0677ac */ /* 0x000e220008000a00 */
[----:B-----5:R-:W-:Y:S01]  /*02d0*/  FADD.FTZ R3, RZ, R8 ;  /* 0x00000008ff037221 */ /* 0x020fe20000010000 */
[----:B------:R-:W-:-:S03]  /*02e0*/  ISETP.NE.AND P0, PT, R5, 0x1, PT ;  /* 0x000000010500780c */ /* 0x000fc60003f05270 */
[----:B------:R-:W-:-:S05]  /*02f0*/  FFMA.FTZ R3, R3, -R15, R8 ;  /* 0x8000000f03037223 */ /* 0x000fca0000010008 */
[----:B------:R-:W-:Y:S02]  /*0300*/  F2FP.BF16.F32.PACK_AB R6, RZ, R3 ;  /* 0x00000003ff06723e */ /* 0x000fe400000010ff */
[----:B0-----:R-:W-:-:S04]  /*0310*/  LEA R2, P1, R9, UR6, 0x1 ;  /* 0x0000000609027c11 */ /* 0x001fc8000f8208ff */
[----:B------:R-:W-:-:S05]  /*0320*/  LEA.HI.X R3, R9, UR7, R4, 0x1, P1 ;  /* 0x0000000709037c11 */ /* 0x000fca00088f0c04 */
[----:B------:R0:W-:Y:S01]  /*0330*/  STG.E.U16 desc[UR4][R2.64], R6 ;  /* 0x0000000602007986 */ /* 0x0001e2000c101504 */
[----:B------:R-:W-:Y:S05]  /*0340*/  @!P0 EXIT ;  /* 0x000000000000894d */ /* 0x000fea0003800000 */
[----:B------:R-:W-:Y:S01]  /*0350*/  FADD.FTZ R4, RZ, R17 ;  /* 0x00000011ff047221 */ /* 0x000fe20000010000 */
[----:B0-----:R-:W-:-:S03]  /*0360*/  LEA R2, P0, R0, R2, 0x1 ;  /* 0x0000000200027211 */ /* 0x001fc600078008ff */
[----:B------:R-:W-:Y:S02]  /*0370*/  FFMA.FTZ R4, R4, -R10, R17 ;  /* 0x8000000a04047223 */ /* 0x000fe40000010011 */
[----:B------:R-:W-:-:S03]  /*0380*/  IMAD.X R3, RZ, RZ, R3, P0 ;  /* 0x000000ffff037224 */ /* 0x000fc600000e0603 */
[----:B------:R-:W-:-:S05]  /*0390*/  F2FP.BF16.F32.PACK_AB R4, RZ, R4 ;  /* 0x00000004ff04723e */ /* 0x000fca00000010ff */
[----:B------:R-:W-:Y:S01]  /*03a0*/  STG.E.U16 desc[UR4][R2.64], R4 ;  /* 0x0000000402007986 */ /* 0x000fe2000c101504 */
[----:B------:R-:W-:Y:S05]  /*03b0*/  EXIT ;  /* 0x000000000000794d */ /* 0x000fea0003800000 */
.L_x_3897:
        /* <DEDUP_REMOVED lines=12> */
.L_x_11243:


//--------------------- .text._ZN43_GLOBAL__N__9ae7fba5_10_SoftMax_cu_9f978f6321softmax_warp_backwardIN3c108BFloat16ES2_fLi10ELb0ELb0EEEvPT0_PKT_S7_iiiPKb --------------------------
	.section	.text._ZN43_GLOBAL__N__9ae7fba5_10_SoftMax_cu_9f978f6321softmax_warp_backwardIN3c108BFloat16ES2_fLi10ELb0ELb0EEEvPT0_PKT_S7_iiiPKb,"ax",@progbits
	.align	128
.text._ZN43_GLOBAL__N__9ae7fba5_10_SoftMax_cu_9f978f6321softmax_warp_backwardIN3c108BFloat16ES2_fLi10ELb0ELb0EEEvPT0_PKT_S7_iiiPKb:
        .type           _ZN43_GLOBAL__N__9ae7fba5_10_SoftMax_cu_9f978f6321softmax_warp_backwardIN3c108BFloat16ES2_fLi10ELb0ELb0EEEvPT0_PKT_S7_iiiPKb,@function
        .size           _ZN43_GLOBAL__N__9ae7fba5_10_SoftMax_cu_9f978f6321softmax_warp_backwardIN3c108BFloat16ES2_fLi10ELb0ELb0EEEvPT0_PKT_S7_iiiPKb,(.L_x_11244 - _ZN43_GLOBAL__N__9ae7fba5_10_SoftMax_cu_9f978f6321softmax_warp_backwardIN3c108BFloat16ES2_fLi10ELb0ELb0EEEvPT0_PKT_S7_iiiPKb)
        .other          _ZN43_GLOBAL__N__9ae7fba5_10_SoftMax_cu_9f978f6321softmax_warp_backwardIN3c108BFloat16ES2_fLi10ELb0ELb0EEEvPT0_PKT_S7_iiiPKb,@"STO_CUDA_ENTRY STV_DEFAULT"
_ZN43_GLOBAL__N__9ae7fba5_10_SoftMax_cu_9f978f6321softmax_warp_backwardIN3c108BFloat16ES2_fLi10ELb0ELb0EEEvPT0_PKT_S7_iiiPKb:
        /* <DEDUP_REMOVED lines=16> */
[----:B------:R-:W-:Y:S02]  /*0100*/  ISETP.LT.OR P2, PT, R11, 0x1, P3 ;  /* 0x000000010b00780c */ /* 0x000fe40001f41670 */
[----:B------:R-:W-:Y:S01]  /*0110*/  ISETP.GE.AND P4, PT, R0, UR8, PT ;  /* 0x0000000800007c0c */ /* 0x000fe2000bf86270 */
[----:B-1----:R-:W-:-:S03]  /*0120*/  IMAD.WIDE R4, R59, 0x2, R4 ;  /* 0x000000023b047825 */ /* 0x002fc600078e0204 */
[----:B------:R-:W-:Y:S01]  /*0130*/  ISETP.LT.OR P0, PT, R11, 0x1, P4 ;  /* 0x000000010b00780c */ /* 0x000fe20002701670 */
[----:B------:R-:W-:-:S06]  /*0140*/  IMAD.WIDE R2, R59, 0x2, R2 ;  /* 0x000000023b027825 */ /* 0x000fcc00078e0202 */
[----:B0-----:R-:W2:Y:S04]  /*0150*/  @!P2 LDG.E.U16 R0, desc[UR4][R4.64] ;  /* 0x000000040400a981 */ /* 0x001ea8000c1e1500 */
[----:B------:R-:W3:Y:S04]  /*0160*/  @!P2 LDG.E.U16 R9, desc[UR4][R2.64] ;  /* 0x000000040209a981 */ /* 0x000ee8000c1e1500 */
[----:B------:R-:W4:Y:S04]  /*0170*/  @!P0 LDG.E.U16 R6, desc[UR4][R2.64+0x40] ;  /* 0x0000400402068981 */ /* 0x000f28000c1e1500 */
[----:B------:R-:W4:Y:S01]  /*0180*/  @!P0 LDG.E.U16 R7, desc[UR4][R4.64+0x40] ;  /* 0x0000400404078981 */ /* 0x000f22000c1e1500 */
[----:B------:R-:W-:-:S05]  /*0190*/  VIADD R8, R58, 0x40 ;  /* 0x000000403a087836 */ /* 0x000fca0000000000 */
[----:B------:R-:W-:Y:S01]  /*01a0*/  ISETP.GE.AND P5, PT, R8, UR8, PT ;  /* 0x0000000808007c0c */ /* 0x000fe2000bfa6270 */
[----:B------:R-:W-:Y:S01]  /*01b0*/  VIADD R8, R58, 0x60 ;  /* 0x000000603a087836 */ /* 0x000fe20000000000 */
[----:B------:R-:W-:Y:S02]  /*01c0*/  CS2R R60, SRZ ;  /* 0x00000000003c7805 */ /* 0x000fe4000001ff00 */
[----:B------:R-:W-:Y:S02]  /*01d0*/  ISETP.LT.OR P1, PT, R11, 0x1, P5 ;  /* 0x000000010b00780c */ /* 0x000fe40002f21670 */
[----:B------:R-:W-:Y:S02]  /*01e0*/  ISETP.GE.AND P6, PT, R8, UR8, PT ;  /* 0x0000000808007c0c */ /* 0x000fe4000bfc6270 */
[----:B------:R-:W-:-:S09]  /*01f0*/  CS2R R62, SRZ ;  /* 0x00000000003e7805 */ /* 0x000fd2000001ff00 */
[----:B------:R-:W4:Y:S01]  /*0200*/  @!P1 LDG.E.U16 R12, desc[UR4][R2.64+0x80] ;  /* 0x00008004020c9981 */ /* 0x000f22000c1e1500 */
[----:B--2---:R-:W-:Y:S02]  /*0210*/  @!P2 IMAD.U32 R61, R0, 0x10000, RZ ;  /* 0x00010000003da824 */ /* 0x004fe400078e00ff */
[----:B------:R-:W-:Y:S02]  /*0220*/  VIADD R0, R58, 0x80 ;  /* 0x000000803a007836 */ /* 0x000fe40000000000 */
[----:B---3--:R-:W-:Y:S01]  /*0230*/  @!P2 IMAD.U32 R60, R9, 0x10000, RZ ;  /* 0x00010000093ca824 */ /* 0x008fe200078e00ff */
[----:B------:R-:W-:Y:S01]  /*0240*/  ISETP.LT.OR P2, PT, R11, 0x1, P6 ;  /* 0x000000010b00780c */ /* 0x000fe20003741670 */
[----:B----4-:R-:W-:Y:S02]  /*0250*/  @!P0 IMAD.U32 R63, R6, 0x10000, RZ ;  /* 0x00010000063f8824 */ /* 0x010fe400078e00ff */
[----:B------:R-:W-:Y:S01]  /*0260*/  @!P0 IMAD.U32 R62, R7, 0x10000, RZ ;  /* 0x00010000073e8824 */ /* 0x000fe200078e00ff */
[----:B------:R-:W-:-:S02]  /*0270*/  ISETP.GE.AND P0, PT, R0, UR8, PT ;  /* 0x0000000800007c0c */ /* 0x000fc4000bf06270 */
[----:B------:R-:W2:Y:S02]  /*0280*/  @!P1 LDG.E.U16 R0, desc[UR4][R4.64+0x80] ;  /* 0x0000800404009981 */ /* 0x000ea4000c1e1500 */
[----:B------:R-:W-:-:S05]  /*0290*/  ISETP.LT.OR P0, PT, R11, 0x1, P0 ;  /* 0x000000010b00780c */ /* 0x000fca0000701670 */
[----:B------:R-:W3:Y:S04]  /*02a0*/  @!P2 LDG.E.U16 R6, desc[UR4][R2.64+0xc0] ;  /* 0x0000c0040206a981 */ /* 0x000ee8000c1e1500 */
[----:B------:R-:W4:Y:S04]  /*02b0*/  @!P2 LDG.E.U16 R7, desc[UR4][R4.64+0xc0] ;  /* 0x0000c0040407a981 */ /* 0x000f28000c1e1500 */
[----:B------:R-:W4:Y:S04]  /*02c0*/  @!P0 LDG.E.U16 R8, desc[UR4][R2.64+0x100] ;  /* 0x0001000402088981 */ /* 0x000f28000c1e1500 */
[----:B------:R-:W4:Y:S01]  /*02d0*/  @!P0 LDG.E.U16 R9, desc[UR4][R4.64+0x100] ;  /* 0x0001000404098981 */ /* 0x000f22000c1e1500 */
[----:B------:R-:W-:Y:S01]  /*02e0*/  VIADD R10, R58, 0xa0 ;  /* 0x000000a03a0a7836 */ /* 0x000fe20000000000 */
[----:B------:R-:W-:-:S02]  /*02f0*/  CS2R R64, SRZ ;  /* 0x0000000000407805 */ /* 0x000fc4000001ff00 */
[----:B------:R-:W-:Y:S01]  /*0300*/  @!P1 IMAD.U32 R64, R12, 0x10000, RZ ;  /* 0x000100000c409824 */ /* 0x000fe200078e00ff */
[----:B------:R-:W-:Y:S02]  /*0310*/  CS2R R66, SRZ ;  /* 0x0000000000427805 */ /* 0x000fe4000001ff00 */
[----:B------:R-:W-:Y:S01]  /*0320*/  CS2R R56, SRZ ;  /* 0x0000000000387805 */ /* 0x000fe2000001ff00 */
[----:B--2---:R-:W-:Y:S01]  /*0330*/  @!P1 IMAD.U32 R65, R0, 0x10000, RZ ;  /* 0x0001000000419824 */ /* 0x004fe200078e00ff */
[----:B------:R-:W-:Y:S01]  /*0340*/  ISETP.GE.AND P1, PT, R10, UR8, PT ;  /* 0x000000080a007c0c */ /* 0x000fe2000bf26270 */
[----:B------:R-:W-:-:S03]  /*0350*/  VIADD R0, R58, 0xc0 ;  /* 0x000000c03a007836 */ /* 0x000fc60000000000 */
[----:B------:R-:W-:Y:S01]  /*0360*/  ISETP.LT.OR P1, PT, R11, 0x1, P1 ;  /* 0x000000010b00780c */ /* 0x000fe20000f21670 */
[----:B---3--:R-:W-:Y:S02]  /*0370*/  @!P2 IMAD.U32 R67, R6, 0x10000, RZ ;  /* 0x000100000643a824 */ /* 0x008fe400078e00ff */
[----:B----4-:R-:W-:Y:S01]  /*0380*/  @!P2 IMAD.U32 R66, R7, 0x10000, RZ ;  /* 0x000100000742a824 */ /* 0x010fe200078e00ff */
[----:B------:R-:W-:Y:S01]  /*0390*/  ISETP.GE.AND P2, PT, R0, UR8, PT ;  /* 0x0000000800007c0c */ /* 0x000fe2000bf46270 */
[----:B------:R-:W-:-:S03]  /*03a0*/  VIADD R0, R58, 0xe0 ;  /* 0x000000e03a007836 */ /* 0x000fc60000000000 */
[----:B------:R-:W-:Y:S01]  /*03b0*/  ISETP.LT.OR P2, PT, R11, 0x1, P2 ;  /* 0x000000010b00780c */ /* 0x000fe20001741670 */
[----:B------:R-:W-:-:S04]  /*03c0*/  @!P0 IMAD.U32 R57, R8, 0x10000, RZ ;  /* 0x0001000008398824 */ /* 0x000fc800078e00ff */
[----:B------:R-:W2:Y:S01]  /*03d0*/  @!P1 LDG.E.U16 R12, desc[UR4][R2.64+0x140] ;  /* 0x00014004020c9981 */ /* 0x000ea2000c1e1500 */
[----:B------:R-:W-:Y:S01]  /*03e0*/  @!P0 IMAD.U32 R56, R9, 0x10000, RZ ;  /* 0x0001000009388824 */ /* 0x000fe200078e00ff */
[----:B------:R-:W-:Y:S02]  /*03f0*/  ISETP.GE.AND P0, PT, R0, UR8, PT ;  /* 0x0000000800007c0c */ /* 0x000fe4000bf06270 */
[----:B------:R-:W3:Y:S02]  /*0400*/  @!P1 LDG.E.U16 R0, desc[UR4][R4.64+0x140] ;  /* 0x0001400404009981 */ /* 0x000ee4000c1e1500 */
[----:B------:R-:W-:Y:S02]  /*0410*/  ISETP.LT.OR P0, PT, R11, 0x1, P0 ;  /* 0x000000010b00780c */ /* 0x000fe40000701670 */
[----:B------:R-:W4:Y:S04]  /*0420*/  @!P2 LDG.E.U16 R6, desc[UR4][R2.64+0x180] ;  /* 0x000180040206a981 */ /* 0x000f28000c1e1500 */
[----:B------:R-:W4:Y:S07]  /*0430*/  @!P2 LDG.E.U16 R7, desc[UR4][R4.64+0x180] ;  /* 0x000180040407a981 */ /* 0x000f2e000c1e1500 */
[----:B------:R-:W4:Y:S04]  /*0440*/  @!P0 LDG.E.U16 R8, desc[UR4][R2.64+0x1c0] ;  /* 0x0001c00402088981 */ /* 0x000f28000c1e1500 */
[----:B------:R-:W4:Y:S01]  /*0450*/  @!P0 LDG.E.U16 R9, desc[UR4][R4.64+0x1c0] ;  /* 0x0001c00404098981 */ /* 0x000f22000c1e1500 */
[----:B------:R-:W-:Y:S01]  /*0460*/  VIADD R10, R58, 0x100 ;  /* 0x000001003a0a7836 */ /* 0x000fe20000000000 */
[----:B------:R-:W-:-:S02]  /*0470*/  CS2R R54, SRZ ;  /* 0x0000000000367805 */ /* 0x000fc4000001ff00 */
[----:B------:R-:W-:Y:S02]  /*0480*/  CS2R R52, SRZ ;  /* 0x0000000000347805 */ /* 0x000fe4000001ff00 */
[----:B------:R-:W-:Y:S01]  /*0490*/  CS2R R50, SRZ ;  /* 0x0000000000327805 */ /* 0x000fe2000001ff00 */
        /* <DEDUP_REMOVED lines=68> */
[----:B------:R-:W-:-:S02]  /*08e0*/  CS2R R36, SRZ ;  /* 0x0000000000247805 */ /* 0x000fc4000001ff00 */
[----:B------:R-:W-:Y:S02]  /*08f0*/  CS2R R34, SRZ ;  /* 0x0000000000227805 */ /* 0x000fe4000001ff00 */
[----:B------:R-:W-:Y:S01]  /*0900*/  CS2R R32, SRZ ;  /* 0x0000000000207805 */ /* 0x000fe2000001ff00 */
[----:B--2---:R-:W-:Y:S02]  /*0910*/  @!P1 IMAD.U32 R37, R10, 0x10000, RZ ;  /* 0x000100000a259824 */ /* 0x004fe400078e00ff */
[----:B------:R-:W-:Y:S02]  /*0920*/  VIADD R10, R58, 0x220 ;  /* 0x000002203a0a7836 */ /* 0x000fe40000000000 */
[----:B---3--:R-:W-:Y:S02]  /*0930*/  @!P1 IMAD.U32 R36, R0, 0x10000, RZ ;  /* 0x0001000000249824 */ /* 0x008fe400078e00ff */
[----:B------:R-:W-:Y:S01]  /*0940*/  VIADD R0, R58, 0x240 ;  /* 0x000002403a007836 */ /* 0x000fe20000000000 */
[----:B------:R-:W-:Y:S01]  /*0950*/  ISETP.GE.AND P1, PT, R10, UR8, PT ;  /* 0x000000080a007c0c */ /* 0x000fe2000bf26270 */
[----:B----4-:R-:W-:-:S03]  /*0960*/  @!P2 IMAD.U32 R35, R6, 0x10000, RZ ;  /* 0x000100000623a824 */ /* 0x010fc600078e00ff */
[----:B------:R-:W-:Y:S01]  /*0970*/  ISETP.LT.OR P1, PT, R11, 0x1, P1 ;  /* 0x000000010b00780c */ /* 0x000fe20000f21670 */
[----:B------:R-:W-:Y:S01]  /*0980*/  @!P2 IMAD.U32 R34, R7, 0x10000, RZ ;  /* 0x000100000722a824 */ /* 0x000fe200078e00ff */
[----:B------:R-:W-:Y:S01]  /*0990*/  ISETP.GE.AND P2, PT, R0, UR8, PT ;  /* 0x0000000800007c0c */ /* 0x000fe2000bf46270 */
[----:B------:R-:W-:Y:S02]  /*09a0*/  VIADD R0, R58, 0x260 ;  /* 0x000002603a007836 */ /* 0x000fe40000000000 */
[----:B------:R-:W-:Y:S02]  /*09b0*/  @!P0 IMAD.U32 R33, R8, 0x10000, RZ ;  /* 0x0001000008218824 */ /* 0x000fe400078e00ff */
[----:B------:R-:W-:Y:S01]  /*09c0*/  @!P0 IMAD.U32 R32, R9, 0x10000, RZ ;  /* 0x0001000009208824 */ /* 0x000fe200078e00ff */
[----:B------:R-:W-:-:S05]  /*09d0*/  ISETP.LT.OR P0, PT, R11, 0x1, P2 ;  /* 0x000000010b00780c */ /* 0x000fca0001701670 */
[----:B------:R-:W2:Y:S01]  /*09e0*/  @!P1 LDG.E.U16 R10, desc[UR4][R2.64+0x440] ;  /* 0x00044004020a9981 */ /* 0x000ea2000c1e1500 */
[----:B------:R-:W-:-:S03]  /*09f0*/  ISETP.GE.AND P2, PT, R0, UR8, PT ;  /* 0x0000000800007c0c */ /* 0x000fc6000bf46270 */
[----:B------:R-:W3:Y:S01]  /*0a00*/  @!P1 LDG.E.U16 R0, desc[UR4][R4.64+0x440] ;  /* 0x0004400404009981 */ /* 0x000ee2000c1e1500 */
[----:B------:R-:W-:-:S03]  /*0a10*/  ISETP.LT.OR P2, PT, R11, 0x1, P2 ;  /* 0x000000010b00780c */ /* 0x000fc60001741670 */
[----:B------:R-:W4:Y:S04]  /*0a20*/  @!P0 LDG.E.U16 R6, desc[UR4][R2.64+0x480] ;  /* 0x0004800402068981 */ /* 0x000f28000c1e1500 */
[----:B------:R-:W4:Y:S06]  /*0a30*/  @!P0 LDG.E.U16 R7, desc[UR4][R4.64+0x480] ;  /* 0x0004800404078981 */ /* 0x000f2c000c1e1500 */
[----:B------:R-:W4:Y:S04]  /*0a40*/  @!P2 LDG.E.U16 R8, desc[UR4][R2.64+0x4c0] ;  /* 0x0004c0040208a981 */ /* 0x000f28000c1e1500 */
[----:B------:R-:W4:Y:S01]  /*0a50*/  @!P2 LDG.E.U16 R9, desc[UR4][R4.64+0x4c0] ;  /* 0x0004c0040409a981 */ /* 0x000f22000c1e1500 */
[----:B------:R-:W-:-:S02]  /*0a60*/  CS2R R30, SRZ ;  /* 0x00000000001e7805 */ /* 0x000fc4000001ff00 */
[----:B------:R-:W-:Y:S02]  /*0a70*/  CS2R R28, SRZ ;  /* 0x00000000001c7805 */ /* 0x000fe4000001ff00 */
[----:B------:R-:W-:Y:S01]  /*0a80*/  CS2R R26, SRZ ;  /* 0x00000000001a7805 */ /* 0x000fe2000001ff00 */
[----:B--2---:R-:W-:Y:S02]  /*0a90*/  @!P1 IMAD.U32 R31, R10, 0x10000, RZ ;  /* 0x000100000a1f9824 */ /* 0x004fe400078e00ff */
[----:B---3--:R-:W-:Y:S01]  /*0aa0*/  @!P1 IMAD.U32 R30, R0, 0x10000, RZ ;  /* 0x00010000001e9824 */ /* 0x008fe200078e00ff */
[----:B------:R-:W-:Y:S01]  /*0ab0*/  ISETP.GE.AND P1, PT, R11, 0x1, PT ;  /* 0x000000010b00780c */ /* 0x000fe20003f26270 */
[----:B------:R-:W-:Y:S02]  /*0ac0*/  VIADD R0, R58, 0x280 ;  /* 0x000002803a007836 */ /* 0x000fe40000000000 */
[----:B----4-:R-:W-:Y:S02]  /*0ad0*/  @!P0 IMAD.U32 R29, R6, 0x10000, RZ ;  /* 0x00010000061d8824 */ /* 0x010fe400078e00ff */
[----:B------:R-:W-:Y:S01]  /*0ae0*/  @!P0 IMAD.U32 R28, R7, 0x10000, RZ ;  /* 0x00010000071c8824 */ /* 0x000fe200078e00ff */
[----:B------:R-:W-:Y:S01]  /*0af0*/  ISETP.GE.OR P0, PT, R0, UR8, !P1 ;  /* 0x0000000800007c0c */ /* 0x000fe2000cf06670 */
[----:B------:R-:W-:-:S02]  /*0b00*/  VIADD R0, R58, 0x2a0 ;  /* 0x000002a03a007836 */ /* 0x000fc40000000000 */
[----:B------:R-:W-:Y:S02]  /*0b10*/  @!P2 IMAD.U32 R27, R8, 0x10000, RZ ;  /* 0x00010000081ba824 */ /* 0x000fe400078e00ff */
[----:B------:R-:W-:Y:S01]  /*0b20*/  @!P2 IMAD.U32 R26, R9, 0x10000, RZ ;  /* 0x00010000091aa824 */ /* 0x000fe200078e00ff */
[----:B------:R-:W-:-:S07]  /*0b30*/  ISETP.GE.OR P2, PT, R0, UR8, !P1 ;  /* 0x0000000800007c0c */ /* 0x000fce000cf46670 */
[----:B------:R-:W2:Y:S04]  /*0b40*/  @!P0 LDG.E.U16 R9, desc[UR4][R2.64+0x500] ;  /* 0x0005000402098981 */ /* 0x000ea8000c1e1500 */
[----:B------:R-:W3:Y:S04]  /*0b50*/  @!P0 LDG.E.U16 R0, desc[UR4][R4.64+0x500] ;  /* 0x0005000404008981 */ /* 0x000ee8000c1e1500 */
[----:B------:R-:W4:Y:S04]  /*0b60*/  @!P2 LDG.E.U16 R6, desc[UR4][R2.64+0x540] ;  /* 0x000540040206a981 */ /* 0x000f28000c1e1500 */
[----:B------:R-:W4:Y:S01]  /*0b70*/  @!P2 LDG.E.U16 R7, desc[UR4][R4.64+0x540] ;  /* 0x000540040407a981 */ /* 0x000f22000c1e1500 */
[----:B------:R-:W-:Y:S01]  /*0b80*/  VIADD R8, R58, 0x2c0 ;  /* 0x000002c03a087836 */ /* 0x000fe20000000000 */
[----:B------:R-:W-:-:S02]  /*0b90*/  CS2R R24, SRZ ;  /* 0x0000000000187805 */ /* 0x000fc4000001ff00 */
[----:B------:R-:W-:Y:S01]  /*0ba0*/  CS2R R22, SRZ ;  /* 0x0000000000167805 */ /* 0x000fe2000001ff00 */
[----:B--2---:R-:W-:Y:S02]  /*0bb0*/  @!P0 IMAD.U32 R25, R9, 0x10000, RZ ;  /* 0x0001000009198824 */ /* 0x004fe400078e00ff */
[----:B---3--:R-:W-:Y:S01]  /*0bc0*/  @!P0 IMAD.U32 R24, R0, 0x10000, RZ ;  /* 0x0001000000188824 */ /* 0x008fe200078e00ff */
[----:B------:R-:W-:Y:S01]  /*0bd0*/  ISETP.GE.OR P0, PT, R8, UR8, !P1 ;  /* 0x0000000808007c0c */ /* 0x000fe2000cf06670 */
[----:B------:R-:W-:Y:S02]  /*0be0*/  VIADD R0, R58, 0x2e0 ;  /* 0x000002e03a007836 */ /* 0x000fe40000000000 */
[----:B----4-:R-:W-:Y:S02]  /*0bf0*/  @!P2 IMAD.U32 R23, R6, 0x10000, RZ ;  /* 0x000100000617a824 */ /* 0x010fe400078e00ff */
        /* <DEDUP_REMOVED lines=49> */
[----:B------:R-:W-:Y:S01]  /*0f10*/  CS2R R8, SRZ ;  /* 0x0000000000087805 */ /* 0x000fe2000001ff00 */
[----:B------:R-:W-:-:S04]  /*0f20*/  FADD.FTZ R72, RZ, R60 ;  /* 0x0000003cff487221 */ /* 0x000fc80000010000 */
        /* <DEDUP_REMOVED lines=9> */
[----:B------:R-:W-:Y:S01]  /*0fc0*/  FADD.FTZ R72, R72, R45 ;  /* 0x0000002d48487221 */ /* 0x000fe20000010000 */
[----:B--2---:R-:W-:Y:S02]  /*0fd0*/  @!P0 IMAD.U32 R8, R0, 0x10000, RZ ;  /* 0x0001000000088824 */ /* 0x004fe400078e00ff */
[----:B------:R-:W-:Y:S02]  /*0fe0*/  VIADD R0, R58, 0x3e0 ;  /* 0x000003e03a007836 */ /* 0x000fe40000000000 */
[----:B---3--:R-:W-:Y:S01]  /*0ff0*/  @!P0 IMAD.U32 R9, R7, 0x10000, RZ ;  /* 0x0001000007098824 */ /* 0x008fe200078e00ff */
[----:B------:R-:W-:Y:S02]  /*1000*/  ISETP.GE.OR P0, PT, R6, UR8, !P1 ;  /* 0x0000000806007c0c */ /* 0x000fe4000cf06670 */
[----:B------:R-:W-:Y:S02]  /*1010*/  CS2R R6, SRZ ;  /* 0x0000000000067805 */ /* 0x000fe4000001ff00 */
[----:B----4-:R-:W-:-:S02]  /*1020*/  @!P2 IMAD.U32 R7, R68, 0x10000, RZ ;  /* 0x000100004407a824 */ /* 0x010fc400078e00ff */
[----:B------:R-:W-:Y:S01]  /*1030*/  @!P2 IMAD.U32 R6, R69, 0x10000, RZ ;  /* 0x000100004506a824 */ /* 0x000fe200078e00ff */
[----:B------:R-:W-:-:S06]  /*1040*/  ISETP.GE.OR P2, PT, R0, UR8, !P1 ;  /* 0x0000000800007c0c */ /* 0x000fcc000cf46670 */
[----:B------:R-:W2:Y:S01]  /*1050*/  @!P0 LDG.E.U16 R73, desc[UR4][R2.64+0x780] ;  /* 0x0007800402498981 */ /* 0x000ea2000c1e1500 */
[----:B------:R-:W-:-:S03]  /*1060*/  FADD.FTZ R72, R72, R43 ;  /* 0x0000002b48487221 */ /* 0x000fc60000010000 */
[----:B------:R-:W5:Y:S04]  /*1070*/  @!P0 LDG.E.U16 R68, desc[UR4][R4.64+0x780] ;  /* 0x0007800404448981 */ /* 0x000f68000c1e1500 */
[----:B------:R-:W3:Y:S01]  /*1080*/  @!P2 LDG.E.U16 R70, desc[UR4][R2.64+0x7c0] ;  /* 0x0007c0040246a981 */ /* 0x000ee2000c1e1500 */
[----:B------:R-:W-:-:S03]  /*1090*/  FADD.FTZ R72, R72, R41 ;  /* 0x0000002948487221 */ /* 0x000fc60000010000 */
[----:B------:R0:W5:Y:S01]  /*10a0*/  @!P2 LDG.E.U16 R69, desc[UR4][R4.64+0x7c0] ;  /* 0x0007c0040445a981 */ /* 0x000162000c1e1500 */
        /* <DEDUP_REMOVED lines=15> */
[----:B0-----:R-:W-:-:S03]  /*11a0*/  CS2R R4, SRZ ;  /* 0x0000000000047805 */ /* 0x001fc6000001ff00 */
[----:B------:R-:W-:-:S04]  /*11b0*/  FADD.FTZ R72, R72, R9 ;  /* 0x0000000948487221 */ /* 0x000fc80000010000 */
[----:B------:R-:W-:Y:S01]  /*11c0*/  FADD.FTZ R3, R72, R7 ;  /* 0x0000000748037221 */ /* 0x000fe20000010000 */
[----:B--2---:R-:W-:-:S04]  /*11d0*/  @!P0 IMAD.U32 R4, R73, 0x10000, RZ ;  /* 0x0001000049048824 */ /* 0x004fc800078e00ff */
[----:B------:R-:W-:Y:S01]  /*11e0*/  FADD.FTZ R2, R3, R4 ;  /* 0x0000000403027221 */ /* 0x000fe20000010000 */
[----:B---3--:R-:W-:-:S04]  /*11f0*/  @!P2 IMAD.U32 R5, R70, 0x10000, RZ ;  /* 0x000100004605a824 */ /* 0x008fc800078e00ff */
        /* <DEDUP_REMOVED lines=9> */
[----:B------:R0:W1:Y:S01]  /*1290*/  SHFL.BFLY PT, R73, R72, 0x1, 0x1f ;  /* 0x0c201f0048497f89 */ /* 0x00006200000e0000 */
[----:B------:R-:W-:Y:S05]  /*12a0*/  @!P1 EXIT ;  /* 0x000000000000994d */ /* 0x000fea0003800000 */
[----:B------:R-:W2:Y:S01]  /*12b0*/  LDC.64 R2, c[0x0][0x380] ;  /* 0x0000e000ff027b82 */ /* 0x000ea20000000a00 */
[----:B------:R-:W-:Y:S02]  /*12c0*/  CS2R R70, SRZ ;  /* 0x0000000000467805 */ /* 0x000fe4000001ff00 */
[----:B-----5:R-:W-:Y:S02]  /*12d0*/  @!P0 IMAD.U32 R71, R68, 0x10000, RZ ;  /* 0x0001000044478824 */ /* 0x020fe400078e00ff */
[----:B-1----:R-:W-:Y:S01]  /*12e0*/  FADD.FTZ R68, R72, R73 ;  /* 0x0000004948447221 */ /* 0x002fe20000010000 */
[----:B------:R-:W-:-:S03]  /*12f0*/  @!P2 IMAD.U32 R70, R69, 0x10000, RZ ;  /* 0x000100004546a824 */ /* 0x000fc600078e00ff */
[----:B------:R-:W-:Y:S01]  /*1300*/  @!P3 FFMA.FTZ R61, -R68, R61, R60 ;  /* 0x0000003d443db223 */ /* 0x000fe2000001013c */
[----:B------:R-:W-:Y:S01]  /*1310*/  LOP3.LUT R60, R58, 0x80, RZ, 0xfc, !PT ;  /* 0x000000803a3c7812 */ /* 0x000fe200078efcff */
[----:B------:R-:W-:Y:S01]  /*1320*/  @!P4 FFMA.FTZ R62, -R68, R62, R63 ;  /* 0x0000003e443ec223 */ /* 0x000fe2000001013f */
[----:B------:R-:W-:Y:S01]  /*1330*/  LOP3.LUT R63, R58, 0xc0, RZ, 0xfc, !PT ;  /* 0x000000c03a3f7812 */ /* 0x000fe200078efcff */
[----:B------:R-:W-:Y:S01]  /*1340*/  @!P5 FFMA.FTZ R65, -R68, R65, R64 ;  /* 0x000000414441d223 */ /* 0x000fe20000010140 */
[----:B------:R-:W-:Y:S01]  /*1350*/  ISETP.GE.AND P2, PT, R60, UR8, PT ;  /* 0x000000083c007c0c */ /* 0x000fe2000bf46270 */
[----:B------:R-:W-:Y:S01]  /*1360*/  @!P6 FFMA.FTZ R66, -R68, R66, R67 ;  /* 0x000000424442e223 */ /* 0x000fe20000010143 */
[----:B------:R-:W-:Y:S02]  /*1370*/  @!P4 F2FP.BF16.F32.PACK_AB R62, RZ, R62 ;  /* 0x0000003eff3ec23e */ /* 0x000fe400000010ff */
[----:B------:R-:W-:Y:S02]  /*1380*/  @!P3 F2FP.BF16.F32.PACK_AB R61, RZ, R61 ;  /* 0x0000003dff3db23e */ /* 0x000fe400000010ff */
[----:B------:R-:W-:-:S02]  /*1390*/  LOP3.LUT R60, R58, 0xa0, RZ, 0xfc, !PT ;  /* 0x000000a03a3c7812 */ /* 0x000fc400078efcff */
[----:B------:R-:W-:Y:S02]  /*13a0*/  ISETP.GE.AND P0, PT, R63, UR8, PT ;  /* 0x000000083f007c0c */ /* 0x000fe4000bf06270 */
[----:B------:R-:W-:Y:S01]  /*13b0*/  @!P5 F2FP.BF16.F32.PACK_AB R65, RZ, R65 ;  /* 0x00000041ff41d23e */ /* 0x000fe200000010ff */
[----:B--2---:R-:W-:Y:S01]  /*13c0*/  IMAD.WIDE R2, R59, 0x2, R2 ;  /* 0x000000023b027825 */ /* 0x004fe200078e0202 */
[----:B------:R-:W-:-:S03]  /*13d0*/  LOP3.LUT R59, R58, 0xe0, RZ, 0xfc, !PT ;  /* 0x000000e03a3b7812 */ /* 0x000fc600078efcff */
[----:B------:R-:W-:Y:S01]  /*13e0*/  @!P2 FFMA.FTZ R56, -R68, R56, R57 ;  /* 0x000000384438a223 */ /* 0x000fe20000010139 */
[----:B------:R-:W-:Y:S01]  /*13f0*/  LOP3.LUT R57, R58, 0x100, RZ, 0xfc, !PT ;  /* 0x000001003a397812 */ /* 0x000fe200078efcff */
[----:B------:R1:W-:Y:S01]  /*1400*/  @!P4 STG.E.U16 desc[UR4][R2.64+0x40], R62 ;  /* 0x0000403e0200c986 */ /* 0x0003e2000c101504 */
[----:B------:R-:W-:Y:S02]  /*1410*/  ISETP.GE.AND P1, PT, R60, UR8, PT ;  /* 0x000000083c007c0c */ /* 0x000fe4000bf26270 */
[----:B------:R-:W-:Y:S01]  /*1420*/  ISETP.GE.AND P4, PT, R57, UR8, PT ;  /* 0x0000000839007c0c */ /* 0x000fe2000bf86270 */
[----:B------:R1:W-:Y:S01]  /*1430*/  @!P3 STG.E.U16 desc[UR4][R2.64], R61 ;  /* 0x0000003d0200b986 */ /* 0x0003e2000c101504 */
[----:B------:R-:W-:Y:S01]  /*1440*/  ISETP.GE.AND P3, PT, R59, UR8, PT ;  /* 0x000000083b007c0c */ /* 0x000fe2000bf66270 */
[----:B------:R-:W-:Y:S01]  /*1450*/  @!P0 FFMA.FTZ R52, -R68, R52, R53 ;  /* 0x0000003444348223 */ /* 0x000fe20000010135 */
[----:B------:R-:W-:Y:S01]  /*1460*/  LOP3.LUT R59, R58, 0x120, RZ, 0xfc, !PT ;  /* 0x000001203a3b7812 */ /* 0x000fe200078efcff */
[----:B------:R1:W-:Y:S01]  /*1470*/  @!P5 STG.E.U16 desc[UR4][R2.64+0x80], R65 ;  /* 0x000080410200d986 */ /* 0x0003e2000c101504 */
[----:B------:R-:W-:-:S02]  /*1480*/  @!P2 F2FP.BF16.F32.PACK_AB R56, RZ, R56 ;  /* 0x00000038ff38a23e */ /* 0x000fc400000010ff */
[----:B------:R-:W-:Y:S02]  /*1490*/  ISETP.GE.AND P5, PT, R59, UR8, PT ;  /* 0x000000083b007c0c */ /* 0x000fe4000bfa6270 */
[----:B------:R-:W-:Y:S01]  /*14a0*/  @!P0 F2FP.BF16.F32.PACK_AB R52, RZ, R52 ;  /* 0x00000034ff34823e */ /* 0x000fe200000010ff */
[----:B------:R-:W-:Y:S01]  /*14b0*/  @!P1 FFMA.FTZ R54, -R68, R54, R55 ;  /* 0x0000003644369223 */ /* 0x000fe20000010137 */
[----:B------:R-:W-:Y:S01]  /*14c0*/  LOP3.LUT R55, R58, 0x160, RZ, 0xfc, !PT ;  /* 0x000001603a377812 */ /* 0x000fe200078efcff */
[C---:B------:R-:W-:Y:S01]  /*14d0*/  @!P4 FFMA.FTZ R48, -R68.reuse, R48, R49 ;  /* 0x000000304430c223 */ /* 0x040fe20000010131 */
[----:B------:R1:W-:Y:S01]  /*14e0*/  @!P2 STG.E.U16 desc[UR4][R2.64+0x100], R56 ;  /* 0x000100380200a986 */ /* 0x0003e2000c101504 */
[----:B------:R-:W-:Y:S01]  /*14f0*/  @!P3 FFMA.FTZ R50, -R68, R50, R51 ;  /* 0x000000324432b223 */ /* 0x000fe20000010133 */
[----:B------:R-:W-:Y:S02]  /*1500*/  LOP3.LUT R51, R58, 0x1a0, RZ, 0xfc, !PT ;  /* 0x000001a03a337812 */ /* 0x000fe400078efcff */
[----:B------:R-:W-:Y:S01]  /*1510*/  @!P4 F2FP.BF16.F32.PACK_AB R48, RZ, R48 ;  /* 0x00000030ff30c23e */ /* 0x000fe200000010ff */
[----:B------:R1:W-:Y:S01]  /*1520*/  @!P0 STG.E.U16 desc[UR4][R2.64+0x180], R52 ;  /* 0x0001803402008986 */ /* 0x0003e2000c101504 */
[----:B------:R-:W-:Y:S01]  /*1530*/  @!P6 F2FP.BF16.F32.PACK_AB R66, RZ, R66 ;  /* 0x00000042ff42e23e */ /* 0x000fe200000010ff */
[----:B------:R-:W-:Y:S01]  /*1540*/  @!P5 FFMA.FTZ R46, -R68, R46, R47 ;  /* 0x0000002e442ed223 */ /* 0x000fe2000001012f */
[----:B------:R-:W-:Y:S01]  /*1550*/  ISETP.GE.AND P2, PT, R55, UR8, PT ;  /* 0x0000000837007c0c */ /* 0x000fe2000bf46270 */
[----:B------:R1:W-:Y:S01]  /*1560*/  @!P4 STG.E.U16 desc[UR4][R2.64+0x200], R48 ;  /* 0x000200300200c986 */ /* 0x0003e2000c101504 */
[----:B------:R-:W-:-:S02]  /*1570*/  LOP3.LUT R47, R58, 0x1e0, RZ, 0xfc, !PT ;  /* 0x000001e03a2f7812 */ /* 0x000fc400078efcff */
[----:B------:R-:W-:Y:S01]  /*1580*/  LOP3.LUT R53, R58, 0x140, RZ, 0xfc, !PT ;  /* 0x000001403a357812 */ /* 0x000fe200078efcff */
[----:B------:R1:W-:Y:S01]  /*1590*/  @!P6 STG.E.U16 desc[UR4][R2.64+0xc0], R66 ;  /* 0x0000c0420200e986 */ /* 0x0003e2000c101504 */
[----:B------:R-:W-:Y:S02]  /*15a0*/  ISETP.GE.AND P0, PT, R51, UR8, PT ;  /* 0x0000000833007c0c */ /* 0x000fe4000bf06270 */
[----:B------:R-:W-:Y:S02]  /*15b0*/  ISETP.GE.AND P4, PT, R47, UR8, PT ;  /* 0x000000082f007c0c */ /* 0x000fe4000bf86270 */
[----:B------:R-:W-:Y:S02]  /*15c0*/  ISETP.GE.AND P6, PT, R53, UR8, PT ;  /* 0x0000000835007c0c */ /* 0x000fe4000bfc6270 */
[----:B------:R-:W-:Y:S01]  /*15d0*/  @!P1 F2FP.BF16.F32.PACK_AB R54, RZ, R54 ;  /* 0x00000036ff36923e */ /* 0x000fe200000010ff */
[----:B------:R-:W-:Y:S01]  /*15e0*/  @!P2 FFMA.FTZ R42, -R68, R42, R43 ;  /* 0x0000002a442aa223 */ /* 0x000fe2000001012b */
[----:B------:R-:W-:-:S02]  /*15f0*/  LOP3.LUT R49, R58, 0x180, RZ, 0xfc, !PT ;  /* 0x000001803a317812 */ /* 0x000fc400078efcff */
[----:B------:R-:W-:Y:S01]  /*1600*/  @!P3 F2FP.BF16.F32.PACK_AB R50, RZ, R50 ;  /* 0x00000032ff32b23e */ /* 0x000fe200000010ff */
[----:B------:R1:W-:Y:S01]  /*1610*/  @!P1 STG.E.U16 desc[UR4][R2.64+0x140], R54 ;  /* 0x0001403602009986 */ /* 0x0003e2000c101504 */
[----:B------:R-:W-:Y:S01]  /*1620*/  ISETP.GE.AND P1, PT, R49, UR8, PT ;  /* 0x0000000831007c0c */ /* 0x000fe2000bf26270 */
[C---:B------:R-:W-:Y:S01]  /*1630*/  @!P0 FFMA.FTZ R38, -R68.reuse, R38, R39 ;  /* 0x0000002644268223 */ /* 0x040fe20000010127 */
[----:B------:R-:W-:Y:S01]  /*1640*/  @!P2 F2FP.BF16.F32.PACK_AB R42, RZ, R42 ;  /* 0x0000002aff2aa23e */ /* 0x000fe200000010ff */
[----:B------:R-:W-:Y:S01]  /*1650*/  @!P4 FFMA.FTZ R34, -R68, R34, R35 ;  /* 0x000000224422c223 */ /* 0x000fe20000010123 */
[----:B------:R-:W-:Y:S01]  /*1660*/  LOP3.LUT R39, R58, 0x240, RZ, 0xfc, !PT ;  /* 0x000002403a277812 */ /* 0x000fe200078efcff */
[----:B------:R-:W-:Y:S01]  /*1670*/  @!P6 FFMA.FTZ R44, -R68, R44, R45 ;  /* 0x0000002c442ce223 */ /* 0x000fe2000001012d */
[----:B------:R-:W-:Y:S01]  /*1680*/  LOP3.LUT R45, R58, 0x1c0, RZ, 0xfc, !PT ;  /* 0x000001c03a2d7812 */ /* 0x000fe200078efcff */
[----:B------:R1:W-:Y:S01]  /*1690*/  @!P3 STG.E.U16 desc[UR4][R2.64+0x1c0], R50 ;  /* 0x0001c0320200b986 */ /* 0x0003e2000c101504 */
[----:B------:R-:W-:-:S02]  /*16a0*/  @!P0 F2FP.BF16.F32.PACK_AB R38, RZ, R38 ;  /* 0x00000026ff26823e */ /* 0x000fc400000010ff */
[----:B------:R-:W-:Y:S01]  /*16b0*/  LOP3.LUT R35, R58, 0x280, RZ, 0xfc, !PT ;  /* 0x000002803a237812 */ /* 0x000fe200078efcff */
[----:B------:R1:W-:Y:S01]  /*16c0*/  @!P2 STG.E.U16 desc[UR4][R2.64+0x2c0], R42 ;  /* 0x0002c02a0200a986 */ /* 0x0003e2000c101504 */
[----:B------:R-:W-:Y:S01]  /*16d0*/  @!P4 F2FP.BF16.F32.PACK_AB R34, RZ, R34 ;  /* 0x00000022ff22c23e */ /* 0x000fe200000010ff */
[----:B------:R-:W-:Y:S01]  /*16e0*/  @!P1 FFMA.FTZ R40, -R68, R40, R41 ;  /* 0x0000002844289223 */ /* 0x000fe20000010129 */
[----:B------:R-:W-:Y:S01]  /*16f0*/  ISETP.GE.AND P3, PT, R45, UR8, PT ;  /* 0x000000082d007c0c */ /* 0x000fe2000bf66270 */
[----:B------:R1:W-:Y:S01]  /*1700*/  @!P0 STG.E.U16 desc[UR4][R2.64+0x340], R38 ;  /* 0x0003402602008986 */ /* 0x0003e2000c101504 */
[----:B------:R-:W-:Y:S02]  /*1710*/  ISETP.GE.AND P2, PT, R39, UR8, PT ;  /* 0x0000000827007c0c */ /* 0x000fe4000bf46270 */
[----:B------:R-:W-:Y:S02]  /*1720*/  ISETP.GE.AND P0, PT, R35, UR8, PT ;  /* 0x0000000823007c0c */ /* 0x000fe4000bf06270 */
[----:B------:R-:W-:-:S02]  /*1730*/  PRMT R35, R34, 0x7610, R35 ;  /* 0x0000761022237816 */ /* 0x000fc40000000023 */
[----:B------:R-:W2:Y:S01]  /*1740*/  S2R R34, SR_TID.X ;  /* 0x0000000000227919 */ /* 0x000ea20000002100 */
[----:B------:R-:W-:Y:S02]  /*1750*/  @!P5 F2FP.BF16.F32.PACK_AB R46, RZ, R46 ;  /* 0x0000002eff2ed23e */ /* 0x000fe400000010ff */
[----:B------:R-:W-:Y:S01]  /*1760*/  LOP3.LUT R41, R58, 0x200, RZ, 0xfc, !PT ;  /* 0x000002003a297812 */ /* 0x000fe200078efcff */
[----:B------:R1:W-:Y:S01]  /*1770*/  @!P4 STG.E.U16 desc[UR4][R2.64+0x3c0], R35 ;  /* 0x0003c0230200c986 */ /* 0x0003e2000c101504 */
[----:B------:R-:W-:Y:S01]  /*1780*/  @!P1 F2FP.BF16.F32.PACK_AB R40, RZ, R40 ;  /* 0x00000028ff28923e */ /* 0x000fe200000010ff */
[C---:B------:R-:W-:Y:S01]  /*1790*/  @!P3 FFMA.FTZ R36, -R68.reuse, R36, R37 ;  /* 0x000000244424b223 */ /* 0x040fe20000010125 */
[C---:B------:R-:W-:Y:S01]  /*17a0*/  @!P2 FFMA.FTZ R28, -R68.reuse, R28, R29 ;  /* 0x0000001c441ca223 */ /* 0x040fe2000001011d */
        /* <DEDUP_REMOVED lines=8> */
[----:B------:R1:W-:Y:S01]  /*1830*/  @!P6 STG.E.U16 desc[UR4][R2.64+0x280], R44 ;  /* 0x0002802c0200e986 */ /* 0x0003e2000c101504 */
[----:B------:R-:W-:Y:S02]  /*1840*/  LOP3.LUT R43, R58, 0x220, RZ, 0xfc, !PT ;  /* 0x000002203a2b7812 */ /* 0x000fe400078efcff */
[----:B------:R-:W-:Y:S01]  /*1850*/  @!P3 F2FP.BF16.F32.PACK_AB R36, RZ, R36 ;  /* 0x00000024ff24b23e */ /* 0x000fe200000010ff */
[----:B------:R-:W-:Y:S01]  /*1860*/  @!P5 FFMA.FTZ R32, -R68, R32, R33 ;  /* 0x000000204420d223 */ /* 0x000fe20000010121 */
[----:B------:R-:W-:Y:S02]  /*1870*/  PRMT R29, R28, 0x7610, R29 ;  /* 0x000076101c1d7816 */ /* 0x000fe4000000001d */
[----:B------:R-:W-:-:S02]  /*1880*/  ISETP.GE.AND P6, PT, R43, UR8, PT ;  /* 0x000000082b007c0c */ /* 0x000fc4000bfc6270 */
[----:B------:R-:W-:Y:S01]  /*1890*/  PRMT R37, R36, 0x7610, R37 ;  /* 0x0000761024257816 */ /* 0x000fe20000000025 */
[----:B------:R1:W-:Y:S01]  /*18a0*/  @!P2 STG.E.U16 desc[UR4][R2.64+0x480], R29 ;  /* 0x0004801d0200a986 */ /* 0x0003e2000c101504 */
[----:B------:R-:W-:Y:S01]  /*18b0*/  LOP3.LUT R28, R58, 0x320, RZ, 0xfc, !PT ;  /* 0x000003203a1c7812 */ /* 0x000fe200078efcff */
[----:B------:R-:W-:Y:S01]  /*18c0*/  @!P1 FFMA.FTZ R26, -R68, R26, R27 ;  /* 0x0000001a441a9223 */ /* 0x000fe2000001011b */
[----:B------:R-:W-:Y:S01]  /*18d0*/  LOP3.LUT R36, R58, 0x2a0, RZ, 0xfc, !PT ;  /* 0x000002a03a247812 */ /* 0x000fe200078efcff */
[----:B------:R1:W-:Y:S01]  /*18e0*/  @!P3 STG.E.U16 desc[UR4][R2.64+0x380], R37 ;  /* 0x000380250200b986 */ /* 0x0003e2000c101504 */
[----:B------:R-:W-:Y:S02]  /*18f0*/  ISETP.GE.AND P2, PT, R28, UR8, PT ;  /* 0x000000081c007c0c */ /* 0x000fe4000bf46270 */
[----:B------:R-:W-:Y:S02]  /*1900*/  ISETP.GE.AND P3, PT, R36, UR8, PT ;  /* 0x0000000824007c0c */ /* 0x000fe4000bf66270 */
[----:B------:R-:W-:Y:S01]  /*1910*/  @!P5 F2FP.BF16.F32.PACK_AB R32, RZ, R32 ;  /* 0x00000020ff20d23e */ /* 0x000fe200000010ff */
[----:B------:R-:W-:Y:S01]  /*1920*/  @!P6 FFMA.FTZ R30, -R68, R30, R31 ;  /* 0x0000001e441ee223 */ /* 0x000fe2000001011f */
[----:B------:R-:W-:-:S02]  /*1930*/  LOP3.LUT R33, R58, 0x2c0, RZ, 0xfc, !PT ;  /* 0x000002c03a217812 */ /* 0x000fc400078efcff */
[----:B------:R-:W-:Y:S01]  /*1940*/  LOP3.LUT R27, R58, 0x2e0, RZ, 0xfc, !PT ;  /* 0x000002e03a1b7812 */ /* 0x000fe200078efcff */
[----:B------:R1:W-:Y:S01]  /*1950*/  @!P5 STG.E.U16 desc[UR4][R2.64+0x400], R32 ;  /* 0x000400200200d986 */ /* 0x0003e2000c101504 */
[----:B------:R-:W-:Y:S02]  /*1960*/  ISETP.GE.AND P4, PT, R33, UR8, PT ;  /* 0x0000000821007c0c */ /* 0x000fe4000bf86270 */
[----:B------:R-:W-:Y:S01]  /*1970*/  ISETP.GE.AND P5, PT, R27, UR8, PT ;  /* 0x000000081b007c0c */ /* 0x000fe2000bfa6270 */
[----:B------:R-:W-:Y:S01]  /*1980*/  @!P2 FFMA.FTZ R14, -R68, R14, R15 ;  /* 0x0000000e440ea223 */ /* 0x000fe2000001010f */
[----:B--2---:R-:W-:Y:S01]  /*1990*/  LOP3.LUT R34, R34, 0x1f, RZ, 0xc0, !PT ;  /* 0x0000001f22227812 */ /* 0x004fe200078ec0ff */
[----:B------:R-:W-:Y:S01]  /*19a0*/  @!P3 FFMA.FTZ R22, -R68, R22, R23 ;  /* 0x000000164416b223 */ /* 0x000fe20000010117 */
[----:B------:R-:W-:Y:S02]  /*19b0*/  @!P6 F2FP.BF16.F32.PACK_AB R30, RZ, R30 ;  /* 0x0000001eff1ee23e */ /* 0x000fe400000010ff */
[----:B------:R-:W-:Y:S01]  /*19c0*/  @!P0 F2FP.BF16.F32.PACK_AB R24, RZ, R24 ;  /* 0x00000018ff18823e */ /* 0x000fe200000010ff */
[----:B------:R-:W-:Y:S01]  /*19d0*/  VIADD R15, R34, 0x360 ;  /* 0x00000360220f7836 */ /* 0x000fe20000000000 */
[----:B------:R-:W-:Y:S01]  /*19e0*/  LOP3.LUT R27, R58, 0x300, RZ, 0xfc, !PT ;  /* 0x000003003a1b7812 */ /* 0x000fe200078efcff */
[----:B------:R1:W-:Y:S01]  /*19f0*/  @!P6 STG.E.U16 desc[UR4][R2.64+0x440], R30 ;  /* 0x0004401e0200e986 */ /* 0x0003e2000c101504 */
[----:B------:R-:W-:Y:S01]  /*1a00*/  @!P3 F2FP.BF16.F32.PACK_AB R22, RZ, R22 ;  /* 0x00000016ff16b23e */ /* 0x000fe200000010ff */
[----:B------:R-:W-:Y:S01]  /*1a10*/  @!P4 FFMA.FTZ R20, -R68, R20, R21 ;  /* 0x000000144414c223 */ /* 0x000fe20000010115 */
[----:B------:R-:W-:Y:S01]  /*1a20*/  ISETP.GE.AND P6, PT, R27, UR8, PT ;  /* 0x000000081b007c0c */ /* 0x000fe2000bfc6270 */
[----:B------:R1:W-:Y:S01]  /*1a30*/  @!P0 STG.E.U16 desc[UR4][R2.64+0x500], R24 ;  /* 0x0005001802008986 */ /* 0x0003e2000c101504 */
[----:B------:R-:W-:Y:S01]  /*1a40*/  ISETP.GE.AND P0, PT, R15, UR8, PT ;  /* 0x000000080f007c0c */ /* 0x000fe2000bf06270 */
[----:B------:R-:W-:-:S02]  /*1a50*/  VIADD R15, R34, 0x380 ;  /* 0x00000380220f7836 */ /* 0x000fc40000000000 */
[----:B------:R-:W-:Y:S01]  /*1a60*/  @!P5 FFMA.FTZ R18, -R68, R18, R19 ;  /* 0x000000124412d223 */ /* 0x000fe20000010113 */
[----:B------:R1:W-:Y:S01]  /*1a70*/  @!P3 STG.E.U16 desc[UR4][R2.64+0x540], R22 ;  /* 0x000540160200b986 */ /* 0x0003e2000c101504 */
[----:B------:R-:W-:Y:S02]  /*1a80*/  @!P1 F2FP.BF16.F32.PACK_AB R26, RZ, R26 ;  /* 0x0000001aff1a923e */ /* 0x000fe400000010ff */
[----:B------:R-:W-:Y:S01]  /*1a90*/  ISETP.GE.AND P3, PT, R15, UR8, PT ;  /* 0x000000080f007c0c */ /* 0x000fe2000bf66270 */
[C---:B------:R-:W-:Y:S01]  /*1aa0*/  VIADD R15, R34.reuse, 0x3a0 ;  /* 0x000003a0220f7836 */ /* 0x040fe20000000000 */
[----:B------:R-:W-:Y:S01]  /*1ab0*/  @!P4 F2FP.BF16.F32.PACK_AB R20, RZ, R20 ;  /* 0x00000014ff14c23e */ /* 0x000fe200000010ff */
[----:B------:R-:W-:Y:S01]  /*1ac0*/  VIADD R34, R34, 0x3c0 ;  /* 0x000003c022227836 */ /* 0x000fe20000000000 */
[----:B------:R-:W-:Y:S01]  /*1ad0*/  @!P5 F2FP.BF16.F32.PACK_AB R18, RZ, R18 ;  /* 0x00000012ff12d23e */ /* 0x000fe200000010ff */
[----:B------:R1:W-:Y:S01]  /*1ae0*/  @!P1 STG.E.U16 desc[UR4][R2.64+0x4c0], R26 ;  /* 0x0004c01a02009986 */ /* 0x0003e2000c101504 */
[----:B------:R-:W-:Y:S01]  /*1af0*/  LOP3.LUT R58, R58, 0x340, RZ, 0xfc, !PT ;  /* 0x000003403a3a7812 */ /* 0x000fe200078efcff */
[C---:B------:R-:W-:Y:S01]  /*1b00*/  @!P6 FFMA.FTZ R16, -R68.reuse, R16, R17 ;  /* 0x000000104410e223 */ /* 0x040fe20000010111 */
[----:B------:R-:W-:Y:S01]  /*1b10*/  @!P0 FFMA.FTZ R10, -R68, R10, R11 ;  /* 0x0000000a440a8223 */ /* 0x000fe2000001010b */
[----:B------:R1:W-:Y:S01]  /*1b20*/  @!P4 STG.E.U16 desc[UR4][R2.64+0x580], R20 ;  /* 0x000580140200c986 */ /* 0x0003e2000c101504 */
[----:B------:R-:W-:-:S02]  /*1b30*/  ISETP.GE.AND P1, PT, R58, UR8, PT ;  /* 0x000000083a007c0c */ /* 0x000fc4000bf26270 */
[----:B------:R-:W-:Y:S01]  /*1b40*/  ISETP.GE.AND P4, PT, R15, UR8, PT ;  /* 0x000000080f007c0c */ /* 0x000fe2000bf86270 */
[----:B------:R1:W-:Y:S01]  /*1b50*/  @!P5 STG.E.U16 desc[UR4][R2.64+0x5c0], R18 ;  /* 0x0005c0120200d986 */ /* 0x0003e2000c101504 */
[----:B------:R-:W-:Y:S01]  /*1b60*/  ISETP.GE.AND P5, PT, R34, UR8, PT ;  /* 0x0000000822007c0c */ /* 0x000fe2000bfa6270 */
[----:B------:R-:W-:Y:S01]  /*1b70*/  @!P3 FFMA.FTZ R8, -R68, R8, R9 ;  /* 0x000000084408b223 */ /* 0x000fe20000010109 */
[----:B------:R-:W-:Y:S02]  /*1b80*/  @!P6 F2FP.BF16.F32.PACK_AB R16, RZ, R16 ;  /* 0x00000010ff10e23e */ /* 0x000fe400000010ff */
[----:B------:R-:W-:Y:S02]  /*1b90*/  @!P2 F2FP.BF16.F32.PACK_AB R14, RZ, R14 ;  /* 0x0000000eff0ea23e */ /* 0x000fe400000010ff */
        /* <DEDUP_REMOVED lines=10> */
[----:B------:R1:W-:Y:S01]  /*1c40*/  @!P0 STG.E.U16 desc[UR4][R2.64+0x6c0], R10 ;  /* 0x0006c00a02008986 */ /* 0x0003e2000c101504 */
[----:B------:R-:W-:-:S03]  /*1c50*/  @!P5 F2FP.BF16.F32.PACK_AB R71, RZ, R71 ;  /* 0x00000047ff47d23e */ /* 0x000fc600000010ff */
        /* <DEDUP_REMOVED lines=9> */
.L_x_3898:
        /* <DEDUP_REMOVED lines=9> */
.L_x_11244:


//--------------------- .text._ZN43_GLOBAL__N__9ae7fba5_10_SoftMax_cu_9f978f6321softmax_warp_backwardIN3c108BFloat16ES2_fLi9ELb0ELb0EEEvPT0_PKT_S7_iiiPKb --------------------------
	.section	.text._ZN43_GLOBAL__N__9ae7fba5_10_SoftMax_cu_9f978f6321softmax_warp_backwardIN3c108BFloat16ES2_fLi9ELb0ELb0EEEvPT0_PKT_S7_iiiPKb,"ax",@progbits
	.align	128
.text._ZN43_GLOBAL__N__9ae7fba5_10_SoftMax_cu_9f978f6321softmax_warp_backwardIN3c108BFloat16ES2_fLi9ELb0ELb0EEEvPT0_PKT_S7_iiiPKb:
        .type           _ZN43_GLOBAL__N__9ae7fba5_10_SoftMax_cu_9f978f6321softmax_warp_backwardIN3c108BFloat16ES2_fLi9ELb0ELb0EEEvPT0_PKT_S7_iiiPKb,@function
        .size           _ZN43_GLOBAL__N__9ae7fba5_10_SoftMax_cu_9f978f6321softmax_warp_backwardIN3c108BFloat16ES2_fLi9ELb0ELb0EEEvPT0_PKT_S7_iiiPKb,(.L_x_11245 - _ZN43_GLOBAL__N__9ae7fba5_10_SoftMax_cu_9f978f6321softmax_warp_backwardIN3c108BFloat16ES2_fLi9ELb0ELb0EEEvPT0_PKT_S7_iiiPKb)
        .other          _ZN43_GLOBAL__N__9ae7fba5_10_SoftMax_cu_9f978f6321softmax_warp_backwardIN3c108BFloat16ES2_fLi9ELb0ELb0EEEvPT0_PKT_S7_iiiPKb,@"STO_CUDA_ENTRY STV_DEFAULT"
_ZN43_GLOBAL__N__9ae7fba5_10_SoftMax_cu_9f978f6321softmax_warp_backwardIN3c108BFloat16ES2_fLi9ELb0ELb0EEEvPT0_PKT_S7_iiiPKb:
        /* <DEDUP_REMOVED lines=13> */
[----:B--2---:R-:W-:Y:S01]  /*00d0*/  ISETP.GE.AND P5, PT, R0, UR8, PT ;  /* 0x0000000800007c0c */ /* 0x004fe2000bfa6270 */
[----:B------:R-:W-:-:S03]  /*00e0*/  IMAD R33, R33, UR7, R0 ;  /* 0x0000000721217c24 */ /* 0x000fc6000f8e0200 */
[----:B------:R-:W-:Y:S01]  /*00f0*/  ISETP.LT.OR P0, PT, R19, 0x1, P5 ;  /* 0x000000011300780c */ /* 0x000fe20002f01670 */
[----:B-1----:R-:W-:-:S04]  /*0100*/  IMAD.WIDE R2, R33, 0x2, R2 ;  /* 0x0000000221027825 */ /* 0x002fc800078e0202 */
[----:B------:R-:W-:-:S08]  /*0110*/  IMAD.WIDE R4, R33, 0x2, R4 ;  /* 0x0000000221047825 */ /* 0x000fd000078e0204 */
[----:B0-----:R-:W2:Y:S04]  /*0120*/  @!P0 LDG.E.U16 R11, desc[UR4][R2.64] ;  /* 0x00000004020b8981 */ /* 0x001ea8000c1e1500 */
[----:B------:R-:W3:Y:S01]  /*0130*/  @!P0 LDG.E.U16 R6, desc[UR4][R4.64] ;  /* 0x0000000404068981 */ /* 0x000ee2000c1e1500 */
[C---:B------:R-:W-:Y:S02]  /*0140*/  VIADD R7, R0.reuse, 0x20 ;  /* 0x0000002000077836 */ /* 0x040fe40000000000 */
[----:B------:R-:W-:-:S03]  /*0150*/  VIADD R8, R0, 0x60 ;  /* 0x0000006000087836 */ /* 0x000fc60000000000 */
[----:B------:R-:W-:Y:S01]  /*0160*/  ISETP.GE.AND P6, PT, R7, UR8, PT ;  /* 0x0000000807007c0c */ /* 0x000fe2000bfc6270 */
[----:B------:R-:W-:Y:S01]  /*0170*/  VIADD R7, R0, 0x40 ;  /* 0x0000004000077836 */ /* 0x000fe20000000000 */
[----:B------:R-:W-:Y:S02]  /*0180*/  ISETP.GE.AND P4, PT, R8, UR8, PT ;  /* 0x0000000808007c0c */ /* 0x000fe4000bf86270 */
[----:B------:R-:W-:Y:S02]  /*0190*/  ISETP.LT.OR P2, PT, R19, 0x1, P6 ;  /* 0x000000011300780c */ /* 0x000fe40003741670 */
[----:B------:R-:W-:Y:S01]  /*01a0*/  ISETP.GE.AND P3, PT, R7, UR8, PT ;  /* 0x0000000807007c0c */ /* 0x000fe2000bf66270 */
[----:B------:R-:W-:Y:S01]  /*01b0*/  VIADD R7, R0, 0x80 ;  /* 0x0000008000077836 */ /* 0x000fe20000000000 */
[C---:B------:R-:W-:Y:S02]  /*01c0*/  ISETP.LT.OR P4, PT, R19.reuse, 0x1, P4 ;  /* 0x000000011300780c */ /* 0x040fe40002781670 */
[----:B------:R-:W-:-:S02]  /*01d0*/  ISETP.LT.OR P3, PT, R19, 0x1, P3 ;  /* 0x000000011300780c */ /* 0x000fc40001f61670 */
[----:B------:R-:W-:Y:S02]  /*01e0*/  ISETP.GE.AND P1, PT, R7, UR8, PT ;  /* 0x0000000807007c0c */ /* 0x000fe4000bf26270 */
[----:B------:R-:W-:Y:S02]  /*01f0*/  CS2R R30, SRZ ;  /* 0x00000000001e7805 */ /* 0x000fe4000001ff00 */
[----:B------:R-:W-:Y:S02]  /*0200*/  IADD3 R8, PT, PT, R0, 0xa0, RZ ;  /* 0x000000a000087810 */ /* 0x000fe40007ffe0ff */
[----:B------:R-:W-:Y:S01]  /*0210*/  ISETP.LT.OR P1, PT, R19, 0x1, P1 ;  /* 0x000000011300780c */ /* 0x000fe20000f21670 */
[----:B------:R-:W4:Y:S04]  /*0220*/  @!P2 LDG.E.U16 R17, desc[UR4][R2.64+0x40] ;  /* 0x000040040211a981 */ /* 0x000f28000c1e1500 */
[----:B------:R-:W4:Y:S04]  /*0230*/  @!P2 LDG.E.U16 R7, desc[UR4][R4.64+0x40] ;  /* 0x000040040407a981 */ /* 0x000f28000c1e1500 */
[----:B------:R-:W4:Y:S04]  /*0240*/  @!P3 LDG.E.U16 R9, desc[UR4][R2.64+0x80] ;  /* 0x000080040209b981 */ /* 0x000f28000c1e1500 */
[----:B------:R-:W4:Y:S04]  /*0250*/  @!P3 LDG.E.U16 R10, desc[UR4][R4.64+0x80] ;  /* 0x00008004040ab981 */ /* 0x000f28000c1e1500 */
[----:B------:R-:W4:Y:S04]  /*0260*/  @!P4 LDG.E.U16 R12, desc[UR4][R4.64+0xc0] ;  /* 0x0000c004040cc981 */ /* 0x000f28000c1e1500 */
[----:B------:R-:W4:Y:S04]  /*0270*/  @!P1 LDG.E.U16 R14, desc[UR4][R4.64+0x100] ;  /* 0x00010004040e9981 */ /* 0x000f28000c1e1500 */
[----:B------:R-:W4:Y:S01]  /*0280*/  @!P1 LDG.E.U16 R13, desc[UR4][R2.64+0x100] ;  /* 0x00010004020d9981 */ /* 0x000f22000c1e1500 */
[----:B--2---:R-:W-:-:S03]  /*0290*/  @!P0 IMAD.U32 R31, R11, 0x10000, RZ ;  /* 0x000100000b1f8824 */ /* 0x004fc600078e00ff */
[----:B------:R-:W2:Y:S01]  /*02a0*/  @!P4 LDG.E.U16 R11, desc[UR4][R2.64+0xc0] ;  /* 0x0000c004020bc981 */ /* 0x000ea2000c1e1500 */
[----:B---3--:R-:W-:Y:S01]  /*02b0*/  @!P0 IMAD.U32 R30, R6, 0x10000, RZ ;  /* 0x00010000061e8824 */ /* 0x008fe200078e00ff */
[----:B------:R-:W-:-:S04]  /*02c0*/  ISETP.GE.AND P0, PT, R8, UR8, PT ;  /* 0x0000000808007c0c */ /* 0x000fc8000bf06270 */
[----:B------:R-:W-:-:S13]  /*02d0*/  ISETP.LT.OR P0, PT, R19, 0x1, P0 ;  /* 0x000000011300780c */ /* 0x000fda0000701670 */
[----:B------:R-:W3:Y:S04]  /*02e0*/  @!P0 LDG.E.U16 R15, desc[UR4][R2.64+0x140] ;  /* 0x00014004020f8981 */ /* 0x000ee8000c1e1500 */
[----:B------:R-:W3:Y:S01]  /*02f0*/  @!P0 LDG.E.U16 R16, desc[UR4][R4.64+0x140] ;  /* 0x0001400404108981 */ /* 0x000ee2000c1e1500 */
[C---:B------:R-:W-:Y:S01]  /*0300*/  VIADD R6, R0.reuse, 0xc0 ;  /* 0x000000c000067836 */ /* 0x040fe20000000000 */
[----:B------:R-:W-:Y:S02]  /*0310*/  CS2R R28, SRZ ;  /* 0x00000000001c7805 */ /* 0x000fe4000001ff00 */
[----:B----4-:R-:W-:Y:S01]  /*0320*/  @!P2 IMAD.U32 R29, R17, 0x10000, RZ ;  /* 0x00010000111da824 */ /* 0x010fe200078e00ff */
[----:B------:R-:W-:Y:S01]  /*0330*/  @!P2 SHF.L.U32 R28, R7, 0x10, RZ ;  /* 0x00000010071ca819 */ /* 0x000fe200000006ff */
[----:B------:R-:W-:Y:S01]  /*0340*/  VIADD R17, R0, 0xe0 ;  /* 0x000000e000117836 */ /* 0x000fe20000000000 */
[----:B------:R-:W-:-:S02]  /*0350*/  ISETP.GE.AND P2, PT, R6, UR8, PT ;  /* 0x0000000806007c0c */ /* 0x000fc4000bf46270 */
[----:B------:R-:W-:Y:S02]  /*0360*/  CS2R R6, SRZ ;  /* 0x0000000000067805 */ /* 0x000fe4000001ff00 */
[----:B------:R-:W-:Y:S01]  /*0370*/  @!P3 IMAD.U32 R6, R9, 0x10000, RZ ;  /* 0x000100000906b824 */ /* 0x000fe200078e00ff */
[----:B------:R-:W-:Y:S01]  /*0380*/  ISETP.LT.OR P2, PT, R19, 0x1, P2 ;  /* 0x000000011300780c */ /* 0x000fe20001741670 */
[----:B------:R-:W-:Y:S01]  /*0390*/  @!P3 IMAD.U32 R7, R10, 0x10000, RZ ;  /* 0x000100000a07b824 */ /* 0x000fe200078e00ff */
[----:B------:R-:W-:Y:S01]  /*03a0*/  ISETP.GE.AND P3, PT, R17, UR8, PT ;  /* 0x0000000811007c0c */ /* 0x000fe2000bf66270 */
[----:B------:R-:W-:Y:S02]  /*03b0*/  IMAD.MOV.U32 R8, RZ, RZ, RZ ;  /* 0x000000ffff087224 */ /* 0x000fe400078e00ff */
[----:B------:R-:W-:Y:S02]  /*03c0*/  VIADD R17, R0, 0x100 ;  /* 0x0000010000117836 */ /* 0x000fe40000000000 */
[----:B------:R-:W-:Y:S01]  /*03d0*/  IMAD.MOV.U32 R9, RZ, RZ, RZ ;  /* 0x000000ffff097224 */ /* 0x000fe200078e00ff */
[----:B------:R-:W-:Y:S01]  /*03e0*/  ISETP.LT.OR P3, PT, R19, 0x1, P3 ;  /* 0x000000011300780c */ /* 0x000fe20001f61670 */
[----:B------:R-:W-:-:S04]  /*03f0*/  @!P4 IMAD.U32 R9, R12, 0x10000, RZ ;  /* 0x000100000c09c824 */ /* 0x000fc800078e00ff */
[----:B------:R-:W4:Y:S08]  /*0400*/  @!P2 LDG.E.U16 R25, desc[UR4][R2.64+0x180] ;  /* 0x000180040219a981 */ /* 0x000f30000c1e1500 */
[----:B------:R-:W4:Y:S04]  /*0410*/  @!P3 LDG.E.U16 R18, desc[UR4][R2.64+0x1c0] ;  /* 0x0001c0040212b981 */ /* 0x000f28000c1e1500 */
[----:B------:R-:W4:Y:S01]  /*0420*/  @!P3 LDG.E.U16 R20, desc[UR4][R4.64+0x1c0] ;  /* 0x0001c0040414b981 */ /* 0x000f22000c1e1500 */
[----:B--2---:R-:W-:-:S02]  /*0430*/  @!P4 SHF.L.U32 R8, R11, 0x10, RZ ;  /* 0x000000100b08c819 */ /* 0x004fc400000006ff */
[----:B------:R-:W-:Y:S02]  /*0440*/  CS2R R10, SRZ ;  /* 0x00000000000a7805 */ /* 0x000fe4000001ff00 */
[----:B------:R-:W-:Y:S02]  /*0450*/  ISETP.GE.AND P4, PT, R17, UR8, PT ;  /* 0x0000000811007c0c */ /* 0x000fe4000bf86270 */
[----:B------:R-:W-:Y:S01]  /*0460*/  @!P1 SHF.L.U32 R11, R14, 0x10, RZ ;  /* 0x000000100e0b9819 */ /* 0x000fe200000006ff */
[----:B------:R-:W-:Y:S01]  /*0470*/  VIADD R14, R0, 0x120 ;  /* 0x00000120000e7836 */ /* 0x000fe20000000000 */
[----:B------:R-:W-:Y:S01]  /*0480*/  ISETP.LT.OR P4, PT, R19, 0x1, P4 ;  /* 0x000000011300780c */ /* 0x000fe20002781670 */
[----:B------:R-:W-:Y:S01]  /*0490*/  @!P1 IMAD.U32 R10, R13, 0x10000, RZ ;  /* 0x000100000d0a9824 */ /* 0x000fe200078e00ff */
[----:B------:R-:W-:Y:S01]  /*04a0*/  CS2R R12, SRZ ;  /* 0x00000000000c7805 */ /* 0x000fe2000001ff00 */
[----:B------:R-:W2:Y:S01]  /*04b0*/  @!P2 LDG.E.U16 R17, desc[UR4][R4.64+0x180] ;  /* 0x000180040411a981 */ /* 0x000ea2000c1e1500 */
[----:B------:R-:W-:-:S09]  /*04c0*/  ISETP.GE.AND P1, PT, R14, UR8, PT ;  /* 0x000000080e007c0c */ /* 0x000fd2000bf26270 */
[----:B------:R-:W2:Y:S01]  /*04d0*/  @!P4 LDG.E.U16 R22, desc[UR4][R4.64+0x200] ;  /* 0x000200040416c981 */ /* 0x000ea2000c1e1500 */
[----:B---3--:R-:W-:-:S03]  /*04e0*/  @!P0 IMAD.U32 R12, R15, 0x10000, RZ ;  /* 0x000100000f0c8824 */ /* 0x008fc600078e00ff */
[----:B------:R-:W3:Y:S01]  /*04f0*/  @!P4 LDG.E.U16 R21, desc[UR4][R2.64+0x200] ;  /* 0x000200040215c981 */ /* 0x000ee2000c1e1500 */
[----:B------:R-:W-:Y:S01]  /*0500*/  @!P0 IMAD.U32 R13, R16, 0x10000, RZ ;  /* 0x00010000100d8824 */ /* 0x000fe200078e00ff */
[----:B------:R-:W-:-:S13]  /*0510*/  ISETP.LT.OR P0, PT, R19, 0x1, P1 ;  /* 0x000000011300780c */ /* 0x000fda0000f01670 */
[----:B------:R-:W3:Y:S04]  /*0520*/  @!P0 LDG.E.U16 R23, desc[UR4][R2.64+0x240] ;  /* 0x0002400402178981 */ /* 0x000ee8000c1e1500 */
[----:B------:R-:W3:Y:S01]  /*0530*/  @!P0 LDG.E.U16 R24, desc[UR4][R4.64+0x240] ;  /* 0x0002400404188981 */ /* 0x000ee2000c1e1500 */
[----:B------:R-:W-:Y:S02]  /*0540*/  CS2R R14, SRZ ;  /* 0x00000000000e7805 */ /* 0x000fe4000001ff00 */
[----:B----4-:R-:W-:Y:S01]  /*0550*/  @!P2 IMAD.U32 R14, R25, 0x10000, RZ ;  /* 0x00010000190ea824 */ /* 0x010fe200078e00ff */
[----:B--2---:R-:W-:Y:S02]  /*0560*/  @!P2 SHF.L.U32 R15, R17, 0x10, RZ ;  /* 0x00000010110fa819 */ /* 0x004fe400000006ff */
[----:B------:R-:W-:Y:S01]  /*0570*/  ISETP.GE.AND P2, PT, R19, 0x1, PT ;  /* 0x000000011300780c */ /* 0x000fe20003f46270 */
[----:B------:R-:W-:Y:S01]  /*0580*/  VIADD R19, R0, 0x140 ;  /* 0x0000014000137836 */ /* 0x000fe20000000000 */
[----:B------:R-:W-:-:S02]  /*0590*/  CS2R R16, SRZ ;  /* 0x0000000000107805 */ /* 0x000fc4000001ff00 */
[----:B------:R-:W-:Y:S02]  /*05a0*/  @!P3 IMAD.U32 R16, R18, 0x10000, RZ ;  /* 0x000100001210b824 */ /* 0x000fe400078e00ff */
[----:B------:R-:W-:Y:S01]  /*05b0*/  @!P3 IMAD.U32 R17, R20, 0x10000, RZ ;  /* 0x000100001411b824 */ /* 0x000fe200078e00ff */
[----:B------:R-:W-:Y:S01]  /*05c0*/  ISETP.GE.OR P3, PT, R19, UR8, !P2 ;  /* 0x0000000813007c0c */ /* 0x000fe2000d766670 */
[----:B------:R-:W-:Y:S01]  /*05d0*/  VIADD R20, R0, 0x160 ;  /* 0x0000016000147836 */ /* 0x000fe20000000000 */
[----:B------:R-:W-:Y:S02]  /*05e0*/  CS2R R18, SRZ ;  /* 0x0000000000127805 */ /* 0x000fe4000001ff00 */
[----:B------:R-:W-:Y:S01]  /*05f0*/  @!P4 IMAD.U32 R19, R22, 0x10000, RZ ;  /* 0x000100001613c824 */ /* 0x000fe200078e00ff */
[----:B---3--:R-:W-:Y:S01]  /*0600*/  @!P4 SHF.L.U32 R18, R21, 0x10, RZ ;  /* 0x000000101512c819 */ /* 0x008fe200000006ff */
[----:B------:R-:W-:Y:S01]  /*0610*/  VIADD R22, R0, 0x180 ;  /* 0x0000018000167836 */ /* 0x000fe20000000000 */
[----:B------:R-:W-:-:S02]  /*0620*/  ISETP.GE.OR P4, PT, R20, UR8, !P2 ;  /* 0x0000000814007c0c */ /* 0x000fc4000d786670 */
[----:B------:R-:W-:-:S04]  /*0630*/  CS2R R20, SRZ ;  /* 0x0000000000147805 */ /* 0x000fc8000001ff00 */
[----:B------:R-:W2:Y:S01]  /*0640*/  @!P3 LDG.E.U16 R25, desc[UR4][R2.64+0x280] ;  /* 0x000280040219b981 */ /* 0x000ea2000c1e1500 */
[----:B------:R-:W-:-:S06]  /*0650*/  @!P0 IMAD.U32 R20, R23, 0x10000, RZ ;  /* 0x0001000017148824 */ /* 0x000fcc00078e00ff */
[----:B------:R-:W3:Y:S01]  /*0660*/  @!P4 LDG.E.U16 R26, desc[UR4][R2.64+0x2c0] ;  /* 0x0002c004021ac981 */ /* 0x000ee2000c1e1500 */
[----:B------:R-:W-:Y:S01]  /*0670*/  @!P0 IMAD.U32 R21, R24, 0x10000, RZ ;  /* 0x0001000018158824 */ /* 0x000fe200078e00ff */
[----:B------:R-:W-:Y:S02]  /*0680*/  ISETP.GE.OR P0, PT, R22, UR8, !P2 ;  /* 0x0000000816007c0c */ /* 0x000fe4000d706670 */
[----:B------:R-:W4:Y:S04]  /*0690*/  @!P3 LDG.E.U16 R24, desc[UR4][R4.64+0x280] ;  /* 0x000280040418b981 */ /* 0x000f28000c1e1500 */
[----:B------:R-:W3:Y:S07]  /*06a0*/  @!P4 LDG.E.U16 R27, desc[UR4][R4.64+0x2c0] ;  /* 0x0002c004041bc981 */ /* 0x000eee000c1e1500 */
[----:B------:R-:W3:Y:S04]  /*06b0*/  @!P0 LDG.E.U16 R32, desc[UR4][R2.64+0x300] ;  /* 0x0003000402208981 */ /* 0x000ee8000c1e1500 */
[----:B------:R-:W3:Y:S01]  /*06c0*/  @!P0 LDG.E.U16 R34, desc[UR4][R4.64+0x300] ;  /* 0x0003000404228981 */ /* 0x000ee2000c1e1500 */
[C---:B------:R-:W-:Y:S01]  /*06d0*/  VIADD R35, R0.reuse, 0x1a0 ;  /* 0x000001a000237836 */ /* 0x040fe20000000000 */
[----:B------:R-:W-:Y:S01]  /*06e0*/  CS2R R22, SRZ ;  /* 0x0000000000167805 */ /* 0x000fe2000001ff00 */
[----:B------:R-:W-:-:S02]  /*06f0*/  VIADD R36, R0, 0x1c0 ;  /* 0x000001c000247836 */ /* 0x000fc40000000000 */
[----:B------:R-:W-:Y:S01]  /*0700*/  VIADD R38, R0, 0x1e0 ;  /* 0x000001e000267836 */ /* 0x000fe20000000000 */
[----:B--2---:R-:W-:Y:S01]  /*0710*/  @!P3 SHF.L.U32 R22, R25, 0x10, RZ ;  /* 0x000000101916b819 */ /* 0x004fe200000006ff */
[----:B----4-:R-:W-:Y:S01]  /*0720*/  @!P3 IMAD.U32 R23, R24, 0x10000, RZ ;  /* 0x000100001817b824 */ /* 0x010fe200078e00ff */
[----:B------:R-:W-:Y:S02]  /*0730*/  ISETP.GE.OR P3, PT, R35, UR8, !P2 ;  /* 0x0000000823007c0c */ /* 0x000fe4000d766670 */
[----:B------:R-:W-:Y:S02]  /*0740*/  CS2R R24, SRZ ;  /* 0x0000000000187805 */ /* 0x000fe4000001ff00 */
[----:B---3--:R-:W-:Y:S01]  /*0750*/  @!P4 IMAD.U32 R24, R26, 0x10000, RZ ;  /* 0x000100001a18c824 */ /* 0x008fe200078e00ff */
[----:B------:R-:W-:Y:S02]  /*0760*/  @!P4 SHF.L.U32 R25, R27, 0x10, RZ ;  /* 0x000000101b19c819 */ /* 0x000fe400000006ff */
[----:B------:R-:W-:-:S02]  /*0770*/  CS2R R26, SRZ ;  /* 0x00000000001a7805 */ /* 0x000fc4000001ff00 */
[----:B------:R-:W-:Y:S01]  /*0780*/  ISETP.GE.OR P4, PT, R36, UR8, !P2 ;  /* 0x0000000824007c0c */ /* 0x000fe2000d786670 */
[----:B------:R-:W-:-:S03]  /*0790*/  @!P0 IMAD.U32 R26, R32, 0x10000, RZ ;  /* 0x00010000201a8824 */ /* 0x000fc600078e00ff */
[----:B------:R-:W2:Y:S01]  /*07a0*/  @!P3 LDG.E.U16 R41, desc[UR4][R2.64+0x340] ;  /* 0x000340040229b981 */ /* 0x000ea2000c1e1500 */
[----:B------:R-:W-:Y:S01]  /*07b0*/  @!P0 IMAD.U32 R27, R34, 0x10000, RZ ;  /* 0x00010000221b8824 */ /* 0x000fe200078e00ff */
[----:B------:R-:W-:Y:S02]  /*07c0*/  ISETP.GE.OR P0, PT, R38, UR8, !P2 ;  /* 0x0000000826007c0c */ /* 0x000fe4000d706670 */
[----:B------:R-:W3:Y:S05]  /*07d0*/  @!P3 LDG.E.U16 R37, desc[UR4][R4.64+0x340] ;  /* 0x000340040425b981 */ /* 0x000eea000c1e1500 */
[----:B------:R-:W4:Y:S01]  /*07e0*/  @!P4 LDG.E.U16 R32, desc[UR4][R2.64+0x380] ;  /* 0x000380040220c981 */ /* 0x000f22000c1e1500 */
[----:B------:R-:W-:-:S03]  /*07f0*/  FADD.FTZ R40, RZ, R31 ;  /* 0x0000001fff287221 */ /* 0x000fc60000010000 */
        /* <DEDUP_REMOVED lines=16> */
[----:B--2---:R-:W-:-:S05]  /*0900*/  @!P3 SHF.L.U32 R4, R41, 0x10, RZ ;  /* 0x000000102904b819 */ /* 0x004fca00000006ff */
[----:B------:R-:W-:Y:S01]  /*0910*/  FADD.FTZ R2, R39, R4 ;  /* 0x0000000427027221 */ /* 0x000fe20000010000 */
[----:B----4-:R-:W-:Y:S02]  /*0920*/  @!P4 IMAD.U32 R5, R32, 0x10000, RZ ;  /* 0x000100002005c824 */ /* 0x010fe400078e00ff */
[----:B------:R-:W-:Y:S02]  /*0930*/  IMAD.MOV.U32 R32, RZ, RZ, RZ ;  /* 0x000000ffff207224 */ /* 0x000fe400078e00ff */
        /* <DEDUP_REMOVED lines=11> */
[----:B------:R-:W-:Y:S02]  /*09f0*/  HFMA2 R35, -RZ, RZ, 0, 0 ;  /* 0x00000000ff237431 */ /* 0x000fe400000001ff */
[----:B------:R-:W-:Y:S02]  /*0a00*/  @!P3 IMAD.U32 R35, R37, 0x10000, RZ ;  /* 0x000100002523b824 */ /* 0x000fe400078e00ff */
[----:B------:R0:W1:Y:S01]  /*0a10*/  SHFL.BFLY PT, R42, R41, 0x1, 0x1f ;  /* 0x0c201f00292a7f89 */ /* 0x00006200000e0000 */
[----:B------:R-:W-:Y:S05]  /*0a20*/  @!P2 EXIT ;  /* 0x000000000000a94d */ /* 0x000fea0003800000 */
[----:B-1----:R-:W-:Y:S01]  /*0a30*/  FADD.FTZ R37, R41, R42 ;  /* 0x0000002a29257221 */ /* 0x002fe20000010000 */
[----:B------:R-:W1:Y:S01]  /*0a40*/  LDC.64 R2, c[0x0][0x380] ;  /* 0x0000e000ff027b82 */ /* 0x000e620000000a00 */
[----:B------:R-:W-:Y:S01]  /*0a50*/  LOP3.LUT R39, R0, 0x40, RZ, 0xfc, !PT ;  /* 0x0000004000277812 */ /* 0x000fe200078efcff */
[----:B------:R-:W-:Y:S02]  /*0a60*/  IMAD.MOV.U32 R40, RZ, RZ, RZ ;  /* 0x000000ffff287224 */ /* 0x000fe400078e00ff */
[C---:B------:R-:W-:Y:S01]  /*0a70*/  @!P6 FFMA.FTZ R29, -R37.reuse, R28, R29 ;  /* 0x0000001c251de223 */ /* 0x040fe2000001011d */
[----:B------:R-:W-:Y:S01]  /*0a80*/  @!P5 FFMA.FTZ R30, -R37, R30, R31 ;  /* 0x0000001e251ed223 */ /* 0x000fe2000001011f */
[----:B------:R-:W2:Y:S01]  /*0a90*/  S2R R28, SR_TID.X ;  /* 0x00000000001c7919 */ /* 0x000ea20000002100 */
[----:B------:R-:W-:Y:S01]  /*0aa0*/  ISETP.GE.AND P2, PT, R39, UR8, PT ;  /* 0x0000000827007c0c */ /* 0x000fe2000bf46270 */
[----:B-----5:R-:W-:Y:S01]  /*0ab0*/  @!P4 IMAD.U32 R40, R34, 0x10000, RZ ;  /* 0x000100002228c824 */ /* 0x020fe200078e00ff */
[----:B------:R-:W-:Y:S01]  /*0ac0*/  LOP3.LUT R31, R0, 0x60, RZ, 0xfc, !PT ;  /* 0x00000060001f7812 */ /* 0x000fe200078efcff */
[----:B------:R-:W-:Y:S01]  /*0ad0*/  @!P1 FFMA.FTZ R21, -R37, R21, R20 ;  /* 0x0000001525159223 */ /* 0x000fe20000010114 */
[----:B------:R-:W-:Y:S01]  /*0ae0*/  MOV R34, RZ ;  /* 0x000000ff00227202 */ /* 0x000fe20000000f00 */
[----:B------:R-:W-:Y:S01]  /*0af0*/  @!P0 IMAD.U32 R34, R36, 0x10000, RZ ;  /* 0x0001000024228824 */ /* 0x000fe200078e00ff */
[----:B------:R-:W-:-:S02]  /*0b00*/  ISETP.GE.AND P0, PT, R31, UR8, PT ;  /* 0x000000081f007c0c */ /* 0x000fc4000bf06270 */
[----:B------:R-:W-:Y:S02]  /*0b10*/  LOP3.LUT R36, R0, 0x80, RZ, 0xfc, !PT ;  /* 0x0000008000247812 */ /* 0x000fe400078efcff */
[----:B------:R-:W-:Y:S02]  /*0b20*/  @!P5 F2FP.BF16.F32.PACK_AB R30, RZ, R30 ;  /* 0x0000001eff1ed23e */ /* 0x000fe400000010ff */
[----:B------:R-:W-:Y:S01]  /*0b30*/  ISETP.GE.AND P4, PT, R36, UR8, PT ;  /* 0x0000000824007c0c */ /* 0x000fe2000bf86270 */
[----:B------:R-:W-:Y:S01]  /*0b40*/  @!P2 FFMA.FTZ R7, -R37, R7, R6 ;  /* 0x000000072507a223 */ /* 0x000fe20000010106 */
[C---:B------:R-:W-:Y:S02]  /*0b50*/  LOP3.LUT R31, R0.reuse, 0xa0, RZ, 0xfc, !PT ;  /* 0x000000a0001f7812 */ /* 0x040fe400078efcff */
[----:B------:R-:W-:Y:S01]  /*0b60*/  LOP3.LUT R6, R0, 0xc0, RZ, 0xfc, !PT ;  /* 0x000000c000067812 */ /* 0x000fe200078efcff */
[----:B-1----:R-:W-:Y:S01]  /*0b70*/  IMAD.WIDE R2, R33, 0x2, R2 ;  /* 0x0000000221027825 */ /* 0x002fe200078e0202 */
[----:B------:R-:W-:-:S03]  /*0b80*/  ISETP.GE.AND P3, PT, R31, UR8, PT ;  /* 0x000000081f007c0c */ /* 0x000fc6000bf66270 */
[C---:B------:R-:W-:Y:S01]  /*0b90*/  @!P0 FFMA.FTZ R9, -R37.reuse, R9, R8 ;  /* 0x0000000925098223 */ /* 0x040fe20000010108 */
[----:B------:R-:W-:Y:S01]  /*0ba0*/  @!P6 F2FP.BF16.F32.PACK_AB R29, RZ, R29 ;  /* 0x0000001dff1de23e */ /* 0x000fe200000010ff */
[----:B------:R1:W-:Y:S01]  /*0bb0*/  @!P5 STG.E.U16 desc[UR4][R2.64], R30 ;  /* 0x0000001e0200d986 */ /* 0x0003e2000c101504 */
[----:B------:R-:W-:Y:S01]  /*0bc0*/  @!P2 F2FP.BF16.F32.PACK_AB R7, RZ, R7 ;  /* 0x00000007ff07a23e */ /* 0x000fe200000010ff */
[C---:B------:R-:W-:Y:S01]  /*0bd0*/  @!P4 FFMA.FTZ R11, -R37.reuse, R11, R10 ;  /* 0x0000000b250bc223 */ /* 0x040fe2000001010a */
[----:B------:R-:W-:Y:S01]  /*0be0*/  ISETP.GE.AND P5, PT, R6, UR8, PT ;  /* 0x0000000806007c0c */ /* 0x000fe2000bfa6270 */
[----:B------:R1:W-:Y:S01]  /*0bf0*/  @!P6 STG.E.U16 desc[UR4][R2.64+0x40], R29 ;  /* 0x0000401d0200e986 */ /* 0x0003e2000c101504 */
[C---:B------:R-:W-:Y:S02]  /*0c00*/  LOP3.LUT R6, R0.reuse, 0xe0, RZ, 0xfc, !PT ;  /* 0x000000e000067812 */ /* 0x040fe400078efcff */
[----:B------:R-:W-:Y:S01]  /*0c10*/  LOP3.LUT R0, R0, 0x100, RZ, 0xfc, !PT ;  /* 0x0000010000007812 */ /* 0x000fe200078efcff */
[----:B------:R1:W-:Y:S01]  /*0c20*/  @!P2 STG.E.U16 desc[UR4][R2.64+0x80], R7 ;  /* 0x000080070200a986 */ /* 0x0003e2000c101504 */
[----:B--2---:R-:W-:Y:S01]  /*0c30*/  LOP3.LUT R28, R28, 0x1f, RZ, 0xc0, !PT ;  /* 0x0000001f1c1c7812 */ /* 0x004fe200078ec0ff */
[----:B------:R-:W-:Y:S01]  /*0c40*/  @!P3 FFMA.FTZ R13, -R37, R13, R12 ;  /* 0x0000000d250db223 */ /* 0x000fe2000001010c */
[----:B------:R-:W-:-:S02]  /*0c50*/  ISETP.GE.AND P6, PT, R6, UR8, PT ;  /* 0x0000000806007c0c */ /* 0x000fc4000bfc6270 */
[----:B------:R-:W-:Y:S01]  /*0c60*/  ISETP.GE.AND P2, PT, R0, UR8, PT ;  /* 0x0000000800007c0c */ /* 0x000fe2000bf46270 */
[----:B------:R-:W-:Y:S01]  /*0c70*/  VIADD R0, R28, 0x140 ;  /* 0x000001401c007836 */ /* 0x000fe20000000000 */
[----:B------:R-:W-:Y:S01]  /*0c80*/  @!P0 F2FP.BF16.F32.PACK_AB R9, RZ, R9 ;  /* 0x00000009ff09823e */ /* 0x000fe200000010ff */
[C---:B------:R-:W-:Y:S01]  /*0c90*/  @!P5 FFMA.FTZ R15, -R37.reuse, R15, R14 ;  /* 0x0000000f250fd223 */ /* 0x040fe2000001010e */
[----:B------:R-:W-:Y:S02]  /*0ca0*/  @!P4 F2FP.BF16.F32.PACK_AB R11, RZ, R11 ;  /* 0x0000000bff0bc23e */ /* 0x000fe400000010ff */
[----:B------:R-:W-:Y:S01]  /*0cb0*/  @!P3 F2FP.BF16.F32.PACK_AB R13, RZ, R13 ;  /* 0x0000000dff0db23e */ /* 0x000fe200000010ff */
[----:B------:R1:W-:Y:S01]  /*0cc0*/  @!P0 STG.E.U16 desc[UR4][R2.64+0xc0], R9 ;  /* 0x0000c00902008986 */ /* 0x0003e2000c101504 */
[----:B------:R-:W-:Y:S01]  /*0cd0*/  ISETP.GE.AND P0, PT, R0, UR8, PT ;  /* 0x0000000800007c0c */ /* 0x000fe2000bf06270 */
[----:B------:R-:W-:Y:S01]  /*0ce0*/  VIADD R0, R28, 0x160 ;  /* 0x000001601c007836 */ /* 0x000fe20000000000 */
[----:B------:R-:W-:Y:S01]  /*0cf0*/  @!P5 F2FP.BF16.F32.PACK_AB R15, RZ, R15 ;  /* 0x0000000fff0fd23e */ /* 0x000fe200000010ff */
[----:B------:R1:W-:Y:S01]  /*0d00*/  @!P4 STG.E.U16 desc[UR4][R2.64+0x100], R11 ;  /* 0x0001000b0200c986 */ /* 0x0003e2000c101504 */
[C---:B------:R-:W-:Y:S01]  /*0d10*/  @!P6 FFMA.FTZ R17, -R37.reuse, R17, R16 ;  /* 0x000000112511e223 */ /* 0x040fe20000010110 */
[----:B------:R-:W-:Y:S01]  /*0d20*/  @!P2 FFMA.FTZ R19, -R37, R19, R18 ;  /* 0x000000132513a223 */ /* 0x000fe20000010112 */
[----:B------:R-:W-:Y:S01]  /*0d30*/  ISETP.GE.AND P4, PT, R0, UR8, PT ;  /* 0x0000000800007c0c */ /* 0x000fe2000bf86270 */
[----:B------:R1:W-:Y:S01]  /*0d40*/  @!P3 STG.E.U16 desc[UR4][R2.64+0x140], R13 ;  /* 0x0001400d0200b986 */ /* 0x0003e2000c101504 */
[----:B------:R-:W-:-:S02]  /*0d50*/  IADD3 R0, PT, PT, R28, 0x180, RZ ;  /* 0x000001801c007810 */ /* 0x000fc40007ffe0ff */
[----:B------:R-:W-:Y:S01]  /*0d60*/  @!P6 F2FP.BF16.F32.PACK_AB R17, RZ, R17 ;  /* 0x00000011ff11e23e */ /* 0x000fe200000010ff */
[----:B------:R1:W-:Y:S01]  /*0d70*/  @!P5 STG.E.U16 desc[UR4][R2.64+0x180], R15 ;  /* 0x0001800f0200d986 */ /* 0x0003e2000c101504 */
[----:B------:R-:W-:Y:S01]  /*0d80*/  ISETP.GE.AND P3, PT, R0, UR8, PT ;  /* 0x0000000800007c0c */ /* 0x000fe2000bf66270 */
[C---:B------:R-:W-:Y:S01]  /*0d90*/  VIADD R0, R28.reuse, 0x1a0 ;  /* 0x000001a01c007836 */ /* 0x040fe20000000000 */
[----:B------:R-:W-:Y:S01]  /*0da0*/  @!P2 F2FP.BF16.F32.PACK_AB R19, RZ, R19 ;  /* 0x00000013ff13a23e */ /* 0x000fe200000010ff */
[----:B------:R-:W-:Y:S01]  /*0db0*/  VIADD R28, R28, 0x1c0 ;  /* 0x000001c01c1c7836 */ /* 0x000fe20000000000 */
[----:B------:R1:W-:Y:S01]  /*0dc0*/  @!P6 STG.E.U16 desc[UR4][R2.64+0x1c0], R17 ;  /* 0x0001c0110200e986 */ /* 0x0003e2000c101504 */
[C---:B------:R-:W-:Y:S01]  /*0dd0*/  @!P0 FFMA.FTZ R23, -R37.reuse, R23, R22 ;  /* 0x0000001725178223 */ /* 0x040fe20000010116 */
[----:B------:R-:W-:Y:S01]  /*0de0*/  ISETP.GE.AND P5, PT, R0, UR8, PT ;  /* 0x0000000800007c0c */ /* 0x000fe2000bfa6270 */
[----:B------:R-:W-:Y:S01]  /*0df0*/  @!P4 FFMA.FTZ R25, -R37, R25, R24 ;  /* 0x000000192519c223 */ /* 0x000fe20000010118 */
[----:B------:R-:W-:Y:S01]  /*0e00*/  ISETP.GE.AND P6, PT, R28, UR8, PT ;  /* 0x000000081c007c0c */ /* 0x000fe2000bfc6270 */
[----:B------:R1:W-:Y:S01]  /*0e10*/  @!P2 STG.E.U16 desc[UR4][R2.64+0x200], R19 ;  /* 0x000200130200a986 */ /* 0x0003e2000c101504 */
[----:B------:R-:W-:-:S02]  /*0e20*/  ISETP.GE.AND P2, PT, R38, UR8, PT ;  /* 0x0000000826007c0c */ /* 0x000fc4000bf46270 */
[----:B------:R-:W-:Y:S01]  /*0e30*/  @!P1 F2FP.BF16.F32.PACK_AB R21, RZ, R21 ;  /* 0x00000015ff15923e */ /* 0x000fe200000010ff */
[C---:B------:R-:W-:Y:S01]  /*0e40*/  @!P3 FFMA.FTZ R27, -R37.reuse, R27, R26 ;  /* 0x0000001b251bb223 */ /* 0x040fe2000001011a */
[----:B------:R-:W-:Y:S02]  /*0e50*/  @!P0 F2FP.BF16.F32.PACK_AB R23, RZ, R23 ;  /* 0x00000017ff17823e */ /* 0x000fe400000010ff */
[----:B------:R-:W-:Y:S01]  /*0e60*/  @!P4 F2FP.BF16.F32.PACK_AB R25, RZ, R25 ;  /* 0x00000019ff19c23e */ /* 0x000fe200000010ff */
[----:B------:R1:W-:Y:S01]  /*0e70*/  @!P1 STG.E.U16 desc[UR4][R2.64+0x240], R21 ;  /* 0x0002401502009986 */ /* 0x0003e2000c101504 */
[----:B------:R-:W-:Y:S01]  /*0e80*/  @!P3 F2FP.BF16.F32.PACK_AB R27, RZ, R27 ;  /* 0x0000001bff1bb23e */ /* 0x000fe200000010ff */
[C---:B------:R-:W-:Y:S02]  /*0e90*/  @!P5 FFMA.FTZ R35, -R37.reuse, R35, R4 ;  /* 0x000000232523d223 */ /* 0x040fe40000010104 */
[----:B------:R-:W-:Y:S01]  /*0ea0*/  @!P6 FFMA.FTZ R40, -R37, R40, R5 ;  /* 0x000000282528e223 */ /* 0x000fe20000010105 */
[----:B------:R1:W-:Y:S02]  /*0eb0*/  @!P0 STG.E.U16 desc[UR4][R2.64+0x280], R23 ;  /* 0x0002801702008986 */ /* 0x0003e4000c101504 */
[----:B------:R-:W-:-:S02]  /*0ec0*/  @!P5 F2FP.BF16.F32.PACK_AB R35, RZ, R35 ;  /* 0x00000023ff23d23e */ /* 0x000fc400000010ff */
        /* <DEDUP_REMOVED lines=10> */
.L_x_3899:
        /* <DEDUP_REMOVED lines=9> */
.L_x_11245:


//--------------------- .text._ZN43_GLOBAL__N__9ae7fba5_10_SoftMax_cu_9f978f6321softmax_warp_backwardIN3c108BFloat16ES2_fLi8ELb0ELb0EEEvPT0_PKT_S7_iiiPKb --------------------------
	.section	.text._ZN43_GLOBAL__N__9ae7fba5_10_SoftMax_cu_9f978f6321softmax_warp_backwardIN3c108BFloat16ES2_fLi8ELb0ELb0EEEvPT0_PKT_S7_iiiPKb,"ax",@progbits
	.align	128
.text._ZN43_GLOBAL__N__9ae7fba5_10_SoftMax_cu_9f978f6321softmax_warp_backwardIN3c108BFloat16ES2_fLi8ELb0ELb0EEEvPT0_PKT_S7_iiiPKb:
        .type           _ZN43_GLOBAL__N__9ae7fba5_10_SoftMax_cu_9f978f6321softmax_warp_backwardIN3c108BFloat16ES2_fLi8ELb0ELb0EEEvPT0_PKT_S7_iiiPKb,@function
        .size           _ZN43_GLOBAL__N__9ae7fba5_10_SoftMax_cu_9f978f6321softmax_warp_backwardIN3c108BFloat16ES2_fLi8ELb0ELb0EEEvPT0_PKT_S7_iiiPKb,(.L_x_11246 - _ZN43_GLOBAL__N__9ae7fba5_10_SoftMax_cu_9f978f6321softmax_warp_backwardIN3c108BFloat16ES2_fLi8ELb0ELb0EEEvPT0_PKT_S7_iiiPKb)
        .other          _ZN43_GLOBAL__N__9ae7fba5_10_SoftMax_cu_9f978f6321softmax_warp_backwardIN3c108BFloat16ES2_fLi8ELb0ELb0EEEvPT0_PKT_S7_iiiPKb,@"STO_CUDA_ENTRY STV_DEFAULT"
_ZN43_GLOBAL__N__9ae7fba5_10_SoftMax_cu_9f978f6321softmax_warp_backwardIN3c108BFloat16ES2_fLi8ELb0ELb0EEEvPT0_PKT_S7_iiiPKb:
        /* <DEDUP_REMOVED lines=8> */
[----:B------:R-:W5:Y:S01]  /*0080*/  LDC.64 R4, c[0x0][0x390] ;  /* 0x0000e400ff047b82 */ /* 0x000f620000000a00 */
        /* <DEDUP_REMOVED lines=10> */
[C---:B------:R-:W-:Y:S01]  /*0130*/  ISETP.LT.OR P3, PT, R22.reuse, 0x1, P1 ;  /* 0x000000011600780c */ /* 0x040fe20000f61670 */
[----:B--2---:R-:W-:Y:S01]  /*0140*/  IMAD.WIDE R2, R7, 0x2, R2 ;  /* 0x0000000207027825 */ /* 0x004fe200078e0202 */
[----:B------:R-:W-:-:S02]  /*0150*/  ISETP.LT.OR P4, PT, R22, 0x1, P0 ;  /* 0x000000011600780c */ /* 0x000fc40000781670 */
[----:B------:R-:W-:Y:S01]  /*0160*/  ISETP.GE.AND P1, PT, R0, UR8, PT ;  /* 0x0000000800007c0c */ /* 0x000fe2000bf26270 */
[----:B-----5:R-:W-:-:S03]  /*0170*/  IMAD.WIDE R4, R7, 0x2, R4 ;  /* 0x0000000207047825 */ /* 0x020fc600078e0204 */
[----:B------:R-:W-:-:S05]  /*0180*/  ISETP.LT.OR P5, PT, R22, 0x1, P1 ;  /* 0x000000011600780c */ /* 0x000fca0000fa1670 */
[----:B0-----:R-:W2:Y:S04]  /*0190*/  @!P3 LDG.E.U16 R16, desc[UR4][R2.64] ;  /* 0x000000040210b981 */ /* 0x001ea8000c1e1500 */
[----:B------:R-:W3:Y:S04]  /*01a0*/  @!P4 LDG.E.U16 R12, desc[UR4][R2.64+0x40] ;  /* 0x00004004020cc981 */ /* 0x000ee8000c1e1500 */
[----:B------:R-:W4:Y:S04]  /*01b0*/  @!P3 LDG.E.U16 R10, desc[UR4][R4.64] ;  /* 0x00000004040ab981 */ /* 0x000f28000c1e1500 */
[----:B------:R-:W5:Y:S04]  /*01c0*/  @!P4 LDG.E.U16 R13, desc[UR4][R4.64+0x40] ;  /* 0x00004004040dc981 */ /* 0x000f68000c1e1500 */
[----:B------:R-:W5:Y:S04]  /*01d0*/  @!P5 LDG.E.U16 R14, desc[UR4][R2.64+0x80] ;  /* 0x00008004020ed981 */ /* 0x000f68000c1e1500 */
[----:B------:R-:W5:Y:S01]  /*01e0*/  @!P5 LDG.E.U16 R15, desc[UR4][R4.64+0x80] ;  /* 0x00008004040fd981 */ /* 0x000f62000c1e1500 */
[----:B------:R-:W-:Y:S01]  /*01f0*/  IADD3 R0, PT, PT, R8, 0x60, RZ ;  /* 0x0000006008007810 */ /* 0x000fe20007ffe0ff */
[----:B------:R-:W-:-:S02]  /*0200*/  HFMA2 R9, -RZ, RZ, 0, 0 ;  /* 0x00000000ff097431 */ /* 0x000fc400000001ff */
[----:B------:R-:W-:Y:S01]  /*0210*/  IMAD.MOV.U32 R11, RZ, RZ, RZ ;  /* 0x000000ffff0b7224 */ /* 0x000fe200078e00ff */
[----:B------:R-:W-:Y:S01]  /*0220*/  ISETP.GE.AND P2, PT, R0, UR8, PT ;  /* 0x0000000800007c0c */ /* 0x000fe2000bf46270 */
[----:B------:R-:W-:Y:S02]  /*0230*/  IMAD.MOV.U32 R6, RZ, RZ, RZ ;  /* 0x000000ffff067224 */ /* 0x000fe400078e00ff */
[----:B------:R-:W-:Y:S02]  /*0240*/  IMAD.MOV.U32 R0, RZ, RZ, RZ ;  /* 0x000000ffff007224 */ /* 0x000fe400078e00ff */
[----:B--2---:R-:W-:Y:S02]  /*0250*/  @!P3 IMAD.U32 R11, R16, 0x10000, RZ ;  /* 0x00010000100bb824 */ /* 0x004fe400078e00ff */
[----:B---3--:R-:W-:Y:S01]  /*0260*/  @!P4 IMAD.U32 R9, R12, 0x10000, RZ ;  /* 0x000100000c09c824 */ /* 0x008fe200078e00ff */
[----:B------:R-:W-:Y:S02]  /*0270*/  IADD3 R12, PT, PT, R8, 0x80, RZ ;  /* 0x00000080080c7810 */ /* 0x000fe40007ffe0ff */
[----:B----4-:R-:W-:-:S02]  /*0280*/  @!P3 SHF.L.U32 R6, R10, 0x10, RZ ;  /* 0x000000100a06b819 */ /* 0x010fc400000006ff */
[----:B------:R-:W-:Y:S01]  /*0290*/  ISETP.GE.AND P3, PT, R12, UR8, PT ;  /* 0x000000080c007c0c */ /* 0x000fe2000bf66270 */
[----:B-----5:R-:W-:Y:S01]  /*02a0*/  @!P4 IMAD.U32 R0, R13, 0x10000, RZ ;  /* 0x000100000d00c824 */ /* 0x020fe200078e00ff */
[----:B------:R-:W-:Y:S01]  /*02b0*/  ISETP.LT.OR P4, PT, R22, 0x1, P2 ;  /* 0x000000011600780c */ /* 0x000fe20001781670 */
[----:B------:R-:W-:Y:S02]  /*02c0*/  IMAD.MOV.U32 R13, RZ, RZ, RZ ;  /* 0x000000ffff0d7224 */ /* 0x000fe400078e00ff */
[----:B------:R-:W-:Y:S01]  /*02d0*/  IMAD.MOV.U32 R10, RZ, RZ, RZ ;  /* 0x000000ffff0a7224 */ /* 0x000fe200078e00ff */
[----:B------:R-:W-:Y:S01]  /*02e0*/  @!P5 SHF.L.U32 R13, R14, 0x10, RZ ;  /* 0x000000100e0dd819 */ /* 0x000fe200000006ff */
[----:B------:R-:W-:Y:S01]  /*02f0*/  @!P5 IMAD.U32 R10, R15, 0x10000, RZ ;  /* 0x000100000f0ad824 */ /* 0x000fe200078e00ff */
[----:B------:R-:W-:-:S07]  /*0300*/  ISETP.LT.OR P5, PT, R22, 0x1, P3 ;  /* 0x000000011600780c */ /* 0x000fce0001fa1670 */
[----:B------:R-:W2:Y:S04]  /*0310*/  @!P4 LDG.E.U16 R17, desc[UR4][R2.64+0xc0] ;  /* 0x0000c0040211c981 */ /* 0x000ea8000c1e1500 */
[----:B------:R-:W3:Y:S04]  /*0320*/  @!P4 LDG.E.U16 R14, desc[UR4][R4.64+0xc0] ;  /* 0x0000c004040ec981 */ /* 0x000ee8000c1e1500 */
[----:B------:R-:W4:Y:S04]  /*0330*/  @!P5 LDG.E.U16 R16, desc[UR4][R2.64+0x100] ;  /* 0x000100040210d981 */ /* 0x000f28000c1e1500 */
[----:B------:R-:W5:Y:S01]  /*0340*/  @!P5 LDG.E.U16 R18, desc[UR4][R4.64+0x100] ;  /* 0x000100040412d981 */ /* 0x000f62000c1e1500 */
[----:B------:R-:W-:Y:S01]  /*0350*/  VIADD R19, R8, 0xa0 ;  /* 0x000000a008137836 */ /* 0x000fe20000000000 */
[----:B------:R-:W-:Y:S01]  /*0360*/  MOV R12, RZ ;  /* 0x000000ff000c7202 */ /* 0x000fe20000000f00 */
[----:B------:R-:W-:Y:S01]  /*0370*/  IMAD.MOV.U32 R15, RZ, RZ, RZ ;  /* 0x000000ffff0f7224 */ /* 0x000fe200078e00ff */
[----:B--2---:R-:W-:Y:S01]  /*0380*/  @!P4 SHF.L.U32 R12, R17, 0x10, RZ ;  /* 0x00000010110cc819 */ /* 0x004fe200000006ff */
[----:B------:R-:W-:Y:S01]  /*0390*/  IMAD.MOV.U32 R17, RZ, RZ, RZ ;  /* 0x000000ffff117224 */ /* 0x000fe200078e00ff */
[----:B---3--:R-:W-:-:S02]  /*03a0*/  @!P4 SHF.L.U32 R15, R14, 0x10, RZ ;  /* 0x000000100e0fc819 */ /* 0x008fc400000006ff */
[----:B------:R-:W-:Y:S01]  /*03b0*/  ISETP.GE.AND P4, PT, R19, UR8, PT ;  /* 0x0000000813007c0c */ /* 0x000fe2000bf86270 */
[----:B------:R-:W-:Y:S02]  /*03c0*/  HFMA2 R14, -RZ, RZ, 0, 0 ;  /* 0x00000000ff0e7431 */ /* 0x000fe400000001ff */
[----:B----4-:R-:W-:Y:S01]  /*03d0*/  @!P5 IMAD.U32 R17, R16, 0x10000, RZ ;  /* 0x000100001011d824 */ /* 0x010fe200078e00ff */
[----:B-----5:R-:W-:Y:S02]  /*03e0*/  @!P5 SHF.L.U32 R14, R18, 0x10, RZ ;  /* 0x00000010120ed819 */ /* 0x020fe400000006ff */
[----:B------:R-:W-:-:S13]  /*03f0*/  ISETP.LT.OR P5, PT, R22, 0x1, P4 ;  /* 0x000000011600780c */ /* 0x000fda00027a1670 */
[----:B------:R-:W2:Y:S04]  /*0400*/  @!P5 LDG.E.U16 R23, desc[UR4][R2.64+0x140] ;  /* 0x000140040217d981 */ /* 0x000ea8000c1e1500 */
[----:B------:R-:W3:Y:S01]  /*0410*/  @!P5 LDG.E.U16 R18, desc[UR4][R4.64+0x140] ;  /* 0x000140040412d981 */ /* 0x000ee2000c1e1500 */
[----:B------:R-:W-:Y:S01]  /*0420*/  VIADD R21, R8, 0xc0 ;  /* 0x000000c008157836 */ /* 0x000fe20000000000 */
[----:B------:R-:W-:Y:S01]  /*0430*/  MOV R19, RZ ;  /* 0x000000ff00137202 */ /* 0x000fe20000000f00 */
[----:B------:R-:W-:Y:S01]  /*0440*/  IMAD.MOV.U32 R16, RZ, RZ, RZ ;  /* 0x000000ffff107224 */ /* 0x000fe200078e00ff */
[----:B--2---:R-:W-:Y:S01]  /*0450*/  @!P5 SHF.L.U32 R16, R23, 0x10, RZ ;  /* 0x000000101710d819 */ /* 0x004fe200000006ff */
[----:B---3--:R-:W-:Y:S01]  /*0460*/  @!P5 IMAD.U32 R19, R18, 0x10000, RZ ;  /* 0x000100001213d824 */ /* 0x008fe200078e00ff */
[----:B------:R-:W-:-:S04]  /*0470*/  ISETP.GE.AND P5, PT, R21, UR8, PT ;  /* 0x0000000815007c0c */ /* 0x000fc8000bfa6270 */
[----:B------:R-:W-:-:S13]  /*0480*/  ISETP.LT.OR P6, PT, R22, 0x1, P5 ;  /* 0x000000011600780c */ /* 0x000fda0002fc1670 */
[----:B------:R-:W2:Y:S04]  /*0490*/  @!P6 LDG.E.U16 R23, desc[UR4][R2.64+0x180] ;  /* 0x000180040217e981 */ /* 0x000ea8000c1e1500 */
[----:B------:R-:W3:Y:S01]  /*04a0*/  @!P6 LDG.E.U16 R24, desc[UR4][R4.64+0x180] ;  /* 0x000180040418e981 */ /* 0x000ee2000c1e1500 */
[----:B------:R-:W-:Y:S01]  /*04b0*/  IADD3 R8, PT, PT, R8, 0xe0, RZ ;  /* 0x000000e008087810 */ /* 0x000fe20007ffe0ff */
[----:B------:R-:W-:Y:S02]  /*04c0*/  HFMA2 R21, -RZ, RZ, 0, 0 ;  /* 0x00000000ff157431 */ /* 0x000fe400000001ff */
[----:B------:R-:W-:Y:S01]  /*04d0*/  IMAD.MOV.U32 R18, RZ, RZ, RZ ;  /* 0x000000ffff127224 */ /* 0x000fe200078e00ff */
[----:B--2---:R-:W-:Y:S01]  /*04e0*/  @!P6 SHF.L.U32 R21, R23, 0x10, RZ ;  /* 0x000000101715e819 */ /* 0x004fe200000006ff */
[----:B---3--:R-:W-:Y:S01]  /*04f0*/  @!P6 IMAD.U32 R18, R24, 0x10000, RZ ;  /* 0x000100001812e824 */ /* 0x008fe200078e00ff */
[----:B------:R-:W-:-:S04]  /*0500*/  ISETP.GE.AND P6, PT, R8, UR8, PT ;  /* 0x0000000808007c0c */ /* 0x000fc8000bfc6270 */
[----:B------:R-:W-:Y:S02]  /*0510*/  P2R R26, PR, RZ, 0x40 ;  /* 0x00000040ff1a7803 */ /* 0x000fe40000000000 */
[----:B------:R-:W-:-:S13]  /*0520*/  ISETP.LT.OR P6, PT, R22, 0x1, P6 ;  /* 0x000000011600780c */ /* 0x000fda00037c1670 */
[----:B------:R-:W2:Y:S04]  /*0530*/  @!P6 LDG.E.U16 R24, desc[UR4][R2.64+0x1c0] ;  /* 0x0001c0040218e981 */ /* 0x000ea8000c1e1500 */
[----:B------:R-:W3:Y:S01]  /*0540*/  @!P6 LDG.E.U16 R25, desc[UR4][R4.64+0x1c0] ;  /* 0x0001c0040419e981 */ /* 0x000ee2000c1e1500 */
[----:B------:R-:W-:Y:S01]  /*0550*/  IMAD.MOV.U32 R8, RZ, RZ, RZ ;  /* 0x000000ffff087224 */ /* 0x000fe200078e00ff */
[----:B------:R-:W-:Y:S01]  /*0560*/  MOV R23, RZ ;  /* 0x000000ff00177202 */ /* 0x000fe20000000f00 */
[----:B--2---:R-:W-:Y:S02]  /*0570*/  @!P6 IMAD.U32 R8, R24, 0x10000, RZ ;  /* 0x000100001808e824 */ /* 0x004fe400078e00ff */
[----:B------:R-:W-:-:S04]  /*0580*/  FADD.FTZ R24, RZ, R11 ;  /* 0x0000000bff187221 */ /* 0x000fc80000010000 */
[----:B------:R-:W-:Y:S01]  /*0590*/  FADD.FTZ R24, R24, R9 ;  /* 0x0000000918187221 */ /* 0x000fe20000010000 */
[----:B---3--:R-:W-:-:S03]  /*05a0*/  @!P6 SHF.L.U32 R23, R25, 0x10, RZ ;  /* 0x000000101917e819 */ /* 0x008fc600000006ff */
        /* <DEDUP_REMOVED lines=10> */
[----:B------:R-:W0:Y:S01]  /*0650*/  SHFL.BFLY PT, R4, R5, 0x4, 0x1f ;  /* 0x0c801f0005047f89 */ /* 0x000e2200000e0000 */
[----:B------:R-:W-:Y:S01]  /*0660*/  ISETP.GE.AND P6, PT, R22, 0x1, PT ;  /* 0x000000011600780c */ /* 0x000fe20003fc6270 */
[----:B0-----:R-:W-:-:S05]  /*0670*/  FADD.FTZ R4, R5, R4 ;  /* 0x0000000405047221 */ /* 0x001fca0000010000 */
[----:B------:R-:W0:Y:S02]  /*0680*/  SHFL.BFLY PT, R25, R4, 0x2, 0x1f ;  /* 0x0c401f0004197f89 */ /* 0x000e2400000e0000 */
[----:B0-----:R-:W-:-:S05]  /*0690*/  FADD.FTZ R25, R4, R25 ;  /* 0x0000001904197221 */ /* 0x001fca0000010000 */
[----:B------:R0:W1:Y:S01]  /*06a0*/  SHFL.BFLY PT, R24, R25, 0x1, 0x1f ;  /* 0x0c201f0019187f89 */ /* 0x00006200000e0000 */
[----:B------:R-:W-:Y:S05]  /*06b0*/  @!P6 EXIT ;  /* 0x000000000000e94d */ /* 0x000fea0003800000 */
[----:B------:R-:W2:Y:S01]  /*06c0*/  LDC.64 R2, c[0x0][0x380] ;  /* 0x0000e000ff027b82 */ /* 0x000ea20000000a00 */
[----:B------:R-:W-:Y:S01]  /*06d0*/  P2R R5, PR, RZ, 0x20 ;  /* 0x00000020ff057803 */ /* 0x000fe20000000000 */
[----:B-1----:R-:W-:Y:S01]  /*06e0*/  FADD.FTZ R4, R25, R24 ;  /* 0x0000001819047221 */ /* 0x002fe20000010000 */
[----:B------:R-:W-:Y:S02]  /*06f0*/  ISETP.NE.AND P5, PT, R20, RZ, PT ;  /* 0x000000ff1400720c */ /* 0x000fe40003fa5270 */
[----:B------:R-:W-:Y:S01]  /*0700*/  ISETP.NE.AND P6, PT, R26, RZ, PT ;  /* 0x000000ff1a00720c */ /* 0x000fe20003fc5270 */
[C---:B------:R-:W-:Y:S01]  /*0710*/  @!P0 FFMA.FTZ R0, -R4.reuse, R0, R9 ;  /* 0x0000000004008223 */ /* 0x040fe20000010109 */
        /* <DEDUP_REMOVED lines=27> */
.L_x_3900:
        /* <DEDUP_REMOVED lines=11> */
.L_x_11246:


//--------------------- .text._ZN43_GLOBAL__N__9ae7fba5_10_SoftMax_cu_9f978f6321softmax_warp_backwardIN3c108BFloat16ES2_fLi7ELb0ELb0EEEvPT0_PKT_S7_iiiPKb --------------------------
	.section	.text._ZN43_GLOBAL__N__9ae7fba5_10_SoftMax_cu_9f978f6321softmax_warp_backwardIN3c108BFloat16ES2_fLi7ELb0ELb0EEEvPT0_PKT_S7_iiiPKb,"ax",@progbits
	.align	128
.text._ZN43_GLOBAL__N__9ae7fba5_10_SoftMax_cu_9f978f6321softmax_warp_backwardIN3c108BFloat16ES2_fLi7ELb0ELb0EEEvPT0_PKT_S7_iiiPKb:
        .type           _ZN43_GLOBAL__N__9ae7fba5_10_SoftMax_cu_9f978f6321softmax_warp_backwardIN3c108BFloat16ES2_fLi7ELb0ELb0EEEvPT0_PKT_S7_iiiPKb,@function
        .size           _ZN43_GLOBAL__N__9ae7fba5_10_SoftMax_cu_9f978f6321softmax_warp_backwardIN3c108BFloat16ES2_fLi7ELb0ELb0EEEvPT0_PKT_S7_iiiPKb,(.L_x_11247 - _ZN43_GLOBAL__N__9ae7fba5_10_SoftMax_cu_9f978f6321softmax_warp_backwardIN3c108BFloat16ES2_fLi7ELb0ELb0EEEvPT0_PKT_S7_iiiPKb)
        .other          _ZN43_GLOBAL__N__9ae7fba5_10_SoftMax_cu_9f978f6321softmax_warp_backwardIN3c108BFloat16ES2_fLi7ELb0ELb0EEEvPT0_PKT_S7_iiiPKb,@"STO_CUDA_ENTRY STV_DEFAULT"
_ZN43_GLOBAL__N__9ae7fba5_10_SoftMax_cu_9f978f6321softmax_warp_backwardIN3c108BFloat16ES2_fLi7ELb0ELb0EEEvPT0_PKT_S7_iiiPKb:
        /* <DEDUP_REMOVED lines=8> */
[----:B------:R-:W4:Y:S01]  /*0080*/  LDC.64 R14, c[0x0][0x390] ;  /* 0x0000e400ff0e7b82 */ /* 0x000f220000000a00 */
[----:B0-----:R-:W-:Y:S01]  /*0090*/  IMAD R0, R0, UR4, R3 ;  /* 0x0000000400007c24 */ /* 0x001fe2000f8e0203 */
[----:B------:R-:W0:Y:S01]  /*00a0*/  LDCU.64 UR4, c[0x0][0x358] ;  /* 0x00006b00ff0477ac */ /* 0x000e220008000a00 */
[----:B---3--:R-:W-:-:S03]  /*00b0*/  LOP3.LUT R3, R2, 0x1f, RZ, 0xc0, !PT ;  /* 0x0000001f02037812 */ /* 0x008fc600078ec0ff */
[----:B------:R-:W-:Y:S02]  /*00c0*/  SHF.L.U32 R0, R0, 0x1, RZ ;  /* 0x0000000100007819 */ /* 0x000fe400000006ff */
[C---:B-1----:R-:W-:Y:S01]  /*00d0*/  ISETP.GE.AND P3, PT, R3.reuse, R8, PT ;  /* 0x000000080300720c */ /* 0x042fe20003f66270 */
[----:B------:R-:W-:Y:S01]  /*00e0*/  VIADD R5, R3, 0x20 ;  /* 0x0000002003057836 */ /* 0x000fe20000000000 */
[C---:B--2---:R-:W-:Y:S01]  /*00f0*/  IADD3 R23, PT, PT, -R0.reuse, UR6, RZ ;  /* 0x0000000600177c10 */ /* 0x044fe2000fffe1ff */
[----:B------:R-:W-:-:S03]  /*0100*/  IMAD R11, R0, UR7, R3 ;  /* 0x00000007000b7c24 */ /* 0x000fc6000f8e0203 */
[----:B------:R-:W-:Y:S01]  /*0110*/  ISETP.LT.OR P6, PT, R23, 0x1, P3 ;  /* 0x000000011700780c */ /* 0x000fe20001fc1670 */
[----:B----4-:R-:W-:Y:S01]  /*0120*/  IMAD.WIDE R12, R11, 0x2, R12 ;  /* 0x000000020b0c7825 */ /* 0x010fe200078e020c */
[----:B------:R-:W-:-:S03]  /*0130*/  ISETP.GE.AND P2, PT, R5, R8, PT ;  /* 0x000000080500720c */ /* 0x000fc60003f46270 */
[----:B------:R-:W-:Y:S01]  /*0140*/  IMAD.WIDE R14, R11, 0x2, R14 ;  /* 0x000000020b0e7825 */ /* 0x000fe200078e020e */
[----:B------:R-:W-:-:S07]  /*0150*/  ISETP.LT.OR P5, PT, R23, 0x1, P2 ;  /* 0x000000011700780c */ /* 0x000fce00017a1670 */
[----:B0-----:R-:W2:Y:S04]  /*0160*/  @!P6 LDG.E.U16 R7, desc[UR4][R12.64] ;  /* 0x000000040c07e981 */ /* 0x001ea8000c1e1500 */
[----:B------:R-:W3:Y:S04]  /*0170*/  @!P6 LDG.E.U16 R0, desc[UR4][R14.64] ;  /* 0x000000040e00e981 */ /* 0x000ee8000c1e1500 */
[----:B------:R-:W4:Y:S04]  /*0180*/  @!P5 LDG.E.U16 R2, desc[UR4][R12.64+0x40] ;  /* 0x000040040c02d981 */ /* 0x000f28000c1e1500 */
[----:B------:R-:W4:Y:S01]  /*0190*/  @!P5 LDG.E.U16 R4, desc[UR4][R14.64+0x40] ;  /* 0x000040040e04d981 */ /* 0x000f22000c1e1500 */
[C---:B------:R-:W-:Y:S01]  /*01a0*/  IADD3 R5, PT, PT, R3.reuse, 0x40, RZ ;  /* 0x0000004003057810 */ /* 0x040fe20007ffe0ff */
[----:B------:R-:W-:-:S02]  /*01b0*/  VIADD R3, R3, 0x60 ;  /* 0x0000006003037836 */ /* 0x000fc40000000000 */
[----:B------:R-:W-:Y:S02]  /*01c0*/  HFMA2 R9, -RZ, RZ, 0, 0 ;  /* 0x00000000ff097431 */ /* 0x000fe400000001ff */
[----:B------:R-:W-:Y:S01]  /*01d0*/  IMAD.MOV.U32 R6, RZ, RZ, RZ ;  /* 0x000000ffff067224 */ /* 0x000fe200078e00ff */
[-C--:B------:R-:W-:Y:S02]  /*01e0*/  ISETP.GE.AND P1, PT, R5, R8.reuse, PT ;  /* 0x000000080500720c */ /* 0x080fe40003f26270 */
[----:B------:R-:W-:Y:S02]  /*01f0*/  ISETP.GE.AND P0, PT, R3, R8, PT ;  /* 0x000000080300720c */ /* 0x000fe40003f06270 */
[----:B------:R-:W-:-:S13]  /*0200*/  ISETP.LT.OR P4, PT, R23, 0x1, P1 ;  /* 0x000000011700780c */ /* 0x000fda0000f81670 */
[----:B------:R-:W4:Y:S04]  /*0210*/  @!P4 LDG.E.U16 R25, desc[UR4][R12.64+0x80] ;  /* 0x000080040c19c981 */ /* 0x000f28000c1e1500 */
[----:B------:R-:W4:Y:S01]  /*0220*/  @!P4 LDG.E.U16 R10, desc[UR4][R14.64+0x80] ;  /* 0x000080040e0ac981 */ /* 0x000f22000c1e1500 */
[----:B--2---:R-:W-:Y:S02]  /*0230*/  @!P6 SHF.L.U32 R9, R7, 0x10, RZ ;  /* 0x000000100709e819 */ /* 0x004fe400000006ff */
[----:B------:R-:W-:Y:S01]  /*0240*/  MOV R7, RZ ;  /* 0x000000ff00077202 */ /* 0x000fe20000000f00 */
[----:B---3--:R-:W-:Y:S01]  /*0250*/  @!P6 IMAD.U32 R6, R0, 0x10000, RZ ;  /* 0x000100000006e824 */ /* 0x008fe200078e00ff */
[C---:B------:R-:W-:Y:S01]  /*0260*/  ISETP.LT.OR P6, PT, R23.reuse, 0x1, P0 ;  /* 0x000000011700780c */ /* 0x040fe200007c1670 */
[----:B------:R-:W-:Y:S01]  /*0270*/  IMAD.MOV.U32 R0, RZ, RZ, RZ ;  /* 0x000000ffff007224 */ /* 0x000fe200078e00ff */
[----:B----4-:R-:W-:Y:S01]  /*0280*/  @!P5 SHF.L.U32 R7, R2, 0x10, RZ ;  /* 0x000000100207d819 */ /* 0x010fe200000006ff */
[----:B------:R-:W-:Y:S01]  /*0290*/  @!P5 IMAD.U32 R0, R4, 0x10000, RZ ;  /* 0x000100000400d824 */ /* 0x000fe200078e00ff */
[----:B------:R-:W-:Y:S01]  /*02a0*/  ISETP.LT.OR P5, PT, R23, 0x2, P3 ;  /* 0x000000021700780c */ /* 0x000fe20001fa1670 */
[----:B------:R-:W-:-:S08]  /*02b0*/  IMAD.WIDE.U32 R2, R8, 0x2, R12 ;  /* 0x0000000208027825 */ /* 0x000fd000078e000c */
[----:B------:R0:W2:Y:S01]  /*02c0*/  @!P6 LDG.E.U16 R20, desc[UR4][R12.64+0xc0] ;  /* 0x0000c0040c14e981 */ /* 0x0000a2000c1e1500 */
[----:B------:R-:W-:-:S03]  /*02d0*/  IMAD.WIDE.U32 R4, R8, 0x2, R14 ;  /* 0x0000000208047825 */ /* 0x000fc600078e000e */
[----:B------:R1:W3:Y:S04]  /*02e0*/  @!P6 LDG.E.U16 R21, desc[UR4][R14.64+0xc0] ;  /* 0x0000c0040e15e981 */ /* 0x0002e8000c1e1500 */
[----:B------:R-:W4:Y:S04]  /*02f0*/  @!P5 LDG.E.U16 R22, desc[UR4][R2.64] ;  /* 0x000000040216d981 */ /* 0x000f28000c1e1500 */
[----:B------:R-:W4:Y:S01]  /*0300*/  @!P5 LDG.E.U16 R24, desc[UR4][R4.64] ;  /* 0x000000040418d981 */ /* 0x000f22000c1e1500 */
[----:B------:R-:W-:Y:S02]  /*0310*/  CS2R R16, SRZ ;  /* 0x0000000000107805 */ /* 0x000fe4000001ff00 */
[----:B------:R-:W-:-:S02]  /*0320*/  CS2R R18, SRZ ;  /* 0x0000000000127805 */ /* 0x000fc4000001ff00 */
[----:B------:R-:W-:Y:S01]  /*0330*/  @!P4 SHF.L.U32 R16, R25, 0x10, RZ ;  /* 0x000000101910c819 */ /* 0x000fe200000006ff */
[----:B0-----:R-:W-:Y:S02]  /*0340*/  HFMA2 R13, -RZ, RZ, 0, 0 ;  /* 0x00000000ff0d7431 */ /* 0x001fe400000001ff */
[----:B------:R-:W-:Y:S01]  /*0350*/  @!P4 IMAD.U32 R19, R10, 0x10000, RZ ;  /* 0x000100000a13c824 */ /* 0x000fe200078e00ff */
[----:B------:R-:W-:Y:S01]  /*0360*/  ISETP.LT.OR P4, PT, R23, 0x2, P1 ;  /* 0x000000021700780c */ /* 0x000fe20000f81670 */
[----:B------:R-:W-:-:S12]  /*0370*/  IMAD.MOV.U32 R10, RZ, RZ, RZ ;  /* 0x000000ffff0a7224 */ /* 0x000fd800078e00ff */
[----:B------:R-:W4:Y:S01]  /*0380*/  @!P4 LDG.E.U16 R14, desc[UR4][R2.64+0x80] ;  /* 0x00008004020ec981 */ /* 0x000f22000c1e1500 */
[----:B--2---:R-:W-:Y:S01]  /*0390*/  @!P6 SHF.L.U32 R18, R20, 0x10, RZ ;  /* 0x000000101412e819 */ /* 0x004fe200000006ff */
[----:B------:R-:W-:Y:S01]  /*03a0*/  FADD.FTZ R26, RZ, R9 ;  /* 0x00000009ff1a7221 */ /* 0x000fe20000010000 */
[----:B-1----:R-:W-:Y:S01]  /*03b0*/  MOV R15, RZ ;  /* 0x000000ff000f7202 */ /* 0x002fe20000000f00 */
[----:B------:R-:W5:Y:S01]  /*03c0*/  @!P4 LDG.E.U16 R20, desc[UR4][R4.64+0x80] ;  /* 0x000080040414c981 */ /* 0x000f62000c1e1500 */
[----:B---3--:R-:W-:Y:S01]  /*03d0*/  @!P6 IMAD.U32 R17, R21, 0x10000, RZ ;  /* 0x000100001511e824 */ /* 0x008fe200078e00ff */
[----:B------:R-:W-:Y:S02]  /*03e0*/  ISETP.LT.OR P6, PT, R23, 0x2, P2 ;  /* 0x000000021700780c */ /* 0x000fe400017c1670 */
[----:B----4-:R-:W-:Y:S02]  /*03f0*/  @!P5 SHF.L.U32 R13, R22, 0x10, RZ ;  /* 0x00000010160dd819 */ /* 0x010fe400000006ff */
[----:B------:R-:W-:-:S02]  /*0400*/  @!P5 SHF.L.U32 R10, R24, 0x10, RZ ;  /* 0x00000010180ad819 */ /* 0x000fc400000006ff */
[----:B------:R-:W-:-:S07]  /*0410*/  ISETP.LT.OR P5, PT, R23, 0x2, P0 ;  /* 0x000000021700780c */ /* 0x000fce00007a1670 */
[----:B------:R-:W2:Y:S01]  /*0420*/  @!P6 LDG.E.U16 R25, desc[UR4][R2.64+0x40] ;  /* 0x000040040219e981 */ /* 0x000ea2000c1e1500 */
[----:B------:R-:W-:Y:S01]  /*0430*/  IMAD.MOV.U32 R21, RZ, RZ, RZ ;  /* 0x000000ffff157224 */ /* 0x000fe200078e00ff */
[----:B------:R-:W-:Y:S02]  /*0440*/  P2R R12, PR, RZ, 0x40 ;  /* 0x00000040ff0c7803 */ /* 0x000fe40000000000 */
[----:B------:R-:W5:Y:S04]  /*0450*/  @!P6 LDG.E.U16 R22, desc[UR4][R4.64+0x40] ;  /* 0x000040040416e981 */ /* 0x000f68000c1e1500 */
[----:B------:R0:W3:Y:S01]  /*0460*/  @!P5 LDG.E.U16 R24, desc[UR4][R2.64+0xc0] ;  /* 0x0000c0040218d981 */ /* 0x0000e2000c1e1500 */
[----:B------:R-:W-:-:S03]  /*0470*/  FADD.FTZ R28, RZ, R13 ;  /* 0x0000000dff1c7221 */ /* 0x000fc60000010000 */
[----:B------:R1:W5:Y:S01]  /*0480*/  @!P5 LDG.E.U16 R12, desc[UR4][R4.64+0xc0] ;  /* 0x0000c004040cd981 */ /* 0x000362000c1e1500 */
[----:B------:R-:W-:Y:S02]  /*0490*/  @!P4 IMAD.U32 R15, R14, 0x10000, RZ ;  /* 0x000100000e0fc824 */ /* 0x000fe400078e00ff */
[----:B------:R-:W-:Y:S02]  /*04a0*/  HFMA2 R14, -RZ, RZ, 0, 0 ;  /* 0x00000000ff0e7431 */ /* 0x000fe400000001ff */
[----:B0-----:R-:W-:-:S04]  /*04b0*/  FADD.FTZ R3, R26, R7 ;  /* 0x000000071a037221 */ /* 0x001fc80000010000 */
[----:B------:R-:W-:-:S04]  /*04c0*/  FADD.FTZ R3, R3, R16 ;  /* 0x0000001003037221 */ /* 0x000fc80000010000 */
[----:B------:R-:W-:-:S05]  /*04d0*/  FADD.FTZ R3, R3, R18 ;  /* 0x0000001203037221 */ /* 0x000fca0000010000 */
[----:B------:R-:W0:Y:S02]  /*04e0*/  SHFL.BFLY PT, R2, R3, 0x10, 0x1f ;  /* 0x0e001f0003027f89 */ /* 0x000e2400000e0000 */
[----:B0-----:R-:W-:Y:S01]  /*04f0*/  FADD.FTZ R2, R3, R2 ;  /* 0x0000000203027221 */ /* 0x001fe20000010000 */
[----:B--2---:R-:W-:-:S05]  /*0500*/  @!P6 SHF.L.U32 R21, R25, 0x10, RZ ;  /* 0x000000101915e819 */ /* 0x004fca00000006ff */
[----:B------:R-:W-:Y:S01]  /*0510*/  FADD.FTZ R28, R28, R21 ;  /* 0x000000151c1c7221 */ /* 0x000fe20000010000 */
[----:B---3--:R-:W-:-:S03]  /*0520*/  @!P5 SHF.L.U32 R14, R24, 0x10, RZ ;  /* 0x00000010180ed819 */ /* 0x008fc600000006ff */
[----:B-1----:R-:W-:-:S04]  /*0530*/  FADD.FTZ R5, R28, R15 ;  /* 0x0000000f1c057221 */ /* 0x002fc80000010000 */
[----:B------:R-:W-:-:S05]  /*0540*/  FADD.FTZ R5, R5, R14 ;  /* 0x0000000e05057221 */ /* 0x000fca0000010000 */
[----:B------:R-:W0:Y:S04]  /*0550*/  SHFL.BFLY PT, R4, R5, 0x10, 0x1f ;  /* 0x0e001f0005047f89 */ /* 0x000e2800000e0000 */
        /* <DEDUP_REMOVED lines=9> */
[----:B0-----:R-:W-:-:S05]  /*05f0*/  FADD.FTZ R26, R27, R26 ;  /* 0x0000001a1b1a7221 */ /* 0x001fca0000010000 */
[----:B------:R-:W0:Y:S01]  /*0600*/  SHFL.BFLY PT, R5, R26, 0x2, 0x1f ;  /* 0x0c401f001a057f89 */ /* 0x000e2200000e0000 */
[----:B------:R-:W-:Y:S01]  /*0610*/  ISETP.GE.AND P6, PT, R23, 0x1, PT ;  /* 0x000000011700780c */ /* 0x000fe20003fc6270 */
[----:B-1----:R-:W-:-:S05]  /*0620*/  FADD.FTZ R28, R24, R3 ;  /* 0x00000003181c7221 */ /* 0x002fca0000010000 */
[----:B------:R1:W2:Y:S01]  /*0630*/  SHFL.BFLY PT, R29, R28, 0x1, 0x1f ;  /* 0x0c201f001c1d7f89 */ /* 0x0002a200000e0000 */
[----:B0-----:R-:W-:-:S05]  /*0640*/  FADD.FTZ R5, R26, R5 ;  /* 0x000000051a057221 */ /* 0x001fca0000010000 */
[----:B------:R1:W0:Y:S01]  /*0650*/  SHFL.BFLY PT, R4, R5, 0x1, 0x1f ;  /* 0x0c201f0005047f89 */ /* 0x00022200000e0000 */
[----:B------:R-:W-:Y:S05]  /*0660*/  @!P6 EXIT ;  /* 0x000000000000e94d */ /* 0x000fea0003800000 */
[----:B------:R-:W3:Y:S01]  /*0670*/  LDC.64 R2, c[0x0][0x380] ;  /* 0x0000e000ff027b82 */ /* 0x000ee20000000a00 */
[----:B------:R-:W-:Y:S01]  /*0680*/  ISETP.LT.OR P6, PT, R23, 0x2, P2 ;  /* 0x000000021700780c */ /* 0x000fe200017c1670 */
[----:B------:R-:W-:Y:S02]  /*0690*/  IMAD.MOV.U32 R24, RZ, RZ, RZ ;  /* 0x000000ffff187224 */ /* 0x000fe400078e00ff */
[----:B-12---:R-:W-:Y:S01]  /*06a0*/  FADD.FTZ R28, R28, R29 ;  /* 0x0000001d1c1c7221 */ /* 0x006fe20000010000 */
[----:B0-----:R-:W-:-:S03]  /*06b0*/  FADD.FTZ R4, R5, R4 ;  /* 0x0000000405047221 */ /* 0x001fc60000010000 */
[C---:B------:R-:W-:Y:S01]  /*06c0*/  @!P3 FFMA.FTZ R6, R28.reuse, -R6, R9 ;  /* 0x800000061c06b223 */ /* 0x040fe20000010009 */
[C---:B------:R-:W-:Y:S01]  /*06d0*/  @!P2 FFMA.FTZ R0, R28.reuse, -R0, R7 ;  /* 0x800000001c00a223 */ /* 0x040fe20000010007 */
[C---:B------:R-:W-:Y:S01]  /*06e0*/  @!P1 FFMA.FTZ R19, R28.reuse, -R19, R16 ;  /* 0x800000131c139223 */ /* 0x040fe20000010010 */
[----:B------:R-:W-:Y:S02]  /*06f0*/  @!P0 FFMA.FTZ R17, R28, -R17, R18 ;  /* 0x800000111c118223 */ /* 0x000fe40000010012 */
[----:B------:R-:W-:Y:S02]  /*0700*/  @!P3 F2FP.BF16.F32.PACK_AB R6, RZ, R6 ;  /* 0x00000006ff06b23e */ /* 0x000fe400000010ff */
[----:B-----5:R-:W-:Y:S02]  /*0710*/  @!P6 SHF.L.U32 R24, R22, 0x10, RZ ;  /* 0x000000101618e819 */ /* 0x020fe400000006ff */
[----:B------:R-:W-:Y:S01]  /*0720*/  MOV R22, RZ ;  /* 0x000000ff00167202 */ /* 0x000fe20000000f00 */
[----:B------:R-:W-:Y:S01]  /*0730*/  @!P4 IMAD.U32 R22, R20, 0x10000, RZ ;  /* 0x000100001416c824 */ /* 0x000fe200078e00ff */
[----:B------:R-:W-:-:S02]  /*0740*/  ISETP.NE.AND P4, PT, R23, 0x1, PT ;  /* 0x000000011700780c */ /* 0x000fc40003f85270 */
[----:B------:R-:W-:Y:S02]  /*0750*/  @!P2 F2FP.BF16.F32.PACK_AB R0, RZ, R0 ;  /* 0x00000000ff00a23e */ /* 0x000fe400000010ff */
[----:B------:R-:W-:Y:S01]  /*0760*/  @!P1 F2FP.BF16.F32.PACK_AB R19, RZ, R19 ;  /* 0x00000013ff13923e */ /* 0x000fe200000010ff */
[----:B---3--:R-:W-:Y:S01]  /*0770*/  IMAD.WIDE R2, R11, 0x2, R2 ;  /* 0x000000020b027825 */ /* 0x008fe200078e0202 */
[----:B------:R-:W-:-:S04]  /*0780*/  @!P0 F2FP.BF16.F32.PACK_AB R17, RZ, R17 ;  /* 0x00000011ff11823e */ /* 0x000fc800000010ff */
        /* <DEDUP_REMOVED lines=8> */
[----:B0-----:R-:W-:Y:S01]  /*0810*/  IMAD.WIDE.U32 R2, R8, 0x2, R2 ;  /* 0x0000000208027825 */ /* 0x001fe200078e0002 */
[----:B------:R-:W-:Y:S02]  /*0820*/  MOV R5, RZ ;  /* 0x000000ff00057202 */ /* 0x000fe40000000f00 */
[----:B------:R-:W-:Y:S02]  /*0830*/  @!P3 F2FP.BF16.F32.PACK_AB R10, RZ, R10 ;  /* 0x0000000aff0ab23e */ /* 0x000fe400000010ff */
[----:B------:R-:W-:Y:S02]  /*0840*/  @!P2 F2FP.BF16.F32.PACK_AB R24, RZ, R24 ;  /* 0x00000018ff18a23e */ /* 0x000fe400000010ff */
[----:B------:R-:W-:Y:S01]  /*0850*/  @!P1 F2FP.BF16.F32.PACK_AB R22, RZ, R22 ;  /* 0x00000016ff16923e */ /* 0x000fe200000010ff */
[----:B------:R0:W-:Y:S01]  /*0860*/  @!P3 STG.E.U16 desc[UR4][R2.64], R10 ;  /* 0x0000000a0200b986 */ /* 0x0001e2000c101504 */
[----:B------:R-:W-:-:S03]  /*0870*/  @!P5 SHF.L.U32 R5, R12, 0x10, RZ ;  /* 0x000000100c05d819 */ /* 0x000fc600000006ff */
[----:B------:R0:W-:Y:S04]  /*0880*/  @!P2 STG.E.U16 desc[UR4][R2.64+0x40], R24 ;  /* 0x000040180200a986 */ /* 0x0001e8000c101504 */
[----:B------:R0:W-:Y:S01]  /*0890*/  @!P1 STG.E.U16 desc[UR4][R2.64+0x80], R22 ;  /* 0x0000801602009986 */ /* 0x0001e2000c101504 */
[----:B------:R-:W-:Y:S05]  /*08a0*/  @P0 EXIT ;  /* 0x000000000000094d */ /* 0x000fea0003800000 */
[----:B------:R-:W-:-:S05]  /*08b0*/  FFMA.FTZ R5, R4, -R5, R14 ;  /* 0x8000000504057223 */ /* 0x000fca000001000e */
[----:B------:R-:W-:-:S05]  /*08c0*/  F2FP.BF16.F32.PACK_AB R5, RZ, R5 ;  /* 0x00000005ff05723e */ /* 0x000fca00000010ff */
[----:B------:R-:W-:Y:S01]  /*08d0*/  STG.E.U16 desc[UR4][R2.64+0xc0], R5 ;  /* 0x0000c00502007986 */ /* 0x000fe2000c101504 */
[----:B------:R-:W-:Y:S05]  /*08e0*/  EXIT ;  /* 0x000000000000794d */ /* 0x000fea0003800000 */
.L_x_3901:
        /* <DEDUP_REMOVED lines=9> */
.L_x_11247:


//--------------------- .text._ZN43_GLOBAL__N__9ae7fba5_10_SoftMax_cu_9f978f6321softmax_warp_backwardIN3c108BFloat16ES2_fLi6ELb0ELb0EEEvPT0_PKT_S7_iiiPKb --------------------------
	.section	.text._ZN43_GLOBAL__N__9ae7fba5_10_SoftMax_cu_9f978f6321softmax_warp_backwardIN3c108BFloat16ES2_fLi6ELb0ELb0EEEvPT0_PKT_S7_iiiPKb,"ax",@progbits
	.align	128
.text._ZN43_GLOBAL__N__9ae7fba5_10_SoftMax_cu_9f978f6321softmax_warp_backwardIN3c108BFloat16ES2_fLi6ELb0ELb0EEEvPT0_PKT_S7_iiiPKb:
        .type           _ZN43_GLOBAL__N__9ae7fba5_10_SoftMax_cu_9f978f6321softmax_warp_backwardIN3c108BFloat16ES2_fLi6ELb0ELb0EEEvPT0_PKT_S7_iiiPKb,@function
        .size           _ZN43_GLOBAL__N__9ae7fba5_10_SoftMax_cu_9f978f6321softmax_warp_backwardIN3c108BFloat16ES2_fLi6ELb0ELb0EEEvPT0_PKT_S7_iiiPKb,(.L_x_11248 - _ZN43_GLOBAL__N__9ae7fba5_10_SoftMax_cu_9f978f6321softmax_warp_backwardIN3c108BFloat16ES2_fLi6ELb0ELb0EEEvPT0_PKT_S7_iiiPKb)
        .other          _ZN43_GLOBAL__N__9ae7fba5_10_SoftMax_cu_9f978f6321softmax_warp_backwardIN3c108BFloat16ES2_fLi6ELb0ELb0EEEvPT0_PKT_S7_iiiPKb,@"STO_CUDA_ENTRY STV_DEFAULT"
_ZN43_GLOBAL__N__9ae7fba5_10_SoftMax_cu_9f978f6321softmax_warp_backwardIN3c108BFloat16ES2_fLi6ELb0ELb0EEEvPT0_PKT_S7_iiiPKb:
        /* <DEDUP_REMOVED lines=13> */
[C---:B------:R-:W-:Y:S02]  /*00d0*/  IADD3 R5, PT, PT, R3.reuse, 0x20, RZ ;  /* 0x0000002003057810 */ /* 0x040fe40007ffe0ff */
[-C--:B-1----:R-:W-:Y:S02]  /*00e0*/  ISETP.GE.AND P0, PT, R3, R0.reuse, PT ;  /* 0x000000000300720c */ /* 0x082fe40003f06270 */
[C---:B--2---:R-:W-:Y:S01]  /*00f0*/  IADD3 R18, PT, PT, -R2.reuse, UR6, RZ ;  /* 0x0000000602127c10 */ /* 0x044fe2000fffe1ff */
[----:B------:R-:W-:Y:S01]  /*0100*/  IMAD R2, R2, UR7, R3 ;  /* 0x0000000702027c24 */ /* 0x000fe2000f8e0203 */
[----:B------:R-:W-:Y:S02]  /*0110*/  ISETP.GE.AND P1, PT, R5, R0, PT ;  /* 0x000000000500720c */ /* 0x000fe40003f26270 */
[----:B------:R-:W-:Y:S01]  /*0120*/  ISETP.LT.OR P3, PT, R18, 0x2, P0 ;  /* 0x000000021200780c */ /* 0x000fe20000761670 */
[----:B----4-:R-:W-:Y:S01]  /*0130*/  IMAD.WIDE R6, R2, 0x2, R6 ;  /* 0x0000000202067825 */ /* 0x010fe200078e0206 */
[----:B------:R-:W-:-:S02]  /*0140*/  ISETP.LT.OR P2, PT, R18, 0x2, P1 ;  /* 0x000000021200780c */ /* 0x000fc40000f41670 */
[C---:B------:R-:W-:Y:S02]  /*0150*/  ISETP.LT.OR P4, PT, R18.reuse, 0x1, P0 ;  /* 0x000000011200780c */ /* 0x040fe40000781670 */
[----:B------:R-:W-:-:S07]  /*0160*/  ISETP.LT.OR P5, PT, R18, 0x1, P1 ;  /* 0x000000011200780c */ /* 0x000fce0000fa1670 */
[----:B------:R-:W-:-:S04]  /*0170*/  @!P3 IMAD.WIDE.U32 R8, R0, 0x2, R6 ;  /* 0x000000020008b825 */ /* 0x000fc800078e0006 */
[----:B------:R-:W-:Y:S01]  /*0180*/  @!P2 IMAD.WIDE.U32 R10, R0, 0x2, R6 ;  /* 0x00000002000aa825 */ /* 0x000fe200078e0006 */
[----:B0-----:R-:W2:Y:S04]  /*0190*/  @!P4 LDG.E.U16 R21, desc[UR4][R6.64] ;  /* 0x000000040615c981 */ /* 0x001ea8000c1e1500 */
[----:B------:R0:W3:Y:S04]  /*01a0*/  @!P3 LDG.E.U16 R20, desc[UR4][R8.64] ;  /* 0x000000040814b981 */ /* 0x0000e8000c1e1500 */
[----:B------:R1:W4:Y:S04]  /*01b0*/  @!P5 LDG.E.U16 R19, desc[UR4][R6.64+0x40] ;  /* 0x000040040613d981 */ /* 0x000328000c1e1500 */
[----:B------:R1:W4:Y:S01]  /*01c0*/  @!P2 LDG.E.U16 R11, desc[UR4][R10.64+0x40] ;  /* 0x000040040a0ba981 */ /* 0x000322000c1e1500 */
[----:B------:R-:W-:Y:S01]  /*01d0*/  IMAD.WIDE R12, R2, 0x2, R12 ;  /* 0x00000002020c7825 */ /* 0x000fe200078e020c */
[----:B0-----:R-:W-:-:S02]  /*01e0*/  CS2R R8, SRZ ;  /* 0x0000000000087805 */ /* 0x001fc4000001ff00 */
[----:B-1----:R-:W-:Y:S02]  /*01f0*/  MOV R7, RZ ;  /* 0x000000ff00077202 */ /* 0x002fe40000000f00 */
[----:B------:R-:W5:Y:S01]  /*0200*/  @!P4 LDG.E.U16 R4, desc[UR4][R12.64] ;  /* 0x000000040c04c981 */ /* 0x000f62000c1e1500 */
[----:B------:R-:W-:-:S04]  /*0210*/  @!P3 IMAD.WIDE.U32 R14, R0, 0x2, R12 ;  /* 0x00000002000eb825 */ /* 0x000fc800078e000c */
[----:B------:R-:W-:Y:S01]  /*0220*/  HFMA2 R10, -RZ, RZ, 0, 0 ;  /* 0x00000000ff0a7431 */ /* 0x000fe200000001ff */
[----:B------:R0:W5:Y:S01]  /*0230*/  @!P5 LDG.E.U16 R5, desc[UR4][R12.64+0x40] ;  /* 0x000040040c05d981 */ /* 0x000162000c1e1500 */
[----:B------:R-:W-:-:S03]  /*0240*/  @!P2 IMAD.WIDE.U32 R16, R0, 0x2, R12 ;  /* 0x000000020010a825 */ /* 0x000fc600078e000c */
[----:B------:R1:W5:Y:S04]  /*0250*/  @!P3 LDG.E.U16 R3, desc[UR4][R14.64] ;  /* 0x000000040e03b981 */ /* 0x000368000c1e1500 */
[----:B------:R1:W5:Y:S01]  /*0260*/  @!P2 LDG.E.U16 R6, desc[UR4][R16.64+0x40] ;  /* 0x000040041006a981 */ /* 0x000362000c1e1500 */
[----:B------:R-:W-:Y:S02]  /*0270*/  ISETP.GE.AND P6, PT, R18, 0x1, PT ;  /* 0x000000011200780c */ /* 0x000fe40003fc6270 */
[----:B--2---:R-:W-:Y:S02]  /*0280*/  @!P4 SHF.L.U32 R9, R21, 0x10, RZ ;  /* 0x000000101509c819 */ /* 0x004fe400000006ff */
[----:B---3--:R-:W-:-:S03]  /*0290*/  @!P3 SHF.L.U32 R8, R20, 0x10, RZ ;  /* 0x000000101408b819 */ /* 0x008fc600000006ff */
[----:B0-----:R-:W-:Y:S01]  /*02a0*/  FADD.FTZ R13, RZ, R9 ;  /* 0x00000009ff0d7221 */ /* 0x001fe20000010000 */
[----:B----4-:R-:W-:Y:S01]  /*02b0*/  @!P5 SHF.L.U32 R10, R19, 0x10, RZ ;  /* 0x00000010130ad819 */ /* 0x010fe200000006ff */
[----:B------:R-:W-:Y:S01]  /*02c0*/  FADD.FTZ R12, RZ, R8 ;  /* 0x00000008ff0c7221 */ /* 0x000fe20000010000 */
[----:B------:R-:W-:-:S03]  /*02d0*/  @!P2 SHF.L.U32 R7, R11, 0x10, RZ ;  /* 0x000000100b07a819 */ /* 0x000fc600000006ff */
[----:B------:R-:W-:Y:S02]  /*02e0*/  FADD.FTZ R13, R13, R10 ;  /* 0x0000000a0d0d7221 */ /* 0x000fe40000010000 */
[----:B------:R-:W-:-:S03]  /*02f0*/  FADD.FTZ R12, R12, R7 ;  /* 0x000000070c0c7221 */ /* 0x000fc60000010000 */
        /* <DEDUP_REMOVED lines=20> */
[----:B------:R-:W-:Y:S01]  /*0440*/  MOV R14, RZ ;  /* 0x000000ff000e7202 */ /* 0x000fe20000000f00 */
[----:B-1----:R-:W-:Y:S01]  /*0450*/  FADD.FTZ R22, R19, R22 ;  /* 0x0000001613167221 */ /* 0x002fe20000010000 */
[----:B------:R-:W-:Y:S01]  /*0460*/  MOV R11, RZ ;  /* 0x000000ff000b7202 */ /* 0x000fe20000000f00 */
[----:B--2---:R-:W-:Y:S01]  /*0470*/  FADD.FTZ R24, R21, R24 ;  /* 0x0000001815187221 */ /* 0x004fe20000010000 */
[----:B-----5:R-:W-:Y:S02]  /*0480*/  @!P4 SHF.L.U32 R14, R4, 0x10, RZ ;  /* 0x00000010040ec819 */ /* 0x020fe400000006ff */
[----:B------:R-:W-:Y:S02]  /*0490*/  @!P5 SHF.L.U32 R11, R5, 0x10, RZ ;  /* 0x00000010050bd819 */ /* 0x000fe400000006ff */
[----:B------:R-:W-:Y:S01]  /*04a0*/  ISETP.NE.AND P4, PT, R18, 0x1, PT ;  /* 0x000000011200780c */ /* 0x000fe20003f85270 */
[C---:B------:R-:W-:Y:S01]  /*04b0*/  @!P0 FFMA.FTZ R14, R22.reuse, -R14, R9 ;  /* 0x8000000e160e8223 */ /* 0x040fe20000010009 */
[----:B------:R-:W-:Y:S01]  /*04c0*/  MOV R5, RZ ;  /* 0x000000ff00057202 */ /* 0x000fe20000000f00 */
[----:B------:R-:W-:Y:S01]  /*04d0*/  @!P1 FFMA.FTZ R11, R22, -R11, R10 ;  /* 0x8000000b160b9223 */ /* 0x000fe2000001000a */
[----:B------:R-:W-:-:S02]  /*04e0*/  @!P3 SHF.L.U32 R5, R3, 0x10, RZ ;  /* 0x000000100305b819 */ /* 0x000fc400000006ff */
        /* <DEDUP_REMOVED lines=8> */
[----:B------:R-:W-:Y:S01]  /*0570*/  HFMA2 R2, -RZ, RZ, 0, 0 ;  /* 0x00000000ff027431 */ /* 0x000fe200000001ff */
[----:B------:R-:W-:Y:S02]  /*0580*/  @!P2 SHF.L.U32 R2, R6, 0x10, RZ ;  /* 0x000000100602a819 */ /* 0x000fe400000006ff */
[----:B------:R-:W-:-:S05]  /*0590*/  @!P0 F2FP.BF16.F32.PACK_AB R5, RZ, R5 ;  /* 0x00000005ff05823e */ /* 0x000fca00000010ff */
[----:B------:R1:W-:Y:S01]  /*05a0*/  @!P0 STG.E.U16 desc[UR4][R12.64], R5 ;  /* 0x000000050c008986 */ /* 0x0003e2000c101504 */
[----:B------:R-:W-:Y:S05]  /*05b0*/  @P1 EXIT ;  /* 0x000000000000194d */ /* 0x000fea0003800000 */
[----:B------:R-:W-:-:S05]  /*05c0*/  FFMA.FTZ R2, R24, -R2, R7 ;  /* 0x8000000218027223 */ /* 0x000fca0000010007 */
[----:B------:R-:W-:-:S05]  /*05d0*/  F2FP.BF16.F32.PACK_AB R2, RZ, R2 ;  /* 0x00000002ff02723e */ /* 0x000fca00000010ff */
[----:B------:R-:W-:Y:S01]  /*05e0*/  STG.E.U16 desc[UR4][R12.64+0x40], R2 ;  /* 0x000040020c007986 */ /* 0x000fe2000c101504 */
[----:B------:R-:W-:Y:S05]  /*05f0*/  EXIT ;  /* 0x000000000000794d */ /* 0x000fea0003800000 */
.L_x_3902:
        /* <DEDUP_REMOVED lines=16> */
.L_x_11248:


//--------------------- .text._ZN43_GLOBAL__N__9ae7fba5_10_SoftMax_cu_9f978f6321softmax_warp_backwardIN3c108BFloat16ES2_fLi5ELb0ELb0EEEvPT0_PKT_S7_iiiPKb --------------------------
	.section	.text._ZN43_GLOBAL__N__9ae7fba5_10_SoftMax_cu_9f978f6321softmax_warp_backwardIN3c108BFloat16ES2_fLi5ELb0ELb0EEEvPT0_PKT_S7_iiiPKb,"ax",@progbits
	.align	128
.text._ZN43_GLOBAL__N__9ae7fba5_10_SoftMax_cu_9f978f6321softmax_warp_backwardIN3c108BFloat16ES2_fLi5ELb0ELb0EEEvPT0_PKT_S7_iiiPKb:
        .type           _ZN43_GLOBAL__N__9ae7fba5_10_SoftMax_cu_9f978f6321softmax_warp_backwardIN3c108BFloat16ES2_fLi5ELb0ELb0EEEvPT0_PKT_S7_iiiPKb,@function
        .size           _ZN43_GLOBAL__N__9ae7fba5_10_SoftMax_cu_9f978f6321softmax_warp_backwardIN3c108BFloat16ES2_fLi5ELb0ELb0EEEvPT0_PKT_S7_iiiPKb,(.L_x_11249 - _ZN43_GLOBAL__N__9ae7fba5_10_SoftMax_cu_9f978f6321softmax_warp_backwardIN3c108BFloat16ES2_fLi5ELb0ELb0EEEvPT0_PKT_S7_iiiPKb)
        .other          _ZN43_GLOBAL__N__9ae7fba5_10_SoftMax_cu_9f978f6321softmax_warp_backwardIN3c108BFloat16ES2_fLi5ELb0ELb0EEEvPT0_PKT_S7_iiiPKb,@"STO_CUDA_ENTRY STV_DEFAULT"
_ZN43_GLOBAL__N__9ae7fba5_10_SoftMax_cu_9f978f6321softmax_warp_backwardIN3c108BFloat16ES2_fLi5ELb0ELb0EEEvPT0_PKT_S7_iiiPKb:
        /* <DEDUP_REMOVED lines=21> */
[----:B------:R-:W-:Y:S02]  /*0150*/  @!P1 SHF.L.U64.HI R14, R0, 0x1, R3 ;  /* 0x00000001000e9819 */ /* 0x000fe40000010203 */
[----:B------:R-:W-:Y:S01]  /*0160*/  @!P0 IADD3.X R9, PT, PT, RZ, R3, RZ, P3, !PT ;  /* 0x00000003ff098210 */ /* 0x000fe20001ffe4ff */
[C---:B------:R-:W-:Y:S01]  /*0170*/  @!P0 IMAD.SHL.U32 R15, R18.reuse, 0x2, RZ ;  /* 0x00000002120f8824 */ /* 0x040fe200078e00ff */
[----:B------:R-:W2:Y:S02]  /*0180*/  @!P0 LDC.64 R4, c[0x0][0x388] ;  /* 0x0000e200ff048b82 */ /* 0x000ea40000000a00 */
[----:B------:R-:W-:-:S02]  /*0190*/  @!P0 SHF.L.U64.HI R18, R18, 0x1, R9 ;  /* 0x0000000112128819 */ /* 0x000fc40000010209 */
[----:B-1----:R-:W-:-:S05]  /*01a0*/  @!P1 IADD3 R8, P3, PT, R11, R6, RZ ;  /* 0x000000060b089210 */ /* 0x002fca0007f7e0ff */
[----:B------:R-:W-:Y:S01]  /*01b0*/  @!P1 IMAD.X R9, R14, 0x1, R7, P3 ;  /* 0x000000010e099824 */ /* 0x000fe200018e0607 */
[----:B--2---:R-:W-:-:S04]  /*01c0*/  @!P0 IADD3 R12, P4, PT, R15, R4, RZ ;  /* 0x000000040f0c8210 */ /* 0x004fc80007f9e0ff */
[----:B0-----:R-:W2:Y:S01]  /*01d0*/  @!P1 LDG.E.U16 R8, desc[UR4][R8.64] ;  /* 0x0000000408089981 */ /* 0x001ea2000c1e1500 */
[----:B------:R-:W-:Y:S02]  /*01e0*/  @!P0 IADD3.X R13, PT, PT, R18, R5, RZ, P4, !PT ;  /* 0x00000005120d8210 */ /* 0x000fe400027fe4ff */
[----:B------:R-:W0:Y:S03]  /*01f0*/  @!P1 LDC.64 R4, c[0x0][0x390] ;  /* 0x0000e400ff049b82 */ /* 0x000e260000000a00 */
[----:B------:R-:W3:Y:S01]  /*0200*/  @!P0 LDG.E.U16 R12, desc[UR4][R12.64] ;  /* 0x000000040c0c8981 */ /* 0x000ee2000c1e1500 */
[----:B0-----:R-:W-:-:S05]  /*0210*/  @!P1 IADD3 R10, P3, PT, R11, R4, RZ ;  /* 0x000000040b0a9210 */ /* 0x001fca0007f7e0ff */
[----:B------:R-:W-:Y:S02]  /*0220*/  @!P1 IMAD.X R11, R14, 0x1, R5, P3 ;  /* 0x000000010e0b9824 */ /* 0x000fe400018e0605 */
[----:B------:R-:W0:Y:S01]  /*0230*/  @!P0 LDC.64 R4, c[0x0][0x390] ;  /* 0x0000e400ff048b82 */ /* 0x000e220000000a00 */
[----:B------:R-:W-:Y:S02]  /*0240*/  HFMA2 R7, -RZ, RZ, 0, 0 ;  /* 0x00000000ff077431 */ /* 0x000fe400000001ff */
[----:B------:R1:W5:Y:S01]  /*0250*/  @!P1 LDG.E.U16 R6, desc[UR4][R10.64] ;  /* 0x000000040a069981 */ /* 0x000362000c1e1500 */
[----:B0-----:R-:W-:-:S05]  /*0260*/  @!P0 IADD3 R14, P3, PT, R15, R4, RZ ;  /* 0x000000040f0e8210 */ /* 0x001fca0007f7e0ff */
[----:B------:R-:W-:Y:S02]  /*0270*/  @!P0 IMAD.X R15, R18, 0x1, R5, P3 ;  /* 0x00000001120f8824 */ /* 0x000fe400018e0605 */
[----:B------:R-:W-:-:S03]  /*0280*/  IMAD.MOV.U32 R5, RZ, RZ, RZ ;  /* 0x000000ffff057224 */ /* 0x000fc600078e00ff */
[----:B------:R0:W5:Y:S01]  /*0290*/  @!P0 LDG.E.U16 R4, desc[UR4][R14.64] ;  /* 0x000000040e048981 */ /* 0x000162000c1e1500 */
[----:B--2---:R-:W-:Y:S01]  /*02a0*/  @!P1 IMAD.U32 R7, R8, 0x10000, RZ ;  /* 0x0001000008079824 */ /* 0x004fe200078e00ff */
[----:B---3--:R-:W-:-:S03]  /*02b0*/  @!P0 SHF.L.U32 R5, R12, 0x10, RZ ;  /* 0x000000100c058819 */ /* 0x008fc600000006ff */
[----:B------:R-:W-:Y:S02]  /*02c0*/  FADD.FTZ R8, RZ, R7 ;  /* 0x00000007ff087221 */ /* 0x000fe40000010000 */
[----:B------:R-:W-:-:S03]  /*02d0*/  FADD.FTZ R9, RZ, R5 ;  /* 0x00000005ff097221 */ /* 0x000fc60000010000 */
[----:B-1----:R-:W1:Y:S04]  /*02e0*/  SHFL.BFLY PT, R11, R8, 0x10, 0x1f ;  /* 0x0e001f00080b7f89 */ /* 0x002e6800000e0000 */
[----:B------:R-:W2:Y:S01]  /*02f0*/  SHFL.BFLY PT, R10, R9, 0x10, 0x1f ;  /* 0x0e001f00090a7f89 */ /* 0x000ea200000e0000 */
[----:B-1----:R-:W-:Y:S01]  /*0300*/  FADD.FTZ R11, R8, R11 ;  /* 0x0000000b080b7221 */ /* 0x002fe20000010000 */
[----:B--2---:R-:W-:-:S04]  /*0310*/  FADD.FTZ R10, R9, R10 ;  /* 0x0000000a090a7221 */ /* 0x004fc80000010000 */
        /* <DEDUP_REMOVED lines=16> */
[----:B------:R-:W-:Y:S02]  /*0420*/  IMAD.MOV.U32 R2, RZ, RZ, RZ ;  /* 0x000000ffff027224 */ /* 0x000fe400078e00ff */
[----:B-1----:R-:W-:Y:S01]  /*0430*/  FADD.FTZ R10, R17, R10 ;  /* 0x0000000a110a7221 */ /* 0x002fe20000010000 */
[----:B-----5:R-:W-:Y:S01]  /*0440*/  @!P1 IMAD.U32 R2, R6, 0x10000, RZ ;  /* 0x0001000006029824 */ /* 0x020fe200078e00ff */
[----:B------:R-:W-:-:S08]  /*0450*/  ISETP.EQ.OR P1, PT, R16, 0x1, P2 ;  /* 0x000000011000780c */ /* 0x000fd00001722670 */
[----:B------:R-:W1:Y:S01]  /*0460*/  @!P2 LDC.64 R8, c[0x0][0x380] ;  /* 0x0000e000ff08ab82 */ /* 0x000e620000000a00 */
[----:B------:R-:W-:-:S05]  /*0470*/  @!P2 FFMA.FTZ R2, R10, -R2, R7 ;  /* 0x800000020a02a223 */ /* 0x000fca0000010007 */
[----:B------:R-:W-:Y:S02]  /*0480*/  @!P2 F2FP.BF16.F32.PACK_AB R2, RZ, R2 ;  /* 0x00000002ff02a23e */ /* 0x000fe400000010ff */
[----:B-1----:R-:W-:-:S04]  /*0490*/  @!P2 LEA R8, P3, R0, R8, 0x1 ;  /* 0x000000080008a211 */ /* 0x002fc800078608ff */
[----:B------:R-:W-:-:S05]  /*04a0*/  @!P2 LEA.HI.X R9, R0, R9, R3, 0x1, P3 ;  /* 0x000000090009a211 */ /* 0x000fca00018f0c03 */
[----:B------:R1:W-:Y:S01]  /*04b0*/  @!P2 STG.E.U16 desc[UR4][R8.64], R2 ;  /* 0x000000020800a986 */ /* 0x0003e2000c101504 */
[----:B------:R-:W-:Y:S05]  /*04c0*/  @P1 EXIT ;  /* 0x000000000000194d */ /* 0x000fea0003800000 */
[----:B------:R-:W3:Y:S01]  /*04d0*/  LDCU.64 UR6, c[0x0][0x380] ;  /* 0x00007000ff0677ac */ /* 0x000ee20008000a00 */
[----:B-1----:R-:W-:Y:S01]  /*04e0*/  MOV R2, RZ ;  /* 0x000000ff00027202 */ /* 0x002fe20000000f00 */
[----:B------:R-:W-:Y:S02]  /*04f0*/  @!P0 IMAD.U32 R2, R4, 0x10000, RZ ;  /* 0x0001000004028824 */ /* 0x000fe400078e00ff */
[----:B--2---:R-:W-:Y:S01]  /*0500*/  FADD.FTZ R18, R11, R18 ;  /* 0x000000120b127221 */ /* 0x004fe20000010000 */
[----:B------:R-:W-:-:S03]  /*0510*/  IADD3 R0, P0, PT, R0, UR8, RZ ;  /* 0x0000000800007c10 */ /* 0x000fc6000ff1e0ff */
[----:B------:R-:W-:Y:S01]  /*0520*/  FFMA.FTZ R5, R18, -R2, R5 ;  /* 0x8000000212057223 */ /* 0x000fe20000010005 */
[----:B------:R-:W-:-:S04]  /*0530*/  IADD3.X R3, PT, PT, RZ, R3, RZ, P0, !PT ;  /* 0x00000003ff037210 */ /* 0x000fc800007fe4ff */
[----:B------:R-:W-:Y:S02]  /*0540*/  F2FP.BF16.F32.PACK_AB R5, RZ, R5 ;  /* 0x00000005ff05723e */ /* 0x000fe400000010ff */
[----:B---3--:R-:W-:-:S04]  /*0550*/  LEA R2, P0, R0, UR6, 0x1 ;  /* 0x0000000600027c11 */ /* 0x008fc8000f8008ff */
[----:B------:R-:W-:-:S05]  /*0560*/  LEA.HI.X R3, R0, UR7, R3, 0x1, P0 ;  /* 0x0000000700037c11 */ /* 0x000fca00080f0c03 */
[----:B------:R-:W-:Y:S01]  /*0570*/  STG.E.U16 desc[UR4][R2.64], R5 ;  /* 0x0000000502007986 */ /* 0x000fe2000c101504 */
[----:B------:R-:W-:Y:S05]  /*0580*/  EXIT ;  /* 0x000000000000794d */ /* 0x000fea0003800000 */
.L_x_3903:
        /* <DEDUP_REMOVED lines=15> */
.L_x_11249:


//--------------------- .text._ZN43_GLOBAL__N__9ae7fba5_10_SoftMax_cu_9f978f6321softmax_warp_backwardIN3c108BFloat16ES2_fLi4ELb0ELb0EEEvPT0_PKT_S7_iiiPKb --------------------------
	.section	.text._ZN43_GLOBAL__N__9ae7fba5_10_SoftMax_cu_9f978f6321softmax_warp_backwardIN3c108BFloat16ES2_fLi4ELb0ELb0EEEvPT0_PKT_S7_iiiPKb,"ax",@progbits
	.align	128
.text._ZN43_GLOBAL__N__9ae7fba5_10_SoftMax_cu_9f978f6321softmax_warp_backwardIN3c108BFloat16ES2_fLi4ELb0ELb0EEEvPT0_PKT_S7_iiiPKb:
        .type           _ZN43_GLOBAL__N__9ae7fba5_10_SoftMax_cu_9f978f6321softmax_warp_backwardIN3c108BFloat16ES2_fLi4ELb0ELb0EEEvPT0_PKT_S7_iiiPKb,@function
        .size           _ZN43_GLOBAL__N__9ae7fba5_10_SoftMax_cu_9f978f6321softmax_warp_backwardIN3c108BFloat16ES2_fLi4ELb0ELb0EEEvPT0_PKT_S7_iiiPKb,(.L_x_11250 - _ZN43_GLOBAL__N__9ae7fba5_10_SoftMax_cu_9f978f6321softmax_warp_backwardIN3c108BFloat16ES2_fLi4ELb0ELb0EEEvPT0_PKT_S7_iiiPKb)
        .other          _ZN43_GLOBAL__N__9ae7fba5_10_SoftMax_cu_9f978f6321softmax_warp_backwardIN3c108BFloat16ES2_fLi4ELb0ELb0EEEvPT0_PKT_S7_iiiPKb,@"STO_CUDA_ENTRY STV_DEFAULT"
_ZN43_GLOBAL__N__9ae7fba5_10_SoftMax_cu_9f978f6321softmax_warp_backwardIN3c108BFloat16ES2_fLi4ELb0ELb0EEEvPT0_PKT_S7_iiiPKb:
        /* <DEDUP_REMOVED lines=21> */
[--C-:B------:R-:W-:Y:S02]  /*0150*/  @!P1 SHF.L.U64.HI R14, R0, 0x1, R3.reuse ;  /* 0x00000001000e9819 */ /* 0x100fe40000010203 */
[C---:B------:R-:W-:Y:S01]  /*0160*/  @!P0 SHF.L.U32 R15, R18.reuse, 0x1, RZ ;  /* 0x00000001120f8819 */ /* 0x040fe200000006ff */
[----:B------:R-:W-:Y:S01]  /*0170*/  @!P0 IMAD.X R9, RZ, RZ, R3, P3 ;  /* 0x000000ffff098224 */ /* 0x000fe200018e0603 */
[----:B------:R-:W2:Y:S04]  /*0180*/  @!P0 LDC.64 R4, c[0x0][0x388] ;  /* 0x0000e200ff048b82 */ /* 0x000ea80000000a00 */
[----:B------:R-:W-:-:S02]  /*0190*/  @!P0 SHF.L.U64.HI R18, R18, 0x1, R9 ;  /* 0x0000000112128819 */ /* 0x000fc40000010209 */
[----:B-1----:R-:W-:-:S05]  /*01a0*/  @!P1 IADD3 R8, P3, PT, R11, R6, RZ ;  /* 0x000000060b089210 */ /* 0x002fca0007f7e0ff */
[----:B------:R-:W-:Y:S01]  /*01b0*/  @!P1 IMAD.X R9, R14, 0x1, R7, P3 ;  /* 0x000000010e099824 */ /* 0x000fe200018e0607 */
[----:B--2---:R-:W-:-:S04]  /*01c0*/  @!P0 IADD3 R12, P4, PT, R15, R4, RZ ;  /* 0x000000040f0c8210 */ /* 0x004fc80007f9e0ff */
[----:B0-----:R-:W2:Y:S01]  /*01d0*/  @!P1 LDG.E.U16 R8, desc[UR4][R8.64] ;  /* 0x0000000408089981 */ /* 0x001ea2000c1e1500 */
[----:B------:R-:W-:Y:S02]  /*01e0*/  @!P0 IMAD.X R13, R18, 0x1, R5, P4 ;  /* 0x00000001120d8824 */ /* 0x000fe400020e0605 */
[----:B------:R-:W0:Y:S03]  /*01f0*/  @!P1 LDC.64 R4, c[0x0][0x390] ;  /* 0x0000e400ff049b82 */ /* 0x000e260000000a00 */
[----:B------:R-:W3:Y:S01]  /*0200*/  @!P0 LDG.E.U16 R12, desc[UR4][R12.64] ;  /* 0x000000040c0c8981 */ /* 0x000ee2000c1e1500 */
[----:B0-----:R-:W-:-:S04]  /*0210*/  @!P1 IADD3 R10, P3, PT, R11, R4, RZ ;  /* 0x000000040b0a9210 */ /* 0x001fc80007f7e0ff */
[----:B------:R-:W-:Y:S02]  /*0220*/  @!P1 IADD3.X R11, PT, PT, R14, R5, RZ, P3, !PT ;  /* 0x000000050e0b9210 */ /* 0x000fe40001ffe4ff */
[----:B------:R-:W0:Y:S01]  /*0230*/  @!P0 LDC.64 R4, c[0x0][0x390] ;  /* 0x0000e400ff048b82 */ /* 0x000e220000000a00 */
[----:B------:R-:W-:Y:S02]  /*0240*/  IMAD.MOV.U32 R7, RZ, RZ, RZ ;  /* 0x000000ffff077224 */ /* 0x000fe400078e00ff */
[----:B------:R1:W5:Y:S01]  /*0250*/  @!P1 LDG.E.U16 R6, desc[UR4][R10.64] ;  /* 0x000000040a069981 */ /* 0x000362000c1e1500 */
[----:B0-----:R-:W-:Y:S01]  /*0260*/  @!P0 IADD3 R14, P3, PT, R15, R4, RZ ;  /* 0x000000040f0e8210 */ /* 0x001fe20007f7e0ff */
[----:B------:R-:W-:-:S04]  /*0270*/  HFMA2 R4, -RZ, RZ, 0, 0 ;  /* 0x00000000ff047431 */ /* 0x000fc800000001ff */
[----:B------:R-:W-:-:S05]  /*0280*/  @!P0 IMAD.X R15, R18, 0x1, R5, P3 ;  /* 0x00000001120f8824 */ /* 0x000fca00018e0605 */
[----:B------:R0:W5:Y:S01]  /*0290*/  @!P0 LDG.E.U16 R5, desc[UR4][R14.64] ;  /* 0x000000040e058981 */ /* 0x000162000c1e1500 */
[----:B--2---:R-:W-:-:S04]  /*02a0*/  @!P1 IMAD.U32 R7, R8, 0x10000, RZ ;  /* 0x0001000008079824 */ /* 0x004fc800078e00ff */
[----:B------:R-:W-:Y:S01]  /*02b0*/  FADD.FTZ R8, RZ, R7 ;  /* 0x00000007ff087221 */ /* 0x000fe20000010000 */
[----:B---3--:R-:W-:-:S04]  /*02c0*/  @!P0 IMAD.U32 R4, R12, 0x10000, RZ ;  /* 0x000100000c048824 */ /* 0x008fc800078e00ff */
[----:B------:R-:W-:Y:S01]  /*02d0*/  FADD.FTZ R9, RZ, R4 ;  /* 0x00000004ff097221 */ /* 0x000fe20000010000 */
        /* <DEDUP_REMOVED lines=12> */
[----:B------:R0:W1:Y:S04]  /*03a0*/  SHFL.BFLY PT, R18, R15, 0x1, 0x101f ;  /* 0x0c301f000f127f89 */ /* 0x00006800000e0000 */
[----:B------:R0:W2:Y:S01]  /*03b0*/  SHFL.BFLY PT, R17, R14, 0x1, 0x101f ;  /* 0x0c301f000e117f89 */ /* 0x0000a200000e0000 */
[----:B------:R-:W-:Y:S05]  /*03c0*/  @!P2 EXIT ;  /* 0x000000000000a94d */ /* 0x000fea0003800000 */
[----:B------:R-:W-:Y:S01]  /*03d0*/  ISETP.GE.AND P2, PT, R2, UR8, PT ;  /* 0x0000000802007c0c */ /* 0x000fe2000bf46270 */
[----:B-1----:R-:W-:Y:S01]  /*03e0*/  FADD.FTZ R18, R15, R18 ;  /* 0x000000120f127221 */ /* 0x002fe20000010000 */
[----:B------:R-:W-:Y:S01]  /*03f0*/  MOV R2, RZ ;  /* 0x000000ff00027202 */ /* 0x000fe20000000f00 */
[----:B-----5:R-:W-:Y:S01]  /*0400*/  @!P1 IMAD.U32 R2, R6, 0x10000, RZ ;  /* 0x0001000006029824 */ /* 0x020fe200078e00ff */
[----:B------:R-:W-:-:S09]  /*0410*/  ISETP.EQ.OR P1, PT, R16, 0x1, P2 ;  /* 0x000000011000780c */ /* 0x000fd20001722670 */
[----:B------:R-:W1:Y:S01]  /*0420*/  @!P2 LDC.64 R8, c[0x0][0x380] ;  /* 0x0000e000ff08ab82 */ /* 0x000e620000000a00 */
[----:B------:R-:W-:-:S05]  /*0430*/  @!P2 FFMA.FTZ R2, R18, -R2, R7 ;  /* 0x800000021202a223 */ /* 0x000fca0000010007 */
[----:B------:R-:W-:Y:S02]  /*0440*/  @!P2 F2FP.BF16.F32.PACK_AB R2, RZ, R2 ;  /* 0x00000002ff02a23e */ /* 0x000fe400000010ff */
[----:B-1----:R-:W-:-:S04]  /*0450*/  @!P2 LEA R8, P3, R0, R8, 0x1 ;  /* 0x000000080008a211 */ /* 0x002fc800078608ff */
[----:B------:R-:W-:-:S05]  /*0460*/  @!P2 LEA.HI.X R9, R0, R9, R3, 0x1, P3 ;  /* 0x000000090009a211 */ /* 0x000fca00018f0c03 */
[----:B------:R1:W-:Y:S01]  /*0470*/  @!P2 STG.E.U16 desc[UR4][R8.64], R2 ;  /* 0x000000020800a986 */ /* 0x0003e2000c101504 */
[----:B------:R-:W-:Y:S05]  /*0480*/  @P1 EXIT ;  /* 0x000000000000194d */ /* 0x000fea0003800000 */
[----:B------:R-:W1:Y:S01]  /*0490*/  LDCU.64 UR6, c[0x0][0x380] ;  /* 0x00007000ff0677ac */ /* 0x000e620008000a00 */
[----:B------:R-:W-:Y:S01]  /*04a0*/  IMAD.MOV.U32 R7, RZ, RZ, RZ ;  /* 0x000000ffff077224 */ /* 0x000fe200078e00ff */
[----:B------:R-:W-:Y:S01]  /*04b0*/  @!P0 SHF.L.U32 R7, R5, 0x10, RZ ;  /* 0x0000001005078819 */ /* 0x000fe200000006ff */
[----:B--2---:R-:W-:Y:S01]  /*04c0*/  FADD.FTZ R17, R14, R17 ;  /* 0x000000110e117221 */ /* 0x004fe20000010000 */
[----:B------:R-:W-:-:S03]  /*04d0*/  IADD3 R0, P0, PT, R0, UR8, RZ ;  /* 0x0000000800007c10 */ /* 0x000fc6000ff1e0ff */
[----:B------:R-:W-:Y:S02]  /*04e0*/  FFMA.FTZ R7, R17, -R7, R4 ;  /* 0x8000000711077223 */ /* 0x000fe40000010004 */
[----:B------:R-:W-:-:S03]  /*04f0*/  IMAD.X R3, RZ, RZ, R3, P0 ;  /* 0x000000ffff037224 */ /* 0x000fc600000e0603 */
[----:B------:R-:W-:Y:S02]  /*0500*/  F2FP.BF16.F32.PACK_AB R7, RZ, R7 ;  /* 0x00000007ff07723e */ /* 0x000fe400000010ff */
[----:B-1----:R-:W-:-:S04]  /*0510*/  LEA R2, P0, R0, UR6, 0x1 ;  /* 0x0000000600027c11 */ /* 0x002fc8000f8008ff */
[----:B------:R-:W-:-:S05]  /*0520*/  LEA.HI.X R3, R0, UR7, R3, 0x1, P0 ;  /* 0x0000000700037c11 */ /* 0x000fca00080f0c03 */
[----:B------:R-:W-:Y:S01]  /*0530*/  STG.E.U16 desc[UR4][R2.64], R7 ;  /* 0x0000000702007986 */ /* 0x000fe2000c101504 */
[----:B------:R-:W-:Y:S05]  /*0540*/  EXIT ;  /* 0x000000000000794d */ /* 0x000fea0003800000 */
.L_x_3904:
        /* <DEDUP_REMOVED lines=11> */
.L_x_11250:


//--------------------- .text._ZN43_GLOBAL__N__9ae7fba5_10_SoftMax_cu_9f978f6321softmax_warp_backwardIN3c108BFloat16ES2_fLi3ELb0ELb0EEEvPT0_PKT_S7_iiiPKb --------------------------
	.section	.text._ZN43_GLOBAL__N__9ae7fba5_10_SoftMax_cu_9f978f6321softmax_warp_backwardIN3c108BFloat16ES2_fLi3ELb0ELb0EEEvPT0_PKT_S7_iiiPKb,"ax",@progbits
	.align	128
.text._ZN43_GLOBAL__N__9ae7fba5_10_SoftMax_cu_9f978f6321softmax_warp_backwardIN3c108BFloat16ES2_fLi3ELb0ELb0EEEvPT0_PKT_S7_iiiPKb:
        .type           _ZN43_GLOBAL__N__9ae7fba5_10_SoftMax_cu_9f978f6321softmax_warp_backwardIN3c108BFloat16ES2_fLi3ELb0ELb0EEEvPT0_PKT_S7_iiiPKb,@function
        .size           _ZN43_GLOBAL__N__9ae7fba5_10_SoftMax_cu_9f978f6321softmax_warp_backwardIN3c108BFloat16ES2_fLi3ELb0ELb0EEEvPT0_PKT_S7_iiiPKb,(.L_x_11251 - _ZN43_GLOBAL__N__9ae7fba5_10_SoftMax_cu_9f978f6321softmax_warp_backwardIN3c108BFloat16ES2_fLi3ELb0ELb0EEEvPT0_PKT_S7_iiiPKb)
        .other          _ZN43_GLOBAL__N__9ae7fba5_10_SoftMax_cu_9f978f6321softmax_warp_backwardIN3c108BFloat16ES2_fLi3ELb0ELb0EEEvPT0_PKT_S7_iiiPKb,@"STO_CUDA_ENTRY STV_DEFAULT"
_ZN43_GLOBAL__N__9ae7fba5_10_SoftMax_cu_9f978f6321softmax_warp_backwardIN3c108BFloat16ES2_fLi3ELb0ELb0EEEvPT0_PKT_S7_iiiPKb:
        /* <DEDUP_REMOVED lines=24> */
[C---:B------:R-:W-:Y:S01]  /*0180*/  @!P0 IMAD.SHL.U32 R13, R8.reuse, 0x2, RZ ;  /* 0x00000002080d8824 */ /* 0x040fe200078e00ff */
[----:B-1----:R-:W-:Y:S02]  /*0190*/  @!P1 IADD3 R10, P3, PT, R17, R6, RZ ;  /* 0x00000006110a9210 */ /* 0x002fe40007f7e0ff */
[----:B------:R-:W-:Y:S02]  /*01a0*/  @!P0 SHF.L.U64.HI R6, R8, 0x1, R9 ;  /* 0x0000000108068819 */ /* 0x000fe40000010209 */
[----:B------:R-:W-:Y:S02]  /*01b0*/  @!P1 IADD3.X R11, PT, PT, R12, R7, RZ, P3, !PT ;  /* 0x000000070c0b9210 */ /* 0x000fe40001ffe4ff */
[----:B------:R-:W1:Y:S01]  /*01c0*/  @!P1 LDC.64 R8, c[0x0][0x390] ;  /* 0x0000e400ff089b82 */ /* 0x000e620000000a00 */
[----:B--2---:R-:W-:-:S02]  /*01d0*/  @!P0 IADD3 R4, P4, PT, R13, R4, RZ ;  /* 0x000000040d048210 */ /* 0x004fc40007f9e0ff */
[----:B0-----:R-:W2:Y:S03]  /*01e0*/  @!P1 LDG.E.U16 R10, desc[UR4][R10.64] ;  /* 0x000000040a0a9981 */ /* 0x001ea6000c1e1500 */
[----:B------:R-:W-:-:S05]  /*01f0*/  @!P0 IMAD.X R5, R6, 0x1, R5, P4 ;  /* 0x0000000106058824 */ /* 0x000fca00020e0605 */
[----:B------:R-:W3:Y:S01]  /*0200*/  @!P0 LDG.E.U16 R4, desc[UR4][R4.64] ;  /* 0x0000000404048981 */ /* 0x000ee2000c1e1500 */
[----:B------:R-:W-:Y:S02]  /*0210*/  HFMA2 R14, -RZ, RZ, 0, 0 ;  /* 0x00000000ff0e7431 */ /* 0x000fe400000001ff */
[----:B------:R-:W-:Y:S01]  /*0220*/  IMAD.MOV.U32 R7, RZ, RZ, RZ ;  /* 0x000000ffff077224 */ /* 0x000fe200078e00ff */
[----:B-1----:R-:W-:Y:S02]  /*0230*/  @!P1 IADD3 R8, P3, PT, R17, R8, RZ ;  /* 0x0000000811089210 */ /* 0x002fe40007f7e0ff */
[----:B------:R-:W0:Y:S03]  /*0240*/  @!P0 LDC.64 R16, c[0x0][0x390] ;  /* 0x0000e400ff108b82 */ /* 0x000e260000000a00 */
[----:B------:R-:W-:-:S05]  /*0250*/  @!P1 IMAD.X R9, R12, 0x1, R9, P3 ;  /* 0x000000010c099824 */ /* 0x000fca00018e0609 */
[----:B------:R1:W5:Y:S01]  /*0260*/  @!P1 LDG.E.U16 R8, desc[UR4][R8.64] ;  /* 0x0000000408089981 */ /* 0x000362000c1e1500 */
[----:B0-----:R-:W-:-:S05]  /*0270*/  @!P0 IADD3 R12, P3, PT, R13, R16, RZ ;  /* 0x000000100d0c8210 */ /* 0x001fca0007f7e0ff */
[----:B------:R-:W-:-:S05]  /*0280*/  @!P0 IMAD.X R13, R6, 0x1, R17, P3 ;  /* 0x00000001060d8824 */ /* 0x000fca00018e0611 */
[----:B------:R0:W5:Y:S01]  /*0290*/  @!P0 LDG.E.U16 R6, desc[UR4][R12.64] ;  /* 0x000000040c068981 */ /* 0x000162000c1e1500 */
[----:B--2---:R-:W-:Y:S02]  /*02a0*/  @!P1 IMAD.U32 R14, R10, 0x10000, RZ ;  /* 0x000100000a0e9824 */ /* 0x004fe400078e00ff */
[----:B---3--:R-:W-:Y:S02]  /*02b0*/  @!P0 IMAD.U32 R7, R4, 0x10000, RZ ;  /* 0x0001000004078824 */ /* 0x008fe400078e00ff */
[----:B------:R-:W-:Y:S02]  /*02c0*/  FADD.FTZ R4, RZ, R14 ;  /* 0x0000000eff047221 */ /* 0x000fe40000010000 */
[----:B------:R-:W-:-:S03]  /*02d0*/  FADD.FTZ R5, RZ, R7 ;  /* 0x00000007ff057221 */ /* 0x000fc60000010000 */
[----:B-1----:R-:W1:Y:S04]  /*02e0*/  SHFL.BFLY PT, R9, R4, 0x4, 0x181f ;  /* 0x0c981f0004097f89 */ /* 0x002e6800000e0000 */
        /* <DEDUP_REMOVED lines=23> */
[----:B------:R-:W-:Y:S01]  /*0460*/  IMAD.MOV.U32 R2, RZ, RZ, RZ ;  /* 0x000000ffff027224 */ /* 0x000fe200078e00ff */
[----:B------:R-:W-:Y:S01]  /*0470*/  @!P0 SHF.L.U32 R2, R6, 0x10, RZ ;  /* 0x0000001006028819 */ /* 0x000fe200000006ff */
[----:B--2---:R-:W-:Y:S01]  /*0480*/  FADD.FTZ R16, R11, R16 ;  /* 0x000000100b107221 */ /* 0x004fe20000010000 */
[----:B------:R-:W-:-:S03]  /*0490*/  IADD3 R0, P0, PT, R0, UR8, RZ ;  /* 0x0000000800007c10 */ /* 0x000fc6000ff1e0ff */
[----:B------:R-:W-:Y:S02]  /*04a0*/  FFMA.FTZ R7, R16, -R2, R7 ;  /* 0x8000000210077223 */ /* 0x000fe40000010007 */
[----:B------:R-:W-:-:S03]  /*04b0*/  IMAD.X R3, RZ, RZ, R3, P0 ;  /* 0x000000ffff037224 */ /* 0x000fc600000e0603 */
[----:B------:R-:W-:Y:S02]  /*04c0*/  F2FP.BF16.F32.PACK_AB R7, RZ, R7 ;  /* 0x00000007ff07723e */ /* 0x000fe400000010ff */
[----:B---3--:R-:W-:-:S04]  /*04d0*/  LEA R2, P0, R0, UR6, 0x1 ;  /* 0x0000000600027c11 */ /* 0x008fc8000f8008ff */
[----:B------:R-:W-:-:S05]  /*04e0*/  LEA.HI.X R3, R0, UR7, R3, 0x1, P0 ;  /* 0x0000000700037c11 */ /* 0x000fca00080f0c03 */
[----:B------:R-:W-:Y:S01]  /*04f0*/  STG.E.U16 desc[UR4][R2.64], R7 ;  /* 0x0000000702007986 */ /* 0x000fe2000c101504 */
[----:B------:R-:W-:Y:S05]  /*0500*/  EXIT ;  /* 0x000000000000794d */ /* 0x000fea0003800000 */
.L_x_3905:
        /* <DEDUP_REMOVED lines=15> */
.L_x_11251:


//--------------------- .text._ZN43_GLOBAL__N__9ae7fba5_10_SoftMax_cu_9f978f6321softmax_warp_backwardIN3c108BFloat16ES2_fLi2ELb0ELb0EEEvPT0_PKT_S7_iiiPKb --------------------------
	.section	.text._ZN43_GLOBAL__N__9ae7fba5_10_SoftMax_cu_9f978f6321softmax_warp_backwardIN3c108BFloat16ES2_fLi2ELb0ELb0EEEvPT0_PKT_S7_iiiPKb,"ax",@progbits
	.align	128
.text._ZN43_GLOBAL__N__9ae7fba5_10_SoftMax_cu_9f978f6321softmax_warp_backwardIN3c108BFloat16ES2_fLi2ELb0ELb0EEEvPT0_PKT_S7_iiiPKb:
        .type           _ZN43_GLOBAL__N__9ae7fba5_10_SoftMax_cu_9f978f6321softmax_warp_backwardIN3c108BFloat16ES2_fLi2ELb0ELb0EEEvPT0_PKT_S7_iiiPKb,@function
        .size           _ZN43_GLOBAL__N__9ae7fba5_10_SoftMax_cu_9f978f6321softmax_warp_backwardIN3c108BFloat16ES2_fLi2ELb0ELb0EEEvPT0_PKT_S7_iiiPKb,(.L_x_11252 - _ZN43_GLOBAL__N__9ae7fba5_10_SoftMax_cu_9f978f6321softmax_warp_backwardIN3c108BFloat16ES2_fLi2ELb0ELb0EEEvPT0_PKT_S7_iiiPKb)
        .other          _ZN43_GLOBAL__N__9ae7fba5_10_SoftMax_cu_9f978f6321softmax_warp_backwardIN3c108BFloat16ES2_fLi2ELb0ELb0EEEvPT0_PKT_S7_iiiPKb,@"STO_CUDA_ENTRY STV_DEFAULT"
_ZN43_GLOBAL__N__9ae7fba5_10_SoftMax_cu_9f978f6321softmax_warp_backwardIN3c108BFloat16ES2_fLi2ELb0ELb0EEEvPT0_PKT_S7_iiiPKb:
        /* <DEDUP_REMOVED lines=29> */
[----:B--2---:R-:W-:-:S05]  /*01d0*/  @!P0 IADD3 R8, P4, PT, R11, R4, RZ ;  /* 0x000000040b088210 */ /* 0x004fca0007f9e0ff */
[----:B0-----:R0:W2:Y:S01]  /*01e0*/  @!P1 LDG.E.U16 R7, desc[UR4][R6.64] ;  /* 0x0000000406079981 */ /* 0x0010a2000c1e1500 */
[----:B------:R-:W-:Y:S02]  /*01f0*/  @!P0 IADD3.X R9, PT, PT, R12, R5, RZ, P4, !PT ;  /* 0x000000050c098210 */ /* 0x000fe400027fe4ff */
[----:B------:R-:W1:Y:S03]  /*0200*/  @!P1 LDC.64 R4, c[0x0][0x390] ;  /* 0x0000e400ff049b82 */ /* 0x000e660000000a00 */
[----:B------:R-:W4:Y:S01]  /*0210*/  @!P0 LDG.E.U16 R8, desc[UR4][R8.64] ;  /* 0x0000000408088981 */ /* 0x000f22000c1e1500 */
[----:B-1----:R-:W-:-:S05]  /*0220*/  @!P1 IADD3 R4, P3, PT, R13, R4, RZ ;  /* 0x000000040d049210 */ /* 0x002fca0007f7e0ff */
[----:B------:R-:W-:Y:S01]  /*0230*/  @!P1 IMAD.X R5, R10, 0x1, R5, P3 ;  /* 0x000000010a059824 */ /* 0x000fe200018e0605 */
[----:B---3--:R-:W-:Y:S01]  /*0240*/  @!P0 IADD3 R10, P3, PT, R11, R16, RZ ;  /* 0x000000100b0a8210 */ /* 0x008fe20007f7e0ff */
[----:B0-----:R-:W-:-:S03]  /*0250*/  IMAD.MOV.U32 R6, RZ, RZ, RZ ;  /* 0x000000ffff067224 */ /* 0x001fc600078e00ff */
[----:B------:R0:W5:Y:S01]  /*0260*/  @!P1 LDG.E.U16 R13, desc[UR4][R4.64] ;  /* 0x00000004040d9981 */ /* 0x000162000c1e1500 */
[----:B------:R-:W-:-:S05]  /*0270*/  @!P0 IMAD.X R11, R12, 0x1, R17, P3 ;  /* 0x000000010c0b8824 */ /* 0x000fca00018e0611 */
[----:B------:R1:W5:Y:S01]  /*0280*/  @!P0 LDG.E.U16 R10, desc[UR4][R10.64] ;  /* 0x000000040a0a8981 */ /* 0x000362000c1e1500 */
[----:B------:R-:W-:Y:S01]  /*0290*/  IMAD.MOV.U32 R12, RZ, RZ, RZ ;  /* 0x000000ffff0c7224 */ /* 0x000fe200078e00ff */
[----:B--2---:R-:W-:Y:S01]  /*02a0*/  @!P1 SHF.L.U32 R12, R7, 0x10, RZ ;  /* 0x00000010070c9819 */ /* 0x004fe200000006ff */
[----:B----4-:R-:W-:-:S04]  /*02b0*/  @!P0 IMAD.U32 R6, R8, 0x10000, RZ ;  /* 0x0001000008068824 */ /* 0x010fc800078e00ff */
[----:B------:R-:W-:Y:S01]  /*02c0*/  FADD.FTZ R7, RZ, R12 ;  /* 0x0000000cff077221 */ /* 0x000fe20000010000 */
[----:B------:R-:W-:-:S04]  /*02d0*/  FADD.FTZ R8, RZ, R6 ;  /* 0x00000006ff087221 */ /* 0x000fc80000010000 */
[----:B0-----:R-:W0:Y:S04]  /*02e0*/  SHFL.BFLY PT, R4, R7, 0x2, 0x1c1f ;  /* 0x0c5c1f0007047f89 */ /* 0x001e2800000e0000 */
[----:B------:R-:W2:Y:S01]  /*02f0*/  SHFL.BFLY PT, R5, R8, 0x2, 0x1c1f ;  /* 0x0c5c1f0008057f89 */ /* 0x000ea200000e0000 */
[----:B0-----:R-:W-:Y:S01]  /*0300*/  FADD.FTZ R9, R7, R4 ;  /* 0x0000000407097221 */ /* 0x001fe20000010000 */
[----:B--2---:R-:W-:-:S04]  /*0310*/  FADD.FTZ R15, R8, R5 ;  /* 0x00000005080f7221 */ /* 0x004fc80000010000 */
[----:B------:R1:W0:Y:S04]  /*0320*/  SHFL.BFLY PT, R16, R9, 0x1, 0x1c1f ;  /* 0x0c3c1f0009107f89 */ /* 0x00022800000e0000 */
[----:B------:R1:W2:Y:S01]  /*0330*/  SHFL.BFLY PT, R18, R15, 0x1, 0x1c1f ;  /* 0x0c3c1f000f127f89 */ /* 0x0002a200000e0000 */
[----:B------:R-:W-:Y:S05]  /*0340*/  @!P2 EXIT ;  /* 0x000000000000a94d */ /* 0x000fea0003800000 */
[----:B------:R-:W-:Y:S01]  /*0350*/  ISETP.GE.AND P2, PT, R2, UR8, PT ;  /* 0x0000000802007c0c */ /* 0x000fe2000bf46270 */
[----:B------:R-:W-:Y:S02]  /*0360*/  IMAD.MOV.U32 R7, RZ, RZ, RZ ;  /* 0x000000ffff077224 */ /* 0x000fe400078e00ff */
[----:B01----:R-:W-:Y:S01]  /*0370*/  FADD.FTZ R9, R9, R16 ;  /* 0x0000001009097221 */ /* 0x003fe20000010000 */
[----:B-----5:R-:W-:Y:S01]  /*0380*/  @!P1 IMAD.U32 R7, R13, 0x10000, RZ ;  /* 0x000100000d079824 */ /* 0x020fe200078e00ff */
[----:B------:R-:W-:-:S08]  /*0390*/  ISETP.EQ.OR P1, PT, R14, 0x1, P2 ;  /* 0x000000010e00780c */ /* 0x000fd00001722670 */
[----:B------:R-:W0:Y:S01]  /*03a0*/  @!P2 LDC.64 R4, c[0x0][0x380] ;  /* 0x0000e000ff04ab82 */ /* 0x000e220000000a00 */
[----:B------:R-:W-:-:S05]  /*03b0*/  @!P2 FFMA.FTZ R7, R9, -R7, R12 ;  /* 0x800000070907a223 */ /* 0x000fca000001000c */
[----:B------:R-:W-:Y:S02]  /*03c0*/  @!P2 F2FP.BF16.F32.PACK_AB R7, RZ, R7 ;  /* 0x00000007ff07a23e */ /* 0x000fe400000010ff */
[----:B0-----:R-:W-:-:S04]  /*03d0*/  @!P2 LEA R4, P3, R0, R4, 0x1 ;  /* 0x000000040004a211 */ /* 0x001fc800078608ff */
[----:B------:R-:W-:-:S05]  /*03e0*/  @!P2 LEA.HI.X R5, R0, R5, R3, 0x1, P3 ;  /* 0x000000050005a211 */ /* 0x000fca00018f0c03 */
[----:B------:R0:W-:Y:S01]  /*03f0*/  @!P2 STG.E.U16 desc[UR4][R4.64], R7 ;  /* 0x000000070400a986 */ /* 0x0001e2000c101504 */
[----:B------:R-:W-:Y:S05]  /*0400*/  @P1 EXIT ;  /* 0x000000000000194d */ /* 0x000fea0003800000 */
[----:B------:R-:W1:Y:S01]  /*0410*/  LDCU.64 UR6, c[0x0][0x380] ;  /* 0x00007000ff0677ac */ /* 0x000e620008000a00 */
[----:B0-----:R-:W-:Y:S02]  /*0420*/  HFMA2 R5, -RZ, RZ, 0, 0 ;  /* 0x00000000ff057431 */ /* 0x001fe400000001ff */
[----:B------:R-:W-:Y:S01]  /*0430*/  @!P0 IMAD.U32 R5, R10, 0x10000, RZ ;  /* 0x000100000a058824 */ /* 0x000fe200078e00ff */
[----:B------:R-:W-:Y:S01]  /*0440*/  IADD3 R0, P0, PT, R0, UR8, RZ ;  /* 0x0000000800007c10 */ /* 0x000fe2000ff1e0ff */
[----:B--2---:R-:W-:-:S04]  /*0450*/  FADD.FTZ R15, R15, R18 ;  /* 0x000000120f0f7221 */ /* 0x004fc80000010000 */
[----:B------:R-:W-:Y:S01]  /*0460*/  FFMA.FTZ R5, R15, -R5, R6 ;  /* 0x800000050f057223 */ /* 0x000fe20000010006 */
[----:B------:R-:W-:-:S04]  /*0470*/  IMAD.X R3, RZ, RZ, R3, P0 ;  /* 0x000000ffff037224 */ /* 0x000fc800000e0603 */
[----:B------:R-:W-:Y:S02]  /*0480*/  F2FP.BF16.F32.PACK_AB R5, RZ, R5 ;  /* 0x00000005ff05723e */ /* 0x000fe400000010ff */
[----:B-1----:R-:W-:-:S04]  /*0490*/  LEA R2, P0, R0, UR6, 0x1 ;  /* 0x0000000600027c11 */ /* 0x002fc8000f8008ff */
[----:B------:R-:W-:-:S05]  /*04a0*/  LEA.HI.X R3, R0, UR7, R3, 0x1, P0 ;  /* 0x0000000700037c11 */ /* 0x000fca00080f0c03 */
[----:B------:R-:W-:Y:S01]  /*04b0*/  STG.E.U16 desc[UR4][R2.64], R5 ;  /* 0x0000000502007986 */ /* 0x000fe2000c101504 */
[----:B------:R-:W-:Y:S05]  /*04c0*/  EXIT ;  /* 0x000000000000794d */ /* 0x000fea0003800000 */
.L_x_3906:
        /* <DEDUP_REMOVED lines=11> */
.L_x_11252:


//--------------------- .text._ZN43_GLOBAL__N__9ae7fba5_10_SoftMax_cu_9f978f6321softmax_warp_backwardIN3c108BFloat16ES2_fLi1ELb0ELb0EEEvPT0_PKT_S7_iiiPKb --------------------------
	.section	.text._ZN43_GLOBAL__N__9ae7fba5_10_SoftMax_cu_9f978f6321softmax_warp_backwardIN3c108BFloat16ES2_fLi1ELb0ELb0EEEvPT0_PKT_S7_iiiPKb,"ax",@progbits
	.align	128
.text._ZN43_GLOBAL__N__9ae7fba5_10_SoftMax_cu_9f978f6321softmax_warp_backwardIN3c108BFloat16ES2_fLi1ELb0ELb0EEEvPT0_PKT_S7_iiiPKb:
        .type           _ZN43_GLOBAL__N__9ae7fba5_10_SoftMax_cu_9f978f6321softmax_warp_backwardIN3c108BFloat16ES2_fLi1ELb0ELb0EEEvPT0_PKT_S7_iiiPKb,@function
        .size           _ZN43_GLOBAL__N__9ae7fba5_10_SoftMax_cu_9f978f6321softmax_warp_backwardIN3c108BFloat16ES2_fLi1ELb0ELb0EEEvPT0_PKT_S7_iiiPKb,(.L_x_11253 - _ZN43_GLOBAL__N__9ae7fba5_10_SoftMax_cu_9f978f6321softmax_warp_backwardIN3c108BFloat16ES2_fLi1ELb0ELb0EEEvPT0_PKT_S7_iiiPKb)
        .other          _ZN43_GLOBAL__N__9ae7fba5_10_SoftMax_cu_9f978f6321softmax_warp_backwardIN3c108BFloat16ES2_fLi1ELb0ELb0EEEvPT0_PKT_S7_iiiPKb,@"STO_CUDA_ENTRY STV_DEFAULT"
_ZN43_GLOBAL__N__9ae7fba5_10_SoftMax_cu_9f978f6321softmax_warp_backwardIN3c108BFloat16ES2_fLi1ELb0ELb0EEEvPT0_PKT_S7_iiiPKb:
        /* <DEDUP_REMOVED lines=25> */
[----:B------:R-:W-:-:S06]  /*0190*/  @!P0 SHF.L.U64.HI R12, R12, 0x1, R9 ;  /* 0x000000010c0c8819 */ /* 0x000fcc0000010209 */
[----:B------:R-:W3:Y:S01]  /*01a0*/  @!P0 LDC.64 R16, c[0x0][0x390] ;  /* 0x0000e400ff108b82 */ /* 0x000ee20000000a00 */
[----:B-1----:R-:W-:-:S05]  /*01b0*/  @!P0 IADD3 R8, P4, PT, R11, R4, RZ ;  /* 0x000000040b088210 */ /* 0x002fca0007f9e0ff */
[----:B------:R-:W-:Y:S02]  /*01c0*/  @!P0 IMAD.X R9, R12, 0x1, R5, P4 ;  /* 0x000000010c098824 */ /* 0x000fe400020e0605 */
[----:B------:R-:W1:Y:S01]  /*01d0*/  @!P1 LDC.64 R4, c[0x0][0x390] ;  /* 0x0000e400ff049b82 */ /* 0x000e620000000a00 */
[----:B--2---:R-:W-:Y:S02]  /*01e0*/  @!P1 IADD3 R6, P3, PT, R13, R6, RZ ;  /* 0x000000060d069210 */ /* 0x004fe40007f7e0ff */
[----:B0-----:R-:W2:Y:S03]  /*01f0*/  @!P0 LDG.E.U16 R8, desc[UR4][R8.64] ;  /* 0x0000000408088981 */ /* 0x001ea6000c1e1500 */
[----:B------:R-:W-:-:S05]  /*0200*/  @!P1 IMAD.X R7, R10, 0x1, R7, P3 ;  /* 0x000000010a079824 */ /* 0x000fca00018e0607 */
[----:B------:R-:W4:Y:S01]  /*0210*/  @!P1 LDG.E.U16 R6, desc[UR4][R6.64] ;  /* 0x0000000406069981 */ /* 0x000f22000c1e1500 */
[----:B-1----:R-:W-:-:S05]  /*0220*/  @!P1 IADD3 R4, P3, PT, R13, R4, RZ ;  /* 0x000000040d049210 */ /* 0x002fca0007f7e0ff */
[----:B------:R-:W-:Y:S01]  /*0230*/  @!P1 IMAD.X R5, R10, 0x1, R5, P3 ;  /* 0x000000010a059824 */ /* 0x000fe200018e0605 */
[----:B---3--:R-:W-:-:S04]  /*0240*/  @!P0 IADD3 R10, P3, PT, R11, R16, RZ ;  /* 0x000000100b0a8210 */ /* 0x008fc80007f7e0ff */
[----:B------:R0:W5:Y:S01]  /*0250*/  @!P1 LDG.E.U16 R13, desc[UR4][R4.64] ;  /* 0x00000004040d9981 */ /* 0x000162000c1e1500 */
[----:B------:R-:W-:-:S05]  /*0260*/  @!P0 IMAD.X R11, R12, 0x1, R17, P3 ;  /* 0x000000010c0b8824 */ /* 0x000fca00018e0611 */
[----:B------:R0:W5:Y:S01]  /*0270*/  @!P0 LDG.E.U16 R10, desc[UR4][R10.64] ;  /* 0x000000040a0a8981 */ /* 0x000162000c1e1500 */
[----:B------:R-:W-:Y:S02]  /*0280*/  HFMA2 R12, -RZ, RZ, 0, 0 ;  /* 0x00000000ff0c7431 */ /* 0x000fe400000001ff */
[----:B------:R-:W-:Y:S02]  /*0290*/  IMAD.MOV.U32 R15, RZ, RZ, RZ ;  /* 0x000000ffff0f7224 */ /* 0x000fe400078e00ff */
[----:B--2---:R-:W-:-:S04]  /*02a0*/  @!P0 IMAD.U32 R15, R8, 0x10000, RZ ;  /* 0x00010000080f8824 */ /* 0x004fc800078e00ff */
[----:B------:R-:W-:Y:S01]  /*02b0*/  FADD.FTZ R8, RZ, R15 ;  /* 0x0000000fff087221 */ /* 0x000fe20000010000 */
[----:B----4-:R-:W-:-:S04]  /*02c0*/  @!P1 IMAD.U32 R12, R6, 0x10000, RZ ;  /* 0x00010000060c9824 */ /* 0x010fc800078e00ff */
[----:B------:R-:W-:Y:S01]  /*02d0*/  FADD.FTZ R6, RZ, R12 ;  /* 0x0000000cff067221 */ /* 0x000fe20000010000 */
[----:B------:R0:W1:Y:S04]  /*02e0*/  SHFL.BFLY PT, R17, R8, 0x1, 0x1e1f ;  /* 0x0c3e1f0008117f89 */ /* 0x00006800000e0000 */
[----:B------:R0:W2:Y:S01]  /*02f0*/  SHFL.BFLY PT, R9, R6, 0x1, 0x1e1f ;  /* 0x0c3e1f0006097f89 */ /* 0x0000a200000e0000 */
[----:B------:R-:W-:Y:S05]  /*0300*/  @!P2 EXIT ;  /* 0x000000000000a94d */ /* 0x000fea0003800000 */
[----:B------:R-:W-:Y:S01]  /*0310*/  ISETP.GE.AND P2, PT, R2, UR8, PT ;  /* 0x0000000802007c0c */ /* 0x000fe2000bf46270 */
[----:B------:R-:W-:Y:S01]  /*0320*/  IMAD.MOV.U32 R7, RZ, RZ, RZ ;  /* 0x000000ffff077224 */ /* 0x000fe200078e00ff */
[----:B-----5:R-:W-:Y:S01]  /*0330*/  @!P1 SHF.L.U32 R7, R13, 0x10, RZ ;  /* 0x000000100d079819 */ /* 0x020fe200000006ff */
[----:B--2---:R-:W-:Y:S01]  /*0340*/  FADD.FTZ R9, R6, R9 ;  /* 0x0000000906097221 */ /* 0x004fe20000010000 */
[----:B------:R-:W-:-:S09]  /*0350*/  ISETP.EQ.OR P1, PT, R14, 0x1, P2 ;  /* 0x000000010e00780c */ /* 0x000fd20001722670 */
[----:B0-----:R-:W0:Y:S01]  /*0360*/  @!P2 LDC.64 R4, c[0x0][0x380] ;  /* 0x0000e000ff04ab82 */ /* 0x001e220000000a00 */
[----:B------:R-:W-:-:S05]  /*0370*/  @!P2 FFMA.FTZ R7, R9, -R7, R12 ;  /* 0x800000070907a223 */ /* 0x000fca000001000c */
[----:B------:R-:W-:Y:S02]  /*0380*/  @!P2 F2FP.BF16.F32.PACK_AB R7, RZ, R7 ;  /* 0x00000007ff07a23e */ /* 0x000fe400000010ff */
[----:B0-----:R-:W-:-:S04]  /*0390*/  @!P2 LEA R4, P3, R3, R4, 0x1 ;  /* 0x000000040304a211 */ /* 0x001fc800078608ff */
[----:B------:R-:W-:-:S05]  /*03a0*/  @!P2 LEA.HI.X R5, R3, R5, R0, 0x1, P3 ;  /* 0x000000050305a211 */ /* 0x000fca00018f0c00 */
[----:B------:R0:W-:Y:S01]  /*03b0*/  @!P2 STG.E.U16 desc[UR4][R4.64], R7 ;  /* 0x000000070400a986 */ /* 0x0001e2000c101504 */
[----:B------:R-:W-:Y:S05]  /*03c0*/  @P1 EXIT ;  /* 0x000000000000194d */ /* 0x000fea0003800000 */
[----:B------:R-:W2:Y:S01]  /*03d0*/  LDCU.64 UR6, c[0x0][0x380] ;  /* 0x00007000ff0677ac */ /* 0x000ea20008000a00 */
[----:B------:R-:W-:Y:S02]  /*03e0*/  IMAD.MOV.U32 R2, RZ, RZ, RZ ;  /* 0x000000ffff027224 */ /* 0x000fe400078e00ff */
[----:B-1----:R-:W-:Y:S01]  /*03f0*/  FADD.FTZ R8, R8, R17 ;  /* 0x0000001108087221 */ /* 0x002fe20000010000 */
[----:B------:R-:W-:Y:S01]  /*0400*/  @!P0 IMAD.U32 R2, R10, 0x10000, RZ ;  /* 0x000100000a028824 */ /* 0x000fe200078e00ff */
[----:B------:R-:W-:-:S03]  /*0410*/  IADD3 R3, P0, PT, R3, UR8, RZ ;  /* 0x0000000803037c10 */ /* 0x000fc6000ff1e0ff */
[----:B------:R-:W-:Y:S02]  /*0420*/  FFMA.FTZ R15, R8, -R2, R15 ;  /* 0x80000002080f7223 */ /* 0x000fe4000001000f */
[----:B------:R-:W-:-:S03]  /*0430*/  IMAD.X R0, RZ, RZ, R0, P0 ;  /* 0x000000ffff007224 */ /* 0x000fc600000e0600 */
[----:B------:R-:W-:Y:S02]  /*0440*/  F2FP.BF16.F32.PACK_AB R15, RZ, R15 ;  /* 0x0000000fff0f723e */ /* 0x000fe400000010ff */
[----:B--2---:R-:W-:-:S04]  /*0450*/  LEA R2, P0, R3, UR6, 0x1 ;  /* 0x0000000603027c11 */ /* 0x004fc8000f8008ff */
[----:B------:R-:W-:-:S05]  /*0460*/  LEA.HI.X R3, R3, UR7, R0, 0x1, P0 ;  /* 0x0000000703037c11 */ /* 0x000fca00080f0c00 */
[----:B------:R-:W-:Y:S01]  /*0470*/  STG.E.U16 desc[UR4][R2.64], R15 ;  /* 0x0000000f02007986 */ /* 0x000fe2000c101504 */
[----:B------:R-:W-:Y:S05]  /*0480*/  EXIT ;  /* 0x000000000000794d */ /* 0x000fea0003800000 */
.L_x_3907:
        /* <DEDUP_REMOVED lines=15> */
.L_x_11253:


//--------------------- .text._ZN43_GLOBAL__N__9ae7fba5_10_SoftMax_cu_9f978f6321softmax_warp_backwardIN3c108BFloat16ES2_fLi0ELb0ELb0EEEvPT0_PKT_S7_iiiPKb --------------------------
	.section	.text._ZN43_GLOBAL__N__9ae7fba5_10_SoftMax_cu_9f978f6321softmax_warp_backwardIN3c108BFloat16ES2_fLi0ELb0ELb0EEEvPT0_PKT_S7_iiiPKb,"ax",@progbits
	.align	128
.text._ZN43_GLOBAL__N__9ae7fba5_10_SoftMax_cu_9f978f6321softmax_warp_backwardIN3c108BFloat16ES2_fLi0ELb0ELb0EEEvPT0_PKT_S7_iiiPKb:
        .type           _ZN43_GLOBAL__N__9ae7fba5_10_SoftMax_cu_9f978f6321softmax_warp_backwardIN3c108BFloat16ES2_fLi0ELb0ELb0EEEvPT0_PKT_S7_iiiPKb,@function
        .size           _ZN43_GLOBAL__N__9ae7fba5_10_SoftMax_cu_9f978f6321softmax_warp_backwardIN3c108BFloat16ES2_fLi0ELb0ELb0EEEvPT0_PKT_S7_iiiPKb,(.L_x_11254 - _ZN43_GLOBAL__N__9ae7fba5_10_SoftMax_cu_9f978f6321softmax_warp_backwardIN3c108BFloat16ES2_fLi0ELb0ELb0EEEvPT0_PKT_S7_iiiPKb)
        .other          _ZN43_GLOBAL__N__9ae7fba5_10_SoftMax_cu_9f978f6321softmax_warp_backwardIN3c108BFloat16ES2_fLi0ELb0ELb0EEEvPT0_PKT_S7_iiiPKb,@"STO_CUDA_ENTRY STV_DEFAULT"
_ZN43_GLOBAL__N__9ae7fba5_10_SoftMax_cu_9f978f6321softmax_warp_backwardIN3c108BFloat16ES2_fLi0ELb0ELb0EEEvPT0_PKT_S7_iiiPKb:
        /* <DEDUP_REMOVED lines=20> */
[----:B------:R-:W3:Y:S08]  /*0140*/  @!P0 LDC.64 R6, c[0x0][0x388] ;  /* 0x0000e200ff068b82 */ /* 0x000ef00000000a00 */
[----:B------:R-:W4:Y:S01]  /*0150*/  @!P0 LDC.64 R8, c[0x0][0x390] ;  /* 0x0000e400ff088b82 */ /* 0x000f220000000a00 */
[----:B-1----:R-:W-:-:S05]  /*0160*/  @P1 IADD3 R10, P2, PT, R13, R10, RZ ;  /* 0x0000000a0d0a1210 */ /* 0x002fca0007f5e0ff */
[----:B------:R-:W-:Y:S01]  /*0170*/  @P1 IMAD.X R11, R4, 0x1, R11, P2 ;  /* 0x00000001040b1824 */ /* 0x000fe200010e060b */
[----:B--2---:R-:W-:-:S04]  /*0180*/  @P1 IADD3 R12, P3, PT, R13, R16, RZ ;  /* 0x000000100d0c1210 */ /* 0x004fc80007f7e0ff */
[----:B0-----:R0:W5:Y:S01]  /*0190*/  @P1 LDG.E.U16 R10, desc[UR4][R10.64] ;  /* 0x000000040a0a1981 */ /* 0x001162000c1e1500 */
[----:B------:R-:W-:Y:S01]  /*01a0*/  @P1 IMAD.X R13, R4, 0x1, R17, P3 ;  /* 0x00000001040d1824 */ /* 0x000fe200018e0611 */
[----:B------:R-:W-:-:S04]  /*01b0*/  @!P0 IADD3 R4, P2, PT, R5, R0, RZ ;  /* 0x0000000005048210 */ /* 0x000fc80007f5e0ff */
[----:B------:R0:W5:Y:S01]  /*01c0*/  @P1 LDG.E.U16 R12, desc[UR4][R12.64] ;  /* 0x000000040c0c1981 */ /* 0x000162000c1e1500 */
[----:B------:R-:W-:Y:S02]  /*01d0*/  @!P0 IMAD.X R17, RZ, RZ, R2, P2 ;  /* 0x000000ffff118224 */ /* 0x000fe400010e0602 */
[----:B------:R-:W-:-:S03]  /*01e0*/  @!P0 IMAD.SHL.U32 R15, R4, 0x2, RZ ;  /* 0x00000002040f8824 */ /* 0x000fc600078e00ff */
[----:B------:R-:W-:Y:S02]  /*01f0*/  @!P0 SHF.L.U64.HI R4, R4, 0x1, R17 ;  /* 0x0000000104048819 */ /* 0x000fe40000010211 */
[C---:B---3--:R-:W-:Y:S02]  /*0200*/  @!P0 IADD3 R6, P2, PT, R15.reuse, R6, RZ ;  /* 0x000000060f068210 */ /* 0x048fe40007f5e0ff */
[----:B----4-:R-:W-:-:S03]  /*0210*/  @!P0 IADD3 R8, P3, PT, R15, R8, RZ ;  /* 0x000000080f088210 */ /* 0x010fc60007f7e0ff */
[C---:B------:R-:W-:Y:S02]  /*0220*/  @!P0 IMAD.X R7, R4.reuse, 0x1, R7, P2 ;  /* 0x0000000104078824 */ /* 0x040fe400010e0607 */
[----:B------:R-:W-:-:S03]  /*0230*/  @!P0 IMAD.X R9, R4, 0x1, R9, P3 ;  /* 0x0000000104098824 */ /* 0x000fc600018e0609 */
[----:B------:R0:W5:Y:S04]  /*0240*/  @!P0 LDG.E.U16 R6, desc[UR4][R6.64] ;  /* 0x0000000406068981 */ /* 0x000168000c1e1500 */
[----:B------:R0:W5:Y:S01]  /*0250*/  @!P0 LDG.E.U16 R8, desc[UR4][R8.64] ;  /* 0x0000000408088981 */ /* 0x000162000c1e1500 */
[----:B------:R-:W-:-:S13]  /*0260*/  ISETP.GT.AND P2, PT, R14, RZ, PT ;  /* 0x000000ff0e00720c */ /* 0x000fda0003f44270 */
[----:B0-----:R-:W-:Y:S05]  /*0270*/  @!P2 EXIT ;  /* 0x000000000000a94d */ /* 0x001fea0003800000 */
[----:B------:R-:W0:Y:S01]  /*0280*/  LDCU.64 UR6, c[0x0][0x380] ;  /* 0x00007000ff0677ac */ /* 0x000e220008000a00 */
[----:B------:R-:W-:Y:S02]  /*0290*/  IMAD.MOV.U32 R4, RZ, RZ, RZ ;  /* 0x000000ffff047224 */ /* 0x000fe400078e00ff */
[----:B-----5:R-:W-:Y:S02]  /*02a0*/  @P1 IMAD.U32 R4, R10, 0x10000, RZ ;  /* 0x000100000a041824 */ /* 0x020fe400078e00ff */
[----:B------:R-:W-:Y:S02]  /*02b0*/  IMAD.MOV.U32 R7, RZ, RZ, RZ ;  /* 0x000000ffff077224 */ /* 0x000fe400078e00ff */
[----:B------:R-:W-:Y:S02]  /*02c0*/  @P1 IMAD.U32 R7, R12, 0x10000, RZ ;  /* 0x000100000c071824 */ /* 0x000fe400078e00ff */
[----:B------:R-:W-:Y:S01]  /*02d0*/  FADD.FTZ R9, RZ, R4 ;  /* 0x00000004ff097221 */ /* 0x000fe20000010000 */
[----:B------:R-:W-:-:S03]  /*02e0*/  ISETP.NE.AND P1, PT, R3, 0x1, PT ;  /* 0x000000010300780c */ /* 0x000fc60003f25270 */
[----:B------:R-:W-:-:S05]  /*02f0*/  FFMA.FTZ R7, R9, -R7, R4 ;  /* 0x8000000709077223 */ /* 0x000fca0000010004 */
[----:B------:R-:W-:Y:S02]  /*0300*/  F2FP.BF16.F32.PACK_AB R7, RZ, R7 ;  /* 0x00000007ff07723e */ /* 0x000fe400000010ff */
[----:B0-----:R-:W-:-:S04]  /*0310*/  LEA R4, P2, R5, UR6, 0x1 ;  /* 0x0000000605047c11 */ /* 0x001fc8000f8408ff */
[----:B------:R-:W-:Y:S02]  /*0320*/  LEA.HI.X R5, R5, UR7, R2, 0x1, P2 ;  /* 0x0000000705057c11 */ /* 0x000fe400090f0c02 */
[----:B------:R-:W-:Y:S02]  /*0330*/  CS2R R2, SRZ ;  /* 0x0000000000027805 */ /* 0x000fe4000001ff00 */
[----:B------:R-:W-:Y:S01]  /*0340*/  @!P0 IMAD.U32 R3, R6, 0x10000, RZ ;  /* 0x0001000006038824 */ /* 0x000fe200078e00ff */
[----:B------:R0:W-:Y:S01]  /*0350*/  STG.E.U16 desc[UR4][R4.64], R7 ;  /* 0x0000000704007986 */ /* 0x0001e2000c101504 */
[----:B------:R-:W-:Y:S01]  /*0360*/  @!P0 IMAD.U32 R2, R8, 0x10000, RZ ;  /* 0x0001000008028824 */ /* 0x000fe200078e00ff */
[----:B------:R-:W-:Y:S06]  /*0370*/  @!P1 EXIT ;  /* 0x000000000000994d */ /* 0x000fec0003800000 */
[----:B------:R-:W-:-:S04]  /*0380*/  FADD.FTZ R6, RZ, R3 ;  /* 0x00000003ff067221 */ /* 0x000fc80000010000 */
[----:B------:R-:W-:Y:S01]  /*0390*/  FFMA.FTZ R6, R6, -R2, R3 ;  /* 0x8000000206067223 */ /* 0x000fe20000010003 */
[----:B------:R-:W-:-:S04]  /*03a0*/  LEA R2, P0, R0, R4, 0x1 ;  /* 0x0000000400027211 */ /* 0x000fc800078008ff */
[----:B------:R-:W-:Y:S01]  /*03b0*/  F2FP.BF16.F32.PACK_AB R6, RZ, R6 ;  /* 0x00000006ff06723e */ /* 0x000fe200000010ff */
[----:B------:R-:W-:-:S05]  /*03c0*/  IMAD.X R3, RZ, RZ, R5, P0 ;  /* 0x000000ffff037224 */ /* 0x000fca00000e0605 */
[----:B------:R-:W-:Y:S01]  /*03d0*/  STG.E.U16 desc[UR4][R2.64], R6 ;  /* 0x0000000602007986 */ /* 0x000fe2000c101504 */
[----:B------:R-:W-:Y:S05]  /*03e0*/  EXIT ;  /* 0x000000000000794d */ /* 0x000fea0003800000 */
.L_x_3908:
        /* <DEDUP_REMOVED lines=9> */
.L_x_11254:


//--------------------- .text._ZN43_GLOBAL__N__9ae7fba5_10_SoftMax_cu_9f978f6321softmax_warp_backwardIfN3c104HalfEfLi10ELb0ELb0EEEvPT0_PKT_S7_iiiPKb --------------------------
	.section	.text._ZN43_GLOBAL__N__9ae7fba5_10_SoftMax_cu_9f978f6321softmax_warp_backwardIfN3c104HalfEfLi10ELb0ELb0EEEvPT0_PKT_S7_iiiPKb,"ax",@progbits
	.align	128
.text._ZN43_GLOBAL__N__9ae7fba5_10_SoftMax_cu_9f978f6321softmax_warp_backwardIfN3c104HalfEfLi10ELb0ELb0EEEvPT0_PKT_S7_iiiPKb:
        .type           _ZN43_GLOBAL__N__9ae7fba5_10_SoftMax_cu_9f978f6321softmax_warp_backwardIfN3c104HalfEfLi10ELb0ELb0EEEvPT0_PKT_S7_iiiPKb,@function
        .size           _ZN43_GLOBAL__N__9ae7fba5_10_SoftMax_cu_9f978f6321softmax_warp_backwardIfN3c104HalfEfLi10ELb0ELb0EEEvPT0_PKT_S7_iiiPKb,(.L_x_11255 - _ZN43_GLOBAL__N__9ae7fba5_10_SoftMax_cu_9f978f6321softmax_warp_backwardIfN3c104HalfEfLi10ELb0ELb0EEEvPT0_PKT_S7_iiiPKb)
        .other          _ZN43_GLOBAL__N__9ae7fba5_10_SoftMax_cu_9f978f6321softmax_warp_backwardIfN3c104HalfEfLi10ELb0ELb0EEEvPT0_PKT_S7_iiiPKb,@"STO_CUDA_ENTRY STV_DEFAULT"
_ZN43_GLOBAL__N__9ae7fba5_10_SoftMax_cu_9f978f6321softmax_warp_backwardIfN3c104HalfEfLi10ELb0ELb0EEEvPT0_PKT_S7_iiiPKb:
        /* <DEDUP_REMOVED lines=256> */
[----:B------:R-:W-:Y:S02]  /*1000*/  @!P2 F2FP.F16.F32.PACK_AB R60, RZ, R60 ;  /* 0x0000003cff3ca23e */ /* 0x000fe400000000ff */
[----:B------:R-:W-:Y:S02]  /*1010*/  ISETP.GE.AND P4, PT, R61, UR8, PT ;  /* 0x000000083d007c0c */ /* 0x000fe4000bf86270 */
[----:B------:R-:W-:-:S02]  /*1020*/  @!P0 F2FP.F16.F32.PACK_AB R37, RZ, R37 ;  /* 0x00000025ff25823e */ /* 0x000fc400000000ff */
[----:B------:R-:W-:Y:S02]  /*1030*/  @!P1 F2FP.F16.F32.PACK_AB R56, RZ, R63 ;  /* 0x0000003fff38923e */ /* 0x000fe400000000ff */
[----:B------:R-:W-:Y:S02]  /*1040*/  @!P3 F2FP.F16.F32.PACK_AB R55, RZ, R55 ;  /* 0x00000037ff37b23e */ /* 0x000fe400000000ff */
[----:B------:R-:W-:Y:S02]  /*1050*/  PRMT R61, R56, 0x7610, R61 ;  /* 0x00007610383d7816 */ /* 0x000fe4000000003d */
[----:B------:R-:W-:-:S03]  /*1060*/  LOP3.LUT R56, R65, 0xc0, RZ, 0xfc, !PT ;  /* 0x000000c041387812 */ /* 0x000fc600078efcff */
[--C-:B------:R-:W-:Y:S01]  /*1070*/  @!P4 FFMA.FTZ R54, -R36, R54, R57.reuse ;  /* 0x000000362436c223 */ /* 0x100fe20000010139 */
[----:B------:R-:W-:-:S04]  /*1080*/  PRMT R57, R37, 0x7610, R57 ;  /* 0x0000761025397816 */ /* 0x000fc80000000039 */
[----:B------:R-:W-:Y:S01]  /*1090*/  @!P4 F2FP.F16.F32.PACK_AB R37, RZ, R54 ;  /* 0x00000036ff25c23e */ /* 0x000fe200000000ff */
        /* <DEDUP_REMOVED lines=17> */
[----:B------:R-:W-:Y:S01]  /*11b0*/  @!P2 F2FP.F16.F32.PACK_AB R52, RZ, R52 ;  /* 0x00000034ff34a23e */ /* 0x000fe200000000ff */
[C-C-:B------:R-:W-:Y:S01]  /*11c0*/  @!P1 FFMA.FTZ R49, -R36.reuse, R49, R50.reuse ;  /* 0x0000003124319223 */ /* 0x140fe20000010132 */
[----:B------:R-:W-:Y:S02]  /*11d0*/  PRMT R50, R37, 0x7610, R50 ;  /* 0x0000761025327816 */ /* 0x000fe40000000032 */
[C---:B------:R-:W-:Y:S01]  /*11e0*/  LOP3.LUT R37, R65.reuse, 0x160, RZ, 0xfc, !PT ;  /* 0x0000016041257812 */ /* 0x040fe200078efcff */
[----:B------:R0:W-:Y:S01]  /*11f0*/  @!P2 STG.E.U16 desc[UR4][R58.64+0x140], R52 ;  /* 0x000140343a00a986 */ /* 0x0001e2000c101504 */
[----:B------:R-:W-:Y:S01]  /*1200*/  @!P1 F2FP.F16.F32.PACK_AB R49, RZ, R49 ;  /* 0x00000031ff31923e */ /* 0x000fe200000000ff */
[C---:B------:R-:W-:Y:S01]  /*1210*/  @!P6 FFMA.FTZ R46, -R36.reuse, R46, R47 ;  /* 0x0000002e242ee223 */ /* 0x040fe2000001012f */
[----:B------:R-:W-:Y:S01]  /*1220*/  LOP3.LUT R47, R65, 0x1a0, RZ, 0xfc, !PT ;  /* 0x000001a0412f7812 */ /* 0x000fe200078efcff */
[----:B------:R0:W-:Y:S01]  /*1230*/  @!P4 STG.E.U16 desc[UR4][R58.64+0x100], R50 ;  /* 0x000100323a00c986 */ /* 0x0001e2000c101504 */
[----:B------:R-:W-:Y:S01]  /*1240*/  ISETP.GE.AND P3, PT, R53, UR8, PT ;  /* 0x0000000835007c0c */ /* 0x000fe2000bf66270 */
[----:B------:R-:W-:Y:S01]  /*1250*/  @!P5 FFMA.FTZ R43, -R36, R43, R44 ;  /* 0x0000002b242bd223 */ /* 0x000fe2000001012c */
[----:B------:R-:W-:Y:S01]  /*1260*/  @!P6 F2FP.F16.F32.PACK_AB R46, RZ, R46 ;  /* 0x0000002eff2ee23e */ /* 0x000fe200000000ff */
        /* <DEDUP_REMOVED lines=9> */
[----:B------:R-:W-:Y:S01]  /*1300*/  @!P0 F2FP.F16.F32.PACK_AB R48, RZ, R48 ;  /* 0x00000030ff30823e */ /* 0x000fe200000000ff */
[C---:B------:R-:W-:Y:S01]  /*1310*/  @!P1 FFMA.FTZ R32, -R36.reuse, R32, R39 ;  /* 0x0000002024209223 */ /* 0x040fe20000010127 */
[----:B------:R-:W-:Y:S01]  /*1320*/  LOP3.LUT R37, R65, 0x1c0, RZ, 0xfc, !PT ;  /* 0x000001c041257812 */ /* 0x000fe200078efcff */
[----:B------:R-:W-:Y:S01]  /*1330*/  @!P4 FFMA.FTZ R40, -R36, R40, R41 ;  /* 0x000000282428c223 */ /* 0x000fe20000010129 */
[----:B------:R-:W-:Y:S01]  /*1340*/  @!P5 F2FP.F16.F32.PACK_AB R43, RZ, R43 ;  /* 0x0000002bff2bd23e */ /* 0x000fe200000000ff */
[----:B------:R0:W-:Y:S01]  /*1350*/  @!P0 STG.E.U16 desc[UR4][R58.64+0x1c0], R48 ;  /* 0x0001c0303a008986 */ /* 0x0001e2000c101504 */
[----:B------:R-:W-:-:S02]  /*1360*/  ISETP.GE.AND P0, PT, R37, UR8, PT ;  /* 0x0000000825007c0c */ /* 0x000fc4000bf06270 */
[----:B------:R-:W-:Y:S01]  /*1370*/  LOP3.LUT R37, R65, 0x200, RZ, 0xfc, !PT ;  /* 0x0000020041257812 */ /* 0x000fe200078efcff */
[----:B------:R0:W-:Y:S01]  /*1380*/  @!P5 STG.E.U16 desc[UR4][R58.64+0x240], R43 ;  /* 0x0002402b3a00d986 */ /* 0x0001e2000c101504 */
[----:B------:R-:W-:Y:S01]  /*1390*/  @!P3 F2FP.F16.F32.PACK_AB R42, RZ, R42 ;  /* 0x0000002aff2ab23e */ /* 0x000fe200000000ff */
[C---:B------:R-:W-:Y:S01]  /*13a0*/  @!P6 FFMA.FTZ R27, -R36.reuse, R27, R28 ;  /* 0x0000001b241be223 */ /* 0x040fe2000001011c */
[----:B------:R-:W-:Y:S01]  /*13b0*/  @!P1 F2FP.F16.F32.PACK_AB R32, RZ, R32 ;  /* 0x00000020ff20923e */ /* 0x000fe200000000ff */
[C---:B------:R-:W-:Y:S01]  /*13c0*/  @!P2 FFMA.FTZ R33, -R36.reuse, R33, R38 ;  /* 0x000000212421a223 */ /* 0x040fe20000010126 */
[----:B------:R-:W-:Y:S01]  /*13d0*/  ISETP.GE.AND P5, PT, R37, UR8, PT ;  /* 0x0000000825007c0c */ /* 0x000fe2000bfa6270 */
[----:B------:R0:W-:Y:S01]  /*13e0*/  @!P3 STG.E.U16 desc[UR4][R58.64+0x280], R42 ;  /* 0x0002802a3a00b986 */ /* 0x0001e2000c101504 */
[----:B------:R-:W-:Y:S02]  /*13f0*/  @!P4 F2FP.F16.F32.PACK_AB R40, RZ, R40 ;  /* 0x00000028ff28c23e */ /* 0x000fe400000000ff */
        /* <DEDUP_REMOVED lines=11> */
[----:B------:R-:W-:Y:S02]  /*14b0*/  @!P2 F2FP.F16.F32.PACK_AB R33, RZ, R33 ;  /* 0x00000021ff21a23e */ /* 0x000fe400000000ff */
[----:B------:R-:W-:Y:S02]  /*14c0*/  @!P5 F2FP.F16.F32.PACK_AB R26, RZ, R26 ;  /* 0x0000001aff1ad23e */ /* 0x000fe400000000ff */
[----:B------:R-:W-:Y:S01]  /*14d0*/  LOP3.LUT R31, R65, 0x260, RZ, 0xfc, !PT ;  /* 0x00000260411f7812 */ /* 0x000fe200078efcff */
[----:B------:R0:W-:Y:S01]  /*14e0*/  @!P2 STG.E.U16 desc[UR4][R58.64+0x300], R33 ;  /* 0x000300213a00a986 */ /* 0x0001e2000c101504 */
[----:B------:R-:W-:Y:S01]  /*14f0*/  @!P0 F2FP.F16.F32.PACK_AB R30, RZ, R30 ;  /* 0x0000001eff1e823e */ /* 0x000fe200000000ff */
[----:B------:R-:W-:Y:S01]  /*1500*/  @!P3 FFMA.FTZ R24, -R36, R24, R25 ;  /* 0x000000182418b223 */ /* 0x000fe20000010119 */
[----:B------:R-:W-:Y:S01]  /*1510*/  ISETP.GE.AND P2, PT, R31, UR8, PT ;  /* 0x000000081f007c0c */ /* 0x000fe2000bf46270 */
[----:B------:R0:W-:Y:S01]  /*1520*/  @!P5 STG.E.U16 desc[UR4][R58.64+0x400], R26 ;  /* 0x0004001a3a00d986 */ /* 0x0001e2000c101504 */
[----:B------:R-:W-:Y:S01]  /*1530*/  PRMT R31, R30, 0x7610, R31 ;  /* 0x000076101e1f7816 */ /* 0x000fe2000000001f */
[C---:B------:R-:W-:Y:S01]  /*1540*/  @!P4 FFMA.FTZ R21, -R36.reuse, R21, R22 ;  /* 0x000000152415c223 */ /* 0x040fe20000010116 */
[----:B------:R-:W-:Y:S01]  /*1550*/  LOP3.LUT R22, R65, 0x2e0, RZ, 0xfc, !PT ;  /* 0x000002e041167812 */ /* 0x000fe200078efcff */
[----:B------:R-:W-:Y:S01]  /*1560*/  @!P1 FFMA.FTZ R17, -R36, R17, R18 ;  /* 0x0000001124119223 */ /* 0x000fe20000010112 */
[----:B------:R-:W-:Y:S01]  /*1570*/  @!P3 F2FP.F16.F32.PACK_AB R24, RZ, R24 ;  /* 0x00000018ff18b23e */ /* 0x000fe200000000ff */
[----:B------:R0:W-:Y:S01]  /*1580*/  @!P0 STG.E.U16 desc[UR4][R58.64+0x380], R31 ;  /* 0x0003801f3a008986 */ /* 0x0001e2000c101504 */
[----:B------:R-:W-:-:S02]  /*1590*/  ISETP.GE.AND P5, PT, R22, UR8, PT ;  /* 0x0000000816007c0c */ /* 0x000fc4000bfa6270 */
[C---:B------:R-:W-:Y:S01]  /*15a0*/  LOP3.LUT R22, R65.reuse, 0x300, RZ, 0xfc, !PT ;  /* 0x0000030041167812 */ /* 0x040fe200078efcff */
[----:B------:R0:W-:Y:S01]  /*15b0*/  @!P3 STG.E.U16 desc[UR4][R58.64+0x440], R24 ;  /* 0x000440183a00b986 */ /* 0x0001e2000c101504 */
[----:B------:R-:W-:Y:S01]  /*15c0*/  LOP3.LUT R30, R65, 0x2a0, RZ, 0xfc, !PT ;  /* 0x000002a0411e7812 */ /* 0x000fe200078efcff */
[----:B------:R-:W-:Y:S01]  /*15d0*/  @!P2 FFMA.FTZ R20, -R36, R20, R23 ;  /* 0x000000142414a223 */ /* 0x000fe20000010117 */
[----:B------:R-:W-:Y:S02]  /*15e0*/  @!P6 F2FP.F16.F32.PACK_AB R27, RZ, R27 ;  /* 0x0000001bff1be23e */ /* 0x000fe400000000ff */
        /* <DEDUP_REMOVED lines=8> */
[----:B------:R-:W-:Y:S01]  /*1670*/  @!P1 F2FP.F16.F32.PACK_AB R17, RZ, R17 ;  /* 0x00000011ff11923e */ /* 0x000fe200000000ff */
[----:B------:R-:W-:Y:S01]  /*1680*/  @!P3 FFMA.FTZ R9, -R36, R9, R10 ;  /* 0x000000092409b223 */ /* 0x000fe2000001010a */
[----:B------:R-:W-:Y:S02]  /*1690*/  VIADD R10, R28, 0x360 ;  /* 0x000003601c0a7836 */ /* 0x000fe40000000000 */
[----:B------:R-:W-:Y:S01]  /*16a0*/  @!P0 FFMA.FTZ R16, -R36, R16, R19 ;  /* 0x0000001024108223 */ /* 0x000fe20000010113 */
[----:B------:R-:W-:Y:S01]  /*16b0*/  @!P4 F2FP.F16.F32.PACK_AB R21, RZ, R21 ;  /* 0x00000015ff15c23e */ /* 0x000fe200000000ff */
[----:B------:R0:W-:Y:S01]  /*16c0*/  @!P1 STG.E.U16 desc[UR4][R58.64+0x500], R17 ;  /* 0x000500113a009986 */ /* 0x0001e2000c101504 */
[----:B------:R-:W-:-:S02]  /*16d0*/  @!P2 F2FP.F16.F32.PACK_AB R20, RZ, R20 ;  /* 0x00000014ff14a23e */ /* 0x000fc400000000ff */
[----:B------:R-:W-:Y:S02]  /*16e0*/  @!P0 F2FP.F16.F32.PACK_AB R16, RZ, R16 ;  /* 0x00000010ff10823e */ /* 0x000fe400000000ff */
[----:B------:R-:W-:Y:S01]  /*16f0*/  ISETP.GE.AND P1, PT, R10, UR8, PT ;  /* 0x000000080a007c0c */ /* 0x000fe2000bf26270 */
[----:B------:R-:W-:Y:S02]  /*1700*/  VIADD R10, R28, 0x380 ;  /* 0x000003801c0a7836 */ /* 0x000fe40000000000 */
[----:B------:R-:W-:Y:S01]  /*1710*/  @!P6 FFMA.FTZ R13, -R36, R13, R14 ;  /* 0x0000000d240de223 */ /* 0x000fe2000001010e */
[----:B------:R0:W-:Y:S01]  /*1720*/  @!P0 STG.E.U16 desc[UR4][R58.64+0x540], R16 ;  /* 0x000540103a008986 */ /* 0x0001e2000c101504 */
[----:B------:R-:W-:Y:S02]  /*1730*/  PRMT R29, R21, 0x7610, R29 ;  /* 0x00007610151d7816 */ /* 0x000fe4000000001d */
[----:B------:R-:W-:Y:S01]  /*1740*/  ISETP.GE.AND P0, PT, R10, UR8, PT ;  /* 0x000000080a007c0c */ /* 0x000fe2000bf06270 */
[C---:B------:R-:W-:Y:S01]  /*1750*/  VIADD R10, R28.reuse, 0x3a0 ;  /* 0x000003a01c0a7836 */ /* 0x040fe20000000000 */
[----:B------:R-:W-:Y:S01]  /*1760*/  @!P6 F2FP.F16.F32.PACK_AB R13, RZ, R13 ;  /* 0x0000000dff0de23e */ /* 0x000fe200000000ff */
[----:B------:R-:W-:Y:S01]  /*1770*/  VIADD R28, R28, 0x3c0 ;  /* 0x000003c01c1c7836 */ /* 0x000fe20000000000 */
[----:B------:R-:W-:Y:S01]  /*1780*/  @!P5 F2FP.F16.F32.PACK_AB R12, RZ, R12 ;  /* 0x0000000cff0cd23e */ /* 0x000fe200000000ff */
        /* <DEDUP_REMOVED lines=10> */
[----:B------:R-:W-:Y:S01]  /*1830*/  @!P3 F2FP.F16.F32.PACK_AB R9, RZ, R9 ;  /* 0x00000009ff09b23e */ /* 0x000fe200000000ff */
[----:B------:R0:W-:Y:S01]  /*1840*/  @!P5 STG.E.U16 desc[UR4][R58.64+0x5c0], R12 ;  /* 0x0005c00c3a00d986 */ /* 0x0001e2000c101504 */
[----:B------:R-:W-:Y:S02]  /*1850*/  ISETP.GE.AND P5, PT, R28, UR8, PT ;  /* 0x000000081c007c0c */ /* 0x000fe4000bfa6270 */
[----:B------:R-:W-:Y:S01]  /*1860*/  @!P1 F2FP.F16.F32.PACK_AB R69, RZ, R69 ;  /* 0x00000045ff45923e */ /* 0x000fe200000000ff */
[----:B------:R0:W-:Y:S01]  /*1870*/  @!P3 STG.E.U16 desc[UR4][R58.64+0x600], R9 ;  /* 0x000600093a00b986 */ /* 0x0001e2000c101504 */
[----:B------:R-:W-:Y:S01]  /*1880*/  ISETP.GE.AND P3, PT, R2, UR8, PT ;  /* 0x0000000802007c0c */ /* 0x000fe2000bf66270 */
[C---:B------:R-:W-:Y:S01]  /*1890*/  @!P4 FFMA.FTZ R8, -R36.reuse, R8, R11 ;  /* 0x000000082408c223 */ /* 0x040fe2000001010b */
[----:B------:R-:W-:Y:S01]  /*18a0*/  @!P0 F2FP.F16.F32.PACK_AB R68, RZ, R68 ;  /* 0x00000044ff44823e */ /* 0x000fe200000000ff */
[C---:B------:R-:W-:Y:S01]  /*18b0*/  @!P2 FFMA.FTZ R34, -R36.reuse, R34, R7 ;  /* 0x000000222422a223 */ /* 0x040fe20000010107 */
[----:B------:R0:W-:Y:S01]  /*18c0*/  @!P1 STG.E.U16 desc[UR4][R58.64+0x6c0], R69 ;  /* 0x0006c0453a009986 */ /* 0x0001e2000c101504 */
[----:B------:R-:W-:Y:S01]  /*18d0*/  @!P6 FFMA.FTZ R67, -R36, R67, R4 ;  /* 0x000000432443e223 */ /* 0x000fe20000010104 */
[----:B------:R-:W-:-:S02]  /*18e0*/  @!P4 F2FP.F16.F32.PACK_AB R8, RZ, R8 ;  /* 0x00000008ff08c23e */ /* 0x000fc400000000ff */
[----:B------:R-:W-:Y:S01]  /*18f0*/  @!P2 F2FP.F16.F32.PACK_AB R34, RZ, R34 ;  /* 0x00000022ff22a23e */ /* 0x000fe200000000ff */
[----:B------:R-:W-:Y:S01]  /*1900*/  @!P5 FFMA.FTZ R66, -R36, R66, R3 ;  /* 0x000000422442d223 */ /* 0x000fe20000010103 */
[----:B------:R-:W-:Y:S01]  /*1910*/  @!P6 F2FP.F16.F32.PACK_AB R67, RZ, R67 ;  /* 0x00000043ff43e23e */ /* 0x000fe200000000ff */
[----:B------:R0:W-:Y:S03]  /*1920*/  @!P4 STG.E.U16 desc[UR4][R58.64+0x640], R8 ;  /* 0x000640083a00c986 */ /* 0x0001e6000c101504 */
[----:B------:R-:W-:Y:S01]  /*1930*/  @!P5 F2FP.F16.F32.PACK_AB R66, RZ, R66 ;  /* 0x00000042ff42d23e */ /* 0x000fe200000000ff */
[----:B------:R0:W-:Y:S04]  /*1940*/  @!P2 STG.E.U16 desc[UR4][R58.64+0x680], R34 ;  /* 0x000680223a00a986 */ /* 0x0001e8000c101504 */
[----:B------:R0:W-:Y:S04]  /*1950*/  @!P0 STG.E.U16 desc[UR4][R58.64+0x700], R68 ;  /* 0x000700443a008986 */ /* 0x0001e8000c101504 */
[----:B------:R0:W-:Y:S04]  /*1960*/  @!P6 STG.E.U16 desc[UR4][R58.64+0x740], R67 ;  /* 0x000740433a00e986 */ /* 0x0001e8000c101504 */
[----:B------:R0:W-:Y:S01]  /*1970*/  @!P5 STG.E.U16 desc[UR4][R58.64+0x780], R66 ;  /* 0x000780423a00d986 */ /* 0x0001e2000c101504 */
[----:B------:R-:W-:Y:S05]  /*1980*/  @P3 EXIT ;  /* 0x000000000000394d */ /* 0x000fea0003800000 */
[----:B------:R-:W-:-:S05]  /*1990*/  FFMA.FTZ R35, -R36, R35, R0 ;  /* 0x0000002324237223 */ /* 0x000fca0000010100 */
[----:B------:R-:W-:-:S05]  /*19a0*/  F2FP.F16.F32.PACK_AB R35, RZ, R35 ;  /* 0x00000023ff23723e */ /* 0x000fca00000000ff */
[----:B------:R-:W-:Y:S01]  /*19b0*/  STG.E.U16 desc[UR4][R58.64+0x7c0], R35 ;  /* 0x0007c0233a007986 */ /* 0x000fe2000c101504 */
[----:B------:R-:W-:Y:S05]  /*19c0*/  EXIT ;  /* 0x000000000000794d */ /* 0x000fea0003800000 */
.L_x_3909:
        /* <DEDUP_REMOVED lines=11> */
.L_x_11255:


//--------------------- .text._ZN43_GLOBAL__N__9ae7fba5_10_SoftMax_cu_9f978f6321softmax_warp_backwardIfN3c104HalfEfLi9ELb0ELb0EEEvPT0_PKT_S7_iiiPKb --------------------------
	.section	.text._ZN43_GLOBAL__N__9ae7fba5_10_SoftMax_cu_9f978f6321softmax_warp_backwardIfN3c104HalfEfLi9ELb0ELb0EEEvPT0_PKT_S7_iiiPKb,"ax",@progbits
	.align	128
.text._ZN43_GLOBAL__N__9ae7fba5_10_SoftMax_cu_9f978f6321softmax_warp_backwardIfN3c104HalfEfLi9ELb0ELb0EEEvPT0_PKT_S7_iiiPKb:
        .type           _ZN43_GLOBAL__N__9ae7fba5_10_SoftMax_cu_9f978f6321softmax_warp_backwardIfN3c104HalfEfLi9ELb0ELb0EEEvPT0_PKT_S7_iiiPKb,@function
        .size           _ZN43_GLOBAL__N__9ae7fba5_10_SoftMax_cu_9f978f6321softmax_warp_backwardIfN3c104HalfEfLi9ELb0ELb0EEEvPT0_PKT_S7_iiiPKb,(.L_x_11256 - _ZN43_GLOBAL__N__9ae7fba5_10_SoftMax_cu_9f978f6321softmax_warp_backwardIfN3c104HalfEfLi9ELb0ELb0EEEvPT0_PKT_S7_iiiPKb)
        .other          _ZN43_GLOBAL__N__9ae7fba5_10_SoftMax_cu_9f978f6321softmax_warp_backwardIfN3c104HalfEfLi9ELb0ELb0EEEvPT0_PKT_S7_iiiPKb,@"STO_CUDA_ENTRY STV_DEFAULT"
_ZN43_GLOBAL__N__9ae7fba5_10_SoftMax_cu_9f978f6321softmax_warp_backwardIfN3c104HalfEfLi9ELb0ELb0EEEvPT0_PKT_S7_iiiPKb:
        /* <DEDUP_REMOVED lines=152> */
[----:B------:R-:W-:Y:S02]  /*0980*/  @!P0 F2FP.F16.F32.PACK_AB R3, RZ, R3 ;  /* 0x00000003ff03823e */ /* 0x000fe400000000ff */
[----:B------:R-:W-:-:S02]  /*0990*/  @!P1 F2FP.F16.F32.PACK_AB R8, RZ, R8 ;  /* 0x00000008ff08923e */ /* 0x000fc400000000ff */
[----:B------:R-:W-:Y:S02]  /*09a0*/  PRMT R19, R3, 0x7610, R19 ;  /* 0x0000761003137816 */ /* 0x000fe40000000013 */
[----:B------:R-:W-:-:S04]  /*09b0*/  @!P2 F2FP.F16.F32.PACK_AB R26, RZ, R26 ;  /* 0x0000001aff1aa23e */ /* 0x000fc800000000ff */
[----:B------:R-:W-:Y:S01]  /*09c0*/  @!P3 FFMA.FTZ R7, -R18, R7, R6 ;  /* 0x000000071207b223 */ /* 0x000fe20000010106 */
[----:B------:R-:W-:-:S04]  /*09d0*/  LOP3.LUT R6, R0, 0xa0, RZ, 0xfc, !PT ;  /* 0x000000a000067812 */ /* 0x000fc800078efcff */
[----:B------:R-:W-:Y:S02]  /*09e0*/  ISETP.GE.AND P5, PT, R6, UR8, PT ;  /* 0x0000000806007c0c */ /* 0x000fe4000bfa6270 */
[----:B------:R-:W-:Y:S02]  /*09f0*/  LOP3.LUT R6, R0, 0xc0, RZ, 0xfc, !PT ;  /* 0x000000c000067812 */ /* 0x000fe400078efcff */
[----:B------:R-:W-:Y:S02]  /*0a00*/  @!P3 F2FP.F16.F32.PACK_AB R3, RZ, R7 ;  /* 0x00000007ff03b23e */ /* 0x000fe400000000ff */
        /* <DEDUP_REMOVED lines=16> */
[----:B------:R-:W-:Y:S01]  /*0b10*/  @!P5 F2FP.F16.F32.PACK_AB R14, RZ, R14 ;  /* 0x0000000eff0ed23e */ /* 0x000fe200000000ff */
[C---:B------:R-:W-:Y:S01]  /*0b20*/  @!P0 FFMA.FTZ R12, -R18.reuse, R12, R9 ;  /* 0x0000000c120c8223 */ /* 0x040fe20000010109 */
[----:B------:R-:W-:Y:S01]  /*0b30*/  @!P4 F2FP.F16.F32.PACK_AB R16, RZ, R16 ;  /* 0x00000010ff10c23e */ /* 0x000fe200000000ff */
[----:B------:R0:W-:Y:S03]  /*0b40*/  @!P2 STG.E.U16 desc[UR4][R4.64+0x240], R26 ;  /* 0x0002401a0400a986 */ /* 0x0001e6000c101504 */
[----:B------:R-:W-:Y:S01]  /*0b50*/  @!P0 F2FP.F16.F32.PACK_AB R12, RZ, R12 ;  /* 0x0000000cff0c823e */ /* 0x000fe200000000ff */
[C---:B------:R-:W-:Y:S01]  /*0b60*/  @!P6 FFMA.FTZ R11, -R18.reuse, R11, R10 ;  /* 0x0000000b120be223 */ /* 0x040fe2000001010a */
[----:B------:R0:W-:Y:S01]  /*0b70*/  @!P5 STG.E.U16 desc[UR4][R4.64+0x140], R14 ;  /* 0x0001400e0400d986 */ /* 0x0001e2000c101504 */
[----:B------:R-:W-:-:S02]  /*0b80*/  @!P3 FFMA.FTZ R21, -R18, R21, R20 ;  /* 0x000000151215b223 */ /* 0x000fc40000010114 */
[----:B------:R-:W-:Y:S01]  /*0b90*/  @!P1 FFMA.FTZ R22, -R18, R22, R17 ;  /* 0x0000001612169223 */ /* 0x000fe20000010111 */
[----:B------:R0:W-:Y:S01]  /*0ba0*/  @!P0 STG.E.U16 desc[UR4][R4.64+0xc0], R12 ;  /* 0x0000c00c04008986 */ /* 0x0001e2000c101504 */
[----:B------:R-:W-:Y:S02]  /*0bb0*/  @!P6 F2FP.F16.F32.PACK_AB R11, RZ, R11 ;  /* 0x0000000bff0be23e */ /* 0x000fe400000000ff */
[----:B------:R-:W-:Y:S01]  /*0bc0*/  @!P3 F2FP.F16.F32.PACK_AB R21, RZ, R21 ;  /* 0x00000015ff15b23e */ /* 0x000fe200000000ff */
[----:B------:R0:W-:Y:S01]  /*0bd0*/  @!P4 STG.E.U16 desc[UR4][R4.64+0x180], R16 ;  /* 0x000180100400c986 */ /* 0x0001e2000c101504 */
[----:B------:R-:W-:-:S03]  /*0be0*/  @!P1 F2FP.F16.F32.PACK_AB R22, RZ, R22 ;  /* 0x00000016ff16923e */ /* 0x000fc600000000ff */
        /* <DEDUP_REMOVED lines=17> */
[----:B------:R-:W-:-:S02]  /*0d00*/  @!P0 F2FP.F16.F32.PACK_AB R25, RZ, R25 ;  /* 0x00000019ff19823e */ /* 0x000fc400000000ff */
[----:B------:R-:W-:Y:S01]  /*0d10*/  @!P6 F2FP.F16.F32.PACK_AB R34, RZ, R34 ;  /* 0x00000022ff22e23e */ /* 0x000fe200000000ff */
[C---:B------:R-:W-:Y:S02]  /*0d20*/  @!P5 FFMA.FTZ R33, -R18.reuse, R33, R28 ;  /* 0x000000211221d223 */ /* 0x040fe4000001011c */
[----:B------:R0:W-:Y:S03]  /*0d30*/  @!P0 STG.E.U16 desc[UR4][R4.64+0x280], R25 ;  /* 0x0002801904008986 */ /* 0x0001e6000c101504 */
[----:B------:R-:W-:Y:S01]  /*0d40*/  @!P5 F2FP.F16.F32.PACK_AB R33, RZ, R33 ;  /* 0x00000021ff21d23e */ /* 0x000fe200000000ff */
[C---:B------:R-:W-:Y:S01]  /*0d50*/  @!P4 FFMA.FTZ R36, -R18.reuse, R36, R29 ;  /* 0x000000241224c223 */ /* 0x040fe2000001011d */
[----:B------:R0:W-:Y:S01]  /*0d60*/  @!P6 STG.E.U16 desc[UR4][R4.64+0x2c0], R34 ;  /* 0x0002c0220400e986 */ /* 0x0001e2000c101504 */
[----:B------:R-:W-:-:S03]  /*0d70*/  @!P1 FFMA.FTZ R35, -R18, R35, R30 ;  /* 0x0000002312239223 */ /* 0x000fc6000001011e */
[----:B------:R-:W-:Y:S01]  /*0d80*/  @!P4 F2FP.F16.F32.PACK_AB R36, RZ, R36 ;  /* 0x00000024ff24c23e */ /* 0x000fe200000000ff */
[----:B------:R0:W-:Y:S01]  /*0d90*/  @!P5 STG.E.U16 desc[UR4][R4.64+0x300], R33 ;  /* 0x000300210400d986 */ /* 0x0001e2000c101504 */
[----:B------:R-:W-:-:S03]  /*0da0*/  @!P1 F2FP.F16.F32.PACK_AB R35, RZ, R35 ;  /* 0x00000023ff23923e */ /* 0x000fc600000000ff */
[----:B------:R0:W-:Y:S04]  /*0db0*/  @!P4 STG.E.U16 desc[UR4][R4.64+0x340], R36 ;  /* 0x000340240400c986 */ /* 0x0001e8000c101504 */
[----:B------:R0:W-:Y:S01]  /*0dc0*/  @!P1 STG.E.U16 desc[UR4][R4.64+0x380], R35 ;  /* 0x0003802304009986 */ /* 0x0001e2000c101504 */
[----:B------:R-:W-:Y:S05]  /*0dd0*/  @P3 EXIT ;  /* 0x000000000000394d */ /* 0x000fea0003800000 */
[----:B------:R-:W-:-:S05]  /*0de0*/  FFMA.FTZ R37, -R18, R37, R32 ;  /* 0x0000002512257223 */ /* 0x000fca0000010120 */
[----:B------:R-:W-:-:S05]  /*0df0*/  F2FP.F16.F32.PACK_AB R37, RZ, R37 ;  /* 0x00000025ff25723e */ /* 0x000fca00000000ff */
[----:B------:R-:W-:Y:S01]  /*0e00*/  STG.E.U16 desc[UR4][R4.64+0x3c0], R37 ;  /* 0x0003c02504007986 */ /* 0x000fe2000c101504 */
[----:B------:R-:W-:Y:S05]  /*0e10*/  EXIT ;  /* 0x000000000000794d */ /* 0x000fea0003800000 */
.L_x_3910:
        /* <DEDUP_REMOVED lines=14> */
.L_x_11256:


//--------------------- .text._ZN43_GLOBAL__N__9ae7fba5_10_SoftMax_cu_9f978f6321softmax_warp_backwardIfN3c104HalfEfLi8ELb0ELb0EEEvPT0_PKT_S7_iiiPKb --------------------------
	.section	.text._ZN43_GLOBAL__N__9ae7fba5_10_SoftMax_cu_9f978f6321softmax_warp_backwardIfN3c104HalfEfLi8ELb0ELb0EEEvPT0_PKT_S7_iiiPKb,"ax",@progbits
	.align	128
.text._ZN43_GLOBAL__N__9ae7fba5_10_SoftMax_cu_9f978f6321softmax_warp_backwardIfN3c104HalfEfLi8ELb0ELb0EEEvPT0_PKT_S7_iiiPKb:
        .type           _ZN43_GLOBAL__N__9ae7fba5_10_SoftMax_cu_9f978f6321softmax_warp_backwardIfN3c104HalfEfLi8ELb0ELb0EEEvPT0_PKT_S7_iiiPKb,@function
        .size           _ZN43_GLOBAL__N__9ae7fba5_10_SoftMax_cu_9f978f6321softmax_warp_backwardIfN3c104HalfEfLi8ELb0ELb0EEEvPT0_PKT_S7_iiiPKb,(.L_x_11257 - _ZN43_GLOBAL__N__9ae7fba5_10_SoftMax_cu_9f978f6321softmax_warp_backwardIfN3c104HalfEfLi8ELb0ELb0EEEvPT0_PKT_S7_iiiPKb)
        .other          _ZN43_GLOBAL__N__9ae7fba5_10_SoftMax_cu_9f978f6321softmax_warp_backwardIfN3c104HalfEfLi8ELb0ELb0EEEvPT0_PKT_S7_iiiPKb,@"STO_CUDA_ENTRY STV_DEFAULT"
_ZN43_GLOBAL__N__9ae7fba5_10_SoftMax_cu_9f978f6321softmax_warp_backwardIfN3c104HalfEfLi8ELb0ELb0EEEvPT0_PKT_S7_iiiPKb:
        /* <DEDUP_REMOVED lines=99> */
[----:B------:R-:W-:-:S02]  /*0630*/  @!P0 F2FP.F16.F32.PACK_AB R13, RZ, R13 ;  /* 0x0000000dff0d823e */ /* 0x000fc400000000ff */
[----:B------:R-:W-:Y:S02]  /*0640*/  @!P1 F2FP.F16.F32.PACK_AB R15, RZ, R15 ;  /* 0x0000000fff0f923e */ /* 0x000fe400000000ff */
[----:B------:R-:W-:Y:S01]  /*0650*/  @!P2 F2FP.F16.F32.PACK_AB R6, RZ, R6 ;  /* 0x00000006ff06a23e */ /* 0x000fe200000000ff */
[----:B------:R-:W-:Y:S01]  /*0660*/  @!P5 FFMA.FTZ R9, -R5, R9, R0 ;  /* 0x000000090509d223 */ /* 0x000fe20000010100 */
[----:B------:R-:W-:Y:S02]  /*0670*/  @!P3 F2FP.F16.F32.PACK_AB R8, RZ, R8 ;  /* 0x00000008ff08b23e */ /* 0x000fe400000000ff */
[----:B------:R-:W-:Y:S02]  /*0680*/  @!P4 F2FP.F16.F32.PACK_AB R14, RZ, R14 ;  /* 0x0000000eff0ec23e */ /* 0x000fe400000000ff */
[----:B------:R-:W-:Y:S01]  /*0690*/  @!P5 F2FP.F16.F32.PACK_AB R9, RZ, R9 ;  /* 0x00000009ff09d23e */ /* 0x000fe200000000ff */
        /* <DEDUP_REMOVED lines=8> */
[----:B------:R-:W-:Y:S01]  /*0720*/  @!P5 F2FP.F16.F32.PACK_AB R21, RZ, R21 ;  /* 0x00000015ff15d23e */ /* 0x000fe200000000ff */
[----:B------:R0:W-:Y:S04]  /*0730*/  @!P4 STG.E.U16 desc[UR4][R2.64+0x140], R14 ;  /* 0x0001400e0200c986 */ /* 0x0001e8000c101504 */
[----:B------:R0:W-:Y:S01]  /*0740*/  @!P5 STG.E.U16 desc[UR4][R2.64+0x180], R21 ;  /* 0x000180150200d986 */ /* 0x0001e2000c101504 */
[----:B------:R-:W-:Y:S05]  /*0750*/  @P6 EXIT ;  /* 0x000000000000694d */ /* 0x000fea0003800000 */
[----:B------:R-:W-:-:S05]  /*0760*/  FFMA.FTZ R23, -R5, R23, R18 ;  /* 0x0000001705177223 */ /* 0x000fca0000010112 */
[----:B------:R-:W-:-:S05]  /*0770*/  F2FP.F16.F32.PACK_AB R23, RZ, R23 ;  /* 0x00000017ff17723e */ /* 0x000fca00000000ff */
[----:B------:R-:W-:Y:S01]  /*0780*/  STG.E.U16 desc[UR4][R2.64+0x1c0], R23 ;  /* 0x0001c01702007986 */ /* 0x000fe2000c101504 */
[----:B------:R-:W-:Y:S05]  /*0790*/  EXIT ;  /* 0x000000000000794d */ /* 0x000fea0003800000 */
.L_x_3911:
        /* <DEDUP_REMOVED lines=14> */
.L_x_11257:


//--------------------- .text._ZN43_GLOBAL__N__9ae7fba5_10_SoftMax_cu_9f978f6321softmax_warp_backwardIfN3c104HalfEfLi7ELb0ELb0EEEvPT0_PKT_S7_iiiPKb --------------------------
	.section	.text._ZN43_GLOBAL__N__9ae7fba5_10_SoftMax_cu_9f978f6321softmax_warp_backwardIfN3c104HalfEfLi7ELb0ELb0EEEvPT0_PKT_S7_iiiPKb,"ax",@progbits
	.align	128
.text._ZN43_GLOBAL__N__9ae7fba5_10_SoftMax_cu_9f978f6321softmax_warp_backwardIfN3c104HalfEfLi7ELb0ELb0EEEvPT0_PKT_S7_iiiPKb:
        .type           _ZN43_GLOBAL__N__9ae7fba5_10_SoftMax_cu_9f978f6321softmax_warp_backwardIfN3c104HalfEfLi7ELb0ELb0EEEvPT0_PKT_S7_iiiPKb,@function
        .size           _ZN43_GLOBAL__N__9ae7fba5_10_SoftMax_cu_9f978f6321softmax_warp_backwardIfN3c104HalfEfLi7ELb0ELb0EEEvPT0_PKT_S7_iiiPKb,(.L_x_11258 - _ZN43_GLOBAL__N__9ae7fba5_10_SoftMax_cu_9f978f6321softmax_warp_backwardIfN3c104HalfEfLi7ELb0ELb0EEEvPT0_PKT_S7_iiiPKb)
        .other          _ZN43_GLOBAL__N__9ae7fba5_10_SoftMax_cu_9f978f6321softmax_warp_backwardIfN3c104HalfEfLi7ELb0ELb0EEEvPT0_PKT_S7_iiiPKb,@"STO_CUDA_ENTRY STV_DEFAULT"
_ZN43_GLOBAL__N__9ae7fba5_10_SoftMax_cu_9f978f6321softmax_warp_backwardIfN3c104HalfEfLi7ELb0ELb0EEEvPT0_PKT_S7_iiiPKb:
        /* <DEDUP_REMOVED lines=96> */
[----:B------:R-:W-:-:S02]  /*0600*/  @!P0 F2FP.F16.F32.PACK_AB R16, RZ, R16 ;  /* 0x00000010ff10823e */ /* 0x000fc400000000ff */
[----:B------:R-:W-:Y:S02]  /*0610*/  @!P1 F2FP.F16.F32.PACK_AB R14, RZ, R14 ;  /* 0x0000000eff0e923e */ /* 0x000fe400000000ff */
[----:B------:R-:W-:Y:S02]  /*0620*/  @!P2 F2FP.F16.F32.PACK_AB R10, RZ, R10 ;  /* 0x0000000aff0aa23e */ /* 0x000fe400000000ff */
[----:B------:R-:W-:Y:S01]  /*0630*/  @!P3 F2FP.F16.F32.PACK_AB R8, RZ, R8 ;  /* 0x00000008ff08b23e */ /* 0x000fe200000000ff */
        /* <DEDUP_REMOVED lines=10> */
[----:B------:R-:W-:Y:S02]  /*06e0*/  @!P0 F2FP.F16.F32.PACK_AB R0, RZ, R0 ;  /* 0x00000000ff00823e */ /* 0x000fe400000000ff */
[----:B------:R-:W-:Y:S02]  /*06f0*/  @!P1 F2FP.F16.F32.PACK_AB R25, RZ, R25 ;  /* 0x00000019ff19923e */ /* 0x000fe400000000ff */
[----:B------:R-:W-:Y:S01]  /*0700*/  @!P2 F2FP.F16.F32.PACK_AB R27, RZ, R27 ;  /* 0x0000001bff1ba23e */ /* 0x000fe200000000ff */
[----:B------:R1:W-:Y:S04]  /*0710*/  @!P0 STG.E.U16 desc[UR4][R2.64], R0 ;  /* 0x0000000002008986 */ /* 0x0003e8000c101504 */
[----:B------:R1:W-:Y:S04]  /*0720*/  @!P1 STG.E.U16 desc[UR4][R2.64+0x40], R25 ;  /* 0x0000401902009986 */ /* 0x0003e8000c101504 */
[----:B------:R1:W-:Y:S01]  /*0730*/  @!P2 STG.E.U16 desc[UR4][R2.64+0x80], R27 ;  /* 0x0000801b0200a986 */ /* 0x0003e2000c101504 */
[----:B------:R-:W-:Y:S05]  /*0740*/  @P3 EXIT ;  /* 0x000000000000394d */ /* 0x000fea0003800000 */
[----:B------:R-:W-:-:S05]  /*0750*/  FFMA.FTZ R13, R4, -R13, R12 ;  /* 0x8000000d040d7223 */ /* 0x000fca000001000c */
[----:B------:R-:W-:-:S05]  /*0760*/  F2FP.F16.F32.PACK_AB R13, RZ, R13 ;  /* 0x0000000dff0d723e */ /* 0x000fca00000000ff */
[----:B------:R-:W-:Y:S01]  /*0770*/  STG.E.U16 desc[UR4][R2.64+0xc0], R13 ;  /* 0x0000c00d02007986 */ /* 0x000fe2000c101504 */
[----:B------:R-:W-:Y:S05]  /*0780*/  EXIT ;  /* 0x000000000000794d */ /* 0x000fea0003800000 */
.L_x_3912:
        /* <DEDUP_REMOVED lines=15> */
.L_x_11258:


//--------------------- .text._ZN43_GLOBAL__N__9ae7fba5_10_SoftMax_cu_9f978f6321softmax_warp_backwardIfN3c104HalfEfLi6ELb0ELb0EEEvPT0_PKT_S7_iiiPKb --------------------------
	.section	.text._ZN43_GLOBAL__N__9ae7fba5_10_SoftMax_cu_9f978f6321softmax_warp_backwardIfN3c104HalfEfLi6ELb0ELb0EEEvPT0_PKT_S7_iiiPKb,"ax",@progbits
	.align	128
.text._ZN43_GLOBAL__N__9ae7fba5_10_SoftMax_cu_9f978f6321softmax_warp_backwardIfN3c104HalfEfLi6ELb0ELb0EEEvPT0_PKT_S7_iiiPKb:
        .type           _ZN43_GLOBAL__N__9ae7fba5_10_SoftMax_cu_9f978f6321softmax_warp_backwardIfN3c104HalfEfLi6ELb0ELb0EEEvPT0_PKT_S7_iiiPKb,@function
        .size           _ZN43_GLOBAL__N__9ae7fba5_10_SoftMax_cu_9f978f6321softmax_warp_backwardIfN3c104HalfEfLi6ELb0ELb0EEEvPT0_PKT_S7_iiiPKb,(.L_x_11259 - _ZN43_GLOBAL__N__9ae7fba5_10_SoftMax_cu_9f978f6321softmax_warp_backwardIfN3c104HalfEfLi6ELb0ELb0EEEvPT0_PKT_S7_iiiPKb)
        .other          _ZN43_GLOBAL__N__9ae7fba5_10_SoftMax_cu_9f978f6321softmax_warp_backwardIfN3c104HalfEfLi6ELb0ELb0EEEvPT0_PKT_S7_iiiPKb,@"STO_CUDA_ENTRY STV_DEFAULT"
_ZN43_GLOBAL__N__9ae7fba5_10_SoftMax_cu_9f978f6321softmax_warp_backwardIfN3c104HalfEfLi6ELb0ELb0EEEvPT0_PKT_S7_iiiPKb:
        /* <DEDUP_REMOVED lines=71> */
[----:B------:R-:W-:Y:S02]  /*0470*/  @!P0 F2FP.F16.F32.PACK_AB R8, RZ, R8 ;  /* 0x00000008ff08823e */ /* 0x000fe400000000ff */
[----:B------:R-:W-:Y:S01]  /*0480*/  @!P1 F2FP.F16.F32.PACK_AB R9, RZ, R9 ;  /* 0x00000009ff09923e */ /* 0x000fe200000000ff */
[----:B---3--:R-:W-:-:S05]  /*0490*/  IMAD.WIDE R12, R2, 0x2, R12 ;  /* 0x00000002020c7825 */ /* 0x008fca00078e020c */
[----:B------:R1:W-:Y:S04]  /*04a0*/  @!P0 STG.E.U16 desc[UR4][R12.64], R8 ;  /* 0x000000080c008986 */ /* 0x0003e8000c101504 */
[----:B------:R1:W-:Y:S01]  /*04b0*/  @!P1 STG.E.U16 desc[UR4][R12.64+0x40], R9 ;  /* 0x000040090c009986 */ /* 0x0003e2000c101504 */
[----:B------:R-:W-:Y:S05]  /*04c0*/  @!P2 EXIT ;  /* 0x000000000000a94d */ /* 0x000fea0003800000 */
[----:B------:R-:W-:Y:S01]  /*04d0*/  @!P0 FFMA.FTZ R10, R19, -R10, R3 ;  /* 0x8000000a130a8223 */ /* 0x000fe20000010003 */
[----:B-1----:R-:W-:-:S04]  /*04e0*/  IMAD.WIDE.U32 R12, R0, 0x2, R12 ;  /* 0x00000002000c7825 */ /* 0x002fc800078e000c */
[----:B------:R-:W-:-:S05]  /*04f0*/  @!P0 F2FP.F16.F32.PACK_AB R10, RZ, R10 ;  /* 0x0000000aff0a823e */ /* 0x000fca00000000ff */
[----:B------:R1:W-:Y:S01]  /*0500*/  @!P0 STG.E.U16 desc[UR4][R12.64], R10 ;  /* 0x0000000a0c008986 */ /* 0x0003e2000c101504 */
[----:B------:R-:W-:Y:S05]  /*0510*/  @P1 EXIT ;  /* 0x000000000000194d */ /* 0x000fea0003800000 */
[----:B------:R-:W-:-:S05]  /*0520*/  FFMA.FTZ R7, R19, -R7, R4 ;  /* 0x8000000713077223 */ /* 0x000fca0000010004 */
[----:B------:R-:W-:-:S05]  /*0530*/  F2FP.F16.F32.PACK_AB R7, RZ, R7 ;  /* 0x00000007ff07723e */ /* 0x000fca00000000ff */
[----:B------:R-:W-:Y:S01]  /*0540*/  STG.E.U16 desc[UR4][R12.64+0x40], R7 ;  /* 0x000040070c007986 */ /* 0x000fe2000c101504 */
[----:B------:R-:W-:Y:S05]  /*0550*/  EXIT ;  /* 0x000000000000794d */ /* 0x000fea0003800000 */
.L_x_3913:
        /* <DEDUP_REMOVED lines=10> */
.L_x_11259:


//--------------------- .text._ZN43_GLOBAL__N__9ae7fba5_10_SoftMax_cu_9f978f6321softmax_warp_backwardIfN3c104HalfEfLi5ELb0ELb0EEEvPT0_PKT_S7_iiiPKb --------------------------
	.section	.text._ZN43_GLOBAL__N__9ae7fba5_10_SoftMax_cu_9f978f6321softmax_warp_backwardIfN3c104HalfEfLi5ELb0ELb0EEEvPT0_PKT_S7_iiiPKb,"ax",@progbits
	.align	128
.text._ZN43_GLOBAL__N__9ae7fba5_10_SoftMax_cu_9f978f6321softmax_warp_backwardIfN3c104HalfEfLi5ELb0ELb0EEEvPT0_PKT_S7_iiiPKb:
        .type           _ZN43_GLOBAL__N__9ae7fba5_10_SoftMax_cu_9f978f6321softmax_warp_backwardIfN3c104HalfEfLi5ELb0ELb0EEEvPT0_PKT_S7_iiiPKb,@function
        .size           _ZN43_GLOBAL__N__9ae7fba5_10_SoftMax_cu_9f978f6321softmax_warp_backwardIfN3c104HalfEfLi5ELb0ELb0EEEvPT0_PKT_S7_iiiPKb,(.L_x_11260 - _ZN43_GLOBAL__N__9ae7fba5_10_SoftMax_cu_9f978f6321softmax_warp_backwardIfN3c104HalfEfLi5ELb0ELb0EEEvPT0_PKT_S7_iiiPKb)
        .other          _ZN43_GLOBAL__N__9ae7fba5_10_SoftMax_cu_9f978f6321softmax_warp_backwardIfN3c104HalfEfLi5ELb0ELb0EEEvPT0_PKT_S7_iiiPKb,@"STO_CUDA_ENTRY STV_DEFAULT"
_ZN43_GLOBAL__N__9ae7fba5_10_SoftMax_cu_9f978f6321softmax_warp_backwardIfN3c104HalfEfLi5ELb0ELb0EEEvPT0_PKT_S7_iiiPKb:
        /* <DEDUP_REMOVED lines=68> */
[----:B------:R-:W-:Y:S02]  /*0440*/  @!P1 F2FP.F16.F32.PACK_AB R6, RZ, R6 ;  /* 0x00000006ff06923e */ /* 0x000fe400000000ff */
        /* <DEDUP_REMOVED lines=9> */
[----:B------:R-:W-:Y:S02]  /*04e0*/  F2FP.F16.F32.PACK_AB R7, RZ, R7 ;  /* 0x00000007ff07723e */ /* 0x000fe400000000ff */
[----:B---3--:R-:W-:-:S04]  /*04f0*/  LEA R2, P0, R0, UR6, 0x1 ;  /* 0x0000000600027c11 */ /* 0x008fc8000f8008ff */
[----:B------:R-:W-:-:S05]  /*0500*/  LEA.HI.X R3, R0, UR7, R3, 0x1, P0 ;  /* 0x0000000700037c11 */ /* 0x000fca00080f0c03 */
[----:B------:R-:W-:Y:S01]  /*0510*/  STG.E.U16 desc[UR4][R2.64], R7 ;  /* 0x0000000702007986 */ /* 0x000fe2000c101504 */
[----:B------:R-:W-:Y:S05]  /*0520*/  EXIT ;  /* 0x000000000000794d */ /* 0x000fea0003800000 */
.L_x_3914:
        /* <DEDUP_REMOVED lines=13> */
.L_x_11260:


//--------------------- .text._ZN43_GLOBAL__N__9ae7fba5_10_SoftMax_cu_9f978f6321softmax_warp_backwardIfN3c104HalfEfLi4ELb0ELb0EEEvPT0_PKT_S7_iiiPKb --------------------------
	.section	.text._ZN43_GLOBAL__N__9ae7fba5_10_SoftMax_cu_9f978f6321softmax_warp_backwardIfN3c104HalfEfLi4ELb0ELb0EEEvPT0_PKT_S7_iiiPKb,"ax",@progbits
	.align	128
.text._ZN43_GLOBAL__N__9ae7fba5_10_SoftMax_cu_9f978f6321softmax_warp_backwardIfN3c104HalfEfLi4ELb0ELb0EEEvPT0_PKT_S7_iiiPKb:
        .type           _ZN43_GLOBAL__N__9ae7fba5_10_SoftMax_cu_9f978f6321softmax_warp_backwardIfN3c104HalfEfLi4ELb0ELb0EEEvPT0_PKT_S7_iiiPKb,@function
        .size           _ZN43_GLOBAL__N__9ae7fba5_10_SoftMax_cu_9f978f6321softmax_warp_backwardIfN3c104HalfEfLi4ELb0ELb0EEEvPT0_PKT_S7_iiiPKb,(.L_x_11261 - _ZN43_GLOBAL__N__9ae7fba5_10_SoftMax_cu_9f978f6321softmax_warp_backwardIfN3c104HalfEfLi4ELb0ELb0EEEvPT0_PKT_S7_iiiPKb)
        .other          _ZN43_GLOBAL__N__9ae7fba5_10_SoftMax_cu_9f978f6321softmax_warp_backwardIfN3c104HalfEfLi4ELb0ELb0EEEvPT0_PKT_S7_iiiPKb,@"STO_CUDA_ENTRY STV_DEFAULT"
_ZN43_GLOBAL__N__9ae7fba5_10_SoftMax_cu_9f978f6321softmax_warp_backwardIfN3c104HalfEfLi4ELb0ELb0EEEvPT0_PKT_S7_iiiPKb:
        /* <DEDUP_REMOVED lines=74> */
[----:B------:R-:W-:Y:S02]  /*04a0*/  F2FP.F16.F32.PACK_AB R7, RZ, R7 ;  /* 0x00000007ff07723e */ /* 0x000fe400000000ff */
[----:B---3--:R-:W-:-:S04]  /*04b0*/  LEA R2, P0, R0, UR6, 0x1 ;  /* 0x0000000600027c11 */ /* 0x008fc8000f8008ff */
[----:B------:R-:W-:-:S05]  /*04c0*/  LEA.HI.X R3, R0, UR7, R3, 0x1, P0 ;  /* 0x0000000700037c11 */ /* 0x000fca00080f0c03 */
[----:B------:R-:W-:Y:S01]  /*04d0*/  STG.E.U16 desc[UR4][R2.64], R7 ;  /* 0x0000000702007986 */ /* 0x000fe2000c101504 */
[----:B------:R-:W-:Y:S05]  /*04e0*/  EXIT ;  /* 0x000000000000794d */ /* 0x000fea0003800000 */
.L_x_3915:
        /* <DEDUP_REMOVED lines=9> */
.L_x_11261:


//--------------------- .text._ZN43_GLOBAL__N__9ae7fba5_10_SoftMax_cu_9f978f6321softmax_warp_backwardIfN3c104HalfEfLi3ELb0ELb0EEEvPT0_PKT_S7_iiiPKb --------------------------
	.section	.text._ZN43_GLOBAL__N__9ae7fba5_10_SoftMax_cu_9f978f6321softmax_warp_backwardIfN3c104HalfEfLi3ELb0ELb0EEEvPT0_PKT_S7_iiiPKb,"ax",@progbits
	.align	128
.text._ZN43_GLOBAL__N__9ae7fba5_10_SoftMax_cu_9f978f6321softmax_warp_backwardIfN3c104HalfEfLi3ELb0ELb0EEEvPT0_PKT_S7_iiiPKb:
        .type           _ZN43_GLOBAL__N__9ae7fba5_10_SoftMax_cu_9f978f6321softmax_warp_backwardIfN3c104HalfEfLi3ELb0ELb0EEEvPT0_PKT_S7_iiiPKb,@function
        .size           _ZN43_GLOBAL__N__9ae7fba5_10_SoftMax_cu_9f978f6321softmax_warp_backwardIfN3c104HalfEfLi3ELb0ELb0EEEvPT0_PKT_S7_iiiPKb,(.L_x_11262 - _ZN43_GLOBAL__N__9ae7fba5_10_SoftMax_cu_9f978f6321softmax_warp_backwardIfN3c104HalfEfLi3ELb0ELb0EEEvPT0_PKT_S7_iiiPKb)
        .other          _ZN43_GLOBAL__N__9ae7fba5_10_SoftMax_cu_9f978f6321softmax_warp_backwardIfN3c104HalfEfLi3ELb0ELb0EEEvPT0_PKT_S7_iiiPKb,@"STO_CUDA_ENTRY STV_DEFAULT"
_ZN43_GLOBAL__N__9ae7fba5_10_SoftMax_cu_9f978f6321softmax_warp_backwardIfN3c104HalfEfLi3ELb0ELb0EEEvPT0_PKT_S7_iiiPKb:
        /* <DEDUP_REMOVED lines=75> */
.L_x_3916:
        /* <DEDUP_REMOVED lines=13> */
.L_x_11262:


//--------------------- .text._ZN43_GLOBAL__N__9ae7fba5_10_SoftMax_cu_9f978f6321softmax_warp_backwardIfN3c104HalfEfLi2ELb0ELb0EEEvPT0_PKT_S7_iiiPKb --------------------------
	.section	.text._ZN43_GLOBAL__N__9ae7fba5_10_SoftMax_cu_9f978f6321softmax_warp_backwardIfN3c104HalfEfLi2ELb0ELb0EEEvPT0_PKT_S7_iiiPKb,"ax",@progbits
	.align	128
.text._ZN43_GLOBAL__N__9ae7fba5_10_SoftMax_cu_9f978f6321softmax_warp_backwardIfN3c104HalfEfLi2ELb0ELb0EEEvPT0_PKT_S7_iiiPKb:
        .type           _ZN43_GLOBAL__N__9ae7fba5_10_SoftMax_cu_9f978f6321softmax_warp_backwardIfN3c104HalfEfLi2ELb0ELb0EEEvPT0_PKT_S7_iiiPKb,@function
        .size           _ZN43_GLOBAL__N__9ae7fba5_10_SoftMax_cu_9f978f6321softmax_warp_backwardIfN3c104HalfEfLi2ELb0ELb0EEEvPT0_PKT_S7_iiiPKb,(.L_x_11263 - _ZN43_GLOBAL__N__9ae7fba5_10_SoftMax_cu_9f978f6321softmax_warp_backwardIfN3c104HalfEfLi2ELb0ELb0EEEvPT0_PKT_S7_iiiPKb)
        .other          _ZN43_GLOBAL__N__9ae7fba5_10_SoftMax_cu_9f978f6321softmax_warp_backwardIfN3c104HalfEfLi2ELb0ELb0EEEvPT0_PKT_S7_iiiPKb,@"STO_CUDA_ENTRY STV_DEFAULT"
_ZN43_GLOBAL__N__9ae7fba5_10_SoftMax_cu_9f978f6321softmax_warp_backwardIfN3c104HalfEfLi2ELb0ELb0EEEvPT0_PKT_S7_iiiPKb:
        /* <DEDUP_REMOVED lines=73> */
.L_x_3917:
        /* <DEDUP_REMOVED lines=15> */
.L_x_11263:


//--------------------- .text._ZN43_GLOBAL__N__9ae7fba5_10_SoftMax_cu_9f978f6321softmax_warp_backwardIfN3c104HalfEfLi1ELb0ELb0EEEvPT0_PKT_S7_iiiPKb --------------------------
	.section	.text._ZN43_GLOBAL__N__9ae7fba5_10_SoftMax_cu_9f978f6321softmax_warp_backwardIfN3c104HalfEfLi1ELb0ELb0EEEvPT0_PKT_S7_iiiPKb,"ax",@progbits
	.align	128
.text._ZN43_GLOBAL__N__9ae7fba5_10_SoftMax_cu_9f978f6321softmax_warp_backwardIfN3c104HalfEfLi1ELb0ELb0EEEvPT0_PKT_S7_iiiPKb:
        .type           _ZN43_GLOBAL__N__9ae7fba5_10_SoftMax_cu_9f978f6321softmax_warp_backwardIfN3c104HalfEfLi1ELb0ELb0EEEvPT0_PKT_S7_iiiPKb,@function
        .size           _ZN43_GLOBAL__N__9ae7fba5_10_SoftMax_cu_9f978f6321softmax_warp_backwardIfN3c104HalfEfLi1ELb0ELb0EEEvPT0_PKT_S7_iiiPKb,(.L_x_11264 - _ZN43_GLOBAL__N__9ae7fba5_10_SoftMax_cu_9f978f6321softmax_warp_backwardIfN3c104HalfEfLi1ELb0ELb0EEEvPT0_PKT_S7_iiiPKb)
        .other          _ZN43_GLOBAL__N__9ae7fba5_10_SoftMax_cu_9f978f6321softmax_warp_backwardIfN3c104HalfEfLi1ELb0ELb0EEEvPT0_PKT_S7_iiiPKb,@"STO_CUDA_ENTRY STV_DEFAULT"
_ZN43_GLOBAL__N__9ae7fba5_10_SoftMax_cu_9f978f6321softmax_warp_backwardIfN3c104HalfEfLi1ELb0ELb0EEEvPT0_PKT_S7_iiiPKb:
        /* <DEDUP_REMOVED lines=52> */
[----:B------:R-:W-:Y:S02]  /*0340*/  @!P1 F2FP.F16.F32.PACK_AB R14, RZ, R14 ;  /* 0x0000000eff0e923e */ /* 0x000fe400000000ff */
        /* <DEDUP_REMOVED lines=9> */
[----:B------:R-:W-:Y:S02]  /*03e0*/  F2FP.F16.F32.PACK_AB R15, RZ, R15 ;  /* 0x0000000fff0f723e */ /* 0x000fe400000000ff */
[----:B--2---:R-:W-:-:S04]  /*03f0*/  LEA R2, P0, R0, UR6, 0x1 ;  /* 0x0000000600027c11 */ /* 0x004fc8000f8008ff */
[----:B------:R-:W-:-:S05]  /*0400*/  LEA.HI.X R3, R0, UR7, R3, 0x1, P0 ;  /* 0x0000000700037c11 */ /* 0x000fca00080f0c03 */
[----:B------:R-:W-:Y:S01]  /*0410*/  STG.E.U16 desc[UR4][R2.64], R15 ;  /* 0x0000000f02007986 */ /* 0x000fe2000c101504 */
[----:B------:R-:W-:Y:S05]  /*0420*/  EXIT ;  /* 0x000000000000794d */ /* 0x000fea0003800000 */
.L_x_3918:
        /* <DEDUP_REMOVED lines=13> */
.L_x_11264:


//--------------------- .text._ZN43_GLOBAL__N__9ae7fba5_10_SoftMax_cu_9f978f6321softmax_warp_backwardIfN3c104HalfEfLi0ELb0ELb0EEEvPT0_PKT_S7_iiiPKb --------------------------
	.section	.text._ZN43_GLOBAL__N__9ae7fba5_10_SoftMax_cu_9f978f6321softmax_warp_backwardIfN3c104HalfEfLi0ELb0ELb0EEEvPT0_PKT_S7_iiiPKb,"ax",@progbits
	.align	128
.text._ZN43_GLOBAL__N__9ae7fba5_10_SoftMax_cu_9f978f6321softmax_warp_backwardIfN3c104HalfEfLi0ELb0ELb0EEEvPT0_PKT_S7_iiiPKb:
        .type           _ZN43_GLOBAL__N__9ae7fba5_10_SoftMax_cu_9f978f6321softmax_warp_backwardIfN3c104HalfEfLi0ELb0ELb0EEEvPT0_PKT_S7_iiiPKb,@function
        .size           _ZN43_GLOBAL__N__9ae7fba5_10_SoftMax_cu_9f978f6321softmax_warp_backwardIfN3c104HalfEfLi0ELb0ELb0EEEvPT0_PKT_S7_iiiPKb,(.L_x_11265 - _ZN43_GLOBAL__N__9ae7fba5_10_SoftMax_cu_9f978f6321softmax_warp_backwardIfN3c104HalfEfLi0ELb0ELb0EEEvPT0_PKT_S7_iiiPKb)
        .other          _ZN43_GLOBAL__N__9ae7fba5_10_SoftMax_cu_9f978f6321softmax_warp_backwardIfN3c104HalfEfLi0ELb0ELb0EEEvPT0_PKT_S7_iiiPKb,@"STO_CUDA_ENTRY STV_DEFAULT"
_ZN43_GLOBAL__N__9ae7fba5_10_SoftMax_cu_9f978f6321softmax_warp_backwardIfN3c104HalfEfLi0ELb0ELb0EEEvPT0_PKT_S7_iiiPKb:
        /* <DEDUP_REMOVED lines=48> */
[----:B------:R-:W-:Y:S02]  /*0300*/  F2FP.F16.F32.PACK_AB R6, RZ, R3 ;  /* 0x00000003ff06723e */ /* 0x000fe400000000ff */
        /* <DEDUP_REMOVED lines=8> */
[----:B------:R-:W-:-:S05]  /*0390*/  F2FP.F16.F32.PACK_AB R4, RZ, R4 ;  /* 0x00000004ff04723e */ /* 0x000fca00000000ff */
[----:B------:R-:W-:Y:S01]  /*03a0*/  STG.E.U16 desc[UR4][R2.64], R4 ;  /* 0x0000000402007986 */ /* 0x000fe2000c101504 */
[----:B------:R-:W-:Y:S05]  /*03b0*/  EXIT ;  /* 0x000000000000794d */ /* 0x000fea0003800000 */
.L_x_3919:
        /* <DEDUP_REMOVED lines=12> */
.L_x_11265:


//--------------------- .text._ZN43_GLOBAL__N__9ae7fba5_10_SoftMax_cu_9f978f6321softmax_warp_backwardIN3c104HalfES2_fLi10ELb0ELb0EEEvPT0_PKT_S7_iiiPKb --------------------------
	.section	.text._ZN43_GLOBAL__N__9ae7fba5_10_SoftMax_cu_9f978f6321softmax_warp_backwardIN3c104HalfES2_fLi10ELb0ELb0EEEvPT0_PKT_S7_iiiPKb,"ax",@progbits
	.align	128
.text._ZN43_GLOBAL__N__9ae7fba5_10_SoftMax_cu_9f978f6321softmax_warp_backwardIN3c104HalfES2_fLi10ELb0ELb0EEEvPT0_PKT_S7_iiiPKb:
        .type           _ZN43_GLOBAL__N__9ae7fba5_10_SoftMax_cu_9f978f6321softmax_warp_backwardIN3c104HalfES2_fLi10ELb0ELb0EEEvPT0_PKT_S7_iiiPKb,@function
        .size           _ZN43_GLOBAL__N__9ae7fba5_10_SoftMax_cu_9f978f6321softmax_warp_backwardIN3c104HalfES2_fLi10ELb0ELb0EEEvPT0_PKT_S7_iiiPKb,(.L_x_11266 - _ZN43_GLOBAL__N__9ae7fba5_10_SoftMax_cu_9f978f6321softmax_warp_backwardIN3c104HalfES2_fLi10ELb0ELb0EEEvPT0_PKT_S7_iiiPKb)
        .other          _ZN43_GLOBAL__N__9ae7fba5_10_SoftMax_cu_9f978f6321softmax_warp_backwardIN3c104HalfES2_fLi10ELb0ELb0EEEvPT0_PKT_S7_iiiPKb,@"STO_CUDA_ENTRY STV_DEFAULT"
_ZN43_GLOBAL__N__9ae7fba5_10_SoftMax_cu_9f978f6321softmax_warp_backwardIN3c104HalfES2_fLi10ELb0ELb0EEEvPT0_PKT_S7_iiiPKb:
        /* <DEDUP_REMOVED lines=33> */
[----:B--2---:R-:W-:Y:S02]  /*0210*/  @!P0 HADD2.F32 R61, -RZ, R0.H0_H0 ;  /* 0x20000000ff3d8230 */ /* 0x004fe40000004100 */
[----:B------:R-:W-:Y:S02]  /*0220*/  VIADD R0, R58, 0x80 ;  /* 0x000000803a007836 */ /* 0x000fe40000000000 */
[----:B---3--:R-:W-:Y:S01]  /*0230*/  @!P0 HADD2.F32 R60, -RZ, R9.H0_H0 ;  /* 0x20000009ff3c8230 */ /* 0x008fe20000004100 */
[----:B------:R-:W-:Y:S01]  /*0240*/  ISETP.LT.OR P0, PT, R11, 0x1, P6 ;  /* 0x000000010b00780c */ /* 0x000fe20003701670 */
[----:B----4-:R-:W-:Y:S02]  /*0250*/  @!P2 HADD2.F32 R63, -RZ, R6.H0_H0 ;  /* 0x20000006ff3fa230 */ /* 0x010fe40000004100 */
[----:B------:R-:W-:Y:S01]  /*0260*/  @!P2 HADD2.F32 R62, -RZ, R7.H0_H0 ;  /* 0x20000007ff3ea230 */ /* 0x000fe20000004100 */
        /* <DEDUP_REMOVED lines=8> */
[----:B------:R-:W-:Y:S01]  /*02f0*/  CS2R R64, SRZ ;  /* 0x0000000000407805 */ /* 0x000fe2000001ff00 */
[----:B------:R-:W-:Y:S01]  /*0300*/  @!P1 HADD2.F32 R64, -RZ, R12.H0_H0 ;  /* 0x2000000cff409230 */ /* 0x000fe20000004100 */
[----:B------:R-:W-:-:S02]  /*0310*/  CS2R R66, SRZ ;  /* 0x0000000000427805 */ /* 0x000fc4000001ff00 */
[----:B------:R-:W-:Y:S01]  /*0320*/  CS2R R56, SRZ ;  /* 0x0000000000387805 */ /* 0x000fe2000001ff00 */
[----:B--2---:R-:W-:Y:S01]  /*0330*/  @!P1 HADD2.F32 R65, -RZ, R0.H0_H0 ;  /* 0x20000000ff419230 */ /* 0x004fe20000004100 */
[----:B------:R-:W-:Y:S01]  /*0340*/  ISETP.GE.AND P1, PT, R10, UR8, PT ;  /* 0x000000080a007c0c */ /* 0x000fe2000bf26270 */
[----:B------:R-:W-:Y:S02]  /*0350*/  VIADD R0, R58, 0xc0 ;  /* 0x000000c03a007836 */ /* 0x000fe40000000000 */
[----:B---3--:R-:W-:Y:S01]  /*0360*/  @!P0 HADD2.F32 R67, -RZ, R6.H0_H0 ;  /* 0x20000006ff438230 */ /* 0x008fe20000004100 */
[----:B------:R-:W-:Y:S01]  /*0370*/  ISETP.LT.OR P1, PT, R11, 0x1, P1 ;  /* 0x000000010b00780c */ /* 0x000fe20000f21670 */
[----:B----4-:R-:W-:Y:S01]  /*0380*/  @!P0 HADD2.F32 R66, -RZ, R7.H0_H0 ;  /* 0x20000007ff428230 */ /* 0x010fe20000004100 */
[----:B------:R-:W-:Y:S01]  /*0390*/  ISETP.GE.AND P0, PT, R0, UR8, PT ;  /* 0x0000000800007c0c */ /* 0x000fe2000bf06270 */
[----:B------:R-:W-:-:S03]  /*03a0*/  VIADD R0, R58, 0xe0 ;  /* 0x000000e03a007836 */ /* 0x000fc60000000000 */
[----:B------:R-:W-:Y:S01]  /*03b0*/  ISETP.LT.OR P0, PT, R11, 0x1, P0 ;  /* 0x000000010b00780c */ /* 0x000fe20000701670 */
[----:B------:R-:W-:-:S06]  /*03c0*/  @!P2 HADD2.F32 R57, -RZ, R8.H0_H0 ;  /* 0x20000008ff39a230 */ /* 0x000fcc0000004100 */
[----:B------:R-:W2:Y:S01]  /*03d0*/  @!P1 LDG.E.U16 R12, desc[UR4][R2.64+0x140] ;  /* 0x00014004020c9981 */ /* 0x000ea2000c1e1500 */
[----:B------:R-:W-:Y:S01]  /*03e0*/  @!P2 HADD2.F32 R56, -RZ, R9.H0_H0 ;  /* 0x20000009ff38a230 */ /* 0x000fe20000004100 */
        /* <DEDUP_REMOVED lines=11> */
[----:B--2---:R-:W-:Y:S02]  /*04a0*/  @!P1 HADD2.F32 R55, -RZ, R12.H0_H0 ;  /* 0x2000000cff379230 */ /* 0x004fe40000004100 */
[----:B---3--:R-:W-:Y:S01]  /*04b0*/  @!P1 HADD2.F32 R54, -RZ, R0.H0_H0 ;  /* 0x20000000ff369230 */ /* 0x008fe20000004100 */
[----:B------:R-:W-:Y:S01]  /*04c0*/  ISETP.GE.AND P1, PT, R10, UR8, PT ;  /* 0x000000080a007c0c */ /* 0x000fe2000bf26270 */
[----:B------:R-:W-:Y:S02]  /*04d0*/  VIADD R0, R58, 0x120 ;  /* 0x000001203a007836 */ /* 0x000fe40000000000 */
[----:B----4-:R-:W-:Y:S01]  /*04e0*/  @!P0 HADD2.F32 R53, -RZ, R6.H0_H0 ;  /* 0x20000006ff358230 */ /* 0x010fe20000004100 */
[----:B------:R-:W-:Y:S01]  /*04f0*/  ISETP.LT.OR P1, PT, R11, 0x1, P1 ;  /* 0x000000010b00780c */ /* 0x000fe20000f21670 */
[----:B------:R-:W-:Y:S01]  /*0500*/  @!P0 HADD2.F32 R52, -RZ, R7.H0_H0 ;  /* 0x20000007ff348230 */ /* 0x000fe20000004100 */
        /* <DEDUP_REMOVED lines=72> */
[----:B------:R-:W-:-:S02]  /*0990*/  ISETP.GE.AND P0, PT, R0, UR8, PT ;  /* 0x0000000800007c0c */ /* 0x000fc4000bf06270 */
[----:B------:R-:W-:Y:S02]  /*09a0*/  IADD3 R0, PT, PT, R58, 0x260, RZ ;  /* 0x000002603a007810 */ /* 0x000fe40007ffe0ff */
        /* <DEDUP_REMOVED lines=14> */
[----:B--2---:R-:W-:Y:S02]  /*0a90*/  @!P1 HADD2.F32 R31, -RZ, R10.H0_H0 ;  /* 0x2000000aff1f9230 */ /* 0x004fe40000004100 */
[----:B---3--:R-:W-:Y:S01]  /*0aa0*/  @!P1 HADD2.F32 R30, -RZ, R0.H0_H0 ;  /* 0x20000000ff1e9230 */ /* 0x008fe20000004100 */
[----:B------:R-:W-:Y:S01]  /*0ab0*/  ISETP.GE.AND P1, PT, R11, 0x1, PT ;  /* 0x000000010b00780c */ /* 0x000fe20003f26270 */
[----:B------:R-:W-:Y:S02]  /*0ac0*/  VIADD R0, R58, 0x280 ;  /* 0x000002803a007836 */ /* 0x000fe40000000000 */
[----:B----4-:R-:W-:Y:S02]  /*0ad0*/  @!P0 HADD2.F32 R29, -RZ, R6.H0_H0 ;  /* 0x20000006ff1d8230 */ /* 0x010fe40000004100 */
[----:B------:R-:W-:Y:S01]  /*0ae0*/  @!P0 HADD2.F32 R28, -RZ, R7.H0_H0 ;  /* 0x20000007ff1c8230 */ /* 0x000fe20000004100 */
[----:B------:R-:W-:Y:S01]  /*0af0*/  ISETP.GE.OR P0, PT, R0, UR8, !P1 ;  /* 0x0000000800007c0c */ /* 0x000fe2000cf06670 */
[----:B------:R-:W-:-:S02]  /*0b00*/  VIADD R0, R58, 0x2a0 ;  /* 0x000002a03a007836 */ /* 0x000fc40000000000 */
[----:B------:R-:W-:Y:S02]  /*0b10*/  @!P2 HADD2.F32 R27, -RZ, R8.H0_H0 ;  /* 0x20000008ff1ba230 */ /* 0x000fe40000004100 */
[----:B------:R-:W-:Y:S01]  /*0b20*/  @!P2 HADD2.F32 R26, -RZ, R9.H0_H0 ;  /* 0x20000009ff1aa230 */ /* 0x000fe20000004100 */
        /* <DEDUP_REMOVED lines=8> */
[----:B--2---:R-:W-:Y:S02]  /*0bb0*/  @!P0 HADD2.F32 R25, -RZ, R9.H0_H0 ;  /* 0x20000009ff198230 */ /* 0x004fe40000004100 */
[----:B---3--:R-:W-:Y:S01]  /*0bc0*/  @!P0 HADD2.F32 R24, -RZ, R0.H0_H0 ;  /* 0x20000000ff188230 */ /* 0x008fe20000004100 */
[----:B------:R-:W-:Y:S01]  /*0bd0*/  ISETP.GE.OR P0, PT, R8, UR8, !P1 ;  /* 0x0000000808007c0c */ /* 0x000fe2000cf06670 */
[----:B------:R-:W-:Y:S02]  /*0be0*/  VIADD R0, R58, 0x2e0 ;  /* 0x000002e03a007836 */ /* 0x000fe40000000000 */
[----:B----4-:R-:W-:Y:S02]  /*0bf0*/  @!P2 HADD2.F32 R23, -RZ, R6.H0_H0 ;  /* 0x20000006ff17a230 */ /* 0x010fe40000004100 */
        /* <DEDUP_REMOVED lines=39> */
[----:B------:R-:W-:Y:S02]  /*0e70*/  ISETP.GE.OR P0, PT, R8, UR8, !P1 ;  /* 0x0000000808007c0c */ /* 0x000fe4000cf06670 */
[----:B------:R-:W-:Y:S01]  /*0e80*/  IADD3 R0, PT, PT, R58, 0x3a0, RZ ;  /* 0x000003a03a007810 */ /* 0x000fe20007ffe0ff */
        /* <DEDUP_REMOVED lines=20> */
[----:B--2---:R-:W-:Y:S02]  /*0fd0*/  @!P0 HADD2.F32 R8, -RZ, R0.H0_H0 ;  /* 0x20000000ff088230 */ /* 0x004fe40000004100 */
[----:B------:R-:W-:Y:S02]  /*0fe0*/  VIADD R0, R58, 0x3e0 ;  /* 0x000003e03a007836 */ /* 0x000fe40000000000 */
[----:B---3--:R-:W-:Y:S01]  /*0ff0*/  @!P0 HADD2.F32 R9, -RZ, R7.H0_H0 ;  /* 0x20000007ff098230 */ /* 0x008fe20000004100 */
[----:B------:R-:W-:Y:S02]  /*1000*/  ISETP.GE.OR P0, PT, R6, UR8, !P1 ;  /* 0x0000000806007c0c */ /* 0x000fe4000cf06670 */
[----:B------:R-:W-:Y:S01]  /*1010*/  CS2R R6, SRZ ;  /* 0x0000000000067805 */ /* 0x000fe2000001ff00 */
[----:B----4-:R-:W-:Y:S02]  /*1020*/  @!P2 HADD2.F32 R7, -RZ, R68.H0_H0 ;  /* 0x20000044ff07a230 */ /* 0x010fe40000004100 */
[----:B------:R-:W-:Y:S01]  /*1030*/  @!P2 HADD2.F32 R6, -RZ, R69.H0_H0 ;  /* 0x20000045ff06a230 */ /* 0x000fe20000004100 */
[----:B------:R-:W-:-:S07]  /*1040*/  ISETP.GE.OR P2, PT, R0, UR8, !P1 ;  /* 0x0000000800007c0c */ /* 0x000fce000cf46670 */
[----:B------:R-:W2:Y:S04]  /*1050*/  @!P0 LDG.E.U16 R73, desc[UR4][R2.64+0x780] ;  /* 0x0007800402498981 */ /* 0x000ea8000c1e1500 */
[----:B------:R-:W3:Y:S04]  /*1060*/  @!P0 LDG.E.U16 R69, desc[UR4][R4.64+0x780] ;  /* 0x0007800404458981 */ /* 0x000ee8000c1e1500 */
[----:B------:R-:W4:Y:S01]  /*1070*/  @!P2 LDG.E.U16 R70, desc[UR4][R2.64+0x7c0] ;  /* 0x0007c0040246a981 */ /* 0x000f22000c1e1500 */
        /* <DEDUP_REMOVED lines=21> */
[----:B--2---:R-:W-:-:S05]  /*11d0*/  @!P0 HADD2.F32 R4, -RZ, R73.H0_H0 ;  /* 0x20000049ff048230 */ /* 0x004fca0000004100 */
[----:B------:R-:W-:Y:S01]  /*11e0*/  FADD.FTZ R2, R3, R4 ;  /* 0x0000000403027221 */ /* 0x000fe20000010000 */
[----:B----4-:R-:W-:-:S05]  /*11f0*/  @!P2 HADD2.F32 R5, -RZ, R70.H0_H0 ;  /* 0x20000046ff05a230 */ /* 0x010fca0000004100 */
        /* <DEDUP_REMOVED lines=9> */
[----:B------:R-:W-:-:S04]  /*1290*/  IMAD.MOV.U32 R71, RZ, RZ, RZ ;  /* 0x000000ffff477224 */ /* 0x000fc800078e00ff */
[----:B------:R0:W1:Y:S01]  /*12a0*/  SHFL.BFLY PT, R74, R73, 0x1, 0x1f ;  /* 0x0c201f00494a7f89 */ /* 0x00006200000e0000 */
[----:B---3--:R-:W-:Y:S01]  /*12b0*/  @!P0 HADD2.F32 R71, -RZ, R69.H0_H0 ;  /* 0x20000045ff478230 */ /* 0x008fe20000004100 */
[----:B------:R-:W-:Y:S06]  /*12c0*/  @!P1 EXIT ;  /* 0x000000000000994d */ /* 0x000fec0003800000 */
[----:B------:R-:W2:Y:S01]  /*12d0*/  LDC.64 R2, c[0x0][0x380] ;  /* 0x0000e000ff027b82 */ /* 0x000ea20000000a00 */
[----:B-1----:R-:W-:Y:S01]  /*12e0*/  FADD.FTZ R70, R73, R74 ;  /* 0x0000004a49467221 */ /* 0x002fe20000010000 */
[----:B------:R-:W-:Y:S02]  /*12f0*/  IMAD.MOV.U32 R69, RZ, RZ, RZ ;  /* 0x000000ffff457224 */ /* 0x000fe400078e00ff */
[----:B-----5:R-:W-:Y:S02]  /*1300*/  @!P2 HADD2.F32 R69, -RZ, R68.H0_H0 ;  /* 0x20000044ff45a230 */ /* 0x020fe40000004100 */
[----:B------:R-:W-:Y:S01]  /*1310*/  @!P3 FFMA.FTZ R61, -R70, R61, R60 ;  /* 0x0000003d463db223 */ /* 0x000fe2000001013c */
[----:B------:R-:W-:Y:S01]  /*1320*/  LOP3.LUT R60, R58, 0x80, RZ, 0xfc, !PT ;  /* 0x000000803a3c7812 */ /* 0x000fe200078efcff */
[----:B------:R-:W-:Y:S01]  /*1330*/  @!P4 FFMA.FTZ R62, -R70, R62, R63 ;  /* 0x0000003e463ec223 */ /* 0x000fe2000001013f */
[----:B------:R-:W-:Y:S01]  /*1340*/  LOP3.LUT R63, R58, 0xc0, RZ, 0xfc, !PT ;  /* 0x000000c03a3f7812 */ /* 0x000fe200078efcff */
[----:B------:R-:W-:Y:S01]  /*1350*/  @!P5 FFMA.FTZ R65, -R70, R65, R64 ;  /* 0x000000414641d223 */ /* 0x000fe20000010140 */
[----:B------:R-:W-:Y:S01]  /*1360*/  ISETP.GE.AND P2, PT, R60, UR8, PT ;  /* 0x000000083c007c0c */ /* 0x000fe2000bf46270 */
[----:B------:R-:W-:Y:S01]  /*1370*/  @!P6 FFMA.FTZ R66, -R70, R66, R67 ;  /* 0x000000424642e223 */ /* 0x000fe20000010143 */
[----:B------:R-:W-:-:S02]  /*1380*/  @!P4 F2FP.F16.F32.PACK_AB R62, RZ, R62 ;  /* 0x0000003eff3ec23e */ /* 0x000fc400000000ff */
[----:B------:R-:W-:Y:S02]  /*1390*/  @!P3 F2FP.F16.F32.PACK_AB R61, RZ, R61 ;  /* 0x0000003dff3db23e */ /* 0x000fe400000000ff */
[----:B------:R-:W-:Y:S02]  /*13a0*/  LOP3.LUT R60, R58, 0xa0, RZ, 0xfc, !PT ;  /* 0x000000a03a3c7812 */ /* 0x000fe400078efcff */
[----:B------:R-:W-:Y:S02]  /*13b0*/  ISETP.GE.AND P0, PT, R63, UR8, PT ;  /* 0x000000083f007c0c */ /* 0x000fe4000bf06270 */
[----:B------:R-:W-:Y:S02]  /*13c0*/  @!P5 F2FP.F16.F32.PACK_AB R65, RZ, R65 ;  /* 0x00000041ff41d23e */ /* 0x000fe400000000ff */
[----:B------:R-:W-:Y:S01]  /*13d0*/  ISETP.GE.AND P1, PT, R60, UR8, PT ;  /* 0x000000083c007c0c */ /* 0x000fe2000bf26270 */
[----:B------:R-:W-:Y:S01]  /*13e0*/  @!P2 FFMA.FTZ R56, -R70, R56, R57 ;  /* 0x000000384638a223 */ /* 0x000fe20000010139 */
[----:B--2---:R-:W-:Y:S01]  /*13f0*/  IMAD.WIDE R2, R59, 0x2, R2 ;  /* 0x000000023b027825 */ /* 0x004fe200078e0202 */
[----:B------:R-:W-:-:S02]  /*1400*/  LOP3.LUT R57, R58, 0x100, RZ, 0xfc, !PT ;  /* 0x000001003a397812 */ /* 0x000fc400078efcff */
[----:B------:R-:W-:Y:S02]  /*1410*/  LOP3.LUT R59, R58, 0xe0, RZ, 0xfc, !PT ;  /* 0x000000e03a3b7812 */ /* 0x000fe400078efcff */
[----:B------:R1:W-:Y:S01]  /*1420*/  @!P4 STG.E.U16 desc[UR4][R2.64+0x40], R62 ;  /* 0x0000403e0200c986 */ /* 0x0003e2000c101504 */
[----:B------:R-:W-:Y:S01]  /*1430*/  ISETP.GE.AND P4, PT, R57, UR8, PT ;  /* 0x0000000839007c0c */ /* 0x000fe2000bf86270 */
[C---:B------:R-:W-:Y:S01]  /*1440*/  @!P0 FFMA.FTZ R52, -R70.reuse, R52, R53 ;  /* 0x0000003446348223 */ /* 0x040fe20000010135 */
[----:B------:R-:W-:Y:S01]  /*1450*/  @!P2 F2FP.F16.F32.PACK_AB R56, RZ, R56 ;  /* 0x00000038ff38a23e */ /* 0x000fe200000000ff */
[----:B------:R1:W-:Y:S01]  /*1460*/  @!P3 STG.E.U16 desc[UR4][R2.64], R61 ;  /* 0x0000003d0200b986 */ /* 0x0003e2000c101504 */
[----:B------:R-:W-:Y:S01]  /*1470*/  ISETP.GE.AND P3, PT, R59, UR8, PT ;  /* 0x000000083b007c0c */ /* 0x000fe2000bf66270 */
[----:B------:R-:W-:Y:S01]  /*1480*/  @!P1 FFMA.FTZ R54, -R70, R54, R55 ;  /* 0x0000003646369223 */ /* 0x000fe20000010137 */
[C---:B------:R-:W-:Y:S01]  /*1490*/  LOP3.LUT R59, R58.reuse, 0x120, RZ, 0xfc, !PT ;  /* 0x000001203a3b7812 */ /* 0x040fe200078efcff */
[----:B------:R1:W-:Y:S01]  /*14a0*/  @!P5 STG.E.U16 desc[UR4][R2.64+0x80], R65 ;  /* 0x000080410200d986 */ /* 0x0003e2000c101504 */
[----:B------:R-:W-:-:S02]  /*14b0*/  LOP3.LUT R55, R58, 0x160, RZ, 0xfc, !PT ;  /* 0x000001603a377812 */ /* 0x000fc400078efcff */
[----:B------:R-:W-:Y:S01]  /*14c0*/  ISETP.GE.AND P5, PT, R59, UR8, PT ;  /* 0x000000083b007c0c */ /* 0x000fe2000bfa6270 */
[----:B------:R1:W-:Y:S01]  /*14d0*/  @!P2 STG.E.U16 desc[UR4][R2.64+0x100], R56 ;  /* 0x000100380200a986 */ /* 0x0003e2000c101504 */
[----:B------:R-:W-:Y:S01]  /*14e0*/  @!P0 F2FP.F16.F32.PACK_AB R52, RZ, R52 ;  /* 0x00000034ff34823e */ /* 0x000fe200000000ff */
[C---:B------:R-:W-:Y:S01]  /*14f0*/  @!P4 FFMA.FTZ R48, -R70.reuse, R48, R49 ;  /* 0x000000304630c223 */ /* 0x040fe20000010131 */
[----:B------:R-:W-:Y:S02]  /*1500*/  @!P6 F2FP.F16.F32.PACK_AB R66, RZ, R66 ;  /* 0x00000042ff42e23e */ /* 0x000fe400000000ff */
[----:B------:R-:W-:Y:S01]  /*1510*/  ISETP.GE.AND P2, PT, R55, UR8, PT ;  /* 0x0000000837007c0c */ /* 0x000fe2000bf46270 */
[----:B------:R-:W-:Y:S01]  /*1520*/  @!P3 FFMA.FTZ R50, -R70, R50, R51 ;  /* 0x000000324632b223 */ /* 0x000fe20000010133 */
[----:B------:R-:W-:Y:S01]  /*1530*/  LOP3.LUT R51, R58, 0x1a0, RZ, 0xfc, !PT ;  /* 0x000001a03a337812 */ /* 0x000fe200078efcff */
[----:B------:R1:W-:Y:S01]  /*1540*/  @!P0 STG.E.U16 desc[UR4][R2.64+0x180], R52 ;  /* 0x0001803402008986 */ /* 0x0003e2000c101504 */
[----:B------:R-:W-:-:S02]  /*1550*/  @!P4 F2FP.F16.F32.PACK_AB R48, RZ, R48 ;  /* 0x00000030ff30c23e */ /* 0x000fc400000000ff */
[----:B------:R-:W-:Y:S01]  /*1560*/  LOP3.LUT R53, R58, 0x140, RZ, 0xfc, !PT ;  /* 0x000001403a357812 */ /* 0x000fe200078efcff */
        /* <DEDUP_REMOVED lines=8> */
[----:B------:R-:W-:-:S02]  /*15f0*/  @!P1 F2FP.F16.F32.PACK_AB R54, RZ, R54 ;  /* 0x00000036ff36923e */ /* 0x000fc400000000ff */
[----:B------:R-:W-:Y:S02]  /*1600*/  LOP3.LUT R49, R58, 0x180, RZ, 0xfc, !PT ;  /* 0x000001803a317812 */ /* 0x000fe400078efcff */
[----:B------:R-:W-:Y:S01]  /*1610*/  @!P3 F2FP.F16.F32.PACK_AB R50, RZ, R50 ;  /* 0x00000032ff32b23e */ /* 0x000fe200000000ff */
[----:B------:R1:W-:Y:S01]  /*1620*/  @!P1 STG.E.U16 desc[UR4][R2.64+0x140], R54 ;  /* 0x0001403602009986 */ /* 0x0003e2000c101504 */
[----:B------:R-:W-:Y:S01]  /*1630*/  ISETP.GE.AND P1, PT, R49, UR8, PT ;  /* 0x0000000831007c0c */ /* 0x000fe2000bf26270 */
[C---:B------:R-:W-:Y:S01]  /*1640*/  @!P0 FFMA.FTZ R38, -R70.reuse, R38, R39 ;  /* 0x0000002646268223 */ /* 0x040fe20000010127 */
[----:B------:R-:W-:Y:S01]  /*1650*/  @!P2 F2FP.F16.F32.PACK_AB R42, RZ, R42 ;  /* 0x0000002aff2aa23e */ /* 0x000fe200000000ff */
[----:B------:R-:W-:Y:S01]  /*1660*/  @!P4 FFMA.FTZ R34, -R70, R34, R35 ;  /* 0x000000224622c223 */ /* 0x000fe20000010123 */
[----:B------:R-:W-:Y:S01]  /*1670*/  LOP3.LUT R39, R58, 0x240, RZ, 0xfc, !PT ;  /* 0x000002403a277812 */ /* 0x000fe200078efcff */
[----:B------:R-:W-:Y:S01]  /*1680*/  @!P6 FFMA.FTZ R44, -R70, R44, R45 ;  /* 0x0000002c462ce223 */ /* 0x000fe2000001012d */
[----:B------:R-:W-:Y:S01]  /*1690*/  LOP3.LUT R45, R58, 0x1c0, RZ, 0xfc, !PT ;  /* 0x000001c03a2d7812 */ /* 0x000fe200078efcff */
[----:B------:R1:W-:Y:S01]  /*16a0*/  @!P3 STG.E.U16 desc[UR4][R2.64+0x1c0], R50 ;  /* 0x0001c0320200b986 */ /* 0x0003e2000c101504 */
[----:B------:R-:W-:-:S02]  /*16b0*/  @!P0 F2FP.F16.F32.PACK_AB R38, RZ, R38 ;  /* 0x00000026ff26823e */ /* 0x000fc400000000ff */
[----:B------:R-:W-:Y:S01]  /*16c0*/  LOP3.LUT R35, R58, 0x280, RZ, 0xfc, !PT ;  /* 0x000002803a237812 */ /* 0x000fe200078efcff */
[----:B------:R1:W-:Y:S01]  /*16d0*/  @!P2 STG.E.U16 desc[UR4][R2.64+0x2c0], R42 ;  /* 0x0002c02a0200a986 */ /* 0x0003e2000c101504 */
[----:B------:R-:W-:Y:S01]  /*16e0*/  @!P4 F2FP.F16.F32.PACK_AB R34, RZ, R34 ;  /* 0x00000022ff22c23e */ /* 0x000fe200000000ff */
[----:B------:R-:W-:Y:S01]  /*16f0*/  @!P1 FFMA.FTZ R40, -R70, R40, R41 ;  /* 0x0000002846289223 */ /* 0x000fe20000010129 */
[----:B------:R-:W-:Y:S01]  /*1700*/  ISETP.GE.AND P3, PT, R45, UR8, PT ;  /* 0x000000082d007c0c */ /* 0x000fe2000bf66270 */
[----:B------:R1:W-:Y:S01]  /*1710*/  @!P0 STG.E.U16 desc[UR4][R2.64+0x340], R38 ;  /* 0x0003402602008986 */ /* 0x0003e2000c101504 */
[----:B------:R-:W-:Y:S02]  /*1720*/  ISETP.GE.AND P2, PT, R39, UR8, PT ;  /* 0x0000000827007c0c */ /* 0x000fe4000bf46270 */
[----:B------:R-:W-:Y:S02]  /*1730*/  ISETP.GE.AND P0, PT, R35, UR8, PT ;  /* 0x0000000823007c0c */ /* 0x000fe4000bf06270 */
[----:B------:R-:W-:-:S02]  /*1740*/  PRMT R35, R34, 0x7610, R35 ;  /* 0x0000761022237816 */ /* 0x000fc40000000023 */
[----:B------:R-:W2:Y:S01]  /*1750*/  S2R R34, SR_TID.X ;  /* 0x0000000000227919 */ /* 0x000ea20000002100 */
[----:B------:R-:W-:Y:S02]  /*1760*/  @!P5 F2FP.F16.F32.PACK_AB R46, RZ, R46 ;  /* 0x0000002eff2ed23e */ /* 0x000fe400000000ff */
[----:B------:R-:W-:Y:S01]  /*1770*/  LOP3.LUT R41, R58, 0x200, RZ, 0xfc, !PT ;  /* 0x000002003a297812 */ /* 0x000fe200078efcff */
[----:B------:R1:W-:Y:S01]  /*1780*/  @!P4 STG.E.U16 desc[UR4][R2.64+0x3c0], R35 ;  /* 0x0003c0230200c986 */ /* 0x0003e2000c101504 */
[----:B------:R-:W-:Y:S01]  /*1790*/  @!P1 F2FP.F16.F32.PACK_AB R40, RZ, R40 ;  /* 0x00000028ff28923e */ /* 0x000fe200000000ff */
[C---:B------:R-:W-:Y:S01]  /*17a0*/  @!P3 FFMA.FTZ R36, -R70.reuse, R36, R37 ;  /* 0x000000244624b223 */ /* 0x040fe20000010125 */
[C---:B------:R-:W-:Y:S01]  /*17b0*/  @!P2 FFMA.FTZ R28, -R70.reuse, R28, R29 ;  /* 0x0000001c461ca223 */ /* 0x040fe2000001011d */
[----:B------:R1:W-:Y:S01]  /*17c0*/  @!P5 STG.E.U16 desc[UR4][R2.64+0x240], R46 ;  /* 0x0002402e0200d986 */ /* 0x0003e2000c101504 */
[----:B------:R-:W-:Y:S01]  /*17d0*/  ISETP.GE.AND P5, PT, R41, UR8, PT ;  /* 0x0000000829007c0c */ /* 0x000fe2000bfa6270 */
[----:B------:R-:W-:Y:S01]  /*17e0*/  @!P0 FFMA.FTZ R24, -R70, R24, R25 ;  /* 0x0000001846188223 */ /* 0x000fe20000010119 */
[----:B------:R-:W-:Y:S01]  /*17f0*/  LOP3.LUT R37, R58, 0x260, RZ, 0xfc, !PT ;  /* 0x000002603a257812 */ /* 0x000fe200078efcff */
[----:B------:R1:W-:Y:S01]  /*1800*/  @!P1 STG.E.U16 desc[UR4][R2.64+0x300], R40 ;  /* 0x0003002802009986 */ /* 0x0003e2000c101504 */
[----:B------:R-:W-:-:S02]  /*1810*/  @!P6 F2FP.F16.F32.PACK_AB R44, RZ, R44 ;  /* 0x0000002cff2ce23e */ /* 0x000fc400000000ff */
[----:B------:R-:W-:Y:S02]  /*1820*/  ISETP.GE.AND P1, PT, R37, UR8, PT ;  /* 0x0000000825007c0c */ /* 0x000fe4000bf26270 */
[----:B------:R-:W-:Y:S01]  /*1830*/  @!P2 F2FP.F16.F32.PACK_AB R28, RZ, R28 ;  /* 0x0000001cff1ca23e */ /* 0x000fe200000000ff */
[----:B------:R1:W-:Y:S01]  /*1840*/  @!P6 STG.E.U16 desc[UR4][R2.64+0x280], R44 ;  /* 0x0002802c0200e986 */ /* 0x0003e2000c101504 */
[----:B------:R-:W-:Y:S02]  /*1850*/  LOP3.LUT R43, R58, 0x220, RZ, 0xfc, !PT ;  /* 0x000002203a2b7812 */ /* 0x000fe400078efcff */
[----:B------:R-:W-:Y:S01]  /*1860*/  @!P3 F2FP.F16.F32.PACK_AB R36, RZ, R36 ;  /* 0x00000024ff24b23e */ /* 0x000fe200000000ff */
        /* <DEDUP_REMOVED lines=11> */
[----:B------:R-:W-:Y:S01]  /*1920*/  @!P5 F2FP.F16.F32.PACK_AB R32, RZ, R32 ;  /* 0x00000020ff20d23e */ /* 0x000fe200000000ff */
        /* <DEDUP_REMOVED lines=9> */
[----:B------:R-:W-:Y:S02]  /*19c0*/  @!P6 F2FP.F16.F32.PACK_AB R30, RZ, R30 ;  /* 0x0000001eff1ee23e */ /* 0x000fe400000000ff */
[----:B------:R-:W-:Y:S01]  /*19d0*/  @!P0 F2FP.F16.F32.PACK_AB R24, RZ, R24 ;  /* 0x00000018ff18823e */ /* 0x000fe200000000ff */
[----:B------:R-:W-:Y:S01]  /*19e0*/  VIADD R15, R34, 0x360 ;  /* 0x00000360220f7836 */ /* 0x000fe20000000000 */
[----:B------:R-:W-:Y:S01]  /*19f0*/  LOP3.LUT R27, R58, 0x300, RZ, 0xfc, !PT ;  /* 0x000003003a1b7812 */ /* 0x000fe200078efcff */
[----:B------:R1:W-:Y:S01]  /*1a00*/  @!P6 STG.E.U16 desc[UR4][R2.64+0x440], R30 ;  /* 0x0004401e0200e986 */ /* 0x0003e2000c101504 */
[----:B------:R-:W-:Y:S01]  /*1a10*/  @!P3 F2FP.F16.F32.PACK_AB R22, RZ, R22 ;  /* 0x00000016ff16b23e */ /* 0x000fe200000000ff */
[----:B------:R-:W-:Y:S01]  /*1a20*/  @!P4 FFMA.FTZ R20, -R70, R20, R21 ;  /* 0x000000144614c223 */ /* 0x000fe20000010115 */
[----:B------:R-:W-:Y:S01]  /*1a30*/  ISETP.GE.AND P6, PT, R27, UR8, PT ;  /* 0x000000081b007c0c */ /* 0x000fe2000bfc6270 */
[----:B------:R1:W-:Y:S01]  /*1a40*/  @!P0 STG.E.U16 desc[UR4][R2.64+0x500], R24 ;  /* 0x0005001802008986 */ /* 0x0003e2000c101504 */
[----:B------:R-:W-:Y:S01]  /*1a50*/  ISETP.GE.AND P0, PT, R15, UR8, PT ;  /* 0x000000080f007c0c */ /* 0x000fe2000bf06270 */
[----:B------:R-:W-:-:S02]  /*1a60*/  VIADD R15, R34, 0x380 ;  /* 0x00000380220f7836 */ /* 0x000fc40000000000 */
[----:B------:R-:W-:Y:S01]  /*1a70*/  @!P5 FFMA.FTZ R18, -R70, R18, R19 ;  /* 0x000000124612d223 */ /* 0x000fe20000010113 */
[----:B------:R1:W-:Y:S01]  /*1a80*/  @!P3 STG.E.U16 desc[UR4][R2.64+0x540], R22 ;  /* 0x000540160200b986 */ /* 0x0003e2000c101504 */
[----:B------:R-:W-:Y:S02]  /*1a90*/  @!P1 F2FP.F16.F32.PACK_AB R26, RZ, R26 ;  /* 0x0000001aff1a923e */ /* 0x000fe400000000ff */
[----:B------:R-:W-:Y:S01]  /*1aa0*/  ISETP.GE.AND P3, PT, R15, UR8, PT ;  /* 0x000000080f007c0c */ /* 0x000fe2000bf66270 */
[C---:B------:R-:W-:Y:S01]  /*1ab0*/  VIADD R15, R34.reuse, 0x3a0 ;  /* 0x000003a0220f7836 */ /* 0x040fe20000000000 */
[----:B------:R-:W-:Y:S01]  /*1ac0*/  @!P4 F2FP.F16.F32.PACK_AB R20, RZ, R20 ;  /* 0x00000014ff14c23e */ /* 0x000fe200000000ff */
[----:B------:R-:W-:Y:S01]  /*1ad0*/  VIADD R34, R34, 0x3c0 ;  /* 0x000003c022227836 */ /* 0x000fe20000000000 */
[----:B------:R-:W-:Y:S01]  /*1ae0*/  @!P5 F2FP.F16.F32.PACK_AB R18, RZ, R18 ;  /* 0x00000012ff12d23e */ /* 0x000fe200000000ff */
        /* <DEDUP_REMOVED lines=10> */
[----:B------:R-:W-:Y:S02]  /*1b90*/  @!P6 F2FP.F16.F32.PACK_AB R16, RZ, R16 ;  /* 0x00000010ff10e23e */ /* 0x000fe400000000ff */
[----:B------:R-:W-:Y:S02]  /*1ba0*/  @!P2 F2FP.F16.F32.PACK_AB R14, RZ, R14 ;  /* 0x0000000eff0ea23e */ /* 0x000fe400000000ff */
        /* <DEDUP_REMOVED lines=10> */
[----:B------:R1:W-:Y:S01]  /*1c50*/  @!P0 STG.E.U16 desc[UR4][R2.64+0x6c0], R10 ;  /* 0x0006c00a02008986 */ /* 0x0003e2000c101504 */
[----:B------:R-:W-:-:S03]  /*1c60*/  @!P5 F2FP.F16.F32.PACK_AB R71, RZ, R71 ;  /* 0x00000047ff47d23e */ /* 0x000fc600000000ff */
        /* <DEDUP_REMOVED lines=9> */
.L_x_3920:
        /* <DEDUP_REMOVED lines=16> */
.L_x_11266:


//--------------------- .text._ZN43_GLOBAL__N__9ae7fba5_10_SoftMax_cu_9f978f6321softmax_warp_backwardIN3c104HalfES2_fLi9ELb0ELb0EEEvPT0_PKT_S7_iiiPKb --------------------------
	.section	.text._ZN43_GLOBAL__N__9ae7fba5_10_SoftMax_cu_9f978f6321softmax_warp_backwardIN3c104HalfES2_fLi9ELb0ELb0EEEvPT0_PKT_S7_iiiPKb,"ax",@progbits
	.align	128
.text._ZN43_GLOBAL__N__9ae7fba5_10_SoftMax_cu_9f978f6321softmax_warp_backwardIN3c104HalfES2_fLi9ELb0ELb0EEEvPT0_PKT_S7_iiiPKb:
        .type           _ZN43_GLOBAL__N__9ae7fba5_10_SoftMax_cu_9f978f6321softmax_warp_backwardIN3c104HalfES2_fLi9ELb0ELb0EEEvPT0_PKT_S7_iiiPKb,@function
        .size           _ZN43_GLOBAL__N__9ae7fba5_10_SoftMax_cu_9f978f6321softmax_warp_backwardIN3c104HalfES2_fLi9ELb0ELb0EEEvPT0_PKT_S7_iiiPKb,(.L_x_11267 - _ZN43_GLOBAL__N__9ae7fba5_10_SoftMax_cu_9f978f6321softmax_warp_backwardIN3c104HalfES2_fLi9ELb0ELb0EEEvPT0_PKT_S7_iiiPKb)
        .other          _ZN43_GLOBAL__N__9ae7fba5_10_SoftMax_cu_9f978f6321softmax_warp_backwardIN3c104HalfES2_fLi9ELb0ELb0EEEvPT0_PKT_S7_iiiPKb,@"STO_CUDA_ENTRY STV_DEFAULT"
_ZN43_GLOBAL__N__9ae7fba5_10_SoftMax_cu_9f978f6321softmax_warp_backwardIN3c104HalfES2_fLi9ELb0ELb0EEEvPT0_PKT_S7_iiiPKb:
        /* <DEDUP_REMOVED lines=20> */
[C---:B------:R-:W-:Y:S01]  /*0140*/  VIADD R7, R0.reuse, 0x20 ;  /* 0x0000002000077836 */ /* 0x040fe20000000000 */
[C---:B------:R-:W-:Y:S02]  /*0150*/  IADD3 R8, PT, PT, R0.reuse, 0x60, RZ ;  /* 0x0000006000087810 */ /* 0x040fe40007ffe0ff */
[----:B------:R-:W-:Y:S02]  /*0160*/  CS2R R30, SRZ ;  /* 0x00000000001e7805 */ /* 0x000fe4000001ff00 */
[----:B------:R-:W-:Y:S01]  /*0170*/  ISETP.GE.AND P6, PT, R7, UR8, PT ;  /* 0x0000000807007c0c */ /* 0x000fe2000bfc6270 */
[----:B------:R-:W-:Y:S01]  /*0180*/  VIADD R7, R0, 0x40 ;  /* 0x0000004000077836 */ /* 0x000fe20000000000 */
[----:B------:R-:W-:Y:S01]  /*0190*/  ISETP.GE.AND P1, PT, R8, UR8, PT ;  /* 0x0000000808007c0c */ /* 0x000fe2000bf26270 */
[----:B------:R-:W-:Y:S01]  /*01a0*/  VIADD R8, R0, 0x80 ;  /* 0x0000008000087836 */ /* 0x000fe20000000000 */
[----:B------:R-:W-:-:S02]  /*01b0*/  ISETP.LT.OR P4, PT, R19, 0x1, P6 ;  /* 0x000000011300780c */ /* 0x000fc40003781670 */
[----:B------:R-:W-:Y:S02]  /*01c0*/  ISETP.GE.AND P3, PT, R7, UR8, PT ;  /* 0x0000000807007c0c */ /* 0x000fe4000bf66270 */
[C---:B------:R-:W-:Y:S02]  /*01d0*/  ISETP.LT.OR P1, PT, R19.reuse, 0x1, P1 ;  /* 0x000000011300780c */ /* 0x040fe40000f21670 */
[----:B------:R-:W-:Y:S02]  /*01e0*/  ISETP.LT.OR P3, PT, R19, 0x1, P3 ;  /* 0x000000011300780c */ /* 0x000fe40001f61670 */
[----:B------:R-:W-:Y:S01]  /*01f0*/  ISETP.GE.AND P2, PT, R8, UR8, PT ;  /* 0x0000000808007c0c */ /* 0x000fe2000bf46270 */
[----:B------:R-:W-:-:S04]  /*0200*/  VIADD R8, R0, 0xa0 ;  /* 0x000000a000087836 */ /* 0x000fc80000000000 */
[----:B------:R-:W4:Y:S01]  /*0210*/  @!P4 LDG.E.U16 R17, desc[UR4][R2.64+0x40] ;  /* 0x000040040211c981 */ /* 0x000f22000c1e1500 */
[----:B------:R-:W-:-:S03]  /*0220*/  ISETP.LT.OR P2, PT, R19, 0x1, P2 ;  /* 0x000000011300780c */ /* 0x000fc60001741670 */
[----:B------:R-:W4:Y:S04]  /*0230*/  @!P4 LDG.E.U16 R7, desc[UR4][R4.64+0x40] ;  /* 0x000040040407c981 */ /* 0x000f28000c1e1500 */
[----:B------:R-:W4:Y:S04]  /*0240*/  @!P3 LDG.E.U16 R10, desc[UR4][R4.64+0x80] ;  /* 0x00008004040ab981 */ /* 0x000f28000c1e1500 */
[----:B------:R-:W4:Y:S04]  /*0250*/  @!P1 LDG.E.U16 R11, desc[UR4][R2.64+0xc0] ;  /* 0x0000c004020b9981 */ /* 0x000f28000c1e1500 */
[----:B------:R-:W4:Y:S04]  /*0260*/  @!P2 LDG.E.U16 R14, desc[UR4][R4.64+0x100] ;  /* 0x00010004040ea981 */ /* 0x000f28000c1e1500 */
[----:B------:R-:W4:Y:S04]  /*0270*/  @!P1 LDG.E.U16 R12, desc[UR4][R4.64+0xc0] ;  /* 0x0000c004040c9981 */ /* 0x000f28000c1e1500 */
[----:B------:R-:W4:Y:S01]  /*0280*/  @!P2 LDG.E.U16 R13, desc[UR4][R2.64+0x100] ;  /* 0x00010004020da981 */ /* 0x000f22000c1e1500 */
[----:B--2---:R-:W-:-:S03]  /*0290*/  @!P0 HADD2.F32 R31, -RZ, R9.H0_H0 ;  /* 0x20000009ff1f8230 */ /* 0x004fc60000004100 */
[----:B------:R-:W2:Y:S01]  /*02a0*/  @!P3 LDG.E.U16 R9, desc[UR4][R2.64+0x80] ;  /* 0x000080040209b981 */ /* 0x000ea2000c1e1500 */
[----:B---3--:R-:W-:Y:S01]  /*02b0*/  @!P0 HADD2.F32 R30, -RZ, R6.H0_H0 ;  /* 0x20000006ff1e8230 */ /* 0x008fe20000004100 */
[----:B------:R-:W-:-:S04]  /*02c0*/  ISETP.GE.AND P0, PT, R8, UR8, PT ;  /* 0x0000000808007c0c */ /* 0x000fc8000bf06270 */
[----:B------:R-:W-:-:S13]  /*02d0*/  ISETP.LT.OR P0, PT, R19, 0x1, P0 ;  /* 0x000000011300780c */ /* 0x000fda0000701670 */
[----:B------:R-:W3:Y:S04]  /*02e0*/  @!P0 LDG.E.U16 R15, desc[UR4][R2.64+0x140] ;  /* 0x00014004020f8981 */ /* 0x000ee8000c1e1500 */
[----:B------:R-:W3:Y:S01]  /*02f0*/  @!P0 LDG.E.U16 R16, desc[UR4][R4.64+0x140] ;  /* 0x0001400404108981 */ /* 0x000ee2000c1e1500 */
[----:B------:R-:W-:Y:S01]  /*0300*/  CS2R R28, SRZ ;  /* 0x00000000001c7805 */ /* 0x000fe2000001ff00 */
[----:B----4-:R-:W-:Y:S01]  /*0310*/  @!P4 HADD2.F32 R29, -RZ, R17.H0_H0 ;  /* 0x20000011ff1dc230 */ /* 0x010fe20000004100 */
[C---:B------:R-:W-:Y:S01]  /*0320*/  IADD3 R17, PT, PT, R0.reuse, 0xc0, RZ ;  /* 0x000000c000117810 */ /* 0x040fe20007ffe0ff */
[----:B------:R-:W-:Y:S02]  /*0330*/  VIADD R18, R0, 0xe0 ;  /* 0x000000e000127836 */ /* 0x000fe40000000000 */
[----:B------:R-:W-:Y:S01]  /*0340*/  @!P4 HADD2.F32 R28, -RZ, R7.H0_H0 ;  /* 0x20000007ff1cc230 */ /* 0x000fe20000004100 */
[----:B------:R-:W-:-:S02]  /*0350*/  CS2R R6, SRZ ;  /* 0x0000000000067805 */ /* 0x000fc4000001ff00 */
[----:B------:R-:W-:Y:S01]  /*0360*/  ISETP.GE.AND P4, PT, R17, UR8, PT ;  /* 0x0000000811007c0c */ /* 0x000fe2000bf86270 */
[----:B------:R-:W-:-:S03]  /*0370*/  @!P3 HADD2.F32 R7, -RZ, R10.H0_H0 ;  /* 0x2000000aff07b230 */ /* 0x000fc60000004100 */
[----:B------:R-:W-:Y:S01]  /*0380*/  ISETP.LT.OR P4, PT, R19, 0x1, P4 ;  /* 0x000000011300780c */ /* 0x000fe20002781670 */
[----:B------:R-:W-:Y:S02]  /*0390*/  IMAD.MOV.U32 R8, RZ, RZ, RZ ;  /* 0x000000ffff087224 */ /* 0x000fe400078e00ff */
[C---:B------:R-:W-:Y:S02]  /*03a0*/  VIADD R17, R0.reuse, 0x100 ;  /* 0x0000010000117836 */ /* 0x040fe40000000000 */
[----:B------:R-:W-:Y:S01]  /*03b0*/  @!P1 HADD2.F32 R8, -RZ, R11.H0_H0 ;  /* 0x2000000bff089230 */ /* 0x000fe20000004100 */
[----:B------:R-:W-:Y:S01]  /*03c0*/  CS2R R10, SRZ ;  /* 0x00000000000a7805 */ /* 0x000fe2000001ff00 */
[----:B------:R-:W-:Y:S02]  /*03d0*/  @!P2 HADD2.F32 R11, -RZ, R14.H0_H0 ;  /* 0x2000000eff0ba230 */ /* 0x000fe40000004100 */
[----:B------:R-:W-:Y:S02]  /*03e0*/  VIADD R14, R0, 0x120 ;  /* 0x00000120000e7836 */ /* 0x000fe40000000000 */
[----:B------:R-:W-:-:S03]  /*03f0*/  @!P2 HADD2.F32 R10, -RZ, R13.H0_H0 ;  /* 0x2000000dff0aa230 */ /* 0x000fc60000004100 */
[----:B------:R-:W-:Y:S01]  /*0400*/  ISETP.GE.AND P2, PT, R14, UR8, PT ;  /* 0x000000080e007c0c */ /* 0x000fe2000bf46270 */
[----:B--2---:R-:W-:Y:S01]  /*0410*/  @!P3 HADD2.F32 R6, -RZ, R9.H0_H0 ;  /* 0x20000009ff06b230 */ /* 0x004fe20000004100 */
[----:B------:R-:W-:Y:S01]  /*0420*/  ISETP.GE.AND P3, PT, R18, UR8, PT ;  /* 0x0000000812007c0c */ /* 0x000fe2000bf66270 */
[----:B------:R-:W-:Y:S01]  /*0430*/  HFMA2 R9, -RZ, RZ, 0, 0 ;  /* 0x00000000ff097431 */ /* 0x000fe200000001ff */
[----:B------:R-:W2:Y:S02]  /*0440*/  @!P4 LDG.E.U16 R18, desc[UR4][R4.64+0x180] ;  /* 0x000180040412c981 */ /* 0x000ea4000c1e1500 */
[----:B------:R-:W-:Y:S01]  /*0450*/  ISETP.LT.OR P3, PT, R19, 0x1, P3 ;  /* 0x000000011300780c */ /* 0x000fe20001f61670 */
[----:B------:R-:W-:Y:S01]  /*0460*/  @!P1 HADD2.F32 R9, -RZ, R12.H0_H0 ;  /* 0x2000000cff099230 */ /* 0x000fe20000004100 */
[----:B------:R-:W-:Y:S02]  /*0470*/  ISETP.GE.AND P1, PT, R17, UR8, PT ;  /* 0x0000000811007c0c */ /* 0x000fe4000bf26270 */
[----:B------:R-:W-:Y:S01]  /*0480*/  CS2R R12, SRZ ;  /* 0x00000000000c7805 */ /* 0x000fe2000001ff00 */
[----:B------:R-:W4:Y:S01]  /*0490*/  @!P4 LDG.E.U16 R17, desc[UR4][R2.64+0x180] ;  /* 0x000180040211c981 */ /* 0x000f22000c1e1500 */
[----:B------:R-:W-:-:S07]  /*04a0*/  ISETP.LT.OR P1, PT, R19, 0x1, P1 ;  /* 0x000000011300780c */ /* 0x000fce0000f21670 */
[----:B------:R-:W4:Y:S01]  /*04b0*/  @!P3 LDG.E.U16 R20, desc[UR4][R2.64+0x1c0] ;  /* 0x0001c0040214b981 */ /* 0x000f22000c1e1500 */
[----:B---3--:R-:W-:-:S03]  /*04c0*/  @!P0 HADD2.F32 R12, -RZ, R15.H0_H0 ;  /* 0x2000000fff0c8230 */ /* 0x008fc60000004100 */
[----:B------:R-:W3:Y:S01]  /*04d0*/  @!P3 LDG.E.U16 R21, desc[UR4][R4.64+0x1c0] ;  /* 0x0001c0040415b981 */ /* 0x000ee2000c1e1500 */
[----:B------:R-:W-:Y:S01]  /*04e0*/  @!P0 HADD2.F32 R13, -RZ, R16.H0_H0 ;  /* 0x20000010ff0d8230 */ /* 0x000fe20000004100 */
[----:B------:R-:W-:Y:S02]  /*04f0*/  ISETP.LT.OR P0, PT, R19, 0x1, P2 ;  /* 0x000000011300780c */ /* 0x000fe40001701670 */
[----:B------:R-:W3:Y:S04]  /*0500*/  @!P1 LDG.E.U16 R22, desc[UR4][R2.64+0x200] ;  /* 0x0002000402169981 */ /* 0x000ee8000c1e1500 */
[----:B------:R-:W3:Y:S07]  /*0510*/  @!P1 LDG.E.U16 R23, desc[UR4][R4.64+0x200] ;  /* 0x0002000404179981 */ /* 0x000eee000c1e1500 */
[----:B------:R-:W3:Y:S04]  /*0520*/  @!P0 LDG.E.U16 R24, desc[UR4][R2.64+0x240] ;  /* 0x0002400402188981 */ /* 0x000ee8000c1e1500 */
[----:B------:R-:W3:Y:S01]  /*0530*/  @!P0 LDG.E.U16 R25, desc[UR4][R4.64+0x240] ;  /* 0x0002400404198981 */ /* 0x000ee2000c1e1500 */
[----:B------:R-:W-:Y:S01]  /*0540*/  CS2R R14, SRZ ;  /* 0x00000000000e7805 */ /* 0x000fe2000001ff00 */
[----:B--2---:R-:W-:-:S02]  /*0550*/  @!P4 HADD2.F32 R15, -RZ, R18.H0_H0 ;  /* 0x20000012ff0fc230 */ /* 0x004fc40000004100 */
[----:B----4-:R-:W-:Y:S01]  /*0560*/  @!P4 HADD2.F32 R14, -RZ, R17.H0_H0 ;  /* 0x20000011ff0ec230 */ /* 0x010fe20000004100 */
[----:B------:R-:W-:Y:S02]  /*0570*/  CS2R R16, SRZ ;  /* 0x0000000000107805 */ /* 0x000fe4000001ff00 */
[----:B------:R-:W-:Y:S01]  /*0580*/  ISETP.GE.AND P4, PT, R19, 0x1, PT ;  /* 0x000000011300780c */ /* 0x000fe20003f86270 */
[----:B------:R-:W-:Y:S01]  /*0590*/  @!P3 HADD2.F32 R16, -RZ, R20.H0_H0 ;  /* 0x20000014ff10b230 */ /* 0x000fe20000004100 */
[----:B------:R-:W-:Y:S01]  /*05a0*/  IADD3 R20, PT, PT, R0, 0x140, RZ ;  /* 0x0000014000147810 */ /* 0x000fe20007ffe0ff */
[----:B---3--:R-:W-:-:S03]  /*05b0*/  @!P3 HADD2.F32 R17, -RZ, R21.H0_H0 ;  /* 0x20000015ff11b230 */ /* 0x008fc60000004100 */
[----:B------:R-:W-:Y:S01]  /*05c0*/  ISETP.GE.OR P3, PT, R20, UR8, !P4 ;  /* 0x0000000814007c0c */ /* 0x000fe2000e766670 */
[C---:B------:R-:W-:Y:S01]  /*05d0*/  VIADD R20, R0.reuse, 0x160 ;  /* 0x0000016000147836 */ /* 0x040fe20000000000 */
[----:B------:R-:W-:Y:S01]  /*05e0*/  CS2R R18, SRZ ;  /* 0x0000000000127805 */ /* 0x000fe2000001ff00 */
[----:B------:R-:W-:Y:S01]  /*05f0*/  @!P1 HADD2.F32 R18, -RZ, R22.H0_H0 ;  /* 0x20000016ff129230 */ /* 0x000fe20000004100 */
[----:B------:R-:W-:Y:S01]  /*0600*/  IADD3 R22, PT, PT, R0, 0x180, RZ ;  /* 0x0000018000167810 */ /* 0x000fe20007ffe0ff */
[----:B------:R-:W-:Y:S01]  /*0610*/  @!P1 HADD2.F32 R19, -RZ, R23.H0_H0 ;  /* 0x20000017ff139230 */ /* 0x000fe20000004100 */
[----:B------:R-:W-:Y:S02]  /*0620*/  ISETP.GE.OR P1, PT, R20, UR8, !P4 ;  /* 0x0000000814007c0c */ /* 0x000fe4000e726670 */
[----:B------:R-:W-:-:S05]  /*0630*/  CS2R R20, SRZ ;  /* 0x0000000000147805 */ /* 0x000fca000001ff00 */
[----:B------:R-:W2:Y:S01]  /*0640*/  @!P3 LDG.E.U16 R26, desc[UR4][R4.64+0x280] ;  /* 0x00028004041ab981 */ /* 0x000ea2000c1e1500 */
[----:B------:R-:W-:Y:S02]  /*0650*/  @!P0 HADD2.F32 R20, -RZ, R24.H0_H0 ;  /* 0x20000018ff148230 */ /* 0x000fe40000004100 */
[----:B------:R-:W-:Y:S01]  /*0660*/  @!P0 HADD2.F32 R21, -RZ, R25.H0_H0 ;  /* 0x20000019ff158230 */ /* 0x000fe20000004100 */
[----:B------:R-:W-:Y:S01]  /*0670*/  ISETP.GE.OR P0, PT, R22, UR8, !P4 ;  /* 0x0000000816007c0c */ /* 0x000fe2000e706670 */
[----:B------:R-:W3:Y:S04]  /*0680*/  @!P3 LDG.E.U16 R25, desc[UR4][R2.64+0x280] ;  /* 0x000280040219b981 */ /* 0x000ee8000c1e1500 */
[----:B------:R-:W4:Y:S04]  /*0690*/  @!P1 LDG.E.U16 R27, desc[UR4][R2.64+0x2c0] ;  /* 0x0002c004021b9981 */ /* 0x000f28000c1e1500 */
[----:B------:R-:W4:Y:S04]  /*06a0*/  @!P1 LDG.E.U16 R32, desc[UR4][R4.64+0x2c0] ;  /* 0x0002c00404209981 */ /* 0x000f28000c1e1500 */
[----:B------:R-:W4:Y:S04]  /*06b0*/  @!P0 LDG.E.U16 R34, desc[UR4][R2.64+0x300] ;  /* 0x0003000402228981 */ /* 0x000f28000c1e1500 */
[----:B------:R-:W4:Y:S01]  /*06c0*/  @!P0 LDG.E.U16 R35, desc[UR4][R4.64+0x300] ;  /* 0x0003000404238981 */ /* 0x000f22000c1e1500 */
[C---:B------:R-:W-:Y:S01]  /*06d0*/  VIADD R36, R0.reuse, 0x1a0 ;  /* 0x000001a000247836 */ /* 0x040fe20000000000 */
[----:B------:R-:W-:Y:S01]  /*06e0*/  CS2R R22, SRZ ;  /* 0x0000000000167805 */ /* 0x000fe2000001ff00 */
[----:B------:R-:W-:-:S02]  /*06f0*/  VIADD R39, R0, 0x1e0 ;  /* 0x000001e000277836 */ /* 0x000fc40000000000 */
[----:B--2---:R-:W-:Y:S02]  /*0700*/  @!P3 HADD2.F32 R23, -RZ, R26.H0_H0 ;  /* 0x2000001aff17b230 */ /* 0x004fe40000004100 */
[----:B---3--:R-:W-:Y:S01]  /*0710*/  @!P3 HADD2.F32 R22, -RZ, R25.H0_H0 ;  /* 0x20000019ff16b230 */ /* 0x008fe20000004100 */
[----:B------:R-:W-:Y:S02]  /*0720*/  ISETP.GE.OR P3, PT, R36, UR8, !P4 ;  /* 0x0000000824007c0c */ /* 0x000fe4000e766670 */
[----:B------:R-:W-:Y:S02]  /*0730*/  IADD3 R36, PT, PT, R0, 0x1c0, RZ ;  /* 0x000001c000247810 */ /* 0x000fe40007ffe0ff */
[----:B------:R-:W-:Y:S01]  /*0740*/  CS2R R24, SRZ ;  /* 0x0000000000187805 */ /* 0x000fe2000001ff00 */
[----:B----4-:R-:W-:Y:S02]  /*0750*/  @!P1 HADD2.F32 R24, -RZ, R27.H0_H0 ;  /* 0x2000001bff189230 */ /* 0x010fe40000004100 */
[----:B------:R-:W-:Y:S01]  /*0760*/  @!P1 HADD2.F32 R25, -RZ, R32.H0_H0 ;  /* 0x20000020ff199230 */ /* 0x000fe20000004100 */
[----:B------:R-:W-:-:S02]  /*0770*/  ISETP.GE.OR P1, PT, R36, UR8, !P4 ;  /* 0x0000000824007c0c */ /* 0x000fc4000e726670 */
[----:B------:R-:W-:Y:S01]  /*0780*/  CS2R R26, SRZ ;  /* 0x00000000001a7805 */ /* 0x000fe2000001ff00 */
[----:B------:R-:W-:Y:S02]  /*0790*/  @!P0 HADD2.F32 R26, -RZ, R34.H0_H0 ;  /* 0x20000022ff1a8230 */ /* 0x000fe40000004100 */
[----:B------:R-:W2:Y:S01]  /*07a0*/  @!P3 LDG.E.U16 R40, desc[UR4][R2.64+0x340] ;  /* 0x000340040228b981 */ /* 0x000ea2000c1e1500 */
[----:B------:R-:W-:Y:S01]  /*07b0*/  @!P0 HADD2.F32 R27, -RZ, R35.H0_H0 ;  /* 0x20000023ff1b8230 */ /* 0x000fe20000004100 */
[----:B------:R-:W-:Y:S01]  /*07c0*/  ISETP.GE.OR P0, PT, R39, UR8, !P4 ;  /* 0x0000000827007c0c */ /* 0x000fe2000e706670 */
[----:B------:R-:W-:Y:S01]  /*07d0*/  FADD.FTZ R32, RZ, R31 ;  /* 0x0000001fff207221 */ /* 0x000fe20000010000 */
[----:B------:R-:W5:Y:S04]  /*07e0*/  @!P3 LDG.E.U16 R36, desc[UR4][R4.64+0x340] ;  /* 0x000340040424b981 */ /* 0x000f68000c1e1500 */
[----:B------:R-:W3:Y:S04]  /*07f0*/  @!P1 LDG.E.U16 R34, desc[UR4][R2.64+0x380] ;  /* 0x0003800402229981 */ /* 0x000ee8000c1e1500 */
[----:B------:R-:W5:Y:S04]  /*0800*/  @!P1 LDG.E.U16 R37, desc[UR4][R4.64+0x380] ;  /* 0x0003800404259981 */ /* 0x000f68000c1e1500 */
        /* <DEDUP_REMOVED lines=13> */
[----:B------:R-:W-:Y:S01]  /*08e0*/  FADD.FTZ R41, R41, R24 ;  /* 0x0000001829297221 */ /* 0x000fe20000010000 */
[----:B------:R-:W-:-:S03]  /*08f0*/  MOV R32, RZ ;  /* 0x000000ff00207202 */ /* 0x000fc60000000f00 */
[----:B------:R-:W-:Y:S01]  /*0900*/  FADD.FTZ R2, R41, R26 ;  /* 0x0000001a29027221 */ /* 0x000fe20000010000 */
[----:B--2---:R-:W-:-:S05]  /*0910*/  @!P3 HADD2.F32 R5, -RZ, R40.H0_H0 ;  /* 0x20000028ff05b230 */ /* 0x004fca0000004100 */
[----:B------:R-:W-:Y:S01]  /*0920*/  FADD.FTZ R3, R2, R5 ;  /* 0x0000000502037221 */ /* 0x000fe20000010000 */
[----:B---3--:R-:W-:-:S05]  /*0930*/  @!P1 HADD2.F32 R32, -RZ, R34.H0_H0 ;  /* 0x20000022ff209230 */ /* 0x008fca0000004100 */
        /* <DEDUP_REMOVED lines=11> */
[----:B------:R-:W-:-:S04]  /*09f0*/  CS2R R34, SRZ ;  /* 0x0000000000227805 */ /* 0x000fc8000001ff00 */
[----:B------:R0:W1:Y:S01]  /*0a00*/  SHFL.BFLY PT, R43, R42, 0x1, 0x1f ;  /* 0x0c201f002a2b7f89 */ /* 0x00006200000e0000 */
[----:B------:R-:W-:Y:S05]  /*0a10*/  @!P4 EXIT ;  /* 0x000000000000c94d */ /* 0x000fea0003800000 */
[----:B-----5:R-:W-:Y:S02]  /*0a20*/  @!P1 HADD2.F32 R35, -RZ, R37.H0_H0 ;  /* 0x20000025ff239230 */ /* 0x020fe40000004100 */
[----:B-1----:R-:W-:Y:S01]  /*0a30*/  FADD.FTZ R37, R42, R43 ;  /* 0x0000002b2a257221 */ /* 0x002fe20000010000 */
[----:B------:R-:W1:Y:S01]  /*0a40*/  LDC.64 R2, c[0x0][0x380] ;  /* 0x0000e000ff027b82 */ /* 0x000e620000000a00 */
[----:B------:R-:W-:Y:S01]  /*0a50*/  LOP3.LUT R40, R0, 0x40, RZ, 0xfc, !PT ;  /* 0x0000004000287812 */ /* 0x000fe200078efcff */
[----:B------:R-:W-:Y:S02]  /*0a60*/  @!P3 HADD2.F32 R34, -RZ, R36.H0_H0 ;  /* 0x20000024ff22b230 */ /* 0x000fe40000004100 */
[C---:B------:R-:W-:Y:S01]  /*0a70*/  @!P6 FFMA.FTZ R29, -R37.reuse, R28, R29 ;  /* 0x0000001c251de223 */ /* 0x040fe2000001011d */
[C---:B------:R-:W-:Y:S01]  /*0a80*/  @!P5 FFMA.FTZ R30, -R37.reuse, R30, R31 ;  /* 0x0000001e251ed223 */ /* 0x040fe2000001011f */
[----:B------:R-:W2:Y:S01]  /*0a90*/  S2R R28, SR_TID.X ;  /* 0x00000000001c7919 */ /* 0x000ea20000002100 */
[----:B------:R-:W-:Y:S01]  /*0aa0*/  ISETP.GE.AND P1, PT, R40, UR8, PT ;  /* 0x0000000828007c0c */ /* 0x000fe2000bf26270 */
[----:B------:R-:W-:Y:S01]  /*0ab0*/  IMAD.MOV.U32 R36, RZ, RZ, RZ ;  /* 0x000000ffff247224 */ /* 0x000fe200078e00ff */
[C---:B------:R-:W-:Y:S01]  /*0ac0*/  LOP3.LUT R31, R0.reuse, 0x60, RZ, 0xfc, !PT ;  /* 0x00000060001f7812 */ /* 0x040fe200078efcff */
[----:B------:R-:W-:Y:S01]  /*0ad0*/  @!P0 HADD2.F32 R36, -RZ, R38.H0_H0 ;  /* 0x20000026ff248230 */ /* 0x000fe20000004100 */
[----:B------:R-:W-:Y:S01]  /*0ae0*/  LOP3.LUT R38, R0, 0x80, RZ, 0xfc, !PT ;  /* 0x0000008000267812 */ /* 0x000fe200078efcff */
[----:B------:R-:W-:Y:S01]  /*0af0*/  @!P2 FFMA.FTZ R21, -R37, R21, R20 ;  /* 0x000000152515a223 */ /* 0x000fe20000010114 */
[----:B------:R-:W-:-:S02]  /*0b00*/  ISETP.GE.AND P0, PT, R31, UR8, PT ;  /* 0x000000081f007c0c */ /* 0x000fc4000bf06270 */
[----:B------:R-:W-:Y:S02]  /*0b10*/  @!P5 F2FP.F16.F32.PACK_AB R30, RZ, R30 ;  /* 0x0000001eff1ed23e */ /* 0x000fe400000000ff */
[----:B------:R-:W-:Y:S02]  /*0b20*/  ISETP.GE.AND P4, PT, R38, UR8, PT ;  /* 0x0000000826007c0c */ /* 0x000fe4000bf86270 */
[C---:B------:R-:W-:Y:S01]  /*0b30*/  LOP3.LUT R31, R0.reuse, 0xa0, RZ, 0xfc, !PT ;  /* 0x000000a0001f7812 */ /* 0x040fe200078efcff */
[----:B------:R-:W-:Y:S01]  /*0b40*/  @!P1 FFMA.FTZ R7, -R37, R7, R6 ;  /* 0x0000000725079223 */ /* 0x000fe20000010106 */
[----:B------:R-:W-:Y:S02]  /*0b50*/  LOP3.LUT R6, R0, 0xc0, RZ, 0xfc, !PT ;  /* 0x000000c000067812 */ /* 0x000fe400078efcff */
[----:B------:R-:W-:Y:S01]  /*0b60*/  ISETP.GE.AND P3, PT, R31, UR8, PT ;  /* 0x000000081f007c0c */ /* 0x000fe2000bf66270 */
[----:B-1----:R-:W-:Y:S01]  /*0b70*/  IMAD.WIDE R2, R33, 0x2, R2 ;  /* 0x0000000221027825 */ /* 0x002fe200078e0202 */
[----:B------:R-:W-:-:S03]  /*0b80*/  @!P6 F2FP.F16.F32.PACK_AB R29, RZ, R29 ;  /* 0x0000001dff1de23e */ /* 0x000fc600000000ff */
[C---:B------:R-:W-:Y:S01]  /*0b90*/  @!P0 FFMA.FTZ R9, -R37.reuse, R9, R8 ;  /* 0x0000000925098223 */ /* 0x040fe20000010108 */
[----:B------:R-:W-:Y:S01]  /*0ba0*/  @!P1 F2FP.F16.F32.PACK_AB R7, RZ, R7 ;  /* 0x00000007ff07923e */ /* 0x000fe200000000ff */
[----:B------:R1:W-:Y:S01]  /*0bb0*/  @!P5 STG.E.U16 desc[UR4][R2.64], R30 ;  /* 0x0000001e0200d986 */ /* 0x0003e2000c101504 */
[----:B------:R-:W-:Y:S01]  /*0bc0*/  ISETP.GE.AND P5, PT, R6, UR8, PT ;  /* 0x0000000806007c0c */ /* 0x000fe2000bfa6270 */
[C---:B------:R-:W-:Y:S01]  /*0bd0*/  @!P4 FFMA.FTZ R11, -R37.reuse, R11, R10 ;  /* 0x0000000b250bc223 */ /* 0x040fe2000001010a */
[C---:B------:R-:W-:Y:S01]  /*0be0*/  LOP3.LUT R6, R0.reuse, 0xe0, RZ, 0xfc, !PT ;  /* 0x000000e000067812 */ /* 0x040fe200078efcff */
[----:B------:R1:W-:Y:S01]  /*0bf0*/  @!P6 STG.E.U16 desc[UR4][R2.64+0x40], R29 ;  /* 0x0000401d0200e986 */ /* 0x0003e2000c101504 */
[----:B------:R-:W-:Y:S01]  /*0c00*/  LOP3.LUT R0, R0, 0x100, RZ, 0xfc, !PT ;  /* 0x0000010000007812 */ /* 0x000fe200078efcff */
[----:B------:R-:W-:Y:S01]  /*0c10*/  @!P3 FFMA.FTZ R13, -R37, R13, R12 ;  /* 0x0000000d250db223 */ /* 0x000fe2000001010c */
[----:B------:R-:W-:Y:S01]  /*0c20*/  ISETP.GE.AND P6, PT, R6, UR8, PT ;  /* 0x0000000806007c0c */ /* 0x000fe2000bfc6270 */
[----:B------:R1:W-:Y:S01]  /*0c30*/  @!P1 STG.E.U16 desc[UR4][R2.64+0x80], R7 ;  /* 0x0000800702009986 */ /* 0x0003e2000c101504 */
[----:B--2---:R-:W-:-:S02]  /*0c40*/  LOP3.LUT R28, R28, 0x1f, RZ, 0xc0, !PT ;  /* 0x0000001f1c1c7812 */ /* 0x004fc400078ec0ff */
[----:B------:R-:W-:Y:S02]  /*0c50*/  @!P0 F2FP.F16.F32.PACK_AB R9, RZ, R9 ;  /* 0x00000009ff09823e */ /* 0x000fe400000000ff */
[----:B------:R-:W-:Y:S01]  /*0c60*/  ISETP.GE.AND P1, PT, R0, UR8, PT ;  /* 0x0000000800007c0c */ /* 0x000fe2000bf26270 */
[C---:B------:R-:W-:Y:S01]  /*0c70*/  @!P5 FFMA.FTZ R15, -R37.reuse, R15, R14 ;  /* 0x0000000f250fd223 */ /* 0x040fe2000001010e */
[----:B------:R-:W-:Y:S01]  /*0c80*/  IADD3 R0, PT, PT, R28, 0x140, RZ ;  /* 0x000001401c007810 */ /* 0x000fe20007ffe0ff */
[----:B------:R1:W-:Y:S01]  /*0c90*/  @!P0 STG.E.U16 desc[UR4][R2.64+0xc0], R9 ;  /* 0x0000c00902008986 */ /* 0x0003e2000c101504 */
[----:B------:R-:W-:Y:S02]  /*0ca0*/  @!P4 F2FP.F16.F32.PACK_AB R11, RZ, R11 ;  /* 0x0000000bff0bc23e */ /* 0x000fe400000000ff */
[----:B------:R-:W-:Y:S01]  /*0cb0*/  ISETP.GE.AND P0, PT, R0, UR8, PT ;  /* 0x0000000800007c0c */ /* 0x000fe2000bf06270 */
[----:B------:R-:W-:Y:S01]  /*0cc0*/  VIADD R0, R28, 0x160 ;  /* 0x000001601c007836 */ /* 0x000fe20000000000 */
[----:B------:R-:W-:Y:S01]  /*0cd0*/  @!P3 F2FP.F16.F32.PACK_AB R13, RZ, R13 ;  /* 0x0000000dff0db23e */ /* 0x000fe200000000ff */
[----:B------:R1:W-:Y:S01]  /*0ce0*/  @!P4 STG.E.U16 desc[UR4][R2.64+0x100], R11 ;  /* 0x0001000b0200c986 */ /* 0x0003e2000c101504 */
[----:B------:R-:W-:Y:S01]  /*0cf0*/  @!P6 FFMA.FTZ R17, -R37, R17, R16 ;  /* 0x000000112511e223 */ /* 0x000fe20000010110 */
[----:B------:R-:W-:-:S02]  /*0d00*/  @!P5 F2FP.F16.F32.PACK_AB R15, RZ, R15 ;  /* 0x0000000fff0fd23e */ /* 0x000fc400000000ff */
[----:B------:R-:W-:Y:S01]  /*0d10*/  ISETP.GE.AND P4, PT, R0, UR8, PT ;  /* 0x0000000800007c0c */ /* 0x000fe2000bf86270 */
[----:B------:R1:W-:Y:S01]  /*0d20*/  @!P3 STG.E.U16 desc[UR4][R2.64+0x140], R13 ;  /* 0x0001400d0200b986 */ /* 0x0003e2000c101504 */
[----:B------:R-:W-:Y:S01]  /*0d30*/  IADD3 R0, PT, PT, R28, 0x180, RZ ;  /* 0x000001801c007810 */ /* 0x000fe20007ffe0ff */
[C---:B------:R-:W-:Y:S01]  /*0d40*/  @!P1 FFMA.FTZ R19, -R37.reuse, R19, R18 ;  /* 0x0000001325139223 */ /* 0x040fe20000010112 */
[----:B------:R-:W-:Y:S01]  /*0d50*/  @!P6 F2FP.F16.F32.PACK_AB R17, RZ, R17 ;  /* 0x00000011ff11e23e */ /* 0x000fe200000000ff */
[----:B------:R1:W-:Y:S01]  /*0d60*/  @!P5 STG.E.U16 desc[UR4][R2.64+0x180], R15 ;  /* 0x0001800f0200d986 */ /* 0x0003e2000c101504 */
[----:B------:R-:W-:Y:S01]  /*0d70*/  ISETP.GE.AND P3, PT, R0, UR8, PT ;  /* 0x0000000800007c0c */ /* 0x000fe2000bf66270 */
[C---:B------:R-:W-:Y:S01]  /*0d80*/  VIADD R0, R28.reuse, 0x1a0 ;  /* 0x000001a01c007836 */ /* 0x040fe20000000000 */
[----:B------:R-:W-:Y:S01]  /*0d90*/  IADD3 R28, PT, PT, R28, 0x1c0, RZ ;  /* 0x000001c01c1c7810 */ /* 0x000fe20007ffe0ff */
[----:B------:R1:W-:Y:S01]  /*0da0*/  @!P6 STG.E.U16 desc[UR4][R2.64+0x1c0], R17 ;  /* 0x0001c0110200e986 */ /* 0x0003e2000c101504 */
[----:B------:R-:W-:Y:S01]  /*0db0*/  @!P1 F2FP.F16.F32.PACK_AB R19, RZ, R19 ;  /* 0x00000013ff13923e */ /* 0x000fe200000000ff */
[C---:B------:R-:W-:Y:S01]  /*0dc0*/  @!P0 FFMA.FTZ R23, -R37.reuse, R23, R22 ;  /* 0x0000001725178223 */ /* 0x040fe20000010116 */
[----:B------:R-:W-:Y:S01]  /*0dd0*/  ISETP.GE.AND P5, PT, R0, UR8, PT ;  /* 0x0000000800007c0c */ /* 0x000fe2000bfa6270 */
[----:B------:R-:W-:Y:S01]  /*0de0*/  @!P4 FFMA.FTZ R25, -R37, R25, R24 ;  /* 0x000000192519c223 */ /* 0x000fe20000010118 */
[----:B------:R-:W-:Y:S01]  /*0df0*/  ISETP.GE.AND P6, PT, R28, UR8, PT ;  /* 0x000000081c007c0c */ /* 0x000fe2000bfc6270 */
[----:B------:R1:W-:Y:S01]  /*0e00*/  @!P1 STG.E.U16 desc[UR4][R2.64+0x200], R19 ;  /* 0x0002001302009986 */ /* 0x0003e2000c101504 */
[----:B------:R-:W-:-:S02]  /*0e10*/  ISETP.GE.AND P1, PT, R39, UR8, PT ;  /* 0x0000000827007c0c */ /* 0x000fc4000bf26270 */
[----:B------:R-:W-:Y:S01]  /*0e20*/  @!P2 F2FP.F16.F32.PACK_AB R21, RZ, R21 ;  /* 0x00000015ff15a23e */ /* 0x000fe200000000ff */
[C---:B------:R-:W-:Y:S01]  /*0e30*/  @!P3 FFMA.FTZ R27, -R37.reuse, R27, R26 ;  /* 0x0000001b251bb223 */ /* 0x040fe2000001011a */
[----:B------:R-:W-:Y:S02]  /*0e40*/  @!P0 F2FP.F16.F32.PACK_AB R23, RZ, R23 ;  /* 0x00000017ff17823e */ /* 0x000fe400000000ff */
[----:B------:R-:W-:Y:S01]  /*0e50*/  @!P4 F2FP.F16.F32.PACK_AB R25, RZ, R25 ;  /* 0x00000019ff19c23e */ /* 0x000fe200000000ff */
[----:B------:R1:W-:Y:S01]  /*0e60*/  @!P2 STG.E.U16 desc[UR4][R2.64+0x240], R21 ;  /* 0x000240150200a986 */ /* 0x0003e2000c101504 */
[----:B------:R-:W-:Y:S01]  /*0e70*/  @!P3 F2FP.F16.F32.PACK_AB R27, RZ, R27 ;  /* 0x0000001bff1bb23e */ /* 0x000fe200000000ff */
[C---:B------:R-:W-:Y:S02]  /*0e80*/  @!P5 FFMA.FTZ R34, -R37.reuse, R34, R5 ;  /* 0x000000222522d223 */ /* 0x040fe40000010105 */
[----:B------:R-:W-:Y:S01]  /*0e90*/  @!P6 FFMA.FTZ R35, -R37, R35, R32 ;  /* 0x000000232523e223 */ /* 0x000fe20000010120 */
[----:B------:R1:W-:Y:S02]  /*0ea0*/  @!P0 STG.E.U16 desc[UR4][R2.64+0x280], R23 ;  /* 0x0002801702008986 */ /* 0x0003e4000c101504 */
[----:B------:R-:W-:-:S02]  /*0eb0*/  @!P5 F2FP.F16.F32.PACK_AB R34, RZ, R34 ;  /* 0x00000022ff22d23e */ /* 0x000fc400000000ff */
        /* <DEDUP_REMOVED lines=10> */
.L_x_3921:
        /* <DEDUP_REMOVED lines=10> */
.L_x_11267:


//--------------------- .text._ZN43_GLOBAL__N__9ae7fba5_10_SoftMax_cu_9f978f6321softmax_warp_backwardIN3c104HalfES2_fLi8ELb0ELb0EEEvPT0_PKT_S7_iiiPKb --------------------------
	.section	.text._ZN43_GLOBAL__N__9ae7fba5_10_SoftMax_cu_9f978f6321softmax_warp_backwardIN3c104HalfES2_fLi8ELb0ELb0EEEvPT0_PKT_S7_iiiPKb,"ax",@progbits
	.align	128
.text._ZN43_GLOBAL__N__9ae7fba5_10_SoftMax_cu_9f978f6321softmax_warp_backwardIN3c104HalfES2_fLi8ELb0ELb0EEEvPT0_PKT_S7_iiiPKb:
        .type           _ZN43_GLOBAL__N__9ae7fba5_10_SoftMax_cu_9f978f6321softmax_warp_backwardIN3c104HalfES2_fLi8ELb0ELb0EEEvPT0_PKT_S7_iiiPKb,@function
        .size           _ZN43_GLOBAL__N__9ae7fba5_10_SoftMax_cu_9f978f6321softmax_warp_backwardIN3c104HalfES2_fLi8ELb0ELb0EEEvPT0_PKT_S7_iiiPKb,(.L_x_11268 - _ZN43_GLOBAL__N__9ae7fba5_10_SoftMax_cu_9f978f6321softmax_warp_backwardIN3c104HalfES2_fLi8ELb0ELb0EEEvPT0_PKT_S7_iiiPKb)
        .other          _ZN43_GLOBAL__N__9ae7fba5_10_SoftMax_cu_9f978f6321softmax_warp_backwardIN3c104HalfES2_fLi8ELb0ELb0EEEvPT0_PKT_S7_iiiPKb,@"STO_CUDA_ENTRY STV_DEFAULT"
_ZN43_GLOBAL__N__9ae7fba5_10_SoftMax_cu_9f978f6321softmax_warp_backwardIN3c104HalfES2_fLi8ELb0ELb0EEEvPT0_PKT_S7_iiiPKb:
        /* <DEDUP_REMOVED lines=8> */
[----:B------:R-:W5:Y:S01]  /*0080*/  LDC.64 R4, c[0x0][0x390] ;  /* 0x0000e400ff047b82 */ /* 0x000f620000000a00 */
[----:B0-----:R-:W-:Y:S01]  /*0090*/  IMAD R7, R7, UR4, R0 ;  /* 0x0000000407077c24 */ /* 0x001fe2000f8e0200 */
[----:B------:R-:W0:Y:S01]  /*00a0*/  LDCU.64 UR4, c[0x0][0x358] ;  /* 0x00006b00ff0477ac */ /* 0x000e220008000a00 */
[----:B---3--:R-:W-:-:S03]  /*00b0*/  LOP3.LUT R10, R10, 0x1f, RZ, 0xc0, !PT ;  /* 0x0000001f0a0a7812 */ /* 0x008fc600078ec0ff */
[C---:B----4-:R-:W-:Y:S02]  /*00c0*/  IADD3 R22, PT, PT, -R7.reuse, UR6, RZ ;  /* 0x0000000607167c10 */ /* 0x050fe4000fffe1ff */
[C---:B------:R-:W-:Y:S01]  /*00d0*/  IADD3 R0, PT, PT, R10.reuse, 0x20, RZ ;  /* 0x000000200a007810 */ /* 0x040fe20007ffe0ff */
[----:B------:R-:W-:Y:S01]  /*00e0*/  IMAD R7, R7, UR7, R10 ;  /* 0x0000000707077c24 */ /* 0x000fe2000f8e020a */
[----:B--2---:R-:W-:Y:S02]  /*00f0*/  ISETP.GE.AND P1, PT, R10, UR8, PT ;  /* 0x000000080a007c0c */ /* 0x004fe4000bf26270 */
[----:B------:R-:W-:Y:S01]  /*0100*/  ISETP.GE.AND P0, PT, R0, UR8, PT ;  /* 0x0000000800007c0c */ /* 0x000fe2000bf06270 */
[C---:B-1----:R-:W-:Y:S01]  /*0110*/  IMAD.WIDE R2, R7.reuse, 0x2, R2 ;  /* 0x0000000207027825 */ /* 0x042fe200078e0202 */
[----:B------:R-:W-:Y:S02]  /*0120*/  ISETP.LT.OR P4, PT, R22, 0x1, P1 ;  /* 0x000000011600780c */ /* 0x000fe40000f81670 */
[----:B------:R-:W-:Y:S01]  /*0130*/  IADD3 R0, PT, PT, R10, 0x40, RZ ;  /* 0x000000400a007810 */ /* 0x000fe20007ffe0ff */
[----:B-----5:R-:W-:Y:S01]  /*0140*/  IMAD.WIDE R4, R7, 0x2, R4 ;  /* 0x0000000207047825 */ /* 0x020fe200078e0204 */
[----:B------:R-:W-:-:S02]  /*0150*/  P2R R20, PR, RZ, 0x2 ;  /* 0x00000002ff147803 */ /* 0x000fc40000000000 */
[----:B------:R-:W-:Y:S02]  /*0160*/  ISETP.LT.OR P3, PT, R22, 0x1, P0 ;  /* 0x000000011600780c */ /* 0x000fe40000761670 */
[----:B------:R-:W-:-:S04]  /*0170*/  ISETP.GE.AND P1, PT, R0, UR8, PT ;  /* 0x0000000800007c0c */ /* 0x000fc8000bf26270 */
[----:B------:R-:W-:Y:S01]  /*0180*/  ISETP.LT.OR P5, PT, R22, 0x1, P1 ;  /* 0x000000011600780c */ /* 0x000fe20000fa1670 */
[----:B0-----:R-:W2:Y:S04]  /*0190*/  @!P4 LDG.E.U16 R16, desc[UR4][R2.64] ;  /* 0x000000040210c981 */ /* 0x001ea8000c1e1500 */
[----:B------:R-:W3:Y:S04]  /*01a0*/  @!P4 LDG.E.U16 R6, desc[UR4][R4.64] ;  /* 0x000000040406c981 */ /* 0x000ee8000c1e1500 */
[----:B------:R-:W4:Y:S04]  /*01b0*/  @!P3 LDG.E.U16 R9, desc[UR4][R2.64+0x40] ;  /* 0x000040040209b981 */ /* 0x000f28000c1e1500 */
[----:B------:R-:W5:Y:S04]  /*01c0*/  @!P3 LDG.E.U16 R12, desc[UR4][R4.64+0x40] ;  /* 0x00004004040cb981 */ /* 0x000f68000c1e1500 */
[----:B------:R-:W5:Y:S04]  /*01d0*/  @!P5 LDG.E.U16 R14, desc[UR4][R2.64+0x80] ;  /* 0x00008004020ed981 */ /* 0x000f68000c1e1500 */
[----:B------:R-:W5:Y:S01]  /*01e0*/  @!P5 LDG.E.U16 R15, desc[UR4][R4.64+0x80] ;  /* 0x00008004040fd981 */ /* 0x000f62000c1e1500 */
[----:B------:R-:W-:Y:S01]  /*01f0*/  IADD3 R11, PT, PT, R10, 0x60, RZ ;  /* 0x000000600a0b7810 */ /* 0x000fe20007ffe0ff */
[----:B------:R-:W-:-:S02]  /*0200*/  IMAD.MOV.U32 R13, RZ, RZ, RZ ;  /* 0x000000ffff0d7224 */ /* 0x000fc400078e00ff */
[----:B------:R-:W-:Y:S02]  /*0210*/  HFMA2 R8, -RZ, RZ, 0, 0 ;  /* 0x00000000ff087431 */ /* 0x000fe400000001ff */
[----:B------:R-:W-:Y:S01]  /*0220*/  IMAD.MOV.U32 R0, RZ, RZ, RZ ;  /* 0x000000ffff007224 */ /* 0x000fe200078e00ff */
[----:B------:R-:W-:Y:S02]  /*0230*/  ISETP.GE.AND P2, PT, R11, UR8, PT ;  /* 0x000000080b007c0c */ /* 0x000fe4000bf46270 */
[----:B------:R-:W-:Y:S01]  /*0240*/  MOV R11, RZ ;  /* 0x000000ff000b7202 */ /* 0x000fe20000000f00 */
[----:B--2---:R-:W-:Y:S02]  /*0250*/  @!P4 HADD2.F32 R13, -RZ, R16.H0_H0 ;  /* 0x20000010ff0dc230 */ /* 0x004fe40000004100 */
[----:B------:R-:W-:Y:S02]  /*0260*/  VIADD R16, R10, 0x80 ;  /* 0x000000800a107836 */ /* 0x000fe40000000000 */
[----:B---3--:R-:W-:Y:S01]  /*0270*/  @!P4 HADD2.F32 R8, -RZ, R6.H0_H0 ;  /* 0x20000006ff08c230 */ /* 0x008fe20000004100 */
[----:B------:R-:W-:-:S02]  /*0280*/  ISETP.LT.OR P4, PT, R22, 0x1, P2 ;  /* 0x000000011600780c */ /* 0x000fc40001781670 */
[----:B------:R-:W-:Y:S01]  /*0290*/  MOV R6, RZ ;  /* 0x000000ff00067202 */ /* 0x000fe20000000f00 */
[----:B----4-:R-:W-:Y:S02]  /*02a0*/  @!P3 HADD2.F32 R0, -RZ, R9.H0_H0 ;  /* 0x20000009ff00b230 */ /* 0x010fe40000004100 */
[----:B------:R-:W-:Y:S02]  /*02b0*/  HFMA2 R9, -RZ, RZ, 0, 0 ;  /* 0x00000000ff097431 */ /* 0x000fe400000001ff */
[----:B-----5:R-:W-:Y:S01]  /*02c0*/  @!P3 HADD2.F32 R11, -RZ, R12.H0_H0 ;  /* 0x2000000cff0bb230 */ /* 0x020fe20000004100 */
[----:B------:R-:W-:Y:S01]  /*02d0*/  ISETP.GE.AND P3, PT, R16, UR8, PT ;  /* 0x0000000810007c0c */ /* 0x000fe2000bf66270 */
[----:B------:R-:W-:-:S04]  /*02e0*/  @!P5 HADD2.F32 R9, -RZ, R14.H0_H0 ;  /* 0x2000000eff09d230 */ /* 0x000fc80000004100 */
[----:B------:R-:W2:Y:S01]  /*02f0*/  @!P4 LDG.E.U16 R12, desc[UR4][R2.64+0xc0] ;  /* 0x0000c004020cc981 */ /* 0x000ea2000c1e1500 */
[----:B------:R-:W-:Y:S01]  /*0300*/  @!P5 HADD2.F32 R6, -RZ, R15.H0_H0 ;  /* 0x2000000fff06d230 */ /* 0x000fe20000004100 */
[----:B------:R-:W-:Y:S02]  /*0310*/  ISETP.LT.OR P5, PT, R22, 0x1, P3 ;  /* 0x000000011600780c */ /* 0x000fe40001fa1670 */
[----:B------:R-:W3:Y:S11]  /*0320*/  @!P4 LDG.E.U16 R16, desc[UR4][R4.64+0xc0] ;  /* 0x0000c0040410c981 */ /* 0x000ef6000c1e1500 */
[----:B------:R-:W4:Y:S04]  /*0330*/  @!P5 LDG.E.U16 R18, desc[UR4][R2.64+0x100] ;  /* 0x000100040212d981 */ /* 0x000f28000c1e1500 */
[----:B------:R-:W5:Y:S01]  /*0340*/  @!P5 LDG.E.U16 R19, desc[UR4][R4.64+0x100] ;  /* 0x000100040413d981 */ /* 0x000f62000c1e1500 */
[----:B------:R-:W-:Y:S01]  /*0350*/  VIADD R21, R10, 0xa0 ;  /* 0x000000a00a157836 */ /* 0x000fe20000000000 */
[----:B------:R-:W-:Y:S01]  /*0360*/  CS2R R14, SRZ ;  /* 0x00000000000e7805 */ /* 0x000fe2000001ff00 */
[----:B------:R-:W-:-:S02]  /*0370*/  HFMA2 R17, -RZ, RZ, 0, 0 ;  /* 0x00000000ff117431 */ /* 0x000fc400000001ff */
[----:B--2---:R-:W-:Y:S01]  /*0380*/  @!P4 HADD2.F32 R14, -RZ, R12.H0_H0 ;  /* 0x2000000cff0ec230 */ /* 0x004fe20000004100 */
[----:B------:R-:W-:Y:S01]  /*0390*/  MOV R12, RZ ;  /* 0x000000ff000c7202 */ /* 0x000fe20000000f00 */
[----:B---3--:R-:W-:Y:S01]  /*03a0*/  @!P4 HADD2.F32 R17, -RZ, R16.H0_H0 ;  /* 0x20000010ff11c230 */ /* 0x008fe20000004100 */
[----:B------:R-:W-:Y:S01]  /*03b0*/  ISETP.GE.AND P4, PT, R21, UR8, PT ;  /* 0x0000000815007c0c */ /* 0x000fe2000bf86270 */
[----:B----4-:R-:W-:Y:S02]  /*03c0*/  @!P5 HADD2.F32 R15, -RZ, R18.H0_H0 ;  /* 0x20000012ff0fd230 */ /* 0x010fe40000004100 */
[----:B-----5:R-:W-:Y:S01]  /*03d0*/  @!P5 HADD2.F32 R12, -RZ, R19.H0_H0 ;  /* 0x20000013ff0cd230 */ /* 0x020fe20000004100 */
[----:B------:R-:W-:-:S13]  /*03e0*/  ISETP.LT.OR P5, PT, R22, 0x1, P4 ;  /* 0x000000011600780c */ /* 0x000fda00027a1670 */
[----:B------:R-:W2:Y:S04]  /*03f0*/  @!P5 LDG.E.U16 R23, desc[UR4][R2.64+0x140] ;  /* 0x000140040217d981 */ /* 0x000ea8000c1e1500 */
[----:B------:R-:W3:Y:S01]  /*0400*/  @!P5 LDG.E.U16 R18, desc[UR4][R4.64+0x140] ;  /* 0x000140040412d981 */ /* 0x000ee2000c1e1500 */
[----:B------:R-:W-:Y:S01]  /*0410*/  IADD3 R21, PT, PT, R10, 0xc0, RZ ;  /* 0x000000c00a157810 */ /* 0x000fe20007ffe0ff */
[----:B------:R-:W-:Y:S02]  /*0420*/  HFMA2 R16, -RZ, RZ, 0, 0 ;  /* 0x00000000ff107431 */ /* 0x000fe400000001ff */
[----:B------:R-:W-:Y:S02]  /*0430*/  IMAD.MOV.U32 R19, RZ, RZ, RZ ;  /* 0x000000ffff137224 */ /* 0x000fe400078e00ff */
[----:B--2---:R-:W-:-:S02]  /*0440*/  @!P5 HADD2.F32 R16, -RZ, R23.H0_H0 ;  /* 0x20000017ff10d230 */ /* 0x004fc40000004100 */
[----:B---3--:R-:W-:Y:S01]  /*0450*/  @!P5 HADD2.F32 R19, -RZ, R18.H0_H0 ;  /* 0x20000012ff13d230 */ /* 0x008fe20000004100 */
[----:B------:R-:W-:-:S04]  /*0460*/  ISETP.GE.AND P5, PT, R21, UR8, PT ;  /* 0x0000000815007c0c */ /* 0x000fc8000bfa6270 */
[----:B------:R-:W-:-:S13]  /*0470*/  ISETP.LT.OR P6, PT, R22, 0x1, P5 ;  /* 0x000000011600780c */ /* 0x000fda0002fc1670 */
[----:B------:R-:W2:Y:S04]  /*0480*/  @!P6 LDG.E.U16 R23, desc[UR4][R2.64+0x180] ;  /* 0x000180040217e981 */ /* 0x000ea8000c1e1500 */
[----:B------:R-:W3:Y:S01]  /*0490*/  @!P6 LDG.E.U16 R24, desc[UR4][R4.64+0x180] ;  /* 0x000180040418e981 */ /* 0x000ee2000c1e1500 */
[----:B------:R-:W-:Y:S01]  /*04a0*/  IADD3 R10, PT, PT, R10, 0xe0, RZ ;  /* 0x000000e00a0a7810 */ /* 0x000fe20007ffe0ff */
[----:B------:R-:W-:Y:S01]  /*04b0*/  IMAD.MOV.U32 R18, RZ, RZ, RZ ;  /* 0x000000ffff127224 */ /* 0x000fe200078e00ff */
[----:B------:R-:W-:Y:S01]  /*04c0*/  MOV R21, RZ ;  /* 0x000000ff00157202 */ /* 0x000fe20000000f00 */
[----:B--2---:R-:W-:Y:S02]  /*04d0*/  @!P6 HADD2.F32 R21, -RZ, R23.H0_H0 ;  /* 0x20000017ff15e230 */ /* 0x004fe40000004100 */
[----:B---3--:R-:W-:Y:S01]  /*04e0*/  @!P6 HADD2.F32 R18, -RZ, R24.H0_H0 ;  /* 0x20000018ff12e230 */ /* 0x008fe20000004100 */
[----:B------:R-:W-:-:S04]  /*04f0*/  ISETP.GE.AND P6, PT, R10, UR8, PT ;  /* 0x000000080a007c0c */ /* 0x000fc8000bfc6270 */
[----:B------:R-:W-:Y:S02]  /*0500*/  P2R R26, PR, RZ, 0x40 ;  /* 0x00000040ff1a7803 */ /* 0x000fe40000000000 */
[----:B------:R-:W-:-:S13]  /*0510*/  ISETP.LT.OR P6, PT, R22, 0x1, P6 ;  /* 0x000000011600780c */ /* 0x000fda00037c1670 */
[----:B------:R-:W2:Y:S04]  /*0520*/  @!P6 LDG.E.U16 R25, desc[UR4][R4.64+0x1c0] ;  /* 0x0001c0040419e981 */ /* 0x000ea8000c1e1500 */
[----:B------:R-:W3:Y:S01]  /*0530*/  @!P6 LDG.E.U16 R24, desc[UR4][R2.64+0x1c0] ;  /* 0x0001c0040218e981 */ /* 0x000ee2000c1e1500 */
[----:B------:R-:W-:Y:S01]  /*0540*/  MOV R23, RZ ;  /* 0x000000ff00177202 */ /* 0x000fe20000000f00 */
[----:B------:R-:W-:Y:S02]  /*0550*/  HFMA2 R10, -RZ, RZ, 0, 0 ;  /* 0x00000000ff0a7431 */ /* 0x000fe400000001ff */
[----:B--2---:R-:W-:Y:S02]  /*0560*/  @!P6 HADD2.F32 R23, -RZ, R25.H0_H0 ;  /* 0x20000019ff17e230 */ /* 0x004fe40000004100 */
[----:B------:R-:W-:Y:S01]  /*0570*/  FADD.FTZ R25, RZ, R13 ;  /* 0x0000000dff197221 */ /* 0x000fe20000010000 */
[----:B---3--:R-:W-:-:S03]  /*0580*/  @!P6 HADD2.F32 R10, -RZ, R24.H0_H0 ;  /* 0x20000018ff0ae230 */ /* 0x008fc60000004100 */
        /* <DEDUP_REMOVED lines=51> */
.L_x_3922:
        /* <DEDUP_REMOVED lines=12> */
.L_x_11268:


//--------------------- .text._ZN43_GLOBAL__N__9ae7fba5_10_SoftMax_cu_9f978f6321softmax_warp_backwardIN3c104HalfES2_fLi7ELb0ELb0EEEvPT0_PKT_S7_iiiPKb --------------------------
	.section	.text._ZN43_GLOBAL__N__9ae7fba5_10_SoftMax_cu_9f978f6321softmax_warp_backwardIN3c104HalfES2_fLi7ELb0ELb0EEEvPT0_PKT_S7_iiiPKb,"ax",@progbits
	.align	128
.text._ZN43_GLOBAL__N__9ae7fba5_10_SoftMax_cu_9f978f6321softmax_warp_backwardIN3c104HalfES2_fLi7ELb0ELb0EEEvPT0_PKT_S7_iiiPKb:
        .type           _ZN43_GLOBAL__N__9ae7fba5_10_SoftMax_cu_9f978f6321softmax_warp_backwardIN3c104HalfES2_fLi7ELb0ELb0EEEvPT0_PKT_S7_iiiPKb,@function
        .size           _ZN43_GLOBAL__N__9ae7fba5_10_SoftMax_cu_9f978f6321softmax_warp_backwardIN3c104HalfES2_fLi7ELb0ELb0EEEvPT0_PKT_S7_iiiPKb,(.L_x_11269 - _ZN43_GLOBAL__N__9ae7fba5_10_SoftMax_cu_9f978f6321softmax_warp_backwardIN3c104HalfES2_fLi7ELb0ELb0EEEvPT0_PKT_S7_iiiPKb)
        .other          _ZN43_GLOBAL__N__9ae7fba5_10_SoftMax_cu_9f978f6321softmax_warp_backwardIN3c104HalfES2_fLi7ELb0ELb0EEEvPT0_PKT_S7_iiiPKb,@"STO_CUDA_ENTRY STV_DEFAULT"
_ZN43_GLOBAL__N__9ae7fba5_10_SoftMax_cu_9f978f6321softmax_warp_backwardIN3c104HalfES2_fLi7ELb0ELb0EEEvPT0_PKT_S7_iiiPKb:
        /* <DEDUP_REMOVED lines=16> */
[----:B------:R-:W-:Y:S02]  /*0100*/  IADD3 R5, PT, PT, R3, 0x20, RZ ;  /* 0x0000002003057810 */ /* 0x000fe40007ffe0ff */
        /* <DEDUP_REMOVED lines=10> */
[----:B------:R-:W-:Y:S01]  /*01b0*/  HFMA2 R9, -RZ, RZ, 0, 0 ;  /* 0x00000000ff097431 */ /* 0x000fe200000001ff */
[----:B------:R-:W-:-:S02]  /*01c0*/  IADD3 R3, PT, PT, R3, 0x60, RZ ;  /* 0x0000006003037810 */ /* 0x000fc40007ffe0ff */
[-C--:B------:R-:W-:Y:S02]  /*01d0*/  ISETP.GE.AND P1, PT, R5, R8.reuse, PT ;  /* 0x000000080500720c */ /* 0x080fe40003f26270 */
[----:B------:R-:W-:Y:S02]  /*01e0*/  ISETP.GE.AND P0, PT, R3, R8, PT ;  /* 0x000000080300720c */ /* 0x000fe40003f06270 */
[----:B------:R-:W-:Y:S02]  /*01f0*/  ISETP.LT.OR P6, PT, R23, 0x1, P1 ;  /* 0x000000011700780c */ /* 0x000fe40000fc1670 */
[----:B------:R-:W-:-:S11]  /*0200*/  MOV R6, RZ ;  /* 0x000000ff00067202 */ /* 0x000fd60000000f00 */
[----:B------:R-:W4:Y:S04]  /*0210*/  @!P6 LDG.E.U16 R24, desc[UR4][R14.64+0x80] ;  /* 0x000080040e18e981 */ /* 0x000f28000c1e1500 */
[----:B------:R-:W4:Y:S01]  /*0220*/  @!P6 LDG.E.U16 R10, desc[UR4][R12.64+0x80] ;  /* 0x000080040c0ae981 */ /* 0x000f22000c1e1500 */
[----:B--2---:R-:W-:Y:S02]  /*0230*/  @!P4 HADD2.F32 R9, -RZ, R7.H0_H0 ;  /* 0x20000007ff09c230 */ /* 0x004fe40000004100 */
[----:B------:R-:W-:Y:S02]  /*0240*/  HFMA2 R7, -RZ, RZ, 0, 0 ;  /* 0x00000000ff077431 */ /* 0x000fe400000001ff */
[----:B---3--:R-:W-:Y:S01]  /*0250*/  @!P4 HADD2.F32 R6, -RZ, R0.H0_H0 ;  /* 0x20000000ff06c230 */ /* 0x008fe20000004100 */
[----:B------:R-:W-:-:S02]  /*0260*/  ISETP.LT.OR P4, PT, R23, 0x1, P0 ;  /* 0x000000011700780c */ /* 0x000fc40000781670 */
[----:B------:R-:W-:Y:S01]  /*0270*/  MOV R0, RZ ;  /* 0x000000ff00007202 */ /* 0x000fe20000000f00 */
[----:B----4-:R-:W-:Y:S02]  /*0280*/  @!P5 HADD2.F32 R7, -RZ, R2.H0_H0 ;  /* 0x20000002ff07d230 */ /* 0x010fe40000004100 */
[----:B------:R-:W-:Y:S01]  /*0290*/  @!P5 HADD2.F32 R0, -RZ, R4.H0_H0 ;  /* 0x20000004ff00d230 */ /* 0x000fe20000004100 */
[----:B------:R-:W-:Y:S01]  /*02a0*/  ISETP.LT.OR P5, PT, R23, 0x2, P3 ;  /* 0x000000021700780c */ /* 0x000fe20001fa1670 */
[----:B------:R-:W-:-:S04]  /*02b0*/  IMAD.WIDE.U32 R2, R8, 0x2, R14 ;  /* 0x0000000208027825 */ /* 0x000fc800078e000e */
[----:B------:R-:W-:Y:S02]  /*02c0*/  IMAD.WIDE.U32 R4, R8, 0x2, R12 ;  /* 0x0000000208047825 */ /* 0x000fe400078e000c */
[----:B------:R0:W2:Y:S04]  /*02d0*/  @!P4 LDG.E.U16 R18, desc[UR4][R14.64+0xc0] ;  /* 0x0000c0040e12c981 */ /* 0x0000a8000c1e1500 */
[----:B------:R1:W3:Y:S04]  /*02e0*/  @!P4 LDG.E.U16 R20, desc[UR4][R12.64+0xc0] ;  /* 0x0000c0040c14c981 */ /* 0x0002e8000c1e1500 */
[----:B------:R-:W4:Y:S04]  /*02f0*/  @!P5 LDG.E.U16 R21, desc[UR4][R2.64] ;  /* 0x000000040215d981 */ /* 0x000f28000c1e1500 */
[----:B------:R-:W4:Y:S01]  /*0300*/  @!P5 LDG.E.U16 R22, desc[UR4][R4.64] ;  /* 0x000000040416d981 */ /* 0x000f22000c1e1500 */
[----:B------:R-:W-:Y:S01]  /*0310*/  CS2R R16, SRZ ;  /* 0x0000000000107805 */ /* 0x000fe2000001ff00 */
[----:B------:R-:W-:-:S02]  /*0320*/  HFMA2 R19, -RZ, RZ, 0, 0 ;  /* 0x00000000ff137431 */ /* 0x000fc400000001ff */
[----:B------:R-:W-:Y:S01]  /*0330*/  @!P6 HADD2.F32 R16, -RZ, R24.H0_H0 ;  /* 0x20000018ff10e230 */ /* 0x000fe20000004100 */
[----:B0-----:R-:W-:Y:S01]  /*0340*/  MOV R14, RZ ;  /* 0x000000ff000e7202 */ /* 0x001fe20000000f00 */
[----:B------:R-:W-:Y:S01]  /*0350*/  @!P6 HADD2.F32 R19, -RZ, R10.H0_H0 ;  /* 0x2000000aff13e230 */ /* 0x000fe20000004100 */
[----:B------:R-:W-:Y:S01]  /*0360*/  ISETP.LT.OR P6, PT, R23, 0x2, P2 ;  /* 0x000000021700780c */ /* 0x000fe200017c1670 */
[----:B-1----:R-:W-:Y:S01]  /*0370*/  HFMA2 R13, -RZ, RZ, 0, 0 ;  /* 0x00000000ff0d7431 */ /* 0x002fe200000001ff */
[----:B------:R-:W-:Y:S02]  /*0380*/  MOV R10, RZ ;  /* 0x000000ff000a7202 */ /* 0x000fe40000000f00 */
[----:B------:R-:W-:-:S09]  /*0390*/  P2R R12, PR, RZ, 0x40 ;  /* 0x00000040ff0c7803 */ /* 0x000fd20000000000 */
[----:B------:R-:W4:Y:S01]  /*03a0*/  @!P6 LDG.E.U16 R12, desc[UR4][R2.64+0x40] ;  /* 0x00004004020ce981 */ /* 0x000f22000c1e1500 */
[----:B--2---:R-:W-:Y:S02]  /*03b0*/  @!P4 HADD2.F32 R17, -RZ, R18.H0_H0 ;  /* 0x20000012ff11c230 */ /* 0x004fe40000004100 */
[----:B---3--:R-:W-:Y:S01]  /*03c0*/  @!P4 HADD2.F32 R14, -RZ, R20.H0_H0 ;  /* 0x20000014ff0ec230 */ /* 0x008fe20000004100 */
[C---:B------:R-:W-:Y:S01]  /*03d0*/  ISETP.LT.OR P4, PT, R23.reuse, 0x2, P1 ;  /* 0x000000021700780c */ /* 0x040fe20000f81670 */
[----:B------:R-:W-:Y:S01]  /*03e0*/  FADD.FTZ R26, RZ, R9 ;  /* 0x00000009ff1a7221 */ /* 0x000fe20000010000 */
[----:B----4-:R-:W-:Y:S02]  /*03f0*/  @!P5 HADD2.F32 R13, -RZ, R21.H0_H0 ;  /* 0x20000015ff0dd230 */ /* 0x010fe40000004100 */
[----:B------:R-:W-:Y:S01]  /*0400*/  @!P5 HADD2.F32 R10, -RZ, R22.H0_H0 ;  /* 0x20000016ff0ad230 */ /* 0x000fe20000004100 */
[----:B------:R-:W-:Y:S01]  /*0410*/  ISETP.LT.OR P5, PT, R23, 0x2, P0 ;  /* 0x000000021700780c */ /* 0x000fe200007a1670 */
[----:B------:R-:W5:Y:S07]  /*0420*/  @!P6 LDG.E.U16 R20, desc[UR4][R4.64+0x40] ;  /* 0x000040040414e981 */ /* 0x000f6e000c1e1500 */
[----:B------:R-:W2:Y:S01]  /*0430*/  @!P4 LDG.E.U16 R24, desc[UR4][R2.64+0x80] ;  /* 0x000080040218c981 */ /* 0x000ea2000c1e1500 */
[----:B------:R-:W-:-:S03]  /*0440*/  MOV R18, RZ ;  /* 0x000000ff00127202 */ /* 0x000fc60000000f00 */
[----:B------:R-:W5:Y:S04]  /*0450*/  @!P4 LDG.E.U16 R21, desc[UR4][R4.64+0x80] ;  /* 0x000080040415c981 */ /* 0x000f68000c1e1500 */
[----:B------:R0:W3:Y:S01]  /*0460*/  @!P5 LDG.E.U16 R25, desc[UR4][R2.64+0xc0] ;  /* 0x0000c0040219d981 */ /* 0x0000e2000c1e1500 */
[----:B------:R-:W-:Y:S02]  /*0470*/  HFMA2 R22, -RZ, RZ, 0, 0 ;  /* 0x00000000ff167431 */ /* 0x000fe400000001ff */
[----:B------:R-:W-:Y:S01]  /*0480*/  FADD.FTZ R27, RZ, R13 ;  /* 0x0000000dff1b7221 */ /* 0x000fe20000010000 */
[----:B------:R1:W5:Y:S01]  /*0490*/  @!P5 LDG.E.U16 R15, desc[UR4][R4.64+0xc0] ;  /* 0x0000c004040fd981 */ /* 0x000362000c1e1500 */
[----:B------:R-:W-:Y:S02]  /*04a0*/  @!P6 HADD2.F32 R22, -RZ, R12.H0_H0 ;  /* 0x2000000cff16e230 */ /* 0x000fe40000004100 */
[----:B0-----:R-:W-:-:S03]  /*04b0*/  FADD.FTZ R3, R26, R7 ;  /* 0x000000071a037221 */ /* 0x001fc60000010000 */
[----:B------:R-:W-:Y:S01]  /*04c0*/  FADD.FTZ R27, R27, R22 ;  /* 0x000000161b1b7221 */ /* 0x000fe20000010000 */
[----:B------:R-:W-:Y:S02]  /*04d0*/  HFMA2 R12, -RZ, RZ, 0, 0 ;  /* 0x00000000ff0c7431 */ /* 0x000fe400000001ff */
[----:B------:R-:W-:-:S04]  /*04e0*/  FADD.FTZ R2, R3, R16 ;  /* 0x0000001003027221 */ /* 0x000fc80000010000 */
[----:B------:R-:W-:-:S05]  /*04f0*/  FADD.FTZ R2, R2, R17 ;  /* 0x0000001102027221 */ /* 0x000fca0000010000 */
[----:B------:R-:W0:Y:S02]  /*0500*/  SHFL.BFLY PT, R3, R2, 0x10, 0x1f ;  /* 0x0e001f0002037f89 */ /* 0x000e2400000e0000 */
[----:B0-----:R-:W-:Y:S01]  /*0510*/  FADD.FTZ R3, R2, R3 ;  /* 0x0000000302037221 */ /* 0x001fe20000010000 */
[----:B------:R-:W-:Y:S01]  /*0520*/  ISETP.GE.AND P6, PT, R23, 0x1, PT ;  /* 0x000000011700780c */ /* 0x000fe20003fc6270 */
[----:B--2---:R-:W-:-:S05]  /*0530*/  @!P4 HADD2.F32 R18, -RZ, R24.H0_H0 ;  /* 0x20000018ff12c230 */ /* 0x004fca0000004100 */
[----:B------:R-:W-:Y:S01]  /*0540*/  FADD.FTZ R27, R27, R18 ;  /* 0x000000121b1b7221 */ /* 0x000fe20000010000 */
[----:B---3--:R-:W-:-:S05]  /*0550*/  @!P5 HADD2.F32 R12, -RZ, R25.H0_H0 ;  /* 0x20000019ff0cd230 */ /* 0x008fca0000004100 */
[----:B------:R-:W-:-:S05]  /*0560*/  FADD.FTZ R27, R27, R12 ;  /* 0x0000000c1b1b7221 */ /* 0x000fca0000010000 */
[----:B-1----:R-:W0:Y:S04]  /*0570*/  SHFL.BFLY PT, R4, R27, 0x10, 0x1f ;  /* 0x0e001f001b047f89 */ /* 0x002e2800000e0000 */
        /* <DEDUP_REMOVED lines=18> */
[----:B0-----:R-:W-:Y:S01]  /*06a0*/  MOV R27, RZ ;  /* 0x000000ff001b7202 */ /* 0x001fe20000000f00 */
[----:B-----5:R-:W-:Y:S01]  /*06b0*/  @!P4 HADD2.F32 R27, -RZ, R21.H0_H0 ;  /* 0x20000015ff1bc230 */ /* 0x020fe20000004100 */
[C---:B------:R-:W-:Y:S01]  /*06c0*/  ISETP.NE.AND P4, PT, R23.reuse, 0x1, PT ;  /* 0x000000011700780c */ /* 0x040fe20003f85270 */
[C---:B------:R-:W-:Y:S01]  /*06d0*/  @!P3 FFMA.FTZ R6, R24.reuse, -R6, R9 ;  /* 0x800000061806b223 */ /* 0x040fe20000010009 */
[----:B------:R-:W-:Y:S01]  /*06e0*/  ISETP.LT.OR P6, PT, R23, 0x2, P2 ;  /* 0x000000021700780c */ /* 0x000fe200017c1670 */
[C---:B------:R-:W-:Y:S01]  /*06f0*/  @!P2 FFMA.FTZ R0, R24.reuse, -R0, R7 ;  /* 0x800000001800a223 */ /* 0x040fe20000010007 */
[C---:B------:R-:W-:Y:S01]  /*0700*/  @!P1 FFMA.FTZ R19, R24.reuse, -R19, R16 ;  /* 0x8000001318139223 */ /* 0x040fe20000010010 */
[----:B------:R-:W-:Y:S01]  /*0710*/  @!P0 FFMA.FTZ R14, R24, -R14, R17 ;  /* 0x8000000e180e8223 */ /* 0x000fe20000010011 */
[----:B------:R-:W-:Y:S01]  /*0720*/  @!P3 F2FP.F16.F32.PACK_AB R6, RZ, R6 ;  /* 0x00000006ff06b23e */ /* 0x000fe200000000ff */
[----:B--2---:R-:W-:Y:S01]  /*0730*/  FADD.FTZ R4, R5, R4 ;  /* 0x0000000405047221 */ /* 0x004fe20000010000 */
[----:B------:R-:W-:-:S02]  /*0740*/  @!P2 F2FP.F16.F32.PACK_AB R0, RZ, R0 ;  /* 0x00000000ff00a23e */ /* 0x000fc400000000ff */
[----:B------:R-:W-:Y:S02]  /*0750*/  @!P1 F2FP.F16.F32.PACK_AB R19, RZ, R19 ;  /* 0x00000013ff13923e */ /* 0x000fe400000000ff */
[----:B------:R-:W-:Y:S02]  /*0760*/  @!P0 F2FP.F16.F32.PACK_AB R14, RZ, R14 ;  /* 0x0000000eff0e823e */ /* 0x000fe400000000ff */
[----:B------:R-:W-:Y:S01]  /*0770*/  MOV R25, RZ ;  /* 0x000000ff00197202 */ /* 0x000fe20000000f00 */
[----:B------:R-:W-:Y:S02]  /*0780*/  @!P6 HADD2.F32 R25, -RZ, R20.H0_H0 ;  /* 0x20000014ff19e230 */ /* 0x000fe40000004100 */
        /* <DEDUP_REMOVED lines=11> */
[----:B------:R-:W-:Y:S01]  /*0840*/  @!P3 F2FP.F16.F32.PACK_AB R10, RZ, R10 ;  /* 0x0000000aff0ab23e */ /* 0x000fe200000000ff */
[----:B------:R-:W-:Y:S01]  /*0850*/  @!P5 HADD2.F32 R5, -RZ, R15.H0_H0 ;  /* 0x2000000fff05d230 */ /* 0x000fe20000004100 */
        /* <DEDUP_REMOVED lines=10> */
.L_x_3923:
        /* <DEDUP_REMOVED lines=16> */
.L_x_11269:


//--------------------- .text._ZN43_GLOBAL__N__9ae7fba5_10_SoftMax_cu_9f978f6321softmax_warp_backwardIN3c104HalfES2_fLi6ELb0ELb0EEEvPT0_PKT_S7_iiiPKb --------------------------
	.section	.text._ZN43_GLOBAL__N__9ae7fba5_10_SoftMax_cu_9f978f6321softmax_warp_backwardIN3c104HalfES2_fLi6ELb0ELb0EEEvPT0_PKT_S7_iiiPKb,"ax",@progbits
	.align	128
.text._ZN43_GLOBAL__N__9ae7fba5_10_SoftMax_cu_9f978f6321softmax_warp_backwardIN3c104HalfES2_fLi6ELb0ELb0EEEvPT0_PKT_S7_iiiPKb:
        .type           _ZN43_GLOBAL__N__9ae7fba5_10_SoftMax_cu_9f978f6321softmax_warp_backwardIN3c104HalfES2_fLi6ELb0ELb0EEEvPT0_PKT_S7_iiiPKb,@function
        .size           _ZN43_GLOBAL__N__9ae7fba5_10_SoftMax_cu_9f978f6321softmax_warp_backwardIN3c104HalfES2_fLi6ELb0ELb0EEEvPT0_PKT_S7_iiiPKb,(.L_x_11270 - _ZN43_GLOBAL__N__9ae7fba5_10_SoftMax_cu_9f978f6321softmax_warp_backwardIN3c104HalfES2_fLi6ELb0ELb0EEEvPT0_PKT_S7_iiiPKb)
        .other          _ZN43_GLOBAL__N__9ae7fba5_10_SoftMax_cu_9f978f6321softmax_warp_backwardIN3c104HalfES2_fLi6ELb0ELb0EEEvPT0_PKT_S7_iiiPKb,@"STO_CUDA_ENTRY STV_DEFAULT"
_ZN43_GLOBAL__N__9ae7fba5_10_SoftMax_cu_9f978f6321softmax_warp_backwardIN3c104HalfES2_fLi6ELb0ELb0EEEvPT0_PKT_S7_iiiPKb:
        /* <DEDUP_REMOVED lines=23> */
[C-C-:B------:R-:W-:Y:S02]  /*0170*/  @!P3 IMAD.WIDE.U32 R10, R0.reuse, 0x2, R6.reuse ;  /* 0x00000002000ab825 */ /* 0x140fe400078e0006 */
[----:B0-----:R-:W2:Y:S02]  /*0180*/  @!P4 LDG.E.U16 R8, desc[UR4][R6.64] ;  /* 0x000000040608c981 */ /* 0x001ea4000c1e1500 */
[----:B------:R-:W-:Y:S02]  /*0190*/  @!P2 IMAD.WIDE.U32 R16, R0, 0x2, R6 ;  /* 0x000000020010a825 */ /* 0x000fe400078e0006 */
[----:B------:R0:W3:Y:S04]  /*01a0*/  @!P3 LDG.E.U16 R11, desc[UR4][R10.64] ;  /* 0x000000040a0bb981 */ /* 0x0000e8000c1e1500 */
[----:B------:R1:W4:Y:S04]  /*01b0*/  @!P5 LDG.E.U16 R21, desc[UR4][R6.64+0x40] ;  /* 0x000040040615d981 */ /* 0x000328000c1e1500 */
[----:B------:R-:W4:Y:S01]  /*01c0*/  @!P2 LDG.E.U16 R16, desc[UR4][R16.64+0x40] ;  /* 0x000040041010a981 */ /* 0x000f22000c1e1500 */
[----:B------:R-:W-:-:S02]  /*01d0*/  HFMA2 R9, -RZ, RZ, 0, 0 ;  /* 0x00000000ff097431 */ /* 0x000fc400000001ff */
[----:B------:R-:W-:Y:S01]  /*01e0*/  IMAD.WIDE R12, R2, 0x2, R12 ;  /* 0x00000002020c7825 */ /* 0x000fe200078e020c */
[----:B0-----:R-:W-:Y:S02]  /*01f0*/  MOV R10, RZ ;  /* 0x000000ff000a7202 */ /* 0x001fe40000000f00 */
[----:B-1----:R-:W-:Y:S02]  /*0200*/  MOV R7, RZ ;  /* 0x000000ff00077202 */ /* 0x002fe40000000f00 */
[----:B------:R-:W5:Y:S01]  /*0210*/  @!P4 LDG.E.U16 R4, desc[UR4][R12.64] ;  /* 0x000000040c04c981 */ /* 0x000f62000c1e1500 */
[----:B------:R-:W-:-:S03]  /*0220*/  @!P3 IMAD.WIDE.U32 R14, R0, 0x2, R12 ;  /* 0x00000002000eb825 */ /* 0x000fc600078e000c */
[----:B------:R0:W5:Y:S01]  /*0230*/  @!P5 LDG.E.U16 R5, desc[UR4][R12.64+0x40] ;  /* 0x000040040c05d981 */ /* 0x000162000c1e1500 */
[----:B------:R-:W-:-:S03]  /*0240*/  @!P2 IMAD.WIDE.U32 R18, R0, 0x2, R12 ;  /* 0x000000020012a825 */ /* 0x000fc600078e000c */
[----:B------:R1:W5:Y:S04]  /*0250*/  @!P3 LDG.E.U16 R3, desc[UR4][R14.64] ;  /* 0x000000040e03b981 */ /* 0x000368000c1e1500 */
[----:B------:R1:W5:Y:S01]  /*0260*/  @!P2 LDG.E.U16 R6, desc[UR4][R18.64+0x40] ;  /* 0x000040041206a981 */ /* 0x000362000c1e1500 */
[----:B------:R-:W-:Y:S01]  /*0270*/  ISETP.GE.AND P6, PT, R20, 0x1, PT ;  /* 0x000000011400780c */ /* 0x000fe20003fc6270 */
[----:B--2---:R-:W-:Y:S02]  /*0280*/  @!P4 HADD2.F32 R9, -RZ, R8.H0_H0 ;  /* 0x20000008ff09c230 */ /* 0x004fe40000004100 */
[----:B------:R-:W-:Y:S02]  /*0290*/  HFMA2 R8, -RZ, RZ, 0, 0 ;  /* 0x00000000ff087431 */ /* 0x000fe400000001ff */
[----:B---3--:R-:W-:-:S02]  /*02a0*/  @!P3 HADD2.F32 R8, -RZ, R11.H0_H0 ;  /* 0x2000000bff08b230 */ /* 0x008fc40000004100 */
[----:B0-----:R-:W-:Y:S01]  /*02b0*/  FADD.FTZ R13, RZ, R9 ;  /* 0x00000009ff0d7221 */ /* 0x001fe20000010000 */
[----:B----4-:R-:W-:Y:S02]  /*02c0*/  @!P5 HADD2.F32 R10, -RZ, R21.H0_H0 ;  /* 0x20000015ff0ad230 */ /* 0x010fe40000004100 */
[----:B------:R-:W-:Y:S01]  /*02d0*/  FADD.FTZ R12, RZ, R8 ;  /* 0x00000008ff0c7221 */ /* 0x000fe20000010000 */
[----:B------:R-:W-:Y:S02]  /*02e0*/  @!P2 HADD2.F32 R7, -RZ, R16.H0_H0 ;  /* 0x20000010ff07a230 */ /* 0x000fe40000004100 */
[----:B------:R-:W-:-:S03]  /*02f0*/  FADD.FTZ R13, R13, R10 ;  /* 0x0000000a0d0d7221 */ /* 0x000fc60000010000 */
[----:B------:R-:W-:Y:S02]  /*0300*/  FADD.FTZ R12, R12, R7 ;  /* 0x000000070c0c7221 */ /* 0x000fe40000010000 */
        /* <DEDUP_REMOVED lines=21> */
[----:B-----5:R-:W-:Y:S01]  /*0460*/  @!P4 HADD2.F32 R14, -RZ, R4.H0_H0 ;  /* 0x20000004ff0ec230 */ /* 0x020fe20000004100 */
[----:B------:R-:W-:Y:S01]  /*0470*/  MOV R11, RZ ;  /* 0x000000ff000b7202 */ /* 0x000fe20000000f00 */
[----:B------:R-:W-:Y:S02]  /*0480*/  @!P5 HADD2.F32 R11, -RZ, R5.H0_H0 ;  /* 0x20000005ff0bd230 */ /* 0x000fe40000004100 */
[----:B-1----:R-:W-:Y:S01]  /*0490*/  FADD.FTZ R22, R19, R22 ;  /* 0x0000001613167221 */ /* 0x002fe20000010000 */
[----:B------:R-:W-:Y:S01]  /*04a0*/  ISETP.NE.AND P4, PT, R20, 0x1, PT ;  /* 0x000000011400780c */ /* 0x000fe20003f85270 */
[----:B--2---:R-:W-:Y:S01]  /*04b0*/  FADD.FTZ R24, R21, R24 ;  /* 0x0000001815187221 */ /* 0x004fe20000010000 */
[----:B------:R-:W-:Y:S01]  /*04c0*/  MOV R5, RZ ;  /* 0x000000ff00057202 */ /* 0x000fe20000000f00 */
[C---:B------:R-:W-:Y:S01]  /*04d0*/  @!P0 FFMA.FTZ R14, R22.reuse, -R14, R9 ;  /* 0x8000000e160e8223 */ /* 0x040fe20000010009 */
[----:B------:R-:W-:Y:S01]  /*04e0*/  @!P1 FFMA.FTZ R11, R22, -R11, R10 ;  /* 0x8000000b160b9223 */ /* 0x000fe2000001000a */
[----:B------:R-:W-:-:S03]  /*04f0*/  @!P3 HADD2.F32 R5, -RZ, R3.H0_H0 ;  /* 0x20000003ff05b230 */ /* 0x000fc60000004100 */
        /* <DEDUP_REMOVED lines=8> */
[----:B------:R-:W-:Y:S01]  /*0580*/  HFMA2 R2, -RZ, RZ, 0, 0 ;  /* 0x00000000ff027431 */ /* 0x000fe200000001ff */
[----:B------:R-:W-:Y:S01]  /*0590*/  @!P0 F2FP.F16.F32.PACK_AB R5, RZ, R5 ;  /* 0x00000005ff05823e */ /* 0x000fe200000000ff */
[----:B------:R-:W-:-:S04]  /*05a0*/  @!P2 HADD2.F32 R2, -RZ, R6.H0_H0 ;  /* 0x20000006ff02a230 */ /* 0x000fc80000004100 */
[----:B------:R1:W-:Y:S01]  /*05b0*/  @!P0 STG.E.U16 desc[UR4][R12.64], R5 ;  /* 0x000000050c008986 */ /* 0x0003e2000c101504 */
[----:B------:R-:W-:Y:S05]  /*05c0*/  @P1 EXIT ;  /* 0x000000000000194d */ /* 0x000fea0003800000 */
[----:B------:R-:W-:-:S05]  /*05d0*/  FFMA.FTZ R2, R24, -R2, R7 ;  /* 0x8000000218027223 */ /* 0x000fca0000010007 */
[----:B------:R-:W-:-:S05]  /*05e0*/  F2FP.F16.F32.PACK_AB R2, RZ, R2 ;  /* 0x00000002ff02723e */ /* 0x000fca00000000ff */
[----:B------:R-:W-:Y:S01]  /*05f0*/  STG.E.U16 desc[UR4][R12.64+0x40], R2 ;  /* 0x000040020c007986 */ /* 0x000fe2000c101504 */
[----:B------:R-:W-:Y:S05]  /*0600*/  EXIT ;  /* 0x000000000000794d */ /* 0x000fea0003800000 */
.L_x_3924:
        /* <DEDUP_REMOVED lines=15> */
.L_x_11270:


//--------------------- .text._ZN43_GLOBAL__N__9ae7fba5_10_SoftMax_cu_9f978f6321softmax_warp_backwardIN3c104HalfES2_fLi5ELb0ELb0EEEvPT0_PKT_S7_iiiPKb --------------------------
	.section	.text._ZN43_GLOBAL__N__9ae7fba5_10_SoftMax_cu_9f978f6321softmax_warp_backwardIN3c104HalfES2_fLi5ELb0ELb0EEEvPT0_PKT_S7_iiiPKb,"ax",@progbits
	.align	128
.text._ZN43_GLOBAL__N__9ae7fba5_10_SoftMax_cu_9f978f6321softmax_warp_backwardIN3c104HalfES2_fLi5ELb0ELb0EEEvPT0_PKT_S7_iiiPKb:
        .type           _ZN43_GLOBAL__N__9ae7fba5_10_SoftMax_cu_9f978f6321softmax_warp_backwardIN3c104HalfES2_fLi5ELb0ELb0EEEvPT0_PKT_S7_iiiPKb,@function
        .size           _ZN43_GLOBAL__N__9ae7fba5_10_SoftMax_cu_9f978f6321softmax_warp_backwardIN3c104HalfES2_fLi5ELb0ELb0EEEvPT0_PKT_S7_iiiPKb,(.L_x_11271 - _ZN43_GLOBAL__N__9ae7fba5_10_SoftMax_cu_9f978f6321softmax_warp_backwardIN3c104HalfES2_fLi5ELb0ELb0EEEvPT0_PKT_S7_iiiPKb)
        .other          _ZN43_GLOBAL__N__9ae7fba5_10_SoftMax_cu_9f978f6321softmax_warp_backwardIN3c104HalfES2_fLi5ELb0ELb0EEEvPT0_PKT_S7_iiiPKb,@"STO_CUDA_ENTRY STV_DEFAULT"
_ZN43_GLOBAL__N__9ae7fba5_10_SoftMax_cu_9f978f6321softmax_warp_backwardIN3c104HalfES2_fLi5ELb0ELb0EEEvPT0_PKT_S7_iiiPKb:
        /* <DEDUP_REMOVED lines=21> */
[----:B------:R-:W-:Y:S02]  /*0150*/  @!P1 SHF.L.U64.HI R14, R0, 0x1, R3 ;  /* 0x00000001000e9819 */ /* 0x000fe40000010203 */
[----:B------:R-:W-:Y:S01]  /*0160*/  @!P0 IADD3.X R9, PT, PT, RZ, R3, RZ, P3, !PT ;  /* 0x00000003ff098210 */ /* 0x000fe20001ffe4ff */
[C---:B------:R-:W-:Y:S02]  /*0170*/  @!P0 IMAD.SHL.U32 R15, R18.reuse, 0x2, RZ ;  /* 0x00000002120f8824 */ /* 0x040fe400078e00ff */
[----:B------:R-:W2:Y:S01]  /*0180*/  @!P1 LDC.64 R6, c[0x0][0x388] ;  /* 0x0000e200ff069b82 */ /* 0x000ea20000000a00 */
[----:B------:R-:W-:Y:S02]  /*0190*/  @!P0 SHF.L.U64.HI R18, R18, 0x1, R9 ;  /* 0x0000000112128819 */ /* 0x000fe40000010209 */
[----:B-1----:R-:W-:-:S05]  /*01a0*/  @!P0 IADD3 R12, P4, PT, R15, R4, RZ ;  /* 0x000000040f0c8210 */ /* 0x002fca0007f9e0ff */
[----:B------:R-:W-:Y:S02]  /*01b0*/  @!P0 IMAD.X R13, R18, 0x1, R5, P4 ;  /* 0x00000001120d8824 */ /* 0x000fe400020e0605 */
[----:B------:R-:W1:Y:S01]  /*01c0*/  @!P1 LDC.64 R4, c[0x0][0x390] ;  /* 0x0000e400ff049b82 */ /* 0x000e620000000a00 */
[----:B--2---:R-:W-:Y:S02]  /*01d0*/  @!P1 IADD3 R8, P3, PT, R11, R6, RZ ;  /* 0x000000060b089210 */ /* 0x004fe40007f7e0ff */
[----:B0-----:R-:W2:Y:S02]  /*01e0*/  @!P0 LDG.E.U16 R12, desc[UR4][R12.64] ;  /* 0x000000040c0c8981 */ /* 0x001ea4000c1e1500 */
[----:B------:R-:W-:-:S05]  /*01f0*/  @!P1 IADD3.X R9, PT, PT, R14, R7, RZ, P3, !PT ;  /* 0x000000070e099210 */ /* 0x000fca0001ffe4ff */
[----:B------:R-:W3:Y:S01]  /*0200*/  @!P1 LDG.E.U16 R8, desc[UR4][R8.64] ;  /* 0x0000000408089981 */ /* 0x000ee2000c1e1500 */
[----:B-1----:R-:W-:-:S04]  /*0210*/  @!P1 IADD3 R10, P3, PT, R11, R4, RZ ;  /* 0x000000040b0a9210 */ /* 0x002fc80007f7e0ff */
[----:B------:R-:W-:Y:S02]  /*0220*/  @!P1 IADD3.X R11, PT, PT, R14, R5, RZ, P3, !PT ;  /* 0x000000050e0b9210 */ /* 0x000fe40001ffe4ff */
[----:B------:R-:W0:Y:S01]  /*0230*/  @!P0 LDC.64 R4, c[0x0][0x390] ;  /* 0x0000e400ff048b82 */ /* 0x000e220000000a00 */
[----:B------:R-:W-:Y:S02]  /*0240*/  HFMA2 R7, -RZ, RZ, 0, 0 ;  /* 0x00000000ff077431 */ /* 0x000fe400000001ff */
[----:B------:R1:W5:Y:S01]  /*0250*/  @!P1 LDG.E.U16 R6, desc[UR4][R10.64] ;  /* 0x000000040a069981 */ /* 0x000362000c1e1500 */
[----:B0-----:R-:W-:-:S05]  /*0260*/  @!P0 IADD3 R14, P3, PT, R15, R4, RZ ;  /* 0x000000040f0e8210 */ /* 0x001fca0007f7e0ff */
[----:B------:R-:W-:Y:S02]  /*0270*/  @!P0 IMAD.X R15, R18, 0x1, R5, P3 ;  /* 0x00000001120f8824 */ /* 0x000fe400018e0605 */
[----:B------:R-:W-:-:S03]  /*0280*/  IMAD.MOV.U32 R5, RZ, RZ, RZ ;  /* 0x000000ffff057224 */ /* 0x000fc600078e00ff */
[----:B------:R0:W5:Y:S01]  /*0290*/  @!P0 LDG.E.U16 R4, desc[UR4][R14.64] ;  /* 0x000000040e048981 */ /* 0x000162000c1e1500 */
[----:B--2---:R-:W-:Y:S02]  /*02a0*/  @!P0 HADD2.F32 R5, -RZ, R12.H0_H0 ;  /* 0x2000000cff058230 */ /* 0x004fe40000004100 */
[----:B---3--:R-:W-:-:S03]  /*02b0*/  @!P1 HADD2.F32 R7, -RZ, R8.H0_H0 ;  /* 0x20000008ff079230 */ /* 0x008fc60000004100 */
        /* <DEDUP_REMOVED lines=22> */
[----:B--2---:R-:W-:Y:S01]  /*0420*/  FADD.FTZ R10, R17, R10 ;  /* 0x0000000a110a7221 */ /* 0x004fe20000010000 */
[----:B------:R-:W-:Y:S01]  /*0430*/  MOV R2, RZ ;  /* 0x000000ff00027202 */ /* 0x000fe20000000f00 */
[----:B-----5:R-:W-:Y:S01]  /*0440*/  @!P1 HADD2.F32 R2, -RZ, R6.H0_H0 ;  /* 0x20000006ff029230 */ /* 0x020fe20000004100 */
[----:B------:R-:W-:-:S09]  /*0450*/  ISETP.EQ.OR P1, PT, R16, 0x1, P2 ;  /* 0x000000011000780c */ /* 0x000fd20001722670 */
[----:B------:R-:W2:Y:S01]  /*0460*/  @!P2 LDC.64 R8, c[0x0][0x380] ;  /* 0x0000e000ff08ab82 */ /* 0x000ea20000000a00 */
[----:B------:R-:W-:-:S05]  /*0470*/  @!P2 FFMA.FTZ R2, R10, -R2, R7 ;  /* 0x800000020a02a223 */ /* 0x000fca0000010007 */
[----:B------:R-:W-:Y:S02]  /*0480*/  @!P2 F2FP.F16.F32.PACK_AB R2, RZ, R2 ;  /* 0x00000002ff02a23e */ /* 0x000fe400000000ff */
[----:B--2---:R-:W-:-:S04]  /*0490*/  @!P2 LEA R8, P3, R0, R8, 0x1 ;  /* 0x000000080008a211 */ /* 0x004fc800078608ff */
[----:B------:R-:W-:-:S05]  /*04a0*/  @!P2 LEA.HI.X R9, R0, R9, R3, 0x1, P3 ;  /* 0x000000090009a211 */ /* 0x000fca00018f0c03 */
[----:B------:R2:W-:Y:S01]  /*04b0*/  @!P2 STG.E.U16 desc[UR4][R8.64], R2 ;  /* 0x000000020800a986 */ /* 0x0005e2000c101504 */
[----:B------:R-:W-:Y:S05]  /*04c0*/  @P1 EXIT ;  /* 0x000000000000194d */ /* 0x000fea0003800000 */
[----:B------:R-:W3:Y:S01]  /*04d0*/  LDCU.64 UR6, c[0x0][0x380] ;  /* 0x00007000ff0677ac */ /* 0x000ee20008000a00 */
[----:B--2---:R-:W-:Y:S02]  /*04e0*/  IMAD.MOV.U32 R2, RZ, RZ, RZ ;  /* 0x000000ffff027224 */ /* 0x004fe400078e00ff */
[----:B-1----:R-:W-:Y:S01]  /*04f0*/  FADD.FTZ R18, R11, R18 ;  /* 0x000000120b127221 */ /* 0x002fe20000010000 */
[----:B------:R-:W-:Y:S01]  /*0500*/  @!P0 HADD2.F32 R2, -RZ, R4.H0_H0 ;  /* 0x20000004ff028230 */ /* 0x000fe20000004100 */
[----:B------:R-:W-:-:S04]  /*0510*/  IADD3 R0, P0, PT, R0, UR8, RZ ;  /* 0x0000000800007c10 */ /* 0x000fc8000ff1e0ff */
[----:B------:R-:W-:Y:S01]  /*0520*/  FFMA.FTZ R5, R18, -R2, R5 ;  /* 0x8000000212057223 */ /* 0x000fe20000010005 */
[----:B------:R-:W-:-:S04]  /*0530*/  IADD3.X R3, PT, PT, RZ, R3, RZ, P0, !PT ;  /* 0x00000003ff037210 */ /* 0x000fc800007fe4ff */
[----:B------:R-:W-:Y:S02]  /*0540*/  F2FP.F16.F32.PACK_AB R5, RZ, R5 ;  /* 0x00000005ff05723e */ /* 0x000fe400000000ff */
[----:B---3--:R-:W-:-:S04]  /*0550*/  LEA R2, P0, R0, UR6, 0x1 ;  /* 0x0000000600027c11 */ /* 0x008fc8000f8008ff */
[----:B------:R-:W-:-:S05]  /*0560*/  LEA.HI.X R3, R0, UR7, R3, 0x1, P0 ;  /* 0x0000000700037c11 */ /* 0x000fca00080f0c03 */
[----:B------:R-:W-:Y:S01]  /*0570*/  STG.E.U16 desc[UR4][R2.64], R5 ;  /* 0x0000000502007986 */ /* 0x000fe2000c101504 */
[----:B------:R-:W-:Y:S05]  /*0580*/  EXIT ;  /* 0x000000000000794d */ /* 0x000fea0003800000 */
.L_x_3925:
        /* <DEDUP_REMOVED lines=15> */
.L_x_11271:


//--------------------- .text._ZN43_GLOBAL__N__9ae7fba5_10_SoftMax_cu_9f978f6321softmax_warp_backwardIN3c104HalfES2_fLi4ELb0ELb0EEEvPT0_PKT_S7_iiiPKb --------------------------
	.section	.text._ZN43_GLOBAL__N__9ae7fba5_10_SoftMax_cu_9f978f6321softmax_warp_backwardIN3c104HalfES2_fLi4ELb0ELb0EEEvPT0_PKT_S7_iiiPKb,"ax",@progbits
	.align	128
.text._ZN43_GLOBAL__N__9ae7fba5_10_SoftMax_cu_9f978f6321softmax_warp_backwardIN3c104HalfES2_fLi4ELb0ELb0EEEvPT0_PKT_S7_iiiPKb:
        .type           _ZN43_GLOBAL__N__9ae7fba5_10_SoftMax_cu_9f978f6321softmax_warp_backwardIN3c104HalfES2_fLi4ELb0ELb0EEEvPT0_PKT_S7_iiiPKb,@function
        .size           _ZN43_GLOBAL__N__9ae7fba5_10_SoftMax_cu_9f978f6321softmax_warp_backwardIN3c104HalfES2_fLi4ELb0ELb0EEEvPT0_PKT_S7_iiiPKb,(.L_x_11272 - _ZN43_GLOBAL__N__9ae7fba5_10_SoftMax_cu_9f978f6321softmax_warp_backwardIN3c104HalfES2_fLi4ELb0ELb0EEEvPT0_PKT_S7_iiiPKb)
        .other          _ZN43_GLOBAL__N__9ae7fba5_10_SoftMax_cu_9f978f6321softmax_warp_backwardIN3c104HalfES2_fLi4ELb0ELb0EEEvPT0_PKT_S7_iiiPKb,@"STO_CUDA_ENTRY STV_DEFAULT"
_ZN43_GLOBAL__N__9ae7fba5_10_SoftMax_cu_9f978f6321softmax_warp_backwardIN3c104HalfES2_fLi4ELb0ELb0EEEvPT0_PKT_S7_iiiPKb:
        /* <DEDUP_REMOVED lines=38> */
[----:B0-----:R-:W-:Y:S01]  /*0260*/  @!P0 IADD3 R14, P3, PT, R15, R4, RZ ;  /* 0x000000040f0e8210 */ /* 0x001fe20007f7e0ff */
[----:B------:R-:W-:-:S04]  /*0270*/  IMAD.MOV.U32 R4, RZ, RZ, RZ ;  /* 0x000000ffff047224 */ /* 0x000fc800078e00ff */
[----:B------:R-:W-:-:S05]  /*0280*/  @!P0 IMAD.X R15, R18, 0x1, R5, P3 ;  /* 0x00000001120f8824 */ /* 0x000fca00018e0605 */
        /* <DEDUP_REMOVED lines=23> */
[----:B-----5:R-:W-:Y:S01]  /*0400*/  @!P1 HADD2.F32 R2, -RZ, R6.H0_H0 ;  /* 0x20000006ff029230 */ /* 0x020fe20000004100 */
[----:B------:R-:W-:-:S09]  /*0410*/  ISETP.EQ.OR P1, PT, R16, 0x1, P2 ;  /* 0x000000011000780c */ /* 0x000fd20001722670 */
[----:B------:R-:W1:Y:S01]  /*0420*/  @!P2 LDC.64 R8, c[0x0][0x380] ;  /* 0x0000e000ff08ab82 */ /* 0x000e620000000a00 */
[----:B------:R-:W-:-:S05]  /*0430*/  @!P2 FFMA.FTZ R2, R18, -R2, R7 ;  /* 0x800000021202a223 */ /* 0x000fca0000010007 */
[----:B------:R-:W-:Y:S02]  /*0440*/  @!P2 F2FP.F16.F32.PACK_AB R2, RZ, R2 ;  /* 0x00000002ff02a23e */ /* 0x000fe400000000ff */
[----:B-1----:R-:W-:-:S04]  /*0450*/  @!P2 LEA R8, P3, R0, R8, 0x1 ;  /* 0x000000080008a211 */ /* 0x002fc800078608ff */
[----:B------:R-:W-:-:S05]  /*0460*/  @!P2 LEA.HI.X R9, R0, R9, R3, 0x1, P3 ;  /* 0x000000090009a211 */ /* 0x000fca00018f0c03 */
[----:B------:R1:W-:Y:S01]  /*0470*/  @!P2 STG.E.U16 desc[UR4][R8.64], R2 ;  /* 0x000000020800a986 */ /* 0x0003e2000c101504 */
[----:B------:R-:W-:Y:S05]  /*0480*/  @P1 EXIT ;  /* 0x000000000000194d */ /* 0x000fea0003800000 */
[----:B------:R-:W1:Y:S01]  /*0490*/  LDCU.64 UR6, c[0x0][0x380] ;  /* 0x00007000ff0677ac */ /* 0x000e620008000a00 */
[----:B------:R-:W-:Y:S02]  /*04a0*/  IMAD.MOV.U32 R7, RZ, RZ, RZ ;  /* 0x000000ffff077224 */ /* 0x000fe400078e00ff */
[----:B--2---:R-:W-:Y:S01]  /*04b0*/  FADD.FTZ R17, R14, R17 ;  /* 0x000000110e117221 */ /* 0x004fe20000010000 */
[----:B------:R-:W-:Y:S01]  /*04c0*/  @!P0 HADD2.F32 R7, -RZ, R5.H0_H0 ;  /* 0x20000005ff078230 */ /* 0x000fe20000004100 */
[----:B------:R-:W-:-:S04]  /*04d0*/  IADD3 R0, P0, PT, R0, UR8, RZ ;  /* 0x0000000800007c10 */ /* 0x000fc8000ff1e0ff */
[----:B------:R-:W-:Y:S01]  /*04e0*/  FFMA.FTZ R7, R17, -R7, R4 ;  /* 0x8000000711077223 */ /* 0x000fe20000010004 */
[----:B------:R-:W-:-:S04]  /*04f0*/  IADD3.X R3, PT, PT, RZ, R3, RZ, P0, !PT ;  /* 0x00000003ff037210 */ /* 0x000fc800007fe4ff */
[----:B------:R-:W-:Y:S02]  /*0500*/  F2FP.F16.F32.PACK_AB R7, RZ, R7 ;  /* 0x00000007ff07723e */ /* 0x000fe400000000ff */
[----:B-1----:R-:W-:-:S04]  /*0510*/  LEA R2, P0, R0, UR6, 0x1 ;  /* 0x0000000600027c11 */ /* 0x002fc8000f8008ff */
[----:B------:R-:W-:-:S05]  /*0520*/  LEA.HI.X R3, R0, UR7, R3, 0x1, P0 ;  /* 0x0000000700037c11 */ /* 0x000fca00080f0c03 */
[----:B------:R-:W-:Y:S01]  /*0530*/  STG.E.U16 desc[UR4][R2.64], R7 ;  /* 0x0000000702007986 */ /* 0x000fe2000c101504 */
[----:B------:R-:W-:Y:S05]  /*0540*/  EXIT ;  /* 0x000000000000794d */ /* 0x000fea0003800000 */
.L_x_3926:
        /* <DEDUP_REMOVED lines=11> */
.L_x_11272:


//--------------------- .text._ZN43_GLOBAL__N__9ae7fba5_10_SoftMax_cu_9f978f6321softmax_warp_backwardIN3c104HalfES2_fLi3ELb0ELb0EEEvPT0_PKT_S7_iiiPKb --------------------------
	.section	.text._ZN43_GLOBAL__N__9ae7fba5_10_SoftMax_cu_9f978f6321softmax_warp_backwardIN3c104HalfES2_fLi3ELb0ELb0EEEvPT0_PKT_S7_iiiPKb,"ax",@progbits
	.align	128
.text._ZN43_GLOBAL__N__9ae7fba5_10_SoftMax_cu_9f978f6321softmax_warp_backwardIN3c104HalfES2_fLi3ELb0ELb0EEEvPT0_PKT_S7_iiiPKb:
        .type           _ZN43_GLOBAL__N__9ae7fba5_10_SoftMax_cu_9f978f6321softmax_warp_backwardIN3c104HalfES2_fLi3ELb0ELb0EEEvPT0_PKT_S7_iiiPKb,@function
        .size           _ZN43_GLOBAL__N__9ae7fba5_10_SoftMax_cu_9f978f6321softmax_warp_backwardIN3c104HalfES2_fLi3ELb0ELb0EEEvPT0_PKT_S7_iiiPKb,(.L_x_11273 - _ZN43_GLOBAL__N__9ae7fba5_10_SoftMax_cu_9f978f6321softmax_warp_backwardIN3c104HalfES2_fLi3ELb0ELb0EEEvPT0_PKT_S7_iiiPKb)
        .other          _ZN43_GLOBAL__N__9ae7fba5_10_SoftMax_cu_9f978f6321softmax_warp_backwardIN3c104HalfES2_fLi3ELb0ELb0EEEvPT0_PKT_S7_iiiPKb,@"STO_CUDA_ENTRY STV_DEFAULT"
_ZN43_GLOBAL__N__9ae7fba5_10_SoftMax_cu_9f978f6321softmax_warp_backwardIN3c104HalfES2_fLi3ELb0ELb0EEEvPT0_PKT_S7_iiiPKb:
        /* <DEDUP_REMOVED lines=22> */
[----:B------:R-:W-:Y:S01]  /*0160*/  @!P0 SHF.L.U32 R13, R8, 0x1, RZ ;  /* 0x00000001080d8819 */ /* 0x000fe200000006ff */
[----:B------:R-:W-:Y:S01]  /*0170*/  @!P0 IMAD.X R9, RZ, RZ, R3, P3 ;  /* 0x000000ffff098224 */ /* 0x000fe200018e0603 */
[----:B------:R-:W2:Y:S01]  /*0180*/  @!P0 LDC.64 R4, c[0x0][0x388] ;  /* 0x0000e200ff048b82 */ /* 0x000ea20000000a00 */
[----:B-1----:R-:W-:-:S03]  /*0190*/  @!P1 IADD3 R10, P3, PT, R17, R6, RZ ;  /* 0x00000006110a9210 */ /* 0x002fc60007f7e0ff */
[----:B------:R-:W-:-:S04]  /*01a0*/  @!P0 SHF.L.U64.HI R6, R8, 0x1, R9 ;  /* 0x0000000108068819 */ /* 0x000fc80000010209 */
[----:B------:R-:W1:Y:S01]  /*01b0*/  @!P1 LDC.64 R8, c[0x0][0x390] ;  /* 0x0000e400ff089b82 */ /* 0x000e620000000a00 */
[----:B------:R-:W-:Y:S01]  /*01c0*/  @!P1 IMAD.X R11, R12, 0x1, R7, P3 ;  /* 0x000000010c0b9824 */ /* 0x000fe200018e0607 */
[----:B--2---:R-:W-:-:S04]  /*01d0*/  @!P0 IADD3 R4, P4, PT, R13, R4, RZ ;  /* 0x000000040d048210 */ /* 0x004fc80007f9e0ff */
[----:B0-----:R-:W2:Y:S01]  /*01e0*/  @!P1 LDG.E.U16 R10, desc[UR4][R10.64] ;  /* 0x000000040a0a9981 */ /* 0x001ea2000c1e1500 */
[----:B------:R-:W-:-:S05]  /*01f0*/  @!P0 IMAD.X R5, R6, 0x1, R5, P4 ;  /* 0x0000000106058824 */ /* 0x000fca00020e0605 */
[----:B------:R-:W3:Y:S01]  /*0200*/  @!P0 LDG.E.U16 R4, desc[UR4][R4.64] ;  /* 0x0000000404048981 */ /* 0x000ee2000c1e1500 */
[----:B------:R-:W-:Y:S02]  /*0210*/  IMAD.MOV.U32 R14, RZ, RZ, RZ ;  /* 0x000000ffff0e7224 */ /* 0x000fe400078e00ff */
[----:B------:R-:W-:Y:S01]  /*0220*/  HFMA2 R7, -RZ, RZ, 0, 0 ;  /* 0x00000000ff077431 */ /* 0x000fe200000001ff */
[----:B-1----:R-:W-:Y:S02]  /*0230*/  @!P1 IADD3 R8, P3, PT, R17, R8, RZ ;  /* 0x0000000811089210 */ /* 0x002fe40007f7e0ff */
[----:B------:R-:W0:Y:S02]  /*0240*/  @!P0 LDC.64 R16, c[0x0][0x390] ;  /* 0x0000e400ff108b82 */ /* 0x000e240000000a00 */
[----:B------:R-:W-:-:S05]  /*0250*/  @!P1 IADD3.X R9, PT, PT, R12, R9, RZ, P3, !PT ;  /* 0x000000090c099210 */ /* 0x000fca0001ffe4ff */
[----:B------:R1:W5:Y:S01]  /*0260*/  @!P1 LDG.E.U16 R8, desc[UR4][R8.64] ;  /* 0x0000000408089981 */ /* 0x000362000c1e1500 */
[----:B0-----:R-:W-:-:S05]  /*0270*/  @!P0 IADD3 R12, P3, PT, R13, R16, RZ ;  /* 0x000000100d0c8210 */ /* 0x001fca0007f7e0ff */
        /* <DEDUP_REMOVED lines=20> */
[----:B-----5:R-:W-:Y:S01]  /*03c0*/  @!P1 HADD2.F32 R9, -RZ, R8.H0_H0 ;  /* 0x20000008ff099230 */ /* 0x020fe20000004100 */
[----:B------:R-:W-:-:S08]  /*03d0*/  ISETP.EQ.OR P1, PT, R15, 0x1, P2 ;  /* 0x000000010f00780c */ /* 0x000fd00001722670 */
[----:B------:R-:W1:Y:S01]  /*03e0*/  @!P2 LDC.64 R4, c[0x0][0x380] ;  /* 0x0000e000ff04ab82 */ /* 0x000e620000000a00 */
[----:B------:R-:W-:-:S05]  /*03f0*/  @!P2 FFMA.FTZ R9, R13, -R9, R14 ;  /* 0x800000090d09a223 */ /* 0x000fca000001000e */
[----:B------:R-:W-:Y:S02]  /*0400*/  @!P2 F2FP.F16.F32.PACK_AB R9, RZ, R9 ;  /* 0x00000009ff09a23e */ /* 0x000fe400000000ff */
[----:B-1----:R-:W-:-:S04]  /*0410*/  @!P2 LEA R4, P3, R0, R4, 0x1 ;  /* 0x000000040004a211 */ /* 0x002fc800078608ff */
[----:B------:R-:W-:-:S05]  /*0420*/  @!P2 LEA.HI.X R5, R0, R5, R3, 0x1, P3 ;  /* 0x000000050005a211 */ /* 0x000fca00018f0c03 */
[----:B------:R1:W-:Y:S01]  /*0430*/  @!P2 STG.E.U16 desc[UR4][R4.64], R9 ;  /* 0x000000090400a986 */ /* 0x0003e2000c101504 */
[----:B------:R-:W-:Y:S05]  /*0440*/  @P1 EXIT ;  /* 0x000000000000194d */ /* 0x000fea0003800000 */
[----:B------:R-:W3:Y:S01]  /*0450*/  LDCU.64 UR6, c[0x0][0x380] ;  /* 0x00007000ff0677ac */ /* 0x000ee20008000a00 */
[----:B------:R-:W-:Y:S02]  /*0460*/  IMAD.MOV.U32 R2, RZ, RZ, RZ ;  /* 0x000000ffff027224 */ /* 0x000fe400078e00ff */
[----:B--2---:R-:W-:Y:S01]  /*0470*/  FADD.FTZ R16, R11, R16 ;  /* 0x000000100b107221 */ /* 0x004fe20000010000 */
        /* <DEDUP_REMOVED lines=9> */
.L_x_3927:
        /* <DEDUP_REMOVED lines=15> */
.L_x_11273:


//--------------------- .text._ZN43_GLOBAL__N__9ae7fba5_10_SoftMax_cu_9f978f6321softmax_warp_backwardIN3c104HalfES2_fLi2ELb0ELb0EEEvPT0_PKT_S7_iiiPKb --------------------------
	.section	.text._ZN43_GLOBAL__N__9ae7fba5_10_SoftMax_cu_9f978f6321softmax_warp_backwardIN3c104HalfES2_fLi2ELb0ELb0EEEvPT0_PKT_S7_iiiPKb,"ax",@progbits
	.align	128
.text._ZN43_GLOBAL__N__9ae7fba5_10_SoftMax_cu_9f978f6321softmax_warp_backwardIN3c104HalfES2_fLi2ELb0ELb0EEEvPT0_PKT_S7_iiiPKb:
        .type           _ZN43_GLOBAL__N__9ae7fba5_10_SoftMax_cu_9f978f6321softmax_warp_backwardIN3c104HalfES2_fLi2ELb0ELb0EEEvPT0_PKT_S7_iiiPKb,@function
        .size           _ZN43_GLOBAL__N__9ae7fba5_10_SoftMax_cu_9f978f6321softmax_warp_backwardIN3c104HalfES2_fLi2ELb0ELb0EEEvPT0_PKT_S7_iiiPKb,(.L_x_11274 - _ZN43_GLOBAL__N__9ae7fba5_10_SoftMax_cu_9f978f6321softmax_warp_backwardIN3c104HalfES2_fLi2ELb0ELb0EEEvPT0_PKT_S7_iiiPKb)
        .other          _ZN43_GLOBAL__N__9ae7fba5_10_SoftMax_cu_9f978f6321softmax_warp_backwardIN3c104HalfES2_fLi2ELb0ELb0EEEvPT0_PKT_S7_iiiPKb,@"STO_CUDA_ENTRY STV_DEFAULT"
_ZN43_GLOBAL__N__9ae7fba5_10_SoftMax_cu_9f978f6321softmax_warp_backwardIN3c104HalfES2_fLi2ELb0ELb0EEEvPT0_PKT_S7_iiiPKb:
        /* <DEDUP_REMOVED lines=27> */
[----:B-1----:R-:W-:-:S04]  /*01b0*/  @!P1 IADD3 R6, P3, PT, R13, R6, RZ ;  /* 0x000000060d069210 */ /* 0x002fc80007f7e0ff */
[----:B------:R-:W-:Y:S02]  /*01c0*/  @!P1 IADD3.X R7, PT, PT, R10, R7, RZ, P3, !PT ;  /* 0x000000070a079210 */ /* 0x000fe40001ffe4ff */
[----:B--2---:R-:W-:-:S04]  /*01d0*/  @!P0 IADD3 R8, P4, PT, R11, R4, RZ ;  /* 0x000000040b088210 */ /* 0x004fc80007f9e0ff */
[----:B0-----:R0:W2:Y:S01]  /*01e0*/  @!P1 LDG.E.U16 R7, desc[UR4][R6.64] ;  /* 0x0000000406079981 */ /* 0x0010a2000c1e1500 */
[----:B------:R-:W-:Y:S02]  /*01f0*/  @!P0 IMAD.X R9, R12, 0x1, R5, P4 ;  /* 0x000000010c098824 */ /* 0x000fe400020e0605 */
        /* <DEDUP_REMOVED lines=9> */
[----:B------:R-:W-:Y:S02]  /*0290*/  HFMA2 R12, -RZ, RZ, 0, 0 ;  /* 0x00000000ff0c7431 */ /* 0x000fe400000001ff */
[----:B--2---:R-:W-:Y:S02]  /*02a0*/  @!P1 HADD2.F32 R12, -RZ, R7.H0_H0 ;  /* 0x20000007ff0c9230 */ /* 0x004fe40000004100 */
[----:B----4-:R-:W-:-:S03]  /*02b0*/  @!P0 HADD2.F32 R6, -RZ, R8.H0_H0 ;  /* 0x20000008ff068230 */ /* 0x010fc60000004100 */
[----:B------:R-:W-:Y:S02]  /*02c0*/  FADD.FTZ R7, RZ, R12 ;  /* 0x0000000cff077221 */ /* 0x000fe40000010000 */
[----:B------:R-:W-:-:S03]  /*02d0*/  FADD.FTZ R8, RZ, R6 ;  /* 0x00000006ff087221 */ /* 0x000fc60000010000 */
        /* <DEDUP_REMOVED lines=10> */
[----:B-----5:R-:W-:Y:S01]  /*0380*/  @!P1 HADD2.F32 R7, -RZ, R13.H0_H0 ;  /* 0x2000000dff079230 */ /* 0x020fe20000004100 */
[----:B------:R-:W-:-:S08]  /*0390*/  ISETP.EQ.OR P1, PT, R14, 0x1, P2 ;  /* 0x000000010e00780c */ /* 0x000fd00001722670 */
[----:B------:R-:W0:Y:S01]  /*03a0*/  @!P2 LDC.64 R4, c[0x0][0x380] ;  /* 0x0000e000ff04ab82 */ /* 0x000e220000000a00 */
[----:B------:R-:W-:-:S05]  /*03b0*/  @!P2 FFMA.FTZ R7, R9, -R7, R12 ;  /* 0x800000070907a223 */ /* 0x000fca000001000c */
[----:B------:R-:W-:Y:S02]  /*03c0*/  @!P2 F2FP.F16.F32.PACK_AB R7, RZ, R7 ;  /* 0x00000007ff07a23e */ /* 0x000fe400000000ff */
[----:B0-----:R-:W-:-:S04]  /*03d0*/  @!P2 LEA R4, P3, R0, R4, 0x1 ;  /* 0x000000040004a211 */ /* 0x001fc800078608ff */
[----:B------:R-:W-:-:S05]  /*03e0*/  @!P2 LEA.HI.X R5, R0, R5, R3, 0x1, P3 ;  /* 0x000000050005a211 */ /* 0x000fca00018f0c03 */
[----:B------:R0:W-:Y:S01]  /*03f0*/  @!P2 STG.E.U16 desc[UR4][R4.64], R7 ;  /* 0x000000070400a986 */ /* 0x0001e2000c101504 */
[----:B------:R-:W-:Y:S05]  /*0400*/  @P1 EXIT ;  /* 0x000000000000194d */ /* 0x000fea0003800000 */
[----:B------:R-:W1:Y:S01]  /*0410*/  LDCU.64 UR6, c[0x0][0x380] ;  /* 0x00007000ff0677ac */ /* 0x000e620008000a00 */
[----:B0-----:R-:W-:Y:S01]  /*0420*/  MOV R5, RZ ;  /* 0x000000ff00057202 */ /* 0x001fe20000000f00 */
[----:B------:R-:W-:Y:S01]  /*0430*/  @!P0 HADD2.F32 R5, -RZ, R10.H0_H0 ;  /* 0x2000000aff058230 */ /* 0x000fe20000004100 */
[----:B------:R-:W-:Y:S01]  /*0440*/  IADD3 R0, P0, PT, R0, UR8, RZ ;  /* 0x0000000800007c10 */ /* 0x000fe2000ff1e0ff */
[----:B--2---:R-:W-:-:S04]  /*0450*/  FADD.FTZ R15, R15, R18 ;  /* 0x000000120f0f7221 */ /* 0x004fc80000010000 */
[----:B------:R-:W-:Y:S01]  /*0460*/  FFMA.FTZ R5, R15, -R5, R6 ;  /* 0x800000050f057223 */ /* 0x000fe20000010006 */
[----:B------:R-:W-:-:S04]  /*0470*/  IMAD.X R3, RZ, RZ, R3, P0 ;  /* 0x000000ffff037224 */ /* 0x000fc800000e0603 */
[----:B------:R-:W-:Y:S02]  /*0480*/  F2FP.F16.F32.PACK_AB R5, RZ, R5 ;  /* 0x00000005ff05723e */ /* 0x000fe400000000ff */
[----:B-1----:R-:W-:-:S04]  /*0490*/  LEA R2, P0, R0, UR6, 0x1 ;  /* 0x0000000600027c11 */ /* 0x002fc8000f8008ff */
[----:B------:R-:W-:-:S05]  /*04a0*/  LEA.HI.X R3, R0, UR7, R3, 0x1, P0 ;  /* 0x0000000700037c11 */ /* 0x000fca00080f0c03 */
[----:B------:R-:W-:Y:S01]  /*04b0*/  STG.E.U16 desc[UR4][R2.64], R5 ;  /* 0x0000000502007986 */ /* 0x000fe2000c101504 */
[----:B------:R-:W-:Y:S05]  /*04c0*/  EXIT ;  /* 0x000000000000794d */ /* 0x000fea0003800000 */
.L_x_3928:
        /* <DEDUP_REMOVED lines=11> */
.L_x_11274:


//--------------------- .text._ZN43_GLOBAL__N__9ae7fba5_10_SoftMax_cu_9f978f6321softmax_warp_backwardIN3c104HalfES2_fLi1ELb0ELb0EEEvPT0_PKT_S7_iiiPKb --------------------------
	.section	.text._ZN43_GLOBAL__N__9ae7fba5_10_SoftMax_cu_9f978f6321softmax_warp_backwardIN3c104HalfES2_fLi1ELb0ELb0EEEvPT0_PKT_S7_iiiPKb,"ax",@progbits
	.align	128
.text._ZN43_GLOBAL__N__9ae7fba5_10_SoftMax_cu_9f978f6321softmax_warp_backwardIN3c104HalfES2_fLi1ELb0ELb0EEEvPT0_PKT_S7_iiiPKb:
        .type           _ZN43_GLOBAL__N__9ae7fba5_10_SoftMax_cu_9f978f6321softmax_warp_backwardIN3c104HalfES2_fLi1ELb0ELb0EEEvPT0_PKT_S7_iiiPKb,@function
        .size           _ZN43_GLOBAL__N__9ae7fba5_10_SoftMax_cu_9f978f6321softmax_warp_backwardIN3c104HalfES2_fLi1ELb0ELb0EEEvPT0_PKT_S7_iiiPKb,(.L_x_11275 - _ZN43_GLOBAL__N__9ae7fba5_10_SoftMax_cu_9f978f6321softmax_warp_backwardIN3c104HalfES2_fLi1ELb0ELb0EEEvPT0_PKT_S7_iiiPKb)
        .other          _ZN43_GLOBAL__N__9ae7fba5_10_SoftMax_cu_9f978f6321softmax_warp_backwardIN3c104HalfES2_fLi1ELb0ELb0EEEvPT0_PKT_S7_iiiPKb,@"STO_CUDA_ENTRY STV_DEFAULT"
_ZN43_GLOBAL__N__9ae7fba5_10_SoftMax_cu_9f978f6321softmax_warp_backwardIN3c104HalfES2_fLi1ELb0ELb0EEEvPT0_PKT_S7_iiiPKb:
        /* <DEDUP_REMOVED lines=23> */
[----:B------:R-:W2:Y:S01]  /*0170*/  @!P1 LDC.64 R6, c[0x0][0x388] ;  /* 0x0000e200ff069b82 */ /* 0x000ea20000000a00 */
[C---:B------:R-:W-:Y:S02]  /*0180*/  @!P0 IMAD.SHL.U32 R11, R12.reuse, 0x2, RZ ;  /* 0x000000020c0b8824 */ /* 0x040fe400078e00ff */
[----:B------:R-:W-:-:S05]  /*0190*/  @!P0 SHF.L.U64.HI R12, R12, 0x1, R9 ;  /* 0x000000010c0c8819 */ /* 0x000fca0000010209 */
        /* <DEDUP_REMOVED lines=8> */
[----:B-1----:R-:W-:-:S04]  /*0220*/  @!P1 IADD3 R4, P3, PT, R13, R4, RZ ;  /* 0x000000040d049210 */ /* 0x002fc80007f7e0ff */
[----:B------:R-:W-:Y:S02]  /*0230*/  @!P1 IADD3.X R5, PT, PT, R10, R5, RZ, P3, !PT ;  /* 0x000000050a059210 */ /* 0x000fe40001ffe4ff */
[----:B---3--:R-:W-:-:S03]  /*0240*/  @!P0 IADD3 R10, P3, PT, R11, R16, RZ ;  /* 0x000000100b0a8210 */ /* 0x008fc60007f7e0ff */
[----:B------:R0:W5:Y:S02]  /*0250*/  @!P1 LDG.E.U16 R13, desc[UR4][R4.64] ;  /* 0x00000004040d9981 */ /* 0x000164000c1e1500 */
[----:B------:R-:W-:-:S05]  /*0260*/  @!P0 IMAD.X R11, R12, 0x1, R17, P3 ;  /* 0x000000010c0b8824 */ /* 0x000fca00018e0611 */
[----:B------:R0:W5:Y:S01]  /*0270*/  @!P0 LDG.E.U16 R10, desc[UR4][R10.64] ;  /* 0x000000040a0a8981 */ /* 0x000162000c1e1500 */
[----:B------:R-:W-:Y:S02]  /*0280*/  IMAD.MOV.U32 R12, RZ, RZ, RZ ;  /* 0x000000ffff0c7224 */ /* 0x000fe400078e00ff */
[----:B------:R-:W-:Y:S02]  /*0290*/  IMAD.MOV.U32 R15, RZ, RZ, RZ ;  /* 0x000000ffff0f7224 */ /* 0x000fe400078e00ff */
[----:B--2---:R-:W-:Y:S02]  /*02a0*/  @!P0 HADD2.F32 R15, -RZ, R8.H0_H0 ;  /* 0x20000008ff0f8230 */ /* 0x004fe40000004100 */
[----:B----4-:R-:W-:-:S03]  /*02b0*/  @!P1 HADD2.F32 R12, -RZ, R6.H0_H0 ;  /* 0x20000006ff0c9230 */ /* 0x010fc60000004100 */
[----:B------:R-:W-:Y:S02]  /*02c0*/  FADD.FTZ R8, RZ, R15 ;  /* 0x0000000fff087221 */ /* 0x000fe40000010000 */
[----:B------:R-:W-:-:S03]  /*02d0*/  FADD.FTZ R6, RZ, R12 ;  /* 0x0000000cff067221 */ /* 0x000fc60000010000 */
[----:B------:R0:W1:Y:S04]  /*02e0*/  SHFL.BFLY PT, R17, R8, 0x1, 0x1e1f ;  /* 0x0c3e1f0008117f89 */ /* 0x00006800000e0000 */
[----:B------:R0:W2:Y:S01]  /*02f0*/  SHFL.BFLY PT, R9, R6, 0x1, 0x1e1f ;  /* 0x0c3e1f0006097f89 */ /* 0x0000a200000e0000 */
[----:B------:R-:W-:Y:S05]  /*0300*/  @!P2 EXIT ;  /* 0x000000000000a94d */ /* 0x000fea0003800000 */
[----:B------:R-:W-:Y:S01]  /*0310*/  ISETP.GE.AND P2, PT, R2, UR8, PT ;  /* 0x0000000802007c0c */ /* 0x000fe2000bf46270 */
[----:B------:R-:W-:Y:S02]  /*0320*/  HFMA2 R7, -RZ, RZ, 0, 0 ;  /* 0x00000000ff077431 */ /* 0x000fe400000001ff */
[----:B-----5:R-:W-:Y:S02]  /*0330*/  @!P1 HADD2.F32 R7, -RZ, R13.H0_H0 ;  /* 0x2000000dff079230 */ /* 0x020fe40000004100 */
[----:B--2---:R-:W-:Y:S01]  /*0340*/  FADD.FTZ R9, R6, R9 ;  /* 0x0000000906097221 */ /* 0x004fe20000010000 */
[----:B------:R-:W-:-:S07]  /*0350*/  ISETP.EQ.OR P1, PT, R14, 0x1, P2 ;  /* 0x000000010e00780c */ /* 0x000fce0001722670 */
[----:B0-----:R-:W0:Y:S01]  /*0360*/  @!P2 LDC.64 R4, c[0x0][0x380] ;  /* 0x0000e000ff04ab82 */ /* 0x001e220000000a00 */
[----:B------:R-:W-:-:S05]  /*0370*/  @!P2 FFMA.FTZ R7, R9, -R7, R12 ;  /* 0x800000070907a223 */ /* 0x000fca000001000c */
[----:B------:R-:W-:Y:S02]  /*0380*/  @!P2 F2FP.F16.F32.PACK_AB R7, RZ, R7 ;  /* 0x00000007ff07a23e */ /* 0x000fe400000000ff */
[----:B0-----:R-:W-:-:S04]  /*0390*/  @!P2 LEA R4, P3, R3, R4, 0x1 ;  /* 0x000000040304a211 */ /* 0x001fc800078608ff */
[----:B------:R-:W-:-:S05]  /*03a0*/  @!P2 LEA.HI.X R5, R3, R5, R0, 0x1, P3 ;  /* 0x000000050305a211 */ /* 0x000fca00018f0c00 */
[----:B------:R0:W-:Y:S01]  /*03b0*/  @!P2 STG.E.U16 desc[UR4][R4.64], R7 ;  /* 0x000000070400a986 */ /* 0x0001e2000c101504 */
[----:B------:R-:W-:Y:S05]  /*03c0*/  @P1 EXIT ;  /* 0x000000000000194d */ /* 0x000fea0003800000 */
[----:B------:R-:W2:Y:S01]  /*03d0*/  LDCU.64 UR6, c[0x0][0x380] ;  /* 0x00007000ff0677ac */ /* 0x000ea20008000a00 */
[----:B------:R-:W-:Y:S02]  /*03e0*/  IMAD.MOV.U32 R2, RZ, RZ, RZ ;  /* 0x000000ffff027224 */ /* 0x000fe400078e00ff */
[----:B-1----:R-:W-:Y:S01]  /*03f0*/  FADD.FTZ R8, R8, R17 ;  /* 0x0000001108087221 */ /* 0x002fe20000010000 */
[----:B------:R-:W-:Y:S01]  /*0400*/  @!P0 HADD2.F32 R2, -RZ, R10.H0_H0 ;  /* 0x2000000aff028230 */ /* 0x000fe20000004100 */
[----:B------:R-:W-:-:S04]  /*0410*/  IADD3 R3, P0, PT, R3, UR8, RZ ;  /* 0x0000000803037c10 */ /* 0x000fc8000ff1e0ff */
[----:B------:R-:W-:Y:S01]  /*0420*/  FFMA.FTZ R15, R8, -R2, R15 ;  /* 0x80000002080f7223 */ /* 0x000fe2000001000f */
[----:B------:R-:W-:-:S04]  /*0430*/  IMAD.X R0, RZ, RZ, R0, P0 ;  /* 0x000000ffff007224 */ /* 0x000fc800000e0600 */
[----:B------:R-:W-:Y:S02]  /*0440*/  F2FP.F16.F32.PACK_AB R15, RZ, R15 ;  /* 0x0000000fff0f723e */ /* 0x000fe400000000ff */
[----:B--2---:R-:W-:-:S04]  /*0450*/  LEA R2, P0, R3, UR6, 0x1 ;  /* 0x0000000603027c11 */ /* 0x004fc8000f8008ff */
[----:B------:R-:W-:-:S05]  /*0460*/  LEA.HI.X R3, R3, UR7, R0, 0x1, P0 ;  /* 0x0000000703037c11 */ /* 0x000fca00080f0c00 */
[----:B------:R-:W-:Y:S01]  /*0470*/  STG.E.U16 desc[UR4][R2.64], R15 ;  /* 0x0000000f02007986 */ /* 0x000fe2000c101504 */
[----:B------:R-:W-:Y:S05]  /*0480*/  EXIT ;  /* 0x000000000000794d */ /* 0x000fea0003800000 */
.L_x_3929:
        /* <DEDUP_REMOVED lines=15> */
.L_x_11275:


//--------------------- .text._ZN43_GLOBAL__N__9ae7fba5_10_SoftMax_cu_9f978f6321softmax_warp_backwardIN3c104HalfES2_fLi0ELb0ELb0EEEvPT0_PKT_S7_iiiPKb --------------------------
	.section	.text._ZN43_GLOBAL__N__9ae7fba5_10_SoftMax_cu_9f978f6321softmax_warp_backwardIN3c104HalfES2_fLi0ELb0ELb0EEEvPT0_PKT_S7_iiiPKb,"ax",@progbits
	.align	128
.text._ZN43_GLOBAL__N__9ae7fba5_10_SoftMax_cu_9f978f6321softmax_warp_backwardIN3c104HalfES2_fLi0ELb0ELb0EEEvPT0_PKT_S7_iiiPKb:
        .type           _ZN43_GLOBAL__N__9ae7fba5_10_SoftMax_cu_9f978f6321softmax_warp_backwardIN3c104HalfES2_fLi0ELb0ELb0EEEvPT0_PKT_S7_iiiPKb,@function
        .size           _ZN43_GLOBAL__N__9ae7fba5_10_SoftMax_cu_9f978f6321softmax_warp_backwardIN3c104HalfES2_fLi0ELb0ELb0EEEvPT0_PKT_S7_iiiPKb,(.L_x_11276 - _ZN43_GLOBAL__N__9ae7fba5_10_SoftMax_cu_9f978f6321softmax_warp_backwardIN3c104HalfES2_fLi0ELb0ELb0EEEvPT0_PKT_S7_iiiPKb)
        .other          _ZN43_GLOBAL__N__9ae7fba5_10_SoftMax_cu_9f978f6321softmax_warp_backwardIN3c104HalfES2_fLi0ELb0ELb0EEEvPT0_PKT_S7_iiiPKb,@"STO_CUDA_ENTRY STV_DEFAULT"
_ZN43_GLOBAL__N__9ae7fba5_10_SoftMax_cu_9f978f6321softmax_warp_backwardIN3c104HalfES2_fLi0ELb0ELb0EEEvPT0_PKT_S7_iiiPKb:
        /* <DEDUP_REMOVED lines=38> */
[----:B------:R-:W-:Y:S01]  /*0260*/  ISETP.GT.AND P2, PT, R16, RZ, PT ;  /* 0x000000ff1000720c */ /* 0x000fe20003f44270 */
[----:B------:R-:W-:-:S12]  /*0270*/  IMAD.MOV.U32 R8, RZ, RZ, RZ ;  /* 0x000000ffff087224 */ /* 0x000fd800078e00ff */
[----:B0-----:R-:W-:Y:S05]  /*0280*/  @!P2 EXIT ;  /* 0x000000000000a94d */ /* 0x001fea0003800000 */
[----:B------:R-:W0:Y:S01]  /*0290*/  LDCU.64 UR6, c[0x0][0x380] ;  /* 0x00007000ff0677ac */ /* 0x000e220008000a00 */
[----:B-----5:R-:W-:Y:S02]  /*02a0*/  @P1 HADD2.F32 R8, -RZ, R10.H0_H0 ;  /* 0x2000000aff081230 */ /* 0x020fe40000004100 */
[----:B------:R-:W-:Y:S02]  /*02b0*/  IMAD.MOV.U32 R5, RZ, RZ, RZ ;  /* 0x000000ffff057224 */ /* 0x000fe400078e00ff */
[----:B------:R-:W-:Y:S02]  /*02c0*/  @P1 HADD2.F32 R5, -RZ, R12.H0_H0 ;  /* 0x2000000cff051230 */ /* 0x000fe40000004100 */
[----:B------:R-:W-:Y:S01]  /*02d0*/  FADD.FTZ R7, RZ, R8 ;  /* 0x00000008ff077221 */ /* 0x000fe20000010000 */
[----:B------:R-:W-:-:S03]  /*02e0*/  ISETP.NE.AND P1, PT, R9, 0x1, PT ;  /* 0x000000010900780c */ /* 0x000fc60003f25270 */
[----:B------:R-:W-:Y:S01]  /*02f0*/  FFMA.FTZ R5, R7, -R5, R8 ;  /* 0x8000000507057223 */ /* 0x000fe20000010008 */
[----:B------:R-:W-:Y:S01]  /*0300*/  CS2R R6, SRZ ;  /* 0x0000000000067805 */ /* 0x000fe2000001ff00 */
[----:B------:R-:W-:Y:S02]  /*0310*/  @!P0 HADD2.F32 R7, -RZ, R14.H0_H0 ;  /* 0x2000000eff078230 */ /* 0x000fe40000004100 */
[----:B------:R-:W-:Y:S01]  /*0320*/  @!P0 HADD2.F32 R6, -RZ, R11.H0_H0 ;  /* 0x2000000bff068230 */ /* 0x000fe20000004100 */
[----:B------:R-:W-:Y:S02]  /*0330*/  F2FP.F16.F32.PACK_AB R8, RZ, R5 ;  /* 0x00000005ff08723e */ /* 0x000fe400000000ff */
[----:B0-----:R-:W-:-:S04]  /*0340*/  LEA R4, P2, R3, UR6, 0x1 ;  /* 0x0000000603047c11 */ /* 0x001fc8000f8408ff */
[----:B------:R-:W-:-:S05]  /*0350*/  LEA.HI.X R5, R3, UR7, R2, 0x1, P2 ;  /* 0x0000000703057c11 */ /* 0x000fca00090f0c02 */
[----:B------:R0:W-:Y:S01]  /*0360*/  STG.E.U16 desc[UR4][R4.64], R8 ;  /* 0x0000000804007986 */ /* 0x0001e2000c101504 */
[----:B------:R-:W-:Y:S05]  /*0370*/  @!P1 EXIT ;  /* 0x000000000000994d */ /* 0x000fea0003800000 */
[----:B------:R-:W-:-:S04]  /*0380*/  FADD.FTZ R2, RZ, R7 ;  /* 0x00000007ff027221 */ /* 0x000fc80000010000 */
[----:B------:R-:W-:Y:S01]  /*0390*/  FFMA.FTZ R6, R2, -R6, R7 ;  /* 0x8000000602067223 */ /* 0x000fe20000010007 */
[----:B------:R-:W-:-:S04]  /*03a0*/  LEA R2, P0, R0, R4, 0x1 ;  /* 0x0000000400027211 */ /* 0x000fc800078008ff */
[----:B------:R-:W-:Y:S01]  /*03b0*/  F2FP.F16.F32.PACK_AB R6, RZ, R6 ;  /* 0x00000006ff06723e */ /* 0x000fe200000000ff */
[----:B------:R-:W-:-:S05]  /*03c0*/  IMAD.X R3, RZ, RZ, R5, P0 ;  /* 0x000000ffff037224 */ /* 0x000fca00000e0605 */
[----:B------:R-:W-:Y:S01]  /*03d0*/  STG.E.U16 desc[UR4][R2.64], R6 ;  /* 0x0000000602007986 */ /* 0x000fe2000c101504 */
[----:B------:R-:W-:Y:S05]  /*03e0*/  EXIT ;  /* 0x000000000000794d */ /* 0x000fea0003800000 */
.L_x_3930:
        /* <DEDUP_REMOVED lines=9> */
.L_x_11276:


//--------------------- .text._ZN43_GLOBAL__N__9ae7fba5_10_SoftMax_cu_9f978f6321softmax_warp_backwardIfffLi10ELb0ELb0EEEvPT0_PKT_S5_iiiPKb --------------------------
	.section	.text._ZN43_GLOBAL__N__9ae7fba5_10_SoftMax_cu_9f978f6321softmax_warp_backwardIfffLi10ELb0ELb0EEEvPT0_PKT_S5_iiiPKb,"ax",@progbits
	.align	128
.text._ZN43_GLOBAL__N__9ae7fba5_10_SoftMax_cu_9f978f6321softmax_warp_backwardIfffLi10ELb0ELb0EEEvPT0_PKT_S5_iiiPKb:
        .type           _ZN43_GLOBAL__N__9ae7fba5_10_SoftMax_cu_9f978f6321softmax_warp_backwardIfffLi10ELb0ELb0EEEvPT0_PKT_S5_iiiPKb,@function
        .size           _ZN43_GLOBAL__N__9ae7fba5_10_SoftMax_cu_9f978f6321softmax_warp_backwardIfffLi10ELb0ELb0EEEvPT0_PKT_S5_iiiPKb,(.L_x_11277 - _ZN43_GLOBAL__N__9ae7fba5_10_SoftMax_cu_9f978f6321softmax_warp_backwardIfffLi10ELb0ELb0EEEvPT0_PKT_S5_iiiPKb)
        .other          _ZN43_GLOBAL__N__9ae7fba5_10_SoftMax_cu_9f978f6321softmax_warp_backwardIfffLi10ELb0ELb0EEEvPT0_PKT_S5_iiiPKb,@"STO_CUDA_ENTRY STV_DEFAULT"
_ZN43_GLOBAL__N__9ae7fba5_10_SoftMax_cu_9f978f6321softmax_warp_backwardIfffLi10ELb0ELb0EEEvPT0_PKT_S5_iiiPKb:
        /* <DEDUP_REMOVED lines=252> */
[----:B------:R-:W0:Y:S01]  /*0fc0*/  LDC.64 R58, c[0x0][0x380] ;  /* 0x0000e000ff3a7b82 */ /* 0x000e220000000a00 */
[C---:B------:R-:W-:Y:S01]  /*0fd0*/  LOP3.LUT R56, R65.reuse, 0x80, RZ, 0xfc, !PT ;  /* 0x0000008041387812 */ /* 0x040fe200078efcff */
[C---:B------:R-:W-:Y:S01]  /*0fe0*/  @!P0 FFMA.FTZ R61, -R36.reuse, R61, R62 ;  /* 0x0000003d243d8223 */ /* 0x040fe2000001013e */
[----:B------:R-:W-:Y:S02]  /*0ff0*/  @!P1 FFMA.FTZ R60, -R36, R60, R63 ;  /* 0x0000003c243c9223 */ /* 0x000fe4000001013f */
[----:B------:R-:W-:Y:S02]  /*1000*/  ISETP.GE.AND P4, PT, R56, UR8, PT ;  /* 0x0000000838007c0c */ /* 0x000fe4000bf86270 */
[----:B------:R-:W-:-:S11]  /*1010*/  LOP3.LUT R56, R65, 0xa0, RZ, 0xfc, !PT ;  /* 0x000000a041387812 */ /* 0x000fd600078efcff */
[----:B------:R-:W-:Y:S01]  /*1020*/  @!P4 FFMA.FTZ R57, -R36, R54, R57 ;  /* 0x000000362439c223 */ /* 0x000fe20000010139 */
[----:B------:R-:W-:Y:S01]  /*1030*/  LOP3.LUT R54, R65, 0xe0, RZ, 0xfc, !PT ;  /* 0x000000e041367812 */ /* 0x000fe200078efcff */
[----:B0-----:R-:W-:-:S05]  /*1040*/  IMAD.WIDE R58, R64, 0x4, R58 ;  /* 0x00000004403a7825 */ /* 0x001fca00078e023a */
[----:B------:R-:W-:Y:S01]  /*1050*/  @!P0 STG.E desc[UR4][R58.64], R61 ;  /* 0x0000003d3a008986 */ /* 0x000fe2000c101904 */
[----:B------:R-:W-:-:S03]  /*1060*/  ISETP.GE.AND P0, PT, R56, UR8, PT ;  /* 0x0000000838007c0c */ /* 0x000fc6000bf06270 */
[----:B------:R0:W-:Y:S04]  /*1070*/  @!P2 STG.E desc[UR4][R58.64+0x100], R37 ;  /* 0x000100253a00a986 */ /* 0x0001e8000c101904 */
[----:B------:R1:W-:Y:S01]  /*1080*/  @!P1 STG.E desc[UR4][R58.64+0x80], R60 ;  /* 0x0000803c3a009986 */ /* 0x0003e2000c101904 */
[----:B------:R-:W-:Y:S02]  /*1090*/  ISETP.GE.AND P1, PT, R54, UR8, PT ;  /* 0x0000000836007c0c */ /* 0x000fe4000bf26270 */
[C---:B------:R-:W-:Y:S01]  /*10a0*/  LOP3.LUT R54, R65.reuse, 0x120, RZ, 0xfc, !PT ;  /* 0x0000012041367812 */ /* 0x040fe200078efcff */
[----:B------:R1:W-:Y:S02]  /*10b0*/  @!P4 STG.E desc[UR4][R58.64+0x200], R57 ;  /* 0x000200393a00c986 */ /* 0x0003e4000c101904 */
[----:B------:R-:W-:Y:S01]  /*10c0*/  @!P0 FFMA.FTZ R53, -R36, R52, R53 ;  /* 0x0000003424358223 */ /* 0x000fe20000010135 */
[C---:B------:R-:W-:Y:S01]  /*10d0*/  LOP3.LUT R52, R65.reuse, 0xc0, RZ, 0xfc, !PT ;  /* 0x000000c041347812 */ /* 0x040fe200078efcff */
[----:B------:R1:W-:Y:S01]  /*10e0*/  @!P3 STG.E desc[UR4][R58.64+0x180], R55 ;  /* 0x000180373a00b986 */ /* 0x0003e2000c101904 */
[----:B0-----:R-:W-:-:S02]  /*10f0*/  LOP3.LUT R37, R65, 0x160, RZ, 0xfc, !PT ;  /* 0x0000016041257812 */ /* 0x001fc400078efcff */
[----:B------:R-:W-:Y:S01]  /*1100*/  ISETP.GE.AND P2, PT, R52, UR8, PT ;  /* 0x0000000834007c0c */ /* 0x000fe2000bf46270 */
[----:B------:R1:W-:Y:S01]  /*1110*/  @!P0 STG.E desc[UR4][R58.64+0x280], R53 ;  /* 0x000280353a008986 */ /* 0x0003e2000c101904 */
[----:B------:R-:W-:Y:S01]  /*1120*/  LOP3.LUT R52, R65, 0x100, RZ, 0xfc, !PT ;  /* 0x0000010041347812 */ /* 0x000fe200078efcff */
[----:B------:R-:W-:Y:S01]  /*1130*/  @!P1 FFMA.FTZ R51, -R36, R48, R51 ;  /* 0x0000003024339223 */ /* 0x000fe20000010133 */
[----:B------:R-:W-:Y:S02]  /*1140*/  ISETP.GE.AND P4, PT, R37, UR8, PT ;  /* 0x0000000825007c0c */ /* 0x000fe4000bf86270 */
[----:B------:R-:W-:Y:S02]  /*1150*/  ISETP.GE.AND P6, PT, R52, UR8, PT ;  /* 0x0000000834007c0c */ /* 0x000fe4000bfc6270 */
[----:B------:R-:W-:Y:S01]  /*1160*/  ISETP.GE.AND P5, PT, R54, UR8, PT ;  /* 0x0000000836007c0c */ /* 0x000fe2000bfa6270 */
[----:B------:R1:W-:Y:S01]  /*1170*/  @!P1 STG.E desc[UR4][R58.64+0x380], R51 ;  /* 0x000380333a009986 */ /* 0x0003e2000c101904 */
[----:B------:R-:W-:-:S02]  /*1180*/  LOP3.LUT R52, R65, 0x140, RZ, 0xfc, !PT ;  /* 0x0000014041347812 */ /* 0x000fc400078efcff */
[C---:B------:R-:W-:Y:S01]  /*1190*/  LOP3.LUT R37, R65.reuse, 0x180, RZ, 0xfc, !PT ;  /* 0x0000018041257812 */ /* 0x040fe200078efcff */
[----:B------:R-:W-:Y:S01]  /*11a0*/  @!P2 FFMA.FTZ R49, -R36, R49, R50 ;  /* 0x000000312431a223 */ /* 0x000fe20000010132 */
[----:B------:R-:W-:Y:S02]  /*11b0*/  ISETP.GE.AND P3, PT, R52, UR8, PT ;  /* 0x0000000834007c0c */ /* 0x000fe4000bf66270 */
[----:B------:R-:W-:Y:S01]  /*11c0*/  LOP3.LUT R50, R65, 0x1a0, RZ, 0xfc, !PT ;  /* 0x000001a041327812 */ /* 0x000fe200078efcff */
[C---:B------:R-:W-:Y:S01]  /*11d0*/  @!P4 FFMA.FTZ R41, -R36.reuse, R40, R41 ;  /* 0x000000282429c223 */ /* 0x040fe20000010129 */
[----:B------:R-:W-:Y:S01]  /*11e0*/  ISETP.GE.AND P0, PT, R37, UR8, PT ;  /* 0x0000000825007c0c */ /* 0x000fe2000bf06270 */
[C---:B------:R-:W-:Y:S01]  /*11f0*/  @!P6 FFMA.FTZ R47, -R36.reuse, R46, R47 ;  /* 0x0000002e242fe223 */ /* 0x040fe2000001012f */
[C---:B------:R-:W-:Y:S01]  /*1200*/  LOP3.LUT R46, R65.reuse, 0x1e0, RZ, 0xfc, !PT ;  /* 0x000001e0412e7812 */ /* 0x040fe200078efcff */
[----:B------:R-:W0:Y:S01]  /*1210*/  S2R R40, SR_TID.X ;  /* 0x0000000000287919 */ /* 0x000e220000002100 */
[----:B------:R-:W-:Y:S01]  /*1220*/  LOP3.LUT R37, R65, 0x1c0, RZ, 0xfc, !PT ;  /* 0x000001c041257812 */ /* 0x000fe200078efcff */
[----:B------:R-:W-:Y:S01]  /*1230*/  @!P5 FFMA.FTZ R43, -R36, R43, R44 ;  /* 0x0000002b242bd223 */ /* 0x000fe2000001012c */
[----:B------:R1:W-:Y:S01]  /*1240*/  @!P2 STG.E desc[UR4][R58.64+0x300], R49 ;  /* 0x000300313a00a986 */ /* 0x0003e2000c101904 */
[----:B------:R-:W-:-:S02]  /*1250*/  ISETP.GE.AND P2, PT, R50, UR8, PT ;  /* 0x0000000832007c0c */ /* 0x000fc4000bf46270 */
[----:B------:R-:W-:Y:S01]  /*1260*/  @!P3 FFMA.FTZ R45, -R36, R42, R45 ;  /* 0x0000002a242db223 */ /* 0x000fe2000001012d */
[----:B------:R-:W-:Y:S01]  /*1270*/  ISETP.GE.AND P1, PT, R37, UR8, PT ;  /* 0x0000000825007c0c */ /* 0x000fe2000bf26270 */
[----:B------:R1:W-:Y:S01]  /*1280*/  @!P6 STG.E desc[UR4][R58.64+0x400], R47 ;  /* 0x0004002f3a00e986 */ /* 0x0003e2000c101904 */
[----:B------:R-:W-:Y:S01]  /*1290*/  ISETP.GE.AND P6, PT, R46, UR8, PT ;  /* 0x000000082e007c0c */ /* 0x000fe2000bfc6270 */
[C---:B------:R-:W-:Y:S01]  /*12a0*/  @!P0 FFMA.FTZ R33, -R36.reuse, R33, R38 ;  /* 0x0000002124218223 */ /* 0x040fe20000010126 */
[C---:B------:R-:W-:Y:S01]  /*12b0*/  LOP3.LUT R37, R65.reuse, 0x200, RZ, 0xfc, !PT ;  /* 0x0000020041257812 */ /* 0x040fe200078efcff */
[----:B------:R1:W-:Y:S01]  /*12c0*/  @!P5 STG.E desc[UR4][R58.64+0x480], R43 ;  /* 0x0004802b3a00d986 */ /* 0x0003e2000c101904 */
[----:B------:R-:W-:Y:S02]  /*12d0*/  LOP3.LUT R42, R65, 0x220, RZ, 0xfc, !PT ;  /* 0x00000220412a7812 */ /* 0x000fe400078efcff */
[----:B------:R-:W-:Y:S01]  /*12e0*/  ISETP.GE.AND P5, PT, R37, UR8, PT ;  /* 0x0000000825007c0c */ /* 0x000fe2000bfa6270 */
[----:B------:R1:W-:Y:S01]  /*12f0*/  @!P3 STG.E desc[UR4][R58.64+0x500], R45 ;  /* 0x0005002d3a00b986 */ /* 0x0003e2000c101904 */
[----:B------:R-:W-:Y:S01]  /*1300*/  LOP3.LUT R37, R65, 0x240, RZ, 0xfc, !PT ;  /* 0x0000024041257812 */ /* 0x000fe200078efcff */
[----:B------:R-:W-:Y:S01]  /*1310*/  @!P2 FFMA.FTZ R39, -R36, R32, R39 ;  /* 0x000000202427a223 */ /* 0x000fe20000010127 */
[----:B------:R-:W-:Y:S01]  /*1320*/  ISETP.GE.AND P3, PT, R42, UR8, PT ;  /* 0x000000082a007c0c */ /* 0x000fe2000bf66270 */
[----:B------:R1:W-:Y:S01]  /*1330*/  @!P4 STG.E desc[UR4][R58.64+0x580], R41 ;  /* 0x000580293a00c986 */ /* 0x0003e2000c101904 */
[----:B------:R-:W-:Y:S01]  /*1340*/  ISETP.GE.AND P4, PT, R37, UR8, PT ;  /* 0x0000000825007c0c */ /* 0x000fe2000bf86270 */
[C---:B------:R-:W-:Y:S01]  /*1350*/  @!P6 FFMA.FTZ R27, -R36.reuse, R27, R28 ;  /* 0x0000001b241be223 */ /* 0x040fe2000001011c */
[C---:B------:R-:W-:Y:S01]  /*1360*/  LOP3.LUT R32, R65.reuse, 0x280, RZ, 0xfc, !PT ;  /* 0x0000028041207812 */ /* 0x040fe200078efcff */
[----:B------:R1:W-:Y:S01]  /*1370*/  @!P2 STG.E desc[UR4][R58.64+0x680], R39 ;  /* 0x000680273a00a986 */ /* 0x0003e2000c101904 */
[----:B------:R-:W-:Y:S01]  /*1380*/  LOP3.LUT R28, R65, 0x2c0, RZ, 0xfc, !PT ;  /* 0x000002c0411c7812 */ /* 0x000fe200078efcff */
[----:B------:R-:W-:Y:S01]  /*1390*/  @!P1 FFMA.FTZ R31, -R36, R30, R31 ;  /* 0x0000001e241f9223 */ /* 0x000fe2000001011f */
[----:B------:R-:W-:Y:S01]  /*13a0*/  ISETP.GE.AND P2, PT, R32, UR8, PT ;  /* 0x0000000820007c0c */ /* 0x000fe2000bf46270 */
[----:B------:R1:W-:Y:S01]  /*13b0*/  @!P6 STG.E desc[UR4][R58.64+0x780], R27 ;  /* 0x0007801b3a00e986 */ /* 0x0003e2000c101904 */
[----:B------:R-:W-:Y:S01]  /*13c0*/  @!P5 FFMA.FTZ R29, -R36, R26, R29 ;  /* 0x0000001a241dd223 */ /* 0x000fe2000001011d */
[----:B------:R-:W-:-:S02]  /*13d0*/  ISETP.GE.AND P6, PT, R28, UR8, PT ;  /* 0x000000081c007c0c */ /* 0x000fc4000bfc6270 */
[C---:B------:R-:W-:Y:S01]  /*13e0*/  LOP3.LUT R26, R65.reuse, 0x2e0, RZ, 0xfc, !PT ;  /* 0x000002e0411a7812 */ /* 0x040fe200078efcff */
[----:B------:R1:W-:Y:S01]  /*13f0*/  @!P0 STG.E desc[UR4][R58.64+0x600], R33 ;  /* 0x000600213a008986 */ /* 0x0003e2000c101904 */
[C---:B------:R-:W-:Y:S01]  /*1400*/  LOP3.LUT R38, R65.reuse, 0x260, RZ, 0xfc, !PT ;  /* 0x0000026041267812 */ /* 0x040fe200078efcff */
[----:B------:R-:W-:Y:S01]  /*1410*/  @!P3 FFMA.FTZ R25, -R36, R24, R25 ;  /* 0x000000182419b223 */ /* 0x000fe20000010119 */
[C---:B------:R-:W-:Y:S01]  /*1420*/  LOP3.LUT R30, R65.reuse, 0x2a0, RZ, 0xfc, !PT ;  /* 0x000002a0411e7812 */ /* 0x040fe200078efcff */
[----:B------:R1:W-:Y:S01]  /*1430*/  @!P5 STG.E desc[UR4][R58.64+0x800], R29 ;  /* 0x0008001d3a00d986 */ /* 0x0003e2000c101904 */
[----:B------:R-:W-:Y:S01]  /*1440*/  ISETP.GE.AND P5, PT, R26, UR8, PT ;  /* 0x000000081a007c0c */ /* 0x000fe2000bfa6270 */
[----:B------:R-:W-:Y:S01]  /*1450*/  @!P4 FFMA.FTZ R21, -R36, R21, R22 ;  /* 0x000000152415c223 */ /* 0x000fe20000010116 */
[----:B------:R-:W-:Y:S01]  /*1460*/  ISETP.GE.AND P0, PT, R38, UR8, PT ;  /* 0x0000000826007c0c */ /* 0x000fe2000bf06270 */
[----:B------:R1:W-:Y:S01]  /*1470*/  @!P1 STG.E desc[UR4][R58.64+0x700], R31 ;  /* 0x0007001f3a009986 */ /* 0x0003e2000c101904 */
[----:B------:R-:W-:Y:S01]  /*1480*/  ISETP.GE.AND P1, PT, R30, UR8, PT ;  /* 0x000000081e007c0c */ /* 0x000fe2000bf26270 */
[----:B------:R-:W-:Y:S01]  /*1490*/  @!P2 FFMA.FTZ R17, -R36, R17, R18 ;  /* 0x000000112411a223 */ /* 0x000fe20000010112 */
[----:B------:R-:W-:Y:S01]  /*14a0*/  LOP3.LUT R22, R65, 0x300, RZ, 0xfc, !PT ;  /* 0x0000030041167812 */ /* 0x000fe200078efcff */
[----:B------:R1:W-:Y:S01]  /*14b0*/  @!P3 STG.E desc[UR4][R58.64+0x880], R25 ;  /* 0x000880193a00b986 */ /* 0x0003e2000c101904 */
[----:B0-----:R-:W-:Y:S01]  /*14c0*/  LOP3.LUT R40, R40, 0x1f, RZ, 0xc0, !PT ;  /* 0x0000001f28287812 */ /* 0x001fe200078ec0ff */
[----:B------:R-:W-:Y:S01]  /*14d0*/  @!P6 FFMA.FTZ R13, -R36, R13, R14 ;  /* 0x0000000d240de223 */ /* 0x000fe2000001010e */
[----:B------:R-:W-:Y:S01]  /*14e0*/  ISETP.GE.AND P3, PT, R22, UR8, PT ;  /* 0x0000000816007c0c */ /* 0x000fe2000bf66270 */
[----:B------:R1:W-:Y:S02]  /*14f0*/  @!P2 STG.E desc[UR4][R58.64+0xa00], R17 ;  /* 0x000a00113a00a986 */ /* 0x0003e4000c101904 */
[----:B------:R-:W-:-:S02]  /*1500*/  VIADD R14, R40, 0x360 ;  /* 0x00000360280e7836 */ /* 0x000fc40000000000 */
[C---:B------:R-:W-:Y:S01]  /*1510*/  @!P5 FFMA.FTZ R15, -R36.reuse, R12, R15 ;  /* 0x0000000c240fd223 */ /* 0x040fe2000001010f */
[----:B------:R-:W-:Y:S01]  /*1520*/  @!P0 FFMA.FTZ R23, -R36, R20, R23 ;  /* 0x0000001424178223 */ /* 0x000fe20000010117 */
[----:B------:R-:W-:Y:S02]  /*1530*/  VIADD R12, R40, 0x380 ;  /* 0x00000380280c7836 */ /* 0x000fe40000000000 */
[----:B------:R-:W-:Y:S01]  /*1540*/  @!P1 FFMA.FTZ R19, -R36, R16, R19 ;  /* 0x0000001024139223 */ /* 0x000fe20000010113 */
[----:B------:R-:W-:Y:S01]  /*1550*/  ISETP.GE.AND P2, PT, R14, UR8, PT ;  /* 0x000000080e007c0c */ /* 0x000fe2000bf46270 */
[C---:B------:R-:W-:Y:S01]  /*1560*/  VIADD R14, R40.reuse, 0x3a0 ;  /* 0x000003a0280e7836 */ /* 0x040fe20000000000 */
[C---:B------:R-:W-:Y:S01]  /*1570*/  LOP3.LUT R20, R65.reuse, 0x320, RZ, 0xfc, !PT ;  /* 0x0000032041147812 */ /* 0x040fe200078efcff */
[----:B------:R-:W-:Y:S01]  /*1580*/  VIADD R40, R40, 0x3c0 ;  /* 0x000003c028287836 */ /* 0x000fe20000000000 */
[----:B------:R-:W-:Y:S01]  /*1590*/  LOP3.LUT R65, R65, 0x340, RZ, 0xfc, !PT ;  /* 0x0000034041417812 */ /* 0x000fe200078efcff */
[----:B------:R1:W-:Y:S01]  /*15a0*/  @!P4 STG.E desc[UR4][R58.64+0x900], R21 ;  /* 0x000900153a00c986 */ /* 0x0003e2000c101904 */
[----:B------:R-:W-:Y:S01]  /*15b0*/  ISETP.GE.AND P4, PT, R20, UR8, PT ;  /* 0x0000000814007c0c */ /* 0x000fe2000bf86270 */
[----:B------:R-:W-:-:S02]  /*15c0*/  @!P3 FFMA.FTZ R9, -R36, R9, R10 ;  /* 0x000000092409b223 */ /* 0x000fc4000001010a */
[----:B------:R1:W-:Y:S01]  /*15d0*/  @!P0 STG.E desc[UR4][R58.64+0x980], R23 ;  /* 0x000980173a008986 */ /* 0x0003e2000c101904 */
[----:B------:R-:W-:-:S03]  /*15e0*/  ISETP.GE.AND P0, PT, R65, UR8, PT ;  /* 0x0000000841007c0c */ /* 0x000fc6000bf06270 */
[----:B------:R1:W-:Y:S01]  /*15f0*/  @!P1 STG.E desc[UR4][R58.64+0xa80], R19 ;  /* 0x000a80133a009986 */ /* 0x0003e2000c101904 */
[----:B------:R-:W-:Y:S01]  /*1600*/  ISETP.GE.AND P1, PT, R12, UR8, PT ;  /* 0x000000080c007c0c */ /* 0x000fe2000bf26270 */
[----:B------:R-:W-:Y:S02]  /*1610*/  @!P2 FFMA.FTZ R69, -R36, R69, R6 ;  /* 0x000000452445a223 */ /* 0x000fe40000010106 */
[----:B------:R1:W-:Y:S01]  /*1620*/  @!P6 STG.E desc[UR4][R58.64+0xb00], R13 ;  /* 0x000b000d3a00e986 */ /* 0x0003e2000c101904 */
[----:B------:R-:W-:Y:S01]  /*1630*/  ISETP.GE.AND P6, PT, R14, UR8, PT ;  /* 0x000000080e007c0c */ /* 0x000fe2000bfc6270 */
[----:B------:R-:W-:Y:S02]  /*1640*/  @!P4 FFMA.FTZ R11, -R36, R8, R11 ;  /* 0x00000008240bc223 */ /* 0x000fe4000001010b */
[----:B------:R1:W-:Y:S01]  /*1650*/  @!P5 STG.E desc[UR4][R58.64+0xb80], R15 ;  /* 0x000b800f3a00d986 */ /* 0x0003e2000c101904 */
[----:B------:R-:W-:Y:S01]  /*1660*/  ISETP.GE.AND P5, PT, R40, UR8, PT ;  /* 0x0000000828007c0c */ /* 0x000fe2000bfa6270 */
[----:B------:R-:W-:-:S02]  /*1670*/  @!P0 FFMA.FTZ R7, -R36, R34, R7 ;  /* 0x0000002224078223 */ /* 0x000fc40000010107 */
[----:B------:R1:W-:Y:S01]  /*1680*/  @!P3 STG.E desc[UR4][R58.64+0xc00], R9 ;  /* 0x000c00093a00b986 */ /* 0x0003e2000c101904 */
[----:B------:R-:W-:Y:S01]  /*1690*/  ISETP.GE.AND P3, PT, R2, UR8, PT ;  /* 0x0000000802007c0c */ /* 0x000fe2000bf66270 */
[C---:B------:R-:W-:Y:S02]  /*16a0*/  @!P1 FFMA.FTZ R5, -R36.reuse, R68, R5 ;  /* 0x0000004424059223 */ /* 0x040fe40000010105 */
[----:B------:R1:W-:Y:S02]  /*16b0*/  @!P4 STG.E desc[UR4][R58.64+0xc80], R11 ;  /* 0x000c800b3a00c986 */ /* 0x0003e4000c101904 */
[C---:B------:R-:W-:Y:S02]  /*16c0*/  @!P6 FFMA.FTZ R67, -R36.reuse, R67, R4 ;  /* 0x000000432443e223 */ /* 0x040fe40000010104 */
[----:B------:R1:W-:Y:S02]  /*16d0*/  @!P0 STG.E desc[UR4][R58.64+0xd00], R7 ;  /* 0x000d00073a008986 */ /* 0x0003e4000c101904 */
[----:B------:R-:W-:-:S02]  /*16e0*/  @!P5 FFMA.FTZ R3, -R36, R66, R3 ;  /* 0x000000422403d223 */ /* 0x000fc40000010103 */
[----:B------:R1:W-:Y:S04]  /*16f0*/  @!P2 STG.E desc[UR4][R58.64+0xd80], R69 ;  /* 0x000d80453a00a986 */ /* 0x0003e8000c101904 */
[----:B------:R1:W-:Y:S04]  /*1700*/  @!P1 STG.E desc[UR4][R58.64+0xe00], R5 ;  /* 0x000e00053a009986 */ /* 0x0003e8000c101904 */
[----:B------:R1:W-:Y:S04]  /*1710*/  @!P6 STG.E desc[UR4][R58.64+0xe80], R67 ;  /* 0x000e80433a00e986 */ /* 0x0003e8000c101904 */
[----:B------:R1:W-:Y:S01]  /*1720*/  @!P5 STG.E desc[UR4][R58.64+0xf00], R3 ;  /* 0x000f00033a00d986 */ /* 0x0003e2000c101904 */
[----:B------:R-:W-:Y:S05]  /*1730*/  @P3 EXIT ;  /* 0x000000000000394d */ /* 0x000fea0003800000 */
[----:B------:R-:W-:-:S05]  /*1740*/  FFMA.FTZ R35, -R36, R35, R0 ;  /* 0x0000002324237223 */ /* 0x000fca0000010100 */
[----:B------:R-:W-:Y:S01]  /*1750*/  STG.E desc[UR4][R58.64+0xf80], R35 ;  /* 0x000f80233a007986 */ /* 0x000fe2000c101904 */
[----:B------:R-:W-:Y:S05]  /*1760*/  EXIT ;  /* 0x000000000000794d */ /* 0x000fea0003800000 */
.L_x_3931:
        /* <DEDUP_REMOVED lines=9> */
.L_x_11277:


//--------------------- .text._ZN43_GLOBAL__N__9ae7fba5_10_SoftMax_cu_9f978f6321softmax_warp_backwardIfffLi9ELb0ELb0EEEvPT0_PKT_S5_iiiPKb --------------------------
	.section	.text._ZN43_GLOBAL__N__9ae7fba5_10_SoftMax_cu_9f978f6321softmax_warp_backwardIfffLi9ELb0ELb0EEEvPT0_PKT_S5_iiiPKb,"ax",@progbits
	.align	128
.text._ZN43_GLOBAL__N__9ae7fba5_10_SoftMax_cu_9f978f6321softmax_warp_backwardIfffLi9ELb0ELb0EEEvPT0_PKT_S5_iiiPKb:
        .type           _ZN43_GLOBAL__N__9ae7fba5_10_SoftMax_cu_9f978f6321softmax_warp_backwardIfffLi9ELb0ELb0EEEvPT0_PKT_S5_iiiPKb,@function
        .size           _ZN43_GLOBAL__N__9ae7fba5_10_SoftMax_cu_9f978f6321softmax_warp_backwardIfffLi9ELb0ELb0EEEvPT0_PKT_S5_iiiPKb,(.L_x_11278 - _ZN43_GLOBAL__N__9ae7fba5_10_SoftMax_cu_9f978f6321softmax_warp_backwardIfffLi9ELb0ELb0EEEvPT0_PKT_S5_iiiPKb)
        .other          _ZN43_GLOBAL__N__9ae7fba5_10_SoftMax_cu_9f978f6321softmax_warp_backwardIfffLi9ELb0ELb0EEEvPT0_PKT_S5_iiiPKb,@"STO_CUDA_ENTRY STV_DEFAULT"
_ZN43_GLOBAL__N__9ae7fba5_10_SoftMax_cu_9f978f6321softmax_warp_backwardIfffLi9ELb0ELb0EEEvPT0_PKT_S5_iiiPKb:
        /* <DEDUP_REMOVED lines=24> */
[----:B------:R-:W-:-:S02]  /*0180*/  HFMA2 R3, -RZ, RZ, 0, 0 ;  /* 0x00000000ff037431 */ /* 0x000fc400000001ff */
[----:B------:R-:W-:Y:S01]  /*0190*/  IMAD.MOV.U32 R4, RZ, RZ, RZ ;  /* 0x000000ffff047224 */ /* 0x000fe200078e00ff */
[----:B------:R-:W-:Y:S01]  /*01a0*/  ISETP.LT.OR P5, PT, R17, 0x1, P1 ;  /* 0x000000011100780c */ /* 0x000fe20000fa1670 */
[C---:B-1----:R-:W-:Y:S01]  /*01b0*/  IMAD.WIDE R36, R2.reuse, 0x4, R36 ;  /* 0x0000000402247825 */ /* 0x042fe200078e0224 */
[----:B------:R-:W-:Y:S02]  /*01c0*/  ISETP.GE.AND P2, PT, R5, UR8, PT ;  /* 0x0000000805007c0c */ /* 0x000fe4000bf46270 */
[----:B------:R-:W-:Y:S01]  /*01d0*/  ISETP.LT.OR P4, PT, R17, 0x1, P4 ;  /* 0x000000011100780c */ /* 0x000fe20002781670 */
[----:B------:R-:W-:Y:S01]  /*01e0*/  IMAD.WIDE R18, R2, 0x4, R18 ;  /* 0x0000000402127825 */ /* 0x000fe200078e0212 */
[----:B0-----:R-:W2:Y:S03]  /*01f0*/  @!P3 LDG.E R3, desc[UR4][R36.64] ;  /* 0x000000042403b981 */ /* 0x001ea6000c1e1900 */
[C---:B------:R-:W-:Y:S01]  /*0200*/  VIADD R9, R0.reuse, 0xc0 ;  /* 0x000000c000097836 */ /* 0x040fe20000000000 */
[----:B------:R-:W5:Y:S01]  /*0210*/  @!P3 LDG.E R4, desc[UR4][R18.64] ;  /* 0x000000041204b981 */ /* 0x000f62000c1e1900 */
[----:B------:R-:W-:Y:S01]  /*0220*/  VIADD R5, R0, 0xa0 ;  /* 0x000000a000057836 */ /* 0x000fe20000000000 */
[----:B------:R-:W-:-:S02]  /*0230*/  CS2R R6, SRZ ;  /* 0x0000000000067805 */ /* 0x000fc4000001ff00 */
[----:B------:R-:W-:Y:S01]  /*0240*/  ISETP.LT.OR P6, PT, R17, 0x1, P6 ;  /* 0x000000011100780c */ /* 0x000fe200037c1670 */
[----:B------:R-:W5:Y:S01]  /*0250*/  @!P5 LDG.E R8, desc[UR4][R18.64+0x80] ;  /* 0x000080041208d981 */ /* 0x000f62000c1e1900 */
[----:B------:R-:W-:Y:S01]  /*0260*/  IMAD.MOV.U32 R12, RZ, RZ, RZ ;  /* 0x000000ffff0c7224 */ /* 0x000fe200078e00ff */
[----:B------:R-:W-:Y:S02]  /*0270*/  ISETP.GE.AND P3, PT, R5, UR8, PT ;  /* 0x0000000805007c0c */ /* 0x000fe4000bf66270 */
[----:B------:R-:W-:Y:S01]  /*0280*/  MOV R5, RZ ;  /* 0x000000ff00057202 */ /* 0x000fe20000000f00 */
[----:B------:R-:W3:Y:S01]  /*0290*/  @!P4 LDG.E R6, desc[UR4][R36.64+0x100] ;  /* 0x000100042406c981 */ /* 0x000ee2000c1e1900 */
[----:B------:R-:W-:Y:S01]  /*02a0*/  ISETP.LT.OR P2, PT, R17, 0x1, P2 ;  /* 0x000000011100780c */ /* 0x000fe20001741670 */
[----:B------:R-:W-:Y:S01]  /*02b0*/  VIADD R13, R0, 0x100 ;  /* 0x00000100000d7836 */ /* 0x000fe20000000000 */
[----:B------:R-:W-:Y:S01]  /*02c0*/  CS2R R10, SRZ ;  /* 0x00000000000a7805 */ /* 0x000fe2000001ff00 */
[----:B------:R-:W5:Y:S01]  /*02d0*/  @!P4 LDG.E R7, desc[UR4][R18.64+0x100] ;  /* 0x000100041207c981 */ /* 0x000f62000c1e1900 */
[----:B------:R-:W-:Y:S01]  /*02e0*/  CS2R R14, SRZ ;  /* 0x00000000000e7805 */ /* 0x000fe2000001ff00 */
[----:B------:R-:W-:-:S02]  /*02f0*/  IMAD.MOV.U32 R16, RZ, RZ, RZ ;  /* 0x000000ffff107224 */ /* 0x000fc400078e00ff */
[----:B------:R-:W-:Y:S01]  /*0300*/  HFMA2 R22, -RZ, RZ, 0, 0 ;  /* 0x00000000ff167431 */ /* 0x000fe200000001ff */
[----:B------:R-:W4:Y:S01]  /*0310*/  @!P5 LDG.E R5, desc[UR4][R36.64+0x80] ;  /* 0x000080042405d981 */ /* 0x000f22000c1e1900 */
[----:B------:R-:W-:Y:S01]  /*0320*/  ISETP.GE.AND P5, PT, R9, UR8, PT ;  /* 0x0000000809007c0c */ /* 0x000fe2000bfa6270 */
[C---:B------:R-:W-:Y:S01]  /*0330*/  VIADD R9, R0.reuse, 0xe0 ;  /* 0x000000e000097836 */ /* 0x040fe20000000000 */
[----:B------:R-:W-:Y:S01]  /*0340*/  ISETP.LT.OR P3, PT, R17, 0x1, P3 ;  /* 0x000000011100780c */ /* 0x000fe20001f61670 */
[----:B------:R-:W5:Y:S01]  /*0350*/  @!P6 LDG.E R12, desc[UR4][R18.64+0x180] ;  /* 0x00018004120ce981 */ /* 0x000f62000c1e1900 */
[C---:B------:R-:W-:Y:S01]  /*0360*/  VIADD R23, R0.reuse, 0x140 ;  /* 0x0000014000177836 */ /* 0x040fe20000000000 */
[----:B------:R-:W-:Y:S02]  /*0370*/  CS2R R20, SRZ ;  /* 0x0000000000147805 */ /* 0x000fe4000001ff00 */
[----:B------:R-:W-:Y:S01]  /*0380*/  ISETP.GE.AND P4, PT, R9, UR8, PT ;  /* 0x0000000809007c0c */ /* 0x000fe2000bf86270 */
[----:B------:R-:W-:Y:S01]  /*0390*/  HFMA2 R9, -RZ, RZ, 0, 0 ;  /* 0x00000000ff097431 */ /* 0x000fe200000001ff */
[----:B------:R-:W-:Y:S01]  /*03a0*/  ISETP.LT.OR P5, PT, R17, 0x1, P5 ;  /* 0x000000011100780c */ /* 0x000fe20002fa1670 */
[----:B------:R-:W3:Y:S01]  /*03b0*/  @!P2 LDG.E R10, desc[UR4][R36.64+0x200] ;  /* 0x00020004240aa981 */ /* 0x000ee2000c1e1900 */
[----:B------:R-:W-:Y:S01]  /*03c0*/  VIADD R24, R0, 0x160 ;  /* 0x0000016000187836 */ /* 0x000fe20000000000 */
[----:B------:R-:W-:-:S02]  /*03d0*/  P2R R33, PR, RZ, 0x2 ;  /* 0x00000002ff217803 */ /* 0x000fc40000000000 */
[----:B------:R-:W3:Y:S01]  /*03e0*/  @!P6 LDG.E R9, desc[UR4][R36.64+0x180] ;  /* 0x000180042409e981 */ /* 0x000ee2000c1e1900 */
[----:B------:R-:W-:Y:S01]  /*03f0*/  ISETP.GE.AND P6, PT, R13, UR8, PT ;  /* 0x000000080d007c0c */ /* 0x000fe2000bfc6270 */
[----:B------:R-:W-:Y:S01]  /*0400*/  VIADD R13, R0, 0x120 ;  /* 0x00000120000d7836 */ /* 0x000fe20000000000 */
[----:B------:R-:W-:Y:S01]  /*0410*/  P2R R35, PR, RZ, 0x1 ;  /* 0x00000001ff237803 */ /* 0x000fe20000000000 */
[----:B------:R-:W5:Y:S01]  /*0420*/  @!P2 LDG.E R11, desc[UR4][R18.64+0x200] ;  /* 0x00020004120ba981 */ /* 0x000f62000c1e1900 */
[----:B------:R-:W-:Y:S02]  /*0430*/  ISETP.LT.OR P4, PT, R17, 0x1, P4 ;  /* 0x000000011100780c */ /* 0x000fe40002781670 */
[----:B------:R-:W-:Y:S01]  /*0440*/  ISETP.GE.AND P2, PT, R13, UR8, PT ;  /* 0x000000080d007c0c */ /* 0x000fe2000bf46270 */
[----:B------:R-:W5:Y:S01]  /*0450*/  @!P3 LDG.E R14, desc[UR4][R18.64+0x280] ;  /* 0x00028004120eb981 */ /* 0x000f62000c1e1900 */
[----:B------:R-:W-:Y:S02]  /*0460*/  MOV R13, RZ ;  /* 0x000000ff000d7202 */ /* 0x000fe40000000f00 */
[C---:B------:R-:W-:Y:S01]  /*0470*/  ISETP.LT.OR P6, PT, R17.reuse, 0x1, P6 ;  /* 0x000000011100780c */ /* 0x040fe200037c1670 */
        /* <DEDUP_REMOVED lines=9> */
[----:B------:R-:W-:Y:S01]  /*0510*/  VIADD R27, R0, 0x180 ;  /* 0x00000180001b7836 */ /* 0x000fe20000000000 */
[----:B------:R-:W-:Y:S01]  /*0520*/  MOV R23, RZ ;  /* 0x000000ff00177202 */ /* 0x000fe20000000f00 */
[----:B------:R-:W3:Y:S01]  /*0530*/  @!P6 LDG.E R20, desc[UR4][R36.64+0x400] ;  /* 0x000400042414e981 */ /* 0x000ee2000c1e1900 */
[----:B------:R-:W-:-:S02]  /*0540*/  ISETP.GE.OR P1, PT, R24, UR8, !P3 ;  /* 0x0000000818007c0c */ /* 0x000fc4000df26670 */
[----:B------:R-:W-:Y:S02]  /*0550*/  CS2R R24, SRZ ;  /* 0x0000000000187805 */ /* 0x000fe4000001ff00 */
[C---:B------:R-:W-:Y:S01]  /*0560*/  IADD3 R28, PT, PT, R0.reuse, 0x1a0, RZ ;  /* 0x000001a0001c7810 */ /* 0x040fe20007ffe0ff */
[----:B------:R-:W-:Y:S01]  /*0570*/  IMAD.MOV.U32 R26, RZ, RZ, RZ ;  /* 0x000000ffff1a7224 */ /* 0x000fe200078e00ff */
[----:B------:R-:W-:Y:S01]  /*0580*/  ISETP.GE.OR P0, PT, R27, UR8, !P3 ;  /* 0x000000081b007c0c */ /* 0x000fe2000df06670 */
[----:B------:R-:W3:Y:S01]  /*0590*/  @!P5 LDG.E R23, desc[UR4][R36.64+0x480] ;  /* 0x000480042417d981 */ /* 0x000ee2000c1e1900 */
[----:B------:R-:W-:Y:S02]  /*05a0*/  IMAD.MOV.U32 R27, RZ, RZ, RZ ;  /* 0x000000ffff1b7224 */ /* 0x000fe400078e00ff */
[----:B------:R-:W-:Y:S01]  /*05b0*/  VIADD R32, R0, 0x1c0 ;  /* 0x000001c000207836 */ /* 0x000fe20000000000 */
[----:B------:R-:W3:Y:S04]  /*05c0*/  @!P4 LDG.E R24, desc[UR4][R36.64+0x500] ;  /* 0x000500042418c981 */ /* 0x000ee8000c1e1900 */
[----:B------:R-:W5:Y:S01]  /*05d0*/  @!P4 LDG.E R25, desc[UR4][R18.64+0x500] ;  /* 0x000500041219c981 */ /* 0x000f62000c1e1900 */
[----:B------:R-:W-:-:S02]  /*05e0*/  ISETP.GE.OR P4, PT, R28, UR8, !P3 ;  /* 0x000000081c007c0c */ /* 0x000fc4000df86670 */
[----:B------:R-:W-:Y:S01]  /*05f0*/  CS2R R28, SRZ ;  /* 0x00000000001c7805 */ /* 0x000fe2000001ff00 */
[----:B------:R-:W-:Y:S01]  /*0600*/  VIADD R31, R0, 0x1e0 ;  /* 0x000001e0001f7836 */ /* 0x000fe20000000000 */
[----:B------:R-:W5:Y:S01]  /*0610*/  @!P5 LDG.E R26, desc[UR4][R18.64+0x480] ;  /* 0x00048004121ad981 */ /* 0x000f62000c1e1900 */
[----:B------:R-:W-:-:S03]  /*0620*/  ISETP.GE.OR P5, PT, R32, UR8, !P3 ;  /* 0x0000000820007c0c */ /* 0x000fc6000dfa6670 */
[----:B------:R-:W3:Y:S04]  /*0630*/  @!P1 LDG.E R27, desc[UR4][R36.64+0x580] ;  /* 0x00058004241b9981 */ /* 0x000ee8000c1e1900 */
[----:B------:R-:W5:Y:S01]  /*0640*/  @!P6 LDG.E R21, desc[UR4][R18.64+0x400] ;  /* 0x000400041215e981 */ /* 0x000f62000c1e1900 */
[----:B------:R-:W-:Y:S01]  /*0650*/  ISETP.GE.OR P6, PT, R31, UR8, !P3 ;  /* 0x000000081f007c0c */ /* 0x000fe2000dfc6670 */
[----:B------:R-:W-:Y:S02]  /*0660*/  HFMA2 R30, -RZ, RZ, 0, 0 ;  /* 0x00000000ff1e7431 */ /* 0x000fe400000001ff */
[----:B------:R-:W3:Y:S01]  /*0670*/  @!P0 LDG.E R28, desc[UR4][R36.64+0x600] ;  /* 0x00060004241c8981 */ /* 0x000ee2000c1e1900 */
[----:B------:R-:W-:-:S03]  /*0680*/  IMAD.MOV.U32 R32, RZ, RZ, RZ ;  /* 0x000000ffff207224 */ /* 0x000fc600078e00ff */
[----:B------:R-:W3:Y:S04]  /*0690*/  @!P4 LDG.E R29, desc[UR4][R36.64+0x680] ;  /* 0x00068004241dc981 */ /* 0x000ee8000c1e1900 */
[----:B------:R-:W3:Y:S04]  /*06a0*/  @!P5 LDG.E R30, desc[UR4][R36.64+0x700] ;  /* 0x00070004241ed981 */ /* 0x000ee8000c1e1900 */
[----:B------:R0:W3:Y:S01]  /*06b0*/  @!P6 LDG.E R32, desc[UR4][R36.64+0x780] ;  /* 0x000780042420e981 */ /* 0x0000e2000c1e1900 */
[----:B------:R-:W-:-:S06]  /*06c0*/  MOV R34, RZ ;  /* 0x000000ff00227202 */ /* 0x000fcc0000000f00 */
        /* <DEDUP_REMOVED lines=39> */
[----:B------:R-:W-:Y:S01]  /*0940*/  @!P2 FFMA.FTZ R23, -R19, R26, R23 ;  /* 0x0000001a1317a223 */ /* 0x000fe20000010117 */
[----:B------:R-:W0:Y:S02]  /*0950*/  LDC.64 R4, c[0x0][0x380] ;  /* 0x0000e000ff047b82 */ /* 0x000e240000000a00 */
[----:B0-----:R-:W-:Y:S01]  /*0960*/  IMAD.WIDE R4, R2, 0x4, R4 ;  /* 0x0000000402047825 */ /* 0x001fe200078e0204 */
[----:B------:R-:W-:-:S04]  /*0970*/  LOP3.LUT R2, R0, 0x40, RZ, 0xfc, !PT ;  /* 0x0000004000027812 */ /* 0x000fc800078efcff */
[----:B------:R0:W-:Y:S01]  /*0980*/  @!P0 STG.E desc[UR4][R4.64], R3 ;  /* 0x0000000304008986 */ /* 0x0001e2000c101904 */
[----:B------:R-:W-:Y:S02]  /*0990*/  ISETP.GE.AND P0, PT, R2, UR8, PT ;  /* 0x0000000802007c0c */ /* 0x000fe4000bf06270 */
[----:B------:R-:W1:Y:S01]  /*09a0*/  S2R R2, SR_TID.X ;  /* 0x0000000000027919 */ /* 0x000e620000002100 */
[----:B------:R2:W-:Y:S01]  /*09b0*/  @!P1 STG.E desc[UR4][R4.64+0x80], R8 ;  /* 0x0000800804009986 */ /* 0x0005e2000c101904 */
[----:B0-----:R-:W-:-:S03]  /*09c0*/  LOP3.LUT R3, R0, 0xc0, RZ, 0xfc, !PT ;  /* 0x000000c000037812 */ /* 0x001fc600078efcff */
[----:B------:R2:W-:Y:S06]  /*09d0*/  @!P2 STG.E desc[UR4][R4.64+0x480], R23 ;  /* 0x000480170400a986 */ /* 0x0005ec000c101904 */
[----:B------:R-:W-:Y:S01]  /*09e0*/  @!P0 FFMA.FTZ R7, -R19, R7, R6 ;  /* 0x0000000713078223 */ /* 0x000fe20000010106 */
[----:B------:R-:W-:Y:S02]  /*09f0*/  LOP3.LUT R6, R0, 0x60, RZ, 0xfc, !PT ;  /* 0x0000006000067812 */ /* 0x000fe400078efcff */
[----:B------:R-:W-:Y:S02]  /*0a00*/  ISETP.GE.AND P5, PT, R3, UR8, PT ;  /* 0x0000000803007c0c */ /* 0x000fe4000bfa6270 */
[----:B------:R-:W-:Y:S01]  /*0a10*/  ISETP.GE.AND P4, PT, R6, UR8, PT ;  /* 0x0000000806007c0c */ /* 0x000fe2000bf86270 */
[----:B------:R2:W-:Y:S01]  /*0a20*/  @!P0 STG.E desc[UR4][R4.64+0x100], R7 ;  /* 0x0001000704008986 */ /* 0x0005e2000c101904 */
[----:B------:R-:W-:-:S02]  /*0a30*/  LOP3.LUT R6, R0, 0x80, RZ, 0xfc, !PT ;  /* 0x0000008000067812 */ /* 0x000fc400078efcff */
[----:B------:R-:W-:Y:S02]  /*0a40*/  LOP3.LUT R3, R0, 0xe0, RZ, 0xfc, !PT ;  /* 0x000000e000037812 */ /* 0x000fe400078efcff */
[----:B------:R-:W-:Y:S02]  /*0a50*/  ISETP.GE.AND P3, PT, R6, UR8, PT ;  /* 0x0000000806007c0c */ /* 0x000fe4000bf66270 */
[----:B------:R-:W-:Y:S02]  /*0a60*/  LOP3.LUT R6, R0, 0xa0, RZ, 0xfc, !PT ;  /* 0x000000a000067812 */ /* 0x000fe400078efcff */
[----:B------:R-:W-:Y:S01]  /*0a70*/  ISETP.GE.AND P1, PT, R3, UR8, PT ;  /* 0x0000000803007c0c */ /* 0x000fe2000bf26270 */
[C---:B------:R-:W-:Y:S01]  /*0a80*/  @!P5 FFMA.FTZ R15, -R19.reuse, R16, R15 ;  /* 0x00000010130fd223 */ /* 0x040fe2000001010f */
[----:B------:R-:W-:Y:S01]  /*0a90*/  ISETP.GE.AND P6, PT, R6, UR8, PT ;  /* 0x0000000806007c0c */ /* 0x000fe2000bfc6270 */
[----:B------:R-:W-:Y:S01]  /*0aa0*/  @!P4 FFMA.FTZ R9, -R19, R12, R9 ;  /* 0x0000000c1309c223 */ /* 0x000fe20000010109 */
[----:B------:R-:W-:-:S02]  /*0ab0*/  LOP3.LUT R0, R0, 0x100, RZ, 0xfc, !PT ;  /* 0x0000010000007812 */ /* 0x000fc400078efcff */
[----:B------:R2:W-:Y:S01]  /*0ac0*/  @!P5 STG.E desc[UR4][R4.64+0x300], R15 ;  /* 0x0003000f0400d986 */ /* 0x0005e2000c101904 */
[----:B-1----:R-:W-:Y:S02]  /*0ad0*/  LOP3.LUT R2, R2, 0x1f, RZ, 0xc0, !PT ;  /* 0x0000001f02027812 */ /* 0x002fe400078ec0ff */
[----:B------:R-:W-:Y:S01]  /*0ae0*/  ISETP.GE.AND P0, PT, R0, UR8, PT ;  /* 0x0000000800007c0c */ /* 0x000fe2000bf06270 */
[C---:B------:R-:W-:Y:S01]  /*0af0*/  @!P3 FFMA.FTZ R11, -R19.reuse, R11, R10 ;  /* 0x0000000b130bb223 */ /* 0x040fe2000001010a */
[C---:B------:R-:W-:Y:S01]  /*0b00*/  IADD3 R0, PT, PT, R2.reuse, 0x140, RZ ;  /* 0x0000014002007810 */ /* 0x040fe20007ffe0ff */
[----:B------:R-:W-:Y:S01]  /*0b10*/  VIADD R3, R2, 0x160 ;  /* 0x0000016002037836 */ /* 0x000fe20000000000 */
[----:B------:R2:W-:Y:S01]  /*0b20*/  @!P4 STG.E desc[UR4][R4.64+0x180], R9 ;  /* 0x000180090400c986 */ /* 0x0005e2000c101904 */
[C---:B------:R-:W-:Y:S01]  /*0b30*/  @!P1 FFMA.FTZ R17, -R19.reuse, R22, R17 ;  /* 0x0000001613119223 */ /* 0x040fe20000010111 */
[----:B------:R-:W-:Y:S01]  /*0b40*/  ISETP.GE.AND P4, PT, R0, UR8, PT ;  /* 0x0000000800007c0c */ /* 0x000fe2000bf86270 */
[----:B------:R-:W-:Y:S01]  /*0b50*/  @!P6 FFMA.FTZ R13, -R19, R14, R13 ;  /* 0x0000000e130de223 */ /* 0x000fe2000001010d */
[----:B------:R2:W-:Y:S01]  /*0b60*/  @!P3 STG.E desc[UR4][R4.64+0x200], R11 ;  /* 0x0002000b0400b986 */ /* 0x0005e2000c101904 */
[----:B------:R-:W-:Y:S01]  /*0b70*/  ISETP.GE.AND P3, PT, R3, UR8, PT ;  /* 0x0000000803007c0c */ /* 0x000fe2000bf66270 */
[C---:B------:R-:W-:Y:S01]  /*0b80*/  VIADD R0, R2.reuse, 0x180 ;  /* 0x0000018002007836 */ /* 0x040fe20000000000 */
[C---:B------:R-:W-:Y:S01]  /*0b90*/  IADD3 R3, PT, PT, R2.reuse, 0x1a0, RZ ;  /* 0x000001a002037810 */ /* 0x040fe20007ffe0ff */
[----:B------:R-:W-:Y:S01]  /*0ba0*/  VIADD R2, R2, 0x1c0 ;  /* 0x000001c002027836 */ /* 0x000fe20000000000 */
[----:B------:R2:W-:Y:S01]  /*0bb0*/  @!P6 STG.E desc[UR4][R4.64+0x280], R13 ;  /* 0x0002800d0400e986 */ /* 0x0005e2000c101904 */
[----:B------:R-:W-:Y:S01]  /*0bc0*/  @!P0 FFMA.FTZ R21, -R19, R21, R20 ;  /* 0x0000001513158223 */ /* 0x000fe20000010114 */
[----:B------:R-:W-:-:S02]  /*0bd0*/  ISETP.GE.AND P6, PT, R0, UR8, PT ;  /* 0x0000000800007c0c */ /* 0x000fc4000bfc6270 */
[----:B------:R2:W-:Y:S01]  /*0be0*/  @!P1 STG.E desc[UR4][R4.64+0x380], R17 ;  /* 0x0003801104009986 */ /* 0x0005e2000c101904 */
[----:B------:R-:W-:Y:S01]  /*0bf0*/  ISETP.GE.AND P5, PT, R3, UR8, PT ;  /* 0x0000000803007c0c */ /* 0x000fe2000bfa6270 */
[----:B------:R-:W-:Y:S01]  /*0c00*/  @!P4 FFMA.FTZ R25, -R19, R25, R24 ;  /* 0x000000191319c223 */ /* 0x000fe20000010118 */
[----:B------:R-:W-:Y:S01]  /*0c10*/  ISETP.GE.AND P1, PT, R2, UR8, PT ;  /* 0x0000000802007c0c */ /* 0x000fe2000bf26270 */
[----:B------:R2:W-:Y:S01]  /*0c20*/  @!P0 STG.E desc[UR4][R4.64+0x400], R21 ;  /* 0x0004001504008986 */ /* 0x0005e2000c101904 */
[----:B------:R-:W-:Y:S01]  /*0c30*/  ISETP.GE.AND P0, PT, R31, UR8, PT ;  /* 0x000000081f007c0c */ /* 0x000fe2000bf06270 */
[C---:B------:R-:W-:Y:S02]  /*0c40*/  @!P3 FFMA.FTZ R27, -R19.reuse, R34, R27 ;  /* 0x00000022131bb223 */ /* 0x040fe4000001011b */
[----:B------:R2:W-:Y:S03]  /*0c50*/  @!P4 STG.E desc[UR4][R4.64+0x500], R25 ;  /* 0x000500190400c986 */ /* 0x0005e6000c101904 */
[C---:B------:R-:W-:Y:S01]  /*0c60*/  @!P6 FFMA.FTZ R33, -R19.reuse, R33, R28 ;  /* 0x000000211321e223 */ /* 0x040fe2000001011c */
[----:B------:R2:W-:Y:S02]  /*0c70*/  @!P3 STG.E desc[UR4][R4.64+0x580], R27 ;  /* 0x0005801b0400b986 */ /* 0x0005e4000c101904 */
[----:B------:R-:W-:-:S02]  /*0c80*/  @!P5 FFMA.FTZ R29, -R19, R36, R29 ;  /* 0x00000024131dd223 */ /* 0x000fc4000001011d */
[----:B------:R-:W-:Y:S01]  /*0c90*/  @!P1 FFMA.FTZ R35, -R19, R35, R30 ;  /* 0x0000002313239223 */ /* 0x000fe2000001011e */
[----:B------:R2:W-:Y:S04]  /*0ca0*/  @!P6 STG.E desc[UR4][R4.64+0x600], R33 ;  /* 0x000600210400e986 */ /* 0x0005e8000c101904 */
[----:B------:R2:W-:Y:S04]  /*0cb0*/  @!P5 STG.E desc[UR4][R4.64+0x680], R29 ;  /* 0x0006801d0400d986 */ /* 0x0005e8000c101904 */
[----:B------:R2:W-:Y:S01]  /*0cc0*/  @!P1 STG.E desc[UR4][R4.64+0x700], R35 ;  /* 0x0007002304009986 */ /* 0x0005e2000c101904 */
[----:B------:R-:W-:Y:S05]  /*0cd0*/  @P0 EXIT ;  /* 0x000000000000094d */ /* 0x000fea0003800000 */
[----:B------:R-:W-:-:S05]  /*0ce0*/  FFMA.FTZ R37, -R19, R37, R32 ;  /* 0x0000002513257223 */ /* 0x000fca0000010120 */
[----:B------:R-:W-:Y:S01]  /*0cf0*/  STG.E desc[UR4][R4.64+0x780], R37 ;  /* 0x0007802504007986 */ /* 0x000fe2000c101904 */
[----:B------:R-:W-:Y:S05]  /*0d00*/  EXIT ;  /* 0x000000000000794d */ /* 0x000fea0003800000 */
.L_x_3932:
        /* <DEDUP_REMOVED lines=15> */
.L_x_11278:


//--------------------- .text._ZN43_GLOBAL__N__9ae7fba5_10_SoftMax_cu_9f978f6321softmax_warp_backwardIfffLi8ELb0ELb0EEEvPT0_PKT_S5_iiiPKb --------------------------
	.section	.text._ZN43_GLOBAL__N__9ae7fba5_10_SoftMax_cu_9f978f6321softmax_warp_backwardIfffLi8ELb0ELb0EEEvPT0_PKT_S5_iiiPKb,"ax",@progbits
	.align	128
.text._ZN43_GLOBAL__N__9ae7fba5_10_SoftMax_cu_9f978f6321softmax_warp_backwardIfffLi8ELb0ELb0EEEvPT0_PKT_S5_iiiPKb:
        .type           _ZN43_GLOBAL__N__9ae7fba5_10_SoftMax_cu_9f978f6321softmax_warp_backwardIfffLi8ELb0ELb0EEEvPT0_PKT_S5_iiiPKb,@function
        .size           _ZN43_GLOBAL__N__9ae7fba5_10_SoftMax_cu_9f978f6321softmax_warp_backwardIfffLi8ELb0ELb0EEEvPT0_PKT_S5_iiiPKb,(.L_x_11279 - _ZN43_GLOBAL__N__9ae7fba5_10_SoftMax_cu_9f978f6321softmax_warp_backwardIfffLi8ELb0ELb0EEEvPT0_PKT_S5_iiiPKb)
        .other          _ZN43_GLOBAL__N__9ae7fba5_10_SoftMax_cu_9f978f6321softmax_warp_backwardIfffLi8ELb0ELb0EEEvPT0_PKT_S5_iiiPKb,@"STO_CUDA_ENTRY STV_DEFAULT"
_ZN43_GLOBAL__N__9ae7fba5_10_SoftMax_cu_9f978f6321softmax_warp_backwardIfffLi8ELb0ELb0EEEvPT0_PKT_S5_iiiPKb:
        /* <DEDUP_REMOVED lines=13> */
[C---:B------:R-:W-:Y:S01]  /*00d0*/  VIADD R8, R18.reuse, 0x60 ;  /* 0x0000006012087836 */ /* 0x040fe20000000000 */
[C---:B------:R-:W-:Y:S01]  /*00e0*/  IADD3 R6, PT, PT, R18.reuse, 0x40, RZ ;  /* 0x0000004012067810 */ /* 0x040fe20007ffe0ff */
[----:B-1----:R-:W-:Y:S01]  /*00f0*/  IMAD R7, R7, UR4, R0 ;  /* 0x0000000407077c24 */ /* 0x002fe2000f8e0200 */
[----:B------:R-:W0:Y:S01]  /*0100*/  LDCU.64 UR4, c[0x0][0x358] ;  /* 0x00006b00ff0477ac */ /* 0x000e220008000a00 */
[----:B------:R-:W-:Y:S01]  /*0110*/  VIADD R0, R18, 0x20 ;  /* 0x0000002012007836 */ /* 0x000fe20000000000 */
[----:B------:R-:W-:Y:S02]  /*0120*/  P2R R20, PR, RZ, 0x2 ;  /* 0x00000002ff147803 */ /* 0x000fe40000000000 */
[C---:B----4-:R-:W-:Y:S01]  /*0130*/  IADD3 R22, PT, PT, -R7.reuse, UR6, RZ ;  /* 0x0000000607167c10 */ /* 0x050fe2000fffe1ff */
[----:B------:R-:W-:Y:S01]  /*0140*/  IMAD R7, R7, UR7, R18 ;  /* 0x0000000707077c24 */ /* 0x000fe2000f8e0212 */
[----:B------:R-:W-:Y:S01]  /*0150*/  ISETP.GE.AND P0, PT, R0, UR8, PT ;  /* 0x0000000800007c0c */ /* 0x000fe2000bf06270 */
[----:B------:R-:W-:Y:S01]  /*0160*/  HFMA2 R0, -RZ, RZ, 0, 0 ;  /* 0x00000000ff007431 */ /* 0x000fe200000001ff */
[----:B------:R-:W-:Y:S01]  /*0170*/  ISETP.LT.OR P3, PT, R22, 0x1, P1 ;  /* 0x000000011600780c */ /* 0x000fe20000f61670 */
[----:B--2---:R-:W-:Y:S01]  /*0180*/  IMAD.WIDE R2, R7, 0x4, R2 ;  /* 0x0000000407027825 */ /* 0x004fe200078e0202 */
[----:B------:R-:W-:-:S02]  /*0190*/  ISETP.GE.AND P1, PT, R6, UR8, PT ;  /* 0x0000000806007c0c */ /* 0x000fc4000bf26270 */
[C---:B------:R-:W-:Y:S01]  /*01a0*/  ISETP.LT.OR P4, PT, R22.reuse, 0x1, P0 ;  /* 0x000000011600780c */ /* 0x040fe20000781670 */
[----:B------:R-:W-:Y:S01]  /*01b0*/  IMAD.WIDE R4, R7, 0x4, R4 ;  /* 0x0000000407047825 */ /* 0x000fe200078e0204 */
[----:B------:R-:W-:Y:S02]  /*01c0*/  ISETP.LT.OR P5, PT, R22, 0x1, P1 ;  /* 0x000000011600780c */ /* 0x000fe40000fa1670 */
[----:B------:R-:W-:Y:S02]  /*01d0*/  ISETP.GE.AND P2, PT, R8, UR8, PT ;  /* 0x0000000808007c0c */ /* 0x000fe4000bf46270 */
[----:B------:R-:W-:Y:S01]  /*01e0*/  CS2R R8, SRZ ;  /* 0x0000000000087805 */ /* 0x000fe2000001ff00 */
[----:B------:R-:W-:Y:S01]  /*01f0*/  VIADD R6, R18, 0x80 ;  /* 0x0000008012067836 */ /* 0x000fe20000000000 */
[----:B------:R-:W-:Y:S01]  /*0200*/  MOV R15, RZ ;  /* 0x000000ff000f7202 */ /* 0x000fe20000000f00 */
        /* <DEDUP_REMOVED lines=9> */
[----:B------:R-:W-:Y:S02]  /*02a0*/  IMAD.MOV.U32 R6, RZ, RZ, RZ ;  /* 0x000000ffff067224 */ /* 0x000fe400078e00ff */
[----:B------:R-:W-:Y:S02]  /*02b0*/  HFMA2 R17, -RZ, RZ, 0, 0 ;  /* 0x00000000ff117431 */ /* 0x000fe400000001ff */
[----:B------:R-:W-:Y:S01]  /*02c0*/  VIADD R14, R18, 0xa0 ;  /* 0x000000a0120e7836 */ /* 0x000fe20000000000 */
[----:B------:R-:W4:Y:S04]  /*02d0*/  @!P4 LDG.E R11, desc[UR4][R2.64+0x180] ;  /* 0x00018004020bc981 */ /* 0x000f28000c1e1900 */
[----:B------:R-:W5:Y:S01]  /*02e0*/  @!P4 LDG.E R6, desc[UR4][R4.64+0x180] ;  /* 0x000180040406c981 */ /* 0x000f62000c1e1900 */
[----:B------:R-:W-:-:S03]  /*02f0*/  ISETP.GE.AND P4, PT, R14, UR8, PT ;  /* 0x000000080e007c0c */ /* 0x000fc6000bf86270 */
[----:B------:R-:W4:Y:S04]  /*0300*/  @!P5 LDG.E R17, desc[UR4][R2.64+0x200] ;  /* 0x000200040211d981 */ /* 0x000f28000c1e1900 */
[----:B------:R-:W5:Y:S01]  /*0310*/  @!P5 LDG.E R8, desc[UR4][R4.64+0x200] ;  /* 0x000200040408d981 */ /* 0x000f62000c1e1900 */
[----:B------:R-:W-:Y:S01]  /*0320*/  ISETP.LT.OR P5, PT, R22, 0x1, P4 ;  /* 0x000000011600780c */ /* 0x000fe200027a1670 */
[----:B------:R-:W-:Y:S01]  /*0330*/  IMAD.MOV.U32 R14, RZ, RZ, RZ ;  /* 0x000000ffff0e7224 */ /* 0x000fe200078e00ff */
[----:B------:R-:W-:Y:S02]  /*0340*/  MOV R19, RZ ;  /* 0x000000ff00137202 */ /* 0x000fe40000000f00 */
[----:B------:R-:W-:-:S09]  /*0350*/  IADD3 R16, PT, PT, R18, 0xc0, RZ ;  /* 0x000000c012107810 */ /* 0x000fd20007ffe0ff */
[----:B------:R-:W4:Y:S04]  /*0360*/  @!P5 LDG.E R19, desc[UR4][R2.64+0x280] ;  /* 0x000280040213d981 */ /* 0x000f28000c1e1900 */
[----:B------:R-:W5:Y:S01]  /*0370*/  @!P5 LDG.E R14, desc[UR4][R4.64+0x280] ;  /* 0x00028004040ed981 */ /* 0x000f62000c1e1900 */
[----:B------:R-:W-:Y:S01]  /*0380*/  ISETP.GE.AND P5, PT, R16, UR8, PT ;  /* 0x0000000810007c0c */ /* 0x000fe2000bfa6270 */
[----:B------:R-:W-:Y:S02]  /*0390*/  IMAD.MOV.U32 R16, RZ, RZ, RZ ;  /* 0x000000ffff107224 */ /* 0x000fe400078e00ff */
[----:B------:R-:W-:Y:S01]  /*03a0*/  HFMA2 R21, -RZ, RZ, 0, 0 ;  /* 0x00000000ff157431 */ /* 0x000fe200000001ff */
[----:B------:R-:W-:Y:S01]  /*03b0*/  ISETP.LT.OR P6, PT, R22, 0x1, P5 ;  /* 0x000000011600780c */ /* 0x000fe20002fc1670 */
[----:B------:R-:W-:-:S12]  /*03c0*/  VIADD R23, R18, 0xe0 ;  /* 0x000000e012177836 */ /* 0x000fd80000000000 */
[----:B------:R-:W4:Y:S04]  /*03d0*/  @!P6 LDG.E R16, desc[UR4][R2.64+0x300] ;  /* 0x000300040210e981 */ /* 0x000f28000c1e1900 */
[----:B------:R-:W5:Y:S01]  /*03e0*/  @!P6 LDG.E R21, desc[UR4][R4.64+0x300] ;  /* 0x000300040415e981 */ /* 0x000f62000c1e1900 */
[----:B------:R-:W-:Y:S02]  /*03f0*/  ISETP.GE.AND P6, PT, R23, UR8, PT ;  /* 0x0000000817007c0c */ /* 0x000fe4000bfc6270 */
[----:B------:R-:W-:Y:S02]  /*0400*/  MOV R18, RZ ;  /* 0x000000ff00127202 */ /* 0x000fe40000000f00 */
        /* <DEDUP_REMOVED lines=33> */
[----:B------:R-:W-:-:S06]  /*0620*/  @!P4 FFMA.FTZ R19, -R5, R14, R19 ;  /* 0x0000000e0513c223 */ /* 0x000fcc0000010113 */
[----:B------:R-:W-:Y:S01]  /*0630*/  @!P5 FFMA.FTZ R9, -R5, R9, R0 ;  /* 0x000000090509d223 */ /* 0x000fe20000010100 */
[----:B--2---:R-:W-:-:S05]  /*0640*/  IMAD.WIDE R2, R7, 0x4, R2 ;  /* 0x0000000407027825 */ /* 0x004fca00078e0202 */
[----:B------:R0:W-:Y:S01]  /*0650*/  @!P5 STG.E desc[UR4][R2.64], R9 ;  /* 0x000000090200d986 */ /* 0x0001e2000c101904 */
[----:B------:R-:W-:-:S03]  /*0660*/  ISETP.NE.AND P5, PT, R4, RZ, PT ;  /* 0x000000ff0400720c */ /* 0x000fc60003fa5270 */
[----:B------:R0:W-:Y:S04]  /*0670*/  @!P0 STG.E desc[UR4][R2.64+0x80], R13 ;  /* 0x0000800d02008986 */ /* 0x0001e8000c101904 */
[----:B------:R0:W-:Y:S04]  /*0680*/  @!P1 STG.E desc[UR4][R2.64+0x100], R15 ;  /* 0x0001000f02009986 */ /* 0x0001e8000c101904 */
[----:B------:R0:W-:Y:S02]  /*0690*/  @!P2 STG.E desc[UR4][R2.64+0x180], R11 ;  /* 0x0001800b0200a986 */ /* 0x0001e4000c101904 */
[----:B------:R-:W-:-:S02]  /*06a0*/  @!P5 FFMA.FTZ R21, -R5, R21, R16 ;  /* 0x000000150515d223 */ /* 0x000fc40000010110 */
[----:B------:R0:W-:Y:S04]  /*06b0*/  @!P3 STG.E desc[UR4][R2.64+0x200], R17 ;  /* 0x000200110200b986 */ /* 0x0001e8000c101904 */
[----:B------:R0:W-:Y:S04]  /*06c0*/  @!P4 STG.E desc[UR4][R2.64+0x280], R19 ;  /* 0x000280130200c986 */ /* 0x0001e8000c101904 */
[----:B------:R0:W-:Y:S01]  /*06d0*/  @!P5 STG.E desc[UR4][R2.64+0x300], R21 ;  /* 0x000300150200d986 */ /* 0x0001e2000c101904 */
[----:B------:R-:W-:Y:S05]  /*06e0*/  @P6 EXIT ;  /* 0x000000000000694d */ /* 0x000fea0003800000 */
[----:B------:R-:W-:-:S05]  /*06f0*/  FFMA.FTZ R23, -R5, R23, R18 ;  /* 0x0000001705177223 */ /* 0x000fca0000010112 */
[----:B------:R-:W-:Y:S01]  /*0700*/  STG.E desc[UR4][R2.64+0x380], R23 ;  /* 0x0003801702007986 */ /* 0x000fe2000c101904 */
[----:B------:R-:W-:Y:S05]  /*0710*/  EXIT ;  /* 0x000000000000794d */ /* 0x000fea0003800000 */
.L_x_3933:
        /* <DEDUP_REMOVED lines=14> */
.L_x_11279:


//--------------------- .text._ZN43_GLOBAL__N__9ae7fba5_10_SoftMax_cu_9f978f6321softmax_warp_backwardIfffLi7ELb0ELb0EEEvPT0_PKT_S5_iiiPKb --------------------------
	.section	.text._ZN43_GLOBAL__N__9ae7fba5_10_SoftMax_cu_9f978f6321softmax_warp_backwardIfffLi7ELb0ELb0EEEvPT0_PKT_S5_iiiPKb,"ax",@progbits
	.align	128
.text._ZN43_GLOBAL__N__9ae7fba5_10_SoftMax_cu_9f978f6321softmax_warp_backwardIfffLi7ELb0ELb0EEEvPT0_PKT_S5_iiiPKb:
        .type           _ZN43_GLOBAL__N__9ae7fba5_10_SoftMax_cu_9f978f6321softmax_warp_backwardIfffLi7ELb0ELb0EEEvPT0_PKT_S5_iiiPKb,@function
        .size           _ZN43_GLOBAL__N__9ae7fba5_10_SoftMax_cu_9f978f6321softmax_warp_backwardIfffLi7ELb0ELb0EEEvPT0_PKT_S5_iiiPKb,(.L_x_11280 - _ZN43_GLOBAL__N__9ae7fba5_10_SoftMax_cu_9f978f6321softmax_warp_backwardIfffLi7ELb0ELb0EEEvPT0_PKT_S5_iiiPKb)
        .other          _ZN43_GLOBAL__N__9ae7fba5_10_SoftMax_cu_9f978f6321softmax_warp_backwardIfffLi7ELb0ELb0EEEvPT0_PKT_S5_iiiPKb,@"STO_CUDA_ENTRY STV_DEFAULT"
_ZN43_GLOBAL__N__9ae7fba5_10_SoftMax_cu_9f978f6321softmax_warp_backwardIfffLi7ELb0ELb0EEEvPT0_PKT_S5_iiiPKb:
[----:B------:R-:W-:Y:S01]  /*0000*/  LDC R1, c[0x0][0x37c] ;  /* 0x0000df00ff017b82 */ /* 0x000fe20000000800 */
[----:B------:R-:W0:Y:S01]  /*0010*/  S2R R0, SR_CTAID.X ;  /* 0x0000000000007919 */ /* 0x000e220000002500 */
[----:B------:R-:W0:Y:S06]  /*0020*/  LDCU UR4, c[0x0][0x364] ;  /* 0x00006c80ff0477ac */ /* 0x000e2c0008000800 */
[----:B------:R-:W1:Y:S01]  /*0030*/  LDC R17, c[0x0][0x3a0] ;  /* 0x0000e800ff117b82 */ /* 0x000e620000000800 */
[----:B------:R-:W-:Y:S01]  /*0040*/  CS2R R20, SRZ ;  /* 0x0000000000147805 */ /* 0x000fe2000001ff00 */
[----:B------:R-:W0:Y:S01]  /*0050*/  S2R R5, SR_TID.Y ;  /* 0x0000000000057919 */ /* 0x000e220000002200 */
[----:B------:R-:W2:Y:S01]  /*0060*/  LDCU.64 UR6, c[0x0][0x398] ;  /* 0x00007300ff0677ac */ /* 0x000ea20008000a00 */
[----:B------:R-:W-:Y:S01]  /*0070*/  HFMA2 R16, -RZ, RZ, 0, 0 ;  /* 0x00000000ff107431 */ /* 0x000fe200000001ff */
        /* <DEDUP_REMOVED lines=9> */
[CC--:B-1----:R-:W-:Y:S02]  /*0110*/  ISETP.GE.AND P0, PT, R23.reuse, R17.reuse, PT ;  /* 0x000000111700720c */ /* 0x0c2fe40003f06270 */
[----:B--2---:R-:W-:Y:S02]  /*0120*/  IADD3 R22, PT, PT, -R0, UR6, RZ ;  /* 0x0000000600167c10 */ /* 0x004fe4000fffe1ff */
[----:B------:R-:W-:Y:S02]  /*0130*/  IADD3 R4, PT, PT, R23, 0x20, RZ ;  /* 0x0000002017047810 */ /* 0x000fe40007ffe0ff */
[----:B------:R-:W-:Y:S02]  /*0140*/  ISETP.LT.OR P5, PT, R22, 0x1, P0 ;  /* 0x000000011600780c */ /* 0x000fe400007a1670 */
[----:B------:R-:W-:-:S02]  /*0150*/  ISETP.GE.AND P1, PT, R4, R17, PT ;  /* 0x000000110400720c */ /* 0x000fc40003f26270 */
[C---:B------:R-:W-:Y:S02]  /*0160*/  IADD3 R6, PT, PT, R23.reuse, 0x40, RZ ;  /* 0x0000004017067810 */ /* 0x040fe40007ffe0ff */
        /* <DEDUP_REMOVED lines=10> */
[----:B------:R-:W-:-:S02]  /*0210*/  ISETP.LT.OR P5, PT, R22, 0x1, P3 ;  /* 0x000000011600780c */ /* 0x000fc40001fa1670 */
[----:B------:R-:W-:Y:S01]  /*0220*/  CS2R R12, SRZ ;  /* 0x00000000000c7805 */ /* 0x000fe2000001ff00 */
[----:B------:R-:W3:Y:S04]  /*0230*/  @!P4 LDG.E R19, desc[UR4][R8.64+0x80] ;  /* 0x000080040813c981 */ /* 0x000ee8000c1e1900 */
[----:B------:R-:W5:Y:S01]  /*0240*/  @!P4 LDG.E R14, desc[UR4][R2.64+0x80] ;  /* 0x00008004020ec981 */ /* 0x000f62000c1e1900 */
[----:B------:R-:W-:Y:S02]  /*0250*/  ISETP.LT.OR P4, PT, R22, 0x2, P0 ;  /* 0x000000021600780c */ /* 0x000fe40000781670 */
[----:B------:R-:W-:Y:S02]  /*0260*/  CS2R R10, SRZ ;  /* 0x00000000000a7805 */ /* 0x000fe4000001ff00 */
[----:B------:R-:W-:Y:S01]  /*0270*/  MOV R0, RZ ;  /* 0x000000ff00007202 */ /* 0x000fe20000000f00 */
        /* <DEDUP_REMOVED lines=13> */
[----:B------:R-:W4:Y:S01]  /*0350*/  @!P5 LDG.E R18, desc[UR4][R4.64+0x100] ;  /* 0x000100040412d981 */ /* 0x000f22000c1e1900 */
[----:B------:R-:W-:Y:S01]  /*0360*/  HFMA2 R25, -RZ, RZ, 0, 0 ;  /* 0x00000000ff197431 */ /* 0x000fe200000001ff */
[----:B------:R-:W-:-:S02]  /*0370*/  MOV R27, RZ ;  /* 0x000000ff001b7202 */ /* 0x000fc40000000f00 */
[----:B------:R-:W5:Y:S04]  /*0380*/  @!P6 LDG.E R9, desc[UR4][R6.64+0x80] ;  /* 0x000080040609e981 */ /* 0x000f68000c1e1900 */
[----:B------:R-:W4:Y:S04]  /*0390*/  @!P4 LDG.E R8, desc[UR4][R4.64+0x180] ;  /* 0x000180040408c981 */ /* 0x000f28000c1e1900 */
        /* <DEDUP_REMOVED lines=31> */
[----:B------:R-:W-:Y:S01]  /*0590*/  ISETP.NE.AND P4, PT, R22, 0x1, PT ;  /* 0x000000011600780c */ /* 0x000fe20003f85270 */
[----:B-1----:R-:W-:Y:S01]  /*05a0*/  FADD.FTZ R28, R26, R28 ;  /* 0x0000001c1a1c7221 */ /* 0x002fe20000010000 */
[----:B--2---:R-:W-:-:S03]  /*05b0*/  FADD.FTZ R4, R5, R4 ;  /* 0x0000000405047221 */ /* 0x004fc60000010000 */
[C---:B-----5:R-:W-:Y:S01]  /*05c0*/  @!P0 FFMA.FTZ R21, R28.reuse, -R16, R21 ;  /* 0x800000101c158223 */ /* 0x060fe20000010015 */
[C---:B------:R-:W-:Y:S01]  /*05d0*/  @!P1 FFMA.FTZ R19, R28.reuse, -R14, R19 ;  /* 0x8000000e1c139223 */ /* 0x040fe20000010013 */
[C---:B------:R-:W-:Y:S01]  /*05e0*/  @!P2 FFMA.FTZ R15, R28.reuse, -R12, R15 ;  /* 0x8000000c1c0fa223 */ /* 0x040fe2000001000f */
[----:B------:R-:W-:Y:S01]  /*05f0*/  @!P3 FFMA.FTZ R13, R28, -R10, R13 ;  /* 0x8000000a1c0db223 */ /* 0x000fe2000001000d */
[----:B---3--:R-:W-:-:S05]  /*0600*/  IMAD.WIDE R2, R23, 0x4, R2 ;  /* 0x0000000417027825 */ /* 0x008fca00078e0202 */
[----:B------:R1:W-:Y:S04]  /*0610*/  @!P0 STG.E desc[UR4][R2.64], R21 ;  /* 0x0000001502008986 */ /* 0x0003e8000c101904 */
[----:B------:R1:W-:Y:S04]  /*0620*/  @!P1 STG.E desc[UR4][R2.64+0x80], R19 ;  /* 0x0000801302009986 */ /* 0x0003e8000c101904 */
[----:B------:R1:W-:Y:S04]  /*0630*/  @!P2 STG.E desc[UR4][R2.64+0x100], R15 ;  /* 0x0001000f0200a986 */ /* 0x0003e8000c101904 */
[----:B------:R1:W-:Y:S01]  /*0640*/  @!P3 STG.E desc[UR4][R2.64+0x180], R13 ;  /* 0x0001800d0200b986 */ /* 0x0003e2000c101904 */
[----:B------:R-:W-:Y:S05]  /*0650*/  @!P4 EXIT ;  /* 0x000000000000c94d */ /* 0x000fea0003800000 */
[----:B-1----:R-:W-:-:S04]  /*0660*/  IMAD.WIDE.U32 R2, R17, 0x4, R2 ;  /* 0x0000000411027825 */ /* 0x002fc800078e0002 */
[C---:B------:R-:W-:Y:S01]  /*0670*/  @!P0 FFMA.FTZ R11, R4.reuse, -R0, R11 ;  /* 0x80000000040b8223 */ /* 0x040fe2000001000b */
[C---:B------:R-:W-:Y:S01]  /*0680*/  @!P1 FFMA.FTZ R9, R4.reuse, -R9, R20 ;  /* 0x8000000904099223 */ /* 0x040fe20000010014 */
[----:B------:R-:W-:-:S03]  /*0690*/  @!P2 FFMA.FTZ R25, R4, -R25, R18 ;  /* 0x800000190419a223 */ /* 0x000fc60000010012 */
[----:B------:R1:W-:Y:S04]  /*06a0*/  @!P0 STG.E desc[UR4][R2.64], R11 ;  /* 0x0000000b02008986 */ /* 0x0003e8000c101904 */
[----:B------:R1:W-:Y:S04]  /*06b0*/  @!P1 STG.E desc[UR4][R2.64+0x80], R9 ;  /* 0x0000800902009986 */ /* 0x0003e8000c101904 */
[----:B------:R1:W-:Y:S01]  /*06c0*/  @!P2 STG.E desc[UR4][R2.64+0x100], R25 ;  /* 0x000100190200a986 */ /* 0x0003e2000c101904 */
[----:B------:R-:W-:Y:S05]  /*06d0*/  @P3 EXIT ;  /* 0x000000000000394d */ /* 0x000fea0003800000 */
[----:B------:R-:W-:-:S05]  /*06e0*/  FFMA.FTZ R27, R4, -R27, R8 ;  /* 0x8000001b041b7223 */ /* 0x000fca0000010008 */
[----:B------:R-:W-:Y:S01]  /*06f0*/  STG.E desc[UR4][R2.64+0x180], R27 ;  /* 0x0001801b02007986 */ /* 0x000fe2000c101904 */
[----:B------:R-:W-:Y:S05]  /*0700*/  EXIT ;  /* 0x000000000000794d */ /* 0x000fea0003800000 */
.L_x_3934:
        /* <DEDUP_REMOVED lines=15> */
.L_x_11280:


//--------------------- .text._ZN43_GLOBAL__N__9ae7fba5_10_SoftMax_cu_9f978f6321softmax_warp_backwardIfffLi6ELb0ELb0EEEvPT0_PKT_S5_iiiPKb --------------------------
	.section	.text._ZN43_GLOBAL__N__9ae7fba5_10_SoftMax_cu_9f978f6321softmax_warp_backwardIfffLi6ELb0ELb0EEEvPT0_PKT_S5_iiiPKb,"ax",@progbits
	.align	128
.text._ZN43_GLOBAL__N__9ae7fba5_10_SoftMax_cu_9f978f6321softmax_warp_backwardIfffLi6ELb0ELb0EEEvPT0_PKT_S5_iiiPKb:
        .type           _ZN43_GLOBAL__N__9ae7fba5_10_SoftMax_cu_9f978f6321softmax_warp_backwardIfffLi6ELb0ELb0EEEvPT0_PKT_S5_iiiPKb,@function
        .size           _ZN43_GLOBAL__N__9ae7fba5_10_SoftMax_cu_9f978f6321softmax_warp_backwardIfffLi6ELb0ELb0EEEvPT0_PKT_S5_iiiPKb,(.L_x_11281 - _ZN43_GLOBAL__N__9ae7fba5_10_SoftMax_cu_9f978f6321softmax_warp_backwardIfffLi6ELb0ELb0EEEvPT0_PKT_S5_iiiPKb)
        .other          _ZN43_GLOBAL__N__9ae7fba5_10_SoftMax_cu_9f978f6321softmax_warp_backwardIfffLi6ELb0ELb0EEEvPT0_PKT_S5_iiiPKb,@"STO_CUDA_ENTRY STV_DEFAULT"
_ZN43_GLOBAL__N__9ae7fba5_10_SoftMax_cu_9f978f6321softmax_warp_backwardIfffLi6ELb0ELb0EEEvPT0_PKT_S5_iiiPKb:
        /* <DEDUP_REMOVED lines=14> */
[C---:B------:R-:W-:Y:S02]  /*00e0*/  IADD3 R5, PT, PT, R3.reuse, 0x20, RZ ;  /* 0x0000002003057810 */ /* 0x040fe40007ffe0ff */
[-C--:B-1----:R-:W-:Y:S01]  /*00f0*/  ISETP.GE.AND P0, PT, R3, R0.reuse, PT ;  /* 0x000000000300720c */ /* 0x082fe20003f06270 */
[C---:B--2---:R-:W-:Y:S01]  /*0100*/  IMAD R4, R2.reuse, UR7, R3 ;  /* 0x0000000702047c24 */ /* 0x044fe2000f8e0203 */
[----:B------:R-:W-:Y:S02]  /*0110*/  IADD3 R20, PT, PT, -R2, UR6, RZ ;  /* 0x0000000602147c10 */ /* 0x000fe4000fffe1ff */
[----:B------:R-:W-:Y:S02]  /*0120*/  CS2R R2, SRZ ;  /* 0x0000000000027805 */ /* 0x000fe4000001ff00 */
[----:B------:R-:W-:Y:S01]  /*0130*/  ISETP.GE.AND P1, PT, R5, R0, PT ;  /* 0x000000000500720c */ /* 0x000fe20003f26270 */
[----:B----4-:R-:W-:Y:S01]  /*0140*/  IMAD.WIDE R10, R4, 0x4, R10 ;  /* 0x00000004040a7825 */ /* 0x010fe200078e020a */
[----:B------:R-:W-:-:S03]  /*0150*/  ISETP.LT.OR P4, PT, R20, 0x2, P0 ;  /* 0x000000021400780c */ /* 0x000fc60000781670 */
[----:B------:R-:W-:Y:S01]  /*0160*/  HFMA2 R5, -RZ, RZ, 0, 0 ;  /* 0x00000000ff057431 */ /* 0x000fe200000001ff */
[C---:B------:R-:W-:Y:S02]  /*0170*/  ISETP.LT.OR P5, PT, R20.reuse, 0x2, P1 ;  /* 0x000000021400780c */ /* 0x040fe40000fa1670 */
[C---:B------:R-:W-:Y:S02]  /*0180*/  ISETP.LT.OR P2, PT, R20.reuse, 0x1, P0 ;  /* 0x000000011400780c */ /* 0x040fe40000741670 */
[----:B------:R-:W-:-:S05]  /*0190*/  ISETP.LT.OR P3, PT, R20, 0x1, P1 ;  /* 0x000000011400780c */ /* 0x000fca0000f61670 */
[----:B------:R-:W-:-:S04]  /*01a0*/  @!P4 IMAD.WIDE.U32 R14, R0, 0x4, R10 ;  /* 0x00000004000ec825 */ /* 0x000fc800078e000a */
[----:B------:R-:W-:Y:S02]  /*01b0*/  @!P5 IMAD.WIDE.U32 R18, R0, 0x4, R10 ;  /* 0x000000040012d825 */ /* 0x000fe400078e000a */
[----:B0-----:R-:W2:Y:S04]  /*01c0*/  @!P2 LDG.E R6, desc[UR4][R10.64] ;  /* 0x000000040a06a981 */ /* 0x001ea8000c1e1900 */
[----:B------:R0:W3:Y:S04]  /*01d0*/  @!P4 LDG.E R2, desc[UR4][R14.64] ;  /* 0x000000040e02c981 */ /* 0x0000e8000c1e1900 */
[----:B------:R1:W4:Y:S04]  /*01e0*/  @!P3 LDG.E R5, desc[UR4][R10.64+0x80] ;  /* 0x000080040a05b981 */ /* 0x000328000c1e1900 */
[----:B------:R2:W4:Y:S01]  /*01f0*/  @!P5 LDG.E R3, desc[UR4][R18.64+0x80] ;  /* 0x000080041203d981 */ /* 0x000522000c1e1900 */
[----:B------:R-:W-:Y:S01]  /*0200*/  CS2R R8, SRZ ;  /* 0x0000000000087805 */ /* 0x000fe2000001ff00 */
[----:B------:R-:W-:-:S05]  /*0210*/  IMAD.WIDE R12, R4, 0x4, R12 ;  /* 0x00000004040c7825 */ /* 0x000fca00078e020c */
[----:B------:R-:W5:Y:S01]  /*0220*/  @!P2 LDG.E R9, desc[UR4][R12.64] ;  /* 0x000000040c09a981 */ /* 0x000f62000c1e1900 */
[----:B------:R-:W-:-:S03]  /*0230*/  @!P4 IMAD.WIDE.U32 R16, R0, 0x4, R12 ;  /* 0x000000040010c825 */ /* 0x000fc600078e000c */
[----:B------:R4:W5:Y:S01]  /*0240*/  @!P3 LDG.E R8, desc[UR4][R12.64+0x80] ;  /* 0x000080040c08b981 */ /* 0x000962000c1e1900 */
[----:B0-----:R-:W-:-:S03]  /*0250*/  @!P5 IMAD.WIDE.U32 R14, R0, 0x4, R12 ;  /* 0x00000004000ed825 */ /* 0x001fc600078e000c */
[----:B------:R0:W5:Y:S01]  /*0260*/  @!P4 LDG.E R7, desc[UR4][R16.64] ;  /* 0x000000041007c981 */ /* 0x000162000c1e1900 */
[----:B-1----:R-:W-:-:S06]  /*0270*/  MOV R10, RZ ;  /* 0x000000ff000a7202 */ /* 0x002fcc0000000f00 */
[----:B------:R1:W5:Y:S01]  /*0280*/  @!P5 LDG.E R10, desc[UR4][R14.64+0x80] ;  /* 0x000080040e0ad981 */ /* 0x000362000c1e1900 */
[----:B------:R-:W-:Y:S01]  /*0290*/  ISETP.GE.AND P2, PT, R20, 0x1, PT ;  /* 0x000000011400780c */ /* 0x000fe20003f46270 */
[----:B--2---:R-:W-:Y:S01]  /*02a0*/  FADD.FTZ R18, RZ, R6 ;  /* 0x00000006ff127221 */ /* 0x004fe20000010000 */
[----:B---3--:R-:W-:-:S03]  /*02b0*/  FADD.FTZ R22, RZ, R2 ;  /* 0x00000002ff167221 */ /* 0x008fc60000010000 */
[----:B----4-:R-:W-:Y:S01]  /*02c0*/  FADD.FTZ R18, R18, R5 ;  /* 0x0000000512127221 */ /* 0x010fe20000010000 */
[----:B------:R-:W-:-:S04]  /*02d0*/  FADD.FTZ R22, R22, R3 ;  /* 0x0000000316167221 */ /* 0x000fc80000010000 */
[----:B------:R-:W2:Y:S04]  /*02e0*/  SHFL.BFLY PT, R11, R18, 0x10, 0x1f ;  /* 0x0e001f00120b7f89 */ /* 0x000ea800000e0000 */
[----:B------:R-:W3:Y:S01]  /*02f0*/  SHFL.BFLY PT, R13, R22, 0x10, 0x1f ;  /* 0x0e001f00160d7f89 */ /* 0x000ee200000e0000 */
[----:B--2---:R-:W-:Y:S01]  /*0300*/  FADD.FTZ R11, R18, R11 ;  /* 0x0000000b120b7221 */ /* 0x004fe20000010000 */
[----:B---3--:R-:W-:-:S04]  /*0310*/  FADD.FTZ R13, R22, R13 ;  /* 0x0000000d160d7221 */ /* 0x008fc80000010000 */
[----:B------:R-:W2:Y:S04]  /*0320*/  SHFL.BFLY PT, R12, R11, 0x8, 0x1f ;  /* 0x0d001f000b0c7f89 */ /* 0x000ea800000e0000 */
[----:B0-----:R-:W0:Y:S01]  /*0330*/  SHFL.BFLY PT, R16, R13, 0x8, 0x1f ;  /* 0x0d001f000d107f89 */ /* 0x001e2200000e0000 */
[----:B--2---:R-:W-:Y:S01]  /*0340*/  FADD.FTZ R12, R11, R12 ;  /* 0x0000000c0b0c7221 */ /* 0x004fe20000010000 */
[----:B0-----:R-:W-:-:S04]  /*0350*/  FADD.FTZ R16, R13, R16 ;  /* 0x000000100d107221 */ /* 0x001fc80000010000 */
        /* <DEDUP_REMOVED lines=16> */
[----:B------:R-:W-:Y:S01]  /*0460*/  @!P1 FFMA.FTZ R5, R11, -R8, R5 ;  /* 0x800000080b059223 */ /* 0x000fe20000010005 */
[----:B---3--:R-:W-:-:S05]  /*0470*/  IMAD.WIDE R12, R4, 0x4, R12 ;  /* 0x00000004040c7825 */ /* 0x008fca00078e020c */
[----:B------:R1:W-:Y:S04]  /*0480*/  @!P0 STG.E desc[UR4][R12.64], R9 ;  /* 0x000000090c008986 */ /* 0x0003e8000c101904 */
[----:B------:R1:W-:Y:S01]  /*0490*/  @!P1 STG.E desc[UR4][R12.64+0x80], R5 ;  /* 0x000080050c009986 */ /* 0x0003e2000c101904 */
[----:B------:R-:W-:Y:S05]  /*04a0*/  @!P2 EXIT ;  /* 0x000000000000a94d */ /* 0x000fea0003800000 */
[----:B-1----:R-:W-:-:S04]  /*04b0*/  IMAD.WIDE.U32 R12, R0, 0x4, R12 ;  /* 0x00000004000c7825 */ /* 0x002fc800078e000c */
[----:B------:R-:W-:-:S05]  /*04c0*/  @!P0 FFMA.FTZ R7, R19, -R7, R2 ;  /* 0x8000000713078223 */ /* 0x000fca0000010002 */
[----:B------:R1:W-:Y:S01]  /*04d0*/  @!P0 STG.E desc[UR4][R12.64], R7 ;  /* 0x000000070c008986 */ /* 0x0003e2000c101904 */
[----:B------:R-:W-:Y:S05]  /*04e0*/  @P1 EXIT ;  /* 0x000000000000194d */ /* 0x000fea0003800000 */
[----:B------:R-:W-:-:S05]  /*04f0*/  FFMA.FTZ R3, R19, -R10, R3 ;  /* 0x8000000a13037223 */ /* 0x000fca0000010003 */
[----:B------:R-:W-:Y:S01]  /*0500*/  STG.E desc[UR4][R12.64+0x80], R3 ;  /* 0x000080030c007986 */ /* 0x000fe2000c101904 */
[----:B------:R-:W-:Y:S05]  /*0510*/  EXIT ;  /* 0x000000000000794d */ /* 0x000fea0003800000 */
.L_x_3935:
        /* <DEDUP_REMOVED lines=14> */
.L_x_11281:


//--------------------- .text._ZN43_GLOBAL__N__9ae7fba5_10_SoftMax_cu_9f978f6321softmax_warp_backwardIfffLi5ELb0ELb0EEEvPT0_PKT_S5_iiiPKb --------------------------
	.section	.text._ZN43_GLOBAL__N__9ae7fba5_10_SoftMax_cu_9f978f6321softmax_warp_backwardIfffLi5ELb0ELb0EEEvPT0_PKT_S5_iiiPKb,"ax",@progbits
	.align	128
.text._ZN43_GLOBAL__N__9ae7fba5_10_SoftMax_cu_9f978f6321softmax_warp_backwardIfffLi5ELb0ELb0EEEvPT0_PKT_S5_iiiPKb:
        .type           _ZN43_GLOBAL__N__9ae7fba5_10_SoftMax_cu_9f978f6321softmax_warp_backwardIfffLi5ELb0ELb0EEEvPT0_PKT_S5_iiiPKb,@function
        .size           _ZN43_GLOBAL__N__9ae7fba5_10_SoftMax_cu_9f978f6321softmax_warp_backwardIfffLi5ELb0ELb0EEEvPT0_PKT_S5_iiiPKb,(.L_x_11282 - _ZN43_GLOBAL__N__9ae7fba5_10_SoftMax_cu_9f978f6321softmax_warp_backwardIfffLi5ELb0ELb0EEEvPT0_PKT_S5_iiiPKb)
        .other          _ZN43_GLOBAL__N__9ae7fba5_10_SoftMax_cu_9f978f6321softmax_warp_backwardIfffLi5ELb0ELb0EEEvPT0_PKT_S5_iiiPKb,@"STO_CUDA_ENTRY STV_DEFAULT"
_ZN43_GLOBAL__N__9ae7fba5_10_SoftMax_cu_9f978f6321softmax_warp_backwardIfffLi5ELb0ELb0EEEvPT0_PKT_S5_iiiPKb:
        /* <DEDUP_REMOVED lines=25> */
[----:B------:R-:W-:Y:S02]  /*0190*/  @!P0 SHF.L.U64.HI R18, R18, 0x2, R5 ;  /* 0x0000000212128819 */ /* 0x000fe40000010205 */
[----:B------:R-:W-:-:S03]  /*01a0*/  CS2R R4, SRZ ;  /* 0x0000000000047805 */ /* 0x000fc6000001ff00 */
[----:B------:R-:W3:Y:S01]  /*01b0*/  @!P0 LDC.64 R20, c[0x0][0x390] ;  /* 0x0000e400ff148b82 */ /* 0x000ee20000000a00 */
[----:B-1----:R-:W-:-:S05]  /*01c0*/  @!P0 IADD3 R12, P4, PT, R15, R6, RZ ;  /* 0x000000060f0c8210 */ /* 0x002fca0007f9e0ff */
[----:B------:R-:W-:Y:S02]  /*01d0*/  @!P0 IMAD.X R13, R18, 0x1, R7, P4 ;  /* 0x00000001120d8824 */ /* 0x000fe400020e0607 */
[----:B------:R-:W1:Y:S01]  /*01e0*/  @!P2 LDC.64 R6, c[0x0][0x390] ;  /* 0x0000e400ff06ab82 */ /* 0x000e620000000a00 */
[----:B--2---:R-:W-:Y:S02]  /*01f0*/  @!P2 IADD3 R8, P3, PT, R11, R8, RZ ;  /* 0x000000080b08a210 */ /* 0x004fe40007f7e0ff */
[----:B0-----:R-:W2:Y:S02]  /*0200*/  @!P0 LDG.E R4, desc[UR4][R12.64] ;  /* 0x000000040c048981 */ /* 0x001ea4000c1e1900 */
[----:B------:R-:W-:-:S05]  /*0210*/  @!P2 IADD3.X R9, PT, PT, R14, R9, RZ, P3, !PT ;  /* 0x000000090e09a210 */ /* 0x000fca0001ffe4ff */
[----:B------:R2:W4:Y:S01]  /*0220*/  @!P2 LDG.E R5, desc[UR4][R8.64] ;  /* 0x000000040805a981 */ /* 0x000522000c1e1900 */
[----:B-1----:R-:W-:-:S05]  /*0230*/  @!P2 IADD3 R10, P3, PT, R11, R6, RZ ;  /* 0x000000060b0aa210 */ /* 0x002fca0007f7e0ff */
[----:B------:R-:W-:Y:S01]  /*0240*/  @!P2 IMAD.X R11, R14, 0x1, R7, P3 ;  /* 0x000000010e0ba824 */ /* 0x000fe200018e0607 */
[----:B------:R-:W-:-:S06]  /*0250*/  CS2R R6, SRZ ;  /* 0x0000000000067805 */ /* 0x000fcc000001ff00 */
[----:B------:R0:W5:Y:S01]  /*0260*/  @!P2 LDG.E R6, desc[UR4][R10.64] ;  /* 0x000000040a06a981 */ /* 0x000162000c1e1900 */
[----:B---3--:R-:W-:-:S04]  /*0270*/  @!P0 IADD3 R14, P2, PT, R15, R20, RZ ;  /* 0x000000140f0e8210 */ /* 0x008fc80007f5e0ff */
[----:B------:R-:W-:-:S05]  /*0280*/  @!P0 IADD3.X R15, PT, PT, R18, R21, RZ, P2, !PT ;  /* 0x00000015120f8210 */ /* 0x000fca00017fe4ff */
        /* <DEDUP_REMOVED lines=23> */
[----:B--2---:R-:W-:-:S03]  /*0400*/  FADD.FTZ R12, R9, R12 ;  /* 0x0000000c090c7221 */ /* 0x004fc60000010000 */
[----:B------:R-:W-:-:S09]  /*0410*/  ISETP.EQ.OR P0, PT, R16, 0x1, P1 ;  /* 0x000000011000780c */ /* 0x000fd20000f02670 */
[----:B------:R-:W2:Y:S01]  /*0420*/  @!P1 LDC.64 R10, c[0x0][0x380] ;  /* 0x0000e000ff0a9b82 */ /* 0x000ea20000000a00 */
[----:B-----5:R-:W-:Y:S01]  /*0430*/  @!P1 FFMA.FTZ R5, R12, -R6, R5 ;  /* 0x800000060c059223 */ /* 0x020fe20000010005 */
[----:B--2---:R-:W-:-:S04]  /*0440*/  @!P1 LEA R8, P2, R0, R10, 0x2 ;  /* 0x0000000a00089211 */ /* 0x004fc800078410ff */
[----:B0-----:R-:W-:-:S05]  /*0450*/  @!P1 LEA.HI.X R9, R0, R11, R3, 0x2, P2 ;  /* 0x0000000b00099211 */ /* 0x001fca00010f1403 */
[----:B------:R0:W-:Y:S01]  /*0460*/  @!P1 STG.E desc[UR4][R8.64], R5 ;  /* 0x0000000508009986 */ /* 0x0001e2000c101904 */
[----:B------:R-:W-:Y:S05]  /*0470*/  @P0 EXIT ;  /* 0x000000000000094d */ /* 0x000fea0003800000 */
[----:B------:R-:W2:Y:S01]  /*0480*/  LDCU.64 UR6, c[0x0][0x380] ;  /* 0x00007000ff0677ac */ /* 0x000ea20008000a00 */
[----:B------:R-:W-:Y:S01]  /*0490*/  IADD3 R0, P0, PT, R0, UR8, RZ ;  /* 0x0000000800007c10 */ /* 0x000fe2000ff1e0ff */
[----:B-1----:R-:W-:-:S04]  /*04a0*/  FADD.FTZ R17, R17, R18 ;  /* 0x0000001211117221 */ /* 0x002fc80000010000 */
[----:B------:R-:W-:Y:S02]  /*04b0*/  IMAD.X R3, RZ, RZ, R3, P0 ;  /* 0x000000ffff037224 */ /* 0x000fe400000e0603 */
[----:B------:R-:W-:Y:S01]  /*04c0*/  FFMA.FTZ R7, R17, -R7, R4 ;  /* 0x8000000711077223 */ /* 0x000fe20000010004 */
[----:B--2---:R-:W-:-:S04]  /*04d0*/  LEA R2, P0, R0, UR6, 0x2 ;  /* 0x0000000600027c11 */ /* 0x004fc8000f8010ff */
[----:B------:R-:W-:-:S05]  /*04e0*/  LEA.HI.X R3, R0, UR7, R3, 0x2, P0 ;  /* 0x0000000700037c11 */ /* 0x000fca00080f1403 */
[----:B------:R-:W-:Y:S01]  /*04f0*/  STG.E desc[UR4][R2.64], R7 ;  /* 0x0000000702007986 */ /* 0x000fe2000c101904 */
[----:B------:R-:W-:Y:S05]  /*0500*/  EXIT ;  /* 0x000000000000794d */ /* 0x000fea0003800000 */
.L_x_3936:
        /* <DEDUP_REMOVED lines=15> */
.L_x_11282:


//--------------------- .text._ZN43_GLOBAL__N__9ae7fba5_10_SoftMax_cu_9f978f6321softmax_warp_backwardIfffLi4ELb0ELb0EEEvPT0_PKT_S5_iiiPKb --------------------------
	.section	.text._ZN43_GLOBAL__N__9ae7fba5_10_SoftMax_cu_9f978f6321softmax_warp_backwardIfffLi4ELb0ELb0EEEvPT0_PKT_S5_iiiPKb,"ax",@progbits
	.align	128
.text._ZN43_GLOBAL__N__9ae7fba5_10_SoftMax_cu_9f978f6321softmax_warp_backwardIfffLi4ELb0ELb0EEEvPT0_PKT_S5_iiiPKb:
        .type           _ZN43_GLOBAL__N__9ae7fba5_10_SoftMax_cu_9f978f6321softmax_warp_backwardIfffLi4ELb0ELb0EEEvPT0_PKT_S5_iiiPKb,@function
        .size           _ZN43_GLOBAL__N__9ae7fba5_10_SoftMax_cu_9f978f6321softmax_warp_backwardIfffLi4ELb0ELb0EEEvPT0_PKT_S5_iiiPKb,(.L_x_11283 - _ZN43_GLOBAL__N__9ae7fba5_10_SoftMax_cu_9f978f6321softmax_warp_backwardIfffLi4ELb0ELb0EEEvPT0_PKT_S5_iiiPKb)
        .other          _ZN43_GLOBAL__N__9ae7fba5_10_SoftMax_cu_9f978f6321softmax_warp_backwardIfffLi4ELb0ELb0EEEvPT0_PKT_S5_iiiPKb,@"STO_CUDA_ENTRY STV_DEFAULT"
_ZN43_GLOBAL__N__9ae7fba5_10_SoftMax_cu_9f978f6321softmax_warp_backwardIfffLi4ELb0ELb0EEEvPT0_PKT_S5_iiiPKb:
        /* <DEDUP_REMOVED lines=63> */
[----:B-----5:R-:W-:Y:S01]  /*03f0*/  @!P1 FFMA.FTZ R5, R18, -R6, R5 ;  /* 0x8000000612059223 */ /* 0x020fe20000010005 */
[----:B-1----:R-:W-:-:S04]  /*0400*/  @!P1 LEA R8, P2, R0, R8, 0x2 ;  /* 0x0000000800089211 */ /* 0x002fc800078410ff */
[----:B------:R-:W-:-:S05]  /*0410*/  @!P1 LEA.HI.X R9, R0, R9, R3, 0x2, P2 ;  /* 0x0000000900099211 */ /* 0x000fca00010f1403 */
[----:B------:R1:W-:Y:S01]  /*0420*/  @!P1 STG.E desc[UR4][R8.64], R5 ;  /* 0x0000000508009986 */ /* 0x0003e2000c101904 */
[----:B------:R-:W-:Y:S05]  /*0430*/  @P0 EXIT ;  /* 0x000000000000094d */ /* 0x000fea0003800000 */
[----:B------:R-:W3:Y:S01]  /*0440*/  LDCU.64 UR6, c[0x0][0x380] ;  /* 0x00007000ff0677ac */ /* 0x000ee20008000a00 */
[----:B------:R-:W-:Y:S01]  /*0450*/  IADD3 R0, P0, PT, R0, UR8, RZ ;  /* 0x0000000800007c10 */ /* 0x000fe2000ff1e0ff */
[----:B--2---:R-:W-:-:S04]  /*0460*/  FADD.FTZ R17, R14, R17 ;  /* 0x000000110e117221 */ /* 0x004fc80000010000 */
[----:B------:R-:W-:Y:S02]  /*0470*/  IMAD.X R3, RZ, RZ, R3, P0 ;  /* 0x000000ffff037224 */ /* 0x000fe400000e0603 */
[----:B------:R-:W-:Y:S01]  /*0480*/  FFMA.FTZ R7, R17, -R7, R4 ;  /* 0x8000000711077223 */ /* 0x000fe20000010004 */
[----:B---3--:R-:W-:-:S04]  /*0490*/  LEA R2, P0, R0, UR6, 0x2 ;  /* 0x0000000600027c11 */ /* 0x008fc8000f8010ff */
[----:B------:R-:W-:-:S05]  /*04a0*/  LEA.HI.X R3, R0, UR7, R3, 0x2, P0 ;  /* 0x0000000700037c11 */ /* 0x000fca00080f1403 */
[----:B------:R-:W-:Y:S01]  /*04b0*/  STG.E desc[UR4][R2.64], R7 ;  /* 0x0000000702007986 */ /* 0x000fe2000c101904 */
[----:B------:R-:W-:Y:S05]  /*04c0*/  EXIT ;  /* 0x000000000000794d */ /* 0x000fea0003800000 */
.L_x_3937:
        /* <DEDUP_REMOVED lines=11> */
.L_x_11283:


//--------------------- .text._ZN43_GLOBAL__N__9ae7fba5_10_SoftMax_cu_9f978f6321softmax_warp_backwardIfffLi3ELb0ELb0EEEvPT0_PKT_S5_iiiPKb --------------------------
	.section	.text._ZN43_GLOBAL__N__9ae7fba5_10_SoftMax_cu_9f978f6321softmax_warp_backwardIfffLi3ELb0ELb0EEEvPT0_PKT_S5_iiiPKb,"ax",@progbits
	.align	128
.text._ZN43_GLOBAL__N__9ae7fba5_10_SoftMax_cu_9f978f6321softmax_warp_backwardIfffLi3ELb0ELb0EEEvPT0_PKT_S5_iiiPKb:
        .type           _ZN43_GLOBAL__N__9ae7fba5_10_SoftMax_cu_9f978f6321softmax_warp_backwardIfffLi3ELb0ELb0EEEvPT0_PKT_S5_iiiPKb,@function
        .size           _ZN43_GLOBAL__N__9ae7fba5_10_SoftMax_cu_9f978f6321softmax_warp_backwardIfffLi3ELb0ELb0EEEvPT0_PKT_S5_iiiPKb,(.L_x_11284 - _ZN43_GLOBAL__N__9ae7fba5_10_SoftMax_cu_9f978f6321softmax_warp_backwardIfffLi3ELb0ELb0EEEvPT0_PKT_S5_iiiPKb)
        .other          _ZN43_GLOBAL__N__9ae7fba5_10_SoftMax_cu_9f978f6321softmax_warp_backwardIfffLi3ELb0ELb0EEEvPT0_PKT_S5_iiiPKb,@"STO_CUDA_ENTRY STV_DEFAULT"
_ZN43_GLOBAL__N__9ae7fba5_10_SoftMax_cu_9f978f6321softmax_warp_backwardIfffLi3ELb0ELb0EEEvPT0_PKT_S5_iiiPKb:
        /* <DEDUP_REMOVED lines=56> */
[----:B01----:R-:W-:-:S03]  /*0380*/  FADD.FTZ R10, R10, R15 ;  /* 0x0000000f0a0a7221 */ /* 0x003fc60000010000 */
[----:B------:R-:W-:-:S09]  /*0390*/  ISETP.EQ.OR P0, PT, R16, 0x1, P1 ;  /* 0x000000011000780c */ /* 0x000fd20000f02670 */
[----:B------:R-:W0:Y:S01]  /*03a0*/  @!P1 LDC.64 R8, c[0x0][0x380] ;  /* 0x0000e000ff089b82 */ /* 0x000e220000000a00 */
[----:B-----5:R-:W-:Y:S01]  /*03b0*/  @!P1 FFMA.FTZ R5, R10, -R6, R5 ;  /* 0x800000060a059223 */ /* 0x020fe20000010005 */
[----:B0-----:R-:W-:-:S04]  /*03c0*/  @!P1 LEA R8, P2, R3, R8, 0x2 ;  /* 0x0000000803089211 */ /* 0x001fc800078410ff */
[----:B------:R-:W-:-:S05]  /*03d0*/  @!P1 LEA.HI.X R9, R3, R9, R0, 0x2, P2 ;  /* 0x0000000903099211 */ /* 0x000fca00010f1400 */
[----:B------:R0:W-:Y:S01]  /*03e0*/  @!P1 STG.E desc[UR4][R8.64], R5 ;  /* 0x0000000508009986 */ /* 0x0001e2000c101904 */
[----:B------:R-:W-:Y:S05]  /*03f0*/  @P0 EXIT ;  /* 0x000000000000094d */ /* 0x000fea0003800000 */
[----:B------:R-:W1:Y:S01]  /*0400*/  LDCU.64 UR6, c[0x0][0x380] ;  /* 0x00007000ff0677ac */ /* 0x000e620008000a00 */
[----:B------:R-:W-:Y:S01]  /*0410*/  IADD3 R3, P0, PT, R3, UR8, RZ ;  /* 0x0000000803037c10 */ /* 0x000fe2000ff1e0ff */
[----:B--2---:R-:W-:-:S04]  /*0420*/  FADD.FTZ R11, R11, R14 ;  /* 0x0000000e0b0b7221 */ /* 0x004fc80000010000 */
[----:B------:R-:W-:Y:S02]  /*0430*/  IMAD.X R0, RZ, RZ, R0, P0 ;  /* 0x000000ffff007224 */ /* 0x000fe400000e0600 */
[----:B------:R-:W-:Y:S01]  /*0440*/  FFMA.FTZ R7, R11, -R7, R4 ;  /* 0x800000070b077223 */ /* 0x000fe20000010004 */
[----:B-1----:R-:W-:-:S04]  /*0450*/  LEA R2, P0, R3, UR6, 0x2 ;  /* 0x0000000603027c11 */ /* 0x002fc8000f8010ff */
[----:B------:R-:W-:-:S05]  /*0460*/  LEA.HI.X R3, R3, UR7, R0, 0x2, P0 ;  /* 0x0000000703037c11 */ /* 0x000fca00080f1400 */
[----:B------:R-:W-:Y:S01]  /*0470*/  STG.E desc[UR4][R2.64], R7 ;  /* 0x0000000702007986 */ /* 0x000fe2000c101904 */
[----:B------:R-:W-:Y:S05]  /*0480*/  EXIT ;  /* 0x000000000000794d */ /* 0x000fea0003800000 */
.L_x_3938:
        /* <DEDUP_REMOVED lines=15> */
.L_x_11284:


//--------------------- .text._ZN43_GLOBAL__N__9ae7fba5_10_SoftMax_cu_9f978f6321softmax_warp_backwardIfffLi2ELb0ELb0EEEvPT0_PKT_S5_iiiPKb --------------------------
	.section	.text._ZN43_GLOBAL__N__9ae7fba5_10_SoftMax_cu_9f978f6321softmax_warp_backwardIfffLi2ELb0ELb0EEEvPT0_PKT_S5_iiiPKb,"ax",@progbits
	.align	128
.text._ZN43_GLOBAL__N__9ae7fba5_10_SoftMax_cu_9f978f6321softmax_warp_backwardIfffLi2ELb0ELb0EEEvPT0_PKT_S5_iiiPKb:
        .type           _ZN43_GLOBAL__N__9ae7fba5_10_SoftMax_cu_9f978f6321softmax_warp_backwardIfffLi2ELb0ELb0EEEvPT0_PKT_S5_iiiPKb,@function
        .size           _ZN43_GLOBAL__N__9ae7fba5_10_SoftMax_cu_9f978f6321softmax_warp_backwardIfffLi2ELb0ELb0EEEvPT0_PKT_S5_iiiPKb,(.L_x_11285 - _ZN43_GLOBAL__N__9ae7fba5_10_SoftMax_cu_9f978f6321softmax_warp_backwardIfffLi2ELb0ELb0EEEvPT0_PKT_S5_iiiPKb)
        .other          _ZN43_GLOBAL__N__9ae7fba5_10_SoftMax_cu_9f978f6321softmax_warp_backwardIfffLi2ELb0ELb0EEEvPT0_PKT_S5_iiiPKb,@"STO_CUDA_ENTRY STV_DEFAULT"
_ZN43_GLOBAL__N__9ae7fba5_10_SoftMax_cu_9f978f6321softmax_warp_backwardIfffLi2ELb0ELb0EEEvPT0_PKT_S5_iiiPKb:
        /* <DEDUP_REMOVED lines=26> */
[----:B------:R-:W-:Y:S01]  /*01a0*/  @!P0 SHF.L.U64.HI R18, R18, 0x2, R5 ;  /* 0x0000000212128819 */ /* 0x000fe20000010205 */
[----:B------:R-:W-:-:S03]  /*01b0*/  IMAD.MOV.U32 R5, RZ, RZ, RZ ;  /* 0x000000ffff057224 */ /* 0x000fc600078e00ff */
        /* <DEDUP_REMOVED lines=8> */
[----:B0-----:R-:W-:Y:S02]  /*0240*/  @!P2 IADD3 R6, P3, PT, R15, R6, RZ ;  /* 0x000000060f06a210 */ /* 0x001fe40007f7e0ff */
        /* <DEDUP_REMOVED lines=8> */
[----:B------:R-:W1:Y:S04]  /*02d0*/  SHFL.BFLY PT, R11, R8, 0x2, 0x1c1f ;  /* 0x0c5c1f00080b7f89 */ /* 0x000e6800000e0000 */
[----:B------:R-:W2:Y:S01]  /*02e0*/  SHFL.BFLY PT, R10, R9, 0x2, 0x1c1f ;  /* 0x0c5c1f00090a7f89 */ /* 0x000ea200000e0000 */
[----:B-1----:R-:W-:Y:S01]  /*02f0*/  FADD.FTZ R11, R8, R11 ;  /* 0x0000000b080b7221 */ /* 0x002fe20000010000 */
[----:B--2---:R-:W-:-:S04]  /*0300*/  FADD.FTZ R10, R9, R10 ;  /* 0x0000000a090a7221 */ /* 0x004fc80000010000 */
[----:B------:R0:W1:Y:S04]  /*0310*/  SHFL.BFLY PT, R18, R11, 0x1, 0x1c1f ;  /* 0x0c3c1f000b127f89 */ /* 0x00006800000e0000 */
[----:B------:R0:W2:Y:S01]  /*0320*/  SHFL.BFLY PT, R17, R10, 0x1, 0x1c1f ;  /* 0x0c3c1f000a117f89 */ /* 0x0000a200000e0000 */
[----:B------:R-:W-:Y:S05]  /*0330*/  @!P1 EXIT ;  /* 0x000000000000994d */ /* 0x000fea0003800000 */
[----:B------:R-:W-:Y:S01]  /*0340*/  ISETP.GE.AND P1, PT, R4, UR8, PT ;  /* 0x0000000804007c0c */ /* 0x000fe2000bf26270 */
[----:B-1----:R-:W-:-:S03]  /*0350*/  FADD.FTZ R18, R11, R18 ;  /* 0x000000120b127221 */ /* 0x002fc60000010000 */
[----:B------:R-:W-:-:S09]  /*0360*/  ISETP.EQ.OR P0, PT, R16, 0x1, P1 ;  /* 0x000000011000780c */ /* 0x000fd20000f02670 */
[----:B0-----:R-:W0:Y:S01]  /*0370*/  @!P1 LDC.64 R6, c[0x0][0x380] ;  /* 0x0000e000ff069b82 */ /* 0x001e220000000a00 */
        /* <DEDUP_REMOVED lines=11> */
[----:B0-----:R-:W-:-:S05]  /*0430*/  LEA.HI.X R5, R3, UR7, R0, 0x2, P0 ;  /* 0x0000000703057c11 */ /* 0x001fca00080f1400 */
[----:B------:R-:W-:Y:S01]  /*0440*/  STG.E desc[UR4][R4.64], R15 ;  /* 0x0000000f04007986 */ /* 0x000fe2000c101904 */
[----:B------:R-:W-:Y:S05]  /*0450*/  EXIT ;  /* 0x000000000000794d */ /* 0x000fea0003800000 */
.L_x_3939:
        /* <DEDUP_REMOVED lines=10> */
.L_x_11285:


//--------------------- .text._ZN43_GLOBAL__N__9ae7fba5_10_SoftMax_cu_9f978f6321softmax_warp_backwardIfffLi1ELb0ELb0EEEvPT0_PKT_S5_iiiPKb --------------------------
	.section	.text._ZN43_GLOBAL__N__9ae7fba5_10_SoftMax_cu_9f978f6321softmax_warp_backwardIfffLi1ELb0ELb0EEEvPT0_PKT_S5_iiiPKb,"ax",@progbits
	.align	128
.text._ZN43_GLOBAL__N__9ae7fba5_10_SoftMax_cu_9f978f6321softmax_warp_backwardIfffLi1ELb0ELb0EEEvPT0_PKT_S5_iiiPKb:
        .type           _ZN43_GLOBAL__N__9ae7fba5_10_SoftMax_cu_9f978f6321softmax_warp_backwardIfffLi1ELb0ELb0EEEvPT0_PKT_S5_iiiPKb,@function
        .size           _ZN43_GLOBAL__N__9ae7fba5_10_SoftMax_cu_9f978f6321softmax_warp_backwardIfffLi1ELb0ELb0EEEvPT0_PKT_S5_iiiPKb,(.L_x_11286 - _ZN43_GLOBAL__N__9ae7fba5_10_SoftMax_cu_9f978f6321softmax_warp_backwardIfffLi1ELb0ELb0EEEvPT0_PKT_S5_iiiPKb)
        .other          _ZN43_GLOBAL__N__9ae7fba5_10_SoftMax_cu_9f978f6321softmax_warp_backwardIfffLi1ELb0ELb0EEEvPT0_PKT_S5_iiiPKb,@"STO_CUDA_ENTRY STV_DEFAULT"
_ZN43_GLOBAL__N__9ae7fba5_10_SoftMax_cu_9f978f6321softmax_warp_backwardIfffLi1ELb0ELb0EEEvPT0_PKT_S5_iiiPKb:
        /* <DEDUP_REMOVED lines=33> */
[----:B------:R-:W0:Y:S01]  /*0210*/  @!P0 LDC.64 R18, c[0x0][0x390] ;  /* 0x0000e400ff128b82 */ /* 0x000e220000000a00 */
[----:B---3--:R-:W-:-:S05]  /*0220*/  @!P0 IADD3 R12, P4, PT, R15, R4, RZ ;  /* 0x000000040f0c8210 */ /* 0x008fca0007f9e0ff */
[----:B------:R-:W-:Y:S01]  /*0230*/  @!P0 IMAD.X R13, R16, 0x1, R5, P4 ;  /* 0x00000001100d8824 */ /* 0x000fe200020e0605 */
[----:B------:R-:W-:-:S06]  /*0240*/  CS2R R4, SRZ ;  /* 0x0000000000047805 */ /* 0x000fcc000001ff00 */
[----:B------:R-:W3:Y:S04]  /*0250*/  @!P0 LDG.E R4, desc[UR4][R12.64] ;  /* 0x000000040c048981 */ /* 0x000ee8000c1e1900 */
[----:B------:R1:W5:Y:S01]  /*0260*/  @!P2 LDG.E R5, desc[UR4][R10.64] ;  /* 0x000000040a05a981 */ /* 0x000362000c1e1900 */
[----:B0-----:R-:W-:-:S05]  /*0270*/  @!P0 IADD3 R14, P2, PT, R15, R18, RZ ;  /* 0x000000120f0e8210 */ /* 0x001fca0007f5e0ff */
[----:B------:R-:W-:-:S05]  /*0280*/  @!P0 IMAD.X R15, R16, 0x1, R19, P2 ;  /* 0x00000001100f8824 */ /* 0x000fca00010e0613 */
[----:B------:R1:W5:Y:S01]  /*0290*/  @!P0 LDG.E R9, desc[UR4][R14.64] ;  /* 0x000000040e098981 */ /* 0x000362000c1e1900 */
[----:B--2---:R-:W-:-:S05]  /*02a0*/  FADD.FTZ R7, RZ, R8 ;  /* 0x00000008ff077221 */ /* 0x004fca0000010000 */
[----:B------:R1:W0:Y:S01]  /*02b0*/  SHFL.BFLY PT, R16, R7, 0x1, 0x1e1f ;  /* 0x0c3e1f0007107f89 */ /* 0x00022200000e0000 */
[----:B---3--:R-:W-:-:S05]  /*02c0*/  FADD.FTZ R12, RZ, R4 ;  /* 0x00000004ff0c7221 */ /* 0x008fca0000010000 */
        /* <DEDUP_REMOVED lines=20> */
.L_x_3940:
        /* <DEDUP_REMOVED lines=15> */
.L_x_11286:


//--------------------- .text._ZN43_GLOBAL__N__9ae7fba5_10_SoftMax_cu_9f978f6321softmax_warp_backwardIfffLi0ELb0ELb0EEEvPT0_PKT_S5_iiiPKb --------------------------
	.section	.text._ZN43_GLOBAL__N__9ae7fba5_10_SoftMax_cu_9f978f6321softmax_warp_backwardIfffLi0ELb0ELb0EEEvPT0_PKT_S5_iiiPKb,"ax",@progbits
	.align	128
.text._ZN43_GLOBAL__N__9ae7fba5_10_SoftMax_cu_9f978f6321softmax_warp_backwardIfffLi0ELb0ELb0EEEvPT0_PKT_S5_iiiPKb:
        .type           _ZN43_GLOBAL__N__9ae7fba5_10_SoftMax_cu_9f978f6321softmax_warp_backwardIfffLi0ELb0ELb0EEEvPT0_PKT_S5_iiiPKb,@function
        .size           _ZN43_GLOBAL__N__9ae7fba5_10_SoftMax_cu_9f978f6321softmax_warp_backwardIfffLi0ELb0ELb0EEEvPT0_PKT_S5_iiiPKb,(.L_x_11287 - _ZN43_GLOBAL__N__9ae7fba5_10_SoftMax_cu_9f978f6321softmax_warp_backwardIfffLi0ELb0ELb0EEEvPT0_PKT_S5_iiiPKb)
        .other          _ZN43_GLOBAL__N__9ae7fba5_10_SoftMax_cu_9f978f6321softmax_warp_backwardIfffLi0ELb0ELb0EEEvPT0_PKT_S5_iiiPKb,@"STO_CUDA_ENTRY STV_DEFAULT"
_ZN43_GLOBAL__N__9ae7fba5_10_SoftMax_cu_9f978f6321softmax_warp_backwardIfffLi0ELb0ELb0EEEvPT0_PKT_S5_iiiPKb:
        /* <DEDUP_REMOVED lines=24> */
[----:B-1----:R-:W-:-:S02]  /*0180*/  @P1 IADD3 R12, P2, PT, R13, R18, RZ ;  /* 0x000000120d0c1210 */ /* 0x002fc40007f5e0ff */
[----:B--2---:R-:W-:-:S03]  /*0190*/  @P1 IADD3 R10, P3, PT, R13, R10, RZ ;  /* 0x0000000a0d0a1210 */ /* 0x004fc60007f7e0ff */
[C---:B------:R-:W-:Y:S02]  /*01a0*/  @P1 IMAD.X R13, R14.reuse, 0x1, R19, P2 ;  /* 0x000000010e0d1824 */ /* 0x040fe400010e0613 */
[----:B------:R-:W-:Y:S01]  /*01b0*/  @P1 IMAD.X R11, R14, 0x1, R11, P3 ;  /* 0x000000010e0b1824 */ /* 0x000fe200018e060b */
[----:B------:R-:W-:Y:S02]  /*01c0*/  @!P0 IADD3 R14, P2, PT, R9, R0, RZ ;  /* 0x00000000090e8210 */ /* 0x000fe40007f5e0ff */
[----:B0-----:R0:W5:Y:S02]  /*01d0*/  @P1 LDG.E R8, desc[UR4][R12.64] ;  /* 0x000000040c081981 */ /* 0x001164000c1e1900 */
[----:B------:R-:W-:Y:S01]  /*01e0*/  @!P0 IADD3.X R19, PT, PT, RZ, R6, RZ, P2, !PT ;  /* 0x00000006ff138210 */ /* 0x000fe200017fe4ff */
[C---:B------:R-:W-:Y:S01]  /*01f0*/  @!P0 IMAD.SHL.U32 R17, R14.reuse, 0x4, RZ ;  /* 0x000000040e118824 */ /* 0x040fe200078e00ff */
[----:B------:R0:W5:Y:S02]  /*0200*/  @P1 LDG.E R15, desc[UR4][R10.64] ;  /* 0x000000040a0f1981 */ /* 0x000164000c1e1900 */
[----:B------:R-:W-:-:S02]  /*0210*/  @!P0 SHF.L.U64.HI R14, R14, 0x2, R19 ;  /* 0x000000020e0e8819 */ /* 0x000fc40000010213 */
[C---:B---3--:R-:W-:Y:S02]  /*0220*/  @!P0 IADD3 R4, P1, PT, R17.reuse, R4, RZ ;  /* 0x0000000411048210 */ /* 0x048fe40007f3e0ff */
[----:B----4-:R-:W-:Y:S01]  /*0230*/  @!P0 IADD3 R2, P2, PT, R17, R2, RZ ;  /* 0x0000000211028210 */ /* 0x010fe20007f5e0ff */
[----:B------:R-:W-:Y:S02]  /*0240*/  IMAD.MOV.U32 R17, RZ, RZ, RZ ;  /* 0x000000ffff117224 */ /* 0x000fe400078e00ff */
[C---:B------:R-:W-:Y:S01]  /*0250*/  @!P0 IMAD.X R5, R14.reuse, 0x1, R5, P1 ;  /* 0x000000010e058824 */ /* 0x040fe200008e0605 */
[----:B------:R-:W-:Y:S01]  /*0260*/  @!P0 IADD3.X R3, PT, PT, R14, R3, RZ, P2, !PT ;  /* 0x000000030e038210 */ /* 0x000fe200017fe4ff */
[----:B------:R-:W-:-:S03]  /*0270*/  IMAD.MOV.U32 R14, RZ, RZ, RZ ;  /* 0x000000ffff0e7224 */ /* 0x000fc600078e00ff */
[----:B------:R0:W5:Y:S04]  /*0280*/  @!P0 LDG.E R17, desc[UR4][R4.64] ;  /* 0x0000000404118981 */ /* 0x000168000c1e1900 */
[----:B------:R0:W5:Y:S01]  /*0290*/  @!P0 LDG.E R14, desc[UR4][R2.64] ;  /* 0x00000004020e8981 */ /* 0x000162000c1e1900 */
[----:B------:R-:W-:-:S13]  /*02a0*/  ISETP.GT.AND P0, PT, R16, RZ, PT ;  /* 0x000000ff1000720c */ /* 0x000fda0003f04270 */
[----:B0-----:R-:W-:Y:S05]  /*02b0*/  @!P0 EXIT ;  /* 0x000000000000894d */ /* 0x001fea0003800000 */
[----:B------:R-:W0:Y:S01]  /*02c0*/  LDCU.64 UR6, c[0x0][0x380] ;  /* 0x00007000ff0677ac */ /* 0x000e220008000a00 */
[----:B------:R-:W-:Y:S01]  /*02d0*/  ISETP.NE.AND P0, PT, R7, 0x1, PT ;  /* 0x000000010700780c */ /* 0x000fe20003f05270 */
[----:B-----5:R-:W-:-:S04]  /*02e0*/  FADD.FTZ R5, RZ, R8 ;  /* 0x00000008ff057221 */ /* 0x020fc80000010000 */
[----:B------:R-:W-:Y:S01]  /*02f0*/  FFMA.FTZ R5, R5, -R15, R8 ;  /* 0x8000000f05057223 */ /* 0x000fe20000010008 */
[----:B0-----:R-:W-:-:S04]  /*0300*/  LEA R2, P1, R9, UR6, 0x2 ;  /* 0x0000000609027c11 */ /* 0x001fc8000f8210ff */
[----:B------:R-:W-:-:S05]  /*0310*/  LEA.HI.X R3, R9, UR7, R6, 0x2, P1 ;  /* 0x0000000709037c11 */ /* 0x000fca00088f1406 */
[----:B------:R0:W-:Y:S01]  /*0320*/  STG.E desc[UR4][R2.64], R5 ;  /* 0x0000000502007986 */ /* 0x0001e2000c101904 */
[----:B------:R-:W-:Y:S05]  /*0330*/  @!P0 EXIT ;  /* 0x000000000000894d */ /* 0x000fea0003800000 */
[----:B------:R-:W-:Y:S01]  /*0340*/  FADD.FTZ R4, RZ, R17 ;  /* 0x00000011ff047221 */ /* 0x000fe20000010000 */
[----:B0-----:R-:W-:-:S04]  /*0350*/  IMAD.WIDE.U32 R2, R0, 0x4, R2 ;  /* 0x0000000400027825 */ /* 0x001fc800078e0002 */
[----:B------:R-:W-:-:S05]  /*0360*/  FFMA.FTZ R17, R4, -R14, R17 ;  /* 0x8000000e04117223 */ /* 0x000fca0000010011 */
[----:B------:R-:W-:Y:S01]  /*0370*/  STG.E desc[UR4][R2.64], R17 ;  /* 0x0000001102007986 */ /* 0x000fe2000c101904 */
[----:B------:R-:W-:Y:S05]  /*0380*/  EXIT ;  /* 0x000000000000794d */ /* 0x000fea0003800000 */
.L_x_3941:
        /* <DEDUP_REMOVED lines=15> */
.L_x_11287:


//--------------------- .text._ZN43_GLOBAL__N__9ae7fba5_10_SoftMax_cu_9f978f6321softmax_warp_backwardIdddLi10ELb0ELb0EEEvPT0_PKT_S5_iiiPKb --------------------------
	.section	.text._ZN43_GLOBAL__N__9ae7fba5_10_SoftMax_cu_9f978f6321softmax_warp_backwardIdddLi10ELb0ELb0EEEvPT0_PKT_S5_iiiPKb,"ax",@progbits
	.align	128
.text._ZN43_GLOBAL__N__9ae7fba5_10_SoftMax_cu_9f978f6321softmax_warp_backwardIdddLi10ELb0ELb0EEEvPT0_PKT_S5_iiiPKb:
        .type           _ZN43_GLOBAL__N__9ae7fba5_10_SoftMax_cu_9f978f6321softmax_warp_backwardIdddLi10ELb0ELb0EEEvPT0_PKT_S5_iiiPKb,@function
        .size           _ZN43_GLOBAL__N__9ae7fba5_10_SoftMax_cu_9f978f6321softmax_warp_backwardIdddLi10ELb0ELb0EEEvPT0_PKT_S5_iiiPKb,(.L_x_11288 - _ZN43_GLOBAL__N__9ae7fba5_10_SoftMax_cu_9f978f6321softmax_warp_backwardIdddLi10ELb0ELb0EEEvPT0_PKT_S5_iiiPKb)
        .other          _ZN43_GLOBAL__N__9ae7fba5_10_SoftMax_cu_9f978f6321softmax_warp_backwardIdddLi10ELb0ELb0EEEvPT0_PKT_S5_iiiPKb,@"STO_CUDA_ENTRY STV_DEFAULT"
_ZN43_GLOBAL__N__9ae7fba5_10_SoftMax_cu_9f978f6321softmax_warp_backwardIdddLi10ELb0ELb0EEEvPT0_PKT_S5_iiiPKb:
        /* <DEDUP_REMOVED lines=14> */
[----:B------:R-:W-:Y:S02]  /*00e0*/  VIADD R4, R81, 0x40 ;  /* 0x0000004051047836 */ /* 0x000fe40000000000 */
[----:B-1----:R-:W-:Y:S01]  /*00f0*/  IMAD R2, R110, UR4, R111 ;  /* 0x000000046e027c24 */ /* 0x002fe2000f8e026f */
[----:B------:R-:W0:Y:S01]  /*0100*/  LDCU.64 UR4, c[0x0][0x358] ;  /* 0x00006b00ff0477ac */ /* 0x000e220008000a00 */
[----:B------:R-:W-:Y:S01]  /*0110*/  ISETP.GE.AND P5, PT, R3, UR10, PT ;  /* 0x0000000a03007c0c */ /* 0x000fe2000bfa6270 */
[C---:B------:R-:W-:Y:S01]  /*0120*/  VIADD R5, R81.reuse, 0x60 ;  /* 0x0000006051057836 */ /* 0x040fe20000000000 */
[----:B------:R-:W-:Y:S01]  /*0130*/  ISETP.GE.AND P2, PT, R4, UR10, PT ;  /* 0x0000000a04007c0c */ /* 0x000fe2000bf46270 */
[C---:B----4-:R-:W-:Y:S01]  /*0140*/  IMAD R3, R2.reuse, UR9, R81 ;  /* 0x0000000902037c24 */ /* 0x050fe2000f8e0251 */
[----:B------:R-:W-:Y:S01]  /*0150*/  IADD3 R94, PT, PT, -R2, UR8, RZ ;  /* 0x00000008025e7c10 */ /* 0x000fe2000fffe1ff */
[----:B------:R-:W-:Y:S01]  /*0160*/  VIADD R2, R81, 0x80 ;  /* 0x0000008051027836 */ /* 0x000fe20000000000 */
[----:B------:R-:W-:Y:S01]  /*0170*/  ISETP.GE.AND P3, PT, R5, UR10, PT ;  /* 0x0000000a05007c0c */ /* 0x000fe2000bf66270 */
[----:B--2---:R-:W-:Y:S01]  /*0180*/  IMAD.WIDE R132, R3, 0x8, R132 ;  /* 0x0000000803847825 */ /* 0x004fe200078e0284 */
[----:B------:R-:W-:-:S02]  /*0190*/  ISETP.LT.OR P1, PT, R94, 0x1, P6 ;  /* 0x000000015e00780c */ /* 0x000fc40003721670 */
[----:B------:R-:W-:Y:S01]  /*01a0*/  ISETP.LT.OR P5, PT, R94, 0x1, P5 ;  /* 0x000000015e00780c */ /* 0x000fe20002fa1670 */
[----:B------:R-:W-:Y:S01]  /*01b0*/  IMAD.WIDE R130, R3, 0x8, R130 ;  /* 0x0000000803827825 */ /* 0x000fe200078e0282 */
[----:B------:R-:W-:-:S03]  /*01c0*/  ISETP.GE.AND P0, PT, R2, UR10, PT ;  /* 0x0000000a02007c0c */ /* 0x000fc6000bf06270 */
[C---:B------:R-:W-:Y:S01]  /*01d0*/  VIADD R2, R81.reuse, 0xc0 ;  /* 0x000000c051027836 */ /* 0x040fe20000000000 */
[----:B------:R-:W-:Y:S02]  /*01e0*/  CS2R R98, SRZ ;  /* 0x0000000000627805 */ /* 0x000fe4000001ff00 */
[----:B------:R-:W-:Y:S02]  /*01f0*/  CS2R R100, SRZ ;  /* 0x0000000000647805 */ /* 0x000fe4000001ff00 */
[C---:B------:R-:W-:Y:S01]  /*0200*/  ISETP.LT.OR P2, PT, R94.reuse, 0x1, P2 ;  /* 0x000000015e00780c */ /* 0x040fe20001741670 */
[C---:B------:R-:W-:Y:S01]  /*0210*/  VIADD R3, R81.reuse, 0xa0 ;  /* 0x000000a051037836 */ /* 0x040fe20000000000 */
[----:B------:R-:W-:Y:S01]  /*0220*/  ISETP.LT.OR P3, PT, R94, 0x1, P3 ;  /* 0x000000015e00780c */ /* 0x000fe20001f61670 */
[----:B0-----:R-:W2:Y:S04]  /*0230*/  @!P1 LDG.E.64 R122, desc[UR4][R132.64] ;  /* 0x00000004847a9981 */ /* 0x001ea8000c1e1b00 */
[----:B------:R0:W5:Y:S01]  /*0240*/  @!P1 LDG.E.64 R124, desc[UR4][R130.64] ;  /* 0x00000004827c9981 */ /* 0x000162000c1e1b00 */
[----:B------:R-:W-:Y:S01]  /*0250*/  ISETP.GE.AND P1, PT, R2, UR10, PT ;  /* 0x0000000a02007c0c */ /* 0x000fe2000bf26270 */
[----:B------:R-:W-:Y:S01]  /*0260*/  VIADD R2, R81, 0xe0 ;  /* 0x000000e051027836 */ /* 0x000fe20000000000 */
[----:B------:R-:W-:Y:S01]  /*0270*/  ISETP.GE.AND P4, PT, R3, UR10, PT ;  /* 0x0000000a03007c0c */ /* 0x000fe2000bf86270 */
[----:B------:R-:W3:Y:S01]  /*0280*/  @!P5 LDG.E.64 R98, desc[UR4][R132.64+0x100] ;  /* 0x000100048462d981 */ /* 0x000ee2000c1e1b00 */
[----:B------:R-:W-:-:S02]  /*0290*/  CS2R R102, SRZ ;  /* 0x0000000000667805 */ /* 0x000fc4000001ff00 */
[----:B------:R-:W-:Y:S01]  /*02a0*/  CS2R R104, SRZ ;  /* 0x0000000000687805 */ /* 0x000fe2000001ff00 */
[----:B------:R0:W5:Y:S01]  /*02b0*/  @!P5 LDG.E.64 R100, desc[UR4][R130.64+0x100] ;  /* 0x000100048264d981 */ /* 0x000162000c1e1b00 */
[----:B------:R-:W-:Y:S02]  /*02c0*/  ISETP.GE.AND P5, PT, R2, UR10, PT ;  /* 0x0000000a02007c0c */ /* 0x000fe4000bfa6270 */
[----:B------:R-:W-:Y:S02]  /*02d0*/  CS2R R2, SRZ ;  /* 0x0000000000027805 */ /* 0x000fe4000001ff00 */
[----:B------:R-:W-:Y:S02]  /*02e0*/  CS2R R4, SRZ ;  /* 0x0000000000047805 */ /* 0x000fe4000001ff00 */
[----:B------:R-:W-:Y:S01]  /*02f0*/  ISETP.LT.OR P0, PT, R94, 0x1, P0 ;  /* 0x000000015e00780c */ /* 0x000fe20000701670 */
[C---:B------:R-:W-:Y:S01]  /*0300*/  VIADD R6, R81.reuse, 0x100 ;  /* 0x0000010051067836 */ /* 0x040fe20000000000 */
[----:B------:R-:W4:Y:S01]  /*0310*/  @!P2 LDG.E.64 R102, desc[UR4][R132.64+0x200] ;  /* 0x000200048466a981 */ /* 0x000f22000c1e1b00 */
[----:B------:R-:W-:Y:S01]  /*0320*/  VIADD R7, R81, 0x120 ;  /* 0x0000012051077836 */ /* 0x000fe20000000000 */
[----:B------:R-:W-:-:S02]  /*0330*/  CS2R R8, SRZ ;  /* 0x0000000000087805 */ /* 0x000fc4000001ff00 */
[----:B------:R0:W5:Y:S01]  /*0340*/  @!P2 LDG.E.64 R104, desc[UR4][R130.64+0x200] ;  /* 0x000200048268a981 */ /* 0x000162000c1e1b00 */
[----:B------:R-:W-:-:S03]  /*0350*/  ISETP.GE.AND P2, PT, R6, UR10, PT ;  /* 0x0000000a06007c0c */ /* 0x000fc6000bf46270 */
[----:B------:R-:W4:Y:S01]  /*0360*/  @!P3 LDG.E.64 R2, desc[UR4][R132.64+0x300] ;  /* 0x000300048402b981 */ /* 0x000f22000c1e1b00 */
[----:B------:R-:W-:-:S03]  /*0370*/  ISETP.LT.OR P4, PT, R94, 0x1, P4 ;  /* 0x000000015e00780c */ /* 0x000fc60002781670 */
[----:B------:R0:W5:Y:S01]  /*0380*/  @!P3 LDG.E.64 R4, desc[UR4][R130.64+0x300] ;  /* 0x000300048204b981 */ /* 0x000162000c1e1b00 */
[----:B------:R-:W-:Y:S02]  /*0390*/  ISETP.GE.AND P3, PT, R7, UR10, PT ;  /* 0x0000000a07007c0c */ /* 0x000fe4000bf66270 */
[----:B------:R-:W-:Y:S02]  /*03a0*/  CS2R R6, SRZ ;  /* 0x0000000000067805 */ /* 0x000fe4000001ff00 */
[----:B------:R-:W-:Y:S01]  /*03b0*/  ISETP.LT.OR P1, PT, R94, 0x1, P1 ;  /* 0x000000015e00780c */ /* 0x000fe20000f21670 */
[----:B------:R-:W-:Y:S01]  /*03c0*/  VIADD R10, R81, 0x140 ;  /* 0x00000140510a7836 */ /* 0x000fe20000000000 */
[----:B------:R0:W5:Y:S01]  /*03d0*/  @!P0 LDG.E.64 R8, desc[UR4][R130.64+0x400] ;  /* 0x0004000482088981 */ /* 0x000162000c1e1b00 */
[----:B------:R-:W-:Y:S02]  /*03e0*/  CS2R R12, SRZ ;  /* 0x00000000000c7805 */ /* 0x000fe4000001ff00 */
[----:B------:R-:W-:Y:S01]  /*03f0*/  CS2R R14, SRZ ;  /* 0x00000000000e7805 */ /* 0x000fe2000001ff00 */
[----:B------:R-:W4:Y:S01]  /*0400*/  @!P0 LDG.E.64 R6, desc[UR4][R132.64+0x400] ;  /* 0x0004000484068981 */ /* 0x000f22000c1e1b00 */
[----:B------:R-:W-:-:S02]  /*0410*/  ISETP.GE.AND P0, PT, R10, UR10, PT ;  /* 0x0000000a0a007c0c */ /* 0x000fc4000bf06270 */
[----:B------:R-:W-:Y:S02]  /*0420*/  CS2R R10, SRZ ;  /* 0x00000000000a7805 */ /* 0x000fe4000001ff00 */
[----:B------:R-:W-:Y:S02]  /*0430*/  CS2R R16, SRZ ;  /* 0x0000000000107805 */ /* 0x000fe4000001ff00 */
[----:B------:R-:W-:Y:S01]  /*0440*/  ISETP.LT.OR P5, PT, R94, 0x1, P5 ;  /* 0x000000015e00780c */ /* 0x000fe20002fa1670 */
[C---:B------:R-:W-:Y:S01]  /*0450*/  VIADD R18, R81.reuse, 0x160 ;  /* 0x0000016051127836 */ /* 0x040fe20000000000 */
[----:B------:R0:W5:Y:S01]  /*0460*/  @!P4 LDG.E.64 R14, desc[UR4][R130.64+0x500] ;  /* 0x00050004820ec981 */ /* 0x000162000c1e1b00 */
[----:B------:R-:W-:Y:S01]  /*0470*/  VIADD R19, R81, 0x180 ;  /* 0x0000018051137836 */ /* 0x000fe20000000000 */
[----:B------:R-:W-:Y:S02]  /*0480*/  CS2R R20, SRZ ;  /* 0x0000000000147805 */ /* 0x000fe4000001ff00 */
[----:B------:R-:W4:Y:S01]  /*0490*/  @!P4 LDG.E.64 R10, desc[UR4][R132.64+0x500] ;  /* 0x00050004840ac981 */ /* 0x000f22000c1e1b00 */
        /* <DEDUP_REMOVED lines=72> */
[----:B------:R-:W-:Y:S02]  /*0920*/  LOP3.LUT R96, R0, 0x1f, RZ, 0xc0, !PT ;  /* 0x0000001f00607812 */ /* 0x000fe400078ec0ff */
[----:B------:R-:W-:Y:S01]  /*0930*/  CS2R R60, SRZ ;  /* 0x00000000003c7805 */ /* 0x000fe2000001ff00 */
[----:B------:R-:W4:Y:S01]  /*0940*/  @!P0 LDG.E.64 R54, desc[UR4][R132.64+0x1000] ;  /* 0x0010000484368981 */ /* 0x000f22000c1e1b00 */
[----:B------:R-:W-:-:S02]  /*0950*/  ISETP.GE.AND P0, PT, R58, UR10, PT ;  /* 0x0000000a3a007c0c */ /* 0x000fc4000bf06270 */
[----:B------:R-:W-:Y:S02]  /*0960*/  CS2R R58, SRZ ;  /* 0x00000000003a7805 */ /* 0x000fe4000001ff00 */
[----:B------:R-:W-:Y:S02]  /*0970*/  CS2R R62, SRZ ;  /* 0x00000000003e7805 */ /* 0x000fe4000001ff00 */
[----:B------:R-:W-:Y:S02]  /*0980*/  CS2R R64, SRZ ;  /* 0x0000000000407805 */ /* 0x000fe4000001ff00 */
[----:B------:R-:W-:Y:S01]  /*0990*/  ISETP.LT.OR P5, PT, R94, 0x1, P5 ;  /* 0x000000015e00780c */ /* 0x000fe20002fa1670 */
[----:B------:R-:W-:Y:S01]  /*09a0*/  VIADD R66, R81, 0x2e0 ;  /* 0x000002e051427836 */ /* 0x000fe20000000000 */
[----:B------:R-:W-:Y:S01]  /*09b0*/  LOP3.LUT R67, R96, 0x380, RZ, 0xfc, !PT ;  /* 0x0000038060437812 */ /* 0x000fe200078efcff */
[----:B------:R-:W4:Y:S01]  /*09c0*/  @!P4 LDG.E.64 R58, desc[UR4][R132.64+0x1100] ;  /* 0x00110004843ac981 */ /* 0x000f22000c1e1b00 */
[----:B------:R-:W-:-:S03]  /*09d0*/  CS2R R68, SRZ ;  /* 0x0000000000447805 */ /* 0x000fc6000001ff00 */
[----:B------:R0:W5:Y:S01]  /*09e0*/  @!P4 LDG.E.64 R62, desc[UR4][R130.64+0x1100] ;  /* 0x00110004823ec981 */ /* 0x000162000c1e1b00 */
[----:B------:R-:W-:-:S03]  /*09f0*/  ISETP.GE.AND P4, PT, R66, UR10, PT ;  /* 0x0000000a42007c0c */ /* 0x000fc6000bf86270 */
[----:B------:R-:W4:Y:S01]  /*0a00*/  @!P1 LDG.E.64 R60, desc[UR4][R132.64+0x1200] ;  /* 0x00120004843c9981 */ /* 0x000f22000c1e1b00 */
[----:B------:R-:W-:-:S03]  /*0a10*/  ISETP.LT.OR P2, PT, R94, 0x1, P2 ;  /* 0x000000015e00780c */ /* 0x000fc60001741670 */
[----:B------:R0:W5:Y:S01]  /*0a20*/  @!P1 LDG.E.64 R64, desc[UR4][R130.64+0x1200] ;  /* 0x0012000482409981 */ /* 0x000162000c1e1b00 */
[----:B------:R-:W-:Y:S02]  /*0a30*/  ISETP.GE.AND P1, PT, R67, UR10, PT ;  /* 0x0000000a43007c0c */ /* 0x000fe4000bf26270 */
[----:B------:R-:W-:Y:S02]  /*0a40*/  CS2R R66, SRZ ;  /* 0x0000000000427805 */ /* 0x000fe4000001ff00 */
[----:B------:R-:W-:Y:S01]  /*0a50*/  LOP3.LUT R70, R96, 0x3a0, RZ, 0xfc, !PT ;  /* 0x000003a060467812 */ /* 0x000fe200078efcff */
[----:B------:R0:W5:Y:S01]  /*0a60*/  @!P5 LDG.E.64 R68, desc[UR4][R130.64+0x1300] ;  /* 0x001300048244d981 */ /* 0x000162000c1e1b00 */
[----:B------:R-:W-:Y:S02]  /*0a70*/  ISETP.LT.OR P3, PT, R94, 0x1, P3 ;  /* 0x000000015e00780c */ /* 0x000fe40001f61670 */
[----:B------:R-:W-:Y:S01]  /*0a80*/  CS2R R74, SRZ ;  /* 0x00000000004a7805 */ /* 0x000fe2000001ff00 */
[----:B------:R-:W4:Y:S01]  /*0a90*/  @!P5 LDG.E.64 R66, desc[UR4][R132.64+0x1300] ;  /* 0x001300048442d981 */ /* 0x000f22000c1e1b00 */
[----:B------:R-:W-:-:S02]  /*0aa0*/  ISETP.GE.AND P5, PT, R70, UR10, PT ;  /* 0x0000000a46007c0c */ /* 0x000fc4000bfa6270 */
[----:B------:R-:W-:Y:S02]  /*0ab0*/  CS2R R70, SRZ ;  /* 0x0000000000467805 */ /* 0x000fe4000001ff00 */
[C---:B------:R-:W-:Y:S02]  /*0ac0*/  ISETP.LT.OR P0, PT, R94.reuse, 0x1, P0 ;  /* 0x000000015e00780c */ /* 0x040fe40000701670 */
[----:B------:R-:W-:Y:S02]  /*0ad0*/  CS2R R72, SRZ ;  /* 0x0000000000487805 */ /* 0x000fe4000001ff00 */
[----:B------:R-:W-:Y:S01]  /*0ae0*/  CS2R R78, SRZ ;  /* 0x00000000004e7805 */ /* 0x000fe2000001ff00 */
[----:B------:R-:W-:Y:S01]  /*0af0*/  VIADD R82, R81, 0x300 ;  /* 0x0000030051527836 */ /* 0x000fe20000000000 */
[----:B------:R0:W5:Y:S04]  /*0b00*/  @!P2 LDG.E.64 R74, desc[UR4][R130.64+0x1400] ;  /* 0x00140004824aa981 */ /* 0x000168000c1e1b00 */
[----:B------:R-:W4:Y:S01]  /*0b10*/  @!P2 LDG.E.64 R70, desc[UR4][R132.64+0x1400] ;  /* 0x001400048446a981 */ /* 0x000f22000c1e1b00 */
[----:B------:R-:W-:-:S02]  /*0b20*/  ISETP.GE.AND P2, PT, R94, 0x1, PT ;  /* 0x000000015e00780c */ /* 0x000fc40003f46270 */
[----:B------:R-:W-:Y:S02]  /*0b30*/  CS2R R76, SRZ ;  /* 0x00000000004c7805 */ /* 0x000fe4000001ff00 */
[----:B------:R-:W-:Y:S01]  /*0b40*/  CS2R R80, SRZ ;  /* 0x0000000000507805 */ /* 0x000fe2000001ff00 */
[----:B------:R-:W4:Y:S01]  /*0b50*/  @!P3 LDG.E.64 R72, desc[UR4][R132.64+0x1500] ;  /* 0x001500048448b981 */ /* 0x000f22000c1e1b00 */
[----:B------:R-:W-:-:S03]  /*0b60*/  ISETP.LT.OR P4, PT, R94, 0x1, P4 ;  /* 0x000000015e00780c */ /* 0x000fc60002781670 */
[----:B------:R0:W5:Y:S01]  /*0b70*/  @!P3 LDG.E.64 R78, desc[UR4][R130.64+0x1500] ;  /* 0x00150004824eb981 */ /* 0x000162000c1e1b00 */
[----:B------:R-:W-:Y:S01]  /*0b80*/  ISETP.GE.OR P3, PT, R82, UR10, !P2 ;  /* 0x0000000a52007c0c */ /* 0x000fe2000d766670 */
[----:B------:R-:W-:Y:S02]  /*0b90*/  VIADD R82, R96, 0x320 ;  /* 0x0000032060527836 */ /* 0x000fe40000000000 */
[----:B------:R-:W4:Y:S01]  /*0ba0*/  @!P0 LDG.E.64 R76, desc[UR4][R132.64+0x1600] ;  /* 0x00160004844c8981 */ /* 0x000f22000c1e1b00 */
[----:B------:R-:W-:Y:S02]  /*0bb0*/  CS2R R84, SRZ ;  /* 0x0000000000547805 */ /* 0x000fe4000001ff00 */
[----:B------:R-:W-:Y:S01]  /*0bc0*/  CS2R R88, SRZ ;  /* 0x0000000000587805 */ /* 0x000fe2000001ff00 */
[----:B------:R0:W5:Y:S01]  /*0bd0*/  @!P0 LDG.E.64 R80, desc[UR4][R130.64+0x1600] ;  /* 0x0016000482508981 */ /* 0x000162000c1e1b00 */
[----:B------:R-:W-:Y:S02]  /*0be0*/  ISETP.GE.OR P0, PT, R82, UR10, !P2 ;  /* 0x0000000a52007c0c */ /* 0x000fe4000d706670 */
[----:B------:R-:W-:-:S02]  /*0bf0*/  CS2R R82, SRZ ;  /* 0x0000000000527805 */ /* 0x000fc4000001ff00 */
[----:B------:R-:W-:Y:S02]  /*0c00*/  CS2R R90, SRZ ;  /* 0x00000000005a7805 */ /* 0x000fe4000001ff00 */
[----:B------:R-:W-:Y:S01]  /*0c10*/  LOP3.LUT R114, R96, 0x360, RZ, 0xfc, !PT ;  /* 0x0000036060727812 */ /* 0x000fe200078efcff */
[----:B------:R-:W1:Y:S01]  /*0c20*/  LDCU UR6, c[0x0][0x364] ;  /* 0x00006c80ff0677ac */ /* 0x000e620008000800 */
[----:B------:R0:W5:Y:S01]  /*0c30*/  @!P4 LDG.E.64 R88, desc[UR4][R130.64+0x1700] ;  /* 0x001700048258c981 */ /* 0x000162000c1e1b00 */
[----:B------:R-:W0:Y:S03]  /*0c40*/  LDCU UR7, c[0x0][0x364] ;  /* 0x00006c80ff0777ac */ /* 0x000e260008000800 */
[----:B------:R-:W4:Y:S01]  /*0c50*/  @!P4 LDG.E.64 R82, desc[UR4][R132.64+0x1700] ;  /* 0x001700048452c981 */ /* 0x000f22000c1e1b00 */
[----:B------:R-:W-:-:S03]  /*0c60*/  ISETP.GE.OR P4, PT, R114, UR10, !P2 ;  /* 0x0000000a72007c0c */ /* 0x000fc6000d786670 */
[----:B------:R-:W4:Y:S01]  /*0c70*/  @!P3 LDG.E.64 R84, desc[UR4][R132.64+0x1800] ;  /* 0x001800048454b981 */ /* 0x000f22000c1e1b00 */
[----:B------:R-:W-:-:S03]  /*0c80*/  CS2R R86, SRZ ;  /* 0x0000000000567805 */ /* 0x000fc6000001ff00 */
[----:B------:R0:W5:Y:S01]  /*0c90*/  @!P3 LDG.E.64 R90, desc[UR4][R130.64+0x1800] ;  /* 0x00180004825ab981 */ /* 0x000162000c1e1b00 */
[----:B------:R-:W-:Y:S02]  /*0ca0*/  ISETP.LT.OR P3, PT, R94, 0x1, P1 ;  /* 0x000000015e00780c */ /* 0x000fe40000f61670 */
[----:B------:R-:W-:Y:S02]  /*0cb0*/  CS2R R92, SRZ ;  /* 0x00000000005c7805 */ /* 0x000fe4000001ff00 */
[----:B------:R-:W-:Y:S02]  /*0cc0*/  CS2R R106, SRZ ;  /* 0x00000000006a7805 */ /* 0x000fe4000001ff00 */
[----:B------:R-:W-:Y:S02]  /*0cd0*/  CS2R R126, SRZ ;  /* 0x00000000007e7805 */ /* 0x000fe4000001ff00 */
[----:B------:R-:W-:Y:S02]  /*0ce0*/  CS2R R108, SRZ ;  /* 0x00000000006c7805 */ /* 0x000fe4000001ff00 */
[----:B------:R-:W-:Y:S01]  /*0cf0*/  CS2R R128, SRZ ;  /* 0x0000000000807805 */ /* 0x000fe2000001ff00 */
[----:B------:R-:W4:Y:S01]  /*0d00*/  @!P0 LDG.E.64 R86, desc[UR4][R132.64+0x1900] ;  /* 0x0019000484568981 */ /* 0x000f22000c1e1b00 */
[----:B------:R-:W-:-:S03]  /*0d10*/  LOP3.LUT R95, R96, 0x3e0, RZ, 0xfc, !PT ;  /* 0x000003e0605f7812 */ /* 0x000fc600078efcff */
[----:B------:R0:W5:Y:S01]  /*0d20*/  @!P0 LDG.E.64 R92, desc[UR4][R130.64+0x1900] ;  /* 0x00190004825c8981 */ /* 0x000162000c1e1b00 */
[----:B------:R-:W-:Y:S02]  /*0d30*/  ISETP.LT.OR P0, PT, R94, 0x1, P5 ;  /* 0x000000015e00780c */ /* 0x000fe40002f01670 */
[----:B------:R-:W-:Y:S01]  /*0d40*/  LOP3.LUT R94, R96, 0x3c0, RZ, 0xfc, !PT ;  /* 0x000003c0605e7812 */ /* 0x000fe200078efcff */
[----:B------:R-:W4:Y:S04]  /*0d50*/  @!P4 LDG.E.64 R106, desc[UR4][R132.64+0x1b00] ;  /* 0x001b0004846ac981 */ /* 0x000f28000c1e1b00 */
[----:B------:R1:W5:Y:S01]  /*0d60*/  @!P4 LDG.E.64 R108, desc[UR4][R130.64+0x1b00] ;  /* 0x001b0004826cc981 */ /* 0x000362000c1e1b00 */
[----:B------:R-:W-:Y:S01]  /*0d70*/  ISETP.GE.AND P4, PT, R94, UR10, PT ;  /* 0x0000000a5e007c0c */ /* 0x000fe2000bf86270 */
[----:B------:R-:W-:-:S02]  /*0d80*/  VIADD R94, R96, 0x340 ;  /* 0x00000340605e7836 */ /* 0x000fc40000000000 */
[----:B------:R-:W4:Y:S01]  /*0d90*/  @!P3 LDG.E.64 R126, desc[UR4][R132.64+0x1c00] ;  /* 0x001c0004847eb981 */ /* 0x000f22000c1e1b00 */
[----:B0-----:R-:W-:-:S03]  /*0da0*/  IMAD R96, R110, UR7, R111 ;  /* 0x000000076e607c24 */ /* 0x001fc6000f8e026f */
[----:B------:R0:W5:Y:S01]  /*0db0*/  @!P3 LDG.E.64 R128, desc[UR4][R130.64+0x1c00] ;  /* 0x001c00048280b981 */ /* 0x000162000c1e1b00 */
[----:B------:R-:W-:Y:S01]  /*0dc0*/  ISETP.GE.AND P3, PT, R95, UR10, PT ;  /* 0x0000000a5f007c0c */ /* 0x000fe2000bf66270 */
[----:B-1----:R-:W-:Y:S01]  /*0dd0*/  IMAD R95, R110, UR6, R111 ;  /* 0x000000066e5f7c24 */ /* 0x002fe2000f8e026f */
[----:B------:R-:W-:Y:S02]  /*0de0*/  CS2R R116, SRZ ;  /* 0x0000000000747805 */ /* 0x000fe4000001ff00 */
[----:B------:R-:W-:Y:S02]  /*0df0*/  CS2R R118, SRZ ;  /* 0x0000000000767805 */ /* 0x000fe4000001ff00 */
[----:B------:R-:W-:Y:S02]  /*0e00*/  ISETP.GE.OR P2, PT, R94, UR10, !P2 ;  /* 0x0000000a5e007c0c */ /* 0x000fe4000d746670 */
[----:B------:R-:W-:Y:S02]  /*0e10*/  IADD3 R95, PT, PT, -R95, UR8, RZ ;  /* 0x000000085f5f7c10 */ /* 0x000fe4000fffe1ff */
[----:B------:R-:W-:Y:S01]  /*0e20*/  IADD3 R96, PT, PT, -R96, UR8, RZ ;  /* 0x0000000860607c10 */ /* 0x000fe2000fffe1ff */
[----:B------:R-:W4:Y:S04]  /*0e30*/  @!P0 LDG.E.64 R116, desc[UR4][R132.64+0x1d00] ;  /* 0x001d000484748981 */ /* 0x000f28000c1e1b00 */
[----:B------:R0:W5:Y:S01]  /*0e40*/  @!P0 LDG.E.64 R118, desc[UR4][R130.64+0x1d00] ;  /* 0x001d000482768981 */ /* 0x000162000c1e1b00 */
[----:B------:R-:W-:-:S02]  /*0e50*/  ISETP.LT.OR P0, PT, R95, 0x1, P4 ;  /* 0x000000015f00780c */ /* 0x000fc40002701670 */
[----:B------:R-:W-:Y:S02]  /*0e60*/  ISETP.LT.OR P3, PT, R96, 0x1, P3 ;  /* 0x000000016000780c */ /* 0x000fe40001f61670 */
[----:B------:R-:W-:Y:S02]  /*0e70*/  CS2R R94, SRZ ;  /* 0x00000000005e7805 */ /* 0x000fe4000001ff00 */
[----:B------:R-:W-:Y:S02]  /*0e80*/  CS2R R112, SRZ ;  /* 0x0000000000707805 */ /* 0x000fe4000001ff00 */
[----:B------:R-:W-:Y:S02]  /*0e90*/  CS2R R96, SRZ ;  /* 0x0000000000607805 */ /* 0x000fe4000001ff00 */
[----:B------:R-:W4:Y:S04]  /*0ea0*/  @!P2 LDG.E.64 R94, desc[UR4][R132.64+0x1a00] ;  /* 0x001a0004845ea981 */ /* 0x000f28000c1e1b00 */
[----:B------:R-:W4:Y:S04]  /*0eb0*/  @!P0 LDG.E.64 R112, desc[UR4][R132.64+0x1e00] ;  /* 0x001e000484708981 */ /* 0x000f28000c1e1b00 */
[----:B------:R-:W4:Y:S01]  /*0ec0*/  @!P3 LDG.E.64 R96, desc[UR4][R132.64+0x1f00] ;  /* 0x001f00048460b981 */ /* 0x000f22000c1e1b00 */
[----:B--2---:R-:W3:-:S15]  /*0ed0*/  DADD R134, RZ, R122 ;  /* 0x00000000ff867229 */ /* 0x004ede000000007a */
[----:B------:R-:W-:-:S15]  /*0ee0*/  NOP ;  /* 0x0000000000007918 */ /* 0x000fde0000000000 */
[----:B------:R-:W-:-:S15]  /*0ef0*/  NOP ;  /* 0x0000000000007918 */ /* 0x000fde0000000000 */
[----:B------:R-:W-:-:S15]  /*0f00*/  NOP ;  /* 0x0000000000007918 */ /* 0x000fde0000000000 */
[----:B------:R-:W-:-:S04]  /*0f10*/  NOP ;  /* 0x0000000000007918 */ /* 0x000fc80000000000 */
[----:B---3--:R-:W4:-:S15]  /*0f20*/  DADD R134, R134, R98 ;  /* 0x0000000086867229 */ /* 0x008f1e0000000062 */
[----:B------:R-:W-:-:S15]  /*0f30*/  NOP ;  /* 0x0000000000007918 */ /* 0x000fde0000000000 */
[----:B------:R-:W-:-:S15]  /*0f40*/  NOP ;  /* 0x0000000000007918 */ /* 0x000fde0000000000 */
[----:B------:R-:W-:-:S15]  /*0f50*/  NOP ;  /* 0x0000000000007918 */ /* 0x000fde0000000000 */
[----:B------:R-:W-:-:S04]  /*0f60*/  NOP ;  /* 0x0000000000007918 */ /* 0x000fc80000000000 */
[----:B----4-:R-:W1:-:S15]  /*0f70*/  DADD R134, R134, R102 ;  /* 0x0000000086867229 */ /* 0x010e5e0000000066 */
[----:B------:R-:W-:-:S15]  /*0f80*/  NOP ;  /* 0x0000000000007918 */ /* 0x000fde0000000000 */
[----:B------:R-:W-:-:S15]  /*0f90*/  NOP ;  /* 0x0000000000007918 */ /* 0x000fde0000000000 */
[----:B------:R-:W-:-:S15]  /*0fa0*/  NOP ;  /* 0x0000000000007918 */ /* 0x000fde0000000000 */
[----:B------:R-:W-:-:S04]  /*0fb0*/  NOP ;  /* 0x0000000000007918 */ /* 0x000fc80000000000 */
[----:B-1----:R-:W1:-:S15]  /*0fc0*/  DADD R134, R134, R2 ;  /* 0x0000000086867229 */ /* 0x002e5e0000000002 */
        /* <DEDUP_REMOVED lines=153> */
[----:B-1----:R1:W2:Y:S02]  /*1960*/  DADD R138, R136, R132 ;  /* 0x00000000888a7229 */ /* 0x0022a40000000084 */
[----:B-1----:R-:W-:-:S06]  /*1970*/  CS2R R136, SRZ ;  /* 0x0000000000887805 */ /* 0x002fcc000001ff00 */
[----:B------:R0:W5:Y:S04]  /*1980*/  @!P2 LDG.E.64 R136, desc[UR4][R130.64+0x1a00] ;  /* 0x001a00048288a981 */ /* 0x000168000c1e1b00 */
[----:B--2---:R-:W-:Y:S04]  /*1990*/  SHFL.BFLY PT, R133, R139, 0x4, 0x1f ;  /* 0x0c801f008b857f89 */ /* 0x004fe800000e0000 */
[----:B------:R-:W1:Y:S01]  /*19a0*/  SHFL.BFLY PT, R132, R138, 0x4, 0x1f ;  /* 0x0c801f008a847f89 */ /* 0x000e6200000e0000 */
[----:B------:R-:W2:Y:S01]  /*19b0*/  LDCU UR6, c[0x0][0x364] ;  /* 0x00006c80ff0677ac */ /* 0x000ea20008000800 */
[----:B------:R-:W-:-:S06]  /*19c0*/  CS2R R120, SRZ ;  /* 0x0000000000787805 */ /* 0x000fcc000001ff00 */
[----:B------:R0:W5:-:S15]  /*19d0*/  @!P0 LDG.E.64 R120, desc[UR4][R130.64+0x1e00] ;  /* 0x001e000482788981 */ /* 0x00015e000c1e1b00 */
[----:B------:R-:W-:-:S15]  /*19e0*/  NOP ;  /* 0x0000000000007918 */ /* 0x000fde0000000000 */
[----:B------:R-:W-:-:S10]  /*19f0*/  NOP ;  /* 0x0000000000007918 */ /* 0x000fd40000000000 */
[----:B-1----:R-:W1:Y:S02]  /*1a00*/  DADD R140, R138, R132 ;  /* 0x000000008a8c7229 */ /* 0x002e640000000084 */
[----:B-1----:R-:W-:Y:S04]  /*1a10*/  SHFL.BFLY PT, R133, R141, 0x2, 0x1f ;  /* 0x0c401f008d857f89 */ /* 0x002fe800000e0000 */
[----:B------:R-:W1:Y:S01]  /*1a20*/  SHFL.BFLY PT, R132, R140, 0x2, 0x1f ;  /* 0x0c401f008c847f89 */ /* 0x000e6200000e0000 */
[----:B--2---:R-:W-:-:S05]  /*1a30*/  IMAD R115, R110, UR6, R111 ;  /* 0x000000066e737c24 */ /* 0x004fca000f8e026f */
[----:B------:R-:W-:-:S04]  /*1a40*/  IADD3 R115, PT, PT, -R115, UR8, RZ ;  /* 0x0000000873737c10 */ /* 0x000fc8000fffe1ff */
[----:B------:R-:W-:-:S15]  /*1a50*/  ISETP.GE.AND P0, PT, R115, 0x1, PT ;  /* 0x000000017300780c */ /* 0x000fde0003f06270 */
[----:B------:R-:W-:-:S15]  /*1a60*/  NOP ;  /* 0x0000000000007918 */ /* 0x000fde0000000000 */
[----:B------:R-:W-:-:S15]  /*1a70*/  NOP ;  /* 0x0000000000007918 */ /* 0x000fde0000000000 */
[----:B------:R-:W-:-:S03]  /*1a80*/  NOP ;  /* 0x0000000000007918 */ /* 0x000fc60000000000 */
[----:B-1----:R-:W1:Y:S02]  /*1a90*/  DADD R142, R140, R132 ;  /* 0x000000008c8e7229 */ /* 0x002e640000000084 */
[----:B-1----:R-:W-:Y:S04]  /*1aa0*/  SHFL.BFLY PT, R133, R143, 0x1, 0x1f ;  /* 0x0c201f008f857f89 */ /* 0x002fe800000e0000 */
[----:B------:R-:W1:-:S15]  /*1ab0*/  SHFL.BFLY PT, R132, R142, 0x1, 0x1f ;  /* 0x0c201f008e847f89 */ /* 0x000e5e00000e0000 */
[----:B------:R-:W-:-:S15]  /*1ac0*/  NOP ;  /* 0x0000000000007918 */ /* 0x000fde0000000000 */
[----:B------:R-:W-:-:S15]  /*1ad0*/  NOP ;  /* 0x0000000000007918 */ /* 0x000fde0000000000 */
[----:B------:R-:W-:-:S13]  /*1ae0*/  NOP ;  /* 0x0000000000007918 */ /* 0x000fda0000000000 */
[----:B-1----:R0:W1:Y:S02]  /*1af0*/  DADD R132, R142, R132 ;  /* 0x000000008e847229 */ /* 0x0020640000000084 */
[----:B01----:R-:W-:Y:S05]  /*1b00*/  @!P0 EXIT ;  /* 0x000000000000894d */ /* 0x003fea0003800000 */
[----:B------:R-:W-:Y:S01]  /*1b10*/  ISETP.GE.AND P0, PT, R114, UR10, PT ;  /* 0x0000000a72007c0c */ /* 0x000fe2000bf06270 */
[----:B------:R-:W0:Y:S01]  /*1b20*/  LDCU UR6, c[0x0][0x364] ;  /* 0x00006c80ff0677ac */ /* 0x000e220008000800 */
[----:B-----5:R-:W1:Y:S01]  /*1b30*/  @!P6 DFMA R124, -R132, R124, R122 ;  /* 0x0000007c847ce22b */ /* 0x020e62000000017a */
[----:B0-----:R-:W-:-:S15]  /*1b40*/  IMAD R111, R110, UR6, R111 ;  /* 0x000000066e6f7c24 */ /* 0x001fde000f8e026f */
[----:B------:R-:W-:-:S15]  /*1b50*/  NOP ;  /* 0x0000000000007918 */ /* 0x000fde0000000000 */
[----:B------:R-:W-:-:S15]  /*1b60*/  NOP ;  /* 0x0000000000007918 */ /* 0x000fde0000000000 */
[----:B------:R-:W-:-:S15]  /*1b70*/  NOP ;  /* 0x0000000000007918 */ /* 0x000fde0000000000 */
[----:B------:R-:W-:-:S03]  /*1b80*/  NOP ;  /* 0x0000000000007918 */ /* 0x000fc60000000000 */
[----:B------:R0:W-:Y:S02]  /*1b90*/  @!P0 DFMA R108, -R132, R108, R106 ;  /* 0x0000006c846c822b */ /* 0x0001e4000000016a */
[C---:B0-----:R-:W-:Y:S02]  /*1ba0*/  LOP3.LUT R106, R0.reuse, 0x1f, RZ, 0xc0, !PT ;  /* 0x0000001f006a7812 */ /* 0x041fe400078ec0ff */
[----:B------:R-:W-:Y:S02]  /*1bb0*/  LOP3.LUT R0, R0, 0x3e0, RZ, 0xfc, !PT ;  /* 0x000003e000007812 */ /* 0x000fe400078efcff */
[----:B------:R-:W-:Y:S01]  /*1bc0*/  LOP3.LUT R107, R106, 0x20, RZ, 0xfc, !PT ;  /* 0x000000206a6b7812 */ /* 0x000fe200078efcff */
[----:B------:R-:W-:-:S03]  /*1bd0*/  IMAD R111, R111, UR9, R106 ;  /* 0x000000096f6f7c24 */ /* 0x000fc6000f8e026a */
[----:B------:R-:W-:-:S15]  /*1be0*/  ISETP.GE.AND P3, PT, R107, UR10, PT ;  /* 0x0000000a6b007c0c */ /* 0x000fde000bf66270 */
[----:B------:R-:W-:-:S15]  /*1bf0*/  NOP ;  /* 0x0000000000007918 */ /* 0x000fde0000000000 */
[----:B------:R-:W-:-:S15]  /*1c00*/  NOP ;  /* 0x0000000000007918 */ /* 0x000fde0000000000 */
[----:B------:R-:W-:-:S09]  /*1c10*/  NOP ;  /* 0x0000000000007918 */ /* 0x000fd20000000000 */
[----:B------:R0:W2:Y:S02]  /*1c20*/  @!P3 DFMA R100, -R132, R100, R98 ;  /* 0x000000648464b22b */ /* 0x0000a40000000162 */
[----:B0-----:R-:W-:-:S04]  /*1c30*/  LOP3.LUT R98, R106, 0x40, RZ, 0xfc, !PT ;  /* 0x000000406a627812 */ /* 0x001fc800078efcff */
[----:B------:R-:W-:Y:S02]  /*1c40*/  ISETP.GE.AND P2, PT, R98, UR10, PT ;  /* 0x0000000a62007c0c */ /* 0x000fe4000bf46270 */
[----:B------:R-:W0:Y:S02]  /*1c50*/  LDC.64 R98, c[0x0][0x380] ;  /* 0x0000e000ff627b82 */ /* 0x000e240000000a00 */
[----:B0-----:R-:W-:-:S05]  /*1c60*/  IMAD.WIDE R98, R111, 0x8, R98 ;  /* 0x000000086f627825 */ /* 0x001fca00078e0262 */
[----:B-1----:R0:W-:Y:S04]  /*1c70*/  @!P6 STG.E.64 desc[UR4][R98.64], R124 ;  /* 0x0000007c6200e986 */ /* 0x0021e8000c101b04 */
[----:B--2---:R0:W-:Y:S04]  /*1c80*/  @!P3 STG.E.64 desc[UR4][R98.64+0x100], R100 ;  /* 0x000100646200b986 */ /* 0x0041e8000c101b04 */
[----:B------:R0:W-:-:S15]  /*1c90*/  @!P0 STG.E.64 desc[UR4][R98.64+0x1b00], R108 ;  /* 0x001b006c62008986 */ /* 0x0001de000c101b04 */
[----:B------:R-:W-:-:S15]  /*1ca0*/  NOP ;  /* 0x0000000000007918 */ /* 0x000fde0000000000 */
[----:B------:R-:W-:-:S11]  /*1cb0*/  NOP ;  /* 0x0000000000007918 */ /* 0x000fd60000000000 */
[----:B------:R1:W2:Y:S02]  /*1cc0*/  @!P2 DFMA R104, -R132, R104, R102 ;  /* 0x000000688468a22b */ /* 0x0002a40000000166 */
[----:B-1----:R-:W-:Y:S01]  /*1cd0*/  LOP3.LUT R102, R106, 0x60, RZ, 0xfc, !PT ;  /* 0x000000606a667812 */ /* 0x002fe200078efcff */
[----:B--2---:R0:W-:Y:S03]  /*1ce0*/  @!P2 STG.E.64 desc[UR4][R98.64+0x200], R104 ;  /* 0x000200686200a986 */ /* 0x0041e6000c101b04 */
[----:B------:R-:W-:-:S15]  /*1cf0*/  ISETP.GE.AND P6, PT, R102, UR10, PT ;  /* 0x0000000a66007c0c */ /* 0x000fde000bfc6270 */
[----:B------:R-:W-:-:S15]  /*1d00*/  NOP ;  /* 0x0000000000007918 */ /* 0x000fde0000000000 */
[----:B------:R-:W-:-:S15]  /*1d10*/  NOP ;  /* 0x0000000000007918 */ /* 0x000fde0000000000 */
[----:B------:R-:W-:-:S13]  /*1d20*/  NOP ;  /* 0x0000000000007918 */ /* 0x000fda0000000000 */
[----:B------:R1:W2:Y:S02]  /*1d30*/  @!P6 DFMA R4, -R132, R4, R2 ;  /* 0x000000048404e22b */ /* 0x0002a40000000102 */
[----:B-1----:R-:W-:Y:S01]  /*1d40*/  LOP3.LUT R2, R106, 0x80, RZ, 0xfc, !PT ;  /* 0x000000806a027812 */ /* 0x002fe200078efcff */
[----:B--2---:R0:W-:Y:S03]  /*1d50*/  @!P6 STG.E.64 desc[UR4][R98.64+0x300], R4 ;  /* 0x000300046200e986 */ /* 0x0041e6000c101b04 */
[----:B------:R-:W-:Y:S02]  /*1d60*/  ISETP.GE.AND P3, PT, R2, UR10, PT ;  /* 0x0000000a02007c0c */ /* 0x000fe4000bf66270 */
[----:B------:R-:W-:-:S04]  /*1d70*/  LOP3.LUT R2, R106, 0xa0, RZ, 0xfc, !PT ;  /* 0x000000a06a027812 */ /* 0x000fc800078efcff */
[----:B------:R-:W-:Y:S02]  /*1d80*/  ISETP.GE.AND P2, PT, R2, UR10, PT ;  /* 0x0000000a02007c0c */ /* 0x000fe4000bf46270 */
[----:B------:R-:W-:-:S04]  /*1d90*/  LOP3.LUT R2, R106, 0xc0, RZ, 0xfc, !PT ;  /* 0x000000c06a027812 */ /* 0x000fc800078efcff */
[----:B------:R-:W-:Y:S02]  /*1da0*/  ISETP.GE.AND P6, PT, R2, UR10, PT ;  /* 0x0000000a02007c0c */ /* 0x000fe4000bfc6270 */
[----:B------:R-:W-:-:S15]  /*1db0*/  LOP3.LUT R2, R106, 0xe0, RZ, 0xfc, !PT ;  /* 0x000000e06a027812 */ /* 0x000fde00078efcff */
[----:B------:R-:W-:-:S15]  /*1dc0*/  NOP ;  /* 0x0000000000007918 */ /* 0x000fde0000000000 */
[----:B------:R-:W-:-:S14]  /*1dd0*/  NOP ;  /* 0x0000000000007918 */ /* 0x000fdc0000000000 */
[----:B------:R-:W1:Y:S02]  /*1de0*/  @!P3 DFMA R8, -R132, R8, R6 ;  /* 0x000000088408b22b */ /* 0x000e640000000106 */
[----:B-1----:R0:W-:Y:S01]  /*1df0*/  @!P3 STG.E.64 desc[UR4][R98.64+0x400], R8 ;  /* 0x000400086200b986 */ /* 0x0021e2000c101b04 */
[----:B------:R-:W-:Y:S02]  /*1e00*/  ISETP.GE.AND P3, PT, R2, UR10, PT ;  /* 0x0000000a02007c0c */ /* 0x000fe4000bf66270 */
[----:B------:R-:W-:-:S15]  /*1e10*/  LOP3.LUT R2, R106, 0x100, RZ, 0xfc, !PT ;  /* 0x000001006a027812 */ /* 0x000fde00078efcff */
[----:B------:R-:W-:-:S15]  /*1e20*/  NOP ;  /* 0x0000000000007918 */ /* 0x000fde0000000000 */
        /* <DEDUP_REMOVED lines=117> */
[C---:B------:R-:W-:Y:S02]  /*2580*/  LOP3.LUT R2, R106.reuse, 0x320, RZ, 0xfc, !PT ;  /* 0x000003206a027812 */ /* 0x040fe400078efcff */
[----:B------:R-:W-:-:S15]  /*2590*/  LOP3.LUT R106, R106, 0x340, RZ, 0xfc, !PT ;  /* 0x000003406a6a7812 */ /* 0x000fde00078efcff */
[----:B------:R-:W-:-:S15]  /*25a0*/  NOP ;  /* 0x0000000000007918 */ /* 0x000fde0000000000 */
[----:B------:R-:W-:-:S15]  /*25b0*/  NOP ;  /* 0x0000000000007918 */ /* 0x000fde0000000000 */
[----:B------:R-:W-:-:S12]  /*25c0*/  NOP ;  /* 0x0000000000007918 */ /* 0x000fd80000000000 */
[----:B------:R-:W1:Y:S02]  /*25d0*/  @!P3 DFMA R80, -R132, R80, R76 ;  /* 0x000000508450b22b */ /* 0x000e64000000014c */
[----:B-1----:R0:W-:Y:S01]  /*25e0*/  @!P3 STG.E.64 desc[UR4][R98.64+0x1600], R80 ;  /* 0x001600506200b986 */ /* 0x0021e2000c101b04 */
[----:B------:R-:W-:-:S15]  /*25f0*/  ISETP.GE.AND P3, PT, R2, UR10, PT ;  /* 0x0000000a02007c0c */ /* 0x000fde000bf66270 */
[----:B------:R-:W-:-:S15]  /*2600*/  NOP ;  /* 0x0000000000007918 */ /* 0x000fde0000000000 */
[----:B------:R-:W-:-:S15]  /*2610*/  NOP ;  /* 0x0000000000007918 */ /* 0x000fde0000000000 */
[----:B------:R-:W-:-:S15]  /*2620*/  NOP ;  /* 0x0000000000007918 */ /* 0x000fde0000000000 */
[----:B------:R-:W-:-:S01]  /*2630*/  NOP ;  /* 0x0000000000007918 */ /* 0x000fc20000000000 */
        /* <DEDUP_REMOVED lines=15> */
[----:B-1----:R0:W-:-:S15]  /*2730*/  @!P1 STG.E.64 desc[UR4][R98.64+0x1c00], R128 ;  /* 0x001c008062009986 */ /* 0x0021de000c101b04 */
[----:B------:R-:W-:-:S15]  /*2740*/  NOP ;  /* 0x0000000000007918 */ /* 0x000fde0000000000 */
[----:B------:R-:W-:-:S15]  /*2750*/  NOP ;  /* 0x0000000000007918 */ /* 0x000fde0000000000 */
[----:B------:R-:W-:-:S15]  /*2760*/  NOP ;  /* 0x0000000000007918 */ /* 0x000fde0000000000 */
[----:B------:R-:W-:-:S02]  /*2770*/  NOP ;  /* 0x0000000000007918 */ /* 0x000fc40000000000 */
        /* <DEDUP_REMOVED lines=19> */
[----:B-1----:R0:W-:Y:S01]  /*28b0*/  @!P2 STG.E.64 desc[UR4][R98.64+0x1a00], R136 ;  /* 0x001a00886200a986 */ /* 0x0021e2000c101b04 */
[----:B------:R-:W-:Y:S05]  /*28c0*/  @P6 EXIT ;  /* 0x000000000000694d */ /* 0x000fea0003800000 */
[----:B------:R-:W1:Y:S02]  /*28d0*/  DFMA R134, -R132, R134, R96 ;  /* 0x000000868486722b */ /* 0x000e640000000160 */
[----:B-1----:R-:W-:Y:S01]  /*28e0*/  STG.E.64 desc[UR4][R98.64+0x1f00], R134 ;  /* 0x001f008662007986 */ /* 0x002fe2000c101b04 */
[----:B------:R-:W-:Y:S05]  /*28f0*/  EXIT ;  /* 0x000000000000794d */ /* 0x000fea0003800000 */
.L_x_3942:
        /* <DEDUP_REMOVED lines=16> */
.L_x_11288:


//--------------------- .text._ZN43_GLOBAL__N__9ae7fba5_10_SoftMax_cu_9f978f6321softmax_warp_backwardIdddLi9ELb0ELb0EEEvPT0_PKT_S5_iiiPKb --------------------------
	.section	.text._ZN43_GLOBAL__N__9ae7fba5_10_SoftMax_cu_9f978f6321softmax_warp_backwardIdddLi9ELb0ELb0EEEvPT0_PKT_S5_iiiPKb,"ax",@progbits
	.align	128
.text._ZN43_GLOBAL__N__9ae7fba5_10_SoftMax_cu_9f978f6321softmax_warp_backwardIdddLi9ELb0ELb0EEEvPT0_PKT_S5_iiiPKb:
        .type           _ZN43_GLOBAL__N__9ae7fba5_10_SoftMax_cu_9f978f6321softmax_warp_backwardIdddLi9ELb0ELb0EEEvPT0_PKT_S5_iiiPKb,@function
        .size           _ZN43_GLOBAL__N__9ae7fba5_10_SoftMax_cu_9f978f6321softmax_warp_backwardIdddLi9ELb0ELb0EEEvPT0_PKT_S5_iiiPKb,(.L_x_11289 - _ZN43_GLOBAL__N__9ae7fba5_10_SoftMax_cu_9f978f6321softmax_warp_backwardIdddLi9ELb0ELb0EEEvPT0_PKT_S5_iiiPKb)
        .other          _ZN43_GLOBAL__N__9ae7fba5_10_SoftMax_cu_9f978f6321softmax_warp_backwardIdddLi9ELb0ELb0EEEvPT0_PKT_S5_iiiPKb,@"STO_CUDA_ENTRY STV_DEFAULT"
_ZN43_GLOBAL__N__9ae7fba5_10_SoftMax_cu_9f978f6321softmax_warp_backwardIdddLi9ELb0ELb0EEEvPT0_PKT_S5_iiiPKb:
[----:B------:R-:W-:Y:S01]  /*0000*/  LDC R1, c[0x0][0x37c] ;  /* 0x0000df00ff017b82 */ /* 0x000fe20000000800 */
[----:B------:R-:W0:Y:S01]  /*0010*/  S2R R5, SR_CTAID.X ;  /* 0x0000000000057919 */ /* 0x000e220000002500 */
[----:B------:R-:W0:Y:S06]  /*0020*/  LDCU UR4, c[0x0][0x364] ;  /* 0x00006c80ff0477ac */ /* 0x000e2c0008000800 */
[----:B------:R-:W1:Y:S01]  /*0030*/  LDC.64 R2, c[0x0][0x388] ;  /* 0x0000e200ff027b82 */ /* 0x000e620000000a00 */
[----:B------:R-:W-:Y:S01]  /*0040*/  CS2R R66, SRZ ;  /* 0x0000000000427805 */ /* 0x000fe2000001ff00 */
[----:B------:R-:W0:Y:S01]  /*0050*/  S2R R4, SR_TID.Y ;  /* 0x0000000000047919 */ /* 0x000e220000002200 */
[----:B------:R-:W2:Y:S01]  /*0060*/  LDCU UR8, c[0x0][0x3a0] ;  /* 0x00007400ff0877ac */ /* 0x000ea20008000800 */
[----:B------:R-:W-:Y:S01]  /*0070*/  CS2R R68, SRZ ;  /* 0x0000000000447805 */ /* 0x000fe2000001ff00 */
[----:B------:R-:W3:Y:S01]  /*0080*/  S2R R0, SR_TID.X ;  /* 0x0000000000007919 */ /* 0x000ee20000002100 */
[----:B------:R-:W4:Y:S02]  /*0090*/  LDCU.64 UR6, c[0x0][0x398] ;  /* 0x00007300ff0677ac */ /* 0x000f240008000a00 */
[----:B------:R-:W1:Y:S01]  /*00a0*/  LDC.64 R70, c[0x0][0x390] ;  /* 0x0000e400ff467b82 */ /* 0x000e620000000a00 */
[----:B------:R-:W-:-:S02]  /*00b0*/  CS2R R64, SRZ ;  /* 0x0000000000407805 */ /* 0x000fc4000001ff00 */
[----:B------:R-:W-:Y:S01]  /*00c0*/  CS2R R62, SRZ ;  /* 0x00000000003e7805 */ /* 0x000fe2000001ff00 */
[----:B0-----:R-:W-:Y:S01]  /*00d0*/  IMAD R5, R5, UR4, R4 ;  /* 0x0000000405057c24 */ /* 0x001fe2000f8e0204 */
[----:B------:R-:W0:Y:S01]  /*00e0*/  LDCU.64 UR4, c[0x0][0x358] ;  /* 0x00006b00ff0477ac */ /* 0x000e220008000a00 */
[----:B---3--:R-:W-:-:S03]  /*00f0*/  LOP3.LUT R0, R0, 0x1f, RZ, 0xc0, !PT ;  /* 0x0000001f00007812 */ /* 0x008fc600078ec0ff */
[C---:B----4-:R-:W-:Y:S02]  /*0100*/  IADD3 R6, PT, PT, -R5.reuse, UR6, RZ ;  /* 0x0000000605067c10 */ /* 0x050fe4000fffe1ff */
[C---:B--2---:R-:W-:Y:S01]  /*0110*/  ISETP.GE.AND P5, PT, R0.reuse, UR8, PT ;  /* 0x0000000800007c0c */ /* 0x044fe2000bfa6270 */
[C---:B------:R-:W-:Y:S02]  /*0120*/  VIADD R4, R0.reuse, 0x20 ;  /* 0x0000002000047836 */ /* 0x040fe40000000000 */
[----:B------:R-:W-:Y:S01]  /*0130*/  VIADD R7, R0, 0x40 ;  /* 0x0000004000077836 */ /* 0x000fe20000000000 */
[----:B------:R-:W-:Y:S01]  /*0140*/  ISETP.LT.OR P4, PT, R6, 0x1, P5 ;  /* 0x000000010600780c */ /* 0x000fe20002f81670 */
[----:B------:R-:W-:Y:S01]  /*0150*/  IMAD R60, R5, UR7, R0 ;  /* 0x00000007053c7c24 */ /* 0x000fe2000f8e0200 */
[----:B------:R-:W-:Y:S01]  /*0160*/  ISETP.GE.AND P6, PT, R4, UR8, PT ;  /* 0x0000000804007c0c */ /* 0x000fe2000bfc6270 */
[----:B------:R-:W-:Y:S01]  /*0170*/  VIADD R4, R0, 0x80 ;  /* 0x0000008000047836 */ /* 0x000fe20000000000 */
[----:B------:R-:W-:Y:S01]  /*0180*/  ISETP.GE.AND P3, PT, R7, UR8, PT ;  /* 0x0000000807007c0c */ /* 0x000fe2000bf66270 */
[----:B-1----:R-:W-:Y:S01]  /*0190*/  IMAD.WIDE R2, R60, 0x8, R2 ;  /* 0x000000083c027825 */ /* 0x002fe200078e0202 */
[----:B------:R-:W-:-:S02]  /*01a0*/  ISETP.LT.OR P1, PT, R6, 0x1, P6 ;  /* 0x000000010600780c */ /* 0x000fc40003721670 */
[----:B------:R-:W-:Y:S01]  /*01b0*/  ISETP.GE.AND P2, PT, R4, UR8, PT ;  /* 0x0000000804007c0c */ /* 0x000fe2000bf46270 */
[----:B------:R-:W-:Y:S01]  /*01c0*/  IMAD.WIDE R70, R60, 0x8, R70 ;  /* 0x000000083c467825 */ /* 0x000fe200078e0246 */
[----:B------:R-:W-:-:S03]  /*01d0*/  ISETP.LT.OR P3, PT, R6, 0x1, P3 ;  /* 0x000000010600780c */ /* 0x000fc60001f61670 */
[C---:B------:R-:W-:Y:S01]  /*01e0*/  VIADD R8, R0.reuse, 0x60 ;  /* 0x0000006000087836 */ /* 0x040fe20000000000 */
[----:B0-----:R-:W2:Y:S01]  /*01f0*/  @!P4 LDG.E.64 R66, desc[UR4][R2.64] ;  /* 0x000000040242c981 */ /* 0x001ea2000c1e1b00 */
[----:B------:R-:W-:-:S03]  /*0200*/  VIADD R4, R0, 0xa0 ;  /* 0x000000a000047836 */ /* 0x000fc60000000000 */
[----:B------:R0:W5:Y:S01]  /*0210*/  @!P4 LDG.E.64 R68, desc[UR4][R70.64] ;  /* 0x000000044644c981 */ /* 0x000162000c1e1b00 */
[----:B------:R-:W-:Y:S02]  /*0220*/  ISETP.GE.AND P0, PT, R8, UR8, PT ;  /* 0x0000000808007c0c */ /* 0x000fe4000bf06270 */
[----:B------:R-:W-:Y:S01]  /*0230*/  ISETP.GE.AND P4, PT, R4, UR8, PT ;  /* 0x0000000804007c0c */ /* 0x000fe2000bf86270 */
[----:B------:R-:W-:Y:S01]  /*0240*/  VIADD R4, R0, 0xc0 ;  /* 0x000000c000047836 */ /* 0x000fe20000000000 */
[----:B------:R-:W-:Y:S02]  /*0250*/  ISETP.LT.OR P0, PT, R6, 0x1, P0 ;  /* 0x000000010600780c */ /* 0x000fe40000701670 */
[----:B------:R-:W-:Y:S02]  /*0260*/  CS2R R58, SRZ ;  /* 0x00000000003a7805 */ /* 0x000fe4000001ff00 */
[----:B------:R-:W-:Y:S01]  /*0270*/  CS2R R56, SRZ ;  /* 0x0000000000387805 */ /* 0x000fe2000001ff00 */
[----:B------:R-:W3:Y:S04]  /*0280*/  @!P1 LDG.E.64 R64, desc[UR4][R2.64+0x100] ;  /* 0x0001000402409981 */ /* 0x000ee8000c1e1b00 */
[----:B------:R0:W5:Y:S01]  /*0290*/  @!P1 LDG.E.64 R62, desc[UR4][R70.64+0x100] ;  /* 0x00010004463e9981 */ /* 0x000162000c1e1b00 */
[----:B------:R-:W-:Y:S01]  /*02a0*/  ISETP.GE.AND P1, PT, R4, UR8, PT ;  /* 0x0000000804007c0c */ /* 0x000fe2000bf26270 */
[----:B------:R-:W-:Y:S01]  /*02b0*/  VIADD R4, R0, 0xe0 ;  /* 0x000000e000047836 */ /* 0x000fe20000000000 */
[----:B------:R-:W-:Y:S01]  /*02c0*/  ISETP.LT.OR P2, PT, R6, 0x1, P2 ;  /* 0x000000010600780c */ /* 0x000fe20001741670 */
[----:B------:R-:W4:Y:S01]  /*02d0*/  @!P3 LDG.E.64 R58, desc[UR4][R2.64+0x200] ;  /* 0x00020004023ab981 */ /* 0x000f22000c1e1b00 */
[----:B------:R-:W-:-:S02]  /*02e0*/  CS2R R54, SRZ ;  /* 0x0000000000367805 */ /* 0x000fc4000001ff00 */
[----:B------:R-:W-:Y:S01]  /*02f0*/  CS2R R52, SRZ ;  /* 0x0000000000347805 */ /* 0x000fe2000001ff00 */
[----:B------:R0:W5:Y:S01]  /*0300*/  @!P3 LDG.E.64 R56, desc[UR4][R70.64+0x200] ;  /* 0x000200044638b981 */ /* 0x000162000c1e1b00 */
[----:B------:R-:W-:Y:S01]  /*0310*/  ISETP.GE.AND P3, PT, R4, UR8, PT ;  /* 0x0000000804007c0c */ /* 0x000fe2000bf66270 */
[----:B------:R-:W-:Y:S01]  /*0320*/  VIADD R4, R0, 0x100 ;  /* 0x0000010000047836 */ /* 0x000fe20000000000 */
[C---:B------:R-:W-:Y:S02]  /*0330*/  ISETP.LT.OR P1, PT, R6.reuse, 0x1, P1 ;  /* 0x000000010600780c */ /* 0x040fe40000f21670 */
[----:B------:R-:W-:Y:S02]  /*0340*/  CS2R R50, SRZ ;  /* 0x0000000000327805 */ /* 0x000fe4000001ff00 */
[----:B------:R-:W-:Y:S01]  /*0350*/  CS2R R48, SRZ ;  /* 0x0000000000307805 */ /* 0x000fe2000001ff00 */
[----:B------:R-:W4:Y:S01]  /*0360*/  @!P0 LDG.E.64 R54, desc[UR4][R2.64+0x300] ;  /* 0x0003000402368981 */ /* 0x000f22000c1e1b00 */
[----:B------:R-:W-:-:S03]  /*0370*/  ISETP.LT.OR P4, PT, R6, 0x1, P4 ;  /* 0x000000010600780c */ /* 0x000fc60002781670 */
[----:B------:R0:W5:Y:S01]  /*0380*/  @!P0 LDG.E.64 R52, desc[UR4][R70.64+0x300] ;  /* 0x0003000446348981 */ /* 0x000162000c1e1b00 */
[----:B------:R-:W-:Y:S01]  /*0390*/  ISETP.GE.AND P0, PT, R4, UR8, PT ;  /* 0x0000000804007c0c */ /* 0x000fe2000bf06270 */
[----:B------:R-:W-:Y:S01]  /*03a0*/  VIADD R4, R0, 0x120 ;  /* 0x0000012000047836 */ /* 0x000fe20000000000 */
[----:B------:R-:W-:Y:S02]  /*03b0*/  CS2R R42, SRZ ;  /* 0x00000000002a7805 */ /* 0x000fe4000001ff00 */
[----:B------:R-:W-:Y:S02]  /*03c0*/  CS2R R40, SRZ ;  /* 0x0000000000287805 */ /* 0x000fe4000001ff00 */
[----:B------:R-:W-:Y:S01]  /*03d0*/  ISETP.LT.OR P3, PT, R6, 0x1, P3 ;  /* 0x000000010600780c */ /* 0x000fe20001f61670 */
[----:B------:R-:W4:Y:S01]  /*03e0*/  @!P2 LDG.E.64 R50, desc[UR4][R2.64+0x400] ;  /* 0x000400040232a981 */ /* 0x000f22000c1e1b00 */
[----:B------:R-:W-:Y:S02]  /*03f0*/  CS2R R46, SRZ ;  /* 0x00000000002e7805 */ /* 0x000fe4000001ff00 */
[----:B------:R-:W-:Y:S01]  /*0400*/  CS2R R44, SRZ ;  /* 0x00000000002c7805 */ /* 0x000fe2000001ff00 */
[----:B------:R0:W5:Y:S01]  /*0410*/  @!P2 LDG.E.64 R48, desc[UR4][R70.64+0x400] ;  /* 0x000400044630a981 */ /* 0x000162000c1e1b00 */
[----:B------:R-:W-:-:S02]  /*0420*/  ISETP.GE.AND P2, PT, R4, UR8, PT ;  /* 0x0000000804007c0c */ /* 0x000fc4000bf46270 */
[C---:B------:R-:W-:Y:S01]  /*0430*/  ISETP.LT.OR P0, PT, R6.reuse, 0x1, P0 ;  /* 0x000000010600780c */ /* 0x040fe20000701670 */
[----:B------:R-:W4:Y:S01]  /*0440*/  @!P1 LDG.E.64 R42, desc[UR4][R2.64+0x600] ;  /* 0x00060004022a9981 */ /* 0x000f22000c1e1b00 */
[----:B------:R-:W-:Y:S02]  /*0450*/  CS2R R38, SRZ ;  /* 0x0000000000267805 */ /* 0x000fe4000001ff00 */
[----:B------:R-:W-:Y:S01]  /*0460*/  CS2R R36, SRZ ;  /* 0x0000000000247805 */ /* 0x000fe2000001ff00 */
[----:B------:R0:W5:Y:S01]  /*0470*/  @!P1 LDG.E.64 R40, desc[UR4][R70.64+0x600] ;  /* 0x0006000446289981 */ /* 0x000162000c1e1b00 */
[----:B------:R-:W-:Y:S01]  /*0480*/  ISETP.LT.OR P1, PT, R6, 0x1, P2 ;  /* 0x000000010600780c */ /* 0x000fe20001721670 */
[----:B------:R-:W-:Y:S02]  /*0490*/  VIADD R4, R0, 0x140 ;  /* 0x0000014000047836 */ /* 0x000fe40000000000 */
[----:B------:R-:W4:Y:S01]  /*04a0*/  @!P4 LDG.E.64 R46, desc[UR4][R2.64+0x500] ;  /* 0x00050004022ec981 */ /* 0x000f22000c1e1b00 */
[----:B------:R-:W-:-:S03]  /*04b0*/  CS2R R34, SRZ ;  /* 0x0000000000227805 */ /* 0x000fc6000001ff00 */
[----:B------:R0:W5:Y:S01]  /*04c0*/  @!P4 LDG.E.64 R44, desc[UR4][R70.64+0x500] ;  /* 0x00050004462cc981 */ /* 0x000162000c1e1b00 */
[----:B------:R-:W-:Y:S02]  /*04d0*/  ISETP.GE.AND P4, PT, R6, 0x1, PT ;  /* 0x000000010600780c */ /* 0x000fe40003f86270 */
[----:B------:R-:W-:Y:S02]  /*04e0*/  CS2R R32, SRZ ;  /* 0x0000000000207805 */ /* 0x000fe4000001ff00 */
[----:B------:R-:W-:Y:S01]  /*04f0*/  CS2R R30, SRZ ;  /* 0x00000000001e7805 */ /* 0x000fe2000001ff00 */
[----:B------:R-:W4:Y:S01]  /*0500*/  @!P3 LDG.E.64 R38, desc[UR4][R2.64+0x700] ;  /* 0x000700040226b981 */ /* 0x000f22000c1e1b00 */
[----:B------:R-:W-:Y:S01]  /*0510*/  CS2R R28, SRZ ;  /* 0x00000000001c7805 */ /* 0x000fe2000001ff00 */
[----:B------:R-:W-:Y:S02]  /*0520*/  VIADD R5, R0, 0x160 ;  /* 0x0000016000057836 */ /* 0x000fe40000000000 */
[----:B------:R0:W5:Y:S01]  /*0530*/  @!P3 LDG.E.64 R36, desc[UR4][R70.64+0x700] ;  /* 0x000700044624b981 */ /* 0x000162000c1e1b00 */
[----:B------:R-:W-:Y:S01]  /*0540*/  ISETP.GE.OR P3, PT, R4, UR8, !P4 ;  /* 0x0000000804007c0c */ /* 0x000fe2000e766670 */
[----:B------:R-:W-:-:S02]  /*0550*/  VIADD R4, R0, 0x180 ;  /* 0x0000018000047836 */ /* 0x000fc40000000000 */
[----:B------:R-:W4:Y:S04]  /*0560*/  @!P0 LDG.E.64 R34, desc[UR4][R2.64+0x800] ;  /* 0x0008000402228981 */ /* 0x000f28000c1e1b00 */
[----:B------:R0:W5:Y:S01]  /*0570*/  @!P0 LDG.E.64 R32, desc[UR4][R70.64+0x800] ;  /* 0x0008000446208981 */ /* 0x000162000c1e1b00 */
[----:B------:R-:W-:-:S03]  /*0580*/  ISETP.GE.OR P0, PT, R5, UR8, !P4 ;  /* 0x0000000805007c0c */ /* 0x000fc6000e706670 */
[----:B------:R-:W4:Y:S04]  /*0590*/  @!P1 LDG.E.64 R30, desc[UR4][R2.64+0x900] ;  /* 0x00090004021e9981 */ /* 0x000f28000c1e1b00 */
[----:B------:R0:W5:Y:S01]  /*05a0*/  @!P1 LDG.E.64 R28, desc[UR4][R70.64+0x900] ;  /* 0x00090004461c9981 */ /* 0x000162000c1e1b00 */
[----:B------:R-:W-:Y:S02]  /*05b0*/  ISETP.GE.OR P1, PT, R4, UR8, !P4 ;  /* 0x0000000804007c0c */ /* 0x000fe4000e726670 */
[----:B------:R-:W-:Y:S02]  /*05c0*/  CS2R R26, SRZ ;  /* 0x00000000001a7805 */ /* 0x000fe4000001ff00 */
[----:B------:R-:W-:Y:S02]  /*05d0*/  CS2R R24, SRZ ;  /* 0x0000000000187805 */ /* 0x000fe4000001ff00 */
[----:B------:R-:W-:-:S02]  /*05e0*/  CS2R R22, SRZ ;  /* 0x0000000000167805 */ /* 0x000fc4000001ff00 */
[----:B------:R-:W-:Y:S01]  /*05f0*/  CS2R R20, SRZ ;  /* 0x0000000000147805 */ /* 0x000fe2000001ff00 */
[C---:B------:R-:W-:Y:S01]  /*0600*/  VIADD R5, R0.reuse, 0x1a0 ;  /* 0x000001a000057836 */ /* 0x040fe20000000000 */
[----:B------:R-:W-:Y:S02]  /*0610*/  CS2R R18, SRZ ;  /* 0x0000000000127805 */ /* 0x000fe4000001ff00 */
[----:B------:R-:W-:Y:S01]  /*0620*/  CS2R R16, SRZ ;  /* 0x0000000000107805 */ /* 0x000fe2000001ff00 */
[C---:B------:R-:W-:Y:S01]  /*0630*/  VIADD R4, R0.reuse, 0x1c0 ;  /* 0x000001c000047836 */ /* 0x040fe20000000000 */
[----:B------:R-:W4:Y:S01]  /*0640*/  @!P3 LDG.E.64 R26, desc[UR4][R2.64+0xa00] ;  /* 0x000a0004021ab981 */ /* 0x000f22000c1e1b00 */
[----:B------:R-:W-:-:S03]  /*0650*/  VIADD R61, R0, 0x1e0 ;  /* 0x000001e0003d7836 */ /* 0x000fc60000000000 */
[----:B------:R0:W5:Y:S01]  /*0660*/  @!P3 LDG.E.64 R24, desc[UR4][R70.64+0xa00] ;  /* 0x000a00044618b981 */ /* 0x000162000c1e1b00 */
[----:B------:R-:W-:-:S03]  /*0670*/  ISETP.GE.OR P3, PT, R5, UR8, !P4 ;  /* 0x0000000805007c0c */ /* 0x000fc6000e766670 */
        /* <DEDUP_REMOVED lines=9> */
[----:B------:R-:W4:Y:S04]  /*0710*/  @!P3 LDG.E.64 R14, desc[UR4][R2.64+0xd00] ;  /* 0x000d0004020eb981 */ /* 0x000f28000c1e1b00 */
[----:B------:R-:W4:Y:S04]  /*0720*/  @!P0 LDG.E.64 R12, desc[UR4][R2.64+0xe00] ;  /* 0x000e0004020c8981 */ /* 0x000f28000c1e1b00 */
[----:B------:R-:W4:Y:S01]  /*0730*/  @!P1 LDG.E.64 R10, desc[UR4][R2.64+0xf00] ;  /* 0x000f0004020a9981 */ /* 0x000f22000c1e1b00 */
[----:B------:R-:W-:-:S06]  /*0740*/  CS2R R8, SRZ ;  /* 0x0000000000087805 */ /* 0x000fcc000001ff00 */
[----:B------:R0:W5:Y:S01]  /*0750*/  @!P3 LDG.E.64 R8, desc[UR4][R70.64+0xd00] ;  /* 0x000d00044608b981 */ /* 0x000162000c1e1b00 */
        /* <DEDUP_REMOVED lines=93> */
[----:B------:R-:W1:-:S15]  /*0d30*/  SHFL.BFLY PT, R6, R72, 0x4, 0x1f ;  /* 0x0c801f0048067f89 */ /* 0x000e5e00000e0000 */
        /* <DEDUP_REMOVED lines=17> */
[----:B-----5:R0:W1:Y:S02]  /*0e50*/  @!P2 DFMA R28, -R6, R28, R30 ;  /* 0x0000001c061ca22b */ /* 0x020064000000011e */
[----:B0-----:R-:W-:-:S04]  /*0e60*/  LOP3.LUT R30, R0, 0x40, RZ, 0xfc, !PT ;  /* 0x00000040001e7812 */ /* 0x001fc800078efcff */
[----:B------:R-:W-:Y:S02]  /*0e70*/  ISETP.GE.AND P1, PT, R30, UR8, PT ;  /* 0x000000081e007c0c */ /* 0x000fe4000bf26270 */
[----:B------:R-:W-:-:S04]  /*0e80*/  LOP3.LUT R30, R0, 0x60, RZ, 0xfc, !PT ;  /* 0x00000060001e7812 */ /* 0x000fc800078efcff */
[----:B------:R-:W-:Y:S02]  /*0e90*/  ISETP.GE.AND P0, PT, R30, UR8, PT ;  /* 0x000000081e007c0c */ /* 0x000fe4000bf06270 */
[----:B------:R-:W-:-:S04]  /*0ea0*/  LOP3.LUT R30, R0, 0x80, RZ, 0xfc, !PT ;  /* 0x00000080001e7812 */ /* 0x000fc800078efcff */
[----:B------:R-:W-:Y:S02]  /*0eb0*/  ISETP.GE.AND P4, PT, R30, UR8, PT ;  /* 0x000000081e007c0c */ /* 0x000fe4000bf86270 */
[----:B------:R-:W-:-:S04]  /*0ec0*/  LOP3.LUT R30, R0, 0xa0, RZ, 0xfc, !PT ;  /* 0x000000a0001e7812 */ /* 0x000fc800078efcff */
[----:B------:R-:W-:Y:S02]  /*0ed0*/  ISETP.GE.AND P3, PT, R30, UR8, PT ;  /* 0x000000081e007c0c */ /* 0x000fe4000bf66270 */
[----:B------:R-:W0:Y:S02]  /*0ee0*/  LDC.64 R30, c[0x0][0x380] ;  /* 0x0000e000ff1e7b82 */ /* 0x000e240000000a00 */
[----:B0-----:R-:W-:-:S05]  /*0ef0*/  IMAD.WIDE R30, R60, 0x8, R30 ;  /* 0x000000083c1e7825 */ /* 0x001fca00078e021e */
[----:B-1----:R0:W-:-:S15]  /*0f00*/  @!P2 STG.E.64 desc[UR4][R30.64+0x900], R28 ;  /* 0x0009001c1e00a986 */ /* 0x0021de000c101b04 */
[----:B------:R-:W-:-:S15]  /*0f10*/  NOP ;  /* 0x0000000000007918 */ /* 0x000fde0000000000 */
[----:B------:R-:W-:-:S01]  /*0f20*/  NOP ;  /* 0x0000000000007918 */ /* 0x000fc20000000000 */
[----:B------:R1:W2:Y:S02]  /*0f30*/  @!P3 DFMA R44, -R6, R44, R46 ;  /* 0x0000002c062cb22b */ /* 0x0002a4000000012e */
[----:B-1----:R-:W-:Y:S01]  /*0f40*/  LOP3.LUT R46, R0, 0xc0, RZ, 0xfc, !PT ;  /* 0x000000c0002e7812 */ /* 0x002fe200078efcff */
[----:B--2---:R0:W-:-:S15]  /*0f50*/  @!P3 STG.E.64 desc[UR4][R30.64+0x500], R44 ;  /* 0x0005002c1e00b986 */ /* 0x0041de000c101b04 */
        /* <DEDUP_REMOVED lines=40> */
[----:B-1----:R-:W-:Y:S01]  /*11e0*/  VIADD R34, R0, 0x140 ;  /* 0x0000014000227836 */ /* 0x002fe20000000000 */
[----:B--2---:R0:W-:Y:S01]  /*11f0*/  @!P1 STG.E.64 desc[UR4][R30.64+0x800], R32 ;  /* 0x000800201e009986 */ /* 0x0041e2000c101b04 */
[----:B------:R-:W-:-:S15]  /*1200*/  ISETP.GE.AND P1, PT, R61, UR8, PT ;  /* 0x000000083d007c0c */ /* 0x000fde000bf26270 */
[----:B------:R-:W-:-:S15]  /*1210*/  NOP ;  /* 0x0000000000007918 */ /* 0x000fde0000000000 */
[----:B------:R-:W-:-:S15]  /*1220*/  NOP ;  /* 0x0000000000007918 */ /* 0x000fde0000000000 */
[----:B------:R-:W-:-:S15]  /*1230*/  NOP ;  /* 0x0000000000007918 */ /* 0x000fde0000000000 */
        /* <DEDUP_REMOVED lines=22> */
[C---:B-1----:R-:W-:Y:S01]  /*13a0*/  LOP3.LUT R22, R0.reuse, 0x180, RZ, 0xfc, !PT ;  /* 0x0000018000167812 */ /* 0x042fe200078efcff */
[----:B--2---:R0:W-:Y:S01]  /*13b0*/  @!P4 STG.E.64 desc[UR4][R30.64+0xb00], R20 ;  /* 0x000b00141e00c986 */ /* 0x0041e2000c101b04 */
[----:B------:R-:W-:Y:S02]  /*13c0*/  LOP3.LUT R0, R0, 0x1a0, RZ, 0xfc, !PT ;  /* 0x000001a000007812 */ /* 0x000fe400078efcff */
[----:B------:R-:W-:Y:S02]  /*13d0*/  ISETP.GE.AND P3, PT, R22, UR8, PT ;  /* 0x0000000816007c0c */ /* 0x000fe4000bf66270 */
[----:B------:R-:W-:Y:S02]  /*13e0*/  ISETP.GE.AND P5, PT, R0, UR8, PT ;  /* 0x0000000800007c0c */ /* 0x000fe4000bfa6270 */
[----:B------:R-:W1:Y:S02]  /*13f0*/  S2R R0, SR_TID.X ;  /* 0x0000000000007919 */ /* 0x000e640000002100 */
[----:B-1----:R-:W-:-:S05]  /*1400*/  LOP3.LUT R0, R0, 0x1f, RZ, 0xc0, !PT ;  /* 0x0000001f00007812 */ /* 0x002fca00078ec0ff */
[----:B------:R-:W-:-:S05]  /*1410*/  VIADD R0, R0, 0x1c0 ;  /* 0x000001c000007836 */ /* 0x000fca0000000000 */
[----:B------:R-:W-:-:S15]  /*1420*/  ISETP.GE.AND P6, PT, R0, UR8, PT ;  /* 0x0000000800007c0c */ /* 0x000fde000bfc6270 */
[----:B------:R-:W-:-:S15]  /*1430*/  NOP ;  /* 0x0000000000007918 */ /* 0x000fde0000000000 */
[----:B------:R-:W-:-:S12]  /*1440*/  NOP ;  /* 0x0000000000007918 */ /* 0x000fd80000000000 */
        /* <DEDUP_REMOVED lines=18> */
.L_x_3943:
        /* <DEDUP_REMOVED lines=9> */
.L_x_11289:


//--------------------- .text._ZN43_GLOBAL__N__9ae7fba5_10_SoftMax_cu_9f978f6321softmax_warp_backwardIdddLi8ELb0ELb0EEEvPT0_PKT_S5_iiiPKb --------------------------
	.section	.text._ZN43_GLOBAL__N__9ae7fba5_10_SoftMax_cu_9f978f6321softmax_warp_backwardIdddLi8ELb0ELb0EEEvPT0_PKT_S5_iiiPKb,"ax",@progbits
	.align	128
.text._ZN43_GLOBAL__N__9ae7fba5_10_SoftMax_cu_9f978f6321softmax_warp_backwardIdddLi8ELb0ELb0EEEvPT0_PKT_S5_iiiPKb:
        .type           _ZN43_GLOBAL__N__9ae7fba5_10_SoftMax_cu_9f978f6321softmax_warp_backwardIdddLi8ELb0ELb0EEEvPT0_PKT_S5_iiiPKb,@function
        .size           _ZN43_GLOBAL__N__9ae7fba5_10_SoftMax_cu_9f978f6321softmax_warp_backwardIdddLi8ELb0ELb0EEEvPT0_PKT_S5_iiiPKb,(.L_x_11290 - _ZN43_GLOBAL__N__9ae7fba5_10_SoftMax_cu_9f978f6321softmax_warp_backwardIdddLi8ELb0ELb0EEEvPT0_PKT_S5_iiiPKb)
        .other          _ZN43_GLOBAL__N__9ae7fba5_10_SoftMax_cu_9f978f6321softmax_warp_backwardIdddLi8ELb0ELb0EEEvPT0_PKT_S5_iiiPKb,@"STO_CUDA_ENTRY STV_DEFAULT"
_ZN43_GLOBAL__N__9ae7fba5_10_SoftMax_cu_9f978f6321softmax_warp_backwardIdddLi8ELb0ELb0EEEvPT0_PKT_S5_iiiPKb:
[----:B------:R-:W-:Y:S01]  /*0000*/  LDC R1, c[0x0][0x37c] ;  /* 0x0000df00ff017b82 */ /* 0x000fe20000000800 */
[----:B------:R-:W0:Y:S01]  /*0010*/  S2R R5, SR_CTAID.X ;  /* 0x0000000000057919 */ /* 0x000e220000002500 */
[----:B------:R-:W0:Y:S06]  /*0020*/  LDCU UR4, c[0x0][0x364] ;  /* 0x00006c80ff0477ac */ /* 0x000e2c0008000800 */
[----:B------:R-:W1:Y:S01]  /*0030*/  LDC.64 R2, c[0x0][0x388] ;  /* 0x0000e200ff027b82 */ /* 0x000e620000000a00 */
[----:B------:R-:W-:Y:S01]  /*0040*/  CS2R R30, SRZ ;  /* 0x00000000001e7805 */ /* 0x000fe2000001ff00 */
[----:B------:R-:W0:Y:S01]  /*0050*/  S2R R0, SR_TID.Y ;  /* 0x0000000000007919 */ /* 0x000e220000002200 */
[----:B------:R-:W2:Y:S01]  /*0060*/  LDCU UR8, c[0x0][0x3a0] ;  /* 0x00007400ff0877ac */ /* 0x000ea20008000800 */
[----:B------:R-:W-:-:S02]  /*0070*/  CS2R R32, SRZ ;  /* 0x0000000000207805 */ /* 0x000fc4000001ff00 */
[----:B------:R-:W-:Y:S01]  /*0080*/  CS2R R28, SRZ ;  /* 0x00000000001c7805 */ /* 0x000fe2000001ff00 */
[----:B------:R-:W3:Y:S01]  /*0090*/  S2R R36, SR_TID.X ;  /* 0x0000000000247919 */ /* 0x000ee20000002100 */
[----:B------:R-:W4:Y:S01]  /*00a0*/  LDCU.64 UR6, c[0x0][0x398] ;  /* 0x00007300ff0677ac */ /* 0x000f220008000a00 */
[----:B------:R-:W1:Y:S01]  /*00b0*/  LDC.64 R34, c[0x0][0x390] ;  /* 0x0000e400ff227b82 */ /* 0x000e620000000a00 */
        /* <DEDUP_REMOVED lines=8> */
[----:B------:R-:W-:Y:S01]  /*0140*/  VIADD R7, R36, 0x60 ;  /* 0x0000006024077836 */ /* 0x000fe20000000000 */
[----:B------:R-:W-:Y:S01]  /*0150*/  ISETP.GE.AND P0, PT, R0, UR8, PT ;  /* 0x0000000800007c0c */ /* 0x000fe2000bf06270 */
[----:B------:R-:W-:Y:S01]  /*0160*/  IMAD R0, R5, UR7, R36 ;  /* 0x0000000705007c24 */ /* 0x000fe2000f8e0224 */
[----:B------:R-:W-:Y:S01]  /*0170*/  ISETP.GE.AND P2, PT, R4, UR8, PT ;  /* 0x0000000804007c0c */ /* 0x000fe2000bf46270 */
[----:B------:R-:W-:Y:S01]  /*0180*/  VIADD R4, R36, 0x80 ;  /* 0x0000008024047836 */ /* 0x000fe20000000000 */
[----:B------:R-:W-:Y:S01]  /*0190*/  ISETP.GE.AND P3, PT, R7, UR8, PT ;  /* 0x0000000807007c0c */ /* 0x000fe2000bf66270 */
[----:B-1----:R-:W-:Y:S01]  /*01a0*/  IMAD.WIDE R2, R0, 0x8, R2 ;  /* 0x0000000800027825 */ /* 0x002fe200078e0202 */
[----:B------:R-:W-:-:S02]  /*01b0*/  ISETP.LT.OR P0, PT, R6, 0x1, P0 ;  /* 0x000000010600780c */ /* 0x000fc40000701670 */
[----:B------:R-:W-:Y:S01]  /*01c0*/  ISETP.LT.OR P6, PT, R6, 0x1, P2 ;  /* 0x000000010600780c */ /* 0x000fe200017c1670 */
[----:B------:R-:W-:Y:S01]  /*01d0*/  IMAD.WIDE R34, R0, 0x8, R34 ;  /* 0x0000000800227825 */ /* 0x000fe200078e0222 */
[----:B------:R-:W-:Y:S01]  /*01e0*/  CS2R R26, SRZ ;  /* 0x00000000001a7805 */ /* 0x000fe2000001ff00 */
[----:B0-----:R-:W2:Y:S01]  /*01f0*/  @!P4 LDG.E.64 R30, desc[UR4][R2.64] ;  /* 0x00000004021ec981 */ /* 0x001ea2000c1e1b00 */
[----:B------:R-:W-:Y:S02]  /*0200*/  CS2R R24, SRZ ;  /* 0x0000000000187805 */ /* 0x000fe4000001ff00 */
[----:B------:R-:W-:Y:S02]  /*0210*/  CS2R R22, SRZ ;  /* 0x0000000000167805 */ /* 0x000fe4000001ff00 */
[----:B------:R-:W-:Y:S01]  /*0220*/  CS2R R20, SRZ ;  /* 0x0000000000147805 */ /* 0x000fe2000001ff00 */
[----:B------:R-:W5:Y:S01]  /*0230*/  @!P4 LDG.E.64 R32, desc[UR4][R34.64] ;  /* 0x000000042220c981 */ /* 0x000f62000c1e1b00 */
[----:B------:R-:W-:-:S02]  /*0240*/  ISETP.LT.OR P4, PT, R6, 0x1, P3 ;  /* 0x000000010600780c */ /* 0x000fc40001f81670 */
[----:B------:R-:W-:Y:S02]  /*0250*/  CS2R R18, SRZ ;  /* 0x0000000000127805 */ /* 0x000fe4000001ff00 */
[----:B------:R-:W-:Y:S01]  /*0260*/  ISETP.GE.AND P5, PT, R4, UR8, PT ;  /* 0x0000000804007c0c */ /* 0x000fe2000bfa6270 */
[----:B------:R-:W-:Y:S01]  /*0270*/  VIADD R4, R36, 0xa0 ;  /* 0x000000a024047836 */ /* 0x000fe20000000000 */
[----:B------:R-:W3:Y:S04]  /*0280*/  @!P0 LDG.E.64 R28, desc[UR4][R2.64+0x100] ;  /* 0x00010004021c8981 */ /* 0x000ee8000c1e1b00 */
[----:B------:R-:W5:Y:S01]  /*0290*/  @!P0 LDG.E.64 R26, desc[UR4][R34.64+0x100] ;  /* 0x00010004221a8981 */ /* 0x000f62000c1e1b00 */
[----:B------:R-:W-:-:S03]  /*02a0*/  ISETP.GE.AND P0, PT, R6, 0x1, PT ;  /* 0x000000010600780c */ /* 0x000fc60003f06270 */
[----:B------:R-:W4:Y:S04]  /*02b0*/  @!P6 LDG.E.64 R24, desc[UR4][R2.64+0x200] ;  /* 0x000200040218e981 */ /* 0x000f28000c1e1b00 */
[----:B------:R-:W5:Y:S01]  /*02c0*/  @!P6 LDG.E.64 R22, desc[UR4][R34.64+0x200] ;  /* 0x000200042216e981 */ /* 0x000f62000c1e1b00 */
[----:B------:R-:W-:-:S03]  /*02d0*/  ISETP.LT.OR P6, PT, R6, 0x1, P5 ;  /* 0x000000010600780c */ /* 0x000fc60002fc1670 */
[----:B------:R-:W4:Y:S04]  /*02e0*/  @!P4 LDG.E.64 R20, desc[UR4][R2.64+0x300] ;  /* 0x000300040214c981 */ /* 0x000f28000c1e1b00 */
[----:B------:R-:W5:Y:S01]  /*02f0*/  @!P4 LDG.E.64 R18, desc[UR4][R34.64+0x300] ;  /* 0x000300042212c981 */ /* 0x000f62000c1e1b00 */
[----:B------:R-:W-:Y:S02]  /*0300*/  ISETP.GE.OR P4, PT, R4, UR8, !P0 ;  /* 0x0000000804007c0c */ /* 0x000fe4000c786670 */
[----:B------:R-:W-:Y:S02]  /*0310*/  CS2R R16, SRZ ;  /* 0x0000000000107805 */ /* 0x000fe4000001ff00 */
[----:B------:R-:W-:Y:S02]  /*0320*/  CS2R R14, SRZ ;  /* 0x00000000000e7805 */ /* 0x000fe4000001ff00 */
[----:B------:R-:W-:-:S02]  /*0330*/  CS2R R12, SRZ ;  /* 0x00000000000c7805 */ /* 0x000fc4000001ff00 */
[----:B------:R-:W-:Y:S01]  /*0340*/  CS2R R10, SRZ ;  /* 0x00000000000a7805 */ /* 0x000fe2000001ff00 */
[C---:B------:R-:W-:Y:S02]  /*0350*/  VIADD R37, R36.reuse, 0xc0 ;  /* 0x000000c024257836 */ /* 0x040fe40000000000 */
[----:B------:R-:W-:Y:S01]  /*0360*/  VIADD R38, R36, 0xe0 ;  /* 0x000000e024267836 */ /* 0x000fe20000000000 */
[----:B------:R-:W4:Y:S04]  /*0370*/  @!P6 LDG.E.64 R16, desc[UR4][R2.64+0x400] ;  /* 0x000400040210e981 */ /* 0x000f28000c1e1b00 */
[----:B------:R-:W5:Y:S01]  /*0380*/  @!P6 LDG.E.64 R14, desc[UR4][R34.64+0x400] ;  /* 0x00040004220ee981 */ /* 0x000f62000c1e1b00 */
[----:B------:R-:W-:-:S03]  /*0390*/  ISETP.GE.OR P6, PT, R37, UR8, !P0 ;  /* 0x0000000825007c0c */ /* 0x000fc6000c7c6670 */
[----:B------:R-:W4:Y:S04]  /*03a0*/  @!P4 LDG.E.64 R12, desc[UR4][R2.64+0x500] ;  /* 0x00050004020cc981 */ /* 0x000f28000c1e1b00 */
[----:B------:R-:W5:Y:S01]  /*03b0*/  @!P4 LDG.E.64 R10, desc[UR4][R34.64+0x500] ;  /* 0x00050004220ac981 */ /* 0x000f62000c1e1b00 */
[----:B------:R-:W-:Y:S02]  /*03c0*/  ISETP.GE.OR P4, PT, R38, UR8, !P0 ;  /* 0x0000000826007c0c */ /* 0x000fe4000c786670 */
[----:B------:R-:W-:Y:S02]  /*03d0*/  CS2R R8, SRZ ;  /* 0x0000000000087805 */ /* 0x000fe4000001ff00 */
[----:B------:R-:W-:-:S04]  /*03e0*/  CS2R R6, SRZ ;  /* 0x0000000000067805 */ /* 0x000fc8000001ff00 */
[----:B------:R-:W4:Y:S05]  /*03f0*/  @!P6 LDG.E.64 R8, desc[UR4][R2.64+0x600] ;  /* 0x000600040208e981 */ /* 0x000f2a000c1e1b00 */
[----:B------:R0:W4:Y:S01]  /*0400*/  @!P4 LDG.E.64 R6, desc[UR4][R2.64+0x700] ;  /* 0x000700040206c981 */ /* 0x000122000c1e1b00 */
[----:B------:R-:W-:-:S06]  /*0410*/  CS2R R4, SRZ ;  /* 0x0000000000047805 */ /* 0x000fcc000001ff00 */
[----:B------:R-:W5:Y:S01]  /*0420*/  @!P6 LDG.E.64 R4, desc[UR4][R34.64+0x600] ;  /* 0x000600042204e981 */ /* 0x000f62000c1e1b00 */
[----:B0-----:R-:W-:-:S06]  /*0430*/  CS2R R2, SRZ ;  /* 0x0000000000027805 */ /* 0x001fcc000001ff00 */
        /* <DEDUP_REMOVED lines=48> */
[----:B-1----:R-:W0:Y:S02]  /*0740*/  DADD R44, R42, R44 ;  /* 0x000000002a2c7229 */ /* 0x002e24000000002c */
        /* <DEDUP_REMOVED lines=19> */
[----:B------:R-:W-:Y:S01]  /*0880*/  ISETP.GE.AND P6, PT, R37, UR8, PT ;  /* 0x0000000825007c0c */ /* 0x000fe2000bfc6270 */
[----:B-----5:R-:W0:Y:S01]  /*0890*/  @!P1 DFMA R32, -R34, R32, R30 ;  /* 0x000000202220922b */ /* 0x020e22000000011e */
[----:B------:R-:W-:-:S04]  /*08a0*/  LOP3.LUT R36, R36, 0x20, RZ, 0xfc, !PT ;  /* 0x0000002024247812 */ /* 0x000fc800078efcff */
[----:B------:R-:W-:-:S15]  /*08b0*/  ISETP.GE.AND P4, PT, R36, UR8, PT ;  /* 0x0000000824007c0c */ /* 0x000fde000bf86270 */
[----:B------:R-:W-:-:S15]  /*08c0*/  NOP ;  /* 0x0000000000007918 */ /* 0x000fde0000000000 */
[----:B------:R-:W-:-:S15]  /*08d0*/  NOP ;  /* 0x0000000000007918 */ /* 0x000fde0000000000 */
[----:B------:R-:W-:-:S14]  /*08e0*/  NOP ;  /* 0x0000000000007918 */ /* 0x000fdc0000000000 */
[----:B------:R1:W-:Y:S02]  /*08f0*/  @!P6 DFMA R4, -R34, R4, R8 ;  /* 0x000000042204e22b */ /* 0x0003e40000000108 */
[----:B-1----:R-:W1:Y:S02]  /*0900*/  S2R R8, SR_TID.X ;  /* 0x0000000000087919 */ /* 0x002e640000002100 */
[----:B-1----:R-:W-:-:S05]  /*0910*/  LOP3.LUT R8, R8, 0x1f, RZ, 0xc0, !PT ;  /* 0x0000001f08087812 */ /* 0x002fca00078ec0ff */
[----:B------:R-:W-:-:S05]  /*0920*/  VIADD R8, R8, 0xa0 ;  /* 0x000000a008087836 */ /* 0x000fca0000000000 */
[----:B------:R-:W-:Y:S02]  /*0930*/  ISETP.GE.AND P0, PT, R8, UR8, PT ;  /* 0x0000000808007c0c */ /* 0x000fe4000bf06270 */
[----:B------:R-:W1:-:S15]  /*0940*/  LDC.64 R8, c[0x0][0x380] ;  /* 0x0000e000ff087b82 */ /* 0x000e5e0000000a00 */
[----:B------:R-:W-:-:S15]  /*0950*/  NOP ;  /* 0x0000000000007918 */ /* 0x000fde0000000000 */
[----:B------:R-:W-:-:S15]  /*0960*/  NOP ;  /* 0x0000000000007918 */ /* 0x000fde0000000000 */
[----:B------:R-:W-:-:S03]  /*0970*/  NOP ;  /* 0x0000000000007918 */ /* 0x000fc60000000000 */
[----:B------:R-:W2:Y:S01]  /*0980*/  @!P2 DFMA R22, -R34, R22, R24 ;  /* 0x000000162216a22b */ /* 0x000ea20000000118 */
[----:B-1----:R-:W-:-:S05]  /*0990*/  IMAD.WIDE R8, R0, 0x8, R8 ;  /* 0x0000000800087825 */ /* 0x002fca00078e0208 */
[----:B0-----:R0:W-:Y:S01]  /*09a0*/  @!P1 STG.E.64 desc[UR4][R8.64], R32 ;  /* 0x0000002008009986 */ /* 0x0011e2000c101b04 */
[----:B------:R-:W-:-:S03]  /*09b0*/  ISETP.GE.AND P1, PT, R38, UR8, PT ;  /* 0x0000000826007c0c */ /* 0x000fc6000bf26270 */
[----:B--2---:R0:W-:Y:S04]  /*09c0*/  @!P2 STG.E.64 desc[UR4][R8.64+0x200], R22 ;  /* 0x000200160800a986 */ /* 0x0041e8000c101b04 */
[----:B------:R0:W-:-:S15]  /*09d0*/  @!P6 STG.E.64 desc[UR4][R8.64+0x600], R4 ;  /* 0x000600040800e986 */ /* 0x0001de000c101b04 */
[----:B------:R-:W-:-:S15]  /*09e0*/  NOP ;  /* 0x0000000000007918 */ /* 0x000fde0000000000 */
[----:B------:R-:W-:-:S15]  /*09f0*/  NOP ;  /* 0x0000000000007918 */ /* 0x000fde0000000000 */
[----:B------:R-:W-:-:S05]  /*0a00*/  NOP ;  /* 0x0000000000007918 */ /* 0x000fca0000000000 */
        /* <DEDUP_REMOVED lines=24> */
.L_x_3944:
        /* <DEDUP_REMOVED lines=15> */
.L_x_11290:


//--------------------- .text._ZN43_GLOBAL__N__9ae7fba5_10_SoftMax_cu_9f978f6321softmax_warp_backwardIdddLi7ELb0ELb0EEEvPT0_PKT_S5_iiiPKb --------------------------
	.section	.text._ZN43_GLOBAL__N__9ae7fba5_10_SoftMax_cu_9f978f6321softmax_warp_backwardIdddLi7ELb0ELb0EEEvPT0_PKT_S5_iiiPKb,"ax",@progbits
	.align	128
.text._ZN43_GLOBAL__N__9ae7fba5_10_SoftMax_cu_9f978f6321softmax_warp_backwardIdddLi7ELb0ELb0EEEvPT0_PKT_S5_iiiPKb:
        .type           _ZN43_GLOBAL__N__9ae7fba5_10_SoftMax_cu_9f978f6321softmax_warp_backwardIdddLi7ELb0ELb0EEEvPT0_PKT_S5_iiiPKb,@function
        .size           _ZN43_GLOBAL__N__9ae7fba5_10_SoftMax_cu_9f978f6321softmax_warp_backwardIdddLi7ELb0ELb0EEEvPT0_PKT_S5_iiiPKb,(.L_x_11291 - _ZN43_GLOBAL__N__9ae7fba5_10_SoftMax_cu_9f978f6321softmax_warp_backwardIdddLi7ELb0ELb0EEEvPT0_PKT_S5_iiiPKb)
        .other          _ZN43_GLOBAL__N__9ae7fba5_10_SoftMax_cu_9f978f6321softmax_warp_backwardIdddLi7ELb0ELb0EEEvPT0_PKT_S5_iiiPKb,@"STO_CUDA_ENTRY STV_DEFAULT"
_ZN43_GLOBAL__N__9ae7fba5_10_SoftMax_cu_9f978f6321softmax_warp_backwardIdddLi7ELb0ELb0EEEvPT0_PKT_S5_iiiPKb:
        /* <DEDUP_REMOVED lines=8> */
[----:B------:R-:W3:Y:S03]  /*0080*/  S2R R4, SR_TID.X ;  /* 0x0000000000047919 */ /* 0x000ee60000002100 */
[----:B------:R-:W4:Y:S08]  /*0090*/  LDC.64 R14, c[0x0][0x388] ;  /* 0x0000e200ff0e7b82 */ /* 0x000f300000000a00 */
[----:B------:R-:W4:Y:S01]  /*00a0*/  LDC.64 R12, c[0x0][0x390] ;  /* 0x0000e400ff0c7b82 */ /* 0x000f220000000a00 */
[----:B0-----:R-:W-:Y:S01]  /*00b0*/  IMAD R2, R2, UR4, R3 ;  /* 0x0000000402027c24 */ /* 0x001fe2000f8e0203 */
[----:B------:R-:W0:Y:S03]  /*00c0*/  LDCU.64 UR4, c[0x0][0x358] ;  /* 0x00006b00ff0477ac */ /* 0x000e260008000a00 */
[----:B------:R-:W-:Y:S01]  /*00d0*/  IMAD.SHL.U32 R2, R2, 0x2, RZ ;  /* 0x0000000202027824 */ /* 0x000fe200078e00ff */
[----:B---3--:R-:W-:-:S04]  /*00e0*/  LOP3.LUT R3, R4, 0x1f, RZ, 0xc0, !PT ;  /* 0x0000001f04037812 */ /* 0x008fc800078ec0ff */
[CC--:B-1----:R-:W-:Y:S01]  /*00f0*/  ISETP.GE.AND P1, PT, R3.reuse, R0.reuse, PT ;  /* 0x000000000300720c */ /* 0x0c2fe20003f26270 */
[C---:B------:R-:W-:Y:S01]  /*0100*/  VIADD R7, R3.reuse, 0x20 ;  /* 0x0000002003077836 */ /* 0x040fe20000000000 */
[C---:B--2---:R-:W-:Y:S01]  /*0110*/  IADD3 R39, PT, PT, -R2.reuse, UR6, RZ ;  /* 0x0000000602277c10 */ /* 0x044fe2000fffe1ff */
[----:B------:R-:W-:Y:S02]  /*0120*/  IMAD R38, R2, UR7, R3 ;  /* 0x0000000702267c24 */ /* 0x000fe4000f8e0203 */
[----:B------:R-:W-:Y:S01]  /*0130*/  VIADD R9, R3, 0x40 ;  /* 0x0000004003097836 */ /* 0x000fe20000000000 */
[----:B------:R-:W-:Y:S01]  /*0140*/  ISETP.LT.OR P6, PT, R39, 0x1, P1 ;  /* 0x000000012700780c */ /* 0x000fe20000fc1670 */
[----:B------:R-:W-:Y:S01]  /*0150*/  VIADD R5, R3, 0x60 ;  /* 0x0000006003057836 */ /* 0x000fe20000000000 */
[-C--:B------:R-:W-:Y:S01]  /*0160*/  ISETP.GE.AND P2, PT, R7, R0.reuse, PT ;  /* 0x000000000700720c */ /* 0x080fe20003f46270 */
[----:B----4-:R-:W-:Y:S01]  /*0170*/  IMAD.WIDE R14, R38, 0x8, R14 ;  /* 0x00000008260e7825 */ /* 0x010fe200078e020e */
[----:B------:R-:W-:-:S02]  /*0180*/  ISETP.GE.AND P3, PT, R9, R0, PT ;  /* 0x000000000900720c */ /* 0x000fc40003f66270 */
[----:B------:R-:W-:Y:S01]  /*0190*/  ISETP.GE.AND P4, PT, R5, R0, PT ;  /* 0x000000000500720c */ /* 0x000fe20003f86270 */
[----:B------:R-:W-:Y:S01]  /*01a0*/  IMAD.WIDE R12, R38, 0x8, R12 ;  /* 0x00000008260c7825 */ /* 0x000fe200078e020c */
[C---:B------:R-:W-:Y:S02]  /*01b0*/  ISETP.LT.OR P0, PT, R39.reuse, 0x1, P2 ;  /* 0x000000012700780c */ /* 0x040fe40001701670 */
[----:B------:R-:W-:-:S03]  /*01c0*/  ISETP.LT.OR P5, PT, R39, 0x1, P3 ;  /* 0x000000012700780c */ /* 0x000fc60001fa1670 */
[----:B0-----:R-:W2:Y:S04]  /*01d0*/  @!P6 LDG.E.64 R36, desc[UR4][R14.64] ;  /* 0x000000040e24e981 */ /* 0x001ea8000c1e1b00 */
[----:B------:R-:W5:Y:S01]  /*01e0*/  @!P6 LDG.E.64 R34, desc[UR4][R12.64] ;  /* 0x000000040c22e981 */ /* 0x000f62000c1e1b00 */
[----:B------:R-:W-:Y:S02]  /*01f0*/  ISETP.LT.OR P6, PT, R39, 0x1, P4 ;  /* 0x000000012700780c */ /* 0x000fe400027c1670 */
[----:B------:R-:W-:Y:S02]  /*0200*/  CS2R R26, SRZ ;  /* 0x00000000001a7805 */ /* 0x000fe4000001ff00 */
[----:B------:R-:W-:Y:S02]  /*0210*/  CS2R R24, SRZ ;  /* 0x0000000000187805 */ /* 0x000fe4000001ff00 */
[----:B------:R-:W-:-:S02]  /*0220*/  CS2R R18, SRZ ;  /* 0x0000000000127805 */ /* 0x000fc4000001ff00 */
[----:B------:R-:W3:Y:S04]  /*0230*/  @!P0 LDG.E.64 R26, desc[UR4][R14.64+0x100] ;  /* 0x000100040e1a8981 */ /* 0x000ee8000c1e1b00 */
[----:B------:R-:W4:Y:S04]  /*0240*/  @!P5 LDG.E.64 R24, desc[UR4][R14.64+0x200] ;  /* 0x000200040e18d981 */ /* 0x000f28000c1e1b00 */
[----:B------:R0:W4:Y:S01]  /*0250*/  @!P6 LDG.E.64 R18, desc[UR4][R14.64+0x300] ;  /* 0x000300040e12e981 */ /* 0x000122000c1e1b00 */
[----:B------:R-:W-:Y:S02]  /*0260*/  CS2R R28, SRZ ;  /* 0x00000000001c7805 */ /* 0x000fe4000001ff00 */
[----:B------:R-:W-:Y:S01]  /*0270*/  CS2R R22, SRZ ;  /* 0x0000000000167805 */ /* 0x000fe2000001ff00 */
[----:B------:R-:W1:Y:S03]  /*0280*/  S2R R6, SR_TID.X ;  /* 0x0000000000067919 */ /* 0x000e660000002100 */
[----:B------:R-:W5:Y:S01]  /*0290*/  @!P0 LDG.E.64 R28, desc[UR4][R12.64+0x100] ;  /* 0x000100040c1c8981 */ /* 0x000f62000c1e1b00 */
[----:B------:R-:W-:-:S03]  /*02a0*/  ISETP.GE.AND P0, PT, R39, 0x2, PT ;  /* 0x000000022700780c */ /* 0x000fc60003f06270 */
[----:B------:R-:W5:Y:S01]  /*02b0*/  @!P5 LDG.E.64 R22, desc[UR4][R12.64+0x200] ;  /* 0x000200040c16d981 */ /* 0x000f62000c1e1b00 */
[-C--:B------:R-:W-:Y:S02]  /*02c0*/  ISETP.GE.OR P5, PT, R3, R0.reuse, !P0 ;  /* 0x000000000300720c */ /* 0x080fe400047a6670 */
[----:B------:R-:W-:Y:S02]  /*02d0*/  CS2R R20, SRZ ;  /* 0x0000000000147805 */ /* 0x000fe4000001ff00 */
[----:B------:R-:W-:Y:S02]  /*02e0*/  CS2R R2, SRZ ;  /* 0x0000000000027805 */ /* 0x000fe4000001ff00 */
[----:B------:R-:W-:Y:S01]  /*02f0*/  CS2R R4, SRZ ;  /* 0x0000000000047805 */ /* 0x000fe2000001ff00 */
[C---:B0-----:R-:W-:Y:S01]  /*0300*/  IMAD.WIDE.U32 R14, R0.reuse, 0x8, R14 ;  /* 0x00000008000e7825 */ /* 0x041fe200078e000e */
[----:B------:R-:W5:Y:S03]  /*0310*/  @!P6 LDG.E.64 R20, desc[UR4][R12.64+0x300] ;  /* 0x000300040c14e981 */ /* 0x000f66000c1e1b00 */
[----:B------:R-:W-:Y:S01]  /*0320*/  IMAD.WIDE.U32 R32, R0, 0x8, R12 ;  /* 0x0000000800207825 */ /* 0x000fe200078e000c */
[----:B------:R-:W-:Y:S01]  /*0330*/  ISETP.GE.OR P6, PT, R7, R0, !P0 ;  /* 0x000000000700720c */ /* 0x000fe200047c6670 */
[----:B------:R-:W4:Y:S04]  /*0340*/  @!P5 LDG.E.64 R2, desc[UR4][R14.64] ;  /* 0x000000040e02d981 */ /* 0x000f28000c1e1b00 */
[----:B------:R-:W5:Y:S01]  /*0350*/  @!P5 LDG.E.64 R4, desc[UR4][R32.64] ;  /* 0x000000042004d981 */ /* 0x000f62000c1e1b00 */
[----:B-1----:R-:W-:-:S05]  /*0360*/  LOP3.LUT R6, R6, 0x1f, RZ, 0xc0, !PT ;  /* 0x0000001f06067812 */ /* 0x002fca00078ec0ff */
[----:B------:R-:W-:Y:S01]  /*0370*/  VIADD R7, R6, 0x60 ;  /* 0x0000006006077836 */ /* 0x000fe20000000000 */
[----:B------:R-:W-:-:S04]  /*0380*/  ISETP.GE.OR P5, PT, R9, R0, !P0 ;  /* 0x000000000900720c */ /* 0x000fc800047a6670 */
[----:B------:R-:W-:Y:S02]  /*0390*/  ISETP.GE.OR P0, PT, R7, R0, !P0 ;  /* 0x000000000700720c */ /* 0x000fe40004706670 */
[----:B------:R-:W-:Y:S02]  /*03a0*/  CS2R R6, SRZ ;  /* 0x0000000000067805 */ /* 0x000fe4000001ff00 */
[----:B------:R-:W-:Y:S02]  /*03b0*/  CS2R R8, SRZ ;  /* 0x0000000000087805 */ /* 0x000fe4000001ff00 */
[----:B------:R-:W-:Y:S02]  /*03c0*/  CS2R R10, SRZ ;  /* 0x00000000000a7805 */ /* 0x000fe4000001ff00 */
[----:B------:R-:W4:Y:S04]  /*03d0*/  @!P6 LDG.E.64 R6, desc[UR4][R14.64+0x100] ;  /* 0x000100040e06e981 */ /* 0x000f28000c1e1b00 */
[----:B------:R-:W4:Y:S04]  /*03e0*/  @!P5 LDG.E.64 R8, desc[UR4][R14.64+0x200] ;  /* 0x000200040e08d981 */ /* 0x000f28000c1e1b00 */
[----:B------:R0:W4:Y:S02]  /*03f0*/  @!P0 LDG.E.64 R10, desc[UR4][R14.64+0x300] ;  /* 0x000300040e0a8981 */ /* 0x000124000c1e1b00 */
[----:B0-----:R-:W-:-:S06]  /*0400*/  CS2R R14, SRZ ;  /* 0x00000000000e7805 */ /* 0x001fcc000001ff00 */
[----:B------:R-:W5:Y:S01]  /*0410*/  @!P5 LDG.E.64 R14, desc[UR4][R32.64+0x200] ;  /* 0x00020004200ed981 */ /* 0x000f62000c1e1b00 */
        /* <DEDUP_REMOVED lines=10> */
[----:B----4-:R-:W0:-:S15]  /*04c0*/  DADD R12, R12, R24 ;  /* 0x000000000c0c7229 */ /* 0x010e1e0000000018 */
[----:B------:R-:W-:-:S15]  /*04d0*/  NOP ;  /* 0x0000000000007918 */ /* 0x000fde0000000000 */
[----:B------:R-:W-:-:S15]  /*04e0*/  NOP ;  /* 0x0000000000007918 */ /* 0x000fde0000000000 */
[----:B------:R-:W-:-:S15]  /*04f0*/  NOP ;  /* 0x0000000000007918 */ /* 0x000fde0000000000 */
[----:B------:R-:W-:-:S04]  /*0500*/  NOP ;  /* 0x0000000000007918 */ /* 0x000fc80000000000 */
        /* <DEDUP_REMOVED lines=8> */
[----:B------:R-:W0:Y:S01]  /*0590*/  SHFL.BFLY PT, R12, R30, 0x8, 0x1f ;  /* 0x0d001f001e0c7f89 */ /* 0x000e2200000e0000 */
[----:B------:R-:W-:-:S06]  /*05a0*/  CS2R R16, SRZ ;  /* 0x0000000000107805 */ /* 0x000fcc000001ff00 */
[----:B------:R-:W5:-:S15]  /*05b0*/  @!P0 LDG.E.64 R16, desc[UR4][R32.64+0x300] ;  /* 0x0003000420108981 */ /* 0x000f5e000c1e1b00 */
[----:B------:R-:W-:-:S15]  /*05c0*/  NOP ;  /* 0x0000000000007918 */ /* 0x000fde0000000000 */
[----:B------:R-:W-:-:S15]  /*05d0*/  NOP ;  /* 0x0000000000007918 */ /* 0x000fde0000000000 */
[----:B------:R-:W-:-:S06]  /*05e0*/  NOP ;  /* 0x0000000000007918 */ /* 0x000fcc0000000000 */
        /* <DEDUP_REMOVED lines=14> */
[----:B------:R-:W2:-:S15]  /*06d0*/  DADD R40, RZ, R2 ;  /* 0x00000000ff287229 */ /* 0x000e9e0000000002 */
[----:B------:R-:W-:-:S15]  /*06e0*/  NOP ;  /* 0x0000000000007918 */ /* 0x000fde0000000000 */
[----:B------:R-:W-:-:S15]  /*06f0*/  NOP ;  /* 0x0000000000007918 */ /* 0x000fde0000000000 */
[----:B------:R-:W-:-:S15]  /*0700*/  NOP ;  /* 0x0000000000007918 */ /* 0x000fde0000000000 */
[----:B------:R-:W-:-:S04]  /*0710*/  NOP ;  /* 0x0000000000007918 */ /* 0x000fc80000000000 */
[----:B--2---:R-:W2:-:S15]  /*0720*/  DADD R40, R40, R6 ;  /* 0x0000000028287229 */ /* 0x004e9e0000000006 */
        /* <DEDUP_REMOVED lines=9> */
[----:B--2---:R-:W1:Y:S02]  /*07c0*/  DADD R40, R40, R10 ;  /* 0x0000000028287229 */ /* 0x004e64000000000a */
        /* <DEDUP_REMOVED lines=22> */
[----:B-1----:R-:W0:Y:S02]  /*0930*/  DADD R44, R42, R32 ;  /* 0x000000002a2c7229 */ /* 0x002e240000000020 */
[----:B0-----:R-:W-:Y:S04]  /*0940*/  SHFL.BFLY PT, R33, R45, 0x4, 0x1f ;  /* 0x0c801f002d217f89 */ /* 0x001fe800000e0000 */
[----:B------:R-:W0:Y:S01]  /*0950*/  SHFL.BFLY PT, R32, R44, 0x4, 0x1f ;  /* 0x0c801f002c207f89 */ /* 0x000e2200000e0000 */
[----:B------:R-:W-:-:S15]  /*0960*/  ISETP.GE.AND P0, PT, R39, 0x1, PT ;  /* 0x000000012700780c */ /* 0x000fde0003f06270 */
        /* <DEDUP_REMOVED lines=17> */
[----:B-----5:R0:W1:Y:S01]  /*0a80*/  @!P4 DFMA R20, R30, -R20, R18 ;  /* 0x800000141e14c22b */ /* 0x0200620000000012 */
[----:B------:R-:W-:Y:S01]  /*0a90*/  ISETP.NE.AND P0, PT, R39, 0x1, PT ;  /* 0x000000012700780c */ /* 0x000fe20003f05270 */
[----:B0-----:R-:W0:Y:S02]  /*0aa0*/  LDC.64 R18, c[0x0][0x380] ;  /* 0x0000e000ff127b82 */ /* 0x001e240000000a00 */
[----:B0-----:R-:W-:-:S05]  /*0ab0*/  IMAD.WIDE R18, R38, 0x8, R18 ;  /* 0x0000000826127825 */ /* 0x001fca00078e0212 */
[----:B-1----:R0:W-:-:S15]  /*0ac0*/  @!P4 STG.E.64 desc[UR4][R18.64+0x300], R20 ;  /* 0x000300141200c986 */ /* 0x0021de000c101b04 */
[----:B------:R-:W-:-:S15]  /*0ad0*/  NOP ;  /* 0x0000000000007918 */ /* 0x000fde0000000000 */
[----:B------:R-:W-:-:S15]  /*0ae0*/  NOP ;  /* 0x0000000000007918 */ /* 0x000fde0000000000 */
[----:B------:R-:W-:-:S10]  /*0af0*/  NOP ;  /* 0x0000000000007918 */ /* 0x000fd40000000000 */
[----:B------:R-:W1:Y:S02]  /*0b00*/  @!P1 DFMA R34, R30, -R34, R36 ;  /* 0x800000221e22922b */ /* 0x000e640000000024 */
[----:B-1----:R0:W-:-:S15]  /*0b10*/  @!P1 STG.E.64 desc[UR4][R18.64], R34 ;  /* 0x0000002212009986 */ /* 0x0021de000c101b04 */
[----:B------:R-:W-:-:S15]  /*0b20*/  NOP ;  /* 0x0000000000007918 */ /* 0x000fde0000000000 */
[----:B------:R-:W-:-:S15]  /*0b30*/  NOP ;  /* 0x0000000000007918 */ /* 0x000fde0000000000 */
[----:B------:R-:W-:-:S15]  /*0b40*/  NOP ;  /* 0x0000000000007918 */ /* 0x000fde0000000000 */
[----:B------:R-:W-:-:S02]  /*0b50*/  NOP ;  /* 0x0000000000007918 */ /* 0x000fc40000000000 */
[----:B------:R-:W1:Y:S02]  /*0b60*/  @!P2 DFMA R28, R30, -R28, R26 ;  /* 0x8000001c1e1ca22b */ /* 0x000e64000000001a */
[----:B-1----:R0:W-:-:S15]  /*0b70*/  @!P2 STG.E.64 desc[UR4][R18.64+0x100], R28 ;  /* 0x0001001c1200a986 */ /* 0x0021de000c101b04 */
[----:B------:R-:W-:-:S15]  /*0b80*/  NOP ;  /* 0x0000000000007918 */ /* 0x000fde0000000000 */
[----:B------:R-:W-:-:S15]  /*0b90*/  NOP ;  /* 0x0000000000007918 */ /* 0x000fde0000000000 */
[----:B------:R-:W-:-:S15]  /*0ba0*/  NOP ;  /* 0x0000000000007918 */ /* 0x000fde0000000000 */
[----:B------:R-:W-:-:S02]  /*0bb0*/  NOP ;  /* 0x0000000000007918 */ /* 0x000fc40000000000 */
[----:B------:R-:W1:Y:S02]  /*0bc0*/  @!P3 DFMA R22, R30, -R22, R24 ;  /* 0x800000161e16b22b */ /* 0x000e640000000018 */
[----:B-1----:R0:W-:Y:S01]  /*0bd0*/  @!P3 STG.E.64 desc[UR4][R18.64+0x200], R22 ;  /* 0x000200161200b986 */ /* 0x0021e2000c101b04 */
[----:B------:R-:W-:Y:S05]  /*0be0*/  @!P0 EXIT ;  /* 0x000000000000894d */ /* 0x000fea0003800000 */
[----:B0-----:R-:W-:Y:S01]  /*0bf0*/  IMAD.WIDE.U32 R18, R0, 0x8, R18 ;  /* 0x0000000800127825 */ /* 0x001fe200078e0012 */
[----:B------:R-:W0:Y:S04]  /*0c00*/  @!P1 DFMA R4, R32, -R4, R2 ;  /* 0x800000042004922b */ /* 0x000e280000000002 */
[----:B0-----:R0:W-:-:S15]  /*0c10*/  @!P1 STG.E.64 desc[UR4][R18.64], R4 ;  /* 0x0000000412009986 */ /* 0x0011de000c101b04 */
[----:B------:R-:W-:-:S15]  /*0c20*/  NOP ;  /* 0x0000000000007918 */ /* 0x000fde0000000000 */
[----:B------:R-:W-:-:S15]  /*0c30*/  NOP ;  /* 0x0000000000007918 */ /* 0x000fde0000000000 */
[----:B------:R-:W-:-:S15]  /*0c40*/  NOP ;  /* 0x0000000000007918 */ /* 0x000fde0000000000 */
        /* <DEDUP_REMOVED lines=8> */
[----:B------:R-:W-:Y:S05]  /*0cd0*/  @P4 EXIT ;  /* 0x000000000000494d */ /* 0x000fea0003800000 */
[----:B------:R-:W1:Y:S02]  /*0ce0*/  DFMA R16, R32, -R16, R10 ;  /* 0x800000102010722b */ /* 0x000e64000000000a */
[----:B-1----:R-:W-:Y:S01]  /*0cf0*/  STG.E.64 desc[UR4][R18.64+0x300], R16 ;  /* 0x0003001012007986 */ /* 0x002fe2000c101b04 */
[----:B------:R-:W-:Y:S05]  /*0d00*/  EXIT ;  /* 0x000000000000794d */ /* 0x000fea0003800000 */
.L_x_3945:
        /* <DEDUP_REMOVED lines=15> */
.L_x_11291:


//--------------------- .text._ZN43_GLOBAL__N__9ae7fba5_10_SoftMax_cu_9f978f6321softmax_warp_backwardIdddLi6ELb0ELb0EEEvPT0_PKT_S5_iiiPKb --------------------------
	.section	.text._ZN43_GLOBAL__N__9ae7fba5_10_SoftMax_cu_9f978f6321softmax_warp_backwardIdddLi6ELb0ELb0EEEvPT0_PKT_S5_iiiPKb,"ax",@progbits
	.align	128
.text._ZN43_GLOBAL__N__9ae7fba5_10_SoftMax_cu_9f978f6321softmax_warp_backwardIdddLi6ELb0ELb0EEEvPT0_PKT_S5_iiiPKb:
        .type           _ZN43_GLOBAL__N__9ae7fba5_10_SoftMax_cu_9f978f6321softmax_warp_backwardIdddLi6ELb0ELb0EEEvPT0_PKT_S5_iiiPKb,@function
        .size           _ZN43_GLOBAL__N__9ae7fba5_10_SoftMax_cu_9f978f6321softmax_warp_backwardIdddLi6ELb0ELb0EEEvPT0_PKT_S5_iiiPKb,(.L_x_11292 - _ZN43_GLOBAL__N__9ae7fba5_10_SoftMax_cu_9f978f6321softmax_warp_backwardIdddLi6ELb0ELb0EEEvPT0_PKT_S5_iiiPKb)
        .other          _ZN43_GLOBAL__N__9ae7fba5_10_SoftMax_cu_9f978f6321softmax_warp_backwardIdddLi6ELb0ELb0EEEvPT0_PKT_S5_iiiPKb,@"STO_CUDA_ENTRY STV_DEFAULT"
_ZN43_GLOBAL__N__9ae7fba5_10_SoftMax_cu_9f978f6321softmax_warp_backwardIdddLi6ELb0ELb0EEEvPT0_PKT_S5_iiiPKb:
        /* <DEDUP_REMOVED lines=9> */
[----:B------:R-:W4:Y:S01]  /*0090*/  LDC.64 R6, c[0x0][0x388] ;  /* 0x0000e200ff067b82 */ /* 0x000f220000000a00 */
[----:B0-----:R-:W-:Y:S01]  /*00a0*/  IMAD R2, R2, UR4, R3 ;  /* 0x0000000402027c24 */ /* 0x001fe2000f8e0203 */
[----:B------:R-:W0:Y:S01]  /*00b0*/  LDCU.64 UR4, c[0x0][0x358] ;  /* 0x00006b00ff0477ac */ /* 0x000e220008000a00 */
[----:B---3--:R-:W-:-:S02]  /*00c0*/  LOP3.LUT R3, R4, 0x1f, RZ, 0xc0, !PT ;  /* 0x0000001f04037812 */ /* 0x008fc400078ec0ff */
[----:B------:R-:W-:Y:S02]  /*00d0*/  IMAD.SHL.U32 R2, R2, 0x2, RZ ;  /* 0x0000000202027824 */ /* 0x000fe400078e00ff */
[CC--:B-1----:R-:W-:Y:S01]  /*00e0*/  ISETP.GE.AND P0, PT, R3.reuse, R0.reuse, PT ;  /* 0x000000000300720c */ /* 0x0c2fe20003f06270 */
[----:B------:R-:W-:Y:S02]  /*00f0*/  VIADD R5, R3, 0x20 ;  /* 0x0000002003057836 */ /* 0x000fe40000000000 */
[C---:B--2---:R-:W-:Y:S01]  /*0100*/  IADD3 R21, PT, PT, -R2.reuse, UR6, RZ ;  /* 0x0000000602157c10 */ /* 0x044fe2000fffe1ff */
[----:B------:R-:W-:Y:S01]  /*0110*/  IMAD R20, R2, UR7, R3 ;  /* 0x0000000702147c24 */ /* 0x000fe2000f8e0203 */
[----:B------:R-:W-:Y:S02]  /*0120*/  CS2R R2, SRZ ;  /* 0x0000000000027805 */ /* 0x000fe4000001ff00 */
[----:B------:R-:W-:Y:S01]  /*0130*/  ISETP.GE.AND P1, PT, R5, R0, PT ;  /* 0x000000000500720c */ /* 0x000fe20003f26270 */
[----:B----4-:R-:W-:Y:S01]  /*0140*/  IMAD.WIDE R6, R20, 0x8, R6 ;  /* 0x0000000814067825 */ /* 0x010fe200078e0206 */
[----:B------:R-:W-:-:S02]  /*0150*/  ISETP.LT.OR P4, PT, R21, 0x2, P0 ;  /* 0x000000021500780c */ /* 0x000fc40000781670 */
[----:B------:R-:W-:Y:S02]  /*0160*/  CS2R R4, SRZ ;  /* 0x0000000000047805 */ /* 0x000fe4000001ff00 */
[C---:B------:R-:W-:Y:S02]  /*0170*/  ISETP.LT.OR P5, PT, R21.reuse, 0x2, P1 ;  /* 0x000000021500780c */ /* 0x040fe40000fa1670 */
[C---:B------:R-:W-:Y:S02]  /*0180*/  ISETP.LT.OR P2, PT, R21.reuse, 0x1, P0 ;  /* 0x000000011500780c */ /* 0x040fe40000741670 */
[----:B------:R-:W-:-:S05]  /*0190*/  ISETP.LT.OR P3, PT, R21, 0x1, P1 ;  /* 0x000000011500780c */ /* 0x000fca0000f61670 */
[----:B------:R-:W-:-:S04]  /*01a0*/  @!P4 IMAD.WIDE.U32 R8, R0, 0x8, R6 ;  /* 0x000000080008c825 */ /* 0x000fc800078e0006 */
[----:B------:R-:W-:Y:S02]  /*01b0*/  @!P5 IMAD.WIDE.U32 R24, R0, 0x8, R6 ;  /* 0x000000080018d825 */ /* 0x000fe400078e0006 */
[----:B0-----:R-:W2:Y:S04]  /*01c0*/  @!P2 LDG.E.64 R14, desc[UR4][R6.64] ;  /* 0x00000004060ea981 */ /* 0x001ea8000c1e1b00 */
[----:B------:R-:W3:Y:S04]  /*01d0*/  @!P3 LDG.E.64 R12, desc[UR4][R6.64+0x100] ;  /* 0x00010004060cb981 */ /* 0x000ee8000c1e1b00 */
[----:B------:R-:W4:Y:S04]  /*01e0*/  @!P4 LDG.E.64 R2, desc[UR4][R8.64] ;  /* 0x000000040802c981 */ /* 0x000f28000c1e1b00 */
[----:B------:R-:W4:Y:S01]  /*01f0*/  @!P5 LDG.E.64 R4, desc[UR4][R24.64+0x100] ;  /* 0x000100041804d981 */ /* 0x000f22000c1e1b00 */
[----:B--2---:R-:W3:-:S15]  /*0200*/  DADD R10, RZ, R14 ;  /* 0x00000000ff0a7229 */ /* 0x004ede000000000e */
[----:B------:R-:W-:-:S15]  /*0210*/  NOP ;  /* 0x0000000000007918 */ /* 0x000fde0000000000 */
[----:B------:R-:W-:-:S15]  /*0220*/  NOP ;  /* 0x0000000000007918 */ /* 0x000fde0000000000 */
[----:B------:R-:W-:-:S15]  /*0230*/  NOP ;  /* 0x0000000000007918 */ /* 0x000fde0000000000 */
[----:B------:R-:W-:-:S04]  /*0240*/  NOP ;  /* 0x0000000000007918 */ /* 0x000fc80000000000 */
[----:B---3--:R-:W0:Y:S02]  /*0250*/  DADD R10, R10, R12 ;  /* 0x000000000a0a7229 */ /* 0x008e24000000000c */
[----:B0-----:R-:W-:Y:S04]  /*0260*/  SHFL.BFLY PT, R19, R11, 0x10, 0x1f ;  /* 0x0e001f000b137f89 */ /* 0x001fe800000e0000 */
[----:B------:R-:W0:-:S15]  /*0270*/  SHFL.BFLY PT, R18, R10, 0x10, 0x1f ;  /* 0x0e001f000a127f89 */ /* 0x000e1e00000e0000 */
[----:B------:R-:W-:-:S15]  /*0280*/  NOP ;  /* 0x0000000000007918 */ /* 0x000fde0000000000 */
[----:B------:R-:W-:-:S15]  /*0290*/  NOP ;  /* 0x0000000000007918 */ /* 0x000fde0000000000 */
[----:B------:R-:W-:-:S13]  /*02a0*/  NOP ;  /* 0x0000000000007918 */ /* 0x000fda0000000000 */
[----:B----4-:R-:W1:-:S15]  /*02b0*/  DADD R16, RZ, R2 ;  /* 0x00000000ff107229 */ /* 0x010e5e0000000002 */
        /* <DEDUP_REMOVED lines=29> */
[----:B-1----:R-:W-:Y:S01]  /*0490*/  SHFL.BFLY PT, R17, R9, 0x4, 0x1f ;  /* 0x0c801f0009117f89 */ /* 0x002fe200000e0000 */
[----:B------:R-:W1:Y:S03]  /*04a0*/  LDC.64 R22, c[0x0][0x390] ;  /* 0x0000e400ff167b82 */ /* 0x000e660000000a00 */
[----:B------:R-:W2:Y:S01]  /*04b0*/  SHFL.BFLY PT, R16, R8, 0x4, 0x1f ;  /* 0x0c801f0008107f89 */ /* 0x000ea200000e0000 */
[----:B-1----:R-:W-:-:S15]  /*04c0*/  IMAD.WIDE R22, R20, 0x8, R22 ;  /* 0x0000000814167825 */ /* 0x002fde00078e0216 */
[----:B------:R-:W-:-:S15]  /*04d0*/  NOP ;  /* 0x0000000000007918 */ /* 0x000fde0000000000 */
[----:B------:R-:W-:-:S15]  /*04e0*/  NOP ;  /* 0x0000000000007918 */ /* 0x000fde0000000000 */
[----:B------:R-:W-:-:S12]  /*04f0*/  NOP ;  /* 0x0000000000007918 */ /* 0x000fd80000000000 */
[----:B0-----:R-:W0:Y:S01]  /*0500*/  DADD R10, R6, R10 ;  /* 0x00000000060a7229 */ /* 0x001e22000000000a */
[----:B------:R-:W-:-:S15]  /*0510*/  @!P4 IMAD.WIDE.U32 R28, R0, 0x8, R22 ;  /* 0x00000008001cc825 */ /* 0x000fde00078e0016 */
[----:B------:R-:W-:-:S15]  /*0520*/  NOP ;  /* 0x0000000000007918 */ /* 0x000fde0000000000 */
[----:B------:R-:W-:-:S15]  /*0530*/  NOP ;  /* 0x0000000000007918 */ /* 0x000fde0000000000 */
[----:B------:R-:W-:-:S15]  /*0540*/  NOP ;  /* 0x0000000000007918 */ /* 0x000fde0000000000 */
[----:B------:R-:W-:-:S03]  /*0550*/  NOP ;  /* 0x0000000000007918 */ /* 0x000fc60000000000 */
[----:B--2---:R0:W1:Y:S02]  /*0560*/  DADD R26, R8, R16 ;  /* 0x00000000081a7229 */ /* 0x0040640000000010 */
[----:B0-----:R-:W-:Y:S04]  /*0570*/  SHFL.BFLY PT, R17, R11, 0x2, 0x1f ;  /* 0x0c401f000b117f89 */ /* 0x001fe800000e0000 */
[----:B------:R-:W0:Y:S04]  /*0580*/  SHFL.BFLY PT, R16, R10, 0x2, 0x1f ;  /* 0x0c401f000a107f89 */ /* 0x000e2800000e0000 */
[----:B-1----:R-:W-:Y:S04]  /*0590*/  SHFL.BFLY PT, R25, R27, 0x2, 0x1f ;  /* 0x0c401f001b197f89 */ /* 0x002fe800000e0000 */
[----:B------:R-:W-:-:S15]  /*05a0*/  SHFL.BFLY PT, R24, R26, 0x2, 0x1f ;  /* 0x0c401f001a187f89 */ /* 0x000fde00000e0000 */
[----:B------:R-:W-:-:S15]  /*05b0*/  NOP ;  /* 0x0000000000007918 */ /* 0x000fde0000000000 */
[----:B------:R-:W-:-:S15]  /*05c0*/  NOP ;  /* 0x0000000000007918 */ /* 0x000fde0000000000 */
[----:B------:R-:W-:-:S05]  /*05d0*/  NOP ;  /* 0x0000000000007918 */ /* 0x000fca0000000000 */
[----:B0-----:R-:W0:Y:S02]  /*05e0*/  DADD R18, R10, R16 ;  /* 0x000000000a127229 */ /* 0x001e240000000010 */
[----:B0-----:R-:W-:Y:S01]  /*05f0*/  SHFL.BFLY PT, R7, R19, 0x1, 0x1f ;  /* 0x0c201f0013077f89 */ /* 0x001fe200000e0000 */
[----:B------:R-:W-:Y:S02]  /*0600*/  CS2R R10, SRZ ;  /* 0x00000000000a7805 */ /* 0x000fe4000001ff00 */
[----:B------:R-:W-:Y:S01]  /*0610*/  CS2R R16, SRZ ;  /* 0x0000000000107805 */ /* 0x000fe2000001ff00 */
[----:B------:R-:W0:Y:S04]  /*0620*/  SHFL.BFLY PT, R6, R18, 0x1, 0x1f ;  /* 0x0c201f0012067f89 */ /* 0x000e2800000e0000 */
[----:B------:R-:W5:Y:S04]  /*0630*/  @!P3 LDG.E.64 R10, desc[UR4][R22.64+0x100] ;  /* 0x00010004160ab981 */ /* 0x000f68000c1e1b00 */
[----:B------:R-:W5:-:S15]  /*0640*/  @!P2 LDG.E.64 R16, desc[UR4][R22.64] ;  /* 0x000000041610a981 */ /* 0x000f5e000c1e1b00 */
[----:B------:R-:W-:-:S15]  /*0650*/  NOP ;  /* 0x0000000000007918 */ /* 0x000fde0000000000 */
[----:B------:R-:W-:-:S15]  /*0660*/  NOP ;  /* 0x0000000000007918 */ /* 0x000fde0000000000 */
[----:B------:R-:W-:-:S05]  /*0670*/  NOP ;  /* 0x0000000000007918 */ /* 0x000fca0000000000 */
[----:B0-----:R0:W-:Y:S02]  /*0680*/  DADD R8, R18, R6 ;  /* 0x0000000012087229 */ /* 0x0011e40000000006 */
[----:B0-----:R-:W-:-:S06]  /*0690*/  CS2R R6, SRZ ;  /* 0x0000000000067805 */ /* 0x001fcc000001ff00 */
[----:B------:R0:W5:Y:S02]  /*06a0*/  @!P4 LDG.E.64 R6, desc[UR4][R28.64] ;  /* 0x000000041c06c981 */ /* 0x000164000c1e1b00 */
[----:B0-----:R-:W-:-:S15]  /*06b0*/  @!P5 IMAD.WIDE.U32 R28, R0, 0x8, R22 ;  /* 0x00000008001cd825 */ /* 0x001fde00078e0016 */
[----:B------:R-:W-:-:S15]  /*06c0*/  NOP ;  /* 0x0000000000007918 */ /* 0x000fde0000000000 */
[----:B------:R-:W-:-:S15]  /*06d0*/  NOP ;  /* 0x0000000000007918 */ /* 0x000fde0000000000 */
[----:B------:R-:W-:-:S09]  /*06e0*/  NOP ;  /* 0x0000000000007918 */ /* 0x000fd20000000000 */
[----:B------:R0:W1:Y:S02]  /*06f0*/  DADD R24, R26, R24 ;  /* 0x000000001a187229 */ /* 0x0000640000000018 */
[----:B0-----:R-:W-:-:S06]  /*0700*/  CS2R R26, SRZ ;  /* 0x00000000001a7805 */ /* 0x001fcc000001ff00 */
[----:B------:R0:W5:Y:S04]  /*0710*/  @!P5 LDG.E.64 R26, desc[UR4][R28.64+0x100] ;  /* 0x000100041c1ad981 */ /* 0x000168000c1e1b00 */
[----:B-1----:R-:W-:Y:S04]  /*0720*/  SHFL.BFLY PT, R19, R25, 0x1, 0x1f ;  /* 0x0c201f0019137f89 */ /* 0x002fe800000e0000 */
[----:B------:R-:W1:Y:S01]  /*0730*/  SHFL.BFLY PT, R18, R24, 0x1, 0x1f ;  /* 0x0c201f0018127f89 */ /* 0x000e6200000e0000 */
[----:B------:R-:W-:-:S15]  /*0740*/  ISETP.GE.AND P2, PT, R21, 0x1, PT ;  /* 0x000000011500780c */ /* 0x000fde0003f46270 */
[----:B------:R-:W-:-:S15]  /*0750*/  NOP ;  /* 0x0000000000007918 */ /* 0x000fde0000000000 */
[----:B------:R-:W-:-:S15]  /*0760*/  NOP ;  /* 0x0000000000007918 */ /* 0x000fde0000000000 */
[----:B------:R-:W-:-:S02]  /*0770*/  NOP ;  /* 0x0000000000007918 */ /* 0x000fc40000000000 */
[----:B-1----:R0:W1:Y:S02]  /*0780*/  DADD R18, R24, R18 ;  /* 0x0000000018127229 */ /* 0x0020640000000012 */
[----:B01----:R-:W-:Y:S05]  /*0790*/  @!P2 EXIT ;  /* 0x000000000000a94d */ /* 0x003fea0003800000 */
[----:B-----5:R-:W0:Y:S01]  /*07a0*/  @!P0 DFMA R16, R8, -R16, R14 ;  /* 0x800000100810822b */ /* 0x020e22000000000e */
[----:B------:R-:W-:-:S15]  /*07b0*/  ISETP.NE.AND P2, PT, R21, 0x1, PT ;  /* 0x000000011500780c */ /* 0x000fde0003f45270 */
[----:B------:R-:W-:-:S15]  /*07c0*/  NOP ;  /* 0x0000000000007918 */ /* 0x000fde0000000000 */
[----:B------:R-:W-:-:S15]  /*07d0*/  NOP ;  /* 0x0000000000007918 */ /* 0x000fde0000000000 */
[----:B------:R-:W-:-:S15]  /*07e0*/  NOP ;  /* 0x0000000000007918 */ /* 0x000fde0000000000 */
[----:B------:R-:W-:-:S03]  /*07f0*/  NOP ;  /* 0x0000000000007918 */ /* 0x000fc60000000000 */
[----:B------:R1:W2:Y:S02]  /*0800*/  @!P1 DFMA R10, R8, -R10, R12 ;  /* 0x8000000a080a922b */ /* 0x0002a4000000000c */
[----:B-1----:R-:W1:Y:S02]  /*0810*/  LDC.64 R8, c[0x0][0x380] ;  /* 0x0000e000ff087b82 */ /* 0x002e640000000a00 */
[----:B-1----:R-:W-:-:S05]  /*0820*/  IMAD.WIDE R20, R20, 0x8, R8 ;  /* 0x0000000814147825 */ /* 0x002fca00078e0208 */
[----:B0-----:R0:W-:Y:S04]  /*0830*/  @!P0 STG.E.64 desc[UR4][R20.64], R16 ;  /* 0x0000001014008986 */ /* 0x0011e8000c101b04 */
[----:B--2---:R0:W-:Y:S01]  /*0840*/  @!P1 STG.E.64 desc[UR4][R20.64+0x100], R10 ;  /* 0x0001000a14009986 */ /* 0x0041e2000c101b04 */
[----:B------:R-:W-:Y:S05]  /*0850*/  @!P2 EXIT ;  /* 0x000000000000a94d */ /* 0x000fea0003800000 */
[----:B0-----:R-:W-:Y:S01]  /*0860*/  IMAD.WIDE.U32 R20, R0, 0x8, R20 ;  /* 0x0000000800147825 */ /* 0x001fe200078e0014 */
[----:B------:R-:W0:Y:S04]  /*0870*/  @!P0 DFMA R6, R18, -R6, R2 ;  /* 0x800000061206822b */ /* 0x000e280000000002 */
[----:B0-----:R0:W-:Y:S01]  /*0880*/  @!P0 STG.E.64 desc[UR4][R20.64], R6 ;  /* 0x0000000614008986 */ /* 0x0011e2000c101b04 */
[----:B------:R-:W-:Y:S05]  /*0890*/  @P1 EXIT ;  /* 0x000000000000194d */ /* 0x000fea0003800000 */
[----:B------:R-:W1:Y:S02]  /*08a0*/  DFMA R26, R18, -R26, R4 ;  /* 0x8000001a121a722b */ /* 0x000e640000000004 */
[----:B-1----:R-:W-:Y:S01]  /*08b0*/  STG.E.64 desc[UR4][R20.64+0x100], R26 ;  /* 0x0001001a14007986 */ /* 0x002fe2000c101b04 */
[----:B------:R-:W-:Y:S05]  /*08c0*/  EXIT ;  /* 0x000000000000794d */ /* 0x000fea0003800000 */
.L_x_3946:
        /* <DEDUP_REMOVED lines=11> */
.L_x_11292:


//--------------------- .text._ZN43_GLOBAL__N__9ae7fba5_10_SoftMax_cu_9f978f6321softmax_warp_backwardIdddLi5ELb0ELb0EEEvPT0_PKT_S5_iiiPKb --------------------------
	.section	.text._ZN43_GLOBAL__N__9ae7fba5_10_SoftMax_cu_9f978f6321softmax_warp_backwardIdddLi5ELb0ELb0EEEvPT0_PKT_S5_iiiPKb,"ax",@progbits
	.align	128
.text._ZN43_GLOBAL__N__9ae7fba5_10_SoftMax_cu_9f978f6321softmax_warp_backwardIdddLi5ELb0ELb0EEEvPT0_PKT_S5_iiiPKb:
        .type           _ZN43_GLOBAL__N__9ae7fba5_10_SoftMax_cu_9f978f6321softmax_warp_backwardIdddLi5ELb0ELb0EEEvPT0_PKT_S5_iiiPKb,@function
        .size           _ZN43_GLOBAL__N__9ae7fba5_10_SoftMax_cu_9f978f6321softmax_warp_backwardIdddLi5ELb0ELb0EEEvPT0_PKT_S5_iiiPKb,(.L_x_11293 - _ZN43_GLOBAL__N__9ae7fba5_10_SoftMax_cu_9f978f6321softmax_warp_backwardIdddLi5ELb0ELb0EEEvPT0_PKT_S5_iiiPKb)
        .other          _ZN43_GLOBAL__N__9ae7fba5_10_SoftMax_cu_9f978f6321softmax_warp_backwardIdddLi5ELb0ELb0EEEvPT0_PKT_S5_iiiPKb,@"STO_CUDA_ENTRY STV_DEFAULT"
_ZN43_GLOBAL__N__9ae7fba5_10_SoftMax_cu_9f978f6321softmax_warp_backwardIdddLi5ELb0ELb0EEEvPT0_PKT_S5_iiiPKb:
[----:B------:R-:W-:Y:S01]  /*0000*/  LDC R1, c[0x0][0x37c] ;  /* 0x0000df00ff017b82 */ /* 0x000fe20000000800 */
[----:B------:R-:W0:Y:S01]  /*0010*/  S2R R0, SR_CTAID.X ;  /* 0x0000000000007919 */ /* 0x000e220000002500 */
[----:B------:R-:W0:Y:S01]  /*0020*/  LDCU UR4, c[0x0][0x364] ;  /* 0x00006c80ff0477ac */ /* 0x000e220008000800 */
[----:B------:R-:W-:Y:S01]  /*0030*/  CS2R R4, SRZ ;  /* 0x0000000000047805 */ /* 0x000fe2000001ff00 */
        /* <DEDUP_REMOVED lines=10> */
[----:B------:R-:W-:Y:S02]  /*00e0*/  ISETP.GE.AND P1, PT, R18, 0x1, PT ;  /* 0x000000011200780c */ /* 0x000fe40003f26270 */
[----:B------:R-:W-:Y:S02]  /*00f0*/  SHF.R.S32.HI R7, RZ, 0x1f, R6 ;  /* 0x0000001fff077819 */ /* 0x000fe40000011406 */
[----:B---3--:R-:W-:-:S13]  /*0100*/  ISETP.GE.OR P2, PT, R0, UR8, !P1 ;  /* 0x0000000800007c0c */ /* 0x008fda000cf46670 */
[----:B------:R-:W1:Y:S01]  /*0110*/  @!P2 LDC.64 R8, c[0x0][0x388] ;  /* 0x0000e200ff08ab82 */ /* 0x000e620000000a00 */
[C---:B------:R-:W-:Y:S01]  /*0120*/  @!P2 IMAD.SHL.U32 R15, R6.reuse, 0x8, RZ ;  /* 0x00000008060fa824 */ /* 0x040fe200078e00ff */
[----:B------:R-:W-:-:S04]  /*0130*/  @!P2 SHF.L.U64.HI R14, R6, 0x3, R7 ;  /* 0x00000003060ea819 */ /* 0x000fc80000010207 */
[----:B-1----:R-:W-:-:S05]  /*0140*/  @!P2 IADD3 R8, P0, PT, R15, R8, RZ ;  /* 0x000000080f08a210 */ /* 0x002fca0007f1e0ff */
[----:B------:R-:W-:-:S05]  /*0150*/  @!P2 IMAD.X R9, R14, 0x1, R9, P0 ;  /* 0x000000010e09a824 */ /* 0x000fca00000e0609 */
[----:B0-----:R-:W2:Y:S01]  /*0160*/  @!P2 LDG.E.64 R4, desc[UR4][R8.64] ;  /* 0x000000040804a981 */ /* 0x001ea2000c1e1b00 */
[----:B------:R-:W-:-:S04]  /*0170*/  ISETP.GE.AND P0, PT, R18, 0x2, PT ;  /* 0x000000021200780c */ /* 0x000fc80003f06270 */
[----:B------:R-:W-:-:S13]  /*0180*/  ISETP.GE.OR P0, PT, R0, UR8, !P0 ;  /* 0x0000000800007c0c */ /* 0x000fda000c706670 */
[----:B------:R-:W0:Y:S01]  /*0190*/  @!P0 LDC.64 R22, c[0x0][0x388] ;  /* 0x0000e200ff168b82 */ /* 0x000e220000000a00 */
[----:B------:R-:W-:-:S05]  /*01a0*/  @!P0 IADD3 R10, P3, PT, R6, UR8, RZ ;  /* 0x00000008060a8c10 */ /* 0x000fca000ff7e0ff */
[----:B------:R-:W-:Y:S02]  /*01b0*/  @!P0 IMAD.X R3, RZ, RZ, R7, P3 ;  /* 0x000000ffff038224 */ /* 0x000fe400018e0607 */
[----:B------:R-:W-:-:S03]  /*01c0*/  @!P0 IMAD.SHL.U32 R11, R10, 0x8, RZ ;  /* 0x000000080a0b8824 */ /* 0x000fc600078e00ff */
[----:B------:R-:W-:Y:S02]  /*01d0*/  @!P0 SHF.L.U64.HI R10, R10, 0x3, R3 ;  /* 0x000000030a0a8819 */ /* 0x000fe40000010203 */
[----:B------:R-:W-:Y:S02]  /*01e0*/  CS2R R2, SRZ ;  /* 0x0000000000027805 */ /* 0x000fe4000001ff00 */
[----:B0-----:R-:W-:-:S05]  /*01f0*/  @!P0 IADD3 R22, P3, PT, R11, R22, RZ ;  /* 0x000000160b168210 */ /* 0x001fca0007f7e0ff */
[----:B------:R-:W-:-:S05]  /*0200*/  @!P0 IMAD.X R23, R10, 0x1, R23, P3 ;  /* 0x000000010a178824 */ /* 0x000fca00018e0617 */
[----:B------:R0:W3:Y:S01]  /*0210*/  @!P0 LDG.E.64 R2, desc[UR4][R22.64] ;  /* 0x0000000416028981 */ /* 0x0000e2000c1e1b00 */
[----:B--2---:R-:W1:Y:S03]  /*0220*/  DADD R16, RZ, R4 ;  /* 0x00000000ff107229 */ /* 0x004e660000000004 */
[----:B-1----:R-:W-:Y:S04]  /*0230*/  SHFL.BFLY PT, R9, R17, 0x10, 0x1f ;  /* 0x0e001f0011097f89 */ /* 0x002fe800000e0000 */
[----:B------:R-:W1:-:S15]  /*0240*/  SHFL.BFLY PT, R8, R16, 0x10, 0x1f ;  /* 0x0e001f0010087f89 */ /* 0x000e5e00000e0000 */
[----:B------:R-:W-:-:S15]  /*0250*/  NOP ;  /* 0x0000000000007918 */ /* 0x000fde0000000000 */
[----:B------:R-:W-:-:S15]  /*0260*/  NOP ;  /* 0x0000000000007918 */ /* 0x000fde0000000000 */
[----:B------:R-:W-:-:S12]  /*0270*/  NOP ;  /* 0x0000000000007918 */ /* 0x000fd80000000000 */
[----:B-1----:R1:W2:Y:S02]  /*0280*/  DADD R20, R16, R8 ;  /* 0x0000000010147229 */ /* 0x0022a40000000008 */
[----:B-1----:R-:W1:Y:S01]  /*0290*/  @!P2 LDC.64 R8, c[0x0][0x390] ;  /* 0x0000e400ff08ab82 */ /* 0x002e620000000a00 */
[----:B--2---:R-:W-:Y:S04]  /*02a0*/  SHFL.BFLY PT, R13, R21, 0x8, 0x1f ;  /* 0x0d001f00150d7f89 */ /* 0x004fe800000e0000 */
[----:B------:R-:W2:Y:S03]  /*02b0*/  SHFL.BFLY PT, R12, R20, 0x8, 0x1f ;  /* 0x0d001f00140c7f89 */ /* 0x000ea600000e0000 */
[----:B------:R-:W4:Y:S01]  /*02c0*/  @!P0 LDC.64 R16, c[0x0][0x390] ;  /* 0x0000e400ff108b82 */ /* 0x000f220000000a00 */
[----:B-1----:R-:W-:-:S05]  /*02d0*/  @!P2 IADD3 R24, P3, PT, R15, R8, RZ ;  /* 0x000000080f18a210 */ /* 0x002fca0007f7e0ff */
[----:B------:R-:W-:Y:S01]  /*02e0*/  @!P2 IMAD.X R25, R14, 0x1, R9, P3 ;  /* 0x000000010e19a824 */ /* 0x000fe200018e0609 */
[----:B------:R-:W-:-:S06]  /*02f0*/  CS2R R8, SRZ ;  /* 0x0000000000087805 */ /* 0x000fcc000001ff00 */
[----:B------:R1:W5:-:S15]  /*0300*/  @!P2 LDG.E.64 R8, desc[UR4][R24.64] ;  /* 0x000000041808a981 */ /* 0x00035e000c1e1b00 */
[----:B------:R-:W-:-:S15]  /*0310*/  NOP ;  /* 0x0000000000007918 */ /* 0x000fde0000000000 */
[----:B------:R-:W-:-:S11]  /*0320*/  NOP ;  /* 0x0000000000007918 */ /* 0x000fd60000000000 */
[----:B--2---:R-:W2:Y:S02]  /*0330*/  DADD R12, R20, R12 ;  /* 0x00000000140c7229 */ /* 0x004ea4000000000c */
[----:B--2---:R-:W-:Y:S04]  /*0340*/  SHFL.BFLY PT, R15, R13, 0x4, 0x1f ;  /* 0x0c801f000d0f7f89 */ /* 0x004fe800000e0000 */
[----:B------:R-:W0:Y:S01]  /*0350*/  SHFL.BFLY PT, R14, R12, 0x4, 0x1f ;  /* 0x0c801f000c0e7f89 */ /* 0x000e2200000e0000 */
[----:B----4-:R-:W-:-:S15]  /*0360*/  @!P0 IADD3 R20, P2, PT, R11, R16, RZ ;  /* 0x000000100b148210 */ /* 0x010fde0007f5e0ff */
[----:B------:R-:W-:-:S15]  /*0370*/  NOP ;  /* 0x0000000000007918 */ /* 0x000fde0000000000 */
[----:B------:R-:W-:-:S15]  /*0380*/  NOP ;  /* 0x0000000000007918 */ /* 0x000fde0000000000 */
[----:B------:R-:W-:-:S12]  /*0390*/  NOP ;  /* 0x0000000000007918 */ /* 0x000fd80000000000 */
[----:B0-----:R-:W0:Y:S02]  /*03a0*/  DADD R22, R12, R14 ;  /* 0x000000000c167229 */ /* 0x001e24000000000e */
[----:B0-----:R-:W-:Y:S04]  /*03b0*/  SHFL.BFLY PT, R15, R23, 0x2, 0x1f ;  /* 0x0c401f00170f7f89 */ /* 0x001fe800000e0000 */
[----:B------:R-:W1:Y:S01]  /*03c0*/  SHFL.BFLY PT, R14, R22, 0x2, 0x1f ;  /* 0x0c401f00160e7f89 */ /* 0x000e6200000e0000 */
[----:B------:R-:W-:Y:S01]  /*03d0*/  @!P0 IMAD.X R21, R10, 0x1, R17, P2 ;  /* 0x000000010a158824 */ /* 0x000fe200010e0611 */
[----:B------:R-:W-:-:S06]  /*03e0*/  CS2R R10, SRZ ;  /* 0x00000000000a7805 */ /* 0x000fcc000001ff00 */
[----:B------:R0:W5:-:S15]  /*03f0*/  @!P0 LDG.E.64 R10, desc[UR4][R20.64] ;  /* 0x00000004140a8981 */ /* 0x00015e000c1e1b00 */
        /* <DEDUP_REMOVED lines=14> */
[----:B---3--:R-:W1:Y:S02]  /*04e0*/  DADD R14, RZ, R2 ;  /* 0x00000000ff0e7229 */ /* 0x008e640000000002 */
        /* <DEDUP_REMOVED lines=31> */
[----:B------:R-:W-:-:S04]  /*06e0*/  ISETP.GE.AND P1, PT, R0, UR8, PT ;  /* 0x0000000800007c0c */ /* 0x000fc8000bf26270 */
[----:B------:R-:W-:-:S09]  /*06f0*/  ISETP.EQ.OR P0, PT, R18, 0x1, P1 ;  /* 0x000000011200780c */ /* 0x000fd20000f02670 */
[----:B------:R-:W0:Y:S01]  /*0700*/  @!P1 LDC.64 R16, c[0x0][0x380] ;  /* 0x0000e000ff109b82 */ /* 0x000e220000000a00 */
[----:B-----5:R0:W1:Y:S02]  /*0710*/  @!P1 DFMA R8, R12, -R8, R4 ;  /* 0x800000080c08922b */ /* 0x0200640000000004 */
[----:B0-----:R-:W-:-:S04]  /*0720*/  @!P1 LEA R4, P2, R6, R16, 0x3 ;  /* 0x0000001006049211 */ /* 0x001fc800078418ff */
[----:B------:R-:W-:-:S05]  /*0730*/  @!P1 LEA.HI.X R5, R6, R17, R7, 0x3, P2 ;  /* 0x0000001106059211 */ /* 0x000fca00010f1c07 */
[----:B-1----:R0:W-:Y:S01]  /*0740*/  @!P1 STG.E.64 desc[UR4][R4.64], R8 ;  /* 0x0000000804009986 */ /* 0x0021e2000c101b04 */
[----:B------:R-:W-:Y:S05]  /*0750*/  @P0 EXIT ;  /* 0x000000000000094d */ /* 0x000fea0003800000 */
[----:B------:R-:W0:Y:S01]  /*0760*/  LDCU.64 UR6, c[0x0][0x380] ;  /* 0x00007000ff0677ac */ /* 0x000e220008000a00 */
[----:B------:R-:W-:Y:S01]  /*0770*/  IADD3 R6, P0, PT, R6, UR8, RZ ;  /* 0x0000000806067c10 */ /* 0x000fe2000ff1e0ff */
[----:B------:R-:W1:Y:S04]  /*0780*/  DFMA R10, R14, -R10, R2 ;  /* 0x8000000a0e0a722b */ /* 0x000e680000000002 */
[----:B------:R-:W-:Y:S01]  /*0790*/  IMAD.X R7, RZ, RZ, R7, P0 ;  /* 0x000000ffff077224 */ /* 0x000fe200000e0607 */
[----:B0-----:R-:W-:-:S04]  /*07a0*/  LEA R4, P0, R6, UR6, 0x3 ;  /* 0x0000000606047c11 */ /* 0x001fc8000f8018ff */
[----:B------:R-:W-:-:S05]  /*07b0*/  LEA.HI.X R5, R6, UR7, R7, 0x3, P0 ;  /* 0x0000000706057c11 */ /* 0x000fca00080f1c07 */
[----:B-1----:R-:W-:Y:S01]  /*07c0*/  STG.E.64 desc[UR4][R4.64], R10 ;  /* 0x0000000a04007986 */ /* 0x002fe2000c101b04 */
[----:B------:R-:W-:Y:S05]  /*07d0*/  EXIT ;  /* 0x000000000000794d */ /* 0x000fea0003800000 */
.L_x_3947:
        /* <DEDUP_REMOVED lines=10> */
.L_x_11293:


//--------------------- .text._ZN43_GLOBAL__N__9ae7fba5_10_SoftMax_cu_9f978f6321softmax_warp_backwardIdddLi4ELb0ELb0EEEvPT0_PKT_S5_iiiPKb --------------------------
	.section	.text._ZN43_GLOBAL__N__9ae7fba5_10_SoftMax_cu_9f978f6321softmax_warp_backwardIdddLi4ELb0ELb0EEEvPT0_PKT_S5_iiiPKb,"ax",@progbits
	.align	128
.text._ZN43_GLOBAL__N__9ae7fba5_10_SoftMax_cu_9f978f6321softmax_warp_backwardIdddLi4ELb0ELb0EEEvPT0_PKT_S5_iiiPKb:
        .type           _ZN43_GLOBAL__N__9ae7fba5_10_SoftMax_cu_9f978f6321softmax_warp_backwardIdddLi4ELb0ELb0EEEvPT0_PKT_S5_iiiPKb,@function
        .size           _ZN43_GLOBAL__N__9ae7fba5_10_SoftMax_cu_9f978f6321softmax_warp_backwardIdddLi4ELb0ELb0EEEvPT0_PKT_S5_iiiPKb,(.L_x_11294 - _ZN43_GLOBAL__N__9ae7fba5_10_SoftMax_cu_9f978f6321softmax_warp_backwardIdddLi4ELb0ELb0EEEvPT0_PKT_S5_iiiPKb)
        .other          _ZN43_GLOBAL__N__9ae7fba5_10_SoftMax_cu_9f978f6321softmax_warp_backwardIdddLi4ELb0ELb0EEEvPT0_PKT_S5_iiiPKb,@"STO_CUDA_ENTRY STV_DEFAULT"
_ZN43_GLOBAL__N__9ae7fba5_10_SoftMax_cu_9f978f6321softmax_warp_backwardIdddLi4ELb0ELb0EEEvPT0_PKT_S5_iiiPKb:
        /* <DEDUP_REMOVED lines=12> */
[----:B------:R-:W-:Y:S01]  /*00c0*/  IMAD R8, R3, UR7, R0 ;  /* 0x0000000703087c24 */ /* 0x000fe2000f8e0200 */
[----:B------:R-:W-:Y:S02]  /*00d0*/  CS2R R2, SRZ ;  /* 0x0000000000027805 */ /* 0x000fe4000001ff00 */
        /* <DEDUP_REMOVED lines=8> */
[----:B0-----:R0:W2:Y:S01]  /*0160*/  @!P2 LDG.E.64 R2, desc[UR4][R6.64] ;  /* 0x000000040602a981 */ /* 0x0010a2000c1e1b00 */
[----:B------:R-:W-:-:S04]  /*0170*/  ISETP.GE.AND P0, PT, R20, 0x2, PT ;  /* 0x000000021400780c */ /* 0x000fc80003f06270 */
[----:B------:R-:W-:Y:S01]  /*0180*/  ISETP.GE.OR P0, PT, R0, UR8, !P0 ;  /* 0x0000000800007c0c */ /* 0x000fe2000c706670 */
[----:B0-----:R-:W0:-:S12]  /*0190*/  @!P2 LDC.64 R6, c[0x0][0x390] ;  /* 0x0000e400ff06ab82 */ /* 0x001e180000000a00 */
[----:B------:R-:W1:Y:S01]  /*01a0*/  @!P0 LDC.64 R16, c[0x0][0x388] ;  /* 0x0000e200ff108b82 */ /* 0x000e620000000a00 */
[----:B------:R-:W-:-:S05]  /*01b0*/  @!P0 IADD3 R10, P3, PT, R8, UR8, RZ ;  /* 0x00000008080a8c10 */ /* 0x000fca000ff7e0ff */
[----:B------:R-:W-:Y:S02]  /*01c0*/  @!P0 IMAD.X R5, RZ, RZ, R9, P3 ;  /* 0x000000ffff058224 */ /* 0x000fe400018e0609 */
[C---:B------:R-:W-:Y:S01]  /*01d0*/  @!P0 IMAD.SHL.U32 R11, R10.reuse, 0x8, RZ ;  /* 0x000000080a0b8824 */ /* 0x040fe200078e00ff */
[----:B------:R-:W3:Y:S02]  /*01e0*/  @!P0 LDC.64 R26, c[0x0][0x390] ;  /* 0x0000e400ff1a8b82 */ /* 0x000ee40000000a00 */
[----:B------:R-:W-:Y:S02]  /*01f0*/  @!P0 SHF.L.U64.HI R10, R10, 0x3, R5 ;  /* 0x000000030a0a8819 */ /* 0x000fe40000010205 */
[----:B------:R-:W-:Y:S02]  /*0200*/  CS2R R4, SRZ ;  /* 0x0000000000047805 */ /* 0x000fe4000001ff00 */
[----:B-1----:R-:W-:-:S05]  /*0210*/  @!P0 IADD3 R16, P3, PT, R11, R16, RZ ;  /* 0x000000100b108210 */ /* 0x002fca0007f7e0ff */
[----:B------:R-:W-:-:S05]  /*0220*/  @!P0 IMAD.X R17, R10, 0x1, R17, P3 ;  /* 0x000000010a118824 */ /* 0x000fca00018e0611 */
[----:B------:R1:W4:Y:S01]  /*0230*/  @!P0 LDG.E.64 R4, desc[UR4][R16.64] ;  /* 0x0000000410048981 */ /* 0x000322000c1e1b00 */
[----:B0-----:R-:W-:-:S05]  /*0240*/  @!P2 IADD3 R18, P3, PT, R19, R6, RZ ;  /* 0x000000061312a210 */ /* 0x001fca0007f7e0ff */
[----:B------:R-:W-:Y:S01]  /*0250*/  @!P2 IMAD.X R19, R14, 0x1, R7, P3 ;  /* 0x000000010e13a824 */ /* 0x000fe200018e0607 */
[----:B------:R-:W-:-:S06]  /*0260*/  CS2R R6, SRZ ;  /* 0x0000000000067805 */ /* 0x000fcc000001ff00 */
[----:B------:R0:W5:Y:S01]  /*0270*/  @!P2 LDG.E.64 R6, desc[UR4][R18.64] ;  /* 0x000000041206a981 */ /* 0x000162000c1e1b00 */
[----:B---3--:R-:W-:-:S05]  /*0280*/  @!P0 IADD3 R26, P2, PT, R11, R26, RZ ;  /* 0x0000001a0b1a8210 */ /* 0x008fca0007f5e0ff */
[----:B------:R-:W-:Y:S01]  /*0290*/  @!P0 IMAD.X R27, R10, 0x1, R27, P2 ;  /* 0x000000010a1b8824 */ /* 0x000fe200010e061b */
[----:B------:R-:W-:-:S06]  /*02a0*/  CS2R R10, SRZ ;  /* 0x00000000000a7805 */ /* 0x000fcc000001ff00 */
[----:B------:R3:W5:Y:S01]  /*02b0*/  @!P0 LDG.E.64 R10, desc[UR4][R26.64] ;  /* 0x000000041a0a8981 */ /* 0x000762000c1e1b00 */
[----:B--2---:R-:W2:Y:S03]  /*02c0*/  DADD R12, RZ, R2 ;  /* 0x00000000ff0c7229 */ /* 0x004ea60000000002 */
[----:B--2---:R-:W-:Y:S04]  /*02d0*/  SHFL.BFLY PT, R15, R13, 0x8, 0x101f ;  /* 0x0d101f000d0f7f89 */ /* 0x004fe800000e0000 */
[----:B------:R-:W2:-:S15]  /*02e0*/  SHFL.BFLY PT, R14, R12, 0x8, 0x101f ;  /* 0x0d101f000c0e7f89 */ /* 0x000e9e00000e0000 */
[----:B------:R-:W-:-:S15]  /*02f0*/  NOP ;  /* 0x0000000000007918 */ /* 0x000fde0000000000 */
[----:B------:R-:W-:-:S15]  /*0300*/  NOP ;  /* 0x0000000000007918 */ /* 0x000fde0000000000 */
[----:B------:R-:W-:-:S12]  /*0310*/  NOP ;  /* 0x0000000000007918 */ /* 0x000fd80000000000 */
[----:B--2---:R-:W1:Y:S02]  /*0320*/  DADD R14, R12, R14 ;  /* 0x000000000c0e7229 */ /* 0x004e64000000000e */
        /* <DEDUP_REMOVED lines=13> */
[----:B------:R-:W-:-:S15]  /*0400*/  SHFL.BFLY PT, R12, R24, 0x1, 0x101f ;  /* 0x0c301f00180c7f89 */ /* 0x000fde00000e0000 */
[----:B------:R-:W-:-:S15]  /*0410*/  NOP ;  /* 0x0000000000007918 */ /* 0x000fde0000000000 */
[----:B------:R-:W-:-:S15]  /*0420*/  NOP ;  /* 0x0000000000007918 */ /* 0x000fde0000000000 */
[----:B------:R-:W-:-:S13]  /*0430*/  NOP ;  /* 0x0000000000007918 */ /* 0x000fda0000000000 */
[----:B----4-:R-:W0:Y:S02]  /*0440*/  DADD R16, RZ, R4 ;  /* 0x00000000ff107229 */ /* 0x010e240000000004 */
        /* <DEDUP_REMOVED lines=17> */
[----:B------:R-:W-:-:S15]  /*0560*/  DADD R12, R24, R12 ;  /* 0x00000000180c7229 */ /* 0x000fde000000000c */
        /* <DEDUP_REMOVED lines=10> */
[----:B0-----:R3:W0:Y:S02]  /*0610*/  DADD R14, R24, R14 ;  /* 0x00000000180e7229 */ /* 0x001624000000000e */
[----:B0--3--:R-:W-:Y:S05]  /*0620*/  @!P1 EXIT ;  /* 0x000000000000994d */ /* 0x009fea0003800000 */
        /* <DEDUP_REMOVED lines=16> */
.L_x_3948:
        /* <DEDUP_REMOVED lines=13> */
.L_x_11294:


//--------------------- .text._ZN43_GLOBAL__N__9ae7fba5_10_SoftMax_cu_9f978f6321softmax_warp_backwardIdddLi3ELb0ELb0EEEvPT0_PKT_S5_iiiPKb --------------------------
	.section	.text._ZN43_GLOBAL__N__9ae7fba5_10_SoftMax_cu_9f978f6321softmax_warp_backwardIdddLi3ELb0ELb0EEEvPT0_PKT_S5_iiiPKb,"ax",@progbits
	.align	128
.text._ZN43_GLOBAL__N__9ae7fba5_10_SoftMax_cu_9f978f6321softmax_warp_backwardIdddLi3ELb0ELb0EEEvPT0_PKT_S5_iiiPKb:
        .type           _ZN43_GLOBAL__N__9ae7fba5_10_SoftMax_cu_9f978f6321softmax_warp_backwardIdddLi3ELb0ELb0EEEvPT0_PKT_S5_iiiPKb,@function
        .size           _ZN43_GLOBAL__N__9ae7fba5_10_SoftMax_cu_9f978f6321softmax_warp_backwardIdddLi3ELb0ELb0EEEvPT0_PKT_S5_iiiPKb,(.L_x_11295 - _ZN43_GLOBAL__N__9ae7fba5_10_SoftMax_cu_9f978f6321softmax_warp_backwardIdddLi3ELb0ELb0EEEvPT0_PKT_S5_iiiPKb)
        .other          _ZN43_GLOBAL__N__9ae7fba5_10_SoftMax_cu_9f978f6321softmax_warp_backwardIdddLi3ELb0ELb0EEEvPT0_PKT_S5_iiiPKb,@"STO_CUDA_ENTRY STV_DEFAULT"
_ZN43_GLOBAL__N__9ae7fba5_10_SoftMax_cu_9f978f6321softmax_warp_backwardIdddLi3ELb0ELb0EEEvPT0_PKT_S5_iiiPKb:
        /* <DEDUP_REMOVED lines=21> */
[----:B------:R-:W-:Y:S01]  /*0150*/  @!P2 IMAD.X R7, R14, 0x1, R7, P0 ;  /* 0x000000010e07a824 */ /* 0x000fe200000e0607 */
[----:B------:R-:W-:-:S04]  /*0160*/  ISETP.GE.AND P0, PT, R22, 0x2, PT ;  /* 0x000000021600780c */ /* 0x000fc80003f06270 */
[----:B------:R-:W-:Y:S01]  /*0170*/  ISETP.GE.OR P0, PT, R0, UR8, !P0 ;  /* 0x0000000800007c0c */ /* 0x000fe2000c706670 */
[----:B0-----:R0:W2:Y:S02]  /*0180*/  @!P2 LDG.E.64 R2, desc[UR4][R6.64] ;  /* 0x000000040602a981 */ /* 0x0010a4000c1e1b00 */
[----:B0-----:R-:W0:Y:S10]  /*0190*/  @!P2 LDC.64 R6, c[0x0][0x390] ;  /* 0x0000e400ff06ab82 */ /* 0x001e340000000a00 */
[----:B------:R-:W-:-:S05]  /*01a0*/  @!P0 IADD3 R8, P3, PT, R10, UR8, RZ ;  /* 0x000000080a088c10 */ /* 0x000fca000ff7e0ff */
[----:B------:R-:W-:Y:S01]  /*01b0*/  @!P0 IMAD.X R5, RZ, RZ, R11, P3 ;  /* 0x000000ffff058224 */ /* 0x000fe200018e060b */
[----:B------:R-:W1:Y:S01]  /*01c0*/  @!P0 LDC.64 R12, c[0x0][0x388] ;  /* 0x0000e200ff0c8b82 */ /* 0x000e620000000a00 */
[----:B------:R-:W-:-:S03]  /*01d0*/  @!P0 IMAD.SHL.U32 R21, R8, 0x8, RZ ;  /* 0x0000000808158824 */ /* 0x000fc600078e00ff */
[----:B------:R-:W-:Y:S02]  /*01e0*/  @!P0 SHF.L.U64.HI R8, R8, 0x3, R5 ;  /* 0x0000000308088819 */ /* 0x000fe40000010205 */
[----:B------:R-:W-:Y:S02]  /*01f0*/  CS2R R4, SRZ ;  /* 0x0000000000047805 */ /* 0x000fe4000001ff00 */
[----:B-1----:R-:W-:-:S05]  /*0200*/  @!P0 IADD3 R12, P3, PT, R21, R12, RZ ;  /* 0x0000000c150c8210 */ /* 0x002fca0007f7e0ff */
[----:B------:R-:W-:-:S05]  /*0210*/  @!P0 IMAD.X R13, R8, 0x1, R13, P3 ;  /* 0x00000001080d8824 */ /* 0x000fca00018e060d */
[----:B------:R1:W3:Y:S01]  /*0220*/  @!P0 LDG.E.64 R4, desc[UR4][R12.64] ;  /* 0x000000040c048981 */ /* 0x0002e2000c1e1b00 */
[----:B0-----:R-:W-:-:S05]  /*0230*/  @!P2 IADD3 R16, P3, PT, R17, R6, RZ ;  /* 0x000000061110a210 */ /* 0x001fca0007f7e0ff */
[----:B------:R-:W-:Y:S01]  /*0240*/  @!P2 IMAD.X R17, R14, 0x1, R7, P3 ;  /* 0x000000010e11a824 */ /* 0x000fe200018e0607 */
[----:B------:R-:W-:Y:S01]  /*0250*/  CS2R R6, SRZ ;  /* 0x0000000000067805 */ /* 0x000fe2000001ff00 */
[----:B------:R-:W0:Y:S05]  /*0260*/  @!P0 LDC.64 R14, c[0x0][0x390] ;  /* 0x0000e400ff0e8b82 */ /* 0x000e2a0000000a00 */
[----:B------:R3:W5:Y:S01]  /*0270*/  @!P2 LDG.E.64 R6, desc[UR4][R16.64] ;  /* 0x000000041006a981 */ /* 0x000762000c1e1b00 */
[----:B0-----:R-:W-:-:S05]  /*0280*/  @!P0 IADD3 R20, P2, PT, R21, R14, RZ ;  /* 0x0000000e15148210 */ /* 0x001fca0007f5e0ff */
[----:B------:R-:W-:Y:S01]  /*0290*/  @!P0 IMAD.X R21, R8, 0x1, R15, P2 ;  /* 0x0000000108158824 */ /* 0x000fe200010e060f */
[----:B------:R-:W-:-:S06]  /*02a0*/  CS2R R8, SRZ ;  /* 0x0000000000087805 */ /* 0x000fcc000001ff00 */
[----:B------:R0:W5:Y:S01]  /*02b0*/  @!P0 LDG.E.64 R8, desc[UR4][R20.64] ;  /* 0x0000000414088981 */ /* 0x000162000c1e1b00 */
[----:B--2---:R-:W1:Y:S03]  /*02c0*/  DADD R14, RZ, R2 ;  /* 0x00000000ff0e7229 */ /* 0x004e660000000002 */
[----:B-1----:R-:W-:Y:S04]  /*02d0*/  SHFL.BFLY PT, R13, R15, 0x4, 0x181f ;  /* 0x0c981f000f0d7f89 */ /* 0x002fe800000e0000 */
[----:B------:R-:W1:-:S15]  /*02e0*/  SHFL.BFLY PT, R12, R14, 0x4, 0x181f ;  /* 0x0c981f000e0c7f89 */ /* 0x000e5e00000e0000 */
[----:B------:R-:W-:-:S15]  /*02f0*/  NOP ;  /* 0x0000000000007918 */ /* 0x000fde0000000000 */
[----:B------:R-:W-:-:S15]  /*0300*/  NOP ;  /* 0x0000000000007918 */ /* 0x000fde0000000000 */
[----:B------:R-:W-:-:S12]  /*0310*/  NOP ;  /* 0x0000000000007918 */ /* 0x000fd80000000000 */
[----:B---3--:R-:W0:Y:S02]  /*0320*/  DADD R16, RZ, R4 ;  /* 0x00000000ff107229 */ /* 0x008e240000000004 */
        /* <DEDUP_REMOVED lines=29> */
[----:B-1----:R1:W2:-:S15]  /*0500*/  DADD R12, R24, R12 ;  /* 0x00000000180c7229 */ /* 0x00229e000000000c */
[----:B------:R-:W-:-:S15]  /*0510*/  NOP ;  /* 0x0000000000007918 */ /* 0x000fde0000000000 */
[----:B------:R-:W-:-:S15]  /*0520*/  NOP ;  /* 0x0000000000007918 */ /* 0x000fde0000000000 */
[----:B------:R-:W-:-:S15]  /*0530*/  NOP ;  /* 0x0000000000007918 */ /* 0x000fde0000000000 */
[----:B------:R-:W-:-:S04]  /*0540*/  NOP ;  /* 0x0000000000007918 */ /* 0x000fc80000000000 */
[----:B0-----:R1:W0:Y:S02]  /*0550*/  DADD R14, R18, R14 ;  /* 0x00000000120e7229 */ /* 0x001224000000000e */
[----:B012---:R-:W-:Y:S05]  /*0560*/  @!P1 EXIT ;  /* 0x000000000000994d */ /* 0x007fea0003800000 */
        /* <DEDUP_REMOVED lines=16> */
.L_x_3949:
        /* <DEDUP_REMOVED lines=9> */
.L_x_11295:


//--------------------- .text._ZN43_GLOBAL__N__9ae7fba5_10_SoftMax_cu_9f978f6321softmax_warp_backwardIdddLi2ELb0ELb0EEEvPT0_PKT_S5_iiiPKb --------------------------
	.section	.text._ZN43_GLOBAL__N__9ae7fba5_10_SoftMax_cu_9f978f6321softmax_warp_backwardIdddLi2ELb0ELb0EEEvPT0_PKT_S5_iiiPKb,"ax",@progbits
	.align	128
.text._ZN43_GLOBAL__N__9ae7fba5_10_SoftMax_cu_9f978f6321softmax_warp_backwardIdddLi2ELb0ELb0EEEvPT0_PKT_S5_iiiPKb:
        .type           _ZN43_GLOBAL__N__9ae7fba5_10_SoftMax_cu_9f978f6321softmax_warp_backwardIdddLi2ELb0ELb0EEEvPT0_PKT_S5_iiiPKb,@function
        .size           _ZN43_GLOBAL__N__9ae7fba5_10_SoftMax_cu_9f978f6321softmax_warp_backwardIdddLi2ELb0ELb0EEEvPT0_PKT_S5_iiiPKb,(.L_x_11296 - _ZN43_GLOBAL__N__9ae7fba5_10_SoftMax_cu_9f978f6321softmax_warp_backwardIdddLi2ELb0ELb0EEEvPT0_PKT_S5_iiiPKb)
        .other          _ZN43_GLOBAL__N__9ae7fba5_10_SoftMax_cu_9f978f6321softmax_warp_backwardIdddLi2ELb0ELb0EEEvPT0_PKT_S5_iiiPKb,@"STO_CUDA_ENTRY STV_DEFAULT"
_ZN43_GLOBAL__N__9ae7fba5_10_SoftMax_cu_9f978f6321softmax_warp_backwardIdddLi2ELb0ELb0EEEvPT0_PKT_S5_iiiPKb:
        /* <DEDUP_REMOVED lines=50> */
[----:B---3--:R-:W2:Y:S02]  /*0320*/  DADD R16, RZ, R4 ;  /* 0x00000000ff107229 */ /* 0x008ea40000000004 */
        /* <DEDUP_REMOVED lines=11> */
[----:B--2---:R-:W0:Y:S02]  /*03e0*/  DADD R20, R16, R20 ;  /* 0x0000000010147229 */ /* 0x004e240000000014 */
        /* <DEDUP_REMOVED lines=28> */
.L_x_3950:
        /* <DEDUP_REMOVED lines=13> */
.L_x_11296:


//--------------------- .text._ZN43_GLOBAL__N__9ae7fba5_10_SoftMax_cu_9f978f6321softmax_warp_backwardIdddLi1ELb0ELb0EEEvPT0_PKT_S5_iiiPKb --------------------------
	.section	.text._ZN43_GLOBAL__N__9ae7fba5_10_SoftMax_cu_9f978f6321softmax_warp_backwardIdddLi1ELb0ELb0EEEvPT0_PKT_S5_iiiPKb,"ax",@progbits
	.align	128
.text._ZN43_GLOBAL__N__9ae7fba5_10_SoftMax_cu_9f978f6321softmax_warp_backwardIdddLi1ELb0ELb0EEEvPT0_PKT_S5_iiiPKb:
        .type           _ZN43_GLOBAL__N__9ae7fba5_10_SoftMax_cu_9f978f6321softmax_warp_backwardIdddLi1ELb0ELb0EEEvPT0_PKT_S5_iiiPKb,@function
        .size           _ZN43_GLOBAL__N__9ae7fba5_10_SoftMax_cu_9f978f6321softmax_warp_backwardIdddLi1ELb0ELb0EEEvPT0_PKT_S5_iiiPKb,(.L_x_11297 - _ZN43_GLOBAL__N__9ae7fba5_10_SoftMax_cu_9f978f6321softmax_warp_backwardIdddLi1ELb0ELb0EEEvPT0_PKT_S5_iiiPKb)
        .other          _ZN43_GLOBAL__N__9ae7fba5_10_SoftMax_cu_9f978f6321softmax_warp_backwardIdddLi1ELb0ELb0EEEvPT0_PKT_S5_iiiPKb,@"STO_CUDA_ENTRY STV_DEFAULT"
_ZN43_GLOBAL__N__9ae7fba5_10_SoftMax_cu_9f978f6321softmax_warp_backwardIdddLi1ELb0ELb0EEEvPT0_PKT_S5_iiiPKb:
        /* <DEDUP_REMOVED lines=14> */
[C---:B------:R-:W-:Y:S02]  /*00e0*/  ISETP.GE.AND P1, PT, R20.reuse, 0x1, PT ;  /* 0x000000011400780c */ /* 0x040fe40003f26270 */
[----:B------:R-:W-:Y:S02]  /*00f0*/  ISETP.GE.AND P0, PT, R20, 0x2, PT ;  /* 0x000000021400780c */ /* 0x000fe40003f06270 */
[C---:B---3--:R-:W-:Y:S02]  /*0100*/  ISETP.GE.OR P2, PT, R6.reuse, UR8, !P1 ;  /* 0x0000000806007c0c */ /* 0x048fe4000cf46670 */
[----:B------:R-:W-:-:S02]  /*0110*/  ISETP.GE.OR P0, PT, R6, UR8, !P0 ;  /* 0x0000000806007c0c */ /* 0x000fc4000c706670 */
[----:B------:R-:W-:-:S09]  /*0120*/  SHF.R.S32.HI R7, RZ, 0x1f, R0 ;  /* 0x0000001fff077819 */ /* 0x000fd20000011400 */
[----:B------:R-:W1:Y:S01]  /*0130*/  @!P2 LDC.64 R8, c[0x0][0x388] ;  /* 0x0000e200ff08ab82 */ /* 0x000e620000000a00 */
[C---:B------:R-:W-:Y:S01]  /*0140*/  @!P2 IMAD.SHL.U32 R19, R0.reuse, 0x8, RZ ;  /* 0x000000080013a824 */ /* 0x040fe200078e00ff */
[----:B------:R-:W-:-:S06]  /*0150*/  @!P2 SHF.L.U64.HI R10, R0, 0x3, R7 ;  /* 0x00000003000aa819 */ /* 0x000fcc0000010207 */
[----:B------:R-:W2:Y:S08]  /*0160*/  @!P0 LDC.64 R12, c[0x0][0x388] ;  /* 0x0000e200ff0c8b82 */ /* 0x000eb00000000a00 */
[----:B------:R-:W3:Y:S01]  /*0170*/  @!P2 LDC.64 R16, c[0x0][0x390] ;  /* 0x0000e400ff10ab82 */ /* 0x000ee20000000a00 */
[----:B-1----:R-:W-:-:S05]  /*0180*/  @!P2 IADD3 R8, P3, PT, R19, R8, RZ ;  /* 0x000000081308a210 */ /* 0x002fca0007f7e0ff */
[----:B------:R-:W-:-:S05]  /*0190*/  @!P2 IMAD.X R9, R10, 0x1, R9, P3 ;  /* 0x000000010a09a824 */ /* 0x000fca00018e0609 */
[----:B0-----:R0:W4:Y:S01]  /*01a0*/  @!P2 LDG.E.64 R2, desc[UR4][R8.64] ;  /* 0x000000040802a981 */ /* 0x001122000c1e1b00 */
[----:B------:R-:W-:-:S05]  /*01b0*/  @!P0 IADD3 R14, P3, PT, R0, UR8, RZ ;  /* 0x00000008000e8c10 */ /* 0x000fca000ff7e0ff */
[----:B------:R-:W-:Y:S02]  /*01c0*/  @!P0 IMAD.X R5, RZ, RZ, R7, P3 ;  /* 0x000000ffff058224 */ /* 0x000fe400018e0607 */
[C---:B------:R-:W-:Y:S01]  /*01d0*/  @!P0 IMAD.SHL.U32 R23, R14.reuse, 0x8, RZ ;  /* 0x000000080e178824 */ /* 0x040fe200078e00ff */
[----:B0-----:R-:W0:Y:S02]  /*01e0*/  @!P0 LDC.64 R8, c[0x0][0x390] ;  /* 0x0000e400ff088b82 */ /* 0x001e240000000a00 */
[----:B------:R-:W-:Y:S02]  /*01f0*/  @!P0 SHF.L.U64.HI R14, R14, 0x3, R5 ;  /* 0x000000030e0e8819 */ /* 0x000fe40000010205 */
[----:B------:R-:W-:Y:S02]  /*0200*/  CS2R R4, SRZ ;  /* 0x0000000000047805 */ /* 0x000fe4000001ff00 */
[----:B--2---:R-:W-:-:S05]  /*0210*/  @!P0 IADD3 R12, P3, PT, R23, R12, RZ ;  /* 0x0000000c170c8210 */ /* 0x004fca0007f7e0ff */
[----:B------:R-:W-:-:S05]  /*0220*/  @!P0 IMAD.X R13, R14, 0x1, R13, P3 ;  /* 0x000000010e0d8824 */ /* 0x000fca00018e060d */
[----:B------:R1:W2:Y:S01]  /*0230*/  @!P0 LDG.E.64 R4, desc[UR4][R12.64] ;  /* 0x000000040c048981 */ /* 0x0002a2000c1e1b00 */
[----:B---3--:R-:W-:-:S05]  /*0240*/  @!P2 IADD3 R18, P3, PT, R19, R16, RZ ;  /* 0x000000101312a210 */ /* 0x008fca0007f7e0ff */
[----:B------:R-:W-:Y:S01]  /*0250*/  @!P2 IMAD.X R19, R10, 0x1, R17, P3 ;  /* 0x000000010a13a824 */ /* 0x000fe200018e0611 */
[----:B------:R-:W-:-:S06]  /*0260*/  CS2R R10, SRZ ;  /* 0x00000000000a7805 */ /* 0x000fcc000001ff00 */
[----:B------:R3:W5:Y:S01]  /*0270*/  @!P2 LDG.E.64 R10, desc[UR4][R18.64] ;  /* 0x00000004120aa981 */ /* 0x000762000c1e1b00 */
[----:B0-----:R-:W-:-:S05]  /*0280*/  @!P0 IADD3 R22, P2, PT, R23, R8, RZ ;  /* 0x0000000817168210 */ /* 0x001fca0007f5e0ff */
[----:B------:R-:W-:Y:S01]  /*0290*/  @!P0 IMAD.X R23, R14, 0x1, R9, P2 ;  /* 0x000000010e178824 */ /* 0x000fe200010e0609 */
[----:B------:R-:W-:-:S06]  /*02a0*/  CS2R R8, SRZ ;  /* 0x0000000000087805 */ /* 0x000fcc000001ff00 */
[----:B------:R3:W5:Y:S01]  /*02b0*/  @!P0 LDG.E.64 R8, desc[UR4][R22.64] ;  /* 0x0000000416088981 */ /* 0x000762000c1e1b00 */
[----:B----4-:R-:W1:Y:S03]  /*02c0*/  DADD R14, RZ, R2 ;  /* 0x00000000ff0e7229 */ /* 0x010e660000000002 */
[----:B-1----:R-:W-:Y:S04]  /*02d0*/  SHFL.BFLY PT, R13, R15, 0x1, 0x1e1f ;  /* 0x0c3e1f000f0d7f89 */ /* 0x002fe800000e0000 */
[----:B------:R-:W0:-:S15]  /*02e0*/  SHFL.BFLY PT, R12, R14, 0x1, 0x1e1f ;  /* 0x0c3e1f000e0c7f89 */ /* 0x000e1e00000e0000 */
[----:B------:R-:W-:-:S15]  /*02f0*/  NOP ;  /* 0x0000000000007918 */ /* 0x000fde0000000000 */
[----:B------:R-:W-:-:S15]  /*0300*/  NOP ;  /* 0x0000000000007918 */ /* 0x000fde0000000000 */
[----:B------:R-:W-:-:S12]  /*0310*/  NOP ;  /* 0x0000000000007918 */ /* 0x000fd80000000000 */
[----:B--2---:R-:W1:-:S15]  /*0320*/  DADD R16, RZ, R4 ;  /* 0x00000000ff107229 */ /* 0x004e5e0000000004 */
[----:B------:R-:W-:-:S15]  /*0330*/  NOP ;  /* 0x0000000000007918 */ /* 0x000fde0000000000 */
[----:B------:R-:W-:-:S15]  /*0340*/  NOP ;  /* 0x0000000000007918 */ /* 0x000fde0000000000 */
[----:B------:R-:W-:-:S15]  /*0350*/  NOP ;  /* 0x0000000000007918 */ /* 0x000fde0000000000 */
[----:B------:R-:W-:-:S04]  /*0360*/  NOP ;  /* 0x0000000000007918 */ /* 0x000fc80000000000 */
[----:B0-----:R1:W0:Y:S02]  /*0370*/  DADD R24, R14, R12 ;  /* 0x000000000e187229 */ /* 0x001224000000000c */
[----:B-1----:R-:W-:Y:S04]  /*0380*/  SHFL.BFLY PT, R13, R17, 0x1, 0x1e1f ;  /* 0x0c3e1f00110d7f89 */ /* 0x002fe800000e0000 */
[----:B------:R-:W1:-:S15]  /*0390*/  SHFL.BFLY PT, R12, R16, 0x1, 0x1e1f ;  /* 0x0c3e1f00100c7f89 */ /* 0x000e5e00000e0000 */
[----:B------:R-:W-:-:S15]  /*03a0*/  NOP ;  /* 0x0000000000007918 */ /* 0x000fde0000000000 */
[----:B------:R-:W-:-:S15]  /*03b0*/  NOP ;  /* 0x0000000000007918 */ /* 0x000fde0000000000 */
[----:B------:R-:W-:-:S13]  /*03c0*/  NOP ;  /* 0x0000000000007918 */ /* 0x000fda0000000000 */
[----:B-1----:R3:W1:Y:S02]  /*03d0*/  DADD R12, R16, R12 ;  /* 0x00000000100c7229 */ /* 0x002664000000000c */
[----:B01-3--:R-:W-:Y:S05]  /*03e0*/  @!P1 EXIT ;  /* 0x000000000000994d */ /* 0x00bfea0003800000 */
        /* <DEDUP_REMOVED lines=16> */
.L_x_3951:
        /* <DEDUP_REMOVED lines=9> */
.L_x_11297:


//--------------------- .text._ZN43_GLOBAL__N__9ae7fba5_10_SoftMax_cu_9f978f6321softmax_warp_backwardIdddLi0ELb0ELb0EEEvPT0_PKT_S5_iiiPKb --------------------------
	.section	.text._ZN43_GLOBAL__N__9ae7fba5_10_SoftMax_cu_9f978f6321softmax_warp_backwardIdddLi0ELb0ELb0EEEvPT0_PKT_S5_iiiPKb,"ax",@progbits
	.align	128
.text._ZN43_GLOBAL__N__9ae7fba5_10_SoftMax_cu_9f978f6321softmax_warp_backwardIdddLi0ELb0ELb0EEEvPT0_PKT_S5_iiiPKb:
        .type           _ZN43_GLOBAL__N__9ae7fba5_10_SoftMax_cu_9f978f6321softmax_warp_backwardIdddLi0ELb0ELb0EEEvPT0_PKT_S5_iiiPKb,@function
        .size           _ZN43_GLOBAL__N__9ae7fba5_10_SoftMax_cu_9f978f6321softmax_warp_backwardIdddLi0ELb0ELb0EEEvPT0_PKT_S5_iiiPKb,(.L_x_11298 - _ZN43_GLOBAL__N__9ae7fba5_10_SoftMax_cu_9f978f6321softmax_warp_backwardIdddLi0ELb0ELb0EEEvPT0_PKT_S5_iiiPKb)
        .other          _ZN43_GLOBAL__N__9ae7fba5_10_SoftMax_cu_9f978f6321softmax_warp_backwardIdddLi0ELb0ELb0EEEvPT0_PKT_S5_iiiPKb,@"STO_CUDA_ENTRY STV_DEFAULT"
_ZN43_GLOBAL__N__9ae7fba5_10_SoftMax_cu_9f978f6321softmax_warp_backwardIdddLi0ELb0ELb0EEEvPT0_PKT_S5_iiiPKb:
        /* <DEDUP_REMOVED lines=22> */
[----:B------:R-:W-:Y:S01]  /*0160*/  @P1 IMAD.X R3, R4, 0x1, R11, P2 ;  /* 0x0000000104031824 */ /* 0x000fe200010e060b */
[----:B------:R-:W-:Y:S02]  /*0170*/  CS2R R10, SRZ ;  /* 0x00000000000a7805 */ /* 0x000fe4000001ff00 */
[----:B--2---:R-:W-:-:S04]  /*0180*/  @P1 IADD3 R16, P3, PT, R17, R12, RZ ;  /* 0x0000000c11101210 */ /* 0x004fc80007f7e0ff */
[----:B0-----:R0:W5:Y:S01]  /*0190*/  @P1 LDG.E.64 R10, desc[UR4][R2.64] ;  /* 0x00000004020a1981 */ /* 0x001162000c1e1b00 */
[----:B------:R-:W-:Y:S01]  /*01a0*/  @P1 IMAD.X R17, R4, 0x1, R13, P3 ;  /* 0x0000000104111824 */ /* 0x000fe200018e060d */
[----:B------:R-:W-:Y:S01]  /*01b0*/  CS2R R12, SRZ ;  /* 0x00000000000c7805 */ /* 0x000fe2000001ff00 */
[----:B------:R-:W1:Y:S05]  /*01c0*/  @!P0 LDC.64 R4, c[0x0][0x390] ;  /* 0x0000e400ff048b82 */ /* 0x000e6a0000000a00 */
[----:B------:R2:W5:Y:S01]  /*01d0*/  @P1 LDG.E.64 R12, desc[UR4][R16.64] ;  /* 0x00000004100c1981 */ /* 0x000562000c1e1b00 */
[----:B------:R-:W-:-:S05]  /*01e0*/  @!P0 IADD3 R8, P1, PT, R9, R0, RZ ;  /* 0x0000000009088210 */ /* 0x000fca0007f3e0ff */
[----:B------:R-:W-:Y:S02]  /*01f0*/  @!P0 IMAD.X R21, RZ, RZ, R6, P1 ;  /* 0x000000ffff158224 */ /* 0x000fe400008e0606 */
[----:B------:R-:W-:-:S03]  /*0200*/  @!P0 IMAD.SHL.U32 R19, R8, 0x8, RZ ;  /* 0x0000000808138824 */ /* 0x000fc600078e00ff */
[----:B------:R-:W-:Y:S02]  /*0210*/  @!P0 SHF.L.U64.HI R8, R8, 0x3, R21 ;  /* 0x0000000308088819 */ /* 0x000fe40000010215 */
[C---:B---3--:R-:W-:Y:S02]  /*0220*/  @!P0 IADD3 R14, P1, PT, R19.reuse, R14, RZ ;  /* 0x0000000e130e8210 */ /* 0x048fe40007f3e0ff */
[----:B-1----:R-:W-:Y:S02]  /*0230*/  @!P0 IADD3 R18, P2, PT, R19, R4, RZ ;  /* 0x0000000413128210 */ /* 0x002fe40007f5e0ff */
[----:B0-----:R-:W-:Y:S01]  /*0240*/  CS2R R2, SRZ ;  /* 0x0000000000027805 */ /* 0x001fe2000001ff00 */
[C---:B------:R-:W-:Y:S02]  /*0250*/  @!P0 IMAD.X R15, R8.reuse, 0x1, R15, P1 ;  /* 0x00000001080f8824 */ /* 0x040fe400008e060f */
[----:B------:R-:W-:Y:S01]  /*0260*/  @!P0 IMAD.X R19, R8, 0x1, R5, P2 ;  /* 0x0000000108138824 */ /* 0x000fe200010e0605 */
[----:B------:R-:W-:-:S02]  /*0270*/  CS2R R4, SRZ ;  /* 0x0000000000047805 */ /* 0x000fc4000001ff00 */
[----:B------:R2:W5:Y:S04]  /*0280*/  @!P0 LDG.E.64 R2, desc[UR4][R14.64] ;  /* 0x000000040e028981 */ /* 0x000568000c1e1b00 */
[----:B------:R2:W5:Y:S01]  /*0290*/  @!P0 LDG.E.64 R4, desc[UR4][R18.64] ;  /* 0x0000000412048981 */ /* 0x000562000c1e1b00 */
[----:B------:R-:W-:-:S13]  /*02a0*/  ISETP.GT.AND P0, PT, R20, RZ, PT ;  /* 0x000000ff1400720c */ /* 0x000fda0003f04270 */
[----:B--2---:R-:W-:Y:S05]  /*02b0*/  @!P0 EXIT ;  /* 0x000000000000894d */ /* 0x004fea0003800000 */
[----:B------:R-:W0:Y:S01]  /*02c0*/  LDCU.64 UR6, c[0x0][0x380] ;  /* 0x00007000ff0677ac */ /* 0x000e220008000a00 */
[----:B------:R-:W-:Y:S01]  /*02d0*/  ISETP.NE.AND P0, PT, R7, 0x1, PT ;  /* 0x000000010700780c */ /* 0x000fe20003f05270 */
[----:B-----5:R-:W1:Y:S01]  /*02e0*/  DADD R14, RZ, R10 ;  /* 0x00000000ff0e7229 */ /* 0x020e62000000000a */
[----:B0-----:R-:W-:-:S04]  /*02f0*/  LEA R8, P1, R9, UR6, 0x3 ;  /* 0x0000000609087c11 */ /* 0x001fc8000f8218ff */
[----:B------:R-:W-:-:S15]  /*0300*/  LEA.HI.X R9, R9, UR7, R6, 0x3, P1 ;  /* 0x0000000709097c11 */ /* 0x000fde00088f1c06 */
[----:B------:R-:W-:-:S15]  /*0310*/  NOP ;  /* 0x0000000000007918 */ /* 0x000fde0000000000 */
[----:B------:R-:W-:-:S15]  /*0320*/  NOP ;  /* 0x0000000000007918 */ /* 0x000fde0000000000 */
[----:B------:R-:W-:-:S14]  /*0330*/  NOP ;  /* 0x0000000000007918 */ /* 0x000fdc0000000000 */
[----:B-1----:R-:W0:Y:S02]  /*0340*/  DFMA R12, R14, -R12, R10 ;  /* 0x8000000c0e0c722b */ /* 0x002e24000000000a */
[----:B0-----:R0:W-:Y:S01]  /*0350*/  STG.E.64 desc[UR4][R8.64], R12 ;  /* 0x0000000c08007986 */ /* 0x0011e2000c101b04 */
[----:B------:R-:W-:Y:S05]  /*0360*/  @!P0 EXIT ;  /* 0x000000000000894d */ /* 0x000fea0003800000 */
[----:B0-----:R-:W-:Y:S01]  /*0370*/  IMAD.WIDE.U32 R8, R0, 0x8, R8 ;  /* 0x0000000800087825 */ /* 0x001fe200078e0008 */
[----:B------:R-:W0:-:S15]  /*0380*/  DADD R6, RZ, R2 ;  /* 0x00000000ff067229 */ /* 0x000e1e0000000002 */
[----:B------:R-:W-:-:S15]  /*0390*/  NOP ;  /* 0x0000000000007918 */ /* 0x000fde0000000000 */
[----:B------:R-:W-:-:S15]  /*03a0*/  NOP ;  /* 0x0000000000007918 */ /* 0x000fde0000000000 */
[----:B------:R-:W-:-:S15]  /*03b0*/  NOP ;  /* 0x0000000000007918 */ /* 0x000fde0000000000 */
[----:B------:R-:W-:-:S04]  /*03c0*/  NOP ;  /* 0x0000000000007918 */ /* 0x000fc80000000000 */
[----:B0-----:R-:W0:Y:S02]  /*03d0*/  DFMA R4, R6, -R4, R2 ;  /* 0x800000040604722b */ /* 0x001e240000000002 */
[----:B0-----:R-:W-:Y:S01]  /*03e0*/  STG.E.64 desc[UR4][R8.64], R4 ;  /* 0x0000000408007986 */ /* 0x001fe2000c101b04 */
[----:B------:R-:W-:Y:S05]  /*03f0*/  EXIT ;  /* 0x000000000000794d */ /* 0x000fea0003800000 */
.L_x_3952:
        /* <DEDUP_REMOVED lines=16> */
.L_x_11298:


//--------------------- .text._ZN43_GLOBAL__N__9ae7fba5_10_SoftMax_cu_9f978f6320softmax_warp_forwardIN3c108BFloat16EffLi11ELb0ELb0EEEvPT0_PKT_iiiPKbib --------------------------
	.section	.text._ZN43_GLOBAL__N__9ae7fba5_10_SoftMax_cu_9f978f6320softmax_warp_forwardIN3c108BFloat16EffLi11ELb0ELb0EEEvPT0_PKT_iiiPKbib,"ax",@progbits
	.align	128
.text._ZN43_GLOBAL__N__9ae7fba5_10_SoftMax_cu_9f978f6320softmax_warp_forwardIN3c108BFloat16EffLi11ELb0ELb0EEEvPT0_PKT_iiiPKbib:
        .type           _ZN43_GLOBAL__N__9ae7fba5_10_SoftMax_cu_9f978f6320softmax_warp_forwardIN3c108BFloat16EffLi11ELb0ELb0EEEvPT0_PKT_iiiPKbib,@function
        .size           _ZN43_GLOBAL__N__9ae7fba5_10_SoftMax_cu_9f978f6320softmax_warp_forwardIN3c108BFloat16EffLi11ELb0ELb0EEEvPT0_PKT_iiiPKbib,(.L_x_11299 - _ZN43_GLOBAL__N__9ae7fba5_10_SoftMax_cu_9f978f6320softmax_warp_forwardIN3c108BFloat16EffLi11ELb0ELb0EEEvPT0_PKT_iiiPKbib)
        .other          _ZN43_GLOBAL__N__9ae7fba5_10_SoftMax_cu_9f978f6320softmax_warp_forwardIN3c108BFloat16EffLi11ELb0ELb0EEEvPT0_PKT_iiiPKbib,@"STO_CUDA_ENTRY STV_DEFAULT"
_ZN43_GLOBAL__N__9ae7fba5_10_SoftMax_cu_9f978f6320softmax_warp_forwardIN3c108BFloat16EffLi11ELb0ELb0EEEvPT0_PKT_iiiPKbib:
[----:B------:R-:W-:Y:S01]  /*0000*/  LDC R1, c[0x0][0x37c] ;  /* 0x0000df00ff017b82 */ /* 0x000fe20000000800 */
[----:B------:R-:W0:Y:S01]  /*0010*/  S2R R22, SR_CTAID.X ;  /* 0x0000000000167919 */ /* 0x000e220000002500 */
[----:B------:R-:W0:Y:S06]  /*0020*/  LDCU UR4, c[0x0][0x364] ;  /* 0x00006c80ff0477ac */ /* 0x000e2c0008000800 */
[----:B------:R-:W1:Y:S01]  /*0030*/  LDC.64 R48, c[0x0][0x388] ;  /* 0x0000e200ff307b82 */ /* 0x000e620000000a00 */
[----:B------:R-:W0:Y:S01]  /*0040*/  S2R R3, SR_TID.Y ;  /* 0x0000000000037919 */ /* 0x000e220000002200 */
[----:B------:R-:W2:Y:S01]  /*0050*/  LDCU UR8, c[0x0][0x398] ;  /* 0x00007300ff0877ac */ /* 0x000ea20008000800 */
[----:B------:R-:W3:Y:S01]  /*0060*/  S2R R23, SR_TID.X ;  /* 0x0000000000177919 */ /* 0x000ee20000002100 */
[----:B------:R-:W4:Y:S01]  /*0070*/  LDCU.64 UR6, c[0x0][0x390] ;  /* 0x00007200ff0677ac */ /* 0x000f220008000a00 */
[----:B0-----:R-:W-:Y:S01]  /*0080*/  IMAD R22, R22, UR4, R3 ;  /* 0x0000000416167c24 */ /* 0x001fe2000f8e0203 */
[----:B------:R-:W0:Y:S01]  /*0090*/  LDCU.64 UR4, c[0x0][0x358] ;  /* 0x00006b00ff0477ac */ /* 0x000e220008000a00 */
[C---:B---3--:R-:W-:Y:S01]  /*00a0*/  VIADD R113, R23.reuse, 0x20 ;  /* 0x0000002017717836 */ /* 0x048fe20000000000 */
[C---:B--2---:R-:W-:Y:S01]  /*00b0*/  ISETP.GE.AND P1, PT, R23.reuse, UR8, PT ;  /* 0x0000000817007c0c */ /* 0x044fe2000bf26270 */
[----:B------:R-:W-:Y:S01]  /*00c0*/  VIADD R115, R23, 0x40 ;  /* 0x0000004017737836 */ /* 0x000fe20000000000 */
[C---:B----4-:R-:W-:Y:S01]  /*00d0*/  IADD3 R4, PT, PT, -R22.reuse, UR6, RZ ;  /* 0x0000000616047c10 */ /* 0x050fe2000fffe1ff */
[----:B------:R-:W-:Y:S01]  /*00e0*/  IMAD R22, R22, UR7, R23 ;  /* 0x0000000716167c24 */ /* 0x000fe2000f8e0217 */
[----:B------:R-:W-:-:S02]  /*00f0*/  ISETP.GE.AND P0, PT, R113, UR8, PT ;  /* 0x0000000871007c0c */ /* 0x000fc4000bf06270 */
[----:B------:R-:W-:Y:S01]  /*0100*/  P2R R0, PR, RZ, 0x2 ;  /* 0x00000002ff007803 */ /* 0x000fe20000000000 */
[----:B-1----:R-:W-:Y:S01]  /*0110*/  IMAD.WIDE R48, R22, 0x2, R48 ;  /* 0x0000000216307825 */ /* 0x002fe200078e0230 */
[----:B------:R-:W-:Y:S02]  /*0120*/  P2R R0, PR, RZ, 0x1 ;  /* 0x00000001ff007803 */ /* 0x000fe40000000000 */
[----:B------:R-:W-:Y:S02]  /*0130*/  ISETP.LT.OR P2, PT, R4, 0x1, P0 ;  /* 0x000000010400780c */ /* 0x000fe40000741670 */
[----:B------:R-:W-:Y:S01]  /*0140*/  ISETP.GE.AND P0, PT, R115, UR8, PT ;  /* 0x0000000873007c0c */ /* 0x000fe2000bf06270 */
[----:B------:R-:W-:Y:S02]  /*0150*/  VIADD R25, R23, 0x80 ;  /* 0x0000008017197836 */ /* 0x000fe40000000000 */
[----:B------:R-:W-:Y:S01]  /*0160*/  IMAD.MOV.U32 R108, RZ, RZ, -0x800000 ;  /* 0xff800000ff6c7424 */ /* 0x000fe200078e00ff */
[----:B------:R-:W-:-:S02]  /*0170*/  P2R R0, PR, RZ, 0x1 ;  /* 0x00000001ff007803 */ /* 0x000fc40000000000 */
[C---:B------:R-:W-:Y:S02]  /*0180*/  ISETP.LT.OR P0, PT, R4.reuse, 0x1, P0 ;  /* 0x000000010400780c */ /* 0x040fe40000701670 */
[----:B------:R-:W-:Y:S02]  /*0190*/  IADD3 R24, PT, PT, R23, 0x60, RZ ;  /* 0x0000006017187810 */ /* 0x000fe40007ffe0ff */
[----:B------:R-:W-:Y:S01]  /*01a0*/  MOV R105, 0xff800000 ;  /* 0xff80000000697802 */ /* 0x000fe20000000f00 */
[----:B0-----:R-:W2:Y:S01]  /*01b0*/  @!P2 LDG.E.U16 R0, desc[UR4][R48.64+0x40] ;  /* 0x000040043000a981 */ /* 0x001ea2000c1e1500 */
[----:B------:R-:W-:-:S07]  /*01c0*/  ISETP.LT.OR P1, PT, R4, 0x1, P1 ;  /* 0x000000010400780c */ /* 0x000fce0000f21670 */
[----:B------:R-:W3:Y:S01]  /*01d0*/  @!P0 LDG.E.U16 R2, desc[UR4][R48.64+0x80] ;  /* 0x0000800430028981 */ /* 0x000ee2000c1e1500 */
[----:B------:R-:W-:-:S05]  /*01e0*/  ISETP.GE.AND P3, PT, R24, UR8, PT ;  /* 0x0000000818007c0c */ /* 0x000fca000bf66270 */
[----:B------:R-:W4:Y:S01]  /*01f0*/  @!P1 LDG.E.U16 R3, desc[UR4][R48.64] ;  /* 0x0000000430039981 */ /* 0x000f22000c1e1500 */
[----:B--2---:R-:W-:Y:S01]  /*0200*/  @!P2 IMAD.U32 R108, R0, 0x10000, RZ ;  /* 0x00010000006ca824 */ /* 0x004fe200078e00ff */
[----:B------:R-:W-:Y:S01]  /*0210*/  ISETP.GE.AND P2, PT, R25, UR8, PT ;  /* 0x0000000819007c0c */ /* 0x000fe2000bf46270 */
[----:B---3--:R-:W-:-:S03]  /*0220*/  @!P0 IMAD.U32 R105, R2, 0x10000, RZ ;  /* 0x0001000002698824 */ /* 0x008fc600078e00ff */
[----:B------:R-:W-:Y:S02]  /*0230*/  ISETP.LT.OR P0, PT, R4, 0x1, P2 ;  /* 0x000000010400780c */ /* 0x000fe40001701670 */
[----:B------:R-:W-:Y:S02]  /*0240*/  P2R R0, PR, RZ, 0x8 ;  /* 0x00000008ff007803 */ /* 0x000fe40000000000 */
[----:B------:R-:W-:-:S09]  /*0250*/  P2R R0, PR, RZ, 0x4 ;  /* 0x00000004ff007803 */ /* 0x000fd20000000000 */
[----:B------:R-:W2:Y:S01]  /*0260*/  @!P0 LDG.E.U16 R0, desc[UR4][R48.64+0x100] ;  /* 0x0001000430008981 */ /* 0x000ea2000c1e1500 */
[----:B------:R-:W-:Y:S01]  /*0270*/  IADD3 R26, PT, PT, R23, 0xa0, RZ ;  /* 0x000000a0171a7810 */ /* 0x000fe20007ffe0ff */
[----:B------:R-:W-:-:S03]  /*0280*/  IMAD.MOV.U32 R97, RZ, RZ, -0x800000 ;  /* 0xff800000ff617424 */ /* 0x000fc600078e00ff */
[----:B------:R-:W-:Y:S01]  /*0290*/  ISETP.GE.AND P2, PT, R26, UR8, PT ;  /* 0x000000081a007c0c */ /* 0x000fe2000bf46270 */
[----:B------:R-:W-:Y:S01]  /*02a0*/  IMAD.MOV.U32 R107, RZ, RZ, -0x800000 ;  /* 0xff800000ff6b7424 */ /* 0x000fe200078e00ff */
[----:B----4-:R-:W-:Y:S02]  /*02b0*/  @!P1 SHF.L.U32 R107, R3, 0x10, RZ ;  /* 0x00000010036b9819 */ /* 0x010fe400000006ff */
[----:B------:R-:W-:-:S13]  /*02c0*/  ISETP.LT.OR P1, PT, R4, 0x1, P3 ;  /* 0x000000010400780c */ /* 0x000fda0001f21670 */
[----:B------:R-:W3:Y:S01]  /*02d0*/  @!P1 LDG.E.U16 R2, desc[UR4][R48.64+0xc0] ;  /* 0x0000c00430029981 */ /* 0x000ee2000c1e1500 */
[----:B--2---:R-:W-:Y:S02]  /*02e0*/  @!P0 SHF.L.U32 R97, R0, 0x10, RZ ;  /* 0x0000001000618819 */ /* 0x004fe400000006ff */
[----:B------:R-:W-:Y:S02]  /*02f0*/  ISETP.LT.OR P0, PT, R4, 0x1, P2 ;  /* 0x000000010400780c */ /* 0x000fe40001701670 */
[----:B------:R-:W-:-:S11]  /*0300*/  P2R R0, PR, RZ, 0x4 ;  /* 0x00000004ff007803 */ /* 0x000fd60000000000 */
[----:B------:R-:W2:Y:S01]  /*0310*/  @!P0 LDG.E.U16 R0, desc[UR4][R48.64+0x140] ;  /* 0x0001400430008981 */ /* 0x000ea2000c1e1500 */
[----:B------:R-:W-:Y:S02]  /*0320*/  IMAD.MOV.U32 R47, RZ, RZ, -0x800000 ;  /* 0xff800000ff2f7424 */ /* 0x000fe400078e00ff */
[----:B------:R-:W-:Y:S02]  /*0330*/  IMAD.MOV.U32 R104, RZ, RZ, -0x800000 ;  /* 0xff800000ff687424 */ /* 0x000fe400078e00ff */
[----:B---3--:R-:W-:Y:S01]  /*0340*/  @!P1 IMAD.U32 R104, R2, 0x10000, RZ ;  /* 0x0001000002689824 */ /* 0x008fe200078e00ff */
[----:B------:R-:W-:-:S04]  /*0350*/  IADD3 R27, PT, PT, R23, 0xc0, RZ ;  /* 0x000000c0171b7810 */ /* 0x000fc80007ffe0ff */
[----:B------:R-:W-:-:S04]  /*0360*/  ISETP.GE.AND P1, PT, R27, UR8, PT ;  /* 0x000000081b007c0c */ /* 0x000fc8000bf26270 */
[----:B------:R-:W-:Y:S01]  /*0370*/  P2R R2, PR, RZ, 0x2 ;  /* 0x00000002ff027803 */ /* 0x000fe20000000000 */
[----:B--2---:R-:W-:Y:S01]  /*0380*/  @!P0 IMAD.U32 R47, R0, 0x10000, RZ ;  /* 0x00010000002f8824 */ /* 0x004fe200078e00ff */
[----:B------:R-:W-:-:S04]  /*0390*/  FSETP.GT.FTZ.AND P0, PT, R107, R108, PT ;  /* 0x0000006c6b00720b */ /* 0x000fc80003f14000 */
[----:B------:R-:W-:-:S04]  /*03a0*/  FSEL R0, R107, R108, P0 ;  /* 0x0000006c6b007208 */ /* 0x000fc80000000000 */
[----:B------:R-:W-:-:S04]  /*03b0*/  FSETP.GT.FTZ.AND P0, PT, R0, R105, PT ;  /* 0x000000690000720b */ /* 0x000fc80003f14000 */
[----:B------:R-:W-:-:S04]  /*03c0*/  FSEL R3, R0, R105, P0 ;  /* 0x0000006900037208 */ /* 0x000fc80000000000 */
[----:B------:R-:W-:-:S04]  /*03d0*/  FSETP.GT.FTZ.AND P0, PT, R3, R104, PT ;  /* 0x000000680300720b */ /* 0x000fc80003f14000 */
[----:B------:R-:W-:-:S04]  /*03e0*/  FSEL R0, R3, R104, P0 ;  /* 0x0000006803007208 */ /* 0x000fc80000000000 */
[----:B------:R-:W-:-:S04]  /*03f0*/  FSETP.GT.FTZ.AND P0, PT, R0, R97, PT ;  /* 0x000000610000720b */ /* 0x000fc80003f14000 */
[----:B------:R-:W-:Y:S02]  /*0400*/  FSEL R0, R0, R97, P0 ;  /* 0x0000006100007208 */ /* 0x000fe40000000000 */
[----:B------:R-:W-:-:S13]  /*0410*/  ISETP.LT.OR P0, PT, R4, 0x1, P1 ;  /* 0x000000010400780c */ /* 0x000fda0000f01670 */
[----:B------:R-:W2:Y:S01]  /*0420*/  @!P0 LDG.E.U16 R2, desc[UR4][R48.64+0x180] ;  /* 0x0001800430028981 */ /* 0x000ea2000c1e1500 */
[----:B------:R-:W-:Y:S01]  /*0430*/  IADD3 R28, PT, PT, R23, 0xe0, RZ ;  /* 0x000000e0171c7810 */ /* 0x000fe20007ffe0ff */
[----:B------:R-:W-:-:S03]  /*0440*/  IMAD.MOV.U32 R91, RZ, RZ, -0x800000 ;  /* 0xff800000ff5b7424 */ /* 0x000fc600078e00ff */
[----:B------:R-:W-:Y:S01]  /*0450*/  ISETP.GE.AND P1, PT, R28, UR8, PT ;  /* 0x000000081c007c0c */ /* 0x000fe2000bf26270 */
[----:B--2---:R-:W-:Y:S01]  /*0460*/  @!P0 IMAD.U32 R91, R2, 0x10000, RZ ;  /* 0x00010000025b8824 */ /* 0x004fe200078e00ff */
[----:B------:R-:W-:-:S04]  /*0470*/  FSETP.GT.FTZ.AND P0, PT, R0, R47, PT ;  /* 0x0000002f0000720b */ /* 0x000fc80003f14000 */
[----:B------:R-:W-:Y:S02]  /*0480*/  FSEL R2, R0, R47, P0 ;  /* 0x0000002f00027208 */ /* 0x000fe40000000000 */
[----:B------:R-:W-:Y:S02]  /*0490*/  ISETP.LT.OR P0, PT, R4, 0x1, P1 ;  /* 0x000000010400780c */ /* 0x000fe40000f01670 */
[----:B------:R-:W-:-:S11]  /*04a0*/  P2R R0, PR, RZ, 0x2 ;  /* 0x00000002ff007803 */ /* 0x000fd60000000000 */
        /* <DEDUP_REMOVED lines=163> */
[----:B------:R-:W-:Y:S02]  /*0ee0*/  IMAD.MOV.U32 R67, RZ, RZ, -0x800000 ;  /* 0xff800000ff437424 */ /* 0x000fe400078e00ff */
[----:B--2---:R-:W-:Y:S01]  /*0ef0*/  @!P0 IMAD.U32 R67, R0, 0x10000, RZ ;  /* 0x0001000000438824 */ /* 0x004fe200078e00ff */
[-C--:B------:R-:W-:Y:S02]  /*0f00*/  FSETP.GT.FTZ.AND P0, PT, R3, R66.reuse, PT ;  /* 0x000000420300720b */ /* 0x080fe40003f14000 */
[----:B------:R-:W-:Y:S02]  /*0f10*/  IADD3 R0, PT, PT, R23, 0x340, RZ ;  /* 0x0000034017007810 */ /* 0x000fe40007ffe0ff */
[----:B------:R-:W-:Y:S02]  /*0f20*/  FSEL R2, R3, R66, P0 ;  /* 0x0000004203027208 */ /* 0x000fe40000000000 */
[----:B------:R-:W-:-:S04]  /*0f30*/  ISETP.GE.AND P0, PT, R0, UR8, PT ;  /* 0x0000000800007c0c */ /* 0x000fc8000bf06270 */
[----:B------:R-:W-:-:S13]  /*0f40*/  ISETP.LT.OR P1, PT, R4, 0x1, P0 ;  /* 0x000000010400780c */ /* 0x000fda0000721670 */
[----:B------:R-:W2:Y:S01]  /*0f50*/  @!P1 LDG.E.U16 R0, desc[UR4][R48.64+0x680] ;  /* 0x0006800430009981 */ /* 0x000ea2000c1e1500 */
[----:B------:R-:W-:Y:S02]  /*0f60*/  IMAD.MOV.U32 R68, RZ, RZ, -0x800000 ;  /* 0xff800000ff447424 */ /* 0x000fe400078e00ff */
[----:B--2---:R-:W-:Y:S01]  /*0f70*/  @!P1 IMAD.U32 R68, R0, 0x10000, RZ ;  /* 0x0001000000449824 */ /* 0x004fe200078e00ff */
[CC--:B------:R-:W-:Y:S02]  /*0f80*/  FSETP.GT.FTZ.AND P1, PT, R2.reuse, R67.reuse, PT ;  /* 0x000000430200720b */ /* 0x0c0fe40003f34000 */
[----:B------:R-:W-:Y:S02]  /*0f90*/  IADD3 R0, PT, PT, R23, 0x360, RZ ;  /* 0x0000036017007810 */ /* 0x000fe40007ffe0ff */
[----:B------:R-:W-:Y:S02]  /*0fa0*/  FSEL R3, R2, R67, P1 ;  /* 0x0000004302037208 */ /* 0x000fe40000800000 */
[----:B------:R-:W-:-:S04]  /*0fb0*/  ISETP.GE.AND P1, PT, R0, UR8, PT ;  /* 0x0000000800007c0c */ /* 0x000fc8000bf26270 */
[----:B------:R-:W-:-:S13]  /*0fc0*/  ISETP.LT.OR P2, PT, R4, 0x1, P1 ;  /* 0x000000010400780c */ /* 0x000fda0000f41670 */
        /* <DEDUP_REMOVED lines=30> */
[----:B------:R-:W-:-:S04]  /*11b0*/  ISETP.GE.AND P5, PT, R4, 0x1, PT ;  /* 0x000000010400780c */ /* 0x000fc80003fa6270 */
[----:B------:R-:W-:-:S13]  /*11c0*/  ISETP.GE.OR P6, PT, R0, UR8, !P5 ;  /* 0x0000000800007c0c */ /* 0x000fda000efc6670 */
[----:B------:R-:W2:Y:S01]  /*11d0*/  @!P6 LDG.E.U16 R0, desc[UR4][R48.64+0x7c0] ;  /* 0x0007c0043000e981 */ /* 0x000ea2000c1e1500 */
[----:B------:R-:W-:Y:S02]  /*11e0*/  IMAD.MOV.U32 R73, RZ, RZ, -0x800000 ;  /* 0xff800000ff497424 */ /* 0x000fe400078e00ff */
[----:B--2---:R-:W-:Y:S01]  /*11f0*/  @!P6 IMAD.U32 R73, R0, 0x10000, RZ ;  /* 0x000100000049e824 */ /* 0x004fe200078e00ff */
[-C--:B------:R-:W-:Y:S02]  /*1200*/  FSETP.GT.FTZ.AND P6, PT, R3, R72.reuse, PT ;  /* 0x000000480300720b */ /* 0x080fe40003fd4000 */
[----:B------:R-:W-:Y:S02]  /*1210*/  IADD3 R0, PT, PT, R23, 0x400, RZ ;  /* 0x0000040017007810 */ /* 0x000fe40007ffe0ff */
[----:B------:R-:W-:Y:S02]  /*1220*/  FSEL R2, R3, R72, P6 ;  /* 0x0000004803027208 */ /* 0x000fe40003000000 */
[----:B------:R-:W-:-:S13]  /*1230*/  ISETP.GE.OR P6, PT, R0, UR8, !P5 ;  /* 0x0000000800007c0c */ /* 0x000fda000efc6670 */
[----:B------:R-:W2:Y:S01]  /*1240*/  @!P6 LDG.E.U16 R0, desc[UR4][R48.64+0x800] ;  /* 0x000800043000e981 */ /* 0x000ea2000c1e1500 */
[----:B------:R-:W-:Y:S02]  /*1250*/  IMAD.MOV.U32 R74, RZ, RZ, -0x800000 ;  /* 0xff800000ff4a7424 */ /* 0x000fe400078e00ff */
[----:B--2---:R-:W-:Y:S01]  /*1260*/  @!P6 IMAD.U32 R74, R0, 0x10000, RZ ;  /* 0x00010000004ae824 */ /* 0x004fe200078e00ff */
[CC--:B------:R-:W-:Y:S02]  /*1270*/  FSETP.GT.FTZ.AND P6, PT, R2.reuse, R73.reuse, PT ;  /* 0x000000490200720b */ /* 0x0c0fe40003fd4000 */
[----:B------:R-:W-:Y:S02]  /*1280*/  IADD3 R0, PT, PT, R23, 0x420, RZ ;  /* 0x0000042017007810 */ /* 0x000fe40007ffe0ff */
[----:B------:R-:W-:Y:S02]  /*1290*/  FSEL R3, R2, R73, P6 ;  /* 0x0000004902037208 */ /* 0x000fe40003000000 */
        /* <DEDUP_REMOVED lines=66> */
[----:B--2---:R-:W-:Y:S02]  /*16c0*/  @!P6 IMAD.U32 R84, R0, 0x10000, RZ ;  /* 0x000100000054e824 */ /* 0x004fe400078e00ff */
[----:B------:R-:W0:Y:S01]  /*16d0*/  S2R R0, SR_TID.X ;  /* 0x0000000000007919 */ /* 0x000e220000002100 */
[----:B------:R-:W-:-:S04]  /*16e0*/  FSETP.GT.FTZ.AND P6, PT, R2, R83, PT ;  /* 0x000000530200720b */ /* 0x000fc80003fd4000 */
[----:B------:R-:W-:Y:S02]  /*16f0*/  FSEL R3, R2, R83, P6 ;  /* 0x0000005302037208 */ /* 0x000fe40003000000 */
[----:B0-----:R-:W-:-:S04]  /*1700*/  IADD3 R21, PT, PT, R0, 0x560, RZ ;  /* 0x0000056000157810 */ /* 0x001fc80007ffe0ff */
[----:B------:R-:W-:-:S13]  /*1710*/  ISETP.GE.OR P6, PT, R21, UR8, !P5 ;  /* 0x0000000815007c0c */ /* 0x000fda000efc6670 */
[----:B------:R-:W2:Y:S01]  /*1720*/  @!P6 LDG.E.U16 R2, desc[UR4][R48.64+0xac0] ;  /* 0x000ac0043002e981 */ /* 0x000ea2000c1e1500 */
[----:B------:R-:W-:Y:S01]  /*1730*/  IMAD.MOV.U32 R85, RZ, RZ, -0x800000 ;  /* 0xff800000ff557424 */ /* 0x000fe200078e00ff */
[----:B------:R-:W-:Y:S01]  /*1740*/  IADD3 R20, PT, PT, R0, 0x580, RZ ;  /* 0x0000058000147810 */ /* 0x000fe20007ffe0ff */
[----:B--2---:R-:W-:Y:S01]  /*1750*/  @!P6 IMAD.U32 R85, R2, 0x10000, RZ ;  /* 0x000100000255e824 */ /* 0x004fe200078e00ff */
[----:B------:R-:W-:-:S04]  /*1760*/  FSETP.GT.FTZ.AND P6, PT, R3, R84, PT ;  /* 0x000000540300720b */ /* 0x000fc80003fd4000 */
[----:B------:R-:W-:Y:S02]  /*1770*/  FSEL R4, R3, R84, P6 ;  /* 0x0000005403047208 */ /* 0x000fe40003000000 */
        /* <DEDUP_REMOVED lines=51> */
[----:B------:R-:W-:Y:S02]  /*1ab0*/  IMAD.MOV.U32 R120, RZ, RZ, -0x800000 ;  /* 0xff800000ff787424 */ /* 0x000fe400078e00ff */
[----:B------:R-:W-:Y:S01]  /*1ac0*/  VIADD R12, R0, 0x680 ;  /* 0x00000680000c7836 */ /* 0x000fe20000000000 */
[----:B--2---:R-:W-:Y:S02]  /*1ad0*/  @!P6 SHF.L.U32 R120, R2, 0x10, RZ ;  /* 0x000000100278e819 */ /* 0x004fe400000006ff */
[----:B------:R-:W-:-:S04]  /*1ae0*/  FSETP.GT.FTZ.AND P6, PT, R3, R92, PT ;  /* 0x0000005c0300720b */ /* 0x000fc80003fd4000 */
[----:B------:R-:W-:Y:S02]  /*1af0*/  FSEL R3, R3, R92, P6 ;  /* 0x0000005c03037208 */ /* 0x000fe40003000000 */
[----:B------:R-:W-:-:S13]  /*1b00*/  ISETP.GE.OR P6, PT, R12, UR8, !P5 ;  /* 0x000000080c007c0c */ /* 0x000fda000efc6670 */
[----:B------:R-:W2:Y:S01]  /*1b10*/  @!P6 LDG.E.U16 R2, desc[UR4][R48.64+0xd00] ;  /* 0x000d00043002e981 */ /* 0x000ea2000c1e1500 */
[----:B------:R-:W-:Y:S02]  /*1b20*/  MOV R94, 0xff800000 ;  /* 0xff800000005e7802 */ /* 0x000fe40000000f00 */
        /* <DEDUP_REMOVED lines=55> */
[----:B------:R-:W-:Y:S01]  /*1ea0*/  MOV R112, 0xff800000 ;  /* 0xff80000000707802 */ /* 0x000fe20000000f00 */
[----:B--2---:R-:W-:Y:S01]  /*1eb0*/  @!P6 IMAD.U32 R112, R2, 0x10000, RZ ;  /* 0x000100000270e824 */ /* 0x004fe200078e00ff */
[----:B------:R-:W-:-:S04]  /*1ec0*/  FSETP.GT.FTZ.AND P6, PT, R3, R102, PT ;  /* 0x000000660300720b */ /* 0x000fc80003fd4000 */
[----:B------:R-:W-:Y:S02]  /*1ed0*/  FSEL R93, R3, R102, P6 ;  /* 0x00000066035d7208 */ /* 0x000fe40003000000 */
[----:B------:R-:W-:-:S04]  /*1ee0*/  IADD3 R3, PT, PT, R0, 0x7a0, RZ ;  /* 0x000007a000037810 */ /* 0x000fc80007ffe0ff */
[----:B------:R-:W-:-:S13]  /*1ef0*/  ISETP.GE.OR P6, PT, R3, UR8, !P5 ;  /* 0x0000000803007c0c */ /* 0x000fda000efc6670 */
[----:B------:R-:W2:Y:S01]  /*1f00*/  @!P6 LDG.E.U16 R2, desc[UR4][R48.64+0xf40] ;  /* 0x000f40043002e981 */ /* 0x000ea2000c1e1500 */
[----:B------:R-:W-:Y:S01]  /*1f10*/  IMAD.MOV.U32 R109, RZ, RZ, -0x800000 ;  /* 0xff800000ff6d7424 */ /* 0x000fe200078e00ff */
[----:B--2---:R-:W-:Y:S01]  /*1f20*/  @!P6 SHF.L.U32 R109, R2, 0x10, RZ ;  /* 0x00000010026de819 */ /* 0x004fe200000006ff */
[----:B------:R-:W-:Y:S01]  /*1f30*/  VIADD R2, R0, 0x7c0 ;  /* 0x000007c000027836 */ /* 0x000fe20000000000 */
        /* <DEDUP_REMOVED lines=11> */
[----:B------:R-:W-:Y:S01]  /*1ff0*/  IMAD.MOV.U32 R110, RZ, RZ, -0x800000 ;  /* 0xff800000ff6e7424 */ /* 0x000fe200078e00ff */
[----:B--2---:R-:W-:Y:S02]  /*2000*/  @!P6 SHF.L.U32 R110, R93, 0x10, RZ ;  /* 0x000000105d6ee819 */ /* 0x004fe400000006ff */
[----:B------:R-:W-:-:S04]  /*2010*/  FSETP.GT.FTZ.AND P6, PT, R95, R106, PT ;  /* 0x0000006a5f00720b */ /* 0x000fc80003fd4000 */
[----:B------:R-:W-:-:S04]  /*2020*/  FSEL R95, R95, R106, P6 ;  /* 0x0000006a5f5f7208 */ /* 0x000fc80003000000 */
[----:B------:R-:W-:-:S04]  /*2030*/  FSETP.GT.FTZ.AND P6, PT, R95, R110, PT ;  /* 0x0000006e5f00720b */ /* 0x000fc80003fd4000 */
[----:B------:R-:W-:-:S05]  /*2040*/  FSEL R95, R95, R110, P6 ;  /* 0x0000006e5f5f7208 */ /* 0x000fca0003000000 */
        /* <DEDUP_REMOVED lines=15> */
[C---:B------:R-:W-:Y:S01]  /*2140*/  FADD.FTZ R107, -R111.reuse, R107 ;  /* 0x0000006b6f6b7221 */ /* 0x040fe20000010100 */
[----:B------:R-:W-:-:S03]  /*2150*/  FADD.FTZ R108, -R111, R108 ;  /* 0x0000006c6f6c7221 */ /* 0x000fc60000010100 */
[----:B------:R-:W-:Y:S01]  /*2160*/  FMUL.FTZ R107, R107, 1.4426950216293334961 ;  /* 0x3fb8aa3b6b6b7820 */ /* 0x000fe20000410000 */
[C---:B------:R-:W-:Y:S01]  /*2170*/  FADD.FTZ R49, -R111.reuse, R51 ;  /* 0x000000336f317221 */ /* 0x040fe20000010100 */
        /* <DEDUP_REMOVED lines=60> */
[----:B------:R-:W-:Y:S01]  /*2540*/  FADD.FTZ R110, -R111, R110 ;  /* 0x0000006e6f6e7221 */ /* 0x000fe20000010100 */
[----:B------:R-:W-:Y:S01]  /*2550*/  FMUL.FTZ R111, R108, 1.4426950216293334961 ;  /* 0x3fb8aa3b6c6f7820 */ /* 0x000fe20000410000 */
[----:B------:R-:W0:Y:S01]  /*2560*/  MUFU.EX2 R107, R107 ;  /* 0x0000006b006b7308 */ /* 0x000e220000000800 */
[----:B------:R-:W-:-:S03]  /*2570*/  FMUL.FTZ R112, R105, 1.4426950216293334961 ;  /* 0x3fb8aa3b69707820 */ /* 0x000fc60000410000 */
[----:B------:R-:W1:Y:S01]  /*2580*/  MUFU.EX2 R105, R111 ;  /* 0x0000006f00697308 */ /* 0x000e620000000800 */
[----:B------:R-:W-:-:S03]  /*2590*/  FMUL.FTZ R114, R104, 1.4426950216293334961 ;  /* 0x3fb8aa3b68727820 */ /* 0x000fc60000410000 */
[----:B------:R-:W2:Y:S01]  /*25a0*/  MUFU.EX2 R104, R112 ;  /* 0x0000007000687308 */ /* 0x000ea20000000800 */
[----:B------:R-:W-:-:S03]  /*25b0*/  FMUL.FTZ R116, R97, 1.4426950216293334961 ;  /* 0x3fb8aa3b61747820 */ /* 0x000fc60000410000 */
[----:B------:R-:W3:Y:S01]  /*25c0*/  MUFU.EX2 R97, R114 ;  /* 0x0000007200617308 */ /* 0x000ee20000000800 */
[----:B------:R-:W-:Y:S01]  /*25d0*/  FMUL.FTZ R118, R47, 1.4426950216293334961 ;  /* 0x3fb8aa3b2f767820 */ /* 0x000fe20000410000 */
[----:B0-----:R-:W-:Y:S02]  /*25e0*/  FADD.FTZ R108, RZ, R107 ;  /* 0x0000006bff6c7221 */ /* 0x001fe40000010000 */
[----:B------:R-:W0:Y:S02]  /*25f0*/  MUFU.EX2 R47, R116 ;  /* 0x00000074002f7308 */ /* 0x000e240000000800 */
[----:B-1----:R-:W-:Y:S01]  /*2600*/  FADD.FTZ R117, R108, R105 ;  /* 0x000000696c757221 */ /* 0x002fe20000010000 */
[----:B------:R-:W-:Y:S01]  /*2610*/  FMUL.FTZ R119, R48, 1.4426950216293334961 ;  /* 0x3fb8aa3b30777820 */ /* 0x000fe20000410000 */
[----:B------:R-:W1:Y:S02]  /*2620*/  MUFU.EX2 R108, R118 ;  /* 0x00000076006c7308 */ /* 0x000e640000000800 */
[----:B--2---:R-:W-:Y:S01]  /*2630*/  FADD.FTZ R48, R117, R104 ;  /* 0x0000006875307221 */ /* 0x004fe20000010000 */
[----:B------:R-:W-:Y:S01]  /*2640*/  FMUL.FTZ R117, R49, 1.4426950216293334961 ;  /* 0x3fb8aa3b31757820 */ /* 0x000fe20000410000 */
[----:B------:R-:W2:Y:S01]  /*2650*/  MUFU.EX2 R111, R119 ;  /* 0x00000077006f7308 */ /* 0x000ea20000000800 */
[----:B------:R-:W-:Y:S01]  /*2660*/  FMUL.FTZ R112, R50, 1.4426950216293334961 ;  /* 0x3fb8aa3b32707820 */ /* 0x000fe20000410000 */
[----:B---3--:R-:W-:-:S02]  /*2670*/  FADD.FTZ R48, R48, R97 ;  /* 0x0000006130307221 */ /* 0x008fc40000010000 */
[----:B------:R3:W4:Y:S01]  /*2680*/  MUFU.EX2 R50, R117 ;  /* 0x0000007500327308 */ /* 0x0007220000000800 */
[----:B------:R-:W-:Y:S01]  /*2690*/  FMUL.FTZ R114, R51, 1.4426950216293334961 ;  /* 0x3fb8aa3b33727820 */ /* 0x000fe20000410000 */
[----:B0-----:R-:W-:Y:S02]  /*26a0*/  FADD.FTZ R49, R48, R47 ;  /* 0x0000002f30317221 */ /* 0x001fe40000010000 */
[----:B------:R0:W5:Y:S01]  /*26b0*/  MUFU.EX2 R51, R112 ;  /* 0x0000007000337308 */ /* 0x0001620000000800 */
[----:B------:R-:W-:Y:S01]  /*26c0*/  FMUL.FTZ R116, R52, 1.4426950216293334961 ;  /* 0x3fb8aa3b34747820 */ /* 0x000fe20000410000 */
[----:B-1----:R-:W-:Y:S02]  /*26d0*/  FADD.FTZ R48, R49, R108 ;  /* 0x0000006c31307221 */ /* 0x002fe40000010000 */
[----:B------:R1:W1:Y:S01]  /*26e0*/  MUFU.EX2 R52, R114 ;  /* 0x0000007200347308 */ /* 0x0002620000000800 */
[----:B------:R-:W-:Y:S01]  /*26f0*/  FMUL.FTZ R118, R53, 1.4426950216293334961 ;  /* 0x3fb8aa3b35767820 */ /* 0x000fe20000410000 */
[----:B--2---:R-:W-:-:S02]  /*2700*/  FADD.FTZ R49, R48, R111 ;  /* 0x0000006f30317221 */ /* 0x004fc40000010000 */
[----:B------:R2:W2:Y:S01]  /*2710*/  MUFU.EX2 R53, R116 ;  /* 0x0000007400357308 */ /* 0x0004a20000000800 */
[----:B---3--:R-:W-:Y:S01]  /*2720*/  FMUL.FTZ R117, R54, 1.4426950216293334961 ;  /* 0x3fb8aa3b36757820 */ /* 0x008fe20000410000 */
[----:B----4-:R-:W-:Y:S02]  /*2730*/  FADD.FTZ R48, R49, R50 ;  /* 0x0000003231307221 */ /* 0x010fe40000010000 */
[----:B------:R3:W4:Y:S01]  /*2740*/  MUFU.EX2 R54, R118 ;  /* 0x0000007600367308 */ /* 0x0007220000000800 */
[----:B0-----:R-:W-:Y:S01]  /*2750*/  FMUL.FTZ R112, R55, 1.4426950216293334961 ;  /* 0x3fb8aa3b37707820 */ /* 0x001fe20000410000 */
[----:B-----5:R-:W-:Y:S02]  /*2760*/  FADD.FTZ R49, R48, R51 ;  /* 0x0000003330317221 */ /* 0x020fe40000010000 */
[----:B------:R0:W5:Y:S01]  /*2770*/  MUFU.EX2 R55, R117 ;  /* 0x0000007500377308 */ /* 0x0001620000000800 */
[----:B-1----:R-:W-:Y:S01]  /*2780*/  FMUL.FTZ R114, R56, 1.4426950216293334961 ;  /* 0x3fb8aa3b38727820 */ /* 0x002fe20000410000 */
[----:B------:R-:W-:-:S02]  /*2790*/  FADD.FTZ R48, R49, R52 ;  /* 0x0000003431307221 */ /* 0x000fc40000010000 */
[----:B------:R1:W1:Y:S01]  /*27a0*/  MUFU.EX2 R56, R112 ;  /* 0x0000007000387308 */ /* 0x0002620000000800 */
[----:B--2---:R-:W-:Y:S01]  /*27b0*/  FMUL.FTZ R116, R57, 1.4426950216293334961 ;  /* 0x3fb8aa3b39747820 */ /* 0x004fe20000410000 */
[----:B------:R-:W-:Y:S02]  /*27c0*/  FADD.FTZ R49, R48, R53 ;  /* 0x0000003530317221 */ /* 0x000fe40000010000 */
[----:B------:R2:W2:Y:S01]  /*27d0*/  MUFU.EX2 R57, R114 ;  /* 0x0000007200397308 */ /* 0x0004a20000000800 */
[----:B---3--:R-:W-:Y:S01]  /*27e0*/  FMUL.FTZ R118, R58, 1.4426950216293334961 ;  /* 0x3fb8aa3b3a767820 */ /* 0x008fe20000410000 */
[----:B----4-:R-:W-:Y:S02]  /*27f0*/  FADD.FTZ R48, R49, R54 ;  /* 0x0000003631307221 */ /* 0x010fe40000010000 */
[----:B------:R3:W4:Y:S01]  /*2800*/  MUFU.EX2 R58, R116 ;  /* 0x00000074003a7308 */ /* 0x0007220000000800 */
[----:B0-----:R-:W-:Y:S01]  /*2810*/  FMUL.FTZ R117, R59, 1.4426950216293334961 ;  /* 0x3fb8aa3b3b757820 */ /* 0x001fe20000410000 */
[----:B-----5:R-:W-:-:S02]  /*2820*/  FADD.FTZ R49, R48, R55 ;  /* 0x0000003730317221 */ /* 0x020fc40000010000 */
[----:B------:R0:W5:Y:S01]  /*2830*/  MUFU.EX2 R59, R118 ;  /* 0x00000076003b7308 */ /* 0x0001620000000800 */
[----:B-1----:R-:W-:Y:S01]  /*2840*/  FMUL.FTZ R112, R60, 1.4426950216293334961 ;  /* 0x3fb8aa3b3c707820 */ /* 0x002fe20000410000 */
[----:B------:R-:W-:Y:S02]  /*2850*/  FADD.FTZ R48, R49, R56 ;  /* 0x0000003831307221 */ /* 0x000fe40000010000 */
[----:B------:R1:W1:Y:S01]  /*2860*/  MUFU.EX2 R60, R117 ;  /* 0x00000075003c7308 */ /* 0x0002620000000800 */
[----:B--2---:R-:W-:Y:S01]  /*2870*/  FMUL.FTZ R114, R61, 1.4426950216293334961 ;  /* 0x3fb8aa3b3d727820 */ /* 0x004fe20000410000 */
[----:B------:R-:W-:Y:S02]  /*2880*/  FADD.FTZ R49, R48, R57 ;  /* 0x0000003930317221 */ /* 0x000fe40000010000 */
[----:B------:R2:W2:Y:S01]  /*2890*/  MUFU.EX2 R61, R112 ;  /* 0x00000070003d7308 */ /* 0x0004a20000000800 */
[----:B---3--:R-:W-:Y:S01]  /*28a0*/  FMUL.FTZ R116, R62, 1.4426950216293334961 ;  /* 0x3fb8aa3b3e747820 */ /* 0x008fe20000410000 */
[----:B----4-:R-:W-:-:S02]  /*28b0*/  FADD.FTZ R48, R49, R58 ;  /* 0x0000003a31307221 */ /* 0x010fc40000010000 */
[----:B------:R3:W4:Y:S01]  /*28c0*/  MUFU.EX2 R62, R114 ;  /* 0x00000072003e7308 */ /* 0x0007220000000800 */
[----:B0-----:R-:W-:Y:S01]  /*28d0*/  FMUL.FTZ R118, R63, 1.4426950216293334961 ;  /* 0x3fb8aa3b3f767820 */ /* 0x001fe20000410000 */
[----:B-----5:R-:W-:Y:S02]  /*28e0*/  FADD.FTZ R49, R48, R59 ;  /* 0x0000003b30317221 */ /* 0x020fe40000010000 */
[----:B------:R0:W5:Y:S01]  /*28f0*/  MUFU.EX2 R63, R116 ;  /* 0x00000074003f7308 */ /* 0x0001620000000800 */
[----:B-1----:R-:W-:Y:S01]  /*2900*/  FMUL.FTZ R117, R64, 1.4426950216293334961 ;  /* 0x3fb8aa3b40757820 */ /* 0x002fe20000410000 */
[----:B------:R-:W-:Y:S02]  /*2910*/  FADD.FTZ R48, R49, R60 ;  /* 0x0000003c31307221 */ /* 0x000fe40000010000 */
[----:B------:R1:W1:Y:S01]  /*2920*/  MUFU.EX2 R64, R118 ;  /* 0x0000007600407308 */ /* 0x0002620000000800 */
[----:B--2---:R-:W-:Y:S01]  /*2930*/  FMUL.FTZ R112, R65, 1.4426950216293334961 ;  /* 0x3fb8aa3b41707820 */ /* 0x004fe20000410000 */
[----:B------:R-:W-:-:S02]  /*2940*/  FADD.FTZ R49, R48, R61 ;  /* 0x0000003d30317221 */ /* 0x000fc40000010000 */
        /* <DEDUP_REMOVED lines=111> */
[----:B------:R-:W3:Y:S01]  /*3040*/  MUFU.EX2 R103, R114 ;  /* 0x0000007200677308 */ /* 0x000ee20000000800 */
[----:B0-----:R-:W-:Y:S01]  /*3050*/  FMUL.FTZ R118, R109, 1.4426950216293334961 ;  /* 0x3fb8aa3b6d767820 */ /* 0x001fe20000410000 */
[----:B-----5:R-:W-:Y:S02]  /*3060*/  FADD.FTZ R48, R49, R100 ;  /* 0x0000006431307221 */ /* 0x020fe40000010000 */
[----:B------:R-:W0:Y:S01]  /*3070*/  MUFU.EX2 R109, R116 ;  /* 0x00000074006d7308 */ /* 0x000e220000000800 */
[----:B-1----:R-:W-:Y:S01]  /*3080*/  FMUL.FTZ R117, R106, 1.4426950216293334961 ;  /* 0x3fb8aa3b6a757820 */ /* 0x002fe20000410000 */
[----:B------:R-:W-:-:S02]  /*3090*/  FADD.FTZ R49, R48, R101 ;  /* 0x0000006530317221 */ /* 0x000fc40000010000 */
[----:B------:R-:W1:Y:S01]  /*30a0*/  MUFU.EX2 R106, R118 ;  /* 0x00000076006a7308 */ /* 0x000e620000000800 */
[----:B--2---:R-:W-:Y:S01]  /*30b0*/  FMUL.FTZ R112, R110, 1.4426950216293334961 ;  /* 0x3fb8aa3b6e707820 */ /* 0x004fe20000410000 */
[----:B------:R-:W-:Y:S02]  /*30c0*/  FADD.FTZ R48, R49, R102 ;  /* 0x0000006631307221 */ /* 0x000fe40000010000 */
[----:B------:R-:W2:Y:S02]  /*30d0*/  MUFU.EX2 R110, R117 ;  /* 0x00000075006e7308 */ /* 0x000ea40000000800 */
[----:B---3--:R-:W-:Y:S02]  /*30e0*/  FADD.FTZ R48, R48, R103 ;  /* 0x0000006730307221 */ /* 0x008fe40000010000 */
[----:B------:R-:W3:Y:S02]  /*30f0*/  MUFU.EX2 R112, R112 ;  /* 0x0000007000707308 */ /* 0x000ee40000000800 */
[----:B0-----:R-:W-:-:S04]  /*3100*/  FADD.FTZ R49, R48, R109 ;  /* 0x0000006d30317221 */ /* 0x001fc80000010000 */
[----:B-1----:R-:W-:-:S04]  /*3110*/  FADD.FTZ R49, R49, R106 ;  /* 0x0000006a31317221 */ /* 0x002fc80000010000 */
[----:B--2---:R-:W-:-:S04]  /*3120*/  FADD.FTZ R49, R49, R110 ;  /* 0x0000006e31317221 */ /* 0x004fc80000010000 */
[----:B---3--:R-:W-:-:S05]  /*3130*/  FADD.FTZ R49, R49, R112 ;  /* 0x0000007031317221 */ /* 0x008fca0000010000 */
        /* <DEDUP_REMOVED lines=14> */
[----:B------:R-:W-:Y:S01]  /*3220*/  IMAD.MOV.U32 R23, RZ, RZ, 0x7fc00000 ;  /* 0x7fc00000ff177424 */ /* 0x000fe200078e00ff */
[----:B------:R-:W-:-:S11]  /*3230*/  ISETP.GE.AND P6, PT, R113, UR8, PT ;  /* 0x0000000871007c0c */ /* 0x000fd6000bfc6270 */
[----:B------:R-:W0:Y:S02]  /*3240*/  @P5 MUFU.RCP R48, R114 ;  /* 0x0000007200305308 */ /* 0x000e240000001000 */
[----:B0-----:R-:W-:Y:S02]  /*3250*/  @P5 FMUL.FTZ R23, R107, R48 ;  /* 0x000000306b175220 */ /* 0x001fe40000410000 */
[----:B------:R-:W0:Y:S02]  /*3260*/  LDC.64 R48, c[0x0][0x380] ;  /* 0x0000e000ff307b82 */ /* 0x000e240000000a00 */
[----:B0-----:R-:W-:-:S05]  /*3270*/  IMAD.WIDE R48, R22, 0x4, R48 ;  /* 0x0000000416307825 */ /* 0x001fca00078e0230 */
[----:B------:R0:W-:Y:S01]  /*3280*/  STG.E desc[UR4][R48.64], R23 ;  /* 0x0000001730007986 */ /* 0x0001e2000c101904 */
[----:B------:R-:W-:Y:S05]  /*3290*/  @P6 EXIT ;  /* 0x000000000000694d */ /* 0x000fea0003800000 */
[----:B------:R-:W1:Y:S01]  /*32a0*/  @P5 MUFU.RCP R22, R114 ;  /* 0x0000007200165308 */ /* 0x000e620000001000 */
[----:B------:R-:W-:Y:S02]  /*32b0*/  ISETP.GE.AND P6, PT, R115, UR8, PT ;  /* 0x0000000873007c0c */ /* 0x000fe4000bfc6270 */
[----:B0-----:R-:W-:Y:S01]  /*32c0*/  MOV R23, 0x7fc00000 ;  /* 0x7fc0000000177802 */ /* 0x001fe20000000f00 */
[----:B-1----:R-:W-:-:S05]  /*32d0*/  @P5 FMUL.FTZ R23, R105, R22 ;  /* 0x0000001669175220 */ /* 0x002fca0000410000 */
        /* <DEDUP_REMOVED lines=141> */
[----:B0-----:R-:W-:Y:S01]  /*3bb0*/  MOV R23, 0x7fc00000 ;  /* 0x7fc0000000177802 */ /* 0x001fe20000000f00 */
[----:B-1----:R-:W-:-:S05]  /*3bc0*/  @P5 FMUL.FTZ R23, R68, R25 ;  /* 0x0000001944175220 */ /* 0x002fca0000410000 */
[----:B------:R0:W-:Y:S01]  /*3bd0*/  STG.E desc[UR4][R48.64+0xc80], R23 ;  /* 0x000c801730007986 */ /* 0x0001e2000c101904 */
[----:B------:R-:W-:Y:S05]  /*3be0*/  @P0 EXIT ;  /* 0x000000000000094d */ /* 0x000fea0003800000 */
[----:B------:R-:W1:Y:S01]  /*3bf0*/  @P5 MUFU.RCP R22, R114 ;  /* 0x0000007200165308 */ /* 0x000e620000001000 */
[----:B0-----:R-:W-:Y:S02]  /*3c00*/  IMAD.MOV.U32 R23, RZ, RZ, 0x7fc00000 ;  /* 0x7fc00000ff177424 */ /* 0x001fe400078e00ff */
[----:B-1----:R-:W-:-:S05]  /*3c10*/  @P5 FMUL.FTZ R23, R69, R22 ;  /* 0x0000001645175220 */ /* 0x002fca0000410000 */
[----:B------:R0:W-:Y:S01]  /*3c20*/  STG.E desc[UR4][R48.64+0xd00], R23 ;  /* 0x000d001730007986 */ /* 0x0001e2000c101904 */
        /* <DEDUP_REMOVED lines=16> */
[----:B------:R-:W1:Y:S01]  /*3d30*/  S2R R24, SR_TID.X ;  /* 0x0000000000187919 */ /* 0x000e620000002100 */
[----:B------:R-:W2:Y:S01]  /*3d40*/  @P5 MUFU.RCP R22, R114 ;  /* 0x0000007200165308 */ /* 0x000ea20000001000 */
[----:B0-----:R-:W-:Y:S02]  /*3d50*/  IMAD.MOV.U32 R23, RZ, RZ, 0x7fc00000 ;  /* 0x7fc00000ff177424 */ /* 0x001fe400078e00ff */
[----:B--2---:R-:W-:-:S05]  /*3d60*/  @P5 FMUL.FTZ R23, R73, R22 ;  /* 0x0000001649175220 */ /* 0x004fca0000410000 */
[----:B------:R0:W-:Y:S01]  /*3d70*/  STG.E desc[UR4][R48.64+0xf00], R23 ;  /* 0x000f001730007986 */ /* 0x0001e2000c101904 */
[----:B-1----:R-:W-:-:S04]  /*3d80*/  IADD3 R25, PT, PT, R24, 0x3e0, RZ ;  /* 0x000003e018197810 */ /* 0x002fc80007ffe0ff */
[----:B------:R-:W-:-:S13]  /*3d90*/  ISETP.GE.AND P0, PT, R25, UR8, PT ;  /* 0x0000000819007c0c */ /* 0x000fda000bf06270 */
[----:B0-----:R-:W-:Y:S05]  /*3da0*/  @P0 EXIT ;  /* 0x000000000000094d */ /* 0x001fea0003800000 */
[----:B------:R-:W0:Y:S01]  /*3db0*/  @P5 MUFU.RCP R25, R114 ;  /* 0x0000007200195308 */ /* 0x000e220000001000 */
[----:B------:R-:W-:Y:S01]  /*3dc0*/  IADD3 R22, PT, PT, R24, 0x400, RZ ;  /* 0x0000040018167810 */ /* 0x000fe20007ffe0ff */
[----:B------:R-:W-:-:S03]  /*3dd0*/  IMAD.MOV.U32 R23, RZ, RZ, 0x7fc00000 ;  /* 0x7fc00000ff177424 */ /* 0x000fc600078e00ff */
[----:B------:R-:W-:Y:S01]  /*3de0*/  ISETP.GE.AND P0, PT, R22, UR8, PT ;  /* 0x0000000816007c0c */ /* 0x000fe2000bf06270 */
[----:B0-----:R-:W-:-:S05]  /*3df0*/  @P5 FMUL.FTZ R23, R74, R25 ;  /* 0x000000194a175220 */ /* 0x001fca0000410000 */
[----:B------:R0:W-:Y:S07]  /*3e00*/  STG.E desc[UR4][R48.64+0xf80], R23 ;  /* 0x000f801730007986 */ /* 0x0001ee000c101904 */
[----:B------:R-:W-:Y:S05]  /*3e10*/  @P0 EXIT ;  /* 0x000000000000094d */ /* 0x000fea0003800000 */
[----:B------:R-:W1:Y:S01]  /*3e20*/  @P5 MUFU.RCP R22, R114 ;  /* 0x0000007200165308 */ /* 0x000e620000001000 */
[----:B------:R-:W-:Y:S01]  /*3e30*/  IADD3 R25, PT, PT, R24, 0x420, RZ ;  /* 0x0000042018197810 */ /* 0x000fe20007ffe0ff */
[----:B0-----:R-:W-:-:S03]  /*3e40*/  IMAD.MOV.U32 R23, RZ, RZ, 0x7fc00000 ;  /* 0x7fc00000ff177424 */ /* 0x001fc600078e00ff */
[----:B------:R-:W-:Y:S01]  /*3e50*/  ISETP.GE.AND P0, PT, R25, UR8, PT ;  /* 0x0000000819007c0c */ /* 0x000fe2000bf06270 */
[----:B-1----:R-:W-:-:S05]  /*3e60*/  @P5 FMUL.FTZ R23, R75, R22 ;  /* 0x000000164b175220 */ /* 0x002fca0000410000 */
        /* <DEDUP_REMOVED lines=59> */
[----:B------:R-:W-:Y:S01]  /*4220*/  VIADD R24, R24, 0x540 ;  /* 0x0000054018187836 */ /* 0x000fe20000000000 */
[----:B0-----:R-:W-:-:S04]  /*4230*/  MOV R23, 0x7fc00000 ;  /* 0x7fc0000000177802 */ /* 0x001fc80000000f00 */
[----:B------:R-:W-:Y:S01]  /*4240*/  ISETP.GE.AND P0, PT, R24, UR8, PT ;  /* 0x0000000818007c0c */ /* 0x000fe2000bf06270 */
[----:B-1----:R-:W-:-:S05]  /*4250*/  @P5 FMUL.FTZ R23, R84, R25 ;  /* 0x0000001954175220 */ /* 0x002fca0000410000 */
[----:B------:R0:W-:Y:S07]  /*4260*/  STG.E desc[UR4][R48.64+0x1480], R23 ;  /* 0x0014801730007986 */ /* 0x0001ee000c101904 */
        /* <DEDUP_REMOVED lines=8> */
[----:B------:R-:W-:Y:S02]  /*42f0*/  ISETP.GE.AND P0, PT, R20, UR8, PT ;  /* 0x0000000814007c0c */ /* 0x000fe4000bf06270 */
[----:B------:R-:W-:Y:S01]  /*4300*/  MOV R21, 0x7fc00000 ;  /* 0x7fc0000000157802 */ /* 0x000fe20000000f00 */
        /* <DEDUP_REMOVED lines=71> */
[----:B------:R-:W-:Y:S01]  /*4780*/  MOV R9, 0x7fc00000 ;  /* 0x7fc0000000097802 */ /* 0x000fe20000000f00 */
[----:B-1----:R-:W-:-:S05]  /*4790*/  @P5 FMUL.FTZ R9, R99, R10 ;  /* 0x0000000a63095220 */ /* 0x002fca0000410000 */
[----:B------:R1:W-:Y:S05]  /*47a0*/  STG.E desc[UR4][R48.64+0x1b80], R9 ;  /* 0x001b800930007986 */ /* 0x0003ea000c101904 */
[----:B------:R-:W-:Y:S05]  /*47b0*/  @P0 EXIT ;  /* 0x000000000000094d */ /* 0x000fea0003800000 */
[----:B0-----:R-:W0:Y:S01]  /*47c0*/  @P5 MUFU.RCP R11, R114 ;  /* 0x00000072000b5308 */ /* 0x001e220000001000 */
[----:B------:R-:W-:Y:S01]  /*47d0*/  ISETP.GE.AND P0, PT, R7, UR8, PT ;  /* 0x0000000807007c0c */ /* 0x000fe2000bf06270 */
[----:B-1----:R-:W-:Y:S02]  /*47e0*/  IMAD.MOV.U32 R9, RZ, RZ, 0x7fc00000 ;  /* 0x7fc00000ff097424 */ /* 0x002fe400078e00ff */
[----:B0-----:R-:W-:-:S05]  /*47f0*/  @P5 FMUL.FTZ R9, R100, R11 ;  /* 0x0000000b64095220 */ /* 0x001fca0000410000 */
        /* <DEDUP_REMOVED lines=26> */
[----:B-1----:R-:W1:Y:S01]  /*49a0*/  @P5 MUFU.RCP R5, R114 ;  /* 0x0000007200055308 */ /* 0x002e620000001000 */
        /* <DEDUP_REMOVED lines=12> */
[----:B-1----:R-:W-:Y:S01]  /*4a70*/  MOV R3, 0x7fc00000 ;  /* 0x7fc0000000037802 */ /* 0x002fe20000000f00 */
[----:B--2---:R-:W-:-:S05]  /*4a80*/  @P5 FMUL.FTZ R3, R112, R5 ;  /* 0x0000000570035220 */ /* 0x004fca0000410000 */
[----:B------:R-:W-:Y:S01]  /*4a90*/  STG.E desc[UR4][R48.64+0x1f80], R3 ;  /* 0x001f800330007986 */ /* 0x000fe2000c101904 */
[----:B------:R-:W-:Y:S05]  /*4aa0*/  EXIT ;  /* 0x000000000000794d */ /* 0x000fea0003800000 */
.L_x_3953:
        /* <DEDUP_REMOVED lines=13> */
.L_x_11299:


//--------------------- .text._ZN43_GLOBAL__N__9ae7fba5_10_SoftMax_cu_9f978f6320softmax_warp_forwardIN3c108BFloat16EffLi10ELb0ELb0EEEvPT0_PKT_iiiPKbib --------------------------
	.section	.text._ZN43_GLOBAL__N__9ae7fba5_10_SoftMax_cu_9f978f6320softmax_warp_forwardIN3c108BFloat16EffLi10ELb0ELb0EEEvPT0_PKT_iiiPKbib,"ax",@progbits
	.align	128
.text._ZN43_GLOBAL__N__9ae7fba5_10_SoftMax_cu_9f978f6320softmax_warp_forwardIN3c108BFloat16EffLi10ELb0ELb0EEEvPT0_PKT_iiiPKbib:
        .type           _ZN43_GLOBAL__N__9ae7fba5_10_SoftMax_cu_9f978f6320softmax_warp_forwardIN3c108BFloat16EffLi10ELb0ELb0EEEvPT0_PKT_iiiPKbib,@function
        .size           _ZN43_GLOBAL__N__9ae7fba5_10_SoftMax_cu_9f978f6320softmax_warp_forwardIN3c108BFloat16EffLi10ELb0ELb0EEEvPT0_PKT_iiiPKbib,(.L_x_11300 - _ZN43_GLOBAL__N__9ae7fba5_10_SoftMax_cu_9f978f6320softmax_warp_forwardIN3c108BFloat16EffLi10ELb0ELb0EEEvPT0_PKT_iiiPKbib)
        .other          _ZN43_GLOBAL__N__9ae7fba5_10_SoftMax_cu_9f978f6320softmax_warp_forwardIN3c108BFloat16EffLi10ELb0ELb0EEEvPT0_PKT_iiiPKbib,@"STO_CUDA_ENTRY STV_DEFAULT"
_ZN43_GLOBAL__N__9ae7fba5_10_SoftMax_cu_9f978f6320softmax_warp_forwardIN3c108BFloat16EffLi10ELb0ELb0EEEvPT0_PKT_iiiPKbib:
        /* <DEDUP_REMOVED lines=21> */
[----:B------:R-:W-:Y:S01]  /*0150*/  VIADD R17, R20, 0x80 ;  /* 0x0000008014117836 */ /* 0x000fe20000000000 */
[----:B------:R-:W-:Y:S02]  /*0160*/  ISETP.LT.OR P1, PT, R3, 0x1, P1 ;  /* 0x000000010300780c */ /* 0x000fe40000f21670 */
[----:B------:R-:W-:-:S02]  /*0170*/  P2R R0, PR, RZ, 0x1 ;  /* 0x00000001ff007803 */ /* 0x000fc40000000000 */
[----:B------:R-:W-:-:S05]  /*0180*/  ISETP.LT.OR P0, PT, R3, 0x1, P0 ;  /* 0x000000010300780c */ /* 0x000fca0000701670 */
[----:B0-----:R-:W2:Y:S01]  /*0190*/  @!P2 LDG.E.U16 R0, desc[UR4][R22.64+0x40] ;  /* 0x000040041600a981 */ /* 0x001ea2000c1e1500 */
[----:B------:R-:W-:Y:S01]  /*01a0*/  IMAD.MOV.U32 R47, RZ, RZ, -0x800000 ;  /* 0xff800000ff2f7424 */ /* 0x000fe200078e00ff */
[----:B------:R-:W-:Y:S02]  /*01b0*/  IADD3 R18, PT, PT, R20, 0x60, RZ ;  /* 0x0000006014127810 */ /* 0x000fe40007ffe0ff */
[----:B------:R-:W-:Y:S01]  /*01c0*/  MOV R48, 0xff800000 ;  /* 0xff80000000307802 */ /* 0x000fe20000000f00 */
[----:B------:R-:W3:Y:S04]  /*01d0*/  @!P1 LDG.E.U16 R4, desc[UR4][R22.64] ;  /* 0x0000000416049981 */ /* 0x000ee8000c1e1500 */
[----:B------:R-:W4:Y:S01]  /*01e0*/  @!P0 LDG.E.U16 R2, desc[UR4][R22.64+0x80] ;  /* 0x0000800416028981 */ /* 0x000f22000c1e1500 */
[----:B------:R-:W-:Y:S01]  /*01f0*/  ISETP.GE.AND P3, PT, R18, UR8, PT ;  /* 0x0000000812007c0c */ /* 0x000fe2000bf66270 */
[----:B--2---:R-:W-:Y:S01]  /*0200*/  @!P2 IMAD.U32 R47, R0, 0x10000, RZ ;  /* 0x00010000002fa824 */ /* 0x004fe200078e00ff */
[----:B------:R-:W-:Y:S01]  /*0210*/  ISETP.GE.AND P2, PT, R17, UR8, PT ;  /* 0x0000000811007c0c */ /* 0x000fe2000bf46270 */
[----:B----4-:R-:W-:-:S03]  /*0220*/  @!P0 IMAD.U32 R48, R2, 0x10000, RZ ;  /* 0x0001000002308824 */ /* 0x010fc600078e00ff */
[----:B------:R-:W-:Y:S02]  /*0230*/  ISETP.LT.OR P0, PT, R3, 0x1, P2 ;  /* 0x000000010300780c */ /* 0x000fe40001701670 */
[----:B------:R-:W-:Y:S02]  /*0240*/  P2R R0, PR, RZ, 0x8 ;  /* 0x00000008ff007803 */ /* 0x000fe40000000000 */
[----:B------:R-:W-:-:S09]  /*0250*/  P2R R0, PR, RZ, 0x4 ;  /* 0x00000004ff007803 */ /* 0x000fd20000000000 */
[----:B------:R-:W2:Y:S01]  /*0260*/  @!P0 LDG.E.U16 R0, desc[UR4][R22.64+0x100] ;  /* 0x0001000416008981 */ /* 0x000ea2000c1e1500 */
[----:B------:R-:W-:Y:S01]  /*0270*/  IADD3 R16, PT, PT, R20, 0xa0, RZ ;  /* 0x000000a014107810 */ /* 0x000fe20007ffe0ff */
[----:B------:R-:W-:Y:S01]  /*0280*/  IMAD.MOV.U32 R46, RZ, RZ, -0x800000 ;  /* 0xff800000ff2e7424 */ /* 0x000fe200078e00ff */
[----:B---3--:R-:W-:Y:S02]  /*0290*/  @!P1 SHF.L.U32 R46, R4, 0x10, RZ ;  /* 0x00000010042e9819 */ /* 0x008fe400000006ff */
[----:B------:R-:W-:Y:S02]  /*02a0*/  ISETP.LT.OR P1, PT, R3, 0x1, P3 ;  /* 0x000000010300780c */ /* 0x000fe40001f21670 */
[----:B------:R-:W-:Y:S01]  /*02b0*/  ISETP.GE.AND P2, PT, R16, UR8, PT ;  /* 0x0000000810007c0c */ /* 0x000fe2000bf46270 */
[----:B------:R-:W-:-:S10]  /*02c0*/  IMAD.MOV.U32 R21, RZ, RZ, -0x800000 ;  /* 0xff800000ff157424 */ /* 0x000fd400078e00ff */
[----:B------:R-:W3:Y:S01]  /*02d0*/  @!P1 LDG.E.U16 R2, desc[UR4][R22.64+0xc0] ;  /* 0x0000c00416029981 */ /* 0x000ee2000c1e1500 */
[----:B--2---:R-:W-:Y:S02]  /*02e0*/  @!P0 SHF.L.U32 R21, R0, 0x10, RZ ;  /* 0x0000001000158819 */ /* 0x004fe400000006ff */
[----:B------:R-:W-:Y:S02]  /*02f0*/  ISETP.LT.OR P0, PT, R3, 0x1, P2 ;  /* 0x000000010300780c */ /* 0x000fe40001701670 */
[----:B------:R-:W-:-:S11]  /*0300*/  P2R R0, PR, RZ, 0x4 ;  /* 0x00000004ff007803 */ /* 0x000fd60000000000 */
[----:B------:R-:W2:Y:S01]  /*0310*/  @!P0 LDG.E.U16 R0, desc[UR4][R22.64+0x140] ;  /* 0x0001400416008981 */ /* 0x000ea2000c1e1500 */
[----:B------:R-:W-:Y:S02]  /*0320*/  VIADD R15, R20, 0xc0 ;  /* 0x000000c0140f7836 */ /* 0x000fe40000000000 */
[----:B------:R-:W-:Y:S02]  /*0330*/  IMAD.MOV.U32 R44, RZ, RZ, -0x800000 ;  /* 0xff800000ff2c7424 */ /* 0x000fe400078e00ff */
[----:B---3--:R-:W-:Y:S01]  /*0340*/  @!P1 IMAD.U32 R44, R2, 0x10000, RZ ;  /* 0x00010000022c9824 */ /* 0x008fe200078e00ff */
[----:B------:R-:W-:Y:S01]  /*0350*/  ISETP.GE.AND P1, PT, R15, UR8, PT ;  /* 0x000000080f007c0c */ /* 0x000fe2000bf26270 */
[----:B------:R-:W-:Y:S01]  /*0360*/  IMAD.MOV.U32 R42, RZ, RZ, -0x800000 ;  /* 0xff800000ff2a7424 */ /* 0x000fe200078e00ff */
[----:B--2---:R-:W-:Y:S02]  /*0370*/  @!P0 SHF.L.U32 R42, R0, 0x10, RZ ;  /* 0x00000010002a8819 */ /* 0x004fe400000006ff */
[----:B------:R-:W-:-:S02]  /*0380*/  ISETP.LT.OR P0, PT, R3, 0x1, P1 ;  /* 0x000000010300780c */ /* 0x000fc40000f01670 */
[----:B------:R-:W-:-:S11]  /*0390*/  P2R R0, PR, RZ, 0x2 ;  /* 0x00000002ff007803 */ /* 0x000fd60000000000 */
[----:B------:R-:W2:Y:S01]  /*03a0*/  @!P0 LDG.E.U16 R0, desc[UR4][R22.64+0x180] ;  /* 0x0001800416008981 */ /* 0x000ea2000c1e1500 */
[----:B------:R-:W-:Y:S01]  /*03b0*/  IADD3 R14, PT, PT, R20, 0xe0, RZ ;  /* 0x000000e0140e7810 */ /* 0x000fe20007ffe0ff */
[----:B------:R-:W-:-:S03]  /*03c0*/  IMAD.MOV.U32 R40, RZ, RZ, -0x800000 ;  /* 0xff800000ff287424 */ /* 0x000fc600078e00ff */
[----:B------:R-:W-:Y:S01]  /*03d0*/  ISETP.GE.AND P1, PT, R14, UR8, PT ;  /* 0x000000080e007c0c */ /* 0x000fe2000bf26270 */
[----:B--2---:R-:W-:-:S03]  /*03e0*/  @!P0 IMAD.U32 R40, R0, 0x10000, RZ ;  /* 0x0001000000288824 */ /* 0x004fc600078e00ff */
[----:B------:R-:W-:Y:S02]  /*03f0*/  ISETP.LT.OR P0, PT, R3, 0x1, P1 ;  /* 0x000000010300780c */ /* 0x000fe40000f01670 */
        /* <DEDUP_REMOVED lines=37> */
[----:B------:R-:W-:Y:S02]  /*0650*/  IMAD.MOV.U32 R29, RZ, RZ, -0x800000 ;  /* 0xff800000ff1d7424 */ /* 0x000fe400078e00ff */
[----:B--2---:R-:W-:Y:S01]  /*0660*/  @!P0 IMAD.U32 R29, R0, 0x10000, RZ ;  /* 0x00010000001d8824 */ /* 0x004fe200078e00ff */
[----:B------:R-:W-:-:S04]  /*0670*/  IADD3 R0, PT, PT, R20, 0x1a0, RZ ;  /* 0x000001a014007810 */ /* 0x000fc80007ffe0ff */
[----:B------:R-:W-:-:S04]  /*0680*/  ISETP.GE.AND P0, PT, R0, UR8, PT ;  /* 0x0000000800007c0c */ /* 0x000fc8000bf06270 */
[----:B------:R-:W-:-:S13]  /*0690*/  ISETP.LT.OR P1, PT, R3, 0x1, P0 ;  /* 0x000000010300780c */ /* 0x000fda0000721670 */
        /* <DEDUP_REMOVED lines=27> */
[----:B------:R-:W-:Y:S02]  /*0850*/  IADD3 R0, PT, PT, R20, 0x240, RZ ;  /* 0x0000024014007810 */ /* 0x000fe40007ffe0ff */
[----:B------:R-:W-:-:S04]  /*0860*/  ISETP.GE.AND P5, PT, R3, 0x1, PT ;  /* 0x000000010300780c */ /* 0x000fc80003fa6270 */
[----:B------:R-:W-:-:S13]  /*0870*/  ISETP.GE.OR P6, PT, R0, UR8, !P5 ;  /* 0x0000000800007c0c */ /* 0x000fda000efc6670 */
[----:B------:R-:W2:Y:S01]  /*0880*/  @!P6 LDG.E.U16 R0, desc[UR4][R22.64+0x480] ;  /* 0x000480041600e981 */ /* 0x000ea2000c1e1500 */
[----:B------:R-:W-:Y:S02]  /*0890*/  IMAD.MOV.U32 R35, RZ, RZ, -0x800000 ;  /* 0xff800000ff237424 */ /* 0x000fe400078e00ff */
[----:B--2---:R-:W-:Y:S01]  /*08a0*/  @!P6 IMAD.U32 R35, R0, 0x10000, RZ ;  /* 0x000100000023e824 */ /* 0x004fe200078e00ff */
[----:B------:R-:W-:-:S04]  /*08b0*/  IADD3 R0, PT, PT, R20, 0x260, RZ ;  /* 0x0000026014007810 */ /* 0x000fc80007ffe0ff */
        /* <DEDUP_REMOVED lines=22> */
[----:B------:R-:W-:Y:S01]  /*0a20*/  IADD3 R8, PT, PT, R20, 0x300, RZ ;  /* 0x0000030014087810 */ /* 0x000fe20007ffe0ff */
[----:B------:R-:W-:Y:S02]  /*0a30*/  IMAD.MOV.U32 R61, RZ, RZ, -0x800000 ;  /* 0xff800000ff3d7424 */ /* 0x000fe400078e00ff */
[----:B--2---:R-:W-:Y:S01]  /*0a40*/  @!P6 IMAD.U32 R61, R0, 0x10000, RZ ;  /* 0x00010000003de824 */ /* 0x004fe200078e00ff */
[----:B------:R-:W-:-:S13]  /*0a50*/  ISETP.GE.OR P6, PT, R8, UR8, !P5 ;  /* 0x0000000808007c0c */ /* 0x000fda000efc6670 */
[----:B------:R-:W2:Y:S01]  /*0a60*/  @!P6 LDG.E.U16 R0, desc[UR4][R22.64+0x600] ;  /* 0x000600041600e981 */ /* 0x000ea2000c1e1500 */
[----:B------:R-:W-:Y:S01]  /*0a70*/  IADD3 R7, PT, PT, R20, 0x320, RZ ;  /* 0x0000032014077810 */ /* 0x000fe20007ffe0ff */
[----:B------:R-:W-:Y:S02]  /*0a80*/  IMAD.MOV.U32 R41, RZ, RZ, -0x800000 ;  /* 0xff800000ff297424 */ /* 0x000fe400078e00ff */
[----:B--2---:R-:W-:Y:S01]  /*0a90*/  @!P6 IMAD.U32 R41, R0, 0x10000, RZ ;  /* 0x000100000029e824 */ /* 0x004fe200078e00ff */
[----:B------:R-:W-:-:S13]  /*0aa0*/  ISETP.GE.OR P6, PT, R7, UR8, !P5 ;  /* 0x0000000807007c0c */ /* 0x000fda000efc6670 */
[----:B------:R-:W2:Y:S01]  /*0ab0*/  @!P6 LDG.E.U16 R0, desc[UR4][R22.64+0x640] ;  /* 0x000640041600e981 */ /* 0x000ea2000c1e1500 */
[----:B------:R-:W-:Y:S02]  /*0ac0*/  VIADD R6, R20, 0x340 ;  /* 0x0000034014067836 */ /* 0x000fe40000000000 */
[----:B------:R-:W-:Y:S01]  /*0ad0*/  IMAD.MOV.U32 R59, RZ, RZ, -0x800000 ;  /* 0xff800000ff3b7424 */ /* 0x000fe200078e00ff */
[----:B------:R-:W0:Y:S01]  /*0ae0*/  S2R R50, SR_TID.X ;  /* 0x0000000000327919 */ /* 0x000e220000002100 */
[----:B--2---:R-:W-:Y:S02]  /*0af0*/  @!P6 SHF.L.U32 R59, R0, 0x10, RZ ;  /* 0x00000010003be819 */ /* 0x004fe400000006ff */
[----:B------:R-:W-:-:S13]  /*0b00*/  ISETP.GE.OR P6, PT, R6, UR8, !P5 ;  /* 0x0000000806007c0c */ /* 0x000fda000efc6670 */
[----:B------:R-:W2:Y:S01]  /*0b10*/  @!P6 LDG.E.U16 R0, desc[UR4][R22.64+0x680] ;  /* 0x000680041600e981 */ /* 0x000ea2000c1e1500 */
[----:B0-----:R-:W-:Y:S02]  /*0b20*/  IADD3 R5, PT, PT, R50, 0x360, RZ ;  /* 0x0000036032057810 */ /* 0x001fe40007ffe0ff */
[----:B------:R-:W-:Y:S01]  /*0b30*/  MOV R43, 0xff800000 ;  /* 0xff800000002b7802 */ /* 0x000fe20000000f00 */
[----:B--2---:R-:W-:Y:S01]  /*0b40*/  @!P6 IMAD.U32 R43, R0, 0x10000, RZ ;  /* 0x00010000002be824 */ /* 0x004fe200078e00ff */
[----:B------:R-:W-:-:S13]  /*0b50*/  ISETP.GE.OR P6, PT, R5, UR8, !P5 ;  /* 0x0000000805007c0c */ /* 0x000fda000efc6670 */
[----:B------:R-:W2:Y:S01]  /*0b60*/  @!P6 LDG.E.U16 R0, desc[UR4][R22.64+0x6c0] ;  /* 0x0006c0041600e981 */ /* 0x000ea2000c1e1500 */
[----:B------:R-:W-:Y:S02]  /*0b70*/  VIADD R4, R50, 0x380 ;  /* 0x0000038032047836 */ /* 0x000fe40000000000 */
[----:B------:R-:W-:Y:S01]  /*0b80*/  IMAD.MOV.U32 R49, RZ, RZ, -0x800000 ;  /* 0xff800000ff317424 */ /* 0x000fe200078e00ff */
[----:B--2---:R-:W-:Y:S02]  /*0b90*/  @!P6 SHF.L.U32 R49, R0, 0x10, RZ ;  /* 0x000000100031e819 */ /* 0x004fe400000006ff */
[----:B------:R-:W-:-:S13]  /*0ba0*/  ISETP.GE.OR P6, PT, R4, UR8, !P5 ;  /* 0x0000000804007c0c */ /* 0x000fda000efc6670 */
[----:B------:R-:W2:Y:S01]  /*0bb0*/  @!P6 LDG.E.U16 R0, desc[UR4][R22.64+0x700] ;  /* 0x000700041600e981 */ /* 0x000ea2000c1e1500 */
[----:B------:R-:W-:Y:S02]  /*0bc0*/  IADD3 R3, PT, PT, R50, 0x3a0, RZ ;  /* 0x000003a032037810 */ /* 0x000fe40007ffe0ff */
        /* <DEDUP_REMOVED lines=9> */
[----:B------:R-:W-:Y:S01]  /*0c60*/  MOV R45, 0xff800000 ;  /* 0xff800000002d7802 */ /* 0x000fe20000000f00 */
[----:B--2---:R-:W-:Y:S01]  /*0c70*/  @!P6 IMAD.U32 R45, R0, 0x10000, RZ ;  /* 0x00010000002de824 */ /* 0x004fe200078e00ff */
[----:B------:R-:W-:-:S04]  /*0c80*/  IADD3 R0, PT, PT, R50, 0x3e0, RZ ;  /* 0x000003e032007810 */ /* 0x000fc80007ffe0ff */
[----:B------:R-:W-:-:S13]  /*0c90*/  ISETP.GE.OR P6, PT, R0, UR8, !P5 ;  /* 0x0000000800007c0c */ /* 0x000fda000efc6670 */
[----:B------:R-:W2:Y:S01]  /*0ca0*/  @!P6 LDG.E.U16 R50, desc[UR4][R22.64+0x7c0] ;  /* 0x0007c0041632e981 */ /* 0x000ea2000c1e1500 */
[----:B------:R-:W-:Y:S01]  /*0cb0*/  IMAD.MOV.U32 R52, RZ, RZ, -0x800000 ;  /* 0xff800000ff347424 */ /* 0x000fe200078e00ff */
[----:B--2---:R-:W-:Y:S02]  /*0cc0*/  @!P6 SHF.L.U32 R52, R50, 0x10, RZ ;  /* 0x000000103234e819 */ /* 0x004fe400000006ff */
[----:B------:R-:W-:-:S04]  /*0cd0*/  FSETP.GT.FTZ.AND P6, PT, R46, R47, PT ;  /* 0x0000002f2e00720b */ /* 0x000fc80003fd4000 */
[----:B------:R-:W-:-:S04]  /*0ce0*/  FSEL R50, R46, R47, P6 ;  /* 0x0000002f2e327208 */ /* 0x000fc80003000000 */
        /* <DEDUP_REMOVED lines=108> */
[----:B------:R-:W-:-:S03]  /*13b0*/  FMUL.FTZ R46, R47, 1.4426950216293334961 ;  /* 0x3fb8aa3b2f2e7820 */ /* 0x000fc60000410000 */
        /* <DEDUP_REMOVED lines=9> */
[----:B------:R-:W0:Y:S01]  /*1450*/  MUFU.EX2 R22, R58 ;  /* 0x0000003a00167308 */ /* 0x000e220000000800 */
[----:B------:R-:W-:Y:S01]  /*1460*/  FMUL.FTZ R60, R23, 1.4426950216293334961 ;  /* 0x3fb8aa3b173c7820 */ /* 0x000fe20000410000 */
[----:B-1----:R-:W-:Y:S02]  /*1470*/  FADD.FTZ R57, R57, R46 ;  /* 0x0000002e39397221 */ /* 0x002fe40000010000 */
[----:B------:R-:W1:Y:S02]  /*1480*/  MUFU.EX2 R23, R59 ;  /* 0x0000003b00177308 */ /* 0x000e640000000800 */
[----:B--2---:R-:W-:Y:S01]  /*1490*/  FADD.FTZ R54, R57, R44 ;  /* 0x0000002c39367221 */ /* 0x004fe20000010000 */
[----:B------:R-:W-:Y:S01]  /*14a0*/  FMUL.FTZ R61, R24, 1.4426950216293334961 ;  /* 0x3fb8aa3b183d7820 */ /* 0x000fe20000410000 */
[----:B------:R-:W2:Y:S02]  /*14b0*/  MUFU.EX2 R48, R60 ;  /* 0x0000003c00307308 */ /* 0x000ea40000000800 */
[----:B---3--:R-:W-:Y:S01]  /*14c0*/  FADD.FTZ R57, R54, R21 ;  /* 0x0000001536397221 */ /* 0x008fe20000010000 */
[----:B------:R-:W-:Y:S01]  /*14d0*/  FMUL.FTZ R56, R25, 1.4426950216293334961 ;  /* 0x3fb8aa3b19387820 */ /* 0x000fe20000410000 */
[----:B------:R-:W3:Y:S02]  /*14e0*/  MUFU.EX2 R54, R61 ;  /* 0x0000003d00367308 */ /* 0x000ee40000000800 */
[----:B0-----:R-:W-:Y:S01]  /*14f0*/  FADD.FTZ R24, R57, R22 ;  /* 0x0000001639187221 */ /* 0x001fe20000010000 */
[----:B------:R-:W-:-:S02]  /*1500*/  FMUL.FTZ R57, R26, 1.4426950216293334961 ;  /* 0x3fb8aa3b1a397820 */ /* 0x000fc40000410000 */
[----:B------:R0:W4:Y:S01]  /*1510*/  MUFU.EX2 R26, R56 ;  /* 0x00000038001a7308 */ /* 0x0001220000000800 */
[----:B-1----:R-:W-:Y:S01]  /*1520*/  FADD.FTZ R25, R24, R23 ;  /* 0x0000001718197221 */ /* 0x002fe20000010000 */
[----:B------:R-:W-:Y:S02]  /*1530*/  FMUL.FTZ R58, R27, 1.4426950216293334961 ;  /* 0x3fb8aa3b1b3a7820 */ /* 0x000fe40000410000 */
[----:B------:R1:W5:Y:S01]  /*1540*/  MUFU.EX2 R27, R57 ;  /* 0x00000039001b7308 */ /* 0x0003620000000800 */
[----:B--2---:R-:W-:Y:S01]  /*1550*/  FADD.FTZ R25, R25, R48 ;  /* 0x0000003019197221 */ /* 0x004fe20000010000 */
[----:B------:R-:W-:Y:S02]  /*1560*/  FMUL.FTZ R59, R28, 1.4426950216293334961 ;  /* 0x3fb8aa3b1c3b7820 */ /* 0x000fe40000410000 */
[----:B------:R2:W2:Y:S01]  /*1570*/  MUFU.EX2 R28, R58 ;  /* 0x0000003a001c7308 */ /* 0x0004a20000000800 */
[----:B---3--:R-:W-:Y:S01]  /*1580*/  FADD.FTZ R25, R25, R54 ;  /* 0x0000003619197221 */ /* 0x008fe20000010000 */
[----:B------:R-:W-:-:S02]  /*1590*/  FMUL.FTZ R60, R29, 1.4426950216293334961 ;  /* 0x3fb8aa3b1d3c7820 */ /* 0x000fc40000410000 */
[----:B------:R3:W3:Y:S01]  /*15a0*/  MUFU.EX2 R29, R59 ;  /* 0x0000003b001d7308 */ /* 0x0006e20000000800 */
[----:B0-----:R-:W-:Y:S01]  /*15b0*/  FMUL.FTZ R56, R30, 1.4426950216293334961 ;  /* 0x3fb8aa3b1e387820 */ /* 0x001fe20000410000 */
[----:B----4-:R-:W-:Y:S02]  /*15c0*/  FADD.FTZ R24, R25, R26 ;  /* 0x0000001a19187221 */ /* 0x010fe40000010000 */
[----:B------:R0:W4:Y:S01]  /*15d0*/  MUFU.EX2 R30, R60 ;  /* 0x0000003c001e7308 */ /* 0x0001220000000800 */
[----:B-1----:R-:W-:Y:S01]  /*15e0*/  FMUL.FTZ R57, R31, 1.4426950216293334961 ;  /* 0x3fb8aa3b1f397820 */ /* 0x002fe20000410000 */
[----:B-----5:R-:W-:Y:S02]  /*15f0*/  FADD.FTZ R25, R24, R27 ;  /* 0x0000001b18197221 */ /* 0x020fe40000010000 */
[----:B------:R1:W5:Y:S01]  /*1600*/  MUFU.EX2 R31, R56 ;  /* 0x00000038001f7308 */ /* 0x0003620000000800 */
[----:B--2---:R-:W-:Y:S01]  /*1610*/  FMUL.FTZ R58, R32, 1.4426950216293334961 ;  /* 0x3fb8aa3b203a7820 */ /* 0x004fe20000410000 */
[----:B------:R-:W-:-:S02]  /*1620*/  FADD.FTZ R24, R25, R28 ;  /* 0x0000001c19187221 */ /* 0x000fc40000010000 */
[----:B------:R2:W2:Y:S01]  /*1630*/  MUFU.EX2 R32, R57 ;  /* 0x0000003900207308 */ /* 0x0004a20000000800 */
[----:B---3--:R-:W-:Y:S01]  /*1640*/  FMUL.FTZ R59, R33, 1.4426950216293334961 ;  /* 0x3fb8aa3b213b7820 */ /* 0x008fe20000410000 */
[----:B------:R-:W-:Y:S02]  /*1650*/  FADD.FTZ R25, R24, R29 ;  /* 0x0000001d18197221 */ /* 0x000fe40000010000 */
[----:B------:R3:W3:Y:S01]  /*1660*/  MUFU.EX2 R33, R58 ;  /* 0x0000003a00217308 */ /* 0x0006e20000000800 */
[----:B0-----:R-:W-:Y:S01]  /*1670*/  FMUL.FTZ R60, R34, 1.4426950216293334961 ;  /* 0x3fb8aa3b223c7820 */ /* 0x001fe20000410000 */
[----:B----4-:R-:W-:Y:S02]  /*1680*/  FADD.FTZ R24, R25, R30 ;  /* 0x0000001e19187221 */ /* 0x010fe40000010000 */
[----:B------:R0:W4:Y:S01]  /*1690*/  MUFU.EX2 R34, R59 ;  /* 0x0000003b00227308 */ /* 0x0001220000000800 */
[----:B-1----:R-:W-:Y:S01]  /*16a0*/  FMUL.FTZ R56, R35, 1.4426950216293334961 ;  /* 0x3fb8aa3b23387820 */ /* 0x002fe20000410000 */
[----:B-----5:R-:W-:-:S02]  /*16b0*/  FADD.FTZ R25, R24, R31 ;  /* 0x0000001f18197221 */ /* 0x020fc40000010000 */
[----:B------:R1:W5:Y:S01]  /*16c0*/  MUFU.EX2 R35, R60 ;  /* 0x0000003c00237308 */ /* 0x0003620000000800 */
[----:B--2---:R-:W-:Y:S01]  /*16d0*/  FMUL.FTZ R57, R36, 1.4426950216293334961 ;  /* 0x3fb8aa3b24397820 */ /* 0x004fe20000410000 */
[----:B------:R-:W-:Y:S02]  /*16e0*/  FADD.FTZ R24, R25, R32 ;  /* 0x0000002019187221 */ /* 0x000fe40000010000 */
[----:B------:R2:W2:Y:S01]  /*16f0*/  MUFU.EX2 R36, R56 ;  /* 0x0000003800247308 */ /* 0x0004a20000000800 */
[----:B---3--:R-:W-:Y:S01]  /*1700*/  FMUL.FTZ R58, R37, 1.4426950216293334961 ;  /* 0x3fb8aa3b253a7820 */ /* 0x008fe20000410000 */
[----:B------:R-:W-:Y:S02]  /*1710*/  FADD.FTZ R25, R24, R33 ;  /* 0x0000002118197221 */ /* 0x000fe40000010000 */
[----:B------:R3:W3:Y:S01]  /*1720*/  MUFU.EX2 R37, R57 ;  /* 0x0000003900257308 */ /* 0x0006e20000000800 */
[----:B0-----:R-:W-:Y:S01]  /*1730*/  FMUL.FTZ R59, R38, 1.4426950216293334961 ;  /* 0x3fb8aa3b263b7820 */ /* 0x001fe20000410000 */
[----:B----4-:R-:W-:-:S02]  /*1740*/  FADD.FTZ R24, R25, R34 ;  /* 0x0000002219187221 */ /* 0x010fc40000010000 */
[----:B------:R0:W4:Y:S01]  /*1750*/  MUFU.EX2 R38, R58 ;  /* 0x0000003a00267308 */ /* 0x0001220000000800 */
[----:B-1----:R-:W-:Y:S01]  /*1760*/  FMUL.FTZ R60, R39, 1.4426950216293334961 ;  /* 0x3fb8aa3b273c7820 */ /* 0x002fe20000410000 */
[----:B-----5:R-:W-:Y:S02]  /*1770*/  FADD.FTZ R25, R24, R35 ;  /* 0x0000002318197221 */ /* 0x020fe40000010000 */
[----:B------:R1:W5:Y:S01]  /*1780*/  MUFU.EX2 R39, R59 ;  /* 0x0000003b00277308 */ /* 0x0003620000000800 */
[----:B--2---:R-:W-:Y:S01]  /*1790*/  FMUL.FTZ R56, R40, 1.4426950216293334961 ;  /* 0x3fb8aa3b28387820 */ /* 0x004fe20000410000 */
[----:B------:R-:W-:Y:S02]  /*17a0*/  FADD.FTZ R24, R25, R36 ;  /* 0x0000002419187221 */ /* 0x000fe40000010000 */
[----:B------:R2:W2:Y:S01]  /*17b0*/  MUFU.EX2 R40, R60 ;  /* 0x0000003c00287308 */ /* 0x0004a20000000800 */
[----:B---3--:R-:W-:Y:S01]  /*17c0*/  FMUL.FTZ R57, R41, 1.4426950216293334961 ;  /* 0x3fb8aa3b29397820 */ /* 0x008fe20000410000 */
[----:B------:R-:W-:-:S02]  /*17d0*/  FADD.FTZ R25, R24, R37 ;  /* 0x0000002518197221 */ /* 0x000fc40000010000 */
[----:B------:R-:W3:Y:S01]  /*17e0*/  MUFU.EX2 R41, R56 ;  /* 0x0000003800297308 */ /* 0x000ee20000000800 */
        /* <DEDUP_REMOVED lines=8> */
[----:B------:R-:W2:Y:S01]  /*1870*/  MUFU.EX2 R49, R59 ;  /* 0x0000003b00317308 */ /* 0x000ea20000000800 */
[----:B------:R-:W-:Y:S01]  /*1880*/  FMUL.FTZ R61, R50, 1.4426950216293334961 ;  /* 0x3fb8aa3b323d7820 */ /* 0x000fe20000410000 */
[----:B---3--:R-:W-:Y:S02]  /*1890*/  FADD.FTZ R25, R24, R41 ;  /* 0x0000002918197221 */ /* 0x008fe40000010000 */
[----:B------:R-:W3:Y:S01]  /*18a0*/  MUFU.EX2 R50, R60 ;  /* 0x0000003c00327308 */ /* 0x000ee20000000800 */
[----:B0-----:R-:W-:Y:S01]  /*18b0*/  FMUL.FTZ R57, R51, 1.4426950216293334961 ;  /* 0x3fb8aa3b33397820 */ /* 0x001fe20000410000 */
[----:B----4-:R-:W-:Y:S02]  /*18c0*/  FADD.FTZ R24, R25, R42 ;  /* 0x0000002a19187221 */ /* 0x010fe40000010000 */
[----:B------:R-:W0:Y:S01]  /*18d0*/  MUFU.EX2 R51, R61 ;  /* 0x0000003d00337308 */ /* 0x000e220000000800 */
[----:B-1----:R-:W-:Y:S01]  /*18e0*/  FMUL.FTZ R58, R45, 1.4426950216293334961 ;  /* 0x3fb8aa3b2d3a7820 */ /* 0x002fe20000410000 */
[----:B-----5:R-:W-:-:S02]  /*18f0*/  FADD.FTZ R24, R24, R43 ;  /* 0x0000002b18187221 */ /* 0x020fc40000010000 */
[----:B------:R-:W1:Y:S01]  /*1900*/  MUFU.EX2 R45, R57 ;  /* 0x00000039002d7308 */ /* 0x000e620000000800 */
[----:B------:R-:W-:Y:S01]  /*1910*/  FMUL.FTZ R56, R52, 1.4426950216293334961 ;  /* 0x3fb8aa3b34387820 */ /* 0x000fe20000410000 */
[----:B--2---:R-:W-:Y:S02]  /*1920*/  FADD.FTZ R25, R24, R49 ;  /* 0x0000003118197221 */ /* 0x004fe40000010000 */
        /* <DEDUP_REMOVED lines=42> */
[----:B------:R-:W-:Y:S02]  /*1bd0*/  ISETP.GE.AND P6, PT, R17, UR8, PT ;  /* 0x0000000811007c0c */ /* 0x000fe4000bfc6270 */
[----:B-1----:R-:W-:Y:S01]  /*1be0*/  MOV R19, 0x7fc00000 ;  /* 0x7fc0000000137802 */ /* 0x002fe20000000f00 */
[----:B--2---:R-:W-:-:S05]  /*1bf0*/  @P5 FMUL.FTZ R19, R21, R18 ;  /* 0x0000001215135220 */ /* 0x004fca0000410000 */
[----:B------:R1:W-:Y:S05]  /*1c00*/  STG.E desc[UR4][R24.64+0x180], R19 ;  /* 0x0001801318007986 */ /* 0x0003ea000c101904 */
[----:B------:R-:W-:Y:S05]  /*1c10*/  @P6 EXIT ;  /* 0x000000000000694d */ /* 0x000fea0003800000 */
[----:B-1----:R-:W1:Y:S01]  /*1c20*/  @P5 MUFU.RCP R19, R57 ;  /* 0x0000003900135308 */ /* 0x002e620000001000 */
[----:B------:R-:W-:Y:S01]  /*1c30*/  ISETP.GE.AND P6, PT, R16, UR8, PT ;  /* 0x0000000810007c0c */ /* 0x000fe2000bfc6270 */
[----:B------:R-:W-:Y:S02]  /*1c40*/  IMAD.MOV.U32 R17, RZ, RZ, 0x7fc00000 ;  /* 0x7fc00000ff117424 */ /* 0x000fe400078e00ff */
[----:B-1----:R-:W-:-:S05]  /*1c50*/  @P5 FMUL.FTZ R17, R22, R19 ;  /* 0x0000001316115220 */ /* 0x002fca0000410000 */
        /* <DEDUP_REMOVED lines=45> */
[----:B------:R-:W-:Y:S02]  /*1f30*/  IMAD.MOV.U32 R9, RZ, RZ, 0x7fc00000 ;  /* 0x7fc00000ff097424 */ /* 0x000fe400078e00ff */
[----:B-1----:R-:W-:-:S05]  /*1f40*/  @P5 FMUL.FTZ R9, R30, R11 ;  /* 0x0000000b1e095220 */ /* 0x002fca0000410000 */
[----:B------:R1:W-:Y:S01]  /*1f50*/  STG.E desc[UR4][R24.64+0x600], R9 ;  /* 0x0006000918007986 */ /* 0x0003e2000c101904 */
[----:B------:R-:W-:Y:S05]  /*1f60*/  @P0 EXIT ;  /* 0x000000000000094d */ /* 0x000fea0003800000 */
[----:B------:R-:W2:Y:S01]  /*1f70*/  @P5 MUFU.RCP R10, R57 ;  /* 0x00000039000a5308 */ /* 0x000ea20000001000 */
[----:B-1----:R-:W-:Y:S01]  /*1f80*/  MOV R9, 0x7fc00000 ;  /* 0x7fc0000000097802 */ /* 0x002fe20000000f00 */
        /* <DEDUP_REMOVED lines=18> */
[----:B------:R-:W2:Y:S01]  /*20b0*/  S2R R12, SR_TID.X ;  /* 0x00000000000c7919 */ /* 0x000ea20000002100 */
[----:B------:R-:W3:Y:S01]  /*20c0*/  @P5 MUFU.RCP R10, R57 ;  /* 0x00000039000a5308 */ /* 0x000ee20000001000 */
[----:B-1----:R-:W-:Y:S01]  /*20d0*/  MOV R9, 0x7fc00000 ;  /* 0x7fc0000000097802 */ /* 0x002fe20000000f00 */
[----:B---3--:R-:W-:-:S05]  /*20e0*/  @P5 FMUL.FTZ R9, R35, R10 ;  /* 0x0000000a23095220 */ /* 0x008fca0000410000 */
[----:B------:R1:W-:Y:S01]  /*20f0*/  STG.E desc[UR4][R24.64+0x880], R9 ;  /* 0x0008800918007986 */ /* 0x0003e2000c101904 */
[----:B--2---:R-:W-:-:S05]  /*2100*/  VIADD R11, R12, 0x240 ;  /* 0x000002400c0b7836 */ /* 0x004fca0000000000 */
[----:B------:R-:W-:-:S13]  /*2110*/  ISETP.GE.AND P0, PT, R11, UR8, PT ;  /* 0x000000080b007c0c */ /* 0x000fda000bf06270 */
[----:B-1----:R-:W-:Y:S05]  /*2120*/  @P0 EXIT ;  /* 0x000000000000094d */ /* 0x002fea0003800000 */
[----:B------:R-:W1:Y:S01]  /*2130*/  @P5 MUFU.RCP R11, R57 ;  /* 0x00000039000b5308 */ /* 0x000e620000001000 */
[----:B------:R-:W-:Y:S01]  /*2140*/  VIADD R10, R12, 0x260 ;  /* 0x000002600c0a7836 */ /* 0x000fe20000000000 */
[----:B------:R-:W-:-:S04]  /*2150*/  MOV R9, 0x7fc00000 ;  /* 0x7fc0000000097802 */ /* 0x000fc80000000f00 */
[----:B------:R-:W-:Y:S01]  /*2160*/  ISETP.GE.AND P0, PT, R10, UR8, PT ;  /* 0x000000080a007c0c */ /* 0x000fe2000bf06270 */
[----:B-1----:R-:W-:-:S05]  /*2170*/  @P5 FMUL.FTZ R9, R36, R11 ;  /* 0x0000000b24095220 */ /* 0x002fca0000410000 */
[----:B------:R1:W-:Y:S07]  /*2180*/  STG.E desc[UR4][R24.64+0x900], R9 ;  /* 0x0009000918007986 */ /* 0x0003ee000c101904 */
[----:B------:R-:W-:Y:S05]  /*2190*/  @P0 EXIT ;  /* 0x000000000000094d */ /* 0x000fea0003800000 */
[----:B------:R-:W2:Y:S01]  /*21a0*/  @P5 MUFU.RCP R10, R57 ;  /* 0x00000039000a5308 */ /* 0x000ea20000001000 */
[----:B------:R-:W-:Y:S01]  /*21b0*/  VIADD R11, R12, 0x280 ;  /* 0x000002800c0b7836 */ /* 0x000fe20000000000 */
[----:B-1----:R-:W-:-:S04]  /*21c0*/  MOV R9, 0x7fc00000 ;  /* 0x7fc0000000097802 */ /* 0x002fc80000000f00 */
[----:B------:R-:W-:Y:S01]  /*21d0*/  ISETP.GE.AND P0, PT, R11, UR8, PT ;  /* 0x000000080b007c0c */ /* 0x000fe2000bf06270 */
[----:B--2---:R-:W-:-:S05]  /*21e0*/  @P5 FMUL.FTZ R9, R37, R10 ;  /* 0x0000000a25095220 */ /* 0x004fca0000410000 */
        /* <DEDUP_REMOVED lines=17> */
[----:B------:R-:W-:Y:S01]  /*2300*/  IADD3 R12, PT, PT, R12, 0x2e0, RZ ;  /* 0x000002e00c0c7810 */ /* 0x000fe20007ffe0ff */
[----:B-1----:R-:W-:-:S03]  /*2310*/  IMAD.MOV.U32 R9, RZ, RZ, 0x7fc00000 ;  /* 0x7fc00000ff097424 */ /* 0x002fc600078e00ff */
[----:B------:R-:W-:Y:S01]  /*2320*/  ISETP.GE.AND P0, PT, R12, UR8, PT ;  /* 0x000000080c007c0c */ /* 0x000fe2000bf06270 */
[----:B--2---:R-:W-:-:S05]  /*2330*/  @P5 FMUL.FTZ R9, R40, R11 ;  /* 0x0000000b28095220 */ /* 0x004fca0000410000 */
[----:B------:R1:W-:Y:S07]  /*2340*/  STG.E desc[UR4][R24.64+0xb00], R9 ;  /* 0x000b000918007986 */ /* 0x0003ee000c101904 */
[----:B------:R-:W-:Y:S05]  /*2350*/  @P0 EXIT ;  /* 0x000000000000094d */ /* 0x000fea0003800000 */
[----:B------:R-:W2:Y:S01]  /*2360*/  @P5 MUFU.RCP R10, R57 ;  /* 0x00000039000a5308 */ /* 0x000ea20000001000 */
[----:B------:R-:W-:Y:S02]  /*2370*/  ISETP.GE.AND P0, PT, R8, UR8, PT ;  /* 0x0000000808007c0c */ /* 0x000fe4000bf06270 */
[----:B-1----:R-:W-:Y:S01]  /*2380*/  MOV R9, 0x7fc00000 ;  /* 0x7fc0000000097802 */ /* 0x002fe20000000f00 */
        /* <DEDUP_REMOVED lines=11> */
[----:B------:R-:W-:Y:S01]  /*2440*/  MOV R7, 0x7fc00000 ;  /* 0x7fc0000000077802 */ /* 0x000fe20000000f00 */
[----:B--2---:R-:W-:-:S05]  /*2450*/  @P5 FMUL.FTZ R7, R43, R8 ;  /* 0x000000082b075220 */ /* 0x004fca0000410000 */
[----:B------:R2:W-:Y:S05]  /*2460*/  STG.E desc[UR4][R24.64+0xc80], R7 ;  /* 0x000c800718007986 */ /* 0x0005ea000c101904 */
[----:B------:R-:W-:Y:S05]  /*2470*/  @P0 EXIT ;  /* 0x000000000000094d */ /* 0x000fea0003800000 */
[----:B------:R-:W3:Y:S01]  /*2480*/  @P5 MUFU.RCP R6, R57 ;  /* 0x0000003900065308 */ /* 0x000ee20000001000 */
[----:B------:R-:W-:Y:S01]  /*2490*/  ISETP.GE.AND P0, PT, R5, UR8, PT ;  /* 0x0000000805007c0c */ /* 0x000fe2000bf06270 */
[----:B--2---:R-:W-:Y:S02]  /*24a0*/  IMAD.MOV.U32 R7, RZ, RZ, 0x7fc00000 ;  /* 0x7fc00000ff077424 */ /* 0x004fe400078e00ff */
[----:B---3--:R-:W-:-:S05]  /*24b0*/  @P5 FMUL.FTZ R7, R49, R6 ;  /* 0x0000000631075220 */ /* 0x008fca0000410000 */
[----:B------:R2:W-:Y:S05]  /*24c0*/  STG.E desc[UR4][R24.64+0xd00], R7 ;  /* 0x000d000718007986 */ /* 0x0005ea000c101904 */
[----:B------:R-:W-:Y:S05]  /*24d0*/  @P0 EXIT ;  /* 0x000000000000094d */ /* 0x000fea0003800000 */
[----:B--2---:R-:W2:Y:S01]  /*24e0*/  @P5 MUFU.RCP R7, R57 ;  /* 0x0000003900075308 */ /* 0x004ea20000001000 */
        /* <DEDUP_REMOVED lines=11> */
[----:B------:R-:W3:Y:S01]  /*25a0*/  @P5 MUFU.RCP R4, R57 ;  /* 0x0000003900045308 */ /* 0x000ee20000001000 */
[----:B------:R-:W-:Y:S02]  /*25b0*/  ISETP.GE.AND P0, PT, R2, UR8, PT ;  /* 0x0000000802007c0c */ /* 0x000fe4000bf06270 */
[----:B------:R-:W-:Y:S01]  /*25c0*/  MOV R3, 0x7fc00000 ;  /* 0x7fc0000000037802 */ /* 0x000fe20000000f00 */
[----:B---3--:R-:W-:-:S05]  /*25d0*/  @P5 FMUL.FTZ R3, R45, R4 ;  /* 0x000000042d035220 */ /* 0x008fca0000410000 */
[----:B------:R3:W-:Y:S05]  /*25e0*/  STG.E desc[UR4][R24.64+0xe80], R3 ;  /* 0x000e800318007986 */ /* 0x0007ea000c101904 */
[----:B------:R-:W-:Y:S05]  /*25f0*/  @P0 EXIT ;  /* 0x000000000000094d */ /* 0x000fea0003800000 */
[----:B--2---:R-:W2:Y:S01]  /*2600*/  @P5 MUFU.RCP R5, R57 ;  /* 0x0000003900055308 */ /* 0x004ea20000001000 */
[----:B------:R-:W-:Y:S01]  /*2610*/  ISETP.GE.AND P0, PT, R0, UR8, PT ;  /* 0x0000000800007c0c */ /* 0x000fe2000bf06270 */
[----:B---3--:R-:W-:Y:S02]  /*2620*/  IMAD.MOV.U32 R3, RZ, RZ, 0x7fc00000 ;  /* 0x7fc00000ff037424 */ /* 0x008fe400078e00ff */
[----:B--2---:R-:W-:-:S05]  /*2630*/  @P5 FMUL.FTZ R3, R52, R5 ;  /* 0x0000000534035220 */ /* 0x004fca0000410000 */
[----:B------:R2:W-:Y:S05]  /*2640*/  STG.E desc[UR4][R24.64+0xf00], R3 ;  /* 0x000f000318007986 */ /* 0x0005ea000c101904 */
[----:B------:R-:W-:Y:S05]  /*2650*/  @P0 EXIT ;  /* 0x000000000000094d */ /* 0x000fea0003800000 */
[----:B------:R-:W3:Y:S01]  /*2660*/  @P5 MUFU.RCP R57, R57 ;  /* 0x0000003900395308 */ /* 0x000ee20000001000 */
[----:B--2---:R-:W-:Y:S01]  /*2670*/  MOV R3, 0x7fc00000 ;  /* 0x7fc0000000037802 */ /* 0x004fe20000000f00 */
[----:B---3--:R-:W-:-:S05]  /*2680*/  @P5 FMUL.FTZ R3, R56, R57 ;  /* 0x0000003938035220 */ /* 0x008fca0000410000 */
[----:B------:R-:W-:Y:S01]  /*2690*/  STG.E desc[UR4][R24.64+0xf80], R3 ;  /* 0x000f800318007986 */ /* 0x000fe2000c101904 */
[----:B------:R-:W-:Y:S05]  /*26a0*/  EXIT ;  /* 0x000000000000794d */ /* 0x000fea0003800000 */
.L_x_3954:
        /* <DEDUP_REMOVED lines=13> */
.L_x_11300:


//--------------------- .text._ZN43_GLOBAL__N__9ae7fba5_10_SoftMax_cu_9f978f6320softmax_warp_forwardIN3c108BFloat16EffLi9ELb0ELb0EEEvPT0_PKT_iiiPKbib --------------------------
	.section	.text._ZN43_GLOBAL__N__9ae7fba5_10_SoftMax_cu_9f978f6320softmax_warp_forwardIN3c108BFloat16EffLi9ELb0ELb0EEEvPT0_PKT_iiiPKbib,"ax",@progbits
	.align	128
.text._ZN43_GLOBAL__N__9ae7fba5_10_SoftMax_cu_9f978f6320softmax_warp_forwardIN3c108BFloat16EffLi9ELb0ELb0EEEvPT0_PKT_iiiPKbib:
        .type           _ZN43_GLOBAL__N__9ae7fba5_10_SoftMax_cu_9f978f6320softmax_warp_forwardIN3c108BFloat16EffLi9ELb0ELb0EEEvPT0_PKT_iiiPKbib,@function
        .size           _ZN43_GLOBAL__N__9ae7fba5_10_SoftMax_cu_9f978f6320softmax_warp_forwardIN3c108BFloat16EffLi9ELb0ELb0EEEvPT0_PKT_iiiPKbib,(.L_x_11301 - _ZN43_GLOBAL__N__9ae7fba5_10_SoftMax_cu_9f978f6320softmax_warp_forwardIN3c108BFloat16EffLi9ELb0ELb0EEEvPT0_PKT_iiiPKbib)
        .other          _ZN43_GLOBAL__N__9ae7fba5_10_SoftMax_cu_9f978f6320softmax_warp_forwardIN3c108BFloat16EffLi9ELb0ELb0EEEvPT0_PKT_iiiPKbib,@"STO_CUDA_ENTRY STV_DEFAULT"
_ZN43_GLOBAL__N__9ae7fba5_10_SoftMax_cu_9f978f6320softmax_warp_forwardIN3c108BFloat16EffLi9ELb0ELb0EEEvPT0_PKT_iiiPKbib:
        /* <DEDUP_REMOVED lines=67> */
[----:B------:R-:W-:Y:S02]  /*0430*/  IMAD.MOV.U32 R25, RZ, RZ, -0x800000 ;  /* 0xff800000ff197424 */ /* 0x000fe400078e00ff */
[----:B--2---:R-:W-:Y:S01]  /*0440*/  @!P0 IMAD.U32 R25, R4, 0x10000, RZ ;  /* 0x0001000004198824 */ /* 0x004fe200078e00ff */
[----:B------:R-:W-:-:S04]  /*0450*/  FSETP.GT.FTZ.AND P0, PT, R0, R23, PT ;  /* 0x000000170000720b */ /* 0x000fc80003f14000 */
[----:B------:R-:W-:Y:S02]  /*0460*/  FSEL R4, R0, R23, P0 ;  /* 0x0000001700047208 */ /* 0x000fe40000000000 */
[----:B------:R-:W-:-:S04]  /*0470*/  IADD3 R0, PT, PT, R10, 0xe0, RZ ;  /* 0x000000e00a007810 */ /* 0x000fc80007ffe0ff */
        /* <DEDUP_REMOVED lines=35> */
[----:B------:R-:W-:Y:S01]  /*06b0*/  IMAD.MOV.U32 R12, RZ, RZ, -0x800000 ;  /* 0xff800000ff0c7424 */ /* 0x000fe200078e00ff */
[----:B------:R-:W0:Y:S01]  /*06c0*/  S2R R18, SR_TID.X ;  /* 0x0000000000127919 */ /* 0x000e220000002100 */
[----:B--2---:R-:W-:Y:S01]  /*06d0*/  @!P5 IMAD.U32 R12, R0, 0x10000, RZ ;  /* 0x00010000000cd824 */ /* 0x004fe200078e00ff */
[-C--:B------:R-:W-:Y:S02]  /*06e0*/  FSETP.GT.FTZ.AND P5, PT, R4, R17.reuse, PT ;  /* 0x000000110400720b */ /* 0x080fe40003fb4000 */
[----:B------:R-:W-:Y:S02]  /*06f0*/  IADD3 R0, PT, PT, R10, 0x180, RZ ;  /* 0x000001800a007810 */ /* 0x000fe40007ffe0ff */
[----:B------:R-:W-:Y:S02]  /*0700*/  FSEL R15, R4, R17, P5 ;  /* 0x00000011040f7208 */ /* 0x000fe40002800000 */
[----:B------:R-:W-:-:S04]  /*0710*/  ISETP.GE.AND P5, PT, R5, 0x1, PT ;  /* 0x000000010500780c */ /* 0x000fc80003fa6270 */
[----:B------:R-:W-:-:S13]  /*0720*/  ISETP.GE.OR P6, PT, R0, UR8, !P5 ;  /* 0x0000000800007c0c */ /* 0x000fda000efc6670 */
[----:B------:R-:W2:Y:S01]  /*0730*/  @!P6 LDG.E.U16 R0, desc[UR4][R2.64+0x300] ;  /* 0x000300040200e981 */ /* 0x000ea2000c1e1500 */
[----:B------:R-:W-:Y:S01]  /*0740*/  IMAD.MOV.U32 R13, RZ, RZ, -0x800000 ;  /* 0xff800000ff0d7424 */ /* 0x000fe200078e00ff */
[----:B0-----:R-:W-:Y:S01]  /*0750*/  IADD3 R5, PT, PT, R18, 0x1a0, RZ ;  /* 0x000001a012057810 */ /* 0x001fe20007ffe0ff */
[----:B--2---:R-:W-:Y:S01]  /*0760*/  @!P6 IMAD.U32 R13, R0, 0x10000, RZ ;  /* 0x00010000000de824 */ /* 0x004fe200078e00ff */
[----:B------:R-:W-:-:S04]  /*0770*/  FSETP.GT.FTZ.AND P6, PT, R15, R12, PT ;  /* 0x0000000c0f00720b */ /* 0x000fc80003fd4000 */
[----:B------:R-:W-:Y:S02]  /*0780*/  FSEL R4, R15, R12, P6 ;  /* 0x0000000c0f047208 */ /* 0x000fe40003000000 */
[----:B------:R-:W-:-:S13]  /*0790*/  ISETP.GE.OR P6, PT, R5, UR8, !P5 ;  /* 0x0000000805007c0c */ /* 0x000fda000efc6670 */
[----:B------:R-:W2:Y:S01]  /*07a0*/  @!P6 LDG.E.U16 R0, desc[UR4][R2.64+0x340] ;  /* 0x000340040200e981 */ /* 0x000ea2000c1e1500 */
[----:B------:R-:W-:Y:S02]  /*07b0*/  IMAD.MOV.U32 R14, RZ, RZ, -0x800000 ;  /* 0xff800000ff0e7424 */ /* 0x000fe400078e00ff */
        /* <DEDUP_REMOVED lines=13> */
[----:B------:R-:W-:Y:S01]  /*0890*/  MOV R19, 0xff800000 ;  /* 0xff80000000137802 */ /* 0x000fe20000000f00 */
[----:B--2---:R-:W-:Y:S01]  /*08a0*/  @!P6 IMAD.U32 R19, R18, 0x10000, RZ ;  /* 0x000100001213e824 */ /* 0x004fe200078e00ff */
        /* <DEDUP_REMOVED lines=22> */
[----:B------:R-:W-:Y:S01]  /*0a10*/  FMUL.FTZ R18, R18, 1.4426950216293334961 ;  /* 0x3fb8aa3b12127820 */ /* 0x000fe20000410000 */
[C---:B------:R-:W-:Y:S01]  /*0a20*/  FADD.FTZ R35, -R2.reuse, R35 ;  /* 0x0000002302237221 */ /* 0x040fe20000010100 */
[----:B------:R-:W-:-:S03]  /*0a30*/  FADD.FTZ R31, -R2, R31 ;  /* 0x0000001f021f7221 */ /* 0x000fc60000010100 */
[----:B------:R-:W0:Y:S01]  /*0a40*/  MUFU.EX2 R16, R16 ;  /* 0x0000001000107308 */ /* 0x000e220000000800 */
[----:B------:R-:W-:Y:S01]  /*0a50*/  FMUL.FTZ R35, R35, 1.4426950216293334961 ;  /* 0x3fb8aa3b23237820 */ /* 0x000fe20000410000 */
[C---:B------:R-:W-:Y:S02]  /*0a60*/  FADD.FTZ R3, -R2.reuse, R21 ;  /* 0x0000001502037221 */ /* 0x040fe40000010100 */
[----:B------:R-:W1:Y:S01]  /*0a70*/  MUFU.EX2 R18, R18 ;  /* 0x0000001200127308 */ /* 0x000e620000000800 */
[----:B------:R-:W-:Y:S01]  /*0a80*/  FMUL.FTZ R21, R31, 1.4426950216293334961 ;  /* 0x3fb8aa3b1f157820 */ /* 0x000fe20000410000 */
[C---:B------:R-:W-:Y:S02]  /*0a90*/  FADD.FTZ R23, -R2.reuse, R23 ;  /* 0x0000001702177221 */ /* 0x040fe40000010100 */
[----:B------:R-:W2:Y:S01]  /*0aa0*/  MUFU.EX2 R20, R35 ;  /* 0x0000002300147308 */ /* 0x000ea20000000800 */
[----:B------:R-:W-:Y:S01]  /*0ab0*/  FMUL.FTZ R22, R3, 1.4426950216293334961 ;  /* 0x3fb8aa3b03167820 */ /* 0x000fe20000410000 */
[----:B------:R-:W-:-:S02]  /*0ac0*/  FADD.FTZ R25, -R2, R25 ;  /* 0x0000001902197221 */ /* 0x000fc40000010100 */
[----:B------:R-:W3:Y:S01]  /*0ad0*/  MUFU.EX2 R21, R21 ;  /* 0x0000001500157308 */ /* 0x000ee20000000800 */
[----:B------:R-:W-:Y:S01]  /*0ae0*/  FMUL.FTZ R23, R23, 1.4426950216293334961 ;  /* 0x3fb8aa3b17177820 */ /* 0x000fe20000410000 */
[----:B0-----:R-:W-:Y:S02]  /*0af0*/  FADD.FTZ R3, RZ, R16 ;  /* 0x00000010ff037221 */ /* 0x001fe40000010000 */
[----:B------:R-:W0:Y:S01]  /*0b00*/  MUFU.EX2 R22, R22 ;  /* 0x0000001600167308 */ /* 0x000e220000000800 */
[C---:B------:R-:W-:Y:S01]  /*0b10*/  FADD.FTZ R27, -R2.reuse, R27 ;  /* 0x0000001b021b7221 */ /* 0x040fe20000010100 */
[----:B-1----:R-:W-:Y:S01]  /*0b20*/  FADD.FTZ R3, R3, R18 ;  /* 0x0000001203037221 */ /* 0x002fe20000010000 */
[----:B------:R-:W-:Y:S01]  /*0b30*/  FMUL.FTZ R24, R25, 1.4426950216293334961 ;  /* 0x3fb8aa3b19187820 */ /* 0x000fe20000410000 */
[----:B------:R-:W1:Y:S01]  /*0b40*/  MUFU.EX2 R23, R23 ;  /* 0x0000001700177308 */ /* 0x000e620000000800 */
[----:B------:R-:W-:Y:S01]  /*0b50*/  FMUL.FTZ R25, R27, 1.4426950216293334961 ;  /* 0x3fb8aa3b1b197820 */ /* 0x000fe20000410000 */
[----:B--2---:R-:W-:Y:S01]  /*0b60*/  FADD.FTZ R30, R3, R20 ;  /* 0x00000014031e7221 */ /* 0x004fe20000010000 */
[----:B------:R-:W-:-:S02]  /*0b70*/  FADD.FTZ R33, -R2, R33 ;  /* 0x0000002102217221 */ /* 0x000fc40000010100 */
[----:B------:R-:W2:Y:S01]  /*0b80*/  MUFU.EX2 R24, R24 ;  /* 0x0000001800187308 */ /* 0x000ea20000000800 */
[----:B---3--:R-:W-:Y:S01]  /*0b90*/  FADD.FTZ R3, R30, R21 ;  /* 0x000000151e037221 */ /* 0x008fe20000010000 */
[C---:B------:R-:W-:Y:S01]  /*0ba0*/  FADD.FTZ R37, -R2.reuse, R37 ;  /* 0x0000002502257221 */ /* 0x040fe20000010100 */
[----:B------:R-:W-:Y:S01]  /*0bb0*/  FMUL.FTZ R33, R33, 1.4426950216293334961 ;  /* 0x3fb8aa3b21217820 */ /* 0x000fe20000410000 */
[----:B------:R-:W3:Y:S01]  /*0bc0*/  MUFU.EX2 R25, R25 ;  /* 0x0000001900197308 */ /* 0x000ee20000000800 */
[----:B0-----:R-:W-:Y:S01]  /*0bd0*/  FADD.FTZ R30, R3, R22 ;  /* 0x00000016031e7221 */ /* 0x001fe20000010000 */
[----:B------:R-:W-:Y:S01]  /*0be0*/  FADD.FTZ R27, -R2, R17 ;  /* 0x00000011021b7221 */ /* 0x000fe20000010100 */
[----:B------:R-:W-:Y:S01]  /*0bf0*/  FMUL.FTZ R37, R37, 1.4426950216293334961 ;  /* 0x3fb8aa3b25257820 */ /* 0x000fe20000410000 */
[----:B------:R0:W4:Y:S01]  /*0c00*/  MUFU.EX2 R17, R33 ;  /* 0x0000002100117308 */ /* 0x0001220000000800 */
[----:B-1----:R-:W-:Y:S01]  /*0c10*/  FADD.FTZ R3, R30, R23 ;  /* 0x000000171e037221 */ /* 0x002fe20000010000 */
[C---:B------:R-:W-:Y:S01]  /*0c20*/  FADD.FTZ R29, -R2.reuse, R12 ;  /* 0x0000000c021d7221 */ /* 0x040fe20000010100 */
[----:B------:R-:W-:Y:S01]  /*0c30*/  FMUL.FTZ R27, R27, 1.4426950216293334961 ;  /* 0x3fb8aa3b1b1b7820 */ /* 0x000fe20000410000 */
[----:B------:R-:W1:Y:S01]  /*0c40*/  MUFU.EX2 R12, R37 ;  /* 0x00000025000c7308 */ /* 0x000e620000000800 */
[C---:B------:R-:W-:Y:S01]  /*0c50*/  FADD.FTZ R31, -R2.reuse, R13 ;  /* 0x0000000d021f7221 */ /* 0x040fe20000010100 */
[----:B--2---:R-:W-:Y:S01]  /*0c60*/  FADD.FTZ R30, R3, R24 ;  /* 0x00000018031e7221 */ /* 0x004fe20000010000 */
[----:B------:R-:W-:Y:S01]  /*0c70*/  FMUL.FTZ R29, R29, 1.4426950216293334961 ;  /* 0x3fb8aa3b1d1d7820 */ /* 0x000fe20000410000 */
[----:B------:R2:W5:Y:S01]  /*0c80*/  MUFU.EX2 R13, R27 ;  /* 0x0000001b000d7308 */ /* 0x0005620000000800 */
[----:B------:R-:W-:Y:S01]  /*0c90*/  FADD.FTZ R32, -R2, R14 ;  /* 0x0000000e02207221 */ /* 0x000fe20000010100 */
[----:B---3--:R-:W-:Y:S01]  /*0ca0*/  FADD.FTZ R30, R30, R25 ;  /* 0x000000191e1e7221 */ /* 0x008fe20000010000 */
[----:B------:R-:W-:Y:S01]  /*0cb0*/  FMUL.FTZ R31, R31, 1.4426950216293334961 ;  /* 0x3fb8aa3b1f1f7820 */ /* 0x000fe20000410000 */
[----:B------:R-:W3:Y:S01]  /*0cc0*/  MUFU.EX2 R14, R29 ;  /* 0x0000001d000e7308 */ /* 0x000ee20000000800 */
[----:B0-----:R-:W-:Y:S01]  /*0cd0*/  FADD.FTZ R33, -R2, R15 ;  /* 0x0000000f02217221 */ /* 0x001fe20000010100 */
[----:B----4-:R-:W-:Y:S01]  /*0ce0*/  FADD.FTZ R3, R30, R17 ;  /* 0x000000111e037221 */ /* 0x010fe20000010000 */
[----:B------:R-:W-:Y:S01]  /*0cf0*/  FMUL.FTZ R32, R32, 1.4426950216293334961 ;  /* 0x3fb8aa3b20207820 */ /* 0x000fe20000410000 */
[----:B------:R-:W0:Y:S01]  /*0d00*/  MUFU.EX2 R15, R31 ;  /* 0x0000001f000f7308 */ /* 0x000e220000000800 */
[----:B------:R-:W-:Y:S01]  /*0d10*/  FADD.FTZ R30, -R2, R19 ;  /* 0x00000013021e7221 */ /* 0x000fe20000010100 */
[----:B-1----:R-:W-:Y:S01]  /*0d20*/  FADD.FTZ R2, R3, R12 ;  /* 0x0000000c03027221 */ /* 0x002fe20000010000 */
[----:B--2---:R-:W-:Y:S01]  /*0d30*/  FMUL.FTZ R27, R33, 1.4426950216293334961 ;  /* 0x3fb8aa3b211b7820 */ /* 0x004fe20000410000 */
[----:B------:R-:W1:Y:S02]  /*0d40*/  MUFU.EX2 R19, R32 ;  /* 0x0000002000137308 */ /* 0x000e640000000800 */
[----:B-----5:R-:W-:Y:S01]  /*0d50*/  FADD.FTZ R3, R2, R13 ;  /* 0x0000000d02037221 */ /* 0x020fe20000010000 */
[----:B------:R-:W-:-:S02]  /*0d60*/  FMUL.FTZ R30, R30, 1.4426950216293334961 ;  /* 0x3fb8aa3b1e1e7820 */ /* 0x000fc40000410000 */
[----:B------:R-:W2:Y:S01]  /*0d70*/  MUFU.EX2 R27, R27 ;  /* 0x0000001b001b7308 */ /* 0x000ea20000000800 */
[----:B---3--:R-:W-:-:S03]  /*0d80*/  FADD.FTZ R2, R3, R14 ;  /* 0x0000000e03027221 */ /* 0x008fc60000010000 */
[----:B------:R-:W3:Y:S01]  /*0d90*/  MUFU.EX2 R29, R30 ;  /* 0x0000001e001d7308 */ /* 0x000ee20000000800 */
        /* <DEDUP_REMOVED lines=19> */
[----:B------:R-:W-:Y:S02]  /*0ed0*/  ISETP.GE.AND P6, PT, R26, UR8, PT ;  /* 0x000000081a007c0c */ /* 0x000fe4000bfc6270 */
[----:B------:R-:W-:-:S09]  /*0ee0*/  MOV R31, 0x7fc00000 ;  /* 0x7fc00000001f7802 */ /* 0x000fd20000000f00 */
[----:B------:R-:W1:Y:S01]  /*0ef0*/  @P5 MUFU.RCP R33, R30 ;  /* 0x0000001e00215308 */ /* 0x000e620000001000 */
[----:B0-----:R-:W-:-:S04]  /*0f00*/  IMAD.WIDE R2, R11, 0x4, R2 ;  /* 0x000000040b027825 */ /* 0x001fc800078e0202 */
[----:B-1----:R-:W-:-:S05]  /*0f10*/  @P5 FMUL.FTZ R31, R16, R33 ;  /* 0x00000021101f5220 */ /* 0x002fca0000410000 */
[----:B------:R0:W-:Y:S01]  /*0f20*/  STG.E desc[UR4][R2.64], R31 ;  /* 0x0000001f02007986 */ /* 0x0001e2000c101904 */
        /* <DEDUP_REMOVED lines=15> */
[----:B------:R-:W-:Y:S02]  /*1020*/  IMAD.MOV.U32 R9, RZ, RZ, 0x7fc00000 ;  /* 0x7fc00000ff097424 */ /* 0x000fe400078e00ff */
[----:B-1----:R-:W-:-:S05]  /*1030*/  @P5 FMUL.FTZ R9, R21, R10 ;  /* 0x0000000a15095220 */ /* 0x002fca0000410000 */
[----:B------:R1:W-:Y:S05]  /*1040*/  STG.E desc[UR4][R2.64+0x180], R9 ;  /* 0x0001800902007986 */ /* 0x0003ea000c101904 */
[----:B------:R-:W-:Y:S05]  /*1050*/  @P6 EXIT ;  /* 0x000000000000694d */ /* 0x000fea0003800000 */
[----:B0-----:R-:W0:Y:S01]  /*1060*/  @P5 MUFU.RCP R11, R30 ;  /* 0x0000001e000b5308 */ /* 0x001e220000001000 */
[----:B------:R-:W-:Y:S02]  /*1070*/  ISETP.GE.AND P6, PT, R7, UR8, PT ;  /* 0x0000000807007c0c */ /* 0x000fe4000bfc6270 */
[----:B-1----:R-:W-:Y:S01]  /*1080*/  MOV R9, 0x7fc00000 ;  /* 0x7fc0000000097802 */ /* 0x002fe20000000f00 */
[----:B0-----:R-:W-:-:S05]  /*1090*/  @P5 FMUL.FTZ R9, R22, R11 ;  /* 0x0000000b16095220 */ /* 0x001fca0000410000 */
        /* <DEDUP_REMOVED lines=9> */
[----:B-1----:R-:W-:Y:S01]  /*1130*/  MOV R7, 0x7fc00000 ;  /* 0x7fc0000000077802 */ /* 0x002fe20000000f00 */
[----:B0-----:R-:W-:-:S05]  /*1140*/  @P5 FMUL.FTZ R7, R24, R9 ;  /* 0x0000000918075220 */ /* 0x001fca0000410000 */
        /* <DEDUP_REMOVED lines=31> */
[----:B------:R-:W-:Y:S01]  /*1340*/  ISETP.GE.AND P0, PT, R5, UR8, PT ;  /* 0x0000000805007c0c */ /* 0x000fe2000bf06270 */
[----:B------:R-:W-:Y:S02]  /*1350*/  IMAD.MOV.U32 R7, RZ, RZ, 0x7fc00000 ;  /* 0x7fc00000ff077424 */ /* 0x000fe400078e00ff */
        /* <DEDUP_REMOVED lines=20> */
.L_x_3955:
        /* <DEDUP_REMOVED lines=14> */
.L_x_11301:


//--------------------- .text._ZN43_GLOBAL__N__9ae7fba5_10_SoftMax_cu_9f978f6320softmax_warp_forwardIN3c108BFloat16EffLi8ELb0ELb0EEEvPT0_PKT_iiiPKbib --------------------------
	.section	.text._ZN43_GLOBAL__N__9ae7fba5_10_SoftMax_cu_9f978f6320softmax_warp_forwardIN3c108BFloat16EffLi8ELb0ELb0EEEvPT0_PKT_iiiPKbib,"ax",@progbits
	.align	128
.text._ZN43_GLOBAL__N__9ae7fba5_10_SoftMax_cu_9f978f6320softmax_warp_forwardIN3c108BFloat16EffLi8ELb0ELb0EEEvPT0_PKT_iiiPKbib:
        .type           _ZN43_GLOBAL__N__9ae7fba5_10_SoftMax_cu_9f978f6320softmax_warp_forwardIN3c108BFloat16EffLi8ELb0ELb0EEEvPT0_PKT_iiiPKbib,@function
        .size           _ZN43_GLOBAL__N__9ae7fba5_10_SoftMax_cu_9f978f6320softmax_warp_forwardIN3c108BFloat16EffLi8ELb0ELb0EEEvPT0_PKT_iiiPKbib,(.L_x_11302 - _ZN43_GLOBAL__N__9ae7fba5_10_SoftMax_cu_9f978f6320softmax_warp_forwardIN3c108BFloat16EffLi8ELb0ELb0EEEvPT0_PKT_iiiPKbib)
        .other          _ZN43_GLOBAL__N__9ae7fba5_10_SoftMax_cu_9f978f6320softmax_warp_forwardIN3c108BFloat16EffLi8ELb0ELb0EEEvPT0_PKT_iiiPKbib,@"STO_CUDA_ENTRY STV_DEFAULT"
_ZN43_GLOBAL__N__9ae7fba5_10_SoftMax_cu_9f978f6320softmax_warp_forwardIN3c108BFloat16EffLi8ELb0ELb0EEEvPT0_PKT_iiiPKbib:
        /* <DEDUP_REMOVED lines=11> */
[----:B--2---:R-:W-:-:S02]  /*00b0*/  ISETP.GE.AND P1, PT, R6, UR8, PT ;  /* 0x0000000806007c0c */ /* 0x004fc4000bf26270 */
[----:B----4-:R-:W-:Y:S02]  /*00c0*/  IADD3 R15, PT, PT, -R5, UR6, RZ ;  /* 0x00000006050f7c10 */ /* 0x010fe4000fffe1ff */
[----:B------:R-:W-:Y:S01]  /*00d0*/  ISETP.GE.AND P0, PT, R0, UR8, PT ;  /* 0x0000000800007c0c */ /* 0x000fe2000bf06270 */
[----:B------:R-:W-:Y:S01]  /*00e0*/  VIADD R0, R6, 0x40 ;  /* 0x0000004006007836 */ /* 0x000fe20000000000 */
[----:B------:R-:W-:Y:S02]  /*00f0*/  ISETP.LT.OR P2, PT, R15, 0x1, P1 ;  /* 0x000000010f00780c */ /* 0x000fe40000f41670 */
[----:B------:R-:W-:Y:S02]  /*0100*/  P2R R14, PR, RZ, 0x2 ;  /* 0x00000002ff0e7803 */ /* 0x000fe40000000000 */
[----:B------:R-:W-:Y:S01]  /*0110*/  ISETP.GE.AND P1, PT, R0, UR8, PT ;  /* 0x0000000800007c0c */ /* 0x000fe2000bf26270 */
[----:B------:R-:W-:Y:S01]  /*0120*/  IMAD R0, R5, UR7, R6 ;  /* 0x0000000705007c24 */ /* 0x000fe2000f8e0206 */
[----:B------:R-:W-:-:S02]  /*0130*/  ISETP.LT.OR P3, PT, R15, 0x1, P0 ;  /* 0x000000010f00780c */ /* 0x000fc40000761670 */
[----:B------:R-:W-:Y:S01]  /*0140*/  ISETP.LT.OR P4, PT, R15, 0x1, P1 ;  /* 0x000000010f00780c */ /* 0x000fe20000f81670 */
[----:B-1----:R-:W-:Y:S01]  /*0150*/  IMAD.WIDE R2, R0, 0x2, R2 ;  /* 0x0000000200027825 */ /* 0x002fe200078e0202 */
[----:B------:R-:W-:Y:S02]  /*0160*/  IADD3 R8, PT, PT, R6, 0x60, RZ ;  /* 0x0000006006087810 */ /* 0x000fe40007ffe0ff */
[----:B------:R-:W-:Y:S02]  /*0170*/  P2R R13, PR, RZ, 0x2 ;  /* 0x00000002ff0d7803 */ /* 0x000fe40000000000 */
[----:B0-----:R-:W2:Y:S05]  /*0180*/  @!P2 LDG.E.U16 R10, desc[UR4][R2.64] ;  /* 0x00000004020aa981 */ /* 0x001eaa000c1e1500 */
[----:B------:R-:W3:Y:S04]  /*0190*/  @!P3 LDG.E.U16 R7, desc[UR4][R2.64+0x40] ;  /* 0x000040040207b981 */ /* 0x000ee8000c1e1500 */
[----:B------:R-:W4:Y:S01]  /*01a0*/  @!P4 LDG.E.U16 R9, desc[UR4][R2.64+0x80] ;  /* 0x000080040209c981 */ /* 0x000f22000c1e1500 */
[----:B------:R-:W-:Y:S01]  /*01b0*/  IMAD.MOV.U32 R4, RZ, RZ, -0x800000 ;  /* 0xff800000ff047424 */ /* 0x000fe200078e00ff */
[----:B------:R-:W-:Y:S01]  /*01c0*/  ISETP.GE.AND P1, PT, R8, UR8, PT ;  /* 0x0000000808007c0c */ /* 0x000fe2000bf26270 */
[----:B------:R-:W-:Y:S01]  /*01d0*/  IMAD.MOV.U32 R5, RZ, RZ, -0x800000 ;  /* 0xff800000ff057424 */ /* 0x000fe200078e00ff */
[----:B------:R-:W-:-:S02]  /*01e0*/  MOV R8, 0xff800000 ;  /* 0xff80000000087802 */ /* 0x000fc40000000f00 */
[----:B--2---:R-:W-:Y:S01]  /*01f0*/  @!P2 SHF.L.U32 R4, R10, 0x10, RZ ;  /* 0x000000100a04a819 */ /* 0x004fe200000006ff */
[----:B------:R-:W-:Y:S02]  /*0200*/  VIADD R10, R6, 0x80 ;  /* 0x00000080060a7836 */ /* 0x000fe40000000000 */
[----:B---3--:R-:W-:Y:S01]  /*0210*/  @!P3 IMAD.U32 R5, R7, 0x10000, RZ ;  /* 0x000100000705b824 */ /* 0x008fe200078e00ff */
[----:B------:R-:W-:Y:S02]  /*0220*/  ISETP.LT.OR P3, PT, R15, 0x1, P1 ;  /* 0x000000010f00780c */ /* 0x000fe40000f61670 */
[----:B------:R-:W-:Y:S01]  /*0230*/  ISETP.GE.AND P2, PT, R10, UR8, PT ;  /* 0x000000080a007c0c */ /* 0x000fe2000bf46270 */
[----:B----4-:R-:W-:-:S03]  /*0240*/  @!P4 IMAD.U32 R8, R9, 0x10000, RZ ;  /* 0x000100000908c824 */ /* 0x010fc600078e00ff */
[----:B------:R-:W-:-:S07]  /*0250*/  ISETP.LT.OR P4, PT, R15, 0x1, P2 ;  /* 0x000000010f00780c */ /* 0x000fce0001781670 */
[----:B------:R-:W2:Y:S06]  /*0260*/  @!P3 LDG.E.U16 R7, desc[UR4][R2.64+0xc0] ;  /* 0x0000c0040207b981 */ /* 0x000eac000c1e1500 */
[----:B------:R-:W3:Y:S01]  /*0270*/  @!P4 LDG.E.U16 R10, desc[UR4][R2.64+0x100] ;  /* 0x00010004020ac981 */ /* 0x000ee2000c1e1500 */
[----:B------:R-:W-:Y:S01]  /*0280*/  VIADD R11, R6, 0xa0 ;  /* 0x000000a0060b7836 */ /* 0x000fe20000000000 */
[----:B------:R-:W-:Y:S02]  /*0290*/  MOV R9, 0xff800000 ;  /* 0xff80000000097802 */ /* 0x000fe40000000f00 */
[----:B--2---:R-:W-:Y:S01]  /*02a0*/  @!P3 SHF.L.U32 R9, R7, 0x10, RZ ;  /* 0x000000100709b819 */ /* 0x004fe200000006ff */
[----:B------:R-:W-:Y:S01]  /*02b0*/  IMAD.MOV.U32 R7, RZ, RZ, -0x800000 ;  /* 0xff800000ff077424 */ /* 0x000fe200078e00ff */
[----:B------:R-:W-:-:S02]  /*02c0*/  ISETP.GE.AND P3, PT, R11, UR8, PT ;  /* 0x000000080b007c0c */ /* 0x000fc4000bf66270 */
[----:B---3--:R-:W-:Y:S02]  /*02d0*/  @!P4 SHF.L.U32 R7, R10, 0x10, RZ ;  /* 0x000000100a07c819 */ /* 0x008fe400000006ff */
[----:B------:R-:W-:-:S13]  /*02e0*/  ISETP.LT.OR P4, PT, R15, 0x1, P3 ;  /* 0x000000010f00780c */ /* 0x000fda0001f81670 */
[----:B------:R-:W2:Y:S01]  /*02f0*/  @!P4 LDG.E.U16 R11, desc[UR4][R2.64+0x140] ;  /* 0x00014004020bc981 */ /* 0x000ea2000c1e1500 */
[----:B------:R-:W-:Y:S01]  /*0300*/  IMAD.MOV.U32 R10, RZ, RZ, -0x800000 ;  /* 0xff800000ff0a7424 */ /* 0x000fe200078e00ff */
[----:B--2---:R-:W-:Y:S02]  /*0310*/  @!P4 SHF.L.U32 R10, R11, 0x10, RZ ;  /* 0x000000100b0ac819 */ /* 0x004fe400000006ff */
[----:B------:R-:W-:-:S04]  /*0320*/  FSETP.GT.FTZ.AND P4, PT, R4, R5, PT ;  /* 0x000000050400720b */ /* 0x000fc80003f94000 */
[----:B------:R-:W-:-:S04]  /*0330*/  FSEL R11, R4, R5, P4 ;  /* 0x00000005040b7208 */ /* 0x000fc80002000000 */
[----:B------:R-:W-:-:S04]  /*0340*/  FSETP.GT.FTZ.AND P4, PT, R11, R8, PT ;  /* 0x000000080b00720b */ /* 0x000fc80003f94000 */
[----:B------:R-:W-:Y:S01]  /*0350*/  FSEL R12, R11, R8, P4 ;  /* 0x000000080b0c7208 */ /* 0x000fe20002000000 */
[----:B------:R-:W-:-:S03]  /*0360*/  VIADD R11, R6, 0xc0 ;  /* 0x000000c0060b7836 */ /* 0x000fc60000000000 */
[----:B------:R-:W-:-:S04]  /*0370*/  FSETP.GT.FTZ.AND P4, PT, R12, R9, PT ;  /* 0x000000090c00720b */ /* 0x000fc80003f94000 */
[----:B------:R-:W-:-:S04]  /*0380*/  FSEL R12, R12, R9, P4 ;  /* 0x000000090c0c7208 */ /* 0x000fc80002000000 */
[----:B------:R-:W-:-:S04]  /*0390*/  FSETP.GT.FTZ.AND P4, PT, R12, R7, PT ;  /* 0x000000070c00720b */ /* 0x000fc80003f94000 */
[----:B------:R-:W-:Y:S02]  /*03a0*/  FSEL R17, R12, R7, P4 ;  /* 0x000000070c117208 */ /* 0x000fe40002000000 */
[----:B------:R-:W-:-:S04]  /*03b0*/  ISETP.GE.AND P4, PT, R11, UR8, PT ;  /* 0x000000080b007c0c */ /* 0x000fc8000bf86270 */
[----:B------:R-:W-:-:S13]  /*03c0*/  ISETP.LT.OR P5, PT, R15, 0x1, P4 ;  /* 0x000000010f00780c */ /* 0x000fda00027a1670 */
[----:B------:R-:W2:Y:S01]  /*03d0*/  @!P5 LDG.E.U16 R12, desc[UR4][R2.64+0x180] ;  /* 0x00018004020cd981 */ /* 0x000ea2000c1e1500 */
[----:B------:R-:W-:Y:S02]  /*03e0*/  MOV R11, 0xff800000 ;  /* 0xff800000000b7802 */ /* 0x000fe40000000f00 */
[----:B------:R-:W-:Y:S01]  /*03f0*/  IADD3 R6, PT, PT, R6, 0xe0, RZ ;  /* 0x000000e006067810 */ /* 0x000fe20007ffe0ff */
[----:B--2---:R-:W-:Y:S01]  /*0400*/  @!P5 IMAD.U32 R11, R12, 0x10000, RZ ;  /* 0x000100000c0bd824 */ /* 0x004fe200078e00ff */
[----:B------:R-:W-:-:S04]  /*0410*/  FSETP.GT.FTZ.AND P5, PT, R17, R10, PT ;  /* 0x0000000a1100720b */ /* 0x000fc80003fb4000 */
[----:B------:R-:W-:Y:S02]  /*0420*/  FSEL R16, R17, R10, P5 ;  /* 0x0000000a11107208 */ /* 0x000fe40002800000 */
[----:B------:R-:W-:-:S04]  /*0430*/  ISETP.GE.AND P5, PT, R6, UR8, PT ;  /* 0x0000000806007c0c */ /* 0x000fc8000bfa6270 */
[----:B------:R-:W-:-:S13]  /*0440*/  ISETP.LT.OR P6, PT, R15, 0x1, P5 ;  /* 0x000000010f00780c */ /* 0x000fda0002fc1670 */
        /* <DEDUP_REMOVED lines=22> */
[----:B------:R-:W-:-:S03]  /*05b0*/  ISETP.GE.AND P6, PT, R15, 0x1, PT ;  /* 0x000000010f00780c */ /* 0x000fc60003fc6270 */
[C---:B------:R-:W-:Y:S01]  /*05c0*/  FADD.FTZ R4, -R12.reuse, R4 ;  /* 0x000000040c047221 */ /* 0x040fe20000010100 */
[C---:B------:R-:W-:Y:S01]  /*05d0*/  FADD.FTZ R5, -R12.reuse, R5 ;  /* 0x000000050c057221 */ /* 0x040fe20000010100 */
[C---:B------:R-:W-:Y:S01]  /*05e0*/  FADD.FTZ R8, -R12.reuse, R8 ;  /* 0x000000080c087221 */ /* 0x040fe20000010100 */
[----:B------:R-:W-:Y:S01]  /*05f0*/  FADD.FTZ R9, -R12, R9 ;  /* 0x000000090c097221 */ /* 0x000fe20000010100 */
[----:B------:R-:W-:Y:S01]  /*0600*/  FMUL.FTZ R16, R4, 1.4426950216293334961 ;  /* 0x3fb8aa3b04107820 */ /* 0x000fe20000410000 */
[----:B------:R-:W-:Y:S01]  /*0610*/  FMUL.FTZ R17, R5, 1.4426950216293334961 ;  /* 0x3fb8aa3b05117820 */ /* 0x000fe20000410000 */
[----:B------:R-:W-:Y:S01]  /*0620*/  FMUL.FTZ R4, R8, 1.4426950216293334961 ;  /* 0x3fb8aa3b08047820 */ /* 0x000fe20000410000 */
[C---:B------:R-:W-:Y:S01]  /*0630*/  FADD.FTZ R7, -R12.reuse, R7 ;  /* 0x000000070c077221 */ /* 0x040fe20000010100 */
[----:B------:R0:W1:Y:S01]  /*0640*/  MUFU.EX2 R2, R16 ;  /* 0x0000001000027308 */ /* 0x0000620000000800 */
[----:B------:R-:W-:Y:S01]  /*0650*/  FMUL.FTZ R5, R9, 1.4426950216293334961 ;  /* 0x3fb8aa3b09057820 */ /* 0x000fe20000410000 */
[C---:B------:R-:W-:Y:S01]  /*0660*/  FADD.FTZ R10, -R12.reuse, R10 ;  /* 0x0000000a0c0a7221 */ /* 0x040fe20000010100 */
[----:B------:R-:W-:Y:S01]  /*0670*/  FMUL.FTZ R7, R7, 1.4426950216293334961 ;  /* 0x3fb8aa3b07077820 */ /* 0x000fe20000410000 */
[----:B------:R-:W2:Y:S01]  /*0680*/  MUFU.EX2 R3, R17 ;  /* 0x0000001100037308 */ /* 0x000ea20000000800 */
[C---:B------:R-:W-:Y:S01]  /*0690*/  FADD.FTZ R11, -R12.reuse, R11 ;  /* 0x0000000b0c0b7221 */ /* 0x040fe20000010100 */
[----:B------:R-:W-:-:S02]  /*06a0*/  FADD.FTZ R12, -R12, R6 ;  /* 0x000000060c0c7221 */ /* 0x000fc40000010100 */
[----:B------:R-:W3:Y:S01]  /*06b0*/  MUFU.EX2 R4, R4 ;  /* 0x0000000400047308 */ /* 0x000ee20000000800 */
[----:B0-----:R-:W-:-:S03]  /*06c0*/  FMUL.FTZ R16, R10, 1.4426950216293334961 ;  /* 0x3fb8aa3b0a107820 */ /* 0x001fc60000410000 */
[----:B------:R-:W0:Y:S01]  /*06d0*/  MUFU.EX2 R5, R5 ;  /* 0x0000000500057308 */ /* 0x000e220000000800 */
[----:B-1----:R-:W-:-:S03]  /*06e0*/  FADD.FTZ R8, RZ, R2 ;  /* 0x00000002ff087221 */ /* 0x002fc60000010000 */
[----:B------:R-:W1:Y:S01]  /*06f0*/  MUFU.EX2 R7, R7 ;  /* 0x0000000700077308 */ /* 0x000e620000000800 */
[----:B--2---:R-:W-:Y:S01]  /*0700*/  FADD.FTZ R9, R8, R3 ;  /* 0x0000000308097221 */ /* 0x004fe20000010000 */
[----:B------:R-:W-:Y:S02]  /*0710*/  FMUL.FTZ R8, R11, 1.4426950216293334961 ;  /* 0x3fb8aa3b0b087820 */ /* 0x000fe40000410000 */
[----:B------:R-:W2:Y:S01]  /*0720*/  MUFU.EX2 R6, R16 ;  /* 0x0000001000067308 */ /* 0x000ea20000000800 */
[----:B---3--:R-:W-:Y:S01]  /*0730*/  FADD.FTZ R10, R9, R4 ;  /* 0x00000004090a7221 */ /* 0x008fe20000010000 */
[----:B------:R-:W-:Y:S02]  /*0740*/  FMUL.FTZ R9, R12, 1.4426950216293334961 ;  /* 0x3fb8aa3b0c097820 */ /* 0x000fe40000410000 */
[----:B------:R-:W3:Y:S01]  /*0750*/  MUFU.EX2 R8, R8 ;  /* 0x0000000800087308 */ /* 0x000ee20000000800 */
[----:B0-----:R-:W-:-:S03]  /*0760*/  FADD.FTZ R10, R10, R5 ;  /* 0x000000050a0a7221 */ /* 0x001fc60000010000 */
[----:B------:R-:W0:Y:S01]  /*0770*/  MUFU.EX2 R9, R9 ;  /* 0x0000000900097308 */ /* 0x000e220000000800 */
[----:B-1----:R-:W-:-:S04]  /*0780*/  FADD.FTZ R11, R10, R7 ;  /* 0x000000070a0b7221 */ /* 0x002fc80000010000 */
[----:B--2---:R-:W-:-:S04]  /*0790*/  FADD.FTZ R11, R11, R6 ;  /* 0x000000060b0b7221 */ /* 0x004fc80000010000 */
[----:B---3--:R-:W-:-:S04]  /*07a0*/  FADD.FTZ R10, R11, R8 ;  /* 0x000000080b0a7221 */ /* 0x008fc80000010000 */
        /* <DEDUP_REMOVED lines=12> */
[----:B------:R-:W-:-:S13]  /*0870*/  ISETP.NE.AND P6, PT, R14, RZ, PT ;  /* 0x000000ff0e00720c */ /* 0x000fda0003fc5270 */
[----:B------:R-:W-:Y:S05]  /*0880*/  @P6 EXIT ;  /* 0x000000000000694d */ /* 0x000fea0003800000 */
[----:B------:R-:W-:Y:S01]  /*0890*/  FSETP.NEU.FTZ.AND P6, PT, R12, RZ, PT ;  /* 0x000000ff0c00720b */ /* 0x000fe20003fdd000 */
[----:B------:R-:W0:Y:S01]  /*08a0*/  LDC.64 R10, c[0x0][0x380] ;  /* 0x0000e000ff0a7b82 */ /* 0x000e220000000a00 */
[----:B------:R-:W-:-:S11]  /*08b0*/  IMAD.MOV.U32 R15, RZ, RZ, 0x7fc00000 ;  /* 0x7fc00000ff0f7424 */ /* 0x000fd600078e00ff */
[----:B------:R-:W1:Y:S01]  /*08c0*/  @P6 MUFU.RCP R17, R12 ;  /* 0x0000000c00116308 */ /* 0x000e620000001000 */
[----:B0-----:R-:W-:-:S04]  /*08d0*/  IMAD.WIDE R10, R0, 0x4, R10 ;  /* 0x00000004000a7825 */ /* 0x001fc800078e020a */
[----:B-1----:R-:W-:-:S05]  /*08e0*/  @P6 FMUL.FTZ R15, R2, R17 ;  /* 0x00000011020f6220 */ /* 0x002fca0000410000 */
[----:B------:R0:W-:Y:S01]  /*08f0*/  STG.E desc[UR4][R10.64], R15 ;  /* 0x0000000f0a007986 */ /* 0x0001e2000c101904 */
[----:B------:R-:W-:Y:S05]  /*0900*/  @P0 EXIT ;  /* 0x000000000000094d */ /* 0x000fea0003800000 */
[----:B------:R-:W1:Y:S01]  /*0910*/  @P6 MUFU.RCP R0, R12 ;  /* 0x0000000c00006308 */ /* 0x000e620000001000 */
[----:B------:R-:W-:Y:S02]  /*0920*/  ISETP.NE.AND P0, PT, R13, RZ, PT ;  /* 0x000000ff0d00720c */ /* 0x000fe40003f05270 */
[----:B------:R-:W-:Y:S01]  /*0930*/  MOV R13, 0x7fc00000 ;  /* 0x7fc00000000d7802 */ /* 0x000fe20000000f00 */
[----:B-1----:R-:W-:-:S05]  /*0940*/  @P6 FMUL.FTZ R13, R3, R0 ;  /* 0x00000000030d6220 */ /* 0x002fca0000410000 */
        /* <DEDUP_REMOVED lines=30> */
[----:B------:R-:W-:Y:S01]  /*0b30*/  STG.E desc[UR4][R10.64+0x380], R3 ;  /* 0x000380030a007986 */ /* 0x000fe2000c101904 */
[----:B------:R-:W-:Y:S05]  /*0b40*/  EXIT ;  /* 0x000000000000794d */ /* 0x000fea0003800000 */
.L_x_3956:
        /* <DEDUP_REMOVED lines=11> */
.L_x_11302:


//--------------------- .text._ZN43_GLOBAL__N__9ae7fba5_10_SoftMax_cu_9f978f6320softmax_warp_forwardIN3c108BFloat16EffLi7ELb0ELb0EEEvPT0_PKT_iiiPKbib --------------------------
	.section	.text._ZN43_GLOBAL__N__9ae7fba5_10_SoftMax_cu_9f978f6320softmax_warp_forwardIN3c108BFloat16EffLi7ELb0ELb0EEEvPT0_PKT_iiiPKbib,"ax",@progbits
	.align	128
.text._ZN43_GLOBAL__N__9ae7fba5_10_SoftMax_cu_9f978f6320softmax_warp_forwardIN3c108BFloat16EffLi7ELb0ELb0EEEvPT0_PKT_iiiPKbib:
        .type           _ZN43_GLOBAL__N__9ae7fba5_10_SoftMax_cu_9f978f6320softmax_warp_forwardIN3c108BFloat16EffLi7ELb0ELb0EEEvPT0_PKT_iiiPKbib,@function
        .size           _ZN43_GLOBAL__N__9ae7fba5_10_SoftMax_cu_9f978f6320softmax_warp_forwardIN3c108BFloat16EffLi7ELb0ELb0EEEvPT0_PKT_iiiPKbib,(.L_x_11303 - _ZN43_GLOBAL__N__9ae7fba5_10_SoftMax_cu_9f978f6320softmax_warp_forwardIN3c108BFloat16EffLi7ELb0ELb0EEEvPT0_PKT_iiiPKbib)
        .other          _ZN43_GLOBAL__N__9ae7fba5_10_SoftMax_cu_9f978f6320softmax_warp_forwardIN3c108BFloat16EffLi7ELb0ELb0EEEvPT0_PKT_iiiPKbib,@"STO_CUDA_ENTRY STV_DEFAULT"
_ZN43_GLOBAL__N__9ae7fba5_10_SoftMax_cu_9f978f6320softmax_warp_forwardIN3c108BFloat16EffLi7ELb0ELb0EEEvPT0_PKT_iiiPKbib:
[----:B------:R-:W-:Y:S01]  /*0000*/  LDC R1, c[0x0][0x37c] ;  /* 0x0000df00ff017b82 */ /* 0x000fe20000000800 */
[----:B------:R-:W0:Y:S01]  /*0010*/  S2R R2, SR_CTAID.X ;  /* 0x0000000000027919 */ /* 0x000e220000002500 */
[----:B------:R-:W0:Y:S06]  /*0020*/  LDCU UR4, c[0x0][0x364] ;  /* 0x00006c80ff0477ac */ /* 0x000e2c0008000800 */
[----:B------:R-:W1:Y:S01]  /*0030*/  LDC R0, c[0x0][0x398] ;  /* 0x0000e600ff007b82 */ /* 0x000e620000000800 */
[----:B------:R-:W0:Y:S01]  /*0040*/  S2R R3, SR_TID.Y ;  /* 0x0000000000037919 */ /* 0x000e220000002200 */
[----:B------:R-:W2:Y:S01]  /*0050*/  LDCU.64 UR6, c[0x0][0x390] ;  /* 0x00007200ff0677ac */ /* 0x000ea20008000a00 */
[----:B------:R-:W1:Y:S05]  /*0060*/  S2R R7, SR_TID.X ;  /* 0x0000000000077919 */ /* 0x000e6a0000002100 */
[----:B------:R-:W3:Y:S01]  /*0070*/  LDC.64 R8, c[0x0][0x388] ;  /* 0x0000e200ff087b82 */ /* 0x000ee20000000a00 */
[----:B0-----:R-:W-:Y:S01]  /*0080*/  IMAD R2, R2, UR4, R3 ;  /* 0x0000000402027c24 */ /* 0x001fe2000f8e0203 */
[----:B------:R-:W0:Y:S03]  /*0090*/  LDCU.64 UR4, c[0x0][0x358] ;  /* 0x00006b00ff0477ac */ /* 0x000e260008000a00 */
[----:B------:R-:W-:Y:S01]  /*00a0*/  IMAD.SHL.U32 R2, R2, 0x2, RZ ;  /* 0x0000000202027824 */ /* 0x000fe200078e00ff */
[C---:B-1----:R-:W-:Y:S01]  /*00b0*/  ISETP.GE.AND P0, PT, R7.reuse, R0, PT ;  /* 0x000000000700720c */ /* 0x042fe20003f06270 */
[----:B------:R-:W-:-:S02]  /*00c0*/  VIADD R5, R7, 0x20 ;  /* 0x0000002007057836 */ /* 0x000fc40000000000 */
[C---:B--2---:R-:W-:Y:S01]  /*00d0*/  IMAD R3, R2.reuse, UR7, R7 ;  /* 0x0000000702037c24 */ /* 0x044fe2000f8e0207 */
[----:B------:R-:W-:Y:S02]  /*00e0*/  IADD3 R14, PT, PT, -R2, UR6, RZ ;  /* 0x00000006020e7c10 */ /* 0x000fe4000fffe1ff */
[----:B------:R-:W-:Y:S01]  /*00f0*/  ISETP.GE.AND P1, PT, R5, R0, PT ;  /* 0x000000000500720c */ /* 0x000fe20003f26270 */
[----:B---3--:R-:W-:Y:S01]  /*0100*/  IMAD.WIDE R8, R3, 0x2, R8 ;  /* 0x0000000203087825 */ /* 0x008fe200078e0208 */
[C---:B------:R-:W-:Y:S02]  /*0110*/  ISETP.LT.OR P6, PT, R14.reuse, 0x1, P0 ;  /* 0x000000010e00780c */ /* 0x040fe400007c1670 */
[----:B------:R-:W-:-:S11]  /*0120*/  ISETP.LT.OR P5, PT, R14, 0x1, P1 ;  /* 0x000000010e00780c */ /* 0x000fd60000fa1670 */
[----:B0-----:R-:W2:Y:S04]  /*0130*/  @!P6 LDG.E.U16 R6, desc[UR4][R8.64] ;  /* 0x000000040806e981 */ /* 0x001ea8000c1e1500 */
[----:B------:R-:W3:Y:S01]  /*0140*/  @!P5 LDG.E.U16 R4, desc[UR4][R8.64+0x40] ;  /* 0x000040040804d981 */ /* 0x000ee2000c1e1500 */
[----:B------:R-:W-:Y:S01]  /*0150*/  IADD3 R5, PT, PT, R7, 0x40, RZ ;  /* 0x0000004007057810 */ /* 0x000fe20007ffe0ff */
[----:B------:R-:W-:-:S03]  /*0160*/  IMAD.MOV.U32 R2, RZ, RZ, -0x800000 ;  /* 0xff800000ff027424 */ /* 0x000fc600078e00ff */
[----:B------:R-:W-:Y:S01]  /*0170*/  ISETP.GE.AND P2, PT, R5, R0, PT ;  /* 0x000000000500720c */ /* 0x000fe20003f46270 */
[----:B------:R-:W-:-:S03]  /*0180*/  VIADD R5, R7, 0x60 ;  /* 0x0000006007057836 */ /* 0x000fc60000000000 */
[----:B------:R-:W-:Y:S02]  /*0190*/  ISETP.LT.OR P4, PT, R14, 0x1, P2 ;  /* 0x000000010e00780c */ /* 0x000fe40001781670 */
[----:B------:R-:W-:Y:S01]  /*01a0*/  ISETP.GE.AND P3, PT, R5, R0, PT ;  /* 0x000000000500720c */ /* 0x000fe20003f66270 */
[----:B------:R-:W-:-:S10]  /*01b0*/  IMAD.MOV.U32 R5, RZ, RZ, -0x800000 ;  /* 0xff800000ff057424 */ /* 0x000fd400078e00ff */
[----:B------:R-:W4:Y:S01]  /*01c0*/  @!P4 LDG.E.U16 R7, desc[UR4][R8.64+0x80] ;  /* 0x000080040807c981 */ /* 0x000f22000c1e1500 */
[----:B------:R-:W-:Y:S01]  /*01d0*/  IMAD.WIDE.U32 R10, R0, 0x2, R8 ;  /* 0x00000002000a7825 */ /* 0x000fe200078e0008 */
[----:B--2---:R-:W-:Y:S02]  /*01e0*/  @!P6 SHF.L.U32 R2, R6, 0x10, RZ ;  /* 0x000000100602e819 */ /* 0x004fe400000006ff */
[----:B------:R-:W-:Y:S01]  /*01f0*/  ISETP.LT.OR P6, PT, R14, 0x1, P3 ;  /* 0x000000010e00780c */ /* 0x000fe20001fc1670 */
[----:B---3--:R-:W-:Y:S01]  /*0200*/  @!P5 IMAD.U32 R5, R4, 0x10000, RZ ;  /* 0x000100000405d824 */ /* 0x008fe200078e00ff */
[----:B------:R-:W-:-:S11]  /*0210*/  ISETP.LT.OR P5, PT, R14, 0x2, P0 ;  /* 0x000000020e00780c */ /* 0x000fd600007a1670 */
[----:B------:R-:W2:Y:S04]  /*0220*/  @!P6 LDG.E.U16 R4, desc[UR4][R8.64+0xc0] ;  /* 0x0000c0040804e981 */ /* 0x000ea8000c1e1500 */
[----:B------:R-:W3:Y:S01]  /*0230*/  @!P5 LDG.E.U16 R12, desc[UR4][R10.64] ;  /* 0x000000040a0cd981 */ /* 0x000ee2000c1e1500 */
[----:B------:R-:W-:Y:S01]  /*0240*/  MOV R6, 0xff800000 ;  /* 0xff80000000067802 */ /* 0x000fe20000000f00 */
[----:B----4-:R-:W-:Y:S01]  /*0250*/  @!P4 IMAD.U32 R6, R7, 0x10000, RZ ;  /* 0x000100000706c824 */ /* 0x010fe200078e00ff */
[----:B------:R-:W-:Y:S01]  /*0260*/  ISETP.LT.OR P4, PT, R14, 0x2, P1 ;  /* 0x000000020e00780c */ /* 0x000fe20000f81670 */
[----:B------:R-:W-:-:S12]  /*0270*/  IMAD.MOV.U32 R7, RZ, RZ, -0x800000 ;  /* 0xff800000ff077424 */ /* 0x000fd800078e00ff */
[----:B------:R-:W4:Y:S01]  /*0280*/  @!P4 LDG.E.U16 R13, desc[UR4][R10.64+0x40] ;  /* 0x000040040a0dc981 */ /* 0x000f22000c1e1500 */
[----:B--2---:R-:W-:Y:S02]  /*0290*/  @!P6 SHF.L.U32 R7, R4, 0x10, RZ ;  /* 0x000000100407e819 */ /* 0x004fe400000006ff */
[----:B------:R-:W-:Y:S01]  /*02a0*/  ISETP.LT.OR P6, PT, R14, 0x2, P2 ;  /* 0x000000020e00780c */ /* 0x000fe200017c1670 */
[----:B------:R-:W-:Y:S02]  /*02b0*/  IMAD.MOV.U32 R4, RZ, RZ, -0x800000 ;  /* 0xff800000ff047424 */ /* 0x000fe400078e00ff */
[----:B---3--:R-:W-:Y:S01]  /*02c0*/  @!P5 IMAD.U32 R4, R12, 0x10000, RZ ;  /* 0x000100000c04d824 */ /* 0x008fe200078e00ff */
[----:B------:R-:W-:-:S09]  /*02d0*/  ISETP.LT.OR P5, PT, R14, 0x2, P3 ;  /* 0x000000020e00780c */ /* 0x000fd20001fa1670 */
[----:B------:R-:W2:Y:S04]  /*02e0*/  @!P6 LDG.E.U16 R12, desc[UR4][R10.64+0x80] ;  /* 0x000080040a0ce981 */ /* 0x000ea8000c1e1500 */
[----:B------:R0:W3:Y:S01]  /*02f0*/  @!P5 LDG.E.U16 R15, desc[UR4][R10.64+0xc0] ;  /* 0x0000c0040a0fd981 */ /* 0x0000e2000c1e1500 */
[----:B------:R-:W-:Y:S01]  /*0300*/  MOV R9, 0xff800000 ;  /* 0xff80000000097802 */ /* 0x000fe20000000f00 */
[----:B----4-:R-:W-:Y:S01]  /*0310*/  @!P4 IMAD.U32 R9, R13, 0x10000, RZ ;  /* 0x000100000d09c824 */ /* 0x010fe200078e00ff */
[----:B------:R-:W-:Y:S01]  /*0320*/  FSETP.GT.FTZ.AND P4, PT, R2, R5, PT ;  /* 0x000000050200720b */ /* 0x000fe20003f94000 */
[----:B------:R-:W-:-:S03]  /*0330*/  IMAD.MOV.U32 R8, RZ, RZ, -0x800000 ;  /* 0xff800000ff087424 */ /* 0x000fc600078e00ff */
[----:B------:R-:W-:-:S04]  /*0340*/  FSEL R13, R2, R5, P4 ;  /* 0x00000005020d7208 */ /* 0x000fc80002000000 */
[CC--:B------:R-:W-:Y:S01]  /*0350*/  FSETP.GT.FTZ.AND P4, PT, R13.reuse, R6.reuse, PT ;  /* 0x000000060d00720b */ /* 0x0c0fe20003f94000 */
[----:B0-----:R-:W-:Y:S01]  /*0360*/  IMAD.MOV.U32 R10, RZ, RZ, -0x800000 ;  /* 0xff800000ff0a7424 */ /* 0x001fe200078e00ff */
[----:B--2---:R-:W-:Y:S02]  /*0370*/  @!P6 SHF.L.U32 R8, R12, 0x10, RZ ;  /* 0x000000100c08e819 */ /* 0x004fe400000006ff */
[CC--:B------:R-:W-:Y:S02]  /*0380*/  FSETP.GT.FTZ.AND P6, PT, R4.reuse, R9.reuse, PT ;  /* 0x000000090400720b */ /* 0x0c0fe40003fd4000 */
[----:B------:R-:W-:Y:S02]  /*0390*/  FSEL R12, R13, R6, P4 ;  /* 0x000000060d0c7208 */ /* 0x000fe40002000000 */
[----:B------:R-:W-:Y:S02]  /*03a0*/  FSEL R13, R4, R9, P6 ;  /* 0x00000009040d7208 */ /* 0x000fe40003000000 */
[----:B------:R-:W-:-:S02]  /*03b0*/  FSETP.GT.FTZ.AND P4, PT, R12, R7, PT ;  /* 0x000000070c00720b */ /* 0x000fc40003f94000 */
[-C--:B------:R-:W-:Y:S01]  /*03c0*/  FSETP.GT.FTZ.AND P6, PT, R13, R8.reuse, PT ;  /* 0x000000080d00720b */ /* 0x080fe20003fd4000 */
[----:B---3--:R-:W-:Y:S01]  /*03d0*/  @!P5 IMAD.U32 R10, R15, 0x10000, RZ ;  /* 0x000100000f0ad824 */ /* 0x008fe200078e00ff */
[----:B------:R-:W-:Y:S02]  /*03e0*/  FSEL R12, R12, R7, P4 ;  /* 0x000000070c0c7208 */ /* 0x000fe40002000000 */
[----:B------:R-:W-:-:S04]  /*03f0*/  FSEL R13, R13, R8, P6 ;  /* 0x000000080d0d7208 */ /* 0x000fc80003000000 */
[CC--:B------:R-:W-:Y:S01]  /*0400*/  FSETP.GT.FTZ.AND P4, PT, R13.reuse, R10.reuse, PT ;  /* 0x0000000a0d00720b */ /* 0x0c0fe20003f94000 */
[----:B------:R-:W0:Y:S03]  /*0410*/  SHFL.BFLY PT, R11, R12, 0x10, 0x1f ;  /* 0x0e001f000c0b7f89 */ /* 0x000e2600000e0000 */
[----:B------:R-:W-:-:S05]  /*0420*/  FSEL R13, R13, R10, P4 ;  /* 0x0000000a0d0d7208 */ /* 0x000fca0002000000 */
        /* <DEDUP_REMOVED lines=28> */
[C---:B------:R-:W-:Y:S01]  /*05f0*/  FADD.FTZ R2, -R13.reuse, R2 ;  /* 0x000000020d027221 */ /* 0x040fe20000010100 */
[C---:B------:R-:W-:Y:S01]  /*0600*/  FADD.FTZ R7, -R13.reuse, R7 ;  /* 0x000000070d077221 */ /* 0x040fe20000010100 */
[----:B------:R-:W-:Y:S01]  /*0610*/  FSEL R11, R16, R11, !P4 ;  /* 0x0000000b100b7208 */ /* 0x000fe20006000000 */
[----:B------:R-:W-:Y:S01]  /*0620*/  FADD.FTZ R5, -R13, R5 ;  /* 0x000000050d057221 */ /* 0x000fe20000010100 */
[----:B------:R-:W-:Y:S01]  /*0630*/  FMUL.FTZ R2, R2, 1.4426950216293334961 ;  /* 0x3fb8aa3b02027820 */ /* 0x000fe20000410000 */
[----:B------:R-:W-:Y:S01]  /*0640*/  FMUL.FTZ R12, R7, 1.4426950216293334961 ;  /* 0x3fb8aa3b070c7820 */ /* 0x000fe20000410000 */
[----:B------:R-:W-:Y:S01]  /*0650*/  FADD.FTZ R6, -R13, R6 ;  /* 0x000000060d067221 */ /* 0x000fe20000010100 */
[----:B------:R-:W-:Y:S01]  /*0660*/  FADD.FTZ R7, -R11, R4 ;  /* 0x000000040b077221 */ /* 0x000fe20000010100 */
[----:B------:R-:W-:Y:S01]  /*0670*/  FMUL.FTZ R5, R5, 1.4426950216293334961 ;  /* 0x3fb8aa3b05057820 */ /* 0x000fe20000410000 */
[----:B------:R-:W-:Y:S01]  /*0680*/  FADD.FTZ R9, -R11, R9 ;  /* 0x000000090b097221 */ /* 0x000fe20000010100 */
[----:B------:R-:W0:Y:S01]  /*0690*/  MUFU.EX2 R2, R2 ;  /* 0x0000000200027308 */ /* 0x000e220000000800 */
[----:B------:R-:W-:Y:S01]  /*06a0*/  FMUL.FTZ R7, R7, 1.4426950216293334961 ;  /* 0x3fb8aa3b07077820 */ /* 0x000fe20000410000 */
[----:B------:R-:W-:Y:S01]  /*06b0*/  FMUL.FTZ R6, R6, 1.4426950216293334961 ;  /* 0x3fb8aa3b06067820 */ /* 0x000fe20000410000 */
[----:B------:R-:W-:Y:S01]  /*06c0*/  FADD.FTZ R13, -R11, R8 ;  /* 0x000000080b0d7221 */ /* 0x000fe20000010100 */
[----:B------:R-:W1:Y:S01]  /*06d0*/  MUFU.EX2 R5, R5 ;  /* 0x0000000500057308 */ /* 0x000e620000000800 */
[----:B------:R-:W-:Y:S01]  /*06e0*/  FMUL.FTZ R8, R9, 1.4426950216293334961 ;  /* 0x3fb8aa3b09087820 */ /* 0x000fe20000410000 */
[----:B------:R-:W-:-:S02]  /*06f0*/  FADD.FTZ R10, -R11, R10 ;  /* 0x0000000a0b0a7221 */ /* 0x000fc40000010100 */
[----:B------:R-:W2:Y:S01]  /*0700*/  MUFU.EX2 R7, R7 ;  /* 0x0000000700077308 */ /* 0x000ea20000000800 */
[----:B------:R-:W-:-:S03]  /*0710*/  FMUL.FTZ R9, R13, 1.4426950216293334961 ;  /* 0x3fb8aa3b0d097820 */ /* 0x000fc60000410000 */
[----:B------:R-:W3:Y:S01]  /*0720*/  MUFU.EX2 R6, R6 ;  /* 0x0000000600067308 */ /* 0x000ee20000000800 */
[----:B------:R-:W-:-:S03]  /*0730*/  FMUL.FTZ R15, R10, 1.4426950216293334961 ;  /* 0x3fb8aa3b0a0f7820 */ /* 0x000fc60000410000 */
[----:B------:R-:W4:Y:S01]  /*0740*/  MUFU.EX2 R8, R8 ;  /* 0x0000000800087308 */ /* 0x000f220000000800 */
[----:B0-----:R-:W-:-:S03]  /*0750*/  FADD.FTZ R10, RZ, R2 ;  /* 0x00000002ff0a7221 */ /* 0x001fc60000010000 */
[----:B------:R4:W0:Y:S01]  /*0760*/  MUFU.EX2 R4, R12 ;  /* 0x0000000c00047308 */ /* 0x0008220000000800 */
[----:B-1----:R-:W-:-:S03]  /*0770*/  FADD.FTZ R11, R10, R5 ;  /* 0x000000050a0b7221 */ /* 0x002fc60000010000 */
[----:B------:R-:W1:Y:S01]  /*0780*/  MUFU.EX2 R9, R9 ;  /* 0x0000000900097308 */ /* 0x000e620000000800 */
[----:B--2---:R-:W-:Y:S01]  /*0790*/  FADD.FTZ R13, RZ, R7 ;  /* 0x00000007ff0d7221 */ /* 0x004fe20000010000 */
[----:B---3--:R-:W-:-:S03]  /*07a0*/  FADD.FTZ R11, R11, R6 ;  /* 0x000000060b0b7221 */ /* 0x008fc60000010000 */
[----:B----4-:R-:W-:Y:S01]  /*07b0*/  FADD.FTZ R12, R13, R8 ;  /* 0x000000080d0c7221 */ /* 0x010fe20000010000 */
[----:B0-----:R-:W-:Y:S01]  /*07c0*/  FADD.FTZ R11, R11, R4 ;  /* 0x000000040b0b7221 */ /* 0x001fe20000010000 */
[----:B------:R-:W0:Y:S02]  /*07d0*/  MUFU.EX2 R10, R15 ;  /* 0x0000000f000a7308 */ /* 0x000e240000000800 */
[----:B-1----:R-:W-:Y:S02]  /*07e0*/  FADD.FTZ R13, R12, R9 ;  /* 0x000000090c0d7221 */ /* 0x002fe40000010000 */
[----:B------:R-:W1:Y:S02]  /*07f0*/  SHFL.BFLY PT, R12, R11, 0x10, 0x1f ;  /* 0x0e001f000b0c7f89 */ /* 0x000e6400000e0000 */
        /* <DEDUP_REMOVED lines=16> */
[----:B------:R-:W-:Y:S01]  /*0900*/  ISETP.GE.AND P4, PT, R14, 0x1, PT ;  /* 0x000000010e00780c */ /* 0x000fe20003f86270 */
[----:B0-----:R-:W-:-:S05]  /*0910*/  FADD.FTZ R13, R20, R13 ;  /* 0x0000000d140d7221 */ /* 0x001fca0000010000 */
[----:B------:R0:W2:Y:S01]  /*0920*/  SHFL.BFLY PT, R16, R13, 0x1, 0x1f ;  /* 0x0c201f000d107f89 */ /* 0x0000a200000e0000 */
[----:B-1----:R-:W-:-:S06]  /*0930*/  FADD.FTZ R19, R11, R12 ;  /* 0x0000000c0b137221 */ /* 0x002fcc0000010000 */
[----:B0-----:R-:W-:Y:S05]  /*0940*/  @!P4 EXIT ;  /* 0x000000000000c94d */ /* 0x001fea0003800000 */
[----:B------:R-:W-:Y:S01]  /*0950*/  BSSY.RECONVERGENT B0, `(.L_x_3957) ;  /* 0x000001b000007945 */ /* 0x000fe20003800200 */
[----:B--2---:R-:W-:Y:S01]  /*0960*/  FADD.FTZ R11, R13, R16 ;  /* 0x000000100d0b7221 */ /* 0x004fe20000010000 */
[----:B------:R-:W-:Y:S02]  /*0970*/  SHF.R.S32.HI R16, RZ, 0x1f, R3 ;  /* 0x0000001fff107819 */ /* 0x000fe40000011403 */
[----:B------:R-:W-:Y:S05]  /*0980*/  @P0 BRA `(.L_x_3958) ;  /* 0x00000000005c0947 */ /* 0x000fea0003800000 */
[----:B------:R-:W-:Y:S01]  /*0990*/  FSETP.NEU.FTZ.AND P4, PT, R19, RZ, PT ;  /* 0x000000ff1300720b */ /* 0x000fe20003f9d000 */
[----:B------:R-:W0:Y:S01]  /*09a0*/  LDCU.64 UR6, c[0x0][0x380] ;  /* 0x00007000ff0677ac */ /* 0x000e220008000a00 */
[----:B------:R-:W-:-:S11]  /*09b0*/  MOV R15, 0x7fc00000 ;  /* 0x7fc00000000f7802 */ /* 0x000fd60000000f00 */
[----:B------:R-:W1:Y:S01]  /*09c0*/  @P4 MUFU.RCP R17, R19 ;  /* 0x0000001300114308 */ /* 0x000e620000001000 */
[----:B0-----:R-:W-:-:S04]  /*09d0*/  LEA R12, P5, R3, UR6, 0x2 ;  /* 0x00000006030c7c11 */ /* 0x001fc8000f8a10ff */
[----:B------:R-:W-:Y:S01]  /*09e0*/  LEA.HI.X R13, R3, UR7, R16, 0x2, P5 ;  /* 0x00000007030d7c11 */ /* 0x000fe2000a8f1410 */
[----:B-1----:R-:W-:-:S05]  /*09f0*/  @P4 FMUL.FTZ R15, R2, R17 ;  /* 0x00000011020f4220 */ /* 0x002fca0000410000 */
[----:B------:R0:W-:Y:S01]  /*0a00*/  STG.E desc[UR4][R12.64], R15 ;  /* 0x0000000f0c007986 */ /* 0x0001e2000c101904 */
[----:B------:R-:W-:Y:S05]  /*0a10*/  @P1 BRA `(.L_x_3958) ;  /* 0x0000000000381947 */ /* 0x000fea0003800000 */
[----:B------:R-:W1:Y:S01]  /*0a20*/  @P4 MUFU.RCP R2, R19 ;  /* 0x0000001300024308 */ /* 0x000e620000001000 */
[----:B0-----:R-:W-:Y:S02]  /*0a30*/  IMAD.MOV.U32 R15, RZ, RZ, 0x7fc00000 ;  /* 0x7fc00000ff0f7424 */ /* 0x001fe400078e00ff */
[----:B-1----:R-:W-:-:S05]  /*0a40*/  @P4 FMUL.FTZ R15, R5, R2 ;  /* 0x00000002050f4220 */ /* 0x002fca0000410000 */
[----:B------:R1:W-:Y:S01]  /*0a50*/  STG.E desc[UR4][R12.64+0x80], R15 ;  /* 0x0000800f0c007986 */ /* 0x0003e2000c101904 */
[----:B------:R-:W-:Y:S05]  /*0a60*/  @P2 BRA `(.L_x_3958) ;  /* 0x0000000000242947 */ /* 0x000fea0003800000 */
[----:B-1----:R-:W0:Y:S01]  /*0a70*/  @P4 MUFU.RCP R15, R19 ;  /* 0x00000013000f4308 */ /* 0x002e220000001000 */
[----:B------:R-:W-:Y:S01]  /*0a80*/  MOV R5, 0x7fc00000 ;  /* 0x7fc0000000057802 */ /* 0x000fe20000000f00 */
[----:B0-----:R-:W-:-:S05]  /*0a90*/  @P4 FMUL.FTZ R5, R6, R15 ;  /* 0x0000000f06054220 */ /* 0x001fca0000410000 */
[----:B------:R2:W-:Y:S01]  /*0aa0*/  STG.E desc[UR4][R12.64+0x100], R5 ;  /* 0x000100050c007986 */ /* 0x0005e2000c101904 */
[----:B------:R-:W-:Y:S05]  /*0ab0*/  @P3 BRA `(.L_x_3958) ;  /* 0x0000000000103947 */ /* 0x000fea0003800000 */
[----:B------:R-:W0:Y:S01]  /*0ac0*/  @P4 MUFU.RCP R19, R19 ;  /* 0x0000001300134308 */ /* 0x000e220000001000 */
[----:B--2---:R-:W-:Y:S02]  /*0ad0*/  IMAD.MOV.U32 R5, RZ, RZ, 0x7fc00000 ;  /* 0x7fc00000ff057424 */ /* 0x004fe400078e00ff */
[----:B0-----:R-:W-:-:S05]  /*0ae0*/  @P4 FMUL.FTZ R5, R4, R19 ;  /* 0x0000001304054220 */ /* 0x001fca0000410000 */
[----:B------:R3:W-:Y:S02]  /*0af0*/  STG.E desc[UR4][R12.64+0x180], R5 ;  /* 0x000180050c007986 */ /* 0x0007e4000c101904 */
.L_x_3958:
[----:B------:R-:W-:Y:S05]  /*0b00*/  BSYNC.RECONVERGENT B0 ;  /* 0x0000000000007941 */ /* 0x000fea0003800200 */
.L_x_3957:
[----:B------:R-:W-:-:S13]  /*0b10*/  ISETP.EQ.OR P0, PT, R14, 0x1, P0 ;  /* 0x000000010e00780c */ /* 0x000fda0000702670 */
[----:B------:R-:W-:Y:S05]  /*0b20*/  @P0 EXIT ;  /* 0x000000000000094d */ /* 0x000fea0003800000 */
[----:B------:R-:W-:Y:S01]  /*0b30*/  FSETP.NEU.FTZ.AND P0, PT, R11, RZ, PT ;  /* 0x000000ff0b00720b */ /* 0x000fe20003f1d000 */
[----:B------:R-:W4:Y:S01]  /*0b40*/  LDCU.64 UR6, c[0x0][0x380] ;  /* 0x00007000ff0677ac */ /* 0x000f220008000a00 */
[----:B------:R-:W-:Y:S02]  /*0b50*/  IADD3 R0, P4, PT, R3, R0, RZ ;  /* 0x0000000003007210 */ /* 0x000fe40007f9e0ff */
[----:B--23--:R-:W-:-:S03]  /*0b60*/  MOV R5, 0x7fc00000 ;  /* 0x7fc0000000057802 */ /* 0x00cfc60000000f00 */
[----:B------:R-:W-:-:S06]  /*0b70*/  IMAD.X R3, RZ, RZ, R16, P4 ;  /* 0x000000ffff037224 */ /* 0x000fcc00020e0610 */
[----:B------:R-:W2:Y:S01]  /*0b80*/  @P0 MUFU.RCP R4, R11 ;  /* 0x0000000b00040308 */ /* 0x000ea20000001000 */
[----:B----4-:R-:W-:-:S04]  /*0b90*/  LEA R2, P4, R0, UR6, 0x2 ;  /* 0x0000000600027c11 */ /* 0x010fc8000f8810ff */
[----:B------:R-:W-:Y:S01]  /*0ba0*/  LEA.HI.X R3, R0, UR7, R3, 0x2, P4 ;  /* 0x0000000700037c11 */ /* 0x000fe2000a0f1403 */
[----:B--2---:R-:W-:-:S05]  /*0bb0*/  @P0 FMUL.FTZ R5, R7, R4 ;  /* 0x0000000407050220 */ /* 0x004fca0000410000 */
[----:B------:R2:W-:Y:S01]  /*0bc0*/  STG.E desc[UR4][R2.64], R5 ;  /* 0x0000000502007986 */ /* 0x0005e2000c101904 */
[----:B------:R-:W-:Y:S05]  /*0bd0*/  @P1 EXIT ;  /* 0x000000000000194d */ /* 0x000fea0003800000 */
[----:B------:R-:W3:Y:S01]  /*0be0*/  @P0 MUFU.RCP R7, R11 ;  /* 0x0000000b00070308 */ /* 0x000ee20000001000 */
[----:B--2---:R-:W-:Y:S01]  /*0bf0*/  MOV R5, 0x7fc00000 ;  /* 0x7fc0000000057802 */ /* 0x004fe20000000f00 */
[----:B---3--:R-:W-:-:S05]  /*0c00*/  @P0 FMUL.FTZ R5, R8, R7 ;  /* 0x0000000708050220 */ /* 0x008fca0000410000 */
[----:B------:R2:W-:Y:S01]  /*0c10*/  STG.E desc[UR4][R2.64+0x80], R5 ;  /* 0x0000800502007986 */ /* 0x0005e2000c101904 */
[----:B------:R-:W-:Y:S05]  /*0c20*/  @P2 EXIT ;  /* 0x000000000000294d */ /* 0x000fea0003800000 */
[----:B------:R-:W3:Y:S01]  /*0c30*/  @P0 MUFU.RCP R0, R11 ;  /* 0x0000000b00000308 */ /* 0x000ee20000001000 */
[----:B--2---:R-:W-:Y:S02]  /*0c40*/  IMAD.MOV.U32 R5, RZ, RZ, 0x7fc00000 ;  /* 0x7fc00000ff057424 */ /* 0x004fe400078e00ff */
[----:B---3--:R-:W-:-:S05]  /*0c50*/  @P0 FMUL.FTZ R5, R9, R0 ;  /* 0x0000000009050220 */ /* 0x008fca0000410000 */
[----:B------:R2:W-:Y:S01]  /*0c60*/  STG.E desc[UR4][R2.64+0x100], R5 ;  /* 0x0001000502007986 */ /* 0x0005e2000c101904 */
[----:B------:R-:W-:Y:S05]  /*0c70*/  @P3 EXIT ;  /* 0x000000000000394d */ /* 0x000fea0003800000 */
[----:B------:R-:W3:Y:S01]  /*0c80*/  @P0 MUFU.RCP R11, R11 ;  /* 0x0000000b000b0308 */ /* 0x000ee20000001000 */
[----:B--2---:R-:W-:Y:S01]  /*0c90*/  MOV R5, 0x7fc00000 ;  /* 0x7fc0000000057802 */ /* 0x004fe20000000f00 */
[----:B---3--:R-:W-:-:S05]  /*0ca0*/  @P0 FMUL.FTZ R5, R10, R11 ;  /* 0x0000000b0a050220 */ /* 0x008fca0000410000 */
[----:B------:R-:W-:Y:S01]  /*0cb0*/  STG.E desc[UR4][R2.64+0x180], R5 ;  /* 0x0001800502007986 */ /* 0x000fe2000c101904 */
[----:B------:R-:W-:Y:S05]  /*0cc0*/  EXIT ;  /* 0x000000000000794d */ /* 0x000fea0003800000 */
.L_x_3959:
        /* <DEDUP_REMOVED lines=11> */
.L_x_11303:


//--------------------- .text._ZN43_GLOBAL__N__9ae7fba5_10_SoftMax_cu_9f978f6320softmax_warp_forwardIN3c108BFloat16EffLi6ELb0ELb0EEEvPT0_PKT_iiiPKbib --------------------------
	.section	.text._ZN43_GLOBAL__N__9ae7fba5_10_SoftMax_cu_9f978f6320softmax_warp_forwardIN3c108BFloat16EffLi6ELb0ELb0EEEvPT0_PKT_iiiPKbib,"ax",@progbits
	.align	128
.text._ZN43_GLOBAL__N__9ae7fba5_10_SoftMax_cu_9f978f6320softmax_warp_forwardIN3c108BFloat16EffLi6ELb0ELb0EEEvPT0_PKT_iiiPKbib:
        .type           _ZN43_GLOBAL__N__9ae7fba5_10_SoftMax_cu_9f978f6320softmax_warp_forwardIN3c108BFloat16EffLi6ELb0ELb0EEEvPT0_PKT_iiiPKbib,@function
        .size           _ZN43_GLOBAL__N__9ae7fba5_10_SoftMax_cu_9f978f6320softmax_warp_forwardIN3c108BFloat16EffLi6ELb0ELb0EEEvPT0_PKT_iiiPKbib,(.L_x_11304 - _ZN43_GLOBAL__N__9ae7fba5_10_SoftMax_cu_9f978f6320softmax_warp_forwardIN3c108BFloat16EffLi6ELb0ELb0EEEvPT0_PKT_iiiPKbib)
        .other          _ZN43_GLOBAL__N__9ae7fba5_10_SoftMax_cu_9f978f6320softmax_warp_forwardIN3c108BFloat16EffLi6ELb0ELb0EEEvPT0_PKT_iiiPKbib,@"STO_CUDA_ENTRY STV_DEFAULT"
_ZN43_GLOBAL__N__9ae7fba5_10_SoftMax_cu_9f978f6320softmax_warp_forwardIN3c108BFloat16EffLi6ELb0ELb0EEEvPT0_PKT_iiiPKbib:
        /* <DEDUP_REMOVED lines=12> */
[----:B------:R-:W-:-:S03]  /*00c0*/  VIADD R3, R5, 0x20 ;  /* 0x0000002005037836 */ /* 0x000fc60000000000 */
[C---:B--2---:R-:W-:Y:S02]  /*00d0*/  IADD3 R13, PT, PT, -R2.reuse, UR6, RZ ;  /* 0x00000006020d7c10 */ /* 0x044fe4000fffe1ff */
[----:B------:R-:W-:Y:S01]  /*00e0*/  ISETP.GE.AND P1, PT, R3, R0, PT ;  /* 0x000000000300720c */ /* 0x000fe20003f26270 */
[----:B------:R-:W-:Y:S01]  /*00f0*/  IMAD R3, R2, UR7, R5 ;  /* 0x0000000702037c24 */ /* 0x000fe2000f8e0205 */
[C---:B------:R-:W-:Y:S02]  /*0100*/  ISETP.LT.OR P4, PT, R13.reuse, 0x1, P0 ;  /* 0x000000010d00780c */ /* 0x040fe40000781670 */
[----:B------:R-:W-:Y:S01]  /*0110*/  ISETP.LT.OR P5, PT, R13, 0x1, P1 ;  /* 0x000000010d00780c */ /* 0x000fe20000fa1670 */
[----:B---3--:R-:W-:Y:S01]  /*0120*/  IMAD.WIDE R8, R3, 0x2, R8 ;  /* 0x0000000203087825 */ /* 0x008fe200078e0208 */
[C---:B------:R-:W-:Y:S02]  /*0130*/  ISETP.LT.OR P3, PT, R13.reuse, 0x2, P0 ;  /* 0x000000020d00780c */ /* 0x040fe40000761670 */
[----:B------:R-:W-:Y:S01]  /*0140*/  ISETP.LT.OR P2, PT, R13, 0x2, P1 ;  /* 0x000000020d00780c */ /* 0x000fe20000f41670 */
[----:B------:R-:W-:-:S06]  /*0150*/  IMAD.WIDE.U32 R10, R0, 0x2, R8 ;  /* 0x00000002000a7825 */ /* 0x000fcc00078e0008 */
[----:B0-----:R-:W2:Y:S04]  /*0160*/  @!P4 LDG.E.U16 R5, desc[UR4][R8.64] ;  /* 0x000000040805c981 */ /* 0x001ea8000c1e1500 */
[----:B------:R-:W3:Y:S04]  /*0170*/  @!P5 LDG.E.U16 R2, desc[UR4][R8.64+0x40] ;  /* 0x000040040802d981 */ /* 0x000ee8000c1e1500 */
[----:B------:R-:W4:Y:S04]  /*0180*/  @!P3 LDG.E.U16 R6, desc[UR4][R10.64] ;  /* 0x000000040a06b981 */ /* 0x000f28000c1e1500 */
[----:B------:R-:W5:Y:S01]  /*0190*/  @!P2 LDG.E.U16 R12, desc[UR4][R10.64+0x40] ;  /* 0x000040040a0ca981 */ /* 0x000f62000c1e1500 */
[----:B------:R-:W-:-:S02]  /*01a0*/  IMAD.MOV.U32 R7, RZ, RZ, -0x800000 ;  /* 0xff800000ff077424 */ /* 0x000fc400078e00ff */
[----:B------:R-:W-:Y:S02]  /*01b0*/  IMAD.MOV.U32 R4, RZ, RZ, -0x800000 ;  /* 0xff800000ff047424 */ /* 0x000fe400078e00ff */
[----:B--2---:R-:W-:Y:S02]  /*01c0*/  @!P4 IMAD.U32 R7, R5, 0x10000, RZ ;  /* 0x000100000507c824 */ /* 0x004fe400078e00ff */
[----:B------:R-:W-:Y:S01]  /*01d0*/  IMAD.MOV.U32 R5, RZ, RZ, -0x800000 ;  /* 0xff800000ff057424 */ /* 0x000fe200078e00ff */
[----:B---3--:R-:W-:Y:S01]  /*01e0*/  @!P5 SHF.L.U32 R4, R2, 0x10, RZ ;  /* 0x000000100204d819 */ /* 0x008fe200000006ff */
[----:B------:R-:W-:-:S03]  /*01f0*/  IMAD.MOV.U32 R2, RZ, RZ, -0x800000 ;  /* 0xff800000ff027424 */ /* 0x000fc600078e00ff */
[CC--:B------:R-:W-:Y:S01]  /*0200*/  FSETP.GT.FTZ.AND P4, PT, R7.reuse, R4.reuse, PT ;  /* 0x000000040700720b */ /* 0x0c0fe20003f94000 */
[----:B----4-:R-:W-:Y:S01]  /*0210*/  @!P3 IMAD.U32 R2, R6, 0x10000, RZ ;  /* 0x000100000602b824 */ /* 0x010fe200078e00ff */
[----:B-----5:R-:W-:Y:S02]  /*0220*/  @!P2 SHF.L.U32 R5, R12, 0x10, RZ ;  /* 0x000000100c05a819 */ /* 0x020fe400000006ff */
[----:B------:R-:W-:Y:S02]  /*0230*/  FSEL R6, R7, R4, P4 ;  /* 0x0000000407067208 */ /* 0x000fe40002000000 */
[----:B------:R-:W-:-:S03]  /*0240*/  FSETP.GT.FTZ.AND P2, PT, R2, R5, PT ;  /* 0x000000050200720b */ /* 0x000fc60003f54000 */
[----:B------:R-:W0:Y:S01]  /*0250*/  SHFL.BFLY PT, R9, R6, 0x10, 0x1f ;  /* 0x0e001f0006097f89 */ /* 0x000e2200000e0000 */
        /* <DEDUP_REMOVED lines=29> */
[----:B------:R-:W-:Y:S01]  /*0430*/  FADD.FTZ R7, -R9, R7 ;  /* 0x0000000709077221 */ /* 0x000fe20000010100 */
[----:B------:R-:W-:Y:S01]  /*0440*/  FSEL R11, R11, R8, !P2 ;  /* 0x000000080b0b7208 */ /* 0x000fe20005000000 */
[----:B------:R-:W-:Y:S01]  /*0450*/  FADD.FTZ R9, -R9, R4 ;  /* 0x0000000409097221 */ /* 0x000fe20000010100 */
[----:B------:R-:W-:Y:S01]  /*0460*/  ISETP.GE.AND P2, PT, R13, 0x1, PT ;  /* 0x000000010d00780c */ /* 0x000fe20003f46270 */
[----:B------:R-:W-:Y:S02]  /*0470*/  FMUL.FTZ R4, R7, 1.4426950216293334961 ;  /* 0x3fb8aa3b07047820 */ /* 0x000fe40000410000 */
[C---:B------:R-:W-:Y:S01]  /*0480*/  FADD.FTZ R6, -R11.reuse, R2 ;  /* 0x000000020b067221 */ /* 0x040fe20000010100 */
[----:B------:R-:W-:Y:S01]  /*0490*/  FADD.FTZ R11, -R11, R5 ;  /* 0x000000050b0b7221 */ /* 0x000fe20000010100 */
[----:B------:R-:W-:Y:S02]  /*04a0*/  FMUL.FTZ R9, R9, 1.4426950216293334961 ;  /* 0x3fb8aa3b09097820 */ /* 0x000fe40000410000 */
[----:B------:R-:W-:Y:S01]  /*04b0*/  FMUL.FTZ R5, R6, 1.4426950216293334961 ;  /* 0x3fb8aa3b06057820 */ /* 0x000fe20000410000 */
[----:B------:R-:W-:Y:S01]  /*04c0*/  FMUL.FTZ R6, R11, 1.4426950216293334961 ;  /* 0x3fb8aa3b0b067820 */ /* 0x000fe20000410000 */
[----:B------:R-:W0:Y:S04]  /*04d0*/  MUFU.EX2 R4, R4 ;  /* 0x0000000400047308 */ /* 0x000e280000000800 */
[----:B------:R-:W1:Y:S04]  /*04e0*/  MUFU.EX2 R5, R5 ;  /* 0x0000000500057308 */ /* 0x000e680000000800 */
[----:B------:R-:W2:Y:S04]  /*04f0*/  MUFU.EX2 R2, R9 ;  /* 0x0000000900027308 */ /* 0x000ea80000000800 */
[----:B------:R-:W3:Y:S01]  /*0500*/  MUFU.EX2 R6, R6 ;  /* 0x0000000600067308 */ /* 0x000ee20000000800 */
[----:B0-----:R-:W-:Y:S01]  /*0510*/  FADD.FTZ R7, RZ, R4 ;  /* 0x00000004ff077221 */ /* 0x001fe20000010000 */
[----:B-1----:R-:W-:-:S03]  /*0520*/  FADD.FTZ R11, RZ, R5 ;  /* 0x00000005ff0b7221 */ /* 0x002fc60000010000 */
[----:B--2---:R-:W-:Y:S01]  /*0530*/  FADD.FTZ R7, R7, R2 ;  /* 0x0000000207077221 */ /* 0x004fe20000010000 */
[----:B---3--:R-:W-:-:S04]  /*0540*/  FADD.FTZ R11, R11, R6 ;  /* 0x000000060b0b7221 */ /* 0x008fc80000010000 */
        /* <DEDUP_REMOVED lines=19> */
[----:B------:R-:W-:Y:S01]  /*0680*/  BSSY.RECONVERGENT B0, `(.L_x_3960) ;  /* 0x0000013000007945 */ /* 0x000fe20003800200 */
[----:B------:R-:W-:Y:S01]  /*0690*/  ISETP.EQ.OR P2, PT, R13, 0x1, P0 ;  /* 0x000000010d00780c */ /* 0x000fe20000742670 */
[----:B--2---:R-:W-:Y:S01]  /*06a0*/  FADD.FTZ R13, R11, R10 ;  /* 0x0000000a0b0d7221 */ /* 0x004fe20000010000 */
[----:B-1----:R-:W-:Y:S01]  /*06b0*/  FADD.FTZ R12, R7, R8 ;  /* 0x00000008070c7221 */ /* 0x002fe20000010000 */
[----:B------:R-:W-:Y:S01]  /*06c0*/  SHF.R.S32.HI R10, RZ, 0x1f, R3 ;  /* 0x0000001fff0a7819 */ /* 0x000fe20000011403 */
[----:B------:R-:W-:Y:S09]  /*06d0*/  @P0 BRA `(.L_x_3961) ;  /* 0x0000000000340947 */ /* 0x000ff20003800000 */
[----:B------:R-:W-:Y:S01]  /*06e0*/  FSETP.NEU.FTZ.AND P0, PT, R12, RZ, PT ;  /* 0x000000ff0c00720b */ /* 0x000fe20003f1d000 */
[----:B------:R-:W1:Y:S01]  /*06f0*/  LDCU.64 UR6, c[0x0][0x380] ;  /* 0x00007000ff0677ac */ /* 0x000e620008000a00 */
[----:B0-----:R-:W-:-:S11]  /*0700*/  IMAD.MOV.U32 R7, RZ, RZ, 0x7fc00000 ;  /* 0x7fc00000ff077424 */ /* 0x001fd600078e00ff */
[----:B------:R-:W0:Y:S01]  /*0710*/  @P0 MUFU.RCP R11, R12 ;  /* 0x0000000c000b0308 */ /* 0x000e220000001000 */
[----:B-1----:R-:W-:-:S04]  /*0720*/  LEA R8, P3, R3, UR6, 0x2 ;  /* 0x0000000603087c11 */ /* 0x002fc8000f8610ff */
[----:B------:R-:W-:Y:S01]  /*0730*/  LEA.HI.X R9, R3, UR7, R10, 0x2, P3 ;  /* 0x0000000703097c11 */ /* 0x000fe200098f140a */
[----:B0-----:R-:W-:-:S05]  /*0740*/  @P0 FMUL.FTZ R7, R4, R11 ;  /* 0x0000000b04070220 */ /* 0x001fca0000410000 */
[----:B------:R1:W-:Y:S01]  /*0750*/  STG.E desc[UR4][R8.64], R7 ;  /* 0x0000000708007986 */ /* 0x0003e2000c101904 */
[----:B------:R-:W-:Y:S05]  /*0760*/  @P1 BRA `(.L_x_3961) ;  /* 0x0000000000101947 */ /* 0x000fea0003800000 */
[----:B------:R-:W0:Y:S01]  /*0770*/  @P0 MUFU.RCP R11, R12 ;  /* 0x0000000c000b0308 */ /* 0x000e220000001000 */
[----:B-1----:R-:W-:Y:S02]  /*0780*/  IMAD.MOV.U32 R7, RZ, RZ, 0x7fc00000 ;  /* 0x7fc00000ff077424 */ /* 0x002fe400078e00ff */
[----:B0-----:R-:W-:-:S05]  /*0790*/  @P0 FMUL.FTZ R7, R2, R11 ;  /* 0x0000000b02070220 */ /* 0x001fca0000410000 */
[----:B------:R2:W-:Y:S02]  /*07a0*/  STG.E desc[UR4][R8.64+0x80], R7 ;  /* 0x0000800708007986 */ /* 0x0005e4000c101904 */
.L_x_3961:
[----:B------:R-:W-:Y:S05]  /*07b0*/  BSYNC.RECONVERGENT B0 ;  /* 0x0000000000007941 */ /* 0x000fea0003800200 */
.L_x_3960:
[----:B------:R-:W-:Y:S05]  /*07c0*/  @P2 EXIT ;  /* 0x000000000000294d */ /* 0x000fea0003800000 */
[----:B------:R-:W-:Y:S01]  /*07d0*/  FSETP.NEU.FTZ.AND P0, PT, R13, RZ, PT ;  /* 0x000000ff0d00720b */ /* 0x000fe20003f1d000 */
[----:B------:R-:W3:Y:S01]  /*07e0*/  LDCU.64 UR6, c[0x0][0x380] ;  /* 0x00007000ff0677ac */ /* 0x000ee20008000a00 */
[----:B------:R-:W-:Y:S01]  /*07f0*/  IADD3 R0, P2, PT, R3, R0, RZ ;  /* 0x0000000003007210 */ /* 0x000fe20007f5e0ff */
[----:B012---:R-:W-:-:S03]  /*0800*/  IMAD.MOV.U32 R7, RZ, RZ, 0x7fc00000 ;  /* 0x7fc00000ff077424 */ /* 0x007fc600078e00ff */
[----:B------:R-:W-:-:S07]  /*0810*/  IADD3.X R3, PT, PT, RZ, R10, RZ, P2, !PT ;  /* 0x0000000aff037210 */ /* 0x000fce00017fe4ff */
[----:B------:R-:W0:Y:S01]  /*0820*/  @P0 MUFU.RCP R4, R13 ;  /* 0x0000000d00040308 */ /* 0x000e220000001000 */
[----:B---3--:R-:W-:-:S04]  /*0830*/  LEA R2, P2, R0, UR6, 0x2 ;  /* 0x0000000600027c11 */ /* 0x008fc8000f8410ff */
[----:B------:R-:W-:Y:S01]  /*0840*/  LEA.HI.X R3, R0, UR7, R3, 0x2, P2 ;  /* 0x0000000700037c11 */ /* 0x000fe200090f1403 */
[----:B0-----:R-:W-:-:S05]  /*0850*/  @P0 FMUL.FTZ R7, R5, R4 ;  /* 0x0000000405070220 */ /* 0x001fca0000410000 */
[----:B------:R0:W-:Y:S01]  /*0860*/  STG.E desc[UR4][R2.64], R7 ;  /* 0x0000000702007986 */ /* 0x0001e2000c101904 */
[----:B------:R-:W-:Y:S05]  /*0870*/  @P1 EXIT ;  /* 0x000000000000194d */ /* 0x000fea0003800000 */
[----:B------:R-:W1:Y:S01]  /*0880*/  @P0 MUFU.RCP R13, R13 ;  /* 0x0000000d000d0308 */ /* 0x000e620000001000 */
[----:B------:R-:W-:Y:S02]  /*0890*/  IMAD.MOV.U32 R5, RZ, RZ, 0x7fc00000 ;  /* 0x7fc00000ff057424 */ /* 0x000fe400078e00ff */
[----:B-1----:R-:W-:-:S05]  /*08a0*/  @P0 FMUL.FTZ R5, R6, R13 ;  /* 0x0000000d06050220 */ /* 0x002fca0000410000 */
[----:B------:R-:W-:Y:S01]  /*08b0*/  STG.E desc[UR4][R2.64+0x80], R5 ;  /* 0x0000800502007986 */ /* 0x000fe2000c101904 */
[----:B------:R-:W-:Y:S05]  /*08c0*/  EXIT ;  /* 0x000000000000794d */ /* 0x000fea0003800000 */
.L_x_3962:
        /* <DEDUP_REMOVED lines=11> */
.L_x_11304:


//--------------------- .text._ZN43_GLOBAL__N__9ae7fba5_10_SoftMax_cu_9f978f6320softmax_warp_forwardIN3c108BFloat16EffLi5ELb0ELb0EEEvPT0_PKT_iiiPKbib --------------------------
	.section	.text._ZN43_GLOBAL__N__9ae7fba5_10_SoftMax_cu_9f978f6320softmax_warp_forwardIN3c108BFloat16EffLi5ELb0ELb0EEEvPT0_PKT_iiiPKbib,"ax",@progbits
	.align	128
.text._ZN43_GLOBAL__N__9ae7fba5_10_SoftMax_cu_9f978f6320softmax_warp_forwardIN3c108BFloat16EffLi5ELb0ELb0EEEvPT0_PKT_iiiPKbib:
        .type           _ZN43_GLOBAL__N__9ae7fba5_10_SoftMax_cu_9f978f6320softmax_warp_forwardIN3c108BFloat16EffLi5ELb0ELb0EEEvPT0_PKT_iiiPKbib,@function
        .size           _ZN43_GLOBAL__N__9ae7fba5_10_SoftMax_cu_9f978f6320softmax_warp_forwardIN3c108BFloat16EffLi5ELb0ELb0EEEvPT0_PKT_iiiPKbib,(.L_x_11305 - _ZN43_GLOBAL__N__9ae7fba5_10_SoftMax_cu_9f978f6320softmax_warp_forwardIN3c108BFloat16EffLi5ELb0ELb0EEEvPT0_PKT_iiiPKbib)
        .other          _ZN43_GLOBAL__N__9ae7fba5_10_SoftMax_cu_9f978f6320softmax_warp_forwardIN3c108BFloat16EffLi5ELb0ELb0EEEvPT0_PKT_iiiPKbib,@"STO_CUDA_ENTRY STV_DEFAULT"
_ZN43_GLOBAL__N__9ae7fba5_10_SoftMax_cu_9f978f6320softmax_warp_forwardIN3c108BFloat16EffLi5ELb0ELb0EEEvPT0_PKT_iiiPKbib:
[----:B------:R-:W-:Y:S01]  /*0000*/  LDC R1, c[0x0][0x37c] ;  /* 0x0000df00ff017b82 */ /* 0x000fe20000000800 */
[----:B------:R-:W0:Y:S01]  /*0010*/  S2R R2, SR_CTAID.X ;  /* 0x0000000000027919 */ /* 0x000e220000002500 */
[----:B------:R-:W0:Y:S01]  /*0020*/  LDCU UR4, c[0x0][0x364] ;  /* 0x00006c80ff0477ac */ /* 0x000e220008000800 */
[----:B------:R-:W0:Y:S01]  /*0030*/  S2R R3, SR_TID.Y ;  /* 0x0000000000037919 */ /* 0x000e220000002200 */
[----:B------:R-:W1:Y:S01]  /*0040*/  LDCU.64 UR6, c[0x0][0x390] ;  /* 0x00007200ff0677ac */ /* 0x000e620008000a00 */
[----:B------:R-:W1:Y:S01]  /*0050*/  S2R R0, SR_TID.X ;  /* 0x0000000000007919 */ /* 0x000e620000002100 */
[----:B------:R-:W2:Y:S01]  /*0060*/  LDCU UR8, c[0x0][0x398] ;  /* 0x00007300ff0877ac */ /* 0x000ea20008000800 */
[----:B0-----:R-:W-:Y:S01]  /*0070*/  IMAD R2, R2, UR4, R3 ;  /* 0x0000000402027c24 */ /* 0x001fe2000f8e0203 */
[----:B------:R-:W0:Y:S03]  /*0080*/  LDCU.64 UR4, c[0x0][0x358] ;  /* 0x00006b00ff0477ac */ /* 0x000e260008000a00 */
[----:B------:R-:W-:-:S04]  /*0090*/  IMAD.SHL.U32 R3, R2, 0x2, RZ ;  /* 0x0000000202037824 */ /* 0x000fc800078e00ff */
[C---:B-1----:R-:W-:Y:S01]  /*00a0*/  IMAD R2, R3.reuse, UR7, R0 ;  /* 0x0000000703027c24 */ /* 0x042fe2000f8e0200 */
[----:B------:R-:W-:-:S04]  /*00b0*/  IADD3 R12, PT, PT, -R3, UR6, RZ ;  /* 0x00000006030c7c10 */ /* 0x000fc8000fffe1ff */
[C---:B------:R-:W-:Y:S02]  /*00c0*/  ISETP.GE.AND P1, PT, R12.reuse, 0x1, PT ;  /* 0x000000010c00780c */ /* 0x040fe40003f26270 */
[----:B------:R-:W-:Y:S02]  /*00d0*/  ISETP.GE.AND P0, PT, R12, 0x2, PT ;  /* 0x000000020c00780c */ /* 0x000fe40003f06270 */
[C---:B--2---:R-:W-:Y:S02]  /*00e0*/  ISETP.GE.OR P2, PT, R0.reuse, UR8, !P1 ;  /* 0x0000000800007c0c */ /* 0x044fe4000cf46670 */
[----:B------:R-:W-:Y:S02]  /*00f0*/  ISETP.GE.OR P0, PT, R0, UR8, !P0 ;  /* 0x0000000800007c0c */ /* 0x000fe4000c706670 */
[----:B------:R-:W-:-:S09]  /*0100*/  SHF.R.S32.HI R3, RZ, 0x1f, R2 ;  /* 0x0000001fff037819 */ /* 0x000fd20000011402 */
[----:B------:R-:W1:Y:S02]  /*0110*/  @!P2 LDC.64 R4, c[0x0][0x388] ;  /* 0x0000e200ff04ab82 */ /* 0x000e640000000a00 */
[----:B------:R-:W-:-:S05]  /*0120*/  @!P0 IADD3 R7, P3, PT, R2, UR8, RZ ;  /* 0x0000000802078c10 */ /* 0x000fca000ff7e0ff */
[----:B------:R-:W-:Y:S01]  /*0130*/  @!P0 IMAD.X R8, RZ, RZ, R3, P3 ;  /* 0x000000ffff088224 */ /* 0x000fe200018e0603 */
[----:B------:R-:W2:Y:S01]  /*0140*/  @!P0 LDC.64 R10, c[0x0][0x388] ;  /* 0x0000e200ff0a8b82 */ /* 0x000ea20000000a00 */
[----:B-1----:R-:W-:-:S04]  /*0150*/  @!P2 LEA R4, P3, R2, R4, 0x1 ;  /* 0x000000040204a211 */ /* 0x002fc800078608ff */
[----:B------:R-:W-:Y:S02]  /*0160*/  @!P2 LEA.HI.X R5, R2, R5, R3, 0x1, P3 ;  /* 0x000000050205a211 */ /* 0x000fe400018f0c03 */
[----:B--2---:R-:W-:-:S03]  /*0170*/  @!P0 LEA R6, P4, R7, R10, 0x1 ;  /* 0x0000000a07068211 */ /* 0x004fc600078808ff */
[----:B0-----:R-:W2:Y:S01]  /*0180*/  @!P2 LDG.E.U16 R4, desc[UR4][R4.64] ;  /* 0x000000040404a981 */ /* 0x001ea2000c1e1500 */
[----:B------:R-:W-:-:S05]  /*0190*/  @!P0 LEA.HI.X R7, R7, R11, R8, 0x1, P4 ;  /* 0x0000000b07078211 */ /* 0x000fca00020f0c08 */
[----:B------:R-:W3:Y:S01]  /*01a0*/  @!P0 LDG.E.U16 R6, desc[UR4][R6.64] ;  /* 0x0000000406068981 */ /* 0x000ee2000c1e1500 */
[----:B------:R-:W-:Y:S02]  /*01b0*/  IMAD.MOV.U32 R9, RZ, RZ, -0x800000 ;  /* 0xff800000ff097424 */ /* 0x000fe400078e00ff */
[----:B------:R-:W-:Y:S02]  /*01c0*/  IMAD.MOV.U32 R8, RZ, RZ, -0x800000 ;  /* 0xff800000ff087424 */ /* 0x000fe400078e00ff */
[----:B--2---:R-:W-:Y:S02]  /*01d0*/  @!P2 IMAD.U32 R8, R4, 0x10000, RZ ;  /* 0x000100000408a824 */ /* 0x004fe400078e00ff */
[----:B---3--:R-:W-:-:S03]  /*01e0*/  @!P0 IMAD.U32 R9, R6, 0x10000, RZ ;  /* 0x0001000006098824 */ /* 0x008fc600078e00ff */
        /* <DEDUP_REMOVED lines=30> */
[----:B------:R-:W-:Y:S02]  /*03d0*/  FADD.FTZ R5, -R5, R8 ;  /* 0x0000000805057221 */ /* 0x000fe40000010100 */
[----:B------:R-:W-:Y:S02]  /*03e0*/  FADD.FTZ R4, -R4, R9 ;  /* 0x0000000904047221 */ /* 0x000fe40000010100 */
[----:B------:R-:W-:Y:S02]  /*03f0*/  FMUL.FTZ R5, R5, 1.4426950216293334961 ;  /* 0x3fb8aa3b05057820 */ /* 0x000fe40000410000 */
[----:B------:R-:W-:-:S04]  /*0400*/  FMUL.FTZ R4, R4, 1.4426950216293334961 ;  /* 0x3fb8aa3b04047820 */ /* 0x000fc80000410000 */
[----:B------:R-:W0:Y:S04]  /*0410*/  MUFU.EX2 R5, R5 ;  /* 0x0000000500057308 */ /* 0x000e280000000800 */
[----:B------:R-:W1:Y:S01]  /*0420*/  MUFU.EX2 R4, R4 ;  /* 0x0000000400047308 */ /* 0x000e620000000800 */
[----:B0-----:R-:W-:Y:S01]  /*0430*/  FADD.FTZ R6, RZ, R5 ;  /* 0x00000005ff067221 */ /* 0x001fe20000010000 */
[----:B-1----:R-:W-:-:S04]  /*0440*/  FADD.FTZ R7, RZ, R4 ;  /* 0x00000004ff077221 */ /* 0x002fc80000010000 */
        /* <DEDUP_REMOVED lines=21> */
[----:B--2---:R-:W-:Y:S01]  /*05a0*/  FADD.FTZ R8, R7, R8 ;  /* 0x0000000807087221 */ /* 0x004fe20000010000 */
[----:B-1----:R-:W-:Y:S01]  /*05b0*/  FADD.FTZ R0, R6, R9 ;  /* 0x0000000906007221 */ /* 0x002fe20000010000 */
        /* <DEDUP_REMOVED lines=10> */
.L_x_3964:
[----:B------:R-:W-:Y:S05]  /*0660*/  BSYNC.RECONVERGENT B0 ;  /* 0x0000000000007941 */ /* 0x000fea0003800200 */
.L_x_3963:
[----:B------:R-:W-:Y:S05]  /*0670*/  @P0 EXIT ;  /* 0x000000000000094d */ /* 0x000fea0003800000 */
[----:B------:R-:W-:Y:S01]  /*0680*/  FSETP.NEU.FTZ.AND P0, PT, R8, RZ, PT ;  /* 0x000000ff0800720b */ /* 0x000fe20003f1d000 */
[----:B------:R-:W2:Y:S01]  /*0690*/  LDCU.64 UR6, c[0x0][0x380] ;  /* 0x00007000ff0677ac */ /* 0x000ea20008000a00 */
[----:B------:R-:W-:Y:S01]  /*06a0*/  IADD3 R0, P1, PT, R2, UR8, RZ ;  /* 0x0000000802007c10 */ /* 0x000fe2000ff3e0ff */
[----:B------:R-:W-:-:S04]  /*06b0*/  IMAD.MOV.U32 R5, RZ, RZ, 0x7fc00000 ;  /* 0x7fc00000ff057424 */ /* 0x000fc800078e00ff */
[----:B------:R-:W-:-:S06]  /*06c0*/  IMAD.X R3, RZ, RZ, R3, P1 ;  /* 0x000000ffff037224 */ /* 0x000fcc00008e0603 */
[----:B01----:R-:W0:Y:S01]  /*06d0*/  @P0 MUFU.RCP R7, R8 ;  /* 0x0000000800070308 */ /* 0x003e220000001000 */
[----:B--2---:R-:W-:-:S04]  /*06e0*/  LEA R2, P1, R0, UR6, 0x2 ;  /* 0x0000000600027c11 */ /* 0x004fc8000f8210ff */
[----:B------:R-:W-:Y:S01]  /*06f0*/  LEA.HI.X R3, R0, UR7, R3, 0x2, P1 ;  /* 0x0000000700037c11 */ /* 0x000fe200088f1403 */
[----:B0-----:R-:W-:-:S05]  /*0700*/  @P0 FMUL.FTZ R5, R4, R7 ;  /* 0x0000000704050220 */ /* 0x001fca0000410000 */
[----:B------:R-:W-:Y:S01]  /*0710*/  STG.E desc[UR4][R2.64], R5 ;  /* 0x0000000502007986 */ /* 0x000fe2000c101904 */
[----:B------:R-:W-:Y:S05]  /*0720*/  EXIT ;  /* 0x000000000000794d */ /* 0x000fea0003800000 */
.L_x_3965:
        /* <DEDUP_REMOVED lines=13> */
.L_x_11305:


//--------------------- .text._ZN43_GLOBAL__N__9ae7fba5_10_SoftMax_cu_9f978f6320softmax_warp_forwardIN3c108BFloat16EffLi4ELb0ELb0EEEvPT0_PKT_iiiPKbib --------------------------
	.section	.text._ZN43_GLOBAL__N__9ae7fba5_10_SoftMax_cu_9f978f6320softmax_warp_forwardIN3c108BFloat16EffLi4ELb0ELb0EEEvPT0_PKT_iiiPKbib,"ax",@progbits
	.align	128
.text._ZN43_GLOBAL__N__9ae7fba5_10_SoftMax_cu_9f978f6320softmax_warp_forwardIN3c108BFloat16EffLi4ELb0ELb0EEEvPT0_PKT_iiiPKbib:
        .type           _ZN43_GLOBAL__N__9ae7fba5_10_SoftMax_cu_9f978f6320softmax_warp_forwardIN3c108BFloat16EffLi4ELb0ELb0EEEvPT0_PKT_iiiPKbib,@function
        .size           _ZN43_GLOBAL__N__9ae7fba5_10_SoftMax_cu_9f978f6320softmax_warp_forwardIN3c108BFloat16EffLi4ELb0ELb0EEEvPT0_PKT_iiiPKbib,(.L_x_11306 - _ZN43_GLOBAL__N__9ae7fba5_10_SoftMax_cu_9f978f6320softmax_warp_forwardIN3c108BFloat16EffLi4ELb0ELb0EEEvPT0_PKT_iiiPKbib)
        .other          _ZN43_GLOBAL__N__9ae7fba5_10_SoftMax_cu_9f978f6320softmax_warp_forwardIN3c108BFloat16EffLi4ELb0ELb0EEEvPT0_PKT_iiiPKbib,@"STO_CUDA_ENTRY STV_DEFAULT"
_ZN43_GLOBAL__N__9ae7fba5_10_SoftMax_cu_9f978f6320softmax_warp_forwardIN3c108BFloat16EffLi4ELb0ELb0EEEvPT0_PKT_iiiPKbib:
        /* <DEDUP_REMOVED lines=17> */
[----:B------:R-:W1:Y:S01]  /*0110*/  @!P0 LDC.64 R10, c[0x0][0x388] ;  /* 0x0000e200ff0a8b82 */ /* 0x000e620000000a00 */
[----:B------:R-:W-:-:S05]  /*0120*/  @!P0 IADD3 R7, P3, PT, R2, UR8, RZ ;  /* 0x0000000802078c10 */ /* 0x000fca000ff7e0ff */
[----:B------:R-:W-:Y:S02]  /*0130*/  @!P0 IMAD.X R8, RZ, RZ, R3, P3 ;  /* 0x000000ffff088224 */ /* 0x000fe400018e0603 */
        /* <DEDUP_REMOVED lines=9> */
[----:B--2---:R-:W-:-:S05]  /*01d0*/  @!P0 IMAD.U32 R9, R6, 0x10000, RZ ;  /* 0x0001000006098824 */ /* 0x004fca00078e00ff */
[----:B------:R-:W0:Y:S01]  /*01e0*/  SHFL.BFLY PT, R10, R9, 0x8, 0x101f ;  /* 0x0d101f00090a7f89 */ /* 0x000e2200000e0000 */
[----:B---3--:R-:W-:-:S05]  /*01f0*/  @!P2 IMAD.U32 R8, R4, 0x10000, RZ ;  /* 0x000100000408a824 */ /* 0x008fca00078e00ff */
        /* <DEDUP_REMOVED lines=23> */
[----:B------:R-:W-:-:S03]  /*0370*/  FSEL R5, R10, R7, !P0 ;  /* 0x000000070a057208 */ /* 0x000fc60004000000 */
[----:B------:R-:W-:Y:S02]  /*0380*/  FMUL.FTZ R4, R14, 1.4426950216293334961 ;  /* 0x3fb8aa3b0e047820 */ /* 0x000fe40000410000 */
[----:B------:R-:W-:-:S04]  /*0390*/  FADD.FTZ R5, -R5, R8 ;  /* 0x0000000805057221 */ /* 0x000fc80000010100 */
[----:B------:R-:W-:Y:S01]  /*03a0*/  FMUL.FTZ R5, R5, 1.4426950216293334961 ;  /* 0x3fb8aa3b05057820 */ /* 0x000fe20000410000 */
        /* <DEDUP_REMOVED lines=33> */
.L_x_3967:
[----:B------:R-:W-:Y:S05]  /*05c0*/  BSYNC.RECONVERGENT B0 ;  /* 0x0000000000007941 */ /* 0x000fea0003800200 */
.L_x_3966:
        /* <DEDUP_REMOVED lines=12> */
.L_x_3968:
        /* <DEDUP_REMOVED lines=15> */
.L_x_11306:


//--------------------- .text._ZN43_GLOBAL__N__9ae7fba5_10_SoftMax_cu_9f978f6320softmax_warp_forwardIN3c108BFloat16EffLi3ELb0ELb0EEEvPT0_PKT_iiiPKbib --------------------------
	.section	.text._ZN43_GLOBAL__N__9ae7fba5_10_SoftMax_cu_9f978f6320softmax_warp_forwardIN3c108BFloat16EffLi3ELb0ELb0EEEvPT0_PKT_iiiPKbib,"ax",@progbits
	.align	128
.text._ZN43_GLOBAL__N__9ae7fba5_10_SoftMax_cu_9f978f6320softmax_warp_forwardIN3c108BFloat16EffLi3ELb0ELb0EEEvPT0_PKT_iiiPKbib:
        .type           _ZN43_GLOBAL__N__9ae7fba5_10_SoftMax_cu_9f978f6320softmax_warp_forwardIN3c108BFloat16EffLi3ELb0ELb0EEEvPT0_PKT_iiiPKbib,@function
        .size           _ZN43_GLOBAL__N__9ae7fba5_10_SoftMax_cu_9f978f6320softmax_warp_forwardIN3c108BFloat16EffLi3ELb0ELb0EEEvPT0_PKT_iiiPKbib,(.L_x_11307 - _ZN43_GLOBAL__N__9ae7fba5_10_SoftMax_cu_9f978f6320softmax_warp_forwardIN3c108BFloat16EffLi3ELb0ELb0EEEvPT0_PKT_iiiPKbib)
        .other          _ZN43_GLOBAL__N__9ae7fba5_10_SoftMax_cu_9f978f6320softmax_warp_forwardIN3c108BFloat16EffLi3ELb0ELb0EEEvPT0_PKT_iiiPKbib,@"STO_CUDA_ENTRY STV_DEFAULT"
_ZN43_GLOBAL__N__9ae7fba5_10_SoftMax_cu_9f978f6320softmax_warp_forwardIN3c108BFloat16EffLi3ELb0ELb0EEEvPT0_PKT_iiiPKbib:
        /* <DEDUP_REMOVED lines=82> */
.L_x_3970:
[----:B------:R-:W-:Y:S05]  /*0520*/  BSYNC.RECONVERGENT B0 ;  /* 0x0000000000007941 */ /* 0x000fea0003800200 */
.L_x_3969:
        /* <DEDUP_REMOVED lines=12> */
.L_x_3971:
        /* <DEDUP_REMOVED lines=9> */
.L_x_11307:


//--------------------- .text._ZN43_GLOBAL__N__9ae7fba5_10_SoftMax_cu_9f978f6320softmax_warp_forwardIN3c108BFloat16EffLi2ELb0ELb0EEEvPT0_PKT_iiiPKbib --------------------------
	.section	.text._ZN43_GLOBAL__N__9ae7fba5_10_SoftMax_cu_9f978f6320softmax_warp_forwardIN3c108BFloat16EffLi2ELb0ELb0EEEvPT0_PKT_iiiPKbib,"ax",@progbits
	.align	128
.text._ZN43_GLOBAL__N__9ae7fba5_10_SoftMax_cu_9f978f6320softmax_warp_forwardIN3c108BFloat16EffLi2ELb0ELb0EEEvPT0_PKT_iiiPKbib:
        .type           _ZN43_GLOBAL__N__9ae7fba5_10_SoftMax_cu_9f978f6320softmax_warp_forwardIN3c108BFloat16EffLi2ELb0ELb0EEEvPT0_PKT_iiiPKbib,@function
        .size           _ZN43_GLOBAL__N__9ae7fba5_10_SoftMax_cu_9f978f6320softmax_warp_forwardIN3c108BFloat16EffLi2ELb0ELb0EEEvPT0_PKT_iiiPKbib,(.L_x_11308 - _ZN43_GLOBAL__N__9ae7fba5_10_SoftMax_cu_9f978f6320softmax_warp_forwardIN3c108BFloat16EffLi2ELb0ELb0EEEvPT0_PKT_iiiPKbib)
        .other          _ZN43_GLOBAL__N__9ae7fba5_10_SoftMax_cu_9f978f6320softmax_warp_forwardIN3c108BFloat16EffLi2ELb0ELb0EEEvPT0_PKT_iiiPKbib,@"STO_CUDA_ENTRY STV_DEFAULT"
_ZN43_GLOBAL__N__9ae7fba5_10_SoftMax_cu_9f978f6320softmax_warp_forwardIN3c108BFloat16EffLi2ELb0ELb0EEEvPT0_PKT_iiiPKbib:
        /* <DEDUP_REMOVED lines=46> */
[----:B------:R-:W-:Y:S02]  /*02e0*/  FMUL.FTZ R5, R5, 1.4426950216293334961 ;  /* 0x3fb8aa3b05057820 */ /* 0x000fe40000410000 */
        /* <DEDUP_REMOVED lines=25> */
.L_x_3973:
[----:B------:R-:W-:Y:S05]  /*0480*/  BSYNC.RECONVERGENT B0 ;  /* 0x0000000000007941 */ /* 0x000fea0003800200 */
.L_x_3972:
[----:B------:R-:W-:Y:S05]  /*0490*/  @P0 EXIT ;  /* 0x000000000000094d */ /* 0x000fea0003800000 */
[----:B------:R-:W-:Y:S01]  /*04a0*/  FSETP.NEU.FTZ.AND P0, PT, R11, RZ, PT ;  /* 0x000000ff0b00720b */ /* 0x000fe20003f1d000 */
[----:B------:R-:W2:Y:S01]  /*04b0*/  LDCU.64 UR6, c[0x0][0x380] ;  /* 0x00007000ff0677ac */ /* 0x000ea20008000a00 */
[----:B-1----:R-:W-:Y:S01]  /*04c0*/  IADD3 R4, P1, PT, R2, UR8, RZ ;  /* 0x0000000802047c10 */ /* 0x002fe2000ff3e0ff */
[----:B------:R-:W-:-:S04]  /*04d0*/  IMAD.MOV.U32 R5, RZ, RZ, 0x7fc00000 ;  /* 0x7fc00000ff057424 */ /* 0x000fc800078e00ff */
[----:B------:R-:W-:-:S06]  /*04e0*/  IMAD.X R3, RZ, RZ, R3, P1 ;  /* 0x000000ffff037224 */ /* 0x000fcc00008e0603 */
[----:B------:R-:W1:Y:S01]  /*04f0*/  @P0 MUFU.RCP R0, R11 ;  /* 0x0000000b00000308 */ /* 0x000e620000001000 */
[----:B--2---:R-:W-:-:S04]  /*0500*/  LEA R2, P1, R4, UR6, 0x2 ;  /* 0x0000000604027c11 */ /* 0x004fc8000f8210ff */
[----:B------:R-:W-:Y:S01]  /*0510*/  LEA.HI.X R3, R4, UR7, R3, 0x2, P1 ;  /* 0x0000000704037c11 */ /* 0x000fe200088f1403 */
[----:B-1----:R-:W-:-:S05]  /*0520*/  @P0 FMUL.FTZ R5, R15, R0 ;  /* 0x000000000f050220 */ /* 0x002fca0000410000 */
[----:B------:R-:W-:Y:S01]  /*0530*/  STG.E desc[UR4][R2.64], R5 ;  /* 0x0000000502007986 */ /* 0x000fe2000c101904 */
[----:B------:R-:W-:Y:S05]  /*0540*/  EXIT ;  /* 0x000000000000794d */ /* 0x000fea0003800000 */
.L_x_3974:
        /* <DEDUP_REMOVED lines=11> */
.L_x_11308:


//--------------------- .text._ZN43_GLOBAL__N__9ae7fba5_10_SoftMax_cu_9f978f6320softmax_warp_forwardIN3c108BFloat16EffLi1ELb0ELb0EEEvPT0_PKT_iiiPKbib --------------------------
	.section	.text._ZN43_GLOBAL__N__9ae7fba5_10_SoftMax_cu_9f978f6320softmax_warp_forwardIN3c108BFloat16EffLi1ELb0ELb0EEEvPT0_PKT_iiiPKbib,"ax",@progbits
	.align	128
.text._ZN43_GLOBAL__N__9ae7fba5_10_SoftMax_cu_9f978f6320softmax_warp_forwardIN3c108BFloat16EffLi1ELb0ELb0EEEvPT0_PKT_iiiPKbib:
        .type           _ZN43_GLOBAL__N__9ae7fba5_10_SoftMax_cu_9f978f6320softmax_warp_forwardIN3c108BFloat16EffLi1ELb0ELb0EEEvPT0_PKT_iiiPKbib,@function
        .size           _ZN43_GLOBAL__N__9ae7fba5_10_SoftMax_cu_9f978f6320softmax_warp_forwardIN3c108BFloat16EffLi1ELb0ELb0EEEvPT0_PKT_iiiPKbib,(.L_x_11309 - _ZN43_GLOBAL__N__9ae7fba5_10_SoftMax_cu_9f978f6320softmax_warp_forwardIN3c108BFloat16EffLi1ELb0ELb0EEEvPT0_PKT_iiiPKbib)
        .other          _ZN43_GLOBAL__N__9ae7fba5_10_SoftMax_cu_9f978f6320softmax_warp_forwardIN3c108BFloat16EffLi1ELb0ELb0EEEvPT0_PKT_iiiPKbib,@"STO_CUDA_ENTRY STV_DEFAULT"
_ZN43_GLOBAL__N__9ae7fba5_10_SoftMax_cu_9f978f6320softmax_warp_forwardIN3c108BFloat16EffLi1ELb0ELb0EEEvPT0_PKT_iiiPKbib:
        /* <DEDUP_REMOVED lines=9> */
[----:B------:R-:W-:-:S05]  /*0090*/  IMAD.SHL.U32 R3, R0, 0x2, RZ ;  /* 0x0000000200037824 */ /* 0x000fca00078e00ff */
[C---:B-1----:R-:W-:Y:S01]  /*00a0*/  IADD3 R12, PT, PT, -R3.reuse, UR6, RZ ;  /* 0x00000006030c7c10 */ /* 0x042fe2000fffe1ff */
[----:B--2---:R-:W-:-:S03]  /*00b0*/  IMAD R3, R3, UR7, R2 ;  /* 0x0000000703037c24 */ /* 0x004fc6000f8e0202 */
[C---:B------:R-:W-:Y:S02]  /*00c0*/  ISETP.GE.AND P0, PT, R12.reuse, 0x2, PT ;  /* 0x000000020c00780c */ /* 0x040fe40003f06270 */
[----:B------:R-:W-:Y:S02]  /*00d0*/  ISETP.GE.AND P1, PT, R12, 0x1, PT ;  /* 0x000000010c00780c */ /* 0x000fe40003f26270 */
[C---:B---3--:R-:W-:Y:S02]  /*00e0*/  ISETP.GE.OR P0, PT, R2.reuse, UR8, !P0 ;  /* 0x0000000802007c0c */ /* 0x048fe4000c706670 */
        /* <DEDUP_REMOVED lines=47> */
.L_x_3976:
[----:B------:R-:W-:Y:S05]  /*03e0*/  BSYNC.RECONVERGENT B0 ;  /* 0x0000000000007941 */ /* 0x000fea0003800200 */
.L_x_3975:
[----:B------:R-:W-:Y:S05]  /*03f0*/  @P0 EXIT ;  /* 0x000000000000094d */ /* 0x000fea0003800000 */
[----:B------:R-:W-:Y:S01]  /*0400*/  FSETP.NEU.FTZ.AND P0, PT, R6, RZ, PT ;  /* 0x000000ff0600720b */ /* 0x000fe20003f1d000 */
[----:B------:R-:W2:Y:S01]  /*0410*/  LDCU.64 UR6, c[0x0][0x380] ;  /* 0x00007000ff0677ac */ /* 0x000ea20008000a00 */
[----:B------:R-:W-:Y:S01]  /*0420*/  IADD3 R3, P1, PT, R3, UR8, RZ ;  /* 0x0000000803037c10 */ /* 0x000fe2000ff3e0ff */
[----:B01----:R-:W-:-:S04]  /*0430*/  IMAD.MOV.U32 R5, RZ, RZ, 0x7fc00000 ;  /* 0x7fc00000ff057424 */ /* 0x003fc800078e00ff */
[----:B------:R-:W-:-:S06]  /*0440*/  IMAD.X R0, RZ, RZ, R0, P1 ;  /* 0x000000ffff007224 */ /* 0x000fcc00008e0600 */
[----:B------:R-:W0:Y:S01]  /*0450*/  @P0 MUFU.RCP R4, R6 ;  /* 0x0000000600040308 */ /* 0x000e220000001000 */
[----:B--2---:R-:W-:-:S04]  /*0460*/  LEA R2, P1, R3, UR6, 0x2 ;  /* 0x0000000603027c11 */ /* 0x004fc8000f8210ff */
[----:B------:R-:W-:Y:S01]  /*0470*/  LEA.HI.X R3, R3, UR7, R0, 0x2, P1 ;  /* 0x0000000703037c11 */ /* 0x000fe200088f1400 */
[----:B0-----:R-:W-:-:S05]  /*0480*/  @P0 FMUL.FTZ R5, R13, R4 ;  /* 0x000000040d050220 */ /* 0x001fca0000410000 */
[----:B------:R-:W-:Y:S01]  /*0490*/  STG.E desc[UR4][R2.64], R5 ;  /* 0x0000000502007986 */ /* 0x000fe2000c101904 */
[----:B------:R-:W-:Y:S05]  /*04a0*/  EXIT ;  /* 0x000000000000794d */ /* 0x000fea0003800000 */
.L_x_3977:
        /* <DEDUP_REMOVED lines=13> */
.L_x_11309:


//--------------------- .text._ZN43_GLOBAL__N__9ae7fba5_10_SoftMax_cu_9f978f6320softmax_warp_forwardIN3c108BFloat16EffLi0ELb0ELb0EEEvPT0_PKT_iiiPKbib --------------------------
	.section	.text._ZN43_GLOBAL__N__9ae7fba5_10_SoftMax_cu_9f978f6320softmax_warp_forwardIN3c108BFloat16EffLi0ELb0ELb0EEEvPT0_PKT_iiiPKbib,"ax",@progbits
	.align	128
.text._ZN43_GLOBAL__N__9ae7fba5_10_SoftMax_cu_9f978f6320softmax_warp_forwardIN3c108BFloat16EffLi0ELb0ELb0EEEvPT0_PKT_iiiPKbib:
        .type           _ZN43_GLOBAL__N__9ae7fba5_10_SoftMax_cu_9f978f6320softmax_warp_forwardIN3c108BFloat16EffLi0ELb0ELb0EEEvPT0_PKT_iiiPKbib,@function
        .size           _ZN43_GLOBAL__N__9ae7fba5_10_SoftMax_cu_9f978f6320softmax_warp_forwardIN3c108BFloat16EffLi0ELb0ELb0EEEvPT0_PKT_iiiPKbib,(.L_x_11310 - _ZN43_GLOBAL__N__9ae7fba5_10_SoftMax_cu_9f978f6320softmax_warp_forwardIN3c108BFloat16EffLi0ELb0ELb0EEEvPT0_PKT_iiiPKbib)
        .other          _ZN43_GLOBAL__N__9ae7fba5_10_SoftMax_cu_9f978f6320softmax_warp_forwardIN3c108BFloat16EffLi0ELb0ELb0EEEvPT0_PKT_iiiPKbib,@"STO_CUDA_ENTRY STV_DEFAULT"
_ZN43_GLOBAL__N__9ae7fba5_10_SoftMax_cu_9f978f6320softmax_warp_forwardIN3c108BFloat16EffLi0ELb0ELb0EEEvPT0_PKT_iiiPKbib:
        /* <DEDUP_REMOVED lines=26> */
[----:B------:R0:W5:Y:S01]  /*01a0*/  @!P1 LDG.E.U16 R4, desc[UR4][R4.64] ;  /* 0x0000000404049981 */ /* 0x000162000c1e1500 */
[----:B------:R-:W-:Y:S02]  /*01b0*/  IMAD.MOV.U32 R2, RZ, RZ, -0x800000 ;  /* 0xff800000ff027424 */ /* 0x000fe400078e00ff */
[----:B--2---:R-:W-:-:S04]  /*01c0*/  @!P0 IMAD.U32 R2, R6, 0x10000, RZ ;  /* 0x0001000006028824 */ /* 0x004fc800078e00ff */
[----:B------:R-:W-:Y:S01]  /*01d0*/  FADD.FTZ R2, R2, -R2 ;  /* 0x8000000202027221 */ /* 0x000fe20000010000 */
[----:B0-----:R-:W-:Y:S06]  /*01e0*/  @!P2 EXIT ;  /* 0x000000000000a94d */ /* 0x001fec0003800000 */
[----:B------:R-:W-:Y:S01]  /*01f0*/  FMUL.FTZ R5, R2, 1.4426950216293334961 ;  /* 0x3fb8aa3b02057820 */ /* 0x000fe20000410000 */
[----:B------:R-:W-:Y:S01]  /*0200*/  ISETP.GE.AND P2, PT, R9, UR8, PT ;  /* 0x0000000809007c0c */ /* 0x000fe2000bf46270 */
[----:B------:R-:W-:Y:S01]  /*0210*/  IMAD.MOV.U32 R2, RZ, RZ, -0x800000 ;  /* 0xff800000ff027424 */ /* 0x000fe200078e00ff */
[----:B------:R-:W-:Y:S01]  /*0220*/  BSSY.RECONVERGENT B0, `(.L_x_3978) ;  /* 0x0000011000007945 */ /* 0x000fe20003800200 */
[----:B------:R0:W1:Y:S01]  /*0230*/  MUFU.EX2 R11, R5 ;  /* 0x00000005000b7308 */ /* 0x0000620000000800 */
[----:B-----5:R-:W-:Y:S01]  /*0240*/  @!P1 IMAD.U32 R2, R4, 0x10000, RZ ;  /* 0x0001000004029824 */ /* 0x020fe200078e00ff */
[----:B------:R-:W-:-:S03]  /*0250*/  ISETP.EQ.OR P0, PT, R8, 0x1, P2 ;  /* 0x000000010800780c */ /* 0x000fc60001702670 */
[----:B------:R-:W-:-:S05]  /*0260*/  FADD.FTZ R2, R2, -R2 ;  /* 0x8000000202027221 */ /* 0x000fca0000010000 */
[----:B0-----:R-:W-:Y:S05]  /*0270*/  @P2 BRA `(.L_x_3979) ;  /* 0x00000000002c2947 */ /* 0x001fea0003800000 */
[----:B------:R-:W-:Y:S01]  /*0280*/  FMUL.FTZ R2, R2, 1.4426950216293334961 ;  /* 0x3fb8aa3b02027820 */ /* 0x000fe20000410000 */
[----:B------:R-:W0:Y:S01]  /*0290*/  LDCU.64 UR6, c[0x0][0x380] ;  /* 0x00007000ff0677ac */ /* 0x000e220008000a00 */
[----:B------:R-:W-:Y:S02]  /*02a0*/  IMAD.MOV.U32 R7, RZ, RZ, 0x7fc00000 ;  /* 0x7fc00000ff077424 */ /* 0x000fe400078e00ff */
[----:B------:R-:W2:Y:S02]  /*02b0*/  MUFU.EX2 R9, R2 ;  /* 0x0000000200097308 */ /* 0x000ea40000000800 */
[----:B--2---:R-:W-:Y:S02]  /*02c0*/  FSETP.NEU.FTZ.AND P1, PT, R9, RZ, PT ;  /* 0x000000ff0900720b */ /* 0x004fe40003f3d000 */
[----:B0-----:R-:W-:-:S04]  /*02d0*/  LEA R4, P2, R3, UR6, 0x2 ;  /* 0x0000000603047c11 */ /* 0x001fc8000f8410ff */
[----:B------:R-:W-:-:S07]  /*02e0*/  LEA.HI.X R5, R3, UR7, R0, 0x2, P2 ;  /* 0x0000000703057c11 */ /* 0x000fce00090f1400 */
[----:B------:R-:W-:-:S06]  /*02f0*/  @P1 FADD.FTZ R6, RZ, R9 ;  /* 0x00000009ff061221 */ /* 0x000fcc0000010000 */
[----:B------:R-:W0:Y:S02]  /*0300*/  @P1 MUFU.RCP R6, R6 ;  /* 0x0000000600061308 */ /* 0x000e240000001000 */
[----:B0-----:R-:W-:-:S05]  /*0310*/  @P1 FMUL.FTZ R7, R9, R6 ;  /* 0x0000000609071220 */ /* 0x001fca0000410000 */
[----:B------:R0:W-:Y:S02]  /*0320*/  STG.E desc[UR4][R4.64], R7 ;  /* 0x0000000704007986 */ /* 0x0001e4000c101904 */
.L_x_3979:
[----:B------:R-:W-:Y:S05]  /*0330*/  BSYNC.RECONVERGENT B0 ;  /* 0x0000000000007941 */ /* 0x000fea0003800200 */
.L_x_3978:
[----:B------:R-:W-:Y:S05]  /*0340*/  @P0 EXIT ;  /* 0x000000000000094d */ /* 0x000fea0003800000 */
[----:B-1----:R-:W-:Y:S01]  /*0350*/  FSETP.NEU.FTZ.AND P0, PT, R11, RZ, PT ;  /* 0x000000ff0b00720b */ /* 0x002fe20003f1d000 */
[----:B------:R-:W1:Y:S01]  /*0360*/  LDCU.64 UR6, c[0x0][0x380] ;  /* 0x00007000ff0677ac */ /* 0x000e620008000a00 */
[----:B------:R-:W-:Y:S01]  /*0370*/  IADD3 R3, P1, PT, R3, UR8, RZ ;  /* 0x0000000803037c10 */ /* 0x000fe2000ff3e0ff */
[----:B0-----:R-:W-:-:S04]  /*0380*/  IMAD.MOV.U32 R5, RZ, RZ, 0x7fc00000 ;  /* 0x7fc00000ff057424 */ /* 0x001fc800078e00ff */
[----:B------:R-:W-:-:S06]  /*0390*/  IMAD.X R0, RZ, RZ, R0, P1 ;  /* 0x000000ffff007224 */ /* 0x000fcc00008e0600 */
[----:B------:R-:W-:-:S06]  /*03a0*/  @P0 FADD.FTZ R4, RZ, R11 ;  /* 0x0000000bff040221 */ /* 0x000fcc0000010000 */
[----:B------:R-:W0:Y:S01]  /*03b0*/  @P0 MUFU.RCP R4, R4 ;  /* 0x0000000400040308 */ /* 0x000e220000001000 */
[----:B-1----:R-:W-:-:S04]  /*03c0*/  LEA R2, P1, R3, UR6, 0x2 ;  /* 0x0000000603027c11 */ /* 0x002fc8000f8210ff */
[----:B------:R-:W-:Y:S01]  /*03d0*/  LEA.HI.X R3, R3, UR7, R0, 0x2, P1 ;  /* 0x0000000703037c11 */ /* 0x000fe200088f1400 */
[----:B0-----:R-:W-:-:S05]  /*03e0*/  @P0 FMUL.FTZ R5, R11, R4 ;  /* 0x000000040b050220 */ /* 0x001fca0000410000 */
[----:B------:R-:W-:Y:S01]  /*03f0*/  STG.E desc[UR4][R2.64], R5 ;  /* 0x0000000502007986 */ /* 0x000fe2000c101904 */
[----:B------:R-:W-:Y:S05]  /*0400*/  EXIT ;  /* 0x000000000000794d */ /* 0x000fea0003800000 */
.L_x_3980:
        /* <DEDUP_REMOVED lines=15> */
.L_x_11310:


//--------------------- .text._ZN43_GLOBAL__N__9ae7fba5_10_SoftMax_cu_9f978f6320softmax_warp_forwardIN3c108BFloat16ES2_fLi11ELb0ELb0EEEvPT0_PKT_iiiPKbib --------------------------
	.section	.text._ZN43_GLOBAL__N__9ae7fba5_10_SoftMax_cu_9f978f6320softmax_warp_forwardIN3c108BFloat16ES2_fLi11ELb0ELb0EEEvPT0_PKT_iiiPKbib,"ax",@progbits
	.align	128
.text._ZN43_GLOBAL__N__9ae7fba5_10_SoftMax_cu_9f978f6320softmax_warp_forwardIN3c108BFloat16ES2_fLi11ELb0ELb0EEEvPT0_PKT_iiiPKbib:
        .type           _ZN43_GLOBAL__N__9ae7fba5_10_SoftMax_cu_9f978f6320softmax_warp_forwardIN3c108BFloat16ES2_fLi11ELb0ELb0EEEvPT0_PKT_iiiPKbib,@function
        .size           _ZN43_GLOBAL__N__9ae7fba5_10_SoftMax_cu_9f978f6320softmax_warp_forwardIN3c108BFloat16ES2_fLi11ELb0ELb0EEEvPT0_PKT_iiiPKbib,(.L_x_11311 - _ZN43_GLOBAL__N__9ae7fba5_10_SoftMax_cu_9f978f6320softmax_warp_forwardIN3c108BFloat16ES2_fLi11ELb0ELb0EEEvPT0_PKT_iiiPKbib)
        .other          _ZN43_GLOBAL__N__9ae7fba5_10_SoftMax_cu_9f978f6320softmax_warp_forwardIN3c108BFloat16ES2_fLi11ELb0ELb0EEEvPT0_PKT_iiiPKbib,@"STO_CUDA_ENTRY STV_DEFAULT"
_ZN43_GLOBAL__N__9ae7fba5_10_SoftMax_cu_9f978f6320softmax_warp_forwardIN3c108BFloat16ES2_fLi11ELb0ELb0EEEvPT0_PKT_iiiPKbib:
        /* <DEDUP_REMOVED lines=20> */
[----:B------:R-:W-:Y:S02]  /*0140*/  ISETP.GE.AND P0, PT, R115, UR8, PT ;  /* 0x0000000873007c0c */ /* 0x000fe4000bf06270 */
[----:B------:R-:W-:Y:S02]  /*0150*/  IADD3 R25, PT, PT, R23, 0x80, RZ ;  /* 0x0000008017197810 */ /* 0x000fe40007ffe0ff */
[----:B------:R-:W-:-:S02]  /*0160*/  P2R R0, PR, RZ, 0x1 ;  /* 0x00000001ff007803 */ /* 0x000fc40000000000 */
[C---:B------:R-:W-:Y:S01]  /*0170*/  ISETP.LT.OR P0, PT, R4.reuse, 0x1, P0 ;  /* 0x000000010400780c */ /* 0x040fe20000701670 */
[----:B------:R-:W-:Y:S01]  /*0180*/  IMAD.MOV.U32 R106, RZ, RZ, -0x800000 ;  /* 0xff800000ff6a7424 */ /* 0x000fe200078e00ff */
[----:B------:R-:W-:-:S03]  /*0190*/  ISETP.LT.OR P1, PT, R4, 0x1, P1 ;  /* 0x000000010400780c */ /* 0x000fc60000f21670 */
[----:B0-----:R-:W2:Y:S08]  /*01a0*/  @!P2 LDG.E.U16 R0, desc[UR4][R48.64+0x40] ;  /* 0x000040043000a981 */ /* 0x001eb0000c1e1500 */
[----:B------:R-:W3:Y:S01]  /*01b0*/  @!P0 LDG.E.U16 R2, desc[UR4][R48.64+0x80] ;  /* 0x0000800430028981 */ /* 0x000ee2000c1e1500 */
[----:B------:R-:W-:Y:S02]  /*01c0*/  VIADD R24, R23, 0x60 ;  /* 0x0000006017187836 */ /* 0x000fe40000000000 */
[----:B------:R-:W-:Y:S01]  /*01d0*/  IMAD.MOV.U32 R93, RZ, RZ, -0x800000 ;  /* 0xff800000ff5d7424 */ /* 0x000fe200078e00ff */
[----:B------:R-:W4:Y:S02]  /*01e0*/  @!P1 LDG.E.U16 R3, desc[UR4][R48.64] ;  /* 0x0000000430039981 */ /* 0x000f24000c1e1500 */
[----:B------:R-:W-:Y:S01]  /*01f0*/  ISETP.GE.AND P3, PT, R24, UR8, PT ;  /* 0x0000000818007c0c */ /* 0x000fe2000bf66270 */
[----:B--2---:R-:W-:Y:S01]  /*0200*/  @!P2 IMAD.U32 R106, R0, 0x10000, RZ ;  /* 0x00010000006aa824 */ /* 0x004fe200078e00ff */
[----:B------:R-:W-:Y:S01]  /*0210*/  ISETP.GE.AND P2, PT, R25, UR8, PT ;  /* 0x0000000819007c0c */ /* 0x000fe2000bf46270 */
[----:B---3--:R-:W-:-:S03]  /*0220*/  @!P0 IMAD.U32 R93, R2, 0x10000, RZ ;  /* 0x00010000025d8824 */ /* 0x008fc600078e00ff */
[----:B------:R-:W-:Y:S02]  /*0230*/  ISETP.LT.OR P0, PT, R4, 0x1, P2 ;  /* 0x000000010400780c */ /* 0x000fe40001701670 */
[----:B------:R-:W-:Y:S02]  /*0240*/  P2R R0, PR, RZ, 0x8 ;  /* 0x00000008ff007803 */ /* 0x000fe40000000000 */
[----:B------:R-:W-:-:S09]  /*0250*/  P2R R0, PR, RZ, 0x4 ;  /* 0x00000004ff007803 */ /* 0x000fd20000000000 */
[----:B------:R-:W2:Y:S01]  /*0260*/  @!P0 LDG.E.U16 R0, desc[UR4][R48.64+0x100] ;  /* 0x0001000430008981 */ /* 0x000ea2000c1e1500 */
[----:B------:R-:W-:Y:S02]  /*0270*/  VIADD R26, R23, 0xa0 ;  /* 0x000000a0171a7836 */ /* 0x000fe40000000000 */
[----:B------:R-:W-:-:S03]  /*0280*/  IMAD.MOV.U32 R97, RZ, RZ, -0x800000 ;  /* 0xff800000ff617424 */ /* 0x000fc600078e00ff */
[----:B------:R-:W-:Y:S01]  /*0290*/  ISETP.GE.AND P2, PT, R26, UR8, PT ;  /* 0x000000081a007c0c */ /* 0x000fe2000bf46270 */
[----:B------:R-:W-:Y:S02]  /*02a0*/  IMAD.MOV.U32 R95, RZ, RZ, -0x800000 ;  /* 0xff800000ff5f7424 */ /* 0x000fe400078e00ff */
[----:B----4-:R-:W-:Y:S01]  /*02b0*/  @!P1 IMAD.U32 R95, R3, 0x10000, RZ ;  /* 0x00010000035f9824 */ /* 0x010fe200078e00ff */
[----:B------:R-:W-:-:S13]  /*02c0*/  ISETP.LT.OR P1, PT, R4, 0x1, P3 ;  /* 0x000000010400780c */ /* 0x000fda0001f21670 */
[----:B------:R-:W3:Y:S01]  /*02d0*/  @!P1 LDG.E.U16 R2, desc[UR4][R48.64+0xc0] ;  /* 0x0000c00430029981 */ /* 0x000ee2000c1e1500 */
[----:B--2---:R-:W-:Y:S01]  /*02e0*/  @!P0 IMAD.U32 R97, R0, 0x10000, RZ ;  /* 0x0001000000618824 */ /* 0x004fe200078e00ff */
[----:B------:R-:W-:Y:S02]  /*02f0*/  ISETP.LT.OR P0, PT, R4, 0x1, P2 ;  /* 0x000000010400780c */ /* 0x000fe40001701670 */
[----:B------:R-:W-:-:S11]  /*0300*/  P2R R0, PR, RZ, 0x4 ;  /* 0x00000004ff007803 */ /* 0x000fd60000000000 */
[----:B------:R-:W2:Y:S01]  /*0310*/  @!P0 LDG.E.U16 R0, desc[UR4][R48.64+0x140] ;  /* 0x0001400430008981 */ /* 0x000ea2000c1e1500 */
[----:B------:R-:W-:Y:S02]  /*0320*/  IMAD.MOV.U32 R47, RZ, RZ, -0x800000 ;  /* 0xff800000ff2f7424 */ /* 0x000fe400078e00ff */
[----:B------:R-:W-:Y:S01]  /*0330*/  IMAD.MOV.U32 R105, RZ, RZ, -0x800000 ;  /* 0xff800000ff697424 */ /* 0x000fe200078e00ff */
[----:B---3--:R-:W-:Y:S01]  /*0340*/  @!P1 SHF.L.U32 R105, R2, 0x10, RZ ;  /* 0x0000001002699819 */ /* 0x008fe200000006ff */
[----:B------:R-:W-:-:S05]  /*0350*/  VIADD R27, R23, 0xc0 ;  /* 0x000000c0171b7836 */ /* 0x000fca0000000000 */
        /* <DEDUP_REMOVED lines=13> */
[----:B------:R-:W-:Y:S01]  /*0430*/  VIADD R28, R23, 0xe0 ;  /* 0x000000e0171c7836 */ /* 0x000fe20000000000 */
[----:B------:R-:W-:-:S04]  /*0440*/  MOV R91, 0xff800000 ;  /* 0xff800000005b7802 */ /* 0x000fc80000000f00 */
[----:B------:R-:W-:Y:S01]  /*0450*/  ISETP.GE.AND P1, PT, R28, UR8, PT ;  /* 0x000000081c007c0c */ /* 0x000fe2000bf26270 */
[----:B--2---:R-:W-:Y:S01]  /*0460*/  @!P0 IMAD.U32 R91, R2, 0x10000, RZ ;  /* 0x00010000025b8824 */ /* 0x004fe200078e00ff */
[----:B------:R-:W-:-:S04]  /*0470*/  FSETP.GT.FTZ.AND P0, PT, R0, R47, PT ;  /* 0x0000002f0000720b */ /* 0x000fc80003f14000 */
[----:B------:R-:W-:Y:S02]  /*0480*/  FSEL R2, R0, R47, P0 ;  /* 0x0000002f00027208 */ /* 0x000fe40000000000 */
[----:B------:R-:W-:Y:S02]  /*0490*/  ISETP.LT.OR P0, PT, R4, 0x1, P1 ;  /* 0x000000010400780c */ /* 0x000fe40000f01670 */
[----:B------:R-:W-:-:S11]  /*04a0*/  P2R R0, PR, RZ, 0x2 ;  /* 0x00000002ff007803 */ /* 0x000fd60000000000 */
[----:B------:R-:W2:Y:S01]  /*04b0*/  @!P0 LDG.E.U16 R0, desc[UR4][R48.64+0x1c0] ;  /* 0x0001c00430008981 */ /* 0x000ea2000c1e1500 */
[----:B------:R-:W-:Y:S02]  /*04c0*/  VIADD R29, R23, 0x100 ;  /* 0x00000100171d7836 */ /* 0x000fe40000000000 */
        /* <DEDUP_REMOVED lines=163> */
[----:B------:R-:W-:Y:S01]  /*0f00*/  FSETP.GT.FTZ.AND P0, PT, R3, R66, PT ;  /* 0x000000420300720b */ /* 0x000fe20003f14000 */
[----:B------:R-:W-:-:S03]  /*0f10*/  VIADD R0, R23, 0x340 ;  /* 0x0000034017007836 */ /* 0x000fc60000000000 */
[----:B------:R-:W-:Y:S02]  /*0f20*/  FSEL R2, R3, R66, P0 ;  /* 0x0000004203027208 */ /* 0x000fe40000000000 */
[----:B------:R-:W-:-:S04]  /*0f30*/  ISETP.GE.AND P0, PT, R0, UR8, PT ;  /* 0x0000000800007c0c */ /* 0x000fc8000bf06270 */
[----:B------:R-:W-:-:S13]  /*0f40*/  ISETP.LT.OR P1, PT, R4, 0x1, P0 ;  /* 0x000000010400780c */ /* 0x000fda0000721670 */
[----:B------:R-:W2:Y:S01]  /*0f50*/  @!P1 LDG.E.U16 R0, desc[UR4][R48.64+0x680] ;  /* 0x0006800430009981 */ /* 0x000ea2000c1e1500 */
[----:B------:R-:W-:Y:S01]  /*0f60*/  MOV R68, 0xff800000 ;  /* 0xff80000000447802 */ /* 0x000fe20000000f00 */
[----:B--2---:R-:W-:Y:S01]  /*0f70*/  @!P1 IMAD.U32 R68, R0, 0x10000, RZ ;  /* 0x0001000000449824 */ /* 0x004fe200078e00ff */
[----:B------:R-:W-:Y:S01]  /*0f80*/  FSETP.GT.FTZ.AND P1, PT, R2, R67, PT ;  /* 0x000000430200720b */ /* 0x000fe20003f34000 */
[----:B------:R-:W-:-:S03]  /*0f90*/  VIADD R0, R23, 0x360 ;  /* 0x0000036017007836 */ /* 0x000fc60000000000 */
[----:B------:R-:W-:Y:S02]  /*0fa0*/  FSEL R3, R2, R67, P1 ;  /* 0x0000004302037208 */ /* 0x000fe40000800000 */
[----:B------:R-:W-:-:S04]  /*0fb0*/  ISETP.GE.AND P1, PT, R0, UR8, PT ;  /* 0x0000000800007c0c */ /* 0x000fc8000bf26270 */
[----:B------:R-:W-:-:S13]  /*0fc0*/  ISETP.LT.OR P2, PT, R4, 0x1, P1 ;  /* 0x000000010400780c */ /* 0x000fda0000f41670 */
        /* <DEDUP_REMOVED lines=30> */
[----:B------:R-:W-:-:S04]  /*11b0*/  ISETP.GE.AND P5, PT, R4, 0x1, PT ;  /* 0x000000010400780c */ /* 0x000fc80003fa6270 */
[----:B------:R-:W-:-:S13]  /*11c0*/  ISETP.GE.OR P6, PT, R0, UR8, !P5 ;  /* 0x0000000800007c0c */ /* 0x000fda000efc6670 */
[----:B------:R-:W2:Y:S01]  /*11d0*/  @!P6 LDG.E.U16 R0, desc[UR4][R48.64+0x7c0] ;  /* 0x0007c0043000e981 */ /* 0x000ea2000c1e1500 */
[----:B------:R-:W-:Y:S02]  /*11e0*/  IMAD.MOV.U32 R73, RZ, RZ, -0x800000 ;  /* 0xff800000ff497424 */ /* 0x000fe400078e00ff */
[----:B--2---:R-:W-:Y:S01]  /*11f0*/  @!P6 IMAD.U32 R73, R0, 0x10000, RZ ;  /* 0x000100000049e824 */ /* 0x004fe200078e00ff */
[----:B------:R-:W-:Y:S01]  /*1200*/  FSETP.GT.FTZ.AND P6, PT, R3, R72, PT ;  /* 0x000000480300720b */ /* 0x000fe20003fd4000 */
[----:B------:R-:W-:-:S03]  /*1210*/  VIADD R0, R23, 0x400 ;  /* 0x0000040017007836 */ /* 0x000fc60000000000 */
[----:B------:R-:W-:Y:S02]  /*1220*/  FSEL R2, R3, R72, P6 ;  /* 0x0000004803027208 */ /* 0x000fe40003000000 */
[----:B------:R-:W-:-:S13]  /*1230*/  ISETP.GE.OR P6, PT, R0, UR8, !P5 ;  /* 0x0000000800007c0c */ /* 0x000fda000efc6670 */
[----:B------:R-:W2:Y:S01]  /*1240*/  @!P6 LDG.E.U16 R0, desc[UR4][R48.64+0x800] ;  /* 0x000800043000e981 */ /* 0x000ea2000c1e1500 */
[----:B------:R-:W-:Y:S01]  /*1250*/  MOV R74, 0xff800000 ;  /* 0xff800000004a7802 */ /* 0x000fe20000000f00 */
[----:B--2---:R-:W-:Y:S01]  /*1260*/  @!P6 IMAD.U32 R74, R0, 0x10000, RZ ;  /* 0x00010000004ae824 */ /* 0x004fe200078e00ff */
[----:B------:R-:W-:Y:S01]  /*1270*/  FSETP.GT.FTZ.AND P6, PT, R2, R73, PT ;  /* 0x000000490200720b */ /* 0x000fe20003fd4000 */
[----:B------:R-:W-:-:S03]  /*1280*/  VIADD R0, R23, 0x420 ;  /* 0x0000042017007836 */ /* 0x000fc60000000000 */
[----:B------:R-:W-:Y:S02]  /*1290*/  FSEL R3, R2, R73, P6 ;  /* 0x0000004902037208 */ /* 0x000fe40003000000 */
        /* <DEDUP_REMOVED lines=66> */
[----:B--2---:R-:W-:Y:S02]  /*16c0*/  @!P6 IMAD.U32 R84, R0, 0x10000, RZ ;  /* 0x000100000054e824 */ /* 0x004fe400078e00ff */
[----:B------:R-:W0:Y:S01]  /*16d0*/  S2R R0, SR_TID.X ;  /* 0x0000000000007919 */ /* 0x000e220000002100 */
[----:B------:R-:W-:-:S04]  /*16e0*/  FSETP.GT.FTZ.AND P6, PT, R2, R83, PT ;  /* 0x000000530200720b */ /* 0x000fc80003fd4000 */
[----:B------:R-:W-:Y:S01]  /*16f0*/  FSEL R3, R2, R83, P6 ;  /* 0x0000005302037208 */ /* 0x000fe20003000000 */
[----:B0-----:R-:W-:-:S05]  /*1700*/  VIADD R21, R0, 0x560 ;  /* 0x0000056000157836 */ /* 0x001fca0000000000 */
[----:B------:R-:W-:-:S13]  /*1710*/  ISETP.GE.OR P6, PT, R21, UR8, !P5 ;  /* 0x0000000815007c0c */ /* 0x000fda000efc6670 */
[----:B------:R-:W2:Y:S01]  /*1720*/  @!P6 LDG.E.U16 R2, desc[UR4][R48.64+0xac0] ;  /* 0x000ac0043002e981 */ /* 0x000ea2000c1e1500 */
[----:B------:R-:W-:Y:S02]  /*1730*/  IMAD.MOV.U32 R85, RZ, RZ, -0x800000 ;  /* 0xff800000ff557424 */ /* 0x000fe400078e00ff */
[----:B------:R-:W-:Y:S02]  /*1740*/  VIADD R20, R0, 0x580 ;  /* 0x0000058000147836 */ /* 0x000fe40000000000 */
[----:B--2---:R-:W-:Y:S01]  /*1750*/  @!P6 IMAD.U32 R85, R2, 0x10000, RZ ;  /* 0x000100000255e824 */ /* 0x004fe200078e00ff */
[----:B------:R-:W-:-:S04]  /*1760*/  FSETP.GT.FTZ.AND P6, PT, R3, R84, PT ;  /* 0x000000540300720b */ /* 0x000fc80003fd4000 */
[----:B------:R-:W-:Y:S02]  /*1770*/  FSEL R4, R3, R84, P6 ;  /* 0x0000005403047208 */ /* 0x000fe40003000000 */
[----:B------:R-:W-:-:S13]  /*1780*/  ISETP.GE.OR P6, PT, R20, UR8, !P5 ;  /* 0x0000000814007c0c */ /* 0x000fda000efc6670 */
[----:B------:R-:W2:Y:S01]  /*1790*/  @!P6 LDG.E.U16 R2, desc[UR4][R48.64+0xb00] ;  /* 0x000b00043002e981 */ /* 0x000ea2000c1e1500 */
[----:B------:R-:W-:Y:S01]  /*17a0*/  MOV R86, 0xff800000 ;  /* 0xff80000000567802 */ /* 0x000fe20000000f00 */
[----:B------:R-:W-:Y:S02]  /*17b0*/  VIADD R19, R0, 0x5a0 ;  /* 0x000005a000137836 */ /* 0x000fe40000000000 */
[----:B--2---:R-:W-:Y:S01]  /*17c0*/  @!P6 IMAD.U32 R86, R2, 0x10000, RZ ;  /* 0x000100000256e824 */ /* 0x004fe200078e00ff */
[----:B------:R-:W-:-:S04]  /*17d0*/  FSETP.GT.FTZ.AND P6, PT, R4, R85, PT ;  /* 0x000000550400720b */ /* 0x000fc80003fd4000 */
[----:B------:R-:W-:Y:S02]  /*17e0*/  FSEL R3, R4, R85, P6 ;  /* 0x0000005504037208 */ /* 0x000fe40003000000 */
        /* <DEDUP_REMOVED lines=108> */
[----:B--2---:R-:W-:Y:S01]  /*1eb0*/  @!P6 IMAD.U32 R112, R2, 0x10000, RZ ;  /* 0x000100000270e824 */ /* 0x004fe200078e00ff */
[----:B------:R-:W-:-:S04]  /*1ec0*/  FSETP.GT.FTZ.AND P6, PT, R3, R102, PT ;  /* 0x000000660300720b */ /* 0x000fc80003fd4000 */
[----:B------:R-:W-:Y:S01]  /*1ed0*/  FSEL R99, R3, R102, P6 ;  /* 0x0000006603637208 */ /* 0x000fe20003000000 */
[----:B------:R-:W-:-:S05]  /*1ee0*/  VIADD R3, R0, 0x7a0 ;  /* 0x000007a000037836 */ /* 0x000fca0000000000 */
        /* <DEDUP_REMOVED lines=121> */
[----:B------:R-:W3:Y:S01]  /*2680*/  MUFU.EX2 R50, R119 ;  /* 0x0000007700327308 */ /* 0x000ee20000000800 */
[----:B------:R-:W-:Y:S01]  /*2690*/  FMUL.FTZ R116, R51, 1.4426950216293334961 ;  /* 0x3fb8aa3b33747820 */ /* 0x000fe20000410000 */
[----:B0-----:R-:W-:Y:S02]  /*26a0*/  FADD.FTZ R112, R112, R47 ;  /* 0x0000002f70707221 */ /* 0x001fe40000010000 */
[----:B------:R-:W0:Y:S01]  /*26b0*/  MUFU.EX2 R51, R114 ;  /* 0x0000007200337308 */ /* 0x000e220000000800 */
[----:B------:R-:W-:Y:S01]  /*26c0*/  FMUL.FTZ R117, R52, 1.4426950216293334961 ;  /* 0x3fb8aa3b34757820 */ /* 0x000fe20000410000 */
[----:B-1----:R-:W-:Y:S02]  /*26d0*/  FADD.FTZ R112, R112, R109 ;  /* 0x0000006d70707221 */ /* 0x002fe40000010000 */
[----:B------:R-:W1:Y:S02]  /*26e0*/  MUFU.EX2 R52, R116 ;  /* 0x0000007400347308 */ /* 0x000e640000000800 */
[----:B--2---:R-:W-:Y:S01]  /*26f0*/  FADD.FTZ R49, R112, R111 ;  /* 0x0000006f70317221 */ /* 0x004fe20000010000 */
[----:B------:R-:W-:-:S02]  /*2700*/  FMUL.FTZ R112, R53, 1.4426950216293334961 ;  /* 0x3fb8aa3b35707820 */ /* 0x000fc40000410000 */
[----:B------:R2:W4:Y:S01]  /*2710*/  MUFU.EX2 R53, R117 ;  /* 0x0000007500357308 */ /* 0x0005220000000800 */
[----:B---3--:R-:W-:Y:S01]  /*2720*/  FADD.FTZ R48, R49, R50 ;  /* 0x0000003231307221 */ /* 0x008fe20000010000 */
[----:B------:R-:W-:Y:S02]  /*2730*/  FMUL.FTZ R118, R54, 1.4426950216293334961 ;  /* 0x3fb8aa3b36767820 */ /* 0x000fe40000410000 */
[----:B------:R3:W5:Y:S01]  /*2740*/  MUFU.EX2 R54, R112 ;  /* 0x0000007000367308 */ /* 0x0007620000000800 */
[----:B0-----:R-:W-:Y:S01]  /*2750*/  FADD.FTZ R49, R48, R51 ;  /* 0x0000003330317221 */ /* 0x001fe20000010000 */
[----:B------:R-:W-:Y:S02]  /*2760*/  FMUL.FTZ R114, R55, 1.4426950216293334961 ;  /* 0x3fb8aa3b37727820 */ /* 0x000fe40000410000 */
[----:B------:R0:W0:Y:S01]  /*2770*/  MUFU.EX2 R55, R118 ;  /* 0x0000007600377308 */ /* 0x0000220000000800 */
[----:B-1----:R-:W-:Y:S01]  /*2780*/  FADD.FTZ R48, R49, R52 ;  /* 0x0000003431307221 */ /* 0x002fe20000010000 */
[----:B------:R-:W-:-:S02]  /*2790*/  FMUL.FTZ R116, R56, 1.4426950216293334961 ;  /* 0x3fb8aa3b38747820 */ /* 0x000fc40000410000 */
[----:B------:R1:W1:Y:S01]  /*27a0*/  MUFU.EX2 R56, R114 ;  /* 0x0000007200387308 */ /* 0x0002620000000800 */
[----:B--2---:R-:W-:Y:S01]  /*27b0*/  FMUL.FTZ R117, R57, 1.4426950216293334961 ;  /* 0x3fb8aa3b39757820 */ /* 0x004fe20000410000 */
[----:B----4-:R-:W-:Y:S02]  /*27c0*/  FADD.FTZ R49, R48, R53 ;  /* 0x0000003530317221 */ /* 0x010fe40000010000 */
[----:B------:R2:W4:Y:S01]  /*27d0*/  MUFU.EX2 R57, R116 ;  /* 0x0000007400397308 */ /* 0x0005220000000800 */
[----:B---3--:R-:W-:Y:S01]  /*27e0*/  FMUL.FTZ R112, R58, 1.4426950216293334961 ;  /* 0x3fb8aa3b3a707820 */ /* 0x008fe20000410000 */
[----:B-----5:R-:W-:Y:S02]  /*27f0*/  FADD.FTZ R48, R49, R54 ;  /* 0x0000003631307221 */ /* 0x020fe40000010000 */
[----:B------:R3:W5:Y:S01]  /*2800*/  MUFU.EX2 R58, R117 ;  /* 0x00000075003a7308 */ /* 0x0007620000000800 */
[----:B0-----:R-:W-:Y:S01]  /*2810*/  FMUL.FTZ R118, R59, 1.4426950216293334961 ;  /* 0x3fb8aa3b3b767820 */ /* 0x001fe20000410000 */
[----:B------:R-:W-:-:S02]  /*2820*/  FADD.FTZ R49, R48, R55 ;  /* 0x0000003730317221 */ /* 0x000fc40000010000 */
[----:B------:R0:W0:Y:S01]  /*2830*/  MUFU.EX2 R59, R112 ;  /* 0x00000070003b7308 */ /* 0x0000220000000800 */
[----:B-1----:R-:W-:Y:S01]  /*2840*/  FMUL.FTZ R114, R60, 1.4426950216293334961 ;  /* 0x3fb8aa3b3c727820 */ /* 0x002fe20000410000 */
[----:B------:R-:W-:Y:S02]  /*2850*/  FADD.FTZ R48, R49, R56 ;  /* 0x0000003831307221 */ /* 0x000fe40000010000 */
[----:B------:R1:W1:Y:S01]  /*2860*/  MUFU.EX2 R60, R118 ;  /* 0x00000076003c7308 */ /* 0x0002620000000800 */
[----:B--2---:R-:W-:Y:S01]  /*2870*/  FMUL.FTZ R116, R61, 1.4426950216293334961 ;  /* 0x3fb8aa3b3d747820 */ /* 0x004fe20000410000 */
[----:B----4-:R-:W-:Y:S02]  /*2880*/  FADD.FTZ R49, R48, R57 ;  /* 0x0000003930317221 */ /* 0x010fe40000010000 */
[----:B------:R2:W4:Y:S01]  /*2890*/  MUFU.EX2 R61, R114 ;  /* 0x00000072003d7308 */ /* 0x0005220000000800 */
[----:B---3--:R-:W-:Y:S01]  /*28a0*/  FMUL.FTZ R117, R62, 1.4426950216293334961 ;  /* 0x3fb8aa3b3e757820 */ /* 0x008fe20000410000 */
[----:B-----5:R-:W-:-:S02]  /*28b0*/  FADD.FTZ R48, R49, R58 ;  /* 0x0000003a31307221 */ /* 0x020fc40000010000 */
[----:B------:R3:W5:Y:S01]  /*28c0*/  MUFU.EX2 R62, R116 ;  /* 0x00000074003e7308 */ /* 0x0007620000000800 */
[----:B0-----:R-:W-:Y:S01]  /*28d0*/  FMUL.FTZ R112, R63, 1.4426950216293334961 ;  /* 0x3fb8aa3b3f707820 */ /* 0x001fe20000410000 */
[----:B------:R-:W-:Y:S02]  /*28e0*/  FADD.FTZ R49, R48, R59 ;  /* 0x0000003b30317221 */ /* 0x000fe40000010000 */
[----:B------:R0:W0:Y:S01]  /*28f0*/  MUFU.EX2 R63, R117 ;  /* 0x00000075003f7308 */ /* 0x0000220000000800 */
[----:B-1----:R-:W-:Y:S01]  /*2900*/  FMUL.FTZ R118, R64, 1.4426950216293334961 ;  /* 0x3fb8aa3b40767820 */ /* 0x002fe20000410000 */
[----:B------:R-:W-:Y:S02]  /*2910*/  FADD.FTZ R48, R49, R60 ;  /* 0x0000003c31307221 */ /* 0x000fe40000010000 */
[----:B------:R1:W1:Y:S01]  /*2920*/  MUFU.EX2 R64, R112 ;  /* 0x0000007000407308 */ /* 0x0002620000000800 */
[----:B--2---:R-:W-:Y:S01]  /*2930*/  FMUL.FTZ R114, R65, 1.4426950216293334961 ;  /* 0x3fb8aa3b41727820 */ /* 0x004fe20000410000 */
[----:B----4-:R-:W-:-:S02]  /*2940*/  FADD.FTZ R49, R48, R61 ;  /* 0x0000003d30317221 */ /* 0x010fc40000010000 */
[----:B------:R2:W4:Y:S01]  /*2950*/  MUFU.EX2 R65, R118 ;  /* 0x0000007600417308 */ /* 0x0005220000000800 */
[----:B---3--:R-:W-:Y:S01]  /*2960*/  FMUL.FTZ R116, R66, 1.4426950216293334961 ;  /* 0x3fb8aa3b42747820 */ /* 0x008fe20000410000 */
[----:B-----5:R-:W-:Y:S02]  /*2970*/  FADD.FTZ R48, R49, R62 ;  /* 0x0000003e31307221 */ /* 0x020fe40000010000 */
[----:B------:R3:W5:Y:S01]  /*2980*/  MUFU.EX2 R66, R114 ;  /* 0x0000007200427308 */ /* 0x0007620000000800 */
[----:B0-----:R-:W-:Y:S01]  /*2990*/  FMUL.FTZ R117, R67, 1.4426950216293334961 ;  /* 0x3fb8aa3b43757820 */ /* 0x001fe20000410000 */
[----:B------:R-:W-:Y:S02]  /*29a0*/  FADD.FTZ R49, R48, R63 ;  /* 0x0000003f30317221 */ /* 0x000fe40000010000 */
[----:B------:R0:W0:Y:S01]  /*29b0*/  MUFU.EX2 R67, R116 ;  /* 0x0000007400437308 */ /* 0x0000220000000800 */
[----:B-1----:R-:W-:Y:S01]  /*29c0*/  FMUL.FTZ R112, R68, 1.4426950216293334961 ;  /* 0x3fb8aa3b44707820 */ /* 0x002fe20000410000 */
[----:B------:R-:W-:-:S02]  /*29d0*/  FADD.FTZ R48, R49, R64 ;  /* 0x0000004031307221 */ /* 0x000fc40000010000 */
        /* <DEDUP_REMOVED lines=93> */
[----:B------:R-:W0:Y:S01]  /*2fb0*/  MUFU.EX2 R100, R112 ;  /* 0x0000007000647308 */ /* 0x000e220000000800 */
[----:B-1----:R-:W-:Y:S01]  /*2fc0*/  FMUL.FTZ R114, R101, 1.4426950216293334961 ;  /* 0x3fb8aa3b65727820 */ /* 0x002fe20000410000 */
[----:B------:R-:W-:Y:S02]  /*2fd0*/  FADD.FTZ R49, R49, R96 ;  /* 0x0000006031317221 */ /* 0x000fe40000010000 */
[----:B------:R1:W1:Y:S01]  /*2fe0*/  MUFU.EX2 R101, R118 ;  /* 0x0000007600657308 */ /* 0x0002620000000800 */
[----:B--2---:R-:W-:Y:S01]  /*2ff0*/  FMUL.FTZ R116, R102, 1.4426950216293334961 ;  /* 0x3fb8aa3b66747820 */ /* 0x004fe20000410000 */
[----:B----4-:R-:W-:-:S02]  /*3000*/  FADD.FTZ R48, R49, R98 ;  /* 0x0000006231307221 */ /* 0x010fc40000010000 */
[----:B------:R-:W2:Y:S01]  /*3010*/  MUFU.EX2 R102, R114 ;  /* 0x0000007200667308 */ /* 0x000ea20000000800 */
[----:B---3--:R-:W-:Y:S01]  /*3020*/  FMUL.FTZ R117, R103, 1.4426950216293334961 ;  /* 0x3fb8aa3b67757820 */ /* 0x008fe20000410000 */
[----:B-----5:R-:W-:Y:S02]  /*3030*/  FADD.FTZ R49, R48, R99 ;  /* 0x0000006330317221 */ /* 0x020fe40000010000 */
[----:B------:R-:W3:Y:S01]  /*3040*/  MUFU.EX2 R103, R116 ;  /* 0x0000007400677308 */ /* 0x000ee20000000800 */
[----:B------:R-:W-:Y:S01]  /*3050*/  FMUL.FTZ R119, R104, 1.4426950216293334961 ;  /* 0x3fb8aa3b68777820 */ /* 0x000fe20000410000 */
[----:B0-----:R-:W-:Y:S02]  /*3060*/  FADD.FTZ R48, R49, R100 ;  /* 0x0000006431307221 */ /* 0x001fe40000010000 */
[----:B------:R-:W0:Y:S01]  /*3070*/  MUFU.EX2 R104, R117 ;  /* 0x0000007500687308 */ /* 0x000e220000000800 */
[----:B-1----:R-:W-:Y:S01]  /*3080*/  FMUL.FTZ R118, R107, 1.4426950216293334961 ;  /* 0x3fb8aa3b6b767820 */ /* 0x002fe20000410000 */
[----:B------:R-:W-:-:S02]  /*3090*/  FADD.FTZ R49, R48, R101 ;  /* 0x0000006530317221 */ /* 0x000fc40000010000 */
        /* <DEDUP_REMOVED lines=25> */
[----:B------:R-:W-:-:S11]  /*3230*/  ISETP.GE.AND P6, PT, R113, UR8, PT ;  /* 0x0000000871007c0c */ /* 0x000fd6000bfc6270 */
[----:B------:R-:W1:Y:S01]  /*3240*/  @P5 MUFU.RCP R23, R114 ;  /* 0x0000007200175308 */ /* 0x000e620000001000 */
[----:B0-----:R-:W-:-:S04]  /*3250*/  IMAD.WIDE R48, R22, 0x2, R48 ;  /* 0x0000000216307825 */ /* 0x001fc800078e0230 */
[----:B-1----:R-:W-:Y:S01]  /*3260*/  @P5 FMUL.FTZ R108, R108, R23 ;  /* 0x000000176c6c5220 */ /* 0x002fe20000410000 */
[----:B------:R-:W-:-:S04]  /*3270*/  IMAD.MOV.U32 R23, RZ, RZ, 0x7fff ;  /* 0x00007fffff177424 */ /* 0x000fc800078e00ff */
[----:B------:R-:W-:-:S05]  /*3280*/  @P5 F2FP.BF16.F32.PACK_AB R23, RZ, R108 ;  /* 0x0000006cff17523e */ /* 0x000fca00000010ff */
[----:B------:R0:W-:Y:S01]  /*3290*/  STG.E.U16 desc[UR4][R48.64], R23 ;  /* 0x0000001730007986 */ /* 0x0001e2000c101504 */
[----:B------:R-:W-:Y:S05]  /*32a0*/  @P6 EXIT ;  /* 0x000000000000694d */ /* 0x000fea0003800000 */
[----:B0-----:R-:W0:Y:S01]  /*32b0*/  @P5 MUFU.RCP R23, R114 ;  /* 0x0000007200175308 */ /* 0x001e220000001000 */
[----:B------:R-:W-:Y:S01]  /*32c0*/  ISETP.GE.AND P6, PT, R115, UR8, PT ;  /* 0x0000000873007c0c */ /* 0x000fe2000bfc6270 */
[----:B------:R-:W-:Y:S02]  /*32d0*/  HFMA2 R22, -RZ, RZ, 0, +QNAN ;  /* 0x00007fffff167431 */ /* 0x000fe400000001ff */
        /* <DEDUP_REMOVED lines=46> */
[----:B------:R-:W-:Y:S02]  /*35c0*/  ISETP.GE.AND P6, PT, R29, UR8, PT ;  /* 0x000000081d007c0c */ /* 0x000fe4000bfc6270 */
[----:B------:R-:W-:Y:S01]  /*35d0*/  MOV R22, 0x7fff ;  /* 0x00007fff00167802 */ /* 0x000fe20000000f00 */
[----:B-----5:R-:W-:-:S05]  /*35e0*/  @P5 FMUL.FTZ R50, R50, R23 ;  /* 0x0000001732325220 */ /* 0x020fca0000410000 */
        /* <DEDUP_REMOVED lines=14> */
[----:B------:R-:W-:Y:S02]  /*36d0*/  IMAD.MOV.U32 R22, RZ, RZ, 0x7fff ;  /* 0x00007fffff167424 */ /* 0x000fe400078e00ff */
        /* <DEDUP_REMOVED lines=31> */
[----:B------:R-:W-:Y:S02]  /*38d0*/  HFMA2 R22, -RZ, RZ, 0, +QNAN ;  /* 0x00007fffff167431 */ /* 0x000fe400000001ff */
        /* <DEDUP_REMOVED lines=94> */
[----:B------:R-:W-:Y:S02]  /*3ec0*/  HFMA2 R22, -RZ, RZ, 0, +QNAN ;  /* 0x00007fffff167431 */ /* 0x000fe400000001ff */
[----:B-----5:R-:W-:-:S05]  /*3ed0*/  @P5 FMUL.FTZ R68, R68, R23 ;  /* 0x0000001744445220 */ /* 0x020fca0000410000 */
        /* <DEDUP_REMOVED lines=32> */
[----:B------:R-:W5:Y:S01]  /*40e0*/  S2R R22, SR_TID.X ;  /* 0x0000000000167919 */ /* 0x000f620000002100 */
[----:B------:R-:W1:Y:S02]  /*40f0*/  @P5 MUFU.RCP R24, R114 ;  /* 0x0000007200185308 */ /* 0x000e640000001000 */
[----:B-1----:R-:W-:Y:S01]  /*4100*/  @P5 FMUL.FTZ R73, R73, R24 ;  /* 0x0000001849495220 */ /* 0x002fe20000410000 */
[----:B------:R-:W-:-:S04]  /*4110*/  IMAD.MOV.U32 R24, RZ, RZ, 0x7fff ;  /* 0x00007fffff187424 */ /* 0x000fc800078e00ff */
[----:B------:R-:W-:-:S04]  /*4120*/  @P5 F2FP.BF16.F32.PACK_AB R73, RZ, R73 ;  /* 0x00000049ff49523e */ /* 0x000fc800000010ff */
[----:B------:R-:W-:Y:S02]  /*4130*/  @!P5 PRMT R73, R24, 0x7610, R73 ;  /* 0x000076101849d816 */ /* 0x000fe40000000049 */
[----:B-----5:R-:W-:-:S03]  /*4140*/  IADD3 R23, PT, PT, R22, 0x3e0, RZ ;  /* 0x000003e016177810 */ /* 0x020fc60007ffe0ff */
[----:B------:R1:W-:Y:S01]  /*4150*/  STG.E.U16 desc[UR4][R48.64+0x780], R73 ;  /* 0x0007804930007986 */ /* 0x0003e2000c101504 */
[----:B------:R-:W-:-:S13]  /*4160*/  ISETP.GE.AND P0, PT, R23, UR8, PT ;  /* 0x0000000817007c0c */ /* 0x000fda000bf06270 */
[----:B-1----:R-:W-:Y:S05]  /*4170*/  @P0 EXIT ;  /* 0x000000000000094d */ /* 0x002fea0003800000 */
[----:B------:R-:W1:Y:S01]  /*4180*/  @P5 MUFU.RCP R23, R114 ;  /* 0x0000007200175308 */ /* 0x000e620000001000 */
[----:B------:R-:W-:Y:S02]  /*4190*/  IMAD.MOV.U32 R24, RZ, RZ, 0x7fff ;  /* 0x00007fffff187424 */ /* 0x000fe400078e00ff */
[----:B-1----:R-:W-:Y:S01]  /*41a0*/  @P5 FMUL.FTZ R74, R74, R23 ;  /* 0x000000174a4a5220 */ /* 0x002fe20000410000 */
[----:B------:R-:W-:-:S04]  /*41b0*/  VIADD R23, R22, 0x400 ;  /* 0x0000040016177836 */ /* 0x000fc80000000000 */
[----:B------:R-:W-:Y:S02]  /*41c0*/  @P5 F2FP.BF16.F32.PACK_AB R74, RZ, R74 ;  /* 0x0000004aff4a523e */ /* 0x000fe400000010ff */
[----:B------:R-:W-:Y:S02]  /*41d0*/  ISETP.GE.AND P0, PT, R23, UR8, PT ;  /* 0x0000000817007c0c */ /* 0x000fe4000bf06270 */
[----:B------:R-:W-:-:S05]  /*41e0*/  @!P5 PRMT R74, R24, 0x7610, R74 ;  /* 0x00007610184ad816 */ /* 0x000fca000000004a */
[----:B------:R1:W-:Y:S06]  /*41f0*/  STG.E.U16 desc[UR4][R48.64+0x7c0], R74 ;  /* 0x0007c04a30007986 */ /* 0x0003ec000c101504 */
[----:B------:R-:W-:Y:S05]  /*4200*/  @P0 EXIT ;  /* 0x000000000000094d */ /* 0x000fea0003800000 */
[----:B------:R-:W5:Y:S01]  /*4210*/  @P5 MUFU.RCP R24, R114 ;  /* 0x0000007200185308 */ /* 0x000f620000001000 */
[----:B------:R-:W-:-:S05]  /*4220*/  VIADD R23, R22, 0x420 ;  /* 0x0000042016177836 */ /* 0x000fca0000000000 */
        /* <DEDUP_REMOVED lines=9> */
[----:B-----5:R-:W-:Y:S01]  /*42c0*/  @P5 FMUL.FTZ R76, R76, R23 ;  /* 0x000000174c4c5220 */ /* 0x020fe20000410000 */
[----:B------:R-:W-:-:S04]  /*42d0*/  IADD3 R23, PT, PT, R22, 0x440, RZ ;  /* 0x0000044016177810 */ /* 0x000fc80007ffe0ff */
[----:B------:R-:W-:Y:S02]  /*42e0*/  ISETP.GE.AND P0, PT, R23, UR8, PT ;  /* 0x0000000817007c0c */ /* 0x000fe4000bf06270 */
[----:B------:R-:W-:-:S04]  /*42f0*/  @P5 F2FP.BF16.F32.PACK_AB R76, RZ, R76 ;  /* 0x0000004cff4c523e */ /* 0x000fc800000010ff */
[----:B------:R-:W-:-:S05]  /*4300*/  @!P5 PRMT R76, R24, 0x7610, R76 ;  /* 0x00007610184cd816 */ /* 0x000fca000000004c */
[----:B------:R0:W-:Y:S02]  /*4310*/  STG.E.U16 desc[UR4][R48.64+0x840], R76 ;  /* 0x0008404c30007986 */ /* 0x0001e4000c101504 */
        /* <DEDUP_REMOVED lines=13> */
[----:B------:R-:W-:-:S04]  /*43f0*/  VIADD R23, R22, 0x480 ;  /* 0x0000048016177836 */ /* 0x000fc80000000000 */
[----:B------:R-:W-:Y:S02]  /*4400*/  @P5 F2FP.BF16.F32.PACK_AB R78, RZ, R78 ;  /* 0x0000004eff4e523e */ /* 0x000fe400000010ff */
[----:B------:R-:W-:Y:S02]  /*4410*/  ISETP.GE.AND P0, PT, R23, UR8, PT ;  /* 0x0000000817007c0c */ /* 0x000fe4000bf06270 */
[----:B------:R-:W-:-:S05]  /*4420*/  @!P5 PRMT R78, R24, 0x7610, R78 ;  /* 0x00007610184ed816 */ /* 0x000fca000000004e */
[----:B------:R0:W-:Y:S06]  /*4430*/  STG.E.U16 desc[UR4][R48.64+0x8c0], R78 ;  /* 0x0008c04e30007986 */ /* 0x0001ec000c101504 */
[----:B------:R-:W-:Y:S05]  /*4440*/  @P0 EXIT ;  /* 0x000000000000094d */ /* 0x000fea0003800000 */
[----:B------:R-:W5:Y:S01]  /*4450*/  @P5 MUFU.RCP R24, R114 ;  /* 0x0000007200185308 */ /* 0x000f620000001000 */
[----:B------:R-:W-:-:S04]  /*4460*/  IADD3 R23, PT, PT, R22, 0x4a0, RZ ;  /* 0x000004a016177810 */ /* 0x000fc80007ffe0ff */
        /* <DEDUP_REMOVED lines=63> */
[----:B------:R-:W-:-:S04]  /*4860*/  MOV R21, 0x7fff ;  /* 0x00007fff00157802 */ /* 0x000fc80000000f00 */
        /* <DEDUP_REMOVED lines=47> */
[----:B------:R-:W-:-:S04]  /*4b60*/  HFMA2 R15, -RZ, RZ, 0, +QNAN ;  /* 0x00007fffff0f7431 */ /* 0x000fc800000001ff */
        /* <DEDUP_REMOVED lines=115> */
.L_x_3981:
        /* <DEDUP_REMOVED lines=14> */
.L_x_11311:


//--------------------- .text._ZN43_GLOBAL__N__9ae7fba5_10_SoftMax_cu_9f978f6320softmax_warp_forwardIN3c108BFloat16ES2_fLi10ELb0ELb0EEEvPT0_PKT_iiiPKbib --------------------------
	.section	.text._ZN43_GLOBAL__N__9ae7fba5_10_SoftMax_cu_9f978f6320softmax_warp_forwardIN3c108BFloat16ES2_fLi10ELb0ELb0EEEvPT0_PKT_iiiPKbib,"ax",@progbits
	.align	128
.text._ZN43_GLOBAL__N__9ae7fba5_10_SoftMax_cu_9f978f6320softmax_warp_forwardIN3c108BFloat16ES2_fLi10ELb0ELb0EEEvPT0_PKT_iiiPKbib:
        .type           _ZN43_GLOBAL__N__9ae7fba5_10_SoftMax_cu_9f978f6320softmax_warp_forwardIN3c108BFloat16ES2_fLi10ELb0ELb0EEEvPT0_PKT_iiiPKbib,@function
        .size           _ZN43_GLOBAL__N__9ae7fba5_10_SoftMax_cu_9f978f6320softmax_warp_forwardIN3c108BFloat16ES2_fLi10ELb0ELb0EEEvPT0_PKT_iiiPKbib,(.L_x_11312 - _ZN43_GLOBAL__N__9ae7fba5_10_SoftMax_cu_9f978f6320softmax_warp_forwardIN3c108BFloat16ES2_fLi10ELb0ELb0EEEvPT0_PKT_iiiPKbib)
        .other          _ZN43_GLOBAL__N__9ae7fba5_10_SoftMax_cu_9f978f6320softmax_warp_forwardIN3c108BFloat16ES2_fLi10ELb0ELb0EEEvPT0_PKT_iiiPKbib,@"STO_CUDA_ENTRY STV_DEFAULT"
_ZN43_GLOBAL__N__9ae7fba5_10_SoftMax_cu_9f978f6320softmax_warp_forwardIN3c108BFloat16ES2_fLi10ELb0ELb0EEEvPT0_PKT_iiiPKbib:
        /* <DEDUP_REMOVED lines=40> */
[----:B------:R-:W-:Y:S02]  /*0280*/  IMAD.MOV.U32 R51, RZ, RZ, -0x800000 ;  /* 0xff800000ff337424 */ /* 0x000fe400078e00ff */
[----:B----4-:R-:W-:Y:S01]  /*0290*/  @!P1 IMAD.U32 R51, R4, 0x10000, RZ ;  /* 0x0001000004339824 */ /* 0x010fe200078e00ff */
[----:B------:R-:W-:Y:S02]  /*02a0*/  ISETP.LT.OR P1, PT, R3, 0x1, P3 ;  /* 0x000000010300780c */ /* 0x000fe40001f21670 */
[----:B------:R-:W-:Y:S01]  /*02b0*/  ISETP.GE.AND P2, PT, R21, UR8, PT ;  /* 0x0000000815007c0c */ /* 0x000fe2000bf46270 */
[----:B------:R-:W-:-:S10]  /*02c0*/  IMAD.MOV.U32 R43, RZ, RZ, -0x800000 ;  /* 0xff800000ff2b7424 */ /* 0x000fd400078e00ff */
[----:B------:R-:W3:Y:S01]  /*02d0*/  @!P1 LDG.E.U16 R2, desc[UR4][R22.64+0xc0] ;  /* 0x0000c00416029981 */ /* 0x000ee2000c1e1500 */
[----:B--2---:R-:W-:Y:S01]  /*02e0*/  @!P0 IMAD.U32 R43, R0, 0x10000, RZ ;  /* 0x00010000002b8824 */ /* 0x004fe200078e00ff */
[----:B------:R-:W-:Y:S02]  /*02f0*/  ISETP.LT.OR P0, PT, R3, 0x1, P2 ;  /* 0x000000010300780c */ /* 0x000fe40001701670 */
[----:B------:R-:W-:-:S11]  /*0300*/  P2R R0, PR, RZ, 0x4 ;  /* 0x00000004ff007803 */ /* 0x000fd60000000000 */
[----:B------:R-:W2:Y:S01]  /*0310*/  @!P0 LDG.E.U16 R0, desc[UR4][R22.64+0x140] ;  /* 0x0001400416008981 */ /* 0x000ea2000c1e1500 */
[----:B------:R-:W-:Y:S02]  /*0320*/  VIADD R11, R18, 0xc0 ;  /* 0x000000c0120b7836 */ /* 0x000fe40000000000 */
[----:B------:R-:W-:Y:S01]  /*0330*/  IMAD.MOV.U32 R45, RZ, RZ, -0x800000 ;  /* 0xff800000ff2d7424 */ /* 0x000fe200078e00ff */
[----:B---3--:R-:W-:Y:S02]  /*0340*/  @!P1 SHF.L.U32 R45, R2, 0x10, RZ ;  /* 0x00000010022d9819 */ /* 0x008fe400000006ff */
[----:B------:R-:W-:Y:S01]  /*0350*/  ISETP.GE.AND P1, PT, R11, UR8, PT ;  /* 0x000000080b007c0c */ /* 0x000fe2000bf26270 */
[----:B------:R-:W-:Y:S02]  /*0360*/  IMAD.MOV.U32 R41, RZ, RZ, -0x800000 ;  /* 0xff800000ff297424 */ /* 0x000fe400078e00ff */
[----:B--2---:R-:W-:Y:S01]  /*0370*/  @!P0 IMAD.U32 R41, R0, 0x10000, RZ ;  /* 0x0001000000298824 */ /* 0x004fe200078e00ff */
[----:B------:R-:W-:-:S02]  /*0380*/  ISETP.LT.OR P0, PT, R3, 0x1, P1 ;  /* 0x000000010300780c */ /* 0x000fc40000f01670 */
[----:B------:R-:W-:-:S11]  /*0390*/  P2R R0, PR, RZ, 0x2 ;  /* 0x00000002ff007803 */ /* 0x000fd60000000000 */
[----:B------:R-:W2:Y:S01]  /*03a0*/  @!P0 LDG.E.U16 R0, desc[UR4][R22.64+0x180] ;  /* 0x0001800416008981 */ /* 0x000ea2000c1e1500 */
[----:B------:R-:W-:Y:S01]  /*03b0*/  VIADD R14, R18, 0xe0 ;  /* 0x000000e0120e7836 */ /* 0x000fe20000000000 */
[----:B------:R-:W-:-:S04]  /*03c0*/  MOV R24, 0xff800000 ;  /* 0xff80000000187802 */ /* 0x000fc80000000f00 */
[----:B------:R-:W-:Y:S01]  /*03d0*/  ISETP.GE.AND P1, PT, R14, UR8, PT ;  /* 0x000000080e007c0c */ /* 0x000fe2000bf26270 */
[----:B--2---:R-:W-:-:S03]  /*03e0*/  @!P0 IMAD.U32 R24, R0, 0x10000, RZ ;  /* 0x0001000000188824 */ /* 0x004fc600078e00ff */
[----:B------:R-:W-:Y:S02]  /*03f0*/  ISETP.LT.OR P0, PT, R3, 0x1, P1 ;  /* 0x000000010300780c */ /* 0x000fe40000f01670 */
[----:B------:R-:W-:-:S11]  /*0400*/  P2R R0, PR, RZ, 0x2 ;  /* 0x00000002ff007803 */ /* 0x000fd60000000000 */
[----:B------:R-:W2:Y:S01]  /*0410*/  @!P0 LDG.E.U16 R0, desc[UR4][R22.64+0x1c0] ;  /* 0x0001c00416008981 */ /* 0x000ea2000c1e1500 */
[----:B------:R-:W-:Y:S02]  /*0420*/  VIADD R12, R18, 0x100 ;  /* 0x00000100120c7836 */ /* 0x000fe40000000000 */
[----:B------:R-:W-:-:S03]  /*0430*/  IMAD.MOV.U32 R25, RZ, RZ, -0x800000 ;  /* 0xff800000ff197424 */ /* 0x000fc600078e00ff */
[----:B------:R-:W-:Y:S01]  /*0440*/  ISETP.GE.AND P1, PT, R12, UR8, PT ;  /* 0x000000080c007c0c */ /* 0x000fe2000bf26270 */
[----:B--2---:R-:W-:-:S03]  /*0450*/  @!P0 IMAD.U32 R25, R0, 0x10000, RZ ;  /* 0x0001000000198824 */ /* 0x004fc600078e00ff */
[----:B------:R-:W-:Y:S02]  /*0460*/  ISETP.LT.OR P0, PT, R3, 0x1, P1 ;  /* 0x000000010300780c */ /* 0x000fe40000f01670 */
        /* <DEDUP_REMOVED lines=30> */
[----:B------:R-:W-:Y:S01]  /*0650*/  MOV R30, 0xff800000 ;  /* 0xff800000001e7802 */ /* 0x000fe20000000f00 */
[----:B--2---:R-:W-:Y:S02]  /*0660*/  @!P0 IMAD.U32 R30, R0, 0x10000, RZ ;  /* 0x00010000001e8824 */ /* 0x004fe400078e00ff */
[----:B------:R-:W-:-:S05]  /*0670*/  VIADD R0, R18, 0x1a0 ;  /* 0x000001a012007836 */ /* 0x000fca0000000000 */
[----:B------:R-:W-:-:S04]  /*0680*/  ISETP.GE.AND P0, PT, R0, UR8, PT ;  /* 0x0000000800007c0c */ /* 0x000fc8000bf06270 */
[----:B------:R-:W-:-:S13]  /*0690*/  ISETP.LT.OR P1, PT, R3, 0x1, P0 ;  /* 0x000000010300780c */ /* 0x000fda0000721670 */
[----:B------:R-:W2:Y:S01]  /*06a0*/  @!P1 LDG.E.U16 R0, desc[UR4][R22.64+0x340] ;  /* 0x0003400416009981 */ /* 0x000ea2000c1e1500 */
[----:B------:R-:W-:Y:S02]  /*06b0*/  IMAD.MOV.U32 R31, RZ, RZ, -0x800000 ;  /* 0xff800000ff1f7424 */ /* 0x000fe400078e00ff */
[----:B--2---:R-:W-:Y:S02]  /*06c0*/  @!P1 IMAD.U32 R31, R0, 0x10000, RZ ;  /* 0x00010000001f9824 */ /* 0x004fe400078e00ff */
[----:B------:R-:W-:-:S05]  /*06d0*/  VIADD R0, R18, 0x1c0 ;  /* 0x000001c012007836 */ /* 0x000fca0000000000 */
[----:B------:R-:W-:-:S04]  /*06e0*/  ISETP.GE.AND P1, PT, R0, UR8, PT ;  /* 0x0000000800007c0c */ /* 0x000fc8000bf26270 */
[----:B------:R-:W-:-:S13]  /*06f0*/  ISETP.LT.OR P2, PT, R3, 0x1, P1 ;  /* 0x000000010300780c */ /* 0x000fda0000f41670 */
        /* <DEDUP_REMOVED lines=20> */
[----:B--2---:R-:W-:Y:S01]  /*0840*/  @!P5 IMAD.U32 R35, R0, 0x10000, RZ ;  /* 0x000100000023d824 */ /* 0x004fe200078e00ff */
[----:B------:R-:W-:Y:S01]  /*0850*/  ISETP.GE.AND P5, PT, R3, 0x1, PT ;  /* 0x000000010300780c */ /* 0x000fe20003fa6270 */
[----:B------:R-:W-:-:S05]  /*0860*/  VIADD R0, R18, 0x240 ;  /* 0x0000024012007836 */ /* 0x000fca0000000000 */
[----:B------:R-:W-:-:S13]  /*0870*/  ISETP.GE.OR P6, PT, R0, UR8, !P5 ;  /* 0x0000000800007c0c */ /* 0x000fda000efc6670 */
[----:B------:R-:W2:Y:S01]  /*0880*/  @!P6 LDG.E.U16 R0, desc[UR4][R22.64+0x480] ;  /* 0x000480041600e981 */ /* 0x000ea2000c1e1500 */
[----:B------:R-:W-:Y:S01]  /*0890*/  MOV R36, 0xff800000 ;  /* 0xff80000000247802 */ /* 0x000fe20000000f00 */
[----:B--2---:R-:W-:Y:S02]  /*08a0*/  @!P6 IMAD.U32 R36, R0, 0x10000, RZ ;  /* 0x000100000024e824 */ /* 0x004fe400078e00ff */
[----:B------:R-:W-:-:S05]  /*08b0*/  VIADD R0, R18, 0x260 ;  /* 0x0000026012007836 */ /* 0x000fca0000000000 */
[----:B------:R-:W-:-:S13]  /*08c0*/  ISETP.GE.OR P6, PT, R0, UR8, !P5 ;  /* 0x0000000800007c0c */ /* 0x000fda000efc6670 */
[----:B------:R-:W2:Y:S01]  /*08d0*/  @!P6 LDG.E.U16 R0, desc[UR4][R22.64+0x4c0] ;  /* 0x0004c0041600e981 */ /* 0x000ea2000c1e1500 */
[----:B------:R-:W-:Y:S02]  /*08e0*/  IMAD.MOV.U32 R37, RZ, RZ, -0x800000 ;  /* 0xff800000ff257424 */ /* 0x000fe400078e00ff */
[----:B--2---:R-:W-:Y:S02]  /*08f0*/  @!P6 IMAD.U32 R37, R0, 0x10000, RZ ;  /* 0x000100000025e824 */ /* 0x004fe400078e00ff */
        /* <DEDUP_REMOVED lines=15> */
[----:B------:R-:W0:Y:S02]  /*09f0*/  S2R R0, SR_TID.X ;  /* 0x0000000000007919 */ /* 0x000e240000002100 */
[----:B0-----:R-:W-:-:S05]  /*0a00*/  VIADD R6, R0, 0x2e0 ;  /* 0x000002e000067836 */ /* 0x001fca0000000000 */
[----:B------:R-:W-:-:S13]  /*0a10*/  ISETP.GE.OR P6, PT, R6, UR8, !P5 ;  /* 0x0000000806007c0c */ /* 0x000fda000efc6670 */
[----:B------:R-:W2:Y:S01]  /*0a20*/  @!P6 LDG.E.U16 R2, desc[UR4][R22.64+0x5c0] ;  /* 0x0005c0041602e981 */ /* 0x000ea2000c1e1500 */
[----:B------:R-:W-:Y:S02]  /*0a30*/  VIADD R7, R0, 0x300 ;  /* 0x0000030000077836 */ /* 0x000fe40000000000 */
[----:B------:R-:W-:Y:S02]  /*0a40*/  IMAD.MOV.U32 R60, RZ, RZ, -0x800000 ;  /* 0xff800000ff3c7424 */ /* 0x000fe400078e00ff */
[----:B--2---:R-:W-:Y:S01]  /*0a50*/  @!P6 IMAD.U32 R60, R2, 0x10000, RZ ;  /* 0x00010000023ce824 */ /* 0x004fe200078e00ff */
[----:B------:R-:W-:-:S13]  /*0a60*/  ISETP.GE.OR P6, PT, R7, UR8, !P5 ;  /* 0x0000000807007c0c */ /* 0x000fda000efc6670 */
[----:B------:R-:W2:Y:S01]  /*0a70*/  @!P6 LDG.E.U16 R2, desc[UR4][R22.64+0x600] ;  /* 0x000600041602e981 */ /* 0x000ea2000c1e1500 */
[----:B------:R-:W-:Y:S01]  /*0a80*/  VIADD R8, R0, 0x320 ;  /* 0x0000032000087836 */ /* 0x000fe20000000000 */
[----:B------:R-:W-:Y:S01]  /*0a90*/  MOV R42, 0xff800000 ;  /* 0xff800000002a7802 */ /* 0x000fe20000000f00 */
[----:B--2---:R-:W-:-:S03]  /*0aa0*/  @!P6 IMAD.U32 R42, R2, 0x10000, RZ ;  /* 0x00010000022ae824 */ /* 0x004fc600078e00ff */
        /* <DEDUP_REMOVED lines=22> */
[----:B------:R-:W-:Y:S02]  /*0c10*/  IMAD.MOV.U32 R48, RZ, RZ, -0x800000 ;  /* 0xff800000ff307424 */ /* 0x000fe400078e00ff */
[----:B--2---:R-:W-:Y:S02]  /*0c20*/  @!P6 IMAD.U32 R48, R2, 0x10000, RZ ;  /* 0x000100000230e824 */ /* 0x004fe400078e00ff */
[----:B------:R-:W-:-:S05]  /*0c30*/  VIADD R2, R0, 0x3c0 ;  /* 0x000003c000027836 */ /* 0x000fca0000000000 */
        /* <DEDUP_REMOVED lines=91> */
[----:B------:R-:W-:Y:S01]  /*11f0*/  FMUL.FTZ R54, R52, 1.4426950216293334961 ;  /* 0x3fb8aa3b34367820 */ /* 0x000fe20000410000 */
[C---:B------:R-:W-:Y:S01]  /*1200*/  FADD.FTZ R22, -R55.reuse, R43 ;  /* 0x0000002b37167221 */ /* 0x040fe20000010100 */
[C---:B------:R-:W-:Y:S01]  /*1210*/  FADD.FTZ R23, -R55.reuse, R41 ;  /* 0x0000002937177221 */ /* 0x040fe20000010100 */
[----:B------:R-:W0:Y:S01]  /*1220*/  MUFU.EX2 R51, R51 ;  /* 0x0000003300337308 */ /* 0x000e220000000800 */
        /* <DEDUP_REMOVED lines=26> */
[----:B------:R-:W-:-:S02]  /*13d0*/  FMUL.FTZ R55, R49, 1.4426950216293334961 ;  /* 0x3fb8aa3b31377820 */ /* 0x000fc40000410000 */
[----:B------:R-:W1:Y:S01]  /*13e0*/  MUFU.EX2 R49, R54 ;  /* 0x0000003600317308 */ /* 0x000e620000000800 */
[----:B------:R-:W-:-:S03]  /*13f0*/  FMUL.FTZ R60, R45, 1.4426950216293334961 ;  /* 0x3fb8aa3b2d3c7820 */ /* 0x000fc60000410000 */
[----:B------:R2:W3:Y:S01]  /*1400*/  MUFU.EX2 R45, R55 ;  /* 0x00000037002d7308 */ /* 0x0004e20000000800 */
[----:B------:R-:W-:Y:S01]  /*1410*/  FMUL.FTZ R61, R22, 1.4426950216293334961 ;  /* 0x3fb8aa3b163d7820 */ /* 0x000fe20000410000 */
[----:B0-----:R-:W-:Y:S02]  /*1420*/  FADD.FTZ R52, RZ, R51 ;  /* 0x00000033ff347221 */ /* 0x001fe40000010000 */
[----:B------:R0:W4:Y:S01]  /*1430*/  MUFU.EX2 R22, R60 ;  /* 0x0000003c00167308 */ /* 0x0001220000000800 */
[----:B--2---:R-:W-:-:S03]  /*1440*/  FMUL.FTZ R55, R23, 1.4426950216293334961 ;  /* 0x3fb8aa3b17377820 */ /* 0x004fc60000410000 */
[----:B------:R-:W2:Y:S01]  /*1450*/  MUFU.EX2 R23, R61 ;  /* 0x0000003d00177308 */ /* 0x000ea20000000800 */
[----:B-1----:R-:W-:Y:S01]  /*1460*/  FADD.FTZ R58, R52, R49 ;  /* 0x00000031343a7221 */ /* 0x002fe20000010000 */
[----:B------:R-:W-:Y:S02]  /*1470*/  FMUL.FTZ R24, R24, 1.4426950216293334961 ;  /* 0x3fb8aa3b18187820 */ /* 0x000fe40000410000 */
[----:B------:R-:W1:Y:S01]  /*1480*/  MUFU.EX2 R52, R55 ;  /* 0x0000003700347308 */ /* 0x000e620000000800 */
[----:B---3--:R-:W-:Y:S01]  /*1490*/  FADD.FTZ R59, R58, R45 ;  /* 0x0000002d3a3b7221 */ /* 0x008fe20000010000 */
[----:B------:R-:W-:Y:S02]  /*14a0*/  FMUL.FTZ R58, R25, 1.4426950216293334961 ;  /* 0x3fb8aa3b193a7820 */ /* 0x000fe40000410000 */
[----:B------:R4:W3:Y:S01]  /*14b0*/  MUFU.EX2 R54, R24 ;  /* 0x0000001800367308 */ /* 0x0008e20000000800 */
[----:B0-----:R-:W-:Y:S01]  /*14c0*/  FMUL.FTZ R60, R27, 1.4426950216293334961 ;  /* 0x3fb8aa3b1b3c7820 */ /* 0x001fe20000410000 */
[----:B----4-:R-:W-:Y:S01]  /*14d0*/  FADD.FTZ R24, R59, R22 ;  /* 0x000000163b187221 */ /* 0x010fe20000010000 */
[----:B------:R-:W-:-:S02]  /*14e0*/  FMUL.FTZ R59, R26, 1.4426950216293334961 ;  /* 0x3fb8aa3b1a3b7820 */ /* 0x000fc40000410000 */
[----:B------:R0:W4:Y:S01]  /*14f0*/  MUFU.EX2 R26, R58 ;  /* 0x0000003a001a7308 */ /* 0x0001220000000800 */
[----:B--2---:R-:W-:-:S03]  /*1500*/  FADD.FTZ R25, R24, R23 ;  /* 0x0000001718197221 */ /* 0x004fc60000010000 */
[----:B------:R2:W5:Y:S01]  /*1510*/  MUFU.EX2 R27, R59 ;  /* 0x0000003b001b7308 */ /* 0x0005620000000800 */
[----:B-1----:R-:W-:Y:S01]  /*1520*/  FADD.FTZ R25, R25, R52 ;  /* 0x0000003419197221 */ /* 0x002fe20000010000 */
[----:B------:R-:W-:Y:S02]  /*1530*/  FMUL.FTZ R55, R28, 1.4426950216293334961 ;  /* 0x3fb8aa3b1c377820 */ /* 0x000fe40000410000 */
[----:B------:R1:W1:Y:S01]  /*1540*/  MUFU.EX2 R28, R60 ;  /* 0x0000003c001c7308 */ /* 0x0002620000000800 */
[----:B---3--:R-:W-:Y:S01]  /*1550*/  FADD.FTZ R25, R25, R54 ;  /* 0x0000003619197221 */ /* 0x008fe20000010000 */
[----:B------:R-:W-:Y:S02]  /*1560*/  FMUL.FTZ R61, R29, 1.4426950216293334961 ;  /* 0x3fb8aa3b1d3d7820 */ /* 0x000fe40000410000 */
[----:B------:R3:W3:Y:S01]  /*1570*/  MUFU.EX2 R29, R55 ;  /* 0x00000037001d7308 */ /* 0x0006e20000000800 */
[----:B0-----:R-:W-:Y:S01]  /*1580*/  FMUL.FTZ R58, R30, 1.4426950216293334961 ;  /* 0x3fb8aa3b1e3a7820 */ /* 0x001fe20000410000 */
[----:B----4-:R-:W-:-:S02]  /*1590*/  FADD.FTZ R24, R25, R26 ;  /* 0x0000001a19187221 */ /* 0x010fc40000010000 */
[----:B------:R0:W4:Y:S01]  /*15a0*/  MUFU.EX2 R30, R61 ;  /* 0x0000003d001e7308 */ /* 0x0001220000000800 */
[----:B--2---:R-:W-:Y:S01]  /*15b0*/  FMUL.FTZ R59, R31, 1.4426950216293334961 ;  /* 0x3fb8aa3b1f3b7820 */ /* 0x004fe20000410000 */
[----:B-----5:R-:W-:Y:S02]  /*15c0*/  FADD.FTZ R25, R24, R27 ;  /* 0x0000001b18197221 */ /* 0x020fe40000010000 */
[----:B------:R2:W5:Y:S01]  /*15d0*/  MUFU.EX2 R31, R58 ;  /* 0x0000003a001f7308 */ /* 0x0005620000000800 */
[----:B-1----:R-:W-:Y:S01]  /*15e0*/  FMUL.FTZ R60, R32, 1.4426950216293334961 ;  /* 0x3fb8aa3b203c7820 */ /* 0x002fe20000410000 */
[----:B------:R-:W-:Y:S02]  /*15f0*/  FADD.FTZ R24, R25, R28 ;  /* 0x0000001c19187221 */ /* 0x000fe40000010000 */
[----:B------:R1:W1:Y:S01]  /*1600*/  MUFU.EX2 R32, R59 ;  /* 0x0000003b00207308 */ /* 0x0002620000000800 */
[----:B---3--:R-:W-:Y:S01]  /*1610*/  FMUL.FTZ R55, R33, 1.4426950216293334961 ;  /* 0x3fb8aa3b21377820 */ /* 0x008fe20000410000 */
[----:B------:R-:W-:-:S02]  /*1620*/  FADD.FTZ R25, R24, R29 ;  /* 0x0000001d18197221 */ /* 0x000fc40000010000 */
[----:B------:R3:W3:Y:S01]  /*1630*/  MUFU.EX2 R33, R60 ;  /* 0x0000003c00217308 */ /* 0x0006e20000000800 */
[----:B0-----:R-:W-:Y:S01]  /*1640*/  FMUL.FTZ R61, R34, 1.4426950216293334961 ;  /* 0x3fb8aa3b223d7820 */ /* 0x001fe20000410000 */
[----:B----4-:R-:W-:Y:S02]  /*1650*/  FADD.FTZ R24, R25, R30 ;  /* 0x0000001e19187221 */ /* 0x010fe40000010000 */
[----:B------:R0:W4:Y:S01]  /*1660*/  MUFU.EX2 R34, R55 ;  /* 0x0000003700227308 */ /* 0x0001220000000800 */
[----:B--2---:R-:W-:Y:S01]  /*1670*/  FMUL.FTZ R58, R35, 1.4426950216293334961 ;  /* 0x3fb8aa3b233a7820 */ /* 0x004fe20000410000 */
[----:B-----5:R-:W-:Y:S02]  /*1680*/  FADD.FTZ R25, R24, R31 ;  /* 0x0000001f18197221 */ /* 0x020fe40000010000 */
[----:B------:R2:W5:Y:S01]  /*1690*/  MUFU.EX2 R35, R61 ;  /* 0x0000003d00237308 */ /* 0x0005620000000800 */
[----:B-1----:R-:W-:Y:S01]  /*16a0*/  FMUL.FTZ R59, R36, 1.4426950216293334961 ;  /* 0x3fb8aa3b243b7820 */ /* 0x002fe20000410000 */
[----:B------:R-:W-:-:S02]  /*16b0*/  FADD.FTZ R24, R25, R32 ;  /* 0x0000002019187221 */ /* 0x000fc40000010000 */
[----:B------:R1:W1:Y:S01]  /*16c0*/  MUFU.EX2 R36, R58 ;  /* 0x0000003a00247308 */ /* 0x0002620000000800 */
[----:B---3--:R-:W-:Y:S01]  /*16d0*/  FMUL.FTZ R60, R37, 1.4426950216293334961 ;  /* 0x3fb8aa3b253c7820 */ /* 0x008fe20000410000 */
[----:B------:R-:W-:Y:S02]  /*16e0*/  FADD.FTZ R25, R24, R33 ;  /* 0x0000002118197221 */ /* 0x000fe40000010000 */
[----:B------:R3:W3:Y:S01]  /*16f0*/  MUFU.EX2 R37, R59 ;  /* 0x0000003b00257308 */ /* 0x0006e20000000800 */
[----:B0-----:R-:W-:Y:S01]  /*1700*/  FMUL.FTZ R55, R38, 1.4426950216293334961 ;  /* 0x3fb8aa3b26377820 */ /* 0x001fe20000410000 */
[----:B----4-:R-:W-:Y:S02]  /*1710*/  FADD.FTZ R24, R25, R34 ;  /* 0x0000002219187221 */ /* 0x010fe40000010000 */
[----:B------:R0:W4:Y:S01]  /*1720*/  MUFU.EX2 R38, R60 ;  /* 0x0000003c00267308 */ /* 0x0001220000000800 */
[----:B--2---:R-:W-:Y:S01]  /*1730*/  FMUL.FTZ R61, R39, 1.4426950216293334961 ;  /* 0x3fb8aa3b273d7820 */ /* 0x004fe20000410000 */
[----:B-----5:R-:W-:-:S02]  /*1740*/  FADD.FTZ R25, R24, R35 ;  /* 0x0000002318197221 */ /* 0x020fc40000010000 */
[----:B------:R2:W5:Y:S01]  /*1750*/  MUFU.EX2 R39, R55 ;  /* 0x0000003700277308 */ /* 0x0005620000000800 */
[----:B-1----:R-:W-:Y:S01]  /*1760*/  FMUL.FTZ R58, R40, 1.4426950216293334961 ;  /* 0x3fb8aa3b283a7820 */ /* 0x002fe20000410000 */
[----:B------:R-:W-:Y:S02]  /*1770*/  FADD.FTZ R24, R25, R36 ;  /* 0x0000002419187221 */ /* 0x000fe40000010000 */
[----:B------:R1:W1:Y:S01]  /*1780*/  MUFU.EX2 R40, R61 ;  /* 0x0000003d00287308 */ /* 0x0002620000000800 */
[----:B---3--:R-:W-:Y:S01]  /*1790*/  FMUL.FTZ R59, R41, 1.4426950216293334961 ;  /* 0x3fb8aa3b293b7820 */ /* 0x008fe20000410000 */
[----:B------:R-:W-:Y:S02]  /*17a0*/  FADD.FTZ R25, R24, R37 ;  /* 0x0000002518197221 */ /* 0x000fe40000010000 */
        /* <DEDUP_REMOVED lines=15> */
[----:B------:R-:W0:Y:S01]  /*18a0*/  MUFU.EX2 R47, R58 ;  /* 0x0000003a002f7308 */ /* 0x000e220000000800 */
[----:B--2---:R-:W-:Y:S01]  /*18b0*/  FMUL.FTZ R60, R48, 1.4426950216293334961 ;  /* 0x3fb8aa3b303c7820 */ /* 0x004fe20000410000 */
[----:B-----5:R-:W-:Y:S02]  /*18c0*/  FADD.FTZ R25, R24, R43 ;  /* 0x0000002b18197221 */ /* 0x020fe40000010000 */
[----:B------:R-:W2:Y:S01]  /*18d0*/  MUFU.EX2 R48, R59 ;  /* 0x0000003b00307308 */ /* 0x000ea20000000800 */
[----:B-1----:R-:W-:Y:S01]  /*18e0*/  FMUL.FTZ R55, R50, 1.4426950216293334961 ;  /* 0x3fb8aa3b32377820 */ /* 0x002fe20000410000 */
[----:B------:R-:W-:-:S02]  /*18f0*/  FADD.FTZ R25, R25, R44 ;  /* 0x0000002c19197221 */ /* 0x000fc40000010000 */
[----:B------:R-:W1:Y:S01]  /*1900*/  MUFU.EX2 R50, R60 ;  /* 0x0000003c00327308 */ /* 0x000e620000000800 */
[----:B---3--:R-:W-:Y:S01]  /*1910*/  FMUL.FTZ R61, R53, 1.4426950216293334961 ;  /* 0x3fb8aa3b353d7820 */ /* 0x008fe20000410000 */
[----:B------:R-:W-:Y:S02]  /*1920*/  FADD.FTZ R24, R25, R46 ;  /* 0x0000002e19187221 */ /* 0x000fe40000010000 */
[----:B------:R-:W3:Y:S02]  /*1930*/  MUFU.EX2 R53, R55 ;  /* 0x0000003700357308 */ /* 0x000ee40000000800 */
[----:B0-----:R-:W-:Y:S02]  /*1940*/  FADD.FTZ R25, R24, R47 ;  /* 0x0000002f18197221 */ /* 0x001fe40000010000 */
[----:B------:R-:W0:Y:S02]  /*1950*/  MUFU.EX2 R55, R61 ;  /* 0x0000003d00377308 */ /* 0x000e240000000800 */
[----:B--2---:R-:W-:-:S04]  /*1960*/  FADD.FTZ R25, R25, R48 ;  /* 0x0000003019197221 */ /* 0x004fc80000010000 */
[----:B-1----:R-:W-:-:S04]  /*1970*/  FADD.FTZ R24, R25, R50 ;  /* 0x0000003219187221 */ /* 0x002fc80000010000 */
        /* <DEDUP_REMOVED lines=35> */
[----:B------:R-:W-:Y:S02]  /*1bb0*/  IMAD.MOV.U32 R5, RZ, RZ, 0x7fff ;  /* 0x00007fffff057424 */ /* 0x000fe400078e00ff */
[----:B-1----:R-:W-:-:S05]  /*1bc0*/  @P5 FMUL.FTZ R45, R45, R18 ;  /* 0x000000122d2d5220 */ /* 0x002fca0000410000 */
        /* <DEDUP_REMOVED lines=14> */
[----:B------:R-:W-:Y:S02]  /*1cb0*/  IMAD.MOV.U32 R5, RZ, RZ, 0x7fff ;  /* 0x00007fffff057424 */ /* 0x000fe400078e00ff */
[----:B---3--:R-:W-:-:S05]  /*1cc0*/  @P5 FMUL.FTZ R23, R23, R18 ;  /* 0x0000001217175220 */ /* 0x008fca0000410000 */
        /* <DEDUP_REMOVED lines=69> */
[----:B------:R-:W-:-:S04]  /*2120*/  HFMA2 R5, -RZ, RZ, 0, +QNAN ;  /* 0x00007fffff057431 */ /* 0x000fc800000001ff */
        /* <DEDUP_REMOVED lines=26> */
[----:B------:R-:W1:Y:S01]  /*22d0*/  @P5 MUFU.RCP R5, R58 ;  /* 0x0000003a00055308 */ /* 0x000e620000001000 */
[----:B------:R-:W-:Y:S02]  /*22e0*/  IMAD.MOV.U32 R12, RZ, RZ, 0x7fff ;  /* 0x00007fffff0c7424 */ /* 0x000fe400078e00ff */
[----:B-1----:R-:W-:-:S05]  /*22f0*/  @P5 FMUL.FTZ R36, R36, R5 ;  /* 0x0000000524245220 */ /* 0x002fca0000410000 */
[----:B------:R-:W-:-:S04]  /*2300*/  @P5 F2FP.BF16.F32.PACK_AB R36, RZ, R36 ;  /* 0x00000024ff24523e */ /* 0x000fc800000010ff */
[----:B------:R-:W-:Y:S02]  /*2310*/  @!P5 PRMT R36, R12, 0x7610, R36 ;  /* 0x000076100c24d816 */ /* 0x000fe40000000024 */
[----:B-----5:R-:W-:-:S03]  /*2320*/  IADD3 R5, PT, PT, R11, 0x240, RZ ;  /* 0x000002400b057810 */ /* 0x020fc60007ffe0ff */
        /* <DEDUP_REMOVED lines=118> */
.L_x_3982:
        /* <DEDUP_REMOVED lines=15> */
.L_x_11312:


//--------------------- .text._ZN43_GLOBAL__N__9ae7fba5_10_SoftMax_cu_9f978f6320softmax_warp_forwardIN3c108BFloat16ES2_fLi9ELb0ELb0EEEvPT0_PKT_iiiPKbib --------------------------
	.section	.text._ZN43_GLOBAL__N__9ae7fba5_10_SoftMax_cu_9f978f6320softmax_warp_forwardIN3c108BFloat16ES2_fLi9ELb0ELb0EEEvPT0_PKT_iiiPKbib,"ax",@progbits
	.align	128
.text._ZN43_GLOBAL__N__9ae7fba5_10_SoftMax_cu_9f978f6320softmax_warp_forwardIN3c108BFloat16ES2_fLi9ELb0ELb0EEEvPT0_PKT_iiiPKbib:
        .type           _ZN43_GLOBAL__N__9ae7fba5_10_SoftMax_cu_9f978f6320softmax_warp_forwardIN3c108BFloat16ES2_fLi9ELb0ELb0EEEvPT0_PKT_iiiPKbib,@function
        .size           _ZN43_GLOBAL__N__9ae7fba5_10_SoftMax_cu_9f978f6320softmax_warp_forwardIN3c108BFloat16ES2_fLi9ELb0ELb0EEEvPT0_PKT_iiiPKbib,(.L_x_11313 - _ZN43_GLOBAL__N__9ae7fba5_10_SoftMax_cu_9f978f6320softmax_warp_forwardIN3c108BFloat16ES2_fLi9ELb0ELb0EEEvPT0_PKT_iiiPKbib)
        .other          _ZN43_GLOBAL__N__9ae7fba5_10_SoftMax_cu_9f978f6320softmax_warp_forwardIN3c108BFloat16ES2_fLi9ELb0ELb0EEEvPT0_PKT_iiiPKbib,@"STO_CUDA_ENTRY STV_DEFAULT"
_ZN43_GLOBAL__N__9ae7fba5_10_SoftMax_cu_9f978f6320softmax_warp_forwardIN3c108BFloat16ES2_fLi9ELb0ELb0EEEvPT0_PKT_iiiPKbib:
        /* <DEDUP_REMOVED lines=54> */
[----:B------:R-:W-:Y:S01]  /*0360*/  ISETP.GE.AND P1, PT, R6, UR8, PT ;  /* 0x0000000806007c0c */ /* 0x000fe2000bf26270 */
        /* <DEDUP_REMOVED lines=9> */
[----:B------:R-:W-:Y:S02]  /*0400*/  ISETP.LT.OR P0, PT, R5, 0x1, P1 ;  /* 0x000000010500780c */ /* 0x000fe40000f01670 */
[----:B------:R-:W-:-:S11]  /*0410*/  P2R R0, PR, RZ, 0x2 ;  /* 0x00000002ff007803 */ /* 0x000fd60000000000 */
        /* <DEDUP_REMOVED lines=41> */
[----:B------:R-:W-:Y:S01]  /*06b0*/  IMAD.MOV.U32 R12, RZ, RZ, -0x800000 ;  /* 0xff800000ff0c7424 */ /* 0x000fe200078e00ff */
[----:B------:R-:W0:Y:S01]  /*06c0*/  S2R R18, SR_TID.X ;  /* 0x0000000000127919 */ /* 0x000e220000002100 */
[----:B--2---:R-:W-:Y:S01]  /*06d0*/  @!P5 IMAD.U32 R12, R0, 0x10000, RZ ;  /* 0x00010000000cd824 */ /* 0x004fe200078e00ff */
[----:B------:R-:W-:Y:S01]  /*06e0*/  FSETP.GT.FTZ.AND P5, PT, R13, R16, PT ;  /* 0x000000100d00720b */ /* 0x000fe20003fb4000 */
[----:B------:R-:W-:-:S03]  /*06f0*/  VIADD R0, R10, 0x180 ;  /* 0x000001800a007836 */ /* 0x000fc60000000000 */
[----:B------:R-:W-:Y:S02]  /*0700*/  FSEL R15, R13, R16, P5 ;  /* 0x000000100d0f7208 */ /* 0x000fe40002800000 */
[----:B------:R-:W-:-:S04]  /*0710*/  ISETP.GE.AND P5, PT, R5, 0x1, PT ;  /* 0x000000010500780c */ /* 0x000fc80003fa6270 */
[----:B------:R-:W-:-:S13]  /*0720*/  ISETP.GE.OR P6, PT, R0, UR8, !P5 ;  /* 0x0000000800007c0c */ /* 0x000fda000efc6670 */
[----:B------:R-:W2:Y:S01]  /*0730*/  @!P6 LDG.E.U16 R0, desc[UR4][R2.64+0x300] ;  /* 0x000300040200e981 */ /* 0x000ea2000c1e1500 */
[----:B------:R-:W-:Y:S01]  /*0740*/  MOV R13, 0xff800000 ;  /* 0xff800000000d7802 */ /* 0x000fe20000000f00 */
[----:B0-----:R-:W-:Y:S02]  /*0750*/  VIADD R5, R18, 0x1a0 ;  /* 0x000001a012057836 */ /* 0x001fe40000000000 */
        /* <DEDUP_REMOVED lines=8> */
[----:B------:R-:W-:Y:S01]  /*07e0*/  FSEL R19, R4, R13, P6 ;  /* 0x0000000d04137208 */ /* 0x000fe20003000000 */
[----:B------:R-:W-:-:S05]  /*07f0*/  VIADD R4, R18, 0x1c0 ;  /* 0x000001c012047836 */ /* 0x000fca0000000000 */
        /* <DEDUP_REMOVED lines=33> */
[----:B------:R-:W-:Y:S01]  /*0a10*/  FADD.FTZ R34, -R3, R34 ;  /* 0x0000002203227221 */ /* 0x000fe20000010100 */
[----:B------:R-:W-:Y:S01]  /*0a20*/  FMUL.FTZ R17, R17, 1.4426950216293334961 ;  /* 0x3fb8aa3b11117820 */ /* 0x000fe20000410000 */
        /* <DEDUP_REMOVED lines=23> */
[----:B------:R-:W-:Y:S01]  /*0ba0*/  FADD.FTZ R36, -R3, R36 ;  /* 0x0000002403247221 */ /* 0x000fe20000010100 */
[----:B------:R-:W-:Y:S01]  /*0bb0*/  FMUL.FTZ R32, R32, 1.4426950216293334961 ;  /* 0x3fb8aa3b20207820 */ /* 0x000fe20000410000 */
[----:B------:R-:W3:Y:S01]  /*0bc0*/  MUFU.EX2 R25, R25 ;  /* 0x0000001900197308 */ /* 0x000ee20000000800 */
[----:B0-----:R-:W-:Y:S01]  /*0bd0*/  FADD.FTZ R2, R31, R22 ;  /* 0x000000161f027221 */ /* 0x001fe20000010000 */
[C---:B------:R-:W-:Y:S01]  /*0be0*/  FADD.FTZ R26, -R3.reuse, R16 ;  /* 0x00000010031a7221 */ /* 0x040fe20000010100 */
[----:B------:R-:W-:Y:S01]  /*0bf0*/  FMUL.FTZ R36, R36, 1.4426950216293334961 ;  /* 0x3fb8aa3b24247820 */ /* 0x000fe20000410000 */
[----:B------:R0:W4:Y:S01]  /*0c00*/  MUFU.EX2 R16, R32 ;  /* 0x0000002000107308 */ /* 0x0001220000000800 */
[----:B-1----:R-:W-:Y:S01]  /*0c10*/  FADD.FTZ R31, R2, R23 ;  /* 0x00000017021f7221 */ /* 0x002fe20000010000 */
[C---:B------:R-:W-:Y:S01]  /*0c20*/  FADD.FTZ R28, -R3.reuse, R12 ;  /* 0x0000000c031c7221 */ /* 0x040fe20000010100 */
[----:B------:R-:W-:Y:S01]  /*0c30*/  FMUL.FTZ R26, R26, 1.4426950216293334961 ;  /* 0x3fb8aa3b1a1a7820 */ /* 0x000fe20000410000 */
[----:B------:R-:W1:Y:S01]  /*0c40*/  MUFU.EX2 R12, R36 ;  /* 0x00000024000c7308 */ /* 0x000e620000000800 */
[----:B------:R-:W-:Y:S01]  /*0c50*/  FADD.FTZ R30, -R3, R13 ;  /* 0x0000000d031e7221 */ /* 0x000fe20000010100 */
[----:B--2---:R-:W-:Y:S01]  /*0c60*/  FADD.FTZ R2, R31, R24 ;  /* 0x000000181f027221 */ /* 0x004fe20000010000 */
[----:B------:R-:W-:Y:S01]  /*0c70*/  FMUL.FTZ R28, R28, 1.4426950216293334961 ;  /* 0x3fb8aa3b1c1c7820 */ /* 0x000fe20000410000 */
[----:B------:R2:W5:Y:S01]  /*0c80*/  MUFU.EX2 R13, R26 ;  /* 0x0000001a000d7308 */ /* 0x0005620000000800 */
[C---:B------:R-:W-:Y:S01]  /*0c90*/  FADD.FTZ R33, -R3.reuse, R14 ;  /* 0x0000000e03217221 */ /* 0x040fe20000010100 */
[----:B---3--:R-:W-:Y:S01]  /*0ca0*/  FADD.FTZ R31, R2, R25 ;  /* 0x00000019021f7221 */ /* 0x008fe20000010000 */
[----:B------:R-:W-:Y:S01]  /*0cb0*/  FMUL.FTZ R30, R30, 1.4426950216293334961 ;  /* 0x3fb8aa3b1e1e7820 */ /* 0x000fe20000410000 */
[----:B------:R-:W3:Y:S01]  /*0cc0*/  MUFU.EX2 R14, R28 ;  /* 0x0000001c000e7308 */ /* 0x000ee20000000800 */
[----:B0-----:R-:W-:Y:S01]  /*0cd0*/  FADD.FTZ R32, -R3, R15 ;  /* 0x0000000f03207221 */ /* 0x001fe20000010100 */
[----:B----4-:R-:W-:Y:S01]  /*0ce0*/  FADD.FTZ R31, R31, R16 ;  /* 0x000000101f1f7221 */ /* 0x010fe20000010000 */
[----:B------:R-:W-:Y:S01]  /*0cf0*/  FMUL.FTZ R33, R33, 1.4426950216293334961 ;  /* 0x3fb8aa3b21217820 */ /* 0x000fe20000410000 */
[----:B------:R-:W0:Y:S01]  /*0d00*/  MUFU.EX2 R15, R30 ;  /* 0x0000001e000f7308 */ /* 0x000e220000000800 */
[----:B--2---:R-:W-:Y:S01]  /*0d10*/  FMUL.FTZ R26, R32, 1.4426950216293334961 ;  /* 0x3fb8aa3b201a7820 */ /* 0x004fe20000410000 */
[----:B-1----:R-:W-:Y:S01]  /*0d20*/  FADD.FTZ R2, R31, R12 ;  /* 0x0000000c1f027221 */ /* 0x002fe20000010000 */
[----:B------:R-:W-:-:S02]  /*0d30*/  FADD.FTZ R34, -R3, R18 ;  /* 0x0000001203227221 */ /* 0x000fc40000010100 */
[----:B------:R-:W1:Y:S01]  /*0d40*/  MUFU.EX2 R18, R33 ;  /* 0x0000002100127308 */ /* 0x000e620000000800 */
[----:B-----5:R-:W-:Y:S01]  /*0d50*/  FADD.FTZ R3, R2, R13 ;  /* 0x0000000d02037221 */ /* 0x020fe20000010000 */
[----:B------:R-:W-:Y:S02]  /*0d60*/  FMUL.FTZ R34, R34, 1.4426950216293334961 ;  /* 0x3fb8aa3b22227820 */ /* 0x000fe40000410000 */
        /* <DEDUP_REMOVED lines=27> */
[----:B------:R-:W-:-:S05]  /*0f20*/  @P5 F2FP.BF16.F32.PACK_AB R10, RZ, R20 ;  /* 0x00000014ff0a523e */ /* 0x000fca00000010ff */
[----:B------:R0:W-:Y:S01]  /*0f30*/  STG.E.U16 desc[UR4][R2.64], R10 ;  /* 0x0000000a02007986 */ /* 0x0001e2000c101504 */
[----:B------:R-:W-:Y:S05]  /*0f40*/  @P6 EXIT ;  /* 0x000000000000694d */ /* 0x000fea0003800000 */
[----:B0-----:R-:W0:Y:S01]  /*0f50*/  @P5 MUFU.RCP R10, R30 ;  /* 0x0000001e000a5308 */ /* 0x001e220000001000 */
[----:B------:R-:W-:Y:S01]  /*0f60*/  ISETP.GE.AND P6, PT, R29, UR8, PT ;  /* 0x000000081d007c0c */ /* 0x000fe2000bfc6270 */
[----:B0-----:R-:W-:Y:S01]  /*0f70*/  @P5 FMUL.FTZ R17, R17, R10 ;  /* 0x0000000a11115220 */ /* 0x001fe20000410000 */
[----:B------:R-:W-:-:S04]  /*0f80*/  HFMA2 R10, -RZ, RZ, 0, +QNAN ;  /* 0x00007fffff0a7431 */ /* 0x000fc800000001ff */
        /* <DEDUP_REMOVED lines=30> */
[----:B------:R-:W-:Y:S02]  /*1170*/  IMAD.MOV.U32 R7, RZ, RZ, 0x7fff ;  /* 0x00007fffff077424 */ /* 0x000fe400078e00ff */
[----:B----4-:R-:W-:-:S05]  /*1180*/  @P5 FMUL.FTZ R23, R23, R8 ;  /* 0x0000000817175220 */ /* 0x010fca0000410000 */
        /* <DEDUP_REMOVED lines=13> */
[----:B------:R-:W-:-:S04]  /*1260*/  MOV R6, 0x7fff ;  /* 0x00007fff00067802 */ /* 0x000fc80000000f00 */
        /* <DEDUP_REMOVED lines=30> */
[----:B------:R-:W-:Y:S01]  /*1450*/  @!P5 PRMT R14, R7, 0x7610, R14 ;  /* 0x00007610070ed816 */ /* 0x000fe2000000000e */
[----:B-----5:R-:W-:-:S04]  /*1460*/  VIADD R6, R6, 0x180 ;  /* 0x0000018006067836 */ /* 0x020fc80000000000 */
[----:B------:R1:W-:Y:S01]  /*1470*/  STG.E.U16 desc[UR4][R2.64+0x2c0], R14 ;  /* 0x0002c00e02007986 */ /* 0x0003e2000c101504 */
[----:B------:R-:W-:-:S13]  /*1480*/  ISETP.GE.AND P0, PT, R6, UR8, PT ;  /* 0x0000000806007c0c */ /* 0x000fda000bf06270 */
[----:B-1----:R-:W-:Y:S05]  /*1490*/  @P0 EXIT ;  /* 0x000000000000094d */ /* 0x002fea0003800000 */
[----:B------:R-:W1:Y:S01]  /*14a0*/  @P5 MUFU.RCP R6, R30 ;  /* 0x0000001e00065308 */ /* 0x000e620000001000 */
[----:B------:R-:W-:Y:S01]  /*14b0*/  ISETP.GE.AND P0, PT, R5, UR8, PT ;  /* 0x0000000805007c0c */ /* 0x000fe2000bf06270 */
[----:B-1----:R-:W-:Y:S01]  /*14c0*/  @P5 FMUL.FTZ R15, R15, R6 ;  /* 0x000000060f0f5220 */ /* 0x002fe20000410000 */
        /* <DEDUP_REMOVED lines=28> */
.L_x_3983:
        /* <DEDUP_REMOVED lines=15> */
.L_x_11313:


//--------------------- .text._ZN43_GLOBAL__N__9ae7fba5_10_SoftMax_cu_9f978f6320softmax_warp_forwardIN3c108BFloat16ES2_fLi8ELb0ELb0EEEvPT0_PKT_iiiPKbib --------------------------
	.section	.text._ZN43_GLOBAL__N__9ae7fba5_10_SoftMax_cu_9f978f6320softmax_warp_forwardIN3c108BFloat16ES2_fLi8ELb0ELb0EEEvPT0_PKT_iiiPKbib,"ax",@progbits
	.align	128
.text._ZN43_GLOBAL__N__9ae7fba5_10_SoftMax_cu_9f978f6320softmax_warp_forwardIN3c108BFloat16ES2_fLi8ELb0ELb0EEEvPT0_PKT_iiiPKbib:
        .type           _ZN43_GLOBAL__N__9ae7fba5_10_SoftMax_cu_9f978f6320softmax_warp_forwardIN3c108BFloat16ES2_fLi8ELb0ELb0EEEvPT0_PKT_iiiPKbib,@function
        .size           _ZN43_GLOBAL__N__9ae7fba5_10_SoftMax_cu_9f978f6320softmax_warp_forwardIN3c108BFloat16ES2_fLi8ELb0ELb0EEEvPT0_PKT_iiiPKbib,(.L_x_11314 - _ZN43_GLOBAL__N__9ae7fba5_10_SoftMax_cu_9f978f6320softmax_warp_forwardIN3c108BFloat16ES2_fLi8ELb0ELb0EEEvPT0_PKT_iiiPKbib)
        .other          _ZN43_GLOBAL__N__9ae7fba5_10_SoftMax_cu_9f978f6320softmax_warp_forwardIN3c108BFloat16ES2_fLi8ELb0ELb0EEEvPT0_PKT_iiiPKbib,@"STO_CUDA_ENTRY STV_DEFAULT"
_ZN43_GLOBAL__N__9ae7fba5_10_SoftMax_cu_9f978f6320softmax_warp_forwardIN3c108BFloat16ES2_fLi8ELb0ELb0EEEvPT0_PKT_iiiPKbib:
        /* <DEDUP_REMOVED lines=22> */
[----:B------:R-:W-:-:S04]  /*0160*/  P2R R13, PR, RZ, 0x2 ;  /* 0x00000002ff0d7803 */ /* 0x000fc80000000000 */
[----:B0-----:R-:W2:Y:S05]  /*0170*/  @!P2 LDG.E.U16 R10, desc[UR4][R2.64] ;  /* 0x00000004020aa981 */ /* 0x001eaa000c1e1500 */
[----:B------:R-:W3:Y:S04]  /*0180*/  @!P3 LDG.E.U16 R7, desc[UR4][R2.64+0x40] ;  /* 0x000040040207b981 */ /* 0x000ee8000c1e1500 */
[----:B------:R-:W4:Y:S01]  /*0190*/  @!P4 LDG.E.U16 R9, desc[UR4][R2.64+0x80] ;  /* 0x000080040209c981 */ /* 0x000f22000c1e1500 */
[----:B------:R-:W-:-:S02]  /*01a0*/  VIADD R8, R6, 0x60 ;  /* 0x0000006006087836 */ /* 0x000fc40000000000 */
[----:B------:R-:W-:Y:S02]  /*01b0*/  IMAD.MOV.U32 R4, RZ, RZ, -0x800000 ;  /* 0xff800000ff047424 */ /* 0x000fe400078e00ff */
[----:B------:R-:W-:Y:S01]  /*01c0*/  IMAD.MOV.U32 R5, RZ, RZ, -0x800000 ;  /* 0xff800000ff057424 */ /* 0x000fe200078e00ff */
[----:B------:R-:W-:Y:S01]  /*01d0*/  ISETP.GE.AND P1, PT, R8, UR8, PT ;  /* 0x0000000808007c0c */ /* 0x000fe2000bf26270 */
[----:B------:R-:W-:Y:S01]  /*01e0*/  IMAD.MOV.U32 R8, RZ, RZ, -0x800000 ;  /* 0xff800000ff087424 */ /* 0x000fe200078e00ff */
        /* <DEDUP_REMOVED lines=10> */
[----:B------:R-:W-:Y:S01]  /*0290*/  MOV R9, 0xff800000 ;  /* 0xff80000000097802 */ /* 0x000fe20000000f00 */
[----:B--2---:R-:W-:-:S03]  /*02a0*/  @!P3 IMAD.U32 R9, R7, 0x10000, RZ ;  /* 0x000100000709b824 */ /* 0x004fc600078e00ff */
[----:B------:R-:W-:Y:S01]  /*02b0*/  ISETP.GE.AND P3, PT, R11, UR8, PT ;  /* 0x000000080b007c0c */ /* 0x000fe2000bf66270 */
[----:B------:R-:W-:Y:S02]  /*02c0*/  IMAD.MOV.U32 R7, RZ, RZ, -0x800000 ;  /* 0xff800000ff077424 */ /* 0x000fe400078e00ff */
[----:B---3--:R-:W-:Y:S01]  /*02d0*/  @!P4 IMAD.U32 R7, R10, 0x10000, RZ ;  /* 0x000100000a07c824 */ /* 0x008fe200078e00ff */
[----:B------:R-:W-:-:S13]  /*02e0*/  ISETP.LT.OR P4, PT, R15, 0x1, P3 ;  /* 0x000000010f00780c */ /* 0x000fda0001f81670 */
[----:B------:R-:W2:Y:S01]  /*02f0*/  @!P4 LDG.E.U16 R11, desc[UR4][R2.64+0x140] ;  /* 0x00014004020bc981 */ /* 0x000ea2000c1e1500 */
[----:B------:R-:W-:Y:S01]  /*0300*/  MOV R10, 0xff800000 ;  /* 0xff800000000a7802 */ /* 0x000fe20000000f00 */
[----:B--2---:R-:W-:Y:S01]  /*0310*/  @!P4 IMAD.U32 R10, R11, 0x10000, RZ ;  /* 0x000100000b0ac824 */ /* 0x004fe200078e00ff */
        /* <DEDUP_REMOVED lines=12> */
[----:B------:R-:W-:Y:S01]  /*03e0*/  IMAD.MOV.U32 R11, RZ, RZ, -0x800000 ;  /* 0xff800000ff0b7424 */ /* 0x000fe200078e00ff */
[----:B------:R-:W-:Y:S01]  /*03f0*/  IADD3 R6, PT, PT, R6, 0xe0, RZ ;  /* 0x000000e006067810 */ /* 0x000fe20007ffe0ff */
[----:B--2---:R-:W-:Y:S01]  /*0400*/  @!P5 IMAD.U32 R11, R12, 0x10000, RZ ;  /* 0x000100000c0bd824 */ /* 0x004fe200078e00ff */
[----:B------:R-:W-:-:S04]  /*0410*/  FSETP.GT.FTZ.AND P5, PT, R17, R10, PT ;  /* 0x0000000a1100720b */ /* 0x000fc80003fb4000 */
[----:B------:R-:W-:Y:S02]  /*0420*/  FSEL R16, R17, R10, P5 ;  /* 0x0000000a11107208 */ /* 0x000fe40002800000 */
[----:B------:R-:W-:-:S04]  /*0430*/  ISETP.GE.AND P5, PT, R6, UR8, PT ;  /* 0x0000000806007c0c */ /* 0x000fc8000bfa6270 */
[----:B------:R-:W-:-:S13]  /*0440*/  ISETP.LT.OR P6, PT, R15, 0x1, P5 ;  /* 0x000000010f00780c */ /* 0x000fda0002fc1670 */
        /* <DEDUP_REMOVED lines=75> */
[----:B------:R-:W-:-:S05]  /*0900*/  @P6 F2FP.BF16.F32.PACK_AB R2, RZ, R14 ;  /* 0x0000000eff02623e */ /* 0x000fca00000010ff */
[----:B------:R0:W-:Y:S01]  /*0910*/  STG.E.U16 desc[UR4][R10.64], R2 ;  /* 0x000000020a007986 */ /* 0x0001e2000c101504 */
[----:B------:R-:W-:Y:S05]  /*0920*/  @P0 EXIT ;  /* 0x000000000000094d */ /* 0x000fea0003800000 */
[----:B------:R-:W1:Y:S01]  /*0930*/  @P6 MUFU.RCP R0, R12 ;  /* 0x0000000c00006308 */ /* 0x000e620000001000 */
[----:B------:R-:W-:Y:S01]  /*0940*/  ISETP.NE.AND P0, PT, R13, RZ, PT ;  /* 0x000000ff0d00720c */ /* 0x000fe20003f05270 */
[----:B-1----:R-:W-:Y:S01]  /*0950*/  @P6 FMUL.FTZ R3, R3, R0 ;  /* 0x0000000003036220 */ /* 0x002fe20000410000 */
[----:B------:R-:W-:-:S04]  /*0960*/  HFMA2 R0, -RZ, RZ, 0, +QNAN ;  /* 0x00007fffff007431 */ /* 0x000fc800000001ff */
[----:B------:R-:W-:-:S04]  /*0970*/  @P6 F2FP.BF16.F32.PACK_AB R3, RZ, R3 ;  /* 0x00000003ff03623e */ /* 0x000fc800000010ff */
[----:B------:R-:W-:-:S05]  /*0980*/  @!P6 PRMT R3, R0, 0x7610, R3 ;  /* 0x000076100003e816 */ /* 0x000fca0000000003 */
[----:B------:R1:W-:Y:S01]  /*0990*/  STG.E.U16 desc[UR4][R10.64+0x40], R3 ;  /* 0x000040030a007986 */ /* 0x0003e2000c101504 */
[----:B------:R-:W-:Y:S05]  /*09a0*/  @P0 EXIT ;  /* 0x000000000000094d */ /* 0x000fea0003800000 */
[----:B-1----:R-:W1:Y:S01]  /*09b0*/  @P6 MUFU.RCP R3, R12 ;  /* 0x0000000c00036308 */ /* 0x002e620000001000 */
[----:B------:R-:W-:Y:S02]  /*09c0*/  IMAD.MOV.U32 R0, RZ, RZ, 0x7fff ;  /* 0x00007fffff007424 */ /* 0x000fe400078e00ff */
[----:B-1----:R-:W-:-:S05]  /*09d0*/  @P6 FMUL.FTZ R4, R4, R3 ;  /* 0x0000000304046220 */ /* 0x002fca0000410000 */
[----:B------:R-:W-:-:S04]  /*09e0*/  @P6 F2FP.BF16.F32.PACK_AB R4, RZ, R4 ;  /* 0x00000004ff04623e */ /* 0x000fc800000010ff */
[----:B------:R-:W-:-:S05]  /*09f0*/  @!P6 PRMT R4, R0, 0x7610, R4 ;  /* 0x000076100004e816 */ /* 0x000fca0000000004 */
[----:B------:R1:W-:Y:S01]  /*0a00*/  STG.E.U16 desc[UR4][R10.64+0x80], R4 ;  /* 0x000080040a007986 */ /* 0x0003e2000c101504 */
[----:B------:R-:W-:Y:S05]  /*0a10*/  @P1 EXIT ;  /* 0x000000000000194d */ /* 0x000fea0003800000 */
[----:B------:R-:W2:Y:S02]  /*0a20*/  @P6 MUFU.RCP R0, R12 ;  /* 0x0000000c00006308 */ /* 0x000ea40000001000 */
[----:B--2---:R-:W-:Y:S01]  /*0a30*/  @P6 FMUL.FTZ R5, R5, R0 ;  /* 0x0000000005056220 */ /* 0x004fe20000410000 */
[----:B------:R-:W-:-:S04]  /*0a40*/  IMAD.MOV.U32 R0, RZ, RZ, 0x7fff ;  /* 0x00007fffff007424 */ /* 0x000fc800078e00ff */
[----:B------:R-:W-:-:S04]  /*0a50*/  @P6 F2FP.BF16.F32.PACK_AB R5, RZ, R5 ;  /* 0x00000005ff05623e */ /* 0x000fc800000010ff */
[----:B------:R-:W-:-:S05]  /*0a60*/  @!P6 PRMT R5, R0, 0x7610, R5 ;  /* 0x000076100005e816 */ /* 0x000fca0000000005 */
[----:B------:R2:W-:Y:S01]  /*0a70*/  STG.E.U16 desc[UR4][R10.64+0xc0], R5 ;  /* 0x0000c0050a007986 */ /* 0x0005e2000c101504 */
[----:B------:R-:W-:Y:S05]  /*0a80*/  @P2 EXIT ;  /* 0x000000000000294d */ /* 0x000fea0003800000 */
[----:B------:R-:W3:Y:S02]  /*0a90*/  @P6 MUFU.RCP R0, R12 ;  /* 0x0000000c00006308 */ /* 0x000ee40000001000 */
[----:B---3--:R-:W-:Y:S01]  /*0aa0*/  @P6 FMUL.FTZ R7, R7, R0 ;  /* 0x0000000007076220 */ /* 0x008fe20000410000 */
[----:B------:R-:W-:-:S04]  /*0ab0*/  IMAD.MOV.U32 R0, RZ, RZ, 0x7fff ;  /* 0x00007fffff007424 */ /* 0x000fc800078e00ff */
[----:B------:R-:W-:-:S04]  /*0ac0*/  @P6 F2FP.BF16.F32.PACK_AB R7, RZ, R7 ;  /* 0x00000007ff07623e */ /* 0x000fc800000010ff */
[----:B------:R-:W-:-:S05]  /*0ad0*/  @!P6 PRMT R7, R0, 0x7610, R7 ;  /* 0x000076100007e816 */ /* 0x000fca0000000007 */
[----:B------:R3:W-:Y:S01]  /*0ae0*/  STG.E.U16 desc[UR4][R10.64+0x100], R7 ;  /* 0x000100070a007986 */ /* 0x0007e2000c101504 */
[----:B------:R-:W-:Y:S05]  /*0af0*/  @P3 EXIT ;  /* 0x000000000000394d */ /* 0x000fea0003800000 */
[----:B------:R-:W4:Y:S01]  /*0b00*/  @P6 MUFU.RCP R3, R12 ;  /* 0x0000000c00036308 */ /* 0x000f220000001000 */
[----:B------:R-:W-:Y:S01]  /*0b10*/  MOV R0, 0x7fff ;  /* 0x00007fff00007802 */ /* 0x000fe20000000f00 */
        /* <DEDUP_REMOVED lines=19> */
.L_x_3984:
        /* <DEDUP_REMOVED lines=11> */
.L_x_11314:


//--------------------- .text._ZN43_GLOBAL__N__9ae7fba5_10_SoftMax_cu_9f978f6320softmax_warp_forwardIN3c108BFloat16ES2_fLi7ELb0ELb0EEEvPT0_PKT_iiiPKbib --------------------------
	.section	.text._ZN43_GLOBAL__N__9ae7fba5_10_SoftMax_cu_9f978f6320softmax_warp_forwardIN3c108BFloat16ES2_fLi7ELb0ELb0EEEvPT0_PKT_iiiPKbib,"ax",@progbits
	.align	128
.text._ZN43_GLOBAL__N__9ae7fba5_10_SoftMax_cu_9f978f6320softmax_warp_forwardIN3c108BFloat16ES2_fLi7ELb0ELb0EEEvPT0_PKT_iiiPKbib:
        .type           _ZN43_GLOBAL__N__9ae7fba5_10_SoftMax_cu_9f978f6320softmax_warp_forwardIN3c108BFloat16ES2_fLi7ELb0ELb0EEEvPT0_PKT_iiiPKbib,@function
        .size           _ZN43_GLOBAL__N__9ae7fba5_10_SoftMax_cu_9f978f6320softmax_warp_forwardIN3c108BFloat16ES2_fLi7ELb0ELb0EEEvPT0_PKT_iiiPKbib,(.L_x_11315 - _ZN43_GLOBAL__N__9ae7fba5_10_SoftMax_cu_9f978f6320softmax_warp_forwardIN3c108BFloat16ES2_fLi7ELb0ELb0EEEvPT0_PKT_iiiPKbib)
        .other          _ZN43_GLOBAL__N__9ae7fba5_10_SoftMax_cu_9f978f6320softmax_warp_forwardIN3c108BFloat16ES2_fLi7ELb0ELb0EEEvPT0_PKT_iiiPKbib,@"STO_CUDA_ENTRY STV_DEFAULT"
_ZN43_GLOBAL__N__9ae7fba5_10_SoftMax_cu_9f978f6320softmax_warp_forwardIN3c108BFloat16ES2_fLi7ELb0ELb0EEEvPT0_PKT_iiiPKbib:
        /* <DEDUP_REMOVED lines=13> */
[C---:B--2---:R-:W-:Y:S01]  /*00d0*/  IADD3 R16, PT, PT, -R0.reuse, UR6, RZ ;  /* 0x0000000600107c10 */ /* 0x044fe2000fffe1ff */
[----:B------:R-:W-:Y:S01]  /*00e0*/  IMAD R0, R0, UR7, R6 ;  /* 0x0000000700007c24 */ /* 0x000fe2000f8e0206 */
[----:B------:R-:W-:Y:S02]  /*00f0*/  ISETP.GE.AND P1, PT, R2, R3, PT ;  /* 0x000000030200720c */ /* 0x000fe40003f26270 */
[----:B------:R-:W-:Y:S01]  /*0100*/  ISETP.LT.OR P6, PT, R16, 0x1, P0 ;  /* 0x000000011000780c */ /* 0x000fe200007c1670 */
[----:B---3--:R-:W-:Y:S01]  /*0110*/  IMAD.WIDE R8, R0, 0x2, R8 ;  /* 0x0000000200087825 */ /* 0x008fe200078e0208 */
[----:B------:R-:W-:-:S11]  /*0120*/  ISETP.LT.OR P5, PT, R16, 0x1, P1 ;  /* 0x000000011000780c */ /* 0x000fd60000fa1670 */
[----:B0-----:R-:W2:Y:S04]  /*0130*/  @!P6 LDG.E.U16 R5, desc[UR4][R8.64] ;  /* 0x000000040805e981 */ /* 0x001ea8000c1e1500 */
[----:B------:R-:W3:Y:S01]  /*0140*/  @!P5 LDG.E.U16 R4, desc[UR4][R8.64+0x40] ;  /* 0x000040040804d981 */ /* 0x000ee2000c1e1500 */
[C---:B------:R-:W-:Y:S02]  /*0150*/  VIADD R2, R6.reuse, 0x40 ;  /* 0x0000004006027836 */ /* 0x040fe40000000000 */
[----:B------:R-:W-:-:S03]  /*0160*/  VIADD R6, R6, 0x60 ;  /* 0x0000006006067836 */ /* 0x000fc60000000000 */
[-C--:B------:R-:W-:Y:S01]  /*0170*/  ISETP.GE.AND P2, PT, R2, R3.reuse, PT ;  /* 0x000000030200720c */ /* 0x080fe20003f46270 */
[----:B------:R-:W-:Y:S01]  /*0180*/  IMAD.MOV.U32 R2, RZ, RZ, -0x800000 ;  /* 0xff800000ff027424 */ /* 0x000fe200078e00ff */
[----:B------:R-:W-:Y:S02]  /*0190*/  ISETP.GE.AND P3, PT, R6, R3, PT ;  /* 0x000000030600720c */ /* 0x000fe40003f66270 */
[----:B------:R-:W-:-:S13]  /*01a0*/  ISETP.LT.OR P4, PT, R16, 0x1, P2 ;  /* 0x000000011000780c */ /* 0x000fda0001781670 */
[----:B------:R-:W4:Y:S01]  /*01b0*/  @!P4 LDG.E.U16 R7, desc[UR4][R8.64+0x80] ;  /* 0x000080040807c981 */ /* 0x000f22000c1e1500 */
[----:B------:R-:W-:-:S04]  /*01c0*/  IMAD.WIDE.U32 R10, R3, 0x2, R8 ;  /* 0x00000002030a7825 */ /* 0x000fc800078e0008 */
[----:B--2---:R-:W-:Y:S01]  /*01d0*/  @!P6 IMAD.U32 R2, R5, 0x10000, RZ ;  /* 0x000100000502e824 */ /* 0x004fe200078e00ff */
[----:B------:R-:W-:Y:S01]  /*01e0*/  ISETP.LT.OR P6, PT, R16, 0x1, P3 ;  /* 0x000000011000780c */ /* 0x000fe20001fc1670 */
[----:B------:R-:W-:Y:S02]  /*01f0*/  IMAD.MOV.U32 R5, RZ, RZ, -0x800000 ;  /* 0xff800000ff057424 */ /* 0x000fe400078e00ff */
[----:B---3--:R-:W-:Y:S01]  /*0200*/  @!P5 IMAD.U32 R5, R4, 0x10000, RZ ;  /* 0x000100000405d824 */ /* 0x008fe200078e00ff */
[----:B------:R-:W-:-:S09]  /*0210*/  ISETP.LT.OR P5, PT, R16, 0x2, P0 ;  /* 0x000000021000780c */ /* 0x000fd200007a1670 */
[----:B------:R-:W2:Y:S04]  /*0220*/  @!P6 LDG.E.U16 R4, desc[UR4][R8.64+0xc0] ;  /* 0x0000c0040804e981 */ /* 0x000ea8000c1e1500 */
[----:B------:R-:W3:Y:S01]  /*0230*/  @!P5 LDG.E.U16 R12, desc[UR4][R10.64] ;  /* 0x000000040a0cd981 */ /* 0x000ee2000c1e1500 */
[----:B------:R-:W-:Y:S01]  /*0240*/  IMAD.MOV.U32 R6, RZ, RZ, -0x800000 ;  /* 0xff800000ff067424 */ /* 0x000fe200078e00ff */
[----:B----4-:R-:W-:Y:S02]  /*0250*/  @!P4 SHF.L.U32 R6, R7, 0x10, RZ ;  /* 0x000000100706c819 */ /* 0x010fe400000006ff */
[----:B------:R-:W-:Y:S01]  /*0260*/  ISETP.LT.OR P4, PT, R16, 0x2, P1 ;  /* 0x000000021000780c */ /* 0x000fe20000f81670 */
[----:B------:R-:W-:-:S12]  /*0270*/  IMAD.MOV.U32 R7, RZ, RZ, -0x800000 ;  /* 0xff800000ff077424 */ /* 0x000fd800078e00ff */
[----:B------:R-:W4:Y:S01]  /*0280*/  @!P4 LDG.E.U16 R13, desc[UR4][R10.64+0x40] ;  /* 0x000040040a0dc981 */ /* 0x000f22000c1e1500 */
[----:B--2---:R-:W-:Y:S01]  /*0290*/  @!P6 IMAD.U32 R7, R4, 0x10000, RZ ;  /* 0x000100000407e824 */ /* 0x004fe200078e00ff */
[----:B------:R-:W-:Y:S01]  /*02a0*/  ISETP.LT.OR P6, PT, R16, 0x2, P2 ;  /* 0x000000021000780c */ /* 0x000fe200017c1670 */
[----:B------:R-:W-:Y:S02]  /*02b0*/  IMAD.MOV.U32 R4, RZ, RZ, -0x800000 ;  /* 0xff800000ff047424 */ /* 0x000fe400078e00ff */
[----:B---3--:R-:W-:Y:S01]  /*02c0*/  @!P5 IMAD.U32 R4, R12, 0x10000, RZ ;  /* 0x000100000c04d824 */ /* 0x008fe200078e00ff */
[----:B------:R-:W-:-:S09]  /*02d0*/  ISETP.LT.OR P5, PT, R16, 0x2, P3 ;  /* 0x000000021000780c */ /* 0x000fd20001fa1670 */
[----:B------:R-:W2:Y:S04]  /*02e0*/  @!P6 LDG.E.U16 R12, desc[UR4][R10.64+0x80] ;  /* 0x000080040a0ce981 */ /* 0x000ea8000c1e1500 */
[----:B------:R0:W3:Y:S01]  /*02f0*/  @!P5 LDG.E.U16 R14, desc[UR4][R10.64+0xc0] ;  /* 0x0000c0040a0ed981 */ /* 0x0000e2000c1e1500 */
[----:B------:R-:W-:Y:S01]  /*0300*/  IMAD.MOV.U32 R9, RZ, RZ, -0x800000 ;  /* 0xff800000ff097424 */ /* 0x000fe200078e00ff */
[----:B------:R-:W-:Y:S01]  /*0310*/  MOV R8, 0xff800000 ;  /* 0xff80000000087802 */ /* 0x000fe20000000f00 */
[----:B----4-:R-:W-:Y:S01]  /*0320*/  @!P4 IMAD.U32 R9, R13, 0x10000, RZ ;  /* 0x000100000d09c824 */ /* 0x010fe200078e00ff */
[----:B------:R-:W-:-:S04]  /*0330*/  FSETP.GT.FTZ.AND P4, PT, R2, R5, PT ;  /* 0x000000050200720b */ /* 0x000fc80003f94000 */
[----:B------:R-:W-:-:S04]  /*0340*/  FSEL R13, R2, R5, P4 ;  /* 0x00000005020d7208 */ /* 0x000fc80002000000 */
[CC--:B------:R-:W-:Y:S01]  /*0350*/  FSETP.GT.FTZ.AND P4, PT, R13.reuse, R6.reuse, PT ;  /* 0x000000060d00720b */ /* 0x0c0fe20003f94000 */
[----:B0-----:R-:W-:Y:S02]  /*0360*/  IMAD.MOV.U32 R10, RZ, RZ, -0x800000 ;  /* 0xff800000ff0a7424 */ /* 0x001fe400078e00ff */
[----:B--2---:R-:W-:Y:S01]  /*0370*/  @!P6 IMAD.U32 R8, R12, 0x10000, RZ ;  /* 0x000100000c08e824 */ /* 0x004fe200078e00ff */
[CC--:B------:R-:W-:Y:S02]  /*0380*/  FSETP.GT.FTZ.AND P6, PT, R4.reuse, R9.reuse, PT ;  /* 0x000000090400720b */ /* 0x0c0fe40003fd4000 */
[----:B------:R-:W-:Y:S02]  /*0390*/  FSEL R12, R13, R6, P4 ;  /* 0x000000060d0c7208 */ /* 0x000fe40002000000 */
[----:B------:R-:W-:Y:S02]  /*03a0*/  FSEL R13, R4, R9, P6 ;  /* 0x00000009040d7208 */ /* 0x000fe40003000000 */
[----:B------:R-:W-:-:S02]  /*03b0*/  FSETP.GT.FTZ.AND P4, PT, R12, R7, PT ;  /* 0x000000070c00720b */ /* 0x000fc40003f94000 */
[CC--:B------:R-:W-:Y:S01]  /*03c0*/  FSETP.GT.FTZ.AND P6, PT, R13.reuse, R8.reuse, PT ;  /* 0x000000080d00720b */ /* 0x0c0fe20003fd4000 */
        /* <DEDUP_REMOVED lines=94> */
[----:B------:R-:W-:-:S11]  /*09b0*/  IMAD.MOV.U32 R12, RZ, RZ, 0x7fff ;  /* 0x00007fffff0c7424 */ /* 0x000fd600078e00ff */
[----:B------:R-:W1:Y:S02]  /*09c0*/  @P4 MUFU.RCP R13, R14 ;  /* 0x0000000e000d4308 */ /* 0x000e640000001000 */
[----:B-1----:R-:W-:Y:S01]  /*09d0*/  @P4 FMUL.FTZ R13, R2, R13 ;  /* 0x0000000d020d4220 */ /* 0x002fe20000410000 */
[----:B------:R-:W-:Y:S02]  /*09e0*/  @!P4 PRMT R2, R12, 0x7610, R2 ;  /* 0x000076100c02c816 */ /* 0x000fe40000000002 */
[C---:B0-----:R-:W-:Y:S02]  /*09f0*/  LEA R12, P5, R0.reuse, UR6, 0x1 ;  /* 0x00000006000c7c11 */ /* 0x041fe4000f8a08ff */
[----:B------:R-:W-:Y:S02]  /*0a00*/  @P4 F2FP.BF16.F32.PACK_AB R2, RZ, R13 ;  /* 0x0000000dff02423e */ /* 0x000fe400000010ff */
[----:B------:R-:W-:-:S05]  /*0a10*/  LEA.HI.X R13, R0, UR7, R15, 0x1, P5 ;  /* 0x00000007000d7c11 */ /* 0x000fca000a8f0c0f */
[----:B------:R0:W-:Y:S01]  /*0a20*/  STG.E.U16 desc[UR4][R12.64], R2 ;  /* 0x000000020c007986 */ /* 0x0001e2000c101504 */
[----:B------:R-:W-:Y:S05]  /*0a30*/  @P1 BRA `(.L_x_3986) ;  /* 0x0000000000501947 */ /* 0x000fea0003800000 */
[----:B0-----:R-:W0:Y:S02]  /*0a40*/  @P4 MUFU.RCP R2, R14 ;  /* 0x0000000e00024308 */ /* 0x001e240000001000 */
[----:B0-----:R-:W-:Y:S01]  /*0a50*/  @P4 FMUL.FTZ R5, R5, R2 ;  /* 0x0000000205054220 */ /* 0x001fe20000410000 */
[----:B------:R-:W-:-:S04]  /*0a60*/  IMAD.MOV.U32 R2, RZ, RZ, 0x7fff ;  /* 0x00007fffff027424 */ /* 0x000fc800078e00ff */
[----:B------:R-:W-:-:S04]  /*0a70*/  @P4 F2FP.BF16.F32.PACK_AB R5, RZ, R5 ;  /* 0x00000005ff05423e */ /* 0x000fc800000010ff */
[----:B------:R-:W-:-:S05]  /*0a80*/  @!P4 PRMT R5, R2, 0x7610, R5 ;  /* 0x000076100205c816 */ /* 0x000fca0000000005 */
[----:B------:R1:W-:Y:S01]  /*0a90*/  STG.E.U16 desc[UR4][R12.64+0x40], R5 ;  /* 0x000040050c007986 */ /* 0x0003e2000c101504 */
[----:B------:R-:W-:Y:S05]  /*0aa0*/  @P2 BRA `(.L_x_3986) ;  /* 0x0000000000342947 */ /* 0x000fea0003800000 */
[----:B-1----:R-:W0:Y:S01]  /*0ab0*/  @P4 MUFU.RCP R5, R14 ;  /* 0x0000000e00054308 */ /* 0x002e220000001000 */
[----:B------:R-:W-:Y:S02]  /*0ac0*/  IMAD.MOV.U32 R2, RZ, RZ, 0x7fff ;  /* 0x00007fffff027424 */ /* 0x000fe400078e00ff */
[----:B0-----:R-:W-:-:S05]  /*0ad0*/  @P4 FMUL.FTZ R6, R6, R5 ;  /* 0x0000000506064220 */ /* 0x001fca0000410000 */
[----:B------:R-:W-:-:S04]  /*0ae0*/  @P4 F2FP.BF16.F32.PACK_AB R6, RZ, R6 ;  /* 0x00000006ff06423e */ /* 0x000fc800000010ff */
[----:B------:R-:W-:-:S05]  /*0af0*/  @!P4 PRMT R6, R2, 0x7610, R6 ;  /* 0x000076100206c816 */ /* 0x000fca0000000006 */
[----:B------:R2:W-:Y:S01]  /*0b00*/  STG.E.U16 desc[UR4][R12.64+0x80], R6 ;  /* 0x000080060c007986 */ /* 0x0005e2000c101504 */
[----:B------:R-:W-:Y:S05]  /*0b10*/  @P3 BRA `(.L_x_3986) ;  /* 0x0000000000183947 */ /* 0x000fea0003800000 */
[----:B------:R-:W0:Y:S01]  /*0b20*/  @P4 MUFU.RCP R5, R14 ;  /* 0x0000000e00054308 */ /* 0x000e220000001000 */
[----:B------:R-:W-:Y:S02]  /*0b30*/  HFMA2 R2, -RZ, RZ, 0, +QNAN ;  /* 0x00007fffff027431 */ /* 0x000fe400000001ff */
[----:B0-----:R-:W-:-:S05]  /*0b40*/  @P4 FMUL.FTZ R4, R4, R5 ;  /* 0x0000000504044220 */ /* 0x001fca0000410000 */
[----:B------:R-:W-:-:S04]  /*0b50*/  @P4 F2FP.BF16.F32.PACK_AB R4, RZ, R4 ;  /* 0x00000004ff04423e */ /* 0x000fc800000010ff */
[----:B------:R-:W-:-:S05]  /*0b60*/  @!P4 PRMT R4, R2, 0x7610, R4 ;  /* 0x000076100204c816 */ /* 0x000fca0000000004 */
[----:B------:R3:W-:Y:S02]  /*0b70*/  STG.E.U16 desc[UR4][R12.64+0xc0], R4 ;  /* 0x0000c0040c007986 */ /* 0x0007e4000c101504 */
.L_x_3986:
[----:B------:R-:W-:Y:S05]  /*0b80*/  BSYNC.RECONVERGENT B0 ;  /* 0x0000000000007941 */ /* 0x000fea0003800200 */
.L_x_3985:
[----:B------:R-:W-:-:S13]  /*0b90*/  ISETP.EQ.OR P0, PT, R16, 0x1, P0 ;  /* 0x000000011000780c */ /* 0x000fda0000702670 */
[----:B------:R-:W-:Y:S05]  /*0ba0*/  @P0 EXIT ;  /* 0x000000000000094d */ /* 0x000fea0003800000 */
[----:B------:R-:W-:Y:S01]  /*0bb0*/  FSETP.NEU.FTZ.AND P0, PT, R11, RZ, PT ;  /* 0x000000ff0b00720b */ /* 0x000fe20003f1d000 */
[----:B------:R-:W4:Y:S01]  /*0bc0*/  LDCU.64 UR6, c[0x0][0x380] ;  /* 0x00007000ff0677ac */ /* 0x000f220008000a00 */
[----:B------:R-:W-:Y:S01]  /*0bd0*/  IADD3 R0, P4, PT, R0, R3, RZ ;  /* 0x0000000300007210 */ /* 0x000fe20007f9e0ff */
[----:B------:R-:W-:-:S04]  /*0be0*/  IMAD.MOV.U32 R3, RZ, RZ, 0x7fff ;  /* 0x00007fffff037424 */ /* 0x000fc800078e00ff */
[----:B------:R-:W-:-:S06]  /*0bf0*/  IMAD.X R15, RZ, RZ, R15, P4 ;  /* 0x000000ffff0f7224 */ /* 0x000fcc00020e060f */
[----:B0-----:R-:W0:Y:S02]  /*0c00*/  @P0 MUFU.RCP R2, R11 ;  /* 0x0000000b00020308 */ /* 0x001e240000001000 */
[----:B0-----:R-:W-:Y:S01]  /*0c10*/  @P0 FMUL.FTZ R7, R7, R2 ;  /* 0x0000000207070220 */ /* 0x001fe20000410000 */
[----:B----4-:R-:W-:-:S04]  /*0c20*/  LEA R2, P4, R0, UR6, 0x1 ;  /* 0x0000000600027c11 */ /* 0x010fc8000f8808ff */
[----:B------:R-:W-:-:S04]  /*0c30*/  @P0 F2FP.BF16.F32.PACK_AB R7, RZ, R7 ;  /* 0x00000007ff07023e */ /* 0x000fc800000010ff */
[----:B------:R-:W-:Y:S02]  /*0c40*/  @!P0 PRMT R7, R3, 0x7610, R7 ;  /* 0x0000761003078816 */ /* 0x000fe40000000007 */
[----:B------:R-:W-:-:S05]  /*0c50*/  LEA.HI.X R3, R0, UR7, R15, 0x1, P4 ;  /* 0x0000000700037c11 */ /* 0x000fca000a0f0c0f */
        /* <DEDUP_REMOVED lines=9> */
[----:B------:R-:W4:Y:S02]  /*0cf0*/  @P0 MUFU.RCP R0, R11 ;  /* 0x0000000b00000308 */ /* 0x000f240000001000 */
[----:B----4-:R-:W-:Y:S01]  /*0d00*/  @P0 FMUL.FTZ R9, R9, R0 ;  /* 0x0000000009090220 */ /* 0x010fe20000410000 */
        /* <DEDUP_REMOVED lines=12> */
.L_x_3987:
        /* <DEDUP_REMOVED lines=11> */
.L_x_11315:


//--------------------- .text._ZN43_GLOBAL__N__9ae7fba5_10_SoftMax_cu_9f978f6320softmax_warp_forwardIN3c108BFloat16ES2_fLi6ELb0ELb0EEEvPT0_PKT_iiiPKbib --------------------------
	.section	.text._ZN43_GLOBAL__N__9ae7fba5_10_SoftMax_cu_9f978f6320softmax_warp_forwardIN3c108BFloat16ES2_fLi6ELb0ELb0EEEvPT0_PKT_iiiPKbib,"ax",@progbits
	.align	128
.text._ZN43_GLOBAL__N__9ae7fba5_10_SoftMax_cu_9f978f6320softmax_warp_forwardIN3c108BFloat16ES2_fLi6ELb0ELb0EEEvPT0_PKT_iiiPKbib:
        .type           _ZN43_GLOBAL__N__9ae7fba5_10_SoftMax_cu_9f978f6320softmax_warp_forwardIN3c108BFloat16ES2_fLi6ELb0ELb0EEEvPT0_PKT_iiiPKbib,@function
        .size           _ZN43_GLOBAL__N__9ae7fba5_10_SoftMax_cu_9f978f6320softmax_warp_forwardIN3c108BFloat16ES2_fLi6ELb0ELb0EEEvPT0_PKT_iiiPKbib,(.L_x_11316 - _ZN43_GLOBAL__N__9ae7fba5_10_SoftMax_cu_9f978f6320softmax_warp_forwardIN3c108BFloat16ES2_fLi6ELb0ELb0EEEvPT0_PKT_iiiPKbib)
        .other          _ZN43_GLOBAL__N__9ae7fba5_10_SoftMax_cu_9f978f6320softmax_warp_forwardIN3c108BFloat16ES2_fLi6ELb0ELb0EEEvPT0_PKT_iiiPKbib,@"STO_CUDA_ENTRY STV_DEFAULT"
_ZN43_GLOBAL__N__9ae7fba5_10_SoftMax_cu_9f978f6320softmax_warp_forwardIN3c108BFloat16ES2_fLi6ELb0ELb0EEEvPT0_PKT_iiiPKbib:
        /* <DEDUP_REMOVED lines=29> */
[----:B------:R-:W-:Y:S02]  /*01d0*/  IMAD.MOV.U32 R5, RZ, RZ, -0x800000 ;  /* 0xff800000ff057424 */ /* 0x000fe400078e00ff */
[----:B---3--:R-:W-:Y:S02]  /*01e0*/  @!P5 IMAD.U32 R4, R2, 0x10000, RZ ;  /* 0x000100000204d824 */ /* 0x008fe400078e00ff */
[----:B------:R-:W-:Y:S02]  /*01f0*/  IMAD.MOV.U32 R2, RZ, RZ, -0x800000 ;  /* 0xff800000ff027424 */ /* 0x000fe400078e00ff */
[----:B----4-:R-:W-:Y:S01]  /*0200*/  @!P3 IMAD.U32 R2, R6, 0x10000, RZ ;  /* 0x000100000602b824 */ /* 0x010fe200078e00ff */
[----:B------:R-:W-:Y:S01]  /*0210*/  FSETP.GT.FTZ.AND P4, PT, R7, R4, PT ;  /* 0x000000040700720b */ /* 0x000fe20003f94000 */
[----:B-----5:R-:W-:-:S03]  /*0220*/  @!P2 IMAD.U32 R5, R12, 0x10000, RZ ;  /* 0x000100000c05a824 */ /* 0x020fc600078e00ff */
        /* <DEDUP_REMOVED lines=33> */
[----:B------:R-:W-:Y:S01]  /*0440*/  FADD.FTZ R9, -R9, R4 ;  /* 0x0000000409097221 */ /* 0x000fe20000010100 */
[----:B------:R-:W-:Y:S02]  /*0450*/  FSEL R11, R11, R8, !P2 ;  /* 0x000000080b0b7208 */ /* 0x000fe40005000000 */
[----:B------:R-:W-:Y:S01]  /*0460*/  FMUL.FTZ R4, R7, 1.4426950216293334961 ;  /* 0x3fb8aa3b07047820 */ /* 0x000fe20000410000 */
[----:B------:R-:W-:Y:S01]  /*0470*/  FMUL.FTZ R9, R9, 1.4426950216293334961 ;  /* 0x3fb8aa3b09097820 */ /* 0x000fe20000410000 */
[----:B------:R-:W-:Y:S01]  /*0480*/  ISETP.GE.AND P2, PT, R13, 0x1, PT ;  /* 0x000000010d00780c */ /* 0x000fe20003f46270 */
[C---:B------:R-:W-:Y:S01]  /*0490*/  FADD.FTZ R6, -R11.reuse, R2 ;  /* 0x000000020b067221 */ /* 0x040fe20000010100 */
[----:B------:R-:W-:Y:S02]  /*04a0*/  FADD.FTZ R5, -R11, R5 ;  /* 0x000000050b057221 */ /* 0x000fe40000010100 */
[----:B------:R-:W0:Y:S01]  /*04b0*/  MUFU.EX2 R4, R4 ;  /* 0x0000000400047308 */ /* 0x000e220000000800 */
[----:B------:R-:W-:Y:S01]  /*04c0*/  FMUL.FTZ R6, R6, 1.4426950216293334961 ;  /* 0x3fb8aa3b06067820 */ /* 0x000fe20000410000 */
[----:B------:R-:W-:-:S02]  /*04d0*/  FMUL.FTZ R5, R5, 1.4426950216293334961 ;  /* 0x3fb8aa3b05057820 */ /* 0x000fc40000410000 */
[----:B------:R-:W1:Y:S04]  /*04e0*/  MUFU.EX2 R2, R9 ;  /* 0x0000000900027308 */ /* 0x000e680000000800 */
[----:B------:R-:W2:Y:S04]  /*04f0*/  MUFU.EX2 R6, R6 ;  /* 0x0000000600067308 */ /* 0x000ea80000000800 */
[----:B------:R-:W3:Y:S01]  /*0500*/  MUFU.EX2 R5, R5 ;  /* 0x0000000500057308 */ /* 0x000ee20000000800 */
[----:B0-----:R-:W-:-:S04]  /*0510*/  FADD.FTZ R7, RZ, R4 ;  /* 0x00000004ff077221 */ /* 0x001fc80000010000 */
[----:B-1----:R-:W-:Y:S01]  /*0520*/  FADD.FTZ R7, R7, R2 ;  /* 0x0000000207077221 */ /* 0x002fe20000010000 */
[----:B--2---:R-:W-:-:S04]  /*0530*/  FADD.FTZ R8, RZ, R6 ;  /* 0x00000006ff087221 */ /* 0x004fc80000010000 */
[----:B------:R-:W0:Y:S01]  /*0540*/  SHFL.BFLY PT, R10, R7, 0x10, 0x1f ;  /* 0x0e001f00070a7f89 */ /* 0x000e2200000e0000 */
[----:B---3--:R-:W-:-:S05]  /*0550*/  FADD.FTZ R8, R8, R5 ;  /* 0x0000000508087221 */ /* 0x008fca0000010000 */
        /* <DEDUP_REMOVED lines=14> */
[----:B------:R0:W2:Y:S01]  /*0640*/  SHFL.BFLY PT, R10, R7, 0x1, 0x1f ;  /* 0x0c201f00070a7f89 */ /* 0x0000a200000e0000 */
[----:B-1----:R-:W-:-:S05]  /*0650*/  FADD.FTZ R8, R15, R8 ;  /* 0x000000080f087221 */ /* 0x002fca0000010000 */
[----:B------:R0:W1:Y:S01]  /*0660*/  SHFL.BFLY PT, R11, R8, 0x1, 0x1f ;  /* 0x0c201f00080b7f89 */ /* 0x00006200000e0000 */
[----:B------:R-:W-:Y:S05]  /*0670*/  @!P2 EXIT ;  /* 0x000000000000a94d */ /* 0x000fea0003800000 */
[----:B------:R-:W-:Y:S01]  /*0680*/  BSSY.RECONVERGENT B0, `(.L_x_3988) ;  /* 0x0000017000007945 */ /* 0x000fe20003800200 */
[----:B--2---:R-:W-:Y:S01]  /*0690*/  FADD.FTZ R12, R7, R10 ;  /* 0x0000000a070c7221 */ /* 0x004fe20000010000 */
[----:B------:R-:W-:Y:S01]  /*06a0*/  ISETP.EQ.OR P2, PT, R13, 0x1, P0 ;  /* 0x000000010d00780c */ /* 0x000fe20000742670 */
[----:B01----:R-:W-:Y:S01]  /*06b0*/  FADD.FTZ R7, R8, R11 ;  /* 0x0000000b08077221 */ /* 0x003fe20000010000 */
[----:B------:R-:W-:Y:S01]  /*06c0*/  SHF.R.S32.HI R10, RZ, 0x1f, R3 ;  /* 0x0000001fff0a7819 */ /* 0x000fe20000011403 */
[----:B------:R-:W-:Y:S10]  /*06d0*/  @P0 BRA `(.L_x_3989) ;  /* 0x0000000000440947 */ /* 0x000ff40003800000 */
        /* <DEDUP_REMOVED lines=11> */
[----:B------:R-:W1:Y:S01]  /*0790*/  @P0 MUFU.RCP R11, R12 ;  /* 0x0000000c000b0308 */ /* 0x000e620000001000 */
[----:B0-----:R-:W-:Y:S02]  /*07a0*/  IMAD.MOV.U32 R4, RZ, RZ, 0x7fff ;  /* 0x00007fffff047424 */ /* 0x001fe400078e00ff */
[----:B-1----:R-:W-:-:S05]  /*07b0*/  @P0 FMUL.FTZ R2, R2, R11 ;  /* 0x0000000b02020220 */ /* 0x002fca0000410000 */
[----:B------:R-:W-:-:S04]  /*07c0*/  @P0 F2FP.BF16.F32.PACK_AB R2, RZ, R2 ;  /* 0x00000002ff02023e */ /* 0x000fc800000010ff */
[----:B------:R-:W-:-:S05]  /*07d0*/  @!P0 PRMT R2, R4, 0x7610, R2 ;  /* 0x0000761004028816 */ /* 0x000fca0000000002 */
[----:B------:R1:W-:Y:S02]  /*07e0*/  STG.E.U16 desc[UR4][R8.64+0x40], R2 ;  /* 0x0000400208007986 */ /* 0x0003e4000c101504 */
.L_x_3989:
[----:B------:R-:W-:Y:S05]  /*07f0*/  BSYNC.RECONVERGENT B0 ;  /* 0x0000000000007941 */ /* 0x000fea0003800200 */
.L_x_3988:
[----:B------:R-:W-:Y:S05]  /*0800*/  @P2 EXIT ;  /* 0x000000000000294d */ /* 0x000fea0003800000 */
[----:B------:R-:W-:Y:S01]  /*0810*/  FSETP.NEU.FTZ.AND P0, PT, R7, RZ, PT ;  /* 0x000000ff0700720b */ /* 0x000fe20003f1d000 */
[----:B------:R-:W2:Y:S01]  /*0820*/  LDCU.64 UR6, c[0x0][0x380] ;  /* 0x00007000ff0677ac */ /* 0x000ea20008000a00 */
[----:B------:R-:W-:Y:S01]  /*0830*/  IADD3 R0, P2, PT, R3, R0, RZ ;  /* 0x0000000003007210 */ /* 0x000fe20007f5e0ff */
[----:B0-----:R-:W-:-:S04]  /*0840*/  IMAD.MOV.U32 R4, RZ, RZ, 0x7fff ;  /* 0x00007fffff047424 */ /* 0x001fc800078e00ff */
[----:B------:R-:W-:-:S06]  /*0850*/  IMAD.X R3, RZ, RZ, R10, P2 ;  /* 0x000000ffff037224 */ /* 0x000fcc00010e060a */
[----:B-1----:R-:W0:Y:S01]  /*0860*/  @P0 MUFU.RCP R9, R7 ;  /* 0x0000000700090308 */ /* 0x002e220000001000 */
[----:B--2---:R-:W-:-:S04]  /*0870*/  LEA R2, P2, R0, UR6, 0x1 ;  /* 0x0000000600027c11 */ /* 0x004fc8000f8408ff */
[----:B------:R-:W-:Y:S01]  /*0880*/  LEA.HI.X R3, R0, UR7, R3, 0x1, P2 ;  /* 0x0000000700037c11 */ /* 0x000fe200090f0c03 */
[----:B0-----:R-:W-:-:S05]  /*0890*/  @P0 FMUL.FTZ R6, R6, R9 ;  /* 0x0000000906060220 */ /* 0x001fca0000410000 */
[----:B------:R-:W-:-:S04]  /*08a0*/  @P0 F2FP.BF16.F32.PACK_AB R6, RZ, R6 ;  /* 0x00000006ff06023e */ /* 0x000fc800000010ff */
[----:B------:R-:W-:-:S05]  /*08b0*/  @!P0 PRMT R6, R4, 0x7610, R6 ;  /* 0x0000761004068816 */ /* 0x000fca0000000006 */
[----:B------:R0:W-:Y:S01]  /*08c0*/  STG.E.U16 desc[UR4][R2.64], R6 ;  /* 0x0000000602007986 */ /* 0x0001e2000c101504 */
[----:B------:R-:W-:Y:S05]  /*08d0*/  @P1 EXIT ;  /* 0x000000000000194d */ /* 0x000fea0003800000 */
[----:B------:R-:W1:Y:S02]  /*08e0*/  @P0 MUFU.RCP R0, R7 ;  /* 0x0000000700000308 */ /* 0x000e640000001000 */
[----:B-1----:R-:W-:Y:S01]  /*08f0*/  @P0 FMUL.FTZ R5, R5, R0 ;  /* 0x0000000005050220 */ /* 0x002fe20000410000 */
[----:B------:R-:W-:-:S04]  /*0900*/  IMAD.MOV.U32 R0, RZ, RZ, 0x7fff ;  /* 0x00007fffff007424 */ /* 0x000fc800078e00ff */
[----:B------:R-:W-:-:S04]  /*0910*/  @P0 F2FP.BF16.F32.PACK_AB R5, RZ, R5 ;  /* 0x00000005ff05023e */ /* 0x000fc800000010ff */
[----:B------:R-:W-:-:S05]  /*0920*/  @!P0 PRMT R5, R0, 0x7610, R5 ;  /* 0x0000761000058816 */ /* 0x000fca0000000005 */
[----:B------:R-:W-:Y:S01]  /*0930*/  STG.E.U16 desc[UR4][R2.64+0x40], R5 ;  /* 0x0000400502007986 */ /* 0x000fe2000c101504 */
[----:B------:R-:W-:Y:S05]  /*0940*/  EXIT ;  /* 0x000000000000794d */ /* 0x000fea0003800000 */
.L_x_3990:
        /* <DEDUP_REMOVED lines=11> */
.L_x_11316:


//--------------------- .text._ZN43_GLOBAL__N__9ae7fba5_10_SoftMax_cu_9f978f6320softmax_warp_forwardIN3c108BFloat16ES2_fLi5ELb0ELb0EEEvPT0_PKT_iiiPKbib --------------------------
	.section	.text._ZN43_GLOBAL__N__9ae7fba5_10_SoftMax_cu_9f978f6320softmax_warp_forwardIN3c108BFloat16ES2_fLi5ELb0ELb0EEEvPT0_PKT_iiiPKbib,"ax",@progbits
	.align	128
.text._ZN43_GLOBAL__N__9ae7fba5_10_SoftMax_cu_9f978f6320softmax_warp_forwardIN3c108BFloat16ES2_fLi5ELb0ELb0EEEvPT0_PKT_iiiPKbib:
        .type           _ZN43_GLOBAL__N__9ae7fba5_10_SoftMax_cu_9f978f6320softmax_warp_forwardIN3c108BFloat16ES2_fLi5ELb0ELb0EEEvPT0_PKT_iiiPKbib,@function
        .size           _ZN43_GLOBAL__N__9ae7fba5_10_SoftMax_cu_9f978f6320softmax_warp_forwardIN3c108BFloat16ES2_fLi5ELb0ELb0EEEvPT0_PKT_iiiPKbib,(.L_x_11317 - _ZN43_GLOBAL__N__9ae7fba5_10_SoftMax_cu_9f978f6320softmax_warp_forwardIN3c108BFloat16ES2_fLi5ELb0ELb0EEEvPT0_PKT_iiiPKbib)
        .other          _ZN43_GLOBAL__N__9ae7fba5_10_SoftMax_cu_9f978f6320softmax_warp_forwardIN3c108BFloat16ES2_fLi5ELb0ELb0EEEvPT0_PKT_iiiPKbib,@"STO_CUDA_ENTRY STV_DEFAULT"
_ZN43_GLOBAL__N__9ae7fba5_10_SoftMax_cu_9f978f6320softmax_warp_forwardIN3c108BFloat16ES2_fLi5ELb0ELb0EEEvPT0_PKT_iiiPKbib:
        /* <DEDUP_REMOVED lines=95> */
[----:B------:R-:W1:Y:S01]  /*05f0*/  LDCU.64 UR6, c[0x0][0x380] ;  /* 0x00007000ff0677ac */ /* 0x000e620008000a00 */
[----:B0-----:R-:W-:-:S11]  /*0600*/  IMAD.MOV.U32 R6, RZ, RZ, 0x7fff ;  /* 0x00007fffff067424 */ /* 0x001fd600078e00ff */
[----:B------:R-:W0:Y:S02]  /*0610*/  @P0 MUFU.RCP R0, R9 ;  /* 0x0000000900000308 */ /* 0x000e240000001000 */
[----:B0-----:R-:W-:Y:S01]  /*0620*/  @P0 FMUL.FTZ R5, R5, R0 ;  /* 0x0000000005050220 */ /* 0x001fe20000410000 */
[----:B------:R-:W-:Y:S02]  /*0630*/  @!P0 PRMT R0, R6, 0x7610, R0 ;  /* 0x0000761006008816 */ /* 0x000fe40000000000 */
[C---:B-1----:R-:W-:Y:S02]  /*0640*/  LEA R6, P2, R2.reuse, UR6, 0x1 ;  /* 0x0000000602067c11 */ /* 0x042fe4000f8408ff */
[----:B------:R-:W-:Y:S02]  /*0650*/  @P0 F2FP.BF16.F32.PACK_AB R0, RZ, R5 ;  /* 0x00000005ff00023e */ /* 0x000fe400000010ff */
[----:B------:R-:W-:-:S05]  /*0660*/  LEA.HI.X R7, R2, UR7, R3, 0x1, P2 ;  /* 0x0000000702077c11 */ /* 0x000fca00090f0c03 */
[----:B------:R1:W-:Y:S04]  /*0670*/  STG.E.U16 desc[UR4][R6.64], R0 ;  /* 0x0000000006007986 */ /* 0x0003e8000c101504 */
.L_x_3992:
[----:B------:R-:W-:Y:S05]  /*0680*/  BSYNC.RECONVERGENT B0 ;  /* 0x0000000000007941 */ /* 0x000fea0003800200 */
.L_x_3991:
[----:B------:R-:W-:Y:S05]  /*0690*/  @P1 EXIT ;  /* 0x000000000000194d */ /* 0x000fea0003800000 */
[----:B------:R-:W-:Y:S01]  /*06a0*/  FSETP.NEU.FTZ.AND P0, PT, R8, RZ, PT ;  /* 0x000000ff0800720b */ /* 0x000fe20003f1d000 */
[----:B------:R-:W2:Y:S01]  /*06b0*/  LDCU.64 UR6, c[0x0][0x380] ;  /* 0x00007000ff0677ac */ /* 0x000ea20008000a00 */
[----:B-1----:R-:W-:-:S05]  /*06c0*/  IADD3 R0, P1, PT, R2, UR8, RZ ;  /* 0x0000000802007c10 */ /* 0x002fca000ff3e0ff */
[----:B------:R-:W-:-:S06]  /*06d0*/  IMAD.X R3, RZ, RZ, R3, P1 ;  /* 0x000000ffff037224 */ /* 0x000fcc00008e0603 */
[----:B------:R-:W1:Y:S01]  /*06e0*/  @P0 MUFU.RCP R5, R8 ;  /* 0x0000000800050308 */ /* 0x000e620000001000 */
[----:B--2---:R-:W-:-:S04]  /*06f0*/  LEA R2, P1, R0, UR6, 0x1 ;  /* 0x0000000600027c11 */ /* 0x004fc8000f8208ff */
[----:B------:R-:W-:Y:S01]  /*0700*/  LEA.HI.X R3, R0, UR7, R3, 0x1, P1 ;  /* 0x0000000700037c11 */ /* 0x000fe200088f0c03 */
[----:B-1----:R-:W-:Y:S01]  /*0710*/  @P0 FMUL.FTZ R4, R4, R5 ;  /* 0x0000000504040220 */ /* 0x002fe20000410000 */
[----:B------:R-:W-:-:S04]  /*0720*/  IMAD.MOV.U32 R5, RZ, RZ, 0x7fff ;  /* 0x00007fffff057424 */ /* 0x000fc800078e00ff */
[----:B------:R-:W-:-:S04]  /*0730*/  @P0 F2FP.BF16.F32.PACK_AB R4, RZ, R4 ;  /* 0x00000004ff04023e */ /* 0x000fc800000010ff */
[----:B------:R-:W-:-:S05]  /*0740*/  @!P0 PRMT R4, R5, 0x7610, R4 ;  /* 0x0000761005048816 */ /* 0x000fca0000000004 */
[----:B------:R-:W-:Y:S01]  /*0750*/  STG.E.U16 desc[UR4][R2.64], R4 ;  /* 0x0000000402007986 */ /* 0x000fe2000c101504 */
[----:B------:R-:W-:Y:S05]  /*0760*/  EXIT ;  /* 0x000000000000794d */ /* 0x000fea0003800000 */
.L_x_3993:
        /* <DEDUP_REMOVED lines=9> */
.L_x_11317:


//--------------------- .text._ZN43_GLOBAL__N__9ae7fba5_10_SoftMax_cu_9f978f6320softmax_warp_forwardIN3c108BFloat16ES2_fLi4ELb0ELb0EEEvPT0_PKT_iiiPKbib --------------------------
	.section	.text._ZN43_GLOBAL__N__9ae7fba5_10_SoftMax_cu_9f978f6320softmax_warp_forwardIN3c108BFloat16ES2_fLi4ELb0ELb0EEEvPT0_PKT_iiiPKbib,"ax",@progbits
	.align	128
.text._ZN43_GLOBAL__N__9ae7fba5_10_SoftMax_cu_9f978f6320softmax_warp_forwardIN3c108BFloat16ES2_fLi4ELb0ELb0EEEvPT0_PKT_iiiPKbib:
        .type           _ZN43_GLOBAL__N__9ae7fba5_10_SoftMax_cu_9f978f6320softmax_warp_forwardIN3c108BFloat16ES2_fLi4ELb0ELb0EEEvPT0_PKT_iiiPKbib,@function
        .size           _ZN43_GLOBAL__N__9ae7fba5_10_SoftMax_cu_9f978f6320softmax_warp_forwardIN3c108BFloat16ES2_fLi4ELb0ELb0EEEvPT0_PKT_iiiPKbib,(.L_x_11318 - _ZN43_GLOBAL__N__9ae7fba5_10_SoftMax_cu_9f978f6320softmax_warp_forwardIN3c108BFloat16ES2_fLi4ELb0ELb0EEEvPT0_PKT_iiiPKbib)
        .other          _ZN43_GLOBAL__N__9ae7fba5_10_SoftMax_cu_9f978f6320softmax_warp_forwardIN3c108BFloat16ES2_fLi4ELb0ELb0EEEvPT0_PKT_iiiPKbib,@"STO_CUDA_ENTRY STV_DEFAULT"
_ZN43_GLOBAL__N__9ae7fba5_10_SoftMax_cu_9f978f6320softmax_warp_forwardIN3c108BFloat16ES2_fLi4ELb0ELb0EEEvPT0_PKT_iiiPKbib:
        /* <DEDUP_REMOVED lines=91> */
[----:B------:R-:W-:-:S05]  /*05b0*/  @P0 F2FP.BF16.F32.PACK_AB R0, RZ, R5 ;  /* 0x00000005ff00023e */ /* 0x000fca00000010ff */
[----:B------:R0:W-:Y:S02]  /*05c0*/  STG.E.U16 desc[UR4][R6.64], R0 ;  /* 0x0000000006007986 */ /* 0x0001e4000c101504 */
.L_x_3995:
[----:B------:R-:W-:Y:S05]  /*05d0*/  BSYNC.RECONVERGENT B0 ;  /* 0x0000000000007941 */ /* 0x000fea0003800200 */
.L_x_3994:
[----:B------:R-:W-:Y:S05]  /*05e0*/  @P1 EXIT ;  /* 0x000000000000194d */ /* 0x000fea0003800000 */
[----:B------:R-:W-:Y:S01]  /*05f0*/  FSETP.NEU.FTZ.AND P0, PT, R14, RZ, PT ;  /* 0x000000ff0e00720b */ /* 0x000fe20003f1d000 */
[----:B------:R-:W1:Y:S01]  /*0600*/  LDCU.64 UR6, c[0x0][0x380] ;  /* 0x00007000ff0677ac */ /* 0x000e620008000a00 */
[----:B0-----:R-:W-:-:S05]  /*0610*/  IADD3 R0, P1, PT, R2, UR8, RZ ;  /* 0x0000000802007c10 */ /* 0x001fca000ff3e0ff */
[----:B------:R-:W-:-:S06]  /*0620*/  IMAD.X R3, RZ, RZ, R3, P1 ;  /* 0x000000ffff037224 */ /* 0x000fcc00008e0603 */
[----:B------:R-:W0:Y:S01]  /*0630*/  @P0 MUFU.RCP R5, R14 ;  /* 0x0000000e00050308 */ /* 0x000e220000001000 */
[----:B-1----:R-:W-:-:S04]  /*0640*/  LEA R2, P1, R0, UR6, 0x1 ;  /* 0x0000000600027c11 */ /* 0x002fc8000f8208ff */
[----:B------:R-:W-:Y:S01]  /*0650*/  LEA.HI.X R3, R0, UR7, R3, 0x1, P1 ;  /* 0x0000000700037c11 */ /* 0x000fe200088f0c03 */
[----:B0-----:R-:W-:Y:S01]  /*0660*/  @P0 FMUL.FTZ R4, R4, R5 ;  /* 0x0000000504040220 */ /* 0x001fe20000410000 */
[----:B------:R-:W-:-:S04]  /*0670*/  IMAD.MOV.U32 R5, RZ, RZ, 0x7fff ;  /* 0x00007fffff057424 */ /* 0x000fc800078e00ff */
[----:B------:R-:W-:-:S04]  /*0680*/  @P0 F2FP.BF16.F32.PACK_AB R4, RZ, R4 ;  /* 0x00000004ff04023e */ /* 0x000fc800000010ff */
[----:B------:R-:W-:-:S05]  /*0690*/  @!P0 PRMT R4, R5, 0x7610, R4 ;  /* 0x0000761005048816 */ /* 0x000fca0000000004 */
[----:B------:R-:W-:Y:S01]  /*06a0*/  STG.E.U16 desc[UR4][R2.64], R4 ;  /* 0x0000000402007986 */ /* 0x000fe2000c101504 */
[----:B------:R-:W-:Y:S05]  /*06b0*/  EXIT ;  /* 0x000000000000794d */ /* 0x000fea0003800000 */
.L_x_3996:
        /* <DEDUP_REMOVED lines=12> */
.L_x_11318:


//--------------------- .text._ZN43_GLOBAL__N__9ae7fba5_10_SoftMax_cu_9f978f6320softmax_warp_forwardIN3c108BFloat16ES2_fLi3ELb0ELb0EEEvPT0_PKT_iiiPKbib --------------------------
	.section	.text._ZN43_GLOBAL__N__9ae7fba5_10_SoftMax_cu_9f978f6320softmax_warp_forwardIN3c108BFloat16ES2_fLi3ELb0ELb0EEEvPT0_PKT_iiiPKbib,"ax",@progbits
	.align	128
.text._ZN43_GLOBAL__N__9ae7fba5_10_SoftMax_cu_9f978f6320softmax_warp_forwardIN3c108BFloat16ES2_fLi3ELb0ELb0EEEvPT0_PKT_iiiPKbib:
        .type           _ZN43_GLOBAL__N__9ae7fba5_10_SoftMax_cu_9f978f6320softmax_warp_forwardIN3c108BFloat16ES2_fLi3ELb0ELb0EEEvPT0_PKT_iiiPKbib,@function
        .size           _ZN43_GLOBAL__N__9ae7fba5_10_SoftMax_cu_9f978f6320softmax_warp_forwardIN3c108BFloat16ES2_fLi3ELb0ELb0EEEvPT0_PKT_iiiPKbib,(.L_x_11319 - _ZN43_GLOBAL__N__9ae7fba5_10_SoftMax_cu_9f978f6320softmax_warp_forwardIN3c108BFloat16ES2_fLi3ELb0ELb0EEEvPT0_PKT_iiiPKbib)
        .other          _ZN43_GLOBAL__N__9ae7fba5_10_SoftMax_cu_9f978f6320softmax_warp_forwardIN3c108BFloat16ES2_fLi3ELb0ELb0EEEvPT0_PKT_iiiPKbib,@"STO_CUDA_ENTRY STV_DEFAULT"
_ZN43_GLOBAL__N__9ae7fba5_10_SoftMax_cu_9f978f6320softmax_warp_forwardIN3c108BFloat16ES2_fLi3ELb0ELb0EEEvPT0_PKT_iiiPKbib:
        /* <DEDUP_REMOVED lines=79> */
[----:B--2---:R-:W-:-:S05]  /*04f0*/  @P0 FMUL.FTZ R5, R14, R5 ;  /* 0x000000050e050220 */ /* 0x004fca0000410000 */
[----:B------:R-:W-:Y:S02]  /*0500*/  @P0 F2FP.BF16.F32.PACK_AB R0, RZ, R5 ;  /* 0x00000005ff00023e */ /* 0x000fe400000010ff */
[----:B------:R-:W-:-:S05]  /*0510*/  LEA.HI.X R5, R2, UR7, R3, 0x1, P2 ;  /* 0x0000000702057c11 */ /* 0x000fca00090f0c03 */
[----:B------:R1:W-:Y:S02]  /*0520*/  STG.E.U16 desc[UR4][R4.64], R0 ;  /* 0x0000000004007986 */ /* 0x0003e4000c101504 */
.L_x_3998:
[----:B------:R-:W-:Y:S05]  /*0530*/  BSYNC.RECONVERGENT B0 ;  /* 0x0000000000007941 */ /* 0x000fea0003800200 */
.L_x_3997:
        /* <DEDUP_REMOVED lines=10> */
[----:B------:R-:W-:-:S04]  /*05e0*/  @P0 F2FP.BF16.F32.PACK_AB R0, RZ, R0 ;  /* 0x00000000ff00023e */ /* 0x000fc800000010ff */
[----:B------:R-:W-:-:S05]  /*05f0*/  @!P0 PRMT R0, R5, 0x7610, R0 ;  /* 0x0000761005008816 */ /* 0x000fca0000000000 */
[----:B------:R-:W-:Y:S01]  /*0600*/  STG.E.U16 desc[UR4][R2.64], R0 ;  /* 0x0000000002007986 */ /* 0x000fe2000c101504 */
[----:B------:R-:W-:Y:S05]  /*0610*/  EXIT ;  /* 0x000000000000794d */ /* 0x000fea0003800000 */
.L_x_3999:
        /* <DEDUP_REMOVED lines=14> */
.L_x_11319:


//--------------------- .text._ZN43_GLOBAL__N__9ae7fba5_10_SoftMax_cu_9f978f6320softmax_warp_forwardIN3c108BFloat16ES2_fLi2ELb0ELb0EEEvPT0_PKT_iiiPKbib --------------------------
	.section	.text._ZN43_GLOBAL__N__9ae7fba5_10_SoftMax_cu_9f978f6320softmax_warp_forwardIN3c108BFloat16ES2_fLi2ELb0ELb0EEEvPT0_PKT_iiiPKbib,"ax",@progbits
	.align	128
.text._ZN43_GLOBAL__N__9ae7fba5_10_SoftMax_cu_9f978f6320softmax_warp_forwardIN3c108BFloat16ES2_fLi2ELb0ELb0EEEvPT0_PKT_iiiPKbib:
        .type           _ZN43_GLOBAL__N__9ae7fba5_10_SoftMax_cu_9f978f6320softmax_warp_forwardIN3c108BFloat16ES2_fLi2ELb0ELb0EEEvPT0_PKT_iiiPKbib,@function
        .size           _ZN43_GLOBAL__N__9ae7fba5_10_SoftMax_cu_9f978f6320softmax_warp_forwardIN3c108BFloat16ES2_fLi2ELb0ELb0EEEvPT0_PKT_iiiPKbib,(.L_x_11320 - _ZN43_GLOBAL__N__9ae7fba5_10_SoftMax_cu_9f978f6320softmax_warp_forwardIN3c108BFloat16ES2_fLi2ELb0ELb0EEEvPT0_PKT_iiiPKbib)
        .other          _ZN43_GLOBAL__N__9ae7fba5_10_SoftMax_cu_9f978f6320softmax_warp_forwardIN3c108BFloat16ES2_fLi2ELb0ELb0EEEvPT0_PKT_iiiPKbib,@"STO_CUDA_ENTRY STV_DEFAULT"
_ZN43_GLOBAL__N__9ae7fba5_10_SoftMax_cu_9f978f6320softmax_warp_forwardIN3c108BFloat16ES2_fLi2ELb0ELb0EEEvPT0_PKT_iiiPKbib:
        /* <DEDUP_REMOVED lines=73> */
.L_x_4001:
[----:B------:R-:W-:Y:S05]  /*0490*/  BSYNC.RECONVERGENT B0 ;  /* 0x0000000000007941 */ /* 0x000fea0003800200 */
.L_x_4000:
        /* <DEDUP_REMOVED lines=14> */
.L_x_4002:
        /* <DEDUP_REMOVED lines=16> */
.L_x_11320:


//--------------------- .text._ZN43_GLOBAL__N__9ae7fba5_10_SoftMax_cu_9f978f6320softmax_warp_forwardIN3c108BFloat16ES2_fLi1ELb0ELb0EEEvPT0_PKT_iiiPKbib --------------------------
	.section	.text._ZN43_GLOBAL__N__9ae7fba5_10_SoftMax_cu_9f978f6320softmax_warp_forwardIN3c108BFloat16ES2_fLi1ELb0ELb0EEEvPT0_PKT_iiiPKbib,"ax",@progbits
	.align	128
.text._ZN43_GLOBAL__N__9ae7fba5_10_SoftMax_cu_9f978f6320softmax_warp_forwardIN3c108BFloat16ES2_fLi1ELb0ELb0EEEvPT0_PKT_iiiPKbib:
        .type           _ZN43_GLOBAL__N__9ae7fba5_10_SoftMax_cu_9f978f6320softmax_warp_forwardIN3c108BFloat16ES2_fLi1ELb0ELb0EEEvPT0_PKT_iiiPKbib,@function
        .size           _ZN43_GLOBAL__N__9ae7fba5_10_SoftMax_cu_9f978f6320softmax_warp_forwardIN3c108BFloat16ES2_fLi1ELb0ELb0EEEvPT0_PKT_iiiPKbib,(.L_x_11321 - _ZN43_GLOBAL__N__9ae7fba5_10_SoftMax_cu_9f978f6320softmax_warp_forwardIN3c108BFloat16ES2_fLi1ELb0ELb0EEEvPT0_PKT_iiiPKbib)
        .other          _ZN43_GLOBAL__N__9ae7fba5_10_SoftMax_cu_9f978f6320softmax_warp_forwardIN3c108BFloat16ES2_fLi1ELb0ELb0EEEvPT0_PKT_iiiPKbib,@"STO_CUDA_ENTRY STV_DEFAULT"
_ZN43_GLOBAL__N__9ae7fba5_10_SoftMax_cu_9f978f6320softmax_warp_forwardIN3c108BFloat16ES2_fLi1ELb0ELb0EEEvPT0_PKT_iiiPKbib:
        /* <DEDUP_REMOVED lines=59> */
[----:B0-----:R-:W-:-:S05]  /*03b0*/  @P0 FMUL.FTZ R5, R14, R5 ;  /* 0x000000050e050220 */ /* 0x001fca0000410000 */
[----:B------:R-:W-:Y:S02]  /*03c0*/  @P0 F2FP.BF16.F32.PACK_AB R2, RZ, R5 ;  /* 0x00000005ff02023e */ /* 0x000fe400000010ff */
[----:B------:R-:W-:-:S05]  /*03d0*/  LEA.HI.X R5, R3, UR7, R0, 0x1, P2 ;  /* 0x0000000703057c11 */ /* 0x000fca00090f0c00 */
[----:B------:R1:W-:Y:S02]  /*03e0*/  STG.E.U16 desc[UR4][R4.64], R2 ;  /* 0x0000000204007986 */ /* 0x0003e4000c101504 */
.L_x_4004:
[----:B------:R-:W-:Y:S05]  /*03f0*/  BSYNC.RECONVERGENT B0 ;  /* 0x0000000000007941 */ /* 0x000fea0003800200 */
.L_x_4003:
[----:B------:R-:W-:Y:S05]  /*0400*/  @P1 EXIT ;  /* 0x000000000000194d */ /* 0x000fea0003800000 */
[----:B------:R-:W-:Y:S01]  /*0410*/  FSETP.NEU.FTZ.AND P0, PT, R6, RZ, PT ;  /* 0x000000ff0600720b */ /* 0x000fe20003f1d000 */
[----:B------:R-:W2:Y:S01]  /*0420*/  LDCU.64 UR6, c[0x0][0x380] ;  /* 0x00007000ff0677ac */ /* 0x000ea20008000a00 */
[----:B------:R-:W-:Y:S01]  /*0430*/  IADD3 R3, P1, PT, R3, UR8, RZ ;  /* 0x0000000803037c10 */ /* 0x000fe2000ff3e0ff */
[----:B01----:R-:W-:-:S04]  /*0440*/  IMAD.MOV.U32 R5, RZ, RZ, 0x7fff ;  /* 0x00007fffff057424 */ /* 0x003fc800078e00ff */
[----:B------:R-:W-:-:S06]  /*0450*/  IMAD.X R0, RZ, RZ, R0, P1 ;  /* 0x000000ffff007224 */ /* 0x000fcc00008e0600 */
[----:B------:R-:W0:Y:S02]  /*0460*/  @P0 MUFU.RCP R2, R6 ;  /* 0x0000000600020308 */ /* 0x000e240000001000 */
[----:B0-----:R-:W-:-:S05]  /*0470*/  @P0 FMUL.FTZ R2, R13, R2 ;  /* 0x000000020d020220 */ /* 0x001fca0000410000 */
[----:B------:R-:W-:Y:S02]  /*0480*/  @P0 F2FP.BF16.F32.PACK_AB R4, RZ, R2 ;  /* 0x00000002ff04023e */ /* 0x000fe400000010ff */
[----:B--2---:R-:W-:Y:S02]  /*0490*/  LEA R2, P1, R3, UR6, 0x1 ;  /* 0x0000000603027c11 */ /* 0x004fe4000f8208ff */
[----:B------:R-:W-:Y:S02]  /*04a0*/  @!P0 PRMT R4, R5, 0x7610, R4 ;  /* 0x0000761005048816 */ /* 0x000fe40000000004 */
[----:B------:R-:W-:-:S05]  /*04b0*/  LEA.HI.X R3, R3, UR7, R0, 0x1, P1 ;  /* 0x0000000703037c11 */ /* 0x000fca00088f0c00 */
[----:B------:R-:W-:Y:S01]  /*04c0*/  STG.E.U16 desc[UR4][R2.64], R4 ;  /* 0x0000000402007986 */ /* 0x000fe2000c101504 */
[----:B------:R-:W-:Y:S05]  /*04d0*/  EXIT ;  /* 0x000000000000794d */ /* 0x000fea0003800000 */
.L_x_4005:
        /* <DEDUP_REMOVED lines=10> */
.L_x_11321:


//--------------------- .text._ZN43_GLOBAL__N__9ae7fba5_10_SoftMax_cu_9f978f6320softmax_warp_forwardIN3c108BFloat16ES2_fLi0ELb0ELb0EEEvPT0_PKT_iiiPKbib --------------------------
	.section	.text._ZN43_GLOBAL__N__9ae7fba5_10_SoftMax_cu_9f978f6320softmax_warp_forwardIN3c108BFloat16ES2_fLi0ELb0ELb0EEEvPT0_PKT_iiiPKbib,"ax",@progbits
	.align	128
.text._ZN43_GLOBAL__N__9ae7fba5_10_SoftMax_cu_9f978f6320softmax_warp_forwardIN3c108BFloat16ES2_fLi0ELb0ELb0EEEvPT0_PKT_iiiPKbib:
        .type           _ZN43_GLOBAL__N__9ae7fba5_10_SoftMax_cu_9f978f6320softmax_warp_forwardIN3c108BFloat16ES2_fLi0ELb0ELb0EEEvPT0_PKT_iiiPKbib,@function
        .size           _ZN43_GLOBAL__N__9ae7fba5_10_SoftMax_cu_9f978f6320softmax_warp_forwardIN3c108BFloat16ES2_fLi0ELb0ELb0EEEvPT0_PKT_iiiPKbib,(.L_x_11322 - _ZN43_GLOBAL__N__9ae7fba5_10_SoftMax_cu_9f978f6320softmax_warp_forwardIN3c108BFloat16ES2_fLi0ELb0ELb0EEEvPT0_PKT_iiiPKbib)
        .other          _ZN43_GLOBAL__N__9ae7fba5_10_SoftMax_cu_9f978f6320softmax_warp_forwardIN3c108BFloat16ES2_fLi0ELb0ELb0EEEvPT0_PKT_iiiPKbib,@"STO_CUDA_ENTRY STV_DEFAULT"
_ZN43_GLOBAL__N__9ae7fba5_10_SoftMax_cu_9f978f6320softmax_warp_forwardIN3c108BFloat16ES2_fLi0ELb0ELb0EEEvPT0_PKT_iiiPKbib:
        /* <DEDUP_REMOVED lines=42> */
[----:B------:R-:W-:-:S04]  /*02a0*/  IMAD.MOV.U32 R6, RZ, RZ, 0x7fff ;  /* 0x00007fffff067424 */ /* 0x000fc800078e00ff */
[----:B------:R-:W2:Y:S01]  /*02b0*/  MUFU.EX2 R2, R2 ;  /* 0x0000000200027308 */ /* 0x000ea20000000800 */
[----:B0-----:R-:W-:Y:S02]  /*02c0*/  LEA R4, P2, R3, UR6, 0x1 ;  /* 0x0000000603047c11 */ /* 0x001fe4000f8408ff */
[----:B--2---:R-:W-:-:S13]  /*02d0*/  FSETP.NEU.FTZ.AND P1, PT, R2, RZ, PT ;  /* 0x000000ff0200720b */ /* 0x004fda0003f3d000 */
[----:B------:R-:W-:-:S04]  /*02e0*/  @P1 FADD.FTZ R7, RZ, R2 ;  /* 0x00000002ff071221 */ /* 0x000fc80000010000 */
[----:B------:R-:W0:Y:S02]  /*02f0*/  @P1 MUFU.RCP R5, R7 ;  /* 0x0000000700051308 */ /* 0x000e240000001000 */
[----:B0-----:R-:W-:-:S05]  /*0300*/  @P1 FMUL.FTZ R5, R2, R5 ;  /* 0x0000000502051220 */ /* 0x001fca0000410000 */
[----:B------:R-:W-:Y:S02]  /*0310*/  @P1 F2FP.BF16.F32.PACK_AB R6, RZ, R5 ;  /* 0x00000005ff06123e */ /* 0x000fe400000010ff */
[----:B------:R-:W-:-:S05]  /*0320*/  LEA.HI.X R5, R3, UR7, R0, 0x1, P2 ;  /* 0x0000000703057c11 */ /* 0x000fca00090f0c00 */
[----:B------:R0:W-:Y:S02]  /*0330*/  STG.E.U16 desc[UR4][R4.64], R6 ;  /* 0x0000000604007986 */ /* 0x0001e4000c101504 */
.L_x_4007:
[----:B------:R-:W-:Y:S05]  /*0340*/  BSYNC.RECONVERGENT B0 ;  /* 0x0000000000007941 */ /* 0x000fea0003800200 */
.L_x_4006:
[----:B------:R-:W-:Y:S05]  /*0350*/  @P0 EXIT ;  /* 0x000000000000094d */ /* 0x000fea0003800000 */
[----:B-1----:R-:W-:Y:S01]  /*0360*/  FSETP.NEU.FTZ.AND P0, PT, R9, RZ, PT ;  /* 0x000000ff0900720b */ /* 0x002fe20003f1d000 */
[----:B------:R-:W1:Y:S01]  /*0370*/  LDCU.64 UR6, c[0x0][0x380] ;  /* 0x00007000ff0677ac */ /* 0x000e620008000a00 */
[----:B------:R-:W-:Y:S01]  /*0380*/  IADD3 R3, P1, PT, R3, UR8, RZ ;  /* 0x0000000803037c10 */ /* 0x000fe2000ff3e0ff */
[----:B0-----:R-:W-:-:S04]  /*0390*/  IMAD.MOV.U32 R6, RZ, RZ, 0x7fff ;  /* 0x00007fffff067424 */ /* 0x001fc800078e00ff */
[----:B------:R-:W-:-:S06]  /*03a0*/  IMAD.X R0, RZ, RZ, R0, P1 ;  /* 0x000000ffff007224 */ /* 0x000fcc00008e0600 */
[----:B------:R-:W-:-:S04]  /*03b0*/  @P0 FADD.FTZ R4, RZ, R9 ;  /* 0x00000009ff040221 */ /* 0x000fc80000010000 */
[----:B------:R-:W0:Y:S02]  /*03c0*/  @P0 MUFU.RCP R2, R4 ;  /* 0x0000000400020308 */ /* 0x000e240000001000 */
[----:B0-----:R-:W-:-:S05]  /*03d0*/  @P0 FMUL.FTZ R2, R9, R2 ;  /* 0x0000000209020220 */ /* 0x001fca0000410000 */
[----:B------:R-:W-:Y:S02]  /*03e0*/  @P0 F2FP.BF16.F32.PACK_AB R5, RZ, R2 ;  /* 0x00000002ff05023e */ /* 0x000fe400000010ff */
[C---:B-1----:R-:W-:Y:S02]  /*03f0*/  LEA R2, P1, R3.reuse, UR6, 0x1 ;  /* 0x0000000603027c11 */ /* 0x042fe4000f8208ff */
[----:B------:R-:W-:Y:S02]  /*0400*/  @!P0 PRMT R5, R6, 0x7610, R5 ;  /* 0x0000761006058816 */ /* 0x000fe40000000005 */
[----:B------:R-:W-:-:S05]  /*0410*/  LEA.HI.X R3, R3, UR7, R0, 0x1, P1 ;  /* 0x0000000703037c11 */ /* 0x000fca00088f0c00 */
[----:B------:R-:W-:Y:S01]  /*0420*/  STG.E.U16 desc[UR4][R2.64], R5 ;  /* 0x0000000502007986 */ /* 0x000fe2000c101504 */
[----:B------:R-:W-:Y:S05]  /*0430*/  EXIT ;  /* 0x000000000000794d */ /* 0x000fea0003800000 */
.L_x_4008:
        /* <DEDUP_REMOVED lines=12> */
.L_x_11322:


//--------------------- .text._ZN43_GLOBAL__N__9ae7fba5_10_SoftMax_cu_9f978f6320softmax_warp_forwardIN3c104HalfEffLi11ELb0ELb0EEEvPT0_PKT_iiiPKbib --------------------------
	.section	.text._ZN43_GLOBAL__N__9ae7fba5_10_SoftMax_cu_9f978f6320softmax_warp_forwardIN3c104HalfEffLi11ELb0ELb0EEEvPT0_PKT_iiiPKbib,"ax",@progbits
	.align	128
.text._ZN43_GLOBAL__N__9ae7fba5_10_SoftMax_cu_9f978f6320softmax_warp_forwardIN3c104HalfEffLi11ELb0ELb0EEEvPT0_PKT_iiiPKbib:
        .type           _ZN43_GLOBAL__N__9ae7fba5_10_SoftMax_cu_9f978f6320softmax_warp_forwardIN3c104HalfEffLi11ELb0ELb0EEEvPT0_PKT_iiiPKbib,@function
        .size           _ZN43_GLOBAL__N__9ae7fba5_10_SoftMax_cu_9f978f6320softmax_warp_forwardIN3c104HalfEffLi11ELb0ELb0EEEvPT0_PKT_iiiPKbib,(.L_x_11323 - _ZN43_GLOBAL__N__9ae7fba5_10_SoftMax_cu_9f978f6320softmax_warp_forwardIN3c104HalfEffLi11ELb0ELb0EEEvPT0_PKT_iiiPKbib)
        .other          _ZN43_GLOBAL__N__9ae7fba5_10_SoftMax_cu_9f978f6320softmax_warp_forwardIN3c104HalfEffLi11ELb0ELb0EEEvPT0_PKT_iiiPKbib,@"STO_CUDA_ENTRY STV_DEFAULT"
_ZN43_GLOBAL__N__9ae7fba5_10_SoftMax_cu_9f978f6320softmax_warp_forwardIN3c104HalfEffLi11ELb0ELb0EEEvPT0_PKT_iiiPKbib:
[----:B------:R-:W-:Y:S01]  /*0000*/  LDC R1, c[0x0][0x37c] ;  /* 0x0000df00ff017b82 */ /* 0x000fe20000000800 */
[----:B------:R-:W0:Y:S01]  /*0010*/  S2R R22, SR_CTAID.X ;  /* 0x0000000000167919 */ /* 0x000e220000002500 */
[----:B------:R-:W0:Y:S06]  /*0020*/  LDCU UR4, c[0x0][0x364] ;  /* 0x00006c80ff0477ac */ /* 0x000e2c0008000800 */
[----:B------:R-:W1:Y:S01]  /*0030*/  LDC.64 R48, c[0x0][0x388] ;  /* 0x0000e200ff307b82 */ /* 0x000e620000000a00 */
[----:B------:R-:W0:Y:S01]  /*0040*/  S2R R3, SR_TID.Y ;  /* 0x0000000000037919 */ /* 0x000e220000002200 */
[----:B------:R-:W2:Y:S01]  /*0050*/  LDCU UR8, c[0x0][0x398] ;  /* 0x00007300ff0877ac */ /* 0x000ea20008000800 */
[----:B------:R-:W2:Y:S01]  /*0060*/  S2R R23, SR_TID.X ;  /* 0x0000000000177919 */ /* 0x000ea20000002100 */
[----:B------:R-:W3:Y:S01]  /*0070*/  LDCU.64 UR6, c[0x0][0x390] ;  /* 0x00007200ff0677ac */ /* 0x000ee20008000a00 */
[----:B0-----:R-:W-:Y:S01]  /*0080*/  IMAD R22, R22, UR4, R3 ;  /* 0x0000000416167c24 */ /* 0x001fe2000f8e0203 */
[----:B------:R-:W0:Y:S01]  /*0090*/  LDCU.64 UR4, c[0x0][0x358] ;  /* 0x00006b00ff0477ac */ /* 0x000e220008000a00 */
[C---:B--2---:R-:W-:Y:S01]  /*00a0*/  ISETP.GE.AND P0, PT, R23.reuse, UR8, PT ;  /* 0x0000000817007c0c */ /* 0x044fe2000bf06270 */
[C---:B------:R-:W-:Y:S01]  /*00b0*/  VIADD R115, R23.reuse, 0x40 ;  /* 0x0000004017737836 */ /* 0x040fe20000000000 */
[----:B------:R-:W-:-:S02]  /*00c0*/  IADD3 R113, PT, PT, R23, 0x20, RZ ;  /* 0x0000002017717810 */ /* 0x000fc40007ffe0ff */
[C---:B---3--:R-:W-:Y:S01]  /*00d0*/  IADD3 R4, PT, PT, -R22.reuse, UR6, RZ ;  /* 0x0000000616047c10 */ /* 0x048fe2000fffe1ff */
[----:B------:R-:W-:Y:S01]  /*00e0*/  IMAD R22, R22, UR7, R23 ;  /* 0x0000000716167c24 */ /* 0x000fe2000f8e0217 */
[----:B------:R-:W-:Y:S02]  /*00f0*/  P2R R0, PR, RZ, 0x1 ;  /* 0x00000001ff007803 */ /* 0x000fe40000000000 */
[----:B------:R-:W-:Y:S01]  /*0100*/  ISETP.GE.AND P1, PT, R113, UR8, PT ;  /* 0x0000000871007c0c */ /* 0x000fe2000bf26270 */
[----:B-1----:R-:W-:Y:S01]  /*0110*/  IMAD.WIDE R48, R22, 0x2, R48 ;  /* 0x0000000216307825 */ /* 0x002fe200078e0230 */
[----:B------:R-:W-:Y:S02]  /*0120*/  ISETP.LT.OR P2, PT, R4, 0x1, P0 ;  /* 0x000000010400780c */ /* 0x000fe40000741670 */
[----:B------:R-:W-:Y:S02]  /*0130*/  ISETP.GE.AND P0, PT, R115, UR8, PT ;  /* 0x0000000873007c0c */ /* 0x000fe4000bf06270 */
[----:B------:R-:W-:-:S02]  /*0140*/  P2R R0, PR, RZ, 0x2 ;  /* 0x00000002ff007803 */ /* 0x000fc40000000000 */
[----:B------:R-:W-:Y:S02]  /*0150*/  P2R R0, PR, RZ, 0x1 ;  /* 0x00000001ff007803 */ /* 0x000fe40000000000 */
[C---:B------:R-:W-:Y:S02]  /*0160*/  ISETP.LT.OR P0, PT, R4.reuse, 0x1, P0 ;  /* 0x000000010400780c */ /* 0x040fe40000701670 */
[----:B------:R-:W-:Y:S02]  /*0170*/  ISETP.LT.OR P1, PT, R4, 0x1, P1 ;  /* 0x000000010400780c */ /* 0x000fe40000f21670 */
[----:B------:R-:W-:Y:S01]  /*0180*/  IADD3 R25, PT, PT, R23, 0x80, RZ ;  /* 0x0000008017197810 */ /* 0x000fe20007ffe0ff */
[----:B------:R-:W-:Y:S01]  /*0190*/  IMAD.MOV.U32 R108, RZ, RZ, -0x800000 ;  /* 0xff800000ff6c7424 */ /* 0x000fe200078e00ff */
[----:B------:R-:W-:Y:S01]  /*01a0*/  MOV R104, 0xff800000 ;  /* 0xff80000000687802 */ /* 0x000fe20000000f00 */
[----:B0-----:R-:W2:Y:S06]  /*01b0*/  @!P2 LDG.E.U16 R3, desc[UR4][R48.64] ;  /* 0x000000043003a981 */ /* 0x001eac000c1e1500 */
[----:B------:R-:W3:Y:S04]  /*01c0*/  @!P0 LDG.E.U16 R2, desc[UR4][R48.64+0x80] ;  /* 0x0000800430028981 */ /* 0x000ee8000c1e1500 */
[----:B------:R-:W4:Y:S01]  /*01d0*/  @!P1 LDG.E.U16 R0, desc[UR4][R48.64+0x40] ;  /* 0x0000400430009981 */ /* 0x000f22000c1e1500 */
[----:B------:R-:W-:Y:S01]  /*01e0*/  ISETP.GE.AND P3, PT, R25, UR8, PT ;  /* 0x0000000819007c0c */ /* 0x000fe2000bf66270 */
[----:B---3--:R-:W-:-:S03]  /*01f0*/  @!P0 HADD2.F32 R104, -RZ, R2.H0_H0 ;  /* 0x20000002ff688230 */ /* 0x008fc60000004100 */
[----:B------:R-:W-:Y:S01]  /*0200*/  ISETP.LT.OR P0, PT, R4, 0x1, P3 ;  /* 0x000000010400780c */ /* 0x000fe20001f01670 */
[----:B----4-:R-:W-:Y:S01]  /*0210*/  @!P1 HADD2.F32 R108, -RZ, R0.H0_H0 ;  /* 0x20000000ff6c9230 */ /* 0x010fe20000004100 */
[----:B------:R-:W-:-:S11]  /*0220*/  P2R R0, PR, RZ, 0x8 ;  /* 0x00000008ff007803 */ /* 0x000fd60000000000 */
[----:B------:R-:W3:Y:S01]  /*0230*/  @!P0 LDG.E.U16 R0, desc[UR4][R48.64+0x100] ;  /* 0x0001000430008981 */ /* 0x000ee2000c1e1500 */
[C---:B------:R-:W-:Y:S02]  /*0240*/  IADD3 R26, PT, PT, R23.reuse, 0xa0, RZ ;  /* 0x000000a0171a7810 */ /* 0x040fe40007ffe0ff */
[----:B------:R-:W-:Y:S01]  /*0250*/  MOV R107, 0xff800000 ;  /* 0xff800000006b7802 */ /* 0x000fe20000000f00 */
[----:B--2---:R-:W-:Y:S01]  /*0260*/  @!P2 HADD2.F32 R107, -RZ, R3.H0_H0 ;  /* 0x20000003ff6ba230 */ /* 0x004fe20000004100 */
[----:B------:R-:W-:Y:S01]  /*0270*/  ISETP.GE.AND P2, PT, R26, UR8, PT ;  /* 0x000000081a007c0c */ /* 0x000fe2000bf46270 */
[----:B------:R-:W-:Y:S02]  /*0280*/  IMAD.MOV.U32 R97, RZ, RZ, -0x800000 ;  /* 0xff800000ff617424 */ /* 0x000fe400078e00ff */
[----:B------:R-:W-:-:S05]  /*0290*/  VIADD R24, R23, 0x60 ;  /* 0x0000006017187836 */ /* 0x000fca0000000000 */
[----:B------:R-:W-:-:S04]  /*02a0*/  ISETP.GE.AND P4, PT, R24, UR8, PT ;  /* 0x0000000818007c0c */ /* 0x000fc8000bf86270 */
[----:B------:R-:W-:-:S13]  /*02b0*/  ISETP.LT.OR P1, PT, R4, 0x1, P4 ;  /* 0x000000010400780c */ /* 0x000fda0002721670 */
[----:B------:R-:W2:Y:S01]  /*02c0*/  @!P1 LDG.E.U16 R2, desc[UR4][R48.64+0xc0] ;  /* 0x0000c00430029981 */ /* 0x000ea2000c1e1500 */
[----:B---3--:R-:W-:Y:S01]  /*02d0*/  @!P0 HADD2.F32 R97, -RZ, R0.H0_H0 ;  /* 0x20000000ff618230 */ /* 0x008fe20000004100 */
[----:B------:R-:W-:Y:S02]  /*02e0*/  ISETP.LT.OR P0, PT, R4, 0x1, P2 ;  /* 0x000000010400780c */ /* 0x000fe40001701670 */
[----:B------:R-:W-:-:S11]  /*02f0*/  P2R R0, PR, RZ, 0x4 ;  /* 0x00000004ff007803 */ /* 0x000fd60000000000 */
[----:B------:R-:W3:Y:S01]  /*0300*/  @!P0 LDG.E.U16 R0, desc[UR4][R48.64+0x140] ;  /* 0x0001400430008981 */ /* 0x000ee2000c1e1500 */
[----:B------:R-:W-:Y:S02]  /*0310*/  MOV R47, 0xff800000 ;  /* 0xff800000002f7802 */ /* 0x000fe40000000f00 */
[----:B------:R-:W-:Y:S01]  /*0320*/  P2R R3, PR, RZ, 0x10 ;  /* 0x00000010ff037803 */ /* 0x000fe20000000000 */
[----:B------:R-:W-:Y:S02]  /*0330*/  IMAD.MOV.U32 R93, RZ, RZ, -0x800000 ;  /* 0xff800000ff5d7424 */ /* 0x000fe400078e00ff */
[----:B------:R-:W-:Y:S02]  /*0340*/  VIADD R27, R23, 0xc0 ;  /* 0x000000c0171b7836 */ /* 0x000fe40000000000 */
[----:B--2---:R-:W-:-:S03]  /*0350*/  @!P1 HADD2.F32 R93, -RZ, R2.H0_H0 ;  /* 0x20000002ff5d9230 */ /* 0x004fc60000004100 */
[----:B------:R-:W-:-:S04]  /*0360*/  ISETP.GE.AND P1, PT, R27, UR8, PT ;  /* 0x000000081b007c0c */ /* 0x000fc8000bf26270 */
[----:B------:R-:W-:Y:S01]  /*0370*/  P2R R2, PR, RZ, 0x2 ;  /* 0x00000002ff027803 */ /* 0x000fe20000000000 */
[----:B---3--:R-:W-:Y:S01]  /*0380*/  @!P0 HADD2.F32 R47, -RZ, R0.H0_H0 ;  /* 0x20000000ff2f8230 */ /* 0x008fe20000004100 */
        /* <DEDUP_REMOVED lines=13> */
[----:B--2---:R-:W-:Y:S01]  /*0460*/  @!P0 HADD2.F32 R91, -RZ, R2.H0_H0 ;  /* 0x20000002ff5b8230 */ /* 0x004fe20000004100 */
        /* <DEDUP_REMOVED lines=167> */
[----:B------:R-:W-:Y:S01]  /*0ee0*/  MOV R67, 0xff800000 ;  /* 0xff80000000437802 */ /* 0x000fe20000000f00 */
[----:B--2---:R-:W-:Y:S01]  /*0ef0*/  @!P0 HADD2.F32 R67, -RZ, R0.H0_H0 ;  /* 0x20000000ff438230 */ /* 0x004fe20000004100 */
[----:B------:R-:W-:Y:S01]  /*0f00*/  FSETP.GT.FTZ.AND P0, PT, R3, R66, PT ;  /* 0x000000420300720b */ /* 0x000fe20003f14000 */
[----:B------:R-:W-:-:S03]  /*0f10*/  VIADD R0, R23, 0x340 ;  /* 0x0000034017007836 */ /* 0x000fc60000000000 */
[----:B------:R-:W-:Y:S02]  /*0f20*/  FSEL R2, R3, R66, P0 ;  /* 0x0000004203027208 */ /* 0x000fe40000000000 */
[----:B------:R-:W-:-:S04]  /*0f30*/  ISETP.GE.AND P0, PT, R0, UR8, PT ;  /* 0x0000000800007c0c */ /* 0x000fc8000bf06270 */
[----:B------:R-:W-:-:S13]  /*0f40*/  ISETP.LT.OR P1, PT, R4, 0x1, P0 ;  /* 0x000000010400780c */ /* 0x000fda0000721670 */
        /* <DEDUP_REMOVED lines=38> */
[----:B------:R-:W-:-:S04]  /*11b0*/  ISETP.GE.AND P5, PT, R4, 0x1, PT ;  /* 0x000000010400780c */ /* 0x000fc80003fa6270 */
[----:B------:R-:W-:-:S13]  /*11c0*/  ISETP.GE.OR P6, PT, R0, UR8, !P5 ;  /* 0x0000000800007c0c */ /* 0x000fda000efc6670 */
[----:B------:R-:W2:Y:S01]  /*11d0*/  @!P6 LDG.E.U16 R0, desc[UR4][R48.64+0x7c0] ;  /* 0x0007c0043000e981 */ /* 0x000ea2000c1e1500 */
[----:B------:R-:W-:Y:S01]  /*11e0*/  MOV R73, 0xff800000 ;  /* 0xff80000000497802 */ /* 0x000fe20000000f00 */
[----:B--2---:R-:W-:Y:S01]  /*11f0*/  @!P6 HADD2.F32 R73, -RZ, R0.H0_H0 ;  /* 0x20000000ff49e230 */ /* 0x004fe20000004100 */
[----:B------:R-:W-:Y:S01]  /*1200*/  FSETP.GT.FTZ.AND P6, PT, R3, R72, PT ;  /* 0x000000480300720b */ /* 0x000fe20003fd4000 */
[----:B------:R-:W-:-:S03]  /*1210*/  VIADD R0, R23, 0x400 ;  /* 0x0000040017007836 */ /* 0x000fc60000000000 */
[----:B------:R-:W-:Y:S02]  /*1220*/  FSEL R2, R3, R72, P6 ;  /* 0x0000004803027208 */ /* 0x000fe40003000000 */
        /* <DEDUP_REMOVED lines=73> */
[----:B--2---:R-:W-:Y:S02]  /*16c0*/  @!P6 HADD2.F32 R84, -RZ, R0.H0_H0 ;  /* 0x20000000ff54e230 */ /* 0x004fe40000004100 */
[----:B------:R-:W0:Y:S01]  /*16d0*/  S2R R0, SR_TID.X ;  /* 0x0000000000007919 */ /* 0x000e220000002100 */
[----:B------:R-:W-:-:S04]  /*16e0*/  FSETP.GT.FTZ.AND P6, PT, R2, R83, PT ;  /* 0x000000530200720b */ /* 0x000fc80003fd4000 */
[----:B------:R-:W-:Y:S01]  /*16f0*/  FSEL R3, R2, R83, P6 ;  /* 0x0000005302037208 */ /* 0x000fe20003000000 */
[----:B0-----:R-:W-:-:S05]  /*1700*/  VIADD R21, R0, 0x560 ;  /* 0x0000056000157836 */ /* 0x001fca0000000000 */
[----:B------:R-:W-:-:S13]  /*1710*/  ISETP.GE.OR P6, PT, R21, UR8, !P5 ;  /* 0x0000000815007c0c */ /* 0x000fda000efc6670 */
[----:B------:R-:W2:Y:S01]  /*1720*/  @!P6 LDG.E.U16 R2, desc[UR4][R48.64+0xac0] ;  /* 0x000ac0043002e981 */ /* 0x000ea2000c1e1500 */
[----:B------:R-:W-:Y:S01]  /*1730*/  MOV R85, 0xff800000 ;  /* 0xff80000000557802 */ /* 0x000fe20000000f00 */
[----:B------:R-:W-:Y:S02]  /*1740*/  VIADD R20, R0, 0x580 ;  /* 0x0000058000147836 */ /* 0x000fe40000000000 */
[----:B--2---:R-:W-:Y:S01]  /*1750*/  @!P6 HADD2.F32 R85, -RZ, R2.H0_H0 ;  /* 0x20000002ff55e230 */ /* 0x004fe20000004100 */
[----:B------:R-:W-:-:S04]  /*1760*/  FSETP.GT.FTZ.AND P6, PT, R3, R84, PT ;  /* 0x000000540300720b */ /* 0x000fc80003fd4000 */
[----:B------:R-:W-:Y:S02]  /*1770*/  FSEL R4, R3, R84, P6 ;  /* 0x0000005403047208 */ /* 0x000fe40003000000 */
        /* <DEDUP_REMOVED lines=115> */
[----:B--2---:R-:W-:Y:S01]  /*1eb0*/  @!P6 HADD2.F32 R112, -RZ, R2.H0_H0 ;  /* 0x20000002ff70e230 */ /* 0x004fe20000004100 */
[----:B------:R-:W-:-:S04]  /*1ec0*/  FSETP.GT.FTZ.AND P6, PT, R3, R102, PT ;  /* 0x000000660300720b */ /* 0x000fc80003fd4000 */
[----:B------:R-:W-:Y:S01]  /*1ed0*/  FSEL R95, R3, R102, P6 ;  /* 0x00000066035f7208 */ /* 0x000fe20003000000 */
[----:B------:R-:W-:-:S05]  /*1ee0*/  VIADD R3, R0, 0x7a0 ;  /* 0x000007a000037836 */ /* 0x000fca0000000000 */
        /* <DEDUP_REMOVED lines=556> */
[----:B------:R-:W-:Y:S02]  /*41b0*/  IADD3 R25, PT, PT, R24, 0x520, RZ ;  /* 0x0000052018197810 */ /* 0x000fe40007ffe0ff */
[----:B0-----:R-:W-:Y:S02]  /*41c0*/  MOV R23, 0x7fc00000 ;  /* 0x7fc0000000177802 */ /* 0x001fe40000000f00 */
        /* <DEDUP_REMOVED lines=12> */
[----:B------:R-:W-:Y:S02]  /*4290*/  ISETP.GE.AND P0, PT, R21, UR8, PT ;  /* 0x0000000815007c0c */ /* 0x000fe4000bf06270 */
[----:B0-----:R-:W-:Y:S01]  /*42a0*/  MOV R23, 0x7fc00000 ;  /* 0x7fc0000000177802 */ /* 0x001fe20000000f00 */
        /* <DEDUP_REMOVED lines=128> */
.L_x_4009:
        /* <DEDUP_REMOVED lines=13> */
.L_x_11323:


//--------------------- .text._ZN43_GLOBAL__N__9ae7fba5_10_SoftMax_cu_9f978f6320softmax_warp_forwardIN3c104HalfEffLi10ELb0ELb0EEEvPT0_PKT_iiiPKbib --------------------------
	.section	.text._ZN43_GLOBAL__N__9ae7fba5_10_SoftMax_cu_9f978f6320softmax_warp_forwardIN3c104HalfEffLi10ELb0ELb0EEEvPT0_PKT_iiiPKbib,"ax",@progbits
	.align	128
.text._ZN43_GLOBAL__N__9ae7fba5_10_SoftMax_cu_9f978f6320softmax_warp_forwardIN3c104HalfEffLi10ELb0ELb0EEEvPT0_PKT_iiiPKbib:
        .type           _ZN43_GLOBAL__N__9ae7fba5_10_SoftMax_cu_9f978f6320softmax_warp_forwardIN3c104HalfEffLi10ELb0ELb0EEEvPT0_PKT_iiiPKbib,@function
        .size           _ZN43_GLOBAL__N__9ae7fba5_10_SoftMax_cu_9f978f6320softmax_warp_forwardIN3c104HalfEffLi10ELb0ELb0EEEvPT0_PKT_iiiPKbib,(.L_x_11324 - _ZN43_GLOBAL__N__9ae7fba5_10_SoftMax_cu_9f978f6320softmax_warp_forwardIN3c104HalfEffLi10ELb0ELb0EEEvPT0_PKT_iiiPKbib)
        .other          _ZN43_GLOBAL__N__9ae7fba5_10_SoftMax_cu_9f978f6320softmax_warp_forwardIN3c104HalfEffLi10ELb0ELb0EEEvPT0_PKT_iiiPKbib,@"STO_CUDA_ENTRY STV_DEFAULT"
_ZN43_GLOBAL__N__9ae7fba5_10_SoftMax_cu_9f978f6320softmax_warp_forwardIN3c104HalfEffLi10ELb0ELb0EEEvPT0_PKT_iiiPKbib:
        /* <DEDUP_REMOVED lines=36> */
[C---:B------:R-:W-:Y:S01]  /*0240*/  VIADD R18, R20.reuse, 0x60 ;  /* 0x0000006014127836 */ /* 0x040fe20000000000 */
[----:B------:R-:W-:Y:S02]  /*0250*/  IADD3 R16, PT, PT, R20, 0xa0, RZ ;  /* 0x000000a014107810 */ /* 0x000fe40007ffe0ff */
[----:B------:R-:W-:Y:S02]  /*0260*/  MOV R46, 0xff800000 ;  /* 0xff800000002e7802 */ /* 0x000fe40000000f00 */
[----:B------:R-:W-:Y:S01]  /*0270*/  ISETP.GE.AND P4, PT, R18, UR8, PT ;  /* 0x0000000812007c0c */ /* 0x000fe2000bf86270 */
[----:B--2---:R-:W-:Y:S01]  /*0280*/  @!P2 HADD2.F32 R46, -RZ, R4.H0_H0 ;  /* 0x20000004ff2ea230 */ /* 0x004fe20000004100 */
[----:B------:R-:W-:Y:S02]  /*0290*/  ISETP.GE.AND P2, PT, R16, UR8, PT ;  /* 0x0000000810007c0c */ /* 0x000fe4000bf46270 */
[----:B------:R-:W-:Y:S01]  /*02a0*/  ISETP.LT.OR P1, PT, R3, 0x1, P4 ;  /* 0x000000010300780c */ /* 0x000fe20002721670 */
[----:B------:R-:W-:-:S12]  /*02b0*/  IMAD.MOV.U32 R50, RZ, RZ, -0x800000 ;  /* 0xff800000ff327424 */ /* 0x000fd800078e00ff */
[----:B------:R-:W2:Y:S01]  /*02c0*/  @!P1 LDG.E.U16 R2, desc[UR4][R22.64+0xc0] ;  /* 0x0000c00416029981 */ /* 0x000ea2000c1e1500 */
[----:B---3--:R-:W-:Y:S01]  /*02d0*/  @!P0 HADD2.F32 R50, -RZ, R0.H0_H0 ;  /* 0x20000000ff328230 */ /* 0x008fe20000004100 */
[----:B------:R-:W-:Y:S02]  /*02e0*/  ISETP.LT.OR P0, PT, R3, 0x1, P2 ;  /* 0x000000010300780c */ /* 0x000fe40001701670 */
[----:B------:R-:W-:-:S11]  /*02f0*/  P2R R0, PR, RZ, 0x4 ;  /* 0x00000004ff007803 */ /* 0x000fd60000000000 */
[----:B------:R-:W3:Y:S01]  /*0300*/  @!P0 LDG.E.U16 R0, desc[UR4][R22.64+0x140] ;  /* 0x0001400416008981 */ /* 0x000ee2000c1e1500 */
[----:B------:R-:W-:Y:S02]  /*0310*/  VIADD R15, R20, 0xc0 ;  /* 0x000000c0140f7836 */ /* 0x000fe40000000000 */
[----:B------:R-:W-:Y:S01]  /*0320*/  IMAD.MOV.U32 R44, RZ, RZ, -0x800000 ;  /* 0xff800000ff2c7424 */ /* 0x000fe200078e00ff */
[----:B------:R-:W-:Y:S01]  /*0330*/  MOV R42, 0xff800000 ;  /* 0xff800000002a7802 */ /* 0x000fe20000000f00 */
[----:B--2---:R-:W-:Y:S01]  /*0340*/  @!P1 HADD2.F32 R44, -RZ, R2.H0_H0 ;  /* 0x20000002ff2c9230 */ /* 0x004fe20000004100 */
[----:B------:R-:W-:Y:S01]  /*0350*/  ISETP.GE.AND P1, PT, R15, UR8, PT ;  /* 0x000000080f007c0c */ /* 0x000fe2000bf26270 */
[----:B---3--:R-:W-:-:S03]  /*0360*/  @!P0 HADD2.F32 R42, -RZ, R0.H0_H0 ;  /* 0x20000000ff2a8230 */ /* 0x008fc60000004100 */
[----:B------:R-:W-:Y:S02]  /*0370*/  ISETP.LT.OR P0, PT, R3, 0x1, P1 ;  /* 0x000000010300780c */ /* 0x000fe40000f01670 */
[----:B------:R-:W-:-:S11]  /*0380*/  P2R R0, PR, RZ, 0x2 ;  /* 0x00000002ff007803 */ /* 0x000fd60000000000 */
[----:B------:R-:W2:Y:S01]  /*0390*/  @!P0 LDG.E.U16 R0, desc[UR4][R22.64+0x180] ;  /* 0x0001800416008981 */ /* 0x000ea2000c1e1500 */
[----:B------:R-:W-:Y:S01]  /*03a0*/  VIADD R14, R20, 0xe0 ;  /* 0x000000e0140e7836 */ /* 0x000fe20000000000 */
[----:B------:R-:W-:-:S04]  /*03b0*/  MOV R40, 0xff800000 ;  /* 0xff80000000287802 */ /* 0x000fc80000000f00 */
[----:B------:R-:W-:Y:S01]  /*03c0*/  ISETP.GE.AND P1, PT, R14, UR8, PT ;  /* 0x000000080e007c0c */ /* 0x000fe2000bf26270 */
[----:B--2---:R-:W-:-:S03]  /*03d0*/  @!P0 HADD2.F32 R40, -RZ, R0.H0_H0 ;  /* 0x20000000ff288230 */ /* 0x004fc60000004100 */
        /* <DEDUP_REMOVED lines=38> */
[----:B------:R-:W-:Y:S01]  /*0640*/  MOV R29, 0xff800000 ;  /* 0xff800000001d7802 */ /* 0x000fe20000000f00 */
[----:B--2---:R-:W-:Y:S02]  /*0650*/  @!P0 HADD2.F32 R29, -RZ, R0.H0_H0 ;  /* 0x20000000ff1d8230 */ /* 0x004fe40000004100 */
[----:B------:R-:W-:-:S05]  /*0660*/  VIADD R0, R20, 0x1a0 ;  /* 0x000001a014007836 */ /* 0x000fca0000000000 */
[----:B------:R-:W-:-:S04]  /*0670*/  ISETP.GE.AND P0, PT, R0, UR8, PT ;  /* 0x0000000800007c0c */ /* 0x000fc8000bf06270 */
[----:B------:R-:W-:-:S13]  /*0680*/  ISETP.LT.OR P1, PT, R3, 0x1, P0 ;  /* 0x000000010300780c */ /* 0x000fda0000721670 */
        /* <DEDUP_REMOVED lines=13> */
[----:B------:R-:W-:Y:S02]  /*0760*/  MOV R32, 0xff800000 ;  /* 0xff80000000207802 */ /* 0x000fe40000000f00 */
[----:B------:R-:W-:Y:S01]  /*0770*/  P2R R4, PR, RZ, 0x10 ;  /* 0x00000010ff047803 */ /* 0x000fe20000000000 */
        /* <DEDUP_REMOVED lines=12> */
[----:B--2---:R-:W-:Y:S01]  /*0840*/  @!P5 HADD2.F32 R34, -RZ, R0.H0_H0 ;  /* 0x20000000ff22d230 */ /* 0x004fe20000004100 */
[----:B------:R-:W-:Y:S01]  /*0850*/  ISETP.GE.AND P5, PT, R3, 0x1, PT ;  /* 0x000000010300780c */ /* 0x000fe20003fa6270 */
[----:B------:R-:W-:-:S05]  /*0860*/  VIADD R0, R20, 0x240 ;  /* 0x0000024014007836 */ /* 0x000fca0000000000 */
[----:B------:R-:W-:-:S13]  /*0870*/  ISETP.GE.OR P6, PT, R0, UR8, !P5 ;  /* 0x0000000800007c0c */ /* 0x000fda000efc6670 */
[----:B------:R-:W2:Y:S01]  /*0880*/  @!P6 LDG.E.U16 R0, desc[UR4][R22.64+0x480] ;  /* 0x000480041600e981 */ /* 0x000ea2000c1e1500 */
[----:B------:R-:W-:Y:S01]  /*0890*/  MOV R35, 0xff800000 ;  /* 0xff80000000237802 */ /* 0x000fe20000000f00 */
[----:B--2---:R-:W-:Y:S02]  /*08a0*/  @!P6 HADD2.F32 R35, -RZ, R0.H0_H0 ;  /* 0x20000000ff23e230 */ /* 0x004fe40000004100 */
        /* <DEDUP_REMOVED lines=23> */
[----:B------:R-:W-:Y:S01]  /*0a20*/  VIADD R8, R20, 0x300 ;  /* 0x0000030014087836 */ /* 0x000fe20000000000 */
[----:B------:R-:W-:Y:S01]  /*0a30*/  MOV R61, 0xff800000 ;  /* 0xff800000003d7802 */ /* 0x000fe20000000f00 */
[----:B--2---:R-:W-:-:S03]  /*0a40*/  @!P6 HADD2.F32 R61, -RZ, R0.H0_H0 ;  /* 0x20000000ff3de230 */ /* 0x004fc60000004100 */
        /* <DEDUP_REMOVED lines=9> */
[----:B------:R-:W0:Y:S01]  /*0ae0*/  S2R R48, SR_TID.X ;  /* 0x0000000000307919 */ /* 0x000e220000002100 */
[----:B--2---:R-:W-:Y:S02]  /*0af0*/  @!P6 HADD2.F32 R59, -RZ, R0.H0_H0 ;  /* 0x20000000ff3be230 */ /* 0x004fe40000004100 */
[----:B------:R-:W-:-:S13]  /*0b00*/  ISETP.GE.OR P6, PT, R6, UR8, !P5 ;  /* 0x0000000806007c0c */ /* 0x000fda000efc6670 */
[----:B------:R-:W2:Y:S01]  /*0b10*/  @!P6 LDG.E.U16 R0, desc[UR4][R22.64+0x680] ;  /* 0x000680041600e981 */ /* 0x000ea2000c1e1500 */
[----:B0-----:R-:W-:Y:S01]  /*0b20*/  VIADD R5, R48, 0x360 ;  /* 0x0000036030057836 */ /* 0x001fe20000000000 */
        /* <DEDUP_REMOVED lines=25> */
[----:B--2---:R-:W-:Y:S01]  /*0cc0*/  @!P6 HADD2.F32 R52, -RZ, R48.H0_H0 ;  /* 0x20000030ff34e230 */ /* 0x004fe20000004100 */
        /* <DEDUP_REMOVED lines=355> */
[----:B------:R-:W-:Y:S02]  /*2300*/  IADD3 R12, PT, PT, R12, 0x2e0, RZ ;  /* 0x000002e00c0c7810 */ /* 0x000fe40007ffe0ff */
[----:B-1----:R-:W-:Y:S02]  /*2310*/  MOV R9, 0x7fc00000 ;  /* 0x7fc0000000097802 */ /* 0x002fe40000000f00 */
[----:B------:R-:W-:Y:S01]  /*2320*/  ISETP.GE.AND P0, PT, R12, UR8, PT ;  /* 0x000000080c007c0c */ /* 0x000fe2000bf06270 */
[----:B--2---:R-:W-:-:S05]  /*2330*/  @P5 FMUL.FTZ R9, R40, R11 ;  /* 0x0000000b28095220 */ /* 0x004fca0000410000 */
[----:B------:R1:W-:Y:S07]  /*2340*/  STG.E desc[UR4][R24.64+0xb00], R9 ;  /* 0x000b000918007986 */ /* 0x0003ee000c101904 */
        /* <DEDUP_REMOVED lines=32> */
[----:B------:R-:W-:Y:S02]  /*2550*/  ISETP.GE.AND P0, PT, R3, UR8, PT ;  /* 0x0000000803007c0c */ /* 0x000fe4000bf06270 */
[----:B--2---:R-:W-:Y:S01]  /*2560*/  MOV R5, 0x7fc00000 ;  /* 0x7fc0000000057802 */ /* 0x004fe20000000f00 */
[----:B---3--:R-:W-:-:S05]  /*2570*/  @P5 FMUL.FTZ R5, R51, R4 ;  /* 0x0000000433055220 */ /* 0x008fca0000410000 */
[----:B------:R2:W-:Y:S05]  /*2580*/  STG.E desc[UR4][R24.64+0xe00], R5 ;  /* 0x000e000518007986 */ /* 0x0005ea000c101904 */
[----:B------:R-:W-:Y:S05]  /*2590*/  @P0 EXIT ;  /* 0x000000000000094d */ /* 0x000fea0003800000 */
[----:B------:R-:W3:Y:S01]  /*25a0*/  @P5 MUFU.RCP R4, R57 ;  /* 0x0000003900045308 */ /* 0x000ee20000001000 */
[----:B------:R-:W-:Y:S01]  /*25b0*/  ISETP.GE.AND P0, PT, R2, UR8, PT ;  /* 0x0000000802007c0c */ /* 0x000fe2000bf06270 */
[----:B------:R-:W-:Y:S02]  /*25c0*/  IMAD.MOV.U32 R3, RZ, RZ, 0x7fc00000 ;  /* 0x7fc00000ff037424 */ /* 0x000fe400078e00ff */
[----:B---3--:R-:W-:-:S05]  /*25d0*/  @P5 FMUL.FTZ R3, R45, R4 ;  /* 0x000000042d035220 */ /* 0x008fca0000410000 */
[----:B------:R3:W-:Y:S05]  /*25e0*/  STG.E desc[UR4][R24.64+0xe80], R3 ;  /* 0x000e800318007986 */ /* 0x0007ea000c101904 */
[----:B------:R-:W-:Y:S05]  /*25f0*/  @P0 EXIT ;  /* 0x000000000000094d */ /* 0x000fea0003800000 */
[----:B--2---:R-:W2:Y:S01]  /*2600*/  @P5 MUFU.RCP R5, R57 ;  /* 0x0000003900055308 */ /* 0x004ea20000001000 */
[----:B------:R-:W-:Y:S02]  /*2610*/  ISETP.GE.AND P0, PT, R0, UR8, PT ;  /* 0x0000000800007c0c */ /* 0x000fe4000bf06270 */
[----:B---3--:R-:W-:Y:S01]  /*2620*/  MOV R3, 0x7fc00000 ;  /* 0x7fc0000000037802 */ /* 0x008fe20000000f00 */
        /* <DEDUP_REMOVED lines=8> */
.L_x_4010:
        /* <DEDUP_REMOVED lines=13> */
.L_x_11324:


//--------------------- .text._ZN43_GLOBAL__N__9ae7fba5_10_SoftMax_cu_9f978f6320softmax_warp_forwardIN3c104HalfEffLi9ELb0ELb0EEEvPT0_PKT_iiiPKbib --------------------------
	.section	.text._ZN43_GLOBAL__N__9ae7fba5_10_SoftMax_cu_9f978f6320softmax_warp_forwardIN3c104HalfEffLi9ELb0ELb0EEEvPT0_PKT_iiiPKbib,"ax",@progbits
	.align	128
.text._ZN43_GLOBAL__N__9ae7fba5_10_SoftMax_cu_9f978f6320softmax_warp_forwardIN3c104HalfEffLi9ELb0ELb0EEEvPT0_PKT_iiiPKbib:
        .type           _ZN43_GLOBAL__N__9ae7fba5_10_SoftMax_cu_9f978f6320softmax_warp_forwardIN3c104HalfEffLi9ELb0ELb0EEEvPT0_PKT_iiiPKbib,@function
        .size           _ZN43_GLOBAL__N__9ae7fba5_10_SoftMax_cu_9f978f6320softmax_warp_forwardIN3c104HalfEffLi9ELb0ELb0EEEvPT0_PKT_iiiPKbib,(.L_x_11325 - _ZN43_GLOBAL__N__9ae7fba5_10_SoftMax_cu_9f978f6320softmax_warp_forwardIN3c104HalfEffLi9ELb0ELb0EEEvPT0_PKT_iiiPKbib)
        .other          _ZN43_GLOBAL__N__9ae7fba5_10_SoftMax_cu_9f978f6320softmax_warp_forwardIN3c104HalfEffLi9ELb0ELb0EEEvPT0_PKT_iiiPKbib,@"STO_CUDA_ENTRY STV_DEFAULT"
_ZN43_GLOBAL__N__9ae7fba5_10_SoftMax_cu_9f978f6320softmax_warp_forwardIN3c104HalfEffLi9ELb0ELb0EEEvPT0_PKT_iiiPKbib:
        /* <DEDUP_REMOVED lines=15> */
[----:B------:R-:W-:-:S02]  /*00f0*/  P2R R0, PR, RZ, 0x1 ;  /* 0x00000001ff007803 */ /* 0x000fc40000000000 */
[----:B------:R-:W-:Y:S01]  /*0100*/  ISETP.GE.AND P1, PT, R26, UR8, PT ;  /* 0x000000081a007c0c */ /* 0x000fe2000bf26270 */
[----:B-1----:R-:W-:Y:S01]  /*0110*/  IMAD.WIDE R2, R11, 0x2, R2 ;  /* 0x000000020b027825 */ /* 0x002fe200078e0202 */
[C---:B------:R-:W-:Y:S02]  /*0120*/  ISETP.LT.OR P2, PT, R5.reuse, 0x1, P0 ;  /* 0x000000010500780c */ /* 0x040fe40000741670 */
[----:B------:R-:W-:Y:S02]  /*0130*/  ISETP.GE.AND P0, PT, R28, UR8, PT ;  /* 0x000000081c007c0c */ /* 0x000fe4000bf06270 */
[----:B------:R-:W-:Y:S02]  /*0140*/  P2R R0, PR, RZ, 0x2 ;  /* 0x00000002ff007803 */ /* 0x000fe40000000000 */
[----:B------:R-:W-:Y:S02]  /*0150*/  P2R R0, PR, RZ, 0x1 ;  /* 0x00000001ff007803 */ /* 0x000fe40000000000 */
[----:B------:R-:W-:-:S02]  /*0160*/  ISETP.LT.OR P0, PT, R5, 0x1, P0 ;  /* 0x000000010500780c */ /* 0x000fc40000701670 */
        /* <DEDUP_REMOVED lines=26> */
[----:B------:R-:W-:Y:S01]  /*0310*/  MOV R23, 0xff800000 ;  /* 0xff80000000177802 */ /* 0x000fe20000000f00 */
[----:B------:R-:W-:Y:S01]  /*0320*/  IMAD.MOV.U32 R33, RZ, RZ, -0x800000 ;  /* 0xff800000ff217424 */ /* 0x000fe200078e00ff */
[----:B------:R-:W-:Y:S01]  /*0330*/  P2R R6, PR, RZ, 0x10 ;  /* 0x00000010ff067803 */ /* 0x000fe20000000000 */
        /* <DEDUP_REMOVED lines=15> */
[----:B------:R-:W-:Y:S01]  /*0430*/  MOV R25, 0xff800000 ;  /* 0xff80000000197802 */ /* 0x000fe20000000f00 */
[----:B--2---:R-:W-:Y:S01]  /*0440*/  @!P0 HADD2.F32 R25, -RZ, R4.H0_H0 ;  /* 0x20000004ff198230 */ /* 0x004fe20000004100 */
[----:B------:R-:W-:-:S04]  /*0450*/  FSETP.GT.FTZ.AND P0, PT, R0, R23, PT ;  /* 0x000000170000720b */ /* 0x000fc80003f14000 */
[----:B------:R-:W-:Y:S01]  /*0460*/  FSEL R4, R0, R23, P0 ;  /* 0x0000001700047208 */ /* 0x000fe20000000000 */
[----:B------:R-:W-:-:S05]  /*0470*/  VIADD R0, R10, 0xe0 ;  /* 0x000000e00a007836 */ /* 0x000fca0000000000 */
        /* <DEDUP_REMOVED lines=36> */
[----:B------:R-:W0:Y:S01]  /*06c0*/  S2R R18, SR_TID.X ;  /* 0x0000000000127919 */ /* 0x000e220000002100 */
        /* <DEDUP_REMOVED lines=83> */
[----:B------:R-:W0:Y:S01]  /*0c00*/  MUFU.EX2 R17, R35 ;  /* 0x0000002300117308 */ /* 0x000e220000000800 */
[----:B-1----:R-:W-:Y:S01]  /*0c10*/  FADD.FTZ R3, R30, R23 ;  /* 0x000000171e037221 */ /* 0x002fe20000010000 */
[C---:B------:R-:W-:Y:S01]  /*0c20*/  FADD.FTZ R29, -R2.reuse, R12 ;  /* 0x0000000c021d7221 */ /* 0x040fe20000010100 */
[----:B------:R-:W-:Y:S01]  /*0c30*/  FMUL.FTZ R27, R27, 1.4426950216293334961 ;  /* 0x3fb8aa3b1b1b7820 */ /* 0x000fe20000410000 */
[----:B------:R-:W1:Y:S01]  /*0c40*/  MUFU.EX2 R12, R37 ;  /* 0x00000025000c7308 */ /* 0x000e620000000800 */
[C---:B------:R-:W-:Y:S01]  /*0c50*/  FADD.FTZ R31, -R2.reuse, R13 ;  /* 0x0000000d021f7221 */ /* 0x040fe20000010100 */
[----:B--2---:R-:W-:Y:S01]  /*0c60*/  FADD.FTZ R30, R3, R24 ;  /* 0x00000018031e7221 */ /* 0x004fe20000010000 */
[----:B------:R-:W-:Y:S01]  /*0c70*/  FMUL.FTZ R29, R29, 1.4426950216293334961 ;  /* 0x3fb8aa3b1d1d7820 */ /* 0x000fe20000410000 */
[----:B------:R2:W4:Y:S01]  /*0c80*/  MUFU.EX2 R13, R27 ;  /* 0x0000001b000d7308 */ /* 0x0005220000000800 */
[----:B------:R-:W-:Y:S01]  /*0c90*/  FADD.FTZ R32, -R2, R14 ;  /* 0x0000000e02207221 */ /* 0x000fe20000010100 */
[----:B---3--:R-:W-:Y:S01]  /*0ca0*/  FADD.FTZ R30, R30, R25 ;  /* 0x000000191e1e7221 */ /* 0x008fe20000010000 */
[----:B------:R-:W-:Y:S01]  /*0cb0*/  FMUL.FTZ R31, R31, 1.4426950216293334961 ;  /* 0x3fb8aa3b1f1f7820 */ /* 0x000fe20000410000 */
[----:B------:R-:W3:Y:S01]  /*0cc0*/  MUFU.EX2 R14, R29 ;  /* 0x0000001d000e7308 */ /* 0x000ee20000000800 */
[----:B------:R-:W-:Y:S01]  /*0cd0*/  FADD.FTZ R33, -R2, R15 ;  /* 0x0000000f02217221 */ /* 0x000fe20000010100 */
[----:B0-----:R-:W-:Y:S01]  /*0ce0*/  FADD.FTZ R3, R30, R17 ;  /* 0x000000111e037221 */ /* 0x001fe20000010000 */
[----:B------:R-:W-:Y:S01]  /*0cf0*/  FMUL.FTZ R32, R32, 1.4426950216293334961 ;  /* 0x3fb8aa3b20207820 */ /* 0x000fe20000410000 */
[----:B------:R-:W0:Y:S01]  /*0d00*/  MUFU.EX2 R15, R31 ;  /* 0x0000001f000f7308 */ /* 0x000e220000000800 */
[----:B------:R-:W-:Y:S01]  /*0d10*/  FADD.FTZ R30, -R2, R19 ;  /* 0x00000013021e7221 */ /* 0x000fe20000010100 */
[----:B-1----:R-:W-:Y:S01]  /*0d20*/  FADD.FTZ R2, R3, R12 ;  /* 0x0000000c03027221 */ /* 0x002fe20000010000 */
[----:B--2---:R-:W-:Y:S01]  /*0d30*/  FMUL.FTZ R27, R33, 1.4426950216293334961 ;  /* 0x3fb8aa3b211b7820 */ /* 0x004fe20000410000 */
[----:B------:R-:W1:Y:S02]  /*0d40*/  MUFU.EX2 R19, R32 ;  /* 0x0000002000137308 */ /* 0x000e640000000800 */
[----:B----4-:R-:W-:Y:S01]  /*0d50*/  FADD.FTZ R3, R2, R13 ;  /* 0x0000000d02037221 */ /* 0x010fe20000010000 */
        /* <DEDUP_REMOVED lines=61> */
[----:B-1----:R-:W-:Y:S02]  /*1130*/  IMAD.MOV.U32 R7, RZ, RZ, 0x7fc00000 ;  /* 0x7fc00000ff077424 */ /* 0x002fe400078e00ff */
[----:B0-----:R-:W-:-:S05]  /*1140*/  @P5 FMUL.FTZ R7, R24, R9 ;  /* 0x0000000918075220 */ /* 0x001fca0000410000 */
        /* <DEDUP_REMOVED lines=22> */
[----:B------:R-:W1:Y:S01]  /*12b0*/  S2R R6, SR_TID.X ;  /* 0x0000000000067919 */ /* 0x000e620000002100 */
[----:B------:R-:W2:Y:S01]  /*12c0*/  @P5 MUFU.RCP R9, R30 ;  /* 0x0000001e00095308 */ /* 0x000ea20000001000 */
[----:B0-----:R-:W-:Y:S01]  /*12d0*/  MOV R7, 0x7fc00000 ;  /* 0x7fc0000000077802 */ /* 0x001fe20000000f00 */
[----:B--2---:R-:W-:-:S05]  /*12e0*/  @P5 FMUL.FTZ R7, R14, R9 ;  /* 0x000000090e075220 */ /* 0x004fca0000410000 */
[----:B------:R0:W-:Y:S01]  /*12f0*/  STG.E desc[UR4][R2.64+0x580], R7 ;  /* 0x0005800702007986 */ /* 0x0001e2000c101904 */
[----:B-1----:R-:W-:-:S05]  /*1300*/  VIADD R6, R6, 0x180 ;  /* 0x0000018006067836 */ /* 0x002fca0000000000 */
[----:B------:R-:W-:-:S13]  /*1310*/  ISETP.GE.AND P0, PT, R6, UR8, PT ;  /* 0x0000000806007c0c */ /* 0x000fda000bf06270 */
[----:B0-----:R-:W-:Y:S05]  /*1320*/  @P0 EXIT ;  /* 0x000000000000094d */ /* 0x001fea0003800000 */
[----:B------:R-:W0:Y:S01]  /*1330*/  @P5 MUFU.RCP R6, R30 ;  /* 0x0000001e00065308 */ /* 0x000e220000001000 */
[----:B------:R-:W-:Y:S02]  /*1340*/  ISETP.GE.AND P0, PT, R5, UR8, PT ;  /* 0x0000000805007c0c */ /* 0x000fe4000bf06270 */
[----:B------:R-:W-:Y:S01]  /*1350*/  MOV R7, 0x7fc00000 ;  /* 0x7fc0000000077802 */ /* 0x000fe20000000f00 */
        /* <DEDUP_REMOVED lines=20> */
.L_x_4011:
        /* <DEDUP_REMOVED lines=14> */
.L_x_11325:


//--------------------- .text._ZN43_GLOBAL__N__9ae7fba5_10_SoftMax_cu_9f978f6320softmax_warp_forwardIN3c104HalfEffLi8ELb0ELb0EEEvPT0_PKT_iiiPKbib --------------------------
	.section	.text._ZN43_GLOBAL__N__9ae7fba5_10_SoftMax_cu_9f978f6320softmax_warp_forwardIN3c104HalfEffLi8ELb0ELb0EEEvPT0_PKT_iiiPKbib,"ax",@progbits
	.align	128
.text._ZN43_GLOBAL__N__9ae7fba5_10_SoftMax_cu_9f978f6320softmax_warp_forwardIN3c104HalfEffLi8ELb0ELb0EEEvPT0_PKT_iiiPKbib:
        .type           _ZN43_GLOBAL__N__9ae7fba5_10_SoftMax_cu_9f978f6320softmax_warp_forwardIN3c104HalfEffLi8ELb0ELb0EEEvPT0_PKT_iiiPKbib,@function
        .size           _ZN43_GLOBAL__N__9ae7fba5_10_SoftMax_cu_9f978f6320softmax_warp_forwardIN3c104HalfEffLi8ELb0ELb0EEEvPT0_PKT_iiiPKbib,(.L_x_11326 - _ZN43_GLOBAL__N__9ae7fba5_10_SoftMax_cu_9f978f6320softmax_warp_forwardIN3c104HalfEffLi8ELb0ELb0EEEvPT0_PKT_iiiPKbib)
        .other          _ZN43_GLOBAL__N__9ae7fba5_10_SoftMax_cu_9f978f6320softmax_warp_forwardIN3c104HalfEffLi8ELb0ELb0EEEvPT0_PKT_iiiPKbib,@"STO_CUDA_ENTRY STV_DEFAULT"
_ZN43_GLOBAL__N__9ae7fba5_10_SoftMax_cu_9f978f6320softmax_warp_forwardIN3c104HalfEffLi8ELb0ELb0EEEvPT0_PKT_iiiPKbib:
        /* <DEDUP_REMOVED lines=10> */
[C---:B---3--:R-:W-:Y:S01]  /*00a0*/  IADD3 R0, PT, PT, R6.reuse, 0x20, RZ ;  /* 0x0000002006007810 */ /* 0x048fe20007ffe0ff */
[C---:B------:R-:W-:Y:S01]  /*00b0*/  VIADD R4, R6.reuse, 0x40 ;  /* 0x0000004006047836 */ /* 0x040fe20000000000 */
[----:B--2---:R-:W-:-:S02]  /*00c0*/  ISETP.GE.AND P1, PT, R6, UR8, PT ;  /* 0x0000000806007c0c */ /* 0x004fc4000bf26270 */
[C---:B----4-:R-:W-:Y:S02]  /*00d0*/  IADD3 R15, PT, PT, -R5.reuse, UR6, RZ ;  /* 0x00000006050f7c10 */ /* 0x050fe4000fffe1ff */
[----:B------:R-:W-:Y:S01]  /*00e0*/  ISETP.GE.AND P0, PT, R0, UR8, PT ;  /* 0x0000000800007c0c */ /* 0x000fe2000bf06270 */
[----:B------:R-:W-:Y:S01]  /*00f0*/  IMAD R0, R5, UR7, R6 ;  /* 0x0000000705007c24 */ /* 0x000fe2000f8e0206 */
[----:B------:R-:W-:Y:S02]  /*0100*/  P2R R14, PR, RZ, 0x2 ;  /* 0x00000002ff0e7803 */ /* 0x000fe40000000000 */
[C---:B------:R-:W-:Y:S01]  /*0110*/  ISETP.LT.OR P2, PT, R15.reuse, 0x1, P1 ;  /* 0x000000010f00780c */ /* 0x040fe20000f41670 */
[----:B-1----:R-:W-:Y:S01]  /*0120*/  IMAD.WIDE R2, R0, 0x2, R2 ;  /* 0x0000000200027825 */ /* 0x002fe200078e0202 */
[----:B------:R-:W-:Y:S02]  /*0130*/  ISETP.GE.AND P1, PT, R4, UR8, PT ;  /* 0x0000000804007c0c */ /* 0x000fe4000bf26270 */
[----:B------:R-:W-:-:S02]  /*0140*/  ISETP.LT.OR P3, PT, R15, 0x1, P0 ;  /* 0x000000010f00780c */ /* 0x000fc40000761670 */
[----:B------:R-:W-:Y:S01]  /*0150*/  ISETP.LT.OR P4, PT, R15, 0x1, P1 ;  /* 0x000000010f00780c */ /* 0x000fe20000f81670 */
[----:B------:R-:W-:Y:S01]  /*0160*/  VIADD R8, R6, 0x60 ;  /* 0x0000006006087836 */ /* 0x000fe20000000000 */
[----:B------:R-:W-:-:S05]  /*0170*/  P2R R13, PR, RZ, 0x2 ;  /* 0x00000002ff0d7803 */ /* 0x000fca0000000000 */
[----:B0-----:R-:W2:Y:S04]  /*0180*/  @!P2 LDG.E.U16 R11, desc[UR4][R2.64] ;  /* 0x00000004020ba981 */ /* 0x001ea8000c1e1500 */
[----:B------:R-:W3:Y:S04]  /*0190*/  @!P3 LDG.E.U16 R7, desc[UR4][R2.64+0x40] ;  /* 0x000040040207b981 */ /* 0x000ee8000c1e1500 */
[----:B------:R-:W4:Y:S01]  /*01a0*/  @!P4 LDG.E.U16 R9, desc[UR4][R2.64+0x80] ;  /* 0x000080040209c981 */ /* 0x000f22000c1e1500 */
[----:B------:R-:W-:Y:S01]  /*01b0*/  IADD3 R10, PT, PT, R6, 0x80, RZ ;  /* 0x00000080060a7810 */ /* 0x000fe20007ffe0ff */
[----:B------:R-:W-:Y:S01]  /*01c0*/  IMAD.MOV.U32 R5, RZ, RZ, -0x800000 ;  /* 0xff800000ff057424 */ /* 0x000fe200078e00ff */
[----:B------:R-:W-:-:S02]  /*01d0*/  ISETP.GE.AND P1, PT, R8, UR8, PT ;  /* 0x0000000808007c0c */ /* 0x000fc4000bf26270 */
[----:B------:R-:W-:Y:S02]  /*01e0*/  MOV R4, 0xff800000 ;  /* 0xff80000000047802 */ /* 0x000fe40000000f00 */
[----:B------:R-:W-:Y:S01]  /*01f0*/  MOV R8, 0xff800000 ;  /* 0xff80000000087802 */ /* 0x000fe20000000f00 */
[----:B--2---:R-:W-:Y:S01]  /*0200*/  @!P2 HADD2.F32 R4, -RZ, R11.H0_H0 ;  /* 0x2000000bff04a230 */ /* 0x004fe20000004100 */
[----:B------:R-:W-:Y:S01]  /*0210*/  ISETP.GE.AND P2, PT, R10, UR8, PT ;  /* 0x000000080a007c0c */ /* 0x000fe2000bf46270 */
[----:B---3--:R-:W-:Y:S01]  /*0220*/  @!P3 HADD2.F32 R5, -RZ, R7.H0_H0 ;  /* 0x20000007ff05b230 */ /* 0x008fe20000004100 */
[C---:B------:R-:W-:Y:S01]  /*0230*/  ISETP.LT.OR P3, PT, R15.reuse, 0x1, P1 ;  /* 0x000000010f00780c */ /* 0x040fe20000f61670 */
[----:B----4-:R-:W-:Y:S01]  /*0240*/  @!P4 HADD2.F32 R8, -RZ, R9.H0_H0 ;  /* 0x20000009ff08c230 */ /* 0x010fe20000004100 */
[----:B------:R-:W-:-:S11]  /*0250*/  ISETP.LT.OR P4, PT, R15, 0x1, P2 ;  /* 0x000000010f00780c */ /* 0x000fd60001781670 */
[----:B------:R-:W2:Y:S04]  /*0260*/  @!P3 LDG.E.U16 R12, desc[UR4][R2.64+0xc0] ;  /* 0x0000c004020cb981 */ /* 0x000ea8000c1e1500 */
[----:B------:R-:W3:Y:S01]  /*0270*/  @!P4 LDG.E.U16 R10, desc[UR4][R2.64+0x100] ;  /* 0x00010004020ac981 */ /* 0x000ee2000c1e1500 */
[----:B------:R-:W-:Y:S01]  /*0280*/  IADD3 R11, PT, PT, R6, 0xa0, RZ ;  /* 0x000000a0060b7810 */ /* 0x000fe20007ffe0ff */
[----:B------:R-:W-:Y:S02]  /*0290*/  IMAD.MOV.U32 R9, RZ, RZ, -0x800000 ;  /* 0xff800000ff097424 */ /* 0x000fe400078e00ff */
[----:B------:R-:W-:Y:S02]  /*02a0*/  IMAD.MOV.U32 R7, RZ, RZ, -0x800000 ;  /* 0xff800000ff077424 */ /* 0x000fe400078e00ff */
[----:B--2---:R-:W-:Y:S01]  /*02b0*/  @!P3 HADD2.F32 R9, -RZ, R12.H0_H0 ;  /* 0x2000000cff09b230 */ /* 0x004fe20000004100 */
[----:B------:R-:W-:Y:S01]  /*02c0*/  ISETP.GE.AND P3, PT, R11, UR8, PT ;  /* 0x000000080b007c0c */ /* 0x000fe2000bf66270 */
[----:B---3--:R-:W-:-:S03]  /*02d0*/  @!P4 HADD2.F32 R7, -RZ, R10.H0_H0 ;  /* 0x2000000aff07c230 */ /* 0x008fc60000004100 */
[----:B------:R-:W-:-:S13]  /*02e0*/  ISETP.LT.OR P4, PT, R15, 0x1, P3 ;  /* 0x000000010f00780c */ /* 0x000fda0001f81670 */
[----:B------:R-:W2:Y:S01]  /*02f0*/  @!P4 LDG.E.U16 R11, desc[UR4][R2.64+0x140] ;  /* 0x00014004020bc981 */ /* 0x000ea2000c1e1500 */
[----:B------:R-:W-:Y:S01]  /*0300*/  MOV R10, 0xff800000 ;  /* 0xff800000000a7802 */ /* 0x000fe20000000f00 */
[----:B--2---:R-:W-:Y:S01]  /*0310*/  @!P4 HADD2.F32 R10, -RZ, R11.H0_H0 ;  /* 0x2000000bff0ac230 */ /* 0x004fe20000004100 */
        /* <DEDUP_REMOVED lines=12> */
[----:B------:R-:W-:Y:S01]  /*03e0*/  MOV R11, 0xff800000 ;  /* 0xff800000000b7802 */ /* 0x000fe20000000f00 */
[----:B------:R-:W-:Y:S02]  /*03f0*/  VIADD R6, R6, 0xe0 ;  /* 0x000000e006067836 */ /* 0x000fe40000000000 */
[----:B--2---:R-:W-:Y:S01]  /*0400*/  @!P5 HADD2.F32 R11, -RZ, R12.H0_H0 ;  /* 0x2000000cff0bd230 */ /* 0x004fe20000004100 */
[----:B------:R-:W-:-:S04]  /*0410*/  FSETP.GT.FTZ.AND P5, PT, R17, R10, PT ;  /* 0x0000000a1100720b */ /* 0x000fc80003fb4000 */
[----:B------:R-:W-:Y:S02]  /*0420*/  FSEL R16, R17, R10, P5 ;  /* 0x0000000a11107208 */ /* 0x000fe40002800000 */
[----:B------:R-:W-:-:S04]  /*0430*/  ISETP.GE.AND P5, PT, R6, UR8, PT ;  /* 0x0000000806007c0c */ /* 0x000fc8000bfa6270 */
[----:B------:R-:W-:-:S13]  /*0440*/  ISETP.LT.OR P6, PT, R15, 0x1, P5 ;  /* 0x000000010f00780c */ /* 0x000fda0002fc1670 */
        /* <DEDUP_REMOVED lines=112> */
.L_x_4012:
        /* <DEDUP_REMOVED lines=11> */
.L_x_11326:


//--------------------- .text._ZN43_GLOBAL__N__9ae7fba5_10_SoftMax_cu_9f978f6320softmax_warp_forwardIN3c104HalfEffLi7ELb0ELb0EEEvPT0_PKT_iiiPKbib --------------------------
	.section	.text._ZN43_GLOBAL__N__9ae7fba5_10_SoftMax_cu_9f978f6320softmax_warp_forwardIN3c104HalfEffLi7ELb0ELb0EEEvPT0_PKT_iiiPKbib,"ax",@progbits
	.align	128
.text._ZN43_GLOBAL__N__9ae7fba5_10_SoftMax_cu_9f978f6320softmax_warp_forwardIN3c104HalfEffLi7ELb0ELb0EEEvPT0_PKT_iiiPKbib:
        .type           _ZN43_GLOBAL__N__9ae7fba5_10_SoftMax_cu_9f978f6320softmax_warp_forwardIN3c104HalfEffLi7ELb0ELb0EEEvPT0_PKT_iiiPKbib,@function
        .size           _ZN43_GLOBAL__N__9ae7fba5_10_SoftMax_cu_9f978f6320softmax_warp_forwardIN3c104HalfEffLi7ELb0ELb0EEEvPT0_PKT_iiiPKbib,(.L_x_11327 - _ZN43_GLOBAL__N__9ae7fba5_10_SoftMax_cu_9f978f6320softmax_warp_forwardIN3c104HalfEffLi7ELb0ELb0EEEvPT0_PKT_iiiPKbib)
        .other          _ZN43_GLOBAL__N__9ae7fba5_10_SoftMax_cu_9f978f6320softmax_warp_forwardIN3c104HalfEffLi7ELb0ELb0EEEvPT0_PKT_iiiPKbib,@"STO_CUDA_ENTRY STV_DEFAULT"
_ZN43_GLOBAL__N__9ae7fba5_10_SoftMax_cu_9f978f6320softmax_warp_forwardIN3c104HalfEffLi7ELb0ELb0EEEvPT0_PKT_iiiPKbib:
        /* <DEDUP_REMOVED lines=11> */
[----:B-1----:R-:W-:-:S02]  /*00b0*/  ISETP.GE.AND P0, PT, R7, R0, PT ;  /* 0x000000000700720c */ /* 0x002fc40003f06270 */
[----:B------:R-:W-:Y:S01]  /*00c0*/  IADD3 R5, PT, PT, R7, 0x20, RZ ;  /* 0x0000002007057810 */ /* 0x000fe20007ffe0ff */
        /* <DEDUP_REMOVED lines=8> */
[----:B------:R-:W-:Y:S02]  /*0150*/  VIADD R5, R7, 0x40 ;  /* 0x0000004007057836 */ /* 0x000fe40000000000 */
[----:B------:R-:W-:-:S03]  /*0160*/  IMAD.MOV.U32 R2, RZ, RZ, -0x800000 ;  /* 0xff800000ff027424 */ /* 0x000fc600078e00ff */
[-C--:B------:R-:W-:Y:S02]  /*0170*/  ISETP.GE.AND P2, PT, R5, R0.reuse, PT ;  /* 0x000000000500720c */ /* 0x080fe40003f46270 */
[----:B------:R-:W-:Y:S02]  /*0180*/  IADD3 R5, PT, PT, R7, 0x60, RZ ;  /* 0x0000006007057810 */ /* 0x000fe40007ffe0ff */
[----:B------:R-:W-:Y:S02]  /*0190*/  ISETP.LT.OR P4, PT, R14, 0x1, P2 ;  /* 0x000000010e00780c */ /* 0x000fe40001781670 */
[----:B------:R-:W-:Y:S02]  /*01a0*/  ISETP.GE.AND P3, PT, R5, R0, PT ;  /* 0x000000000500720c */ /* 0x000fe40003f66270 */
[----:B------:R-:W-:-:S09]  /*01b0*/  MOV R5, 0xff800000 ;  /* 0xff80000000057802 */ /* 0x000fd20000000f00 */
[----:B------:R-:W4:Y:S01]  /*01c0*/  @!P4 LDG.E.U16 R7, desc[UR4][R8.64+0x80] ;  /* 0x000080040807c981 */ /* 0x000f22000c1e1500 */
[----:B------:R-:W-:-:S04]  /*01d0*/  IMAD.WIDE.U32 R10, R0, 0x2, R8 ;  /* 0x00000002000a7825 */ /* 0x000fc800078e0008 */
[----:B--2---:R-:W-:Y:S01]  /*01e0*/  @!P6 HADD2.F32 R2, -RZ, R6.H0_H0 ;  /* 0x20000006ff02e230 */ /* 0x004fe20000004100 */
[C---:B------:R-:W-:Y:S01]  /*01f0*/  ISETP.LT.OR P6, PT, R14.reuse, 0x1, P3 ;  /* 0x000000010e00780c */ /* 0x040fe20001fc1670 */
[----:B---3--:R-:W-:Y:S01]  /*0200*/  @!P5 HADD2.F32 R5, -RZ, R4.H0_H0 ;  /* 0x20000004ff05d230 */ /* 0x008fe20000004100 */
[----:B------:R-:W-:-:S11]  /*0210*/  ISETP.LT.OR P5, PT, R14, 0x2, P0 ;  /* 0x000000020e00780c */ /* 0x000fd600007a1670 */
[----:B------:R-:W2:Y:S04]  /*0220*/  @!P6 LDG.E.U16 R4, desc[UR4][R8.64+0xc0] ;  /* 0x0000c0040804e981 */ /* 0x000ea8000c1e1500 */
[----:B------:R-:W3:Y:S01]  /*0230*/  @!P5 LDG.E.U16 R12, desc[UR4][R10.64] ;  /* 0x000000040a0cd981 */ /* 0x000ee2000c1e1500 */
[----:B------:R-:W-:Y:S02]  /*0240*/  IMAD.MOV.U32 R6, RZ, RZ, -0x800000 ;  /* 0xff800000ff067424 */ /* 0x000fe400078e00ff */
[----:B----4-:R-:W-:Y:S01]  /*0250*/  @!P4 HADD2.F32 R6, -RZ, R7.H0_H0 ;  /* 0x20000007ff06c230 */ /* 0x010fe20000004100 */
[----:B------:R-:W-:Y:S02]  /*0260*/  ISETP.LT.OR P4, PT, R14, 0x2, P1 ;  /* 0x000000020e00780c */ /* 0x000fe40000f81670 */
[----:B------:R-:W-:-:S11]  /*0270*/  MOV R7, 0xff800000 ;  /* 0xff80000000077802 */ /* 0x000fd60000000f00 */
[----:B------:R-:W4:Y:S01]  /*0280*/  @!P4 LDG.E.U16 R13, desc[UR4][R10.64+0x40] ;  /* 0x000040040a0dc981 */ /* 0x000f22000c1e1500 */
[----:B--2---:R-:W-:Y:S01]  /*0290*/  @!P6 HADD2.F32 R7, -RZ, R4.H0_H0 ;  /* 0x20000004ff07e230 */ /* 0x004fe20000004100 */
[C---:B------:R-:W-:Y:S01]  /*02a0*/  ISETP.LT.OR P6, PT, R14.reuse, 0x2, P2 ;  /* 0x000000020e00780c */ /* 0x040fe200017c1670 */
[----:B------:R-:W-:Y:S02]  /*02b0*/  IMAD.MOV.U32 R4, RZ, RZ, -0x800000 ;  /* 0xff800000ff047424 */ /* 0x000fe400078e00ff */
[----:B---3--:R-:W-:Y:S01]  /*02c0*/  @!P5 HADD2.F32 R4, -RZ, R12.H0_H0 ;  /* 0x2000000cff04d230 */ /* 0x008fe20000004100 */
[----:B------:R-:W-:-:S09]  /*02d0*/  ISETP.LT.OR P5, PT, R14, 0x2, P3 ;  /* 0x000000020e00780c */ /* 0x000fd20001fa1670 */
[----:B------:R-:W2:Y:S04]  /*02e0*/  @!P6 LDG.E.U16 R12, desc[UR4][R10.64+0x80] ;  /* 0x000080040a0ce981 */ /* 0x000ea8000c1e1500 */
[----:B------:R0:W3:Y:S01]  /*02f0*/  @!P5 LDG.E.U16 R15, desc[UR4][R10.64+0xc0] ;  /* 0x0000c0040a0fd981 */ /* 0x0000e2000c1e1500 */
[----:B------:R-:W-:Y:S01]  /*0300*/  MOV R9, 0xff800000 ;  /* 0xff80000000097802 */ /* 0x000fe20000000f00 */
[----:B----4-:R-:W-:Y:S01]  /*0310*/  @!P4 HADD2.F32 R9, -RZ, R13.H0_H0 ;  /* 0x2000000dff09c230 */ /* 0x010fe20000004100 */
[----:B------:R-:W-:Y:S01]  /*0320*/  FSETP.GT.FTZ.AND P4, PT, R2, R5, PT ;  /* 0x000000050200720b */ /* 0x000fe20003f94000 */
[----:B------:R-:W-:-:S03]  /*0330*/  IMAD.MOV.U32 R8, RZ, RZ, -0x800000 ;  /* 0xff800000ff087424 */ /* 0x000fc600078e00ff */
[----:B------:R-:W-:-:S04]  /*0340*/  FSEL R13, R2, R5, P4 ;  /* 0x00000005020d7208 */ /* 0x000fc80002000000 */
[CC--:B------:R-:W-:Y:S02]  /*0350*/  FSETP.GT.FTZ.AND P4, PT, R13.reuse, R6.reuse, PT ;  /* 0x000000060d00720b */ /* 0x0c0fe40003f94000 */
[----:B0-----:R-:W-:Y:S01]  /*0360*/  MOV R10, 0xff800000 ;  /* 0xff800000000a7802 */ /* 0x001fe20000000f00 */
[----:B--2---:R-:W-:Y:S01]  /*0370*/  @!P6 HADD2.F32 R8, -RZ, R12.H0_H0 ;  /* 0x2000000cff08e230 */ /* 0x004fe20000004100 */
[CC--:B------:R-:W-:Y:S02]  /*0380*/  FSETP.GT.FTZ.AND P6, PT, R4.reuse, R9.reuse, PT ;  /* 0x000000090400720b */ /* 0x0c0fe40003fd4000 */
[----:B------:R-:W-:Y:S02]  /*0390*/  FSEL R12, R13, R6, P4 ;  /* 0x000000060d0c7208 */ /* 0x000fe40002000000 */
[----:B------:R-:W-:Y:S02]  /*03a0*/  FSEL R13, R4, R9, P6 ;  /* 0x00000009040d7208 */ /* 0x000fe40003000000 */
[----:B------:R-:W-:-:S02]  /*03b0*/  FSETP.GT.FTZ.AND P4, PT, R12, R7, PT ;  /* 0x000000070c00720b */ /* 0x000fc40003f94000 */
[CC--:B------:R-:W-:Y:S01]  /*03c0*/  FSETP.GT.FTZ.AND P6, PT, R13.reuse, R8.reuse, PT ;  /* 0x000000080d00720b */ /* 0x0c0fe20003fd4000 */
[----:B---3--:R-:W-:Y:S01]  /*03d0*/  @!P5 HADD2.F32 R10, -RZ, R15.H0_H0 ;  /* 0x2000000fff0ad230 */ /* 0x008fe20000004100 */
        /* <DEDUP_REMOVED lines=98> */
[----:B------:R0:W-:Y:S01]  /*0a00*/  STG.E desc[UR4][R12.64], R15 ;  /* 0x0000000f0c007986 */ /* 0x0001e2000c101904 */
[----:B------:R-:W-:Y:S05]  /*0a10*/  @P1 BRA `(.L_x_4014) ;  /* 0x0000000000381947 */ /* 0x000fea0003800000 */
[----:B------:R-:W1:Y:S01]  /*0a20*/  @P4 MUFU.RCP R2, R19 ;  /* 0x0000001300024308 */ /* 0x000e620000001000 */
[----:B0-----:R-:W-:Y:S01]  /*0a30*/  MOV R15, 0x7fc00000 ;  /* 0x7fc00000000f7802 */ /* 0x001fe20000000f00 */
[----:B-1----:R-:W-:-:S05]  /*0a40*/  @P4 FMUL.FTZ R15, R5, R2 ;  /* 0x00000002050f4220 */ /* 0x002fca0000410000 */
[----:B------:R1:W-:Y:S01]  /*0a50*/  STG.E desc[UR4][R12.64+0x80], R15 ;  /* 0x0000800f0c007986 */ /* 0x0003e2000c101904 */
[----:B------:R-:W-:Y:S05]  /*0a60*/  @P2 BRA `(.L_x_4014) ;  /* 0x0000000000242947 */ /* 0x000fea0003800000 */
[----:B-1----:R-:W0:Y:S01]  /*0a70*/  @P4 MUFU.RCP R15, R19 ;  /* 0x00000013000f4308 */ /* 0x002e220000001000 */
[----:B------:R-:W-:Y:S02]  /*0a80*/  IMAD.MOV.U32 R5, RZ, RZ, 0x7fc00000 ;  /* 0x7fc00000ff057424 */ /* 0x000fe400078e00ff */
[----:B0-----:R-:W-:-:S05]  /*0a90*/  @P4 FMUL.FTZ R5, R6, R15 ;  /* 0x0000000f06054220 */ /* 0x001fca0000410000 */
[----:B------:R2:W-:Y:S01]  /*0aa0*/  STG.E desc[UR4][R12.64+0x100], R5 ;  /* 0x000100050c007986 */ /* 0x0005e2000c101904 */
[----:B------:R-:W-:Y:S05]  /*0ab0*/  @P3 BRA `(.L_x_4014) ;  /* 0x0000000000103947 */ /* 0x000fea0003800000 */
[----:B------:R-:W0:Y:S01]  /*0ac0*/  @P4 MUFU.RCP R19, R19 ;  /* 0x0000001300134308 */ /* 0x000e220000001000 */
[----:B--2---:R-:W-:Y:S01]  /*0ad0*/  MOV R5, 0x7fc00000 ;  /* 0x7fc0000000057802 */ /* 0x004fe20000000f00 */
[----:B0-----:R-:W-:-:S05]  /*0ae0*/  @P4 FMUL.FTZ R5, R4, R19 ;  /* 0x0000001304054220 */ /* 0x001fca0000410000 */
[----:B------:R3:W-:Y:S02]  /*0af0*/  STG.E desc[UR4][R12.64+0x180], R5 ;  /* 0x000180050c007986 */ /* 0x0007e4000c101904 */
.L_x_4014:
[----:B------:R-:W-:Y:S05]  /*0b00*/  BSYNC.RECONVERGENT B0 ;  /* 0x0000000000007941 */ /* 0x000fea0003800200 */
.L_x_4013:
[----:B------:R-:W-:-:S13]  /*0b10*/  ISETP.EQ.OR P0, PT, R14, 0x1, P0 ;  /* 0x000000010e00780c */ /* 0x000fda0000702670 */
[----:B------:R-:W-:Y:S05]  /*0b20*/  @P0 EXIT ;  /* 0x000000000000094d */ /* 0x000fea0003800000 */
[----:B------:R-:W-:Y:S01]  /*0b30*/  FSETP.NEU.FTZ.AND P0, PT, R11, RZ, PT ;  /* 0x000000ff0b00720b */ /* 0x000fe20003f1d000 */
[----:B------:R-:W4:Y:S01]  /*0b40*/  LDCU.64 UR6, c[0x0][0x380] ;  /* 0x00007000ff0677ac */ /* 0x000f220008000a00 */
[----:B------:R-:W-:Y:S01]  /*0b50*/  IADD3 R0, P4, PT, R3, R0, RZ ;  /* 0x0000000003007210 */ /* 0x000fe20007f9e0ff */
[----:B--23--:R-:W-:-:S03]  /*0b60*/  IMAD.MOV.U32 R5, RZ, RZ, 0x7fc00000 ;  /* 0x7fc00000ff057424 */ /* 0x00cfc600078e00ff */
[----:B------:R-:W-:-:S07]  /*0b70*/  IADD3.X R3, PT, PT, RZ, R16, RZ, P4, !PT ;  /* 0x00000010ff037210 */ /* 0x000fce00027fe4ff */
[----:B------:R-:W2:Y:S01]  /*0b80*/  @P0 MUFU.RCP R4, R11 ;  /* 0x0000000b00040308 */ /* 0x000ea20000001000 */
[----:B----4-:R-:W-:-:S04]  /*0b90*/  LEA R2, P4, R0, UR6, 0x2 ;  /* 0x0000000600027c11 */ /* 0x010fc8000f8810ff */
[----:B------:R-:W-:Y:S01]  /*0ba0*/  LEA.HI.X R3, R0, UR7, R3, 0x2, P4 ;  /* 0x0000000700037c11 */ /* 0x000fe2000a0f1403 */
[----:B--2---:R-:W-:-:S05]  /*0bb0*/  @P0 FMUL.FTZ R5, R7, R4 ;  /* 0x0000000407050220 */ /* 0x004fca0000410000 */
        /* <DEDUP_REMOVED lines=15> */
[----:B------:R-:W-:Y:S01]  /*0cb0*/  STG.E desc[UR4][R2.64+0x180], R5 ;  /* 0x0001800502007986 */ /* 0x000fe2000c101904 */
[----:B------:R-:W-:Y:S05]  /*0cc0*/  EXIT ;  /* 0x000000000000794d */ /* 0x000fea0003800000 */
.L_x_4015:
        /* <DEDUP_REMOVED lines=11> */
.L_x_11327:


//--------------------- .text._ZN43_GLOBAL__N__9ae7fba5_10_SoftMax_cu_9f978f6320softmax_warp_forwardIN3c104HalfEffLi6ELb0ELb0EEEvPT0_PKT_iiiPKbib --------------------------
	.section	.text._ZN43_GLOBAL__N__9ae7fba5_10_SoftMax_cu_9f978f6320softmax_warp_forwardIN3c104HalfEffLi6ELb0ELb0EEEvPT0_PKT_iiiPKbib,"ax",@progbits
	.align	128
.text._ZN43_GLOBAL__N__9ae7fba5_10_SoftMax_cu_9f978f6320softmax_warp_forwardIN3c104HalfEffLi6ELb0ELb0EEEvPT0_PKT_iiiPKbib:
        .type           _ZN43_GLOBAL__N__9ae7fba5_10_SoftMax_cu_9f978f6320softmax_warp_forwardIN3c104HalfEffLi6ELb0ELb0EEEvPT0_PKT_iiiPKbib,@function
        .size           _ZN43_GLOBAL__N__9ae7fba5_10_SoftMax_cu_9f978f6320softmax_warp_forwardIN3c104HalfEffLi6ELb0ELb0EEEvPT0_PKT_iiiPKbib,(.L_x_11328 - _ZN43_GLOBAL__N__9ae7fba5_10_SoftMax_cu_9f978f6320softmax_warp_forwardIN3c104HalfEffLi6ELb0ELb0EEEvPT0_PKT_iiiPKbib)
        .other          _ZN43_GLOBAL__N__9ae7fba5_10_SoftMax_cu_9f978f6320softmax_warp_forwardIN3c104HalfEffLi6ELb0ELb0EEEvPT0_PKT_iiiPKbib,@"STO_CUDA_ENTRY STV_DEFAULT"
_ZN43_GLOBAL__N__9ae7fba5_10_SoftMax_cu_9f978f6320softmax_warp_forwardIN3c104HalfEffLi6ELb0ELb0EEEvPT0_PKT_iiiPKbib:
        /* <DEDUP_REMOVED lines=26> */
[----:B------:R-:W-:Y:S01]  /*01a0*/  IMAD.MOV.U32 R7, RZ, RZ, -0x800000 ;  /* 0xff800000ff077424 */ /* 0x000fe200078e00ff */
[----:B------:R-:W-:Y:S01]  /*01b0*/  MOV R4, 0xff800000 ;  /* 0xff80000000047802 */ /* 0x000fe20000000f00 */
[----:B--2---:R-:W-:-:S02]  /*01c0*/  @!P4 HADD2.F32 R7, -RZ, R5.H0_H0 ;  /* 0x20000005ff07c230 */ /* 0x004fc40000004100 */
[----:B------:R-:W-:Y:S02]  /*01d0*/  IMAD.MOV.U32 R5, RZ, RZ, -0x800000 ;  /* 0xff800000ff057424 */ /* 0x000fe400078e00ff */
[----:B---3--:R-:W-:Y:S02]  /*01e0*/  @!P5 HADD2.F32 R4, -RZ, R2.H0_H0 ;  /* 0x20000002ff04d230 */ /* 0x008fe40000004100 */
[----:B------:R-:W-:Y:S02]  /*01f0*/  IMAD.MOV.U32 R2, RZ, RZ, -0x800000 ;  /* 0xff800000ff027424 */ /* 0x000fe400078e00ff */
[----:B----4-:R-:W-:Y:S01]  /*0200*/  @!P3 HADD2.F32 R2, -RZ, R6.H0_H0 ;  /* 0x20000006ff02b230 */ /* 0x010fe20000004100 */
[----:B------:R-:W-:Y:S01]  /*0210*/  FSETP.GT.FTZ.AND P4, PT, R7, R4, PT ;  /* 0x000000040700720b */ /* 0x000fe20003f94000 */
[----:B-----5:R-:W-:-:S03]  /*0220*/  @!P2 HADD2.F32 R5, -RZ, R12.H0_H0 ;  /* 0x2000000cff05a230 */ /* 0x020fc60000004100 */
        /* <DEDUP_REMOVED lines=70> */
[----:B------:R-:W-:Y:S01]  /*0690*/  ISETP.EQ.OR P2, PT, R13, 0x1, P0 ;  /* 0x000000010d00780c */ /* 0x000fe20000742670 */
[----:B-1----:R-:W-:Y:S01]  /*06a0*/  FADD.FTZ R13, R11, R10 ;  /* 0x0000000a0b0d7221 */ /* 0x002fe20000010000 */
[----:B--2---:R-:W-:Y:S01]  /*06b0*/  FADD.FTZ R12, R7, R8 ;  /* 0x00000008070c7221 */ /* 0x004fe20000010000 */
[----:B------:R-:W-:Y:S01]  /*06c0*/  SHF.R.S32.HI R10, RZ, 0x1f, R3 ;  /* 0x0000001fff0a7819 */ /* 0x000fe20000011403 */
[----:B------:R-:W-:Y:S09]  /*06d0*/  @P0 BRA `(.L_x_4017) ;  /* 0x0000000000340947 */ /* 0x000ff20003800000 */
[----:B------:R-:W-:Y:S01]  /*06e0*/  FSETP.NEU.FTZ.AND P0, PT, R12, RZ, PT ;  /* 0x000000ff0c00720b */ /* 0x000fe20003f1d000 */
[----:B------:R-:W1:Y:S01]  /*06f0*/  LDCU.64 UR6, c[0x0][0x380] ;  /* 0x00007000ff0677ac */ /* 0x000e620008000a00 */
[----:B0-----:R-:W-:-:S11]  /*0700*/  MOV R7, 0x7fc00000 ;  /* 0x7fc0000000077802 */ /* 0x001fd60000000f00 */
        /* <DEDUP_REMOVED lines=10> */
.L_x_4017:
[----:B------:R-:W-:Y:S05]  /*07b0*/  BSYNC.RECONVERGENT B0 ;  /* 0x0000000000007941 */ /* 0x000fea0003800200 */
.L_x_4016:
        /* <DEDUP_REMOVED lines=17> */
.L_x_4018:
        /* <DEDUP_REMOVED lines=11> */
.L_x_11328:


//--------------------- .text._ZN43_GLOBAL__N__9ae7fba5_10_SoftMax_cu_9f978f6320softmax_warp_forwardIN3c104HalfEffLi5ELb0ELb0EEEvPT0_PKT_iiiPKbib --------------------------
	.section	.text._ZN43_GLOBAL__N__9ae7fba5_10_SoftMax_cu_9f978f6320softmax_warp_forwardIN3c104HalfEffLi5ELb0ELb0EEEvPT0_PKT_iiiPKbib,"ax",@progbits
	.align	128
.text._ZN43_GLOBAL__N__9ae7fba5_10_SoftMax_cu_9f978f6320softmax_warp_forwardIN3c104HalfEffLi5ELb0ELb0EEEvPT0_PKT_iiiPKbib:
        .type           _ZN43_GLOBAL__N__9ae7fba5_10_SoftMax_cu_9f978f6320softmax_warp_forwardIN3c104HalfEffLi5ELb0ELb0EEEvPT0_PKT_iiiPKbib,@function
        .size           _ZN43_GLOBAL__N__9ae7fba5_10_SoftMax_cu_9f978f6320softmax_warp_forwardIN3c104HalfEffLi5ELb0ELb0EEEvPT0_PKT_iiiPKbib,(.L_x_11329 - _ZN43_GLOBAL__N__9ae7fba5_10_SoftMax_cu_9f978f6320softmax_warp_forwardIN3c104HalfEffLi5ELb0ELb0EEEvPT0_PKT_iiiPKbib)
        .other          _ZN43_GLOBAL__N__9ae7fba5_10_SoftMax_cu_9f978f6320softmax_warp_forwardIN3c104HalfEffLi5ELb0ELb0EEEvPT0_PKT_iiiPKbib,@"STO_CUDA_ENTRY STV_DEFAULT"
_ZN43_GLOBAL__N__9ae7fba5_10_SoftMax_cu_9f978f6320softmax_warp_forwardIN3c104HalfEffLi5ELb0ELb0EEEvPT0_PKT_iiiPKbib:
        /* <DEDUP_REMOVED lines=29> */
[----:B--2---:R-:W-:Y:S02]  /*01d0*/  @!P2 HADD2.F32 R8, -RZ, R4.H0_H0 ;  /* 0x20000004ff08a230 */ /* 0x004fe40000004100 */
[----:B---3--:R-:W-:-:S03]  /*01e0*/  @!P0 HADD2.F32 R9, -RZ, R6.H0_H0 ;  /* 0x20000006ff098230 */ /* 0x008fc60000004100 */
        /* <DEDUP_REMOVED lines=71> */
.L_x_4020:
[----:B------:R-:W-:Y:S05]  /*0660*/  BSYNC.RECONVERGENT B0 ;  /* 0x0000000000007941 */ /* 0x000fea0003800200 */
.L_x_4019:
        /* <DEDUP_REMOVED lines=12> */
.L_x_4021:
        /* <DEDUP_REMOVED lines=13> */
.L_x_11329:


//--------------------- .text._ZN43_GLOBAL__N__9ae7fba5_10_SoftMax_cu_9f978f6320softmax_warp_forwardIN3c104HalfEffLi4ELb0ELb0EEEvPT0_PKT_iiiPKbib --------------------------
	.section	.text._ZN43_GLOBAL__N__9ae7fba5_10_SoftMax_cu_9f978f6320softmax_warp_forwardIN3c104HalfEffLi4ELb0ELb0EEEvPT0_PKT_iiiPKbib,"ax",@progbits
	.align	128
.text._ZN43_GLOBAL__N__9ae7fba5_10_SoftMax_cu_9f978f6320softmax_warp_forwardIN3c104HalfEffLi4ELb0ELb0EEEvPT0_PKT_iiiPKbib:
        .type           _ZN43_GLOBAL__N__9ae7fba5_10_SoftMax_cu_9f978f6320softmax_warp_forwardIN3c104HalfEffLi4ELb0ELb0EEEvPT0_PKT_iiiPKbib,@function
        .size           _ZN43_GLOBAL__N__9ae7fba5_10_SoftMax_cu_9f978f6320softmax_warp_forwardIN3c104HalfEffLi4ELb0ELb0EEEvPT0_PKT_iiiPKbib,(.L_x_11330 - _ZN43_GLOBAL__N__9ae7fba5_10_SoftMax_cu_9f978f6320softmax_warp_forwardIN3c104HalfEffLi4ELb0ELb0EEEvPT0_PKT_iiiPKbib)
        .other          _ZN43_GLOBAL__N__9ae7fba5_10_SoftMax_cu_9f978f6320softmax_warp_forwardIN3c104HalfEffLi4ELb0ELb0EEEvPT0_PKT_iiiPKbib,@"STO_CUDA_ENTRY STV_DEFAULT"
_ZN43_GLOBAL__N__9ae7fba5_10_SoftMax_cu_9f978f6320softmax_warp_forwardIN3c104HalfEffLi4ELb0ELb0EEEvPT0_PKT_iiiPKbib:
        /* <DEDUP_REMOVED lines=29> */
[----:B--2---:R-:W-:-:S05]  /*01d0*/  @!P0 HADD2.F32 R9, -RZ, R6.H0_H0 ;  /* 0x20000006ff098230 */ /* 0x004fca0000004100 */
[----:B------:R-:W0:Y:S01]  /*01e0*/  SHFL.BFLY PT, R10, R9, 0x8, 0x101f ;  /* 0x0d101f00090a7f89 */ /* 0x000e2200000e0000 */
[----:B---3--:R-:W-:-:S05]  /*01f0*/  @!P2 HADD2.F32 R8, -RZ, R4.H0_H0 ;  /* 0x20000004ff08a230 */ /* 0x008fca0000004100 */
        /* <DEDUP_REMOVED lines=60> */
.L_x_4023:
[----:B------:R-:W-:Y:S05]  /*05c0*/  BSYNC.RECONVERGENT B0 ;  /* 0x0000000000007941 */ /* 0x000fea0003800200 */
.L_x_4022:
        /* <DEDUP_REMOVED lines=12> */
.L_x_4024:
        /* <DEDUP_REMOVED lines=15> */
.L_x_11330:


//--------------------- .text._ZN43_GLOBAL__N__9ae7fba5_10_SoftMax_cu_9f978f6320softmax_warp_forwardIN3c104HalfEffLi3ELb0ELb0EEEvPT0_PKT_iiiPKbib --------------------------
	.section	.text._ZN43_GLOBAL__N__9ae7fba5_10_SoftMax_cu_9f978f6320softmax_warp_forwardIN3c104HalfEffLi3ELb0ELb0EEEvPT0_PKT_iiiPKbib,"ax",@progbits
	.align	128
.text._ZN43_GLOBAL__N__9ae7fba5_10_SoftMax_cu_9f978f6320softmax_warp_forwardIN3c104HalfEffLi3ELb0ELb0EEEvPT0_PKT_iiiPKbib:
        .type           _ZN43_GLOBAL__N__9ae7fba5_10_SoftMax_cu_9f978f6320softmax_warp_forwardIN3c104HalfEffLi3ELb0ELb0EEEvPT0_PKT_iiiPKbib,@function
        .size           _ZN43_GLOBAL__N__9ae7fba5_10_SoftMax_cu_9f978f6320softmax_warp_forwardIN3c104HalfEffLi3ELb0ELb0EEEvPT0_PKT_iiiPKbib,(.L_x_11331 - _ZN43_GLOBAL__N__9ae7fba5_10_SoftMax_cu_9f978f6320softmax_warp_forwardIN3c104HalfEffLi3ELb0ELb0EEEvPT0_PKT_iiiPKbib)
        .other          _ZN43_GLOBAL__N__9ae7fba5_10_SoftMax_cu_9f978f6320softmax_warp_forwardIN3c104HalfEffLi3ELb0ELb0EEEvPT0_PKT_iiiPKbib,@"STO_CUDA_ENTRY STV_DEFAULT"
_ZN43_GLOBAL__N__9ae7fba5_10_SoftMax_cu_9f978f6320softmax_warp_forwardIN3c104HalfEffLi3ELb0ELb0EEEvPT0_PKT_iiiPKbib:
        /* <DEDUP_REMOVED lines=82> */
.L_x_4026:
[----:B------:R-:W-:Y:S05]  /*0520*/  BSYNC.RECONVERGENT B0 ;  /* 0x0000000000007941 */ /* 0x000fea0003800200 */
.L_x_4025:
        /* <DEDUP_REMOVED lines=12> */
.L_x_4027:
        /* <DEDUP_REMOVED lines=9> */
.L_x_11331:


//--------------------- .text._ZN43_GLOBAL__N__9ae7fba5_10_SoftMax_cu_9f978f6320softmax_warp_forwardIN3c104HalfEffLi2ELb0ELb0EEEvPT0_PKT_iiiPKbib --------------------------
	.section	.text._ZN43_GLOBAL__N__9ae7fba5_10_SoftMax_cu_9f978f6320softmax_warp_forwardIN3c104HalfEffLi2ELb0ELb0EEEvPT0_PKT_iiiPKbib,"ax",@progbits
	.align	128
.text._ZN43_GLOBAL__N__9ae7fba5_10_SoftMax_cu_9f978f6320softmax_warp_forwardIN3c104HalfEffLi2ELb0ELb0EEEvPT0_PKT_iiiPKbib:
        .type           _ZN43_GLOBAL__N__9ae7fba5_10_SoftMax_cu_9f978f6320softmax_warp_forwardIN3c104HalfEffLi2ELb0ELb0EEEvPT0_PKT_iiiPKbib,@function
        .size           _ZN43_GLOBAL__N__9ae7fba5_10_SoftMax_cu_9f978f6320softmax_warp_forwardIN3c104HalfEffLi2ELb0ELb0EEEvPT0_PKT_iiiPKbib,(.L_x_11332 - _ZN43_GLOBAL__N__9ae7fba5_10_SoftMax_cu_9f978f6320softmax_warp_forwardIN3c104HalfEffLi2ELb0ELb0EEEvPT0_PKT_iiiPKbib)
        .other          _ZN43_GLOBAL__N__9ae7fba5_10_SoftMax_cu_9f978f6320softmax_warp_forwardIN3c104HalfEffLi2ELb0ELb0EEEvPT0_PKT_iiiPKbib,@"STO_CUDA_ENTRY STV_DEFAULT"
_ZN43_GLOBAL__N__9ae7fba5_10_SoftMax_cu_9f978f6320softmax_warp_forwardIN3c104HalfEffLi2ELb0ELb0EEEvPT0_PKT_iiiPKbib:
        /* <DEDUP_REMOVED lines=72> */
.L_x_4029:
[----:B------:R-:W-:Y:S05]  /*0480*/  BSYNC.RECONVERGENT B0 ;  /* 0x0000000000007941 */ /* 0x000fea0003800200 */
.L_x_4028:
        /* <DEDUP_REMOVED lines=12> */
.L_x_4030:
        /* <DEDUP_REMOVED lines=11> */
.L_x_11332:


//--------------------- .text._ZN43_GLOBAL__N__9ae7fba5_10_SoftMax_cu_9f978f6320softmax_warp_forwardIN3c104HalfEffLi1ELb0ELb0EEEvPT0_PKT_iiiPKbib --------------------------
	.section	.text._ZN43_GLOBAL__N__9ae7fba5_10_SoftMax_cu_9f978f6320softmax_warp_forwardIN3c104HalfEffLi1ELb0ELb0EEEvPT0_PKT_iiiPKbib,"ax",@progbits
	.align	128
.text._ZN43_GLOBAL__N__9ae7fba5_10_SoftMax_cu_9f978f6320softmax_warp_forwardIN3c104HalfEffLi1ELb0ELb0EEEvPT0_PKT_iiiPKbib:
        .type           _ZN43_GLOBAL__N__9ae7fba5_10_SoftMax_cu_9f978f6320softmax_warp_forwardIN3c104HalfEffLi1ELb0ELb0EEEvPT0_PKT_iiiPKbib,@function
        .size           _ZN43_GLOBAL__N__9ae7fba5_10_SoftMax_cu_9f978f6320softmax_warp_forwardIN3c104HalfEffLi1ELb0ELb0EEEvPT0_PKT_iiiPKbib,(.L_x_11333 - _ZN43_GLOBAL__N__9ae7fba5_10_SoftMax_cu_9f978f6320softmax_warp_forwardIN3c104HalfEffLi1ELb0ELb0EEEvPT0_PKT_iiiPKbib)
        .other          _ZN43_GLOBAL__N__9ae7fba5_10_SoftMax_cu_9f978f6320softmax_warp_forwardIN3c104HalfEffLi1ELb0ELb0EEEvPT0_PKT_iiiPKbib,@"STO_CUDA_ENTRY STV_DEFAULT"
_ZN43_GLOBAL__N__9ae7fba5_10_SoftMax_cu_9f978f6320softmax_warp_forwardIN3c104HalfEffLi1ELb0ELb0EEEvPT0_PKT_iiiPKbib:
        /* <DEDUP_REMOVED lines=62> */
.L_x_4032:
[----:B------:R-:W-:Y:S05]  /*03e0*/  BSYNC.RECONVERGENT B0 ;  /* 0x0000000000007941 */ /* 0x000fea0003800200 */
.L_x_4031:
        /* <DEDUP_REMOVED lines=12> */
.L_x_4033:
        /* <DEDUP_REMOVED lines=13> */
.L_x_11333:


//--------------------- .text._ZN43_GLOBAL__N__9ae7fba5_10_SoftMax_cu_9f978f6320softmax_warp_forwardIN3c104HalfEffLi0ELb0ELb0EEEvPT0_PKT_iiiPKbib --------------------------
	.section	.text._ZN43_GLOBAL__N__9ae7fba5_10_SoftMax_cu_9f978f6320softmax_warp_forwardIN3c104HalfEffLi0ELb0ELb0EEEvPT0_PKT_iiiPKbib,"ax",@progbits
	.align	128
.text._ZN43_GLOBAL__N__9ae7fba5_10_SoftMax_cu_9f978f6320softmax_warp_forwardIN3c104HalfEffLi0ELb0ELb0EEEvPT0_PKT_iiiPKbib:
        .type           _ZN43_GLOBAL__N__9ae7fba5_10_SoftMax_cu_9f978f6320softmax_warp_forwardIN3c104HalfEffLi0ELb0ELb0EEEvPT0_PKT_iiiPKbib,@function
        .size           _ZN43_GLOBAL__N__9ae7fba5_10_SoftMax_cu_9f978f6320softmax_warp_forwardIN3c104HalfEffLi0ELb0ELb0EEEvPT0_PKT_iiiPKbib,(.L_x_11334 - _ZN43_GLOBAL__N__9ae7fba5_10_SoftMax_cu_9f978f6320softmax_warp_forwardIN3c104HalfEffLi0ELb0ELb0EEEvPT0_PKT_iiiPKbib)
        .other          _ZN43_GLOBAL__N__9ae7fba5_10_SoftMax_cu_9f978f6320softmax_warp_forwardIN3c104HalfEffLi0ELb0ELb0EEEvPT0_PKT_iiiPKbib,@"STO_CUDA_ENTRY STV_DEFAULT"
_ZN43_GLOBAL__N__9ae7fba5_10_SoftMax_cu_9f978f6320softmax_warp_forwardIN3c104HalfEffLi0ELb0ELb0EEEvPT0_PKT_iiiPKbib:
        /* <DEDUP_REMOVED lines=28> */
[----:B--2---:R-:W-:-:S05]  /*01c0*/  @!P0 HADD2.F32 R2, -RZ, R6.H0_H0 ;  /* 0x20000006ff028230 */ /* 0x004fca0000004100 */
[----:B------:R-:W-:Y:S01]  /*01d0*/  FADD.FTZ R2, R2, -R2 ;  /* 0x8000000202027221 */ /* 0x000fe20000010000 */
[----:B0-----:R-:W-:Y:S06]  /*01e0*/  @!P2 EXIT ;  /* 0x000000000000a94d */ /* 0x001fec0003800000 */
[----:B------:R-:W-:Y:S01]  /*01f0*/  FMUL.FTZ R5, R2, 1.4426950216293334961 ;  /* 0x3fb8aa3b02057820 */ /* 0x000fe20000410000 */
[----:B------:R-:W-:Y:S01]  /*0200*/  ISETP.GE.AND P2, PT, R9, UR8, PT ;  /* 0x0000000809007c0c */ /* 0x000fe2000bf46270 */
[----:B------:R-:W-:Y:S01]  /*0210*/  IMAD.MOV.U32 R2, RZ, RZ, -0x800000 ;  /* 0xff800000ff027424 */ /* 0x000fe200078e00ff */
[----:B------:R-:W-:Y:S01]  /*0220*/  BSSY.RECONVERGENT B0, `(.L_x_4034) ;  /* 0x0000011000007945 */ /* 0x000fe20003800200 */
[----:B------:R0:W1:Y:S01]  /*0230*/  MUFU.EX2 R11, R5 ;  /* 0x00000005000b7308 */ /* 0x0000620000000800 */
[----:B-----5:R-:W-:Y:S01]  /*0240*/  @!P1 HADD2.F32 R2, -RZ, R4.H0_H0 ;  /* 0x20000004ff029230 */ /* 0x020fe20000004100 */
[----:B------:R-:W-:-:S04]  /*0250*/  ISETP.EQ.OR P0, PT, R8, 0x1, P2 ;  /* 0x000000010800780c */ /* 0x000fc80001702670 */
[----:B------:R-:W-:-:S04]  /*0260*/  FADD.FTZ R2, R2, -R2 ;  /* 0x8000000202027221 */ /* 0x000fc80000010000 */
        /* <DEDUP_REMOVED lines=12> */
.L_x_4035:
[----:B------:R-:W-:Y:S05]  /*0330*/  BSYNC.RECONVERGENT B0 ;  /* 0x0000000000007941 */ /* 0x000fea0003800200 */
.L_x_4034:
        /* <DEDUP_REMOVED lines=13> */
.L_x_4036:
        /* <DEDUP_REMOVED lines=15> */
.L_x_11334:


//--------------------- .text._ZN43_GLOBAL__N__9ae7fba5_10_SoftMax_cu_9f978f6320softmax_warp_forwardIN3c104HalfES2_fLi11ELb0ELb0EEEvPT0_PKT_iiiPKbib --------------------------
	.section	.text._ZN43_GLOBAL__N__9ae7fba5_10_SoftMax_cu_9f978f6320softmax_warp_forwardIN3c104HalfES2_fLi11ELb0ELb0EEEvPT0_PKT_iiiPKbib,"ax",@progbits
	.align	128
.text._ZN43_GLOBAL__N__9ae7fba5_10_SoftMax_cu_9f978f6320softmax_warp_forwardIN3c104HalfES2_fLi11ELb0ELb0EEEvPT0_PKT_iiiPKbib:
        .type           _ZN43_GLOBAL__N__9ae7fba5_10_SoftMax_cu_9f978f6320softmax_warp_forwardIN3c104HalfES2_fLi11ELb0ELb0EEEvPT0_PKT_iiiPKbib,@function
        .size           _ZN43_GLOBAL__N__9ae7fba5_10_SoftMax_cu_9f978f6320softmax_warp_forwardIN3c104HalfES2_fLi11ELb0ELb0EEEvPT0_PKT_iiiPKbib,(.L_x_11335 - _ZN43_GLOBAL__N__9ae7fba5_10_SoftMax_cu_9f978f6320softmax_warp_forwardIN3c104HalfES2_fLi11ELb0ELb0EEEvPT0_PKT_iiiPKbib)
        .other          _ZN43_GLOBAL__N__9ae7fba5_10_SoftMax_cu_9f978f6320softmax_warp_forwardIN3c104HalfES2_fLi11ELb0ELb0EEEvPT0_PKT_iiiPKbib,@"STO_CUDA_ENTRY STV_DEFAULT"
_ZN43_GLOBAL__N__9ae7fba5_10_SoftMax_cu_9f978f6320softmax_warp_forwardIN3c104HalfES2_fLi11ELb0ELb0EEEvPT0_PKT_iiiPKbib:
        /* <DEDUP_REMOVED lines=26> */
[----:B0-----:R-:W2:Y:S07]  /*01a0*/  @!P2 LDG.E.U16 R3, desc[UR4][R48.64] ;  /* 0x000000043003a981 */ /* 0x001eae000c1e1500 */
[----:B------:R-:W3:Y:S04]  /*01b0*/  @!P0 LDG.E.U16 R2, desc[UR4][R48.64+0x80] ;  /* 0x0000800430028981 */ /* 0x000ee8000c1e1500 */
[----:B------:R-:W4:Y:S01]  /*01c0*/  @!P1 LDG.E.U16 R0, desc[UR4][R48.64+0x40] ;  /* 0x0000400430009981 */ /* 0x000f22000c1e1500 */
[----:B------:R-:W-:Y:S01]  /*01d0*/  ISETP.GE.AND P3, PT, R25, UR8, PT ;  /* 0x0000000819007c0c */ /* 0x000fe2000bf66270 */
[----:B------:R-:W-:-:S02]  /*01e0*/  IMAD.MOV.U32 R109, RZ, RZ, -0x800000 ;  /* 0xff800000ff6d7424 */ /* 0x000fc400078e00ff */
[----:B---3--:R-:W-:Y:S01]  /*01f0*/  @!P0 HADD2.F32 R106, -RZ, R2.H0_H0 ;  /* 0x20000002ff6a8230 */ /* 0x008fe20000004100 */
[----:B------:R-:W-:Y:S01]  /*0200*/  ISETP.LT.OR P0, PT, R4, 0x1, P3 ;  /* 0x000000010400780c */ /* 0x000fe20001f01670 */
[----:B----4-:R-:W-:Y:S01]  /*0210*/  @!P1 HADD2.F32 R109, -RZ, R0.H0_H0 ;  /* 0x20000000ff6d9230 */ /* 0x010fe20000004100 */
[----:B------:R-:W-:-:S11]  /*0220*/  P2R R0, PR, RZ, 0x8 ;  /* 0x00000008ff007803 */ /* 0x000fd60000000000 */
[----:B------:R-:W3:Y:S01]  /*0230*/  @!P0 LDG.E.U16 R0, desc[UR4][R48.64+0x100] ;  /* 0x0001000430008981 */ /* 0x000ee2000c1e1500 */
[C---:B------:R-:W-:Y:S02]  /*0240*/  VIADD R26, R23.reuse, 0xa0 ;  /* 0x000000a0171a7836 */ /* 0x040fe40000000000 */
[----:B------:R-:W-:Y:S02]  /*0250*/  IMAD.MOV.U32 R108, RZ, RZ, -0x800000 ;  /* 0xff800000ff6c7424 */ /* 0x000fe400078e00ff */
[----:B--2---:R-:W-:Y:S01]  /*0260*/  @!P2 HADD2.F32 R108, -RZ, R3.H0_H0 ;  /* 0x20000003ff6ca230 */ /* 0x004fe20000004100 */
[----:B------:R-:W-:Y:S02]  /*0270*/  ISETP.GE.AND P2, PT, R26, UR8, PT ;  /* 0x000000081a007c0c */ /* 0x000fe4000bf46270 */
[----:B------:R-:W-:Y:S01]  /*0280*/  MOV R97, 0xff800000 ;  /* 0xff80000000617802 */ /* 0x000fe20000000f00 */
        /* <DEDUP_REMOVED lines=8> */
[----:B------:R-:W-:Y:S01]  /*0310*/  IMAD.MOV.U32 R47, RZ, RZ, -0x800000 ;  /* 0xff800000ff2f7424 */ /* 0x000fe200078e00ff */
        /* <DEDUP_REMOVED lines=17> */
[----:B------:R-:W-:Y:S02]  /*0430*/  VIADD R28, R23, 0xe0 ;  /* 0x000000e0171c7836 */ /* 0x000fe40000000000 */
[----:B------:R-:W-:-:S03]  /*0440*/  IMAD.MOV.U32 R91, RZ, RZ, -0x800000 ;  /* 0xff800000ff5b7424 */ /* 0x000fc600078e00ff */
        /* <DEDUP_REMOVED lines=169> */
[----:B------:R-:W-:Y:S02]  /*0ee0*/  IMAD.MOV.U32 R67, RZ, RZ, -0x800000 ;  /* 0xff800000ff437424 */ /* 0x000fe400078e00ff */
[----:B--2---:R-:W-:Y:S01]  /*0ef0*/  @!P0 HADD2.F32 R67, -RZ, R0.H0_H0 ;  /* 0x20000000ff438230 */ /* 0x004fe20000004100 */
[----:B------:R-:W-:Y:S01]  /*0f00*/  FSETP.GT.FTZ.AND P0, PT, R3, R66, PT ;  /* 0x000000420300720b */ /* 0x000fe20003f14000 */
[----:B------:R-:W-:-:S03]  /*0f10*/  VIADD R0, R23, 0x340 ;  /* 0x0000034017007836 */ /* 0x000fc60000000000 */
[----:B------:R-:W-:Y:S02]  /*0f20*/  FSEL R2, R3, R66, P0 ;  /* 0x0000004203027208 */ /* 0x000fe40000000000 */
[----:B------:R-:W-:-:S04]  /*0f30*/  ISETP.GE.AND P0, PT, R0, UR8, PT ;  /* 0x0000000800007c0c */ /* 0x000fc8000bf06270 */
[----:B------:R-:W-:-:S13]  /*0f40*/  ISETP.LT.OR P1, PT, R4, 0x1, P0 ;  /* 0x000000010400780c */ /* 0x000fda0000721670 */
        /* <DEDUP_REMOVED lines=27> */
[-C--:B------:R-:W-:Y:S02]  /*1100*/  FSETP.GT.FTZ.AND P4, PT, R3, R70.reuse, PT ;  /* 0x000000460300720b */ /* 0x080fe40003f94000 */
[----:B------:R-:W-:Y:S02]  /*1110*/  IADD3 R0, PT, PT, R23, 0x3c0, RZ ;  /* 0x000003c017007810 */ /* 0x000fe40007ffe0ff */
        /* <DEDUP_REMOVED lines=9> */
[----:B------:R-:W-:-:S04]  /*11b0*/  ISETP.GE.AND P5, PT, R4, 0x1, PT ;  /* 0x000000010400780c */ /* 0x000fc80003fa6270 */
[----:B------:R-:W-:-:S13]  /*11c0*/  ISETP.GE.OR P6, PT, R0, UR8, !P5 ;  /* 0x0000000800007c0c */ /* 0x000fda000efc6670 */
[----:B------:R-:W2:Y:S01]  /*11d0*/  @!P6 LDG.E.U16 R0, desc[UR4][R48.64+0x7c0] ;  /* 0x0007c0043000e981 */ /* 0x000ea2000c1e1500 */
[----:B------:R-:W-:Y:S02]  /*11e0*/  IMAD.MOV.U32 R73, RZ, RZ, -0x800000 ;  /* 0xff800000ff497424 */ /* 0x000fe400078e00ff */
        /* <DEDUP_REMOVED lines=22> */
[CC--:B------:R-:W-:Y:S02]  /*1350*/  FSETP.GT.FTZ.AND P6, PT, R2.reuse, R75.reuse, PT ;  /* 0x0000004b0200720b */ /* 0x0c0fe40003fd4000 */
[----:B------:R-:W-:Y:S02]  /*1360*/  IADD3 R0, PT, PT, R23, 0x460, RZ ;  /* 0x0000046017007810 */ /* 0x000fe40007ffe0ff */
        /* <DEDUP_REMOVED lines=33> */
[-C--:B------:R-:W-:Y:S02]  /*1580*/  FSETP.GT.FTZ.AND P6, PT, R3, R80.reuse, PT ;  /* 0x000000500300720b */ /* 0x080fe40003fd4000 */
        /* <DEDUP_REMOVED lines=28> */
[----:B--2---:R-:W-:Y:S01]  /*1750*/  @!P6 HADD2.F32 R85, -RZ, R2.H0_H0 ;  /* 0x20000002ff55e230 */ /* 0x004fe20000004100 */
[----:B------:R-:W-:-:S04]  /*1760*/  FSETP.GT.FTZ.AND P6, PT, R3, R84, PT ;  /* 0x000000540300720b */ /* 0x000fc80003fd4000 */
[----:B------:R-:W-:Y:S02]  /*1770*/  FSEL R4, R3, R84, P6 ;  /* 0x0000005403047208 */ /* 0x000fe40003000000 */
[----:B------:R-:W-:-:S13]  /*1780*/  ISETP.GE.OR P6, PT, R20, UR8, !P5 ;  /* 0x0000000814007c0c */ /* 0x000fda000efc6670 */
[----:B------:R-:W2:Y:S01]  /*1790*/  @!P6 LDG.E.U16 R2, desc[UR4][R48.64+0xb00] ;  /* 0x000b00043002e981 */ /* 0x000ea2000c1e1500 */
[----:B------:R-:W-:Y:S01]  /*17a0*/  IMAD.MOV.U32 R86, RZ, RZ, -0x800000 ;  /* 0xff800000ff567424 */ /* 0x000fe200078e00ff */
[----:B------:R-:W-:Y:S01]  /*17b0*/  IADD3 R19, PT, PT, R0, 0x5a0, RZ ;  /* 0x000005a000137810 */ /* 0x000fe20007ffe0ff */
[----:B--2---:R-:W-:Y:S01]  /*17c0*/  @!P6 HADD2.F32 R86, -RZ, R2.H0_H0 ;  /* 0x20000002ff56e230 */ /* 0x004fe20000004100 */
[----:B------:R-:W-:-:S04]  /*17d0*/  FSETP.GT.FTZ.AND P6, PT, R4, R85, PT ;  /* 0x000000550400720b */ /* 0x000fc80003fd4000 */
[----:B------:R-:W-:Y:S02]  /*17e0*/  FSEL R3, R4, R85, P6 ;  /* 0x0000005504037208 */ /* 0x000fe40003000000 */
        /* <DEDUP_REMOVED lines=108> */
[----:B--2---:R-:W-:Y:S01]  /*1eb0*/  @!P6 HADD2.F32 R112, -RZ, R2.H0_H0 ;  /* 0x20000002ff70e230 */ /* 0x004fe20000004100 */
[----:B------:R-:W-:-:S04]  /*1ec0*/  FSETP.GT.FTZ.AND P6, PT, R3, R102, PT ;  /* 0x000000660300720b */ /* 0x000fc80003fd4000 */
[----:B------:R-:W-:Y:S01]  /*1ed0*/  FSEL R93, R3, R102, P6 ;  /* 0x00000066035d7208 */ /* 0x000fe20003000000 */
[----:B------:R-:W-:-:S05]  /*1ee0*/  VIADD R3, R0, 0x7a0 ;  /* 0x000007a000037836 */ /* 0x000fca0000000000 */
        /* <DEDUP_REMOVED lines=313> */
[----:B------:R-:W-:-:S05]  /*3280*/  @P5 F2FP.F16.F32.PACK_AB R23, RZ, R108 ;  /* 0x0000006cff17523e */ /* 0x000fca00000000ff */
[----:B------:R0:W-:Y:S01]  /*3290*/  STG.E.U16 desc[UR4][R48.64], R23 ;  /* 0x0000001730007986 */ /* 0x0001e2000c101504 */
[----:B------:R-:W-:Y:S05]  /*32a0*/  @P6 EXIT ;  /* 0x000000000000694d */ /* 0x000fea0003800000 */
[----:B0-----:R-:W0:Y:S01]  /*32b0*/  @P5 MUFU.RCP R23, R114 ;  /* 0x0000007200175308 */ /* 0x001e220000001000 */
[----:B------:R-:W-:Y:S01]  /*32c0*/  ISETP.GE.AND P6, PT, R115, UR8, PT ;  /* 0x0000000873007c0c */ /* 0x000fe2000bfc6270 */
[----:B------:R-:W-:Y:S02]  /*32d0*/  HFMA2 R22, -RZ, RZ, 0, +QNAN ;  /* 0x00007fffff167431 */ /* 0x000fe400000001ff */
        /* <DEDUP_REMOVED lines=32> */
[----:B------:R-:W-:-:S04]  /*34e0*/  MOV R22, 0x7fff ;  /* 0x00007fff00167802 */ /* 0x000fc80000000f00 */
        /* <DEDUP_REMOVED lines=14> */
[----:B------:R-:W-:Y:S02]  /*35d0*/  IMAD.MOV.U32 R22, RZ, RZ, 0x7fff ;  /* 0x00007fffff167424 */ /* 0x000fe400078e00ff */
[----:B-----5:R-:W-:-:S05]  /*35e0*/  @P5 FMUL.FTZ R50, R50, R23 ;  /* 0x0000001732325220 */ /* 0x020fca0000410000 */
        /* <DEDUP_REMOVED lines=14> */
[----:B------:R-:W-:Y:S02]  /*36d0*/  HFMA2 R22, -RZ, RZ, 0, +QNAN ;  /* 0x00007fffff167431 */ /* 0x000fe400000001ff */
        /* <DEDUP_REMOVED lines=30> */
[----:B------:R-:W-:Y:S02]  /*38c0*/  ISETP.GE.AND P6, PT, R35, UR8, PT ;  /* 0x0000000823007c0c */ /* 0x000fe4000bfc6270 */
[----:B------:R-:W-:Y:S01]  /*38d0*/  MOV R22, 0x7fff ;  /* 0x00007fff00167802 */ /* 0x000fe20000000f00 */
        /* <DEDUP_REMOVED lines=94> */
[----:B------:R-:W-:Y:S02]  /*3ec0*/  HFMA2 R22, -RZ, RZ, 0, +QNAN ;  /* 0x00007fffff167431 */ /* 0x000fe400000001ff */
[----:B-----5:R-:W-:-:S05]  /*3ed0*/  @P5 FMUL.FTZ R68, R68, R23 ;  /* 0x0000001744445220 */ /* 0x020fca0000410000 */
        /* <DEDUP_REMOVED lines=26> */
[----:B------:R-:W-:Y:S01]  /*4080*/  MOV R22, 0x7fff ;  /* 0x00007fff00167802 */ /* 0x000fe20000000f00 */
[----:B-----5:R-:W-:-:S05]  /*4090*/  @P5 FMUL.FTZ R72, R72, R23 ;  /* 0x0000001748485220 */ /* 0x020fca0000410000 */
[----:B------:R-:W-:-:S04]  /*40a0*/  @P5 F2FP.F16.F32.PACK_AB R72, RZ, R72 ;  /* 0x00000048ff48523e */ /* 0x000fc800000000ff */
[----:B------:R-:W-:-:S05]  /*40b0*/  @!P5 PRMT R72, R22, 0x7610, R72 ;  /* 0x000076101648d816 */ /* 0x000fca0000000048 */
[----:B------:R0:W-:Y:S01]  /*40c0*/  STG.E.U16 desc[UR4][R48.64+0x740], R72 ;  /* 0x0007404830007986 */ /* 0x0001e2000c101504 */
[----:B------:R-:W-:Y:S05]  /*40d0*/  @P4 EXIT ;  /* 0x000000000000494d */ /* 0x000fea0003800000 */
[----:B------:R-:W5:Y:S01]  /*40e0*/  S2R R22, SR_TID.X ;  /* 0x0000000000167919 */ /* 0x000f620000002100 */
[----:B------:R-:W1:Y:S02]  /*40f0*/  @P5 MUFU.RCP R24, R114 ;  /* 0x0000007200185308 */ /* 0x000e640000001000 */
[----:B-1----:R-:W-:Y:S01]  /*4100*/  @P5 FMUL.FTZ R73, R73, R24 ;  /* 0x0000001849495220 */ /* 0x002fe20000410000 */
[----:B------:R-:W-:-:S04]  /*4110*/  IMAD.MOV.U32 R24, RZ, RZ, 0x7fff ;  /* 0x00007fffff187424 */ /* 0x000fc800078e00ff */
[----:B------:R-:W-:-:S04]  /*4120*/  @P5 F2FP.F16.F32.PACK_AB R73, RZ, R73 ;  /* 0x00000049ff49523e */ /* 0x000fc800000000ff */
[----:B------:R-:W-:Y:S01]  /*4130*/  @!P5 PRMT R73, R24, 0x7610, R73 ;  /* 0x000076101849d816 */ /* 0x000fe20000000049 */
[----:B-----5:R-:W-:-:S04]  /*4140*/  VIADD R23, R22, 0x3e0 ;  /* 0x000003e016177836 */ /* 0x020fc80000000000 */
[----:B------:R1:W-:Y:S01]  /*4150*/  STG.E.U16 desc[UR4][R48.64+0x780], R73 ;  /* 0x0007804930007986 */ /* 0x0003e2000c101504 */
[----:B------:R-:W-:-:S13]  /*4160*/  ISETP.GE.AND P0, PT, R23, UR8, PT ;  /* 0x0000000817007c0c */ /* 0x000fda000bf06270 */
[----:B-1----:R-:W-:Y:S05]  /*4170*/  @P0 EXIT ;  /* 0x000000000000094d */ /* 0x002fea0003800000 */
[----:B------:R-:W1:Y:S01]  /*4180*/  @P5 MUFU.RCP R23, R114 ;  /* 0x0000007200175308 */ /* 0x000e620000001000 */
[----:B------:R-:W-:Y:S02]  /*4190*/  IMAD.MOV.U32 R24, RZ, RZ, 0x7fff ;  /* 0x00007fffff187424 */ /* 0x000fe400078e00ff */
[----:B-1----:R-:W-:Y:S01]  /*41a0*/  @P5 FMUL.FTZ R74, R74, R23 ;  /* 0x000000174a4a5220 */ /* 0x002fe20000410000 */
[----:B------:R-:W-:-:S04]  /*41b0*/  IADD3 R23, PT, PT, R22, 0x400, RZ ;  /* 0x0000040016177810 */ /* 0x000fc80007ffe0ff */
[----:B------:R-:W-:Y:S02]  /*41c0*/  ISETP.GE.AND P0, PT, R23, UR8, PT ;  /* 0x0000000817007c0c */ /* 0x000fe4000bf06270 */
[----:B------:R-:W-:-:S04]  /*41d0*/  @P5 F2FP.F16.F32.PACK_AB R74, RZ, R74 ;  /* 0x0000004aff4a523e */ /* 0x000fc800000000ff */
        /* <DEDUP_REMOVED lines=85> */
[----:B------:R-:W-:-:S04]  /*4730*/  IADD3 R22, PT, PT, R22, 0x540, RZ ;  /* 0x0000054016167810 */ /* 0x000fc80007ffe0ff */
        /* <DEDUP_REMOVED lines=34> */
[----:B------:R-:W-:-:S04]  /*4960*/  HFMA2 R19, -RZ, RZ, 0, +QNAN ;  /* 0x00007fffff137431 */ /* 0x000fc800000001ff */
        /* <DEDUP_REMOVED lines=147> */
.L_x_4037:
        /* <DEDUP_REMOVED lines=14> */
.L_x_11335:


//--------------------- .text._ZN43_GLOBAL__N__9ae7fba5_10_SoftMax_cu_9f978f6320softmax_warp_forwardIN3c104HalfES2_fLi10ELb0ELb0EEEvPT0_PKT_iiiPKbib --------------------------
	.section	.text._ZN43_GLOBAL__N__9ae7fba5_10_SoftMax_cu_9f978f6320softmax_warp_forwardIN3c104HalfES2_fLi10ELb0ELb0EEEvPT0_PKT_iiiPKbib,"ax",@progbits
	.align	128
.text._ZN43_GLOBAL__N__9ae7fba5_10_SoftMax_cu_9f978f6320softmax_warp_forwardIN3c104HalfES2_fLi10ELb0ELb0EEEvPT0_PKT_iiiPKbib:
        .type           _ZN43_GLOBAL__N__9ae7fba5_10_SoftMax_cu_9f978f6320softmax_warp_forwardIN3c104HalfES2_fLi10ELb0ELb0EEEvPT0_PKT_iiiPKbib,@function
        .size           _ZN43_GLOBAL__N__9ae7fba5_10_SoftMax_cu_9f978f6320softmax_warp_forwardIN3c104HalfES2_fLi10ELb0ELb0EEEvPT0_PKT_iiiPKbib,(.L_x_11336 - _ZN43_GLOBAL__N__9ae7fba5_10_SoftMax_cu_9f978f6320softmax_warp_forwardIN3c104HalfES2_fLi10ELb0ELb0EEEvPT0_PKT_iiiPKbib)
        .other          _ZN43_GLOBAL__N__9ae7fba5_10_SoftMax_cu_9f978f6320softmax_warp_forwardIN3c104HalfES2_fLi10ELb0ELb0EEEvPT0_PKT_iiiPKbib,@"STO_CUDA_ENTRY STV_DEFAULT"
_ZN43_GLOBAL__N__9ae7fba5_10_SoftMax_cu_9f978f6320softmax_warp_forwardIN3c104HalfES2_fLi10ELb0ELb0EEEvPT0_PKT_iiiPKbib:
        /* <DEDUP_REMOVED lines=18> */
[----:B------:R-:W-:Y:S02]  /*0120*/  ISETP.LT.OR P2, PT, R3, 0x1, P0 ;  /* 0x000000010300780c */ /* 0x000fe40000741670 */
        /* <DEDUP_REMOVED lines=18> */
[----:B------:R-:W-:-:S03]  /*0250*/  VIADD R21, R18, 0xa0 ;  /* 0x000000a012157836 */ /* 0x000fc60000000000 */
[----:B------:R-:W-:Y:S01]  /*0260*/  ISETP.GE.AND P4, PT, R19, UR8, PT ;  /* 0x0000000813007c0c */ /* 0x000fe2000bf86270 */
[----:B------:R-:W-:Y:S02]  /*0270*/  IMAD.MOV.U32 R51, RZ, RZ, -0x800000 ;  /* 0xff800000ff337424 */ /* 0x000fe400078e00ff */
[----:B--2---:R-:W-:Y:S01]  /*0280*/  @!P2 HADD2.F32 R51, -RZ, R4.H0_H0 ;  /* 0x20000004ff33a230 */ /* 0x004fe20000004100 */
[----:B------:R-:W-:Y:S02]  /*0290*/  ISETP.LT.OR P1, PT, R3, 0x1, P4 ;  /* 0x000000010300780c */ /* 0x000fe40002721670 */
[----:B------:R-:W-:Y:S02]  /*02a0*/  ISETP.GE.AND P2, PT, R21, UR8, PT ;  /* 0x0000000815007c0c */ /* 0x000fe4000bf46270 */
[----:B------:R-:W-:-:S09]  /*02b0*/  MOV R43, 0xff800000 ;  /* 0xff800000002b7802 */ /* 0x000fd20000000f00 */
[----:B------:R-:W2:Y:S01]  /*02c0*/  @!P1 LDG.E.U16 R2, desc[UR4][R22.64+0xc0] ;  /* 0x0000c00416029981 */ /* 0x000ea2000c1e1500 */
[----:B---3--:R-:W-:Y:S01]  /*02d0*/  @!P0 HADD2.F32 R43, -RZ, R0.H0_H0 ;  /* 0x20000000ff2b8230 */ /* 0x008fe20000004100 */
[----:B------:R-:W-:Y:S02]  /*02e0*/  ISETP.LT.OR P0, PT, R3, 0x1, P2 ;  /* 0x000000010300780c */ /* 0x000fe40001701670 */
[----:B------:R-:W-:-:S11]  /*02f0*/  P2R R0, PR, RZ, 0x4 ;  /* 0x00000004ff007803 */ /* 0x000fd60000000000 */
[----:B------:R-:W3:Y:S01]  /*0300*/  @!P0 LDG.E.U16 R0, desc[UR4][R22.64+0x140] ;  /* 0x0001400416008981 */ /* 0x000ee2000c1e1500 */
[----:B------:R-:W-:Y:S02]  /*0310*/  VIADD R11, R18, 0xc0 ;  /* 0x000000c0120b7836 */ /* 0x000fe40000000000 */
[----:B------:R-:W-:Y:S02]  /*0320*/  IMAD.MOV.U32 R45, RZ, RZ, -0x800000 ;  /* 0xff800000ff2d7424 */ /* 0x000fe400078e00ff */
[----:B------:R-:W-:Y:S02]  /*0330*/  IMAD.MOV.U32 R41, RZ, RZ, -0x800000 ;  /* 0xff800000ff297424 */ /* 0x000fe400078e00ff */
[----:B--2---:R-:W-:Y:S01]  /*0340*/  @!P1 HADD2.F32 R45, -RZ, R2.H0_H0 ;  /* 0x20000002ff2d9230 */ /* 0x004fe20000004100 */
[----:B------:R-:W-:Y:S01]  /*0350*/  ISETP.GE.AND P1, PT, R11, UR8, PT ;  /* 0x000000080b007c0c */ /* 0x000fe2000bf26270 */
[----:B---3--:R-:W-:-:S03]  /*0360*/  @!P0 HADD2.F32 R41, -RZ, R0.H0_H0 ;  /* 0x20000000ff298230 */ /* 0x008fc60000004100 */
[----:B------:R-:W-:Y:S02]  /*0370*/  ISETP.LT.OR P0, PT, R3, 0x1, P1 ;  /* 0x000000010300780c */ /* 0x000fe40000f01670 */
[----:B------:R-:W-:-:S11]  /*0380*/  P2R R0, PR, RZ, 0x2 ;  /* 0x00000002ff007803 */ /* 0x000fd60000000000 */
[----:B------:R-:W2:Y:S01]  /*0390*/  @!P0 LDG.E.U16 R0, desc[UR4][R22.64+0x180] ;  /* 0x0001800416008981 */ /* 0x000ea2000c1e1500 */
[----:B------:R-:W-:Y:S02]  /*03a0*/  VIADD R14, R18, 0xe0 ;  /* 0x000000e0120e7836 */ /* 0x000fe40000000000 */
[----:B------:R-:W-:-:S03]  /*03b0*/  IMAD.MOV.U32 R24, RZ, RZ, -0x800000 ;  /* 0xff800000ff187424 */ /* 0x000fc600078e00ff */
        /* <DEDUP_REMOVED lines=19> */
[----:B------:R-:W-:Y:S01]  /*04f0*/  IADD3 R13, PT, PT, R18, 0x140, RZ ;  /* 0x00000140120d7810 */ /* 0x000fe20007ffe0ff */
[----:B------:R-:W-:-:S03]  /*0500*/  IMAD.MOV.U32 R27, RZ, RZ, -0x800000 ;  /* 0xff800000ff1b7424 */ /* 0x000fc600078e00ff */
        /* <DEDUP_REMOVED lines=25> */
[----:B------:R-:W-:Y:S02]  /*06a0*/  IMAD.MOV.U32 R31, RZ, RZ, -0x800000 ;  /* 0xff800000ff1f7424 */ /* 0x000fe400078e00ff */
[----:B--2---:R-:W-:Y:S02]  /*06b0*/  @!P1 HADD2.F32 R31, -RZ, R0.H0_H0 ;  /* 0x20000000ff1f9230 */ /* 0x004fe40000004100 */
[----:B------:R-:W-:-:S05]  /*06c0*/  VIADD R0, R18, 0x1c0 ;  /* 0x000001c012007836 */ /* 0x000fca0000000000 */
[----:B------:R-:W-:-:S04]  /*06d0*/  ISETP.GE.AND P1, PT, R0, UR8, PT ;  /* 0x0000000800007c0c */ /* 0x000fc8000bf26270 */
[----:B------:R-:W-:-:S13]  /*06e0*/  ISETP.LT.OR P2, PT, R3, 0x1, P1 ;  /* 0x000000010300780c */ /* 0x000fda0000f41670 */
[----:B------:R-:W2:Y:S01]  /*06f0*/  @!P2 LDG.E.U16 R0, desc[UR4][R22.64+0x380] ;  /* 0x000380041600a981 */ /* 0x000ea2000c1e1500 */
[----:B------:R-:W-:Y:S02]  /*0700*/  IMAD.MOV.U32 R32, RZ, RZ, -0x800000 ;  /* 0xff800000ff207424 */ /* 0x000fe400078e00ff */
[----:B--2---:R-:W-:Y:S01]  /*0710*/  @!P2 HADD2.F32 R32, -RZ, R0.H0_H0 ;  /* 0x20000000ff20a230 */ /* 0x004fe20000004100 */
[----:B------:R-:W-:-:S04]  /*0720*/  IADD3 R0, PT, PT, R18, 0x1e0, RZ ;  /* 0x000001e012007810 */ /* 0x000fc80007ffe0ff */
[----:B------:R-:W-:-:S04]  /*0730*/  ISETP.GE.AND P2, PT, R0, UR8, PT ;  /* 0x0000000800007c0c */ /* 0x000fc8000bf46270 */
[----:B------:R-:W-:-:S13]  /*0740*/  ISETP.LT.OR P3, PT, R3, 0x1, P2 ;  /* 0x000000010300780c */ /* 0x000fda0001761670 */
[----:B------:R-:W2:Y:S01]  /*0750*/  @!P3 LDG.E.U16 R0, desc[UR4][R22.64+0x3c0] ;  /* 0x0003c0041600b981 */ /* 0x000ea2000c1e1500 */
[----:B------:R-:W-:Y:S01]  /*0760*/  IMAD.MOV.U32 R33, RZ, RZ, -0x800000 ;  /* 0xff800000ff217424 */ /* 0x000fe200078e00ff */
[----:B------:R-:W-:Y:S01]  /*0770*/  P2R R4, PR, RZ, 0x10 ;  /* 0x00000010ff047803 */ /* 0x000fe20000000000 */
        /* <DEDUP_REMOVED lines=17> */
[----:B------:R-:W-:Y:S02]  /*0890*/  IMAD.MOV.U32 R36, RZ, RZ, -0x800000 ;  /* 0xff800000ff247424 */ /* 0x000fe400078e00ff */
[----:B--2---:R-:W-:Y:S02]  /*08a0*/  @!P6 HADD2.F32 R36, -RZ, R0.H0_H0 ;  /* 0x20000000ff24e230 */ /* 0x004fe40000004100 */
[----:B------:R-:W-:-:S05]  /*08b0*/  VIADD R0, R18, 0x260 ;  /* 0x0000026012007836 */ /* 0x000fca0000000000 */
[----:B------:R-:W-:-:S13]  /*08c0*/  ISETP.GE.OR P6, PT, R0, UR8, !P5 ;  /* 0x0000000800007c0c */ /* 0x000fda000efc6670 */
[----:B------:R-:W2:Y:S01]  /*08d0*/  @!P6 LDG.E.U16 R0, desc[UR4][R22.64+0x4c0] ;  /* 0x0004c0041600e981 */ /* 0x000ea2000c1e1500 */
[----:B------:R-:W-:Y:S02]  /*08e0*/  IMAD.MOV.U32 R37, RZ, RZ, -0x800000 ;  /* 0xff800000ff257424 */ /* 0x000fe400078e00ff */
[----:B--2---:R-:W-:Y:S01]  /*08f0*/  @!P6 HADD2.F32 R37, -RZ, R0.H0_H0 ;  /* 0x20000000ff25e230 */ /* 0x004fe20000004100 */
[----:B------:R-:W-:-:S04]  /*0900*/  IADD3 R0, PT, PT, R18, 0x280, RZ ;  /* 0x0000028012007810 */ /* 0x000fc80007ffe0ff */
        /* <DEDUP_REMOVED lines=12> */
[----:B------:R-:W-:Y:S01]  /*09d0*/  MOV R40, 0xff800000 ;  /* 0xff80000000287802 */ /* 0x000fe20000000f00 */
[----:B--2---:R-:W-:Y:S02]  /*09e0*/  @!P6 HADD2.F32 R40, -RZ, R0.H0_H0 ;  /* 0x20000000ff28e230 */ /* 0x004fe40000004100 */
[----:B------:R-:W0:Y:S02]  /*09f0*/  S2R R0, SR_TID.X ;  /* 0x0000000000007919 */ /* 0x000e240000002100 */
[----:B0-----:R-:W-:-:S05]  /*0a00*/  VIADD R6, R0, 0x2e0 ;  /* 0x000002e000067836 */ /* 0x001fca0000000000 */
[----:B------:R-:W-:-:S13]  /*0a10*/  ISETP.GE.OR P6, PT, R6, UR8, !P5 ;  /* 0x0000000806007c0c */ /* 0x000fda000efc6670 */
[----:B------:R-:W2:Y:S01]  /*0a20*/  @!P6 LDG.E.U16 R2, desc[UR4][R22.64+0x5c0] ;  /* 0x0005c0041602e981 */ /* 0x000ea2000c1e1500 */
[----:B------:R-:W-:Y:S02]  /*0a30*/  VIADD R7, R0, 0x300 ;  /* 0x0000030000077836 */ /* 0x000fe40000000000 */
[----:B------:R-:W-:Y:S02]  /*0a40*/  IMAD.MOV.U32 R60, RZ, RZ, -0x800000 ;  /* 0xff800000ff3c7424 */ /* 0x000fe400078e00ff */
[----:B--2---:R-:W-:Y:S01]  /*0a50*/  @!P6 HADD2.F32 R60, -RZ, R2.H0_H0 ;  /* 0x20000002ff3ce230 */ /* 0x004fe20000004100 */
[----:B------:R-:W-:-:S13]  /*0a60*/  ISETP.GE.OR P6, PT, R7, UR8, !P5 ;  /* 0x0000000807007c0c */ /* 0x000fda000efc6670 */
[----:B------:R-:W2:Y:S01]  /*0a70*/  @!P6 LDG.E.U16 R2, desc[UR4][R22.64+0x600] ;  /* 0x000600041602e981 */ /* 0x000ea2000c1e1500 */
[----:B------:R-:W-:Y:S01]  /*0a80*/  IADD3 R8, PT, PT, R0, 0x320, RZ ;  /* 0x0000032000087810 */ /* 0x000fe20007ffe0ff */
[----:B------:R-:W-:Y:S02]  /*0a90*/  IMAD.MOV.U32 R42, RZ, RZ, -0x800000 ;  /* 0xff800000ff2a7424 */ /* 0x000fe400078e00ff */
[----:B--2---:R-:W-:Y:S01]  /*0aa0*/  @!P6 HADD2.F32 R42, -RZ, R2.H0_H0 ;  /* 0x20000002ff2ae230 */ /* 0x004fe20000004100 */
        /* <DEDUP_REMOVED lines=22> */
[----:B------:R-:W-:Y:S02]  /*0c10*/  IMAD.MOV.U32 R48, RZ, RZ, -0x800000 ;  /* 0xff800000ff307424 */ /* 0x000fe400078e00ff */
[----:B--2---:R-:W-:Y:S02]  /*0c20*/  @!P6 HADD2.F32 R48, -RZ, R2.H0_H0 ;  /* 0x20000002ff30e230 */ /* 0x004fe40000004100 */
[----:B------:R-:W-:-:S05]  /*0c30*/  VIADD R2, R0, 0x3c0 ;  /* 0x000003c000027836 */ /* 0x000fca0000000000 */
        /* <DEDUP_REMOVED lines=247> */
[----:B------:R-:W-:Y:S02]  /*1bb0*/  HFMA2 R5, -RZ, RZ, 0, +QNAN ;  /* 0x00007fffff057431 */ /* 0x000fe400000001ff */
[----:B-1----:R-:W-:-:S05]  /*1bc0*/  @P5 FMUL.FTZ R45, R45, R18 ;  /* 0x000000122d2d5220 */ /* 0x002fca0000410000 */
        /* <DEDUP_REMOVED lines=14> */
[----:B------:R-:W-:Y:S02]  /*1cb0*/  IMAD.MOV.U32 R5, RZ, RZ, 0x7fff ;  /* 0x00007fffff057424 */ /* 0x000fe400078e00ff */
[----:B---3--:R-:W-:-:S05]  /*1cc0*/  @P5 FMUL.FTZ R23, R23, R18 ;  /* 0x0000001217175220 */ /* 0x008fca0000410000 */
        /* <DEDUP_REMOVED lines=95> */
[----:B------:R-:W5:Y:S01]  /*22c0*/  S2R R11, SR_TID.X ;  /* 0x00000000000b7919 */ /* 0x000f620000002100 */
[----:B------:R-:W1:Y:S01]  /*22d0*/  @P5 MUFU.RCP R5, R58 ;  /* 0x0000003a00055308 */ /* 0x000e620000001000 */
[----:B------:R-:W-:Y:S02]  /*22e0*/  IMAD.MOV.U32 R12, RZ, RZ, 0x7fff ;  /* 0x00007fffff0c7424 */ /* 0x000fe400078e00ff */
[----:B-1----:R-:W-:-:S05]  /*22f0*/  @P5 FMUL.FTZ R36, R36, R5 ;  /* 0x0000000524245220 */ /* 0x002fca0000410000 */
[----:B------:R-:W-:-:S04]  /*2300*/  @P5 F2FP.F16.F32.PACK_AB R36, RZ, R36 ;  /* 0x00000024ff24523e */ /* 0x000fc800000000ff */
        /* <DEDUP_REMOVED lines=120> */
.L_x_4038:
        /* <DEDUP_REMOVED lines=15> */
.L_x_11336:


//--------------------- .text._ZN43_GLOBAL__N__9ae7fba5_10_SoftMax_cu_9f978f6320softmax_warp_forwardIN3c104HalfES2_fLi9ELb0ELb0EEEvPT0_PKT_iiiPKbib --------------------------
	.section	.text._ZN43_GLOBAL__N__9ae7fba5_10_SoftMax_cu_9f978f6320softmax_warp_forwardIN3c104HalfES2_fLi9ELb0ELb0EEEvPT0_PKT_iiiPKbib,"ax",@progbits
	.align	128
.text._ZN43_GLOBAL__N__9ae7fba5_10_SoftMax_cu_9f978f6320softmax_warp_forwardIN3c104HalfES2_fLi9ELb0ELb0EEEvPT0_PKT_iiiPKbib:
        .type           _ZN43_GLOBAL__N__9ae7fba5_10_SoftMax_cu_9f978f6320softmax_warp_forwardIN3c104HalfES2_fLi9ELb0ELb0EEEvPT0_PKT_iiiPKbib,@function
        .size           _ZN43_GLOBAL__N__9ae7fba5_10_SoftMax_cu_9f978f6320softmax_warp_forwardIN3c104HalfES2_fLi9ELb0ELb0EEEvPT0_PKT_iiiPKbib,(.L_x_11337 - _ZN43_GLOBAL__N__9ae7fba5_10_SoftMax_cu_9f978f6320softmax_warp_forwardIN3c104HalfES2_fLi9ELb0ELb0EEEvPT0_PKT_iiiPKbib)
        .other          _ZN43_GLOBAL__N__9ae7fba5_10_SoftMax_cu_9f978f6320softmax_warp_forwardIN3c104HalfES2_fLi9ELb0ELb0EEEvPT0_PKT_iiiPKbib,@"STO_CUDA_ENTRY STV_DEFAULT"
_ZN43_GLOBAL__N__9ae7fba5_10_SoftMax_cu_9f978f6320softmax_warp_forwardIN3c104HalfES2_fLi9ELb0ELb0EEEvPT0_PKT_iiiPKbib:
        /* <DEDUP_REMOVED lines=49> */
[----:B------:R-:W-:Y:S02]  /*0310*/  IMAD.MOV.U32 R24, RZ, RZ, -0x800000 ;  /* 0xff800000ff187424 */ /* 0x000fe400078e00ff */
[----:B------:R-:W-:Y:S01]  /*0320*/  IMAD.MOV.U32 R32, RZ, RZ, -0x800000 ;  /* 0xff800000ff207424 */ /* 0x000fe200078e00ff */
[----:B------:R-:W-:Y:S01]  /*0330*/  P2R R6, PR, RZ, 0x10 ;  /* 0x00000010ff067803 */ /* 0x000fe20000000000 */
[----:B------:R-:W-:Y:S02]  /*0340*/  VIADD R6, R10, 0xc0 ;  /* 0x000000c00a067836 */ /* 0x000fe40000000000 */
[----:B--2---:R-:W-:-:S03]  /*0350*/  @!P1 HADD2.F32 R32, -RZ, R4.H0_H0 ;  /* 0x20000004ff209230 */ /* 0x004fc60000004100 */
[----:B------:R-:W-:Y:S01]  /*0360*/  ISETP.GE.AND P1, PT, R6, UR8, PT ;  /* 0x0000000806007c0c */ /* 0x000fe2000bf26270 */
        /* <DEDUP_REMOVED lines=38> */
[CC--:B------:R-:W-:Y:S02]  /*05d0*/  FSETP.GT.FTZ.AND P3, PT, R13.reuse, R34.reuse, PT ;  /* 0x000000220d00720b */ /* 0x0c0fe40003f74000 */
        /* <DEDUP_REMOVED lines=66> */
[----:B------:R-:W-:Y:S02]  /*0a00*/  FADD.FTZ R19, -R3, R20 ;  /* 0x0000001403137221 */ /* 0x000fe40000010100 */
[----:B------:R-:W-:Y:S01]  /*0a10*/  FMUL.FTZ R30, R30, 1.4426950216293334961 ;  /* 0x3fb8aa3b1e1e7820 */ /* 0x000fe20000410000 */
[----:B------:R-:W-:Y:S01]  /*0a20*/  FMUL.FTZ R17, R17, 1.4426950216293334961 ;  /* 0x3fb8aa3b11117820 */ /* 0x000fe20000410000 */
[----:B------:R-:W-:Y:S02]  /*0a30*/  FADD.FTZ R32, -R3, R32 ;  /* 0x0000002003207221 */ /* 0x000fe40000010100 */
[----:B------:R-:W0:Y:S01]  /*0a40*/  MUFU.EX2 R20, R30 ;  /* 0x0000001e00147308 */ /* 0x000e220000000800 */
[----:B------:R-:W-:Y:S01]  /*0a50*/  FMUL.FTZ R19, R19, 1.4426950216293334961 ;  /* 0x3fb8aa3b13137820 */ /* 0x000fe20000410000 */
[----:B------:R-:W-:-:S02]  /*0a60*/  FADD.FTZ R22, -R3, R22 ;  /* 0x0000001603167221 */ /* 0x000fc40000010100 */
[----:B------:R-:W1:Y:S01]  /*0a70*/  MUFU.EX2 R17, R17 ;  /* 0x0000001100117308 */ /* 0x000e620000000800 */
[----:B------:R-:W-:Y:S01]  /*0a80*/  FMUL.FTZ R21, R32, 1.4426950216293334961 ;  /* 0x3fb8aa3b20157820 */ /* 0x000fe20000410000 */
[C---:B------:R-:W-:Y:S02]  /*0a90*/  FADD.FTZ R24, -R3.reuse, R24 ;  /* 0x0000001803187221 */ /* 0x040fe40000010100 */
[----:B------:R-:W2:Y:S01]  /*0aa0*/  MUFU.EX2 R19, R19 ;  /* 0x0000001300137308 */ /* 0x000ea20000000800 */
[----:B------:R-:W-:Y:S01]  /*0ab0*/  FMUL.FTZ R22, R22, 1.4426950216293334961 ;  /* 0x3fb8aa3b16167820 */ /* 0x000fe20000410000 */
[----:B------:R-:W-:Y:S02]  /*0ac0*/  FADD.FTZ R26, -R3, R26 ;  /* 0x0000001a031a7221 */ /* 0x000fe40000010100 */
[----:B------:R-:W3:Y:S01]  /*0ad0*/  MUFU.EX2 R21, R21 ;  /* 0x0000001500157308 */ /* 0x000ee20000000800 */
[----:B------:R-:W-:Y:S01]  /*0ae0*/  FMUL.FTZ R23, R24, 1.4426950216293334961 ;  /* 0x3fb8aa3b18177820 */ /* 0x000fe20000410000 */
[----:B0-----:R-:W-:-:S02]  /*0af0*/  FADD.FTZ R2, RZ, R20 ;  /* 0x00000014ff027221 */ /* 0x001fc40000010000 */
[----:B------:R-:W0:Y:S01]  /*0b00*/  MUFU.EX2 R22, R22 ;  /* 0x0000001600167308 */ /* 0x000e220000000800 */
[C---:B------:R-:W-:Y:S01]  /*0b10*/  FADD.FTZ R28, -R3.reuse, R28 ;  /* 0x0000001c031c7221 */ /* 0x040fe20000010100 */
[----:B-1----:R-:W-:Y:S01]  /*0b20*/  FADD.FTZ R2, R2, R17 ;  /* 0x0000001102027221 */ /* 0x002fe20000010000 */
[----:B------:R-:W-:Y:S01]  /*0b30*/  FMUL.FTZ R24, R26, 1.4426950216293334961 ;  /* 0x3fb8aa3b1a187820 */ /* 0x000fe20000410000 */
[----:B------:R-:W1:Y:S01]  /*0b40*/  MUFU.EX2 R23, R23 ;  /* 0x0000001700177308 */ /* 0x000e620000000800 */
[----:B------:R-:W-:Y:S01]  /*0b50*/  FMUL.FTZ R25, R28, 1.4426950216293334961 ;  /* 0x3fb8aa3b1c197820 */ /* 0x000fe20000410000 */
[----:B--2---:R-:W-:Y:S01]  /*0b60*/  FADD.FTZ R2, R2, R19 ;  /* 0x0000001302027221 */ /* 0x004fe20000010000 */
[C---:B------:R-:W-:Y:S02]  /*0b70*/  FADD.FTZ R34, -R3.reuse, R34 ;  /* 0x0000002203227221 */ /* 0x040fe40000010100 */
        /* <DEDUP_REMOVED lines=8> */
[----:B------:R-:W0:Y:S01]  /*0c00*/  MUFU.EX2 R16, R34 ;  /* 0x0000002200107308 */ /* 0x000e220000000800 */
[----:B-1----:R-:W-:Y:S01]  /*0c10*/  FADD.FTZ R31, R2, R23 ;  /* 0x00000017021f7221 */ /* 0x002fe20000010000 */
[C---:B------:R-:W-:Y:S01]  /*0c20*/  FADD.FTZ R28, -R3.reuse, R12 ;  /* 0x0000000c031c7221 */ /* 0x040fe20000010100 */
[----:B------:R-:W-:Y:S01]  /*0c30*/  FMUL.FTZ R26, R26, 1.4426950216293334961 ;  /* 0x3fb8aa3b1a1a7820 */ /* 0x000fe20000410000 */
[----:B------:R-:W1:Y:S01]  /*0c40*/  MUFU.EX2 R12, R36 ;  /* 0x00000024000c7308 */ /* 0x000e620000000800 */
[----:B------:R-:W-:Y:S01]  /*0c50*/  FADD.FTZ R30, -R3, R13 ;  /* 0x0000000d031e7221 */ /* 0x000fe20000010100 */
[----:B--2---:R-:W-:Y:S01]  /*0c60*/  FADD.FTZ R2, R31, R24 ;  /* 0x000000181f027221 */ /* 0x004fe20000010000 */
[----:B------:R-:W-:Y:S01]  /*0c70*/  FMUL.FTZ R28, R28, 1.4426950216293334961 ;  /* 0x3fb8aa3b1c1c7820 */ /* 0x000fe20000410000 */
[----:B------:R2:W4:Y:S01]  /*0c80*/  MUFU.EX2 R13, R26 ;  /* 0x0000001a000d7308 */ /* 0x0005220000000800 */
[C---:B------:R-:W-:Y:S01]  /*0c90*/  FADD.FTZ R32, -R3.reuse, R14 ;  /* 0x0000000e03207221 */ /* 0x040fe20000010100 */
[----:B---3--:R-:W-:Y:S01]  /*0ca0*/  FADD.FTZ R31, R2, R25 ;  /* 0x00000019021f7221 */ /* 0x008fe20000010000 */
[----:B------:R-:W-:Y:S01]  /*0cb0*/  FMUL.FTZ R30, R30, 1.4426950216293334961 ;  /* 0x3fb8aa3b1e1e7820 */ /* 0x000fe20000410000 */
[----:B------:R-:W3:Y:S01]  /*0cc0*/  MUFU.EX2 R14, R28 ;  /* 0x0000001c000e7308 */ /* 0x000ee20000000800 */
[----:B------:R-:W-:Y:S01]  /*0cd0*/  FADD.FTZ R33, -R3, R15 ;  /* 0x0000000f03217221 */ /* 0x000fe20000010100 */
[----:B0-----:R-:W-:Y:S01]  /*0ce0*/  FADD.FTZ R31, R31, R16 ;  /* 0x000000101f1f7221 */ /* 0x001fe20000010000 */
[----:B------:R-:W-:Y:S01]  /*0cf0*/  FMUL.FTZ R32, R32, 1.4426950216293334961 ;  /* 0x3fb8aa3b20207820 */ /* 0x000fe20000410000 */
[----:B------:R-:W0:Y:S01]  /*0d00*/  MUFU.EX2 R15, R30 ;  /* 0x0000001e000f7308 */ /* 0x000e220000000800 */
[----:B--2---:R-:W-:Y:S01]  /*0d10*/  FMUL.FTZ R26, R33, 1.4426950216293334961 ;  /* 0x3fb8aa3b211a7820 */ /* 0x004fe20000410000 */
[----:B-1----:R-:W-:Y:S01]  /*0d20*/  FADD.FTZ R2, R31, R12 ;  /* 0x0000000c1f027221 */ /* 0x002fe20000010000 */
[----:B------:R-:W-:-:S02]  /*0d30*/  FADD.FTZ R34, -R3, R18 ;  /* 0x0000001203227221 */ /* 0x000fc40000010100 */
[----:B------:R-:W1:Y:S01]  /*0d40*/  MUFU.EX2 R18, R32 ;  /* 0x0000002000127308 */ /* 0x000e620000000800 */
[----:B----4-:R-:W-:Y:S01]  /*0d50*/  FADD.FTZ R3, R2, R13 ;  /* 0x0000000d02037221 */ /* 0x010fe20000010000 */
        /* <DEDUP_REMOVED lines=28> */
[----:B------:R-:W-:-:S05]  /*0f20*/  @P5 F2FP.F16.F32.PACK_AB R10, RZ, R20 ;  /* 0x00000014ff0a523e */ /* 0x000fca00000000ff */
[----:B------:R0:W-:Y:S01]  /*0f30*/  STG.E.U16 desc[UR4][R2.64], R10 ;  /* 0x0000000a02007986 */ /* 0x0001e2000c101504 */
[----:B------:R-:W-:Y:S05]  /*0f40*/  @P6 EXIT ;  /* 0x000000000000694d */ /* 0x000fea0003800000 */
[----:B0-----:R-:W0:Y:S01]  /*0f50*/  @P5 MUFU.RCP R10, R30 ;  /* 0x0000001e000a5308 */ /* 0x001e220000001000 */
        /* <DEDUP_REMOVED lines=8> */
[----:B------:R-:W-:Y:S01]  /*0fe0*/  ISETP.GE.AND P6, PT, R8, UR8, PT ;  /* 0x0000000808007c0c */ /* 0x000fe2000bfc6270 */
[----:B-1----:R-:W-:Y:S01]  /*0ff0*/  @P5 FMUL.FTZ R19, R19, R10 ;  /* 0x0000000a13135220 */ /* 0x002fe20000410000 */
[----:B------:R-:W-:-:S04]  /*1000*/  HFMA2 R10, -RZ, RZ, 0, +QNAN ;  /* 0x00007fffff0a7431 */ /* 0x000fc800000001ff */
        /* <DEDUP_REMOVED lines=22> */
[----:B------:R-:W-:Y:S02]  /*1170*/  IMAD.MOV.U32 R7, RZ, RZ, 0x7fff ;  /* 0x00007fffff077424 */ /* 0x000fe400078e00ff */
[----:B----4-:R-:W-:-:S05]  /*1180*/  @P5 FMUL.FTZ R23, R23, R8 ;  /* 0x0000000817175220 */ /* 0x010fca0000410000 */
        /* <DEDUP_REMOVED lines=34> */
[----:B------:R-:W-:-:S04]  /*13b0*/  HFMA2 R6, -RZ, RZ, 0, +QNAN ;  /* 0x00007fffff067431 */ /* 0x000fc800000001ff */
        /* <DEDUP_REMOVED lines=45> */
.L_x_4039:
        /* <DEDUP_REMOVED lines=15> */
.L_x_11337:


//--------------------- .text._ZN43_GLOBAL__N__9ae7fba5_10_SoftMax_cu_9f978f6320softmax_warp_forwardIN3c104HalfES2_fLi8ELb0ELb0EEEvPT0_PKT_iiiPKbib --------------------------
	.section	.text._ZN43_GLOBAL__N__9ae7fba5_10_SoftMax_cu_9f978f6320softmax_warp_forwardIN3c104HalfES2_fLi8ELb0ELb0EEEvPT0_PKT_iiiPKbib,"ax",@progbits
	.align	128
.text._ZN43_GLOBAL__N__9ae7fba5_10_SoftMax_cu_9f978f6320softmax_warp_forwardIN3c104HalfES2_fLi8ELb0ELb0EEEvPT0_PKT_iiiPKbib:
        .type           _ZN43_GLOBAL__N__9ae7fba5_10_SoftMax_cu_9f978f6320softmax_warp_forwardIN3c104HalfES2_fLi8ELb0ELb0EEEvPT0_PKT_iiiPKbib,@function
        .size           _ZN43_GLOBAL__N__9ae7fba5_10_SoftMax_cu_9f978f6320softmax_warp_forwardIN3c104HalfES2_fLi8ELb0ELb0EEEvPT0_PKT_iiiPKbib,(.L_x_11338 - _ZN43_GLOBAL__N__9ae7fba5_10_SoftMax_cu_9f978f6320softmax_warp_forwardIN3c104HalfES2_fLi8ELb0ELb0EEEvPT0_PKT_iiiPKbib)
        .other          _ZN43_GLOBAL__N__9ae7fba5_10_SoftMax_cu_9f978f6320softmax_warp_forwardIN3c104HalfES2_fLi8ELb0ELb0EEEvPT0_PKT_iiiPKbib,@"STO_CUDA_ENTRY STV_DEFAULT"
_ZN43_GLOBAL__N__9ae7fba5_10_SoftMax_cu_9f978f6320softmax_warp_forwardIN3c104HalfES2_fLi8ELb0ELb0EEEvPT0_PKT_iiiPKbib:
        /* <DEDUP_REMOVED lines=13> */
[----:B----4-:R-:W-:-:S02]  /*00d0*/  IADD3 R15, PT, PT, -R5, UR6, RZ ;  /* 0x00000006050f7c10 */ /* 0x010fc4000fffe1ff */
[----:B------:R-:W-:Y:S01]  /*00e0*/  ISETP.GE.AND P0, PT, R0, UR8, PT ;  /* 0x0000000800007c0c */ /* 0x000fe2000bf06270 */
[----:B------:R-:W-:Y:S01]  /*00f0*/  IMAD R0, R5, UR7, R6 ;  /* 0x0000000705007c24 */ /* 0x000fe2000f8e0206 */
[----:B------:R-:W-:Y:S02]  /*0100*/  P2R R14, PR, RZ, 0x2 ;  /* 0x00000002ff0e7803 */ /* 0x000fe40000000000 */
[C---:B------:R-:W-:Y:S01]  /*0110*/  ISETP.LT.OR P2, PT, R15.reuse, 0x1, P1 ;  /* 0x000000010f00780c */ /* 0x040fe20000f41670 */
[----:B-1----:R-:W-:Y:S01]  /*0120*/  IMAD.WIDE R2, R0, 0x2, R2 ;  /* 0x0000000200027825 */ /* 0x002fe200078e0202 */
[----:B------:R-:W-:Y:S02]  /*0130*/  ISETP.GE.AND P1, PT, R4, UR8, PT ;  /* 0x0000000804007c0c */ /* 0x000fe4000bf26270 */
[C---:B------:R-:W-:Y:S02]  /*0140*/  ISETP.LT.OR P3, PT, R15.reuse, 0x1, P0 ;  /* 0x000000010f00780c */ /* 0x040fe40000761670 */
[----:B------:R-:W-:-:S02]  /*0150*/  ISETP.LT.OR P4, PT, R15, 0x1, P1 ;  /* 0x000000010f00780c */ /* 0x000fc40000f81670 */
[C---:B------:R-:W-:Y:S01]  /*0160*/  IADD3 R8, PT, PT, R6.reuse, 0x60, RZ ;  /* 0x0000006006087810 */ /* 0x040fe20007ffe0ff */
[----:B------:R-:W-:Y:S01]  /*0170*/  VIADD R10, R6, 0x80 ;  /* 0x00000080060a7836 */ /* 0x000fe20000000000 */
[----:B------:R-:W-:-:S03]  /*0180*/  P2R R13, PR, RZ, 0x2 ;  /* 0x00000002ff0d7803 */ /* 0x000fc60000000000 */
[----:B0-----:R-:W2:Y:S04]  /*0190*/  @!P2 LDG.E.U16 R11, desc[UR4][R2.64] ;  /* 0x00000004020ba981 */ /* 0x001ea8000c1e1500 */
[----:B------:R-:W3:Y:S04]  /*01a0*/  @!P3 LDG.E.U16 R7, desc[UR4][R2.64+0x40] ;  /* 0x000040040207b981 */ /* 0x000ee8000c1e1500 */
[----:B------:R-:W4:Y:S01]  /*01b0*/  @!P4 LDG.E.U16 R9, desc[UR4][R2.64+0x80] ;  /* 0x000080040209c981 */ /* 0x000f22000c1e1500 */
[----:B------:R-:W-:Y:S01]  /*01c0*/  ISETP.GE.AND P1, PT, R8, UR8, PT ;  /* 0x0000000808007c0c */ /* 0x000fe2000bf26270 */
[----:B------:R-:W-:-:S02]  /*01d0*/  IMAD.MOV.U32 R4, RZ, RZ, -0x800000 ;  /* 0xff800000ff047424 */ /* 0x000fc400078e00ff */
[----:B------:R-:W-:Y:S02]  /*01e0*/  IMAD.MOV.U32 R5, RZ, RZ, -0x800000 ;  /* 0xff800000ff057424 */ /* 0x000fe400078e00ff */
[----:B------:R-:W-:Y:S02]  /*01f0*/  IMAD.MOV.U32 R8, RZ, RZ, -0x800000 ;  /* 0xff800000ff087424 */ /* 0x000fe400078e00ff */
        /* <DEDUP_REMOVED lines=8> */
[----:B------:R-:W-:Y:S01]  /*0280*/  VIADD R11, R6, 0xa0 ;  /* 0x000000a0060b7836 */ /* 0x000fe20000000000 */
[----:B------:R-:W-:Y:S01]  /*0290*/  MOV R9, 0xff800000 ;  /* 0xff80000000097802 */ /* 0x000fe20000000f00 */
[----:B------:R-:W-:Y:S02]  /*02a0*/  IMAD.MOV.U32 R7, RZ, RZ, -0x800000 ;  /* 0xff800000ff077424 */ /* 0x000fe400078e00ff */
[----:B--2---:R-:W-:Y:S01]  /*02b0*/  @!P3 HADD2.F32 R9, -RZ, R12.H0_H0 ;  /* 0x2000000cff09b230 */ /* 0x004fe20000004100 */
[----:B------:R-:W-:Y:S01]  /*02c0*/  ISETP.GE.AND P3, PT, R11, UR8, PT ;  /* 0x000000080b007c0c */ /* 0x000fe2000bf66270 */
[----:B---3--:R-:W-:-:S03]  /*02d0*/  @!P4 HADD2.F32 R7, -RZ, R10.H0_H0 ;  /* 0x2000000aff07c230 */ /* 0x008fc60000004100 */
[----:B------:R-:W-:-:S13]  /*02e0*/  ISETP.LT.OR P4, PT, R15, 0x1, P3 ;  /* 0x000000010f00780c */ /* 0x000fda0001f81670 */
[----:B------:R-:W2:Y:S01]  /*02f0*/  @!P4 LDG.E.U16 R11, desc[UR4][R2.64+0x140] ;  /* 0x00014004020bc981 */ /* 0x000ea2000c1e1500 */
[----:B------:R-:W-:Y:S02]  /*0300*/  IMAD.MOV.U32 R10, RZ, RZ, -0x800000 ;  /* 0xff800000ff0a7424 */ /* 0x000fe400078e00ff */
[----:B--2---:R-:W-:Y:S01]  /*0310*/  @!P4 HADD2.F32 R10, -RZ, R11.H0_H0 ;  /* 0x2000000bff0ac230 */ /* 0x004fe20000004100 */
[----:B------:R-:W-:-:S04]  /*0320*/  FSETP.GT.FTZ.AND P4, PT, R4, R5, PT ;  /* 0x000000050400720b */ /* 0x000fc80003f94000 */
[----:B------:R-:W-:-:S04]  /*0330*/  FSEL R11, R4, R5, P4 ;  /* 0x00000005040b7208 */ /* 0x000fc80002000000 */
[----:B------:R-:W-:-:S04]  /*0340*/  FSETP.GT.FTZ.AND P4, PT, R11, R8, PT ;  /* 0x000000080b00720b */ /* 0x000fc80003f94000 */
[----:B------:R-:W-:Y:S02]  /*0350*/  FSEL R12, R11, R8, P4 ;  /* 0x000000080b0c7208 */ /* 0x000fe40002000000 */
[----:B------:R-:W-:Y:S02]  /*0360*/  IADD3 R11, PT, PT, R6, 0xc0, RZ ;  /* 0x000000c0060b7810 */ /* 0x000fe40007ffe0ff */
[----:B------:R-:W-:-:S04]  /*0370*/  FSETP.GT.FTZ.AND P4, PT, R12, R9, PT ;  /* 0x000000090c00720b */ /* 0x000fc80003f94000 */
[----:B------:R-:W-:-:S04]  /*0380*/  FSEL R12, R12, R9, P4 ;  /* 0x000000090c0c7208 */ /* 0x000fc80002000000 */
[----:B------:R-:W-:-:S04]  /*0390*/  FSETP.GT.FTZ.AND P4, PT, R12, R7, PT ;  /* 0x000000070c00720b */ /* 0x000fc80003f94000 */
[----:B------:R-:W-:Y:S02]  /*03a0*/  FSEL R17, R12, R7, P4 ;  /* 0x000000070c117208 */ /* 0x000fe40002000000 */
[----:B------:R-:W-:-:S04]  /*03b0*/  ISETP.GE.AND P4, PT, R11, UR8, PT ;  /* 0x000000080b007c0c */ /* 0x000fc8000bf86270 */
[----:B------:R-:W-:-:S13]  /*03c0*/  ISETP.LT.OR P5, PT, R15, 0x1, P4 ;  /* 0x000000010f00780c */ /* 0x000fda00027a1670 */
[----:B------:R-:W2:Y:S01]  /*03d0*/  @!P5 LDG.E.U16 R12, desc[UR4][R2.64+0x180] ;  /* 0x00018004020cd981 */ /* 0x000ea2000c1e1500 */
[----:B------:R-:W-:Y:S02]  /*03e0*/  IMAD.MOV.U32 R11, RZ, RZ, -0x800000 ;  /* 0xff800000ff0b7424 */ /* 0x000fe400078e00ff */
[----:B------:R-:W-:Y:S02]  /*03f0*/  VIADD R6, R6, 0xe0 ;  /* 0x000000e006067836 */ /* 0x000fe40000000000 */
[----:B--2---:R-:W-:Y:S01]  /*0400*/  @!P5 HADD2.F32 R11, -RZ, R12.H0_H0 ;  /* 0x2000000cff0bd230 */ /* 0x004fe20000004100 */
[----:B------:R-:W-:-:S04]  /*0410*/  FSETP.GT.FTZ.AND P5, PT, R17, R10, PT ;  /* 0x0000000a1100720b */ /* 0x000fc80003fb4000 */
[----:B------:R-:W-:Y:S02]  /*0420*/  FSEL R16, R17, R10, P5 ;  /* 0x0000000a11107208 */ /* 0x000fe40002800000 */
[----:B------:R-:W-:-:S04]  /*0430*/  ISETP.GE.AND P5, PT, R6, UR8, PT ;  /* 0x0000000806007c0c */ /* 0x000fc8000bfa6270 */
[----:B------:R-:W-:-:S13]  /*0440*/  ISETP.LT.OR P6, PT, R15, 0x1, P5 ;  /* 0x000000010f00780c */ /* 0x000fda0002fc1670 */
        /* <DEDUP_REMOVED lines=70> */
[----:B------:R-:W-:-:S11]  /*08b0*/  HFMA2 R16, -RZ, RZ, 0, +QNAN ;  /* 0x00007fffff107431 */ /* 0x000fd600000001ff */
[----:B------:R-:W1:Y:S01]  /*08c0*/  @P6 MUFU.RCP R15, R12 ;  /* 0x0000000c000f6308 */ /* 0x000e620000001000 */
[----:B0-----:R-:W-:-:S04]  /*08d0*/  IMAD.WIDE R10, R0, 0x2, R10 ;  /* 0x00000002000a7825 */ /* 0x001fc800078e020a */
[----:B-1----:R-:W-:Y:S01]  /*08e0*/  @P6 FMUL.FTZ R14, R2, R15 ;  /* 0x0000000f020e6220 */ /* 0x002fe20000410000 */
[----:B------:R-:W-:-:S04]  /*08f0*/  @!P6 PRMT R2, R16, 0x7610, R2 ;  /* 0x000076101002e816 */ /* 0x000fc80000000002 */
[----:B------:R-:W-:-:S05]  /*0900*/  @P6 F2FP.F16.F32.PACK_AB R2, RZ, R14 ;  /* 0x0000000eff02623e */ /* 0x000fca00000000ff */
[----:B------:R0:W-:Y:S01]  /*0910*/  STG.E.U16 desc[UR4][R10.64], R2 ;  /* 0x000000020a007986 */ /* 0x0001e2000c101504 */
[----:B------:R-:W-:Y:S05]  /*0920*/  @P0 EXIT ;  /* 0x000000000000094d */ /* 0x000fea0003800000 */
[----:B------:R-:W1:Y:S01]  /*0930*/  @P6 MUFU.RCP R0, R12 ;  /* 0x0000000c00006308 */ /* 0x000e620000001000 */
[----:B------:R-:W-:Y:S01]  /*0940*/  ISETP.NE.AND P0, PT, R13, RZ, PT ;  /* 0x000000ff0d00720c */ /* 0x000fe20003f05270 */
[----:B-1----:R-:W-:Y:S01]  /*0950*/  @P6 FMUL.FTZ R3, R3, R0 ;  /* 0x0000000003036220 */ /* 0x002fe20000410000 */
[----:B------:R-:W-:-:S04]  /*0960*/  IMAD.MOV.U32 R0, RZ, RZ, 0x7fff ;  /* 0x00007fffff007424 */ /* 0x000fc800078e00ff */
[----:B------:R-:W-:-:S04]  /*0970*/  @P6 F2FP.F16.F32.PACK_AB R3, RZ, R3 ;  /* 0x00000003ff03623e */ /* 0x000fc800000000ff */
[----:B------:R-:W-:-:S05]  /*0980*/  @!P6 PRMT R3, R0, 0x7610, R3 ;  /* 0x000076100003e816 */ /* 0x000fca0000000003 */
[----:B------:R1:W-:Y:S01]  /*0990*/  STG.E.U16 desc[UR4][R10.64+0x40], R3 ;  /* 0x000040030a007986 */ /* 0x0003e2000c101504 */
[----:B------:R-:W-:Y:S05]  /*09a0*/  @P0 EXIT ;  /* 0x000000000000094d */ /* 0x000fea0003800000 */
[----:B-1----:R-:W1:Y:S01]  /*09b0*/  @P6 MUFU.RCP R3, R12 ;  /* 0x0000000c00036308 */ /* 0x002e620000001000 */
[----:B------:R-:W-:Y:S02]  /*09c0*/  IMAD.MOV.U32 R0, RZ, RZ, 0x7fff ;  /* 0x00007fffff007424 */ /* 0x000fe400078e00ff */
[----:B-1----:R-:W-:-:S05]  /*09d0*/  @P6 FMUL.FTZ R4, R4, R3 ;  /* 0x0000000304046220 */ /* 0x002fca0000410000 */
[----:B------:R-:W-:-:S04]  /*09e0*/  @P6 F2FP.F16.F32.PACK_AB R4, RZ, R4 ;  /* 0x00000004ff04623e */ /* 0x000fc800000000ff */
[----:B------:R-:W-:-:S05]  /*09f0*/  @!P6 PRMT R4, R0, 0x7610, R4 ;  /* 0x000076100004e816 */ /* 0x000fca0000000004 */
[----:B------:R1:W-:Y:S01]  /*0a00*/  STG.E.U16 desc[UR4][R10.64+0x80], R4 ;  /* 0x000080040a007986 */ /* 0x0003e2000c101504 */
[----:B------:R-:W-:Y:S05]  /*0a10*/  @P1 EXIT ;  /* 0x000000000000194d */ /* 0x000fea0003800000 */
[----:B------:R-:W2:Y:S02]  /*0a20*/  @P6 MUFU.RCP R0, R12 ;  /* 0x0000000c00006308 */ /* 0x000ea40000001000 */
[----:B--2---:R-:W-:Y:S01]  /*0a30*/  @P6 FMUL.FTZ R5, R5, R0 ;  /* 0x0000000005056220 */ /* 0x004fe20000410000 */
[----:B------:R-:W-:-:S04]  /*0a40*/  MOV R0, 0x7fff ;  /* 0x00007fff00007802 */ /* 0x000fc80000000f00 */
[----:B------:R-:W-:-:S04]  /*0a50*/  @P6 F2FP.F16.F32.PACK_AB R5, RZ, R5 ;  /* 0x00000005ff05623e */ /* 0x000fc800000000ff */
[----:B------:R-:W-:-:S05]  /*0a60*/  @!P6 PRMT R5, R0, 0x7610, R5 ;  /* 0x000076100005e816 */ /* 0x000fca0000000005 */
[----:B------:R2:W-:Y:S01]  /*0a70*/  STG.E.U16 desc[UR4][R10.64+0xc0], R5 ;  /* 0x0000c0050a007986 */ /* 0x0005e2000c101504 */
[----:B------:R-:W-:Y:S05]  /*0a80*/  @P2 EXIT ;  /* 0x000000000000294d */ /* 0x000fea0003800000 */
[----:B------:R-:W3:Y:S02]  /*0a90*/  @P6 MUFU.RCP R0, R12 ;  /* 0x0000000c00006308 */ /* 0x000ee40000001000 */
        /* <DEDUP_REMOVED lines=27> */
.L_x_4040:
        /* <DEDUP_REMOVED lines=11> */
.L_x_11338:


//--------------------- .text._ZN43_GLOBAL__N__9ae7fba5_10_SoftMax_cu_9f978f6320softmax_warp_forwardIN3c104HalfES2_fLi7ELb0ELb0EEEvPT0_PKT_iiiPKbib --------------------------
	.section	.text._ZN43_GLOBAL__N__9ae7fba5_10_SoftMax_cu_9f978f6320softmax_warp_forwardIN3c104HalfES2_fLi7ELb0ELb0EEEvPT0_PKT_iiiPKbib,"ax",@progbits
	.align	128
.text._ZN43_GLOBAL__N__9ae7fba5_10_SoftMax_cu_9f978f6320softmax_warp_forwardIN3c104HalfES2_fLi7ELb0ELb0EEEvPT0_PKT_iiiPKbib:
        .type           _ZN43_GLOBAL__N__9ae7fba5_10_SoftMax_cu_9f978f6320softmax_warp_forwardIN3c104HalfES2_fLi7ELb0ELb0EEEvPT0_PKT_iiiPKbib,@function
        .size           _ZN43_GLOBAL__N__9ae7fba5_10_SoftMax_cu_9f978f6320softmax_warp_forwardIN3c104HalfES2_fLi7ELb0ELb0EEEvPT0_PKT_iiiPKbib,(.L_x_11339 - _ZN43_GLOBAL__N__9ae7fba5_10_SoftMax_cu_9f978f6320softmax_warp_forwardIN3c104HalfES2_fLi7ELb0ELb0EEEvPT0_PKT_iiiPKbib)
        .other          _ZN43_GLOBAL__N__9ae7fba5_10_SoftMax_cu_9f978f6320softmax_warp_forwardIN3c104HalfES2_fLi7ELb0ELb0EEEvPT0_PKT_iiiPKbib,@"STO_CUDA_ENTRY STV_DEFAULT"
_ZN43_GLOBAL__N__9ae7fba5_10_SoftMax_cu_9f978f6320softmax_warp_forwardIN3c104HalfES2_fLi7ELb0ELb0EEEvPT0_PKT_iiiPKbib:
        /* <DEDUP_REMOVED lines=29> */
[----:B--2---:R-:W-:Y:S01]  /*01d0*/  @!P6 HADD2.F32 R2, -RZ, R5.H0_H0 ;  /* 0x20000005ff02e230 */ /* 0x004fe20000004100 */
[C---:B------:R-:W-:Y:S01]  /*01e0*/  ISETP.LT.OR P6, PT, R16.reuse, 0x1, P3 ;  /* 0x000000011000780c */ /* 0x040fe20001fc1670 */
[----:B------:R-:W-:Y:S02]  /*01f0*/  IMAD.MOV.U32 R5, RZ, RZ, -0x800000 ;  /* 0xff800000ff057424 */ /* 0x000fe400078e00ff */
[----:B---3--:R-:W-:Y:S01]  /*0200*/  @!P5 HADD2.F32 R5, -RZ, R4.H0_H0 ;  /* 0x20000004ff05d230 */ /* 0x008fe20000004100 */
[----:B------:R-:W-:-:S09]  /*0210*/  ISETP.LT.OR P5, PT, R16, 0x2, P0 ;  /* 0x000000021000780c */ /* 0x000fd200007a1670 */
        /* <DEDUP_REMOVED lines=14> */
[----:B------:R-:W-:Y:S02]  /*0300*/  IMAD.MOV.U32 R9, RZ, RZ, -0x800000 ;  /* 0xff800000ff097424 */ /* 0x000fe400078e00ff */
[----:B----4-:R-:W-:Y:S01]  /*0310*/  @!P4 HADD2.F32 R9, -RZ, R13.H0_H0 ;  /* 0x2000000dff09c230 */ /* 0x010fe20000004100 */
[----:B------:R-:W-:Y:S01]  /*0320*/  FSETP.GT.FTZ.AND P4, PT, R2, R5, PT ;  /* 0x000000050200720b */ /* 0x000fe20003f94000 */
[----:B------:R-:W-:-:S03]  /*0330*/  IMAD.MOV.U32 R8, RZ, RZ, -0x800000 ;  /* 0xff800000ff087424 */ /* 0x000fc600078e00ff */
[----:B------:R-:W-:-:S04]  /*0340*/  FSEL R13, R2, R5, P4 ;  /* 0x00000005020d7208 */ /* 0x000fc80002000000 */
[CC--:B------:R-:W-:Y:S01]  /*0350*/  FSETP.GT.FTZ.AND P4, PT, R13.reuse, R6.reuse, PT ;  /* 0x000000060d00720b */ /* 0x0c0fe20003f94000 */
[----:B0-----:R-:W-:Y:S02]  /*0360*/  IMAD.MOV.U32 R10, RZ, RZ, -0x800000 ;  /* 0xff800000ff0a7424 */ /* 0x001fe400078e00ff */
        /* <DEDUP_REMOVED lines=100> */
[----:B------:R-:W-:-:S11]  /*09b0*/  HFMA2 R12, -RZ, RZ, 0, +QNAN ;  /* 0x00007fffff0c7431 */ /* 0x000fd600000001ff */
[----:B------:R-:W1:Y:S02]  /*09c0*/  @P4 MUFU.RCP R13, R14 ;  /* 0x0000000e000d4308 */ /* 0x000e640000001000 */
[----:B-1----:R-:W-:Y:S01]  /*09d0*/  @P4 FMUL.FTZ R13, R2, R13 ;  /* 0x0000000d020d4220 */ /* 0x002fe20000410000 */
[----:B------:R-:W-:Y:S02]  /*09e0*/  @!P4 PRMT R2, R12, 0x7610, R2 ;  /* 0x000076100c02c816 */ /* 0x000fe40000000002 */
[C---:B0-----:R-:W-:Y:S02]  /*09f0*/  LEA R12, P5, R0.reuse, UR6, 0x1 ;  /* 0x00000006000c7c11 */ /* 0x041fe4000f8a08ff */
[----:B------:R-:W-:Y:S02]  /*0a00*/  @P4 F2FP.F16.F32.PACK_AB R2, RZ, R13 ;  /* 0x0000000dff02423e */ /* 0x000fe400000000ff */
[----:B------:R-:W-:-:S05]  /*0a10*/  LEA.HI.X R13, R0, UR7, R15, 0x1, P5 ;  /* 0x00000007000d7c11 */ /* 0x000fca000a8f0c0f */
[----:B------:R0:W-:Y:S01]  /*0a20*/  STG.E.U16 desc[UR4][R12.64], R2 ;  /* 0x000000020c007986 */ /* 0x0001e2000c101504 */
[----:B------:R-:W-:Y:S05]  /*0a30*/  @P1 BRA `(.L_x_4042) ;  /* 0x0000000000501947 */ /* 0x000fea0003800000 */
[----:B0-----:R-:W0:Y:S02]  /*0a40*/  @P4 MUFU.RCP R2, R14 ;  /* 0x0000000e00024308 */ /* 0x001e240000001000 */
[----:B0-----:R-:W-:Y:S01]  /*0a50*/  @P4 FMUL.FTZ R5, R5, R2 ;  /* 0x0000000205054220 */ /* 0x001fe20000410000 */
[----:B------:R-:W-:-:S04]  /*0a60*/  IMAD.MOV.U32 R2, RZ, RZ, 0x7fff ;  /* 0x00007fffff027424 */ /* 0x000fc800078e00ff */
[----:B------:R-:W-:-:S04]  /*0a70*/  @P4 F2FP.F16.F32.PACK_AB R5, RZ, R5 ;  /* 0x00000005ff05423e */ /* 0x000fc800000000ff */
[----:B------:R-:W-:-:S05]  /*0a80*/  @!P4 PRMT R5, R2, 0x7610, R5 ;  /* 0x000076100205c816 */ /* 0x000fca0000000005 */
[----:B------:R1:W-:Y:S01]  /*0a90*/  STG.E.U16 desc[UR4][R12.64+0x40], R5 ;  /* 0x000040050c007986 */ /* 0x0003e2000c101504 */
[----:B------:R-:W-:Y:S05]  /*0aa0*/  @P2 BRA `(.L_x_4042) ;  /* 0x0000000000342947 */ /* 0x000fea0003800000 */
[----:B-1----:R-:W0:Y:S01]  /*0ab0*/  @P4 MUFU.RCP R5, R14 ;  /* 0x0000000e00054308 */ /* 0x002e220000001000 */
[----:B------:R-:W-:Y:S02]  /*0ac0*/  IMAD.MOV.U32 R2, RZ, RZ, 0x7fff ;  /* 0x00007fffff027424 */ /* 0x000fe400078e00ff */
[----:B0-----:R-:W-:-:S05]  /*0ad0*/  @P4 FMUL.FTZ R6, R6, R5 ;  /* 0x0000000506064220 */ /* 0x001fca0000410000 */
[----:B------:R-:W-:-:S04]  /*0ae0*/  @P4 F2FP.F16.F32.PACK_AB R6, RZ, R6 ;  /* 0x00000006ff06423e */ /* 0x000fc800000000ff */
[----:B------:R-:W-:-:S05]  /*0af0*/  @!P4 PRMT R6, R2, 0x7610, R6 ;  /* 0x000076100206c816 */ /* 0x000fca0000000006 */
[----:B------:R2:W-:Y:S01]  /*0b00*/  STG.E.U16 desc[UR4][R12.64+0x80], R6 ;  /* 0x000080060c007986 */ /* 0x0005e2000c101504 */
[----:B------:R-:W-:Y:S05]  /*0b10*/  @P3 BRA `(.L_x_4042) ;  /* 0x0000000000183947 */ /* 0x000fea0003800000 */
[----:B------:R-:W0:Y:S01]  /*0b20*/  @P4 MUFU.RCP R5, R14 ;  /* 0x0000000e00054308 */ /* 0x000e220000001000 */
[----:B------:R-:W-:Y:S02]  /*0b30*/  IMAD.MOV.U32 R2, RZ, RZ, 0x7fff ;  /* 0x00007fffff027424 */ /* 0x000fe400078e00ff */
[----:B0-----:R-:W-:-:S05]  /*0b40*/  @P4 FMUL.FTZ R4, R4, R5 ;  /* 0x0000000504044220 */ /* 0x001fca0000410000 */
[----:B------:R-:W-:-:S04]  /*0b50*/  @P4 F2FP.F16.F32.PACK_AB R4, RZ, R4 ;  /* 0x00000004ff04423e */ /* 0x000fc800000000ff */
[----:B------:R-:W-:-:S05]  /*0b60*/  @!P4 PRMT R4, R2, 0x7610, R4 ;  /* 0x000076100204c816 */ /* 0x000fca0000000004 */
[----:B------:R3:W-:Y:S02]  /*0b70*/  STG.E.U16 desc[UR4][R12.64+0xc0], R4 ;  /* 0x0000c0040c007986 */ /* 0x0007e4000c101504 */
.L_x_4042:
[----:B------:R-:W-:Y:S05]  /*0b80*/  BSYNC.RECONVERGENT B0 ;  /* 0x0000000000007941 */ /* 0x000fea0003800200 */
.L_x_4041:
[----:B------:R-:W-:-:S13]  /*0b90*/  ISETP.EQ.OR P0, PT, R16, 0x1, P0 ;  /* 0x000000011000780c */ /* 0x000fda0000702670 */
[----:B------:R-:W-:Y:S05]  /*0ba0*/  @P0 EXIT ;  /* 0x000000000000094d */ /* 0x000fea0003800000 */
[----:B------:R-:W-:Y:S01]  /*0bb0*/  FSETP.NEU.FTZ.AND P0, PT, R11, RZ, PT ;  /* 0x000000ff0b00720b */ /* 0x000fe20003f1d000 */
[----:B------:R-:W4:Y:S01]  /*0bc0*/  LDCU.64 UR6, c[0x0][0x380] ;  /* 0x00007000ff0677ac */ /* 0x000f220008000a00 */
[----:B------:R-:W-:Y:S01]  /*0bd0*/  IADD3 R0, P4, PT, R0, R3, RZ ;  /* 0x0000000300007210 */ /* 0x000fe20007f9e0ff */
[----:B------:R-:W-:-:S03]  /*0be0*/  IMAD.MOV.U32 R3, RZ, RZ, 0x7fff ;  /* 0x00007fffff037424 */ /* 0x000fc600078e00ff */
[----:B------:R-:W-:-:S07]  /*0bf0*/  IADD3.X R15, PT, PT, RZ, R15, RZ, P4, !PT ;  /* 0x0000000fff0f7210 */ /* 0x000fce00027fe4ff */
[----:B0-----:R-:W0:Y:S02]  /*0c00*/  @P0 MUFU.RCP R2, R11 ;  /* 0x0000000b00020308 */ /* 0x001e240000001000 */
[----:B0-----:R-:W-:Y:S01]  /*0c10*/  @P0 FMUL.FTZ R7, R7, R2 ;  /* 0x0000000207070220 */ /* 0x001fe20000410000 */
[----:B----4-:R-:W-:-:S04]  /*0c20*/  LEA R2, P4, R0, UR6, 0x1 ;  /* 0x0000000600027c11 */ /* 0x010fc8000f8808ff */
[----:B------:R-:W-:-:S04]  /*0c30*/  @P0 F2FP.F16.F32.PACK_AB R7, RZ, R7 ;  /* 0x00000007ff07023e */ /* 0x000fc800000000ff */
[----:B------:R-:W-:Y:S02]  /*0c40*/  @!P0 PRMT R7, R3, 0x7610, R7 ;  /* 0x0000761003078816 */ /* 0x000fe40000000007 */
[----:B------:R-:W-:-:S05]  /*0c50*/  LEA.HI.X R3, R0, UR7, R15, 0x1, P4 ;  /* 0x0000000700037c11 */ /* 0x000fca000a0f0c0f */
        /* <DEDUP_REMOVED lines=9> */
[----:B------:R-:W4:Y:S02]  /*0cf0*/  @P0 MUFU.RCP R0, R11 ;  /* 0x0000000b00000308 */ /* 0x000f240000001000 */
[----:B----4-:R-:W-:Y:S01]  /*0d00*/  @P0 FMUL.FTZ R9, R9, R0 ;  /* 0x0000000009090220 */ /* 0x010fe20000410000 */
        /* <DEDUP_REMOVED lines=12> */
.L_x_4043:
        /* <DEDUP_REMOVED lines=11> */
.L_x_11339:


//--------------------- .text._ZN43_GLOBAL__N__9ae7fba5_10_SoftMax_cu_9f978f6320softmax_warp_forwardIN3c104HalfES2_fLi6ELb0ELb0EEEvPT0_PKT_iiiPKbib --------------------------
	.section	.text._ZN43_GLOBAL__N__9ae7fba5_10_SoftMax_cu_9f978f6320softmax_warp_forwardIN3c104HalfES2_fLi6ELb0ELb0EEEvPT0_PKT_iiiPKbib,"ax",@progbits
	.align	128
.text._ZN43_GLOBAL__N__9ae7fba5_10_SoftMax_cu_9f978f6320softmax_warp_forwardIN3c104HalfES2_fLi6ELb0ELb0EEEvPT0_PKT_iiiPKbib:
        .type           _ZN43_GLOBAL__N__9ae7fba5_10_SoftMax_cu_9f978f6320softmax_warp_forwardIN3c104HalfES2_fLi6ELb0ELb0EEEvPT0_PKT_iiiPKbib,@function
        .size           _ZN43_GLOBAL__N__9ae7fba5_10_SoftMax_cu_9f978f6320softmax_warp_forwardIN3c104HalfES2_fLi6ELb0ELb0EEEvPT0_PKT_iiiPKbib,(.L_x_11340 - _ZN43_GLOBAL__N__9ae7fba5_10_SoftMax_cu_9f978f6320softmax_warp_forwardIN3c104HalfES2_fLi6ELb0ELb0EEEvPT0_PKT_iiiPKbib)
        .other          _ZN43_GLOBAL__N__9ae7fba5_10_SoftMax_cu_9f978f6320softmax_warp_forwardIN3c104HalfES2_fLi6ELb0ELb0EEEvPT0_PKT_iiiPKbib,@"STO_CUDA_ENTRY STV_DEFAULT"
_ZN43_GLOBAL__N__9ae7fba5_10_SoftMax_cu_9f978f6320softmax_warp_forwardIN3c104HalfES2_fLi6ELb0ELb0EEEvPT0_PKT_iiiPKbib:
        /* <DEDUP_REMOVED lines=28> */
[----:B--2---:R-:W-:Y:S02]  /*01c0*/  @!P4 HADD2.F32 R7, -RZ, R5.H0_H0 ;  /* 0x20000005ff07c230 */ /* 0x004fe40000004100 */
        /* <DEDUP_REMOVED lines=92> */
[----:B------:R-:W1:Y:S01]  /*0790*/  @P0 MUFU.RCP R11, R12 ;  /* 0x0000000c000b0308 */ /* 0x000e620000001000 */
[----:B0-----:R-:W-:Y:S02]  /*07a0*/  IMAD.MOV.U32 R4, RZ, RZ, 0x7fff ;  /* 0x00007fffff047424 */ /* 0x001fe400078e00ff */
[----:B-1----:R-:W-:-:S05]  /*07b0*/  @P0 FMUL.FTZ R2, R2, R11 ;  /* 0x0000000b02020220 */ /* 0x002fca0000410000 */
[----:B------:R-:W-:-:S04]  /*07c0*/  @P0 F2FP.F16.F32.PACK_AB R2, RZ, R2 ;  /* 0x00000002ff02023e */ /* 0x000fc800000000ff */
[----:B------:R-:W-:-:S05]  /*07d0*/  @!P0 PRMT R2, R4, 0x7610, R2 ;  /* 0x0000761004028816 */ /* 0x000fca0000000002 */
[----:B------:R1:W-:Y:S02]  /*07e0*/  STG.E.U16 desc[UR4][R8.64+0x40], R2 ;  /* 0x0000400208007986 */ /* 0x0003e4000c101504 */
.L_x_4045:
[----:B------:R-:W-:Y:S05]  /*07f0*/  BSYNC.RECONVERGENT B0 ;  /* 0x0000000000007941 */ /* 0x000fea0003800200 */
.L_x_4044:
        /* <DEDUP_REMOVED lines=10> */
[----:B------:R-:W-:-:S04]  /*08a0*/  @P0 F2FP.F16.F32.PACK_AB R6, RZ, R6 ;  /* 0x00000006ff06023e */ /* 0x000fc800000000ff */
[----:B------:R-:W-:-:S05]  /*08b0*/  @!P0 PRMT R6, R4, 0x7610, R6 ;  /* 0x0000761004068816 */ /* 0x000fca0000000006 */
[----:B------:R0:W-:Y:S01]  /*08c0*/  STG.E.U16 desc[UR4][R2.64], R6 ;  /* 0x0000000602007986 */ /* 0x0001e2000c101504 */
[----:B------:R-:W-:Y:S05]  /*08d0*/  @P1 EXIT ;  /* 0x000000000000194d */ /* 0x000fea0003800000 */
[----:B------:R-:W1:Y:S02]  /*08e0*/  @P0 MUFU.RCP R0, R7 ;  /* 0x0000000700000308 */ /* 0x000e640000001000 */
[----:B-1----:R-:W-:Y:S01]  /*08f0*/  @P0 FMUL.FTZ R5, R5, R0 ;  /* 0x0000000005050220 */ /* 0x002fe20000410000 */
[----:B------:R-:W-:-:S04]  /*0900*/  IMAD.MOV.U32 R0, RZ, RZ, 0x7fff ;  /* 0x00007fffff007424 */ /* 0x000fc800078e00ff */
[----:B------:R-:W-:-:S04]  /*0910*/  @P0 F2FP.F16.F32.PACK_AB R5, RZ, R5 ;  /* 0x00000005ff05023e */ /* 0x000fc800000000ff */
[----:B------:R-:W-:-:S05]  /*0920*/  @!P0 PRMT R5, R0, 0x7610, R5 ;  /* 0x0000761000058816 */ /* 0x000fca0000000005 */
[----:B------:R-:W-:Y:S01]  /*0930*/  STG.E.U16 desc[UR4][R2.64+0x40], R5 ;  /* 0x0000400502007986 */ /* 0x000fe2000c101504 */
[----:B------:R-:W-:Y:S05]  /*0940*/  EXIT ;  /* 0x000000000000794d */ /* 0x000fea0003800000 */
.L_x_4046:
        /* <DEDUP_REMOVED lines=11> */
.L_x_11340:


//--------------------- .text._ZN43_GLOBAL__N__9ae7fba5_10_SoftMax_cu_9f978f6320softmax_warp_forwardIN3c104HalfES2_fLi5ELb0ELb0EEEvPT0_PKT_iiiPKbib --------------------------
	.section	.text._ZN43_GLOBAL__N__9ae7fba5_10_SoftMax_cu_9f978f6320softmax_warp_forwardIN3c104HalfES2_fLi5ELb0ELb0EEEvPT0_PKT_iiiPKbib,"ax",@progbits
	.align	128
.text._ZN43_GLOBAL__N__9ae7fba5_10_SoftMax_cu_9f978f6320softmax_warp_forwardIN3c104HalfES2_fLi5ELb0ELb0EEEvPT0_PKT_iiiPKbib:
        .type           _ZN43_GLOBAL__N__9ae7fba5_10_SoftMax_cu_9f978f6320softmax_warp_forwardIN3c104HalfES2_fLi5ELb0ELb0EEEvPT0_PKT_iiiPKbib,@function
        .size           _ZN43_GLOBAL__N__9ae7fba5_10_SoftMax_cu_9f978f6320softmax_warp_forwardIN3c104HalfES2_fLi5ELb0ELb0EEEvPT0_PKT_iiiPKbib,(.L_x_11341 - _ZN43_GLOBAL__N__9ae7fba5_10_SoftMax_cu_9f978f6320softmax_warp_forwardIN3c104HalfES2_fLi5ELb0ELb0EEEvPT0_PKT_iiiPKbib)
        .other          _ZN43_GLOBAL__N__9ae7fba5_10_SoftMax_cu_9f978f6320softmax_warp_forwardIN3c104HalfES2_fLi5ELb0ELb0EEEvPT0_PKT_iiiPKbib,@"STO_CUDA_ENTRY STV_DEFAULT"
_ZN43_GLOBAL__N__9ae7fba5_10_SoftMax_cu_9f978f6320softmax_warp_forwardIN3c104HalfES2_fLi5ELb0ELb0EEEvPT0_PKT_iiiPKbib:
        /* <DEDUP_REMOVED lines=101> */
[----:B------:R-:W-:Y:S02]  /*0650*/  @P0 F2FP.F16.F32.PACK_AB R0, RZ, R5 ;  /* 0x00000005ff00023e */ /* 0x000fe400000000ff */
[----:B------:R-:W-:-:S05]  /*0660*/  LEA.HI.X R7, R2, UR7, R3, 0x1, P2 ;  /* 0x0000000702077c11 */ /* 0x000fca00090f0c03 */
[----:B------:R1:W-:Y:S04]  /*0670*/  STG.E.U16 desc[UR4][R6.64], R0 ;  /* 0x0000000006007986 */ /* 0x0003e8000c101504 */
.L_x_4048:
[----:B------:R-:W-:Y:S05]  /*0680*/  BSYNC.RECONVERGENT B0 ;  /* 0x0000000000007941 */ /* 0x000fea0003800200 */
.L_x_4047:
        /* <DEDUP_REMOVED lines=10> */
[----:B------:R-:W-:-:S04]  /*0730*/  @P0 F2FP.F16.F32.PACK_AB R4, RZ, R4 ;  /* 0x00000004ff04023e */ /* 0x000fc800000000ff */
[----:B------:R-:W-:-:S05]  /*0740*/  @!P0 PRMT R4, R5, 0x7610, R4 ;  /* 0x0000761005048816 */ /* 0x000fca0000000004 */
[----:B------:R-:W-:Y:S01]  /*0750*/  STG.E.U16 desc[UR4][R2.64], R4 ;  /* 0x0000000402007986 */ /* 0x000fe2000c101504 */
[----:B------:R-:W-:Y:S05]  /*0760*/  EXIT ;  /* 0x000000000000794d */ /* 0x000fea0003800000 */
.L_x_4049:
        /* <DEDUP_REMOVED lines=9> */
.L_x_11341:


//--------------------- .text._ZN43_GLOBAL__N__9ae7fba5_10_SoftMax_cu_9f978f6320softmax_warp_forwardIN3c104HalfES2_fLi4ELb0ELb0EEEvPT0_PKT_iiiPKbib --------------------------
	.section	.text._ZN43_GLOBAL__N__9ae7fba5_10_SoftMax_cu_9f978f6320softmax_warp_forwardIN3c104HalfES2_fLi4ELb0ELb0EEEvPT0_PKT_iiiPKbib,"ax",@progbits
	.align	128
.text._ZN43_GLOBAL__N__9ae7fba5_10_SoftMax_cu_9f978f6320softmax_warp_forwardIN3c104HalfES2_fLi4ELb0ELb0EEEvPT0_PKT_iiiPKbib:
        .type           _ZN43_GLOBAL__N__9ae7fba5_10_SoftMax_cu_9f978f6320softmax_warp_forwardIN3c104HalfES2_fLi4ELb0ELb0EEEvPT0_PKT_iiiPKbib,@function
        .size           _ZN43_GLOBAL__N__9ae7fba5_10_SoftMax_cu_9f978f6320softmax_warp_forwardIN3c104HalfES2_fLi4ELb0ELb0EEEvPT0_PKT_iiiPKbib,(.L_x_11342 - _ZN43_GLOBAL__N__9ae7fba5_10_SoftMax_cu_9f978f6320softmax_warp_forwardIN3c104HalfES2_fLi4ELb0ELb0EEEvPT0_PKT_iiiPKbib)
        .other          _ZN43_GLOBAL__N__9ae7fba5_10_SoftMax_cu_9f978f6320softmax_warp_forwardIN3c104HalfES2_fLi4ELb0ELb0EEEvPT0_PKT_iiiPKbib,@"STO_CUDA_ENTRY STV_DEFAULT"
_ZN43_GLOBAL__N__9ae7fba5_10_SoftMax_cu_9f978f6320softmax_warp_forwardIN3c104HalfES2_fLi4ELb0ELb0EEEvPT0_PKT_iiiPKbib:
        /* <DEDUP_REMOVED lines=91> */
[----:B------:R-:W-:-:S05]  /*05b0*/  @P0 F2FP.F16.F32.PACK_AB R0, RZ, R5 ;  /* 0x00000005ff00023e */ /* 0x000fca00000000ff */
[----:B------:R0:W-:Y:S02]  /*05c0*/  STG.E.U16 desc[UR4][R6.64], R0 ;  /* 0x0000000006007986 */ /* 0x0001e4000c101504 */
.L_x_4051:
[----:B------:R-:W-:Y:S05]  /*05d0*/  BSYNC.RECONVERGENT B0 ;  /* 0x0000000000007941 */ /* 0x000fea0003800200 */
.L_x_4050:
        /* <DEDUP_REMOVED lines=10> */
[----:B------:R-:W-:-:S04]  /*0680*/  @P0 F2FP.F16.F32.PACK_AB R4, RZ, R4 ;  /* 0x00000004ff04023e */ /* 0x000fc800000000ff */
[----:B------:R-:W-:-:S05]  /*0690*/  @!P0 PRMT R4, R5, 0x7610, R4 ;  /* 0x0000761005048816 */ /* 0x000fca0000000004 */
[----:B------:R-:W-:Y:S01]  /*06a0*/  STG.E.U16 desc[UR4][R2.64], R4 ;  /* 0x0000000402007986 */ /* 0x000fe2000c101504 */
[----:B------:R-:W-:Y:S05]  /*06b0*/  EXIT ;  /* 0x000000000000794d */ /* 0x000fea0003800000 */
.L_x_4052:
        /* <DEDUP_REMOVED lines=12> */
.L_x_11342:


//--------------------- .text._ZN43_GLOBAL__N__9ae7fba5_10_SoftMax_cu_9f978f6320softmax_warp_forwardIN3c104HalfES2_fLi3ELb0ELb0EEEvPT0_PKT_iiiPKbib --------------------------
	.section	.text._ZN43_GLOBAL__N__9ae7fba5_10_SoftMax_cu_9f978f6320softmax_warp_forwardIN3c104HalfES2_fLi3ELb0ELb0EEEvPT0_PKT_iiiPKbib,"ax",@progbits
	.align	128
.text._ZN43_GLOBAL__N__9ae7fba5_10_SoftMax_cu_9f978f6320softmax_warp_forwardIN3c104HalfES2_fLi3ELb0ELb0EEEvPT0_PKT_iiiPKbib:
        .type           _ZN43_GLOBAL__N__9ae7fba5_10_SoftMax_cu_9f978f6320softmax_warp_forwardIN3c104HalfES2_fLi3ELb0ELb0EEEvPT0_PKT_iiiPKbib,@function
        .size           _ZN43_GLOBAL__N__9ae7fba5_10_SoftMax_cu_9f978f6320softmax_warp_forwardIN3c104HalfES2_fLi3ELb0ELb0EEEvPT0_PKT_iiiPKbib,(.L_x_11343 - _ZN43_GLOBAL__N__9ae7fba5_10_SoftMax_cu_9f978f6320softmax_warp_forwardIN3c104HalfES2_fLi3ELb0ELb0EEEvPT0_PKT_iiiPKbib)
        .other          _ZN43_GLOBAL__N__9ae7fba5_10_SoftMax_cu_9f978f6320softmax_warp_forwardIN3c104HalfES2_fLi3ELb0ELb0EEEvPT0_PKT_iiiPKbib,@"STO_CUDA_ENTRY STV_DEFAULT"
_ZN43_GLOBAL__N__9ae7fba5_10_SoftMax_cu_9f978f6320softmax_warp_forwardIN3c104HalfES2_fLi3ELb0ELb0EEEvPT0_PKT_iiiPKbib:
        /* <DEDUP_REMOVED lines=80> */
[----:B------:R-:W-:Y:S02]  /*0500*/  @P0 F2FP.F16.F32.PACK_AB R0, RZ, R5 ;  /* 0x00000005ff00023e */ /* 0x000fe400000000ff */
[----:B------:R-:W-:-:S05]  /*0510*/  LEA.HI.X R5, R2, UR7, R3, 0x1, P2 ;  /* 0x0000000702057c11 */ /* 0x000fca00090f0c03 */
[----:B------:R1:W-:Y:S02]  /*0520*/  STG.E.U16 desc[UR4][R4.64], R0 ;  /* 0x0000000004007986 */ /* 0x0003e4000c101504 */
.L_x_4054:
[----:B------:R-:W-:Y:S05]  /*0530*/  BSYNC.RECONVERGENT B0 ;  /* 0x0000000000007941 */ /* 0x000fea0003800200 */
.L_x_4053:
        /* <DEDUP_REMOVED lines=10> */
[----:B------:R-:W-:-:S04]  /*05e0*/  @P0 F2FP.F16.F32.PACK_AB R0, RZ, R0 ;  /* 0x00000000ff00023e */ /* 0x000fc800000000ff */
[----:B------:R-:W-:-:S05]  /*05f0*/  @!P0 PRMT R0, R5, 0x7610, R0 ;  /* 0x0000761005008816 */ /* 0x000fca0000000000 */
[----:B------:R-:W-:Y:S01]  /*0600*/  STG.E.U16 desc[UR4][R2.64], R0 ;  /* 0x0000000002007986 */ /* 0x000fe2000c101504 */
[----:B------:R-:W-:Y:S05]  /*0610*/  EXIT ;  /* 0x000000000000794d */ /* 0x000fea0003800000 */
.L_x_4055:
        /* <DEDUP_REMOVED lines=14> */
.L_x_11343:


//--------------------- .text._ZN43_GLOBAL__N__9ae7fba5_10_SoftMax_cu_9f978f6320softmax_warp_forwardIN3c104HalfES2_fLi2ELb0ELb0EEEvPT0_PKT_iiiPKbib --------------------------
	.section	.text._ZN43_GLOBAL__N__9ae7fba5_10_SoftMax_cu_9f978f6320softmax_warp_forwardIN3c104HalfES2_fLi2ELb0ELb0EEEvPT0_PKT_iiiPKbib,"ax",@progbits
	.align	128
.text._ZN43_GLOBAL__N__9ae7fba5_10_SoftMax_cu_9f978f6320softmax_warp_forwardIN3c104HalfES2_fLi2ELb0ELb0EEEvPT0_PKT_iiiPKbib:
        .type           _ZN43_GLOBAL__N__9ae7fba5_10_SoftMax_cu_9f978f6320softmax_warp_forwardIN3c104HalfES2_fLi2ELb0ELb0EEEvPT0_PKT_iiiPKbib,@function
        .size           _ZN43_GLOBAL__N__9ae7fba5_10_SoftMax_cu_9f978f6320softmax_warp_forwardIN3c104HalfES2_fLi2ELb0ELb0EEEvPT0_PKT_iiiPKbib,(.L_x_11344 - _ZN43_GLOBAL__N__9ae7fba5_10_SoftMax_cu_9f978f6320softmax_warp_forwardIN3c104HalfES2_fLi2ELb0ELb0EEEvPT0_PKT_iiiPKbib)
        .other          _ZN43_GLOBAL__N__9ae7fba5_10_SoftMax_cu_9f978f6320softmax_warp_forwardIN3c104HalfES2_fLi2ELb0ELb0EEEvPT0_PKT_iiiPKbib,@"STO_CUDA_ENTRY STV_DEFAULT"
_ZN43_GLOBAL__N__9ae7fba5_10_SoftMax_cu_9f978f6320softmax_warp_forwardIN3c104HalfES2_fLi2ELb0ELb0EEEvPT0_PKT_iiiPKbib:
        /* <DEDUP_REMOVED lines=73> */
.L_x_4057:
[----:B------:R-:W-:Y:S05]  /*0490*/  BSYNC.RECONVERGENT B0 ;  /* 0x0000000000007941 */ /* 0x000fea0003800200 */
.L_x_4056:
        /* <DEDUP_REMOVED lines=14> */
.L_x_4058:
        /* <DEDUP_REMOVED lines=16> */
.L_x_11344:


//--------------------- .text._ZN43_GLOBAL__N__9ae7fba5_10_SoftMax_cu_9f978f6320softmax_warp_forwardIN3c104HalfES2_fLi1ELb0ELb0EEEvPT0_PKT_iiiPKbib --------------------------
	.section	.text._ZN43_GLOBAL__N__9ae7fba5_10_SoftMax_cu_9f978f6320softmax_warp_forwardIN3c104HalfES2_fLi1ELb0ELb0EEEvPT0_PKT_iiiPKbib,"ax",@progbits
	.align	128
.text._ZN43_GLOBAL__N__9ae7fba5_10_SoftMax_cu_9f978f6320softmax_warp_forwardIN3c104HalfES2_fLi1ELb0ELb0EEEvPT0_PKT_iiiPKbib:
        .type           _ZN43_GLOBAL__N__9ae7fba5_10_SoftMax_cu_9f978f6320softmax_warp_forwardIN3c104HalfES2_fLi1ELb0ELb0EEEvPT0_PKT_iiiPKbib,@function
        .size           _ZN43_GLOBAL__N__9ae7fba5_10_SoftMax_cu_9f978f6320softmax_warp_forwardIN3c104HalfES2_fLi1ELb0ELb0EEEvPT0_PKT_iiiPKbib,(.L_x_11345 - _ZN43_GLOBAL__N__9ae7fba5_10_SoftMax_cu_9f978f6320softmax_warp_forwardIN3c104HalfES2_fLi1ELb0ELb0EEEvPT0_PKT_iiiPKbib)
        .other          _ZN43_GLOBAL__N__9ae7fba5_10_SoftMax_cu_9f978f6320softmax_warp_forwardIN3c104HalfES2_fLi1ELb0ELb0EEEvPT0_PKT_iiiPKbib,@"STO_CUDA_ENTRY STV_DEFAULT"
_ZN43_GLOBAL__N__9ae7fba5_10_SoftMax_cu_9f978f6320softmax_warp_forwardIN3c104HalfES2_fLi1ELb0ELb0EEEvPT0_PKT_iiiPKbib:
        /* <DEDUP_REMOVED lines=60> */
[----:B------:R-:W-:Y:S02]  /*03c0*/  @P0 F2FP.F16.F32.PACK_AB R2, RZ, R5 ;  /* 0x00000005ff02023e */ /* 0x000fe400000000ff */
[----:B------:R-:W-:-:S05]  /*03d0*/  LEA.HI.X R5, R3, UR7, R0, 0x1, P2 ;  /* 0x0000000703057c11 */ /* 0x000fca00090f0c00 */
[----:B------:R1:W-:Y:S02]  /*03e0*/  STG.E.U16 desc[UR4][R4.64], R2 ;  /* 0x0000000204007986 */ /* 0x0003e4000c101504 */
.L_x_4060:
[----:B------:R-:W-:Y:S05]  /*03f0*/  BSYNC.RECONVERGENT B0 ;  /* 0x0000000000007941 */ /* 0x000fea0003800200 */
.L_x_4059:
        /* <DEDUP_REMOVED lines=8> */
[----:B------:R-:W-:Y:S02]  /*0480*/  @P0 F2FP.F16.F32.PACK_AB R4, RZ, R2 ;  /* 0x00000002ff04023e */ /* 0x000fe400000000ff */
[----:B--2---:R-:W-:Y:S02]  /*0490*/  LEA R2, P1, R3, UR6, 0x1 ;  /* 0x0000000603027c11 */ /* 0x004fe4000f8208ff */
[----:B------:R-:W-:Y:S02]  /*04a0*/  @!P0 PRMT R4, R5, 0x7610, R4 ;  /* 0x0000761005048816 */ /* 0x000fe40000000004 */
[----:B------:R-:W-:-:S05]  /*04b0*/  LEA.HI.X R3, R3, UR7, R0, 0x1, P1 ;  /* 0x0000000703037c11 */ /* 0x000fca00088f0c00 */
[----:B------:R-:W-:Y:S01]  /*04c0*/  STG.E.U16 desc[UR4][R2.64], R4 ;  /* 0x0000000402007986 */ /* 0x000fe2000c101504 */
[----:B------:R-:W-:Y:S05]  /*04d0*/  EXIT ;  /* 0x000000000000794d */ /* 0x000fea0003800000 */
.L_x_4061:
        /* <DEDUP_REMOVED lines=10> */
.L_x_11345:


//--------------------- .text._ZN43_GLOBAL__N__9ae7fba5_10_SoftMax_cu_9f978f6320softmax_warp_forwardIN3c104HalfES2_fLi0ELb0ELb0EEEvPT0_PKT_iiiPKbib --------------------------
	.section	.text._ZN43_GLOBAL__N__9ae7fba5_10_SoftMax_cu_9f978f6320softmax_warp_forwardIN3c104HalfES2_fLi0ELb0ELb0EEEvPT0_PKT_iiiPKbib,"ax",@progbits
	.align	128
.text._ZN43_GLOBAL__N__9ae7fba5_10_SoftMax_cu_9f978f6320softmax_warp_forwardIN3c104HalfES2_fLi0ELb0ELb0EEEvPT0_PKT_iiiPKbib:
        .type           _ZN43_GLOBAL__N__9ae7fba5_10_SoftMax_cu_9f978f6320softmax_warp_forwardIN3c104HalfES2_fLi0ELb0ELb0EEEvPT0_PKT_iiiPKbib,@function
        .size           _ZN43_GLOBAL__N__9ae7fba5_10_SoftMax_cu_9f978f6320softmax_warp_forwardIN3c104HalfES2_fLi0ELb0ELb0EEEvPT0_PKT_iiiPKbib,(.L_x_11346 - _ZN43_GLOBAL__N__9ae7fba5_10_SoftMax_cu_9f978f6320softmax_warp_forwardIN3c104HalfES2_fLi0ELb0ELb0EEEvPT0_PKT_iiiPKbib)
        .other          _ZN43_GLOBAL__N__9ae7fba5_10_SoftMax_cu_9f978f6320softmax_warp_forwardIN3c104HalfES2_fLi0ELb0ELb0EEEvPT0_PKT_iiiPKbib,@"STO_CUDA_ENTRY STV_DEFAULT"
_ZN43_GLOBAL__N__9ae7fba5_10_SoftMax_cu_9f978f6320softmax_warp_forwardIN3c104HalfES2_fLi0ELb0ELb0EEEvPT0_PKT_iiiPKbib:
        /* <DEDUP_REMOVED lines=49> */
[----:B------:R-:W-:Y:S02]  /*0310*/  @P1 F2FP.F16.F32.PACK_AB R6, RZ, R5 ;  /* 0x00000005ff06123e */ /* 0x000fe400000000ff */
[----:B------:R-:W-:-:S05]  /*0320*/  LEA.HI.X R5, R3, UR7, R0, 0x1, P2 ;  /* 0x0000000703057c11 */ /* 0x000fca00090f0c00 */
[----:B------:R0:W-:Y:S02]  /*0330*/  STG.E.U16 desc[UR4][R4.64], R6 ;  /* 0x0000000604007986 */ /* 0x0001e4000c101504 */
.L_x_4063:
[----:B------:R-:W-:Y:S05]  /*0340*/  BSYNC.RECONVERGENT B0 ;  /* 0x0000000000007941 */ /* 0x000fea0003800200 */
.L_x_4062:
        /* <DEDUP_REMOVED lines=9> */
[----:B------:R-:W-:Y:S02]  /*03e0*/  @P0 F2FP.F16.F32.PACK_AB R5, RZ, R2 ;  /* 0x00000002ff05023e */ /* 0x000fe400000000ff */
[C---:B-1----:R-:W-:Y:S02]  /*03f0*/  LEA R2, P1, R3.reuse, UR6, 0x1 ;  /* 0x0000000603027c11 */ /* 0x042fe4000f8208ff */
[----:B------:R-:W-:Y:S02]  /*0400*/  @!P0 PRMT R5, R6, 0x7610, R5 ;  /* 0x0000761006058816 */ /* 0x000fe40000000005 */
[----:B------:R-:W-:-:S05]  /*0410*/  LEA.HI.X R3, R3, UR7, R0, 0x1, P1 ;  /* 0x0000000703037c11 */ /* 0x000fca00088f0c00 */
[----:B------:R-:W-:Y:S01]  /*0420*/  STG.E.U16 desc[UR4][R2.64], R5 ;  /* 0x0000000502007986 */ /* 0x000fe2000c101504 */
[----:B------:R-:W-:Y:S05]  /*0430*/  EXIT ;  /* 0x000000000000794d */ /* 0x000fea0003800000 */
.L_x_4064:
        /* <DEDUP_REMOVED lines=12> */
.L_x_11346:


//--------------------- .text._ZN43_GLOBAL__N__9ae7fba5_10_SoftMax_cu_9f978f6320softmax_warp_forwardIfffLi11ELb0ELb0EEEvPT0_PKT_iiiPKbib --------------------------
	.section	.text._ZN43_GLOBAL__N__9ae7fba5_10_SoftMax_cu_9f978f6320softmax_warp_forwardIfffLi11ELb0ELb0EEEvPT0_PKT_iiiPKbib,"ax",@progbits
	.align	128
.text._ZN43_GLOBAL__N__9ae7fba5_10_SoftMax_cu_9f978f6320softmax_warp_forwardIfffLi11ELb0ELb0EEEvPT0_PKT_iiiPKbib:
        .type           _ZN43_GLOBAL__N__9ae7fba5_10_SoftMax_cu_9f978f6320softmax_warp_forwardIfffLi11ELb0ELb0EEEvPT0_PKT_iiiPKbib,@function
        .size           _ZN43_GLOBAL__N__9ae7fba5_10_SoftMax_cu_9f978f6320softmax_warp_forwardIfffLi11ELb0ELb0EEEvPT0_PKT_iiiPKbib,(.L_x_11347 - _ZN43_GLOBAL__N__9ae7fba5_10_SoftMax_cu_9f978f6320softmax_warp_forwardIfffLi11ELb0ELb0EEEvPT0_PKT_iiiPKbib)
        .other          _ZN43_GLOBAL__N__9ae7fba5_10_SoftMax_cu_9f978f6320softmax_warp_forwardIfffLi11ELb0ELb0EEEvPT0_PKT_iiiPKbib,@"STO_CUDA_ENTRY STV_DEFAULT"
_ZN43_GLOBAL__N__9ae7fba5_10_SoftMax_cu_9f978f6320softmax_warp_forwardIfffLi11ELb0ELb0EEEvPT0_PKT_iiiPKbib:
        /* <DEDUP_REMOVED lines=8> */
[----:B------:R-:W-:Y:S01]  /*0080*/  IMAD.MOV.U32 R97, RZ, RZ, -0x800000 ;  /* 0xff800000ff617424 */ /* 0x000fe200078e00ff */
[----:B------:R-:W-:-:S02]  /*0090*/  MOV R100, 0xff800000 ;  /* 0xff80000000647802 */ /* 0x000fc40000000f00 */
[----:B------:R-:W-:Y:S01]  /*00a0*/  MOV R89, 0xff800000 ;  /* 0xff80000000597802 */ /* 0x000fe20000000f00 */
[----:B0-----:R-:W-:Y:S01]  /*00b0*/  IMAD R0, R0, UR4, R3 ;  /* 0x0000000400007c24 */ /* 0x001fe2000f8e0203 */
[----:B------:R-:W0:Y:S01]  /*00c0*/  LDCU.64 UR4, c[0x0][0x358] ;  /* 0x00006b00ff0477ac */ /* 0x000e220008000a00 */
[C---:B--2---:R-:W-:Y:S01]  /*00d0*/  ISETP.GE.AND P0, PT, R43.reuse, UR8, PT ;  /* 0x000000082b007c0c */ /* 0x044fe2000bf06270 */
[C---:B------:R-:W-:Y:S02]  /*00e0*/  VIADD R110, R43.reuse, 0x40 ;  /* 0x000000402b6e7836 */ /* 0x040fe40000000000 */
[C---:B---3--:R-:W-:Y:S01]  /*00f0*/  IADD3 R3, PT, PT, -R0.reuse, UR6, RZ ;  /* 0x0000000600037c10 */ /* 0x048fe2000fffe1ff */
[----:B------:R-:W-:Y:S01]  /*0100*/  IMAD R5, R0, UR7, R43 ;  /* 0x0000000700057c24 */ /* 0x000fe2000f8e022b */
[----:B------:R-:W-:Y:S01]  /*0110*/  P2R R2, PR, RZ, 0x1 ;  /* 0x00000001ff027803 */ /* 0x000fe20000000000 */
[----:B------:R-:W-:Y:S01]  /*0120*/  VIADD R109, R43, 0x20 ;  /* 0x000000202b6d7836 */ /* 0x000fe20000000000 */
[----:B------:R-:W-:Y:S01]  /*0130*/  ISETP.LT.OR P2, PT, R3, 0x1, P0 ;  /* 0x000000010300780c */ /* 0x000fe20000741670 */
[----:B------:R-:W-:Y:S01]  /*0140*/  VIADD R112, R43, 0x80 ;  /* 0x000000802b707836 */ /* 0x000fe20000000000 */
[----:B------:R-:W-:Y:S01]  /*0150*/  ISETP.GE.AND P0, PT, R110, UR8, PT ;  /* 0x000000086e007c0c */ /* 0x000fe2000bf06270 */
[----:B-1----:R-:W-:Y:S01]  /*0160*/  IMAD.WIDE R44, R5, 0x4, R44 ;  /* 0x00000004052c7825 */ /* 0x002fe200078e022c */
[----:B------:R-:W-:-:S02]  /*0170*/  ISETP.GE.AND P1, PT, R109, UR8, PT ;  /* 0x000000086d007c0c */ /* 0x000fc4000bf26270 */
[----:B------:R-:W-:Y:S01]  /*0180*/  P2R R0, PR, RZ, 0x1 ;  /* 0x00000001ff007803 */ /* 0x000fe20000000000 */
[----:B------:R-:W-:Y:S01]  /*0190*/  VIADD R111, R43, 0x60 ;  /* 0x000000602b6f7836 */ /* 0x000fe20000000000 */
[C---:B------:R-:W-:Y:S02]  /*01a0*/  ISETP.LT.OR P0, PT, R3.reuse, 0x1, P0 ;  /* 0x000000010300780c */ /* 0x040fe40000701670 */
[----:B------:R-:W-:Y:S02]  /*01b0*/  P2R R2, PR, RZ, 0x2 ;  /* 0x00000002ff027803 */ /* 0x000fe40000000000 */
[----:B------:R-:W-:Y:S01]  /*01c0*/  ISETP.LT.OR P1, PT, R3, 0x1, P1 ;  /* 0x000000010300780c */ /* 0x000fe20000f21670 */
[----:B------:R-:W-:Y:S01]  /*01d0*/  IMAD.MOV.U32 R94, RZ, RZ, -0x800000 ;  /* 0xff800000ff5e7424 */ /* 0x000fe200078e00ff */
[----:B------:R-:W-:Y:S01]  /*01e0*/  ISETP.GE.AND P3, PT, R112, UR8, PT ;  /* 0x0000000870007c0c */ /* 0x000fe2000bf66270 */
[----:B0-----:R-:W2:Y:S01]  /*01f0*/  @!P2 LDG.E R100, desc[UR4][R44.64] ;  /* 0x000000042c64a981 */ /* 0x001ea2000c1e1900 */
[----:B------:R-:W-:-:S05]  /*0200*/  ISETP.GE.AND P4, PT, R111, UR8, PT ;  /* 0x000000086f007c0c */ /* 0x000fca000bf86270 */
[----:B------:R-:W3:Y:S01]  /*0210*/  @!P0 LDG.E R97, desc[UR4][R44.64+0x100] ;  /* 0x000100042c618981 */ /* 0x000ee2000c1e1900 */
[----:B------:R-:W-:Y:S02]  /*0220*/  ISETP.LT.OR P0, PT, R3, 0x1, P3 ;  /* 0x000000010300780c */ /* 0x000fe40001f01670 */
[----:B------:R-:W-:Y:S01]  /*0230*/  IADD3 R29, PT, PT, R43, 0xa0, RZ ;  /* 0x000000a02b1d7810 */ /* 0x000fe20007ffe0ff */
[----:B------:R-:W2:Y:S01]  /*0240*/  @!P1 LDG.E R89, desc[UR4][R44.64+0x80] ;  /* 0x000080042c599981 */ /* 0x000ea2000c1e1900 */
[----:B------:R-:W-:Y:S02]  /*0250*/  ISETP.LT.OR P1, PT, R3, 0x1, P4 ;  /* 0x000000010300780c */ /* 0x000fe40002721670 */
[----:B------:R-:W-:Y:S01]  /*0260*/  ISETP.GE.AND P2, PT, R29, UR8, PT ;  /* 0x000000081d007c0c */ /* 0x000fe2000bf46270 */
[----:B------:R-:W-:-:S06]  /*0270*/  IMAD.MOV.U32 R95, RZ, RZ, -0x800000 ;  /* 0xff800000ff5f7424 */ /* 0x000fcc00078e00ff */
[----:B------:R-:W4:Y:S01]  /*0280*/  @!P0 LDG.E R94, desc[UR4][R44.64+0x200] ;  /* 0x000200042c5e8981 */ /* 0x000f22000c1e1900 */
[----:B------:R-:W-:Y:S01]  /*0290*/  ISETP.LT.OR P0, PT, R3, 0x1, P2 ;  /* 0x000000010300780c */ /* 0x000fe20001701670 */
[----:B------:R-:W-:Y:S01]  /*02a0*/  IMAD.MOV.U32 R93, RZ, RZ, -0x800000 ;  /* 0xff800000ff5d7424 */ /* 0x000fe200078e00ff */
[C---:B------:R-:W-:Y:S01]  /*02b0*/  IADD3 R30, PT, PT, R43.reuse, 0xc0, RZ ;  /* 0x000000c02b1e7810 */ /* 0x040fe20007ffe0ff */
[----:B------:R-:W5:Y:S03]  /*02c0*/  @!P1 LDG.E R95, desc[UR4][R44.64+0x180] ;  /* 0x000180042c5f9981 */ /* 0x000f66000c1e1900 */
[----:B------:R-:W-:Y:S01]  /*02d0*/  ISETP.GE.AND P1, PT, R30, UR8, PT ;  /* 0x000000081e007c0c */ /* 0x000fe2000bf26270 */
[----:B------:R-:W-:-:S06]  /*02e0*/  VIADD R31, R43, 0xe0 ;  /* 0x000000e02b1f7836 */ /* 0x000fcc0000000000 */
[----:B------:R-:W4:Y:S01]  /*02f0*/  @!P0 LDG.E R93, desc[UR4][R44.64+0x280] ;  /* 0x000280042c5d8981 */ /* 0x000f22000c1e1900 */
[----:B------:R-:W-:Y:S01]  /*0300*/  ISETP.LT.OR P0, PT, R3, 0x1, P1 ;  /* 0x000000010300780c */ /* 0x000fe20000f01670 */
[----:B------:R-:W-:Y:S01]  /*0310*/  IMAD.MOV.U32 R87, RZ, RZ, -0x800000 ;  /* 0xff800000ff577424 */ /* 0x000fe200078e00ff */
[----:B------:R-:W-:Y:S02]  /*0320*/  P2R R0, PR, RZ, 0x10 ;  /* 0x00000010ff007803 */ /* 0x000fe40000000000 */
[----:B------:R-:W-:Y:S02]  /*0330*/  P2R R0, PR, RZ, 0x8 ;  /* 0x00000008ff007803 */ /* 0x000fe40000000000 */
[----:B------:R-:W-:Y:S02]  /*0340*/  P2R R0, PR, RZ, 0x4 ;  /* 0x00000004ff007803 */ /* 0x000fe40000000000 */
[----:B------:R-:W-:Y:S02]  /*0350*/  P2R R0, PR, RZ, 0x2 ;  /* 0x00000002ff007803 */ /* 0x000fe40000000000 */
[----:B------:R-:W-:-:S03]  /*0360*/  ISETP.GE.AND P1, PT, R31, UR8, PT ;  /* 0x000000081f007c0c */ /* 0x000fc6000bf26270 */
[----:B------:R-:W4:Y:S01]  /*0370*/  @!P0 LDG.E R87, desc[UR4][R44.64+0x300] ;  /* 0x000300042c578981 */ /* 0x000f22000c1e1900 */
[----:B------:R-:W-:Y:S01]  /*0380*/  ISETP.LT.OR P0, PT, R3, 0x1, P1 ;  /* 0x000000010300780c */ /* 0x000fe20000f01670 */
[----:B------:R-:W-:Y:S01]  /*0390*/  VIADD R32, R43, 0x100 ;  /* 0x000001002b207836 */ /* 0x000fe20000000000 */
[----:B------:R-:W-:Y:S02]  /*03a0*/  MOV R85, 0xff800000 ;  /* 0xff80000000557802 */ /* 0x000fe40000000f00 */
[----:B------:R-:W-:Y:S02]  /*03b0*/  P2R R0, PR, RZ, 0x2 ;  /* 0x00000002ff007803 */ /* 0x000fe40000000000 */
[----:B------:R-:W-:-:S07]  /*03c0*/  ISETP.GE.AND P1, PT, R32, UR8, PT ;  /* 0x0000000820007c0c */ /* 0x000fce000bf26270 */
[----:B------:R-:W4:Y:S01]  /*03d0*/  @!P0 LDG.E R85, desc[UR4][R44.64+0x380] ;  /* 0x000380042c558981 */ /* 0x000f22000c1e1900 */
[----:B------:R-:W-:Y:S01]  /*03e0*/  ISETP.LT.OR P0, PT, R3, 0x1, P1 ;  /* 0x000000010300780c */ /* 0x000fe20000f01670 */
[----:B------:R-:W-:Y:S01]  /*03f0*/  IMAD.MOV.U32 R46, RZ, RZ, -0x800000 ;  /* 0xff800000ff2e7424 */ /* 0x000fe200078e00ff */
[----:B------:R-:W-:Y:S02]  /*0400*/  IADD3 R33, PT, PT, R43, 0x120, RZ ;  /* 0x000001202b217810 */ /* 0x000fe40007ffe0ff */
[----:B------:R-:W-:Y:S02]  /*0410*/  P2R R0, PR, RZ, 0x2 ;  /* 0x00000002ff007803 */ /* 0x000fe40000000000 */
[----:B------:R-:W-:Y:S01]  /*0420*/  ISETP.GE.AND P1, PT, R33, UR8, PT ;  /* 0x0000000821007c0c */ /* 0x000fe2000bf26270 */
[----:B------:R-:W-:-:S06]  /*0430*/  VIADD R34, R43, 0x140 ;  /* 0x000001402b227836 */ /* 0x000fcc0000000000 */
[----:B------:R-:W4:Y:S01]  /*0440*/  @!P0 LDG.E R46, desc[UR4][R44.64+0x400] ;  /* 0x000400042c2e8981 */ /* 0x000f22000c1e1900 */
[----:B------:R-:W-:Y:S01]  /*0450*/  ISETP.LT.OR P0, PT, R3, 0x1, P1 ;  /* 0x000000010300780c */ /* 0x000fe20000f01670 */
[----:B------:R-:W-:Y:S01]  /*0460*/  IMAD.MOV.U32 R47, RZ, RZ, -0x800000 ;  /* 0xff800000ff2f7424 */ /* 0x000fe200078e00ff */
[----:B------:R-:W-:Y:S02]  /*0470*/  P2R R0, PR, RZ, 0x2 ;  /* 0x00000002ff007803 */ /* 0x000fe40000000000 */
[----:B------:R-:W-:Y:S01]  /*0480*/  ISETP.GE.AND P1, PT, R34, UR8, PT ;  /* 0x0000000822007c0c */ /* 0x000fe2000bf26270 */
[----:B------:R-:W-:-:S08]  /*0490*/  VIADD R35, R43, 0x160 ;  /* 0x000001602b237836 */ /* 0x000fd00000000000 */
[----:B------:R-:W4:Y:S01]  /*04a0*/  @!P0 LDG.E R47, desc[UR4][R44.64+0x480] ;  /* 0x000480042c2f8981 */ /* 0x000f22000c1e1900 */
[----:B------:R-:W-:Y:S02]  /*04b0*/  ISETP.LT.OR P0, PT, R3, 0x1, P1 ;  /* 0x000000010300780c */ /* 0x000fe40000f01670 */
[----:B------:R-:W-:Y:S02]  /*04c0*/  MOV R48, 0xff800000 ;  /* 0xff80000000307802 */ /* 0x000fe40000000f00 */
[----:B------:R-:W-:Y:S02]  /*04d0*/  P2R R0, PR, RZ, 0x2 ;  /* 0x00000002ff007803 */ /* 0x000fe40000000000 */
[----:B------:R-:W-:-:S07]  /*04e0*/  ISETP.GE.AND P1, PT, R35, UR8, PT ;  /* 0x0000000823007c0c */ /* 0x000fce000bf26270 */
[----:B------:R-:W4:Y:S01]  /*04f0*/  @!P0 LDG.E R48, desc[UR4][R44.64+0x500] ;  /* 0x000500042c308981 */ /* 0x000f22000c1e1900 */
[----:B------:R-:W-:Y:S01]  /*0500*/  ISETP.LT.OR P0, PT, R3, 0x1, P1 ;  /* 0x000000010300780c */ /* 0x000fe20000f01670 */
[----:B------:R-:W-:Y:S01]  /*0510*/  IMAD.MOV.U32 R49, RZ, RZ, -0x800000 ;  /* 0xff800000ff317424 */ /* 0x000fe200078e00ff */
[C---:B------:R-:W-:Y:S02]  /*0520*/  IADD3 R36, PT, PT, R43.reuse, 0x180, RZ ;  /* 0x000001802b247810 */ /* 0x040fe40007ffe0ff */
        /* <DEDUP_REMOVED lines=79> */
[----:B------:R-:W-:-:S09]  /*0a20*/  ISETP.GE.AND P1, PT, R28, UR8, PT ;  /* 0x000000081c007c0c */ /* 0x000fd2000bf26270 */
[----:B------:R-:W4:Y:S01]  /*0a30*/  @!P0 LDG.E R62, desc[UR4][R44.64+0xc00] ;  /* 0x000c00042c3e8981 */ /* 0x000f22000c1e1900 */
[----:B------:R-:W-:Y:S02]  /*0a40*/  ISETP.LT.OR P0, PT, R3, 0x1, P1 ;  /* 0x000000010300780c */ /* 0x000fe40000f01670 */
[----:B------:R-:W-:Y:S02]  /*0a50*/  MOV R63, 0xff800000 ;  /* 0xff800000003f7802 */ /* 0x000fe40000000f00 */
[----:B------:R-:W-:Y:S01]  /*0a60*/  P2R R0, PR, RZ, 0x2 ;  /* 0x00000002ff007803 */ /* 0x000fe20000000000 */
[----:B------:R-:W-:-:S08]  /*0a70*/  VIADD R0, R43, 0x340 ;  /* 0x000003402b007836 */ /* 0x000fd00000000000 */
[----:B------:R-:W4:Y:S01]  /*0a80*/  @!P0 LDG.E R63, desc[UR4][R44.64+0xc80] ;  /* 0x000c80042c3f8981 */ /* 0x000f22000c1e1900 */
[----:B------:R-:W-:-:S04]  /*0a90*/  ISETP.GE.AND P0, PT, R0, UR8, PT ;  /* 0x0000000800007c0c */ /* 0x000fc8000bf06270 */
[----:B------:R-:W-:Y:S01]  /*0aa0*/  ISETP.LT.OR P1, PT, R3, 0x1, P0 ;  /* 0x000000010300780c */ /* 0x000fe20000721670 */
[----:B------:R-:W-:Y:S01]  /*0ab0*/  IMAD.MOV.U32 R64, RZ, RZ, -0x800000 ;  /* 0xff800000ff407424 */ /* 0x000fe200078e00ff */
[----:B------:R-:W-:-:S11]  /*0ac0*/  IADD3 R0, PT, PT, R43, 0x360, RZ ;  /* 0x000003602b007810 */ /* 0x000fd60007ffe0ff */
[----:B------:R-:W4:Y:S01]  /*0ad0*/  @!P1 LDG.E R64, desc[UR4][R44.64+0xd00] ;  /* 0x000d00042c409981 */ /* 0x000f22000c1e1900 */
[----:B------:R-:W-:-:S04]  /*0ae0*/  ISETP.GE.AND P1, PT, R0, UR8, PT ;  /* 0x0000000800007c0c */ /* 0x000fc8000bf26270 */
[----:B------:R-:W-:Y:S01]  /*0af0*/  ISETP.LT.OR P2, PT, R3, 0x1, P1 ;  /* 0x000000010300780c */ /* 0x000fe20000f41670 */
[----:B------:R-:W-:Y:S02]  /*0b00*/  IMAD.MOV.U32 R65, RZ, RZ, -0x800000 ;  /* 0xff800000ff417424 */ /* 0x000fe400078e00ff */
[----:B------:R-:W-:-:S10]  /*0b10*/  VIADD R0, R43, 0x380 ;  /* 0x000003802b007836 */ /* 0x000fd40000000000 */
[----:B------:R-:W4:Y:S01]  /*0b20*/  @!P2 LDG.E R65, desc[UR4][R44.64+0xd80] ;  /* 0x000d80042c41a981 */ /* 0x000f22000c1e1900 */
[----:B------:R-:W-:-:S04]  /*0b30*/  ISETP.GE.AND P2, PT, R0, UR8, PT ;  /* 0x0000000800007c0c */ /* 0x000fc8000bf46270 */
[----:B------:R-:W-:Y:S02]  /*0b40*/  ISETP.LT.OR P3, PT, R3, 0x1, P2 ;  /* 0x000000010300780c */ /* 0x000fe40001761670 */
[----:B------:R-:W-:Y:S01]  /*0b50*/  MOV R66, 0xff800000 ;  /* 0xff80000000427802 */ /* 0x000fe20000000f00 */
[----:B------:R-:W-:-:S10]  /*0b60*/  VIADD R0, R43, 0x3a0 ;  /* 0x000003a02b007836 */ /* 0x000fd40000000000 */
        /* <DEDUP_REMOVED lines=8> */
[----:B------:R-:W-:Y:S01]  /*0bf0*/  IMAD.MOV.U32 R68, RZ, RZ, -0x800000 ;  /* 0xff800000ff447424 */ /* 0x000fe200078e00ff */
[----:B------:R-:W-:-:S11]  /*0c00*/  IADD3 R0, PT, PT, R43, 0x3e0, RZ ;  /* 0x000003e02b007810 */ /* 0x000fd60007ffe0ff */
[----:B------:R-:W4:Y:S01]  /*0c10*/  @!P5 LDG.E R68, desc[UR4][R44.64+0xf00] ;  /* 0x000f00042c44d981 */ /* 0x000f22000c1e1900 */
[----:B------:R-:W-:-:S04]  /*0c20*/  ISETP.GE.AND P5, PT, R3, 0x1, PT ;  /* 0x000000010300780c */ /* 0x000fc80003fa6270 */
[----:B------:R-:W-:Y:S01]  /*0c30*/  ISETP.GE.OR P6, PT, R0, UR8, !P5 ;  /* 0x0000000800007c0c */ /* 0x000fe2000efc6670 */
[----:B------:R-:W-:Y:S02]  /*0c40*/  IMAD.MOV.U32 R69, RZ, RZ, -0x800000 ;  /* 0xff800000ff457424 */ /* 0x000fe400078e00ff */
[----:B------:R-:W-:Y:S02]  /*0c50*/  VIADD R0, R43, 0x400 ;  /* 0x000004002b007836 */ /* 0x000fe40000000000 */
[----:B------:R-:W-:-:S08]  /*0c60*/  IMAD.MOV.U32 R70, RZ, RZ, -0x800000 ;  /* 0xff800000ff467424 */ /* 0x000fd000078e00ff */
[----:B------:R-:W4:Y:S01]  /*0c70*/  @!P6 LDG.E R69, desc[UR4][R44.64+0xf80] ;  /* 0x000f80042c45e981 */ /* 0x000f22000c1e1900 */
[----:B------:R-:W-:Y:S02]  /*0c80*/  ISETP.GE.OR P6, PT, R0, UR8, !P5 ;  /* 0x0000000800007c0c */ /* 0x000fe4000efc6670 */
[----:B------:R-:W-:Y:S01]  /*0c90*/  IADD3 R0, PT, PT, R43, 0x420, RZ ;  /* 0x000004202b007810 */ /* 0x000fe20007ffe0ff */
[----:B------:R-:W-:-:S10]  /*0ca0*/  IMAD.MOV.U32 R71, RZ, RZ, -0x800000 ;  /* 0xff800000ff477424 */ /* 0x000fd400078e00ff */
[----:B------:R-:W4:Y:S01]  /*0cb0*/  @!P6 LDG.E R70, desc[UR4][R44.64+0x1000] ;  /* 0x001000042c46e981 */ /* 0x000f22000c1e1900 */
[----:B------:R-:W-:Y:S01]  /*0cc0*/  ISETP.GE.OR P6, PT, R0, UR8, !P5 ;  /* 0x0000000800007c0c */ /* 0x000fe2000efc6670 */
[----:B------:R-:W-:Y:S01]  /*0cd0*/  VIADD R0, R43, 0x440 ;  /* 0x000004402b007836 */ /* 0x000fe20000000000 */
[----:B------:R-:W-:-:S11]  /*0ce0*/  MOV R72, 0xff800000 ;  /* 0xff80000000487802 */ /* 0x000fd60000000f00 */
[----:B------:R-:W4:Y:S01]  /*0cf0*/  @!P6 LDG.E R71, desc[UR4][R44.64+0x1080] ;  /* 0x001080042c47e981 */ /* 0x000f22000c1e1900 */
[----:B------:R-:W-:Y:S01]  /*0d00*/  ISETP.GE.OR P6, PT, R0, UR8, !P5 ;  /* 0x0000000800007c0c */ /* 0x000fe2000efc6670 */
[----:B------:R-:W-:Y:S02]  /*0d10*/  VIADD R0, R43, 0x460 ;  /* 0x000004602b007836 */ /* 0x000fe40000000000 */
[----:B------:R-:W-:-:S10]  /*0d20*/  IMAD.MOV.U32 R73, RZ, RZ, -0x800000 ;  /* 0xff800000ff497424 */ /* 0x000fd400078e00ff */
        /* <DEDUP_REMOVED lines=30> */
[C---:B------:R-:W-:Y:S01]  /*0f10*/  VIADD R0, R43.reuse, 0x560 ;  /* 0x000005602b007836 */ /* 0x040fe20000000000 */
[----:B------:R-:W-:Y:S01]  /*0f20*/  MOV R81, 0xff800000 ;  /* 0xff80000000517802 */ /* 0x000fe20000000f00 */
[----:B------:R-:W-:-:S10]  /*0f30*/  VIADD R6, R43, 0x580 ;  /* 0x000005802b067836 */ /* 0x000fd40000000000 */
[----:B------:R-:W4:Y:S01]  /*0f40*/  @!P6 LDG.E R80, desc[UR4][R44.64+0x1500] ;  /* 0x001500042c50e981 */ /* 0x000f22000c1e1900 */
[----:B------:R-:W-:Y:S01]  /*0f50*/  ISETP.GE.OR P6, PT, R0, UR8, !P5 ;  /* 0x0000000800007c0c */ /* 0x000fe2000efc6670 */
[----:B------:R-:W-:Y:S01]  /*0f60*/  IMAD.MOV.U32 R82, RZ, RZ, -0x800000 ;  /* 0xff800000ff527424 */ /* 0x000fe200078e00ff */
[----:B------:R-:W-:-:S11]  /*0f70*/  IADD3 R7, PT, PT, R43, 0x5a0, RZ ;  /* 0x000005a02b077810 */ /* 0x000fd60007ffe0ff */
[----:B------:R-:W4:Y:S01]  /*0f80*/  @!P6 LDG.E R81, desc[UR4][R44.64+0x1580] ;  /* 0x001580042c51e981 */ /* 0x000f22000c1e1900 */
[----:B------:R-:W-:Y:S01]  /*0f90*/  ISETP.GE.OR P6, PT, R6, UR8, !P5 ;  /* 0x0000000806007c0c */ /* 0x000fe2000efc6670 */
[----:B------:R-:W-:Y:S02]  /*0fa0*/  IMAD.MOV.U32 R83, RZ, RZ, -0x800000 ;  /* 0xff800000ff537424 */ /* 0x000fe400078e00ff */
[----:B------:R-:W-:-:S10]  /*0fb0*/  VIADD R8, R43, 0x5c0 ;  /* 0x000005c02b087836 */ /* 0x000fd40000000000 */
[----:B------:R-:W4:Y:S01]  /*0fc0*/  @!P6 LDG.E R82, desc[UR4][R44.64+0x1600] ;  /* 0x001600042c52e981 */ /* 0x000f22000c1e1900 */
[----:B------:R-:W-:Y:S02]  /*0fd0*/  ISETP.GE.OR P6, PT, R7, UR8, !P5 ;  /* 0x0000000807007c0c */ /* 0x000fe4000efc6670 */
        /* <DEDUP_REMOVED lines=8> */
[----:B------:R-:W-:Y:S01]  /*1060*/  IMAD.MOV.U32 R86, RZ, RZ, -0x800000 ;  /* 0xff800000ff567424 */ /* 0x000fe200078e00ff */
[----:B------:R-:W0:Y:S11]  /*1070*/  S2R R0, SR_TID.X ;  /* 0x0000000000007919 */ /* 0x000e360000002100 */
[----:B------:R-:W4:Y:S01]  /*1080*/  @!P6 LDG.E R124, desc[UR4][R44.64+0x1780] ;  /* 0x001780042c7ce981 */ /* 0x000f22000c1e1900 */
[----:B------:R-:W-:Y:S01]  /*1090*/  ISETP.GE.OR P6, PT, R10, UR8, !P5 ;  /* 0x000000080a007c0c */ /* 0x000fe2000efc6670 */
[C---:B------:R-:W-:Y:S01]  /*10a0*/  VIADD R11, R43.reuse, 0x620 ;  /* 0x000006202b0b7836 */ /* 0x040fe20000000000 */
[----:B------:R-:W-:Y:S01]  /*10b0*/  MOV R122, 0xff800000 ;  /* 0xff800000007a7802 */ /* 0x000fe20000000f00 */
[----:B------:R-:W-:-:S10]  /*10c0*/  VIADD R12, R43, 0x640 ;  /* 0x000006402b0c7836 */ /* 0x000fd40000000000 */
[----:B------:R-:W4:Y:S01]  /*10d0*/  @!P6 LDG.E R86, desc[UR4][R44.64+0x1800] ;  /* 0x001800042c56e981 */ /* 0x000f22000c1e1900 */
[----:B------:R-:W-:Y:S01]  /*10e0*/  ISETP.GE.OR P6, PT, R11, UR8, !P5 ;  /* 0x000000080b007c0c */ /* 0x000fe2000efc6670 */
[----:B------:R-:W-:-:S12]  /*10f0*/  IMAD.MOV.U32 R88, RZ, RZ, -0x800000 ;  /* 0xff800000ff587424 */ /* 0x000fd800078e00ff */
[----:B------:R-:W4:Y:S01]  /*1100*/  @!P6 LDG.E R122, desc[UR4][R44.64+0x1880] ;  /* 0x001880042c7ae981 */ /* 0x000f22000c1e1900 */
[----:B------:R-:W-:Y:S02]  /*1110*/  ISETP.GE.OR P6, PT, R12, UR8, !P5 ;  /* 0x000000080c007c0c */ /* 0x000fe4000efc6670 */
[----:B0-----:R-:W-:Y:S01]  /*1120*/  IADD3 R13, PT, PT, R0, 0x660, RZ ;  /* 0x00000660000d7810 */ /* 0x001fe20007ffe0ff */
        /* <DEDUP_REMOVED lines=48> */
[----:B------:R-:W-:-:S12]  /*1430*/  IMAD.MOV.U32 R96, RZ, RZ, -0x800000 ;  /* 0xff800000ff607424 */ /* 0x000fd800078e00ff */
[----:B------:R-:W4:Y:S01]  /*1440*/  @!P6 LDG.E R98, desc[UR4][R44.64+0x1f00] ;  /* 0x001f00042c62e981 */ /* 0x000f22000c1e1900 */
[----:B------:R-:W-:-:S13]  /*1450*/  ISETP.GE.OR P6, PT, R0, UR8, !P5 ;  /* 0x0000000800007c0c */ /* 0x000fda000efc6670 */
[----:B------:R0:W4:Y:S01]  /*1460*/  @!P6 LDG.E R96, desc[UR4][R44.64+0x1f80] ;  /* 0x001f80042c60e981 */ /* 0x000122000c1e1900 */
[----:B--2---:R-:W-:-:S04]  /*1470*/  FSETP.GT.FTZ.AND P6, PT, R100, R89, PT ;  /* 0x000000596400720b */ /* 0x004fc80003fd4000 */
[----:B------:R-:W-:-:S04]  /*1480*/  FSEL R91, R100, R89, P6 ;  /* 0x00000059645b7208 */ /* 0x000fc80003000000 */
[----:B---3--:R-:W-:-:S04]  /*1490*/  FSETP.GT.FTZ.AND P6, PT, R91, R97, PT ;  /* 0x000000615b00720b */ /* 0x008fc80003fd4000 */
[----:B------:R-:W-:-:S04]  /*14a0*/  FSEL R91, R91, R97, P6 ;  /* 0x000000615b5b7208 */ /* 0x000fc80003000000 */
[----:B-----5:R-:W-:-:S04]  /*14b0*/  FSETP.GT.FTZ.AND P6, PT, R91, R95, PT ;  /* 0x0000005f5b00720b */ /* 0x020fc80003fd4000 */
[----:B------:R-:W-:-:S04]  /*14c0*/  FSEL R91, R91, R95, P6 ;  /* 0x0000005f5b5b7208 */ /* 0x000fc80003000000 */
[----:B----4-:R-:W-:-:S04]  /*14d0*/  FSETP.GT.FTZ.AND P6, PT, R91, R94, PT ;  /* 0x0000005e5b00720b */ /* 0x010fc80003fd4000 */
[----:B------:R-:W-:-:S04]  /*14e0*/  FSEL R91, R91, R94, P6 ;  /* 0x0000005e5b5b7208 */ /* 0x000fc80003000000 */
[----:B------:R-:W-:-:S04]  /*14f0*/  FSETP.GT.FTZ.AND P6, PT, R91, R93, PT ;  /* 0x0000005d5b00720b */ /* 0x000fc80003fd4000 */
[----:B------:R-:W-:-:S04]  /*1500*/  FSEL R91, R91, R93, P6 ;  /* 0x0000005d5b5b7208 */ /* 0x000fc80003000000 */
[----:B------:R-:W-:-:S04]  /*1510*/  FSETP.GT.FTZ.AND P6, PT, R91, R87, PT ;  /* 0x000000575b00720b */ /* 0x000fc80003fd4000 */
[----:B0-----:R-:W-:-:S04]  /*1520*/  FSEL R44, R91, R87, P6 ;  /* 0x000000575b2c7208 */ /* 0x001fc80003000000 */
        /* <DEDUP_REMOVED lines=132> */
[----:B------:R-:W-:Y:S01]  /*1d70*/  FADD.FTZ R45, -R103, R85 ;  /* 0x00000055672d7221 */ /* 0x000fe20000010100 */
        /* <DEDUP_REMOVED lines=63> */
[----:B------:R-:W-:Y:S01]  /*2170*/  FMUL.FTZ R113, R97, 1.4426950216293334961 ;  /* 0x3fb8aa3b61717820 */ /* 0x000fe20000410000 */
[----:B------:R-:W-:-:S03]  /*2180*/  FMUL.FTZ R114, R95, 1.4426950216293334961 ;  /* 0x3fb8aa3b5f727820 */ /* 0x000fc60000410000 */
[----:B------:R-:W1:Y:S01]  /*2190*/  MUFU.EX2 R96, R96 ;  /* 0x0000006000607308 */ /* 0x000e620000000800 */
[----:B------:R-:W-:-:S03]  /*21a0*/  FMUL.FTZ R116, R94, 1.4426950216293334961 ;  /* 0x3fb8aa3b5e747820 */ /* 0x000fc60000410000 */
[----:B------:R-:W2:Y:S01]  /*21b0*/  MUFU.EX2 R95, R113 ;  /* 0x00000071005f7308 */ /* 0x000ea20000000800 */
[----:B------:R-:W-:-:S03]  /*21c0*/  FMUL.FTZ R117, R93, 1.4426950216293334961 ;  /* 0x3fb8aa3b5d757820 */ /* 0x000fc60000410000 */
[----:B------:R-:W3:Y:S01]  /*21d0*/  MUFU.EX2 R94, R114 ;  /* 0x00000072005e7308 */ /* 0x000ee20000000800 */
[----:B0-----:R-:W-:-:S03]  /*21e0*/  FADD.FTZ R97, RZ, R99 ;  /* 0x00000063ff617221 */ /* 0x001fc60000010000 */
[----:B------:R-:W0:Y:S01]  /*21f0*/  MUFU.EX2 R93, R116 ;  /* 0x00000074005d7308 */ /* 0x000e220000000800 */
[----:B-1----:R-:W-:Y:S01]  /*2200*/  FADD.FTZ R100, R97, R96 ;  /* 0x0000006061647221 */ /* 0x002fe20000010000 */
[----:B------:R-:W-:Y:S02]  /*2210*/  FMUL.FTZ R118, R44, 1.4426950216293334961 ;  /* 0x3fb8aa3b2c767820 */ /* 0x000fe40000410000 */
[----:B------:R-:W1:Y:S01]  /*2220*/  MUFU.EX2 R97, R117 ;  /* 0x0000007500617308 */ /* 0x000e620000000800 */
[----:B--2---:R-:W-:Y:S01]  /*2230*/  FADD.FTZ R115, R100, R95 ;  /* 0x0000005f64737221 */ /* 0x004fe20000010000 */
[----:B------:R-:W-:Y:S02]  /*2240*/  FMUL.FTZ R119, R45, 1.4426950216293334961 ;  /* 0x3fb8aa3b2d777820 */ /* 0x000fe40000410000 */
[----:B------:R-:W2:Y:S01]  /*2250*/  MUFU.EX2 R100, R118 ;  /* 0x0000007600647308 */ /* 0x000ea20000000800 */
[----:B------:R-:W-:Y:S01]  /*2260*/  FMUL.FTZ R113, R46, 1.4426950216293334961 ;  /* 0x3fb8aa3b2e717820 */ /* 0x000fe20000410000 */
[----:B---3--:R-:W-:-:S02]  /*2270*/  FADD.FTZ R44, R115, R94 ;  /* 0x0000005e732c7221 */ /* 0x008fc40000010000 */
[----:B------:R-:W3:Y:S01]  /*2280*/  MUFU.EX2 R46, R119 ;  /* 0x00000077002e7308 */ /* 0x000ee20000000800 */
[----:B------:R-:W-:Y:S01]  /*2290*/  FMUL.FTZ R114, R47, 1.4426950216293334961 ;  /* 0x3fb8aa3b2f727820 */ /* 0x000fe20000410000 */
[----:B0-----:R-:W-:Y:S02]  /*22a0*/  FADD.FTZ R44, R44, R93 ;  /* 0x0000005d2c2c7221 */ /* 0x001fe40000010000 */
[----:B------:R0:W4:Y:S01]  /*22b0*/  MUFU.EX2 R47, R113 ;  /* 0x00000071002f7308 */ /* 0x0001220000000800 */
[----:B------:R-:W-:Y:S01]  /*22c0*/  FMUL.FTZ R115, R48, 1.4426950216293334961 ;  /* 0x3fb8aa3b30737820 */ /* 0x000fe20000410000 */
[----:B-1----:R-:W-:Y:S02]  /*22d0*/  FADD.FTZ R45, R44, R97 ;  /* 0x000000612c2d7221 */ /* 0x002fe40000010000 */
[----:B------:R1:W5:Y:S01]  /*22e0*/  MUFU.EX2 R48, R114 ;  /* 0x0000007200307308 */ /* 0x0003620000000800 */
[----:B------:R-:W-:Y:S01]  /*22f0*/  FMUL.FTZ R116, R49, 1.4426950216293334961 ;  /* 0x3fb8aa3b31747820 */ /* 0x000fe20000410000 */
[----:B--2---:R-:W-:-:S02]  /*2300*/  FADD.FTZ R45, R45, R100 ;  /* 0x000000642d2d7221 */ /* 0x004fc40000010000 */
[----:B------:R2:W2:Y:S01]  /*2310*/  MUFU.EX2 R49, R115 ;  /* 0x0000007300317308 */ /* 0x0004a20000000800 */
[----:B------:R-:W-:Y:S01]  /*2320*/  FMUL.FTZ R117, R50, 1.4426950216293334961 ;  /* 0x3fb8aa3b32757820 */ /* 0x000fe20000410000 */
[----:B---3--:R-:W-:Y:S02]  /*2330*/  FADD.FTZ R44, R45, R46 ;  /* 0x0000002e2d2c7221 */ /* 0x008fe40000010000 */
        /* <DEDUP_REMOVED lines=144> */
[----:B------:R-:W3:Y:S01]  /*2c40*/  MUFU.EX2 R102, R114 ;  /* 0x0000007200667308 */ /* 0x000ee20000000800 */
[----:B0-----:R-:W-:Y:S01]  /*2c50*/  FMUL.FTZ R116, R101, 1.4426950216293334961 ;  /* 0x3fb8aa3b65747820 */ /* 0x001fe20000410000 */
[----:B----4-:R-:W-:Y:S02]  /*2c60*/  FADD.FTZ R44, R45, R106 ;  /* 0x0000006a2d2c7221 */ /* 0x010fe40000010000 */
[----:B------:R-:W0:Y:S01]  /*2c70*/  MUFU.EX2 R101, R115 ;  /* 0x0000007300657308 */ /* 0x000e220000000800 */
[----:B-1----:R-:W-:Y:S01]  /*2c80*/  FMUL.FTZ R117, R98, 1.4426950216293334961 ;  /* 0x3fb8aa3b62757820 */ /* 0x002fe20000410000 */
[----:B-----5:R-:W-:-:S02]  /*2c90*/  FADD.FTZ R45, R44, R107 ;  /* 0x0000006b2c2d7221 */ /* 0x020fc40000010000 */
        /* <DEDUP_REMOVED lines=210> */
[----:B------:R-:W-:Y:S01]  /*39c0*/  VIADD R22, R24, 0x400 ;  /* 0x0000040018167836 */ /* 0x000fe20000000000 */
[----:B------:R-:W-:-:S04]  /*39d0*/  MOV R5, 0x7fc00000 ;  /* 0x7fc0000000057802 */ /* 0x000fc80000000f00 */
[----:B------:R-:W-:Y:S01]  /*39e0*/  ISETP.GE.AND P0, PT, R22, UR8, PT ;  /* 0x0000000816007c0c */ /* 0x000fe2000bf06270 */
[----:B0-----:R-:W-:-:S05]  /*39f0*/  @P5 FMUL.FTZ R5, R70, R23 ;  /* 0x0000001746055220 */ /* 0x001fca0000410000 */
        /* <DEDUP_REMOVED lines=202> */
[----:B------:R-:W-:Y:S01]  /*46a0*/  STG.E desc[UR4][R44.64+0x1f80], R3 ;  /* 0x001f80032c007986 */ /* 0x000fe2000c101904 */
[----:B------:R-:W-:Y:S05]  /*46b0*/  EXIT ;  /* 0x000000000000794d */ /* 0x000fea0003800000 */
.L_x_4065:
        /* <DEDUP_REMOVED lines=12> */
.L_x_11347:


//--------------------- .text._ZN43_GLOBAL__N__9ae7fba5_10_SoftMax_cu_9f978f6320softmax_warp_forwardIfffLi10ELb0ELb0EEEvPT0_PKT_iiiPKbib --------------------------
	.section	.text._ZN43_GLOBAL__N__9ae7fba5_10_SoftMax_cu_9f978f6320softmax_warp_forwardIfffLi10ELb0ELb0EEEvPT0_PKT_iiiPKbib,"ax",@progbits
	.align	128
.text._ZN43_GLOBAL__N__9ae7fba5_10_SoftMax_cu_9f978f6320softmax_warp_forwardIfffLi10ELb0ELb0EEEvPT0_PKT_iiiPKbib:
        .type           _ZN43_GLOBAL__N__9ae7fba5_10_SoftMax_cu_9f978f6320softmax_warp_forwardIfffLi10ELb0ELb0EEEvPT0_PKT_iiiPKbib,@function
        .size           _ZN43_GLOBAL__N__9ae7fba5_10_SoftMax_cu_9f978f6320softmax_warp_forwardIfffLi10ELb0ELb0EEEvPT0_PKT_iiiPKbib,(.L_x_11348 - _ZN43_GLOBAL__N__9ae7fba5_10_SoftMax_cu_9f978f6320softmax_warp_forwardIfffLi10ELb0ELb0EEEvPT0_PKT_iiiPKbib)
        .other          _ZN43_GLOBAL__N__9ae7fba5_10_SoftMax_cu_9f978f6320softmax_warp_forwardIfffLi10ELb0ELb0EEEvPT0_PKT_iiiPKbib,@"STO_CUDA_ENTRY STV_DEFAULT"
_ZN43_GLOBAL__N__9ae7fba5_10_SoftMax_cu_9f978f6320softmax_warp_forwardIfffLi10ELb0ELb0EEEvPT0_PKT_iiiPKbib:
        /* <DEDUP_REMOVED lines=15> */
[----:B---3--:R-:W-:Y:S01]  /*00f0*/  IADD3 R4, PT, PT, -R3, UR6, RZ ;  /* 0x0000000603047c10 */ /* 0x008fe2000fffe1ff */
[C---:B------:R-:W-:Y:S01]  /*0100*/  VIADD R52, R12.reuse, 0x20 ;  /* 0x000000200c347836 */ /* 0x040fe20000000000 */
[----:B------:R-:W-:Y:S01]  /*0110*/  P2R R0, PR, RZ, 0x1 ;  /* 0x00000001ff007803 */ /* 0x000fe20000000000 */
[----:B------:R-:W-:Y:S01]  /*0120*/  VIADD R55, R12, 0x80 ;  /* 0x000000800c377836 */ /* 0x000fe20000000000 */
[----:B------:R-:W-:Y:S01]  /*0130*/  ISETP.LT.OR P2, PT, R4, 0x1, P0 ;  /* 0x000000010400780c */ /* 0x000fe20000741670 */
[----:B------:R-:W-:Y:S01]  /*0140*/  VIADD R54, R12, 0x60 ;  /* 0x000000600c367836 */ /* 0x000fe20000000000 */
[----:B------:R-:W-:-:S02]  /*0150*/  ISETP.GE.AND P0, PT, R53, UR8, PT ;  /* 0x0000000835007c0c */ /* 0x000fc4000bf06270 */
[----:B------:R-:W-:Y:S02]  /*0160*/  ISETP.GE.AND P1, PT, R52, UR8, PT ;  /* 0x0000000834007c0c */ /* 0x000fe4000bf26270 */
[----:B------:R-:W-:Y:S02]  /*0170*/  P2R R2, PR, RZ, 0x1 ;  /* 0x00000001ff027803 */ /* 0x000fe40000000000 */
[C---:B------:R-:W-:Y:S02]  /*0180*/  ISETP.LT.OR P0, PT, R4.reuse, 0x1, P0 ;  /* 0x000000010400780c */ /* 0x040fe40000701670 */
[----:B------:R-:W-:Y:S01]  /*0190*/  P2R R0, PR, RZ, 0x2 ;  /* 0x00000002ff007803 */ /* 0x000fe20000000000 */
[----:B------:R-:W-:Y:S01]  /*01a0*/  IMAD R0, R3, UR7, R12 ;  /* 0x0000000703007c24 */ /* 0x000fe2000f8e020c */
[----:B------:R-:W-:Y:S02]  /*01b0*/  ISETP.LT.OR P1, PT, R4, 0x1, P1 ;  /* 0x000000010400780c */ /* 0x000fe40000f21670 */
[----:B------:R-:W-:Y:S01]  /*01c0*/  ISETP.GE.AND P3, PT, R55, UR8, PT ;  /* 0x0000000837007c0c */ /* 0x000fe2000bf66270 */
[----:B-1----:R-:W-:Y:S01]  /*01d0*/  IMAD.WIDE R20, R0, 0x4, R20 ;  /* 0x0000000400147825 */ /* 0x002fe200078e0214 */
[----:B------:R-:W-:-:S02]  /*01e0*/  ISETP.GE.AND P4, PT, R54, UR8, PT ;  /* 0x0000000836007c0c */ /* 0x000fc4000bf86270 */
[----:B------:R-:W-:Y:S01]  /*01f0*/  IADD3 R13, PT, PT, R12, 0xa0, RZ ;  /* 0x000000a00c0d7810 */ /* 0x000fe20007ffe0ff */
[----:B------:R-:W-:Y:S01]  /*0200*/  IMAD.MOV.U32 R19, RZ, RZ, -0x800000 ;  /* 0xff800000ff137424 */ /* 0x000fe200078e00ff */
[----:B0-----:R-:W2:Y:S01]  /*0210*/  @!P2 LDG.E R46, desc[UR4][R20.64] ;  /* 0x00000004142ea981 */ /* 0x001ea2000c1e1900 */
[----:B------:R-:W-:-:S03]  /*0220*/  IMAD.MOV.U32 R43, RZ, RZ, -0x800000 ;  /* 0xff800000ff2b7424 */ /* 0x000fc600078e00ff */
[----:B------:R-:W3:Y:S01]  /*0230*/  @!P0 LDG.E R47, desc[UR4][R20.64+0x100] ;  /* 0x00010004142f8981 */ /* 0x000ee2000c1e1900 */
[C---:B------:R-:W-:Y:S02]  /*0240*/  ISETP.LT.OR P0, PT, R4.reuse, 0x1, P3 ;  /* 0x000000010400780c */ /* 0x040fe40001f01670 */
[----:B------:R-:W-:Y:S01]  /*0250*/  ISETP.GE.AND P2, PT, R13, UR8, PT ;  /* 0x000000080d007c0c */ /* 0x000fe2000bf46270 */
[----:B------:R-:W2:Y:S01]  /*0260*/  @!P1 LDG.E R49, desc[UR4][R20.64+0x80] ;  /* 0x0000800414319981 */ /* 0x000ea2000c1e1900 */
[----:B------:R-:W-:Y:S01]  /*0270*/  ISETP.LT.OR P1, PT, R4, 0x1, P4 ;  /* 0x000000010400780c */ /* 0x000fe20002721670 */
[----:B------:R-:W-:Y:S01]  /*0280*/  IMAD.MOV.U32 R41, RZ, RZ, -0x800000 ;  /* 0xff800000ff297424 */ /* 0x000fe200078e00ff */
[C---:B------:R-:W-:Y:S01]  /*0290*/  IADD3 R14, PT, PT, R12.reuse, 0xc0, RZ ;  /* 0x000000c00c0e7810 */ /* 0x040fe20007ffe0ff */
[----:B------:R-:W-:Y:S01]  /*02a0*/  VIADD R15, R12, 0xe0 ;  /* 0x000000e00c0f7836 */ /* 0x000fe20000000000 */
[----:B------:R-:W-:-:S05]  /*02b0*/  P2R R2, PR, RZ, 0x10 ;  /* 0x00000010ff027803 */ /* 0x000fca0000000000 */
[----:B------:R-:W4:Y:S01]  /*02c0*/  @!P0 LDG.E R19, desc[UR4][R20.64+0x200] ;  /* 0x0002000414138981 */ /* 0x000f22000c1e1900 */
[----:B------:R-:W-:-:S03]  /*02d0*/  ISETP.LT.OR P0, PT, R4, 0x1, P2 ;  /* 0x000000010400780c */ /* 0x000fc60001701670 */
[----:B------:R-:W5:Y:S01]  /*02e0*/  @!P1 LDG.E R43, desc[UR4][R20.64+0x180] ;  /* 0x00018004142b9981 */ /* 0x000f62000c1e1900 */
[----:B------:R-:W-:Y:S01]  /*02f0*/  ISETP.GE.AND P1, PT, R14, UR8, PT ;  /* 0x000000080e007c0c */ /* 0x000fe2000bf26270 */
[----:B------:R-:W-:-:S08]  /*0300*/  IMAD.MOV.U32 R39, RZ, RZ, -0x800000 ;  /* 0xff800000ff277424 */ /* 0x000fd000078e00ff */
[----:B------:R-:W4:Y:S01]  /*0310*/  @!P0 LDG.E R41, desc[UR4][R20.64+0x280] ;  /* 0x0002800414298981 */ /* 0x000f22000c1e1900 */
[----:B------:R-:W-:Y:S02]  /*0320*/  ISETP.LT.OR P0, PT, R4, 0x1, P1 ;  /* 0x000000010400780c */ /* 0x000fe40000f01670 */
[----:B------:R-:W-:Y:S02]  /*0330*/  P2R R2, PR, RZ, 0x8 ;  /* 0x00000008ff027803 */ /* 0x000fe40000000000 */
[----:B------:R-:W-:Y:S02]  /*0340*/  P2R R2, PR, RZ, 0x4 ;  /* 0x00000004ff027803 */ /* 0x000fe40000000000 */
[----:B------:R-:W-:Y:S02]  /*0350*/  P2R R2, PR, RZ, 0x2 ;  /* 0x00000002ff027803 */ /* 0x000fe40000000000 */
[----:B------:R-:W-:-:S05]  /*0360*/  ISETP.GE.AND P1, PT, R15, UR8, PT ;  /* 0x000000080f007c0c */ /* 0x000fca000bf26270 */
        /* <DEDUP_REMOVED lines=29> */
[----:B------:R-:W-:-:S07]  /*0540*/  ISETP.GE.AND P1, PT, R11, UR8, PT ;  /* 0x000000080b007c0c */ /* 0x000fce000bf26270 */
[----:B------:R-:W4:Y:S01]  /*0550*/  @!P0 LDG.E R26, desc[UR4][R20.64+0x580] ;  /* 0x00058004141a8981 */ /* 0x000f22000c1e1900 */
[----:B------:R-:W-:Y:S01]  /*0560*/  ISETP.LT.OR P0, PT, R4, 0x1, P1 ;  /* 0x000000010400780c */ /* 0x000fe20000f01670 */
[----:B------:R-:W-:Y:S01]  /*0570*/  IMAD.MOV.U32 R27, RZ, RZ, -0x800000 ;  /* 0xff800000ff1b7424 */ /* 0x000fe200078e00ff */
[----:B------:R-:W-:Y:S01]  /*0580*/  P2R R2, PR, RZ, 0x2 ;  /* 0x00000002ff027803 */ /* 0x000fe20000000000 */
        /* <DEDUP_REMOVED lines=24> */
[----:B------:R-:W-:Y:S02]  /*0710*/  IMAD.MOV.U32 R32, RZ, RZ, -0x800000 ;  /* 0xff800000ff207424 */ /* 0x000fe400078e00ff */
[----:B------:R-:W-:-:S10]  /*0720*/  VIADD R2, R12, 0x240 ;  /* 0x000002400c027836 */ /* 0x000fd40000000000 */
[----:B------:R-:W4:Y:S01]  /*0730*/  @!P5 LDG.E R32, desc[UR4][R20.64+0x880] ;  /* 0x000880041420d981 */ /* 0x000f22000c1e1900 */
[----:B------:R-:W-:-:S04]  /*0740*/  ISETP.GE.AND P5, PT, R4, 0x1, PT ;  /* 0x000000010400780c */ /* 0x000fc80003fa6270 */
[----:B------:R-:W-:Y:S02]  /*0750*/  ISETP.GE.OR P6, PT, R2, UR8, !P5 ;  /* 0x0000000802007c0c */ /* 0x000fe4000efc6670 */
[----:B------:R-:W-:Y:S01]  /*0760*/  MOV R33, 0xff800000 ;  /* 0xff80000000217802 */ /* 0x000fe20000000f00 */
[----:B------:R-:W-:Y:S01]  /*0770*/  VIADD R2, R12, 0x260 ;  /* 0x000002600c027836 */ /* 0x000fe20000000000 */
[----:B------:R-:W-:-:S09]  /*0780*/  MOV R34, 0xff800000 ;  /* 0xff80000000227802 */ /* 0x000fd20000000f00 */
        /* <DEDUP_REMOVED lines=19> */
[----:B------:R-:W0:Y:S01]  /*08c0*/  S2R R9, SR_TID.X ;  /* 0x0000000000097919 */ /* 0x000e220000002100 */
[----:B------:R-:W-:-:S09]  /*08d0*/  IMAD.MOV.U32 R60, RZ, RZ, -0x800000 ;  /* 0xff800000ff3c7424 */ /* 0x000fd200078e00ff */
        /* <DEDUP_REMOVED lines=27> */
[----:B------:R-:W-:-:S11]  /*0a90*/  MOV R42, 0xff800000 ;  /* 0xff800000002a7802 */ /* 0x000fd60000000f00 */
        /* <DEDUP_REMOVED lines=130> */
[----:B---3--:R-:W-:Y:S01]  /*12c0*/  FADD.FTZ R59, R58, R19 ;  /* 0x000000133a3b7221 */ /* 0x008fe20000010000 */
[----:B------:R-:W-:-:S02]  /*12d0*/  FMUL.FTZ R57, R23, 1.4426950216293334961 ;  /* 0x3fb8aa3b17397820 */ /* 0x000fc40000410000 */
[----:B------:R3:W4:Y:S01]  /*12e0*/  MUFU.EX2 R47, R56 ;  /* 0x00000038002f7308 */ /* 0x0007220000000800 */
[----:B0-----:R-:W-:Y:S01]  /*12f0*/  FADD.FTZ R22, R59, R20 ;  /* 0x000000143b167221 */ /* 0x001fe20000010000 */
[----:B------:R-:W-:Y:S02]  /*1300*/  FMUL.FTZ R58, R24, 1.4426950216293334961 ;  /* 0x3fb8aa3b183a7820 */ /* 0x000fe40000410000 */
        /* <DEDUP_REMOVED lines=57> */
[----:B------:R-:W3:Y:S01]  /*16a0*/  MUFU.EX2 R49, R56 ;  /* 0x0000003800317308 */ /* 0x000ee20000000800 */
[----:B0-----:R-:W-:Y:S01]  /*16b0*/  FMUL.FTZ R58, R50, 1.4426950216293334961 ;  /* 0x3fb8aa3b323a7820 */ /* 0x001fe20000410000 */
[----:B-----5:R-:W-:-:S02]  /*16c0*/  FADD.FTZ R22, R23, R40 ;  /* 0x0000002817167221 */ /* 0x020fc40000010000 */
[----:B------:R-:W0:Y:S01]  /*16d0*/  MUFU.EX2 R50, R57 ;  /* 0x0000003900327308 */ /* 0x000e220000000800 */
[----:B-1----:R-:W-:Y:S01]  /*16e0*/  FMUL.FTZ R59, R44, 1.4426950216293334961 ;  /* 0x3fb8aa3b2c3b7820 */ /* 0x002fe20000410000 */
[----:B------:R-:W-:Y:S02]  /*16f0*/  FADD.FTZ R23, R22, R41 ;  /* 0x0000002916177221 */ /* 0x000fe40000010000 */
[----:B------:R-:W1:Y:S01]  /*1700*/  MUFU.EX2 R44, R58 ;  /* 0x0000003a002c7308 */ /* 0x000e620000000800 */
[----:B--2---:R-:W-:Y:S01]  /*1710*/  FMUL.FTZ R60, R51, 1.4426950216293334961 ;  /* 0x3fb8aa3b333c7820 */ /* 0x004fe20000410000 */
[----:B------:R-:W-:Y:S02]  /*1720*/  FADD.FTZ R22, R23, R48 ;  /* 0x0000003017167221 */ /* 0x000fe40000010000 */
[----:B------:R-:W2:Y:S02]  /*1730*/  MUFU.EX2 R51, R59 ;  /* 0x0000003b00337308 */ /* 0x000ea40000000800 */
[----:B---3--:R-:W-:-:S02]  /*1740*/  FADD.FTZ R23, R22, R49 ;  /* 0x0000003116177221 */ /* 0x008fc40000010000 */
        /* <DEDUP_REMOVED lines=57> */
[----:B-1----:R-:W1:Y:S01]  /*1ae0*/  @P5 MUFU.RCP R19, R57 ;  /* 0x0000003900135308 */ /* 0x002e620000001000 */
[----:B------:R-:W-:Y:S01]  /*1af0*/  ISETP.GE.AND P6, PT, R15, UR8, PT ;  /* 0x000000080f007c0c */ /* 0x000fe2000bfc6270 */
[----:B--2---:R-:W-:Y:S02]  /*1b00*/  IMAD.MOV.U32 R13, RZ, RZ, 0x7fc00000 ;  /* 0x7fc00000ff0d7424 */ /* 0x004fe400078e00ff */
        /* <DEDUP_REMOVED lines=154> */
.L_x_4066:
        /* <DEDUP_REMOVED lines=13> */
.L_x_11348:


//--------------------- .text._ZN43_GLOBAL__N__9ae7fba5_10_SoftMax_cu_9f978f6320softmax_warp_forwardIfffLi9ELb0ELb0EEEvPT0_PKT_iiiPKbib --------------------------
	.section	.text._ZN43_GLOBAL__N__9ae7fba5_10_SoftMax_cu_9f978f6320softmax_warp_forwardIfffLi9ELb0ELb0EEEvPT0_PKT_iiiPKbib,"ax",@progbits
	.align	128
.text._ZN43_GLOBAL__N__9ae7fba5_10_SoftMax_cu_9f978f6320softmax_warp_forwardIfffLi9ELb0ELb0EEEvPT0_PKT_iiiPKbib:
        .type           _ZN43_GLOBAL__N__9ae7fba5_10_SoftMax_cu_9f978f6320softmax_warp_forwardIfffLi9ELb0ELb0EEEvPT0_PKT_iiiPKbib,@function
        .size           _ZN43_GLOBAL__N__9ae7fba5_10_SoftMax_cu_9f978f6320softmax_warp_forwardIfffLi9ELb0ELb0EEEvPT0_PKT_iiiPKbib,(.L_x_11349 - _ZN43_GLOBAL__N__9ae7fba5_10_SoftMax_cu_9f978f6320softmax_warp_forwardIfffLi9ELb0ELb0EEEvPT0_PKT_iiiPKbib)
        .other          _ZN43_GLOBAL__N__9ae7fba5_10_SoftMax_cu_9f978f6320softmax_warp_forwardIfffLi9ELb0ELb0EEEvPT0_PKT_iiiPKbib,@"STO_CUDA_ENTRY STV_DEFAULT"
_ZN43_GLOBAL__N__9ae7fba5_10_SoftMax_cu_9f978f6320softmax_warp_forwardIfffLi9ELb0ELb0EEEvPT0_PKT_iiiPKbib:
        /* <DEDUP_REMOVED lines=8> */
[----:B------:R-:W-:Y:S01]  /*0080*/  IMAD.MOV.U32 R35, RZ, RZ, -0x800000 ;  /* 0xff800000ff237424 */ /* 0x000fe200078e00ff */
[----:B------:R-:W-:-:S02]  /*0090*/  MOV R17, 0xff800000 ;  /* 0xff80000000117802 */ /* 0x000fc40000000f00 */
[----:B------:R-:W-:Y:S01]  /*00a0*/  MOV R8, 0xff800000 ;  /* 0xff80000000087802 */ /* 0x000fe20000000f00 */
[----:B0-----:R-:W-:Y:S01]  /*00b0*/  IMAD R9, R9, UR4, R0 ;  /* 0x0000000409097c24 */ /* 0x001fe2000f8e0200 */
[----:B------:R-:W0:Y:S01]  /*00c0*/  LDCU.64 UR4, c[0x0][0x358] ;  /* 0x00006b00ff0477ac */ /* 0x000e220008000a00 */
[C---:B---3--:R-:W-:Y:S01]  /*00d0*/  VIADD R29, R10.reuse, 0x20 ;  /* 0x000000200a1d7836 */ /* 0x048fe20000000000 */
[C---:B--2---:R-:W-:Y:S01]  /*00e0*/  ISETP.GE.AND P0, PT, R10.reuse, UR8, PT ;  /* 0x000000080a007c0c */ /* 0x044fe2000bf06270 */
[C---:B------:R-:W-:Y:S01]  /*00f0*/  VIADD R24, R10.reuse, 0x40 ;  /* 0x000000400a187836 */ /* 0x040fe20000000000 */
[C---:B----4-:R-:W-:Y:S01]  /*0100*/  IADD3 R4, PT, PT, -R9.reuse, UR6, RZ ;  /* 0x0000000609047c10 */ /* 0x050fe2000fffe1ff */
[----:B------:R-:W-:Y:S01]  /*0110*/  IMAD R9, R9, UR7, R10 ;  /* 0x0000000709097c24 */ /* 0x000fe2000f8e020a */
[----:B------:R-:W-:Y:S01]  /*0120*/  P2R R0, PR, RZ, 0x1 ;  /* 0x00000001ff007803 */ /* 0x000fe20000000000 */
[----:B------:R-:W-:Y:S01]  /*0130*/  VIADD R26, R10, 0x80 ;  /* 0x000000800a1a7836 */ /* 0x000fe20000000000 */
[----:B------:R-:W-:Y:S01]  /*0140*/  ISETP.GE.AND P1, PT, R29, UR8, PT ;  /* 0x000000081d007c0c */ /* 0x000fe2000bf26270 */
[----:B-1----:R-:W-:Y:S01]  /*0150*/  IMAD.WIDE R2, R9, 0x4, R2 ;  /* 0x0000000409027825 */ /* 0x002fe200078e0202 */
[----:B------:R-:W-:-:S02]  /*0160*/  ISETP.LT.OR P2, PT, R4, 0x1, P0 ;  /* 0x000000010400780c */ /* 0x000fc40000741670 */
[----:B------:R-:W-:Y:S01]  /*0170*/  ISETP.GE.AND P0, PT, R24, UR8, PT ;  /* 0x0000000818007c0c */ /* 0x000fe2000bf06270 */
[----:B------:R-:W-:Y:S01]  /*0180*/  VIADD R28, R10, 0x60 ;  /* 0x000000600a1c7836 */ /* 0x000fe20000000000 */
[----:B------:R-:W-:Y:S02]  /*0190*/  P2R R0, PR, RZ, 0x2 ;  /* 0x00000002ff007803 */ /* 0x000fe40000000000 */
[----:B------:R-:W-:Y:S02]  /*01a0*/  P2R R0, PR, RZ, 0x1 ;  /* 0x00000001ff007803 */ /* 0x000fe40000000000 */
[C---:B------:R-:W-:Y:S02]  /*01b0*/  ISETP.LT.OR P0, PT, R4.reuse, 0x1, P0 ;  /* 0x000000010400780c */ /* 0x040fe40000701670 */
[----:B------:R-:W-:Y:S02]  /*01c0*/  ISETP.LT.OR P1, PT, R4, 0x1, P1 ;  /* 0x000000010400780c */ /* 0x000fe40000f21670 */
[----:B------:R-:W-:Y:S01]  /*01d0*/  ISETP.GE.AND P3, PT, R26, UR8, PT ;  /* 0x000000081a007c0c */ /* 0x000fe2000bf66270 */
[----:B------:R-:W-:Y:S01]  /*01e0*/  IMAD.MOV.U32 R31, RZ, RZ, -0x800000 ;  /* 0xff800000ff1f7424 */ /* 0x000fe200078e00ff */
[----:B------:R-:W-:Y:S01]  /*01f0*/  ISETP.GE.AND P4, PT, R28, UR8, PT ;  /* 0x000000081c007c0c */ /* 0x000fe2000bf86270 */
[----:B0-----:R-:W2:Y:S01]  /*0200*/  @!P2 LDG.E R17, desc[UR4][R2.64] ;  /* 0x000000040211a981 */ /* 0x001ea2000c1e1900 */
[C---:B------:R-:W-:Y:S01]  /*0210*/  IADD3 R6, PT, PT, R10.reuse, 0xa0, RZ ;  /* 0x000000a00a067810 */ /* 0x040fe20007ffe0ff */
[----:B------:R-:W-:Y:S01]  /*0220*/  IMAD.MOV.U32 R33, RZ, RZ, -0x800000 ;  /* 0xff800000ff217424 */ /* 0x000fe200078e00ff */
[----:B------:R-:W-:-:S03]  /*0230*/  IADD3 R7, PT, PT, R10, 0xc0, RZ ;  /* 0x000000c00a077810 */ /* 0x000fc60007ffe0ff */
[----:B------:R-:W3:Y:S01]  /*0240*/  @!P0 LDG.E R35, desc[UR4][R2.64+0x100] ;  /* 0x0001000402238981 */ /* 0x000ee2000c1e1900 */
[----:B------:R-:W-:Y:S02]  /*0250*/  ISETP.LT.OR P0, PT, R4, 0x1, P3 ;  /* 0x000000010400780c */ /* 0x000fe40001f01670 */
[----:B------:R-:W-:Y:S01]  /*0260*/  ISETP.GE.AND P2, PT, R6, UR8, PT ;  /* 0x0000000806007c0c */ /* 0x000fe2000bf46270 */
[----:B------:R-:W2:Y:S01]  /*0270*/  @!P1 LDG.E R8, desc[UR4][R2.64+0x80] ;  /* 0x0000800402089981 */ /* 0x000ea2000c1e1900 */
[----:B------:R-:W-:Y:S01]  /*0280*/  ISETP.LT.OR P1, PT, R4, 0x1, P4 ;  /* 0x000000010400780c */ /* 0x000fe20002721670 */
[----:B------:R-:W-:Y:S01]  /*0290*/  IMAD.MOV.U32 R19, RZ, RZ, -0x800000 ;  /* 0xff800000ff137424 */ /* 0x000fe200078e00ff */
[----:B------:R-:W-:-:S07]  /*02a0*/  P2R R0, PR, RZ, 0x10 ;  /* 0x00000010ff007803 */ /* 0x000fce0000000000 */
[----:B------:R-:W4:Y:S01]  /*02b0*/  @!P0 LDG.E R31, desc[UR4][R2.64+0x200] ;  /* 0x00020004021f8981 */ /* 0x000f22000c1e1900 */
[----:B------:R-:W-:-:S03]  /*02c0*/  ISETP.LT.OR P0, PT, R4, 0x1, P2 ;  /* 0x000000010400780c */ /* 0x000fc60001701670 */
[----:B------:R-:W5:Y:S01]  /*02d0*/  @!P1 LDG.E R33, desc[UR4][R2.64+0x180] ;  /* 0x0001800402219981 */ /* 0x000f62000c1e1900 */
[----:B------:R-:W-:Y:S01]  /*02e0*/  ISETP.GE.AND P1, PT, R7, UR8, PT ;  /* 0x0000000807007c0c */ /* 0x000fe2000bf26270 */
[----:B------:R-:W-:Y:S01]  /*02f0*/  IMAD.MOV.U32 R27, RZ, RZ, -0x800000 ;  /* 0xff800000ff1b7424 */ /* 0x000fe200078e00ff */
[----:B------:R-:W-:-:S07]  /*0300*/  P2R R0, PR, RZ, 0x8 ;  /* 0x00000008ff007803 */ /* 0x000fce0000000000 */
[----:B------:R-:W4:Y:S01]  /*0310*/  @!P0 LDG.E R19, desc[UR4][R2.64+0x280] ;  /* 0x0002800402138981 */ /* 0x000f22000c1e1900 */
[----:B------:R-:W-:Y:S02]  /*0320*/  ISETP.LT.OR P0, PT, R4, 0x1, P1 ;  /* 0x000000010400780c */ /* 0x000fe40000f01670 */
[----:B------:R-:W-:Y:S02]  /*0330*/  P2R R0, PR, RZ, 0x4 ;  /* 0x00000004ff007803 */ /* 0x000fe40000000000 */
[----:B------:R-:W-:Y:S01]  /*0340*/  P2R R0, PR, RZ, 0x2 ;  /* 0x00000002ff007803 */ /* 0x000fe20000000000 */
[----:B------:R-:W-:-:S08]  /*0350*/  VIADD R0, R10, 0xe0 ;  /* 0x000000e00a007836 */ /* 0x000fd00000000000 */
        /* <DEDUP_REMOVED lines=28> */
[----:B------:R-:W0:Y:S01]  /*0520*/  S2R R0, SR_TID.X ;  /* 0x0000000000007919 */ /* 0x000e220000002100 */
[----:B------:R-:W-:Y:S02]  /*0530*/  MOV R12, 0xff800000 ;  /* 0xff800000000c7802 */ /* 0x000fe40000000f00 */
[----:B------:R-:W-:-:S08]  /*0540*/  MOV R13, 0xff800000 ;  /* 0xff800000000d7802 */ /* 0x000fd00000000f00 */
[----:B------:R-:W4:Y:S01]  /*0550*/  @!P6 LDG.E R12, desc[UR4][R2.64+0x600] ;  /* 0x00060004020ce981 */ /* 0x000f22000c1e1900 */
[----:B0-----:R-:W-:-:S05]  /*0560*/  VIADD R5, R0, 0x1a0 ;  /* 0x000001a000057836 */ /* 0x001fca0000000000 */
        /* <DEDUP_REMOVED lines=59> */
[----:B------:R-:W-:-:S04]  /*0920*/  FMUL.FTZ R3, R3, 1.4426950216293334961 ;  /* 0x3fb8aa3b03037820 */ /* 0x000fc80000410000 */
[----:B------:R-:W0:Y:S01]  /*0930*/  MUFU.EX2 R8, R8 ;  /* 0x0000000800087308 */ /* 0x000e220000000800 */
[----:B------:R-:W-:Y:S01]  /*0940*/  FMUL.FTZ R18, R35, 1.4426950216293334961 ;  /* 0x3fb8aa3b23127820 */ /* 0x000fe20000410000 */
[C---:B------:R-:W-:Y:S02]  /*0950*/  FADD.FTZ R33, -R2.reuse, R33 ;  /* 0x0000002102217221 */ /* 0x040fe40000010100 */
[----:B------:R-:W1:Y:S01]  /*0960*/  MUFU.EX2 R17, R3 ;  /* 0x0000000300117308 */ /* 0x000e620000000800 */
[C---:B------:R-:W-:Y:S01]  /*0970*/  FADD.FTZ R31, -R2.reuse, R31 ;  /* 0x0000001f021f7221 */ /* 0x040fe20000010100 */
[----:B------:R-:W-:Y:S02]  /*0980*/  FMUL.FTZ R33, R33, 1.4426950216293334961 ;  /* 0x3fb8aa3b21217820 */ /* 0x000fe40000410000 */
[----:B------:R-:W2:Y:S01]  /*0990*/  MUFU.EX2 R18, R18 ;  /* 0x0000001200127308 */ /* 0x000ea20000000800 */
[----:B------:R-:W-:Y:S01]  /*09a0*/  FMUL.FTZ R20, R31, 1.4426950216293334961 ;  /* 0x3fb8aa3b1f147820 */ /* 0x000fe20000410000 */
[----:B------:R-:W-:-:S02]  /*09b0*/  FADD.FTZ R30, -R2, R19 ;  /* 0x00000013021e7221 */ /* 0x000fc40000010100 */
[----:B------:R-:W3:Y:S01]  /*09c0*/  MUFU.EX2 R19, R33 ;  /* 0x0000002100137308 */ /* 0x000ee20000000800 */
[----:B------:R-:W-:Y:S01]  /*09d0*/  FADD.FTZ R31, -R2, R27 ;  /* 0x0000001b021f7221 */ /* 0x000fe20000010100 */
[----:B0-----:R-:W-:Y:S01]  /*09e0*/  FADD.FTZ R22, RZ, R8 ;  /* 0x00000008ff167221 */ /* 0x001fe20000010000 */
[----:B------:R-:W-:Y:S01]  /*09f0*/  FMUL.FTZ R27, R30, 1.4426950216293334961 ;  /* 0x3fb8aa3b1e1b7820 */ /* 0x000fe20000410000 */
[----:B------:R-:W0:Y:S01]  /*0a00*/  MUFU.EX2 R20, R20 ;  /* 0x0000001400147308 */ /* 0x000e220000000800 */
[----:B------:R-:W-:Y:S01]  /*0a10*/  FADD.FTZ R32, -R2, R21 ;  /* 0x0000001502207221 */ /* 0x000fe20000010100 */
[----:B-1----:R-:W-:Y:S01]  /*0a20*/  FADD.FTZ R3, R22, R17 ;  /* 0x0000001116037221 */ /* 0x002fe20000010000 */
[----:B------:R-:W-:Y:S01]  /*0a30*/  FMUL.FTZ R22, R31, 1.4426950216293334961 ;  /* 0x3fb8aa3b1f167820 */ /* 0x000fe20000410000 */
[----:B------:R-:W1:Y:S01]  /*0a40*/  MUFU.EX2 R21, R27 ;  /* 0x0000001b00157308 */ /* 0x000e620000000800 */
[----:B------:R-:W-:Y:S01]  /*0a50*/  FADD.FTZ R31, -R2, R23 ;  /* 0x00000017021f7221 */ /* 0x000fe20000010100 */
[----:B--2---:R-:W-:Y:S01]  /*0a60*/  FADD.FTZ R30, R3, R18 ;  /* 0x00000012031e7221 */ /* 0x004fe20000010000 */
[----:B------:R-:W-:-:S02]  /*0a70*/  FMUL.FTZ R23, R32, 1.4426950216293334961 ;  /* 0x3fb8aa3b20177820 */ /* 0x000fc40000410000 */
        /* <DEDUP_REMOVED lines=10> */
[----:B------:R-:W-:Y:S01]  /*0b20*/  FADD.FTZ R27, -R2, R11 ;  /* 0x0000000b021b7221 */ /* 0x000fe20000010100 */
[----:B------:R-:W-:Y:S01]  /*0b30*/  FMUL.FTZ R32, R32, 1.4426950216293334961 ;  /* 0x3fb8aa3b20207820 */ /* 0x000fe20000410000 */
[----:B------:R1:W5:Y:S01]  /*0b40*/  MUFU.EX2 R11, R25 ;  /* 0x00000019000b7308 */ /* 0x0003620000000800 */
[C---:B------:R-:W-:Y:S01]  /*0b50*/  FADD.FTZ R33, -R2.reuse, R12 ;  /* 0x0000000c02217221 */ /* 0x040fe20000010100 */
[----:B--2---:R-:W-:Y:S01]  /*0b60*/  FADD.FTZ R30, R3, R22 ;  /* 0x00000016031e7221 */ /* 0x004fe20000010000 */
[----:B------:R-:W-:Y:S01]  /*0b70*/  FMUL.FTZ R27, R27, 1.4426950216293334961 ;  /* 0x3fb8aa3b1b1b7820 */ /* 0x000fe20000410000 */
[----:B------:R-:W2:Y:S01]  /*0b80*/  MUFU.EX2 R12, R32 ;  /* 0x00000020000c7308 */ /* 0x000ea20000000800 */
        /* <DEDUP_REMOVED lines=8> */
[----:B-1----:R-:W-:Y:S01]  /*0c10*/  FMUL.FTZ R25, R31, 1.4426950216293334961 ;  /* 0x3fb8aa3b1f197820 */ /* 0x002fe20000410000 */
[----:B-----5:R-:W-:Y:S01]  /*0c20*/  FADD.FTZ R3, R30, R11 ;  /* 0x0000000b1e037221 */ /* 0x020fe20000010000 */
[----:B------:R-:W-:-:S02]  /*0c30*/  FADD.FTZ R35, -R2, R15 ;  /* 0x0000000f02237221 */ /* 0x000fc40000010100 */
[----:B------:R-:W1:Y:S01]  /*0c40*/  MUFU.EX2 R15, R34 ;  /* 0x00000022000f7308 */ /* 0x000e620000000800 */
[----:B--2---:R-:W-:Y:S01]  /*0c50*/  FADD.FTZ R2, R3, R12 ;  /* 0x0000000c03027221 */ /* 0x004fe20000010000 */
        /* <DEDUP_REMOVED lines=85> */
[----:B------:R-:W2:Y:S01]  /*11b0*/  S2R R8, SR_TID.X ;  /* 0x0000000000087919 */ /* 0x000ea20000002100 */
[----:B------:R-:W3:Y:S01]  /*11c0*/  @P5 MUFU.RCP R6, R30 ;  /* 0x0000001e00065308 */ /* 0x000ee20000001000 */
[----:B-1----:R-:W-:Y:S02]  /*11d0*/  IMAD.MOV.U32 R7, RZ, RZ, 0x7fc00000 ;  /* 0x7fc00000ff077424 */ /* 0x002fe400078e00ff */
[----:B---3--:R-:W-:-:S05]  /*11e0*/  @P5 FMUL.FTZ R7, R13, R6 ;  /* 0x000000060d075220 */ /* 0x008fca0000410000 */
[----:B------:R1:W-:Y:S01]  /*11f0*/  STG.E desc[UR4][R2.64+0x580], R7 ;  /* 0x0005800702007986 */ /* 0x0003e2000c101904 */
[----:B--2---:R-:W-:-:S04]  /*1200*/  IADD3 R8, PT, PT, R8, 0x180, RZ ;  /* 0x0000018008087810 */ /* 0x004fc80007ffe0ff */
[----:B------:R-:W-:-:S13]  /*1210*/  ISETP.GE.AND P0, PT, R8, UR8, PT ;  /* 0x0000000808007c0c */ /* 0x000fda000bf06270 */
[----:B-1----:R-:W-:Y:S05]  /*1220*/  @P0 EXIT ;  /* 0x000000000000094d */ /* 0x002fea0003800000 */
        /* <DEDUP_REMOVED lines=19> */
[----:B--2---:R-:W-:Y:S01]  /*1360*/  MOV R5, 0x7fc00000 ;  /* 0x7fc0000000057802 */ /* 0x004fe20000000f00 */
[----:B---3--:R-:W-:-:S05]  /*1370*/  @P5 FMUL.FTZ R5, R27, R30 ;  /* 0x0000001e1b055220 */ /* 0x008fca0000410000 */
[----:B------:R-:W-:Y:S01]  /*1380*/  STG.E desc[UR4][R2.64+0x780], R5 ;  /* 0x0007800502007986 */ /* 0x000fe2000c101904 */
[----:B------:R-:W-:Y:S05]  /*1390*/  EXIT ;  /* 0x000000000000794d */ /* 0x000fea0003800000 */
.L_x_4067:
        /* <DEDUP_REMOVED lines=14> */
.L_x_11349:


//--------------------- .text._ZN43_GLOBAL__N__9ae7fba5_10_SoftMax_cu_9f978f6320softmax_warp_forwardIfffLi8ELb0ELb0EEEvPT0_PKT_iiiPKbib --------------------------
	.section	.text._ZN43_GLOBAL__N__9ae7fba5_10_SoftMax_cu_9f978f6320softmax_warp_forwardIfffLi8ELb0ELb0EEEvPT0_PKT_iiiPKbib,"ax",@progbits
	.align	128
.text._ZN43_GLOBAL__N__9ae7fba5_10_SoftMax_cu_9f978f6320softmax_warp_forwardIfffLi8ELb0ELb0EEEvPT0_PKT_iiiPKbib:
        .type           _ZN43_GLOBAL__N__9ae7fba5_10_SoftMax_cu_9f978f6320softmax_warp_forwardIfffLi8ELb0ELb0EEEvPT0_PKT_iiiPKbib,@function
        .size           _ZN43_GLOBAL__N__9ae7fba5_10_SoftMax_cu_9f978f6320softmax_warp_forwardIfffLi8ELb0ELb0EEEvPT0_PKT_iiiPKbib,(.L_x_11350 - _ZN43_GLOBAL__N__9ae7fba5_10_SoftMax_cu_9f978f6320softmax_warp_forwardIfffLi8ELb0ELb0EEEvPT0_PKT_iiiPKbib)
        .other          _ZN43_GLOBAL__N__9ae7fba5_10_SoftMax_cu_9f978f6320softmax_warp_forwardIfffLi8ELb0ELb0EEEvPT0_PKT_iiiPKbib,@"STO_CUDA_ENTRY STV_DEFAULT"
_ZN43_GLOBAL__N__9ae7fba5_10_SoftMax_cu_9f978f6320softmax_warp_forwardIfffLi8ELb0ELb0EEEvPT0_PKT_iiiPKbib:
[----:B------:R-:W-:Y:S01]  /*0000*/  LDC R1, c[0x0][0x37c] ;  /* 0x0000df00ff017b82 */ /* 0x000fe20000000800 */
[----:B------:R-:W0:Y:S01]  /*0010*/  S2R R0, SR_CTAID.X ;  /* 0x0000000000007919 */ /* 0x000e220000002500 */
[----:B------:R-:W0:Y:S06]  /*0020*/  LDCU UR4, c[0x0][0x364] ;  /* 0x00006c80ff0477ac */ /* 0x000e2c0008000800 */
[----:B------:R-:W1:Y:S01]  /*0030*/  LDC.64 R2, c[0x0][0x388] ;  /* 0x0000e200ff027b82 */ /* 0x000e620000000a00 */
[----:B------:R-:W-:Y:S01]  /*0040*/  MOV R8, 0xff800000 ;  /* 0xff80000000087802 */ /* 0x000fe20000000f00 */
[----:B------:R-:W0:Y:S01]  /*0050*/  S2R R5, SR_TID.Y ;  /* 0x0000000000057919 */ /* 0x000e220000002200 */
[----:B------:R-:W2:Y:S01]  /*0060*/  LDCU UR8, c[0x0][0x398] ;  /* 0x00007300ff0877ac */ /* 0x000ea20008000800 */
[----:B------:R-:W-:Y:S01]  /*0070*/  MOV R11, 0xff800000 ;  /* 0xff800000000b7802 */ /* 0x000fe20000000f00 */
[----:B------:R-:W3:Y:S01]  /*0080*/  S2R R17, SR_TID.X ;  /* 0x0000000000117919 */ /* 0x000ee20000002100 */
[----:B------:R-:W4:Y:S01]  /*0090*/  LDCU.64 UR6, c[0x0][0x390] ;  /* 0x00007200ff0677ac */ /* 0x000f220008000a00 */
[----:B------:R-:W-:-:S02]  /*00a0*/  IMAD.MOV.U32 R10, RZ, RZ, -0x800000 ;  /* 0xff800000ff0a7424 */ /* 0x000fc400078e00ff */
[----:B0-----:R-:W-:Y:S01]  /*00b0*/  IMAD R0, R0, UR4, R5 ;  /* 0x0000000400007c24 */ /* 0x001fe2000f8e0205 */
[----:B------:R-:W0:Y:S01]  /*00c0*/  LDCU.64 UR4, c[0x0][0x358] ;  /* 0x00006b00ff0477ac */ /* 0x000e220008000a00 */
[C---:B---3--:R-:W-:Y:S01]  /*00d0*/  VIADD R4, R17.reuse, 0x20 ;  /* 0x0000002011047836 */ /* 0x048fe20000000000 */
[C---:B--2---:R-:W-:Y:S01]  /*00e0*/  ISETP.GE.AND P1, PT, R17.reuse, UR8, PT ;  /* 0x0000000811007c0c */ /* 0x044fe2000bf26270 */
[C---:B------:R-:W-:Y:S01]  /*00f0*/  VIADD R5, R17.reuse, 0x40 ;  /* 0x0000004011057836 */ /* 0x040fe20000000000 */
[C---:B----4-:R-:W-:Y:S01]  /*0100*/  IADD3 R14, PT, PT, -R0.reuse, UR6, RZ ;  /* 0x00000006000e7c10 */ /* 0x050fe2000fffe1ff */
[----:B------:R-:W-:Y:S01]  /*0110*/  IMAD R0, R0, UR7, R17 ;  /* 0x0000000700007c24 */ /* 0x000fe2000f8e0211 */
[----:B------:R-:W-:Y:S01]  /*0120*/  ISETP.GE.AND P0, PT, R4, UR8, PT ;  /* 0x0000000804007c0c */ /* 0x000fe2000bf06270 */
[----:B------:R-:W-:Y:S01]  /*0130*/  VIADD R4, R17, 0x60 ;  /* 0x0000006011047836 */ /* 0x000fe20000000000 */
[----:B------:R-:W-:Y:S01]  /*0140*/  P2R R15, PR, RZ, 0x2 ;  /* 0x00000002ff0f7803 */ /* 0x000fe20000000000 */
[----:B-1----:R-:W-:Y:S01]  /*0150*/  IMAD.WIDE R2, R0, 0x4, R2 ;  /* 0x0000000400027825 */ /* 0x002fe200078e0202 */
[----:B------:R-:W-:-:S02]  /*0160*/  ISETP.LT.OR P2, PT, R14, 0x1, P1 ;  /* 0x000000010e00780c */ /* 0x000fc40000f41670 */
[----:B------:R-:W-:Y:S01]  /*0170*/  ISETP.GE.AND P1, PT, R5, UR8, PT ;  /* 0x0000000805007c0c */ /* 0x000fe2000bf26270 */
[----:B------:R-:W-:Y:S01]  /*0180*/  VIADD R5, R17, 0x80 ;  /* 0x0000008011057836 */ /* 0x000fe20000000000 */
[C---:B------:R-:W-:Y:S02]  /*0190*/  ISETP.LT.OR P3, PT, R14.reuse, 0x1, P0 ;  /* 0x000000010e00780c */ /* 0x040fe40000761670 */
[----:B------:R-:W-:Y:S02]  /*01a0*/  ISETP.LT.OR P4, PT, R14, 0x1, P1 ;  /* 0x000000010e00780c */ /* 0x000fe40000f81670 */
[----:B------:R-:W-:Y:S02]  /*01b0*/  P2R R13, PR, RZ, 0x2 ;  /* 0x00000002ff0d7803 */ /* 0x000fe40000000000 */
[----:B------:R-:W-:-:S03]  /*01c0*/  ISETP.GE.AND P1, PT, R4, UR8, PT ;  /* 0x0000000804007c0c */ /* 0x000fc6000bf26270 */
[----:B0-----:R-:W2:Y:S01]  /*01d0*/  @!P2 LDG.E R8, desc[UR4][R2.64] ;  /* 0x000000040208a981 */ /* 0x001ea2000c1e1900 */
[----:B------:R-:W-:-:S03]  /*01e0*/  ISETP.GE.AND P2, PT, R5, UR8, PT ;  /* 0x0000000805007c0c */ /* 0x000fc6000bf46270 */
[----:B------:R-:W2:Y:S01]  /*01f0*/  @!P3 LDG.E R11, desc[UR4][R2.64+0x80] ;  /* 0x00008004020bb981 */ /* 0x000ea2000c1e1900 */
[----:B------:R-:W-:-:S03]  /*0200*/  ISETP.LT.OR P3, PT, R14, 0x1, P1 ;  /* 0x000000010e00780c */ /* 0x000fc60000f61670 */
[----:B------:R-:W3:Y:S01]  /*0210*/  @!P4 LDG.E R10, desc[UR4][R2.64+0x100] ;  /* 0x00010004020ac981 */ /* 0x000ee2000c1e1900 */
[----:B------:R-:W-:Y:S01]  /*0220*/  ISETP.LT.OR P4, PT, R14, 0x1, P2 ;  /* 0x000000010e00780c */ /* 0x000fe20001781670 */
[----:B------:R-:W-:Y:S01]  /*0230*/  IMAD.MOV.U32 R9, RZ, RZ, -0x800000 ;  /* 0xff800000ff097424 */ /* 0x000fe200078e00ff */
[----:B------:R-:W-:Y:S01]  /*0240*/  IADD3 R4, PT, PT, R17, 0xa0, RZ ;  /* 0x000000a011047810 */ /* 0x000fe20007ffe0ff */
[----:B------:R-:W-:-:S06]  /*0250*/  IMAD.MOV.U32 R5, RZ, RZ, -0x800000 ;  /* 0xff800000ff057424 */ /* 0x000fcc00078e00ff */
[----:B------:R-:W4:Y:S01]  /*0260*/  @!P3 LDG.E R9, desc[UR4][R2.64+0x180] ;  /* 0x000180040209b981 */ /* 0x000f22000c1e1900 */
[----:B------:R-:W-:-:S03]  /*0270*/  ISETP.GE.AND P3, PT, R4, UR8, PT ;  /* 0x0000000804007c0c */ /* 0x000fc6000bf66270 */
[----:B------:R-:W5:Y:S01]  /*0280*/  @!P4 LDG.E R5, desc[UR4][R2.64+0x200] ;  /* 0x000200040205c981 */ /* 0x000f62000c1e1900 */
[----:B------:R-:W-:Y:S01]  /*0290*/  ISETP.LT.OR P4, PT, R14, 0x1, P3 ;  /* 0x000000010e00780c */ /* 0x000fe20001f81670 */
[----:B------:R-:W-:Y:S01]  /*02a0*/  VIADD R4, R17, 0xc0 ;  /* 0x000000c011047836 */ /* 0x000fe20000000000 */
[----:B------:R-:W-:-:S11]  /*02b0*/  MOV R6, 0xff800000 ;  /* 0xff80000000067802 */ /* 0x000fd60000000f00 */
[----:B------:R-:W5:Y:S01]  /*02c0*/  @!P4 LDG.E R6, desc[UR4][R2.64+0x280] ;  /* 0x000280040206c981 */ /* 0x000f62000c1e1900 */
[----:B------:R-:W-:Y:S02]  /*02d0*/  ISETP.GE.AND P4, PT, R4, UR8, PT ;  /* 0x0000000804007c0c */ /* 0x000fe4000bf86270 */
[----:B------:R-:W-:Y:S02]  /*02e0*/  MOV R7, 0xff800000 ;  /* 0xff80000000077802 */ /* 0x000fe40000000f00 */
[----:B------:R-:W-:Y:S01]  /*02f0*/  ISETP.LT.OR P5, PT, R14, 0x1, P4 ;  /* 0x000000010e00780c */ /* 0x000fe200027a1670 */
[----:B------:R-:W-:-:S12]  /*0300*/  VIADD R12, R17, 0xe0 ;  /* 0x000000e0110c7836 */ /* 0x000fd80000000000 */
[----:B------:R-:W5:Y:S01]  /*0310*/  @!P5 LDG.E R7, desc[UR4][R2.64+0x300] ;  /* 0x000300040207d981 */ /* 0x000f62000c1e1900 */
[----:B------:R-:W-:Y:S02]  /*0320*/  ISETP.GE.AND P5, PT, R12, UR8, PT ;  /* 0x000000080c007c0c */ /* 0x000fe4000bfa6270 */
[----:B------:R-:W-:Y:S02]  /*0330*/  MOV R4, 0xff800000 ;  /* 0xff80000000047802 */ /* 0x000fe40000000f00 */
[----:B------:R-:W-:-:S13]  /*0340*/  ISETP.LT.OR P6, PT, R14, 0x1, P5 ;  /* 0x000000010e00780c */ /* 0x000fda0002fc1670 */
[----:B------:R0:W5:Y:S01]  /*0350*/  @!P6 LDG.E R4, desc[UR4][R2.64+0x380] ;  /* 0x000380040204e981 */ /* 0x000162000c1e1900 */
[----:B--2---:R-:W-:-:S04]  /*0360*/  FSETP.GT.FTZ.AND P6, PT, R8, R11, PT ;  /* 0x0000000b0800720b */ /* 0x004fc80003fd4000 */
[----:B------:R-:W-:-:S04]  /*0370*/  FSEL R17, R8, R11, P6 ;  /* 0x0000000b08117208 */ /* 0x000fc80003000000 */
[----:B---3--:R-:W-:-:S04]  /*0380*/  FSETP.GT.FTZ.AND P6, PT, R17, R10, PT ;  /* 0x0000000a1100720b */ /* 0x008fc80003fd4000 */
[----:B------:R-:W-:-:S04]  /*0390*/  FSEL R12, R17, R10, P6 ;  /* 0x0000000a110c7208 */ /* 0x000fc80003000000 */
[----:B----4-:R-:W-:-:S04]  /*03a0*/  FSETP.GT.FTZ.AND P6, PT, R12, R9, PT ;  /* 0x000000090c00720b */ /* 0x010fc80003fd4000 */
[----:B------:R-:W-:-:S04]  /*03b0*/  FSEL R12, R12, R9, P6 ;  /* 0x000000090c0c7208 */ /* 0x000fc80003000000 */
[----:B-----5:R-:W-:-:S04]  /*03c0*/  FSETP.GT.FTZ.AND P6, PT, R12, R5, PT ;  /* 0x000000050c00720b */ /* 0x020fc80003fd4000 */
[----:B------:R-:W-:-:S04]  /*03d0*/  FSEL R17, R12, R5, P6 ;  /* 0x000000050c117208 */ /* 0x000fc80003000000 */
[----:B------:R-:W-:-:S04]  /*03e0*/  FSETP.GT.FTZ.AND P6, PT, R17, R6, PT ;  /* 0x000000061100720b */ /* 0x000fc80003fd4000 */
[----:B------:R-:W-:-:S04]  /*03f0*/  FSEL R12, R17, R6, P6 ;  /* 0x00000006110c7208 */ /* 0x000fc80003000000 */
[----:B------:R-:W-:-:S04]  /*0400*/  FSETP.GT.FTZ.AND P6, PT, R12, R7, PT ;  /* 0x000000070c00720b */ /* 0x000fc80003fd4000 */
[----:B0-----:R-:W-:-:S04]  /*0410*/  FSEL R3, R12, R7, P6 ;  /* 0x000000070c037208 */ /* 0x001fc80003000000 */
        /* <DEDUP_REMOVED lines=26> */
[----:B------:R-:W-:Y:S01]  /*05c0*/  FMUL.FTZ R11, R9, 1.4426950216293334961 ;  /* 0x3fb8aa3b090b7820 */ /* 0x000fe20000410000 */
[----:B------:R-:W-:Y:S01]  /*05d0*/  FADD.FTZ R9, -R12, R6 ;  /* 0x000000060c097221 */ /* 0x000fe20000010100 */
[----:B------:R-:W0:Y:S01]  /*05e0*/  MUFU.EX2 R2, R2 ;  /* 0x0000000200027308 */ /* 0x000e220000000800 */
[----:B------:R-:W-:Y:S01]  /*05f0*/  FMUL.FTZ R16, R8, 1.4426950216293334961 ;  /* 0x3fb8aa3b08107820 */ /* 0x000fe20000410000 */
[C---:B------:R-:W-:Y:S01]  /*0600*/  FADD.FTZ R18, -R12.reuse, R7 ;  /* 0x000000070c127221 */ /* 0x040fe20000010100 */
[----:B------:R-:W-:Y:S01]  /*0610*/  FMUL.FTZ R17, R9, 1.4426950216293334961 ;  /* 0x3fb8aa3b09117820 */ /* 0x000fe20000410000 */
[----:B------:R-:W1:Y:S01]  /*0620*/  MUFU.EX2 R3, R3 ;  /* 0x0000000300037308 */ /* 0x000e620000000800 */
[----:B------:R-:W-:Y:S01]  /*0630*/  FADD.FTZ R12, -R12, R4 ;  /* 0x000000040c0c7221 */ /* 0x000fe20000010100 */
[----:B------:R-:W-:-:S02]  /*0640*/  FMUL.FTZ R18, R18, 1.4426950216293334961 ;  /* 0x3fb8aa3b12127820 */ /* 0x000fc40000410000 */
[----:B------:R-:W2:Y:S01]  /*0650*/  MUFU.EX2 R5, R10 ;  /* 0x0000000a00057308 */ /* 0x000ea20000000800 */
[----:B------:R-:W-:-:S03]  /*0660*/  FMUL.FTZ R12, R12, 1.4426950216293334961 ;  /* 0x3fb8aa3b0c0c7820 */ /* 0x000fc60000410000 */
[----:B------:R-:W3:Y:S01]  /*0670*/  MUFU.EX2 R6, R11 ;  /* 0x0000000b00067308 */ /* 0x000ee20000000800 */
[----:B0-----:R-:W-:-:S03]  /*0680*/  FADD.FTZ R8, RZ, R2 ;  /* 0x00000002ff087221 */ /* 0x001fc60000010000 */
[----:B------:R-:W0:Y:S01]  /*0690*/  MUFU.EX2 R7, R16 ;  /* 0x0000001000077308 */ /* 0x000e220000000800 */
[----:B-1----:R-:W-:-:S03]  /*06a0*/  FADD.FTZ R8, R8, R3 ;  /* 0x0000000308087221 */ /* 0x002fc60000010000 */
[----:B------:R-:W1:Y:S01]  /*06b0*/  MUFU.EX2 R4, R17 ;  /* 0x0000001100047308 */ /* 0x000e620000000800 */
[----:B--2---:R-:W-:-:S03]  /*06c0*/  FADD.FTZ R9, R8, R5 ;  /* 0x0000000508097221 */ /* 0x004fc60000010000 */
        /* <DEDUP_REMOVED lines=34> */
[----:B------:R-:W2:Y:S01]  /*08f0*/  @P6 MUFU.RCP R0, R12 ;  /* 0x0000000c00006308 */ /* 0x000ea20000001000 */
[----:B------:R-:W-:Y:S02]  /*0900*/  IMAD.MOV.U32 R3, RZ, RZ, 0x7fc00000 ;  /* 0x7fc00000ff037424 */ /* 0x000fe400078e00ff */
        /* <DEDUP_REMOVED lines=28> */
.L_x_4068:
        /* <DEDUP_REMOVED lines=11> */
.L_x_11350:


//--------------------- .text._ZN43_GLOBAL__N__9ae7fba5_10_SoftMax_cu_9f978f6320softmax_warp_forwardIfffLi7ELb0ELb0EEEvPT0_PKT_iiiPKbib --------------------------
	.section	.text._ZN43_GLOBAL__N__9ae7fba5_10_SoftMax_cu_9f978f6320softmax_warp_forwardIfffLi7ELb0ELb0EEEvPT0_PKT_iiiPKbib,"ax",@progbits
	.align	128
.text._ZN43_GLOBAL__N__9ae7fba5_10_SoftMax_cu_9f978f6320softmax_warp_forwardIfffLi7ELb0ELb0EEEvPT0_PKT_iiiPKbib:
        .type           _ZN43_GLOBAL__N__9ae7fba5_10_SoftMax_cu_9f978f6320softmax_warp_forwardIfffLi7ELb0ELb0EEEvPT0_PKT_iiiPKbib,@function
        .size           _ZN43_GLOBAL__N__9ae7fba5_10_SoftMax_cu_9f978f6320softmax_warp_forwardIfffLi7ELb0ELb0EEEvPT0_PKT_iiiPKbib,(.L_x_11351 - _ZN43_GLOBAL__N__9ae7fba5_10_SoftMax_cu_9f978f6320softmax_warp_forwardIfffLi7ELb0ELb0EEEvPT0_PKT_iiiPKbib)
        .other          _ZN43_GLOBAL__N__9ae7fba5_10_SoftMax_cu_9f978f6320softmax_warp_forwardIfffLi7ELb0ELb0EEEvPT0_PKT_iiiPKbib,@"STO_CUDA_ENTRY STV_DEFAULT"
_ZN43_GLOBAL__N__9ae7fba5_10_SoftMax_cu_9f978f6320softmax_warp_forwardIfffLi7ELb0ELb0EEEvPT0_PKT_iiiPKbib:
[----:B------:R-:W-:Y:S01]  /*0000*/  LDC R1, c[0x0][0x37c] ;  /* 0x0000df00ff017b82 */ /* 0x000fe20000000800 */
[----:B------:R-:W0:Y:S01]  /*0010*/  S2R R2, SR_CTAID.X ;  /* 0x0000000000027919 */ /* 0x000e220000002500 */
[----:B------:R-:W0:Y:S06]  /*0020*/  LDCU UR4, c[0x0][0x364] ;  /* 0x00006c80ff0477ac */ /* 0x000e2c0008000800 */
[----:B------:R-:W1:Y:S01]  /*0030*/  LDC R0, c[0x0][0x398] ;  /* 0x0000e600ff007b82 */ /* 0x000e620000000800 */
[----:B------:R-:W-:Y:S01]  /*0040*/  IMAD.MOV.U32 R9, RZ, RZ, -0x800000 ;  /* 0xff800000ff097424 */ /* 0x000fe200078e00ff */
[----:B------:R-:W0:Y:S01]  /*0050*/  S2R R3, SR_TID.Y ;  /* 0x0000000000037919 */ /* 0x000e220000002200 */
[----:B------:R-:W2:Y:S01]  /*0060*/  LDCU.64 UR6, c[0x0][0x390] ;  /* 0x00007200ff0677ac */ /* 0x000ea20008000a00 */
[----:B------:R-:W-:Y:S01]  /*0070*/  MOV R6, 0xff800000 ;  /* 0xff80000000067802 */ /* 0x000fe20000000f00 */
[----:B------:R-:W1:Y:S01]  /*0080*/  S2R R7, SR_TID.X ;  /* 0x0000000000077919 */ /* 0x000e620000002100 */
[----:B------:R-:W-:-:S02]  /*0090*/  MOV R8, 0xff800000 ;  /* 0xff80000000087802 */ /* 0x000fc40000000f00 */
[----:B------:R-:W3:Y:S01]  /*00a0*/  LDC.64 R12, c[0x0][0x388] ;  /* 0x0000e200ff0c7b82 */ /* 0x000ee20000000a00 */
[----:B0-----:R-:W-:Y:S01]  /*00b0*/  IMAD R2, R2, UR4, R3 ;  /* 0x0000000402027c24 */ /* 0x001fe2000f8e0203 */
[----:B------:R-:W0:Y:S03]  /*00c0*/  LDCU.64 UR4, c[0x0][0x358] ;  /* 0x00006b00ff0477ac */ /* 0x000e260008000a00 */
[----:B------:R-:W-:Y:S01]  /*00d0*/  IMAD.SHL.U32 R2, R2, 0x2, RZ ;  /* 0x0000000202027824 */ /* 0x000fe200078e00ff */
[C---:B-1----:R-:W-:Y:S01]  /*00e0*/  ISETP.GE.AND P0, PT, R7.reuse, R0, PT ;  /* 0x000000000700720c */ /* 0x042fe20003f06270 */
[C---:B------:R-:W-:Y:S02]  /*00f0*/  VIADD R3, R7.reuse, 0x20 ;  /* 0x0000002007037836 */ /* 0x040fe40000000000 */
[----:B------:R-:W-:Y:S01]  /*0100*/  VIADD R5, R7, 0x40 ;  /* 0x0000004007057836 */ /* 0x000fe20000000000 */
[----:B--2---:R-:W-:-:S02]  /*0110*/  IADD3 R16, PT, PT, -R2, UR6, RZ ;  /* 0x0000000602107c10 */ /* 0x004fc4000fffe1ff */
[-C--:B------:R-:W-:Y:S01]  /*0120*/  ISETP.GE.AND P2, PT, R3, R0.reuse, PT ;  /* 0x000000000300720c */ /* 0x080fe20003f46270 */
[----:B------:R-:W-:Y:S01]  /*0130*/  IMAD R3, R2, UR7, R7 ;  /* 0x0000000702037c24 */ /* 0x000fe2000f8e0207 */
[C---:B------:R-:W-:Y:S02]  /*0140*/  ISETP.LT.OR P1, PT, R16.reuse, 0x1, P0 ;  /* 0x000000011000780c */ /* 0x040fe40000721670 */
[C---:B------:R-:W-:Y:S01]  /*0150*/  ISETP.LT.OR P4, PT, R16.reuse, 0x1, P2 ;  /* 0x000000011000780c */ /* 0x040fe20001781670 */
[----:B---3--:R-:W-:Y:S01]  /*0160*/  IMAD.WIDE R12, R3, 0x4, R12 ;  /* 0x00000004030c7825 */ /* 0x008fe200078e020c */
[----:B------:R-:W-:Y:S02]  /*0170*/  ISETP.GE.AND P3, PT, R5, R0, PT ;  /* 0x000000000500720c */ /* 0x000fe40003f66270 */
[C---:B------:R-:W-:Y:S01]  /*0180*/  ISETP.LT.OR P5, PT, R16.reuse, 0x2, P0 ;  /* 0x000000021000780c */ /* 0x040fe200007a1670 */
[----:B------:R-:W-:Y:S01]  /*0190*/  VIADD R5, R7, 0x60 ;  /* 0x0000006007057836 */ /* 0x000fe20000000000 */
[----:B------:R-:W-:Y:S01]  /*01a0*/  ISETP.LT.OR P6, PT, R16, 0x1, P3 ;  /* 0x000000011000780c */ /* 0x000fe20001fc1670 */
[----:B------:R-:W-:-:S02]  /*01b0*/  IMAD.MOV.U32 R2, RZ, RZ, -0x800000 ;  /* 0xff800000ff027424 */ /* 0x000fc400078e00ff */
[----:B------:R-:W-:Y:S02]  /*01c0*/  IMAD.WIDE.U32 R14, R0, 0x4, R12 ;  /* 0x00000004000e7825 */ /* 0x000fe400078e000c */
[----:B0-----:R-:W2:Y:S01]  /*01d0*/  @!P1 LDG.E R6, desc[UR4][R12.64] ;  /* 0x000000040c069981 */ /* 0x001ea2000c1e1900 */
[----:B------:R-:W-:-:S03]  /*01e0*/  ISETP.GE.AND P1, PT, R5, R0, PT ;  /* 0x000000000500720c */ /* 0x000fc60003f26270 */
[----:B------:R-:W2:Y:S01]  /*01f0*/  @!P4 LDG.E R9, desc[UR4][R12.64+0x80] ;  /* 0x000080040c09c981 */ /* 0x000ea2000c1e1900 */
[C---:B------:R-:W-:Y:S01]  /*0200*/  ISETP.LT.OR P4, PT, R16.reuse, 0x2, P2 ;  /* 0x000000021000780c */ /* 0x040fe20001781670 */
[----:B------:R-:W-:Y:S02]  /*0210*/  IMAD.MOV.U32 R5, RZ, RZ, -0x800000 ;  /* 0xff800000ff057424 */ /* 0x000fe400078e00ff */
[----:B------:R-:W3:Y:S01]  /*0220*/  @!P5 LDG.E R2, desc[UR4][R14.64] ;  /* 0x000000040e02d981 */ /* 0x000ee2000c1e1900 */
[----:B------:R-:W-:-:S03]  /*0230*/  ISETP.LT.OR P5, PT, R16, 0x2, P3 ;  /* 0x000000021000780c */ /* 0x000fc60001fa1670 */
[----:B------:R-:W4:Y:S01]  /*0240*/  @!P6 LDG.E R8, desc[UR4][R12.64+0x100] ;  /* 0x000100040c08e981 */ /* 0x000f22000c1e1900 */
[----:B------:R-:W-:Y:S01]  /*0250*/  ISETP.LT.OR P6, PT, R16, 0x1, P1 ;  /* 0x000000011000780c */ /* 0x000fe20000fc1670 */
[----:B------:R-:W-:Y:S01]  /*0260*/  IMAD.MOV.U32 R7, RZ, RZ, -0x800000 ;  /* 0xff800000ff077424 */ /* 0x000fe200078e00ff */
[----:B------:R-:W-:-:S03]  /*0270*/  MOV R10, 0xff800000 ;  /* 0xff800000000a7802 */ /* 0x000fc60000000f00 */
[----:B------:R-:W3:Y:S01]  /*0280*/  @!P4 LDG.E R5, desc[UR4][R14.64+0x80] ;  /* 0x000080040e05c981 */ /* 0x000ee2000c1e1900 */
[----:B------:R-:W-:Y:S01]  /*0290*/  ISETP.LT.OR P4, PT, R16, 0x2, P1 ;  /* 0x000000021000780c */ /* 0x000fe20000f81670 */
[----:B------:R-:W-:Y:S02]  /*02a0*/  IMAD.MOV.U32 R4, RZ, RZ, -0x800000 ;  /* 0xff800000ff047424 */ /* 0x000fe400078e00ff */
[----:B------:R-:W5:Y:S04]  /*02b0*/  @!P5 LDG.E R7, desc[UR4][R14.64+0x100] ;  /* 0x000100040e07d981 */ /* 0x000f68000c1e1900 */
[----:B------:R0:W5:Y:S06]  /*02c0*/  @!P6 LDG.E R10, desc[UR4][R12.64+0x180] ;  /* 0x000180040c0ae981 */ /* 0x00016c000c1e1900 */
[----:B------:R-:W5:Y:S01]  /*02d0*/  @!P4 LDG.E R4, desc[UR4][R14.64+0x180] ;  /* 0x000180040e04c981 */ /* 0x000f62000c1e1900 */
[----:B--2---:R-:W-:-:S04]  /*02e0*/  FSETP.GT.FTZ.AND P4, PT, R6, R9, PT ;  /* 0x000000090600720b */ /* 0x004fc80003f94000 */
[----:B------:R-:W-:-:S04]  /*02f0*/  FSEL R11, R6, R9, P4 ;  /* 0x00000009060b7208 */ /* 0x000fc80002000000 */
[CC--:B----4-:R-:W-:Y:S02]  /*0300*/  FSETP.GT.FTZ.AND P4, PT, R11.reuse, R8.reuse, PT ;  /* 0x000000080b00720b */ /* 0x0d0fe40003f94000 */
[CC--:B---3--:R-:W-:Y:S02]  /*0310*/  FSETP.GT.FTZ.AND P5, PT, R2.reuse, R5.reuse, PT ;  /* 0x000000050200720b */ /* 0x0c8fe40003fb4000 */
[----:B------:R-:W-:Y:S02]  /*0320*/  FSEL R11, R11, R8, P4 ;  /* 0x000000080b0b7208 */ /* 0x000fe40002000000 */
[----:B0-----:R-:W-:-:S04]  /*0330*/  FSEL R12, R2, R5, P5 ;  /* 0x00000005020c7208 */ /* 0x001fc80002800000 */
[CC--:B-----5:R-:W-:Y:S02]  /*0340*/  FSETP.GT.FTZ.AND P5, PT, R12.reuse, R7.reuse, PT ;  /* 0x000000070c00720b */ /* 0x0e0fe40003fb4000 */
[CC--:B------:R-:W-:Y:S02]  /*0350*/  FSETP.GT.FTZ.AND P4, PT, R11.reuse, R10.reuse, PT ;  /* 0x0000000a0b00720b */ /* 0x0c0fe40003f94000 */
[----:B------:R-:W-:Y:S02]  /*0360*/  FSEL R13, R12, R7, P5 ;  /* 0x000000070c0d7208 */ /* 0x000fe40002800000 */
        /* <DEDUP_REMOVED lines=33> */
[----:B------:R-:W-:Y:S01]  /*0580*/  FSEL R13, R14, R13, !P4 ;  /* 0x0000000d0e0d7208 */ /* 0x000fe20006000000 */
[C---:B------:R-:W-:Y:S01]  /*0590*/  FADD.FTZ R9, -R15.reuse, R9 ;  /* 0x000000090f097221 */ /* 0x040fe20000010100 */
[----:B------:R-:W-:Y:S01]  /*05a0*/  FADD.FTZ R12, -R15, R8 ;  /* 0x000000080f0c7221 */ /* 0x000fe20000010100 */
[----:B------:R-:W-:Y:S02]  /*05b0*/  FMUL.FTZ R6, R6, 1.4426950216293334961 ;  /* 0x3fb8aa3b06067820 */ /* 0x000fe40000410000 */
[----:B------:R-:W-:Y:S01]  /*05c0*/  FADD.FTZ R11, -R13, R2 ;  /* 0x000000020d0b7221 */ /* 0x000fe20000010100 */
[----:B------:R-:W-:Y:S01]  /*05d0*/  FMUL.FTZ R8, R9, 1.4426950216293334961 ;  /* 0x3fb8aa3b09087820 */ /* 0x000fe20000410000 */
[----:B------:R-:W-:Y:S01]  /*05e0*/  FMUL.FTZ R9, R12, 1.4426950216293334961 ;  /* 0x3fb8aa3b0c097820 */ /* 0x000fe20000410000 */
[----:B------:R-:W-:Y:S01]  /*05f0*/  FADD.FTZ R12, -R13, R5 ;  /* 0x000000050d0c7221 */ /* 0x000fe20000010100 */
[----:B------:R-:W0:Y:S01]  /*0600*/  MUFU.EX2 R6, R6 ;  /* 0x0000000600067308 */ /* 0x000e220000000800 */
[----:B------:R-:W-:Y:S01]  /*0610*/  FMUL.FTZ R5, R11, 1.4426950216293334961 ;  /* 0x3fb8aa3b0b057820 */ /* 0x000fe20000410000 */
[----:B------:R-:W-:-:S02]  /*0620*/  FADD.FTZ R10, -R15, R10 ;  /* 0x0000000a0f0a7221 */ /* 0x000fc40000010100 */
[----:B------:R-:W1:Y:S01]  /*0630*/  MUFU.EX2 R8, R8 ;  /* 0x0000000800087308 */ /* 0x000e620000000800 */
[C---:B------:R-:W-:Y:S01]  /*0640*/  FADD.FTZ R7, -R13.reuse, R7 ;  /* 0x000000070d077221 */ /* 0x040fe20000010100 */
[----:B------:R-:W-:Y:S01]  /*0650*/  FMUL.FTZ R14, R12, 1.4426950216293334961 ;  /* 0x3fb8aa3b0c0e7820 */ /* 0x000fe20000410000 */
[----:B------:R-:W-:Y:S01]  /*0660*/  FMUL.FTZ R10, R10, 1.4426950216293334961 ;  /* 0x3fb8aa3b0a0a7820 */ /* 0x000fe20000410000 */
[----:B------:R-:W2:Y:S01]  /*0670*/  MUFU.EX2 R5, R5 ;  /* 0x0000000500057308 */ /* 0x000ea20000000800 */
[----:B------:R-:W-:Y:S01]  /*0680*/  FADD.FTZ R13, -R13, R4 ;  /* 0x000000040d0d7221 */ /* 0x000fe20000010100 */
[----:B------:R-:W-:Y:S02]  /*0690*/  FMUL.FTZ R7, R7, 1.4426950216293334961 ;  /* 0x3fb8aa3b07077820 */ /* 0x000fe40000410000 */
[----:B------:R-:W3:Y:S04]  /*06a0*/  MUFU.EX2 R9, R9 ;  /* 0x0000000900097308 */ /* 0x000ee80000000800 */
[----:B------:R-:W4:Y:S01]  /*06b0*/  MUFU.EX2 R4, R14 ;  /* 0x0000000e00047308 */ /* 0x000f220000000800 */
[----:B0-----:R-:W-:-:S03]  /*06c0*/  FADD.FTZ R11, RZ, R6 ;  /* 0x00000006ff0b7221 */ /* 0x001fc60000010000 */
[----:B------:R-:W0:Y:S01]  /*06d0*/  MUFU.EX2 R2, R10 ;  /* 0x0000000a00027308 */ /* 0x000e220000000800 */
[----:B-1----:R-:W-:-:S03]  /*06e0*/  FADD.FTZ R12, R11, R8 ;  /* 0x000000080b0c7221 */ /* 0x002fc60000010000 */
[----:B------:R-:W1:Y:S01]  /*06f0*/  MUFU.EX2 R7, R7 ;  /* 0x0000000700077308 */ /* 0x000e620000000800 */
[----:B------:R-:W-:Y:S01]  /*0700*/  FMUL.FTZ R15, R13, 1.4426950216293334961 ;  /* 0x3fb8aa3b0d0f7820 */ /* 0x000fe20000410000 */
        /* <DEDUP_REMOVED lines=46> */
[----:B------:R-:W0:Y:S01]  /*09f0*/  @P4 MUFU.RCP R6, R19 ;  /* 0x0000001300064308 */ /* 0x000e220000001000 */
[----:B-1----:R-:W-:Y:S02]  /*0a00*/  IMAD.MOV.U32 R15, RZ, RZ, 0x7fc00000 ;  /* 0x7fc00000ff0f7424 */ /* 0x002fe400078e00ff */
[----:B0-----:R-:W-:-:S05]  /*0a10*/  @P4 FMUL.FTZ R15, R9, R6 ;  /* 0x00000006090f4220 */ /* 0x001fca0000410000 */
[----:B------:R2:W-:Y:S01]  /*0a20*/  STG.E desc[UR4][R12.64+0x100], R15 ;  /* 0x0001000f0c007986 */ /* 0x0005e2000c101904 */
[----:B------:R-:W-:Y:S05]  /*0a30*/  @P1 BRA `(.L_x_4070) ;  /* 0x0000000000101947 */ /* 0x000fea0003800000 */
[----:B------:R-:W0:Y:S01]  /*0a40*/  @P4 MUFU.RCP R19, R19 ;  /* 0x0000001300134308 */ /* 0x000e220000001000 */
[----:B------:R-:W-:Y:S01]  /*0a50*/  MOV R9, 0x7fc00000 ;  /* 0x7fc0000000097802 */ /* 0x000fe20000000f00 */
[----:B0-----:R-:W-:-:S05]  /*0a60*/  @P4 FMUL.FTZ R9, R2, R19 ;  /* 0x0000001302094220 */ /* 0x001fca0000410000 */
[----:B------:R3:W-:Y:S02]  /*0a70*/  STG.E desc[UR4][R12.64+0x180], R9 ;  /* 0x000180090c007986 */ /* 0x0007e4000c101904 */
.L_x_4070:
[----:B------:R-:W-:Y:S05]  /*0a80*/  BSYNC.RECONVERGENT B0 ;  /* 0x0000000000007941 */ /* 0x000fea0003800200 */
.L_x_4069:
[----:B------:R-:W-:-:S13]  /*0a90*/  ISETP.EQ.OR P0, PT, R16, 0x1, P0 ;  /* 0x000000011000780c */ /* 0x000fda0000702670 */
[----:B------:R-:W-:Y:S05]  /*0aa0*/  @P0 EXIT ;  /* 0x000000000000094d */ /* 0x000fea0003800000 */
[----:B------:R-:W-:Y:S01]  /*0ab0*/  FSETP.NEU.FTZ.AND P0, PT, R11, RZ, PT ;  /* 0x000000ff0b00720b */ /* 0x000fe20003f1d000 */
[----:B------:R-:W4:Y:S01]  /*0ac0*/  LDCU.64 UR6, c[0x0][0x380] ;  /* 0x00007000ff0677ac */ /* 0x000f220008000a00 */
[----:B------:R-:W-:Y:S01]  /*0ad0*/  IADD3 R0, P4, PT, R3, R0, RZ ;  /* 0x0000000003007210 */ /* 0x000fe20007f9e0ff */
[----:B---3--:R-:W-:-:S04]  /*0ae0*/  IMAD.MOV.U32 R9, RZ, RZ, 0x7fc00000 ;  /* 0x7fc00000ff097424 */ /* 0x008fc800078e00ff */
[----:B------:R-:W-:-:S06]  /*0af0*/  IMAD.X R3, RZ, RZ, R14, P4 ;  /* 0x000000ffff037224 */ /* 0x000fcc00020e060e */
[----:B------:R-:W3:Y:S01]  /*0b00*/  @P0 MUFU.RCP R6, R11 ;  /* 0x0000000b00060308 */ /* 0x000ee20000001000 */
[----:B----4-:R-:W-:-:S04]  /*0b10*/  LEA R2, P4, R0, UR6, 0x2 ;  /* 0x0000000600027c11 */ /* 0x010fc8000f8810ff */
[----:B------:R-:W-:Y:S01]  /*0b20*/  LEA.HI.X R3, R0, UR7, R3, 0x2, P4 ;  /* 0x0000000700037c11 */ /* 0x000fe2000a0f1403 */
[----:B---3--:R-:W-:-:S05]  /*0b30*/  @P0 FMUL.FTZ R9, R5, R6 ;  /* 0x0000000605090220 */ /* 0x008fca0000410000 */
[----:B------:R3:W-:Y:S01]  /*0b40*/  STG.E desc[UR4][R2.64], R9 ;  /* 0x0000000902007986 */ /* 0x0007e2000c101904 */
[----:B------:R-:W-:Y:S05]  /*0b50*/  @P2 EXIT ;  /* 0x000000000000294d */ /* 0x000fea0003800000 */
[----:B---3--:R-:W3:Y:S01]  /*0b60*/  @P0 MUFU.RCP R9, R11 ;  /* 0x0000000b00090308 */ /* 0x008ee20000001000 */
[----:B------:R-:W-:Y:S01]  /*0b70*/  MOV R5, 0x7fc00000 ;  /* 0x7fc0000000057802 */ /* 0x000fe20000000f00 */
[----:B---3--:R-:W-:-:S05]  /*0b80*/  @P0 FMUL.FTZ R5, R4, R9 ;  /* 0x0000000904050220 */ /* 0x008fca0000410000 */
[----:B------:R3:W-:Y:S01]  /*0b90*/  STG.E desc[UR4][R2.64+0x80], R5 ;  /* 0x0000800502007986 */ /* 0x0007e2000c101904 */
[----:B------:R-:W-:Y:S05]  /*0ba0*/  @P3 EXIT ;  /* 0x000000000000394d */ /* 0x000fea0003800000 */
[----:B------:R-:W4:Y:S01]  /*0bb0*/  @P0 MUFU.RCP R0, R11 ;  /* 0x0000000b00000308 */ /* 0x000f220000001000 */
[----:B---3--:R-:W-:Y:S02]  /*0bc0*/  IMAD.MOV.U32 R5, RZ, RZ, 0x7fc00000 ;  /* 0x7fc00000ff057424 */ /* 0x008fe400078e00ff */
[----:B----4-:R-:W-:-:S05]  /*0bd0*/  @P0 FMUL.FTZ R5, R7, R0 ;  /* 0x0000000007050220 */ /* 0x010fca0000410000 */
[----:B------:R3:W-:Y:S01]  /*0be0*/  STG.E desc[UR4][R2.64+0x100], R5 ;  /* 0x0001000502007986 */ /* 0x0007e2000c101904 */
[----:B------:R-:W-:Y:S05]  /*0bf0*/  @P1 EXIT ;  /* 0x000000000000194d */ /* 0x000fea0003800000 */
[----:B------:R-:W4:Y:S01]  /*0c00*/  @P0 MUFU.RCP R11, R11 ;  /* 0x0000000b000b0308 */ /* 0x000f220000001000 */
[----:B---3--:R-:W-:Y:S01]  /*0c10*/  MOV R5, 0x7fc00000 ;  /* 0x7fc0000000057802 */ /* 0x008fe20000000f00 */
[----:B----4-:R-:W-:-:S05]  /*0c20*/  @P0 FMUL.FTZ R5, R10, R11 ;  /* 0x0000000b0a050220 */ /* 0x010fca0000410000 */
[----:B------:R-:W-:Y:S01]  /*0c30*/  STG.E desc[UR4][R2.64+0x180], R5 ;  /* 0x0001800502007986 */ /* 0x000fe2000c101904 */
[----:B------:R-:W-:Y:S05]  /*0c40*/  EXIT ;  /* 0x000000000000794d */ /* 0x000fea0003800000 */
.L_x_4071:
        /* <DEDUP_REMOVED lines=11> */
.L_x_11351:


//--------------------- .text._ZN43_GLOBAL__N__9ae7fba5_10_SoftMax_cu_9f978f6320softmax_warp_forwardIfffLi6ELb0ELb0EEEvPT0_PKT_iiiPKbib --------------------------
	.section	.text._ZN43_GLOBAL__N__9ae7fba5_10_SoftMax_cu_9f978f6320softmax_warp_forwardIfffLi6ELb0ELb0EEEvPT0_PKT_iiiPKbib,"ax",@progbits
	.align	128
.text._ZN43_GLOBAL__N__9ae7fba5_10_SoftMax_cu_9f978f6320softmax_warp_forwardIfffLi6ELb0ELb0EEEvPT0_PKT_iiiPKbib:
        .type           _ZN43_GLOBAL__N__9ae7fba5_10_SoftMax_cu_9f978f6320softmax_warp_forwardIfffLi6ELb0ELb0EEEvPT0_PKT_iiiPKbib,@function
        .size           _ZN43_GLOBAL__N__9ae7fba5_10_SoftMax_cu_9f978f6320softmax_warp_forwardIfffLi6ELb0ELb0EEEvPT0_PKT_iiiPKbib,(.L_x_11352 - _ZN43_GLOBAL__N__9ae7fba5_10_SoftMax_cu_9f978f6320softmax_warp_forwardIfffLi6ELb0ELb0EEEvPT0_PKT_iiiPKbib)
        .other          _ZN43_GLOBAL__N__9ae7fba5_10_SoftMax_cu_9f978f6320softmax_warp_forwardIfffLi6ELb0ELb0EEEvPT0_PKT_iiiPKbib,@"STO_CUDA_ENTRY STV_DEFAULT"
_ZN43_GLOBAL__N__9ae7fba5_10_SoftMax_cu_9f978f6320softmax_warp_forwardIfffLi6ELb0ELb0EEEvPT0_PKT_iiiPKbib:
        /* <DEDUP_REMOVED lines=8> */
[----:B------:R-:W-:-:S02]  /*0080*/  IMAD.MOV.U32 R4, RZ, RZ, -0x800000 ;  /* 0xff800000ff047424 */ /* 0x000fc400078e00ff */
        /* <DEDUP_REMOVED lines=8> */
[C---:B------:R-:W-:Y:S01]  /*0110*/  ISETP.LT.OR P2, PT, R14.reuse, 0x1, P0 ;  /* 0x000000010e00780c */ /* 0x040fe20000741670 */
[----:B------:R-:W-:Y:S01]  /*0120*/  IMAD.MOV.U32 R5, RZ, RZ, -0x800000 ;  /* 0xff800000ff057424 */ /* 0x000fe200078e00ff */
[C---:B------:R-:W-:Y:S01]  /*0130*/  ISETP.LT.OR P3, PT, R14.reuse, 0x1, P1 ;  /* 0x000000010e00780c */ /* 0x040fe20000f61670 */
[----:B------:R-:W-:Y:S01]  /*0140*/  IMAD.MOV.U32 R2, RZ, RZ, -0x800000 ;  /* 0xff800000ff027424 */ /* 0x000fe200078e00ff */
[C---:B------:R-:W-:Y:S01]  /*0150*/  ISETP.LT.OR P4, PT, R14.reuse, 0x2, P0 ;  /* 0x000000020e00780c */ /* 0x040fe20000781670 */
[----:B---3--:R-:W-:Y:S01]  /*0160*/  IMAD.WIDE R8, R3, 0x4, R8 ;  /* 0x0000000403087825 */ /* 0x008fe200078e0208 */
[----:B------:R-:W-:-:S03]  /*0170*/  ISETP.LT.OR P5, PT, R14, 0x2, P1 ;  /* 0x000000020e00780c */ /* 0x000fc60000fa1670 */
[----:B------:R-:W-:Y:S02]  /*0180*/  IMAD.MOV.U32 R7, RZ, RZ, -0x800000 ;  /* 0xff800000ff077424 */ /* 0x000fe400078e00ff */
[----:B------:R-:W-:Y:S02]  /*0190*/  IMAD.WIDE.U32 R10, R0, 0x4, R8 ;  /* 0x00000004000a7825 */ /* 0x000fe400078e0008 */
[----:B0-----:R-:W2:Y:S04]  /*01a0*/  @!P2 LDG.E R5, desc[UR4][R8.64] ;  /* 0x000000040805a981 */ /* 0x001ea8000c1e1900 */
[----:B------:R-:W2:Y:S04]  /*01b0*/  @!P3 LDG.E R2, desc[UR4][R8.64+0x80] ;  /* 0x000080040802b981 */ /* 0x000ea8000c1e1900 */
[----:B------:R-:W3:Y:S04]  /*01c0*/  @!P4 LDG.E R4, desc[UR4][R10.64] ;  /* 0x000000040a04c981 */ /* 0x000ee8000c1e1900 */
[----:B------:R-:W3:Y:S01]  /*01d0*/  @!P5 LDG.E R7, desc[UR4][R10.64+0x80] ;  /* 0x000080040a07d981 */ /* 0x000ee2000c1e1900 */
[----:B--2---:R-:W-:-:S04]  /*01e0*/  FSETP.GT.FTZ.AND P2, PT, R5, R2, PT ;  /* 0x000000020500720b */ /* 0x004fc80003f54000 */
[----:B------:R-:W-:Y:S02]  /*01f0*/  FSEL R6, R5, R2, P2 ;  /* 0x0000000205067208 */ /* 0x000fe40001000000 */
[----:B---3--:R-:W-:-:S03]  /*0200*/  FSETP.GT.FTZ.AND P2, PT, R4, R7, PT ;  /* 0x000000070400720b */ /* 0x008fc60003f54000 */
        /* <DEDUP_REMOVED lines=68> */
[----:B-1----:R-:W-:Y:S01]  /*0650*/  FADD.FTZ R13, R11, R10 ;  /* 0x0000000a0b0d7221 */ /* 0x002fe20000010000 */
[----:B------:R-:W-:Y:S01]  /*0660*/  ISETP.EQ.OR P2, PT, R14, 0x1, P0 ;  /* 0x000000010e00780c */ /* 0x000fe20000742670 */
[----:B--2---:R-:W-:Y:S01]  /*0670*/  FADD.FTZ R12, R7, R8 ;  /* 0x00000008070c7221 */ /* 0x004fe20000010000 */
[----:B------:R-:W-:Y:S01]  /*0680*/  SHF.R.S32.HI R10, RZ, 0x1f, R3 ;  /* 0x0000001fff0a7819 */ /* 0x000fe20000011403 */
[----:B------:R-:W-:Y:S10]  /*0690*/  @P0 BRA `(.L_x_4073) ;  /* 0x0000000000340947 */ /* 0x000ff40003800000 */
        /* <DEDUP_REMOVED lines=13> */
.L_x_4073:
[----:B------:R-:W-:Y:S05]  /*0770*/  BSYNC.RECONVERGENT B0 ;  /* 0x0000000000007941 */ /* 0x000fea0003800200 */
.L_x_4072:
[----:B------:R-:W-:Y:S05]  /*0780*/  @P2 EXIT ;  /* 0x000000000000294d */ /* 0x000fea0003800000 */
[----:B------:R-:W-:Y:S01]  /*0790*/  FSETP.NEU.FTZ.AND P0, PT, R13, RZ, PT ;  /* 0x000000ff0d00720b */ /* 0x000fe20003f1d000 */
[----:B------:R-:W3:Y:S01]  /*07a0*/  LDCU.64 UR6, c[0x0][0x380] ;  /* 0x00007000ff0677ac */ /* 0x000ee20008000a00 */
[----:B------:R-:W-:Y:S01]  /*07b0*/  IADD3 R0, P2, PT, R3, R0, RZ ;  /* 0x0000000003007210 */ /* 0x000fe20007f5e0ff */
[----:B012---:R-:W-:-:S04]  /*07c0*/  IMAD.MOV.U32 R7, RZ, RZ, 0x7fc00000 ;  /* 0x7fc00000ff077424 */ /* 0x007fc800078e00ff */
[----:B------:R-:W-:-:S06]  /*07d0*/  IMAD.X R3, RZ, RZ, R10, P2 ;  /* 0x000000ffff037224 */ /* 0x000fcc00010e060a */
        /* <DEDUP_REMOVED lines=11> */
.L_x_4074:
        /* <DEDUP_REMOVED lines=15> */
.L_x_11352:


//--------------------- .text._ZN43_GLOBAL__N__9ae7fba5_10_SoftMax_cu_9f978f6320softmax_warp_forwardIfffLi5ELb0ELb0EEEvPT0_PKT_iiiPKbib --------------------------
	.section	.text._ZN43_GLOBAL__N__9ae7fba5_10_SoftMax_cu_9f978f6320softmax_warp_forwardIfffLi5ELb0ELb0EEEvPT0_PKT_iiiPKbib,"ax",@progbits
	.align	128
.text._ZN43_GLOBAL__N__9ae7fba5_10_SoftMax_cu_9f978f6320softmax_warp_forwardIfffLi5ELb0ELb0EEEvPT0_PKT_iiiPKbib:
        .type           _ZN43_GLOBAL__N__9ae7fba5_10_SoftMax_cu_9f978f6320softmax_warp_forwardIfffLi5ELb0ELb0EEEvPT0_PKT_iiiPKbib,@function
        .size           _ZN43_GLOBAL__N__9ae7fba5_10_SoftMax_cu_9f978f6320softmax_warp_forwardIfffLi5ELb0ELb0EEEvPT0_PKT_iiiPKbib,(.L_x_11353 - _ZN43_GLOBAL__N__9ae7fba5_10_SoftMax_cu_9f978f6320softmax_warp_forwardIfffLi5ELb0ELb0EEEvPT0_PKT_iiiPKbib)
        .other          _ZN43_GLOBAL__N__9ae7fba5_10_SoftMax_cu_9f978f6320softmax_warp_forwardIfffLi5ELb0ELb0EEEvPT0_PKT_iiiPKbib,@"STO_CUDA_ENTRY STV_DEFAULT"
_ZN43_GLOBAL__N__9ae7fba5_10_SoftMax_cu_9f978f6320softmax_warp_forwardIfffLi5ELb0ELb0EEEvPT0_PKT_iiiPKbib:
        /* <DEDUP_REMOVED lines=22> */
[----:B------:R-:W-:Y:S01]  /*0160*/  @!P0 LEA.HI.X R9, R4, R9, R5, 0x2, P4 ;  /* 0x0000000904098211 */ /* 0x000fe200020f1405 */
[----:B------:R-:W-:Y:S02]  /*0170*/  IMAD.MOV.U32 R5, RZ, RZ, -0x800000 ;  /* 0xff800000ff057424 */ /* 0x000fe400078e00ff */
[----:B------:R-:W-:Y:S01]  /*0180*/  IMAD.MOV.U32 R4, RZ, RZ, -0x800000 ;  /* 0xff800000ff047424 */ /* 0x000fe200078e00ff */
[----:B--2---:R-:W-:-:S03]  /*0190*/  @!P2 LEA R6, P3, R2, R6, 0x2 ;  /* 0x000000060206a211 */ /* 0x004fc600078610ff */
[----:B0-----:R-:W2:Y:S01]  /*01a0*/  @!P0 LDG.E R5, desc[UR4][R8.64] ;  /* 0x0000000408058981 */ /* 0x001ea2000c1e1900 */
[----:B------:R-:W-:-:S05]  /*01b0*/  @!P2 LEA.HI.X R7, R2, R7, R3, 0x2, P3 ;  /* 0x000000070207a211 */ /* 0x000fca00018f1403 */
[----:B------:R-:W3:Y:S04]  /*01c0*/  @!P2 LDG.E R4, desc[UR4][R6.64] ;  /* 0x000000040604a981 */ /* 0x000ee8000c1e1900 */
[----:B--2---:R-:W0:Y:S04]  /*01d0*/  SHFL.BFLY PT, R10, R5, 0x10, 0x1f ;  /* 0x0e001f00050a7f89 */ /* 0x004e2800000e0000 */
[----:B---3--:R-:W1:Y:S01]  /*01e0*/  SHFL.BFLY PT, R11, R4, 0x10, 0x1f ;  /* 0x0e001f00040b7f89 */ /* 0x008e6200000e0000 */
[----:B0-----:R-:W-:Y:S02]  /*01f0*/  FSETP.GEU.FTZ.AND P2, PT, R5, R10, PT ;  /* 0x0000000a0500720b */ /* 0x001fe40003f5e000 */
[----:B-1----:R-:W-:-:S02]  /*0200*/  FSETP.GEU.FTZ.AND P0, PT, R4, R11, PT ;  /* 0x0000000b0400720b */ /* 0x002fc40003f1e000 */
        /* <DEDUP_REMOVED lines=67> */
.L_x_4076:
[----:B------:R-:W-:Y:S05]  /*0640*/  BSYNC.RECONVERGENT B0 ;  /* 0x0000000000007941 */ /* 0x000fea0003800200 */
.L_x_4075:
        /* <DEDUP_REMOVED lines=12> */
.L_x_4077:
        /* <DEDUP_REMOVED lines=15> */
.L_x_11353:


//--------------------- .text._ZN43_GLOBAL__N__9ae7fba5_10_SoftMax_cu_9f978f6320softmax_warp_forwardIfffLi4ELb0ELb0EEEvPT0_PKT_iiiPKbib --------------------------
	.section	.text._ZN43_GLOBAL__N__9ae7fba5_10_SoftMax_cu_9f978f6320softmax_warp_forwardIfffLi4ELb0ELb0EEEvPT0_PKT_iiiPKbib,"ax",@progbits
	.align	128
.text._ZN43_GLOBAL__N__9ae7fba5_10_SoftMax_cu_9f978f6320softmax_warp_forwardIfffLi4ELb0ELb0EEEvPT0_PKT_iiiPKbib:
        .type           _ZN43_GLOBAL__N__9ae7fba5_10_SoftMax_cu_9f978f6320softmax_warp_forwardIfffLi4ELb0ELb0EEEvPT0_PKT_iiiPKbib,@function
        .size           _ZN43_GLOBAL__N__9ae7fba5_10_SoftMax_cu_9f978f6320softmax_warp_forwardIfffLi4ELb0ELb0EEEvPT0_PKT_iiiPKbib,(.L_x_11354 - _ZN43_GLOBAL__N__9ae7fba5_10_SoftMax_cu_9f978f6320softmax_warp_forwardIfffLi4ELb0ELb0EEEvPT0_PKT_iiiPKbib)
        .other          _ZN43_GLOBAL__N__9ae7fba5_10_SoftMax_cu_9f978f6320softmax_warp_forwardIfffLi4ELb0ELb0EEEvPT0_PKT_iiiPKbib,@"STO_CUDA_ENTRY STV_DEFAULT"
_ZN43_GLOBAL__N__9ae7fba5_10_SoftMax_cu_9f978f6320softmax_warp_forwardIfffLi4ELb0ELb0EEEvPT0_PKT_iiiPKbib:
[----:B------:R-:W-:Y:S01]  /*0000*/  LDC R1, c[0x0][0x37c] ;  /* 0x0000df00ff017b82 */ /* 0x000fe20000000800 */
[----:B------:R-:W0:Y:S01]  /*0010*/  S2R R2, SR_CTAID.X ;  /* 0x0000000000027919 */ /* 0x000e220000002500 */
[----:B------:R-:W0:Y:S01]  /*0020*/  LDCU UR4, c[0x0][0x364] ;  /* 0x00006c80ff0477ac */ /* 0x000e220008000800 */
[----:B------:R-:W-:Y:S01]  /*0030*/  IMAD.MOV.U32 R9, RZ, RZ, -0x800000 ;  /* 0xff800000ff097424 */ /* 0x000fe200078e00ff */
        /* <DEDUP_REMOVED lines=20> */
[----:B------:R-:W-:Y:S01]  /*0180*/  IMAD.MOV.U32 R8, RZ, RZ, -0x800000 ;  /* 0xff800000ff087424 */ /* 0x000fe200078e00ff */
[----:B--2---:R-:W-:-:S03]  /*0190*/  @!P2 LEA R4, P3, R2, R4, 0x2 ;  /* 0x000000040204a211 */ /* 0x004fc600078610ff */
[----:B0-----:R-:W2:Y:S01]  /*01a0*/  @!P0 LDG.E R9, desc[UR4][R6.64] ;  /* 0x0000000406098981 */ /* 0x001ea2000c1e1900 */
[----:B------:R-:W-:-:S05]  /*01b0*/  @!P2 LEA.HI.X R5, R2, R5, R3, 0x2, P3 ;  /* 0x000000050205a211 */ /* 0x000fca00018f1403 */
[----:B------:R-:W3:Y:S04]  /*01c0*/  @!P2 LDG.E R8, desc[UR4][R4.64] ;  /* 0x000000040408a981 */ /* 0x000ee8000c1e1900 */
[----:B--2---:R-:W0:Y:S04]  /*01d0*/  SHFL.BFLY PT, R10, R9, 0x8, 0x101f ;  /* 0x0d101f00090a7f89 */ /* 0x004e2800000e0000 */
[----:B---3--:R-:W1:Y:S01]  /*01e0*/  SHFL.BFLY PT, R11, R8, 0x8, 0x101f ;  /* 0x0d101f00080b7f89 */ /* 0x008e6200000e0000 */
        /* <DEDUP_REMOVED lines=56> */
[----:B0-----:R-:W-:Y:S01]  /*0570*/  LEA.HI.X R7, R2, UR7, R3, 0x2, P2 ;  /* 0x0000000702077c11 */ /* 0x001fe200090f1403 */
[----:B--2---:R-:W-:-:S05]  /*0580*/  @P1 FMUL.FTZ R5, R13, R0 ;  /* 0x000000000d051220 */ /* 0x004fca0000410000 */
[----:B------:R1:W-:Y:S03]  /*0590*/  STG.E desc[UR4][R6.64], R5 ;  /* 0x0000000506007986 */ /* 0x0003e6000c101904 */
.L_x_4079:
[----:B------:R-:W-:Y:S05]  /*05a0*/  BSYNC.RECONVERGENT B0 ;  /* 0x0000000000007941 */ /* 0x000fea0003800200 */
.L_x_4078:
[----:B------:R-:W-:Y:S05]  /*05b0*/  @P0 EXIT ;  /* 0x000000000000094d */ /* 0x000fea0003800000 */
[----:B------:R-:W-:Y:S01]  /*05c0*/  FSETP.NEU.FTZ.AND P0, PT, R8, RZ, PT ;  /* 0x000000ff0800720b */ /* 0x000fe20003f1d000 */
[----:B------:R-:W2:Y:S01]  /*05d0*/  LDCU.64 UR6, c[0x0][0x380] ;  /* 0x00007000ff0677ac */ /* 0x000ea20008000a00 */
[----:B------:R-:W-:Y:S01]  /*05e0*/  IADD3 R0, P1, PT, R2, UR8, RZ ;  /* 0x0000000802007c10 */ /* 0x000fe2000ff3e0ff */
[----:B-1----:R-:W-:-:S04]  /*05f0*/  IMAD.MOV.U32 R5, RZ, RZ, 0x7fc00000 ;  /* 0x7fc00000ff057424 */ /* 0x002fc800078e00ff */
[----:B------:R-:W-:-:S06]  /*0600*/  IMAD.X R3, RZ, RZ, R3, P1 ;  /* 0x000000ffff037224 */ /* 0x000fcc00008e0603 */
[----:B0-----:R-:W0:Y:S01]  /*0610*/  @P0 MUFU.RCP R7, R8 ;  /* 0x0000000800070308 */ /* 0x001e220000001000 */
[----:B--2---:R-:W-:-:S04]  /*0620*/  LEA R2, P1, R0, UR6, 0x2 ;  /* 0x0000000600027c11 */ /* 0x004fc8000f8210ff */
[----:B------:R-:W-:Y:S01]  /*0630*/  LEA.HI.X R3, R0, UR7, R3, 0x2, P1 ;  /* 0x0000000700037c11 */ /* 0x000fe200088f1403 */
[----:B0-----:R-:W-:-:S05]  /*0640*/  @P0 FMUL.FTZ R5, R4, R7 ;  /* 0x0000000704050220 */ /* 0x001fca0000410000 */
[----:B------:R-:W-:Y:S01]  /*0650*/  STG.E desc[UR4][R2.64], R5 ;  /* 0x0000000502007986 */ /* 0x000fe2000c101904 */
[----:B------:R-:W-:Y:S05]  /*0660*/  EXIT ;  /* 0x000000000000794d */ /* 0x000fea0003800000 */
.L_x_4080:
        /* <DEDUP_REMOVED lines=9> */
.L_x_11354:


//--------------------- .text._ZN43_GLOBAL__N__9ae7fba5_10_SoftMax_cu_9f978f6320softmax_warp_forwardIfffLi3ELb0ELb0EEEvPT0_PKT_iiiPKbib --------------------------
	.section	.text._ZN43_GLOBAL__N__9ae7fba5_10_SoftMax_cu_9f978f6320softmax_warp_forwardIfffLi3ELb0ELb0EEEvPT0_PKT_iiiPKbib,"ax",@progbits
	.align	128
.text._ZN43_GLOBAL__N__9ae7fba5_10_SoftMax_cu_9f978f6320softmax_warp_forwardIfffLi3ELb0ELb0EEEvPT0_PKT_iiiPKbib:
        .type           _ZN43_GLOBAL__N__9ae7fba5_10_SoftMax_cu_9f978f6320softmax_warp_forwardIfffLi3ELb0ELb0EEEvPT0_PKT_iiiPKbib,@function
        .size           _ZN43_GLOBAL__N__9ae7fba5_10_SoftMax_cu_9f978f6320softmax_warp_forwardIfffLi3ELb0ELb0EEEvPT0_PKT_iiiPKbib,(.L_x_11355 - _ZN43_GLOBAL__N__9ae7fba5_10_SoftMax_cu_9f978f6320softmax_warp_forwardIfffLi3ELb0ELb0EEEvPT0_PKT_iiiPKbib)
        .other          _ZN43_GLOBAL__N__9ae7fba5_10_SoftMax_cu_9f978f6320softmax_warp_forwardIfffLi3ELb0ELb0EEEvPT0_PKT_iiiPKbib,@"STO_CUDA_ENTRY STV_DEFAULT"
_ZN43_GLOBAL__N__9ae7fba5_10_SoftMax_cu_9f978f6320softmax_warp_forwardIfffLi3ELb0ELb0EEEvPT0_PKT_iiiPKbib:
        /* <DEDUP_REMOVED lines=80> */
.L_x_4082:
[----:B------:R-:W-:Y:S05]  /*0500*/  BSYNC.RECONVERGENT B0 ;  /* 0x0000000000007941 */ /* 0x000fea0003800200 */
.L_x_4081:
        /* <DEDUP_REMOVED lines=12> */
.L_x_4083:
        /* <DEDUP_REMOVED lines=11> */
.L_x_11355:


//--------------------- .text._ZN43_GLOBAL__N__9ae7fba5_10_SoftMax_cu_9f978f6320softmax_warp_forwardIfffLi2ELb0ELb0EEEvPT0_PKT_iiiPKbib --------------------------
	.section	.text._ZN43_GLOBAL__N__9ae7fba5_10_SoftMax_cu_9f978f6320softmax_warp_forwardIfffLi2ELb0ELb0EEEvPT0_PKT_iiiPKbib,"ax",@progbits
	.align	128
.text._ZN43_GLOBAL__N__9ae7fba5_10_SoftMax_cu_9f978f6320softmax_warp_forwardIfffLi2ELb0ELb0EEEvPT0_PKT_iiiPKbib:
        .type           _ZN43_GLOBAL__N__9ae7fba5_10_SoftMax_cu_9f978f6320softmax_warp_forwardIfffLi2ELb0ELb0EEEvPT0_PKT_iiiPKbib,@function
        .size           _ZN43_GLOBAL__N__9ae7fba5_10_SoftMax_cu_9f978f6320softmax_warp_forwardIfffLi2ELb0ELb0EEEvPT0_PKT_iiiPKbib,(.L_x_11356 - _ZN43_GLOBAL__N__9ae7fba5_10_SoftMax_cu_9f978f6320softmax_warp_forwardIfffLi2ELb0ELb0EEEvPT0_PKT_iiiPKbib)
        .other          _ZN43_GLOBAL__N__9ae7fba5_10_SoftMax_cu_9f978f6320softmax_warp_forwardIfffLi2ELb0ELb0EEEvPT0_PKT_iiiPKbib,@"STO_CUDA_ENTRY STV_DEFAULT"
_ZN43_GLOBAL__N__9ae7fba5_10_SoftMax_cu_9f978f6320softmax_warp_forwardIfffLi2ELb0ELb0EEEvPT0_PKT_iiiPKbib:
        /* <DEDUP_REMOVED lines=33> */
[----:B-1----:R-:W-:-:S04]  /*0210*/  FSETP.GEU.FTZ.AND P0, PT, R8, R11, PT ;  /* 0x0000000b0800720b */ /* 0x002fc80003f1e000 */
[----:B------:R-:W-:Y:S01]  /*0220*/  FSEL R11, R11, R8, !P0 ;  /* 0x000000080b0b7208 */ /* 0x000fe20004000000 */
[----:B------:R-:W0:Y:S04]  /*0230*/  SHFL.BFLY PT, R13, R10, 0x1, 0x1c1f ;  /* 0x0c3c1f000a0d7f89 */ /* 0x000e2800000e0000 */
[----:B------:R-:W1:Y:S01]  /*0240*/  SHFL.BFLY PT, R12, R11, 0x1, 0x1c1f ;  /* 0x0c3c1f000b0c7f89 */ /* 0x000e6200000e0000 */
[----:B0-----:R-:W-:Y:S02]  /*0250*/  FSETP.GEU.FTZ.AND P2, PT, R10, R13, PT ;  /* 0x0000000d0a00720b */ /* 0x001fe40003f5e000 */
[----:B-1----:R-:W-:Y:S02]  /*0260*/  FSETP.GEU.FTZ.AND P0, PT, R11, R12, PT ;  /* 0x0000000c0b00720b */ /* 0x002fe40003f1e000 */
[----:B------:R-:W-:-:S02]  /*0270*/  FSEL R4, R13, R10, !P2 ;  /* 0x0000000a0d047208 */ /* 0x000fc40005000000 */
        /* <DEDUP_REMOVED lines=30> */
.L_x_4085:
[----:B------:R-:W-:Y:S05]  /*0460*/  BSYNC.RECONVERGENT B0 ;  /* 0x0000000000007941 */ /* 0x000fea0003800200 */
.L_x_4084:
        /* <DEDUP_REMOVED lines=12> */
.L_x_4086:
        /* <DEDUP_REMOVED lines=13> */
.L_x_11356:


//--------------------- .text._ZN43_GLOBAL__N__9ae7fba5_10_SoftMax_cu_9f978f6320softmax_warp_forwardIfffLi1ELb0ELb0EEEvPT0_PKT_iiiPKbib --------------------------
	.section	.text._ZN43_GLOBAL__N__9ae7fba5_10_SoftMax_cu_9f978f6320softmax_warp_forwardIfffLi1ELb0ELb0EEEvPT0_PKT_iiiPKbib,"ax",@progbits
	.align	128
.text._ZN43_GLOBAL__N__9ae7fba5_10_SoftMax_cu_9f978f6320softmax_warp_forwardIfffLi1ELb0ELb0EEEvPT0_PKT_iiiPKbib:
        .type           _ZN43_GLOBAL__N__9ae7fba5_10_SoftMax_cu_9f978f6320softmax_warp_forwardIfffLi1ELb0ELb0EEEvPT0_PKT_iiiPKbib,@function
        .size           _ZN43_GLOBAL__N__9ae7fba5_10_SoftMax_cu_9f978f6320softmax_warp_forwardIfffLi1ELb0ELb0EEEvPT0_PKT_iiiPKbib,(.L_x_11357 - _ZN43_GLOBAL__N__9ae7fba5_10_SoftMax_cu_9f978f6320softmax_warp_forwardIfffLi1ELb0ELb0EEEvPT0_PKT_iiiPKbib)
        .other          _ZN43_GLOBAL__N__9ae7fba5_10_SoftMax_cu_9f978f6320softmax_warp_forwardIfffLi1ELb0ELb0EEEvPT0_PKT_iiiPKbib,@"STO_CUDA_ENTRY STV_DEFAULT"
_ZN43_GLOBAL__N__9ae7fba5_10_SoftMax_cu_9f978f6320softmax_warp_forwardIfffLi1ELb0ELb0EEEvPT0_PKT_iiiPKbib:
[----:B------:R-:W-:Y:S01]  /*0000*/  LDC R1, c[0x0][0x37c] ;  /* 0x0000df00ff017b82 */ /* 0x000fe20000000800 */
[----:B------:R-:W0:Y:S01]  /*0010*/  S2R R0, SR_CTAID.X ;  /* 0x0000000000007919 */ /* 0x000e220000002500 */
[----:B------:R-:W0:Y:S01]  /*0020*/  LDCU UR4, c[0x0][0x364] ;  /* 0x00006c80ff0477ac */ /* 0x000e220008000800 */
[----:B------:R-:W-:Y:S01]  /*0030*/  IMAD.MOV.U32 R9, RZ, RZ, -0x800000 ;  /* 0xff800000ff097424 */ /* 0x000fe200078e00ff */
        /* <DEDUP_REMOVED lines=56> */
.L_x_4088:
[----:B------:R-:W-:Y:S05]  /*03c0*/  BSYNC.RECONVERGENT B0 ;  /* 0x0000000000007941 */ /* 0x000fea0003800200 */
.L_x_4087:
        /* <DEDUP_REMOVED lines=12> */
.L_x_4089:
        /* <DEDUP_REMOVED lines=15> */
.L_x_11357:


//--------------------- .text._ZN43_GLOBAL__N__9ae7fba5_10_SoftMax_cu_9f978f6320softmax_warp_forwardIfffLi0ELb0ELb0EEEvPT0_PKT_iiiPKbib --------------------------
	.section	.text._ZN43_GLOBAL__N__9ae7fba5_10_SoftMax_cu_9f978f6320softmax_warp_forwardIfffLi0ELb0ELb0EEEvPT0_PKT_iiiPKbib,"ax",@progbits
	.align	128
.text._ZN43_GLOBAL__N__9ae7fba5_10_SoftMax_cu_9f978f6320softmax_warp_forwardIfffLi0ELb0ELb0EEEvPT0_PKT_iiiPKbib:
        .type           _ZN43_GLOBAL__N__9ae7fba5_10_SoftMax_cu_9f978f6320softmax_warp_forwardIfffLi0ELb0ELb0EEEvPT0_PKT_iiiPKbib,@function
        .size           _ZN43_GLOBAL__N__9ae7fba5_10_SoftMax_cu_9f978f6320softmax_warp_forwardIfffLi0ELb0ELb0EEEvPT0_PKT_iiiPKbib,(.L_x_11358 - _ZN43_GLOBAL__N__9ae7fba5_10_SoftMax_cu_9f978f6320softmax_warp_forwardIfffLi0ELb0ELb0EEEvPT0_PKT_iiiPKbib)
        .other          _ZN43_GLOBAL__N__9ae7fba5_10_SoftMax_cu_9f978f6320softmax_warp_forwardIfffLi0ELb0ELb0EEEvPT0_PKT_iiiPKbib,@"STO_CUDA_ENTRY STV_DEFAULT"
_ZN43_GLOBAL__N__9ae7fba5_10_SoftMax_cu_9f978f6320softmax_warp_forwardIfffLi0ELb0ELb0EEEvPT0_PKT_iiiPKbib:
        /* <DEDUP_REMOVED lines=22> */
[----:B------:R-:W-:Y:S01]  /*0160*/  IMAD.MOV.U32 R6, RZ, RZ, -0x800000 ;  /* 0xff800000ff067424 */ /* 0x000fe200078e00ff */
[----:B-1----:R-:W-:-:S04]  /*0170*/  @!P0 LEA R4, P3, R2, R4, 0x2 ;  /* 0x0000000402048211 */ /* 0x002fc800078610ff */
[----:B------:R-:W-:-:S05]  /*0180*/  @!P0 LEA.HI.X R5, R2, R5, R3, 0x2, P3 ;  /* 0x0000000502058211 */ /* 0x000fca00018f1403 */
[----:B0-----:R-:W3:Y:S01]  /*0190*/  @!P0 LDG.E R8, desc[UR4][R4.64] ;  /* 0x0000000404088981 */ /* 0x001ee2000c1e1900 */
[----:B--2---:R-:W-:-:S04]  /*01a0*/  @!P2 LEA R2, P0, R7, R10, 0x2 ;  /* 0x0000000a0702a211 */ /* 0x004fc800078010ff */
[----:B------:R-:W-:-:S05]  /*01b0*/  @!P2 LEA.HI.X R3, R7, R11, R0, 0x2, P0 ;  /* 0x0000000b0703a211 */ /* 0x000fca00000f1400 */
[----:B------:R0:W5:Y:S01]  /*01c0*/  @!P2 LDG.E R6, desc[UR4][R2.64] ;  /* 0x000000040206a981 */ /* 0x000162000c1e1900 */
[----:B---3--:R-:W-:Y:S01]  /*01d0*/  FADD.FTZ R8, R8, -R8 ;  /* 0x8000000808087221 */ /* 0x008fe20000010000 */
[----:B0-----:R-:W-:Y:S06]  /*01e0*/  @!P1 EXIT ;  /* 0x000000000000994d */ /* 0x001fec0003800000 */
[----:B------:R-:W-:Y:S01]  /*01f0*/  FMUL.FTZ R8, R8, 1.4426950216293334961 ;  /* 0x3fb8aa3b08087820 */ /* 0x000fe20000410000 */
[----:B------:R-:W-:Y:S01]  /*0200*/  ISETP.GE.AND P1, PT, R9, UR8, PT ;  /* 0x0000000809007c0c */ /* 0x000fe2000bf26270 */
[----:B------:R-:W-:Y:S01]  /*0210*/  BSSY.RECONVERGENT B0, `(.L_x_4090) ;  /* 0x0000010000007945 */ /* 0x000fe20003800200 */
[----:B-----5:R-:W-:Y:S01]  /*0220*/  FADD.FTZ R6, R6, -R6 ;  /* 0x8000000606067221 */ /* 0x020fe20000010000 */
[----:B------:R0:W1:Y:S01]  /*0230*/  MUFU.EX2 R11, R8 ;  /* 0x00000008000b7308 */ /* 0x0000620000000800 */
[----:B------:R-:W-:-:S09]  /*0240*/  ISETP.EQ.OR P0, PT, R12, 0x1, P1 ;  /* 0x000000010c00780c */ /* 0x000fd20000f02670 */
        /* <DEDUP_REMOVED lines=12> */
.L_x_4091:
[----:B------:R-:W-:Y:S05]  /*0310*/  BSYNC.RECONVERGENT B0 ;  /* 0x0000000000007941 */ /* 0x000fea0003800200 */
.L_x_4090:
        /* <DEDUP_REMOVED lines=13> */
.L_x_4092:
        /* <DEDUP_REMOVED lines=9> */
.L_x_11358:


//--------------------- .text._ZN43_GLOBAL__N__9ae7fba5_10_SoftMax_cu_9f978f6320softmax_warp_forwardIdddLi11ELb0ELb0EEEvPT0_PKT_iiiPKbib --------------------------
	.section	.text._ZN43_GLOBAL__N__9ae7fba5_10_SoftMax_cu_9f978f6320softmax_warp_forwardIdddLi11ELb0ELb0EEEvPT0_PKT_iiiPKbib,"ax",@progbits
	.align	128
.text._ZN43_GLOBAL__N__9ae7fba5_10_SoftMax_cu_9f978f6320softmax_warp_forwardIdddLi11ELb0ELb0EEEvPT0_PKT_iiiPKbib:
        .type           _ZN43_GLOBAL__N__9ae7fba5_10_SoftMax_cu_9f978f6320softmax_warp_forwardIdddLi11ELb0ELb0EEEvPT0_PKT_iiiPKbib,@function
        .size           _ZN43_GLOBAL__N__9ae7fba5_10_SoftMax_cu_9f978f6320softmax_warp_forwardIdddLi11ELb0ELb0EEEvPT0_PKT_iiiPKbib,(.L_x_11359 - _ZN43_GLOBAL__N__9ae7fba5_10_SoftMax_cu_9f978f6320softmax_warp_forwardIdddLi11ELb0ELb0EEEvPT0_PKT_iiiPKbib)
        .other          _ZN43_GLOBAL__N__9ae7fba5_10_SoftMax_cu_9f978f6320softmax_warp_forwardIdddLi11ELb0ELb0EEEvPT0_PKT_iiiPKbib,@"STO_CUDA_ENTRY STV_DEFAULT"
_ZN43_GLOBAL__N__9ae7fba5_10_SoftMax_cu_9f978f6320softmax_warp_forwardIdddLi11ELb0ELb0EEEvPT0_PKT_iiiPKbib:
[----:B------:R-:W-:Y:S01]  /*0000*/  LDC R1, c[0x0][0x37c] ;  /* 0x0000df00ff017b82 */ /* 0x000fe20000000800 */
[----:B------:R-:W0:Y:S01]  /*0010*/  S2R R143, SR_CTAID.X ;  /* 0x00000000008f7919 */ /* 0x000e220000002500 */
[----:B------:R-:W0:Y:S06]  /*0020*/  LDCU UR4, c[0x0][0x364] ;  /* 0x00006c80ff0477ac */ /* 0x000e2c0008000800 */
[----:B------:R-:W1:Y:S01]  /*0030*/  LDC.64 R10, c[0x0][0x388] ;  /* 0x0000e200ff0a7b82 */ /* 0x000e620000000a00 */
[----:B------:R-:W-:Y:S01]  /*0040*/  IMAD.MOV.U32 R130, RZ, RZ, 0x0 ;  /* 0x00000000ff827424 */ /* 0x000fe200078e00ff */
[----:B------:R-:W0:Y:S01]  /*0050*/  S2R R142, SR_TID.Y ;  /* 0x00000000008e7919 */ /* 0x000e220000002200 */
[----:B------:R-:W2:Y:S01]  /*0060*/  LDCU UR10, c[0x0][0x398] ;  /* 0x00007300ff0a77ac */ /* 0x000ea20008000800 */
[----:B------:R-:W-:Y:S01]  /*0070*/  IMAD.MOV.U32 R131, RZ, RZ, -0x100000 ;  /* 0xfff00000ff837424 */ /* 0x000fe200078e00ff */
[----:B------:R-:W2:Y:S01]  /*0080*/  S2R R2, SR_TID.X ;  /* 0x0000000000027919 */ /* 0x000ea20000002100 */
[----:B------:R-:W3:Y:S01]  /*0090*/  LDCU.64 UR8, c[0x0][0x390] ;  /* 0x00007200ff0877ac */ /* 0x000ee20008000a00 */
[----:B------:R-:W-:-:S02]  /*00a0*/  IMAD.MOV.U32 R118, RZ, RZ, 0x0 ;  /* 0x00000000ff767424 */ /* 0x000fc400078e00ff */
[----:B------:R-:W-:Y:S02]  /*00b0*/  IMAD.MOV.U32 R119, RZ, RZ, -0x100000 ;  /* 0xfff00000ff777424 */ /* 0x000fe400078e00ff */
[----:B0-----:R-:W-:Y:S01]  /*00c0*/  IMAD R5, R143, UR4, R142 ;  /* 0x000000048f057c24 */ /* 0x001fe2000f8e028e */
[----:B------:R-:W0:Y:S01]  /*00d0*/  LDCU.64 UR4, c[0x0][0x358] ;  /* 0x00006b00ff0477ac */ /* 0x000e220008000a00 */
[C---:B--2---:R-:W-:Y:S01]  /*00e0*/  ISETP.GE.AND P3, PT, R2.reuse, UR10, PT ;  /* 0x0000000a02007c0c */ /* 0x044fe2000bf66270 */
[----:B------:R-:W-:Y:S02]  /*00f0*/  VIADD R0, R2, 0x20 ;  /* 0x0000002002007836 */ /* 0x000fe40000000000 */
[----:B---3--:R-:W-:-:S04]  /*0100*/  IADD3 R3, PT, PT, -R5, UR8, RZ ;  /* 0x0000000805037c10 */ /* 0x008fc8000fffe1ff */
[----:B------:R-:W-:Y:S02]  /*0110*/  ISETP.LT.OR P1, PT, R3, 0x1, P3 ;  /* 0x000000010300780c */ /* 0x000fe40001f21670 */
[----:B------:R-:W-:Y:S01]  /*0120*/  ISETP.GE.AND P0, PT, R0, UR10, PT ;  /* 0x0000000a00007c0c */ /* 0x000fe2000bf06270 */
[----:B------:R-:W-:Y:S02]  /*0130*/  IMAD R0, R5, UR9, R2 ;  /* 0x0000000905007c24 */ /* 0x000fe4000f8e0202 */
[----:B------:R-:W-:Y:S01]  /*0140*/  VIADD R4, R2, 0x40 ;  /* 0x0000004002047836 */ /* 0x000fe20000000000 */
[----:B------:R-:W-:Y:S01]  /*0150*/  ISETP.LT.OR P2, PT, R3, 0x1, P0 ;  /* 0x000000010300780c */ /* 0x000fe20000741670 */
[----:B-1----:R-:W-:-:S06]  /*0160*/  IMAD.WIDE R10, R0, 0x8, R10 ;  /* 0x00000008000a7825 */ /* 0x002fcc00078e020a */
[----:B0-----:R-:W2:Y:S01]  /*0170*/  @!P1 LDG.E.64 R130, desc[UR4][R10.64] ;  /* 0x000000040a829981 */ /* 0x001ea2000c1e1b00 */
[----:B------:R-:W-:-:S04]  /*0180*/  ISETP.GE.AND P1, PT, R4, UR10, PT ;  /* 0x0000000a04007c0c */ /* 0x000fc8000bf26270 */
[----:B------:R-:W-:Y:S01]  /*0190*/  ISETP.LT.OR P1, PT, R3, 0x1, P1 ;  /* 0x000000010300780c */ /* 0x000fe20000f21670 */
[----:B------:R-:W-:Y:S01]  /*01a0*/  IMAD.MOV.U32 R128, RZ, RZ, 0x0 ;  /* 0x00000000ff807424 */ /* 0x000fe200078e00ff */
[----:B------:R-:W2:Y:S01]  /*01b0*/  @!P2 LDG.E.64 R118, desc[UR4][R10.64+0x100] ;  /* 0x000100040a76a981 */ /* 0x000ea2000c1e1b00 */
[----:B------:R-:W-:Y:S02]  /*01c0*/  IMAD.MOV.U32 R129, RZ, RZ, -0x100000 ;  /* 0xfff00000ff817424 */ /* 0x000fe400078e00ff */
[----:B------:R-:W-:-:S08]  /*01d0*/  VIADD R4, R2, 0x60 ;  /* 0x0000006002047836 */ /* 0x000fd00000000000 */
[----:B------:R-:W3:Y:S01]  /*01e0*/  @!P1 LDG.E.64 R128, desc[UR4][R10.64+0x200] ;  /* 0x000200040a809981 */ /* 0x000ee2000c1e1b00 */
[----:B------:R-:W-:Y:S01]  /*01f0*/  ISETP.GE.AND P1, PT, R4, UR10, PT ;  /* 0x0000000a04007c0c */ /* 0x000fe2000bf26270 */
[----:B------:R-:W-:Y:S02]  /*0200*/  IMAD.MOV.U32 R126, RZ, RZ, 0x0 ;  /* 0x00000000ff7e7424 */ /* 0x000fe400078e00ff */
[----:B------:R-:W-:Y:S01]  /*0210*/  IMAD.MOV.U32 R127, RZ, RZ, -0x100000 ;  /* 0xfff00000ff7f7424 */ /* 0x000fe200078e00ff */
[----:B------:R-:W-:Y:S01]  /*0220*/  ISETP.LT.OR P1, PT, R3, 0x1, P1 ;  /* 0x000000010300780c */ /* 0x000fe20000f21670 */
[----:B------:R-:W-:-:S12]  /*0230*/  VIADD R4, R2, 0x80 ;  /* 0x0000008002047836 */ /* 0x000fd80000000000 */
[----:B------:R-:W4:Y:S01]  /*0240*/  @!P1 LDG.E.64 R126, desc[UR4][R10.64+0x300] ;  /* 0x000300040a7e9981 */ /* 0x000f22000c1e1b00 */
[----:B------:R-:W-:Y:S01]  /*0250*/  ISETP.GE.AND P1, PT, R4, UR10, PT ;  /* 0x0000000a04007c0c */ /* 0x000fe2000bf26270 */
[----:B------:R-:W-:Y:S02]  /*0260*/  IMAD.MOV.U32 R124, RZ, RZ, 0x0 ;  /* 0x00000000ff7c7424 */ /* 0x000fe400078e00ff */
[----:B------:R-:W-:Y:S01]  /*0270*/  IMAD.MOV.U32 R125, RZ, RZ, -0x100000 ;  /* 0xfff00000ff7d7424 */ /* 0x000fe200078e00ff */
[----:B------:R-:W-:Y:S01]  /*0280*/  ISETP.LT.OR P1, PT, R3, 0x1, P1 ;  /* 0x000000010300780c */ /* 0x000fe20000f21670 */
[----:B------:R-:W-:-:S12]  /*0290*/  VIADD R4, R2, 0xa0 ;  /* 0x000000a002047836 */ /* 0x000fd80000000000 */
[----:B------:R-:W5:Y:S01]  /*02a0*/  @!P1 LDG.E.64 R124, desc[UR4][R10.64+0x400] ;  /* 0x000400040a7c9981 */ /* 0x000f62000c1e1b00 */
        /* <DEDUP_REMOVED lines=12> */
[----:B------:R-:W-:-:S04]  /*0370*/  ISETP.GE.AND P1, PT, R6, UR10, PT ;  /* 0x0000000a06007c0c */ /* 0x000fc8000bf26270 */
[----:B------:R-:W-:Y:S01]  /*0380*/  ISETP.LT.OR P1, PT, R3, 0x1, P1 ;  /* 0x000000010300780c */ /* 0x000fe20000f21670 */
[----:B------:R-:W-:Y:S02]  /*0390*/  IMAD.MOV.U32 R106, RZ, RZ, 0x0 ;  /* 0x00000000ff6a7424 */ /* 0x000fe400078e00ff */
[----:B------:R-:W-:Y:S02]  /*03a0*/  IMAD.MOV.U32 R107, RZ, RZ, -0x100000 ;  /* 0xfff00000ff6b7424 */ /* 0x000fe400078e00ff */
[----:B------:R-:W-:-:S08]  /*03b0*/  VIADD R6, R2, 0x100 ;  /* 0x0000010002067836 */ /* 0x000fd00000000000 */
        /* <DEDUP_REMOVED lines=67> */
[----:B------:R-:W-:Y:S01]  /*07f0*/  ISETP.GE.AND P1, PT, R6, UR10, PT ;  /* 0x0000000a06007c0c */ /* 0x000fe2000bf26270 */
[----:B------:R-:W-:Y:S01]  /*0800*/  IMAD.MOV.U32 R82, RZ, RZ, 0x0 ;  /* 0x00000000ff527424 */ /* 0x000fe200078e00ff */
[----:B--2---:R-:W0:Y:S02]  /*0810*/  DSETP.GT.AND P2, PT, R130, R118, PT ;  /* 0x000000768200722a */ /* 0x004e240003f44000 */
[----:B------:R-:W-:Y:S01]  /*0820*/  ISETP.LT.OR P1, PT, R3, 0x1, P1 ;  /* 0x000000010300780c */ /* 0x000fe20000f21670 */
[----:B------:R-:W-:Y:S02]  /*0830*/  IMAD.MOV.U32 R83, RZ, RZ, -0x100000 ;  /* 0xfff00000ff537424 */ /* 0x000fe400078e00ff */
[----:B------:R-:W-:-:S10]  /*0840*/  VIADD R6, R2, 0x280 ;  /* 0x0000028002067836 */ /* 0x000fd40000000000 */
[----:B------:R-:W2:Y:S01]  /*0850*/  @!P1 LDG.E.64 R82, desc[UR4][R10.64+0x1300] ;  /* 0x001300040a529981 */ /* 0x000ea2000c1e1b00 */
[----:B------:R-:W-:-:S04]  /*0860*/  ISETP.GE.AND P1, PT, R6, UR10, PT ;  /* 0x0000000a06007c0c */ /* 0x000fc8000bf26270 */
[----:B------:R-:W-:Y:S01]  /*0870*/  ISETP.LT.OR P1, PT, R3, 0x1, P1 ;  /* 0x000000010300780c */ /* 0x000fe20000f21670 */
[----:B------:R-:W-:Y:S02]  /*0880*/  IMAD.MOV.U32 R92, RZ, RZ, 0x0 ;  /* 0x00000000ff5c7424 */ /* 0x000fe400078e00ff */
[----:B------:R-:W-:Y:S02]  /*0890*/  IMAD.MOV.U32 R93, RZ, RZ, -0x100000 ;  /* 0xfff00000ff5d7424 */ /* 0x000fe400078e00ff */
[----:B------:R-:W-:-:S08]  /*08a0*/  VIADD R6, R2, 0x2a0 ;  /* 0x000002a002067836 */ /* 0x000fd00000000000 */
        /* <DEDUP_REMOVED lines=64> */
[----:B------:R-:W-:-:S10]  /*0cb0*/  IMAD.MOV.U32 R59, RZ, RZ, -0x100000 ;  /* 0xfff00000ff3b7424 */ /* 0x000fd400078e00ff */
[----:B------:R-:W2:Y:S01]  /*0cc0*/  @!P1 LDG.E.64 R58, desc[UR4][R10.64+0x1f00] ;  /* 0x001f00040a3a9981 */ /* 0x000ea2000c1e1b00 */
[----:B0-----:R-:W-:Y:S02]  /*0cd0*/  FSEL R4, R130, R118, P2 ;  /* 0x0000007682047208 */ /* 0x001fe40001000000 */
[----:B------:R-:W-:-:S06]  /*0ce0*/  FSEL R5, R131, R119, P2 ;  /* 0x0000007783057208 */ /* 0x000fcc0001000000 */
[----:B---3--:R-:W0:Y:S02]  /*0cf0*/  DSETP.GT.AND P2, PT, R4, R128, PT ;  /* 0x000000800400722a */ /* 0x008e240003f44000 */
[----:B0-----:R-:W-:Y:S02]  /*0d00*/  FSEL R4, R4, R128, P2 ;  /* 0x0000008004047208 */ /* 0x001fe40001000000 */
[----:B------:R-:W-:Y:S01]  /*0d10*/  FSEL R5, R5, R129, P2 ;  /* 0x0000008105057208 */ /* 0x000fe20001000000 */
[----:B------:R-:W-:-:S05]  /*0d20*/  VIADD R6, R2, 0x400 ;  /* 0x0000040002067836 */ /* 0x000fca0000000000 */
[----:B------:R-:W-:-:S04]  /*0d30*/  ISETP.GE.AND P1, PT, R6, UR10, PT ;  /* 0x0000000a06007c0c */ /* 0x000fc8000bf26270 */
[----:B------:R-:W-:Y:S01]  /*0d40*/  ISETP.LT.OR P1, PT, R3, 0x1, P1 ;  /* 0x000000010300780c */ /* 0x000fe20000f21670 */
[----:B------:R-:W-:Y:S02]  /*0d50*/  IMAD.MOV.U32 R68, RZ, RZ, 0x0 ;  /* 0x00000000ff447424 */ /* 0x000fe400078e00ff */
[----:B------:R-:W-:Y:S02]  /*0d60*/  IMAD.MOV.U32 R69, RZ, RZ, -0x100000 ;  /* 0xfff00000ff457424 */ /* 0x000fe400078e00ff */
[----:B------:R-:W-:-:S08]  /*0d70*/  VIADD R6, R2, 0x420 ;  /* 0x0000042002067836 */ /* 0x000fd00000000000 */
[----:B------:R-:W3:Y:S01]  /*0d80*/  @!P1 LDG.E.64 R68, desc[UR4][R10.64+0x2000] ;  /* 0x002000040a449981 */ /* 0x000ee2000c1e1b00 */
[----:B------:R-:W-:-:S04]  /*0d90*/  ISETP.GE.AND P1, PT, R6, UR10, PT ;  /* 0x0000000a06007c0c */ /* 0x000fc8000bf26270 */
[----:B------:R-:W-:-:S15]  /*0da0*/  ISETP.LT.OR P1, PT, R3, 0x1, P1 ;  /* 0x000000010300780c */ /* 0x000fde0000f21670 */
[----:B------:R-:W-:-:S15]  /*0db0*/  NOP ;  /* 0x0000000000007918 */ /* 0x000fde0000000000 */
[----:B------:R-:W-:-:S02]  /*0dc0*/  NOP ;  /* 0x0000000000007918 */ /* 0x000fc40000000000 */
[----:B----4-:R-:W0:Y:S02]  /*0dd0*/  DSETP.GT.AND P2, PT, R4, R126, PT ;  /* 0x0000007e0400722a */ /* 0x010e240003f44000 */
[----:B0-----:R-:W-:Y:S02]  /*0de0*/  FSEL R4, R4, R126, P2 ;  /* 0x0000007e04047208 */ /* 0x001fe40001000000 */
[----:B------:R-:W-:Y:S01]  /*0df0*/  FSEL R5, R5, R127, P2 ;  /* 0x0000007f05057208 */ /* 0x000fe20001000000 */
[----:B------:R-:W-:Y:S02]  /*0e00*/  IMAD.MOV.U32 R66, RZ, RZ, 0x0 ;  /* 0x00000000ff427424 */ /* 0x000fe400078e00ff */
[----:B------:R-:W-:-:S06]  /*0e10*/  IMAD.MOV.U32 R67, RZ, RZ, -0x100000 ;  /* 0xfff00000ff437424 */ /* 0x000fcc00078e00ff */
[----:B------:R-:W4:-:S15]  /*0e20*/  @!P1 LDG.E.64 R66, desc[UR4][R10.64+0x2100] ;  /* 0x002100040a429981 */ /* 0x000f1e000c1e1b00 */
[----:B------:R-:W-:-:S15]  /*0e30*/  NOP ;  /* 0x0000000000007918 */ /* 0x000fde0000000000 */
[----:B------:R-:W-:-:S15]  /*0e40*/  NOP ;  /* 0x0000000000007918 */ /* 0x000fde0000000000 */
[----:B------:R-:W-:-:S06]  /*0e50*/  NOP ;  /* 0x0000000000007918 */ /* 0x000fcc0000000000 */
[----:B-----5:R-:W0:Y:S02]  /*0e60*/  DSETP.GT.AND P2, PT, R4, R124, PT ;  /* 0x0000007c0400722a */ /* 0x020e240003f44000 */
[----:B0-----:R-:W-:Y:S02]  /*0e70*/  FSEL R4, R4, R124, P2 ;  /* 0x0000007c04047208 */ /* 0x001fe40001000000 */
[----:B------:R-:W-:-:S15]  /*0e80*/  FSEL R5, R5, R125, P2 ;  /* 0x0000007d05057208 */ /* 0x000fde0001000000 */
[----:B------:R-:W-:-:S15]  /*0e90*/  NOP ;  /* 0x0000000000007918 */ /* 0x000fde0000000000 */
[----:B------:R-:W-:-:S15]  /*0ea0*/  NOP ;  /* 0x0000000000007918 */ /* 0x000fde0000000000 */
[----:B------:R-:W-:-:S15]  /*0eb0*/  NOP ;  /* 0x0000000000007918 */ /* 0x000fde0000000000 */
[----:B------:R-:W0:Y:S02]  /*0ec0*/  DSETP.GT.AND P2, PT, R4, R122, PT ;  /* 0x0000007a0400722a */ /* 0x000e240003f44000 */
[----:B0-----:R-:W-:Y:S02]  /*0ed0*/  FSEL R4, R4, R122, P2 ;  /* 0x0000007a04047208 */ /* 0x001fe40001000000 */
[----:B------:R-:W-:Y:S01]  /*0ee0*/  FSEL R5, R5, R123, P2 ;  /* 0x0000007b05057208 */ /* 0x000fe20001000000 */
[----:B------:R-:W-:-:S15]  /*0ef0*/  VIADD R6, R2, 0x440 ;  /* 0x0000044002067836 */ /* 0x000fde0000000000 */
[----:B------:R-:W-:-:S15]  /*0f00*/  NOP ;  /* 0x0000000000007918 */ /* 0x000fde0000000000 */
[----:B------:R-:W-:-:S15]  /*0f10*/  NOP ;  /* 0x0000000000007918 */ /* 0x000fde0000000000 */
[----:B------:R-:W-:-:S14]  /*0f20*/  NOP ;  /* 0x0000000000007918 */ /* 0x000fdc0000000000 */
[----:B------:R-:W0:Y:S02]  /*0f30*/  DSETP.GT.AND P2, PT, R4, R120, PT ;  /* 0x000000780400722a */ /* 0x000e240003f44000 */
[----:B0-----:R-:W-:Y:S02]  /*0f40*/  FSEL R4, R4, R120, P2 ;  /* 0x0000007804047208 */ /* 0x001fe40001000000 */
[----:B------:R-:W-:Y:S02]  /*0f50*/  FSEL R5, R5, R121, P2 ;  /* 0x0000007905057208 */ /* 0x000fe40001000000 */
[----:B------:R-:W-:-:S04]  /*0f60*/  ISETP.GE.AND P1, PT, R6, UR10, PT ;  /* 0x0000000a06007c0c */ /* 0x000fc8000bf26270 */
[----:B------:R-:W-:-:S15]  /*0f70*/  ISETP.LT.OR P1, PT, R3, 0x1, P1 ;  /* 0x000000010300780c */ /* 0x000fde0000f21670 */
[----:B------:R-:W-:-:S15]  /*0f80*/  NOP ;  /* 0x0000000000007918 */ /* 0x000fde0000000000 */
[----:B------:R-:W-:-:S15]  /*0f90*/  NOP ;  /* 0x0000000000007918 */ /* 0x000fde0000000000 */
[----:B------:R-:W-:-:S09]  /*0fa0*/  NOP ;  /* 0x0000000000007918 */ /* 0x000fd20000000000 */
[----:B------:R-:W0:Y:S02]  /*0fb0*/  DSETP.GT.AND P2, PT, R4, R106, PT ;  /* 0x0000006a0400722a */ /* 0x000e240003f44000 */
[----:B0-----:R-:W-:Y:S02]  /*0fc0*/  FSEL R4, R4, R106, P2 ;  /* 0x0000006a04047208 */ /* 0x001fe40001000000 */
[----:B------:R-:W-:Y:S01]  /*0fd0*/  FSEL R5, R5, R107, P2 ;  /* 0x0000006b05057208 */ /* 0x000fe20001000000 */
[----:B------:R-:W-:Y:S02]  /*0fe0*/  IMAD.MOV.U32 R64, RZ, RZ, 0x0 ;  /* 0x00000000ff407424 */ /* 0x000fe400078e00ff */
[----:B------:R-:W-:-:S06]  /*0ff0*/  IMAD.MOV.U32 R65, RZ, RZ, -0x100000 ;  /* 0xfff00000ff417424 */ /* 0x000fcc00078e00ff */
[----:B------:R-:W5:-:S15]  /*1000*/  @!P1 LDG.E.64 R64, desc[UR4][R10.64+0x2200] ;  /* 0x002200040a409981 */ /* 0x000f5e000c1e1b00 */
[----:B------:R-:W-:-:S15]  /*1010*/  NOP ;  /* 0x0000000000007918 */ /* 0x000fde0000000000 */
[----:B------:R-:W-:-:S15]  /*1020*/  NOP ;  /* 0x0000000000007918 */ /* 0x000fde0000000000 */
[----:B------:R-:W-:-:S06]  /*1030*/  NOP ;  /* 0x0000000000007918 */ /* 0x000fcc0000000000 */
[----:B------:R-:W0:Y:S02]  /*1040*/  DSETP.GT.AND P2, PT, R4, R116, PT ;  /* 0x000000740400722a */ /* 0x000e240003f44000 */
[----:B0-----:R-:W-:Y:S02]  /*1050*/  FSEL R4, R4, R116, P2 ;  /* 0x0000007404047208 */ /* 0x001fe40001000000 */
[----:B------:R-:W-:-:S15]  /*1060*/  FSEL R5, R5, R117, P2 ;  /* 0x0000007505057208 */ /* 0x000fde0001000000 */
[----:B------:R-:W-:-:S15]  /*1070*/  NOP ;  /* 0x0000000000007918 */ /* 0x000fde0000000000 */
[----:B------:R-:W-:-:S15]  /*1080*/  NOP ;  /* 0x0000000000007918 */ /* 0x000fde0000000000 */
[----:B------:R-:W-:-:S15]  /*1090*/  NOP ;  /* 0x0000000000007918 */ /* 0x000fde0000000000 */
        /* <DEDUP_REMOVED lines=34> */
[----:B------:R-:W-:-:S15]  /*12c0*/  ISETP.GE.AND P1, PT, R6, UR10, PT ;  /* 0x0000000a06007c0c */ /* 0x000fde000bf26270 */
[----:B------:R-:W-:-:S15]  /*12d0*/  NOP ;  /* 0x0000000000007918 */ /* 0x000fde0000000000 */
[----:B------:R-:W-:-:S15]  /*12e0*/  NOP ;  /* 0x0000000000007918 */ /* 0x000fde0000000000 */
[----:B------:R-:W-:-:S13]  /*12f0*/  NOP ;  /* 0x0000000000007918 */ /* 0x000fda0000000000 */
[----:B------:R-:W0:Y:S02]  /*1300*/  DSETP.GT.AND P2, PT, R4, R102, PT ;  /* 0x000000660400722a */ /* 0x000e240003f44000 */
[----:B0-----:R-:W-:Y:S02]  /*1310*/  FSEL R4, R4, R102, P2 ;  /* 0x0000006604047208 */ /* 0x001fe40001000000 */
[----:B------:R-:W-:Y:S02]  /*1320*/  FSEL R5, R5, R103, P2 ;  /* 0x0000006705057208 */ /* 0x000fe40001000000 */
[----:B------:R-:W-:Y:S01]  /*1330*/  ISETP.LT.OR P1, PT, R3, 0x1, P1 ;  /* 0x000000010300780c */ /* 0x000fe20000f21670 */
[----:B------:R-:W-:-:S15]  /*1340*/  IMAD.MOV.U32 R62, RZ, RZ, 0x0 ;  /* 0x00000000ff3e7424 */ /* 0x000fde00078e00ff */
[----:B------:R-:W-:-:S15]  /*1350*/  NOP ;  /* 0x0000000000007918 */ /* 0x000fde0000000000 */
[----:B------:R-:W-:-:S15]  /*1360*/  NOP ;  /* 0x0000000000007918 */ /* 0x000fde0000000000 */
[----:B------:R-:W-:-:S12]  /*1370*/  NOP ;  /* 0x0000000000007918 */ /* 0x000fd80000000000 */
[----:B------:R-:W0:Y:S02]  /*1380*/  DSETP.GT.AND P2, PT, R4, R100, PT ;  /* 0x000000640400722a */ /* 0x000e240003f44000 */
[----:B0-----:R-:W-:Y:S02]  /*1390*/  FSEL R4, R4, R100, P2 ;  /* 0x0000006404047208 */ /* 0x001fe40001000000 */
[----:B------:R-:W-:Y:S01]  /*13a0*/  FSEL R5, R5, R101, P2 ;  /* 0x0000006505057208 */ /* 0x000fe20001000000 */
[----:B------:R-:W-:Y:S02]  /*13b0*/  IMAD.MOV.U32 R63, RZ, RZ, -0x100000 ;  /* 0xfff00000ff3f7424 */ /* 0x000fe400078e00ff */
[----:B------:R-:W-:-:S04]  /*13c0*/  VIADD R6, R2, 0x480 ;  /* 0x0000048002067836 */ /* 0x000fc80000000000 */
[----:B------:R-:W5:-:S15]  /*13d0*/  @!P1 LDG.E.64 R62, desc[UR4][R10.64+0x2300] ;  /* 0x002300040a3e9981 */ /* 0x000f5e000c1e1b00 */
[----:B------:R-:W-:-:S15]  /*13e0*/  NOP ;  /* 0x0000000000007918 */ /* 0x000fde0000000000 */
[----:B------:R-:W-:-:S15]  /*13f0*/  NOP ;  /* 0x0000000000007918 */ /* 0x000fde0000000000 */
[----:B------:R-:W-:-:S08]  /*1400*/  NOP ;  /* 0x0000000000007918 */ /* 0x000fd00000000000 */
[----:B------:R-:W0:Y:S02]  /*1410*/  DSETP.GT.AND P2, PT, R4, R98, PT ;  /* 0x000000620400722a */ /* 0x000e240003f44000 */
[----:B0-----:R-:W-:Y:S02]  /*1420*/  FSEL R4, R4, R98, P2 ;  /* 0x0000006204047208 */ /* 0x001fe40001000000 */
[----:B------:R-:W-:Y:S02]  /*1430*/  FSEL R5, R5, R99, P2 ;  /* 0x0000006305057208 */ /* 0x000fe40001000000 */
[----:B------:R-:W-:Y:S01]  /*1440*/  ISETP.GE.AND P1, PT, R6, UR10, PT ;  /* 0x0000000a06007c0c */ /* 0x000fe2000bf26270 */
[----:B------:R-:W-:-:S03]  /*1450*/  VIADD R6, R2, 0x4a0 ;  /* 0x000004a002067836 */ /* 0x000fc60000000000 */
[----:B------:R-:W-:-:S15]  /*1460*/  ISETP.LT.OR P1, PT, R3, 0x1, P1 ;  /* 0x000000010300780c */ /* 0x000fde0000f21670 */
[----:B------:R-:W-:-:S15]  /*1470*/  NOP ;  /* 0x0000000000007918 */ /* 0x000fde0000000000 */
[----:B------:R-:W-:-:S15]  /*1480*/  NOP ;  /* 0x0000000000007918 */ /* 0x000fde0000000000 */
[----:B------:R-:W-:-:S09]  /*1490*/  NOP ;  /* 0x0000000000007918 */ /* 0x000fd20000000000 */
[----:B------:R-:W0:Y:S02]  /*14a0*/  DSETP.GT.AND P2, PT, R4, R96, PT ;  /* 0x000000600400722a */ /* 0x000e240003f44000 */
[----:B0-----:R-:W-:Y:S02]  /*14b0*/  FSEL R4, R4, R96, P2 ;  /* 0x0000006004047208 */ /* 0x001fe40001000000 */
[----:B------:R-:W-:Y:S02]  /*14c0*/  FSEL R5, R5, R97, P2 ;  /* 0x0000006105057208 */ /* 0x000fe40001000000 */
[----:B------:R-:W-:Y:S01]  /*14d0*/  ISETP.GE.AND P4, PT, R6, UR10, PT ;  /* 0x0000000a06007c0c */ /* 0x000fe2000bf86270 */
[----:B------:R-:W-:Y:S02]  /*14e0*/  IMAD.MOV.U32 R60, RZ, RZ, 0x0 ;  /* 0x00000000ff3c7424 */ /* 0x000fe400078e00ff */
[----:B------:R-:W-:Y:S01]  /*14f0*/  IMAD.MOV.U32 R61, RZ, RZ, -0x100000 ;  /* 0xfff00000ff3d7424 */ /* 0x000fe200078e00ff */
[----:B------:R-:W-:Y:S01]  /*1500*/  ISETP.LT.OR P4, PT, R3, 0x1, P4 ;  /* 0x000000010300780c */ /* 0x000fe20002781670 */
[----:B------:R-:W-:-:S02]  /*1510*/  VIADD R6, R2, 0x4c0 ;  /* 0x000004c002067836 */ /* 0x000fc40000000000 */
[----:B------:R-:W-:Y:S02]  /*1520*/  IMAD.MOV.U32 R46, RZ, RZ, 0x0 ;  /* 0x00000000ff2e7424 */ /* 0x000fe400078e00ff */
[----:B------:R-:W5:-:S15]  /*1530*/  @!P1 LDG.E.64 R60, desc[UR4][R10.64+0x2400] ;  /* 0x002400040a3c9981 */ /* 0x000f5e000c1e1b00 */
[----:B------:R-:W-:-:S15]  /*1540*/  NOP ;  /* 0x0000000000007918 */ /* 0x000fde0000000000 */
[----:B------:R-:W-:-:S15]  /*1550*/  NOP ;  /* 0x0000000000007918 */ /* 0x000fde0000000000 */
[----:B------:R-:W-:-:S04]  /*1560*/  NOP ;  /* 0x0000000000007918 */ /* 0x000fc80000000000 */
[----:B--2---:R-:W0:Y:S02]  /*1570*/  DSETP.GT.AND P2, PT, R4, R82, PT ;  /* 0x000000520400722a */ /* 0x004e240003f44000 */
[----:B0-----:R-:W-:Y:S02]  /*1580*/  FSEL R4, R4, R82, P2 ;  /* 0x0000005204047208 */ /* 0x001fe40001000000 */
[----:B------:R-:W-:Y:S01]  /*1590*/  FSEL R5, R5, R83, P2 ;  /* 0x0000005305057208 */ /* 0x000fe20001000000 */
[----:B------:R-:W-:Y:S01]  /*15a0*/  IMAD.MOV.U32 R47, RZ, RZ, -0x100000 ;  /* 0xfff00000ff2f7424 */ /* 0x000fe200078e00ff */
[----:B------:R-:W-:Y:S01]  /*15b0*/  ISETP.GE.AND P1, PT, R6, UR10, PT ;  /* 0x0000000a06007c0c */ /* 0x000fe2000bf26270 */
[----:B------:R-:W-:-:S03]  /*15c0*/  VIADD R6, R2, 0x4e0 ;  /* 0x000004e002067836 */ /* 0x000fc60000000000 */
[----:B------:R-:W-:Y:S01]  /*15d0*/  ISETP.LT.OR P1, PT, R3, 0x1, P1 ;  /* 0x000000010300780c */ /* 0x000fe20000f21670 */
[----:B------:R-:W2:-:S15]  /*15e0*/  @!P4 LDG.E.64 R46, desc[UR4][R10.64+0x2500] ;  /* 0x002500040a2ec981 */ /* 0x000e9e000c1e1b00 */
[----:B------:R-:W-:-:S15]  /*15f0*/  NOP ;  /* 0x0000000000007918 */ /* 0x000fde0000000000 */
[----:B------:R-:W-:-:S15]  /*1600*/  NOP ;  /* 0x0000000000007918 */ /* 0x000fde0000000000 */
[----:B------:R-:W-:-:S08]  /*1610*/  NOP ;  /* 0x0000000000007918 */ /* 0x000fd00000000000 */
[----:B------:R-:W0:Y:S02]  /*1620*/  DSETP.GT.AND P2, PT, R4, R92, PT ;  /* 0x0000005c0400722a */ /* 0x000e240003f44000 */
[----:B0-----:R-:W-:Y:S02]  /*1630*/  FSEL R4, R4, R92, P2 ;  /* 0x0000005c04047208 */ /* 0x001fe40001000000 */
[----:B------:R-:W-:Y:S02]  /*1640*/  FSEL R5, R5, R93, P2 ;  /* 0x0000005d05057208 */ /* 0x000fe40001000000 */
[----:B------:R-:W-:Y:S01]  /*1650*/  ISETP.GE.AND P4, PT, R6, UR10, PT ;  /* 0x0000000a06007c0c */ /* 0x000fe2000bf86270 */
[----:B------:R-:W-:Y:S02]  /*1660*/  IMAD.MOV.U32 R56, RZ, RZ, 0x0 ;  /* 0x00000000ff387424 */ /* 0x000fe400078e00ff */
[----:B------:R-:W-:Y:S01]  /*1670*/  IMAD.MOV.U32 R57, RZ, RZ, -0x100000 ;  /* 0xfff00000ff397424 */ /* 0x000fe200078e00ff */
[----:B------:R-:W-:-:S15]  /*1680*/  ISETP.LT.OR P4, PT, R3, 0x1, P4 ;  /* 0x000000010300780c */ /* 0x000fde0002781670 */
[----:B------:R-:W-:-:S15]  /*1690*/  NOP ;  /* 0x0000000000007918 */ /* 0x000fde0000000000 */
[----:B------:R-:W-:-:S15]  /*16a0*/  NOP ;  /* 0x0000000000007918 */ /* 0x000fde0000000000 */
[----:B------:R-:W-:-:S09]  /*16b0*/  NOP ;  /* 0x0000000000007918 */ /* 0x000fd20000000000 */
[----:B------:R-:W0:Y:S01]  /*16c0*/  DSETP.GT.AND P2, PT, R4, R90, PT ;  /* 0x0000005a0400722a */ /* 0x000e220003f44000 */
[----:B------:R-:W-:Y:S01]  /*16d0*/  VIADD R6, R2, 0x500 ;  /* 0x0000050002067836 */ /* 0x000fe20000000000 */
[----:B0-----:R-:W-:Y:S01]  /*16e0*/  FSEL R4, R4, R90, P2 ;  /* 0x0000005a04047208 */ /* 0x001fe20001000000 */
[----:B------:R-:W2:Y:S01]  /*16f0*/  @!P1 LDG.E.64 R56, desc[UR4][R10.64+0x2600] ;  /* 0x002600040a389981 */ /* 0x000ea2000c1e1b00 */
[----:B------:R-:W-:Y:S01]  /*1700*/  FSEL R5, R5, R91, P2 ;  /* 0x0000005b05057208 */ /* 0x000fe20001000000 */
[----:B------:R-:W-:Y:S01]  /*1710*/  IMAD.MOV.U32 R54, RZ, RZ, 0x0 ;  /* 0x00000000ff367424 */ /* 0x000fe200078e00ff */
[----:B------:R-:W-:Y:S01]  /*1720*/  ISETP.GE.AND P1, PT, R6, UR10, PT ;  /* 0x0000000a06007c0c */ /* 0x000fe2000bf26270 */
[----:B------:R-:W-:Y:S02]  /*1730*/  IMAD.MOV.U32 R55, RZ, RZ, -0x100000 ;  /* 0xfff00000ff377424 */ /* 0x000fe400078e00ff */
[----:B------:R-:W-:-:S15]  /*1740*/  VIADD R6, R2, 0x520 ;  /* 0x0000052002067836 */ /* 0x000fde0000000000 */
[----:B------:R-:W-:-:S15]  /*1750*/  NOP ;  /* 0x0000000000007918 */ /* 0x000fde0000000000 */
[----:B------:R-:W-:-:S15]  /*1760*/  NOP ;  /* 0x0000000000007918 */ /* 0x000fde0000000000 */
[----:B------:R-:W-:-:S10]  /*1770*/  NOP ;  /* 0x0000000000007918 */ /* 0x000fd40000000000 */
[----:B------:R-:W0:Y:S01]  /*1780*/  DSETP.GT.AND P2, PT, R4, R88, PT ;  /* 0x000000580400722a */ /* 0x000e220003f44000 */
[----:B------:R-:W-:Y:S01]  /*1790*/  ISETP.LT.OR P1, PT, R3, 0x1, P1 ;  /* 0x000000010300780c */ /* 0x000fe20000f21670 */
[----:B------:R-:W2:Y:S01]  /*17a0*/  @!P4 LDG.E.64 R54, desc[UR4][R10.64+0x2700] ;  /* 0x002700040a36c981 */ /* 0x000ea2000c1e1b00 */
[----:B0-----:R-:W-:Y:S02]  /*17b0*/  FSEL R4, R4, R88, P2 ;  /* 0x0000005804047208 */ /* 0x001fe40001000000 */
[----:B------:R-:W-:Y:S02]  /*17c0*/  FSEL R5, R5, R89, P2 ;  /* 0x0000005905057208 */ /* 0x000fe40001000000 */
[----:B------:R-:W-:Y:S01]  /*17d0*/  ISETP.GE.AND P4, PT, R6, UR10, PT ;  /* 0x0000000a06007c0c */ /* 0x000fe2000bf86270 */
[----:B------:R-:W-:Y:S02]  /*17e0*/  VIADD R6, R2, 0x540 ;  /* 0x0000054002067836 */ /* 0x000fe40000000000 */
[----:B------:R-:W-:-:S15]  /*17f0*/  IMAD.MOV.U32 R52, RZ, RZ, 0x0 ;  /* 0x00000000ff347424 */ /* 0x000fde00078e00ff */
[----:B------:R-:W-:-:S15]  /*1800*/  NOP ;  /* 0x0000000000007918 */ /* 0x000fde0000000000 */
[----:B------:R-:W-:-:S15]  /*1810*/  NOP ;  /* 0x0000000000007918 */ /* 0x000fde0000000000 */
[----:B------:R-:W-:-:S09]  /*1820*/  NOP ;  /* 0x0000000000007918 */ /* 0x000fd20000000000 */
[----:B------:R-:W0:Y:S02]  /*1830*/  DSETP.GT.AND P2, PT, R4, R86, PT ;  /* 0x000000560400722a */ /* 0x000e240003f44000 */
[----:B0-----:R-:W-:Y:S02]  /*1840*/  FSEL R4, R4, R86, P2 ;  /* 0x0000005604047208 */ /* 0x001fe40001000000 */
[----:B------:R-:W-:Y:S01]  /*1850*/  FSEL R5, R5, R87, P2 ;  /* 0x0000005705057208 */ /* 0x000fe20001000000 */
[----:B------:R-:W-:Y:S01]  /*1860*/  IMAD.MOV.U32 R53, RZ, RZ, -0x100000 ;  /* 0xfff00000ff357424 */ /* 0x000fe200078e00ff */
[----:B------:R-:W-:Y:S02]  /*1870*/  ISETP.GE.AND P5, PT, R6, UR10, PT ;  /* 0x0000000a06007c0c */ /* 0x000fe4000bfa6270 */
[----:B------:R-:W-:Y:S01]  /*1880*/  ISETP.LT.OR P4, PT, R3, 0x1, P4 ;  /* 0x000000010300780c */ /* 0x000fe20002781670 */
[----:B------:R-:W-:Y:S02]  /*1890*/  VIADD R6, R2, 0x560 ;  /* 0x0000056002067836 */ /* 0x000fe40000000000 */
[----:B------:R-:W2:-:S15]  /*18a0*/  @!P1 LDG.E.64 R52, desc[UR4][R10.64+0x2800] ;  /* 0x002800040a349981 */ /* 0x000e9e000c1e1b00 */
[----:B------:R-:W-:-:S15]  /*18b0*/  NOP ;  /* 0x0000000000007918 */ /* 0x000fde0000000000 */
[----:B------:R-:W-:-:S15]  /*18c0*/  NOP ;  /* 0x0000000000007918 */ /* 0x000fde0000000000 */
[----:B------:R-:W-:-:S08]  /*18d0*/  NOP ;  /* 0x0000000000007918 */ /* 0x000fd00000000000 */
[----:B------:R-:W0:Y:S02]  /*18e0*/  DSETP.GT.AND P2, PT, R4, R84, PT ;  /* 0x000000540400722a */ /* 0x000e240003f44000 */
[----:B0-----:R-:W-:Y:S02]  /*18f0*/  FSEL R4, R4, R84, P2 ;  /* 0x0000005404047208 */ /* 0x001fe40001000000 */
[----:B------:R-:W-:Y:S02]  /*1900*/  FSEL R5, R5, R85, P2 ;  /* 0x0000005505057208 */ /* 0x000fe40001000000 */
[----:B------:R-:W-:Y:S01]  /*1910*/  ISETP.LT.OR P1, PT, R3, 0x1, P5 ;  /* 0x000000010300780c */ /* 0x000fe20002f21670 */
[----:B------:R-:W-:Y:S02]  /*1920*/  IMAD.MOV.U32 R50, RZ, RZ, 0x0 ;  /* 0x00000000ff327424 */ /* 0x000fe400078e00ff */
[----:B------:R-:W-:Y:S02]  /*1930*/  IMAD.MOV.U32 R51, RZ, RZ, -0x100000 ;  /* 0xfff00000ff337424 */ /* 0x000fe400078e00ff */
[----:B------:R-:W-:-:S02]  /*1940*/  IMAD.MOV.U32 R48, RZ, RZ, 0x0 ;  /* 0x00000000ff307424 */ /* 0x000fc400078e00ff */
[----:B------:R-:W-:Y:S02]  /*1950*/  IMAD.MOV.U32 R49, RZ, RZ, -0x100000 ;  /* 0xfff00000ff317424 */ /* 0x000fe400078e00ff */
[----:B------:R-:W2:Y:S04]  /*1960*/  @!P4 LDG.E.64 R50, desc[UR4][R10.64+0x2900] ;  /* 0x002900040a32c981 */ /* 0x000ea8000c1e1b00 */
[----:B------:R-:W2:-:S15]  /*1970*/  @!P1 LDG.E.64 R48, desc[UR4][R10.64+0x2a00] ;  /* 0x002a00040a309981 */ /* 0x000e9e000c1e1b00 */
[----:B------:R-:W-:-:S15]  /*1980*/  NOP ;  /* 0x0000000000007918 */ /* 0x000fde0000000000 */
[----:B------:R-:W-:-:S15]  /*1990*/  NOP ;  /* 0x0000000000007918 */ /* 0x000fde0000000000 */
[----:B------:R-:W0:Y:S02]  /*19a0*/  DSETP.GT.AND P2, PT, R4, R70, PT ;  /* 0x000000460400722a */ /* 0x000e240003f44000 */
[----:B0-----:R-:W-:Y:S02]  /*19b0*/  FSEL R4, R4, R70, P2 ;  /* 0x0000004604047208 */ /* 0x001fe40001000000 */
[----:B------:R-:W-:Y:S01]  /*19c0*/  FSEL R5, R5, R71, P2 ;  /* 0x0000004705057208 */ /* 0x000fe20001000000 */
[----:B------:R-:W-:Y:S02]  /*19d0*/  IMAD.MOV.U32 R34, RZ, RZ, 0x0 ;  /* 0x00000000ff227424 */ /* 0x000fe400078e00ff */
[----:B------:R-:W-:-:S15]  /*19e0*/  IMAD.MOV.U32 R35, RZ, RZ, -0x100000 ;  /* 0xfff00000ff237424 */ /* 0x000fde00078e00ff */
[----:B------:R-:W-:-:S15]  /*19f0*/  NOP ;  /* 0x0000000000007918 */ /* 0x000fde0000000000 */
[----:B------:R-:W-:-:S15]  /*1a00*/  NOP ;  /* 0x0000000000007918 */ /* 0x000fde0000000000 */
[----:B------:R-:W-:-:S12]  /*1a10*/  NOP ;  /* 0x0000000000007918 */ /* 0x000fd80000000000 */
        /* <DEDUP_REMOVED lines=27> */
[----:B------:R-:W-:-:S15]  /*1bd0*/  IMAD.MOV.U32 R38, RZ, RZ, 0x0 ;  /* 0x00000000ff267424 */ /* 0x000fde00078e00ff */
[----:B------:R-:W-:-:S15]  /*1be0*/  NOP ;  /* 0x0000000000007918 */ /* 0x000fde0000000000 */
[----:B------:R-:W-:-:S15]  /*1bf0*/  NOP ;  /* 0x0000000000007918 */ /* 0x000fde0000000000 */
[----:B------:R-:W-:-:S14]  /*1c00*/  NOP ;  /* 0x0000000000007918 */ /* 0x000fdc0000000000 */
[----:B------:R-:W0:Y:S02]  /*1c10*/  DSETP.GT.AND P2, PT, R4, R72, PT ;  /* 0x000000480400722a */ /* 0x000e240003f44000 */
[----:B0-----:R-:W-:Y:S02]  /*1c20*/  FSEL R4, R4, R72, P2 ;  /* 0x0000004804047208 */ /* 0x001fe40001000000 */
[----:B------:R-:W-:Y:S01]  /*1c30*/  FSEL R5, R5, R73, P2 ;  /* 0x0000004905057208 */ /* 0x000fe20001000000 */
[----:B------:R-:W-:-:S15]  /*1c40*/  IMAD.MOV.U32 R39, RZ, RZ, -0x100000 ;  /* 0xfff00000ff277424 */ /* 0x000fde00078e00ff */
[----:B------:R-:W-:-:S15]  /*1c50*/  NOP ;  /* 0x0000000000007918 */ /* 0x000fde0000000000 */
[----:B------:R-:W-:-:S15]  /*1c60*/  NOP ;  /* 0x0000000000007918 */ /* 0x000fde0000000000 */
[----:B------:R-:W-:-:S14]  /*1c70*/  NOP ;  /* 0x0000000000007918 */ /* 0x000fdc0000000000 */
[----:B------:R-:W0:Y:S02]  /*1c80*/  DSETP.GT.AND P2, PT, R4, R58, PT ;  /* 0x0000003a0400722a */ /* 0x000e240003f44000 */
[----:B0-----:R-:W-:Y:S02]  /*1c90*/  FSEL R4, R4, R58, P2 ;  /* 0x0000003a04047208 */ /* 0x001fe40001000000 */
[----:B------:R-:W-:Y:S02]  /*1ca0*/  FSEL R5, R5, R59, P2 ;  /* 0x0000003b05057208 */ /* 0x000fe40001000000 */
[----:B------:R-:W-:Y:S01]  /*1cb0*/  ISETP.GE.AND P2, PT, R6, UR10, PT ;  /* 0x0000000a06007c0c */ /* 0x000fe2000bf46270 */
[----:B------:R-:W-:-:S03]  /*1cc0*/  VIADD R6, R2, 0x580 ;  /* 0x0000058002067836 */ /* 0x000fc60000000000 */
[----:B------:R-:W-:Y:S02]  /*1cd0*/  ISETP.LT.OR P2, PT, R3, 0x1, P2 ;  /* 0x000000010300780c */ /* 0x000fe40001741670 */
[----:B------:R-:W-:Y:S01]  /*1ce0*/  ISETP.GE.AND P1, PT, R6, UR10, PT ;  /* 0x0000000a06007c0c */ /* 0x000fe2000bf26270 */
[----:B------:R-:W-:-:S03]  /*1cf0*/  VIADD R6, R2, 0x5a0 ;  /* 0x000005a002067836 */ /* 0x000fc60000000000 */
[----:B------:R-:W-:-:S07]  /*1d00*/  ISETP.LT.OR P1, PT, R3, 0x1, P1 ;  /* 0x000000010300780c */ /* 0x000fce0000f21670 */
[----:B------:R-:W2:Y:S01]  /*1d10*/  @!P2 LDG.E.64 R34, desc[UR4][R10.64+0x2b00] ;  /* 0x002b00040a22a981 */ /* 0x000ea2000c1e1b00 */
[----:B------:R-:W-:Y:S01]  /*1d20*/  ISETP.GE.AND P2, PT, R6, UR10, PT ;  /* 0x0000000a06007c0c */ /* 0x000fe2000bf46270 */
[----:B------:R-:W-:-:S03]  /*1d30*/  VIADD R6, R2, 0x5c0 ;  /* 0x000005c002067836 */ /* 0x000fc60000000000 */
[----:B------:R-:W-:Y:S01]  /*1d40*/  ISETP.LT.OR P2, PT, R3, 0x1, P2 ;  /* 0x000000010300780c */ /* 0x000fe20001741670 */
[----:B------:R-:W2:Y:S01]  /*1d50*/  @!P1 LDG.E.64 R44, desc[UR4][R10.64+0x2c00] ;  /* 0x002c00040a2c9981 */ /* 0x000ea2000c1e1b00 */
[----:B------:R-:W-:Y:S01]  /*1d60*/  ISETP.GE.AND P1, PT, R6, UR10, PT ;  /* 0x0000000a06007c0c */ /* 0x000fe2000bf26270 */
[----:B------:R-:W-:-:S03]  /*1d70*/  VIADD R6, R2, 0x5e0 ;  /* 0x000005e002067836 */ /* 0x000fc60000000000 */
[----:B------:R-:W-:-:S07]  /*1d80*/  ISETP.LT.OR P1, PT, R3, 0x1, P1 ;  /* 0x000000010300780c */ /* 0x000fce0000f21670 */
[----:B------:R-:W2:Y:S01]  /*1d90*/  @!P2 LDG.E.64 R42, desc[UR4][R10.64+0x2d00] ;  /* 0x002d00040a2aa981 */ /* 0x000ea2000c1e1b00 */
[----:B------:R-:W-:Y:S01]  /*1da0*/  ISETP.GE.AND P2, PT, R6, UR10, PT ;  /* 0x0000000a06007c0c */ /* 0x000fe2000bf46270 */
[----:B------:R-:W-:-:S03]  /*1db0*/  VIADD R6, R2, 0x600 ;  /* 0x0000060002067836 */ /* 0x000fc60000000000 */
[C---:B------:R-:W-:Y:S01]  /*1dc0*/  ISETP.LT.OR P2, PT, R3.reuse, 0x1, P2 ;  /* 0x000000010300780c */ /* 0x040fe20001741670 */
[----:B------:R-:W2:Y:S01]  /*1dd0*/  @!P1 LDG.E.64 R40, desc[UR4][R10.64+0x2e00] ;  /* 0x002e00040a289981 */ /* 0x000ea2000c1e1b00 */
[----:B------:R-:W-:-:S04]  /*1de0*/  ISETP.GE.AND P1, PT, R3, 0x1, PT ;  /* 0x000000010300780c */ /* 0x000fc80003f26270 */
[----:B------:R-:W-:Y:S01]  /*1df0*/  ISETP.GE.OR P5, PT, R6, UR10, !P1 ;  /* 0x0000000a06007c0c */ /* 0x000fe2000cfa6670 */
[----:B------:R-:W-:Y:S02]  /*1e00*/  VIADD R6, R2, 0x620 ;  /* 0x0000062002067836 */ /* 0x000fe40000000000 */
[----:B------:R-:W-:Y:S02]  /*1e10*/  IMAD.MOV.U32 R36, RZ, RZ, 0x0 ;  /* 0x00000000ff247424 */ /* 0x000fe400078e00ff */
[----:B------:R-:W-:Y:S02]  /*1e20*/  IMAD.MOV.U32 R37, RZ, RZ, -0x100000 ;  /* 0xfff00000ff257424 */ /* 0x000fe400078e00ff */
[----:B------:R-:W2:Y:S01]  /*1e30*/  @!P2 LDG.E.64 R38, desc[UR4][R10.64+0x2f00] ;  /* 0x002f00040a26a981 */ /* 0x000ea2000c1e1b00 */
[----:B------:R-:W-:Y:S01]  /*1e40*/  ISETP.GE.OR P2, PT, R6, UR10, !P1 ;  /* 0x0000000a06007c0c */ /* 0x000fe2000cf46670 */
[----:B------:R-:W-:Y:S02]  /*1e50*/  VIADD R6, R2, 0x640 ;  /* 0x0000064002067836 */ /* 0x000fe40000000000 */
[----:B------:R-:W-:-:S02]  /*1e60*/  IMAD.MOV.U32 R22, RZ, RZ, 0x0 ;  /* 0x00000000ff167424 */ /* 0x000fc400078e00ff */
[----:B------:R-:W2:Y:S01]  /*1e70*/  @!P5 LDG.E.64 R36, desc[UR4][R10.64+0x3000] ;  /* 0x003000040a24d981 */ /* 0x000ea2000c1e1b00 */
[----:B------:R-:W-:Y:S01]  /*1e80*/  IMAD.MOV.U32 R23, RZ, RZ, -0x100000 ;  /* 0xfff00000ff177424 */ /* 0x000fe200078e00ff */
[----:B------:R-:W-:Y:S01]  /*1e90*/  ISETP.GE.OR P5, PT, R6, UR10, !P1 ;  /* 0x0000000a06007c0c */ /* 0x000fe2000cfa6670 */
[----:B------:R-:W-:Y:S02]  /*1ea0*/  VIADD R6, R2, 0x660 ;  /* 0x0000066002067836 */ /* 0x000fe40000000000 */
[----:B------:R-:W-:-:S03]  /*1eb0*/  IMAD.MOV.U32 R32, RZ, RZ, 0x0 ;  /* 0x00000000ff207424 */ /* 0x000fc600078e00ff */
[----:B------:R-:W2:Y:S01]  /*1ec0*/  @!P2 LDG.E.64 R22, desc[UR4][R10.64+0x3100] ;  /* 0x003100040a16a981 */ /* 0x000ea2000c1e1b00 */
[----:B------:R-:W-:Y:S01]  /*1ed0*/  IMAD.MOV.U32 R33, RZ, RZ, -0x100000 ;  /* 0xfff00000ff217424 */ /* 0x000fe200078e00ff */
[----:B------:R-:W-:Y:S01]  /*1ee0*/  ISETP.GE.OR P2, PT, R6, UR10, !P1 ;  /* 0x0000000a06007c0c */ /* 0x000fe2000cf46670 */
[----:B------:R-:W-:Y:S02]  /*1ef0*/  VIADD R6, R2, 0x680 ;  /* 0x0000068002067836 */ /* 0x000fe40000000000 */
[----:B------:R-:W-:Y:S02]  /*1f00*/  IMAD.MOV.U32 R30, RZ, RZ, 0x0 ;  /* 0x00000000ff1e7424 */ /* 0x000fe400078e00ff */
[----:B------:R-:W2:Y:S01]  /*1f10*/  @!P5 LDG.E.64 R32, desc[UR4][R10.64+0x3200] ;  /* 0x003200040a20d981 */ /* 0x000ea2000c1e1b00 */
[----:B------:R-:W-:Y:S01]  /*1f20*/  IMAD.MOV.U32 R31, RZ, RZ, -0x100000 ;  /* 0xfff00000ff1f7424 */ /* 0x000fe200078e00ff */
[----:B------:R-:W-:Y:S01]  /*1f30*/  ISETP.GE.OR P5, PT, R6, UR10, !P1 ;  /* 0x0000000a06007c0c */ /* 0x000fe2000cfa6670 */
[----:B------:R-:W-:-:S02]  /*1f40*/  VIADD R6, R2, 0x6a0 ;  /* 0x000006a002067836 */ /* 0x000fc40000000000 */
[----:B------:R-:W-:-:S03]  /*1f50*/  IMAD.MOV.U32 R28, RZ, RZ, 0x0 ;  /* 0x00000000ff1c7424 */ /* 0x000fc600078e00ff */
[----:B------:R-:W2:Y:S01]  /*1f60*/  @!P2 LDG.E.64 R30, desc[UR4][R10.64+0x3300] ;  /* 0x003300040a1ea981 */ /* 0x000ea2000c1e1b00 */
[----:B------:R-:W-:Y:S01]  /*1f70*/  ISETP.GE.OR P2, PT, R6, UR10, !P1 ;  /* 0x0000000a06007c0c */ /* 0x000fe2000cf46670 */
[----:B------:R-:W-:Y:S02]  /*1f80*/  IMAD.MOV.U32 R29, RZ, RZ, -0x100000 ;  /* 0xfff00000ff1d7424 */ /* 0x000fe400078e00ff */
[----:B------:R-:W-:Y:S02]  /*1f90*/  VIADD R6, R2, 0x6c0 ;  /* 0x000006c002067836 */ /* 0x000fe40000000000 */
[----:B------:R-:W-:Y:S02]  /*1fa0*/  IMAD.MOV.U32 R26, RZ, RZ, 0x0 ;  /* 0x00000000ff1a7424 */ /* 0x000fe400078e00ff */
[----:B------:R-:W2:Y:S01]  /*1fb0*/  @!P5 LDG.E.64 R28, desc[UR4][R10.64+0x3400] ;  /* 0x003400040a1cd981 */ /* 0x000ea2000c1e1b00 */
[----:B------:R-:W-:Y:S01]  /*1fc0*/  IMAD.MOV.U32 R27, RZ, RZ, -0x100000 ;  /* 0xfff00000ff1b7424 */ /* 0x000fe200078e00ff */
[----:B------:R-:W-:Y:S01]  /*1fd0*/  ISETP.GE.OR P5, PT, R6, UR10, !P1 ;  /* 0x0000000a06007c0c */ /* 0x000fe2000cfa6670 */
[----:B------:R-:W-:-:S04]  /*1fe0*/  VIADD R6, R2, 0x6e0 ;  /* 0x000006e002067836 */ /* 0x000fc80000000000 */
[----:B------:R-:W2:Y:S01]  /*1ff0*/  @!P2 LDG.E.64 R26, desc[UR4][R10.64+0x3500] ;  /* 0x003500040a1aa981 */ /* 0x000ea2000c1e1b00 */
[----:B------:R-:W-:Y:S01]  /*2000*/  ISETP.GE.OR P2, PT, R6, UR10, !P1 ;  /* 0x0000000a06007c0c */ /* 0x000fe2000cf46670 */
[C---:B------:R-:W-:Y:S02]  /*2010*/  VIADD R7, R2.reuse, 0x700 ;  /* 0x0000070002077836 */ /* 0x040fe40000000000 */
[----:B------:R-:W-:Y:S02]  /*2020*/  IMAD.MOV.U32 R24, RZ, RZ, 0x0 ;  /* 0x00000000ff187424 */ /* 0x000fe400078e00ff */
[----:B------:R-:W-:Y:S01]  /*2030*/  IMAD.MOV.U32 R25, RZ, RZ, -0x100000 ;  /* 0xfff00000ff197424 */ /* 0x000fe200078e00ff */
[----:B------:R-:W-:Y:S01]  /*2040*/  ISETP.GE.AND P1, PT, R7, UR10, PT ;  /* 0x0000000a07007c0c */ /* 0x000fe2000bf26270 */
[----:B------:R-:W-:Y:S02]  /*2050*/  IMAD.MOV.U32 R8, RZ, RZ, 0x0 ;  /* 0x00000000ff087424 */ /* 0x000fe400078e00ff */
[----:B------:R-:W-:Y:S01]  /*2060*/  IMAD.MOV.U32 R9, RZ, RZ, -0x100000 ;  /* 0xfff00000ff097424 */ /* 0x000fe200078e00ff */
[----:B---3--:R-:W0:Y:S01]  /*2070*/  DSETP.GT.AND P4, PT, R4, R68, PT ;  /* 0x000000440400722a */ /* 0x008e220003f84000 */
[----:B------:R-:W-:Y:S01]  /*2080*/  VIADD R12, R2, 0x720 ;  /* 0x00000720020c7836 */ /* 0x000fe20000000000 */
[----:B------:R-:W3:Y:S01]  /*2090*/  @!P5 LDG.E.64 R24, desc[UR4][R10.64+0x3600] ;  /* 0x003600040a18d981 */ /* 0x000ee2000c1e1b00 */
[----:B0-----:R-:W-:-:S02]  /*20a0*/  FSEL R4, R4, R68, P4 ;  /* 0x0000004404047208 */ /* 0x001fc40002000000 */
[----:B------:R-:W-:Y:S01]  /*20b0*/  FSEL R5, R5, R69, P4 ;  /* 0x0000004505057208 */ /* 0x000fe20002000000 */
[----:B------:R-:W3:Y:S01]  /*20c0*/  @!P2 LDG.E.64 R8, desc[UR4][R10.64+0x3700] ;  /* 0x003700040a08a981 */ /* 0x000ee2000c1e1b00 */
[C---:B------:R-:W-:Y:S02]  /*20d0*/  ISETP.LT.OR P1, PT, R3.reuse, 0x1, P1 ;  /* 0x000000010300780c */ /* 0x040fe40000f21670 */
[----:B------:R-:W-:Y:S01]  /*20e0*/  ISETP.GE.AND P2, PT, R12, UR10, PT ;  /* 0x0000000a0c007c0c */ /* 0x000fe2000bf46270 */
[----:B------:R-:W-:Y:S02]  /*20f0*/  IMAD.MOV.U32 R20, RZ, RZ, 0x0 ;  /* 0x00000000ff147424 */ /* 0x000fe400078e00ff */
[----:B------:R-:W-:Y:S01]  /*2100*/  IMAD.MOV.U32 R21, RZ, RZ, -0x100000 ;  /* 0xfff00000ff157424 */ /* 0x000fe200078e00ff */
[----:B------:R-:W-:Y:S01]  /*2110*/  ISETP.LT.OR P2, PT, R3, 0x1, P2 ;  /* 0x000000010300780c */ /* 0x000fe20001741670 */
[----:B------:R-:W0:Y:S01]  /*2120*/  LDCU UR6, c[0x0][0x364] ;  /* 0x00006c80ff0677ac */ /* 0x000e220008000800 */
[----:B------:R-:W-:-:S02]  /*2130*/  IMAD.MOV.U32 R136, RZ, RZ, 0x0 ;  /* 0x00000000ff887424 */ /* 0x000fc400078e00ff */
[----:B------:R-:W-:-:S03]  /*2140*/  IMAD.MOV.U32 R137, RZ, RZ, -0x100000 ;  /* 0xfff00000ff897424 */ /* 0x000fc600078e00ff */
[----:B------:R-:W3:Y:S01]  /*2150*/  @!P1 LDG.E.64 R20, desc[UR4][R10.64+0x3800] ;  /* 0x003800040a149981 */ /* 0x000ee2000c1e1b00 */
[----:B------:R-:W1:Y:S05]  /*2160*/  LDCU UR7, c[0x0][0x364] ;  /* 0x00006c80ff0777ac */ /* 0x000e6a0008000800 */
[----:B------:R-:W3:Y:S01]  /*2170*/  @!P2 LDG.E.64 R136, desc[UR4][R10.64+0x3900] ;  /* 0x003900040a88a981 */ /* 0x000ee2000c1e1b00 */
[----:B------:R-:W-:Y:S02]  /*2180*/  IMAD.MOV.U32 R16, RZ, RZ, 0x0 ;  /* 0x00000000ff107424 */ /* 0x000fe400078e00ff */
[----:B------:R-:W-:Y:S02]  /*2190*/  IMAD.MOV.U32 R17, RZ, RZ, -0x100000 ;  /* 0xfff00000ff117424 */ /* 0x000fe400078e00ff */
[----:B------:R-:W-:-:S02]  /*21a0*/  IMAD.MOV.U32 R14, RZ, RZ, 0x0 ;  /* 0x00000000ff0e7424 */ /* 0x000fc400078e00ff */
[----:B------:R-:W-:-:S15]  /*21b0*/  IMAD.MOV.U32 R15, RZ, RZ, -0x100000 ;  /* 0xfff00000ff0f7424 */ /* 0x000fde00078e00ff */
[----:B------:R-:W-:-:S15]  /*21c0*/  NOP ;  /* 0x0000000000007918 */ /* 0x000fde0000000000 */
[----:B------:R-:W-:-:S01]  /*21d0*/  NOP ;  /* 0x0000000000007918 */ /* 0x000fc20000000000 */
[----:B----4-:R-:W4:Y:S02]  /*21e0*/  DSETP.GT.AND P4, PT, R4, R66, PT ;  /* 0x000000420400722a */ /* 0x010f240003f84000 */
[----:B----4-:R-:W-:Y:S01]  /*21f0*/  FSEL R6, R4, R66, P4 ;  /* 0x0000004204067208 */ /* 0x010fe20002000000 */
[----:B------:R-:W-:-:S05]  /*2200*/  VIADD R4, R2, 0x740 ;  /* 0x0000074002047836 */ /* 0x000fca0000000000 */
[----:B------:R-:W-:Y:S01]  /*2210*/  ISETP.GE.AND P1, PT, R4, UR10, PT ;  /* 0x0000000a04007c0c */ /* 0x000fe2000bf26270 */
[----:B------:R-:W-:-:S03]  /*2220*/  VIADD R4, R2, 0x760 ;  /* 0x0000076002047836 */ /* 0x000fc60000000000 */
[----:B------:R-:W-:Y:S02]  /*2230*/  ISETP.LT.OR P1, PT, R3, 0x1, P1 ;  /* 0x000000010300780c */ /* 0x000fe40000f21670 */
[----:B------:R-:W-:Y:S01]  /*2240*/  ISETP.GE.AND P2, PT, R4, UR10, PT ;  /* 0x0000000a04007c0c */ /* 0x000fe2000bf46270 */
[----:B------:R-:W-:-:S03]  /*2250*/  VIADD R4, R2, 0x780 ;  /* 0x0000078002047836 */ /* 0x000fc60000000000 */
[----:B------:R-:W-:Y:S02]  /*2260*/  ISETP.LT.OR P2, PT, R3, 0x1, P2 ;  /* 0x000000010300780c */ /* 0x000fe40001741670 */
[----:B------:R-:W-:Y:S01]  /*2270*/  ISETP.GE.AND P5, PT, R4, UR10, PT ;  /* 0x0000000a04007c0c */ /* 0x000fe2000bfa6270 */
[----:B0-----:R-:W-:Y:S01]  /*2280*/  IMAD R4, R143, UR6, R142 ;  /* 0x000000068f047c24 */ /* 0x001fe2000f8e028e */
[----:B------:R-:W0:Y:S01]  /*2290*/  LDCU UR6, c[0x0][0x364] ;  /* 0x00006c80ff0677ac */ /* 0x000e220008000800 */
[----:B------:R-:W-:Y:S01]  /*22a0*/  FSEL R7, R5, R67, P4 ;  /* 0x0000004305077208 */ /* 0x000fe20002000000 */
[----:B------:R-:W-:Y:S01]  /*22b0*/  VIADD R5, R2, 0x7a0 ;  /* 0x000007a002057836 */ /* 0x000fe20000000000 */
[----:B------:R-:W4:Y:S01]  /*22c0*/  @!P1 LDG.E.64 R16, desc[UR4][R10.64+0x3a00] ;  /* 0x003a00040a109981 */ /* 0x000f22000c1e1b00 */
[----:B------:R-:W-:Y:S02]  /*22d0*/  ISETP.LT.OR P1, PT, R3, 0x1, P5 ;  /* 0x000000010300780c */ /* 0x000fe40002f21670 */
[----:B------:R-:W-:-:S02]  /*22e0*/  IADD3 R4, PT, PT, -R4, UR8, RZ ;  /* 0x0000000804047c10 */ /* 0x000fc4000fffe1ff */
[----:B------:R-:W-:Y:S01]  /*22f0*/  ISETP.GE.AND P5, PT, R5, UR10, PT ;  /* 0x0000000a05007c0c */ /* 0x000fe2000bfa6270 */
[----:B------:R-:W4:Y:S01]  /*2300*/  @!P2 LDG.E.64 R14, desc[UR4][R10.64+0x3b00] ;  /* 0x003b00040a0ea981 */ /* 0x000f22000c1e1b00 */
[----:B------:R-:W-:Y:S02]  /*2310*/  IMAD.MOV.U32 R12, RZ, RZ, 0x0 ;  /* 0x00000000ff0c7424 */ /* 0x000fe400078e00ff */
[----:B------:R-:W-:Y:S01]  /*2320*/  ISETP.LT.OR P2, PT, R4, 0x1, P5 ;  /* 0x000000010400780c */ /* 0x000fe20002f41670 */
[----:B------:R-:W-:Y:S02]  /*2330*/  IMAD.MOV.U32 R13, RZ, RZ, -0x100000 ;  /* 0xfff00000ff0d7424 */ /* 0x000fe400078e00ff */
[C---:B------:R-:W-:Y:S02]  /*2340*/  VIADD R4, R2.reuse, 0x7c0 ;  /* 0x000007c002047836 */ /* 0x040fe40000000000 */
[--C-:B-1----:R-:W-:Y:S02]  /*2350*/  IMAD R3, R143, UR7, R142.reuse ;  /* 0x000000078f037c24 */ /* 0x102fe4000f8e028e */
[----:B------:R-:W-:Y:S01]  /*2360*/  VIADD R18, R2, 0x7e0 ;  /* 0x000007e002127836 */ /* 0x000fe20000000000 */
[----:B------:R-:W-:Y:S01]  /*2370*/  ISETP.GE.AND P5, PT, R4, UR10, PT ;  /* 0x0000000a04007c0c */ /* 0x000fe2000bfa6270 */
[----:B------:R-:W4:Y:S01]  /*2380*/  @!P1 LDG.E.64 R12, desc[UR4][R10.64+0x3c00] ;  /* 0x003c00040a0c9981 */ /* 0x000f22000c1e1b00 */
[----:B------:R-:W-:Y:S01]  /*2390*/  IADD3 R3, PT, PT, -R3, UR8, RZ ;  /* 0x0000000803037c10 */ /* 0x000fe2000fffe1ff */
[----:B0-----:R-:W-:-:S02]  /*23a0*/  IMAD R2, R143, UR6, R142 ;  /* 0x000000068f027c24 */ /* 0x001fc4000f8e028e */
[----:B------:R-:W-:Y:S01]  /*23b0*/  IMAD.MOV.U32 R4, RZ, RZ, 0x0 ;  /* 0x00000000ff047424 */ /* 0x000fe200078e00ff */
[----:B------:R-:W-:Y:S01]  /*23c0*/  ISETP.LT.OR P5, PT, R3, 0x1, P5 ;  /* 0x000000010300780c */ /* 0x000fe20002fa1670 */
[----:B------:R-:W-:Y:S01]  /*23d0*/  IMAD.MOV.U32 R5, RZ, RZ, -0x100000 ;  /* 0xfff00000ff057424 */ /* 0x000fe200078e00ff */
[----:B------:R-:W-:Y:S02]  /*23e0*/  ISETP.GE.AND P1, PT, R18, UR10, PT ;  /* 0x0000000a12007c0c */ /* 0x000fe4000bf26270 */
[----:B------:R-:W-:Y:S01]  /*23f0*/  IADD3 R2, PT, PT, -R2, UR8, RZ ;  /* 0x0000000802027c10 */ /* 0x000fe2000fffe1ff */
[----:B------:R-:W-:Y:S02]  /*2400*/  IMAD.MOV.U32 R3, RZ, RZ, -0x100000 ;  /* 0xfff00000ff037424 */ /* 0x000fe400078e00ff */
[----:B------:R-:W4:Y:S01]  /*2410*/  @!P2 LDG.E.64 R4, desc[UR4][R10.64+0x3d00] ;  /* 0x003d00040a04a981 */ /* 0x000f22000c1e1b00 */
[----:B------:R-:W-:Y:S01]  /*2420*/  ISETP.LT.OR P1, PT, R2, 0x1, P1 ;  /* 0x000000010200780c */ /* 0x000fe20000f21670 */
[----:B------:R-:W-:-:S06]  /*2430*/  IMAD.MOV.U32 R2, RZ, RZ, 0x0 ;  /* 0x00000000ff027424 */ /* 0x000fcc00078e00ff */
[----:B------:R-:W4:Y:S01]  /*2440*/  @!P5 LDG.E.64 R2, desc[UR4][R10.64+0x3e00] ;  /* 0x003e00040a02d981 */ /* 0x000f22000c1e1b00 */
[----:B-----5:R-:W0:Y:S02]  /*2450*/  DSETP.GT.AND P4, PT, R6, R64, PT ;  /* 0x000000400600722a */ /* 0x020e240003f84000 */
[----:B0-----:R-:W-:Y:S01]  /*2460*/  FSEL R18, R6, R64, P4 ;  /* 0x0000004006127208 */ /* 0x001fe20002000000 */
[----:B------:R-:W-:Y:S01]  /*2470*/  IMAD.MOV.U32 R6, RZ, RZ, 0x0 ;  /* 0x00000000ff067424 */ /* 0x000fe200078e00ff */
[----:B------:R-:W-:Y:S01]  /*2480*/  FSEL R19, R7, R65, P4 ;  /* 0x0000004107137208 */ /* 0x000fe20002000000 */
[----:B------:R-:W-:-:S06]  /*2490*/  IMAD.MOV.U32 R7, RZ, RZ, -0x100000 ;  /* 0xfff00000ff077424 */ /* 0x000fcc00078e00ff */
[----:B------:R0:W5:-:S15]  /*24a0*/  @!P1 LDG.E.64 R6, desc[UR4][R10.64+0x3f00] ;  /* 0x003f00040a069981 */ /* 0x00015e000c1e1b00 */
[----:B------:R-:W-:-:S15]  /*24b0*/  NOP ;  /* 0x0000000000007918 */ /* 0x000fde0000000000 */
[----:B------:R-:W-:-:S15]  /*24c0*/  NOP ;  /* 0x0000000000007918 */ /* 0x000fde0000000000 */
[----:B------:R-:W-:-:S08]  /*24d0*/  NOP ;  /* 0x0000000000007918 */ /* 0x000fd00000000000 */
[----:B------:R-:W1:Y:S02]  /*24e0*/  DSETP.GT.AND P2, PT, R18, R62, PT ;  /* 0x0000003e1200722a */ /* 0x000e640003f44000 */
[----:B-1----:R-:W-:Y:S02]  /*24f0*/  FSEL R18, R18, R62, P2 ;  /* 0x0000003e12127208 */ /* 0x002fe40001000000 */
[----:B------:R-:W-:-:S15]  /*2500*/  FSEL R19, R19, R63, P2 ;  /* 0x0000003f13137208 */ /* 0x000fde0001000000 */
[----:B------:R-:W-:-:S15]  /*2510*/  NOP ;  /* 0x0000000000007918 */ /* 0x000fde0000000000 */
[----:B------:R-:W-:-:S15]  /*2520*/  NOP ;  /* 0x0000000000007918 */ /* 0x000fde0000000000 */
[----:B------:R-:W-:-:S15]  /*2530*/  NOP ;  /* 0x0000000000007918 */ /* 0x000fde0000000000 */
[----:B------:R-:W1:Y:S02]  /*2540*/  DSETP.GT.AND P1, PT, R18, R60, PT ;  /* 0x0000003c1200722a */ /* 0x000e640003f24000 */
[----:B-1----:R-:W-:Y:S02]  /*2550*/  FSEL R18, R18, R60, P1 ;  /* 0x0000003c12127208 */ /* 0x002fe40000800000 */
[----:B------:R-:W-:-:S15]  /*2560*/  FSEL R19, R19, R61, P1 ;  /* 0x0000003d13137208 */ /* 0x000fde0000800000 */
[----:B------:R-:W-:-:S15]  /*2570*/  NOP ;  /* 0x0000000000007918 */ /* 0x000fde0000000000 */
[----:B------:R-:W-:-:S15]  /*2580*/  NOP ;  /* 0x0000000000007918 */ /* 0x000fde0000000000 */
[----:B------:R-:W-:-:S15]  /*2590*/  NOP ;  /* 0x0000000000007918 */ /* 0x000fde0000000000 */
[----:B--2---:R-:W1:Y:S02]  /*25a0*/  DSETP.GT.AND P1, PT, R18, R46, PT ;  /* 0x0000002e1200722a */ /* 0x004e640003f24000 */
        /* <DEDUP_REMOVED lines=101> */
[----:B---3--:R-:W0:Y:S02]  /*2c00*/  DSETP.GT.AND P1, PT, R10, R24, PT ;  /* 0x000000180a00722a */ /* 0x008e240003f24000 */
        /* <DEDUP_REMOVED lines=23> */
[----:B----4-:R-:W0:Y:S02]  /*2d80*/  DSETP.GT.AND P1, PT, R10, R16, PT ;  /* 0x000000100a00722a */ /* 0x010e240003f24000 */
        /* <DEDUP_REMOVED lines=29> */
[----:B-----5:R-:W0:Y:S02]  /*2f60*/  DSETP.GT.AND P1, PT, R10, R6, PT ;  /* 0x000000060a00722a */ /* 0x020e240003f24000 */
[----:B0-----:R-:W-:Y:S02]  /*2f70*/  FSEL R19, R11, R7, P1 ;  /* 0x000000070b137208 */ /* 0x001fe40000800000 */
[----:B------:R-:W-:-:S03]  /*2f80*/  FSEL R18, R10, R6, P1 ;  /* 0x000000060a127208 */ /* 0x000fc60000800000 */
        /* <DEDUP_REMOVED lines=25> */
[----:B------:R-:W0:Y:S01]  /*3120*/  SHFL.BFLY PT, R10, R18, 0x2, 0x1f ;  /* 0x0c401f00120a7f89 */ /* 0x000e2200000e0000 */
[----:B------:R-:W-:Y:S02]  /*3130*/  IMAD.MOV.U32 R138, RZ, RZ, 0x652b82fe ;  /* 0x652b82feff8a7424 */ /* 0x000fe400078e00ff */
[----:B------:R-:W-:Y:S01]  /*3140*/  IMAD.MOV.U32 R139, RZ, RZ, 0x3ff71547 ;  /* 0x3ff71547ff8b7424 */ /* 0x000fe200078e00ff */
[----:B------:R-:W-:Y:S01]  /*3150*/  UMOV UR6, 0xfefa39ef ;  /* 0xfefa39ef00067882 */ /* 0x000fe20000000000 */
[----:B------:R-:W-:Y:S01]  /*3160*/  UMOV UR7, 0x3fe62e42 ;  /* 0x3fe62e4200077882 */ /* 0x000fe20000000000 */
[----:B------:R-:W-:Y:S01]  /*3170*/  UMOV UR10, 0x3b39803f ;  /* 0x3b39803f000a7882 */ /* 0x000fe20000000000 */
[----:B------:R-:W-:-:S15]  /*3180*/  UMOV UR11, 0x3c7abc9e ;  /* 0x3c7abc9e000b7882 */ /* 0x000fde0000000000 */
[----:B------:R-:W-:-:S15]  /*3190*/  NOP ;  /* 0x0000000000007918 */ /* 0x000fde0000000000 */
[----:B------:R-:W-:-:S15]  /*31a0*/  NOP ;  /* 0x0000000000007918 */ /* 0x000fde0000000000 */
[----:B------:R-:W-:-:S01]  /*31b0*/  NOP ;  /* 0x0000000000007918 */ /* 0x000fc20000000000 */
[----:B0-----:R-:W0:Y:S02]  /*31c0*/  DSETP.GEU.AND P1, PT, R18, R10, PT ;  /* 0x0000000a1200722a */ /* 0x001e240003f2e000 */
[----:B0-----:R-:W-:Y:S02]  /*31d0*/  FSEL R133, R11, R19, !P1 ;  /* 0x000000130b857208 */ /* 0x001fe40004800000 */
[----:B------:R-:W-:-:S03]  /*31e0*/  FSEL R132, R10, R18, !P1 ;  /* 0x000000120a847208 */ /* 0x000fc60004800000 */
[----:B------:R-:W-:Y:S04]  /*31f0*/  SHFL.BFLY PT, R11, R133, 0x1, 0x1f ;  /* 0x0c201f00850b7f89 */ /* 0x000fe800000e0000 */
[----:B------:R-:W0:Y:S01]  /*3200*/  SHFL.BFLY PT, R10, R132, 0x1, 0x1f ;  /* 0x0c201f00840a7f89 */ /* 0x000e2200000e0000 */
[----:B------:R-:W-:Y:S02]  /*3210*/  IMAD.MOV.U32 R18, RZ, RZ, -0x35dec16 ;  /* 0xfca213eaff127424 */ /* 0x000fe400078e00ff */
[----:B------:R-:W-:Y:S01]  /*3220*/  IMAD.MOV.U32 R19, RZ, RZ, 0x3e928af3 ;  /* 0x3e928af3ff137424 */ /* 0x000fe200078e00ff */
[----:B------:R-:W-:Y:S01]  /*3230*/  UMOV UR12, 0x69ce2bdf ;  /* 0x69ce2bdf000c7882 */ /* 0x000fe20000000000 */
        /* <DEDUP_REMOVED lines=16> */
[----:B------:R-:W-:-:S15]  /*3340*/  UMOV UR29, 0x3fe00000 ;  /* 0x3fe00000001d7882 */ /* 0x000fde0000000000 */
[----:B------:R-:W-:-:S15]  /*3350*/  NOP ;  /* 0x0000000000007918 */ /* 0x000fde0000000000 */
[----:B------:R-:W-:-:S02]  /*3360*/  NOP ;  /* 0x0000000000007918 */ /* 0x000fc40000000000 */
[----:B0-----:R-:W0:Y:S02]  /*3370*/  DSETP.GEU.AND P1, PT, R132, R10, PT ;  /* 0x0000000a8400722a */ /* 0x001e240003f2e000 */
[----:B0-----:R-:W-:Y:S02]  /*3380*/  FSEL R10, R10, R132, !P1 ;  /* 0x000000840a0a7208 */ /* 0x001fe40004800000 */
[----:B------:R-:W-:-:S15]  /*3390*/  FSEL R11, R11, R133, !P1 ;  /* 0x000000850b0b7208 */ /* 0x000fde0004800000 */
[----:B------:R-:W-:-:S15]  /*33a0*/  NOP ;  /* 0x0000000000007918 */ /* 0x000fde0000000000 */
[----:B------:R-:W-:-:S15]  /*33b0*/  NOP ;  /* 0x0000000000007918 */ /* 0x000fde0000000000 */
[----:B------:R-:W-:-:S15]  /*33c0*/  NOP ;  /* 0x0000000000007918 */ /* 0x000fde0000000000 */
[----:B------:R-:W0:Y:S02]  /*33d0*/  DADD R130, -R10, R130 ;  /* 0x000000000a827229 */ /* 0x000e240000000182 */
[----:B0-----:R-:W-:-:S15]  /*33e0*/  FSETP.GEU.FTZ.AND P1, PT, |R131|, 4.1917929649353027344, PT ;  /* 0x4086232b8300780b */ /* 0x001fde0003f3e200 */
[----:B------:R-:W-:-:S15]  /*33f0*/  NOP ;  /* 0x0000000000007918 */ /* 0x000fde0000000000 */
[----:B------:R-:W-:-:S15]  /*3400*/  NOP ;  /* 0x0000000000007918 */ /* 0x000fde0000000000 */
[----:B------:R-:W-:-:S15]  /*3410*/  NOP ;  /* 0x0000000000007918 */ /* 0x000fde0000000000 */
[----:B------:R-:W-:-:S02]  /*3420*/  NOP ;  /* 0x0000000000007918 */ /* 0x000fc40000000000 */
[----:B------:R-:W0:Y:S01]  /*3430*/  DFMA R146, R130, R138, 6.75539944105574400000e+15 ;  /* 0x433800008292742b */ /* 0x000e22000000008a */
[----:B------:R-:W-:-:S15]  /*3440*/  BSSY.RECONVERGENT B0, `(.L_x_4093) ;  /* 0x00002c8000007945 */ /* 0x000fde0003800200 */
[----:B------:R-:W-:-:S15]  /*3450*/  NOP ;  /* 0x0000000000007918 */ /* 0x000fde0000000000 */
[----:B------:R-:W-:-:S15]  /*3460*/  NOP ;  /* 0x0000000000007918 */ /* 0x000fde0000000000 */
[----:B------:R-:W-:-:S15]  /*3470*/  NOP ;  /* 0x0000000000007918 */ /* 0x000fde0000000000 */
[----:B------:R-:W-:-:S03]  /*3480*/  NOP ;  /* 0x0000000000007918 */ /* 0x000fc60000000000 */
[----:B------:R-:W-:-:S15]  /*3490*/  DADD R118, -R10, R118 ;  /* 0x000000000a767229 */ /* 0x000fde0000000176 */
[----:B------:R-:W-:-:S15]  /*34a0*/  NOP ;  /* 0x0000000000007918 */ /* 0x000fde0000000000 */
[----:B------:R-:W-:-:S15]  /*34b0*/  NOP ;  /* 0x0000000000007918 */ /* 0x000fde0000000000 */
[----:B------:R-:W-:-:S15]  /*34c0*/  NOP ;  /* 0x0000000000007918 */ /* 0x000fde0000000000 */
[----:B------:R-:W-:-:S04]  /*34d0*/  NOP ;  /* 0x0000000000007918 */ /* 0x000fc80000000000 */
        /* <DEDUP_REMOVED lines=315> */
[----:B0-----:R-:W0:-:S15]  /*4890*/  DFMA R10, R132, -UR6, R130 ;  /* 0x80000006840a7c2b */ /* 0x001e1e0008000082 */
[----:B------:R-:W-:-:S15]  /*48a0*/  NOP ;  /* 0x0000000000007918 */ /* 0x000fde0000000000 */
[----:B------:R-:W-:-:S15]  /*48b0*/  NOP ;  /* 0x0000000000007918 */ /* 0x000fde0000000000 */
[----:B------:R-:W-:-:S15]  /*48c0*/  NOP ;  /* 0x0000000000007918 */ /* 0x000fde0000000000 */
[----:B------:R-:W-:-:S04]  /*48d0*/  NOP ;  /* 0x0000000000007918 */ /* 0x000fc80000000000 */
[----:B------:R-:W1:-:S15]  /*48e0*/  DFMA R154, R118, R138, 6.75539944105574400000e+15 ;  /* 0x43380000769a742b */ /* 0x000e5e000000008a */
[----:B------:R-:W-:-:S15]  /*48f0*/  NOP ;  /* 0x0000000000007918 */ /* 0x000fde0000000000 */
[----:B------:R-:W-:-:S15]  /*4900*/  NOP ;  /* 0x0000000000007918 */ /* 0x000fde0000000000 */
[----:B------:R-:W-:-:S15]  /*4910*/  NOP ;  /* 0x0000000000007918 */ /* 0x000fde0000000000 */
[----:B------:R-:W-:-:S04]  /*4920*/  NOP ;  /* 0x0000000000007918 */ /* 0x000fc80000000000 */
[----:B0-----:R-:W-:-:S15]  /*4930*/  DFMA R132, R132, -UR10, R10 ;  /* 0x8000000a84847c2b */ /* 0x001fde000800000a */
[----:B------:R-:W-:-:S15]  /*4940*/  NOP ;  /* 0x0000000000007918 */ /* 0x000fde0000000000 */
[----:B------:R-:W-:-:S15]  /*4950*/  NOP ;  /* 0x0000000000007918 */ /* 0x000fde0000000000 */
[----:B------:R-:W-:-:S15]  /*4960*/  NOP ;  /* 0x0000000000007918 */ /* 0x000fde0000000000 */
[----:B------:R-:W-:-:S04]  /*4970*/  NOP ;  /* 0x0000000000007918 */ /* 0x000fc80000000000 */
[----:B-1----:R-:W0:-:S15]  /*4980*/  DADD R160, R154, -6.75539944105574400000e+15 ;  /* 0xc33800009aa07429 */ /* 0x002e1e0000000000 */
        /* <DEDUP_REMOVED lines=34> */
[----:B------:R-:W0:-:S15]  /*4bb0*/  DFMA R10, R132, UR12, R18 ;  /* 0x0000000c840a7c2b */ /* 0x000e1e0008000012 */
[----:B------:R-:W-:-:S15]  /*4bc0*/  NOP ;  /* 0x0000000000007918 */ /* 0x000fde0000000000 */
[----:B------:R-:W-:-:S15]  /*4bd0*/  NOP ;  /* 0x0000000000007918 */ /* 0x000fde0000000000 */
[----:B------:R-:W-:-:S15]  /*4be0*/  NOP ;  /* 0x0000000000007918 */ /* 0x000fde0000000000 */
[----:B------:R-:W-:-:S04]  /*4bf0*/  NOP ;  /* 0x0000000000007918 */ /* 0x000fc80000000000 */
[----:B0-----:R-:W0:-:S15]  /*4c00*/  DFMA R10, R132, R10, UR14 ;  /* 0x0000000e840a7e2b */ /* 0x001e1e000800000a */
        /* <DEDUP_REMOVED lines=44> */
[----:B0-----:R-:W-:-:S15]  /*4ed0*/  DFMA R132, R132, R10, 1 ;  /* 0x3ff000008484742b */ /* 0x001fde000000000a */
        /* <DEDUP_REMOVED lines=134> */
[----:B0-----:R-:W0:-:S15]  /*5740*/  DFMA R10, R156, UR12, R18 ;  /* 0x0000000c9c0a7c2b */ /* 0x001e1e0008000012 */
        /* <DEDUP_REMOVED lines=129> */
[----:B0-----:R0:W2:Y:S02]  /*5f60*/  DFMA R152, R152, R10, 1 ;  /* 0x3ff000009898742b */ /* 0x0010a4000000000a */
[----:B0-----:R-:W-:Y:S02]  /*5f70*/  IMAD R11, R146, 0x100000, R133 ;  /* 0x00100000920b7824 */ /* 0x001fe400078e0285 */
[----:B------:R-:W-:Y:S01]  /*5f80*/  IMAD.MOV.U32 R10, RZ, RZ, R132 ;  /* 0x000000ffff0a7224 */ /* 0x000fe200078e0084 */
[----:B-12---:R-:W-:Y:S06]  /*5f90*/  @!P1 BRA `(.L_x_4094) ;  /* 0x0000000000489947 */ /* 0x006fec0003800000 */
[----:B------:R-:W-:Y:S01]  /*5fa0*/  FSETP.GEU.FTZ.AND P1, PT, |R131|, 4.2275390625, PT ;  /* 0x408748008300780b */ /* 0x000fe20003f3e200 */
[----:B------:R-:W-:-:S12]  /*5fb0*/  DSETP.GEU.AND P2, PT, R130, RZ, PT ;  /* 0x000000ff8200722a */ /* 0x000fd80003f4e000 */
[----:B------:R-:W-:-:S15]  /*5fc0*/  @!P1 LEA.HI R10, R146, R146, RZ, 0x1 ;  /* 0x00000092920a9211 */ /* 0x000fde00078f08ff */
[----:B------:R-:W-:-:S15]  /*5fd0*/  NOP ;  /* 0x0000000000007918 */ /* 0x000fde0000000000 */
[----:B------:R-:W-:-:S15]  /*5fe0*/  NOP ;  /* 0x0000000000007918 */ /* 0x000fde0000000000 */
[----:B------:R-:W-:-:S07]  /*5ff0*/  NOP ;  /* 0x0000000000007918 */ /* 0x000fce0000000000 */
[----:B------:R0:W1:Y:S02]  /*6000*/  DADD R150, R130, +INF ;  /* 0x7ff0000082967429 */ /* 0x0000640000000000 */
[----:B0-----:R-:W-:Y:S02]  /*6010*/  @!P1 SHF.R.S32.HI R131, RZ, 0x1, R10 ;  /* 0x00000001ff839819 */ /* 0x001fe4000001140a */
[----:B-1----:R-:W-:Y:S02]  /*6020*/  FSEL R10, R150, RZ, P2 ;  /* 0x000000ff960a7208 */ /* 0x002fe40001000000 */
        /* <DEDUP_REMOVED lines=8> */
[----:B------:R0:W1:Y:S02]  /*60b0*/  @!P1 DMUL R10, R132, R130 ;  /* 0x00000082840a9228 */ /* 0x0000640000000000 */
.L_x_4094:
[----:B------:R-:W-:Y:S05]  /*60c0*/  BSYNC.RECONVERGENT B0 ;  /* 0x0000000000007941 */ /* 0x000fea0003800200 */
.L_x_4093:
[----:B------:R-:W2:Y:S01]  /*60d0*/  DADD R150, R148, -6.75539944105574400000e+15 ;  /* 0xc338000094967429 */ /* 0x000ea20000000000 */
[----:B------:R-:W-:Y:S01]  /*60e0*/  FSETP.GEU.FTZ.AND P1, PT, |R119|, 4.1917929649353027344, PT ;  /* 0x4086232b7700780b */ /* 0x000fe20003f3e200 */
[----:B------:R-:W-:Y:S01]  /*60f0*/  BSSY.RECONVERGENT B0, `(.L_x_4095) ;  /* 0x000005c000007945 */ /* 0x000fe20003800200 */
[----:B0-----:R-:W-:Y:S02]  /*6100*/  IMAD R133, R154, 0x100000, R161 ;  /* 0x001000009a857824 */ /* 0x001fe400078e02a1 */
[----:B------:R-:W-:-:S15]  /*6110*/  IMAD.MOV.U32 R132, RZ, RZ, R160 ;  /* 0x000000ffff847224 */ /* 0x000fde00078e00a0 */
[----:B------:R-:W-:-:S15]  /*6120*/  NOP ;  /* 0x0000000000007918 */ /* 0x000fde0000000000 */
[----:B------:R-:W-:-:S15]  /*6130*/  NOP ;  /* 0x0000000000007918 */ /* 0x000fde0000000000 */
[----:B------:R-:W-:-:S14]  /*6140*/  NOP ;  /* 0x0000000000007918 */ /* 0x000fdc0000000000 */
[----:B--2---:R-:W0:-:S15]  /*6150*/  DFMA R130, R150, -UR6, R122 ;  /* 0x8000000696827c2b */ /* 0x004e1e000800007a */
        /* <DEDUP_REMOVED lines=59> */
[----:B0-----:R0:W2:-:S15]  /*6510*/  DFMA R150, R150, R130, 1 ;  /* 0x3ff000009696742b */ /* 0x00109e0000000082 */
[----:B------:R-:W-:-:S15]  /*6520*/  NOP ;  /* 0x0000000000007918 */ /* 0x000fde0000000000 */
[----:B------:R-:W-:-:S15]  /*6530*/  NOP ;  /* 0x0000000000007918 */ /* 0x000fde0000000000 */
[----:B------:R-:W-:-:S15]  /*6540*/  NOP ;  /* 0x0000000000007918 */ /* 0x000fde0000000000 */
[----:B------:R-:W-:-:S04]  /*6550*/  NOP ;  /* 0x0000000000007918 */ /* 0x000fc80000000000 */
[----:B------:R0:W3:Y:S02]  /*6560*/  DFMA R146, R120, R138, 6.75539944105574400000e+15 ;  /* 0x433800007892742b */ /* 0x0000e4000000008a */
[----:B0-23--:R-:W-:Y:S05]  /*6570*/  @!P1 BRA `(.L_x_4096) ;  /* 0x00000000004c9947 */ /* 0x00dfea0003800000 */
[----:B------:R-:W-:Y:S01]  /*6580*/  FSETP.GEU.FTZ.AND P1, PT, |R119|, 4.2275390625, PT ;  /* 0x408748007700780b */ /* 0x000fe20003f3e200 */
[----:B------:R-:W-:-:S15]  /*6590*/  DSETP.GEU.AND P2, PT, R118, RZ, PT ;  /* 0x000000ff7600722a */ /* 0x000fde0003f4e000 */
[----:B------:R-:W-:-:S15]  /*65a0*/  NOP ;  /* 0x0000000000007918 */ /* 0x000fde0000000000 */
[----:B------:R-:W-:-:S15]  /*65b0*/  NOP ;  /* 0x0000000000007918 */ /* 0x000fde0000000000 */
[----:B------:R-:W-:-:S15]  /*65c0*/  NOP ;  /* 0x0000000000007918 */ /* 0x000fde0000000000 */
[----:B------:R-:W-:-:S04]  /*65d0*/  NOP ;  /* 0x0000000000007918 */ /* 0x000fc80000000000 */
[----:B------:R0:W2:Y:S02]  /*65e0*/  DADD R130, R118, +INF ;  /* 0x7ff0000076827429 */ /* 0x0000a40000000000 */
[----:B0-----:R-:W-:Y:S02]  /*65f0*/  @!P1 LEA.HI R118, R154, R154, RZ, 0x1 ;  /* 0x0000009a9a769211 */ /* 0x001fe400078f08ff */
[----:B--2---:R-:W-:Y:S02]  /*6600*/  FSEL R132, R130, RZ, P2 ;  /* 0x000000ff82847208 */ /* 0x004fe40001000000 */
        /* <DEDUP_REMOVED lines=9> */
[----:B------:R0:W2:Y:S02]  /*66a0*/  @!P1 DMUL R132, R160, R118 ;  /* 0x00000076a0849228 */ /* 0x0000a40000000000 */
.L_x_4096:
[----:B------:R-:W-:Y:S05]  /*66b0*/  BSYNC.RECONVERGENT B0 ;  /* 0x0000000000007941 */ /* 0x000fea0003800200 */
.L_x_4095:
[----:B------:R-:W0:Y:S01]  /*66c0*/  DADD R154, R146, -6.75539944105574400000e+15 ;  /* 0xc3380000929a7429 */ /* 0x000e220000000000 */
[----:B------:R-:W-:Y:S01]  /*66d0*/  FSETP.GEU.FTZ.AND P1, PT, |R129|, 4.1917929649353027344, PT ;  /* 0x4086232b8100780b */ /* 0x000fe20003f3e200 */
[----:B------:R-:W-:Y:S01]  /*66e0*/  BSSY.RECONVERGENT B0, `(.L_x_4097) ;  /* 0x000005c000007945 */ /* 0x000fe20003800200 */
[----:B------:R-:W-:Y:S02]  /*66f0*/  IMAD R131, R134, 0x100000, R159 ;  /* 0x0010000086837824 */ /* 0x000fe400078e029f */
[----:B------:R-:W-:-:S15]  /*6700*/  IMAD.MOV.U32 R130, RZ, RZ, R158 ;  /* 0x000000ffff827224 */ /* 0x000fde00078e009e */
[----:B------:R-:W-:-:S15]  /*6710*/  NOP ;  /* 0x0000000000007918 */ /* 0x000fde0000000000 */
[----:B------:R-:W-:-:S15]  /*6720*/  NOP ;  /* 0x0000000000007918 */ /* 0x000fde0000000000 */
[----:B------:R-:W-:-:S14]  /*6730*/  NOP ;  /* 0x0000000000007918 */ /* 0x000fdc0000000000 */
        /* <DEDUP_REMOVED lines=60> */
[----:B0-----:R0:W3:-:S15]  /*6b00*/  DFMA R154, R154, R118, 1 ;  /* 0x3ff000009a9a742b */ /* 0x0010de0000000076 */
[----:B------:R-:W-:-:S15]  /*6b10*/  NOP ;  /* 0x0000000000007918 */ /* 0x000fde0000000000 */
[----:B------:R-:W-:-:S15]  /*6b20*/  NOP ;  /* 0x0000000000007918 */ /* 0x000fde0000000000 */
[----:B------:R-:W-:-:S15]  /*6b30*/  NOP ;  /* 0x0000000000007918 */ /* 0x000fde0000000000 */
[----:B------:R-:W-:-:S04]  /*6b40*/  NOP ;  /* 0x0000000000007918 */ /* 0x000fc80000000000 */
[----:B------:R0:W4:Y:S02]  /*6b50*/  DFMA R118, R106, R138, 6.75539944105574400000e+15 ;  /* 0x433800006a76742b */ /* 0x000124000000008a */
[----:B0--34-:R-:W-:Y:S05]  /*6b60*/  @!P1 BRA `(.L_x_4098) ;  /* 0x00000000004c9947 */ /* 0x019fea0003800000 */
[----:B------:R-:W-:Y:S01]  /*6b70*/  FSETP.GEU.FTZ.AND P1, PT, |R129|, 4.2275390625, PT ;  /* 0x408748008100780b */ /* 0x000fe20003f3e200 */
[----:B------:R-:W-:-:S15]  /*6b80*/  DSETP.GEU.AND P2, PT, R128, RZ, PT ;  /* 0x000000ff8000722a */ /* 0x000fde0003f4e000 */
[----:B------:R-:W-:-:S15]  /*6b90*/  NOP ;  /* 0x0000000000007918 */ /* 0x000fde0000000000 */
[----:B------:R-:W-:-:S15]  /*6ba0*/  NOP ;  /* 0x0000000000007918 */ /* 0x000fde0000000000 */
[----:B------:R-:W-:-:S15]  /*6bb0*/  NOP ;  /* 0x0000000000007918 */ /* 0x000fde0000000000 */
[----:B------:R-:W-:-:S04]  /*6bc0*/  NOP ;  /* 0x0000000000007918 */ /* 0x000fc80000000000 */
[----:B------:R0:W3:Y:S02]  /*6bd0*/  DADD R130, R128, +INF ;  /* 0x7ff0000080827429 */ /* 0x0000e40000000000 */
[----:B0-----:R-:W-:Y:S02]  /*6be0*/  @!P1 LEA.HI R128, R134, R134, RZ, 0x1 ;  /* 0x0000008686809211 */ /* 0x001fe400078f08ff */
[----:B---3--:R-:W-:Y:S02]  /*6bf0*/  FSEL R130, R130, RZ, P2 ;  /* 0x000000ff82827208 */ /* 0x008fe40001000000 */
        /* <DEDUP_REMOVED lines=9> */
[----:B------:R0:W3:Y:S02]  /*6c90*/  @!P1 DMUL R130, R158, R128 ;  /* 0x000000809e829228 */ /* 0x0000e40000000000 */
.L_x_4098:
[----:B------:R-:W-:Y:S05]  /*6ca0*/  BSYNC.RECONVERGENT B0 ;  /* 0x0000000000007941 */ /* 0x000fea0003800200 */
.L_x_4097:
[----:B------:R-:W-:Y:S01]  /*6cb0*/  FSETP.GEU.FTZ.AND P1, PT, |R127|, 4.1917929649353027344, PT ;  /* 0x4086232b7f00780b */ /* 0x000fe20003f3e200 */
[----:B0-----:R-:W0:Y:S01]  /*6cc0*/  DADD R158, R118, -6.75539944105574400000e+15 ;  /* 0xc3380000769e7429 */ /* 0x001e220000000000 */
[----:B------:R-:W-:-:S15]  /*6cd0*/  BSSY.RECONVERGENT B0, `(.L_x_4099) ;  /* 0x000005d000007945 */ /* 0x000fde0003800200 */
[----:B------:R-:W-:-:S15]  /*6ce0*/  NOP ;  /* 0x0000000000007918 */ /* 0x000fde0000000000 */
[----:B------:R-:W-:-:S15]  /*6cf0*/  NOP ;  /* 0x0000000000007918 */ /* 0x000fde0000000000 */
[----:B------:R-:W-:-:S15]  /*6d00*/  NOP ;  /* 0x0000000000007918 */ /* 0x000fde0000000000 */
[----:B------:R-:W-:-:S03]  /*6d10*/  NOP ;  /* 0x0000000000007918 */ /* 0x000fc60000000000 */
        /* <DEDUP_REMOVED lines=60> */
[----:B------:R-:W4:-:S15]  /*70e0*/  DFMA R134, R116, R138, 6.75539944105574400000e+15 ;  /* 0x433800007486742b */ /* 0x000f1e000000008a */
[----:B------:R-:W-:-:S15]  /*70f0*/  NOP ;  /* 0x0000000000007918 */ /* 0x000fde0000000000 */
[----:B------:R-:W-:-:S15]  /*7100*/  NOP ;  /* 0x0000000000007918 */ /* 0x000fde0000000000 */
[----:B------:R-:W-:-:S15]  /*7110*/  NOP ;  /* 0x0000000000007918 */ /* 0x000fde0000000000 */
[----:B------:R-:W-:-:S04]  /*7120*/  NOP ;  /* 0x0000000000007918 */ /* 0x000fc80000000000 */
[----:B0-----:R0:W0:Y:S02]  /*7130*/  DFMA R158, R158, R128, 1 ;  /* 0x3ff000009e9e742b */ /* 0x0010240000000080 */
[----:B0-----:R-:W-:Y:S02]  /*7140*/  IMAD R129, R140, 0x100000, R157 ;  /* 0x001000008c817824 */ /* 0x001fe400078e029d */
[----:B------:R-:W-:Y:S01]  /*7150*/  IMAD.MOV.U32 R128, RZ, RZ, R156 ;  /* 0x000000ffff807224 */ /* 0x000fe200078e009c */
[----:B----4-:R-:W-:Y:S06]  /*7160*/  @!P1 BRA `(.L_x_4100) ;  /* 0x00000000004c9947 */ /* 0x010fec0003800000 */
[----:B------:R-:W-:Y:S01]  /*7170*/  FSETP.GEU.FTZ.AND P1, PT, |R127|, 4.2275390625, PT ;  /* 0x408748007f00780b */ /* 0x000fe20003f3e200 */
[----:B------:R-:W-:-:S15]  /*7180*/  DSETP.GEU.AND P2, PT, R126, RZ, PT ;  /* 0x000000ff7e00722a */ /* 0x000fde0003f4e000 */
[----:B------:R-:W-:-:S15]  /*7190*/  NOP ;  /* 0x0000000000007918 */ /* 0x000fde0000000000 */
[----:B------:R-:W-:-:S15]  /*71a0*/  NOP ;  /* 0x0000000000007918 */ /* 0x000fde0000000000 */
[----:B------:R-:W-:-:S15]  /*71b0*/  NOP ;  /* 0x0000000000007918 */ /* 0x000fde0000000000 */
[----:B------:R-:W-:-:S04]  /*71c0*/  NOP ;  /* 0x0000000000007918 */ /* 0x000fc80000000000 */
[----:B------:R0:W4:Y:S02]  /*71d0*/  DADD R128, R126, +INF ;  /* 0x7ff000007e807429 */ /* 0x0001240000000000 */
[----:B0-----:R-:W-:Y:S02]  /*71e0*/  @!P1 LEA.HI R126, R140, R140, RZ, 0x1 ;  /* 0x0000008c8c7e9211 */ /* 0x001fe400078f08ff */
[----:B----4-:R-:W-:Y:S02]  /*71f0*/  FSEL R128, R128, RZ, P2 ;  /* 0x000000ff80807208 */ /* 0x010fe40001000000 */
        /* <DEDUP_REMOVED lines=9> */
[----:B------:R0:W4:Y:S02]  /*7290*/  @!P1 DMUL R128, R156, R126 ;  /* 0x0000007e9c809228 */ /* 0x0001240000000000 */
.L_x_4100:
[----:B------:R-:W-:Y:S05]  /*72a0*/  BSYNC.RECONVERGENT B0 ;  /* 0x0000000000007941 */ /* 0x000fea0003800200 */
.L_x_4099:
        /* <DEDUP_REMOVED lines=67> */
[----:B------:R-:W0:-:S15]  /*76e0*/  DFMA R140, R114, R138, 6.75539944105574400000e+15 ;  /* 0x43380000728c742b */ /* 0x000e1e000000008a */
[----:B------:R-:W-:-:S15]  /*76f0*/  NOP ;  /* 0x0000000000007918 */ /* 0x000fde0000000000 */
[----:B------:R-:W-:-:S15]  /*7700*/  NOP ;  /* 0x0000000000007918 */ /* 0x000fde0000000000 */
[----:B------:R-:W-:-:S15]  /*7710*/  NOP ;  /* 0x0000000000007918 */ /* 0x000fde0000000000 */
[----:B------:R-:W-:-:S04]  /*7720*/  NOP ;  /* 0x0000000000007918 */ /* 0x000fc80000000000 */
[----:B0-----:R0:W0:Y:S02]  /*7730*/  DFMA R156, R156, R126, 1 ;  /* 0x3ff000009c9c742b */ /* 0x001024000000007e */
        /* <DEDUP_REMOVED lines=9> */
[----:B------:R0:W5:Y:S02]  /*77d0*/  DADD R126, R124, +INF ;  /* 0x7ff000007c7e7429 */ /* 0x0001640000000000 */
[----:B0-----:R-:W-:Y:S02]  /*77e0*/  @!P1 LEA.HI R124, R144, R144, RZ, 0x1 ;  /* 0x00000090907c9211 */ /* 0x001fe400078f08ff */
[----:B-----5:R-:W-:Y:S02]  /*77f0*/  FSEL R126, R126, RZ, P2 ;  /* 0x000000ff7e7e7208 */ /* 0x020fe40001000000 */
        /* <DEDUP_REMOVED lines=9> */
[----:B------:R0:W0:Y:S02]  /*7890*/  @!P1 DMUL R126, R152, R124 ;  /* 0x0000007c987e9228 */ /* 0x0000240000000000 */
.L_x_4102:
[----:B------:R-:W-:Y:S05]  /*78a0*/  BSYNC.RECONVERGENT B0 ;  /* 0x0000000000007941 */ /* 0x000fea0003800200 */
.L_x_4101:
        /* <DEDUP_REMOVED lines=95> */
.L_x_4104:
[----:B------:R-:W-:Y:S05]  /*7ea0*/  BSYNC.RECONVERGENT B0 ;  /* 0x0000000000007941 */ /* 0x000fea0003800200 */
.L_x_4103:
        /* <DEDUP_REMOVED lines=95> */
.L_x_4106:
[----:B------:R-:W-:Y:S05]  /*84a0*/  BSYNC.RECONVERGENT B0 ;  /* 0x0000000000007941 */ /* 0x000fea0003800200 */
.L_x_4105:
        /* <DEDUP_REMOVED lines=95> */
.L_x_4108:
[----:B------:R-:W-:Y:S05]  /*8aa0*/  BSYNC.RECONVERGENT B0 ;  /* 0x0000000000007941 */ /* 0x000fea0003800200 */
.L_x_4107:
[----:B0-----:R-:W0:Y:S01]  /*8ab0*/  DADD R158, R146, -6.75539944105574400000e+15 ;  /* 0xc3380000929e7429 */ /* 0x001e220000000000 */
        /* <DEDUP_REMOVED lines=67> */
[----:B0-----:R0:W0:-:S15]  /*8ef0*/  DFMA R158, R158, R106, 1 ;  /* 0x3ff000009e9e742b */ /* 0x00101e000000006a */
[----:B------:R-:W-:-:S15]  /*8f00*/  NOP ;  /* 0x0000000000007918 */ /* 0x000fde0000000000 */
[----:B------:R-:W-:-:S15]  /*8f10*/  NOP ;  /* 0x0000000000007918 */ /* 0x000fde0000000000 */
[----:B------:R-:W-:-:S15]  /*8f20*/  NOP ;  /* 0x0000000000007918 */ /* 0x000fde0000000000 */
[----:B------:R-:W-:-:S04]  /*8f30*/  NOP ;  /* 0x0000000000007918 */ /* 0x000fc80000000000 */
[----:B------:R0:W0:Y:S02]  /*8f40*/  DFMA R106, R94, R138, 6.75539944105574400000e+15 ;  /* 0x433800005e6a742b */ /* 0x000024000000008a */
[----:B0-----:R-:W-:Y:S05]  /*8f50*/  @!P1 BRA `(.L_x_4110) ;  /* 0x00000000004c9947 */ /* 0x001fea0003800000 */
        /* <DEDUP_REMOVED lines=19> */
.L_x_4110:
[----:B------:R-:W-:Y:S05]  /*9090*/  BSYNC.RECONVERGENT B0 ;  /* 0x0000000000007941 */ /* 0x000fea0003800200 */
.L_x_4109:
        /* <DEDUP_REMOVED lines=95> */
.L_x_4112:
[----:B------:R-:W-:Y:S05]  /*9690*/  BSYNC.RECONVERGENT B0 ;  /* 0x0000000000007941 */ /* 0x000fea0003800200 */
.L_x_4111:
        /* <DEDUP_REMOVED lines=95> */
.L_x_4114:
[----:B------:R-:W-:Y:S05]  /*9c90*/  BSYNC.RECONVERGENT B0 ;  /* 0x0000000000007941 */ /* 0x000fea0003800200 */
.L_x_4113:
        /* <DEDUP_REMOVED lines=95> */
.L_x_4116:
[----:B------:R-:W-:Y:S05]  /*a290*/  BSYNC.RECONVERGENT B0 ;  /* 0x0000000000007941 */ /* 0x000fea0003800200 */
.L_x_4115:
        /* <DEDUP_REMOVED lines=95> */
.L_x_4118:
[----:B------:R-:W-:Y:S05]  /*a890*/  BSYNC.RECONVERGENT B0 ;  /* 0x0000000000007941 */ /* 0x000fea0003800200 */
.L_x_4117:
        /* <DEDUP_REMOVED lines=95> */
.L_x_4120:
[----:B------:R-:W-:Y:S05]  /*ae90*/  BSYNC.RECONVERGENT B0 ;  /* 0x0000000000007941 */ /* 0x000fea0003800200 */
.L_x_4119:
        /* <DEDUP_REMOVED lines=94> */
.L_x_4122:
[----:B------:R-:W-:Y:S05]  /*b480*/  BSYNC.RECONVERGENT B0 ;  /* 0x0000000000007941 */ /* 0x000fea0003800200 */
.L_x_4121:
        /* <DEDUP_REMOVED lines=95> */
.L_x_4124:
[----:B------:R-:W-:Y:S05]  /*ba80*/  BSYNC.RECONVERGENT B0 ;  /* 0x0000000000007941 */ /* 0x000fea0003800200 */
.L_x_4123:
        /* <DEDUP_REMOVED lines=95> */
.L_x_4126:
[----:B------:R-:W-:Y:S05]  /*c080*/  BSYNC.RECONVERGENT B0 ;  /* 0x0000000000007941 */ /* 0x000fea0003800200 */
.L_x_4125:
        /* <DEDUP_REMOVED lines=95> */
.L_x_4128:
[----:B------:R-:W-:Y:S05]  /*c680*/  BSYNC.RECONVERGENT B0 ;  /* 0x0000000000007941 */ /* 0x000fea0003800200 */
.L_x_4127:
        /* <DEDUP_REMOVED lines=95> */
.L_x_4130:
[----:B------:R-:W-:Y:S05]  /*cc80*/  BSYNC.RECONVERGENT B0 ;  /* 0x0000000000007941 */ /* 0x000fea0003800200 */
.L_x_4129:
        /* <DEDUP_REMOVED lines=95> */
.L_x_4132:
[----:B------:R-:W-:Y:S05]  /*d280*/  BSYNC.RECONVERGENT B0 ;  /* 0x0000000000007941 */ /* 0x000fea0003800200 */
.L_x_4131:
        /* <DEDUP_REMOVED lines=94> */
.L_x_4134:
[----:B------:R-:W-:Y:S05]  /*d870*/  BSYNC.RECONVERGENT B0 ;  /* 0x0000000000007941 */ /* 0x000fea0003800200 */
.L_x_4133:
        /* <DEDUP_REMOVED lines=95> */
.L_x_4136:
[----:B------:R-:W-:Y:S05]  /*de70*/  BSYNC.RECONVERGENT B0 ;  /* 0x0000000000007941 */ /* 0x000fea0003800200 */
.L_x_4135:
        /* <DEDUP_REMOVED lines=95> */
.L_x_4138:
[----:B------:R-:W-:Y:S05]  /*e470*/  BSYNC.RECONVERGENT B0 ;  /* 0x0000000000007941 */ /* 0x000fea0003800200 */
.L_x_4137:
        /* <DEDUP_REMOVED lines=95> */
.L_x_4140:
[----:B------:R-:W-:Y:S05]  /*ea70*/  BSYNC.RECONVERGENT B0 ;  /* 0x0000000000007941 */ /* 0x000fea0003800200 */
.L_x_4139:
        /* <DEDUP_REMOVED lines=95> */
.L_x_4142:
[----:B------:R-:W-:Y:S05]  /*f070*/  BSYNC.RECONVERGENT B0 ;  /* 0x0000000000007941 */ /* 0x000fea0003800200 */
.L_x_4141:
        /* <DEDUP_REMOVED lines=95> */
.L_x_4144:
[----:B------:R-:W-:Y:S05]  /*f670*/  BSYNC.RECONVERGENT B0 ;  /* 0x0000000000007941 */ /* 0x000fea0003800200 */
.L_x_4143:
        /* <DEDUP_REMOVED lines=94> */
.L_x_4146:
[----:B------:R-:W-:Y:S05]  /*fc60*/  BSYNC.RECONVERGENT B0 ;  /* 0x0000000000007941 */ /* 0x000fea0003800200 */
.L_x_4145:
        /* <DEDUP_REMOVED lines=95> */
.L_x_4148:
[----:B------:R-:W-:Y:S05]  /*10260*/  BSYNC.RECONVERGENT B0 ;  /* 0x0000000000007941 */ /* 0x000fea0003800200 */
.L_x_4147:
        /* <DEDUP_REMOVED lines=95> */
.L_x_4150:
[----:B------:R-:W-:Y:S05]  /*10860*/  BSYNC.RECONVERGENT B0 ;  /* 0x0000000000007941 */ /* 0x000fea0003800200 */
.L_x_4149:
        /* <DEDUP_REMOVED lines=95> */
.L_x_4152:
[----:B------:R-:W-:Y:S05]  /*10e60*/  BSYNC.RECONVERGENT B0 ;  /* 0x0000000000007941 */ /* 0x000fea0003800200 */
.L_x_4151:
        /* <DEDUP_REMOVED lines=95> */
.L_x_4154:
[----:B------:R-:W-:Y:S05]  /*11460*/  BSYNC.RECONVERGENT B0 ;  /* 0x0000000000007941 */ /* 0x000fea0003800200 */
.L_x_4153:
        /* <DEDUP_REMOVED lines=95> */
.L_x_4156:
[----:B------:R-:W-:Y:S05]  /*11a60*/  BSYNC.RECONVERGENT B0 ;  /* 0x0000000000007941 */ /* 0x000fea0003800200 */
.L_x_4155:
        /* <DEDUP_REMOVED lines=94> */
.L_x_4158:
[----:B------:R-:W-:Y:S05]  /*12050*/  BSYNC.RECONVERGENT B0 ;  /* 0x0000000000007941 */ /* 0x000fea0003800200 */
.L_x_4157:
        /* <DEDUP_REMOVED lines=95> */
.L_x_4160:
[----:B------:R-:W-:Y:S05]  /*12650*/  BSYNC.RECONVERGENT B0 ;  /* 0x0000000000007941 */ /* 0x000fea0003800200 */
.L_x_4159:
        /* <DEDUP_REMOVED lines=95> */
.L_x_4162:
[----:B------:R-:W-:Y:S05]  /*12c50*/  BSYNC.RECONVERGENT B0 ;  /* 0x0000000000007941 */ /* 0x000fea0003800200 */
.L_x_4161:
        /* <DEDUP_REMOVED lines=95> */
.L_x_4164:
[----:B------:R-:W-:Y:S05]  /*13250*/  BSYNC.RECONVERGENT B0 ;  /* 0x0000000000007941 */ /* 0x000fea0003800200 */
.L_x_4163:
[----:B------:R-:W-:Y:S01]  /*13260*/  FSETP.GEU.FTZ.AND P1, PT, |R61|, 4.1917929649353027344, PT ;  /* 0x4086232b3d00780b */ /* 0x000fe20003f3e200 */
[----:B------:R-:W0:Y:S01]  /*13270*/  DADD R148, R144, -6.75539944105574400000e+15 ;  /* 0xc338000090947429 */ /* 0x000e220000000000 */
        /* <DEDUP_REMOVED lines=93> */
.L_x_4166:
[----:B------:R-:W-:Y:S05]  /*13850*/  BSYNC.RECONVERGENT B0 ;  /* 0x0000000000007941 */ /* 0x000fea0003800200 */
.L_x_4165:
        /* <DEDUP_REMOVED lines=95> */
.L_x_4168:
[----:B------:R-:W-:Y:S05]  /*13e50*/  BSYNC.RECONVERGENT B0 ;  /* 0x0000000000007941 */ /* 0x000fea0003800200 */
.L_x_4167:
        /* <DEDUP_REMOVED lines=94> */
.L_x_4170:
[----:B------:R-:W-:Y:S05]  /*14440*/  BSYNC.RECONVERGENT B0 ;  /* 0x0000000000007941 */ /* 0x000fea0003800200 */
.L_x_4169:
        /* <DEDUP_REMOVED lines=95> */
.L_x_4172:
[----:B------:R-:W-:Y:S05]  /*14a40*/  BSYNC.RECONVERGENT B0 ;  /* 0x0000000000007941 */ /* 0x000fea0003800200 */
.L_x_4171:
        /* <DEDUP_REMOVED lines=95> */
.L_x_4174:
[----:B------:R-:W-:Y:S05]  /*15040*/  BSYNC.RECONVERGENT B0 ;  /* 0x0000000000007941 */ /* 0x000fea0003800200 */
.L_x_4173:
        /* <DEDUP_REMOVED lines=95> */
.L_x_4176:
[----:B------:R-:W-:Y:S05]  /*15640*/  BSYNC.RECONVERGENT B0 ;  /* 0x0000000000007941 */ /* 0x000fea0003800200 */
.L_x_4175:
        /* <DEDUP_REMOVED lines=95> */
.L_x_4178:
[----:B------:R-:W-:Y:S05]  /*15c40*/  BSYNC.RECONVERGENT B0 ;  /* 0x0000000000007941 */ /* 0x000fea0003800200 */
.L_x_4177:
        /* <DEDUP_REMOVED lines=95> */
.L_x_4180:
[----:B------:R-:W-:Y:S05]  /*16240*/  BSYNC.RECONVERGENT B0 ;  /* 0x0000000000007941 */ /* 0x000fea0003800200 */
.L_x_4179:
        /* <DEDUP_REMOVED lines=94> */
.L_x_4182:
[----:B------:R-:W-:Y:S05]  /*16830*/  BSYNC.RECONVERGENT B0 ;  /* 0x0000000000007941 */ /* 0x000fea0003800200 */
.L_x_4181:
        /* <DEDUP_REMOVED lines=95> */
.L_x_4184:
[----:B------:R-:W-:Y:S05]  /*16e30*/  BSYNC.RECONVERGENT B0 ;  /* 0x0000000000007941 */ /* 0x000fea0003800200 */
.L_x_4183:
        /* <DEDUP_REMOVED lines=95> */
.L_x_4186:
[----:B------:R-:W-:Y:S05]  /*17430*/  BSYNC.RECONVERGENT B0 ;  /* 0x0000000000007941 */ /* 0x000fea0003800200 */
.L_x_4185:
        /* <DEDUP_REMOVED lines=95> */
.L_x_4188:
[----:B------:R-:W-:Y:S05]  /*17a30*/  BSYNC.RECONVERGENT B0 ;  /* 0x0000000000007941 */ /* 0x000fea0003800200 */
.L_x_4187:
        /* <DEDUP_REMOVED lines=95> */
.L_x_4190:
[----:B------:R-:W-:Y:S05]  /*18030*/  BSYNC.RECONVERGENT B0 ;  /* 0x0000000000007941 */ /* 0x000fea0003800200 */
.L_x_4189:
        /* <DEDUP_REMOVED lines=95> */
.L_x_4192:
[----:B------:R-:W-:Y:S05]  /*18630*/  BSYNC.RECONVERGENT B0 ;  /* 0x0000000000007941 */ /* 0x000fea0003800200 */
.L_x_4191:
        /* <DEDUP_REMOVED lines=94> */
.L_x_4194:
[----:B------:R-:W-:Y:S05]  /*18c20*/  BSYNC.RECONVERGENT B0 ;  /* 0x0000000000007941 */ /* 0x000fea0003800200 */
.L_x_4193:
        /* <DEDUP_REMOVED lines=95> */
.L_x_4196:
[----:B------:R-:W-:Y:S05]  /*19220*/  BSYNC.RECONVERGENT B0 ;  /* 0x0000000000007941 */ /* 0x000fea0003800200 */
.L_x_4195:
        /* <DEDUP_REMOVED lines=95> */
.L_x_4198:
[----:B------:R-:W-:Y:S05]  /*19820*/  BSYNC.RECONVERGENT B0 ;  /* 0x0000000000007941 */ /* 0x000fea0003800200 */
.L_x_4197:
        /* <DEDUP_REMOVED lines=95> */
.L_x_4200:
[----:B------:R-:W-:Y:S05]  /*19e20*/  BSYNC.RECONVERGENT B0 ;  /* 0x0000000000007941 */ /* 0x000fea0003800200 */
.L_x_4199:
        /* <DEDUP_REMOVED lines=95> */
.L_x_4202:
[----:B------:R-:W-:Y:S05]  /*1a420*/  BSYNC.RECONVERGENT B0 ;  /* 0x0000000000007941 */ /* 0x000fea0003800200 */
.L_x_4201:
        /* <DEDUP_REMOVED lines=95> */
.L_x_4204:
[----:B------:R-:W-:Y:S05]  /*1aa20*/  BSYNC.RECONVERGENT B0 ;  /* 0x0000000000007941 */ /* 0x000fea0003800200 */
.L_x_4203:
        /* <DEDUP_REMOVED lines=94> */
.L_x_4206:
[----:B------:R-:W-:Y:S05]  /*1b010*/  BSYNC.RECONVERGENT B0 ;  /* 0x0000000000007941 */ /* 0x000fea0003800200 */
.L_x_4205:
        /* <DEDUP_REMOVED lines=94> */
.L_x_4208:
[----:B------:R-:W-:Y:S05]  /*1b600*/  BSYNC.RECONVERGENT B0 ;  /* 0x0000000000007941 */ /* 0x000fea0003800200 */
.L_x_4207:
[----:B0-----:R-:W0:Y:S01]  /*1b610*/  DADD R136, R134, -6.75539944105574400000e+15 ;  /* 0xc338000086887429 */ /* 0x001e220000000000 */
[----:B------:R-:W-:Y:S01]  /*1b620*/  FSETP.GEU.FTZ.AND P1, PT, |R17|, 4.1917929649353027344, PT ;  /* 0x4086232b1100780b */ /* 0x000fe20003f3e200 */
[----:B------:R-:W-:-:S15]  /*1b630*/  BSSY.RECONVERGENT B0, `(.L_x_4209) ;  /* 0x00000a3000007945 */ /* 0x000fde0003800200 */
[----:B------:R-:W-:-:S15]  /*1b640*/  NOP ;  /* 0x0000000000007918 */ /* 0x000fde0000000000 */
[----:B------:R-:W-:-:S15]  /*1b650*/  NOP ;  /* 0x0000000000007918 */ /* 0x000fde0000000000 */
[----:B------:R-:W-:-:S15]  /*1b660*/  NOP ;  /* 0x0000000000007918 */ /* 0x000fde0000000000 */
[----:B------:R-:W-:-:S02]  /*1b670*/  NOP ;  /* 0x0000000000007918 */ /* 0x000fc40000000000 */
        /* <DEDUP_REMOVED lines=158> */
.L_x_4210:
[----:B------:R-:W-:Y:S05]  /*1c060*/  BSYNC.RECONVERGENT B0 ;  /* 0x0000000000007941 */ /* 0x000fea0003800200 */
.L_x_4209:
[----:B------:R-:W-:Y:S01]  /*1c070*/  FSETP.GEU.FTZ.AND P1, PT, |R15|, 4.1917929649353027344, PT ;  /* 0x4086232b0f00780b */ /* 0x000fe20003f3e200 */
[----:B------:R-:W-:Y:S01]  /*1c080*/  BSSY.RECONVERGENT B0, `(.L_x_4211) ;  /* 0x0000017000007945 */ /* 0x000fe20003800200 */
[----:B0-----:R-:W-:Y:S02]  /*1c090*/  IMAD R17, R150, 0x100000, R153 ;  /* 0x0010000096117824 */ /* 0x001fe400078e0299 */
[----:B------:R-:W-:-:S09]  /*1c0a0*/  IMAD.MOV.U32 R16, RZ, RZ, R152 ;  /* 0x000000ffff107224 */ /* 0x000fd200078e0098 */
[----:B------:R-:W-:Y:S05]  /*1c0b0*/  @!P1 BRA `(.L_x_4212) ;  /* 0x00000000004c9947 */ /* 0x000fea0003800000 */
        /* <DEDUP_REMOVED lines=19> */
.L_x_4212:
[----:B------:R-:W-:Y:S05]  /*1c1f0*/  BSYNC.RECONVERGENT B0 ;  /* 0x0000000000007941 */ /* 0x000fea0003800200 */
.L_x_4211:
[----:B------:R-:W-:Y:S01]  /*1c200*/  FSETP.GEU.FTZ.AND P5, PT, |R13|, 4.1917929649353027344, PT ;  /* 0x4086232b0d00780b */ /* 0x000fe20003fbe200 */
[----:B------:R-:W-:Y:S01]  /*1c210*/  BSSY.RECONVERGENT B0, `(.L_x_4213) ;  /* 0x000001b000007945 */ /* 0x000fe20003800200 */
[----:B------:R-:W-:Y:S01]  /*1c220*/  FSETP.GEU.FTZ.AND P4, PT, |R5|, 4.1917929649353027344, PT ;  /* 0x4086232b0500780b */ /* 0x000fe20003f9e200 */
[----:B0-----:R-:W-:Y:S01]  /*1c230*/  IMAD R15, R146, 0x100000, R149 ;  /* 0x00100000920f7824 */ /* 0x001fe200078e0295 */
[----:B------:R-:W-:Y:S01]  /*1c240*/  FSETP.GEU.FTZ.AND P2, PT, |R3|, 4.1917929649353027344, PT ;  /* 0x4086232b0300780b */ /* 0x000fe20003f5e200 */
[----:B------:R-:W-:Y:S01]  /*1c250*/  IMAD R151, R8, 0x100000, R145 ;  /* 0x0010000008977824 */ /* 0x000fe200078e0291 */
[----:B------:R-:W-:Y:S01]  /*1c260*/  FSETP.GEU.FTZ.AND P1, PT, |R7|, 4.1917929649353027344, PT ;  /* 0x4086232b0700780b */ /* 0x000fe20003f3e200 */
[----:B------:R-:W-:-:S06]  /*1c270*/  IMAD.MOV.U32 R14, RZ, RZ, R148 ;  /* 0x000000ffff0e7224 */ /* 0x000fcc00078e0094 */
        /* <DEDUP_REMOVED lines=20> */
.L_x_4214:
[----:B------:R-:W-:Y:S05]  /*1c3c0*/  BSYNC.RECONVERGENT B0 ;  /* 0x0000000000007941 */ /* 0x000fea0003800200 */
.L_x_4213:
[----:B------:R-:W-:Y:S01]  /*1c3d0*/  BSSY.RECONVERGENT B0, `(.L_x_4215) ;  /* 0x0000019000007945 */ /* 0x000fe20003800200 */
[----:B------:R-:W-:Y:S02]  /*1c3e0*/  IMAD R147, R134, 0x100000, R137 ;  /* 0x0010000086937824 */ /* 0x000fe400078e0289 */
[----:B0-----:R-:W-:Y:S02]  /*1c3f0*/  IMAD R149, R138, 0x100000, R141 ;  /* 0x001000008a957824 */ /* 0x001fe400078e028d */
[----:B------:R-:W-:Y:S02]  /*1c400*/  IMAD.MOV.U32 R12, RZ, RZ, R144 ;  /* 0x000000ffff0c7224 */ /* 0x000fe400078e0090 */
        /* <DEDUP_REMOVED lines=21> */
.L_x_4216:
[----:B------:R-:W-:Y:S05]  /*1c560*/  BSYNC.RECONVERGENT B0 ;  /* 0x0000000000007941 */ /* 0x000fea0003800200 */
.L_x_4215:
[----:B------:R-:W-:Y:S01]  /*1c570*/  BSSY.RECONVERGENT B0, `(.L_x_4217) ;  /* 0x0000019000007945 */ /* 0x000fe20003800200 */
[----:B------:R-:W-:Y:S02]  /*1c580*/  IMAD.MOV.U32 R8, RZ, RZ, R136 ;  /* 0x000000ffff087224 */ /* 0x000fe400078e0088 */
[----:B------:R-:W-:Y:S02]  /*1c590*/  IMAD.MOV.U32 R9, RZ, RZ, R147 ;  /* 0x000000ffff097224 */ /* 0x000fe400078e0093 */
[----:B0-----:R-:W-:Y:S02]  /*1c5a0*/  IMAD.MOV.U32 R4, RZ, RZ, R140 ;  /* 0x000000ffff047224 */ /* 0x001fe400078e008c */
        /* <DEDUP_REMOVED lines=21> */
.L_x_4218:
[----:B------:R-:W-:Y:S05]  /*1c700*/  BSYNC.RECONVERGENT B0 ;  /* 0x0000000000007941 */ /* 0x000fea0003800200 */
.L_x_4217:
[----:B------:R-:W-:Y:S04]  /*1c710*/  BSSY.RECONVERGENT B0, `(.L_x_4219) ;  /* 0x0000013000007945 */ /* 0x000fe80003800200 */
[----:B------:R-:W-:Y:S05]  /*1c720*/  @!P1 BRA `(.L_x_4220) ;  /* 0x0000000000449947 */ /* 0x000fea0003800000 */
[----:B------:R-:W-:Y:S01]  /*1c730*/  FSETP.GEU.FTZ.AND P1, PT, |R7|, 4.2275390625, PT ;  /* 0x408748000700780b */ /* 0x000fe20003f3e200 */
[----:B------:R-:W-:-:S12]  /*1c740*/  DSETP.GEU.AND P2, PT, R6, RZ, PT ;  /* 0x000000ff0600722a */ /* 0x000fd80003f4e000 */
[----:B0-----:R-:W-:-:S04]  /*1c750*/  @!P1 LEA.HI R2, R138, R138, RZ, 0x1 ;  /* 0x0000008a8a029211 */ /* 0x001fc800078f08ff */
        /* <DEDUP_REMOVED lines=14> */
.L_x_4220:
[----:B------:R-:W-:Y:S05]  /*1c840*/  BSYNC.RECONVERGENT B0 ;  /* 0x0000000000007941 */ /* 0x000fea0003800200 */
.L_x_4219:
[----:B01----:R-:W2:Y:S01]  /*1c850*/  DADD R2, RZ, R10 ;  /* 0x00000000ff027229 */ /* 0x003ea2000000000a */
[----:B------:R-:W0:Y:S02]  /*1c860*/  LDCU UR6, c[0x0][0x364] ;  /* 0x00006c80ff0677ac */ /* 0x000e240008000800 */
[----:B0-----:R-:W-:-:S05]  /*1c870*/  IMAD R142, R143, UR6, R142 ;  /* 0x000000068f8e7c24 */ /* 0x001fca000f8e028e */
[----:B------:R-:W-:-:S04]  /*1c880*/  IADD3 R142, PT, PT, -R142, UR8, RZ ;  /* 0x000000088e8e7c10 */ /* 0x000fc8000fffe1ff */
[----:B------:R-:W-:-:S15]  /*1c890*/  ISETP.GE.AND P1, PT, R142, 0x1, PT ;  /* 0x000000018e00780c */ /* 0x000fde0003f26270 */
[----:B------:R-:W-:-:S15]  /*1c8a0*/  NOP ;  /* 0x0000000000007918 */ /* 0x000fde0000000000 */
[----:B------:R-:W-:-:S15]  /*1c8b0*/  NOP ;  /* 0x0000000000007918 */ /* 0x000fde0000000000 */
[----:B------:R-:W-:-:S07]  /*1c8c0*/  NOP ;  /* 0x0000000000007918 */ /* 0x000fce0000000000 */
[----:B--2---:R-:W3:-:S15]  /*1c8d0*/  DADD R2, R2, R132 ;  /* 0x0000000002027229 */ /* 0x004ede0000000084 */
        /* <DEDUP_REMOVED lines=14> */
[----:B0-----:R-:W0:-:S15]  /*1c9c0*/  DADD R2, R2, R126 ;  /* 0x0000000002027229 */ /* 0x001e1e000000007e */
        /* <DEDUP_REMOVED lines=380> */
[----:B------:R-:W-:Y:S05]  /*1e190*/  CALL.REL.NOINC `($__internal_12_$__cuda_sm20_div_rn_f64_full) ;  /* 0x000000ec00dc7944 */ /* 0x000fea0003c00000 */
.L_x_4222:
[----:B------:R-:W-:Y:S05]  /*1e1a0*/  BSYNC.RECONVERGENT B1 ;  /* 0x0000000000017941 */ /* 0x000fea0003800200 */
.L_x_4221:
[----:B------:R-:W0:Y:S01]  /*1e1b0*/  LDC.64 R10, c[0x0][0x380] ;  /* 0x0000e000ff0a7b82 */ /* 0x000e220000000a00 */
[----:B------:R-:W-:Y:S02]  /*1e1c0*/  FSEL R2, R2, RZ, P1 ;  /* 0x000000ff02027208 */ /* 0x000fe40000800000 */
[----:B------:R-:W-:Y:S01]  /*1e1d0*/  FSEL R3, R3, +QNAN , P1 ;  /* 0x7ff8000003037808 */ /* 0x000fe20000800000 */
[----:B0-----:R-:W-:-:S05]  /*1e1e0*/  IMAD.WIDE R10, R0, 0x8, R10 ;  /* 0x00000008000a7825 */ /* 0x001fca00078e020a */
[----:B------:R0:W-:Y:S01]  /*1e1f0*/  STG.E.64 desc[UR4][R10.64], R2 ;  /* 0x000000020a007986 */ /* 0x0001e2000c101b04 */
[----:B------:R-:W-:Y:S05]  /*1e200*/  @P0 EXIT ;  /* 0x000000000000094d */ /* 0x000fea0003800000 */
[----:B0-----:R-:W0:Y:S01]  /*1e210*/  MUFU.RCP64H R3, R7 ;  /* 0x0000000700037308 */ /* 0x001e220000001800 */
[----:B------:R-:W1:Y:S01]  /*1e220*/  S2R R0, SR_TID.X ;  /* 0x0000000000007919 */ /* 0x000e620000002100 */
[----:B------:R-:W-:Y:S01]  /*1e230*/  IMAD.MOV.U32 R2, RZ, RZ, 0x1 ;  /* 0x00000001ff027424 */ /* 0x000fe200078e00ff */
[----:B------:R-:W2:Y:S01]  /*1e240*/  LDCU UR6, c[0x0][0x398] ;  /* 0x00007300ff0677ac */ /* 0x000ea20008000800 */
[----:B------:R-:W-:Y:S01]  /*1e250*/  FSETP.GEU.AND P3, PT, |R133|, 6.5827683646048100446e-37, PT ;  /* 0x036000008500780b */ /* 0x000fe20003f6e200 */
[----:B------:R-:W-:Y:S03]  /*1e260*/  BSSY.RECONVERGENT B1, `(.L_x_4223) ;  /* 0x000002f000017945 */ /* 0x000fe60003800200 */
[----:B0-----:R-:W0:Y:S01]  /*1e270*/  DFMA R134, -R6, R2, 1 ;  /* 0x3ff000000686742b */ /* 0x001e220000000102 */
[----:B-1----:R-:W-:-:S05]  /*1e280*/  VIADD R0, R0, 0x40 ;  /* 0x0000004000007836 */ /* 0x002fca0000000000 */
[----:B--2---:R-:W-:-:S15]  /*1e290*/  ISETP.GE.AND P0, PT, R0, UR6, PT ;  /* 0x0000000600007c0c */ /* 0x004fde000bf06270 */
[----:B------:R-:W-:-:S15]  /*1e2a0*/  NOP ;  /* 0x0000000000007918 */ /* 0x000fde0000000000 */
[----:B------:R-:W-:-:S15]  /*1e2b0*/  NOP ;  /* 0x0000000000007918 */ /* 0x000fde0000000000 */
[----:B------:R-:W-:-:S13]  /*1e2c0*/  NOP ;  /* 0x0000000000007918 */ /* 0x000fda0000000000 */
        /* <DEDUP_REMOVED lines=40> */
.L_x_4224:
[----:B------:R-:W-:Y:S05]  /*1e550*/  BSYNC.RECONVERGENT B1 ;  /* 0x0000000000017941 */ /* 0x000fea0003800200 */
.L_x_4223:
[----:B------:R-:W-:Y:S02]  /*1e560*/  FSEL R2, R2, RZ, P1 ;  /* 0x000000ff02027208 */ /* 0x000fe40000800000 */
[----:B------:R-:W-:-:S05]  /*1e570*/  FSEL R3, R3, +QNAN , P1 ;  /* 0x7ff8000003037808 */ /* 0x000fca0000800000 */
        /* <DEDUP_REMOVED lines=54> */
.L_x_4226:
[----:B------:R-:W-:Y:S05]  /*1e8e0*/  BSYNC.RECONVERGENT B1 ;  /* 0x0000000000017941 */ /* 0x000fea0003800200 */
.L_x_4225:
        /* <DEDUP_REMOVED lines=47> */
[----:B-1----:R-:W-:-:S04]  /*1ebe0*/  VIADD R131, R0, 0x80 ;  /* 0x0000008000837836 */ /* 0x002fc80000000000 */
        /* <DEDUP_REMOVED lines=8> */
[----:B------:R-:W-:Y:S05]  /*1ec70*/  CALL.REL.NOINC `($__internal_12_$__cuda_sm20_div_rn_f64_full) ;  /* 0x000000e400247944 */ /* 0x000fea0003c00000 */
.L_x_4228:
[----:B------:R-:W-:Y:S05]  /*1ec80*/  BSYNC.RECONVERGENT B1 ;  /* 0x0000000000017941 */ /* 0x000fea0003800200 */
.L_x_4227:
        /* <DEDUP_REMOVED lines=55> */
[----:B------:R-:W-:Y:S05]  /*1f000*/  CALL.REL.NOINC `($__internal_12_$__cuda_sm20_div_rn_f64_full) ;  /* 0x000000e000407944 */ /* 0x000fea0003c00000 */
.L_x_4230:
[----:B------:R-:W-:Y:S05]  /*1f010*/  BSYNC.RECONVERGENT B1 ;  /* 0x0000000000017941 */ /* 0x000fea0003800200 */
.L_x_4229:
        /* <DEDUP_REMOVED lines=56> */
.L_x_4232:
[----:B------:R-:W-:Y:S05]  /*1f3a0*/  BSYNC.RECONVERGENT B1 ;  /* 0x0000000000017941 */ /* 0x000fea0003800200 */
.L_x_4231:
        /* <DEDUP_REMOVED lines=56> */
.L_x_4234:
[----:B------:R-:W-:Y:S05]  /*1f730*/  BSYNC.RECONVERGENT B1 ;  /* 0x0000000000017941 */ /* 0x000fea0003800200 */
.L_x_4233:
        /* <DEDUP_REMOVED lines=56> */
.L_x_4236:
[----:B------:R-:W-:Y:S05]  /*1fac0*/  BSYNC.RECONVERGENT B1 ;  /* 0x0000000000017941 */ /* 0x000fea0003800200 */
.L_x_4235:
        /* <DEDUP_REMOVED lines=56> */
.L_x_4238:
[----:B------:R-:W-:Y:S05]  /*1fe50*/  BSYNC.RECONVERGENT B1 ;  /* 0x0000000000017941 */ /* 0x000fea0003800200 */
.L_x_4237:
        /* <DEDUP_REMOVED lines=56> */
.L_x_4240:
[----:B------:R-:W-:Y:S05]  /*201e0*/  BSYNC.RECONVERGENT B1 ;  /* 0x0000000000017941 */ /* 0x000fea0003800200 */
.L_x_4239:
        /* <DEDUP_REMOVED lines=56> */
.L_x_4242:
[----:B------:R-:W-:Y:S05]  /*20570*/  BSYNC.RECONVERGENT B1 ;  /* 0x0000000000017941 */ /* 0x000fea0003800200 */
.L_x_4241:
        /* <DEDUP_REMOVED lines=56> */
.L_x_4244:
[----:B------:R-:W-:Y:S05]  /*20900*/  BSYNC.RECONVERGENT B1 ;  /* 0x0000000000017941 */ /* 0x000fea0003800200 */
.L_x_4243:
        /* <DEDUP_REMOVED lines=56> */
.L_x_4246:
[----:B------:R-:W-:Y:S05]  /*20c90*/  BSYNC.RECONVERGENT B1 ;  /* 0x0000000000017941 */ /* 0x000fea0003800200 */
.L_x_4245:
        /* <DEDUP_REMOVED lines=56> */
.L_x_4248:
[----:B------:R-:W-:Y:S05]  /*21020*/  BSYNC.RECONVERGENT B1 ;  /* 0x0000000000017941 */ /* 0x000fea0003800200 */
.L_x_4247:
        /* <DEDUP_REMOVED lines=56> */
.L_x_4250:
[----:B------:R-:W-:Y:S05]  /*213b0*/  BSYNC.RECONVERGENT B1 ;  /* 0x0000000000017941 */ /* 0x000fea0003800200 */
.L_x_4249:
        /* <DEDUP_REMOVED lines=56> */
.L_x_4252:
[----:B------:R-:W-:Y:S05]  /*21740*/  BSYNC.RECONVERGENT B1 ;  /* 0x0000000000017941 */ /* 0x000fea0003800200 */
.L_x_4251:
        /* <DEDUP_REMOVED lines=56> */
.L_x_4254:
[----:B------:R-:W-:Y:S05]  /*21ad0*/  BSYNC.RECONVERGENT B1 ;  /* 0x0000000000017941 */ /* 0x000fea0003800200 */
.L_x_4253:
        /* <DEDUP_REMOVED lines=61> */
.L_x_4256:
[----:B------:R-:W-:Y:S05]  /*21eb0*/  BSYNC.RECONVERGENT B1 ;  /* 0x0000000000017941 */ /* 0x000fea0003800200 */
.L_x_4255:
        /* <DEDUP_REMOVED lines=61> */
.L_x_4258:
[----:B------:R-:W-:Y:S05]  /*22290*/  BSYNC.RECONVERGENT B1 ;  /* 0x0000000000017941 */ /* 0x000fea0003800200 */
.L_x_4257:
        /* <DEDUP_REMOVED lines=61> */
.L_x_4260:
[----:B------:R-:W-:Y:S05]  /*22670*/  BSYNC.RECONVERGENT B1 ;  /* 0x0000000000017941 */ /* 0x000fea0003800200 */
.L_x_4259:
        /* <DEDUP_REMOVED lines=61> */
.L_x_4262:
[----:B------:R-:W-:Y:S05]  /*22a50*/  BSYNC.RECONVERGENT B1 ;  /* 0x0000000000017941 */ /* 0x000fea0003800200 */
.L_x_4261:
        /* <DEDUP_REMOVED lines=61> */
.L_x_4264:
[----:B------:R-:W-:Y:S05]  /*22e30*/  BSYNC.RECONVERGENT B1 ;  /* 0x0000000000017941 */ /* 0x000fea0003800200 */
.L_x_4263:
        /* <DEDUP_REMOVED lines=61> */
.L_x_4266:
[----:B------:R-:W-:Y:S05]  /*23210*/  BSYNC.RECONVERGENT B1 ;  /* 0x0000000000017941 */ /* 0x000fea0003800200 */
.L_x_4265:
        /* <DEDUP_REMOVED lines=61> */
.L_x_4268:
[----:B------:R-:W-:Y:S05]  /*235f0*/  BSYNC.RECONVERGENT B1 ;  /* 0x0000000000017941 */ /* 0x000fea0003800200 */
.L_x_4267:
        /* <DEDUP_REMOVED lines=61> */
.L_x_4270:
[----:B------:R-:W-:Y:S05]  /*239d0*/  BSYNC.RECONVERGENT B1 ;  /* 0x0000000000017941 */ /* 0x000fea0003800200 */
.L_x_4269:
        /* <DEDUP_REMOVED lines=61> */
.L_x_4272:
[----:B------:R-:W-:Y:S05]  /*23db0*/  BSYNC.RECONVERGENT B1 ;  /* 0x0000000000017941 */ /* 0x000fea0003800200 */
.L_x_4271:
        /* <DEDUP_REMOVED lines=61> */
.L_x_4274:
[----:B------:R-:W-:Y:S05]  /*24190*/  BSYNC.RECONVERGENT B1 ;  /* 0x0000000000017941 */ /* 0x000fea0003800200 */
.L_x_4273:
        /* <DEDUP_REMOVED lines=61> */
.L_x_4276:
[----:B------:R-:W-:Y:S05]  /*24570*/  BSYNC.RECONVERGENT B1 ;  /* 0x0000000000017941 */ /* 0x000fea0003800200 */
.L_x_4275:
        /* <DEDUP_REMOVED lines=61> */
.L_x_4278:
[----:B------:R-:W-:Y:S05]  /*24950*/  BSYNC.RECONVERGENT B1 ;  /* 0x0000000000017941 */ /* 0x000fea0003800200 */
.L_x_4277:
        /* <DEDUP_REMOVED lines=61> */
.L_x_4280:
[----:B------:R-:W-:Y:S05]  /*24d30*/  BSYNC.RECONVERGENT B1 ;  /* 0x0000000000017941 */ /* 0x000fea0003800200 */
.L_x_4279:
        /* <DEDUP_REMOVED lines=61> */
.L_x_4282:
[----:B------:R-:W-:Y:S05]  /*25110*/  BSYNC.RECONVERGENT B1 ;  /* 0x0000000000017941 */ /* 0x000fea0003800200 */
.L_x_4281:
        /* <DEDUP_REMOVED lines=61> */
.L_x_4284:
[----:B------:R-:W-:Y:S05]  /*254f0*/  BSYNC.RECONVERGENT B1 ;  /* 0x0000000000017941 */ /* 0x000fea0003800200 */
.L_x_4283:
        /* <DEDUP_REMOVED lines=61> */
.L_x_4286:
[----:B------:R-:W-:Y:S05]  /*258d0*/  BSYNC.RECONVERGENT B1 ;  /* 0x0000000000017941 */ /* 0x000fea0003800200 */
.L_x_4285:
        /* <DEDUP_REMOVED lines=61> */
.L_x_4288:
[----:B------:R-:W-:Y:S05]  /*25cb0*/  BSYNC.RECONVERGENT B1 ;  /* 0x0000000000017941 */ /* 0x000fea0003800200 */
.L_x_4287:
        /* <DEDUP_REMOVED lines=61> */
.L_x_4290:
[----:B------:R-:W-:Y:S05]  /*26090*/  BSYNC.RECONVERGENT B1 ;  /* 0x0000000000017941 */ /* 0x000fea0003800200 */
.L_x_4289:
        /* <DEDUP_REMOVED lines=61> */
.L_x_4292:
[----:B------:R-:W-:Y:S05]  /*26470*/  BSYNC.RECONVERGENT B1 ;  /* 0x0000000000017941 */ /* 0x000fea0003800200 */
.L_x_4291:
        /* <DEDUP_REMOVED lines=61> */
.L_x_4294:
[----:B------:R-:W-:Y:S05]  /*26850*/  BSYNC.RECONVERGENT B1 ;  /* 0x0000000000017941 */ /* 0x000fea0003800200 */
.L_x_4293:
        /* <DEDUP_REMOVED lines=61> */
.L_x_4296:
[----:B------:R-:W-:Y:S05]  /*26c30*/  BSYNC.RECONVERGENT B1 ;  /* 0x0000000000017941 */ /* 0x000fea0003800200 */
.L_x_4295:
        /* <DEDUP_REMOVED lines=61> */
.L_x_4298:
[----:B------:R-:W-:Y:S05]  /*27010*/  BSYNC.RECONVERGENT B1 ;  /* 0x0000000000017941 */ /* 0x000fea0003800200 */
.L_x_4297:
        /* <DEDUP_REMOVED lines=61> */
.L_x_4300:
[----:B------:R-:W-:Y:S05]  /*273f0*/  BSYNC.RECONVERGENT B1 ;  /* 0x0000000000017941 */ /* 0x000fea0003800200 */
.L_x_4299:
        /* <DEDUP_REMOVED lines=61> */
.L_x_4302:
[----:B------:R-:W-:Y:S05]  /*277d0*/  BSYNC.RECONVERGENT B1 ;  /* 0x0000000000017941 */ /* 0x000fea0003800200 */
.L_x_4301:
        /* <DEDUP_REMOVED lines=61> */
.L_x_4304:
[----:B------:R-:W-:Y:S05]  /*27bb0*/  BSYNC.RECONVERGENT B1 ;  /* 0x0000000000017941 */ /* 0x000fea0003800200 */
.L_x_4303:
        /* <DEDUP_REMOVED lines=61> */
.L_x_4306:
[----:B------:R-:W-:Y:S05]  /*27f90*/  BSYNC.RECONVERGENT B1 ;  /* 0x0000000000017941 */ /* 0x000fea0003800200 */
.L_x_4305:
        /* <DEDUP_REMOVED lines=61> */
.L_x_4308:
[----:B------:R-:W-:Y:S05]  /*28370*/  BSYNC.RECONVERGENT B1 ;  /* 0x0000000000017941 */ /* 0x000fea0003800200 */
.L_x_4307:
        /* <DEDUP_REMOVED lines=61> */
.L_x_4310:
[----:B------:R-:W-:Y:S05]  /*28750*/  BSYNC.RECONVERGENT B1 ;  /* 0x0000000000017941 */ /* 0x000fea0003800200 */
.L_x_4309:
        /* <DEDUP_REMOVED lines=61> */
.L_x_4312:
[----:B------:R-:W-:Y:S05]  /*28b30*/  BSYNC.RECONVERGENT B1 ;  /* 0x0000000000017941 */ /* 0x000fea0003800200 */
.L_x_4311:
        /* <DEDUP_REMOVED lines=61> */
.L_x_4314:
[----:B------:R-:W-:Y:S05]  /*28f10*/  BSYNC.RECONVERGENT B1 ;  /* 0x0000000000017941 */ /* 0x000fea0003800200 */
.L_x_4313:
        /* <DEDUP_REMOVED lines=61> */
.L_x_4316:
[----:B------:R-:W-:Y:S05]  /*292f0*/  BSYNC.RECONVERGENT B1 ;  /* 0x0000000000017941 */ /* 0x000fea0003800200 */
.L_x_4315:
        /* <DEDUP_REMOVED lines=61> */
.L_x_4318:
[----:B------:R-:W-:Y:S05]  /*296d0*/  BSYNC.RECONVERGENT B1 ;  /* 0x0000000000017941 */ /* 0x000fea0003800200 */
.L_x_4317:
        /* <DEDUP_REMOVED lines=61> */
.L_x_4320:
[----:B------:R-:W-:Y:S05]  /*29ab0*/  BSYNC.RECONVERGENT B1 ;  /* 0x0000000000017941 */ /* 0x000fea0003800200 */
.L_x_4319:
        /* <DEDUP_REMOVED lines=61> */
.L_x_4322:
[----:B------:R-:W-:Y:S05]  /*29e90*/  BSYNC.RECONVERGENT B1 ;  /* 0x0000000000017941 */ /* 0x000fea0003800200 */
.L_x_4321:
        /* <DEDUP_REMOVED lines=61> */
.L_x_4324:
[----:B------:R-:W-:Y:S05]  /*2a270*/  BSYNC.RECONVERGENT B1 ;  /* 0x0000000000017941 */ /* 0x000fea0003800200 */
.L_x_4323:
        /* <DEDUP_REMOVED lines=61> */
.L_x_4326:
[----:B------:R-:W-:Y:S05]  /*2a650*/  BSYNC.RECONVERGENT B1 ;  /* 0x0000000000017941 */ /* 0x000fea0003800200 */
.L_x_4325:
        /* <DEDUP_REMOVED lines=61> */
.L_x_4328:
[----:B------:R-:W-:Y:S05]  /*2aa30*/  BSYNC.RECONVERGENT B1 ;  /* 0x0000000000017941 */ /* 0x000fea0003800200 */
.L_x_4327:
        /* <DEDUP_REMOVED lines=61> */
.L_x_4330:
[----:B------:R-:W-:Y:S05]  /*2ae10*/  BSYNC.RECONVERGENT B1 ;  /* 0x0000000000017941 */ /* 0x000fea0003800200 */
.L_x_4329:
        /* <DEDUP_REMOVED lines=61> */
.L_x_4332:
[----:B------:R-:W-:Y:S05]  /*2b1f0*/  BSYNC.RECONVERGENT B1 ;  /* 0x0000000000017941 */ /* 0x000fea0003800200 */
.L_x_4331:
        /* <DEDUP_REMOVED lines=61> */
.L_x_4334:
[----:B------:R-:W-:Y:S05]  /*2b5d0*/  BSYNC.RECONVERGENT B1 ;  /* 0x0000000000017941 */ /* 0x000fea0003800200 */
.L_x_4333:
        /* <DEDUP_REMOVED lines=61> */
.L_x_4336:
[----:B------:R-:W-:Y:S05]  /*2b9b0*/  BSYNC.RECONVERGENT B1 ;  /* 0x0000000000017941 */ /* 0x000fea0003800200 */
.L_x_4335:
        /* <DEDUP_REMOVED lines=61> */
.L_x_4338:
[----:B------:R-:W-:Y:S05]  /*2bd90*/  BSYNC.RECONVERGENT B1 ;  /* 0x0000000000017941 */ /* 0x000fea0003800200 */
.L_x_4337:
        /* <DEDUP_REMOVED lines=61> */
.L_x_4340:
[----:B------:R-:W-:Y:S05]  /*2c170*/  BSYNC.RECONVERGENT B1 ;  /* 0x0000000000017941 */ /* 0x000fea0003800200 */
.L_x_4339:
        /* <DEDUP_REMOVED lines=61> */
.L_x_4342:
[----:B------:R-:W-:Y:S05]  /*2c550*/  BSYNC.RECONVERGENT B1 ;  /* 0x0000000000017941 */ /* 0x000fea0003800200 */
.L_x_4341:
        /* <DEDUP_REMOVED lines=61> */
.L_x_4344:
[----:B------:R-:W-:Y:S05]  /*2c930*/  BSYNC.RECONVERGENT B1 ;  /* 0x0000000000017941 */ /* 0x000fea0003800200 */
.L_x_4343:
        /* <DEDUP_REMOVED lines=61> */
.L_x_4346:
[----:B------:R-:W-:Y:S05]  /*2cd10*/  BSYNC.RECONVERGENT B1 ;  /* 0x0000000000017941 */ /* 0x000fea0003800200 */
.L_x_4345:
        /* <DEDUP_REMOVED lines=58> */
.L_x_4348:
[----:B------:R-:W-:Y:S05]  /*2d0c0*/  BSYNC.RECONVERGENT B1 ;  /* 0x0000000000017941 */ /* 0x000fea0003800200 */
.L_x_4347:
[----:B------:R-:W-:Y:S02]  /*2d0d0*/  FSEL R2, R2, RZ, P0 ;  /* 0x000000ff02027208 */ /* 0x000fe40000000000 */
[----:B------:R-:W-:-:S05]  /*2d0e0*/  FSEL R3, R3, +QNAN , P0 ;  /* 0x7ff8000003037808 */ /* 0x000fca0000000000 */
[----:B------:R-:W-:Y:S01]  /*2d0f0*/  STG.E.64 desc[UR4][R10.64+0x3f00], R2 ;  /* 0x003f00020a007986 */ /* 0x000fe2000c101b04 */
[----:B------:R-:W-:Y:S05]  /*2d100*/  EXIT ;  /* 0x000000000000794d */ /* 0x000fea0003800000 */
        .weak           $__internal_12_$__cuda_sm20_div_rn_f64_full
        .type           $__internal_12_$__cuda_sm20_div_rn_f64_full,@function
        .size           $__internal_12_$__cuda_sm20_div_rn_f64_full,(.L_x_11359 - $__internal_12_$__cuda_sm20_div_rn_f64_full)
$__internal_12_$__cuda_sm20_div_rn_f64_full:
[C---:B------:R-:W-:Y:S01]  /*2d110*/  FSETP.GEU.AND P2, PT, |R137|.reuse, 1.469367938527859385e-39, PT ;  /* 0x001000008900780b */ /* 0x040fe20003f4e200 */
[----:B------:R-:W-:Y:S01]  /*2d120*/  IMAD.MOV.U32 R144, RZ, RZ, 0x1ca00000 ;  /* 0x1ca00000ff907424 */ /* 0x000fe200078e00ff */
[----:B------:R-:W-:Y:S01]  /*2d130*/  LOP3.LUT R141, R137, 0x7ff00000, RZ, 0xc0, !PT ;  /* 0x7ff00000898d7812 */ /* 0x000fe200078ec0ff */
[----:B------:R-:W-:Y:S01]  /*2d140*/  IMAD.MOV.U32 R142, RZ, RZ, 0x1 ;  /* 0x00000001ff8e7424 */ /* 0x000fe200078e00ff */
[C---:B------:R-:W-:Y:S01]  /*2d150*/  LOP3.LUT R150, R135.reuse, 0x7ff00000, RZ, 0xc0, !PT ;  /* 0x7ff0000087967812 */ /* 0x040fe200078ec0ff */
[----:B------:R-:W-:Y:S01]  /*2d160*/  BSSY.RECONVERGENT B0, `(.L_x_4349) ;  /* 0x0000078000007945 */ /* 0x000fe20003800200 */
[----:B------:R-:W-:Y:S01]  /*2d170*/  FSETP.GEU.AND P3, PT, |R135|, 1.469367938527859385e-39, PT ;  /* 0x001000008700780b */ /* 0x000fe20003f6e200 */
[----:B------:R-:W-:Y:S01]  /*2d180*/  IMAD.MOV.U32 R151, RZ, RZ, R141 ;  /* 0x000000ffff977224 */ /* 0x000fe200078e008d */
        /* <DEDUP_REMOVED lines=13> */
[----:B0-----:R-:W0:Y:S01]  /*2d260*/  MUFU.RCP64H R143, R3 ;  /* 0x00000003008f7308 */ /* 0x001e220000001800 */
[----:B------:R-:W-:Y:S02]  /*2d270*/  @!P2 LOP3.LUT R149, R145, 0x100000, RZ, 0xfc, !PT ;  /* 0x001000009195a812 */ /* 0x000fe400078efcff */
[----:B------:R-:W-:-:S05]  /*2d280*/  @!P3 LOP3.LUT R150, R3, 0x7ff00000, RZ, 0xc0, !PT ;  /* 0x7ff000000396b812 */ /* 0x000fca00078ec0ff */
[----:B------:R-:W-:-:S15]  /*2d290*/  VIADD R152, R150, 0xffffffff ;  /* 0xffffffff96987836 */ /* 0x000fde0000000000 */
[----:B------:R-:W-:-:S15]  /*2d2a0*/  NOP ;  /* 0x0000000000007918 */ /* 0x000fde0000000000 */
[----:B------:R-:W-:-:S15]  /*2d2b0*/  NOP ;  /* 0x0000000000007918 */ /* 0x000fde0000000000 */
[----:B------:R-:W-:-:S09]  /*2d2c0*/  NOP ;  /* 0x0000000000007918 */ /* 0x000fd20000000000 */
[----:B------:R-:W1:Y:S02]  /*2d2d0*/  @!P2 DFMA R138, R138, 2, -R148 ;  /* 0x400000008a8aa82b */ /* 0x000e640000000894 */
[----:B-1----:R-:W-:-:S05]  /*2d2e0*/  @!P2 LOP3.LUT R151, R139, 0x7ff00000, RZ, 0xc0, !PT ;  /* 0x7ff000008b97a812 */ /* 0x002fca00078ec0ff */
[----:B------:R-:W-:-:S05]  /*2d2f0*/  VIADD R145, R151, 0xffffffff ;  /* 0xffffffff97917836 */ /* 0x000fca0000000000 */
[----:B------:R-:W-:-:S04]  /*2d300*/  ISETP.GT.U32.AND P2, PT, R145, 0x7feffffe, PT ;  /* 0x7feffffe9100780c */ /* 0x000fc80003f44070 */
[----:B------:R-:W-:-:S15]  /*2d310*/  ISETP.GT.U32.OR P2, PT, R152, 0x7feffffe, P2 ;  /* 0x7feffffe9800780c */ /* 0x000fde0001744470 */
[----:B------:R-:W-:-:S15]  /*2d320*/  NOP ;  /* 0x0000000000007918 */ /* 0x000fde0000000000 */
[----:B------:R-:W-:-:S15]  /*2d330*/  NOP ;  /* 0x0000000000007918 */ /* 0x000fde0000000000 */
[----:B------:R-:W-:-:S03]  /*2d340*/  NOP ;  /* 0x0000000000007918 */ /* 0x000fc60000000000 */
        /* <DEDUP_REMOVED lines=68> */
.L_x_4350:
        /* <DEDUP_REMOVED lines=16> */
.L_x_4353:
[----:B------:R-:W-:Y:S01]  /*2d890*/  LOP3.LUT R145, R135, 0x80000, RZ, 0xfc, !PT ;  /* 0x0008000087917812 */ /* 0x000fe200078efcff */
[----:B------:R-:W-:Y:S01]  /*2d8a0*/  IMAD.MOV.U32 R144, RZ, RZ, R134 ;  /* 0x000000ffff907224 */ /* 0x000fe200078e0086 */
[----:B------:R-:W-:Y:S06]  /*2d8b0*/  BRA `(.L_x_4351) ;  /* 0x0000000000087947 */ /* 0x000fec0003800000 */
.L_x_4352:
[----:B------:R-:W-:Y:S01]  /*2d8c0*/  LOP3.LUT R145, R137, 0x80000, RZ, 0xfc, !PT ;  /* 0x0008000089917812 */ /* 0x000fe200078efcff */
[----:B------:R-:W-:-:S07]  /*2d8d0*/  IMAD.MOV.U32 R144, RZ, RZ, R136 ;  /* 0x000000ffff907224 */ /* 0x000fce00078e0088 */
.L_x_4351:
[----:B------:R-:W-:Y:S05]  /*2d8e0*/  BSYNC.RECONVERGENT B0 ;  /* 0x0000000000007941 */ /* 0x000fea0003800200 */
.L_x_4349:
[----:B------:R-:W-:Y:S02]  /*2d8f0*/  IMAD.MOV.U32 R141, RZ, RZ, 0x0 ;  /* 0x00000000ff8d7424 */ /* 0x000fe400078e00ff */
[----:B------:R-:W-:Y:S02]  /*2d900*/  IMAD.MOV.U32 R2, RZ, RZ, R144 ;  /* 0x000000ffff027224 */ /* 0x000fe400078e0090 */
[----:B------:R-:W-:Y:S01]  /*2d910*/  IMAD.MOV.U32 R3, RZ, RZ, R145 ;  /* 0x000000ffff037224 */ /* 0x000fe200078e0091 */
[----:B------:R-:W-:Y:S06]  /*2d920*/  RET.REL.NODEC R140 `(_ZN43_GLOBAL__N__9ae7fba5_10_SoftMax_cu_9f978f6320softmax_warp_forwardIdddLi11ELb0ELb0EEEvPT0_PKT_iiiPKbib) ;  /* 0xfffffd248cb47950 */ /* 0x000fec0003c3ffff */
.L_x_4354:
        /* <DEDUP_REMOVED lines=13> */
.L_x_11359:


//--------------------- .text._ZN43_GLOBAL__N__9ae7fba5_10_SoftMax_cu_9f978f6320softmax_warp_forwardIdddLi10ELb0ELb0EEEvPT0_PKT_iiiPKbib --------------------------
	.section	.text._ZN43_GLOBAL__N__9ae7fba5_10_SoftMax_cu_9f978f6320softmax_warp_forwardIdddLi10ELb0ELb0EEEvPT0_PKT_iiiPKbib,"ax",@progbits
	.align	128
.text._ZN43_GLOBAL__N__9ae7fba5_10_SoftMax_cu_9f978f6320softmax_warp_forwardIdddLi10ELb0ELb0EEEvPT0_PKT_iiiPKbib:
        .type           _ZN43_GLOBAL__N__9ae7fba5_10_SoftMax_cu_9f978f6320softmax_warp_forwardIdddLi10ELb0ELb0EEEvPT0_PKT_iiiPKbib,@function
        .size           _ZN43_GLOBAL__N__9ae7fba5_10_SoftMax_cu_9f978f6320softmax_warp_forwardIdddLi10ELb0ELb0EEEvPT0_PKT_iiiPKbib,(.L_x_11361 - _ZN43_GLOBAL__N__9ae7fba5_10_SoftMax_cu_9f978f6320softmax_warp_forwardIdddLi10ELb0ELb0EEEvPT0_PKT_iiiPKbib)
        .other          _ZN43_GLOBAL__N__9ae7fba5_10_SoftMax_cu_9f978f6320softmax_warp_forwardIdddLi10ELb0ELb0EEEvPT0_PKT_iiiPKbib,@"STO_CUDA_ENTRY STV_DEFAULT"
_ZN43_GLOBAL__N__9ae7fba5_10_SoftMax_cu_9f978f6320softmax_warp_forwardIdddLi10ELb0ELb0EEEvPT0_PKT_iiiPKbib:
        /* <DEDUP_REMOVED lines=8> */
[----:B------:R-:W3:Y:S01]  /*0080*/  S2R R4, SR_TID.X ;  /* 0x0000000000047919 */ /* 0x000ee20000002100 */
[----:B------:R-:W4:Y:S01]  /*0090*/  LDCU.64 UR6, c[0x0][0x390] ;  /* 0x00007200ff0677ac */ /* 0x000f220008000a00 */
[----:B------:R-:W-:-:S02]  /*00a0*/  IMAD.MOV.U32 R12, RZ, RZ, 0x0 ;  /* 0x00000000ff0c7424 */ /* 0x000fc400078e00ff */
[----:B------:R-:W-:Y:S02]  /*00b0*/  IMAD.MOV.U32 R13, RZ, RZ, -0x100000 ;  /* 0xfff00000ff0d7424 */ /* 0x000fe400078e00ff */
[----:B0-----:R-:W-:Y:S01]  /*00c0*/  IMAD R3, R3, UR4, R0 ;  /* 0x0000000403037c24 */ /* 0x001fe2000f8e0200 */
[----:B------:R-:W0:Y:S01]  /*00d0*/  LDCU.64 UR4, c[0x0][0x358] ;  /* 0x00006b00ff0477ac */ /* 0x000e220008000a00 */
[C---:B---3--:R-:W-:Y:S01]  /*00e0*/  VIADD R0, R4.reuse, 0x20 ;  /* 0x0000002004007836 */ /* 0x048fe20000000000 */
[----:B--2---:R-:W-:Y:S01]  /*00f0*/  ISETP.GE.AND P2, PT, R4, UR8, PT ;  /* 0x0000000804007c0c */ /* 0x004fe2000bf46270 */
[C---:B----4-:R-:W-:Y:S01]  /*0100*/  IMAD R74, R3.reuse, UR7, R4 ;  /* 0x00000007034a7c24 */ /* 0x050fe2000f8e0204 */
[----:B------:R-:W-:Y:S02]  /*0110*/  IADD3 R2, PT, PT, -R3, UR6, RZ ;  /* 0x0000000603027c10 */ /* 0x000fe4000fffe1ff */
[----:B------:R-:W-:Y:S01]  /*0120*/  ISETP.GE.AND P0, PT, R0, UR8, PT ;  /* 0x0000000800007c0c */ /* 0x000fe2000bf06270 */
[----:B-1----:R-:W-:Y:S01]  /*0130*/  IMAD.WIDE R8, R74, 0x8, R8 ;  /* 0x000000084a087825 */ /* 0x002fe200078e0208 */
[----:B------:R-:W-:-:S02]  /*0140*/  ISETP.LT.OR P1, PT, R2, 0x1, P2 ;  /* 0x000000010200780c */ /* 0x000fc40001721670 */
[----:B------:R-:W-:-:S11]  /*0150*/  ISETP.LT.OR P3, PT, R2, 0x1, P0 ;  /* 0x000000010200780c */ /* 0x000fd60000761670 */
[----:B0-----:R-:W2:Y:S04]  /*0160*/  @!P1 LDG.E.64 R10, desc[UR4][R8.64] ;  /* 0x00000004080a9981 */ /* 0x001ea8000c1e1b00 */
[----:B------:R-:W2:Y:S01]  /*0170*/  @!P3 LDG.E.64 R12, desc[UR4][R8.64+0x100] ;  /* 0x00010004080cb981 */ /* 0x000ea2000c1e1b00 */
[----:B------:R-:W-:Y:S02]  /*0180*/  VIADD R0, R4, 0x40 ;  /* 0x0000004004007836 */ /* 0x000fe40000000000 */
[----:B------:R-:W-:Y:S02]  /*0190*/  IMAD.MOV.U32 R14, RZ, RZ, 0x0 ;  /* 0x00000000ff0e7424 */ /* 0x000fe400078e00ff */
[----:B------:R-:W-:Y:S01]  /*01a0*/  IMAD.MOV.U32 R15, RZ, RZ, -0x100000 ;  /* 0xfff00000ff0f7424 */ /* 0x000fe200078e00ff */
[----:B------:R-:W-:-:S04]  /*01b0*/  ISETP.GE.AND P1, PT, R0, UR8, PT ;  /* 0x0000000800007c0c */ /* 0x000fc8000bf26270 */
[----:B------:R-:W-:-:S13]  /*01c0*/  ISETP.LT.OR P1, PT, R2, 0x1, P1 ;  /* 0x000000010200780c */ /* 0x000fda0000f21670 */
[----:B------:R-:W3:Y:S01]  /*01d0*/  @!P1 LDG.E.64 R14, desc[UR4][R8.64+0x200] ;  /* 0x00020004080e9981 */ /* 0x000ee2000c1e1b00 */
[----:B------:R-:W-:Y:S02]  /*01e0*/  VIADD R0, R4, 0x60 ;  /* 0x0000006004007836 */ /* 0x000fe40000000000 */
[----:B------:R-:W-:Y:S02]  /*01f0*/  IMAD.MOV.U32 R16, RZ, RZ, 0x0 ;  /* 0x00000000ff107424 */ /* 0x000fe400078e00ff */
[----:B------:R-:W-:Y:S01]  /*0200*/  IMAD.MOV.U32 R17, RZ, RZ, -0x100000 ;  /* 0xfff00000ff117424 */ /* 0x000fe200078e00ff */
[----:B------:R-:W-:-:S04]  /*0210*/  ISETP.GE.AND P1, PT, R0, UR8, PT ;  /* 0x0000000800007c0c */ /* 0x000fc8000bf26270 */
[----:B------:R-:W-:Y:S01]  /*0220*/  ISETP.LT.OR P1, PT, R2, 0x1, P1 ;  /* 0x000000010200780c */ /* 0x000fe20000f21670 */
[----:B------:R-:W-:-:S12]  /*0230*/  VIADD R0, R4, 0x80 ;  /* 0x0000008004007836 */ /* 0x000fd80000000000 */
[----:B------:R-:W4:Y:S01]  /*0240*/  @!P1 LDG.E.64 R16, desc[UR4][R8.64+0x300] ;  /* 0x0003000408109981 */ /* 0x000f22000c1e1b00 */
[----:B------:R-:W-:Y:S01]  /*0250*/  ISETP.GE.AND P1, PT, R0, UR8, PT ;  /* 0x0000000800007c0c */ /* 0x000fe2000bf26270 */
[----:B------:R-:W-:Y:S02]  /*0260*/  VIADD R0, R4, 0xa0 ;  /* 0x000000a004007836 */ /* 0x000fe40000000000 */
[----:B------:R-:W-:Y:S01]  /*0270*/  IMAD.MOV.U32 R18, RZ, RZ, 0x0 ;  /* 0x00000000ff127424 */ /* 0x000fe200078e00ff */
[----:B------:R-:W-:Y:S01]  /*0280*/  ISETP.LT.OR P1, PT, R2, 0x1, P1 ;  /* 0x000000010200780c */ /* 0x000fe20000f21670 */
[----:B------:R-:W-:Y:S01]  /*0290*/  IMAD.MOV.U32 R19, RZ, RZ, -0x100000 ;  /* 0xfff00000ff137424 */ /* 0x000fe200078e00ff */
[----:B------:R-:W-:Y:S01]  /*02a0*/  ISETP.GE.AND P3, PT, R0, UR8, PT ;  /* 0x0000000800007c0c */ /* 0x000fe2000bf66270 */
[----:B------:R-:W-:-:S03]  /*02b0*/  VIADD R0, R4, 0xc0 ;  /* 0x000000c004007836 */ /* 0x000fc60000000000 */
[----:B------:R-:W-:Y:S01]  /*02c0*/  ISETP.LT.OR P3, PT, R2, 0x1, P3 ;  /* 0x000000010200780c */ /* 0x000fe20001f61670 */
[----:B------:R-:W-:Y:S02]  /*02d0*/  IMAD.MOV.U32 R20, RZ, RZ, 0x0 ;  /* 0x00000000ff147424 */ /* 0x000fe400078e00ff */
[----:B------:R-:W-:-:S04]  /*02e0*/  IMAD.MOV.U32 R21, RZ, RZ, -0x100000 ;  /* 0xfff00000ff157424 */ /* 0x000fc800078e00ff */
[----:B------:R-:W5:Y:S01]  /*02f0*/  @!P1 LDG.E.64 R18, desc[UR4][R8.64+0x400] ;  /* 0x0004000408129981 */ /* 0x000f62000c1e1b00 */
[----:B------:R-:W-:Y:S01]  /*0300*/  ISETP.GE.AND P1, PT, R0, UR8, PT ;  /* 0x0000000800007c0c */ /* 0x000fe2000bf26270 */
[----:B------:R-:W-:-:S03]  /*0310*/  VIADD R0, R4, 0xe0 ;  /* 0x000000e004007836 */ /* 0x000fc60000000000 */
[----:B------:R-:W-:Y:S01]  /*0320*/  ISETP.LT.OR P1, PT, R2, 0x1, P1 ;  /* 0x000000010200780c */ /* 0x000fe20000f21670 */
[----:B------:R-:W5:Y:S01]  /*0330*/  @!P3 LDG.E.64 R20, desc[UR4][R8.64+0x500] ;  /* 0x000500040814b981 */ /* 0x000f62000c1e1b00 */
[----:B------:R-:W-:Y:S01]  /*0340*/  ISETP.GE.AND P3, PT, R0, UR8, PT ;  /* 0x0000000800007c0c */ /* 0x000fe2000bf66270 */
[----:B------:R-:W-:Y:S02]  /*0350*/  IMAD.MOV.U32 R22, RZ, RZ, 0x0 ;  /* 0x00000000ff167424 */ /* 0x000fe400078e00ff */
[----:B------:R-:W-:Y:S01]  /*0360*/  IMAD.MOV.U32 R23, RZ, RZ, -0x100000 ;  /* 0xfff00000ff177424 */ /* 0x000fe200078e00ff */
[----:B------:R-:W-:Y:S01]  /*0370*/  ISETP.LT.OR P3, PT, R2, 0x1, P3 ;  /* 0x000000010200780c */ /* 0x000fe20001f61670 */
[----:B------:R-:W-:Y:S02]  /*0380*/  VIADD R0, R4, 0x100 ;  /* 0x0000010004007836 */ /* 0x000fe40000000000 */
[----:B------:R-:W-:Y:S02]  /*0390*/  IMAD.MOV.U32 R24, RZ, RZ, 0x0 ;  /* 0x00000000ff187424 */ /* 0x000fe400078e00ff */
[----:B------:R-:W-:-:S02]  /*03a0*/  IMAD.MOV.U32 R25, RZ, RZ, -0x100000 ;  /* 0xfff00000ff197424 */ /* 0x000fc400078e00ff */
        /* <DEDUP_REMOVED lines=81> */
[----:B------:R-:W-:Y:S01]  /*08c0*/  VIADD R0, R4, 0x2c0 ;  /* 0x000002c004007836 */ /* 0x000fe20000000000 */
[----:B------:R-:W-:Y:S01]  /*08d0*/  ISETP.GE.AND P5, PT, R2, 0x1, PT ;  /* 0x000000010200780c */ /* 0x000fe20003fa6270 */
[----:B------:R-:W-:Y:S02]  /*08e0*/  IMAD.MOV.U32 R52, RZ, RZ, 0x0 ;  /* 0x00000000ff347424 */ /* 0x000fe400078e00ff */
[----:B------:R-:W-:-:S02]  /*08f0*/  IMAD.MOV.U32 R53, RZ, RZ, -0x100000 ;  /* 0xfff00000ff357424 */ /* 0x000fc400078e00ff */
[----:B------:R-:W5:Y:S01]  /*0900*/  @!P1 LDG.E.64 R50, desc[UR4][R8.64+0x1400] ;  /* 0x0014000408329981 */ /* 0x000f62000c1e1b00 */
[----:B------:R-:W-:Y:S01]  /*0910*/  ISETP.GE.OR P1, PT, R0, UR8, !P5 ;  /* 0x0000000800007c0c */ /* 0x000fe2000ef26670 */
[----:B------:R-:W-:Y:S02]  /*0920*/  VIADD R0, R4, 0x2e0 ;  /* 0x000002e004007836 */ /* 0x000fe40000000000 */
[----:B------:R-:W-:Y:S02]  /*0930*/  IMAD.MOV.U32 R54, RZ, RZ, 0x0 ;  /* 0x00000000ff367424 */ /* 0x000fe400078e00ff */
[----:B------:R-:W5:Y:S01]  /*0940*/  @!P3 LDG.E.64 R52, desc[UR4][R8.64+0x1500] ;  /* 0x001500040834b981 */ /* 0x000f62000c1e1b00 */
[----:B------:R-:W-:Y:S01]  /*0950*/  IMAD.MOV.U32 R55, RZ, RZ, -0x100000 ;  /* 0xfff00000ff377424 */ /* 0x000fe200078e00ff */
[----:B------:R-:W-:Y:S01]  /*0960*/  ISETP.GE.OR P3, PT, R0, UR8, !P5 ;  /* 0x0000000800007c0c */ /* 0x000fe2000ef66670 */
[----:B------:R-:W-:Y:S02]  /*0970*/  VIADD R0, R4, 0x300 ;  /* 0x0000030004007836 */ /* 0x000fe40000000000 */
[----:B------:R-:W-:-:S03]  /*0980*/  IMAD.MOV.U32 R56, RZ, RZ, 0x0 ;  /* 0x00000000ff387424 */ /* 0x000fc600078e00ff */
[----:B------:R-:W5:Y:S01]  /*0990*/  @!P1 LDG.E.64 R54, desc[UR4][R8.64+0x1600] ;  /* 0x0016000408369981 */ /* 0x000f62000c1e1b00 */
[----:B------:R-:W-:Y:S01]  /*09a0*/  IMAD.MOV.U32 R57, RZ, RZ, -0x100000 ;  /* 0xfff00000ff397424 */ /* 0x000fe200078e00ff */
[----:B------:R-:W-:Y:S01]  /*09b0*/  ISETP.GE.OR P1, PT, R0, UR8, !P5 ;  /* 0x0000000800007c0c */ /* 0x000fe2000ef26670 */
[----:B------:R-:W-:Y:S02]  /*09c0*/  VIADD R0, R4, 0x320 ;  /* 0x0000032004007836 */ /* 0x000fe40000000000 */
[----:B------:R-:W-:Y:S02]  /*09d0*/  IMAD.MOV.U32 R58, RZ, RZ, 0x0 ;  /* 0x00000000ff3a7424 */ /* 0x000fe400078e00ff */
[----:B------:R-:W5:Y:S01]  /*09e0*/  @!P3 LDG.E.64 R56, desc[UR4][R8.64+0x1700] ;  /* 0x001700040838b981 */ /* 0x000f62000c1e1b00 */
[----:B------:R-:W-:Y:S02]  /*09f0*/  IMAD.MOV.U32 R59, RZ, RZ, -0x100000 ;  /* 0xfff00000ff3b7424 */ /* 0x000fe400078e00ff */
[----:B------:R-:W-:-:S02]  /*0a00*/  IMAD.MOV.U32 R60, RZ, RZ, 0x0 ;  /* 0x00000000ff3c7424 */ /* 0x000fc400078e00ff */
[----:B------:R-:W-:-:S03]  /*0a10*/  IMAD.MOV.U32 R61, RZ, RZ, -0x100000 ;  /* 0xfff00000ff3d7424 */ /* 0x000fc600078e00ff */
[----:B------:R-:W5:Y:S01]  /*0a20*/  @!P1 LDG.E.64 R58, desc[UR4][R8.64+0x1800] ;  /* 0x00180004083a9981 */ /* 0x000f62000c1e1b00 */
[----:B------:R-:W-:Y:S02]  /*0a30*/  IMAD.MOV.U32 R62, RZ, RZ, 0x0 ;  /* 0x00000000ff3e7424 */ /* 0x000fe400078e00ff */
[----:B------:R-:W-:Y:S02]  /*0a40*/  IMAD.MOV.U32 R63, RZ, RZ, -0x100000 ;  /* 0xfff00000ff3f7424 */ /* 0x000fe400078e00ff */
[----:B------:R-:W-:Y:S02]  /*0a50*/  IMAD.MOV.U32 R78, RZ, RZ, 0x0 ;  /* 0x00000000ff4e7424 */ /* 0x000fe400078e00ff */
[----:B------:R-:W-:Y:S02]  /*0a60*/  IMAD.MOV.U32 R79, RZ, RZ, -0x100000 ;  /* 0xfff00000ff4f7424 */ /* 0x000fe400078e00ff */
[----:B------:R-:W-:Y:S02]  /*0a70*/  VIADD R2, R4, 0x3a0 ;  /* 0x000003a004027836 */ /* 0x000fe40000000000 */
[----:B------:R-:W-:-:S02]  /*0a80*/  IMAD.MOV.U32 R66, RZ, RZ, 0x0 ;  /* 0x00000000ff427424 */ /* 0x000fc400078e00ff */
[----:B------:R-:W-:Y:S02]  /*0a90*/  IMAD.MOV.U32 R67, RZ, RZ, -0x100000 ;  /* 0xfff00000ff437424 */ /* 0x000fe400078e00ff */
[----:B------:R-:W-:Y:S02]  /*0aa0*/  VIADD R3, R4, 0x3c0 ;  /* 0x000003c004037836 */ /* 0x000fe40000000000 */
[----:B------:R-:W-:Y:S02]  /*0ab0*/  IMAD.MOV.U32 R68, RZ, RZ, 0x0 ;  /* 0x00000000ff447424 */ /* 0x000fe400078e00ff */
[----:B------:R-:W-:Y:S01]  /*0ac0*/  IMAD.MOV.U32 R69, RZ, RZ, -0x100000 ;  /* 0xfff00000ff457424 */ /* 0x000fe200078e00ff */
[----:B--2---:R-:W0:Y:S02]  /*0ad0*/  DSETP.GT.AND P4, PT, R10, R12, PT ;  /* 0x0000000c0a00722a */ /* 0x004e240003f84000 */
[----:B0-----:R-:W-:Y:S02]  /*0ae0*/  FSEL R6, R10, R12, P4 ;  /* 0x0000000c0a067208 */ /* 0x001fe40002000000 */
[----:B------:R-:W-:-:S02]  /*0af0*/  FSEL R7, R11, R13, P4 ;  /* 0x0000000d0b077208 */ /* 0x000fc40002000000 */
[----:B------:R-:W-:Y:S01]  /*0b00*/  ISETP.GE.OR P4, PT, R0, UR8, !P5 ;  /* 0x0000000800007c0c */ /* 0x000fe2000ef86670 */
[----:B------:R-:W-:-:S05]  /*0b10*/  VIADD R0, R4, 0x340 ;  /* 0x0000034004007836 */ /* 0x000fca0000000000 */
[----:B------:R-:W-:Y:S01]  /*0b20*/  ISETP.GE.OR P1, PT, R0, UR8, !P5 ;  /* 0x0000000800007c0c */ /* 0x000fe2000ef26670 */
[----:B------:R-:W-:-:S06]  /*0b30*/  VIADD R0, R4, 0x360 ;  /* 0x0000036004007836 */ /* 0x000fcc0000000000 */
[----:B------:R-:W2:Y:S01]  /*0b40*/  @!P4 LDG.E.64 R60, desc[UR4][R8.64+0x1900] ;  /* 0x00190004083cc981 */ /* 0x000ea2000c1e1b00 */
[----:B------:R-:W-:Y:S01]  /*0b50*/  ISETP.GE.OR P4, PT, R0, UR8, !P5 ;  /* 0x0000000800007c0c */ /* 0x000fe2000ef86670 */
[----:B------:R-:W-:-:S04]  /*0b60*/  VIADD R0, R4, 0x380 ;  /* 0x0000038004007836 */ /* 0x000fc80000000000 */
[----:B------:R-:W2:Y:S01]  /*0b70*/  @!P1 LDG.E.64 R62, desc[UR4][R8.64+0x1a00] ;  /* 0x001a0004083e9981 */ /* 0x000ea2000c1e1b00 */
[----:B------:R-:W-:-:S07]  /*0b80*/  ISETP.GE.OR P1, PT, R0, UR8, !P5 ;  /* 0x0000000800007c0c */ /* 0x000fce000ef26670 */
[----:B------:R-:W2:Y:S01]  /*0b90*/  @!P4 LDG.E.64 R78, desc[UR4][R8.64+0x1b00] ;  /* 0x001b0004084ec981 */ /* 0x000ea2000c1e1b00 */
[----:B------:R-:W-:-:S05]  /*0ba0*/  ISETP.GE.OR P4, PT, R2, UR8, !P5 ;  /* 0x0000000802007c0c */ /* 0x000fca000ef86670 */
[----:B------:R-:W2:Y:S01]  /*0bb0*/  @!P1 LDG.E.64 R66, desc[UR4][R8.64+0x1c00] ;  /* 0x001c000408429981 */ /* 0x000ea2000c1e1b00 */
[----:B------:R-:W-:Y:S01]  /*0bc0*/  ISETP.GE.OR P1, PT, R3, UR8, !P5 ;  /* 0x0000000803007c0c */ /* 0x000fe2000ef26670 */
[----:B------:R-:W-:Y:S02]  /*0bd0*/  VIADD R4, R4, 0x3e0 ;  /* 0x000003e004047836 */ /* 0x000fe40000000000 */
[----:B------:R-:W-:Y:S02]  /*0be0*/  IMAD.MOV.U32 R72, RZ, RZ, 0x0 ;  /* 0x00000000ff487424 */ /* 0x000fe400078e00ff */
[----:B------:R-:W-:Y:S02]  /*0bf0*/  IMAD.MOV.U32 R73, RZ, RZ, -0x100000 ;  /* 0xfff00000ff497424 */ /* 0x000fe400078e00ff */
[----:B------:R-:W2:Y:S01]  /*0c00*/  @!P4 LDG.E.64 R68, desc[UR4][R8.64+0x1d00] ;  /* 0x001d00040844c981 */ /* 0x000ea2000c1e1b00 */
[----:B------:R-:W-:-:S05]  /*0c10*/  ISETP.GE.OR P4, PT, R4, UR8, !P5 ;  /* 0x0000000804007c0c */ /* 0x000fca000ef86670 */
[----:B------:R-:W2:Y:S11]  /*0c20*/  @!P1 LDG.E.64 R72, desc[UR4][R8.64+0x1e00] ;  /* 0x001e000408489981 */ /* 0x000eb6000c1e1b00 */
[----:B---3--:R-:W0:Y:S02]  /*0c30*/  DSETP.GT.AND P3, PT, R6, R14, PT ;  /* 0x0000000e0600722a */ /* 0x008e240003f64000 */
[----:B0-----:R-:W-:Y:S01]  /*0c40*/  FSEL R64, R6, R14, P3 ;  /* 0x0000000e06407208 */ /* 0x001fe20001800000 */
[----:B------:R-:W-:Y:S01]  /*0c50*/  IMAD.MOV.U32 R6, RZ, RZ, 0x0 ;  /* 0x00000000ff067424 */ /* 0x000fe200078e00ff */
[----:B------:R-:W-:Y:S01]  /*0c60*/  FSEL R65, R7, R15, P3 ;  /* 0x0000000f07417208 */ /* 0x000fe20001800000 */
[----:B------:R-:W-:-:S06]  /*0c70*/  IMAD.MOV.U32 R7, RZ, RZ, -0x100000 ;  /* 0xfff00000ff077424 */ /* 0x000fcc00078e00ff */
[----:B------:R0:W3:-:S15]  /*0c80*/  @!P4 LDG.E.64 R6, desc[UR4][R8.64+0x1f00] ;  /* 0x001f00040806c981 */ /* 0x0000de000c1e1b00 */
[----:B------:R-:W-:-:S15]  /*0c90*/  NOP ;  /* 0x0000000000007918 */ /* 0x000fde0000000000 */
[----:B------:R-:W-:-:S15]  /*0ca0*/  NOP ;  /* 0x0000000000007918 */ /* 0x000fde0000000000 */
[----:B------:R-:W-:-:S08]  /*0cb0*/  NOP ;  /* 0x0000000000007918 */ /* 0x000fd00000000000 */
[----:B----4-:R-:W1:Y:S02]  /*0cc0*/  DSETP.GT.AND P1, PT, R64, R16, PT ;  /* 0x000000104000722a */ /* 0x010e640003f24000 */
[----:B-1----:R-:W-:Y:S02]  /*0cd0*/  FSEL R64, R64, R16, P1 ;  /* 0x0000001040407208 */ /* 0x002fe40000800000 */
[----:B------:R-:W-:-:S15]  /*0ce0*/  FSEL R65, R65, R17, P1 ;  /* 0x0000001141417208 */ /* 0x000fde0000800000 */
[----:B------:R-:W-:-:S15]  /*0cf0*/  NOP ;  /* 0x0000000000007918 */ /* 0x000fde0000000000 */
[----:B------:R-:W-:-:S15]  /*0d00*/  NOP ;  /* 0x0000000000007918 */ /* 0x000fde0000000000 */
[----:B------:R-:W-:-:S15]  /*0d10*/  NOP ;  /* 0x0000000000007918 */ /* 0x000fde0000000000 */
[----:B-----5:R-:W1:Y:S02]  /*0d20*/  DSETP.GT.AND P1, PT, R64, R18, PT ;  /* 0x000000124000722a */ /* 0x020e640003f24000 */
        /* <DEDUP_REMOVED lines=125> */
[----:B--2---:R-:W0:Y:S02]  /*1500*/  DSETP.GT.AND P1, PT, R8, R60, PT ;  /* 0x0000003c0800722a */ /* 0x004e240003f24000 */
        /* <DEDUP_REMOVED lines=69> */
[----:B------:R-:W-:Y:S01]  /*1960*/  UMOV UR9, 0x3c7abc9e ;  /* 0x3c7abc9e00097882 */ /* 0x000fe20000000000 */
[----:B------:R-:W-:Y:S01]  /*1970*/  UMOV UR10, 0x69ce2bdf ;  /* 0x69ce2bdf000a7882 */ /* 0x000fe20000000000 */
[----:B------:R-:W-:-:S15]  /*1980*/  UMOV UR11, 0x3e5ade15 ;  /* 0x3e5ade15000b7882 */ /* 0x000fde0000000000 */
[----:B------:R-:W-:-:S15]  /*1990*/  NOP ;  /* 0x0000000000007918 */ /* 0x000fde0000000000 */
[----:B------:R-:W-:-:S14]  /*19a0*/  NOP ;  /* 0x0000000000007918 */ /* 0x000fdc0000000000 */
        /* <DEDUP_REMOVED lines=24> */
[----:B------:R-:W-:-:S04]  /*1b30*/  NOP ;  /* 0x0000000000007918 */ /* 0x000fc80000000000 */
[----:B0-----:R-:W0:Y:S02]  /*1b40*/  DSETP.GEU.AND P1, PT, R70, R8, PT ;  /* 0x000000084600722a */ /* 0x001e240003f2e000 */
[----:B0-----:R-:W-:Y:S02]  /*1b50*/  FSEL R8, R8, R70, !P1 ;  /* 0x0000004608087208 */ /* 0x001fe40004800000 */
[----:B------:R-:W-:Y:S01]  /*1b60*/  FSEL R9, R9, R71, !P1 ;  /* 0x0000004709097208 */ /* 0x000fe20004800000 */
[----:B------:R-:W-:-:S15]  /*1b70*/  BSSY.RECONVERGENT B0, `(.L_x_4355) ;  /* 0x000019b000007945 */ /* 0x000fde0003800200 */
[----:B------:R-:W-:-:S15]  /*1b80*/  NOP ;  /* 0x0000000000007918 */ /* 0x000fde0000000000 */
[----:B------:R-:W-:-:S15]  /*1b90*/  NOP ;  /* 0x0000000000007918 */ /* 0x000fde0000000000 */
[----:B------:R-:W-:-:S14]  /*1ba0*/  NOP ;  /* 0x0000000000007918 */ /* 0x000fdc0000000000 */
[----:B------:R-:W0:Y:S02]  /*1bb0*/  DADD R10, -R8, R10 ;  /* 0x00000000080a7229 */ /* 0x000e24000000010a */
[----:B0-----:R-:W-:-:S15]  /*1bc0*/  FSETP.GEU.FTZ.AND P1, PT, |R11|, 4.1917929649353027344, PT ;  /* 0x4086232b0b00780b */ /* 0x001fde0003f3e200 */
[----:B------:R-:W-:-:S15]  /*1bd0*/  NOP ;  /* 0x0000000000007918 */ /* 0x000fde0000000000 */
[----:B------:R-:W-:-:S15]  /*1be0*/  NOP ;  /* 0x0000000000007918 */ /* 0x000fde0000000000 */
[----:B------:R-:W-:-:S15]  /*1bf0*/  NOP ;  /* 0x0000000000007918 */ /* 0x000fde0000000000 */
[----:B------:R-:W-:-:S02]  /*1c00*/  NOP ;  /* 0x0000000000007918 */ /* 0x000fc40000000000 */
[----:B------:R-:W0:-:S15]  /*1c10*/  DFMA R90, R10, R80, 6.75539944105574400000e+15 ;  /* 0x433800000a5a742b */ /* 0x000e1e0000000050 */
        /* <DEDUP_REMOVED lines=385> */
[----:B------:R-:W-:-:S04]  /*3430*/  @!P1 LEA.HI R0, R90, R90, RZ, 0x1 ;  /* 0x0000005a5a009211 */ /* 0x000fc800078f08ff */
[----:B------:R-:W-:-:S05]  /*3440*/  @!P1 SHF.R.S32.HI R5, RZ, 0x1, R0 ;  /* 0x00000001ff059819 */ /* 0x000fca0000011400 */
[----:B------:R-:W-:-:S15]  /*3450*/  @!P1 IMAD R85, R5, 0x100000, R85 ;  /* 0x0010000005559824 */ /* 0x000fde00078e0255 */
[----:B------:R-:W-:-:S15]  /*3460*/  NOP ;  /* 0x0000000000007918 */ /* 0x000fde0000000000 */
[----:B------:R-:W-:-:S13]  /*3470*/  NOP ;  /* 0x0000000000007918 */ /* 0x000fda0000000000 */
[----:B------:R0:W1:Y:S02]  /*3480*/  DADD R8, R10, +INF ;  /* 0x7ff000000a087429 */ /* 0x0000640000000000 */
[----:B0-----:R-:W-:Y:S01]  /*3490*/  @!P1 IMAD.IADD R10, R90, 0x1, -R5 ;  /* 0x000000015a0a9824 */ /* 0x001fe200078e0a05 */
[----:B-1----:R-:W-:Y:S02]  /*34a0*/  FSEL R8, R8, RZ, P3 ;  /* 0x000000ff08087208 */ /* 0x002fe40001800000 */
[----:B------:R-:W-:Y:S02]  /*34b0*/  FSEL R9, R9, RZ, P3 ;  /* 0x000000ff09097208 */ /* 0x000fe40001800000 */
[----:B------:R-:W-:Y:S01]  /*34c0*/  @!P1 LEA R11, R10, 0x3ff00000, 0x14 ;  /* 0x3ff000000a0b9811 */ /* 0x000fe200078ea0ff */
[----:B------:R-:W-:-:S15]  /*34d0*/  @!P1 IMAD.MOV.U32 R10, RZ, RZ, RZ ;  /* 0x000000ffff0a9224 */ /* 0x000fde00078e00ff */
[----:B------:R-:W-:-:S15]  /*34e0*/  NOP ;  /* 0x0000000000007918 */ /* 0x000fde0000000000 */
[----:B------:R-:W-:-:S15]  /*34f0*/  NOP ;  /* 0x0000000000007918 */ /* 0x000fde0000000000 */
[----:B------:R-:W-:-:S11]  /*3500*/  NOP ;  /* 0x0000000000007918 */ /* 0x000fd60000000000 */
[----:B------:R0:W1:Y:S02]  /*3510*/  @!P1 DMUL R8, R84, R10 ;  /* 0x0000000a54089228 */ /* 0x0000640000000000 */
.L_x_4356:
[----:B------:R-:W-:Y:S05]  /*3520*/  BSYNC.RECONVERGENT B0 ;  /* 0x0000000000007941 */ /* 0x000fea0003800200 */
.L_x_4355:
        /* <DEDUP_REMOVED lines=67> */
[----:B------:R-:W2:-:S15]  /*3960*/  DFMA R84, R18, R80, 6.75539944105574400000e+15 ;  /* 0x433800001254742b */ /* 0x000e9e0000000050 */
[----:B------:R-:W-:-:S15]  /*3970*/  NOP ;  /* 0x0000000000007918 */ /* 0x000fde0000000000 */
[----:B------:R-:W-:-:S15]  /*3980*/  NOP ;  /* 0x0000000000007918 */ /* 0x000fde0000000000 */
[----:B------:R-:W-:-:S15]  /*3990*/  NOP ;  /* 0x0000000000007918 */ /* 0x000fde0000000000 */
[----:B------:R-:W-:-:S04]  /*39a0*/  NOP ;  /* 0x0000000000007918 */ /* 0x000fc80000000000 */
[----:B0-----:R0:W3:Y:S02]  /*39b0*/  DFMA R90, R90, R10, 1 ;  /* 0x3ff000005a5a742b */ /* 0x0010e4000000000a */
[----:B0-----:R-:W-:Y:S02]  /*39c0*/  IMAD R11, R70, 0x100000, R89 ;  /* 0x00100000460b7824 */ /* 0x001fe400078e0259 */
[----:B------:R-:W-:Y:S01]  /*39d0*/  IMAD.MOV.U32 R10, RZ, RZ, R88 ;  /* 0x000000ffff0a7224 */ /* 0x000fe200078e0058 */
[----:B--23--:R-:W-:Y:S06]  /*39e0*/  @!P1 BRA `(.L_x_4358) ;  /* 0x0000000000449947 */ /* 0x00cfec0003800000 */
[----:B------:R-:W-:Y:S01]  /*39f0*/  FSETP.GEU.FTZ.AND P1, PT, |R13|, 4.2275390625, PT ;  /* 0x408748000d00780b */ /* 0x000fe20003f3e200 */
[----:B------:R-:W-:-:S12]  /*3a00*/  DSETP.GEU.AND P3, PT, R12, RZ, PT ;  /* 0x000000ff0c00722a */ /* 0x000fd80003f6e000 */
[----:B------:R-:W-:-:S04]  /*3a10*/  @!P1 LEA.HI R0, R70, R70, RZ, 0x1 ;  /* 0x0000004646009211 */ /* 0x000fc800078f08ff */
[----:B------:R-:W-:-:S05]  /*3a20*/  @!P1 SHF.R.S32.HI R5, RZ, 0x1, R0 ;  /* 0x00000001ff059819 */ /* 0x000fca0000011400 */
[----:B------:R-:W-:-:S15]  /*3a30*/  @!P1 IMAD R89, R5, 0x100000, R89 ;  /* 0x0010000005599824 */ /* 0x000fde00078e0259 */
[----:B------:R-:W-:-:S15]  /*3a40*/  NOP ;  /* 0x0000000000007918 */ /* 0x000fde0000000000 */
[----:B------:R-:W-:-:S13]  /*3a50*/  NOP ;  /* 0x0000000000007918 */ /* 0x000fda0000000000 */
[----:B------:R0:W2:Y:S02]  /*3a60*/  DADD R10, R12, +INF ;  /* 0x7ff000000c0a7429 */ /* 0x0000a40000000000 */
[----:B0-----:R-:W-:Y:S01]  /*3a70*/  @!P1 IMAD.IADD R12, R70, 0x1, -R5 ;  /* 0x00000001460c9824 */ /* 0x001fe200078e0a05 */
[----:B--2---:R-:W-:Y:S02]  /*3a80*/  FSEL R10, R10, RZ, P3 ;  /* 0x000000ff0a0a7208 */ /* 0x004fe40001800000 */
[----:B------:R-:W-:Y:S02]  /*3a90*/  FSEL R11, R11, RZ, P3 ;  /* 0x000000ff0b0b7208 */ /* 0x000fe40001800000 */
[----:B------:R-:W-:Y:S01]  /*3aa0*/  @!P1 LEA R13, R12, 0x3ff00000, 0x14 ;  /* 0x3ff000000c0d9811 */ /* 0x000fe200078ea0ff */
[----:B------:R-:W-:-:S15]  /*3ab0*/  @!P1 IMAD.MOV.U32 R12, RZ, RZ, RZ ;  /* 0x000000ffff0c9224 */ /* 0x000fde00078e00ff */
[----:B------:R-:W-:-:S15]  /*3ac0*/  NOP ;  /* 0x0000000000007918 */ /* 0x000fde0000000000 */
[----:B------:R-:W-:-:S15]  /*3ad0*/  NOP ;  /* 0x0000000000007918 */ /* 0x000fde0000000000 */
[----:B------:R-:W-:-:S11]  /*3ae0*/  NOP ;  /* 0x0000000000007918 */ /* 0x000fd60000000000 */
[----:B------:R0:W2:Y:S02]  /*3af0*/  @!P1 DMUL R10, R88, R12 ;  /* 0x0000000c580a9228 */ /* 0x0000a40000000000 */
.L_x_4358:
[----:B------:R-:W-:Y:S05]  /*3b00*/  BSYNC.RECONVERGENT B0 ;  /* 0x0000000000007941 */ /* 0x000fea0003800200 */
.L_x_4357:
        /* <DEDUP_REMOVED lines=67> */
[----:B------:R-:W3:-:S15]  /*3f40*/  DFMA R70, R20, R80, 6.75539944105574400000e+15 ;  /* 0x433800001446742b */ /* 0x000ede0000000050 */
[----:B------:R-:W-:-:S15]  /*3f50*/  NOP ;  /* 0x0000000000007918 */ /* 0x000fde0000000000 */
[----:B------:R-:W-:-:S15]  /*3f60*/  NOP ;  /* 0x0000000000007918 */ /* 0x000fde0000000000 */
[----:B------:R-:W-:-:S15]  /*3f70*/  NOP ;  /* 0x0000000000007918 */ /* 0x000fde0000000000 */
[----:B------:R-:W-:-:S04]  /*3f80*/  NOP ;  /* 0x0000000000007918 */ /* 0x000fc80000000000 */
[----:B0-----:R0:W4:Y:S02]  /*3f90*/  DFMA R88, R88, R12, 1 ;  /* 0x3ff000005858742b */ /* 0x001124000000000c */
[----:B0-----:R-:W-:Y:S02]  /*3fa0*/  IMAD R13, R76, 0x100000, R87 ;  /* 0x001000004c0d7824 */ /* 0x001fe400078e0257 */
[----:B------:R-:W-:Y:S01]  /*3fb0*/  IMAD.MOV.U32 R12, RZ, RZ, R86 ;  /* 0x000000ffff0c7224 */ /* 0x000fe200078e0056 */
[----:B---34-:R-:W-:Y:S06]  /*3fc0*/  @!P1 BRA `(.L_x_4360) ;  /* 0x0000000000449947 */ /* 0x018fec0003800000 */
[----:B------:R-:W-:Y:S01]  /*3fd0*/  FSETP.GEU.FTZ.AND P1, PT, |R15|, 4.2275390625, PT ;  /* 0x408748000f00780b */ /* 0x000fe20003f3e200 */
[----:B------:R-:W-:-:S12]  /*3fe0*/  DSETP.GEU.AND P3, PT, R14, RZ, PT ;  /* 0x000000ff0e00722a */ /* 0x000fd80003f6e000 */
[----:B------:R-:W-:-:S04]  /*3ff0*/  @!P1 LEA.HI R0, R76, R76, RZ, 0x1 ;  /* 0x0000004c4c009211 */ /* 0x000fc800078f08ff */
[----:B------:R-:W-:-:S05]  /*4000*/  @!P1 SHF.R.S32.HI R5, RZ, 0x1, R0 ;  /* 0x00000001ff059819 */ /* 0x000fca0000011400 */
[----:B------:R-:W-:-:S15]  /*4010*/  @!P1 IMAD R87, R5, 0x100000, R87 ;  /* 0x0010000005579824 */ /* 0x000fde00078e0257 */
[----:B------:R-:W-:-:S15]  /*4020*/  NOP ;  /* 0x0000000000007918 */ /* 0x000fde0000000000 */
[----:B------:R-:W-:-:S13]  /*4030*/  NOP ;  /* 0x0000000000007918 */ /* 0x000fda0000000000 */
[----:B------:R0:W3:Y:S02]  /*4040*/  DADD R12, R14, +INF ;  /* 0x7ff000000e0c7429 */ /* 0x0000e40000000000 */
[----:B0-----:R-:W-:Y:S01]  /*4050*/  @!P1 IMAD.IADD R14, R76, 0x1, -R5 ;  /* 0x000000014c0e9824 */ /* 0x001fe200078e0a05 */
[----:B---3--:R-:W-:Y:S02]  /*4060*/  FSEL R12, R12, RZ, P3 ;  /* 0x000000ff0c0c7208 */ /* 0x008fe40001800000 */
[----:B------:R-:W-:Y:S02]  /*4070*/  FSEL R13, R13, RZ, P3 ;  /* 0x000000ff0d0d7208 */ /* 0x000fe40001800000 */
[----:B------:R-:W-:Y:S01]  /*4080*/  @!P1 LEA R15, R14, 0x3ff00000, 0x14 ;  /* 0x3ff000000e0f9811 */ /* 0x000fe200078ea0ff */
[----:B------:R-:W-:-:S15]  /*4090*/  @!P1 IMAD.MOV.U32 R14, RZ, RZ, RZ ;  /* 0x000000ffff0e9224 */ /* 0x000fde00078e00ff */
[----:B------:R-:W-:-:S15]  /*40a0*/  NOP ;  /* 0x0000000000007918 */ /* 0x000fde0000000000 */
[----:B------:R-:W-:-:S15]  /*40b0*/  NOP ;  /* 0x0000000000007918 */ /* 0x000fde0000000000 */
[----:B------:R-:W-:-:S11]  /*40c0*/  NOP ;  /* 0x0000000000007918 */ /* 0x000fd60000000000 */
[----:B------:R0:W3:Y:S02]  /*40d0*/  @!P1 DMUL R12, R86, R14 ;  /* 0x0000000e560c9228 */ /* 0x0000e40000000000 */
.L_x_4360:
[----:B------:R-:W-:Y:S05]  /*40e0*/  BSYNC.RECONVERGENT B0 ;  /* 0x0000000000007941 */ /* 0x000fea0003800200 */
.L_x_4359:
        /* <DEDUP_REMOVED lines=77> */
[----:B------:R-:W-:-:S12]  /*45c0*/  DSETP.GEU.AND P3, PT, R16, RZ, PT ;  /* 0x000000ff1000722a */ /* 0x000fd80003f6e000 */
[----:B------:R-:W-:-:S04]  /*45d0*/  @!P1 LEA.HI R0, R82, R82, RZ, 0x1 ;  /* 0x0000005252009211 */ /* 0x000fc800078f08ff */
[----:B------:R-:W-:-:S05]  /*45e0*/  @!P1 SHF.R.S32.HI R5, RZ, 0x1, R0 ;  /* 0x00000001ff059819 */ /* 0x000fca0000011400 */
[----:B------:R-:W-:-:S15]  /*45f0*/  @!P1 IMAD R91, R5, 0x100000, R91 ;  /* 0x00100000055b9824 */ /* 0x000fde00078e025b */
[----:B------:R-:W-:-:S15]  /*4600*/  NOP ;  /* 0x0000000000007918 */ /* 0x000fde0000000000 */
[----:B------:R-:W-:-:S13]  /*4610*/  NOP ;  /* 0x0000000000007918 */ /* 0x000fda0000000000 */
[----:B------:R0:W4:Y:S02]  /*4620*/  DADD R14, R16, +INF ;  /* 0x7ff00000100e7429 */ /* 0x0001240000000000 */
[----:B0-----:R-:W-:Y:S01]  /*4630*/  @!P1 IMAD.IADD R16, R82, 0x1, -R5 ;  /* 0x0000000152109824 */ /* 0x001fe200078e0a05 */
[----:B----4-:R-:W-:Y:S02]  /*4640*/  FSEL R14, R14, RZ, P3 ;  /* 0x000000ff0e0e7208 */ /* 0x010fe40001800000 */
[----:B------:R-:W-:Y:S02]  /*4650*/  FSEL R15, R15, RZ, P3 ;  /* 0x000000ff0f0f7208 */ /* 0x000fe40001800000 */
[----:B------:R-:W-:Y:S01]  /*4660*/  @!P1 LEA R17, R16, 0x3ff00000, 0x14 ;  /* 0x3ff0000010119811 */ /* 0x000fe200078ea0ff */
[----:B------:R-:W-:-:S15]  /*4670*/  @!P1 IMAD.MOV.U32 R16, RZ, RZ, RZ ;  /* 0x000000ffff109224 */ /* 0x000fde00078e00ff */
[----:B------:R-:W-:-:S15]  /*4680*/  NOP ;  /* 0x0000000000007918 */ /* 0x000fde0000000000 */
[----:B------:R-:W-:-:S15]  /*4690*/  NOP ;  /* 0x0000000000007918 */ /* 0x000fde0000000000 */
[----:B------:R-:W-:-:S11]  /*46a0*/  NOP ;  /* 0x0000000000007918 */ /* 0x000fd60000000000 */
[----:B------:R0:W4:Y:S02]  /*46b0*/  @!P1 DMUL R14, R90, R16 ;  /* 0x000000105a0e9228 */ /* 0x0001240000000000 */
.L_x_4362:
[----:B------:R-:W-:Y:S05]  /*46c0*/  BSYNC.RECONVERGENT B0 ;  /* 0x0000000000007941 */ /* 0x000fea0003800200 */
.L_x_4361:
        /* <DEDUP_REMOVED lines=84> */
[----:B0-----:R-:W-:Y:S01]  /*4c10*/  @!P1 IMAD.IADD R18, R84, 0x1, -R5 ;  /* 0x0000000154129824 */ /* 0x001fe200078e0a05 */
        /* <DEDUP_REMOVED lines=8> */
.L_x_4364:
[----:B------:R-:W-:Y:S05]  /*4ca0*/  BSYNC.RECONVERGENT B0 ;  /* 0x0000000000007941 */ /* 0x000fea0003800200 */
.L_x_4363:
        /* <DEDUP_REMOVED lines=93> */
.L_x_4366:
[----:B------:R-:W-:Y:S05]  /*5280*/  BSYNC.RECONVERGENT B0 ;  /* 0x0000000000007941 */ /* 0x000fea0003800200 */
.L_x_4365:
        /* <DEDUP_REMOVED lines=93> */
.L_x_4368:
[----:B------:R-:W-:Y:S05]  /*5860*/  BSYNC.RECONVERGENT B0 ;  /* 0x0000000000007941 */ /* 0x000fea0003800200 */
.L_x_4367:
        /* <DEDUP_REMOVED lines=93> */
.L_x_4370:
[----:B------:R-:W-:Y:S05]  /*5e40*/  BSYNC.RECONVERGENT B0 ;  /* 0x0000000000007941 */ /* 0x000fea0003800200 */
.L_x_4369:
        /* <DEDUP_REMOVED lines=93> */
.L_x_4372:
[----:B------:R-:W-:Y:S05]  /*6420*/  BSYNC.RECONVERGENT B0 ;  /* 0x0000000000007941 */ /* 0x000fea0003800200 */
.L_x_4371:
        /* <DEDUP_REMOVED lines=93> */
.L_x_4374:
[----:B------:R-:W-:Y:S05]  /*6a00*/  BSYNC.RECONVERGENT B0 ;  /* 0x0000000000007941 */ /* 0x000fea0003800200 */
.L_x_4373:
        /* <DEDUP_REMOVED lines=93> */
.L_x_4376:
[----:B------:R-:W-:Y:S05]  /*6fe0*/  BSYNC.RECONVERGENT B0 ;  /* 0x0000000000007941 */ /* 0x000fea0003800200 */
.L_x_4375:
        /* <DEDUP_REMOVED lines=93> */
.L_x_4378:
[----:B------:R-:W-:Y:S05]  /*75c0*/  BSYNC.RECONVERGENT B0 ;  /* 0x0000000000007941 */ /* 0x000fea0003800200 */
.L_x_4377:
        /* <DEDUP_REMOVED lines=93> */
.L_x_4380:
[----:B------:R-:W-:Y:S05]  /*7ba0*/  BSYNC.RECONVERGENT B0 ;  /* 0x0000000000007941 */ /* 0x000fea0003800200 */
.L_x_4379:
        /* <DEDUP_REMOVED lines=93> */
.L_x_4382:
[----:B------:R-:W-:Y:S05]  /*8180*/  BSYNC.RECONVERGENT B0 ;  /* 0x0000000000007941 */ /* 0x000fea0003800200 */
.L_x_4381:
        /* <DEDUP_REMOVED lines=93> */
.L_x_4384:
[----:B------:R-:W-:Y:S05]  /*8760*/  BSYNC.RECONVERGENT B0 ;  /* 0x0000000000007941 */ /* 0x000fea0003800200 */
.L_x_4383:
        /* <DEDUP_REMOVED lines=93> */
.L_x_4386:
[----:B------:R-:W-:Y:S05]  /*8d40*/  BSYNC.RECONVERGENT B0 ;  /* 0x0000000000007941 */ /* 0x000fea0003800200 */
.L_x_4385:
        /* <DEDUP_REMOVED lines=93> */
.L_x_4388:
[----:B------:R-:W-:Y:S05]  /*9320*/  BSYNC.RECONVERGENT B0 ;  /* 0x0000000000007941 */ /* 0x000fea0003800200 */
.L_x_4387:
        /* <DEDUP_REMOVED lines=93> */
.L_x_4390:
[----:B------:R-:W-:Y:S05]  /*9900*/  BSYNC.RECONVERGENT B0 ;  /* 0x0000000000007941 */ /* 0x000fea0003800200 */
.L_x_4389:
        /* <DEDUP_REMOVED lines=93> */
.L_x_4392:
[----:B------:R-:W-:Y:S05]  /*9ee0*/  BSYNC.RECONVERGENT B0 ;  /* 0x0000000000007941 */ /* 0x000fea0003800200 */
.L_x_4391:
        /* <DEDUP_REMOVED lines=93> */
.L_x_4394:
[----:B------:R-:W-:Y:S05]  /*a4c0*/  BSYNC.RECONVERGENT B0 ;  /* 0x0000000000007941 */ /* 0x000fea0003800200 */
.L_x_4393:
        /* <DEDUP_REMOVED lines=93> */
.L_x_4396:
[----:B------:R-:W-:Y:S05]  /*aaa0*/  BSYNC.RECONVERGENT B0 ;  /* 0x0000000000007941 */ /* 0x000fea0003800200 */
.L_x_4395:
        /* <DEDUP_REMOVED lines=93> */
.L_x_4398:
[----:B------:R-:W-:Y:S05]  /*b080*/  BSYNC.RECONVERGENT B0 ;  /* 0x0000000000007941 */ /* 0x000fea0003800200 */
.L_x_4397:
        /* <DEDUP_REMOVED lines=93> */
.L_x_4400:
[----:B------:R-:W-:Y:S05]  /*b660*/  BSYNC.RECONVERGENT B0 ;  /* 0x0000000000007941 */ /* 0x000fea0003800200 */
.L_x_4399:
        /* <DEDUP_REMOVED lines=93> */
.L_x_4402:
[----:B------:R-:W-:Y:S05]  /*bc40*/  BSYNC.RECONVERGENT B0 ;  /* 0x0000000000007941 */ /* 0x000fea0003800200 */
.L_x_4401:
        /* <DEDUP_REMOVED lines=93> */
.L_x_4404:
[----:B------:R-:W-:Y:S05]  /*c220*/  BSYNC.RECONVERGENT B0 ;  /* 0x0000000000007941 */ /* 0x000fea0003800200 */
.L_x_4403:
        /* <DEDUP_REMOVED lines=93> */
.L_x_4406:
[----:B------:R-:W-:Y:S05]  /*c800*/  BSYNC.RECONVERGENT B0 ;  /* 0x0000000000007941 */ /* 0x000fea0003800200 */
.L_x_4405:
        /* <DEDUP_REMOVED lines=93> */
.L_x_4408:
[----:B------:R-:W-:Y:S05]  /*cde0*/  BSYNC.RECONVERGENT B0 ;  /* 0x0000000000007941 */ /* 0x000fea0003800200 */
.L_x_4407:
        /* <DEDUP_REMOVED lines=93> */
.L_x_4410:
[----:B------:R-:W-:Y:S05]  /*d3c0*/  BSYNC.RECONVERGENT B0 ;  /* 0x0000000000007941 */ /* 0x000fea0003800200 */
.L_x_4409:
        /* <DEDUP_REMOVED lines=163> */
.L_x_4412:
[----:B------:R-:W-:Y:S05]  /*de00*/  BSYNC.RECONVERGENT B0 ;  /* 0x0000000000007941 */ /* 0x000fea0003800200 */
.L_x_4411:
[----:B------:R-:W-:Y:S01]  /*de10*/  FSETP.GEU.FTZ.AND P4, PT, |R69|, 4.1917929649353027344, PT ;  /* 0x4086232b4500780b */ /* 0x000fe20003f9e200 */
[----:B------:R-:W-:Y:S01]  /*de20*/  BSSY.RECONVERGENT B0, `(.L_x_4413) ;  /* 0x000001a000007945 */ /* 0x000fe20003800200 */
[----:B------:R-:W-:Y:S01]  /*de30*/  FSETP.GEU.FTZ.AND P3, PT, |R73|, 4.1917929649353027344, PT ;  /* 0x4086232b4900780b */ /* 0x000fe20003f7e200 */
[----:B0-----:R-:W-:Y:S01]  /*de40*/  IMAD R67, R70, 0x100000, R85 ;  /* 0x0010000046437824 */ /* 0x001fe200078e0255 */
[----:B------:R-:W-:Y:S01]  /*de50*/  FSETP.GEU.FTZ.AND P1, PT, |R7|, 4.1917929649353027344, PT ;  /* 0x4086232b0700780b */ /* 0x000fe20003f3e200 */
[----:B------:R-:W-:Y:S02]  /*de60*/  IMAD R75, R76, 0x100000, R79 ;  /* 0x001000004c4b7824 */ /* 0x000fe400078e024f */
[----:B------:R-:W-:Y:S02]  /*de70*/  IMAD R5, R80, 0x100000, R83 ;  /* 0x0010000050057824 */ /* 0x000fe400078e0253 */
[----:B------:R-:W-:-:S04]  /*de80*/  IMAD.MOV.U32 R66, RZ, RZ, R84 ;  /* 0x000000ffff427224 */ /* 0x000fc800078e0054 */
[----:B------:R-:W-:Y:S05]  /*de90*/  @!P4 BRA `(.L_x_4414) ;  /* 0x000000000048c947 */ /* 0x000fea0003800000 */
        /* <DEDUP_REMOVED lines=18> */
.L_x_4414:
[----:B------:R-:W-:Y:S05]  /*dfc0*/  BSYNC.RECONVERGENT B0 ;  /* 0x0000000000007941 */ /* 0x000fea0003800200 */
.L_x_4413:
[----:B------:R-:W-:Y:S01]  /*dfd0*/  BSSY.RECONVERGENT B0, `(.L_x_4415) ;  /* 0x0000017000007945 */ /* 0x000fe20003800200 */
[----:B0-----:R-:W-:Y:S02]  /*dfe0*/  IMAD.MOV.U32 R68, RZ, RZ, R78 ;  /* 0x000000ffff447224 */ /* 0x001fe400078e004e */
[----:B------:R-:W-:Y:S02]  /*dff0*/  IMAD.MOV.U32 R69, RZ, RZ, R75 ;  /* 0x000000ffff457224 */ /* 0x000fe400078e004b */
[----:B------:R-:W-:Y:S02]  /*e000*/  IMAD.MOV.U32 R70, RZ, RZ, R82 ;  /* 0x000000ffff467224 */ /* 0x000fe400078e0052 */
        /* <DEDUP_REMOVED lines=19> */
.L_x_4416:
[----:B------:R-:W-:Y:S05]  /*e140*/  BSYNC.RECONVERGENT B0 ;  /* 0x0000000000007941 */ /* 0x000fea0003800200 */
.L_x_4415:
[----:B------:R-:W-:Y:S04]  /*e150*/  BSSY.RECONVERGENT B0, `(.L_x_4417) ;  /* 0x0000013000007945 */ /* 0x000fe80003800200 */
[----:B------:R-:W-:Y:S05]  /*e160*/  @!P1 BRA `(.L_x_4418) ;  /* 0x0000000000449947 */ /* 0x000fea0003800000 */
[----:B------:R-:W-:Y:S01]  /*e170*/  FSETP.GEU.FTZ.AND P1, PT, |R7|, 4.2275390625, PT ;  /* 0x408748000700780b */ /* 0x000fe20003f3e200 */
[----:B------:R-:W-:-:S12]  /*e180*/  DSETP.GEU.AND P3, PT, R6, RZ, PT ;  /* 0x000000ff0600722a */ /* 0x000fd80003f6e000 */
[----:B------:R-:W-:-:S04]  /*e190*/  @!P1 LEA.HI R0, R80, R80, RZ, 0x1 ;  /* 0x0000005050009211 */ /* 0x000fc800078f08ff */
[----:B------:R-:W-:-:S05]  /*e1a0*/  @!P1 SHF.R.S32.HI R5, RZ, 0x1, R0 ;  /* 0x00000001ff059819 */ /* 0x000fca0000011400 */
[----:B------:R-:W-:-:S15]  /*e1b0*/  @!P1 IMAD R83, R5, 0x100000, R83 ;  /* 0x0010000005539824 */ /* 0x000fde00078e0253 */
[----:B------:R-:W-:-:S15]  /*e1c0*/  NOP ;  /* 0x0000000000007918 */ /* 0x000fde0000000000 */
[----:B------:R-:W-:-:S13]  /*e1d0*/  NOP ;  /* 0x0000000000007918 */ /* 0x000fda0000000000 */
[----:B------:R5:W0:Y:S02]  /*e1e0*/  DADD R70, R6, +INF ;  /* 0x7ff0000006467429 */ /* 0x000a240000000000 */
[----:B-----5:R-:W-:Y:S01]  /*e1f0*/  @!P1 IMAD.IADD R6, R80, 0x1, -R5 ;  /* 0x0000000150069824 */ /* 0x020fe200078e0a05 */
[----:B0-----:R-:W-:Y:S02]  /*e200*/  FSEL R70, R70, RZ, P3 ;  /* 0x000000ff46467208 */ /* 0x001fe40001800000 */
[----:B------:R-:W-:Y:S02]  /*e210*/  FSEL R71, R71, RZ, P3 ;  /* 0x000000ff47477208 */ /* 0x000fe40001800000 */
[----:B------:R-:W-:Y:S01]  /*e220*/  @!P1 LEA R7, R6, 0x3ff00000, 0x14 ;  /* 0x3ff0000006079811 */ /* 0x000fe200078ea0ff */
[----:B------:R-:W-:-:S15]  /*e230*/  @!P1 IMAD.MOV.U32 R6, RZ, RZ, RZ ;  /* 0x000000ffff069224 */ /* 0x000fde00078e00ff */
[----:B------:R-:W-:-:S15]  /*e240*/  NOP ;  /* 0x0000000000007918 */ /* 0x000fde0000000000 */
[----:B------:R-:W-:-:S15]  /*e250*/  NOP ;  /* 0x0000000000007918 */ /* 0x000fde0000000000 */
[----:B------:R-:W-:-:S11]  /*e260*/  NOP ;  /* 0x0000000000007918 */ /* 0x000fd60000000000 */
[----:B------:R0:W0:Y:S02]  /*e270*/  @!P1 DMUL R70, R82, R6 ;  /* 0x0000000652469228 */ /* 0x0000240000000000 */
.L_x_4418:
[----:B------:R-:W-:Y:S05]  /*e280*/  BSYNC.RECONVERGENT B0 ;  /* 0x0000000000007941 */ /* 0x000fea0003800200 */
.L_x_4417:
[----:B01----:R-:W2:-:S15]  /*e290*/  DADD R6, RZ, R8 ;  /* 0x00000000ff067229 */ /* 0x003e9e0000000008 */
[----:B------:R-:W-:-:S15]  /*e2a0*/  NOP ;  /* 0x0000000000007918 */ /* 0x000fde0000000000 */
[----:B------:R-:W-:-:S15]  /*e2b0*/  NOP ;  /* 0x0000000000007918 */ /* 0x000fde0000000000 */
[----:B------:R-:W-:-:S15]  /*e2c0*/  NOP ;  /* 0x0000000000007918 */ /* 0x000fde0000000000 */
[----:B------:R-:W-:-:S04]  /*e2d0*/  NOP ;  /* 0x0000000000007918 */ /* 0x000fc80000000000 */
        /* <DEDUP_REMOVED lines=234> */
[----:B------:R-:W-:Y:S05]  /*f180*/  CALL.REL.NOINC `($__internal_13_$__cuda_sm20_div_rn_f64_full) ;  /* 0x0000007800147944 */ /* 0x000fea0003c00000 */
[----:B------:R-:W-:-:S07]  /*f190*/  IMAD.MOV.U32 R7, RZ, RZ, R83 ;  /* 0x000000ffff077224 */ /* 0x000fce00078e0053 */
.L_x_4420:
[----:B------:R-:W-:Y:S05]  /*f1a0*/  BSYNC.RECONVERGENT B1 ;  /* 0x0000000000017941 */ /* 0x000fea0003800200 */
.L_x_4419:
        /* <DEDUP_REMOVED lines=57> */
[----:B------:R-:W-:Y:S05]  /*f540*/  CALL.REL.NOINC `($__internal_13_$__cuda_sm20_div_rn_f64_full) ;  /* 0x0000007400247944 */ /* 0x000fea0003c00000 */
[----:B------:R-:W-:-:S07]  /*f550*/  IMAD.MOV.U32 R7, RZ, RZ, R83 ;  /* 0x000000ffff077224 */ /* 0x000fce00078e0053 */
.L_x_4422:
[----:B------:R-:W-:Y:S05]  /*f560*/  BSYNC.RECONVERGENT B1 ;  /* 0x0000000000017941 */ /* 0x000fea0003800200 */
.L_x_4421:
        /* <DEDUP_REMOVED lines=57> */
.L_x_4424:
[----:B------:R-:W-:Y:S05]  /*f900*/  BSYNC.RECONVERGENT B1 ;  /* 0x0000000000017941 */ /* 0x000fea0003800200 */
.L_x_4423:
        /* <DEDUP_REMOVED lines=57> */
.L_x_4426:
[----:B------:R-:W-:Y:S05]  /*fca0*/  BSYNC.RECONVERGENT B1 ;  /* 0x0000000000017941 */ /* 0x000fea0003800200 */
.L_x_4425:
        /* <DEDUP_REMOVED lines=57> */
.L_x_4428:
[----:B------:R-:W-:Y:S05]  /*10040*/  BSYNC.RECONVERGENT B1 ;  /* 0x0000000000017941 */ /* 0x000fea0003800200 */
.L_x_4427:
        /* <DEDUP_REMOVED lines=29> */
[----:B0-----:R0:W2:Y:S02]  /*10220*/  DFMA R12, R8, R6, R8 ;  /* 0x00000006080c722b */ /* 0x0010a40000000008 */
[----:B0-----:R-:W0:Y:S02]  /*10230*/  S2R R7, SR_TID.X ;  /* 0x0000000000077919 */ /* 0x001e240000002100 */
[----:B0-----:R-:W-:-:S05]  /*10240*/  VIADD R5, R7, 0xc0 ;  /* 0x000000c007057836 */ /* 0x001fca0000000000 */
[----:B-1----:R-:W-:-:S15]  /*10250*/  ISETP.GE.AND P0, PT, R5, UR6, PT ;  /* 0x0000000605007c0c */ /* 0x002fde000bf06270 */
[----:B------:R-:W-:-:S15]  /*10260*/  NOP ;  /* 0x0000000000007918 */ /* 0x000fde0000000000 */
[----:B------:R-:W-:-:S15]  /*10270*/  NOP ;  /* 0x0000000000007918 */ /* 0x000fde0000000000 */
[----:B------:R-:W-:-:S10]  /*10280*/  NOP ;  /* 0x0000000000007918 */ /* 0x000fd40000000000 */
[----:B--2---:R-:W0:-:S15]  /*10290*/  DMUL R8, R12, R18 ;  /* 0x000000120c087228 */ /* 0x004e1e0000000000 */
        /* <DEDUP_REMOVED lines=19> */
[----:B------:R-:W-:Y:S02]  /*103d0*/  IMAD.MOV.U32 R8, RZ, RZ, R6 ;  /* 0x000000ffff087224 */ /* 0x000fe400078e0006 */
[----:B------:R-:W-:-:S07]  /*103e0*/  IMAD.MOV.U32 R9, RZ, RZ, R83 ;  /* 0x000000ffff097224 */ /* 0x000fce00078e0053 */
.L_x_4430:
[----:B------:R-:W-:Y:S05]  /*103f0*/  BSYNC.RECONVERGENT B1 ;  /* 0x0000000000017941 */ /* 0x000fea0003800200 */
.L_x_4429:
        /* <DEDUP_REMOVED lines=9> */
[----:B------:R-:W-:Y:S02]  /*10490*/  BSSY.RECONVERGENT B1, `(.L_x_4431) ;  /* 0x0000031000017945 */ /* 0x000fe40003800200 */
[----:B0-----:R-:W0:Y:S02]  /*104a0*/  DFMA R10, -R72, R8, 1 ;  /* 0x3ff00000480a742b */ /* 0x001e240000000108 */
[----:B-1----:R-:W-:-:S15]  /*104b0*/  ISETP.GE.AND P0, PT, R5, UR6, PT ;  /* 0x0000000605007c0c */ /* 0x002fde000bf06270 */
[----:B------:R-:W-:-:S15]  /*104c0*/  NOP ;  /* 0x0000000000007918 */ /* 0x000fde0000000000 */
[----:B------:R-:W-:-:S15]  /*104d0*/  NOP ;  /* 0x0000000000007918 */ /* 0x000fde0000000000 */
[----:B------:R-:W-:-:S15]  /*104e0*/  NOP ;  /* 0x0000000000007918 */ /* 0x000fde0000000000 */
[----:B------:R-:W-:-:S02]  /*104f0*/  NOP ;  /* 0x0000000000007918 */ /* 0x000fc40000000000 */
        /* <DEDUP_REMOVED lines=42> */
.L_x_4432:
[----:B------:R-:W-:Y:S05]  /*107a0*/  BSYNC.RECONVERGENT B1 ;  /* 0x0000000000017941 */ /* 0x000fea0003800200 */
.L_x_4431:
        /* <DEDUP_REMOVED lines=58> */
.L_x_4434:
[----:B------:R-:W-:Y:S05]  /*10b50*/  BSYNC.RECONVERGENT B1 ;  /* 0x0000000000017941 */ /* 0x000fea0003800200 */
.L_x_4433:
        /* <DEDUP_REMOVED lines=58> */
.L_x_4436:
[----:B------:R-:W-:Y:S05]  /*10f00*/  BSYNC.RECONVERGENT B1 ;  /* 0x0000000000017941 */ /* 0x000fea0003800200 */
.L_x_4435:
        /* <DEDUP_REMOVED lines=58> */
.L_x_4438:
[----:B------:R-:W-:Y:S05]  /*112b0*/  BSYNC.RECONVERGENT B1 ;  /* 0x0000000000017941 */ /* 0x000fea0003800200 */
.L_x_4437:
        /* <DEDUP_REMOVED lines=58> */
.L_x_4440:
[----:B------:R-:W-:Y:S05]  /*11660*/  BSYNC.RECONVERGENT B1 ;  /* 0x0000000000017941 */ /* 0x000fea0003800200 */
.L_x_4439:
        /* <DEDUP_REMOVED lines=58> */
.L_x_4442:
[----:B------:R-:W-:Y:S05]  /*11a10*/  BSYNC.RECONVERGENT B1 ;  /* 0x0000000000017941 */ /* 0x000fea0003800200 */
.L_x_4441:
        /* <DEDUP_REMOVED lines=63> */
.L_x_4444:
[----:B------:R-:W-:Y:S05]  /*11e10*/  BSYNC.RECONVERGENT B1 ;  /* 0x0000000000017941 */ /* 0x000fea0003800200 */
.L_x_4443:
        /* <DEDUP_REMOVED lines=63> */
.L_x_4446:
[----:B------:R-:W-:Y:S05]  /*12210*/  BSYNC.RECONVERGENT B1 ;  /* 0x0000000000017941 */ /* 0x000fea0003800200 */
.L_x_4445:
        /* <DEDUP_REMOVED lines=63> */
.L_x_4448:
[----:B------:R-:W-:Y:S05]  /*12610*/  BSYNC.RECONVERGENT B1 ;  /* 0x0000000000017941 */ /* 0x000fea0003800200 */
.L_x_4447:
        /* <DEDUP_REMOVED lines=63> */
.L_x_4450:
[----:B------:R-:W-:Y:S05]  /*12a10*/  BSYNC.RECONVERGENT B1 ;  /* 0x0000000000017941 */ /* 0x000fea0003800200 */
.L_x_4449:
        /* <DEDUP_REMOVED lines=63> */
.L_x_4452:
[----:B------:R-:W-:Y:S05]  /*12e10*/  BSYNC.RECONVERGENT B1 ;  /* 0x0000000000017941 */ /* 0x000fea0003800200 */
.L_x_4451:
        /* <DEDUP_REMOVED lines=63> */
.L_x_4454:
[----:B------:R-:W-:Y:S05]  /*13210*/  BSYNC.RECONVERGENT B1 ;  /* 0x0000000000017941 */ /* 0x000fea0003800200 */
.L_x_4453:
        /* <DEDUP_REMOVED lines=63> */
.L_x_4456:
[----:B------:R-:W-:Y:S05]  /*13610*/  BSYNC.RECONVERGENT B1 ;  /* 0x0000000000017941 */ /* 0x000fea0003800200 */
.L_x_4455:
        /* <DEDUP_REMOVED lines=63> */
.L_x_4458:
[----:B------:R-:W-:Y:S05]  /*13a10*/  BSYNC.RECONVERGENT B1 ;  /* 0x0000000000017941 */ /* 0x000fea0003800200 */
.L_x_4457:
        /* <DEDUP_REMOVED lines=63> */
.L_x_4460:
[----:B------:R-:W-:Y:S05]  /*13e10*/  BSYNC.RECONVERGENT B1 ;  /* 0x0000000000017941 */ /* 0x000fea0003800200 */
.L_x_4459:
        /* <DEDUP_REMOVED lines=63> */
.L_x_4462:
[----:B------:R-:W-:Y:S05]  /*14210*/  BSYNC.RECONVERGENT B1 ;  /* 0x0000000000017941 */ /* 0x000fea0003800200 */
.L_x_4461:
        /* <DEDUP_REMOVED lines=63> */
.L_x_4464:
[----:B------:R-:W-:Y:S05]  /*14610*/  BSYNC.RECONVERGENT B1 ;  /* 0x0000000000017941 */ /* 0x000fea0003800200 */
.L_x_4463:
        /* <DEDUP_REMOVED lines=63> */
.L_x_4466:
[----:B------:R-:W-:Y:S05]  /*14a10*/  BSYNC.RECONVERGENT B1 ;  /* 0x0000000000017941 */ /* 0x000fea0003800200 */
.L_x_4465:
        /* <DEDUP_REMOVED lines=63> */
.L_x_4468:
[----:B------:R-:W-:Y:S05]  /*14e10*/  BSYNC.RECONVERGENT B1 ;  /* 0x0000000000017941 */ /* 0x000fea0003800200 */
.L_x_4467:
        /* <DEDUP_REMOVED lines=63> */
.L_x_4470:
[----:B------:R-:W-:Y:S05]  /*15210*/  BSYNC.RECONVERGENT B1 ;  /* 0x0000000000017941 */ /* 0x000fea0003800200 */
.L_x_4469:
        /* <DEDUP_REMOVED lines=63> */
.L_x_4472:
[----:B------:R-:W-:Y:S05]  /*15610*/  BSYNC.RECONVERGENT B1 ;  /* 0x0000000000017941 */ /* 0x000fea0003800200 */
.L_x_4471:
        /* <DEDUP_REMOVED lines=63> */
.L_x_4474:
[----:B------:R-:W-:Y:S05]  /*15a10*/  BSYNC.RECONVERGENT B1 ;  /* 0x0000000000017941 */ /* 0x000fea0003800200 */
.L_x_4473:
        /* <DEDUP_REMOVED lines=61> */
.L_x_4476:
[----:B------:R-:W-:Y:S05]  /*15df0*/  BSYNC.RECONVERGENT B1 ;  /* 0x0000000000017941 */ /* 0x000fea0003800200 */
.L_x_4475:
        /* <DEDUP_REMOVED lines=61> */
.L_x_4478:
[----:B------:R-:W-:Y:S05]  /*161d0*/  BSYNC.RECONVERGENT B1 ;  /* 0x0000000000017941 */ /* 0x000fea0003800200 */
.L_x_4477:
        /* <DEDUP_REMOVED lines=62> */
.L_x_4480:
[----:B------:R-:W-:Y:S05]  /*165c0*/  BSYNC.RECONVERGENT B1 ;  /* 0x0000000000017941 */ /* 0x000fea0003800200 */
.L_x_4479:
        /* <DEDUP_REMOVED lines=60> */
.L_x_4482:
[----:B------:R-:W-:Y:S05]  /*16990*/  BSYNC.RECONVERGENT B1 ;  /* 0x0000000000017941 */ /* 0x000fea0003800200 */
.L_x_4481:
[----:B------:R-:W-:Y:S02]  /*169a0*/  FSEL R2, R2, RZ, P0 ;  /* 0x000000ff02027208 */ /* 0x000fe40000000000 */
[----:B------:R-:W-:-:S05]  /*169b0*/  FSEL R3, R3, +QNAN , P0 ;  /* 0x7ff8000003037808 */ /* 0x000fca0000000000 */
[----:B------:R-:W-:Y:S01]  /*169c0*/  STG.E.64 desc[UR4][R74.64+0x1f00], R2 ;  /* 0x001f00024a007986 */ /* 0x000fe2000c101b04 */
[----:B------:R-:W-:Y:S05]  /*169d0*/  EXIT ;  /* 0x000000000000794d */ /* 0x000fea0003800000 */
        .weak           $__internal_13_$__cuda_sm20_div_rn_f64_full
        .type           $__internal_13_$__cuda_sm20_div_rn_f64_full,@function
        .size           $__internal_13_$__cuda_sm20_div_rn_f64_full,(.L_x_11361 - $__internal_13_$__cuda_sm20_div_rn_f64_full)
$__internal_13_$__cuda_sm20_div_rn_f64_full:
[----:B------:R-:W-:Y:S01]  /*169e0*/  IMAD.MOV.U32 R81, RZ, RZ, R9 ;  /* 0x000000ffff517224 */ /* 0x000fe200078e0009 */
[C---:B------:R-:W-:Y:S01]  /*169f0*/  LOP3.LUT R88, R79.reuse, 0x7ff00000, RZ, 0xc0, !PT ;  /* 0x7ff000004f587812 */ /* 0x040fe200078ec0ff */
[----:B------:R-:W-:Y:S01]  /*16a00*/  IMAD.MOV.U32 R80, RZ, RZ, R8 ;  /* 0x000000ffff507224 */ /* 0x000fe200078e0008 */
[----:B------:R-:W-:Y:S01]  /*16a10*/  FSETP.GEU.AND P3, PT, |R79|, 1.469367938527859385e-39, PT ;  /* 0x001000004f00780b */ /* 0x000fe20003f6e200 */
[----:B------:R-:W-:Y:S01]  /*16a20*/  IMAD.MOV.U32 R84, RZ, RZ, 0x1 ;  /* 0x00000001ff547424 */ /* 0x000fe200078e00ff */
[C---:B------:R-:W-:Y:S01]  /*16a30*/  FSETP.GEU.AND P2, PT, |R81|.reuse, 1.469367938527859385e-39, PT ;  /* 0x001000005100780b */ /* 0x040fe20003f4e200 */
[----:B------:R-:W-:Y:S01]  /*16a40*/  IMAD.MOV.U32 R8, RZ, RZ, R80 ;  /* 0x000000ffff087224 */ /* 0x000fe200078e0050 */
[----:B------:R-:W-:Y:S01]  /*16a50*/  LOP3.LUT R5, R81, 0x7ff00000, RZ, 0xc0, !PT ;  /* 0x7ff0000051057812 */ /* 0x000fe200078ec0ff */
[----:B------:R-:W-:Y:S01]  /*16a60*/  BSSY.RECONVERGENT B0, `(.L_x_4483) ;  /* 0x0000077000007945 */ /* 0x000fe20003800200 */
[----:B------:R-:W-:Y:S02]  /*16a70*/  LOP3.LUT R76, R79, 0x800fffff, RZ, 0xc0, !PT ;  /* 0x800fffff4f4c7812 */ /* 0x000fe400078ec0ff */
[----:B------:R-:W-:Y:S01]  /*16a80*/  ISETP.GE.U32.AND P5, PT, R5, R88, PT ;  /* 0x000000580500720c */ /* 0x000fe20003fa6070 */
[----:B------:R-:W-:Y:S01]  /*16a90*/  IMAD.MOV.U32 R89, RZ, RZ, R5 ;  /* 0x000000ffff597224 */ /* 0x000fe200078e0005 */
[----:B------:R-:W-:Y:S01]  /*16aa0*/  LOP3.LUT R77, R76, 0x3ff00000, RZ, 0xfc, !PT ;  /* 0x3ff000004c4d7812 */ /* 0x000fe200078efcff */
[----:B------:R-:W-:-:S04]  /*16ab0*/  IMAD.MOV.U32 R76, RZ, RZ, R78 ;  /* 0x000000ffff4c7224 */ /* 0x000fc800078e004e */
[----:B------:R-:W-:Y:S01]  /*16ac0*/  @!P2 LOP3.LUT R6, R79, 0x7ff00000, RZ, 0xc0, !PT ;  /* 0x7ff000004f06a812 */ /* 0x000fe200078ec0ff */
[----:B------:R-:W-:Y:S01]  /*16ad0*/  @!P2 IMAD.MOV.U32 R82, RZ, RZ, RZ ;  /* 0x000000ffff52a224 */ /* 0x000fe200078e00ff */
[----:B------:R-:W0:Y:S02]  /*16ae0*/  @!P3 DMUL R76, R78, 8.98846567431157953865e+307 ;  /* 0x7fe000004e4cb828 */ /* 0x000e240000000000 */
[----:B------:R-:W-:Y:S01]  /*16af0*/  @!P2 ISETP.GE.U32.AND P4, PT, R5, R6, PT ;  /* 0x000000060500a20c */ /* 0x000fe20003f86070 */
[----:B------:R-:W-:Y:S01]  /*16b00*/  IMAD.MOV.U32 R6, RZ, RZ, 0x1ca00000 ;  /* 0x1ca00000ff067424 */ /* 0x000fe200078e00ff */
[----:B0-----:R-:W0:Y:S01]  /*16b10*/  MUFU.RCP64H R85, R77 ;  /* 0x0000004d00557308 */ /* 0x001e220000001800 */
[----:B------:R-:W-:-:S03]  /*16b20*/  @!P3 LOP3.LUT R88, R77, 0x7ff00000, RZ, 0xc0, !PT ;  /* 0x7ff000004d58b812 */ /* 0x000fc600078ec0ff */
[C---:B------:R-:W-:Y:S02]  /*16b30*/  @!P2 SEL R83, R6.reuse, 0x63400000, !P4 ;  /* 0x634000000653a807 */ /* 0x040fe40006000000 */
[----:B------:R-:W-:Y:S02]  /*16b40*/  SEL R9, R6, 0x63400000, !P5 ;  /* 0x6340000006097807 */ /* 0x000fe40006800000 */
[--C-:B------:R-:W-:Y:S02]  /*16b50*/  @!P2 LOP3.LUT R83, R83, 0x80000000, R81.reuse, 0xf8, !PT ;  /* 0x800000005353a812 */ /* 0x100fe400078ef851 */
[----:B------:R-:W-:Y:S02]  /*16b60*/  LOP3.LUT R9, R9, 0x800fffff, R81, 0xf8, !PT ;  /* 0x800fffff09097812 */ /* 0x000fe400078ef851 */
[----:B------:R-:W-:-:S15]  /*16b70*/  @!P2 LOP3.LUT R83, R83, 0x100000, RZ, 0xfc, !PT ;  /* 0x001000005353a812 */ /* 0x000fde00078efcff */
[----:B------:R-:W-:-:S15]  /*16b80*/  NOP ;  /* 0x0000000000007918 */ /* 0x000fde0000000000 */
[----:B------:R-:W-:-:S15]  /*16b90*/  NOP ;  /* 0x0000000000007918 */ /* 0x000fde0000000000 */
[----:B------:R-:W-:-:S03]  /*16ba0*/  NOP ;  /* 0x0000000000007918 */ /* 0x000fc60000000000 */
[----:B------:R-:W1:Y:S02]  /*16bb0*/  @!P2 DFMA R8, R8, 2, -R82 ;  /* 0x400000000808a82b */ /* 0x000e640000000852 */
[----:B-1----:R-:W-:-:S05]  /*16bc0*/  @!P2 LOP3.LUT R89, R9, 0x7ff00000, RZ, 0xc0, !PT ;  /* 0x7ff000000959a812 */ /* 0x002fca00078ec0ff */
        /* <DEDUP_REMOVED lines=47> */
[----:B------:R-:W-:Y:S01]  /*16ec0*/  VIMNMX R5, PT, PT, R80, 0x46a00000, PT ;  /* 0x46a0000050057848 */ /* 0x000fe20003fe0100 */
[----:B------:R-:W-:Y:S01]  /*16ed0*/  IMAD.MOV.U32 R80, RZ, RZ, RZ ;  /* 0x000000ffff507224 */ /* 0x000fe200078e00ff */
        /* <DEDUP_REMOVED lines=26> */
.L_x_4484:
        /* <DEDUP_REMOVED lines=16> */
.L_x_4487:
[----:B------:R-:W-:Y:S01]  /*17180*/  LOP3.LUT R83, R79, 0x80000, RZ, 0xfc, !PT ;  /* 0x000800004f537812 */ /* 0x000fe200078efcff */
[----:B------:R-:W-:Y:S01]  /*17190*/  IMAD.MOV.U32 R82, RZ, RZ, R78 ;  /* 0x000000ffff527224 */ /* 0x000fe200078e004e */
[----:B------:R-:W-:Y:S06]  /*171a0*/  BRA `(.L_x_4485) ;  /* 0x0000000000087947 */ /* 0x000fec0003800000 */
.L_x_4486:
[----:B------:R-:W-:Y:S01]  /*171b0*/  LOP3.LUT R83, R81, 0x80000, RZ, 0xfc, !PT ;  /* 0x0008000051537812 */ /* 0x000fe200078efcff */
[----:B------:R-:W-:-:S07]  /*171c0*/  IMAD.MOV.U32 R82, RZ, RZ, R80 ;  /* 0x000000ffff527224 */ /* 0x000fce00078e0050 */
.L_x_4485:
[----:B------:R-:W-:Y:S05]  /*171d0*/  BSYNC.RECONVERGENT B0 ;  /* 0x0000000000007941 */ /* 0x000fea0003800200 */
.L_x_4483:
[----:B------:R-:W-:Y:S02]  /*171e0*/  IMAD.MOV.U32 R8, RZ, RZ, R0 ;  /* 0x000000ffff087224 */ /* 0x000fe400078e0000 */
[----:B------:R-:W-:Y:S02]  /*171f0*/  IMAD.MOV.U32 R9, RZ, RZ, 0x0 ;  /* 0x00000000ff097424 */ /* 0x000fe400078e00ff */
[----:B------:R-:W-:Y:S02]  /*17200*/  IMAD.MOV.U32 R6, RZ, RZ, R82 ;  /* 0x000000ffff067224 */ /* 0x000fe400078e0052 */
[----:B------:R-:W-:Y:S05]  /*17210*/  RET.REL.NODEC R8 `(_ZN43_GLOBAL__N__9ae7fba5_10_SoftMax_cu_9f978f6320softmax_warp_forwardIdddLi10ELb0ELb0EEEvPT0_PKT_iiiPKbib) ;  /* 0xfffffe8c08787950 */ /* 0x000fea0003c3ffff */
.L_x_4488:
        /* <DEDUP_REMOVED lines=14> */
.L_x_11361:


//--------------------- .text._ZN43_GLOBAL__N__9ae7fba5_10_SoftMax_cu_9f978f6320softmax_warp_forwardIdddLi9ELb0ELb0EEEvPT0_PKT_iiiPKbib --------------------------
	.section	.text._ZN43_GLOBAL__N__9ae7fba5_10_SoftMax_cu_9f978f6320softmax_warp_forwardIdddLi9ELb0ELb0EEEvPT0_PKT_iiiPKbib,"ax",@progbits
	.align	128
.text._ZN43_GLOBAL__N__9ae7fba5_10_SoftMax_cu_9f978f6320softmax_warp_forwardIdddLi9ELb0ELb0EEEvPT0_PKT_iiiPKbib:
        .type           _ZN43_GLOBAL__N__9ae7fba5_10_SoftMax_cu_9f978f6320softmax_warp_forwardIdddLi9ELb0ELb0EEEvPT0_PKT_iiiPKbib,@function
        .size           _ZN43_GLOBAL__N__9ae7fba5_10_SoftMax_cu_9f978f6320softmax_warp_forwardIdddLi9ELb0ELb0EEEvPT0_PKT_iiiPKbib,(.L_x_11363 - _ZN43_GLOBAL__N__9ae7fba5_10_SoftMax_cu_9f978f6320softmax_warp_forwardIdddLi9ELb0ELb0EEEvPT0_PKT_iiiPKbib)
        .other          _ZN43_GLOBAL__N__9ae7fba5_10_SoftMax_cu_9f978f6320softmax_warp_forwardIdddLi9ELb0ELb0EEEvPT0_PKT_iiiPKbib,@"STO_CUDA_ENTRY STV_DEFAULT"
_ZN43_GLOBAL__N__9ae7fba5_10_SoftMax_cu_9f978f6320softmax_warp_forwardIdddLi9ELb0ELb0EEEvPT0_PKT_iiiPKbib:
        /* <DEDUP_REMOVED lines=15> */
[C---:B--2---:R-:W-:Y:S02]  /*00f0*/  ISETP.GE.AND P3, PT, R5.reuse, UR8, PT ;  /* 0x0000000805007c0c */ /* 0x044fe4000bf66270 */
[C---:B----4-:R-:W-:Y:S01]  /*0100*/  IADD3 R2, PT, PT, -R10.reuse, UR6, RZ ;  /* 0x000000060a027c10 */ /* 0x050fe2000fffe1ff */
[----:B------:R-:W-:Y:S01]  /*0110*/  IMAD R10, R10, UR7, R5 ;  /* 0x000000070a0a7c24 */ /* 0x000fe2000f8e0205 */
[----:B------:R-:W-:Y:S01]  /*0120*/  ISETP.GE.AND P0, PT, R0, UR8, PT ;  /* 0x0000000800007c0c */ /* 0x000fe2000bf06270 */
[----:B------:R-:W-:Y:S01]  /*0130*/  VIADD R0, R5, 0x40 ;  /* 0x0000004005007836 */ /* 0x000fe20000000000 */
[----:B------:R-:W-:Y:S01]  /*0140*/  ISETP.LT.OR P2, PT, R2, 0x1, P3 ;  /* 0x000000010200780c */ /* 0x000fe20001f41670 */
[----:B-1----:R-:W-:Y:S01]  /*0150*/  IMAD.WIDE R6, R10, 0x8, R6 ;  /* 0x000000080a067825 */ /* 0x002fe200078e0206 */
[----:B------:R-:W-:-:S02]  /*0160*/  ISETP.LT.OR P4, PT, R2, 0x1, P0 ;  /* 0x000000010200780c */ /* 0x000fc40000781670 */
[----:B------:R-:W-:Y:S01]  /*0170*/  ISETP.GE.AND P1, PT, R0, UR8, PT ;  /* 0x0000000800007c0c */ /* 0x000fe2000bf26270 */
[----:B------:R-:W-:-:S03]  /*0180*/  VIADD R0, R5, 0x60 ;  /* 0x0000006005007836 */ /* 0x000fc60000000000 */
[----:B------:R-:W-:Y:S01]  /*0190*/  ISETP.LT.OR P1, PT, R2, 0x1, P1 ;  /* 0x000000010200780c */ /* 0x000fe20000f21670 */
[----:B------:R-:W-:-:S04]  /*01a0*/  IMAD.MOV.U32 R38, RZ, RZ, 0x0 ;  /* 0x00000000ff267424 */ /* 0x000fc800078e00ff */
[----:B0-----:R-:W2:Y:S01]  /*01b0*/  @!P2 LDG.E.64 R42, desc[UR4][R6.64] ;  /* 0x00000004062aa981 */ /* 0x001ea2000c1e1b00 */
[----:B------:R-:W-:Y:S01]  /*01c0*/  ISETP.GE.AND P2, PT, R0, UR8, PT ;  /* 0x0000000800007c0c */ /* 0x000fe2000bf46270 */
[----:B------:R-:W-:Y:S02]  /*01d0*/  IMAD.MOV.U32 R39, RZ, RZ, -0x100000 ;  /* 0xfff00000ff277424 */ /* 0x000fe400078e00ff */
[----:B------:R-:W-:Y:S01]  /*01e0*/  VIADD R0, R5, 0x80 ;  /* 0x0000008005007836 */ /* 0x000fe20000000000 */
[----:B------:R-:W-:Y:S01]  /*01f0*/  ISETP.LT.OR P2, PT, R2, 0x1, P2 ;  /* 0x000000010200780c */ /* 0x000fe20001741670 */
[----:B------:R-:W2:Y:S01]  /*0200*/  @!P4 LDG.E.64 R40, desc[UR4][R6.64+0x100] ;  /* 0x000100040628c981 */ /* 0x000ea2000c1e1b00 */
[----:B------:R-:W-:-:S03]  /*0210*/  IMAD.MOV.U32 R36, RZ, RZ, 0x0 ;  /* 0x00000000ff247424 */ /* 0x000fc600078e00ff */
[----:B------:R-:W3:Y:S01]  /*0220*/  @!P1 LDG.E.64 R38, desc[UR4][R6.64+0x200] ;  /* 0x0002000406269981 */ /* 0x000ee2000c1e1b00 */
[----:B------:R-:W-:Y:S01]  /*0230*/  ISETP.GE.AND P1, PT, R0, UR8, PT ;  /* 0x0000000800007c0c */ /* 0x000fe2000bf26270 */
[----:B------:R-:W-:Y:S02]  /*0240*/  IMAD.MOV.U32 R37, RZ, RZ, -0x100000 ;  /* 0xfff00000ff257424 */ /* 0x000fe400078e00ff */
[----:B------:R-:W-:Y:S01]  /*0250*/  VIADD R0, R5, 0xa0 ;  /* 0x000000a005007836 */ /* 0x000fe20000000000 */
[----:B------:R-:W-:-:S03]  /*0260*/  ISETP.LT.OR P1, PT, R2, 0x1, P1 ;  /* 0x000000010200780c */ /* 0x000fc60000f21670 */
[----:B------:R-:W4:Y:S01]  /*0270*/  @!P2 LDG.E.64 R36, desc[UR4][R6.64+0x300] ;  /* 0x000300040624a981 */ /* 0x000f22000c1e1b00 */
[----:B------:R-:W-:Y:S01]  /*0280*/  ISETP.GE.AND P2, PT, R0, UR8, PT ;  /* 0x0000000800007c0c */ /* 0x000fe2000bf46270 */
[----:B------:R-:W-:Y:S02]  /*0290*/  IMAD.MOV.U32 R34, RZ, RZ, 0x0 ;  /* 0x00000000ff227424 */ /* 0x000fe400078e00ff */
[----:B------:R-:W-:Y:S01]  /*02a0*/  IMAD.MOV.U32 R35, RZ, RZ, -0x100000 ;  /* 0xfff00000ff237424 */ /* 0x000fe200078e00ff */
[----:B------:R-:W-:Y:S01]  /*02b0*/  ISETP.LT.OR P2, PT, R2, 0x1, P2 ;  /* 0x000000010200780c */ /* 0x000fe20001741670 */
[----:B------:R-:W-:Y:S02]  /*02c0*/  VIADD R0, R5, 0xc0 ;  /* 0x000000c005007836 */ /* 0x000fe40000000000 */
[----:B------:R-:W-:Y:S02]  /*02d0*/  IMAD.MOV.U32 R32, RZ, RZ, 0x0 ;  /* 0x00000000ff207424 */ /* 0x000fe400078e00ff */
[----:B------:R-:W5:Y:S01]  /*02e0*/  @!P1 LDG.E.64 R34, desc[UR4][R6.64+0x400] ;  /* 0x0004000406229981 */ /* 0x000f62000c1e1b00 */
[----:B------:R-:W-:Y:S01]  /*02f0*/  ISETP.GE.AND P1, PT, R0, UR8, PT ;  /* 0x0000000800007c0c */ /* 0x000fe2000bf26270 */
[----:B------:R-:W-:-:S02]  /*0300*/  IMAD.MOV.U32 R33, RZ, RZ, -0x100000 ;  /* 0xfff00000ff217424 */ /* 0x000fc400078e00ff */
[----:B------:R-:W-:Y:S01]  /*0310*/  VIADD R0, R5, 0xe0 ;  /* 0x000000e005007836 */ /* 0x000fe20000000000 */
[----:B------:R-:W-:-:S03]  /*0320*/  ISETP.LT.OR P1, PT, R2, 0x1, P1 ;  /* 0x000000010200780c */ /* 0x000fc60000f21670 */
[----:B------:R-:W5:Y:S01]  /*0330*/  @!P2 LDG.E.64 R32, desc[UR4][R6.64+0x500] ;  /* 0x000500040620a981 */ /* 0x000f62000c1e1b00 */
        /* <DEDUP_REMOVED lines=25> */
[----:B------:R-:W-:Y:S01]  /*04d0*/  IMAD.MOV.U32 R22, RZ, RZ, 0x0 ;  /* 0x00000000ff167424 */ /* 0x000fe200078e00ff */
[C---:B------:R-:W-:Y:S01]  /*04e0*/  ISETP.GE.AND P4, PT, R2.reuse, 0x1, PT ;  /* 0x000000010200780c */ /* 0x040fe20003f86270 */
[----:B------:R-:W-:Y:S01]  /*04f0*/  IMAD.MOV.U32 R23, RZ, RZ, -0x100000 ;  /* 0xfff00000ff177424 */ /* 0x000fe200078e00ff */
[----:B------:R-:W-:Y:S01]  /*0500*/  ISETP.LT.OR P2, PT, R2, 0x1, P2 ;  /* 0x000000010200780c */ /* 0x000fe20001741670 */
[C---:B------:R-:W-:Y:S02]  /*0510*/  VIADD R0, R5.reuse, 0x180 ;  /* 0x0000018005007836 */ /* 0x040fe40000000000 */
[----:B------:R-:W-:Y:S02]  /*0520*/  IMAD.MOV.U32 R20, RZ, RZ, 0x0 ;  /* 0x00000000ff147424 */ /* 0x000fe400078e00ff */
[----:B------:R-:W5:Y:S01]  /*0530*/  @!P1 LDG.E.64 R22, desc[UR4][R6.64+0xa00] ;  /* 0x000a000406169981 */ /* 0x000f62000c1e1b00 */
[----:B------:R-:W-:Y:S01]  /*0540*/  IMAD.MOV.U32 R21, RZ, RZ, -0x100000 ;  /* 0xfff00000ff157424 */ /* 0x000fe200078e00ff */
[----:B------:R-:W-:Y:S01]  /*0550*/  ISETP.GE.OR P1, PT, R0, UR8, !P4 ;  /* 0x0000000800007c0c */ /* 0x000fe2000e726670 */
[----:B------:R-:W-:-:S02]  /*0560*/  VIADD R0, R5, 0x1a0 ;  /* 0x000001a005007836 */ /* 0x000fc40000000000 */
[----:B------:R-:W-:-:S03]  /*0570*/  IMAD.MOV.U32 R16, RZ, RZ, 0x0 ;  /* 0x00000000ff107424 */ /* 0x000fc600078e00ff */
[----:B------:R-:W5:Y:S01]  /*0580*/  @!P2 LDG.E.64 R20, desc[UR4][R6.64+0xb00] ;  /* 0x000b00040614a981 */ /* 0x000f62000c1e1b00 */
[----:B------:R-:W-:Y:S01]  /*0590*/  IMAD.MOV.U32 R17, RZ, RZ, -0x100000 ;  /* 0xfff00000ff117424 */ /* 0x000fe200078e00ff */
[----:B------:R-:W-:Y:S01]  /*05a0*/  ISETP.GE.OR P2, PT, R0, UR8, !P4 ;  /* 0x0000000800007c0c */ /* 0x000fe2000e746670 */
        /* <DEDUP_REMOVED lines=10> */
[----:B------:R-:W-:Y:S02]  /*0650*/  IMAD.MOV.U32 R4, RZ, RZ, 0x0 ;  /* 0x00000000ff047424 */ /* 0x000fe400078e00ff */
[----:B------:R-:W-:Y:S02]  /*0660*/  IMAD.MOV.U32 R5, RZ, RZ, -0x100000 ;  /* 0xfff00000ff057424 */ /* 0x000fe400078e00ff */
[----:B------:R-:W5:Y:S08]  /*0670*/  @!P1 LDG.E.64 R8, desc[UR4][R6.64+0xe00] ;  /* 0x000e000406089981 */ /* 0x000f70000c1e1b00 */
[----:B------:R0:W5:Y:S01]  /*0680*/  @!P2 LDG.E.64 R4, desc[UR4][R6.64+0xf00] ;  /* 0x000f00040604a981 */ /* 0x000162000c1e1b00 */
        /* <DEDUP_REMOVED lines=22> */
[----:B------:R-:W-:Y:S01]  /*07f0*/  BSSY.RECONVERGENT B0, `(.L_x_4489) ;  /* 0x0000136000007945 */ /* 0x000fe20003800200 */
[----:B--2---:R-:W1:Y:S02]  /*0800*/  DSETP.GT.AND P1, PT, R42, R40, PT ;  /* 0x000000282a00722a */ /* 0x004e640003f24000 */
[----:B-1----:R-:W-:-:S02]  /*0810*/  FSEL R14, R42, R40, P1 ;  /* 0x000000282a0e7208 */ /* 0x002fc40000800000 */
[----:B------:R-:W-:-:S15]  /*0820*/  FSEL R15, R43, R41, P1 ;  /* 0x000000292b0f7208 */ /* 0x000fde0000800000 */
[----:B------:R-:W-:-:S15]  /*0830*/  NOP ;  /* 0x0000000000007918 */ /* 0x000fde0000000000 */
[----:B------:R-:W-:-:S15]  /*0840*/  NOP ;  /* 0x0000000000007918 */ /* 0x000fde0000000000 */
[----:B------:R-:W-:-:S15]  /*0850*/  NOP ;  /* 0x0000000000007918 */ /* 0x000fde0000000000 */
[----:B---3--:R-:W1:Y:S02]  /*0860*/  DSETP.GT.AND P1, PT, R14, R38, PT ;  /* 0x000000260e00722a */ /* 0x008e640003f24000 */
[----:B-1----:R-:W-:Y:S02]  /*0870*/  FSEL R14, R14, R38, P1 ;  /* 0x000000260e0e7208 */ /* 0x002fe40000800000 */
[----:B------:R-:W-:-:S15]  /*0880*/  FSEL R15, R15, R39, P1 ;  /* 0x000000270f0f7208 */ /* 0x000fde0000800000 */
[----:B------:R-:W-:-:S15]  /*0890*/  NOP ;  /* 0x0000000000007918 */ /* 0x000fde0000000000 */
[----:B------:R-:W-:-:S15]  /*08a0*/  NOP ;  /* 0x0000000000007918 */ /* 0x000fde0000000000 */
[----:B------:R-:W-:-:S15]  /*08b0*/  NOP ;  /* 0x0000000000007918 */ /* 0x000fde0000000000 */
[----:B----4-:R-:W1:Y:S02]  /*08c0*/  DSETP.GT.AND P1, PT, R14, R36, PT ;  /* 0x000000240e00722a */ /* 0x010e640003f24000 */
[----:B-1----:R-:W-:Y:S02]  /*08d0*/  FSEL R14, R14, R36, P1 ;  /* 0x000000240e0e7208 */ /* 0x002fe40000800000 */
[----:B------:R-:W-:-:S15]  /*08e0*/  FSEL R15, R15, R37, P1 ;  /* 0x000000250f0f7208 */ /* 0x000fde0000800000 */
[----:B------:R-:W-:-:S15]  /*08f0*/  NOP ;  /* 0x0000000000007918 */ /* 0x000fde0000000000 */
[----:B------:R-:W-:-:S15]  /*0900*/  NOP ;  /* 0x0000000000007918 */ /* 0x000fde0000000000 */
[----:B------:R-:W-:-:S15]  /*0910*/  NOP ;  /* 0x0000000000007918 */ /* 0x000fde0000000000 */
        /* <DEDUP_REMOVED lines=107> */
[----:B0-----:R-:W-:Y:S01]  /*0fd0*/  FSEL R6, R6, R18, !P1 ;  /* 0x0000001206067208 */ /* 0x001fe20004800000 */
[----:B------:R-:W-:Y:S01]  /*0fe0*/  IMAD.MOV.U32 R18, RZ, RZ, 0x652b82fe ;  /* 0x652b82feff127424 */ /* 0x000fe200078e00ff */
[----:B------:R-:W-:Y:S01]  /*0ff0*/  FSEL R7, R7, R19, !P1 ;  /* 0x0000001307077208 */ /* 0x000fe20004800000 */
[----:B------:R-:W-:-:S15]  /*1000*/  IMAD.MOV.U32 R19, RZ, RZ, 0x3ff71547 ;  /* 0x3ff71547ff137424 */ /* 0x000fde00078e00ff */
        /* <DEDUP_REMOVED lines=99> */
[----:B0-----:R0:W1:Y:S02]  /*1640*/  DFMA R6, R6, -UR8, R14 ;  /* 0x8000000806067c2b */ /* 0x001064000800000e */
[----:B0-----:R-:W-:Y:S02]  /*1650*/  IMAD.MOV.U32 R14, RZ, RZ, -0x35dec16 ;  /* 0xfca213eaff0e7424 */ /* 0x001fe400078e00ff */
[----:B------:R-:W-:-:S15]  /*1660*/  IMAD.MOV.U32 R15, RZ, RZ, 0x3e928af3 ;  /* 0x3e928af3ff0f7424 */ /* 0x000fde00078e00ff */
[----:B------:R-:W-:-:S15]  /*1670*/  NOP ;  /* 0x0000000000007918 */ /* 0x000fde0000000000 */
[----:B------:R-:W-:-:S15]  /*1680*/  NOP ;  /* 0x0000000000007918 */ /* 0x000fde0000000000 */
[----:B------:R-:W-:-:S15]  /*1690*/  NOP ;  /* 0x0000000000007918 */ /* 0x000fde0000000000 */
[----:B-1----:R-:W0:-:S15]  /*16a0*/  DFMA R44, R6, UR10, R14 ;  /* 0x0000000a062c7c2b */ /* 0x002e1e000800000e */
        /* <DEDUP_REMOVED lines=51> */
[----:B------:R-:W-:-:S15]  /*19e0*/  IMAD.MOV.U32 R6, RZ, RZ, R48 ;  /* 0x000000ffff067224 */ /* 0x000fde00078e0030 */
[----:B------:R-:W-:-:S15]  /*19f0*/  NOP ;  /* 0x0000000000007918 */ /* 0x000fde0000000000 */
[----:B------:R-:W-:-:S15]  /*1a00*/  NOP ;  /* 0x0000000000007918 */ /* 0x000fde0000000000 */
[----:B------:R-:W-:-:S15]  /*1a10*/  NOP ;  /* 0x0000000000007918 */ /* 0x000fde0000000000 */
[----:B------:R0:W1:Y:S02]  /*1a20*/  DFMA R44, R40, R18, 6.75539944105574400000e+15 ;  /* 0x43380000282c742b */ /* 0x0000640000000012 */
[----:B01----:R-:W-:Y:S05]  /*1a30*/  @!P1 BRA `(.L_x_4490) ;  /* 0x0000000000449947 */ /* 0x003fea0003800000 */
        /* <DEDUP_REMOVED lines=17> */
.L_x_4490:
[----:B------:R-:W-:Y:S05]  /*1b50*/  BSYNC.RECONVERGENT B0 ;  /* 0x0000000000007941 */ /* 0x000fea0003800200 */
.L_x_4489:
        /* <DEDUP_REMOVED lines=73> */
[----:B------:R0:W2:Y:S02]  /*1ff0*/  DFMA R46, R38, R18, 6.75539944105574400000e+15 ;  /* 0x43380000262e742b */ /* 0x0000a40000000012 */
[----:B0-2---:R-:W-:Y:S05]  /*2000*/  @!P1 BRA `(.L_x_4492) ;  /* 0x0000000000449947 */ /* 0x005fea0003800000 */
        /* <DEDUP_REMOVED lines=17> */
.L_x_4492:
[----:B------:R-:W-:Y:S05]  /*2120*/  BSYNC.RECONVERGENT B0 ;  /* 0x0000000000007941 */ /* 0x000fea0003800200 */
.L_x_4491:
        /* <DEDUP_REMOVED lines=73> */
[----:B------:R0:W3:Y:S02]  /*25c0*/  DFMA R44, R36, R18, 6.75539944105574400000e+15 ;  /* 0x43380000242c742b */ /* 0x0000e40000000012 */
[----:B0--3--:R-:W-:Y:S05]  /*25d0*/  @!P1 BRA `(.L_x_4494) ;  /* 0x0000000000449947 */ /* 0x009fea0003800000 */
        /* <DEDUP_REMOVED lines=17> */
.L_x_4494:
[----:B------:R-:W-:Y:S05]  /*26f0*/  BSYNC.RECONVERGENT B0 ;  /* 0x0000000000007941 */ /* 0x000fea0003800200 */
.L_x_4493:
        /* <DEDUP_REMOVED lines=73> */
[----:B------:R0:W4:Y:S02]  /*2b90*/  DFMA R46, R34, R18, 6.75539944105574400000e+15 ;  /* 0x43380000222e742b */ /* 0x0001240000000012 */
[----:B0---4-:R-:W-:Y:S05]  /*2ba0*/  @!P1 BRA `(.L_x_4496) ;  /* 0x0000000000449947 */ /* 0x011fea0003800000 */
        /* <DEDUP_REMOVED lines=17> */
.L_x_4496:
[----:B------:R-:W-:Y:S05]  /*2cc0*/  BSYNC.RECONVERGENT B0 ;  /* 0x0000000000007941 */ /* 0x000fea0003800200 */
.L_x_4495:
        /* <DEDUP_REMOVED lines=73> */
[----:B------:R0:W0:Y:S02]  /*3160*/  DFMA R44, R32, R18, 6.75539944105574400000e+15 ;  /* 0x43380000202c742b */ /* 0x0000240000000012 */
[----:B0-----:R-:W-:Y:S05]  /*3170*/  @!P1 BRA `(.L_x_4498) ;  /* 0x0000000000449947 */ /* 0x001fea0003800000 */
        /* <DEDUP_REMOVED lines=17> */
.L_x_4498:
[----:B------:R-:W-:Y:S05]  /*3290*/  BSYNC.RECONVERGENT B0 ;  /* 0x0000000000007941 */ /* 0x000fea0003800200 */
.L_x_4497:
        /* <DEDUP_REMOVED lines=92> */
.L_x_4500:
[----:B------:R-:W-:Y:S05]  /*3860*/  BSYNC.RECONVERGENT B0 ;  /* 0x0000000000007941 */ /* 0x000fea0003800200 */
.L_x_4499:
        /* <DEDUP_REMOVED lines=92> */
.L_x_4502:
[----:B------:R-:W-:Y:S05]  /*3e30*/  BSYNC.RECONVERGENT B0 ;  /* 0x0000000000007941 */ /* 0x000fea0003800200 */
.L_x_4501:
        /* <DEDUP_REMOVED lines=92> */
.L_x_4504:
[----:B------:R-:W-:Y:S05]  /*4400*/  BSYNC.RECONVERGENT B0 ;  /* 0x0000000000007941 */ /* 0x000fea0003800200 */
.L_x_4503:
        /* <DEDUP_REMOVED lines=92> */
.L_x_4506:
[----:B------:R-:W-:Y:S05]  /*49d0*/  BSYNC.RECONVERGENT B0 ;  /* 0x0000000000007941 */ /* 0x000fea0003800200 */
.L_x_4505:
        /* <DEDUP_REMOVED lines=92> */
.L_x_4508:
[----:B------:R-:W-:Y:S05]  /*4fa0*/  BSYNC.RECONVERGENT B0 ;  /* 0x0000000000007941 */ /* 0x000fea0003800200 */
.L_x_4507:
        /* <DEDUP_REMOVED lines=92> */
.L_x_4510:
[----:B------:R-:W-:Y:S05]  /*5570*/  BSYNC.RECONVERGENT B0 ;  /* 0x0000000000007941 */ /* 0x000fea0003800200 */
.L_x_4509:
        /* <DEDUP_REMOVED lines=92> */
.L_x_4512:
[----:B------:R-:W-:Y:S05]  /*5b40*/  BSYNC.RECONVERGENT B0 ;  /* 0x0000000000007941 */ /* 0x000fea0003800200 */
.L_x_4511:
        /* <DEDUP_REMOVED lines=92> */
.L_x_4514:
[----:B------:R-:W-:Y:S05]  /*6110*/  BSYNC.RECONVERGENT B0 ;  /* 0x0000000000007941 */ /* 0x000fea0003800200 */
.L_x_4513:
        /* <DEDUP_REMOVED lines=77> */
[----:B------:R0:W0:Y:S02]  /*65f0*/  DFMA R46, R4, R18, 6.75539944105574400000e+15 ;  /* 0x43380000042e742b */ /* 0x0000240000000012 */
        /* <DEDUP_REMOVED lines=20> */
.L_x_4516:
[----:B------:R-:W-:Y:S05]  /*6740*/  BSYNC.RECONVERGENT B0 ;  /* 0x0000000000007941 */ /* 0x000fea0003800200 */
.L_x_4515:
[----:B0-----:R-:W0:Y:S01]  /*6750*/  DADD R12, R48, -6.75539944105574400000e+15 ;  /* 0xc3380000300c7429 */ /* 0x001e220000000000 */
[----:B------:R-:W-:Y:S01]  /*6760*/  FSETP.GEU.FTZ.AND P1, PT, |R9|, 4.1917929649353027344, PT ;  /* 0x4086232b0900780b */ /* 0x000fe20003f3e200 */
[----:B------:R-:W-:Y:S01]  /*6770*/  BSSY.RECONVERGENT B0, `(.L_x_4517) ;  /* 0x000009e000007945 */ /* 0x000fe20003800200 */
[----:B------:R-:W-:-:S15]  /*6780*/  FSETP.GEU.FTZ.AND P5, PT, |R5|, 4.1917929649353027344, PT ;  /* 0x4086232b0500780b */ /* 0x000fde0003fbe200 */
[----:B------:R-:W-:-:S15]  /*6790*/  NOP ;  /* 0x0000000000007918 */ /* 0x000fde0000000000 */
[----:B------:R-:W-:-:S15]  /*67a0*/  NOP ;  /* 0x0000000000007918 */ /* 0x000fde0000000000 */
[----:B------:R-:W-:-:S15]  /*67b0*/  NOP ;  /* 0x0000000000007918 */ /* 0x000fde0000000000 */
[----:B------:R-:W-:-:S01]  /*67c0*/  NOP ;  /* 0x0000000000007918 */ /* 0x000fc20000000000 */
        /* <DEDUP_REMOVED lines=65> */
[----:B------:R-:W0:-:S15]  /*6be0*/  DADD R44, R46, -6.75539944105574400000e+15 ;  /* 0xc33800002e2c7429 */ /* 0x000e1e0000000000 */
        /* <DEDUP_REMOVED lines=9> */
[----:B0-----:R0:W5:Y:S02]  /*6c80*/  DFMA R44, R44, -UR8, R16 ;  /* 0x800000082c2c7c2b */ /* 0x0011640008000010 */
[----:B0-----:R-:W-:Y:S02]  /*6c90*/  IMAD R17, R48, 0x100000, R13 ;  /* 0x0010000030117824 */ /* 0x001fe400078e020d */
[----:B------:R-:W-:-:S15]  /*6ca0*/  IMAD.MOV.U32 R16, RZ, RZ, R12 ;  /* 0x000000ffff107224 */ /* 0x000fde00078e000c */
[----:B------:R-:W-:-:S15]  /*6cb0*/  NOP ;  /* 0x0000000000007918 */ /* 0x000fde0000000000 */
[----:B------:R-:W-:-:S15]  /*6cc0*/  NOP ;  /* 0x0000000000007918 */ /* 0x000fde0000000000 */
[----:B------:R-:W-:-:S15]  /*6cd0*/  NOP ;  /* 0x0000000000007918 */ /* 0x000fde0000000000 */
[----:B-----5:R-:W0:-:S15]  /*6ce0*/  DFMA R14, R44, UR10, R14 ;  /* 0x0000000a2c0e7c2b */ /* 0x020e1e000800000e */
        /* <DEDUP_REMOVED lines=50> */
[----:B0-----:R-:W-:Y:S01]  /*7010*/  IMAD R15, R46, 0x100000, R45 ;  /* 0x001000002e0f7824 */ /* 0x001fe200078e022d */
        /* <DEDUP_REMOVED lines=19> */
.L_x_4518:
[----:B------:R-:W-:Y:S05]  /*7150*/  BSYNC.RECONVERGENT B0 ;  /* 0x0000000000007941 */ /* 0x000fea0003800200 */
.L_x_4517:
[----:B------:R-:W-:Y:S01]  /*7160*/  BSSY.RECONVERGENT B0, `(.L_x_4519) ;  /* 0x0000015000007945 */ /* 0x000fe20003800200 */
[----:B------:R-:W-:-:S03]  /*7170*/  IMAD.MOV.U32 R14, RZ, RZ, R44 ;  /* 0x000000ffff0e7224 */ /* 0x000fc600078e002c */
[----:B------:R-:W-:Y:S05]  /*7180*/  @!P5 BRA `(.L_x_4520) ;  /* 0x000000000048d947 */ /* 0x000fea0003800000 */
[----:B------:R-:W-:Y:S01]  /*7190*/  FSETP.GEU.FTZ.AND P1, PT, |R5|, 4.2275390625, PT ;  /* 0x408748000500780b */ /* 0x000fe20003f3e200 */
[----:B------:R-:W-:-:S12]  /*71a0*/  DSETP.GEU.AND P2, PT, R4, RZ, PT ;  /* 0x000000ff0400722a */ /* 0x000fd80003f4e000 */
[----:B------:R-:W-:-:S15]  /*71b0*/  @!P1 LEA.HI R0, R46, R46, RZ, 0x1 ;  /* 0x0000002e2e009211 */ /* 0x000fde00078f08ff */
[----:B------:R-:W-:-:S15]  /*71c0*/  NOP ;  /* 0x0000000000007918 */ /* 0x000fde0000000000 */
[----:B------:R-:W-:-:S15]  /*71d0*/  NOP ;  /* 0x0000000000007918 */ /* 0x000fde0000000000 */
[----:B------:R-:W-:-:S07]  /*71e0*/  NOP ;  /* 0x0000000000007918 */ /* 0x000fce0000000000 */
[----:B0-----:R0:W5:Y:S02]  /*71f0*/  DADD R8, R4, +INF ;  /* 0x7ff0000004087429 */ /* 0x0011640000000000 */
        /* <DEDUP_REMOVED lines=11> */
.L_x_4520:
[----:B------:R-:W-:Y:S05]  /*72b0*/  BSYNC.RECONVERGENT B0 ;  /* 0x0000000000007941 */ /* 0x000fea0003800200 */
.L_x_4519:
        /* <DEDUP_REMOVED lines=161> */
[----:B------:R-:W-:Y:S05]  /*7cd0*/  CALL.REL.NOINC `($__internal_14_$__cuda_sm20_div_rn_f64_full) ;  /* 0x0000003800c07944 */ /* 0x000fea0003c00000 */
[----:B------:R-:W-:Y:S02]  /*7ce0*/  IMAD.MOV.U32 R4, RZ, RZ, R54 ;  /* 0x000000ffff047224 */ /* 0x000fe400078e0036 */
[----:B------:R-:W-:-:S07]  /*7cf0*/  IMAD.MOV.U32 R5, RZ, RZ, R55 ;  /* 0x000000ffff057224 */ /* 0x000fce00078e0037 */
.L_x_4522:
[----:B------:R-:W-:Y:S05]  /*7d00*/  BSYNC.RECONVERGENT B1 ;  /* 0x0000000000017941 */ /* 0x000fea0003800200 */
.L_x_4521:
[----:B------:R-:W0:Y:S01]  /*7d10*/  LDC.64 R6, c[0x0][0x380] ;  /* 0x0000e000ff067b82 */ /* 0x000e220000000a00 */
        /* <DEDUP_REMOVED lines=59> */
.L_x_4524:
[----:B------:R-:W-:Y:S05]  /*80d0*/  BSYNC.RECONVERGENT B1 ;  /* 0x0000000000017941 */ /* 0x000fea0003800200 */
.L_x_4523:
        /* <DEDUP_REMOVED lines=58> */
.L_x_4526:
[----:B------:R-:W-:Y:S05]  /*8480*/  BSYNC.RECONVERGENT B1 ;  /* 0x0000000000017941 */ /* 0x000fea0003800200 */
.L_x_4525:
        /* <DEDUP_REMOVED lines=58> */
.L_x_4528:
[----:B------:R-:W-:Y:S05]  /*8830*/  BSYNC.RECONVERGENT B1 ;  /* 0x0000000000017941 */ /* 0x000fea0003800200 */
.L_x_4527:
        /* <DEDUP_REMOVED lines=58> */
.L_x_4530:
[----:B------:R-:W-:Y:S05]  /*8be0*/  BSYNC.RECONVERGENT B1 ;  /* 0x0000000000017941 */ /* 0x000fea0003800200 */
.L_x_4529:
        /* <DEDUP_REMOVED lines=63> */
.L_x_4532:
[----:B------:R-:W-:Y:S05]  /*8fe0*/  BSYNC.RECONVERGENT B1 ;  /* 0x0000000000017941 */ /* 0x000fea0003800200 */
.L_x_4531:
        /* <DEDUP_REMOVED lines=63> */
.L_x_4534:
[----:B------:R-:W-:Y:S05]  /*93e0*/  BSYNC.RECONVERGENT B1 ;  /* 0x0000000000017941 */ /* 0x000fea0003800200 */
.L_x_4533:
        /* <DEDUP_REMOVED lines=63> */
.L_x_4536:
[----:B------:R-:W-:Y:S05]  /*97e0*/  BSYNC.RECONVERGENT B1 ;  /* 0x0000000000017941 */ /* 0x000fea0003800200 */
.L_x_4535:
        /* <DEDUP_REMOVED lines=63> */
.L_x_4538:
[----:B------:R-:W-:Y:S05]  /*9be0*/  BSYNC.RECONVERGENT B1 ;  /* 0x0000000000017941 */ /* 0x000fea0003800200 */
.L_x_4537:
        /* <DEDUP_REMOVED lines=63> */
.L_x_4540:
[----:B------:R-:W-:Y:S05]  /*9fe0*/  BSYNC.RECONVERGENT B1 ;  /* 0x0000000000017941 */ /* 0x000fea0003800200 */
.L_x_4539:
        /* <DEDUP_REMOVED lines=63> */
.L_x_4542:
[----:B------:R-:W-:Y:S05]  /*a3e0*/  BSYNC.RECONVERGENT B1 ;  /* 0x0000000000017941 */ /* 0x000fea0003800200 */
.L_x_4541:
        /* <DEDUP_REMOVED lines=63> */
.L_x_4544:
[----:B------:R-:W-:Y:S05]  /*a7e0*/  BSYNC.RECONVERGENT B1 ;  /* 0x0000000000017941 */ /* 0x000fea0003800200 */
.L_x_4543:
        /* <DEDUP_REMOVED lines=63> */
.L_x_4546:
[----:B------:R-:W-:Y:S05]  /*abe0*/  BSYNC.RECONVERGENT B1 ;  /* 0x0000000000017941 */ /* 0x000fea0003800200 */
.L_x_4545:
        /* <DEDUP_REMOVED lines=62> */
.L_x_4548:
[----:B------:R-:W-:Y:S05]  /*afd0*/  BSYNC.RECONVERGENT B1 ;  /* 0x0000000000017941 */ /* 0x000fea0003800200 */
.L_x_4547:
        /* <DEDUP_REMOVED lines=62> */
.L_x_4550:
[----:B------:R-:W-:Y:S05]  /*b3c0*/  BSYNC.RECONVERGENT B1 ;  /* 0x0000000000017941 */ /* 0x000fea0003800200 */
.L_x_4549:
        /* <DEDUP_REMOVED lines=60> */
.L_x_4552:
[----:B------:R-:W-:Y:S05]  /*b790*/  BSYNC.RECONVERGENT B1 ;  /* 0x0000000000017941 */ /* 0x000fea0003800200 */
.L_x_4551:
[----:B------:R-:W-:Y:S02]  /*b7a0*/  FSEL R2, R2, RZ, P0 ;  /* 0x000000ff02027208 */ /* 0x000fe40000000000 */
[----:B------:R-:W-:-:S05]  /*b7b0*/  FSEL R3, R3, +QNAN , P0 ;  /* 0x7ff8000003037808 */ /* 0x000fca0000000000 */
[----:B------:R-:W-:Y:S01]  /*b7c0*/  STG.E.64 desc[UR4][R10.64+0xf00], R2 ;  /* 0x000f00020a007986 */ /* 0x000fe2000c101b04 */
[----:B------:R-:W-:Y:S05]  /*b7d0*/  EXIT ;  /* 0x000000000000794d */ /* 0x000fea0003800000 */
        .weak           $__internal_14_$__cuda_sm20_div_rn_f64_full
        .type           $__internal_14_$__cuda_sm20_div_rn_f64_full,@function
        .size           $__internal_14_$__cuda_sm20_div_rn_f64_full,(.L_x_11363 - $__internal_14_$__cuda_sm20_div_rn_f64_full)
$__internal_14_$__cuda_sm20_div_rn_f64_full:
[C---:B------:R-:W-:Y:S01]  /*b7e0*/  FSETP.GEU.AND P2, PT, |R9|.reuse, 1.469367938527859385e-39, PT ;  /* 0x001000000900780b */ /* 0x040fe20003f4e200 */
[----:B------:R-:W-:Y:S01]  /*b7f0*/  IMAD.MOV.U32 R50, RZ, RZ, 0x1ca00000 ;  /* 0x1ca00000ff327424 */ /* 0x000fe200078e00ff */
[----:B------:R-:W-:Y:S01]  /*b800*/  LOP3.LUT R5, R9, 0x7ff00000, RZ, 0xc0, !PT ;  /* 0x7ff0000009057812 */ /* 0x000fe200078ec0ff */
[----:B------:R-:W-:Y:S01]  /*b810*/  IMAD.MOV.U32 R54, RZ, RZ, 0x1 ;  /* 0x00000001ff367424 */ /* 0x000fe200078e00ff */
[----:B------:R-:W-:Y:S01]  /*b820*/  LOP3.LUT R52, R7, 0x7ff00000, RZ, 0xc0, !PT ;  /* 0x7ff0000007347812 */ /* 0x000fe200078ec0ff */
[----:B------:R-:W-:Y:S02]  /*b830*/  BSSY.RECONVERGENT B0, `(.L_x_4553) ;  /* 0x0000078000007945 */ /* 0x000fe40003800200 */
[----:B------:R-:W-:Y:S01]  /*b840*/  IMAD.MOV.U32 R51, RZ, RZ, R5 ;  /* 0x000000ffff337224 */ /* 0x000fe200078e0005 */
[----:B------:R-:W-:-:S04]  /*b850*/  ISETP.GE.U32.AND P4, PT, R5, R52, PT ;  /* 0x000000340500720c */ /* 0x000fc80003f86070 */
[----:B------:R-:W-:Y:S01]  /*b860*/  SEL R45, R50, 0x63400000, !P4 ;  /* 0x63400000322d7807 */ /* 0x000fe20006000000 */
[----:B------:R-:W-:Y:S01]  /*b870*/  @!P2 IMAD.MOV.U32 R46, RZ, RZ, RZ ;  /* 0x000000ffff2ea224 */ /* 0x000fe200078e00ff */
[----:B------:R-:W-:Y:S02]  /*b880*/  @!P2 LOP3.LUT R44, R7, 0x7ff00000, RZ, 0xc0, !PT ;  /* 0x7ff00000072ca812 */ /* 0x000fe400078ec0ff */
[----:B------:R-:W-:Y:S02]  /*b890*/  LOP3.LUT R45, R45, 0x800fffff, R9, 0xf8, !PT ;  /* 0x800fffff2d2d7812 */ /* 0x000fe400078ef809 */
[----:B------:R-:W-:Y:S01]  /*b8a0*/  @!P2 ISETP.GE.U32.AND P3, PT, R5, R44, PT ;  /* 0x0000002c0500a20c */ /* 0x000fe20003f66070 */
[----:B------:R-:W-:-:S03]  /*b8b0*/  IMAD.MOV.U32 R44, RZ, RZ, R8 ;  /* 0x000000ffff2c7224 */ /* 0x000fc600078e0008 */
[----:B------:R-:W-:Y:S02]  /*b8c0*/  @!P2 SEL R47, R50, 0x63400000, !P3 ;  /* 0x63400000322fa807 */ /* 0x000fe40005800000 */
[----:B------:R-:W-:Y:S02]  /*b8d0*/  FSETP.GEU.AND P3, PT, |R7|, 1.469367938527859385e-39, PT ;  /* 0x001000000700780b */ /* 0x000fe40003f6e200 */
[----:B------:R-:W-:-:S04]  /*b8e0*/  @!P2 LOP3.LUT R47, R47, 0x80000000, R9, 0xf8, !PT ;  /* 0x800000002f2fa812 */ /* 0x000fc800078ef809 */
[----:B------:R-:W-:-:S06]  /*b8f0*/  @!P2 LOP3.LUT R47, R47, 0x100000, RZ, 0xfc, !PT ;  /* 0x001000002f2fa812 */ /* 0x000fcc00078efcff */
[----:B------:R0:W1:Y:S02]  /*b900*/  @!P2 DFMA R44, R44, 2, -R46 ;  /* 0x400000002c2ca82b */ /* 0x000064000000082e */
[----:B0-----:R-:W-:Y:S02]  /*b910*/  LOP3.LUT R46, R7, 0x800fffff, RZ, 0xc0, !PT ;  /* 0x800fffff072e7812 */ /* 0x001fe400078ec0ff */
[----:B-1----:R-:W-:Y:S02]  /*b920*/  @!P2 LOP3.LUT R51, R45, 0x7ff00000, RZ, 0xc0, !PT ;  /* 0x7ff000002d33a812 */ /* 0x002fe400078ec0ff */
[----:B------:R-:W-:Y:S01]  /*b930*/  LOP3.LUT R47, R46, 0x3ff00000, RZ, 0xfc, !PT ;  /* 0x3ff000002e2f7812 */ /* 0x000fe200078efcff */
[----:B------:R-:W-:Y:S02]  /*b940*/  IMAD.MOV.U32 R46, RZ, RZ, R6 ;  /* 0x000000ffff2e7224 */ /* 0x000fe400078e0006 */
[----:B------:R-:W-:-:S05]  /*b950*/  VIADD R53, R51, 0xffffffff ;  /* 0xffffffff33357836 */ /* 0x000fca0000000000 */
[----:B------:R-:W-:-:S15]  /*b960*/  ISETP.GT.U32.AND P2, PT, R53, 0x7feffffe, PT ;  /* 0x7feffffe3500780c */ /* 0x000fde0003f44070 */
[----:B------:R-:W-:-:S15]  /*b970*/  NOP ;  /* 0x0000000000007918 */ /* 0x000fde0000000000 */
[----:B------:R-:W-:-:S15]  /*b980*/  NOP ;  /* 0x0000000000007918 */ /* 0x000fde0000000000 */
[----:B------:R-:W-:-:S05]  /*b990*/  NOP ;  /* 0x0000000000007918 */ /* 0x000fca0000000000 */
[----:B------:R-:W0:Y:S02]  /*b9a0*/  @!P3 DMUL R46, R6, 8.98846567431157953865e+307 ;  /* 0x7fe00000062eb828 */ /* 0x000e240000000000 */
[----:B0-----:R-:W0:Y:S01]  /*b9b0*/  MUFU.RCP64H R55, R47 ;  /* 0x0000002f00377308 */ /* 0x001e220000001800 */
[----:B------:R-:W-:-:S05]  /*b9c0*/  @!P3 LOP3.LUT R52, R47, 0x7ff00000, RZ, 0xc0, !PT ;  /* 0x7ff000002f34b812 */ /* 0x000fca00078ec0ff */
[----:B------:R-:W-:-:S05]  /*b9d0*/  VIADD R53, R52, 0xffffffff ;  /* 0xffffffff34357836 */ /* 0x000fca0000000000 */
[----:B------:R-:W-:-:S15]  /*b9e0*/  ISETP.GT.U32.OR P2, PT, R53, 0x7feffffe, P2 ;  /* 0x7feffffe3500780c */ /* 0x000fde0001744470 */
[----:B------:R-:W-:-:S15]  /*b9f0*/  NOP ;  /* 0x0000000000007918 */ /* 0x000fde0000000000 */
[----:B------:R-:W-:-:S15]  /*ba00*/  NOP ;  /* 0x0000000000007918 */ /* 0x000fde0000000000 */
[----:B------:R-:W-:-:S06]  /*ba10*/  NOP ;  /* 0x0000000000007918 */ /* 0x000fcc0000000000 */
        /* <DEDUP_REMOVED lines=38> */
[CC--:B------:R-:W-:Y:S02]  /*bc80*/  ISETP.GE.U32.AND P2, PT, R5.reuse, R8.reuse, PT ;  /* 0x000000080500720c */ /* 0x0c0fe40003f46070 */
[----:B------:R-:W-:Y:S01]  /*bc90*/  VIADDMNMX R5, R5, -R8, 0xb9600000, !PT ;  /* 0xb960000005057446 */ /* 0x000fe20007800908 */
[----:B------:R-:W-:Y:S01]  /*bca0*/  IMAD.MOV.U32 R8, RZ, RZ, RZ ;  /* 0x000000ffff087224 */ /* 0x000fe200078e00ff */
[----:B------:R-:W-:Y:S02]  /*bcb0*/  SEL R50, R50, 0x63400000, !P2 ;  /* 0x6340000032327807 */ /* 0x000fe40005000000 */
[----:B------:R-:W-:-:S05]  /*bcc0*/  VIMNMX R5, PT, PT, R5, 0x46a00000, PT ;  /* 0x46a0000005057848 */ /* 0x000fca0003fe0100 */
        /* <DEDUP_REMOVED lines=25> */
.L_x_4554:
        /* <DEDUP_REMOVED lines=16> */
.L_x_4557:
[----:B------:R-:W-:Y:S01]  /*bf60*/  LOP3.LUT R55, R7, 0x80000, RZ, 0xfc, !PT ;  /* 0x0008000007377812 */ /* 0x000fe200078efcff */
[----:B------:R-:W-:Y:S01]  /*bf70*/  IMAD.MOV.U32 R54, RZ, RZ, R6 ;  /* 0x000000ffff367224 */ /* 0x000fe200078e0006 */
[----:B------:R-:W-:Y:S06]  /*bf80*/  BRA `(.L_x_4555) ;  /* 0x0000000000087947 */ /* 0x000fec0003800000 */
.L_x_4556:
[----:B------:R-:W-:Y:S01]  /*bf90*/  LOP3.LUT R55, R9, 0x80000, RZ, 0xfc, !PT ;  /* 0x0008000009377812 */ /* 0x000fe200078efcff */
[----:B------:R-:W-:-:S07]  /*bfa0*/  IMAD.MOV.U32 R54, RZ, RZ, R8 ;  /* 0x000000ffff367224 */ /* 0x000fce00078e0008 */
.L_x_4555:
[----:B------:R-:W-:Y:S05]  /*bfb0*/  BSYNC.RECONVERGENT B0 ;  /* 0x0000000000007941 */ /* 0x000fea0003800200 */
.L_x_4553:
[----:B------:R-:W-:Y:S02]  /*bfc0*/  IMAD.MOV.U32 R6, RZ, RZ, R0 ;  /* 0x000000ffff067224 */ /* 0x000fe400078e0000 */
[----:B------:R-:W-:-:S04]  /*bfd0*/  IMAD.MOV.U32 R7, RZ, RZ, 0x0 ;  /* 0x00000000ff077424 */ /* 0x000fc800078e00ff */
[----:B------:R-:W-:Y:S05]  /*bfe0*/  RET.REL.NODEC R6 `(_ZN43_GLOBAL__N__9ae7fba5_10_SoftMax_cu_9f978f6320softmax_warp_forwardIdddLi9ELb0ELb0EEEvPT0_PKT_iiiPKbib) ;  /* 0xffffff4006047950 */ /* 0x000fea0003c3ffff */
.L_x_4558:
        /* <DEDUP_REMOVED lines=9> */
.L_x_11363:


//--------------------- .text._ZN43_GLOBAL__N__9ae7fba5_10_SoftMax_cu_9f978f6320softmax_warp_forwardIdddLi8ELb0ELb0EEEvPT0_PKT_iiiPKbib --------------------------
	.section	.text._ZN43_GLOBAL__N__9ae7fba5_10_SoftMax_cu_9f978f6320softmax_warp_forwardIdddLi8ELb0ELb0EEEvPT0_PKT_iiiPKbib,"ax",@progbits
	.align	128
.text._ZN43_GLOBAL__N__9ae7fba5_10_SoftMax_cu_9f978f6320softmax_warp_forwardIdddLi8ELb0ELb0EEEvPT0_PKT_iiiPKbib:
        .type           _ZN43_GLOBAL__N__9ae7fba5_10_SoftMax_cu_9f978f6320softmax_warp_forwardIdddLi8ELb0ELb0EEEvPT0_PKT_iiiPKbib,@function
        .size           _ZN43_GLOBAL__N__9ae7fba5_10_SoftMax_cu_9f978f6320softmax_warp_forwardIdddLi8ELb0ELb0EEEvPT0_PKT_iiiPKbib,(.L_x_11365 - _ZN43_GLOBAL__N__9ae7fba5_10_SoftMax_cu_9f978f6320softmax_warp_forwardIdddLi8ELb0ELb0EEEvPT0_PKT_iiiPKbib)
        .other          _ZN43_GLOBAL__N__9ae7fba5_10_SoftMax_cu_9f978f6320softmax_warp_forwardIdddLi8ELb0ELb0EEEvPT0_PKT_iiiPKbib,@"STO_CUDA_ENTRY STV_DEFAULT"
_ZN43_GLOBAL__N__9ae7fba5_10_SoftMax_cu_9f978f6320softmax_warp_forwardIdddLi8ELb0ELb0EEEvPT0_PKT_iiiPKbib:
        /* <DEDUP_REMOVED lines=21> */
[----:B------:R-:W-:Y:S01]  /*0150*/  ISETP.LT.OR P1, PT, R0, 0x1, P2 ;  /* 0x000000010000780c */ /* 0x000fe20001721670 */
[----:B-1----:R-:W-:Y:S01]  /*0160*/  IMAD.WIDE R8, R24, 0x8, R8 ;  /* 0x0000000818087825 */ /* 0x002fe200078e0208 */
[----:B------:R-:W-:-:S02]  /*0170*/  ISETP.LT.OR P3, PT, R0, 0x1, P5 ;  /* 0x000000010000780c */ /* 0x000fc40002f61670 */
[----:B------:R-:W-:-:S04]  /*0180*/  ISETP.GE.AND P0, PT, R2, UR8, PT ;  /* 0x0000000802007c0c */ /* 0x000fc8000bf06270 */
[----:B------:R-:W-:Y:S01]  /*0190*/  ISETP.LT.OR P0, PT, R0, 0x1, P0 ;  /* 0x000000010000780c */ /* 0x000fe20000701670 */
[----:B------:R-:W-:-:S04]  /*01a0*/  IMAD.MOV.U32 R38, RZ, RZ, 0x0 ;  /* 0x00000000ff267424 */ /* 0x000fc800078e00ff */
[----:B0-----:R-:W2:Y:S01]  /*01b0*/  @!P1 LDG.E.64 R32, desc[UR4][R8.64] ;  /* 0x0000000408209981 */ /* 0x001ea2000c1e1b00 */
[----:B------:R-:W-:Y:S01]  /*01c0*/  ISETP.GE.AND P1, PT, R3, UR8, PT ;  /* 0x0000000803007c0c */ /* 0x000fe2000bf26270 */
[----:B------:R-:W-:Y:S02]  /*01d0*/  IMAD.MOV.U32 R39, RZ, RZ, -0x100000 ;  /* 0xfff00000ff277424 */ /* 0x000fe400078e00ff */
[----:B------:R-:W2:Y:S01]  /*01e0*/  @!P3 LDG.E.64 R40, desc[UR4][R8.64+0x100] ;  /* 0x000100040828b981 */ /* 0x000ea2000c1e1b00 */
[----:B------:R-:W-:Y:S01]  /*01f0*/  ISETP.LT.OR P1, PT, R0, 0x1, P1 ;  /* 0x000000010000780c */ /* 0x000fe20000f21670 */
[----:B------:R-:W-:Y:S02]  /*0200*/  VIADD R4, R7, 0x80 ;  /* 0x0000008007047836 */ /* 0x000fe40000000000 */
[----:B------:R-:W3:Y:S01]  /*0210*/  @!P0 LDG.E.64 R38, desc[UR4][R8.64+0x200] ;  /* 0x0002000408268981 */ /* 0x000ee2000c1e1b00 */
[----:B------:R-:W-:Y:S02]  /*0220*/  IMAD.MOV.U32 R36, RZ, RZ, 0x0 ;  /* 0x00000000ff247424 */ /* 0x000fe400078e00ff */
[----:B------:R-:W-:Y:S01]  /*0230*/  ISETP.GE.AND P0, PT, R4, UR8, PT ;  /* 0x0000000804007c0c */ /* 0x000fe2000bf06270 */
[----:B------:R-:W-:-:S02]  /*0240*/  IMAD.MOV.U32 R37, RZ, RZ, -0x100000 ;  /* 0xfff00000ff257424 */ /* 0x000fc400078e00ff */
        /* <DEDUP_REMOVED lines=19> */
[----:B------:R-:W-:Y:S02]  /*0380*/  IMAD.MOV.U32 R22, RZ, RZ, 0x0 ;  /* 0x00000000ff167424 */ /* 0x000fe400078e00ff */
[----:B------:R-:W-:Y:S02]  /*0390*/  IMAD.MOV.U32 R23, RZ, RZ, -0x100000 ;  /* 0xfff00000ff177424 */ /* 0x000fe400078e00ff */
[----:B------:R-:W5:Y:S08]  /*03a0*/  @!P0 LDG.E.64 R28, desc[UR4][R8.64+0x600] ;  /* 0x00060004081c8981 */ /* 0x000f70000c1e1b00 */
[----:B------:R0:W5:Y:S01]  /*03b0*/  @!P1 LDG.E.64 R22, desc[UR4][R8.64+0x700] ;  /* 0x0007000408169981 */ /* 0x000162000c1e1b00 */
[----:B------:R-:W-:Y:S01]  /*03c0*/  IMAD.MOV.U32 R34, RZ, RZ, 0x652b82fe ;  /* 0x652b82feff227424 */ /* 0x000fe200078e00ff */
[----:B------:R-:W-:Y:S01]  /*03d0*/  UMOV UR6, 0xfefa39ef ;  /* 0xfefa39ef00067882 */ /* 0x000fe20000000000 */
        /* <DEDUP_REMOVED lines=87> */
[----:B------:R-:W-:Y:S02]  /*0950*/  IMAD.MOV.U32 R14, RZ, RZ, -0x35dec16 ;  /* 0xfca213eaff0e7424 */ /* 0x000fe400078e00ff */
        /* <DEDUP_REMOVED lines=280> */
[----:B0-----:R0:W1:Y:S02]  /*1ae0*/  DFMA R12, R26, R12, 1 ;  /* 0x3ff000001a0c742b */ /* 0x001064000000000c */
[----:B0-----:R-:W-:Y:S02]  /*1af0*/  IMAD R27, R30, 0x100000, R9 ;  /* 0x001000001e1b7824 */ /* 0x001fe400078e0209 */
[----:B------:R-:W-:Y:S01]  /*1b00*/  IMAD.MOV.U32 R26, RZ, RZ, R8 ;  /* 0x000000ffff1a7224 */ /* 0x000fe200078e0008 */
[----:B-1----:R-:W-:Y:S06]  /*1b10*/  @!P0 BRA `(.L_x_4560) ;  /* 0x0000000000488947 */ /* 0x002fec0003800000 */
        /* <DEDUP_REMOVED lines=17> */
[----:B------:R0:W1:Y:S02]  /*1c30*/  @!P0 DMUL R26, R30, R8 ;  /* 0x000000081e1a8228 */ /* 0x0000640000000000 */
.L_x_4560:
[----:B------:R-:W-:Y:S05]  /*1c40*/  BSYNC.RECONVERGENT B0 ;  /* 0x0000000000007941 */ /* 0x000fea0003800200 */
.L_x_4559:
[----:B------:R-:W0:Y:S01]  /*1c50*/  DFMA R32, R36, R34, 6.75539944105574400000e+15 ;  /* 0x433800002420742b */ /* 0x000e220000000022 */
[----:B------:R-:W-:Y:S01]  /*1c60*/  FSETP.GEU.FTZ.AND P0, PT, |R41|, 4.1917929649353027344, PT ;  /* 0x4086232b2900780b */ /* 0x000fe20003f1e200 */
[----:B------:R-:W-:-:S15]  /*1c70*/  BSSY.RECONVERGENT B0, `(.L_x_4561) ;  /* 0x000005c000007945 */ /* 0x000fde0003800200 */
[----:B------:R-:W-:-:S15]  /*1c80*/  NOP ;  /* 0x0000000000007918 */ /* 0x000fde0000000000 */
[----:B------:R-:W-:-:S15]  /*1c90*/  NOP ;  /* 0x0000000000007918 */ /* 0x000fde0000000000 */
[----:B------:R-:W-:-:S15]  /*1ca0*/  NOP ;  /* 0x0000000000007918 */ /* 0x000fde0000000000 */
[----:B------:R-:W-:-:S02]  /*1cb0*/  NOP ;  /* 0x0000000000007918 */ /* 0x000fc40000000000 */
        /* <DEDUP_REMOVED lines=65> */
[----:B0-----:R0:W2:Y:S02]  /*20d0*/  DFMA R30, R8, R30, 1 ;  /* 0x3ff00000081e742b */ /* 0x0010a4000000001e */
[----:B0-----:R-:W-:Y:S02]  /*20e0*/  IMAD R9, R16, 0x100000, R11 ;  /* 0x0010000010097824 */ /* 0x001fe400078e020b */
[----:B------:R-:W-:Y:S01]  /*20f0*/  IMAD.MOV.U32 R8, RZ, RZ, R10 ;  /* 0x000000ffff087224 */ /* 0x000fe200078e000a */
[----:B--2---:R-:W-:Y:S06]  /*2100*/  @!P0 BRA `(.L_x_4562) ;  /* 0x0000000000488947 */ /* 0x004fec0003800000 */
        /* <DEDUP_REMOVED lines=17> */
[----:B------:R0:W2:Y:S02]  /*2220*/  @!P0 DMUL R8, R16, R10 ;  /* 0x0000000a10088228 */ /* 0x0000a40000000000 */
.L_x_4562:
[----:B------:R-:W-:Y:S05]  /*2230*/  BSYNC.RECONVERGENT B0 ;  /* 0x0000000000007941 */ /* 0x000fea0003800200 */
.L_x_4561:
        /* <DEDUP_REMOVED lines=72> */
[----:B0-----:R0:W3:Y:S02]  /*26c0*/  DFMA R16, R10, R16, 1 ;  /* 0x3ff000000a10742b */ /* 0x0010e40000000010 */
[----:B0-----:R-:W-:Y:S02]  /*26d0*/  IMAD R11, R20, 0x100000, R13 ;  /* 0x00100000140b7824 */ /* 0x001fe400078e020d */
[----:B------:R-:W-:Y:S01]  /*26e0*/  IMAD.MOV.U32 R10, RZ, RZ, R12 ;  /* 0x000000ffff0a7224 */ /* 0x000fe200078e000c */
[----:B---3--:R-:W-:Y:S06]  /*26f0*/  @!P0 BRA `(.L_x_4564) ;  /* 0x0000000000488947 */ /* 0x008fec0003800000 */
        /* <DEDUP_REMOVED lines=17> */
[----:B------:R0:W3:Y:S02]  /*2810*/  @!P0 DMUL R10, R20, R12 ;  /* 0x0000000c140a8228 */ /* 0x0000e40000000000 */
.L_x_4564:
[----:B------:R-:W-:Y:S05]  /*2820*/  BSYNC.RECONVERGENT B0 ;  /* 0x0000000000007941 */ /* 0x000fea0003800200 */
.L_x_4563:
[----:B0-----:R-:W0:Y:S01]  /*2830*/  DFMA R20, R18, R34, 6.75539944105574400000e+15 ;  /* 0x433800001214742b */ /* 0x001e220000000022 */
        /* <DEDUP_REMOVED lines=71> */
[----:B0-----:R0:W4:Y:S02]  /*2cb0*/  DFMA R38, R12, R38, 1 ;  /* 0x3ff000000c26742b */ /* 0x0011240000000026 */
[----:B0-----:R-:W-:Y:S02]  /*2cc0*/  IMAD R13, R32, 0x100000, R31 ;  /* 0x00100000200d7824 */ /* 0x001fe400078e021f */
[----:B------:R-:W-:Y:S01]  /*2cd0*/  IMAD.MOV.U32 R12, RZ, RZ, R30 ;  /* 0x000000ffff0c7224 */ /* 0x000fe200078e001e */
[----:B----4-:R-:W-:Y:S06]  /*2ce0*/  @!P0 BRA `(.L_x_4566) ;  /* 0x0000000000488947 */ /* 0x010fec0003800000 */
        /* <DEDUP_REMOVED lines=17> */
[----:B------:R0:W4:Y:S02]  /*2e00*/  @!P0 DMUL R12, R32, R30 ;  /* 0x0000001e200c8228 */ /* 0x0001240000000000 */
.L_x_4566:
[----:B------:R-:W-:Y:S05]  /*2e10*/  BSYNC.RECONVERGENT B0 ;  /* 0x0000000000007941 */ /* 0x000fea0003800200 */
.L_x_4565:
        /* <DEDUP_REMOVED lines=72> */
[----:B------:R-:W5:-:S15]  /*32a0*/  DFMA R34, R22, R34, 6.75539944105574400000e+15 ;  /* 0x433800001622742b */ /* 0x000f5e0000000022 */
        /* <DEDUP_REMOVED lines=9> */
[----:B-----5:R-:W0:-:S15]  /*3340*/  DADD R44, R34, -6.75539944105574400000e+15 ;  /* 0xc3380000222c7429 */ /* 0x020e1e0000000000 */
        /* <DEDUP_REMOVED lines=86> */
.L_x_4568:
[----:B------:R-:W-:Y:S05]  /*38b0*/  BSYNC.RECONVERGENT B0 ;  /* 0x0000000000007941 */ /* 0x000fea0003800200 */
.L_x_4567:
        /* <DEDUP_REMOVED lines=28> */
.L_x_4570:
[----:B------:R-:W-:Y:S05]  /*3a80*/  BSYNC.RECONVERGENT B0 ;  /* 0x0000000000007941 */ /* 0x000fea0003800200 */
.L_x_4569:
        /* <DEDUP_REMOVED lines=23> */
.L_x_4572:
[----:B------:R-:W-:Y:S05]  /*3c00*/  BSYNC.RECONVERGENT B0 ;  /* 0x0000000000007941 */ /* 0x000fea0003800200 */
.L_x_4571:
[----:B------:R-:W-:Y:S04]  /*3c10*/  BSSY.RECONVERGENT B0, `(.L_x_4573) ;  /* 0x0000014000007945 */ /* 0x000fe80003800200 */
        /* <DEDUP_REMOVED lines=19> */
.L_x_4574:
[----:B------:R-:W-:Y:S05]  /*3d50*/  BSYNC.RECONVERGENT B0 ;  /* 0x0000000000007941 */ /* 0x000fea0003800200 */
.L_x_4573:
[----:B01----:R-:W2:Y:S01]  /*3d60*/  DADD R22, RZ, R26 ;  /* 0x00000000ff167229 */ /* 0x003ea2000000001a */
[----:B------:R-:W-:-:S15]  /*3d70*/  ISETP.GE.AND P0, PT, R0, 0x1, PT ;  /* 0x000000010000780c */ /* 0x000fde0003f06270 */
[----:B------:R-:W-:-:S15]  /*3d80*/  NOP ;  /* 0x0000000000007918 */ /* 0x000fde0000000000 */
[----:B------:R-:W-:-:S15]  /*3d90*/  NOP ;  /* 0x0000000000007918 */ /* 0x000fde0000000000 */
[----:B------:R-:W-:-:S15]  /*3da0*/  NOP ;  /* 0x0000000000007918 */ /* 0x000fde0000000000 */
[----:B------:R-:W-:-:S03]  /*3db0*/  NOP ;  /* 0x0000000000007918 */ /* 0x000fc60000000000 */
        /* <DEDUP_REMOVED lines=116> */
[----:B------:R-:W-:Y:S05]  /*4500*/  CALL.REL.NOINC `($__internal_15_$__cuda_sm20_div_rn_f64_full) ;  /* 0x0000001800f87944 */ /* 0x000fea0003c00000 */
.L_x_4576:
[----:B------:R-:W-:Y:S05]  /*4510*/  BSYNC.RECONVERGENT B0 ;  /* 0x0000000000007941 */ /* 0x000fea0003800200 */
.L_x_4575:
        /* <DEDUP_REMOVED lines=62> */
[----:B------:R-:W-:Y:S02]  /*4900*/  IMAD.MOV.U32 R26, RZ, RZ, R28 ;  /* 0x000000ffff1a7224 */ /* 0x000fe400078e001c */
[----:B------:R-:W-:-:S07]  /*4910*/  IMAD.MOV.U32 R27, RZ, RZ, R29 ;  /* 0x000000ffff1b7224 */ /* 0x000fce00078e001d */
.L_x_4578:
[----:B------:R-:W-:Y:S05]  /*4920*/  BSYNC.RECONVERGENT B0 ;  /* 0x0000000000007941 */ /* 0x000fea0003800200 */
.L_x_4577:
        /* <DEDUP_REMOVED lines=62> */
.L_x_4580:
[----:B------:R-:W-:Y:S05]  /*4d10*/  BSYNC.RECONVERGENT B0 ;  /* 0x0000000000007941 */ /* 0x000fea0003800200 */
.L_x_4579:
        /* <DEDUP_REMOVED lines=62> */
.L_x_4582:
[----:B------:R-:W-:Y:S05]  /*5100*/  BSYNC.RECONVERGENT B0 ;  /* 0x0000000000007941 */ /* 0x000fea0003800200 */
.L_x_4581:
        /* <DEDUP_REMOVED lines=62> */
.L_x_4584:
[----:B------:R-:W-:Y:S05]  /*54f0*/  BSYNC.RECONVERGENT B0 ;  /* 0x0000000000007941 */ /* 0x000fea0003800200 */
.L_x_4583:
        /* <DEDUP_REMOVED lines=62> */
.L_x_4586:
[----:B------:R-:W-:Y:S05]  /*58e0*/  BSYNC.RECONVERGENT B0 ;  /* 0x0000000000007941 */ /* 0x000fea0003800200 */
.L_x_4585:
        /* <DEDUP_REMOVED lines=62> */
.L_x_4588:
[----:B------:R-:W-:Y:S05]  /*5cd0*/  BSYNC.RECONVERGENT B0 ;  /* 0x0000000000007941 */ /* 0x000fea0003800200 */
.L_x_4587:
        /* <DEDUP_REMOVED lines=60> */
.L_x_4590:
[----:B------:R-:W-:Y:S05]  /*60a0*/  BSYNC.RECONVERGENT B0 ;  /* 0x0000000000007941 */ /* 0x000fea0003800200 */
.L_x_4589:
[----:B------:R-:W-:Y:S02]  /*60b0*/  FSEL R2, R2, RZ, P4 ;  /* 0x000000ff02027208 */ /* 0x000fe40002000000 */
[----:B------:R-:W-:-:S05]  /*60c0*/  FSEL R3, R3, +QNAN , P4 ;  /* 0x7ff8000003037808 */ /* 0x000fca0002000000 */
[----:B------:R-:W-:Y:S01]  /*60d0*/  STG.E.64 desc[UR4][R24.64+0x700], R2 ;  /* 0x0007000218007986 */ /* 0x000fe2000c101b04 */
[----:B------:R-:W-:Y:S05]  /*60e0*/  EXIT ;  /* 0x000000000000794d */ /* 0x000fea0003800000 */
        .weak           $__internal_15_$__cuda_sm20_div_rn_f64_full
        .type           $__internal_15_$__cuda_sm20_div_rn_f64_full,@function
        .size           $__internal_15_$__cuda_sm20_div_rn_f64_full,(.L_x_11365 - $__internal_15_$__cuda_sm20_div_rn_f64_full)
$__internal_15_$__cuda_sm20_div_rn_f64_full:
        /* <DEDUP_REMOVED lines=104> */
.L_x_4592:
        /* <DEDUP_REMOVED lines=16> */
.L_x_4595:
[----:B------:R-:W-:Y:S01]  /*6870*/  LOP3.LUT R35, R29, 0x80000, RZ, 0xfc, !PT ;  /* 0x000800001d237812 */ /* 0x000fe200078efcff */
[----:B------:R-:W-:Y:S01]  /*6880*/  IMAD.MOV.U32 R34, RZ, RZ, R28 ;  /* 0x000000ffff227224 */ /* 0x000fe200078e001c */
[----:B------:R-:W-:Y:S06]  /*6890*/  BRA `(.L_x_4593) ;  /* 0x0000000000087947 */ /* 0x000fec0003800000 */
.L_x_4594:
[----:B------:R-:W-:Y:S01]  /*68a0*/  LOP3.LUT R35, R31, 0x80000, RZ, 0xfc, !PT ;  /* 0x000800001f237812 */ /* 0x000fe200078efcff */
[----:B------:R-:W-:-:S07]  /*68b0*/  IMAD.MOV.U32 R34, RZ, RZ, R30 ;  /* 0x000000ffff227224 */ /* 0x000fce00078e001e */
.L_x_4593:
[----:B------:R-:W-:Y:S05]  /*68c0*/  BSYNC.RECONVERGENT B1 ;  /* 0x0000000000017941 */ /* 0x000fea0003800200 */
.L_x_4591:
[----:B------:R-:W-:Y:S02]  /*68d0*/  IMAD.MOV.U32 R26, RZ, RZ, R0 ;  /* 0x000000ffff1a7224 */ /* 0x000fe400078e0000 */
[----:B------:R-:W-:Y:S02]  /*68e0*/  IMAD.MOV.U32 R27, RZ, RZ, 0x0 ;  /* 0x00000000ff1b7424 */ /* 0x000fe400078e00ff */
[----:B------:R-:W-:Y:S02]  /*68f0*/  IMAD.MOV.U32 R28, RZ, RZ, R34 ;  /* 0x000000ffff1c7224 */ /* 0x000fe400078e0022 */
[----:B------:R-:W-:Y:S01]  /*6900*/  IMAD.MOV.U32 R29, RZ, RZ, R35 ;  /* 0x000000ffff1d7224 */ /* 0x000fe200078e0023 */
[----:B------:R-:W-:Y:S06]  /*6910*/  RET.REL.NODEC R26 `(_ZN43_GLOBAL__N__9ae7fba5_10_SoftMax_cu_9f978f6320softmax_warp_forwardIdddLi8ELb0ELb0EEEvPT0_PKT_iiiPKbib) ;  /* 0xffffff941ab87950 */ /* 0x000fec0003c3ffff */
.L_x_4596:
        /* <DEDUP_REMOVED lines=14> */
.L_x_11365:


//--------------------- .text._ZN43_GLOBAL__N__9ae7fba5_10_SoftMax_cu_9f978f6320softmax_warp_forwardIdddLi7ELb0ELb0EEEvPT0_PKT_iiiPKbib --------------------------
	.section	.text._ZN43_GLOBAL__N__9ae7fba5_10_SoftMax_cu_9f978f6320softmax_warp_forwardIdddLi7ELb0ELb0EEEvPT0_PKT_iiiPKbib,"ax",@progbits
	.align	128
.text._ZN43_GLOBAL__N__9ae7fba5_10_SoftMax_cu_9f978f6320softmax_warp_forwardIdddLi7ELb0ELb0EEEvPT0_PKT_iiiPKbib:
        .type           _ZN43_GLOBAL__N__9ae7fba5_10_SoftMax_cu_9f978f6320softmax_warp_forwardIdddLi7ELb0ELb0EEEvPT0_PKT_iiiPKbib,@function
        .size           _ZN43_GLOBAL__N__9ae7fba5_10_SoftMax_cu_9f978f6320softmax_warp_forwardIdddLi7ELb0ELb0EEEvPT0_PKT_iiiPKbib,(.L_x_11367 - _ZN43_GLOBAL__N__9ae7fba5_10_SoftMax_cu_9f978f6320softmax_warp_forwardIdddLi7ELb0ELb0EEEvPT0_PKT_iiiPKbib)
        .other          _ZN43_GLOBAL__N__9ae7fba5_10_SoftMax_cu_9f978f6320softmax_warp_forwardIdddLi7ELb0ELb0EEEvPT0_PKT_iiiPKbib,@"STO_CUDA_ENTRY STV_DEFAULT"
_ZN43_GLOBAL__N__9ae7fba5_10_SoftMax_cu_9f978f6320softmax_warp_forwardIdddLi7ELb0ELb0EEEvPT0_PKT_iiiPKbib:
[----:B------:R-:W-:Y:S01]  /*0000*/  LDC R1, c[0x0][0x37c] ;  /* 0x0000df00ff017b82 */ /* 0x000fe20000000800 */
[----:B------:R-:W0:Y:S01]  /*0010*/  S2R R0, SR_CTAID.X ;  /* 0x0000000000007919 */ /* 0x000e220000002500 */
[----:B------:R-:W0:Y:S06]  /*0020*/  LDCU UR4, c[0x0][0x364] ;  /* 0x00006c80ff0477ac */ /* 0x000e2c0008000800 */
[----:B------:R-:W1:Y:S01]  /*0030*/  LDC R9, c[0x0][0x398] ;  /* 0x0000e600ff097b82 */ /* 0x000e620000000800 */
[----:B------:R-:W-:Y:S01]  /*0040*/  IMAD.MOV.U32 R36, RZ, RZ, 0x0 ;  /* 0x00000000ff247424 */ /* 0x000fe200078e00ff */
[----:B------:R-:W0:Y:S01]  /*0050*/  S2R R3, SR_TID.Y ;  /* 0x0000000000037919 */ /* 0x000e220000002200 */
[----:B------:R-:W2:Y:S01]  /*0060*/  LDCU.64 UR6, c[0x0][0x390] ;  /* 0x00007200ff0677ac */ /* 0x000ea20008000a00 */
[----:B------:R-:W-:Y:S01]  /*0070*/  IMAD.MOV.U32 R37, RZ, RZ, -0x100000 ;  /* 0xfff00000ff257424 */ /* 0x000fe200078e00ff */
[----:B------:R-:W1:Y:S01]  /*0080*/  S2R R2, SR_TID.X ;  /* 0x0000000000027919 */ /* 0x000e620000002100 */
[----:B------:R-:W-:-:S02]  /*0090*/  IMAD.MOV.U32 R26, RZ, RZ, 0x0 ;  /* 0x00000000ff1a7424 */ /* 0x000fc400078e00ff */
[----:B------:R-:W3:Y:S01]  /*00a0*/  LDC.64 R6, c[0x0][0x388] ;  /* 0x0000e200ff067b82 */ /* 0x000ee20000000a00 */
[----:B------:R-:W-:Y:S02]  /*00b0*/  IMAD.MOV.U32 R27, RZ, RZ, -0x100000 ;  /* 0xfff00000ff1b7424 */ /* 0x000fe400078e00ff */
        /* <DEDUP_REMOVED lines=8> */
[C---:B------:R-:W-:Y:S01]  /*0140*/  ISETP.LT.OR P0, PT, R4.reuse, 0x1, P2 ;  /* 0x000000010400780c */ /* 0x040fe20001701670 */
[----:B---3--:R-:W-:Y:S01]  /*0150*/  IMAD.WIDE R6, R5, 0x8, R6 ;  /* 0x0000000805067825 */ /* 0x008fe200078e0206 */
[----:B------:R-:W-:-:S03]  /*0160*/  ISETP.LT.OR P1, PT, R4, 0x1, P4 ;  /* 0x000000010400780c */ /* 0x000fc60002721670 */
[----:B------:R-:W-:-:S08]  /*0170*/  VIADD R40, R2, 0x40 ;  /* 0x0000004002287836 */ /* 0x000fd00000000000 */
[----:B0-----:R-:W2:Y:S04]  /*0180*/  @!P0 LDG.E.64 R26, desc[UR4][R6.64] ;  /* 0x00000004061a8981 */ /* 0x001ea8000c1e1b00 */
[----:B------:R-:W2:Y:S01]  /*0190*/  @!P1 LDG.E.64 R36, desc[UR4][R6.64+0x100] ;  /* 0x0001000406249981 */ /* 0x000ea2000c1e1b00 */
[----:B------:R-:W-:Y:S01]  /*01a0*/  ISETP.GE.AND P1, PT, R40, R9, PT ;  /* 0x000000092800720c */ /* 0x000fe20003f26270 */
[----:B------:R-:W-:Y:S02]  /*01b0*/  IMAD.MOV.U32 R34, RZ, RZ, 0x0 ;  /* 0x00000000ff227424 */ /* 0x000fe400078e00ff */
[----:B------:R-:W-:Y:S01]  /*01c0*/  IMAD.MOV.U32 R35, RZ, RZ, -0x100000 ;  /* 0xfff00000ff237424 */ /* 0x000fe200078e00ff */
[----:B------:R-:W-:Y:S01]  /*01d0*/  ISETP.LT.OR P0, PT, R4, 0x1, P1 ;  /* 0x000000010400780c */ /* 0x000fe20000f01670 */
[----:B------:R-:W-:-:S12]  /*01e0*/  VIADD R41, R2, 0x60 ;  /* 0x0000006002297836 */ /* 0x000fd80000000000 */
[----:B------:R-:W3:Y:S01]  /*01f0*/  @!P0 LDG.E.64 R34, desc[UR4][R6.64+0x200] ;  /* 0x0002000406228981 */ /* 0x000ee2000c1e1b00 */
[----:B------:R-:W-:Y:S01]  /*0200*/  ISETP.GE.AND P0, PT, R41, R9, PT ;  /* 0x000000092900720c */ /* 0x000fe20003f06270 */
[----:B------:R-:W-:Y:S02]  /*0210*/  IMAD.MOV.U32 R42, RZ, RZ, 0x0 ;  /* 0x00000000ff2a7424 */ /* 0x000fe400078e00ff */
[----:B------:R-:W-:Y:S01]  /*0220*/  IMAD.MOV.U32 R43, RZ, RZ, -0x100000 ;  /* 0xfff00000ff2b7424 */ /* 0x000fe200078e00ff */
[----:B------:R-:W-:-:S13]  /*0230*/  ISETP.LT.OR P3, PT, R4, 0x1, P0 ;  /* 0x000000010400780c */ /* 0x000fda0000761670 */
[----:B------:R0:W4:Y:S01]  /*0240*/  @!P3 LDG.E.64 R42, desc[UR4][R6.64+0x300] ;  /* 0x00030004062ab981 */ /* 0x000122000c1e1b00 */
[C---:B------:R-:W-:Y:S01]  /*0250*/  ISETP.LT.OR P5, PT, R4.reuse, 0x2, P2 ;  /* 0x000000020400780c */ /* 0x040fe200017a1670 */
[----:B------:R-:W-:Y:S01]  /*0260*/  IMAD.MOV.U32 R38, RZ, RZ, 0x0 ;  /* 0x00000000ff267424 */ /* 0x000fe200078e00ff */
[C---:B------:R-:W-:Y:S01]  /*0270*/  ISETP.LT.OR P6, PT, R4.reuse, 0x2, P4 ;  /* 0x000000020400780c */ /* 0x040fe200027c1670 */
[----:B------:R-:W-:Y:S01]  /*0280*/  IMAD.MOV.U32 R39, RZ, RZ, -0x100000 ;  /* 0xfff00000ff277424 */ /* 0x000fe200078e00ff */
[C---:B------:R-:W-:Y:S01]  /*0290*/  ISETP.LT.OR P1, PT, R4.reuse, 0x2, P1 ;  /* 0x000000020400780c */ /* 0x040fe20000f21670 */
[----:B------:R-:W-:Y:S02]  /*02a0*/  IMAD.MOV.U32 R16, RZ, RZ, 0x0 ;  /* 0x00000000ff107424 */ /* 0x000fe400078e00ff */
[----:B------:R-:W-:Y:S02]  /*02b0*/  IMAD.MOV.U32 R17, RZ, RZ, -0x100000 ;  /* 0xfff00000ff117424 */ /* 0x000fe400078e00ff */
[----:B------:R-:W-:Y:S01]  /*02c0*/  IMAD.WIDE.U32 R8, R9, 0x8, R6 ;  /* 0x0000000809087825 */ /* 0x000fe200078e0006 */
[----:B------:R-:W-:-:S04]  /*02d0*/  ISETP.LT.OR P0, PT, R4, 0x2, P0 ;  /* 0x000000020400780c */ /* 0x000fc80000701670 */
[----:B------:R-:W5:Y:S01]  /*02e0*/  @!P5 LDG.E.64 R38, desc[UR4][R8.64] ;  /* 0x000000040826d981 */ /* 0x000f62000c1e1b00 */
[----:B------:R-:W-:-:S03]  /*02f0*/  IMAD.MOV.U32 R22, RZ, RZ, 0x0 ;  /* 0x00000000ff167424 */ /* 0x000fc600078e00ff */
[----:B------:R-:W5:Y:S01]  /*0300*/  @!P6 LDG.E.64 R16, desc[UR4][R8.64+0x100] ;  /* 0x000100040810e981 */ /* 0x000f62000c1e1b00 */
[----:B------:R-:W-:Y:S02]  /*0310*/  IMAD.MOV.U32 R23, RZ, RZ, -0x100000 ;  /* 0xfff00000ff177424 */ /* 0x000fe400078e00ff */
[----:B0-----:R-:W-:Y:S02]  /*0320*/  IMAD.MOV.U32 R6, RZ, RZ, 0x0 ;  /* 0x00000000ff067424 */ /* 0x001fe400078e00ff */
[----:B------:R-:W-:Y:S02]  /*0330*/  IMAD.MOV.U32 R7, RZ, RZ, -0x100000 ;  /* 0xfff00000ff077424 */ /* 0x000fe400078e00ff */
[----:B------:R-:W5:Y:S04]  /*0340*/  @!P1 LDG.E.64 R22, desc[UR4][R8.64+0x200] ;  /* 0x0002000408169981 */ /* 0x000f68000c1e1b00 */
[----:B------:R0:W5:Y:S01]  /*0350*/  @!P0 LDG.E.64 R6, desc[UR4][R8.64+0x300] ;  /* 0x0003000408068981 */ /* 0x000162000c1e1b00 */
[----:B------:R-:W-:-:S02]  /*0360*/  IMAD.MOV.U32 R30, RZ, RZ, 0x652b82fe ;  /* 0x652b82feff1e7424 */ /* 0x000fc400078e00ff */
        /* <DEDUP_REMOVED lines=37> */
[----:B------:R-:W-:-:S03]  /*05c0*/  FSEL R12, R10, R42, P0 ;  /* 0x0000002a0a0c7208 */ /* 0x000fc60000000000 */
[----:B------:R-:W-:Y:S04]  /*05d0*/  SHFL.BFLY PT, R11, R13, 0x10, 0x1f ;  /* 0x0e001f000d0b7f89 */ /* 0x000fe800000e0000 */
[----:B------:R-:W1:-:S15]  /*05e0*/  SHFL.BFLY PT, R10, R12, 0x10, 0x1f ;  /* 0x0e001f000c0a7f89 */ /* 0x000e5e00000e0000 */
[----:B------:R-:W-:-:S15]  /*05f0*/  NOP ;  /* 0x0000000000007918 */ /* 0x000fde0000000000 */
[----:B------:R-:W-:-:S15]  /*0600*/  NOP ;  /* 0x0000000000007918 */ /* 0x000fde0000000000 */
[----:B------:R-:W-:-:S08]  /*0610*/  NOP ;  /* 0x0000000000007918 */ /* 0x000fd00000000000 */
[----:B-1----:R-:W1:Y:S02]  /*0620*/  DSETP.GEU.AND P0, PT, R12, R10, PT ;  /* 0x0000000a0c00722a */ /* 0x002e640003f0e000 */
[----:B-1----:R-:W-:Y:S02]  /*0630*/  FSEL R11, R11, R13, !P0 ;  /* 0x0000000d0b0b7208 */ /* 0x002fe40004000000 */
[----:B------:R-:W-:-:S03]  /*0640*/  FSEL R10, R10, R12, !P0 ;  /* 0x0000000c0a0a7208 */ /* 0x000fc60004000000 */
[----:B0-----:R-:W-:Y:S04]  /*0650*/  SHFL.BFLY PT, R9, R11, 0x8, 0x1f ;  /* 0x0d001f000b097f89 */ /* 0x001fe800000e0000 */
        /* <DEDUP_REMOVED lines=34> */
[----:B------:R-:W0:-:S15]  /*0880*/  DADD R26, -R8, R26 ;  /* 0x00000000081a7229 */ /* 0x000e1e000000011a */
        /* <DEDUP_REMOVED lines=19> */
[----:B0-----:R-:W0:-:S15]  /*09c0*/  DFMA R10, R26, R30, 6.75539944105574400000e+15 ;  /* 0x433800001a0a742b */ /* 0x001e1e000000001e */
        /* <DEDUP_REMOVED lines=70> */
[----:B-----5:R-:W1:-:S15]  /*0e30*/  DSETP.GT.AND P0, PT, R38, R16, PT ;  /* 0x000000102600722a */ /* 0x020e5e0003f04000 */
[----:B------:R-:W-:-:S15]  /*0e40*/  NOP ;  /* 0x0000000000007918 */ /* 0x000fde0000000000 */
[----:B------:R-:W-:-:S15]  /*0e50*/  NOP ;  /* 0x0000000000007918 */ /* 0x000fde0000000000 */
[----:B------:R-:W-:-:S15]  /*0e60*/  NOP ;  /* 0x0000000000007918 */ /* 0x000fde0000000000 */
[----:B------:R-:W-:-:S04]  /*0e70*/  NOP ;  /* 0x0000000000007918 */ /* 0x000fc80000000000 */
[----:B0-----:R1:W-:Y:S02]  /*0e80*/  DFMA R8, R8, R14, 1 ;  /* 0x3ff000000808742b */ /* 0x0013e4000000000e */
        /* <DEDUP_REMOVED lines=32> */
[----:B------:R-:W-:-:S15]  /*1090*/  BSSY.RECONVERGENT B0, `(.L_x_4597) ;  /* 0x000002f000007945 */ /* 0x000fde0003800200 */
[----:B------:R-:W-:-:S15]  /*10a0*/  NOP ;  /* 0x0000000000007918 */ /* 0x000fde0000000000 */
[----:B------:R-:W-:-:S15]  /*10b0*/  NOP ;  /* 0x0000000000007918 */ /* 0x000fde0000000000 */
[----:B------:R-:W-:-:S07]  /*10c0*/  NOP ;  /* 0x0000000000007918 */ /* 0x000fce0000000000 */
[----:B0-----:R-:W0:Y:S02]  /*10d0*/  DSETP.GEU.AND P0, PT, R24, R14, PT ;  /* 0x0000000e1800722a */ /* 0x001e240003f0e000 */
[----:B0-----:R-:W-:Y:S02]  /*10e0*/  FSEL R33, R15, R25, !P0 ;  /* 0x000000190f217208 */ /* 0x001fe40004000000 */
[----:B------:R-:W-:-:S03]  /*10f0*/  FSEL R32, R14, R24, !P0 ;  /* 0x000000180e207208 */ /* 0x000fc60004000000 */
[----:B------:R-:W-:Y:S04]  /*1100*/  SHFL.BFLY PT, R15, R33, 0x2, 0x1f ;  /* 0x0c401f00210f7f89 */ /* 0x000fe800000e0000 */
[----:B------:R-:W0:Y:S01]  /*1110*/  SHFL.BFLY PT, R14, R32, 0x2, 0x1f ;  /* 0x0c401f00200e7f89 */ /* 0x000e2200000e0000 */
[----:B------:R-:W-:Y:S02]  /*1120*/  IMAD R25, R10, 0x100000, R9 ;  /* 0x001000000a197824 */ /* 0x000fe400078e0209 */
[----:B------:R-:W-:-:S15]  /*1130*/  IMAD.MOV.U32 R24, RZ, RZ, R8 ;  /* 0x000000ffff187224 */ /* 0x000fde00078e0008 */
[----:B------:R-:W-:-:S15]  /*1140*/  NOP ;  /* 0x0000000000007918 */ /* 0x000fde0000000000 */
[----:B------:R-:W-:-:S15]  /*1150*/  NOP ;  /* 0x0000000000007918 */ /* 0x000fde0000000000 */
[----:B------:R-:W-:-:S05]  /*1160*/  NOP ;  /* 0x0000000000007918 */ /* 0x000fca0000000000 */
[----:B0-----:R-:W0:Y:S02]  /*1170*/  DSETP.GEU.AND P0, PT, R32, R14, PT ;  /* 0x0000000e2000722a */ /* 0x001e240003f0e000 */
[----:B0-----:R-:W-:Y:S02]  /*1180*/  FSEL R14, R14, R32, !P0 ;  /* 0x000000200e0e7208 */ /* 0x001fe40004000000 */
[----:B------:R-:W-:Y:S02]  /*1190*/  FSEL R15, R15, R33, !P0 ;  /* 0x000000210f0f7208 */ /* 0x000fe40004000000 */
[----:B------:R-:W-:Y:S01]  /*11a0*/  FSETP.GEU.FTZ.AND P0, PT, |R27|, 4.1917929649353027344, PT ;  /* 0x4086232b1b00780b */ /* 0x000fe20003f1e200 */
[----:B------:R0:W1:Y:S04]  /*11b0*/  SHFL.BFLY PT, R20, R14, 0x1, 0x1f ;  /* 0x0c201f000e147f89 */ /* 0x00006800000e0000 */
[----:B------:R0:W2:-:S15]  /*11c0*/  SHFL.BFLY PT, R21, R15, 0x1, 0x1f ;  /* 0x0c201f000f157f89 */ /* 0x00009e00000e0000 */
[----:B------:R-:W-:-:S15]  /*11d0*/  NOP ;  /* 0x0000000000007918 */ /* 0x000fde0000000000 */
[----:B------:R-:W-:-:S15]  /*11e0*/  NOP ;  /* 0x0000000000007918 */ /* 0x000fde0000000000 */
[----:B------:R-:W-:-:S08]  /*11f0*/  NOP ;  /* 0x0000000000007918 */ /* 0x000fd00000000000 */
[----:B------:R-:W3:-:S15]  /*1200*/  DFMA R18, R36, R30, 6.75539944105574400000e+15 ;  /* 0x433800002412742b */ /* 0x000ede000000001e */
[----:B------:R-:W-:-:S15]  /*1210*/  NOP ;  /* 0x0000000000007918 */ /* 0x000fde0000000000 */
[----:B------:R-:W-:-:S15]  /*1220*/  NOP ;  /* 0x0000000000007918 */ /* 0x000fde0000000000 */
[----:B------:R-:W-:-:S15]  /*1230*/  NOP ;  /* 0x0000000000007918 */ /* 0x000fde0000000000 */
[----:B------:R-:W-:-:S04]  /*1240*/  NOP ;  /* 0x0000000000007918 */ /* 0x000fc80000000000 */
[----:B---3--:R0:W3:Y:S02]  /*1250*/  DADD R28, R18, -6.75539944105574400000e+15 ;  /* 0xc3380000121c7429 */ /* 0x0080e40000000000 */
[----:B0123--:R-:W-:Y:S05]  /*1260*/  @!P0 BRA `(.L_x_4598) ;  /* 0x0000000000448947 */ /* 0x00ffea0003800000 */
        /* <DEDUP_REMOVED lines=17> */
.L_x_4598:
[----:B------:R-:W-:Y:S05]  /*1380*/  BSYNC.RECONVERGENT B0 ;  /* 0x0000000000007941 */ /* 0x000fea0003800200 */
.L_x_4597:
[----:B0-----:R-:W0:Y:S01]  /*1390*/  DFMA R8, R28, -UR6, R36 ;  /* 0x800000061c087c2b */ /* 0x001e220008000024 */
        /* <DEDUP_REMOVED lines=120> */
[----:B0-----:R-:W-:-:S15]  /*1b20*/  DFMA R10, R28, R10, UR24 ;  /* 0x000000181c0a7e2b */ /* 0x001fde000800000a */
[----:B------:R-:W-:-:S15]  /*1b30*/  NOP ;  /* 0x0000000000007918 */ /* 0x000fde0000000000 */
[----:B------:R-:W-:-:S15]  /*1b40*/  NOP ;  /* 0x0000000000007918 */ /* 0x000fde0000000000 */
[----:B------:R-:W-:-:S15]  /*1b50*/  NOP ;  /* 0x0000000000007918 */ /* 0x000fde0000000000 */
[----:B------:R-:W-:-:S04]  /*1b60*/  NOP ;  /* 0x0000000000007918 */ /* 0x000fc80000000000 */
[----:B------:R-:W0:Y:S02]  /*1b70*/  DSETP.GEU.AND P0, PT, R14, R20, PT ;  /* 0x000000140e00722a */ /* 0x000e240003f0e000 */
[----:B0-----:R-:W-:Y:S02]  /*1b80*/  FSEL R20, R20, R14, !P0 ;  /* 0x0000000e14147208 */ /* 0x001fe40004000000 */
[----:B------:R-:W-:Y:S02]  /*1b90*/  FSEL R21, R21, R15, !P0 ;  /* 0x0000000f15157208 */ /* 0x000fe40004000000 */
[----:B------:R-:W-:-:S15]  /*1ba0*/  FSETP.GEU.FTZ.AND P0, PT, |R37|, 4.1917929649353027344, PT ;  /* 0x4086232b2500780b */ /* 0x000fde0003f1e200 */
[----:B------:R-:W-:-:S15]  /*1bb0*/  NOP ;  /* 0x0000000000007918 */ /* 0x000fde0000000000 */
[----:B------:R-:W-:-:S15]  /*1bc0*/  NOP ;  /* 0x0000000000007918 */ /* 0x000fde0000000000 */
[----:B------:R-:W-:-:S13]  /*1bd0*/  NOP ;  /* 0x0000000000007918 */ /* 0x000fda0000000000 */
[----:B------:R-:W0:-:S15]  /*1be0*/  DFMA R10, R28, R10, UR26 ;  /* 0x0000001a1c0a7e2b */ /* 0x000e1e000800000a */
        /* <DEDUP_REMOVED lines=84> */
[----:B------:R-:W2:-:S15]  /*2130*/  DADD R38, -R20, R38 ;  /* 0x0000000014267229 */ /* 0x000e9e0000000126 */
        /* <DEDUP_REMOVED lines=9> */
[----:B------:R-:W3:-:S15]  /*21d0*/  DADD R16, -R20, R16 ;  /* 0x0000000014107229 */ /* 0x000ede0000000110 */
[----:B------:R-:W-:-:S15]  /*21e0*/  NOP ;  /* 0x0000000000007918 */ /* 0x000fde0000000000 */
[----:B------:R-:W-:-:S15]  /*21f0*/  NOP ;  /* 0x0000000000007918 */ /* 0x000fde0000000000 */
[----:B------:R-:W-:-:S15]  /*2200*/  NOP ;  /* 0x0000000000007918 */ /* 0x000fde0000000000 */
[----:B------:R-:W-:-:S04]  /*2210*/  NOP ;  /* 0x0000000000007918 */ /* 0x000fc80000000000 */
[----:B------:R-:W4:-:S15]  /*2220*/  DADD R22, -R20, R22 ;  /* 0x0000000014167229 */ /* 0x000f1e0000000116 */
[----:B------:R-:W-:-:S15]  /*2230*/  NOP ;  /* 0x0000000000007918 */ /* 0x000fde0000000000 */
[----:B------:R-:W-:-:S15]  /*2240*/  NOP ;  /* 0x0000000000007918 */ /* 0x000fde0000000000 */
[----:B------:R-:W-:-:S15]  /*2250*/  NOP ;  /* 0x0000000000007918 */ /* 0x000fde0000000000 */
[----:B------:R-:W-:-:S04]  /*2260*/  NOP ;  /* 0x0000000000007918 */ /* 0x000fc80000000000 */
[----:B--2---:R-:W2:-:S15]  /*2270*/  DFMA R14, R38, R30, 6.75539944105574400000e+15 ;  /* 0x43380000260e742b */ /* 0x004e9e000000001e */
[----:B------:R-:W-:-:S15]  /*2280*/  NOP ;  /* 0x0000000000007918 */ /* 0x000fde0000000000 */
[----:B------:R-:W-:-:S15]  /*2290*/  NOP ;  /* 0x0000000000007918 */ /* 0x000fde0000000000 */
[----:B------:R-:W-:-:S15]  /*22a0*/  NOP ;  /* 0x0000000000007918 */ /* 0x000fde0000000000 */
[----:B------:R-:W-:-:S04]  /*22b0*/  NOP ;  /* 0x0000000000007918 */ /* 0x000fc80000000000 */
[----:B------:R5:W0:Y:S02]  /*22c0*/  DADD R20, -R20, R6 ;  /* 0x0000000014147229 */ /* 0x000a240000000106 */
[----:B-----5:R-:W-:Y:S02]  /*22d0*/  IMAD R7, R18, 0x100000, R9 ;  /* 0x0010000012077824 */ /* 0x020fe400078e0209 */
[----:B------:R-:W-:Y:S01]  /*22e0*/  IMAD.MOV.U32 R6, RZ, RZ, R8 ;  /* 0x000000ffff067224 */ /* 0x000fe200078e0008 */
[----:B0-234-:R-:W-:Y:S06]  /*22f0*/  @!P0 BRA `(.L_x_4600) ;  /* 0x0000000000488947 */ /* 0x01dfec0003800000 */
        /* <DEDUP_REMOVED lines=18> */
.L_x_4600:
[----:B------:R-:W-:Y:S05]  /*2420*/  BSYNC.RECONVERGENT B0 ;  /* 0x0000000000007941 */ /* 0x000fea0003800200 */
.L_x_4599:
        /* <DEDUP_REMOVED lines=94> */
.L_x_4602:
[----:B------:R-:W-:Y:S05]  /*2a10*/  BSYNC.RECONVERGENT B0 ;  /* 0x0000000000007941 */ /* 0x000fea0003800200 */
.L_x_4601:
        /* <DEDUP_REMOVED lines=94> */
.L_x_4604:
[----:B------:R-:W-:Y:S05]  /*3000*/  BSYNC.RECONVERGENT B0 ;  /* 0x0000000000007941 */ /* 0x000fea0003800200 */
.L_x_4603:
        /* <DEDUP_REMOVED lines=163> */
.L_x_4606:
[----:B------:R-:W-:Y:S05]  /*3a40*/  BSYNC.RECONVERGENT B0 ;  /* 0x0000000000007941 */ /* 0x000fea0003800200 */
.L_x_4605:
        /* <DEDUP_REMOVED lines=27> */
.L_x_4608:
[----:B------:R-:W-:Y:S05]  /*3c00*/  BSYNC.RECONVERGENT B0 ;  /* 0x0000000000007941 */ /* 0x000fea0003800200 */
.L_x_4607:
        /* <DEDUP_REMOVED lines=24> */
.L_x_4610:
[----:B------:R-:W-:Y:S05]  /*3d90*/  BSYNC.RECONVERGENT B0 ;  /* 0x0000000000007941 */ /* 0x000fea0003800200 */
.L_x_4609:
        /* <DEDUP_REMOVED lines=8> */
[----:B------:R5:W0:Y:S02]  /*3e20*/  DADD R18, R20, +INF ;  /* 0x7ff0000014127429 */ /* 0x000a240000000000 */
[----:B-----5:R-:W-:Y:S02]  /*3e30*/  @!P0 SHF.R.S32.HI R21, RZ, 0x1, R0 ;  /* 0x00000001ff158819 */ /* 0x020fe40000011400 */
[----:B0-----:R-:W-:Y:S02]  /*3e40*/  FSEL R18, R18, RZ, P1 ;  /* 0x000000ff12127208 */ /* 0x001fe40000800000 */
        /* <DEDUP_REMOVED lines=9> */
.L_x_4612:
[----:B------:R-:W-:Y:S05]  /*3ee0*/  BSYNC.RECONVERGENT B0 ;  /* 0x0000000000007941 */ /* 0x000fea0003800200 */
.L_x_4611:
        /* <DEDUP_REMOVED lines=16> */
[----:B----4-:R-:W0:Y:S02]  /*3ff0*/  DADD R20, R20, R10 ;  /* 0x0000000014147229 */ /* 0x010e24000000000a */
[----:B0-----:R-:W-:Y:S04]  /*4000*/  SHFL.BFLY PT, R27, R21, 0x10, 0x1f ;  /* 0x0e001f00151b7f89 */ /* 0x001fe800000e0000 */
[----:B------:R-:W0:-:S15]  /*4010*/  SHFL.BFLY PT, R26, R20, 0x10, 0x1f ;  /* 0x0e001f00141a7f89 */ /* 0x000e1e00000e0000 */
[----:B------:R-:W-:-:S15]  /*4020*/  NOP ;  /* 0x0000000000007918 */ /* 0x000fde0000000000 */
[----:B------:R-:W-:-:S15]  /*4030*/  NOP ;  /* 0x0000000000007918 */ /* 0x000fde0000000000 */
[----:B------:R-:W-:-:S13]  /*4040*/  NOP ;  /* 0x0000000000007918 */ /* 0x000fda0000000000 */
[----:B------:R-:W1:-:S15]  /*4050*/  DADD R22, RZ, R12 ;  /* 0x00000000ff167229 */ /* 0x000e5e000000000c */
        /* <DEDUP_REMOVED lines=50> */
[----:B0-----:R-:W-:Y:S04]  /*4380*/  SHFL.BFLY PT, R21, R35, 0x2, 0x1f ;  /* 0x0c401f0023157f89 */ /* 0x001fe800000e0000 */
[----:B------:R-:W0:-:S15]  /*4390*/  SHFL.BFLY PT, R20, R34, 0x2, 0x1f ;  /* 0x0c401f0022147f89 */ /* 0x000e1e00000e0000 */
[----:B------:R-:W-:-:S15]  /*43a0*/  NOP ;  /* 0x0000000000007918 */ /* 0x000fde0000000000 */
[----:B------:R-:W-:-:S15]  /*43b0*/  NOP ;  /* 0x0000000000007918 */ /* 0x000fde0000000000 */
[----:B------:R-:W-:-:S13]  /*43c0*/  NOP ;  /* 0x0000000000007918 */ /* 0x000fda0000000000 */
        /* <DEDUP_REMOVED lines=8> */
[----:B------:R-:W0:Y:S04]  /*4450*/  SHFL.BFLY PT, R20, R26, 0x1, 0x1f ;  /* 0x0c201f001a147f89 */ /* 0x000e2800000e0000 */
[----:B-1----:R1:W2:Y:S04]  /*4460*/  SHFL.BFLY PT, R31, R29, 0x1, 0x1f ;  /* 0x0c201f001d1f7f89 */ /* 0x0022a800000e0000 */
[----:B------:R1:W3:-:S15]  /*4470*/  SHFL.BFLY PT, R30, R28, 0x1, 0x1f ;  /* 0x0c201f001c1e7f89 */ /* 0x0002de00000e0000 */
[----:B------:R-:W-:-:S15]  /*4480*/  NOP ;  /* 0x0000000000007918 */ /* 0x000fde0000000000 */
[----:B------:R-:W-:-:S15]  /*4490*/  NOP ;  /* 0x0000000000007918 */ /* 0x000fde0000000000 */
[----:B------:R-:W-:-:S05]  /*44a0*/  NOP ;  /* 0x0000000000007918 */ /* 0x000fca0000000000 */
[----:B0-----:R1:W0:Y:S02]  /*44b0*/  DADD R20, R26, R20 ;  /* 0x000000001a147229 */ /* 0x0012240000000014 */
[----:B0123--:R-:W-:Y:S05]  /*44c0*/  @!P0 EXIT ;  /* 0x000000000000894d */ /* 0x00ffea0003800000 */
[----:B------:R-:W-:Y:S01]  /*44d0*/  BSSY.RECONVERGENT B0, `(.L_x_4613) ;  /* 0x00000f4000007945 */ /* 0x000fe20003800200 */
[----:B------:R0:W1:Y:S01]  /*44e0*/  DADD R22, R28, R30 ;  /* 0x000000001c167229 */ /* 0x000062000000001e */
[----:B------:R-:W-:Y:S02]  /*44f0*/  SHF.R.S32.HI R42, RZ, 0x1f, R5 ;  /* 0x0000001fff2a7819 */ /* 0x000fe40000011405 */
        /* <DEDUP_REMOVED lines=54> */
[----:B------:R-:W-:Y:S05]  /*4860*/  CALL.REL.NOINC `($__internal_16_$__cuda_sm20_div_rn_f64_full) ;  /* 0x0000001800f47944 */ /* 0x000fea0003c00000 */
[----:B------:R-:W-:Y:S02]  /*4870*/  IMAD.MOV.U32 R26, RZ, RZ, R34 ;  /* 0x000000ffff1a7224 */ /* 0x000fe400078e0022 */
[----:B------:R-:W-:-:S07]  /*4880*/  IMAD.MOV.U32 R27, RZ, RZ, R35 ;  /* 0x000000ffff1b7224 */ /* 0x000fce00078e0023 */
.L_x_4616:
[----:B------:R-:W-:Y:S05]  /*4890*/  BSYNC.RECONVERGENT B1 ;  /* 0x0000000000017941 */ /* 0x000fea0003800200 */
.L_x_4615:
[----:B------:R-:W0:Y:S01]  /*48a0*/  LDCU.64 UR6, c[0x0][0x380] ;  /* 0x00007000ff0677ac */ /* 0x000e220008000a00 */
[----:B------:R-:W-:Y:S02]  /*48b0*/  FSEL R26, R26, RZ, P5 ;  /* 0x000000ff1a1a7208 */ /* 0x000fe40002800000 */
        /* <DEDUP_REMOVED lines=58> */
.L_x_4618:
[----:B------:R-:W-:Y:S05]  /*4c60*/  BSYNC.RECONVERGENT B1 ;  /* 0x0000000000017941 */ /* 0x000fea0003800200 */
.L_x_4617:
[----:B------:R-:W-:Y:S02]  /*4c70*/  FSEL R6, R26, RZ, P5 ;  /* 0x000000ff1a067208 */ /* 0x000fe40002800000 */
[----:B------:R-:W-:-:S05]  /*4c80*/  FSEL R7, R27, +QNAN , P5 ;  /* 0x7ff800001b077808 */ /* 0x000fca0002800000 */
[----:B------:R1:W-:Y:S01]  /*4c90*/  STG.E.64 desc[UR4][R24.64+0x100], R6 ;  /* 0x0001000618007986 */ /* 0x0003e2000c101b04 */
[----:B------:R-:W-:Y:S05]  /*4ca0*/  @P4 BRA `(.L_x_4614) ;  /* 0x0000000400d84947 */ /* 0x000fea0003800000 */
[----:B-1----:R-:W0:Y:S01]  /*4cb0*/  MUFU.RCP64H R7, R21 ;  /* 0x0000001500077308 */ /* 0x002e220000001800 */
        /* <DEDUP_REMOVED lines=52> */
.L_x_4620:
[----:B------:R-:W-:Y:S05]  /*5000*/  BSYNC.RECONVERGENT B1 ;  /* 0x0000000000017941 */ /* 0x000fea0003800200 */
.L_x_4619:
[----:B------:R-:W-:Y:S02]  /*5010*/  FSEL R6, R6, RZ, P5 ;  /* 0x000000ff06067208 */ /* 0x000fe40002800000 */
[----:B------:R-:W-:-:S05]  /*5020*/  FSEL R7, R7, +QNAN , P5 ;  /* 0x7ff8000007077808 */ /* 0x000fca0002800000 */
[----:B------:R2:W-:Y:S01]  /*5030*/  STG.E.64 desc[UR4][R24.64+0x200], R6 ;  /* 0x0002000618007986 */ /* 0x0005e2000c101b04 */
[----:B------:R-:W-:Y:S05]  /*5040*/  @P4 BRA `(.L_x_4614) ;  /* 0x0000000000f04947 */ /* 0x000fea0003800000 */
[----:B--2---:R-:W0:Y:S01]  /*5050*/  MUFU.RCP64H R7, R21 ;  /* 0x0000001500077308 */ /* 0x004e220000001800 */
        /* <DEDUP_REMOVED lines=55> */
.L_x_4622:
[----:B------:R-:W-:Y:S05]  /*53d0*/  BSYNC.RECONVERGENT B1 ;  /* 0x0000000000017941 */ /* 0x000fea0003800200 */
.L_x_4621:
[----:B------:R-:W-:Y:S02]  /*53e0*/  FSEL R6, R6, RZ, P4 ;  /* 0x000000ff06067208 */ /* 0x000fe40002000000 */
[----:B------:R-:W-:-:S05]  /*53f0*/  FSEL R7, R7, +QNAN , P4 ;  /* 0x7ff8000007077808 */ /* 0x000fca0002000000 */
[----:B------:R3:W-:Y:S02]  /*5400*/  STG.E.64 desc[UR4][R24.64+0x300], R6 ;  /* 0x0003000618007986 */ /* 0x0007e4000c101b04 */
.L_x_4614:
[----:B------:R-:W-:Y:S05]  /*5410*/  BSYNC.RECONVERGENT B0 ;  /* 0x0000000000007941 */ /* 0x000fea0003800200 */
.L_x_4613:
[----:B------:R-:W4:Y:S02]  /*5420*/  LDCU UR6, c[0x0][0x398] ;  /* 0x00007300ff0677ac */ /* 0x000f240008000800 */
[----:B----4-:R-:W-:-:S04]  /*5430*/  ISETP.GE.AND P0, PT, R2, UR6, PT ;  /* 0x0000000602007c0c */ /* 0x010fc8000bf06270 */
[----:B------:R-:W-:-:S13]  /*5440*/  ISETP.EQ.OR P0, PT, R4, 0x1, P0 ;  /* 0x000000010400780c */ /* 0x000fda0000702670 */
[----:B------:R-:W-:Y:S05]  /*5450*/  @P0 EXIT ;  /* 0x000000000000094d */ /* 0x000fea0003800000 */
[----:B-123--:R-:W1:Y:S01]  /*5460*/  MUFU.RCP64H R7, R23 ;  /* 0x0000001700077308 */ /* 0x00ee620000001800 */
        /* <DEDUP_REMOVED lines=53> */
[----:B0-----:R-:W-:Y:S05]  /*57c0*/  CALL.REL.NOINC `($__internal_16_$__cuda_sm20_div_rn_f64_full) ;  /* 0x0000000c001c7944 */ /* 0x001fea0003c00000 */
[----:B------:R-:W-:Y:S02]  /*57d0*/  IMAD.MOV.U32 R6, RZ, RZ, R34 ;  /* 0x000000ffff067224 */ /* 0x000fe400078e0022 */
[----:B------:R-:W-:-:S07]  /*57e0*/  IMAD.MOV.U32 R7, RZ, RZ, R35 ;  /* 0x000000ffff077224 */ /* 0x000fce00078e0023 */
.L_x_4624:
[----:B------:R-:W-:Y:S05]  /*57f0*/  BSYNC.RECONVERGENT B0 ;  /* 0x0000000000007941 */ /* 0x000fea0003800200 */
.L_x_4623:
[----:B------:R-:W1:Y:S01]  /*5800*/  LDCU UR6, c[0x0][0x398] ;  /* 0x00007300ff0677ac */ /* 0x000e620008000800 */
[----:B------:R-:W-:Y:S01]  /*5810*/  FSEL R4, R6, RZ, P4 ;  /* 0x000000ff06047208 */ /* 0x000fe20002000000 */
[----:B------:R-:W2:Y:S01]  /*5820*/  LDCU.64 UR8, c[0x0][0x380] ;  /* 0x00007000ff0877ac */ /* 0x000ea20008000a00 */
[----:B-1----:R-:W-:Y:S02]  /*5830*/  IADD3 R0, P0, PT, R5, UR6, RZ ;  /* 0x0000000605007c10 */ /* 0x002fe4000ff1e0ff */
[----:B------:R-:W-:-:S03]  /*5840*/  FSEL R5, R7, +QNAN , P4 ;  /* 0x7ff8000007057808 */ /* 0x000fc60002000000 */
[----:B------:R-:W-:Y:S01]  /*5850*/  IMAD.X R3, RZ, RZ, R42, P0 ;  /* 0x000000ffff037224 */ /* 0x000fe200000e062a */
[----:B--2---:R-:W-:-:S04]  /*5860*/  LEA R2, P0, R0, UR8, 0x3 ;  /* 0x0000000800027c11 */ /* 0x004fc8000f8018ff */
[----:B------:R-:W-:-:S05]  /*5870*/  LEA.HI.X R3, R0, UR9, R3, 0x3, P0 ;  /* 0x0000000900037c11 */ /* 0x000fca00080f1c03 */
[----:B------:R1:W-:Y:S01]  /*5880*/  STG.E.64 desc[UR4][R2.64], R4 ;  /* 0x0000000402007986 */ /* 0x0003e2000c101b04 */
[----:B------:R-:W-:Y:S05]  /*5890*/  @P5 EXIT ;  /* 0x000000000000594d */ /* 0x000fea0003800000 */
[----:B-1----:R-:W1:Y:S01]  /*58a0*/  MUFU.RCP64H R5, R23 ;  /* 0x0000001700057308 */ /* 0x002e620000001800 */
        /* <DEDUP_REMOVED lines=56> */
.L_x_4626:
[----:B------:R-:W-:Y:S05]  /*5c30*/  BSYNC.RECONVERGENT B0 ;  /* 0x0000000000007941 */ /* 0x000fea0003800200 */
.L_x_4625:
        /* <DEDUP_REMOVED lines=62> */
.L_x_4628:
[----:B------:R-:W-:Y:S05]  /*6020*/  BSYNC.RECONVERGENT B0 ;  /* 0x0000000000007941 */ /* 0x000fea0003800200 */
.L_x_4627:
        /* <DEDUP_REMOVED lines=60> */
.L_x_4630:
[----:B------:R-:W-:Y:S05]  /*63f0*/  BSYNC.RECONVERGENT B0 ;  /* 0x0000000000007941 */ /* 0x000fea0003800200 */
.L_x_4629:
[----:B------:R-:W-:Y:S02]  /*6400*/  FSEL R4, R4, RZ, P4 ;  /* 0x000000ff04047208 */ /* 0x000fe40002000000 */
[----:B------:R-:W-:-:S05]  /*6410*/  FSEL R5, R5, +QNAN , P4 ;  /* 0x7ff8000005057808 */ /* 0x000fca0002000000 */
[----:B------:R-:W-:Y:S01]  /*6420*/  STG.E.64 desc[UR4][R2.64+0x300], R4 ;  /* 0x0003000402007986 */ /* 0x000fe2000c101b04 */
[----:B------:R-:W-:Y:S05]  /*6430*/  EXIT ;  /* 0x000000000000794d */ /* 0x000fea0003800000 */
        .weak           $__internal_16_$__cuda_sm20_div_rn_f64_full
        .type           $__internal_16_$__cuda_sm20_div_rn_f64_full,@function
        .size           $__internal_16_$__cuda_sm20_div_rn_f64_full,(.L_x_11367 - $__internal_16_$__cuda_sm20_div_rn_f64_full)
$__internal_16_$__cuda_sm20_div_rn_f64_full:
        /* <DEDUP_REMOVED lines=24> */
[----:B------:R0:W1:Y:S02]  /*65c0*/  @!P1 DFMA R32, R32, 2, -R34 ;  /* 0x400000002020982b */ /* 0x0000640000000822 */
[----:B0-----:R-:W0:Y:S01]  /*65d0*/  MUFU.RCP64H R35, R27 ;  /* 0x0000001b00237308 */ /* 0x001e220000001800 */
[----:B------:R-:W-:Y:S01]  /*65e0*/  IMAD.MOV.U32 R34, RZ, RZ, 0x1 ;  /* 0x00000001ff227424 */ /* 0x000fe200078e00ff */
[----:B-1----:R-:W-:-:S15]  /*65f0*/  @!P1 LOP3.LUT R44, R33, 0x7ff00000, RZ, 0xc0, !PT ;  /* 0x7ff00000212c9812 */ /* 0x002fde00078ec0ff */
[----:B------:R-:W-:-:S15]  /*6600*/  NOP ;  /* 0x0000000000007918 */ /* 0x000fde0000000000 */
[----:B------:R-:W-:-:S15]  /*6610*/  NOP ;  /* 0x0000000000007918 */ /* 0x000fde0000000000 */
[----:B------:R-:W-:-:S15]  /*6620*/  NOP ;  /* 0x0000000000007918 */ /* 0x000fde0000000000 */
        /* <DEDUP_REMOVED lines=36> */
[----:B0-----:R-:W-:-:S05]  /*6870*/  VIADD R34, R44, 0xffffffff ;  /* 0xffffffff2c227836 */ /* 0x001fca0000000000 */
[----:B------:R-:W-:Y:S01]  /*6880*/  ISETP.GT.U32.AND P0, PT, R34, 0x7feffffe, PT ;  /* 0x7feffffe2200780c */ /* 0x000fe20003f04070 */
[----:B------:R-:W-:-:S05]  /*6890*/  VIADD R34, R45, 0xffffffff ;  /* 0xffffffff2d227836 */ /* 0x000fca0000000000 */
[----:B------:R-:W-:-:S13]  /*68a0*/  ISETP.GT.U32.OR P0, PT, R34, 0x7feffffe, P0 ;  /* 0x7feffffe2200780c */ /* 0x000fda0000704470 */
[----:B-1----:R-:W-:Y:S05]  /*68b0*/  @P0 BRA `(.L_x_4632) ;  /* 0x0000000000800947 */ /* 0x002fea0003800000 */
        /* <DEDUP_REMOVED lines=32> */
.L_x_4632:
        /* <DEDUP_REMOVED lines=16> */
.L_x_4635:
[----:B------:R-:W-:Y:S01]  /*6bc0*/  LOP3.LUT R35, R29, 0x80000, RZ, 0xfc, !PT ;  /* 0x000800001d237812 */ /* 0x000fe200078efcff */
[----:B------:R-:W-:Y:S01]  /*6bd0*/  IMAD.MOV.U32 R34, RZ, RZ, R28 ;  /* 0x000000ffff227224 */ /* 0x000fe200078e001c */
[----:B------:R-:W-:Y:S06]  /*6be0*/  BRA `(.L_x_4633) ;  /* 0x0000000000087947 */ /* 0x000fec0003800000 */
.L_x_4634:
[----:B------:R-:W-:Y:S01]  /*6bf0*/  LOP3.LUT R35, R31, 0x80000, RZ, 0xfc, !PT ;  /* 0x000800001f237812 */ /* 0x000fe200078efcff */
[----:B------:R-:W-:-:S07]  /*6c00*/  IMAD.MOV.U32 R34, RZ, RZ, R30 ;  /* 0x000000ffff227224 */ /* 0x000fce00078e001e */
.L_x_4633:
[----:B------:R-:W-:Y:S05]  /*6c10*/  BSYNC.RECONVERGENT B2 ;  /* 0x0000000000027941 */ /* 0x000fea0003800200 */
.L_x_4631:
[----:B------:R-:W-:Y:S02]  /*6c20*/  IMAD.MOV.U32 R26, RZ, RZ, R0 ;  /* 0x000000ffff1a7224 */ /* 0x000fe400078e0000 */
[----:B------:R-:W-:-:S04]  /*6c30*/  IMAD.MOV.U32 R27, RZ, RZ, 0x0 ;  /* 0x00000000ff1b7424 */ /* 0x000fc800078e00ff */
[----:B------:R-:W-:Y:S05]  /*6c40*/  RET.REL.NODEC R26 `(_ZN43_GLOBAL__N__9ae7fba5_10_SoftMax_cu_9f978f6320softmax_warp_forwardIdddLi7ELb0ELb0EEEvPT0_PKT_iiiPKbib) ;  /* 0xffffff901aec7950 */ /* 0x000fea0003c3ffff */
.L_x_4636:
        /* <DEDUP_REMOVED lines=11> */
.L_x_11367:


//--------------------- .text._ZN43_GLOBAL__N__9ae7fba5_10_SoftMax_cu_9f978f6320softmax_warp_forwardIdddLi6ELb0ELb0EEEvPT0_PKT_iiiPKbib --------------------------
	.section	.text._ZN43_GLOBAL__N__9ae7fba5_10_SoftMax_cu_9f978f6320softmax_warp_forwardIdddLi6ELb0ELb0EEEvPT0_PKT_iiiPKbib,"ax",@progbits
	.align	128
.text._ZN43_GLOBAL__N__9ae7fba5_10_SoftMax_cu_9f978f6320softmax_warp_forwardIdddLi6ELb0ELb0EEEvPT0_PKT_iiiPKbib:
        .type           _ZN43_GLOBAL__N__9ae7fba5_10_SoftMax_cu_9f978f6320softmax_warp_forwardIdddLi6ELb0ELb0EEEvPT0_PKT_iiiPKbib,@function
        .size           _ZN43_GLOBAL__N__9ae7fba5_10_SoftMax_cu_9f978f6320softmax_warp_forwardIdddLi6ELb0ELb0EEEvPT0_PKT_iiiPKbib,(.L_x_11369 - _ZN43_GLOBAL__N__9ae7fba5_10_SoftMax_cu_9f978f6320softmax_warp_forwardIdddLi6ELb0ELb0EEEvPT0_PKT_iiiPKbib)
        .other          _ZN43_GLOBAL__N__9ae7fba5_10_SoftMax_cu_9f978f6320softmax_warp_forwardIdddLi6ELb0ELb0EEEvPT0_PKT_iiiPKbib,@"STO_CUDA_ENTRY STV_DEFAULT"
_ZN43_GLOBAL__N__9ae7fba5_10_SoftMax_cu_9f978f6320softmax_warp_forwardIdddLi6ELb0ELb0EEEvPT0_PKT_iiiPKbib:
        /* <DEDUP_REMOVED lines=12> */
[----:B------:R-:W-:Y:S02]  /*00c0*/  IMAD.MOV.U32 R2, RZ, RZ, 0x0 ;  /* 0x00000000ff027424 */ /* 0x000fe400078e00ff */
[----:B------:R-:W-:Y:S02]  /*00d0*/  IMAD.MOV.U32 R4, RZ, RZ, 0x0 ;  /* 0x00000000ff047424 */ /* 0x000fe400078e00ff */
[----:B------:R-:W-:Y:S02]  /*00e0*/  IMAD.MOV.U32 R5, RZ, RZ, -0x100000 ;  /* 0xfff00000ff057424 */ /* 0x000fe400078e00ff */
[----:B0-----:R-:W-:Y:S01]  /*00f0*/  IMAD R0, R0, UR4, R3 ;  /* 0x0000000400007c24 */ /* 0x001fe2000f8e0203 */
[----:B------:R-:W0:Y:S01]  /*0100*/  LDCU.64 UR4, c[0x0][0x358] ;  /* 0x00006b00ff0477ac */ /* 0x000e220008000a00 */
[----:B------:R-:W-:-:S02]  /*0110*/  IMAD.MOV.U32 R3, RZ, RZ, -0x100000 ;  /* 0xfff00000ff037424 */ /* 0x000fc400078e00ff */
[----:B------:R-:W-:Y:S01]  /*0120*/  IMAD.SHL.U32 R0, R0, 0x2, RZ ;  /* 0x0000000200007824 */ /* 0x000fe200078e00ff */
[CC--:B-1----:R-:W-:Y:S01]  /*0130*/  ISETP.GE.AND P0, PT, R35.reuse, R9.reuse, PT ;  /* 0x000000092300720c */ /* 0x0c2fe20003f06270 */
[----:B------:R-:W-:Y:S02]  /*0140*/  VIADD R34, R35, 0x20 ;  /* 0x0000002023227836 */ /* 0x000fe40000000000 */
[C---:B--2---:R-:W-:Y:S01]  /*0150*/  IMAD R32, R0.reuse, UR7, R35 ;  /* 0x0000000700207c24 */ /* 0x044fe2000f8e0223 */
[----:B------:R-:W-:Y:S02]  /*0160*/  IADD3 R33, PT, PT, -R0, UR6, RZ ;  /* 0x0000000600217c10 */ /* 0x000fe4000fffe1ff */
[----:B------:R-:W-:Y:S01]  /*0170*/  ISETP.GE.AND P4, PT, R34, R9, PT ;  /* 0x000000092200720c */ /* 0x000fe20003f86270 */
[----:B---3--:R-:W-:Y:S01]  /*0180*/  IMAD.WIDE R6, R32, 0x8, R6 ;  /* 0x0000000820067825 */ /* 0x008fe200078e0206 */
[C---:B------:R-:W-:Y:S02]  /*0190*/  ISETP.LT.OR P1, PT, R33.reuse, 0x1, P0 ;  /* 0x000000012100780c */ /* 0x040fe40000721670 */
[----:B------:R-:W-:-:S02]  /*01a0*/  ISETP.LT.OR P2, PT, R33, 0x1, P4 ;  /* 0x000000012100780c */ /* 0x000fc40002741670 */
[----:B------:R-:W-:Y:S01]  /*01b0*/  ISETP.LT.OR P3, PT, R33, 0x2, P0 ;  /* 0x000000022100780c */ /* 0x000fe20000761670 */
[----:B------:R-:W-:Y:S01]  /*01c0*/  IMAD.WIDE.U32 R8, R9, 0x8, R6 ;  /* 0x0000000809087825 */ /* 0x000fe200078e0006 */
[----:B------:R-:W-:-:S07]  /*01d0*/  ISETP.LT.OR P5, PT, R33, 0x2, P4 ;  /* 0x000000022100780c */ /* 0x000fce00027a1670 */
[----:B0-----:R-:W2:Y:S04]  /*01e0*/  @!P1 LDG.E.64 R24, desc[UR4][R6.64] ;  /* 0x0000000406189981 */ /* 0x001ea8000c1e1b00 */
[----:B------:R-:W2:Y:S04]  /*01f0*/  @!P2 LDG.E.64 R22, desc[UR4][R6.64+0x100] ;  /* 0x000100040616a981 */ /* 0x000ea8000c1e1b00 */
[----:B------:R-:W3:Y:S04]  /*0200*/  @!P3 LDG.E.64 R2, desc[UR4][R8.64] ;  /* 0x000000040802b981 */ /* 0x000ee8000c1e1b00 */
[----:B------:R-:W3:Y:S01]  /*0210*/  @!P5 LDG.E.64 R4, desc[UR4][R8.64+0x100] ;  /* 0x000100040804d981 */ /* 0x000ee2000c1e1b00 */
        /* <DEDUP_REMOVED lines=25> */
[----:B--2---:R-:W0:Y:S02]  /*03b0*/  DSETP.GT.AND P1, PT, R24, R22, PT ;  /* 0x000000161800722a */ /* 0x004e240003f24000 */
[----:B0-----:R-:W-:-:S02]  /*03c0*/  FSEL R13, R25, R23, P1 ;  /* 0x00000017190d7208 */ /* 0x001fc40000800000 */
[----:B------:R-:W-:-:S03]  /*03d0*/  FSEL R12, R24, R22, P1 ;  /* 0x00000016180c7208 */ /* 0x000fc60000800000 */
[----:B------:R-:W-:Y:S04]  /*03e0*/  SHFL.BFLY PT, R11, R13, 0x10, 0x1f ;  /* 0x0e001f000d0b7f89 */ /* 0x000fe800000e0000 */
[----:B------:R-:W0:-:S15]  /*03f0*/  SHFL.BFLY PT, R10, R12, 0x10, 0x1f ;  /* 0x0e001f000c0a7f89 */ /* 0x000e1e00000e0000 */
[----:B------:R-:W-:-:S15]  /*0400*/  NOP ;  /* 0x0000000000007918 */ /* 0x000fde0000000000 */
[----:B------:R-:W-:-:S15]  /*0410*/  NOP ;  /* 0x0000000000007918 */ /* 0x000fde0000000000 */
[----:B------:R-:W-:-:S08]  /*0420*/  NOP ;  /* 0x0000000000007918 */ /* 0x000fd00000000000 */
[----:B---3--:R-:W1:Y:S02]  /*0430*/  DSETP.GT.AND P2, PT, R2, R4, PT ;  /* 0x000000040200722a */ /* 0x008e640003f44000 */
[----:B-1----:R-:W-:Y:S02]  /*0440*/  FSEL R15, R3, R5, P2 ;  /* 0x00000005030f7208 */ /* 0x002fe40001000000 */
[----:B------:R-:W-:-:S03]  /*0450*/  FSEL R14, R2, R4, P2 ;  /* 0x00000004020e7208 */ /* 0x000fc60001000000 */
        /* <DEDUP_REMOVED lines=118> */
[----:B-1----:R-:W1:-:S15]  /*0bc0*/  DFMA R16, R14, -UR6, R22 ;  /* 0x800000060e107c2b */ /* 0x002e5e0008000016 */
        /* <DEDUP_REMOVED lines=9> */
[----:B-1----:R1:W2:Y:S02]  /*0c60*/  DFMA R8, R14, -UR8, R16 ;  /* 0x800000080e087c2b */ /* 0x0022a40008000010 */
[----:B-1----:R-:W-:Y:S02]  /*0c70*/  IMAD.MOV.U32 R16, RZ, RZ, -0x35dec16 ;  /* 0xfca213eaff107424 */ /* 0x002fe400078e00ff */
[----:B------:R-:W-:-:S15]  /*0c80*/  IMAD.MOV.U32 R17, RZ, RZ, 0x3e928af3 ;  /* 0x3e928af3ff117424 */ /* 0x000fde00078e00ff */
[----:B------:R-:W-:-:S15]  /*0c90*/  NOP ;  /* 0x0000000000007918 */ /* 0x000fde0000000000 */
[----:B------:R-:W-:-:S15]  /*0ca0*/  NOP ;  /* 0x0000000000007918 */ /* 0x000fde0000000000 */
[----:B------:R-:W-:-:S15]  /*0cb0*/  NOP ;  /* 0x0000000000007918 */ /* 0x000fde0000000000 */
[----:B0-----:R-:W0:-:S15]  /*0cc0*/  DFMA R14, R6, UR10, R16 ;  /* 0x0000000a060e7c2b */ /* 0x001e1e0008000010 */
[----:B------:R-:W-:-:S15]  /*0cd0*/  NOP ;  /* 0x0000000000007918 */ /* 0x000fde0000000000 */
[----:B------:R-:W-:-:S15]  /*0ce0*/  NOP ;  /* 0x0000000000007918 */ /* 0x000fde0000000000 */
[----:B------:R-:W-:-:S15]  /*0cf0*/  NOP ;  /* 0x0000000000007918 */ /* 0x000fde0000000000 */
[----:B------:R-:W-:-:S04]  /*0d00*/  NOP ;  /* 0x0000000000007918 */ /* 0x000fc80000000000 */
[----:B--2---:R-:W1:-:S15]  /*0d10*/  DFMA R20, R8, UR10, R16 ;  /* 0x0000000a08147c2b */ /* 0x004e5e0008000010 */
        /* <DEDUP_REMOVED lines=9> */
[----:B-1----:R-:W1:-:S15]  /*0db0*/  DFMA R20, R8, R20, UR12 ;  /* 0x0000000c08147e2b */ /* 0x002e5e0008000014 */
        /* <DEDUP_REMOVED lines=59> */
[----:B-1----:R-:W-:-:S15]  /*1170*/  DFMA R20, R8, R20, UR24 ;  /* 0x0000001808147e2b */ /* 0x002fde0008000014 */
        /* <DEDUP_REMOVED lines=9> */
[----:B------:R-:W0:Y:S02]  /*1210*/  DADD R2, -R12, R2 ;  /* 0x000000000c027229 */ /* 0x000e240000000102 */
[----:B0-----:R-:W-:-:S15]  /*1220*/  FSETP.GEU.FTZ.AND P2, PT, |R3|, 4.1917929649353027344, PT ;  /* 0x4086232b0300780b */ /* 0x001fde0003f5e200 */
[----:B------:R-:W-:-:S15]  /*1230*/  NOP ;  /* 0x0000000000007918 */ /* 0x000fde0000000000 */
[----:B------:R-:W-:-:S15]  /*1240*/  NOP ;  /* 0x0000000000007918 */ /* 0x000fde0000000000 */
[----:B------:R-:W-:-:S15]  /*1250*/  NOP ;  /* 0x0000000000007918 */ /* 0x000fde0000000000 */
[----:B------:R-:W-:-:S02]  /*1260*/  NOP ;  /* 0x0000000000007918 */ /* 0x000fc40000000000 */
[----:B------:R-:W-:-:S15]  /*1270*/  DFMA R20, R8, R20, UR26 ;  /* 0x0000001a08147e2b */ /* 0x000fde0008000014 */
[----:B------:R-:W-:-:S15]  /*1280*/  NOP ;  /* 0x0000000000007918 */ /* 0x000fde0000000000 */
[----:B------:R-:W-:-:S15]  /*1290*/  NOP ;  /* 0x0000000000007918 */ /* 0x000fde0000000000 */
[----:B------:R-:W-:-:S15]  /*12a0*/  NOP ;  /* 0x0000000000007918 */ /* 0x000fde0000000000 */
[----:B------:R-:W-:-:S04]  /*12b0*/  NOP ;  /* 0x0000000000007918 */ /* 0x000fc80000000000 */
[----:B------:R-:W-:-:S15]  /*12c0*/  DFMA R14, R6, R14, 1 ;  /* 0x3ff00000060e742b */ /* 0x000fde000000000e */
        /* <DEDUP_REMOVED lines=10> */
[----:B------:R-:W0:-:S15]  /*1370*/  DFMA R20, R8, R20, 1 ;  /* 0x3ff000000814742b */ /* 0x000e1e0000000014 */
        /* <DEDUP_REMOVED lines=105> */
[----:B0-----:R-:W-:-:S15]  /*1a10*/  IMAD R29, R10, 0x100000, R9 ;  /* 0x001000000a1d7824 */ /* 0x001fde00078e0209 */
[----:B------:R-:W-:-:S15]  /*1a20*/  NOP ;  /* 0x0000000000007918 */ /* 0x000fde0000000000 */
[----:B------:R-:W-:-:S15]  /*1a30*/  NOP ;  /* 0x0000000000007918 */ /* 0x000fde0000000000 */
[----:B------:R-:W-:-:S15]  /*1a40*/  NOP ;  /* 0x0000000000007918 */ /* 0x000fde0000000000 */
[----:B------:R-:W-:-:S02]  /*1a50*/  NOP ;  /* 0x0000000000007918 */ /* 0x000fc40000000000 */
        /* <DEDUP_REMOVED lines=72> */
.L_x_4638:
[----:B------:R-:W-:Y:S05]  /*1ee0*/  BSYNC.RECONVERGENT B0 ;  /* 0x0000000000007941 */ /* 0x000fea0003800200 */
.L_x_4637:
[----:B------:R-:W-:Y:S01]  /*1ef0*/  BSSY.RECONVERGENT B0, `(.L_x_4639) ;  /* 0x0000017000007945 */ /* 0x000fe20003800200 */
[----:B------:R-:W-:Y:S02]  /*1f00*/  IMAD R27, R12, 0x100000, R15 ;  /* 0x001000000c1b7824 */ /* 0x000fe400078e020f */
[----:B0-----:R-:W-:Y:S02]  /*1f10*/  IMAD R25, R18, 0x100000, R21 ;  /* 0x0010000012197824 */ /* 0x001fe400078e0215 */
[----:B------:R-:W-:Y:S02]  /*1f20*/  IMAD.MOV.U32 R6, RZ, RZ, R8 ;  /* 0x000000ffff067224 */ /* 0x000fe400078e0008 */
        /* <DEDUP_REMOVED lines=19> */
.L_x_4640:
[----:B------:R-:W-:Y:S05]  /*2060*/  BSYNC.RECONVERGENT B0 ;  /* 0x0000000000007941 */ /* 0x000fea0003800200 */
.L_x_4639:
        /* <DEDUP_REMOVED lines=13> */
[----:B0-----:R-:W-:Y:S02]  /*2140*/  @!P2 SHF.R.S32.HI R3, RZ, 0x1, R0 ;  /* 0x00000001ff03a819 */ /* 0x001fe40000011400 */
        /* <DEDUP_REMOVED lines=10> */
.L_x_4642:
[----:B------:R-:W-:Y:S05]  /*21f0*/  BSYNC.RECONVERGENT B0 ;  /* 0x0000000000007941 */ /* 0x000fea0003800200 */
.L_x_4641:
[----:B------:R-:W-:Y:S04]  /*2200*/  BSSY.RECONVERGENT B0, `(.L_x_4643) ;  /* 0x0000013000007945 */ /* 0x000fe80003800200 */
[----:B------:R-:W-:Y:S05]  /*2210*/  @!P1 BRA `(.L_x_4644) ;  /* 0x0000000000449947 */ /* 0x000fea0003800000 */
[----:B------:R-:W-:Y:S01]  /*2220*/  FSETP.GEU.FTZ.AND P1, PT, |R5|, 4.2275390625, PT ;  /* 0x408748000500780b */ /* 0x000fe20003f3e200 */
[----:B------:R-:W-:-:S12]  /*2230*/  DSETP.GEU.AND P2, PT, R4, RZ, PT ;  /* 0x000000ff0400722a */ /* 0x000fd80003f4e000 */
[----:B------:R-:W-:-:S04]  /*2240*/  @!P1 LEA.HI R0, R18, R18, RZ, 0x1 ;  /* 0x0000001212009211 */ /* 0x000fc800078f08ff */
[----:B0-----:R-:W-:-:S05]  /*2250*/  @!P1 SHF.R.S32.HI R3, RZ, 0x1, R0 ;  /* 0x00000001ff039819 */ /* 0x001fca0000011400 */
        /* <DEDUP_REMOVED lines=13> */
.L_x_4644:
[----:B------:R-:W-:Y:S05]  /*2330*/  BSYNC.RECONVERGENT B0 ;  /* 0x0000000000007941 */ /* 0x000fea0003800200 */
.L_x_4643:
[----:B01--4-:R-:W2:Y:S01]  /*2340*/  DADD R2, RZ, R16 ;  /* 0x00000000ff027229 */ /* 0x013ea20000000010 */
[----:B------:R-:W-:-:S15]  /*2350*/  ISETP.GE.AND P1, PT, R33, 0x1, PT ;  /* 0x000000012100780c */ /* 0x000fde0003f26270 */
[----:B------:R-:W-:-:S15]  /*2360*/  NOP ;  /* 0x0000000000007918 */ /* 0x000fde0000000000 */
[----:B------:R-:W-:-:S15]  /*2370*/  NOP ;  /* 0x0000000000007918 */ /* 0x000fde0000000000 */
[----:B------:R-:W-:-:S15]  /*2380*/  NOP ;  /* 0x0000000000007918 */ /* 0x000fde0000000000 */
[----:B------:R-:W-:-:S03]  /*2390*/  NOP ;  /* 0x0000000000007918 */ /* 0x000fc60000000000 */
[----:B--2---:R-:W0:Y:S02]  /*23a0*/  DADD R2, R2, R6 ;  /* 0x0000000002027229 */ /* 0x004e240000000006 */
[----:B0-----:R-:W-:Y:S04]  /*23b0*/  SHFL.BFLY PT, R13, R3, 0x10, 0x1f ;  /* 0x0e001f00030d7f89 */ /* 0x001fe800000e0000 */
[----:B------:R-:W0:-:S15]  /*23c0*/  SHFL.BFLY PT, R12, R2, 0x10, 0x1f ;  /* 0x0e001f00020c7f89 */ /* 0x000e1e00000e0000 */
[----:B------:R-:W-:-:S15]  /*23d0*/  NOP ;  /* 0x0000000000007918 */ /* 0x000fde0000000000 */
[----:B------:R-:W-:-:S15]  /*23e0*/  NOP ;  /* 0x0000000000007918 */ /* 0x000fde0000000000 */
[----:B------:R-:W-:-:S13]  /*23f0*/  NOP ;  /* 0x0000000000007918 */ /* 0x000fda0000000000 */
[----:B---3--:R-:W1:-:S15]  /*2400*/  DADD R4, RZ, R8 ;  /* 0x00000000ff047229 */ /* 0x008e5e0000000008 */
        /* <DEDUP_REMOVED lines=118> */
[----:B------:R-:W-:Y:S05]  /*2b70*/  CALL.REL.NOINC `($__internal_17_$__cuda_sm20_div_rn_f64_full) ;  /* 0x0000000c00107944 */ /* 0x000fea0003c00000 */
.L_x_4648:
[----:B------:R-:W-:Y:S05]  /*2b80*/  BSYNC.RECONVERGENT B1 ;  /* 0x0000000000017941 */ /* 0x000fea0003800200 */
.L_x_4647:
        /* <DEDUP_REMOVED lines=61> */
.L_x_4650:
[----:B------:R-:W-:Y:S05]  /*2f60*/  BSYNC.RECONVERGENT B1 ;  /* 0x0000000000017941 */ /* 0x000fea0003800200 */
.L_x_4649:
[----:B------:R-:W-:Y:S02]  /*2f70*/  FSEL R2, R2, RZ, P4 ;  /* 0x000000ff02027208 */ /* 0x000fe40002000000 */
[----:B------:R-:W-:-:S05]  /*2f80*/  FSEL R3, R3, +QNAN , P4 ;  /* 0x7ff8000003037808 */ /* 0x000fca0002000000 */
[----:B------:R1:W-:Y:S02]  /*2f90*/  STG.E.64 desc[UR4][R16.64+0x100], R2 ;  /* 0x0001000210007986 */ /* 0x0003e4000c101b04 */
.L_x_4646:
[----:B------:R-:W-:Y:S05]  /*2fa0*/  BSYNC.RECONVERGENT B0 ;  /* 0x0000000000007941 */ /* 0x000fea0003800200 */
.L_x_4645:
[----:B------:R-:W2:Y:S02]  /*2fb0*/  LDCU UR6, c[0x0][0x398] ;  /* 0x00007300ff0677ac */ /* 0x000ea40008000800 */
[----:B--2---:R-:W-:-:S04]  /*2fc0*/  ISETP.GE.AND P0, PT, R35, UR6, PT ;  /* 0x0000000623007c0c */ /* 0x004fc8000bf06270 */
[----:B------:R-:W-:-:S13]  /*2fd0*/  ISETP.EQ.OR P0, PT, R33, 0x1, P0 ;  /* 0x000000012100780c */ /* 0x000fda0000702670 */
[----:B------:R-:W-:Y:S05]  /*2fe0*/  @P0 EXIT ;  /* 0x000000000000094d */ /* 0x000fea0003800000 */
[----:B01----:R-:W0:Y:S01]  /*2ff0*/  MUFU.RCP64H R3, R15 ;  /* 0x0000000f00037308 */ /* 0x003e220000001800 */
        /* <DEDUP_REMOVED lines=54> */
.L_x_4652:
[----:B------:R-:W-:Y:S05]  /*3360*/  BSYNC.RECONVERGENT B0 ;  /* 0x0000000000007941 */ /* 0x000fea0003800200 */
.L_x_4651:
        /* <DEDUP_REMOVED lines=64> */
.L_x_4654:
[----:B------:R-:W-:Y:S05]  /*3770*/  BSYNC.RECONVERGENT B0 ;  /* 0x0000000000007941 */ /* 0x000fea0003800200 */
.L_x_4653:
[----:B------:R-:W-:Y:S02]  /*3780*/  FSEL R2, R2, RZ, P4 ;  /* 0x000000ff02027208 */ /* 0x000fe40002000000 */
[----:B------:R-:W-:-:S05]  /*3790*/  FSEL R3, R3, +QNAN , P4 ;  /* 0x7ff8000003037808 */ /* 0x000fca0002000000 */
[----:B------:R-:W-:Y:S01]  /*37a0*/  STG.E.64 desc[UR4][R6.64+0x100], R2 ;  /* 0x0001000206007986 */ /* 0x000fe2000c101b04 */
[----:B------:R-:W-:Y:S05]  /*37b0*/  EXIT ;  /* 0x000000000000794d */ /* 0x000fea0003800000 */
        .weak           $__internal_17_$__cuda_sm20_div_rn_f64_full
        .type           $__internal_17_$__cuda_sm20_div_rn_f64_full,@function
        .size           $__internal_17_$__cuda_sm20_div_rn_f64_full,(.L_x_11369 - $__internal_17_$__cuda_sm20_div_rn_f64_full)
$__internal_17_$__cuda_sm20_div_rn_f64_full:
        /* <DEDUP_REMOVED lines=104> */
.L_x_4656:
        /* <DEDUP_REMOVED lines=16> */
.L_x_4659:
[----:B------:R-:W-:Y:S01]  /*3f40*/  LOP3.LUT R27, R21, 0x80000, RZ, 0xfc, !PT ;  /* 0x00080000151b7812 */ /* 0x000fe200078efcff */
[----:B------:R-:W-:Y:S01]  /*3f50*/  IMAD.MOV.U32 R26, RZ, RZ, R20 ;  /* 0x000000ffff1a7224 */ /* 0x000fe200078e0014 */
[----:B------:R-:W-:Y:S06]  /*3f60*/  BRA `(.L_x_4657) ;  /* 0x0000000000087947 */ /* 0x000fec0003800000 */
.L_x_4658:
[----:B------:R-:W-:Y:S01]  /*3f70*/  LOP3.LUT R27, R23, 0x80000, RZ, 0xfc, !PT ;  /* 0x00080000171b7812 */ /* 0x000fe200078efcff */
[----:B------:R-:W-:-:S07]  /*3f80*/  IMAD.MOV.U32 R26, RZ, RZ, R22 ;  /* 0x000000ffff1a7224 */ /* 0x000fce00078e0016 */
.L_x_4657:
[----:B------:R-:W-:Y:S05]  /*3f90*/  BSYNC.RECONVERGENT B2 ;  /* 0x0000000000027941 */ /* 0x000fea0003800200 */
.L_x_4655:
[----:B------:R-:W-:Y:S02]  /*3fa0*/  IMAD.MOV.U32 R37, RZ, RZ, 0x0 ;  /* 0x00000000ff257424 */ /* 0x000fe400078e00ff */
[----:B------:R-:W-:Y:S02]  /*3fb0*/  IMAD.MOV.U32 R2, RZ, RZ, R26 ;  /* 0x000000ffff027224 */ /* 0x000fe400078e001a */
[----:B------:R-:W-:Y:S01]  /*3fc0*/  IMAD.MOV.U32 R3, RZ, RZ, R27 ;  /* 0x000000ffff037224 */ /* 0x000fe200078e001b */
[----:B------:R-:W-:Y:S06]  /*3fd0*/  RET.REL.NODEC R36 `(_ZN43_GLOBAL__N__9ae7fba5_10_SoftMax_cu_9f978f6320softmax_warp_forwardIdddLi6ELb0ELb0EEEvPT0_PKT_iiiPKbib) ;  /* 0xffffffc024087950 */ /* 0x000fec0003c3ffff */
.L_x_4660:
        /* <DEDUP_REMOVED lines=10> */
.L_x_11369:


//--------------------- .text._ZN43_GLOBAL__N__9ae7fba5_10_SoftMax_cu_9f978f6320softmax_warp_forwardIdddLi5ELb0ELb0EEEvPT0_PKT_iiiPKbib --------------------------
	.section	.text._ZN43_GLOBAL__N__9ae7fba5_10_SoftMax_cu_9f978f6320softmax_warp_forwardIdddLi5ELb0ELb0EEEvPT0_PKT_iiiPKbib,"ax",@progbits
	.align	128
.text._ZN43_GLOBAL__N__9ae7fba5_10_SoftMax_cu_9f978f6320softmax_warp_forwardIdddLi5ELb0ELb0EEEvPT0_PKT_iiiPKbib:
        .type           _ZN43_GLOBAL__N__9ae7fba5_10_SoftMax_cu_9f978f6320softmax_warp_forwardIdddLi5ELb0ELb0EEEvPT0_PKT_iiiPKbib,@function
        .size           _ZN43_GLOBAL__N__9ae7fba5_10_SoftMax_cu_9f978f6320softmax_warp_forwardIdddLi5ELb0ELb0EEEvPT0_PKT_iiiPKbib,(.L_x_11371 - _ZN43_GLOBAL__N__9ae7fba5_10_SoftMax_cu_9f978f6320softmax_warp_forwardIdddLi5ELb0ELb0EEEvPT0_PKT_iiiPKbib)
        .other          _ZN43_GLOBAL__N__9ae7fba5_10_SoftMax_cu_9f978f6320softmax_warp_forwardIdddLi5ELb0ELb0EEEvPT0_PKT_iiiPKbib,@"STO_CUDA_ENTRY STV_DEFAULT"
_ZN43_GLOBAL__N__9ae7fba5_10_SoftMax_cu_9f978f6320softmax_warp_forwardIdddLi5ELb0ELb0EEEvPT0_PKT_iiiPKbib:
[----:B------:R-:W-:Y:S01]  /*0000*/  LDC R1, c[0x0][0x37c] ;  /* 0x0000df00ff017b82 */ /* 0x000fe20000000800 */
[----:B------:R-:W0:Y:S01]  /*0010*/  S2R R0, SR_CTAID.X ;  /* 0x0000000000007919 */ /* 0x000e220000002500 */
[----:B------:R-:W0:Y:S01]  /*0020*/  LDCU UR4, c[0x0][0x364] ;  /* 0x00006c80ff0477ac */ /* 0x000e220008000800 */
[----:B------:R-:W-:Y:S01]  /*0030*/  IMAD.MOV.U32 R6, RZ, RZ, 0x0 ;  /* 0x00000000ff067424 */ /* 0x000fe200078e00ff */
[----:B------:R-:W0:Y:S01]  /*0040*/  S2R R3, SR_TID.Y ;  /* 0x0000000000037919 */ /* 0x000e220000002200 */
[----:B------:R-:W1:Y:S01]  /*0050*/  LDCU.64 UR6, c[0x0][0x390] ;  /* 0x00007200ff0677ac */ /* 0x000e620008000a00 */
[----:B------:R-:W-:Y:S01]  /*0060*/  IMAD.MOV.U32 R7, RZ, RZ, -0x100000 ;  /* 0xfff00000ff077424 */ /* 0x000fe200078e00ff */
        /* <DEDUP_REMOVED lines=12> */
[----:B------:R-:W1:Y:S08]  /*0130*/  @!P2 LDC.64 R14, c[0x0][0x388] ;  /* 0x0000e200ff0eab82 */ /* 0x000e700000000a00 */
[----:B------:R-:W2:Y:S01]  /*0140*/  @!P0 LDC.64 R16, c[0x0][0x388] ;  /* 0x0000e200ff108b82 */ /* 0x000ea20000000a00 */
[----:B-1----:R-:W-:-:S04]  /*0150*/  @!P2 LEA R14, P3, R4, R14, 0x3 ;  /* 0x0000000e040ea211 */ /* 0x002fc800078618ff */
[----:B------:R-:W-:-:S05]  /*0160*/  @!P2 LEA.HI.X R15, R4, R15, R5, 0x3, P3 ;  /* 0x0000000f040fa211 */ /* 0x000fca00018f1c05 */
[----:B0-----:R-:W3:Y:S01]  /*0170*/  @!P2 LDG.E.64 R6, desc[UR4][R14.64] ;  /* 0x000000040e06a981 */ /* 0x001ee2000c1e1b00 */
[----:B------:R-:W-:Y:S01]  /*0180*/  @!P0 IADD3 R0, P2, PT, R4, UR8, RZ ;  /* 0x0000000804008c10 */ /* 0x000fe2000ff5e0ff */
[----:B------:R-:W-:-:S04]  /*0190*/  IMAD.MOV.U32 R9, RZ, RZ, -0x100000 ;  /* 0xfff00000ff097424 */ /* 0x000fc800078e00ff */
[----:B------:R-:W-:Y:S01]  /*01a0*/  @!P0 IMAD.X R8, RZ, RZ, R5, P2 ;  /* 0x000000ffff088224 */ /* 0x000fe200010e0605 */
[----:B--2---:R-:W-:-:S04]  /*01b0*/  @!P0 LEA R16, P2, R0, R16, 0x3 ;  /* 0x0000001000108211 */ /* 0x004fc800078418ff */
[----:B------:R-:W-:Y:S01]  /*01c0*/  @!P0 LEA.HI.X R17, R0, R17, R8, 0x3, P2 ;  /* 0x0000001100118211 */ /* 0x000fe200010f1c08 */
[----:B------:R-:W-:-:S06]  /*01d0*/  IMAD.MOV.U32 R8, RZ, RZ, 0x0 ;  /* 0x00000000ff087424 */ /* 0x000fcc00078e00ff */
[----:B------:R-:W2:Y:S01]  /*01e0*/  @!P0 LDG.E.64 R8, desc[UR4][R16.64] ;  /* 0x0000000410088981 */ /* 0x000ea2000c1e1b00 */
        /* <DEDUP_REMOVED lines=23> */
[----:B---3--:R-:W-:Y:S04]  /*0360*/  SHFL.BFLY PT, R11, R7, 0x10, 0x1f ;  /* 0x0e001f00070b7f89 */ /* 0x008fe800000e0000 */
[----:B------:R-:W0:Y:S04]  /*0370*/  SHFL.BFLY PT, R10, R6, 0x10, 0x1f ;  /* 0x0e001f00060a7f89 */ /* 0x000e2800000e0000 */
[----:B--2---:R-:W-:Y:S04]  /*0380*/  SHFL.BFLY PT, R13, R9, 0x10, 0x1f ;  /* 0x0e001f00090d7f89 */ /* 0x004fe800000e0000 */
        /* <DEDUP_REMOVED lines=50> */
[----:B0-----:R-:W-:Y:S01]  /*06b0*/  FSEL R15, R11, R17, !P0 ;  /* 0x000000110b0f7208 */ /* 0x001fe20004000000 */
[----:B------:R-:W-:Y:S01]  /*06c0*/  IMAD.MOV.U32 R17, RZ, RZ, 0x3ff71547 ;  /* 0x3ff71547ff117424 */ /* 0x000fe200078e00ff */
[----:B------:R-:W-:Y:S01]  /*06d0*/  FSEL R14, R10, R16, !P0 ;  /* 0x000000100a0e7208 */ /* 0x000fe20004000000 */
[----:B------:R-:W-:Y:S02]  /*06e0*/  IMAD.MOV.U32 R16, RZ, RZ, 0x652b82fe ;  /* 0x652b82feff107424 */ /* 0x000fe400078e00ff */
        /* <DEDUP_REMOVED lines=19> */
[----:B-1----:R-:W0:-:S15]  /*0820*/  DSETP.GEU.AND P2, PT, R20, R12, PT ;  /* 0x0000000c1400722a */ /* 0x002e1e0003f4e000 */
[----:B------:R-:W-:-:S15]  /*0830*/  NOP ;  /* 0x0000000000007918 */ /* 0x000fde0000000000 */
[----:B------:R-:W-:-:S15]  /*0840*/  NOP ;  /* 0x0000000000007918 */ /* 0x000fde0000000000 */
[----:B------:R-:W-:-:S15]  /*0850*/  NOP ;  /* 0x0000000000007918 */ /* 0x000fde0000000000 */
[----:B------:R-:W-:-:S04]  /*0860*/  NOP ;  /* 0x0000000000007918 */ /* 0x000fc80000000000 */
[----:B------:R0:W1:Y:S02]  /*0870*/  DADD R6, R6, -R10 ;  /* 0x0000000006067229 */ /* 0x000064000000080a */
[----:B0-----:R-:W-:Y:S02]  /*0880*/  FSEL R10, R12, R20, !P2 ;  /* 0x000000140c0a7208 */ /* 0x001fe40005000000 */
[----:B------:R-:W-:Y:S02]  /*0890*/  FSEL R11, R13, R21, !P2 ;  /* 0x000000150d0b7208 */ /* 0x000fe40005000000 */
[----:B-1----:R-:W-:-:S15]  /*08a0*/  FSETP.GEU.FTZ.AND P0, PT, |R7|, 4.1917929649353027344, PT ;  /* 0x4086232b0700780b */ /* 0x002fde0003f1e200 */
[----:B------:R-:W-:-:S15]  /*08b0*/  NOP ;  /* 0x0000000000007918 */ /* 0x000fde0000000000 */
[----:B------:R-:W-:-:S15]  /*08c0*/  NOP ;  /* 0x0000000000007918 */ /* 0x000fde0000000000 */
[----:B------:R-:W-:-:S13]  /*08d0*/  NOP ;  /* 0x0000000000007918 */ /* 0x000fda0000000000 */
[----:B------:R-:W0:Y:S02]  /*08e0*/  DADD R10, R8, -R10 ;  /* 0x00000000080a7229 */ /* 0x000e24000000080a */
        /* <DEDUP_REMOVED lines=151> */
[----:B-1----:R0:W1:Y:S02]  /*1260*/  DFMA R18, R8, R22, 1 ;  /* 0x3ff000000812742b */ /* 0x0020640000000016 */
[----:B0-----:R-:W-:Y:S02]  /*1270*/  IMAD R9, R12, 0x100000, R21 ;  /* 0x001000000c097824 */ /* 0x001fe400078e0215 */
[----:B-1----:R-:W-:Y:S02]  /*1280*/  IMAD R15, R16, 0x100000, R19 ;  /* 0x00100000100f7824 */ /* 0x002fe400078e0213 */
        /* <DEDUP_REMOVED lines=21> */
.L_x_4662:
[----:B------:R-:W-:Y:S05]  /*13e0*/  BSYNC.RECONVERGENT B0 ;  /* 0x0000000000007941 */ /* 0x000fea0003800200 */
.L_x_4661:
        /* <DEDUP_REMOVED lines=19> */
.L_x_4664:
[----:B------:R-:W-:Y:S05]  /*1520*/  BSYNC.RECONVERGENT B0 ;  /* 0x0000000000007941 */ /* 0x000fea0003800200 */
.L_x_4663:
[----:B012---:R-:W0:Y:S02]  /*1530*/  DADD R6, RZ, R8 ;  /* 0x00000000ff067229 */ /* 0x007e240000000008 */
[----:B0-----:R-:W-:Y:S04]  /*1540*/  SHFL.BFLY PT, R13, R7, 0x10, 0x1f ;  /* 0x0e001f00070d7f89 */ /* 0x001fe800000e0000 */
[----:B------:R-:W0:-:S15]  /*1550*/  SHFL.BFLY PT, R12, R6, 0x10, 0x1f ;  /* 0x0e001f00060c7f89 */ /* 0x000e1e00000e0000 */
[----:B------:R-:W-:-:S15]  /*1560*/  NOP ;  /* 0x0000000000007918 */ /* 0x000fde0000000000 */
[----:B------:R-:W-:-:S15]  /*1570*/  NOP ;  /* 0x0000000000007918 */ /* 0x000fde0000000000 */
[----:B------:R-:W-:-:S13]  /*1580*/  NOP ;  /* 0x0000000000007918 */ /* 0x000fda0000000000 */
[----:B---3--:R-:W1:Y:S02]  /*1590*/  DADD R10, RZ, R14 ;  /* 0x00000000ff0a7229 */ /* 0x008e64000000000e */
        /* <DEDUP_REMOVED lines=113> */
[----:B------:R-:W-:Y:S05]  /*1cb0*/  CALL.REL.NOINC `($__internal_18_$__cuda_sm20_div_rn_f64_full) ;  /* 0x0000000400447944 */ /* 0x000fea0003c00000 */
[----:B------:R-:W-:Y:S02]  /*1cc0*/  IMAD.MOV.U32 R6, RZ, RZ, R18 ;  /* 0x000000ffff067224 */ /* 0x000fe400078e0012 */
[----:B------:R-:W-:-:S07]  /*1cd0*/  IMAD.MOV.U32 R7, RZ, RZ, R19 ;  /* 0x000000ffff077224 */ /* 0x000fce00078e0013 */
.L_x_4668:
[----:B------:R-:W-:Y:S05]  /*1ce0*/  BSYNC.RECONVERGENT B1 ;  /* 0x0000000000017941 */ /* 0x000fea0003800200 */
.L_x_4667:
[----:B------:R-:W0:Y:S01]  /*1cf0*/  LDCU.64 UR6, c[0x0][0x380] ;  /* 0x00007000ff0677ac */ /* 0x000e220008000a00 */
[----:B------:R-:W-:Y:S02]  /*1d00*/  FSEL R6, R6, RZ, P1 ;  /* 0x000000ff06067208 */ /* 0x000fe40000800000 */
[----:B------:R-:W-:Y:S02]  /*1d10*/  FSEL R7, R7, +QNAN , P1 ;  /* 0x7ff8000007077808 */ /* 0x000fe40000800000 */
[----:B0-----:R-:W-:-:S04]  /*1d20*/  LEA R8, P0, R4, UR6, 0x3 ;  /* 0x0000000604087c11 */ /* 0x001fc8000f8018ff */
[----:B------:R-:W-:-:S05]  /*1d30*/  LEA.HI.X R9, R4, UR7, R5, 0x3, P0 ;  /* 0x0000000704097c11 */ /* 0x000fca00080f1c05 */
[----:B------:R0:W-:Y:S04]  /*1d40*/  STG.E.64 desc[UR4][R8.64], R6 ;  /* 0x0000000608007986 */ /* 0x0001e8000c101b04 */
.L_x_4666:
[----:B------:R-:W-:Y:S05]  /*1d50*/  BSYNC.RECONVERGENT B0 ;  /* 0x0000000000007941 */ /* 0x000fea0003800200 */
.L_x_4665:
        /* <DEDUP_REMOVED lines=60> */
.L_x_4670:
[----:B------:R-:W-:Y:S05]  /*2120*/  BSYNC.RECONVERGENT B0 ;  /* 0x0000000000007941 */ /* 0x000fea0003800200 */
.L_x_4669:
        /* <DEDUP_REMOVED lines=10> */
        .weak           $__internal_18_$__cuda_sm20_div_rn_f64_full
        .type           $__internal_18_$__cuda_sm20_div_rn_f64_full,@function
        .size           $__internal_18_$__cuda_sm20_div_rn_f64_full,(.L_x_11371 - $__internal_18_$__cuda_sm20_div_rn_f64_full)
$__internal_18_$__cuda_sm20_div_rn_f64_full:
        /* <DEDUP_REMOVED lines=105> */
.L_x_4672:
        /* <DEDUP_REMOVED lines=16> */
.L_x_4675:
[----:B------:R-:W-:Y:S01]  /*2960*/  LOP3.LUT R19, R9, 0x80000, RZ, 0xfc, !PT ;  /* 0x0008000009137812 */ /* 0x000fe200078efcff */
[----:B------:R-:W-:Y:S01]  /*2970*/  IMAD.MOV.U32 R18, RZ, RZ, R8 ;  /* 0x000000ffff127224 */ /* 0x000fe200078e0008 */
[----:B------:R-:W-:Y:S06]  /*2980*/  BRA `(.L_x_4673) ;  /* 0x0000000000087947 */ /* 0x000fec0003800000 */
.L_x_4674:
[----:B------:R-:W-:Y:S01]  /*2990*/  LOP3.LUT R19, R7, 0x80000, RZ, 0xfc, !PT ;  /* 0x0008000007137812 */ /* 0x000fe200078efcff */
[----:B------:R-:W-:-:S07]  /*29a0*/  IMAD.MOV.U32 R18, RZ, RZ, R6 ;  /* 0x000000ffff127224 */ /* 0x000fce00078e0006 */
.L_x_4673:
[----:B------:R-:W-:Y:S05]  /*29b0*/  BSYNC.RECONVERGENT B2 ;  /* 0x0000000000027941 */ /* 0x000fea0003800200 */
.L_x_4671:
[----:B------:R-:W-:Y:S02]  /*29c0*/  IMAD.MOV.U32 R6, RZ, RZ, R0 ;  /* 0x000000ffff067224 */ /* 0x000fe400078e0000 */
[----:B------:R-:W-:-:S04]  /*29d0*/  IMAD.MOV.U32 R7, RZ, RZ, 0x0 ;  /* 0x00000000ff077424 */ /* 0x000fc800078e00ff */
[----:B------:R-:W-:Y:S05]  /*29e0*/  RET.REL.NODEC R6 `(_ZN43_GLOBAL__N__9ae7fba5_10_SoftMax_cu_9f978f6320softmax_warp_forwardIdddLi5ELb0ELb0EEEvPT0_PKT_iiiPKbib) ;  /* 0xffffffd406847950 */ /* 0x000fea0003c3ffff */
.L_x_4676:
        /* <DEDUP_REMOVED lines=9> */
.L_x_11371:


//--------------------- .text._ZN43_GLOBAL__N__9ae7fba5_10_SoftMax_cu_9f978f6320softmax_warp_forwardIdddLi4ELb0ELb0EEEvPT0_PKT_iiiPKbib --------------------------
	.section	.text._ZN43_GLOBAL__N__9ae7fba5_10_SoftMax_cu_9f978f6320softmax_warp_forwardIdddLi4ELb0ELb0EEEvPT0_PKT_iiiPKbib,"ax",@progbits
	.align	128
.text._ZN43_GLOBAL__N__9ae7fba5_10_SoftMax_cu_9f978f6320softmax_warp_forwardIdddLi4ELb0ELb0EEEvPT0_PKT_iiiPKbib:
        .type           _ZN43_GLOBAL__N__9ae7fba5_10_SoftMax_cu_9f978f6320softmax_warp_forwardIdddLi4ELb0ELb0EEEvPT0_PKT_iiiPKbib,@function
        .size           _ZN43_GLOBAL__N__9ae7fba5_10_SoftMax_cu_9f978f6320softmax_warp_forwardIdddLi4ELb0ELb0EEEvPT0_PKT_iiiPKbib,(.L_x_11373 - _ZN43_GLOBAL__N__9ae7fba5_10_SoftMax_cu_9f978f6320softmax_warp_forwardIdddLi4ELb0ELb0EEEvPT0_PKT_iiiPKbib)
        .other          _ZN43_GLOBAL__N__9ae7fba5_10_SoftMax_cu_9f978f6320softmax_warp_forwardIdddLi4ELb0ELb0EEEvPT0_PKT_iiiPKbib,@"STO_CUDA_ENTRY STV_DEFAULT"
_ZN43_GLOBAL__N__9ae7fba5_10_SoftMax_cu_9f978f6320softmax_warp_forwardIdddLi4ELb0ELb0EEEvPT0_PKT_iiiPKbib:
        /* <DEDUP_REMOVED lines=302> */
.L_x_4678:
[----:B------:R-:W-:Y:S05]  /*12e0*/  BSYNC.RECONVERGENT B0 ;  /* 0x0000000000007941 */ /* 0x000fea0003800200 */
.L_x_4677:
        /* <DEDUP_REMOVED lines=19> */
.L_x_4680:
[----:B------:R-:W-:Y:S05]  /*1420*/  BSYNC.RECONVERGENT B0 ;  /* 0x0000000000007941 */ /* 0x000fea0003800200 */
.L_x_4679:
        /* <DEDUP_REMOVED lines=108> */
[----:B------:R-:W-:Y:S05]  /*1af0*/  CALL.REL.NOINC `($__internal_19_$__cuda_sm20_div_rn_f64_full) ;  /* 0x0000000400447944 */ /* 0x000fea0003c00000 */
[----:B------:R-:W-:Y:S02]  /*1b00*/  IMAD.MOV.U32 R6, RZ, RZ, R18 ;  /* 0x000000ffff067224 */ /* 0x000fe400078e0012 */
[----:B------:R-:W-:-:S07]  /*1b10*/  IMAD.MOV.U32 R7, RZ, RZ, R19 ;  /* 0x000000ffff077224 */ /* 0x000fce00078e0013 */
.L_x_4684:
[----:B------:R-:W-:Y:S05]  /*1b20*/  BSYNC.RECONVERGENT B1 ;  /* 0x0000000000017941 */ /* 0x000fea0003800200 */
.L_x_4683:
[----:B------:R-:W0:Y:S01]  /*1b30*/  LDCU.64 UR6, c[0x0][0x380] ;  /* 0x00007000ff0677ac */ /* 0x000e220008000a00 */
[----:B------:R-:W-:Y:S02]  /*1b40*/  FSEL R6, R6, RZ, P1 ;  /* 0x000000ff06067208 */ /* 0x000fe40000800000 */
[----:B------:R-:W-:Y:S02]  /*1b50*/  FSEL R7, R7, +QNAN , P1 ;  /* 0x7ff8000007077808 */ /* 0x000fe40000800000 */
[----:B0-----:R-:W-:-:S04]  /*1b60*/  LEA R8, P0, R4, UR6, 0x3 ;  /* 0x0000000604087c11 */ /* 0x001fc8000f8018ff */
[----:B------:R-:W-:-:S05]  /*1b70*/  LEA.HI.X R9, R4, UR7, R5, 0x3, P0 ;  /* 0x0000000704097c11 */ /* 0x000fca00080f1c05 */
[----:B------:R0:W-:Y:S04]  /*1b80*/  STG.E.64 desc[UR4][R8.64], R6 ;  /* 0x0000000608007986 */ /* 0x0001e8000c101b04 */
.L_x_4682:
[----:B------:R-:W-:Y:S05]  /*1b90*/  BSYNC.RECONVERGENT B0 ;  /* 0x0000000000007941 */ /* 0x000fea0003800200 */
.L_x_4681:
        /* <DEDUP_REMOVED lines=60> */
.L_x_4686:
[----:B------:R-:W-:Y:S05]  /*1f60*/  BSYNC.RECONVERGENT B0 ;  /* 0x0000000000007941 */ /* 0x000fea0003800200 */
.L_x_4685:
        /* <DEDUP_REMOVED lines=10> */
        .weak           $__internal_19_$__cuda_sm20_div_rn_f64_full
        .type           $__internal_19_$__cuda_sm20_div_rn_f64_full,@function
        .size           $__internal_19_$__cuda_sm20_div_rn_f64_full,(.L_x_11373 - $__internal_19_$__cuda_sm20_div_rn_f64_full)
$__internal_19_$__cuda_sm20_div_rn_f64_full:
        /* <DEDUP_REMOVED lines=105> */
.L_x_4688:
        /* <DEDUP_REMOVED lines=16> */
.L_x_4691:
[----:B------:R-:W-:Y:S01]  /*27a0*/  LOP3.LUT R19, R9, 0x80000, RZ, 0xfc, !PT ;  /* 0x0008000009137812 */ /* 0x000fe200078efcff */
[----:B------:R-:W-:Y:S01]  /*27b0*/  IMAD.MOV.U32 R18, RZ, RZ, R8 ;  /* 0x000000ffff127224 */ /* 0x000fe200078e0008 */
[----:B------:R-:W-:Y:S06]  /*27c0*/  BRA `(.L_x_4689) ;  /* 0x0000000000087947 */ /* 0x000fec0003800000 */
.L_x_4690:
[----:B------:R-:W-:Y:S01]  /*27d0*/  LOP3.LUT R19, R7, 0x80000, RZ, 0xfc, !PT ;  /* 0x0008000007137812 */ /* 0x000fe200078efcff */
[----:B------:R-:W-:-:S07]  /*27e0*/  IMAD.MOV.U32 R18, RZ, RZ, R6 ;  /* 0x000000ffff127224 */ /* 0x000fce00078e0006 */
.L_x_4689:
[----:B------:R-:W-:Y:S05]  /*27f0*/  BSYNC.RECONVERGENT B2 ;  /* 0x0000000000027941 */ /* 0x000fea0003800200 */
.L_x_4687:
[----:B------:R-:W-:Y:S02]  /*2800*/  IMAD.MOV.U32 R6, RZ, RZ, R0 ;  /* 0x000000ffff067224 */ /* 0x000fe400078e0000 */
[----:B------:R-:W-:-:S04]  /*2810*/  IMAD.MOV.U32 R7, RZ, RZ, 0x0 ;  /* 0x00000000ff077424 */ /* 0x000fc800078e00ff */
[----:B------:R-:W-:Y:S05]  /*2820*/  RET.REL.NODEC R6 `(_ZN43_GLOBAL__N__9ae7fba5_10_SoftMax_cu_9f978f6320softmax_warp_forwardIdddLi4ELb0ELb0EEEvPT0_PKT_iiiPKbib) ;  /* 0xffffffd406f47950 */ /* 0x000fea0003c3ffff */
.L_x_4692:
        /* <DEDUP_REMOVED lines=13> */
.L_x_11373:


//--------------------- .text._ZN43_GLOBAL__N__9ae7fba5_10_SoftMax_cu_9f978f6320softmax_warp_forwardIdddLi3ELb0ELb0EEEvPT0_PKT_iiiPKbib --------------------------
	.section	.text._ZN43_GLOBAL__N__9ae7fba5_10_SoftMax_cu_9f978f6320softmax_warp_forwardIdddLi3ELb0ELb0EEEvPT0_PKT_iiiPKbib,"ax",@progbits
	.align	128
.text._ZN43_GLOBAL__N__9ae7fba5_10_SoftMax_cu_9f978f6320softmax_warp_forwardIdddLi3ELb0ELb0EEEvPT0_PKT_iiiPKbib:
        .type           _ZN43_GLOBAL__N__9ae7fba5_10_SoftMax_cu_9f978f6320softmax_warp_forwardIdddLi3ELb0ELb0EEEvPT0_PKT_iiiPKbib,@function
        .size           _ZN43_GLOBAL__N__9ae7fba5_10_SoftMax_cu_9f978f6320softmax_warp_forwardIdddLi3ELb0ELb0EEEvPT0_PKT_iiiPKbib,(.L_x_11375 - _ZN43_GLOBAL__N__9ae7fba5_10_SoftMax_cu_9f978f6320softmax_warp_forwardIdddLi3ELb0ELb0EEEvPT0_PKT_iiiPKbib)
        .other          _ZN43_GLOBAL__N__9ae7fba5_10_SoftMax_cu_9f978f6320softmax_warp_forwardIdddLi3ELb0ELb0EEEvPT0_PKT_iiiPKbib,@"STO_CUDA_ENTRY STV_DEFAULT"
_ZN43_GLOBAL__N__9ae7fba5_10_SoftMax_cu_9f978f6320softmax_warp_forwardIdddLi3ELb0ELb0EEEvPT0_PKT_iiiPKbib:
        /* <DEDUP_REMOVED lines=25> */
[----:B------:R-:W-:Y:S02]  /*0190*/  IMAD.MOV.U32 R10, RZ, RZ, 0x0 ;  /* 0x00000000ff0a7424 */ /* 0x000fe400078e00ff */
[----:B------:R-:W-:Y:S02]  /*01a0*/  IMAD.MOV.U32 R11, RZ, RZ, -0x100000 ;  /* 0xfff00000ff0b7424 */ /* 0x000fe400078e00ff */
[----:B------:R-:W-:Y:S01]  /*01b0*/  @!P0 IMAD.X R8, RZ, RZ, R5, P2 ;  /* 0x000000ffff088224 */ /* 0x000fe200010e0605 */
[----:B--2---:R-:W-:-:S04]  /*01c0*/  @!P0 LEA R16, P2, R0, R16, 0x3 ;  /* 0x0000001000108211 */ /* 0x004fc800078418ff */
[----:B------:R-:W-:-:S05]  /*01d0*/  @!P0 LEA.HI.X R17, R0, R17, R8, 0x3, P2 ;  /* 0x0000001100118211 */ /* 0x000fca00010f1c08 */
        /* <DEDUP_REMOVED lines=53> */
[----:B-1----:R-:W-:Y:S01]  /*0530*/  FSEL R15, R13, R17, !P2 ;  /* 0x000000110d0f7208 */ /* 0x002fe20005000000 */
[----:B------:R-:W-:Y:S01]  /*0540*/  IMAD.MOV.U32 R17, RZ, RZ, 0x3ff71547 ;  /* 0x3ff71547ff117424 */ /* 0x000fe200078e00ff */
[----:B------:R-:W-:Y:S01]  /*0550*/  FSEL R14, R12, R16, !P2 ;  /* 0x000000100c0e7208 */ /* 0x000fe20005000000 */
[----:B------:R-:W-:Y:S02]  /*0560*/  IMAD.MOV.U32 R16, RZ, RZ, 0x652b82fe ;  /* 0x652b82feff107424 */ /* 0x000fe400078e00ff */
        /* <DEDUP_REMOVED lines=199> */
.L_x_4694:
[----:B------:R-:W-:Y:S05]  /*11e0*/  BSYNC.RECONVERGENT B0 ;  /* 0x0000000000007941 */ /* 0x000fea0003800200 */
.L_x_4693:
        /* <DEDUP_REMOVED lines=19> */
.L_x_4696:
[----:B------:R-:W-:Y:S05]  /*1320*/  BSYNC.RECONVERGENT B0 ;  /* 0x0000000000007941 */ /* 0x000fea0003800200 */
.L_x_4695:
[----:B012---:R-:W0:Y:S02]  /*1330*/  DADD R6, RZ, R8 ;  /* 0x00000000ff067229 */ /* 0x007e240000000008 */
        /* <DEDUP_REMOVED lines=95> */
[----:B------:R-:W-:Y:S05]  /*1930*/  CALL.REL.NOINC `($__internal_20_$__cuda_sm20_div_rn_f64_full) ;  /* 0x0000000400447944 */ /* 0x000fea0003c00000 */
[----:B------:R-:W-:Y:S02]  /*1940*/  IMAD.MOV.U32 R6, RZ, RZ, R18 ;  /* 0x000000ffff067224 */ /* 0x000fe400078e0012 */
[----:B------:R-:W-:-:S07]  /*1950*/  IMAD.MOV.U32 R7, RZ, RZ, R19 ;  /* 0x000000ffff077224 */ /* 0x000fce00078e0013 */
.L_x_4700:
[----:B------:R-:W-:Y:S05]  /*1960*/  BSYNC.RECONVERGENT B1 ;  /* 0x0000000000017941 */ /* 0x000fea0003800200 */
.L_x_4699:
[----:B------:R-:W0:Y:S01]  /*1970*/  LDCU.64 UR6, c[0x0][0x380] ;  /* 0x00007000ff0677ac */ /* 0x000e220008000a00 */
[----:B------:R-:W-:Y:S02]  /*1980*/  FSEL R6, R6, RZ, P1 ;  /* 0x000000ff06067208 */ /* 0x000fe40000800000 */
[----:B------:R-:W-:Y:S02]  /*1990*/  FSEL R7, R7, +QNAN , P1 ;  /* 0x7ff8000007077808 */ /* 0x000fe40000800000 */
[----:B0-----:R-:W-:-:S04]  /*19a0*/  LEA R8, P0, R4, UR6, 0x3 ;  /* 0x0000000604087c11 */ /* 0x001fc8000f8018ff */
[----:B------:R-:W-:-:S05]  /*19b0*/  LEA.HI.X R9, R4, UR7, R5, 0x3, P0 ;  /* 0x0000000704097c11 */ /* 0x000fca00080f1c05 */
[----:B------:R0:W-:Y:S04]  /*19c0*/  STG.E.64 desc[UR4][R8.64], R6 ;  /* 0x0000000608007986 */ /* 0x0001e8000c101b04 */
.L_x_4698:
[----:B------:R-:W-:Y:S05]  /*19d0*/  BSYNC.RECONVERGENT B0 ;  /* 0x0000000000007941 */ /* 0x000fea0003800200 */
.L_x_4697:
        /* <DEDUP_REMOVED lines=60> */
.L_x_4702:
[----:B------:R-:W-:Y:S05]  /*1da0*/  BSYNC.RECONVERGENT B0 ;  /* 0x0000000000007941 */ /* 0x000fea0003800200 */
.L_x_4701:
        /* <DEDUP_REMOVED lines=10> */
        .weak           $__internal_20_$__cuda_sm20_div_rn_f64_full
        .type           $__internal_20_$__cuda_sm20_div_rn_f64_full,@function
        .size           $__internal_20_$__cuda_sm20_div_rn_f64_full,(.L_x_11375 - $__internal_20_$__cuda_sm20_div_rn_f64_full)
$__internal_20_$__cuda_sm20_div_rn_f64_full:
        /* <DEDUP_REMOVED lines=105> */
.L_x_4704:
        /* <DEDUP_REMOVED lines=16> */
.L_x_4707:
[----:B------:R-:W-:Y:S01]  /*25e0*/  LOP3.LUT R19, R9, 0x80000, RZ, 0xfc, !PT ;  /* 0x0008000009137812 */ /* 0x000fe200078efcff */
[----:B------:R-:W-:Y:S01]  /*25f0*/  IMAD.MOV.U32 R18, RZ, RZ, R8 ;  /* 0x000000ffff127224 */ /* 0x000fe200078e0008 */
[----:B------:R-:W-:Y:S06]  /*2600*/  BRA `(.L_x_4705) ;  /* 0x0000000000087947 */ /* 0x000fec0003800000 */
.L_x_4706:
[----:B------:R-:W-:Y:S01]  /*2610*/  LOP3.LUT R19, R7, 0x80000, RZ, 0xfc, !PT ;  /* 0x0008000007137812 */ /* 0x000fe200078efcff */
[----:B------:R-:W-:-:S07]  /*2620*/  IMAD.MOV.U32 R18, RZ, RZ, R6 ;  /* 0x000000ffff127224 */ /* 0x000fce00078e0006 */
.L_x_4705:
[----:B------:R-:W-:Y:S05]  /*2630*/  BSYNC.RECONVERGENT B2 ;  /* 0x0000000000027941 */ /* 0x000fea0003800200 */
.L_x_4703:
[----:B------:R-:W-:Y:S02]  /*2640*/  IMAD.MOV.U32 R6, RZ, RZ, R0 ;  /* 0x000000ffff067224 */ /* 0x000fe400078e0000 */
[----:B------:R-:W-:-:S04]  /*2650*/  IMAD.MOV.U32 R7, RZ, RZ, 0x0 ;  /* 0x00000000ff077424 */ /* 0x000fc800078e00ff */
[----:B------:R-:W-:Y:S05]  /*2660*/  RET.REL.NODEC R6 `(_ZN43_GLOBAL__N__9ae7fba5_10_SoftMax_cu_9f978f6320softmax_warp_forwardIdddLi3ELb0ELb0EEEvPT0_PKT_iiiPKbib) ;  /* 0xffffffd806647950 */ /* 0x000fea0003c3ffff */
.L_x_4708:
        /* <DEDUP_REMOVED lines=9> */
.L_x_11375:


//--------------------- .text._ZN43_GLOBAL__N__9ae7fba5_10_SoftMax_cu_9f978f6320softmax_warp_forwardIdddLi2ELb0ELb0EEEvPT0_PKT_iiiPKbib --------------------------
	.section	.text._ZN43_GLOBAL__N__9ae7fba5_10_SoftMax_cu_9f978f6320softmax_warp_forwardIdddLi2ELb0ELb0EEEvPT0_PKT_iiiPKbib,"ax",@progbits
	.align	128
.text._ZN43_GLOBAL__N__9ae7fba5_10_SoftMax_cu_9f978f6320softmax_warp_forwardIdddLi2ELb0ELb0EEEvPT0_PKT_iiiPKbib:
        .type           _ZN43_GLOBAL__N__9ae7fba5_10_SoftMax_cu_9f978f6320softmax_warp_forwardIdddLi2ELb0ELb0EEEvPT0_PKT_iiiPKbib,@function
        .size           _ZN43_GLOBAL__N__9ae7fba5_10_SoftMax_cu_9f978f6320softmax_warp_forwardIdddLi2ELb0ELb0EEEvPT0_PKT_iiiPKbib,(.L_x_11377 - _ZN43_GLOBAL__N__9ae7fba5_10_SoftMax_cu_9f978f6320softmax_warp_forwardIdddLi2ELb0ELb0EEEvPT0_PKT_iiiPKbib)
        .other          _ZN43_GLOBAL__N__9ae7fba5_10_SoftMax_cu_9f978f6320softmax_warp_forwardIdddLi2ELb0ELb0EEEvPT0_PKT_iiiPKbib,@"STO_CUDA_ENTRY STV_DEFAULT"
_ZN43_GLOBAL__N__9ae7fba5_10_SoftMax_cu_9f978f6320softmax_warp_forwardIdddLi2ELb0ELb0EEEvPT0_PKT_iiiPKbib:
        /* <DEDUP_REMOVED lines=30> */
[----:B------:R0:W2:Y:S01]  /*01e0*/  @!P0 LDG.E.64 R10, desc[UR4][R16.64] ;  /* 0x00000004100a8981 */ /* 0x0000a2000c1e1b00 */
        /* <DEDUP_REMOVED lines=9> */
[----:B0-----:R-:W-:Y:S01]  /*0280*/  IMAD.MOV.U32 R16, RZ, RZ, 0x652b82fe ;  /* 0x652b82feff107424 */ /* 0x001fe200078e00ff */
        /* <DEDUP_REMOVED lines=229> */
.L_x_4710:
[----:B------:R-:W-:Y:S05]  /*10e0*/  BSYNC.RECONVERGENT B0 ;  /* 0x0000000000007941 */ /* 0x000fea0003800200 */
.L_x_4709:
        /* <DEDUP_REMOVED lines=19> */
.L_x_4712:
[----:B------:R-:W-:Y:S05]  /*1220*/  BSYNC.RECONVERGENT B0 ;  /* 0x0000000000007941 */ /* 0x000fea0003800200 */
.L_x_4711:
        /* <DEDUP_REMOVED lines=84> */
[----:B------:R-:W-:Y:S05]  /*1770*/  CALL.REL.NOINC `($__internal_21_$__cuda_sm20_div_rn_f64_full) ;  /* 0x0000000400447944 */ /* 0x000fea0003c00000 */
[----:B------:R-:W-:Y:S02]  /*1780*/  IMAD.MOV.U32 R6, RZ, RZ, R18 ;  /* 0x000000ffff067224 */ /* 0x000fe400078e0012 */
[----:B------:R-:W-:-:S07]  /*1790*/  IMAD.MOV.U32 R7, RZ, RZ, R19 ;  /* 0x000000ffff077224 */ /* 0x000fce00078e0013 */
.L_x_4716:
[----:B------:R-:W-:Y:S05]  /*17a0*/  BSYNC.RECONVERGENT B1 ;  /* 0x0000000000017941 */ /* 0x000fea0003800200 */
.L_x_4715:
[----:B------:R-:W0:Y:S01]  /*17b0*/  LDCU.64 UR6, c[0x0][0x380] ;  /* 0x00007000ff0677ac */ /* 0x000e220008000a00 */
[----:B------:R-:W-:Y:S02]  /*17c0*/  FSEL R6, R6, RZ, P1 ;  /* 0x000000ff06067208 */ /* 0x000fe40000800000 */
[----:B------:R-:W-:Y:S02]  /*17d0*/  FSEL R7, R7, +QNAN , P1 ;  /* 0x7ff8000007077808 */ /* 0x000fe40000800000 */
[----:B0-----:R-:W-:-:S04]  /*17e0*/  LEA R8, P0, R4, UR6, 0x3 ;  /* 0x0000000604087c11 */ /* 0x001fc8000f8018ff */
[----:B------:R-:W-:-:S05]  /*17f0*/  LEA.HI.X R9, R4, UR7, R5, 0x3, P0 ;  /* 0x0000000704097c11 */ /* 0x000fca00080f1c05 */
[----:B------:R0:W-:Y:S04]  /*1800*/  STG.E.64 desc[UR4][R8.64], R6 ;  /* 0x0000000608007986 */ /* 0x0001e8000c101b04 */
.L_x_4714:
[----:B------:R-:W-:Y:S05]  /*1810*/  BSYNC.RECONVERGENT B0 ;  /* 0x0000000000007941 */ /* 0x000fea0003800200 */
.L_x_4713:
        /* <DEDUP_REMOVED lines=60> */
.L_x_4718:
[----:B------:R-:W-:Y:S05]  /*1be0*/  BSYNC.RECONVERGENT B0 ;  /* 0x0000000000007941 */ /* 0x000fea0003800200 */
.L_x_4717:
        /* <DEDUP_REMOVED lines=10> */
        .weak           $__internal_21_$__cuda_sm20_div_rn_f64_full
        .type           $__internal_21_$__cuda_sm20_div_rn_f64_full,@function
        .size           $__internal_21_$__cuda_sm20_div_rn_f64_full,(.L_x_11377 - $__internal_21_$__cuda_sm20_div_rn_f64_full)
$__internal_21_$__cuda_sm20_div_rn_f64_full:
        /* <DEDUP_REMOVED lines=105> */
.L_x_4720:
        /* <DEDUP_REMOVED lines=16> */
.L_x_4723:
[----:B------:R-:W-:Y:S01]  /*2420*/  LOP3.LUT R19, R9, 0x80000, RZ, 0xfc, !PT ;  /* 0x0008000009137812 */ /* 0x000fe200078efcff */
[----:B------:R-:W-:Y:S01]  /*2430*/  IMAD.MOV.U32 R18, RZ, RZ, R8 ;  /* 0x000000ffff127224 */ /* 0x000fe200078e0008 */
[----:B------:R-:W-:Y:S06]  /*2440*/  BRA `(.L_x_4721) ;  /* 0x0000000000087947 */ /* 0x000fec0003800000 */
.L_x_4722:
[----:B------:R-:W-:Y:S01]  /*2450*/  LOP3.LUT R19, R7, 0x80000, RZ, 0xfc, !PT ;  /* 0x0008000007137812 */ /* 0x000fe200078efcff */
[----:B------:R-:W-:-:S07]  /*2460*/  IMAD.MOV.U32 R18, RZ, RZ, R6 ;  /* 0x000000ffff127224 */ /* 0x000fce00078e0006 */
.L_x_4721:
[----:B------:R-:W-:Y:S05]  /*2470*/  BSYNC.RECONVERGENT B2 ;  /* 0x0000000000027941 */ /* 0x000fea0003800200 */
.L_x_4719:
[----:B------:R-:W-:Y:S02]  /*2480*/  IMAD.MOV.U32 R6, RZ, RZ, R0 ;  /* 0x000000ffff067224 */ /* 0x000fe400078e0000 */
[----:B------:R-:W-:-:S04]  /*2490*/  IMAD.MOV.U32 R7, RZ, RZ, 0x0 ;  /* 0x00000000ff077424 */ /* 0x000fc800078e00ff */
[----:B------:R-:W-:Y:S05]  /*24a0*/  RET.REL.NODEC R6 `(_ZN43_GLOBAL__N__9ae7fba5_10_SoftMax_cu_9f978f6320softmax_warp_forwardIdddLi2ELb0ELb0EEEvPT0_PKT_iiiPKbib) ;  /* 0xffffffd806d47950 */ /* 0x000fea0003c3ffff */
.L_x_4724:
        /* <DEDUP_REMOVED lines=13> */
.L_x_11377:


//--------------------- .text._ZN43_GLOBAL__N__9ae7fba5_10_SoftMax_cu_9f978f6320softmax_warp_forwardIdddLi1ELb0ELb0EEEvPT0_PKT_iiiPKbib --------------------------
	.section	.text._ZN43_GLOBAL__N__9ae7fba5_10_SoftMax_cu_9f978f6320softmax_warp_forwardIdddLi1ELb0ELb0EEEvPT0_PKT_iiiPKbib,"ax",@progbits
	.align	128
.text._ZN43_GLOBAL__N__9ae7fba5_10_SoftMax_cu_9f978f6320softmax_warp_forwardIdddLi1ELb0ELb0EEEvPT0_PKT_iiiPKbib:
        .type           _ZN43_GLOBAL__N__9ae7fba5_10_SoftMax_cu_9f978f6320softmax_warp_forwardIdddLi1ELb0ELb0EEEvPT0_PKT_iiiPKbib,@function
        .size           _ZN43_GLOBAL__N__9ae7fba5_10_SoftMax_cu_9f978f6320softmax_warp_forwardIdddLi1ELb0ELb0EEEvPT0_PKT_iiiPKbib,(.L_x_11379 - _ZN43_GLOBAL__N__9ae7fba5_10_SoftMax_cu_9f978f6320softmax_warp_forwardIdddLi1ELb0ELb0EEEvPT0_PKT_iiiPKbib)
        .other          _ZN43_GLOBAL__N__9ae7fba5_10_SoftMax_cu_9f978f6320softmax_warp_forwardIdddLi1ELb0ELb0EEEvPT0_PKT_iiiPKbib,@"STO_CUDA_ENTRY STV_DEFAULT"
_ZN43_GLOBAL__N__9ae7fba5_10_SoftMax_cu_9f978f6320softmax_warp_forwardIdddLi1ELb0ELb0EEEvPT0_PKT_iiiPKbib:
        /* <DEDUP_REMOVED lines=60> */
[----:B------:R-:W-:-:S15]  /*03c0*/  FSEL R7, R7, R9, !P0 ;  /* 0x0000000907077208 */ /* 0x000fde0004000000 */
[----:B------:R-:W-:-:S15]  /*03d0*/  NOP ;  /* 0x0000000000007918 */ /* 0x000fde0000000000 */
[----:B------:R-:W-:-:S15]  /*03e0*/  NOP ;  /* 0x0000000000007918 */ /* 0x000fde0000000000 */
[----:B------:R-:W-:-:S15]  /*03f0*/  NOP ;  /* 0x0000000000007918 */ /* 0x000fde0000000000 */
[----:B-1----:R-:W0:Y:S02]  /*0400*/  DSETP.GEU.AND P2, PT, R14, R16, PT ;  /* 0x000000100e00722a */ /* 0x002e240003f4e000 */
[----:B0-----:R-:W-:Y:S01]  /*0410*/  FSEL R10, R16, R14, !P2 ;  /* 0x0000000e100a7208 */ /* 0x001fe20005000000 */
[----:B------:R-:W-:Y:S01]  /*0420*/  IMAD.MOV.U32 R16, RZ, RZ, 0x652b82fe ;  /* 0x652b82feff107424 */ /* 0x000fe200078e00ff */
[----:B------:R-:W-:Y:S01]  /*0430*/  FSEL R11, R17, R15, !P2 ;  /* 0x0000000f110b7208 */ /* 0x000fe20005000000 */
[----:B------:R-:W-:-:S15]  /*0440*/  IMAD.MOV.U32 R17, RZ, RZ, 0x3ff71547 ;  /* 0x3ff71547ff117424 */ /* 0x000fde00078e00ff */
[----:B------:R-:W-:-:S15]  /*0450*/  NOP ;  /* 0x0000000000007918 */ /* 0x000fde0000000000 */
[----:B------:R-:W-:-:S15]  /*0460*/  NOP ;  /* 0x0000000000007918 */ /* 0x000fde0000000000 */
[----:B------:R-:W-:-:S14]  /*0470*/  NOP ;  /* 0x0000000000007918 */ /* 0x000fdc0000000000 */
[----:B------:R-:W0:Y:S02]  /*0480*/  DADD R6, R8, -R6 ;  /* 0x0000000008067229 */ /* 0x000e240000000806 */
[----:B0-----:R-:W-:-:S15]  /*0490*/  FSETP.GEU.FTZ.AND P0, PT, |R7|, 4.1917929649353027344, PT ;  /* 0x4086232b0700780b */ /* 0x001fde0003f1e200 */
[----:B------:R-:W-:-:S15]  /*04a0*/  NOP ;  /* 0x0000000000007918 */ /* 0x000fde0000000000 */
[----:B------:R-:W-:-:S15]  /*04b0*/  NOP ;  /* 0x0000000000007918 */ /* 0x000fde0000000000 */
[----:B------:R-:W-:-:S15]  /*04c0*/  NOP ;  /* 0x0000000000007918 */ /* 0x000fde0000000000 */
[----:B------:R-:W-:-:S02]  /*04d0*/  NOP ;  /* 0x0000000000007918 */ /* 0x000fc40000000000 */
        /* <DEDUP_REMOVED lines=176> */
.L_x_4726:
[----:B------:R-:W-:Y:S05]  /*0fe0*/  BSYNC.RECONVERGENT B0 ;  /* 0x0000000000007941 */ /* 0x000fea0003800200 */
.L_x_4725:
        /* <DEDUP_REMOVED lines=19> */
.L_x_4728:
[----:B------:R-:W-:Y:S05]  /*1120*/  BSYNC.RECONVERGENT B0 ;  /* 0x0000000000007941 */ /* 0x000fea0003800200 */
.L_x_4727:
[----:B012---:R-:W0:Y:S02]  /*1130*/  DADD R6, RZ, R8 ;  /* 0x00000000ff067229 */ /* 0x007e240000000008 */
[----:B0-----:R-:W-:Y:S04]  /*1140*/  SHFL.BFLY PT, R11, R7, 0x1, 0x1e1f ;  /* 0x0c3e1f00070b7f89 */ /* 0x001fe800000e0000 */
[----:B------:R-:W0:-:S15]  /*1150*/  SHFL.BFLY PT, R10, R6, 0x1, 0x1e1f ;  /* 0x0c3e1f00060a7f89 */ /* 0x000e1e00000e0000 */
[----:B------:R-:W-:-:S15]  /*1160*/  NOP ;  /* 0x0000000000007918 */ /* 0x000fde0000000000 */
[----:B------:R-:W-:-:S15]  /*1170*/  NOP ;  /* 0x0000000000007918 */ /* 0x000fde0000000000 */
[----:B------:R-:W-:-:S13]  /*1180*/  NOP ;  /* 0x0000000000007918 */ /* 0x000fda0000000000 */
[----:B---3--:R-:W1:Y:S02]  /*1190*/  DADD R12, RZ, R14 ;  /* 0x00000000ff0c7229 */ /* 0x008e64000000000e */
[----:B-1----:R1:W2:Y:S04]  /*11a0*/  SHFL.BFLY PT, R17, R13, 0x1, 0x1e1f ;  /* 0x0c3e1f000d117f89 */ /* 0x0022a800000e0000 */
[----:B------:R1:W3:-:S15]  /*11b0*/  SHFL.BFLY PT, R16, R12, 0x1, 0x1e1f ;  /* 0x0c3e1f000c107f89 */ /* 0x0002de00000e0000 */
[----:B------:R-:W-:-:S15]  /*11c0*/  NOP ;  /* 0x0000000000007918 */ /* 0x000fde0000000000 */
[----:B------:R-:W-:-:S15]  /*11d0*/  NOP ;  /* 0x0000000000007918 */ /* 0x000fde0000000000 */
[----:B------:R-:W-:-:S13]  /*11e0*/  NOP ;  /* 0x0000000000007918 */ /* 0x000fda0000000000 */
        /* <DEDUP_REMOVED lines=59> */
[----:B------:R-:W-:Y:S05]  /*15a0*/  CALL.REL.NOINC `($__internal_22_$__cuda_sm20_div_rn_f64_full) ;  /* 0x0000000400447944 */ /* 0x000fea0003c00000 */
[----:B------:R-:W-:Y:S02]  /*15b0*/  IMAD.MOV.U32 R6, RZ, RZ, R18 ;  /* 0x000000ffff067224 */ /* 0x000fe400078e0012 */
[----:B------:R-:W-:-:S07]  /*15c0*/  IMAD.MOV.U32 R7, RZ, RZ, R19 ;  /* 0x000000ffff077224 */ /* 0x000fce00078e0013 */
.L_x_4732:
[----:B------:R-:W-:Y:S05]  /*15d0*/  BSYNC.RECONVERGENT B1 ;  /* 0x0000000000017941 */ /* 0x000fea0003800200 */
.L_x_4731:
[----:B------:R-:W0:Y:S01]  /*15e0*/  LDCU.64 UR6, c[0x0][0x380] ;  /* 0x00007000ff0677ac */ /* 0x000e220008000a00 */
[----:B------:R-:W-:Y:S02]  /*15f0*/  FSEL R6, R6, RZ, P1 ;  /* 0x000000ff06067208 */ /* 0x000fe40000800000 */
[----:B------:R-:W-:Y:S02]  /*1600*/  FSEL R7, R7, +QNAN , P1 ;  /* 0x7ff8000007077808 */ /* 0x000fe40000800000 */
[----:B0-----:R-:W-:-:S04]  /*1610*/  LEA R8, P0, R4, UR6, 0x3 ;  /* 0x0000000604087c11 */ /* 0x001fc8000f8018ff */
[----:B------:R-:W-:-:S05]  /*1620*/  LEA.HI.X R9, R4, UR7, R5, 0x3, P0 ;  /* 0x0000000704097c11 */ /* 0x000fca00080f1c05 */
[----:B------:R0:W-:Y:S04]  /*1630*/  STG.E.64 desc[UR4][R8.64], R6 ;  /* 0x0000000608007986 */ /* 0x0001e8000c101b04 */
.L_x_4730:
[----:B------:R-:W-:Y:S05]  /*1640*/  BSYNC.RECONVERGENT B0 ;  /* 0x0000000000007941 */ /* 0x000fea0003800200 */
.L_x_4729:
        /* <DEDUP_REMOVED lines=60> */
.L_x_4734:
[----:B------:R-:W-:Y:S05]  /*1a10*/  BSYNC.RECONVERGENT B0 ;  /* 0x0000000000007941 */ /* 0x000fea0003800200 */
.L_x_4733:
        /* <DEDUP_REMOVED lines=10> */
        .weak           $__internal_22_$__cuda_sm20_div_rn_f64_full
        .type           $__internal_22_$__cuda_sm20_div_rn_f64_full,@function
        .size           $__internal_22_$__cuda_sm20_div_rn_f64_full,(.L_x_11379 - $__internal_22_$__cuda_sm20_div_rn_f64_full)
$__internal_22_$__cuda_sm20_div_rn_f64_full:
        /* <DEDUP_REMOVED lines=105> */
.L_x_4736:
        /* <DEDUP_REMOVED lines=16> */
.L_x_4739:
[----:B------:R-:W-:Y:S01]  /*2250*/  LOP3.LUT R19, R9, 0x80000, RZ, 0xfc, !PT ;  /* 0x0008000009137812 */ /* 0x000fe200078efcff */
[----:B------:R-:W-:Y:S01]  /*2260*/  IMAD.MOV.U32 R18, RZ, RZ, R8 ;  /* 0x000000ffff127224 */ /* 0x000fe200078e0008 */
[----:B------:R-:W-:Y:S06]  /*2270*/  BRA `(.L_x_4737) ;  /* 0x0000000000087947 */ /* 0x000fec0003800000 */
.L_x_4738:
[----:B------:R-:W-:Y:S01]  /*2280*/  LOP3.LUT R19, R7, 0x80000, RZ, 0xfc, !PT ;  /* 0x0008000007137812 */ /* 0x000fe200078efcff */
[----:B------:R-:W-:-:S07]  /*2290*/  IMAD.MOV.U32 R18, RZ, RZ, R6 ;  /* 0x000000ffff127224 */ /* 0x000fce00078e0006 */
.L_x_4737:
[----:B------:R-:W-:Y:S05]  /*22a0*/  BSYNC.RECONVERGENT B2 ;  /* 0x0000000000027941 */ /* 0x000fea0003800200 */
.L_x_4735:
[----:B------:R-:W-:Y:S02]  /*22b0*/  IMAD.MOV.U32 R6, RZ, RZ, R0 ;  /* 0x000000ffff067224 */ /* 0x000fe400078e0000 */
[----:B------:R-:W-:-:S04]  /*22c0*/  IMAD.MOV.U32 R7, RZ, RZ, 0x0 ;  /* 0x00000000ff077424 */ /* 0x000fc800078e00ff */
[----:B------:R-:W-:Y:S05]  /*22d0*/  RET.REL.NODEC R6 `(_ZN43_GLOBAL__N__9ae7fba5_10_SoftMax_cu_9f978f6320softmax_warp_forwardIdddLi1ELb0ELb0EEEvPT0_PKT_iiiPKbib) ;  /* 0xffffffdc06487950 */ /* 0x000fea0003c3ffff */
.L_x_4740:
        /* <DEDUP_REMOVED lines=10> */
.L_x_11379:


//--------------------- .text._ZN43_GLOBAL__N__9ae7fba5_10_SoftMax_cu_9f978f6320softmax_warp_forwardIdddLi0ELb0ELb0EEEvPT0_PKT_iiiPKbib --------------------------
	.section	.text._ZN43_GLOBAL__N__9ae7fba5_10_SoftMax_cu_9f978f6320softmax_warp_forwardIdddLi0ELb0ELb0EEEvPT0_PKT_iiiPKbib,"ax",@progbits
	.align	128
.text._ZN43_GLOBAL__N__9ae7fba5_10_SoftMax_cu_9f978f6320softmax_warp_forwardIdddLi0ELb0ELb0EEEvPT0_PKT_iiiPKbib:
        .type           _ZN43_GLOBAL__N__9ae7fba5_10_SoftMax_cu_9f978f6320softmax_warp_forwardIdddLi0ELb0ELb0EEEvPT0_PKT_iiiPKbib,@function
        .size           _ZN43_GLOBAL__N__9ae7fba5_10_SoftMax_cu_9f978f6320softmax_warp_forwardIdddLi0ELb0ELb0EEEvPT0_PKT_iiiPKbib,(.L_x_11381 - _ZN43_GLOBAL__N__9ae7fba5_10_SoftMax_cu_9f978f6320softmax_warp_forwardIdddLi0ELb0ELb0EEEvPT0_PKT_iiiPKbib)
        .other          _ZN43_GLOBAL__N__9ae7fba5_10_SoftMax_cu_9f978f6320softmax_warp_forwardIdddLi0ELb0ELb0EEEvPT0_PKT_iiiPKbib,@"STO_CUDA_ENTRY STV_DEFAULT"
_ZN43_GLOBAL__N__9ae7fba5_10_SoftMax_cu_9f978f6320softmax_warp_forwardIdddLi0ELb0ELb0EEEvPT0_PKT_iiiPKbib:
[----:B------:R-:W-:Y:S01]  /*0000*/  LDC R1, c[0x0][0x37c] ;  /* 0x0000df00ff017b82 */ /* 0x000fe20000000800 */
[----:B------:R-:W0:Y:S01]  /*0010*/  S2R R0, SR_CTAID.X ;  /* 0x0000000000007919 */ /* 0x000e220000002500 */
[----:B------:R-:W0:Y:S01]  /*0020*/  LDCU UR4, c[0x0][0x364] ;  /* 0x00006c80ff0477ac */ /* 0x000e220008000800 */
[----:B------:R-:W-:Y:S01]  /*0030*/  IMAD.MOV.U32 R7, RZ, RZ, -0x100000 ;  /* 0xfff00000ff077424 */ /* 0x000fe200078e00ff */
[----:B------:R-:W0:Y:S01]  /*0040*/  S2R R3, SR_TID.Y ;  /* 0x0000000000037919 */ /* 0x000e220000002200 */
[----:B------:R-:W1:Y:S01]  /*0050*/  LDCU.64 UR6, c[0x0][0x390] ;  /* 0x00007200ff0677ac */ /* 0x000e620008000a00 */
[----:B------:R-:W-:Y:S01]  /*0060*/  IMAD.MOV.U32 R8, RZ, RZ, 0x0 ;  /* 0x00000000ff087424 */ /* 0x000fe200078e00ff */
[----:B------:R-:W1:Y:S01]  /*0070*/  S2R R2, SR_TID.X ;  /* 0x0000000000027919 */ /* 0x000e620000002100 */
[----:B------:R-:W2:Y:S01]  /*0080*/  LDCU UR8, c[0x0][0x398] ;  /* 0x00007300ff0877ac */ /* 0x000ea20008000800 */
[----:B------:R-:W-:Y:S02]  /*0090*/  IMAD.MOV.U32 R9, RZ, RZ, -0x100000 ;  /* 0xfff00000ff097424 */ /* 0x000fe400078e00ff */
        /* <DEDUP_REMOVED lines=16> */
[----:B------:R-:W-:Y:S01]  /*01a0*/  IMAD.MOV.U32 R6, RZ, RZ, 0x0 ;  /* 0x00000000ff067424 */ /* 0x000fe200078e00ff */
[----:B--2---:R-:W-:-:S05]  /*01b0*/  @!P2 LEA R22, P3, R4, R22, 0x3 ;  /* 0x000000160416a211 */ /* 0x004fca00078618ff */
[----:B0-----:R-:W2:Y:S01]  /*01c0*/  @!P0 LDG.E.64 R6, desc[UR4][R18.64] ;  /* 0x0000000412068981 */ /* 0x001ea2000c1e1b00 */
[----:B------:R-:W-:-:S05]  /*01d0*/  @!P2 LEA.HI.X R23, R4, R23, R5, 0x3, P3 ;  /* 0x000000170417a211 */ /* 0x000fca00018f1c05 */
[----:B------:R-:W3:Y:S01]  /*01e0*/  @!P2 LDG.E.64 R8, desc[UR4][R22.64] ;  /* 0x000000041608a981 */ /* 0x000ee2000c1e1b00 */
[----:B------:R-:W-:Y:S02]  /*01f0*/  IMAD.MOV.U32 R12, RZ, RZ, 0x652b82fe ;  /* 0x652b82feff0c7424 */ /* 0x000fe400078e00ff */
        /* <DEDUP_REMOVED lines=24> */
[----:B--2---:R-:W0:Y:S02]  /*0380*/  DADD R6, R6, -R6 ;  /* 0x0000000006067229 */ /* 0x004e240000000806 */
[----:B0-----:R-:W-:-:S15]  /*0390*/  FSETP.GEU.FTZ.AND P3, PT, |R7|, 4.1917929649353027344, PT ;  /* 0x4086232b0700780b */ /* 0x001fde0003f7e200 */
[----:B------:R-:W-:-:S15]  /*03a0*/  NOP ;  /* 0x0000000000007918 */ /* 0x000fde0000000000 */
[----:B------:R-:W-:-:S15]  /*03b0*/  NOP ;  /* 0x0000000000007918 */ /* 0x000fde0000000000 */
[----:B------:R-:W-:-:S15]  /*03c0*/  NOP ;  /* 0x0000000000007918 */ /* 0x000fde0000000000 */
[----:B------:R-:W-:-:S02]  /*03d0*/  NOP ;  /* 0x0000000000007918 */ /* 0x000fc40000000000 */
[----:B---3--:R-:W0:Y:S02]  /*03e0*/  DADD R8, R8, -R8 ;  /* 0x0000000008087229 */ /* 0x008e240000000808 */
[----:B0-----:R-:W-:-:S15]  /*03f0*/  FSETP.GEU.FTZ.AND P0, PT, |R9|, 4.1917929649353027344, PT ;  /* 0x4086232b0900780b */ /* 0x001fde0003f1e200 */
[----:B------:R-:W-:-:S15]  /*0400*/  NOP ;  /* 0x0000000000007918 */ /* 0x000fde0000000000 */
[----:B------:R-:W-:-:S15]  /*0410*/  NOP ;  /* 0x0000000000007918 */ /* 0x000fde0000000000 */
[----:B------:R-:W-:-:S15]  /*0420*/  NOP ;  /* 0x0000000000007918 */ /* 0x000fde0000000000 */
[----:B------:R-:W-:-:S02]  /*0430*/  NOP ;  /* 0x0000000000007918 */ /* 0x000fc40000000000 */
[----:B------:R-:W-:-:S15]  /*0440*/  DFMA R10, R6, R12, 6.75539944105574400000e+15 ;  /* 0x43380000060a742b */ /* 0x000fde000000000c */
        /* <DEDUP_REMOVED lines=19> */
[----:B0-----:R0:W-:Y:S02]  /*0580*/  DFMA R16, R16, -UR10, R18 ;  /* 0x8000000a10107c2b */ /* 0x0011e40008000012 */
[----:B0-----:R-:W-:Y:S02]  /*0590*/  IMAD.MOV.U32 R18, RZ, RZ, -0x35dec16 ;  /* 0xfca213eaff127424 */ /* 0x001fe400078e00ff */
[----:B------:R-:W-:-:S15]  /*05a0*/  IMAD.MOV.U32 R19, RZ, RZ, 0x3e928af3 ;  /* 0x3e928af3ff137424 */ /* 0x000fde00078e00ff */
[----:B------:R-:W-:-:S15]  /*05b0*/  NOP ;  /* 0x0000000000007918 */ /* 0x000fde0000000000 */
[----:B------:R-:W-:-:S15]  /*05c0*/  NOP ;  /* 0x0000000000007918 */ /* 0x000fde0000000000 */
[----:B------:R-:W-:-:S15]  /*05d0*/  NOP ;  /* 0x0000000000007918 */ /* 0x000fde0000000000 */
        /* <DEDUP_REMOVED lines=20> */
[----:B------:R-:W1:-:S15]  /*0720*/  DFMA R18, R16, UR12, R18 ;  /* 0x0000000c10127c2b */ /* 0x000e5e0008000012 */
        /* <DEDUP_REMOVED lines=89> */
[----:B-1----:R-:W-:-:S15]  /*0cc0*/  DFMA R20, R16, R18, 1 ;  /* 0x3ff000001014742b */ /* 0x002fde0000000012 */
        /* <DEDUP_REMOVED lines=10> */
[----:B------:R-:W0:Y:S02]  /*0d70*/  DFMA R20, R16, R20, 1 ;  /* 0x3ff000001014742b */ /* 0x000e240000000014 */
        /* <DEDUP_REMOVED lines=21> */
.L_x_4742:
[----:B------:R-:W-:Y:S05]  /*0ed0*/  BSYNC.RECONVERGENT B0 ;  /* 0x0000000000007941 */ /* 0x000fea0003800200 */
.L_x_4741:
        /* <DEDUP_REMOVED lines=8> */
[----:B0-----:R0:W2:Y:S02]  /*0f60*/  DADD R8, R6, +INF ;  /* 0x7ff0000006087429 */ /* 0x0010a40000000000 */
[----:B0-----:R-:W-:Y:S02]  /*0f70*/  @!P0 SHF.R.S32.HI R7, RZ, 0x1, R0 ;  /* 0x00000001ff078819 */ /* 0x001fe40000011400 */
[----:B--2---:R-:W-:Y:S02]  /*0f80*/  FSEL R14, R8, RZ, P2 ;  /* 0x000000ff080e7208 */ /* 0x004fe40001000000 */
        /* <DEDUP_REMOVED lines=9> */
.L_x_4744:
[----:B------:R-:W-:Y:S05]  /*1020*/  BSYNC.RECONVERGENT B0 ;  /* 0x0000000000007941 */ /* 0x000fea0003800200 */
.L_x_4743:
[----:B------:R-:W-:Y:S05]  /*1030*/  @!P1 EXIT ;  /* 0x000000000000994d */ /* 0x000fea0003800000 */
[----:B------:R-:W-:Y:S01]  /*1040*/  ISETP.GE.AND P0, PT, R2, UR8, PT ;  /* 0x0000000802007c0c */ /* 0x000fe2000bf06270 */
[----:B------:R-:W-:-:S12]  /*1050*/  BSSY.RECONVERGENT B0, `(.L_x_4745) ;  /* 0x0000042000007945 */ /* 0x000fd80003800200 */
[----:B------:R-:W-:Y:S05]  /*1060*/  @P0 BRA `(.L_x_4746) ;  /* 0x0000000400000947 */ /* 0x000fea0003800000 */
[----:B01----:R-:W0:Y:S01]  /*1070*/  DADD R8, RZ, R16 ;  /* 0x00000000ff087229 */ /* 0x003e220000000010 */
[----:B--2---:R-:W-:Y:S01]  /*1080*/  IMAD.MOV.U32 R6, RZ, RZ, 0x1 ;  /* 0x00000001ff067424 */ /* 0x004fe200078e00ff */
[----:B0-----:R-:W0:Y:S01]  /*1090*/  MUFU.RCP64H R7, R9 ;  /* 0x0000000900077308 */ /* 0x001e220000001800 */
[----:B------:R-:W-:Y:S01]  /*10a0*/  FSETP.GEU.AND P2, PT, |R17|, 6.5827683646048100446e-37, PT ;  /* 0x036000001100780b */ /* 0x000fe20003f4e200 */
[----:B------:R-:W-:-:S15]  /*10b0*/  BSSY.RECONVERGENT B1, `(.L_x_4747) ;  /* 0x0000035000017945 */ /* 0x000fde0003800200 */
[----:B------:R-:W-:-:S15]  /*10c0*/  NOP ;  /* 0x0000000000007918 */ /* 0x000fde0000000000 */
[----:B------:R-:W-:-:S15]  /*10d0*/  NOP ;  /* 0x0000000000007918 */ /* 0x000fde0000000000 */
[----:B------:R-:W-:-:S15]  /*10e0*/  NOP ;  /* 0x0000000000007918 */ /* 0x000fde0000000000 */
        /* <DEDUP_REMOVED lines=37> */
[----:B------:R-:W-:-:S15]  /*1340*/  FSETP.GT.AND P0, PT, |R0|, 1.469367938527859385e-39, PT ;  /* 0x001000000000780b */ /* 0x000fde0003f04200 */
[----:B------:R-:W-:-:S15]  /*1350*/  NOP ;  /* 0x0000000000007918 */ /* 0x000fde0000000000 */
[----:B------:R-:W-:-:S15]  /*1360*/  NOP ;  /* 0x0000000000007918 */ /* 0x000fde0000000000 */
[----:B------:R-:W-:-:S12]  /*1370*/  NOP ;  /* 0x0000000000007918 */ /* 0x000fd80000000000 */
[----:B------:R0:W1:Y:S02]  /*1380*/  DSETP.NEU.AND P1, PT, R16, RZ, PT ;  /* 0x000000ff1000722a */ /* 0x0000640003f2d000 */
[----:B-1----:R-:W-:Y:S05]  /*1390*/  @P0 BRA P2, `(.L_x_4748) ;  /* 0x0000000000180947 */ /* 0x002fea0001000000 */
[----:B------:R-:W-:Y:S01]  /*13a0*/  IMAD.MOV.U32 R6, RZ, RZ, R8 ;  /* 0x000000ffff067224 */ /* 0x000fe200078e0008 */
[----:B------:R-:W-:Y:S01]  /*13b0*/  MOV R0, 0x13e0 ;  /* 0x000013e000007802 */ /* 0x000fe20000000f00 */
[----:B------:R-:W-:-:S07]  /*13c0*/  IMAD.MOV.U32 R11, RZ, RZ, R9 ;  /* 0x000000ffff0b7224 */ /* 0x000fce00078e0009 */
[----:B0--3--:R-:W-:Y:S05]  /*13d0*/  CALL.REL.NOINC `($__internal_23_$__cuda_sm20_div_rn_f64_full) ;  /* 0x00000004004c7944 */ /* 0x009fea0003c00000 */
[----:B------:R-:W-:Y:S02]  /*13e0*/  IMAD.MOV.U32 R6, RZ, RZ, R8 ;  /* 0x000000ffff067224 */ /* 0x000fe400078e0008 */
[----:B------:R-:W-:-:S07]  /*13f0*/  IMAD.MOV.U32 R7, RZ, RZ, R9 ;  /* 0x000000ffff077224 */ /* 0x000fce00078e0009 */
.L_x_4748:
[----:B------:R-:W-:Y:S05]  /*1400*/  BSYNC.RECONVERGENT B1 ;  /* 0x0000000000017941 */ /* 0x000fea0003800200 */
.L_x_4747:
[----:B------:R-:W1:Y:S01]  /*1410*/  LDCU.64 UR6, c[0x0][0x380] ;  /* 0x00007000ff0677ac */ /* 0x000e620008000a00 */
[----:B------:R-:W-:Y:S02]  /*1420*/  FSEL R6, R6, RZ, P1 ;  /* 0x000000ff06067208 */ /* 0x000fe40000800000 */
[----:B------:R-:W-:Y:S02]  /*1430*/  FSEL R7, R7, +QNAN , P1 ;  /* 0x7ff8000007077808 */ /* 0x000fe40000800000 */
[----:B-1----:R-:W-:-:S04]  /*1440*/  LEA R8, P0, R4, UR6, 0x3 ;  /* 0x0000000604087c11 */ /* 0x002fc8000f8018ff */
[----:B------:R-:W-:-:S05]  /*1450*/  LEA.HI.X R9, R4, UR7, R5, 0x3, P0 ;  /* 0x0000000704097c11 */ /* 0x000fca00080f1c05 */
[----:B------:R4:W-:Y:S04]  /*1460*/  STG.E.64 desc[UR4][R8.64], R6 ;  /* 0x0000000608007986 */ /* 0x0009e8000c101b04 */
.L_x_4746:
[----:B------:R-:W-:Y:S05]  /*1470*/  BSYNC.RECONVERGENT B0 ;  /* 0x0000000000007941 */ /* 0x000fea0003800200 */
.L_x_4745:
[----:B------:R-:W5:Y:S02]  /*1480*/  LDCU UR6, c[0x0][0x398] ;  /* 0x00007300ff0677ac */ /* 0x000f640008000800 */
[----:B-----5:R-:W-:-:S04]  /*1490*/  ISETP.GE.AND P0, PT, R2, UR6, PT ;  /* 0x0000000602007c0c */ /* 0x020fc8000bf06270 */
[----:B------:R-:W-:-:S13]  /*14a0*/  ISETP.EQ.OR P0, PT, R3, 0x1, P0 ;  /* 0x000000010300780c */ /* 0x000fda0000702670 */
[----:B------:R-:W-:Y:S05]  /*14b0*/  @P0 EXIT ;  /* 0x000000000000094d */ /* 0x000fea0003800000 */
[----:B--234-:R-:W2:Y:S01]  /*14c0*/  DADD R6, RZ, R14 ;  /* 0x00000000ff067229 */ /* 0x01cea2000000000e */
[----:B------:R-:W-:Y:S01]  /*14d0*/  IMAD.MOV.U32 R2, RZ, RZ, 0x1 ;  /* 0x00000001ff027424 */ /* 0x000fe200078e00ff */
[----:B--2---:R-:W0:Y:S01]  /*14e0*/  MUFU.RCP64H R3, R7 ;  /* 0x0000000700037308 */ /* 0x004e220000001800 */
        /* <DEDUP_REMOVED lines=46> */
[----:B------:R0:W2:Y:S02]  /*17d0*/  DSETP.NEU.AND P1, PT, R14, RZ, PT ;  /* 0x000000ff0e00722a */ /* 0x0000a40003f2d000 */
[----:B--2---:R-:W-:Y:S05]  /*17e0*/  @P0 BRA P2, `(.L_x_4750) ;  /* 0x00000000001c0947 */ /* 0x004fea0001000000 */
[----:B-1----:R-:W-:Y:S01]  /*17f0*/  IMAD.MOV.U32 R16, RZ, RZ, R14 ;  /* 0x000000ffff107224 */ /* 0x002fe200078e000e */
[----:B------:R-:W-:Y:S01]  /*1800*/  MOV R0, 0x1840 ;  /* 0x0000184000007802 */ /* 0x000fe20000000f00 */
[----:B------:R-:W-:Y:S02]  /*1810*/  IMAD.MOV.U32 R17, RZ, RZ, R15 ;  /* 0x000000ffff117224 */ /* 0x000fe400078e000f */
[----:B------:R-:W-:-:S07]  /*1820*/  IMAD.MOV.U32 R11, RZ, RZ, R7 ;  /* 0x000000ffff0b7224 */ /* 0x000fce00078e0007 */
[----:B0-----:R-:W-:Y:S05]  /*1830*/  CALL.REL.NOINC `($__internal_23_$__cuda_sm20_div_rn_f64_full) ;  /* 0x0000000000347944 */ /* 0x001fea0003c00000 */
[----:B------:R-:W-:Y:S02]  /*1840*/  IMAD.MOV.U32 R2, RZ, RZ, R8 ;  /* 0x000000ffff027224 */ /* 0x000fe400078e0008 */
[----:B------:R-:W-:-:S07]  /*1850*/  IMAD.MOV.U32 R3, RZ, RZ, R9 ;  /* 0x000000ffff037224 */ /* 0x000fce00078e0009 */
.L_x_4750:
[----:B------:R-:W-:Y:S05]  /*1860*/  BSYNC.RECONVERGENT B0 ;  /* 0x0000000000007941 */ /* 0x000fea0003800200 */
.L_x_4749:
[----:B------:R-:W2:Y:S01]  /*1870*/  LDCU UR6, c[0x0][0x398] ;  /* 0x00007300ff0677ac */ /* 0x000ea20008000800 */
[----:B------:R-:W-:Y:S02]  /*1880*/  FSEL R2, R2, RZ, P1 ;  /* 0x000000ff02027208 */ /* 0x000fe40000800000 */
[----:B------:R-:W-:Y:S01]  /*1890*/  FSEL R3, R3, +QNAN , P1 ;  /* 0x7ff8000003037808 */ /* 0x000fe20000800000 */
[----:B------:R-:W3:Y:S01]  /*18a0*/  LDCU.64 UR8, c[0x0][0x380] ;  /* 0x00007000ff0877ac */ /* 0x000ee20008000a00 */
[----:B--2---:R-:W-:-:S05]  /*18b0*/  IADD3 R0, P0, PT, R4, UR6, RZ ;  /* 0x0000000604007c10 */ /* 0x004fca000ff1e0ff */
[----:B------:R-:W-:Y:S01]  /*18c0*/  IMAD.X R5, RZ, RZ, R5, P0 ;  /* 0x000000ffff057224 */ /* 0x000fe200000e0605 */
[----:B---3--:R-:W-:-:S04]  /*18d0*/  LEA R4, P0, R0, UR8, 0x3 ;  /* 0x0000000800047c11 */ /* 0x008fc8000f8018ff */
[----:B------:R-:W-:-:S05]  /*18e0*/  LEA.HI.X R5, R0, UR9, R5, 0x3, P0 ;  /* 0x0000000900057c11 */ /* 0x000fca00080f1c05 */
[----:B------:R-:W-:Y:S01]  /*18f0*/  STG.E.64 desc[UR4][R4.64], R2 ;  /* 0x0000000204007986 */ /* 0x000fe2000c101b04 */
[----:B------:R-:W-:Y:S05]  /*1900*/  EXIT ;  /* 0x000000000000794d */ /* 0x000fea0003800000 */
        .weak           $__internal_23_$__cuda_sm20_div_rn_f64_full
        .type           $__internal_23_$__cuda_sm20_div_rn_f64_full,@function
        .size           $__internal_23_$__cuda_sm20_div_rn_f64_full,(.L_x_11381 - $__internal_23_$__cuda_sm20_div_rn_f64_full)
$__internal_23_$__cuda_sm20_div_rn_f64_full:
[----:B------:R-:W-:Y:S01]  /*1910*/  IMAD.MOV.U32 R9, RZ, RZ, R17 ;  /* 0x000000ffff097224 */ /* 0x000fe200078e0011 */
[C---:B------:R-:W-:Y:S01]  /*1920*/  LOP3.LUT R12, R11.reuse, 0x800fffff, RZ, 0xc0, !PT ;  /* 0x800fffff0b0c7812 */ /* 0x040fe200078ec0ff */
[----:B------:R-:W-:Y:S01]  /*1930*/  IMAD.MOV.U32 R10, RZ, RZ, R6 ;  /* 0x000000ffff0a7224 */ /* 0x000fe200078e0006 */
[----:B------:R-:W-:Y:S01]  /*1940*/  LOP3.LUT R25, R11, 0x7ff00000, RZ, 0xc0, !PT ;  /* 0x7ff000000b197812 */ /* 0x000fe200078ec0ff */
[----:B------:R-:W-:Y:S01]  /*1950*/  IMAD.MOV.U32 R8, RZ, RZ, R16 ;  /* 0x000000ffff087224 */ /* 0x000fe200078e0010 */
[C---:B------:R-:W-:Y:S01]  /*1960*/  FSETP.GEU.AND P3, PT, |R9|.reuse, 1.469367938527859385e-39, PT ;  /* 0x001000000900780b */ /* 0x040fe20003f6e200 */
[----:B------:R-:W-:Y:S01]  /*1970*/  IMAD.MOV.U32 R18, RZ, RZ, 0x1 ;  /* 0x00000001ff127424 */ /* 0x000fe200078e00ff */
[----:B------:R-:W-:Y:S01]  /*1980*/  LOP3.LUT R13, R12, 0x3ff00000, RZ, 0xfc, !PT ;  /* 0x3ff000000c0d7812 */ /* 0x000fe200078efcff */
[----:B------:R-:W-:Y:S01]  /*1990*/  IMAD.MOV.U32 R12, RZ, RZ, R6 ;  /* 0x000000ffff0c7224 */ /* 0x000fe200078e0006 */
[----:B------:R-:W-:Y:S01]  /*19a0*/  LOP3.LUT R6, R9, 0x7ff00000, RZ, 0xc0, !PT ;  /* 0x7ff0000009067812 */ /* 0x000fe200078ec0ff */
[----:B------:R-:W-:Y:S01]  /*19b0*/  IMAD.MOV.U32 R16, RZ, RZ, R8 ;  /* 0x000000ffff107224 */ /* 0x000fe200078e0008 */
[----:B------:R-:W-:Y:S01]  /*19c0*/  FSETP.GEU.AND P0, PT, |R11|, 1.469367938527859385e-39, PT ;  /* 0x001000000b00780b */ /* 0x000fe20003f0e200 */
[----:B------:R-:W-:Y:S01]  /*19d0*/  BSSY.RECONVERGENT B2, `(.L_x_4751) ;  /* 0x0000074000027945 */ /* 0x000fe20003800200 */
[----:B------:R-:W-:Y:S01]  /*19e0*/  ISETP.GE.U32.AND P2, PT, R6, R25, PT ;  /* 0x000000190600720c */ /* 0x000fe20003f46070 */
[----:B------:R-:W-:-:S04]  /*19f0*/  IMAD.MOV.U32 R24, RZ, RZ, R6 ;  /* 0x000000ffff187224 */ /* 0x000fc800078e0006 */
[----:B------:R-:W-:Y:S01]  /*1a00*/  @!P3 LOP3.LUT R7, R11, 0x7ff00000, RZ, 0xc0, !PT ;  /* 0x7ff000000b07b812 */ /* 0x000fe200078ec0ff */
[----:B------:R-:W-:-:S03]  /*1a10*/  @!P3 IMAD.MOV.U32 R22, RZ, RZ, RZ ;  /* 0x000000ffff16b224 */ /* 0x000fc600078e00ff */
[----:B------:R-:W-:Y:S01]  /*1a20*/  @!P3 ISETP.GE.U32.AND P4, PT, R6, R7, PT ;  /* 0x000000070600b20c */ /* 0x000fe20003f86070 */
[----:B------:R-:W-:Y:S01]  /*1a30*/  IMAD.MOV.U32 R7, RZ, RZ, 0x1ca00000 ;  /* 0x1ca00000ff077424 */ /* 0x000fe200078e00ff */
[----:B------:R-:W0:Y:S02]  /*1a40*/  @!P0 DMUL R12, R10, 8.98846567431157953865e+307 ;  /* 0x7fe000000a0c8828 */ /* 0x000e240000000000 */
[----:B0-----:R-:W0:Y:S01]  /*1a50*/  MUFU.RCP64H R19, R13 ;  /* 0x0000000d00137308 */ /* 0x001e220000001800 */
[----:B------:R-:W-:Y:S02]  /*1a60*/  @!P0 LOP3.LUT R25, R13, 0x7ff00000, RZ, 0xc0, !PT ;  /* 0x7ff000000d198812 */ /* 0x000fe400078ec0ff */
[C---:B------:R-:W-:Y:S02]  /*1a70*/  @!P3 SEL R23, R7.reuse, 0x63400000, !P4 ;  /* 0x634000000717b807 */ /* 0x040fe40006000000 */
[----:B------:R-:W-:Y:S02]  /*1a80*/  SEL R17, R7, 0x63400000, !P2 ;  /* 0x6340000007117807 */ /* 0x000fe40005000000 */
[----:B------:R-:W-:-:S02]  /*1a90*/  @!P3 LOP3.LUT R23, R23, 0x80000000, R9, 0xf8, !PT ;  /* 0x800000001717b812 */ /* 0x000fc400078ef809 */
[----:B------:R-:W-:Y:S02]  /*1aa0*/  LOP3.LUT R17, R17, 0x800fffff, R9, 0xf8, !PT ;  /* 0x800fffff11117812 */ /* 0x000fe400078ef809 */
[----:B------:R-:W-:-:S15]  /*1ab0*/  @!P3 LOP3.LUT R23, R23, 0x100000, RZ, 0xfc, !PT ;  /* 0x001000001717b812 */ /* 0x000fde00078efcff */
[----:B------:R-:W-:-:S15]  /*1ac0*/  NOP ;  /* 0x0000000000007918 */ /* 0x000fde0000000000 */
[----:B------:R-:W-:-:S15]  /*1ad0*/  NOP ;  /* 0x0000000000007918 */ /* 0x000fde0000000000 */
[----:B------:R-:W-:-:S06]  /*1ae0*/  NOP ;  /* 0x0000000000007918 */ /* 0x000fcc0000000000 */
        /* <DEDUP_REMOVED lines=77> */
.L_x_4752:
        /* <DEDUP_REMOVED lines=16> */
.L_x_4755:
[----:B------:R-:W-:Y:S01]  /*20c0*/  LOP3.LUT R7, R11, 0x80000, RZ, 0xfc, !PT ;  /* 0x000800000b077812 */ /* 0x000fe200078efcff */
[----:B------:R-:W-:Y:S01]  /*20d0*/  IMAD.MOV.U32 R6, RZ, RZ, R10 ;  /* 0x000000ffff067224 */ /* 0x000fe200078e000a */
[----:B------:R-:W-:Y:S06]  /*20e0*/  BRA `(.L_x_4753) ;  /* 0x0000000000087947 */ /* 0x000fec0003800000 */
.L_x_4754:
[----:B------:R-:W-:Y:S01]  /*20f0*/  LOP3.LUT R7, R9, 0x80000, RZ, 0xfc, !PT ;  /* 0x0008000009077812 */ /* 0x000fe200078efcff */
[----:B------:R-:W-:-:S07]  /*2100*/  IMAD.MOV.U32 R6, RZ, RZ, R8 ;  /* 0x000000ffff067224 */ /* 0x000fce00078e0008 */
.L_x_4753:
[----:B------:R-:W-:Y:S05]  /*2110*/  BSYNC.RECONVERGENT B2 ;  /* 0x0000000000027941 */ /* 0x000fea0003800200 */
.L_x_4751:
[----:B------:R-:W-:Y:S02]  /*2120*/  IMAD.MOV.U32 R8, RZ, RZ, R6 ;  /* 0x000000ffff087224 */ /* 0x000fe400078e0006 */
[----:B------:R-:W-:Y:S02]  /*2130*/  IMAD.MOV.U32 R9, RZ, RZ, R7 ;  /* 0x000000ffff097224 */ /* 0x000fe400078e0007 */
[----:B------:R-:W-:Y:S02]  /*2140*/  IMAD.MOV.U32 R6, RZ, RZ, R0 ;  /* 0x000000ffff067224 */ /* 0x000fe400078e0000 */
[----:B------:R-:W-:-:S04]  /*2150*/  IMAD.MOV.U32 R7, RZ, RZ, 0x0 ;  /* 0x00000000ff077424 */ /* 0x000fc800078e00ff */
[----:B------:R-:W-:Y:S05]  /*2160*/  RET.REL.NODEC R6 `(_ZN43_GLOBAL__N__9ae7fba5_10_SoftMax_cu_9f978f6320softmax_warp_forwardIdddLi0ELb0ELb0EEEvPT0_PKT_iiiPKbib) ;  /* 0xffffffdc06a47950 */ /* 0x000fea0003c3ffff */
.L_x_4756:
        /* <DEDUP_REMOVED lines=9> */
.L_x_11381:


//--------------------- .text._ZN43_GLOBAL__N__9ae7fba5_10_SoftMax_cu_9f978f6321softmax_warp_backwardIfN3c108BFloat16EfLi10ELb1ELb0EEEvPT0_PKT_S7_iiiPKb --------------------------
	.section	.text._ZN43_GLOBAL__N__9ae7fba5_10_SoftMax_cu_9f978f6321softmax_warp_backwardIfN3c108BFloat16EfLi10ELb1ELb0EEEvPT0_PKT_S7_iiiPKb,"ax",@progbits
	.align	128
.text._ZN43_GLOBAL__N__9ae7fba5_10_SoftMax_cu_9f978f6321softmax_warp_backwardIfN3c108BFloat16EfLi10ELb1ELb0EEEvPT0_PKT_S7_iiiPKb:
        .type           _ZN43_GLOBAL__N__9ae7fba5_10_SoftMax_cu_9f978f6321softmax_warp_backwardIfN3c108BFloat16EfLi10ELb1ELb0EEEvPT0_PKT_S7_iiiPKb,@function
        .size           _ZN43_GLOBAL__N__9ae7fba5_10_SoftMax_cu_9f978f6321softmax_warp_backwardIfN3c108BFloat16EfLi10ELb1ELb0EEEvPT0_PKT_S7_iiiPKb,(.L_x_11383 - _ZN43_GLOBAL__N__9ae7fba5_10_SoftMax_cu_9f978f6321softmax_warp_backwardIfN3c108BFloat16EfLi10ELb1ELb0EEEvPT0_PKT_S7_iiiPKb)
        .other          _ZN43_GLOBAL__N__9ae7fba5_10_SoftMax_cu_9f978f6321softmax_warp_backwardIfN3c108BFloat16EfLi10ELb1ELb0EEEvPT0_PKT_S7_iiiPKb,@"STO_CUDA_ENTRY STV_DEFAULT"
_ZN43_GLOBAL__N__9ae7fba5_10_SoftMax_cu_9f978f6321softmax_warp_backwardIfN3c108BFloat16EfLi10ELb1ELb0EEEvPT0_PKT_S7_iiiPKb:
        /* <DEDUP_REMOVED lines=13> */
[----:B------:R-:W-:-:S03]  /*00d0*/  VIADD R0, R60, 0x20 ;  /* 0x000000203c007836 */ /* 0x000fc60000000000 */
[C---:B----4-:R-:W-:Y:S01]  /*00e0*/  IADD3 R9, PT, PT, -R61.reuse, UR6, RZ ;  /* 0x000000063d097c10 */ /* 0x050fe2000fffe1ff */
[----:B------:R-:W-:Y:S01]  /*00f0*/  IMAD R61, R61, UR7, R60 ;  /* 0x000000073d3d7c24 */ /* 0x000fe2000f8e023c */
[----:B------:R-:W-:Y:S01]  /*0100*/  ISETP.GE.AND P4, PT, R0, UR8, PT ;  /* 0x0000000800007c0c */ /* 0x000fe2000bf86270 */
[----:B------:R-:W-:Y:S01]  /*0110*/  VIADD R0, R60, 0x40 ;  /* 0x000000403c007836 */ /* 0x000fe20000000000 */
[----:B------:R-:W-:Y:S01]  /*0120*/  ISETP.LT.OR P0, PT, R9, 0x1, P3 ;  /* 0x000000010900780c */ /* 0x000fe20001f01670 */
[----:B--2---:R-:W-:Y:S01]  /*0130*/  IMAD.WIDE R2, R61, 0x4, R2 ;  /* 0x000000043d027825 */ /* 0x004fe200078e0202 */
[----:B------:R-:W-:Y:S02]  /*0140*/  ISETP.LT.OR P2, PT, R9, 0x1, P4 ;  /* 0x000000010900780c */ /* 0x000fe40002741670 */
[----:B------:R-:W-:-:S04]  /*0150*/  ISETP.GE.AND P5, PT, R0, UR8, PT ;  /* 0x0000000800007c0c */ /* 0x000fc8000bfa6270 */
[----:B------:R-:W-:-:S05]  /*0160*/  ISETP.LT.OR P1, PT, R9, 0x1, P5 ;  /* 0x000000010900780c */ /* 0x000fca0002f21670 */
[----:B0-----:R-:W2:Y:S04]  /*0170*/  @!P0 LDG.E R8, desc[UR4][R2.64] ;  /* 0x0000000402088981 */ /* 0x001ea8000c1e1900 */
[----:B------:R-:W3:Y:S04]  /*0180*/  @!P2 LDG.E R0, desc[UR4][R2.64+0x80] ;  /* 0x000080040200a981 */ /* 0x000ee8000c1e1900 */
[----:B------:R-:W4:Y:S01]  /*0190*/  @!P1 LDG.E R6, desc[UR4][R2.64+0x100] ;  /* 0x0001000402069981 */ /* 0x000f22000c1e1900 */
[----:B------:R-:W-:Y:S01]  /*01a0*/  VIADD R7, R60, 0x60 ;  /* 0x000000603c077836 */ /* 0x000fe20000000000 */
[----:B------:R-:W-:Y:S01]  /*01b0*/  CS2R R62, SRZ ;  /* 0x00000000003e7805 */ /* 0x000fe2000001ff00 */
[----:B------:R-:W-:Y:S01]  /*01c0*/  IMAD.WIDE R4, R61, 0x4, R4 ;  /* 0x000000043d047825 */ /* 0x000fe200078e0204 */
[----:B------:R-:W-:-:S02]  /*01d0*/  CS2R R66, SRZ ;  /* 0x0000000000427805 */ /* 0x000fc4000001ff00 */
[----:B------:R-:W-:Y:S02]  /*01e0*/  CS2R R68, SRZ ;  /* 0x0000000000447805 */ /* 0x000fe4000001ff00 */
[----:B------:R-:W-:Y:S01]  /*01f0*/  ISETP.GE.AND P6, PT, R7, UR8, PT ;  /* 0x0000000807007c0c */ /* 0x000fe2000bfc6270 */
[----:B------:R-:W-:Y:S01]  /*0200*/  VIADD R7, R60, 0x80 ;  /* 0x000000803c077836 */ /* 0x000fe20000000000 */
[----:B------:R-:W4:Y:S01]  /*0210*/  @!P2 LDG.E R63, desc[UR4][R4.64+0x80] ;  /* 0x00008004043fa981 */ /* 0x000f22000c1e1900 */
[----:B------:R-:W-:-:S03]  /*0220*/  CS2R R64, SRZ ;  /* 0x0000000000407805 */ /* 0x000fc6000001ff00 */
[----:B------:R-:W4:Y:S04]  /*0230*/  @!P0 LDG.E R62, desc[UR4][R4.64] ;  /* 0x00000004043e8981 */ /* 0x000f28000c1e1900 */
[----:B------:R-:W4:Y:S01]  /*0240*/  @!P1 LDG.E R65, desc[UR4][R4.64+0x100] ;  /* 0x0001000404419981 */ /* 0x000f22000c1e1900 */
[----:B--2---:R-:W-:Y:S01]  /*0250*/  @!P0 FMUL.FTZ R69, R8, 1.4426950216293334961 ;  /* 0x3fb8aa3b08458820 */ /* 0x004fe20000410000 */
[----:B------:R-:W-:Y:S01]  /*0260*/  ISETP.GE.AND P0, PT, R7, UR8, PT ;  /* 0x0000000807007c0c */ /* 0x000fe2000bf06270 */
[----:B---3--:R-:W-:Y:S01]  /*0270*/  @!P2 FMUL.FTZ R67, R0, 1.4426950216293334961 ;  /* 0x3fb8aa3b0043a820 */ /* 0x008fe20000410000 */
[C---:B------:R-:W-:Y:S01]  /*0280*/  ISETP.LT.OR P2, PT, R9.reuse, 0x1, P6 ;  /* 0x000000010900780c */ /* 0x040fe20003741670 */
[----:B------:R-:W-:Y:S01]  /*0290*/  VIADD R0, R60, 0xa0 ;  /* 0x000000a03c007836 */ /* 0x000fe20000000000 */
[----:B------:R-:W-:Y:S01]  /*02a0*/  ISETP.LT.OR P0, PT, R9, 0x1, P0 ;  /* 0x000000010900780c */ /* 0x000fe20000701670 */
[----:B----4-:R-:W-:-:S03]  /*02b0*/  @!P1 FMUL.FTZ R68, R6, 1.4426950216293334961 ;  /* 0x3fb8aa3b06449820 */ /* 0x010fc60000410000 */
[----:B------:R-:W-:-:S04]  /*02c0*/  ISETP.GE.AND P1, PT, R0, UR8, PT ;  /* 0x0000000800007c0c */ /* 0x000fc8000bf26270 */
[----:B------:R-:W-:-:S03]  /*02d0*/  ISETP.LT.OR P1, PT, R9, 0x1, P1 ;  /* 0x000000010900780c */ /* 0x000fc60000f21670 */
[----:B------:R-:W2:Y:S04]  /*02e0*/  @!P2 LDG.E R0, desc[UR4][R2.64+0x180] ;  /* 0x000180040200a981 */ /* 0x000ea8000c1e1900 */
[----:B------:R-:W3:Y:S01]  /*02f0*/  @!P0 LDG.E R6, desc[UR4][R2.64+0x200] ;  /* 0x0002000402068981 */ /* 0x000ee2000c1e1900 */
[----:B------:R-:W-:Y:S01]  /*0300*/  VIADD R8, R60, 0xc0 ;  /* 0x000000c03c087836 */ /* 0x000fe20000000000 */
[----:B------:R-:W-:Y:S02]  /*0310*/  CS2R R58, SRZ ;  /* 0x00000000003a7805 */ /* 0x000fe4000001ff00 */
[----:B------:R-:W4:Y:S04]  /*0320*/  @!P2 LDG.E R64, desc[UR4][R4.64+0x180] ;  /* 0x000180040440a981 */ /* 0x000f28000c1e1900 */
[----:B------:R-:W4:Y:S01]  /*0330*/  @!P1 LDG.E R7, desc[UR4][R2.64+0x280] ;  /* 0x0002800402079981 */ /* 0x000f22000c1e1900 */
[----:B------:R-:W-:-:S03]  /*0340*/  CS2R R56, SRZ ;  /* 0x0000000000387805 */ /* 0x000fc6000001ff00 */
[----:B------:R-:W4:Y:S04]  /*0350*/  @!P0 LDG.E R59, desc[UR4][R4.64+0x200] ;  /* 0x00020004043b8981 */ /* 0x000f28000c1e1900 */
[----:B------:R-:W4:Y:S01]  /*0360*/  @!P1 LDG.E R57, desc[UR4][R4.64+0x280] ;  /* 0x0002800404399981 */ /* 0x000f22000c1e1900 */
[----:B--2---:R-:W-:Y:S01]  /*0370*/  @!P2 FMUL.FTZ R66, R0, 1.4426950216293334961 ;  /* 0x3fb8aa3b0042a820 */ /* 0x004fe20000410000 */
[----:B------:R-:W-:Y:S01]  /*0380*/  VIADD R0, R60, 0xe0 ;  /* 0x000000e03c007836 */ /* 0x000fe20000000000 */
[----:B------:R-:W-:Y:S01]  /*0390*/  ISETP.GE.AND P2, PT, R8, UR8, PT ;  /* 0x0000000808007c0c */ /* 0x000fe2000bf46270 */
[----:B---3--:R-:W-:-:S03]  /*03a0*/  @!P0 FMUL.FTZ R58, R6, 1.4426950216293334961 ;  /* 0x3fb8aa3b063a8820 */ /* 0x008fc60000410000 */
[----:B------:R-:W-:Y:S02]  /*03b0*/  ISETP.LT.OR P2, PT, R9, 0x1, P2 ;  /* 0x000000010900780c */ /* 0x000fe40001741670 */
[----:B------:R-:W-:Y:S01]  /*03c0*/  ISETP.GE.AND P0, PT, R0, UR8, PT ;  /* 0x0000000800007c0c */ /* 0x000fe2000bf06270 */
[----:B------:R-:W-:-:S03]  /*03d0*/  VIADD R0, R60, 0x100 ;  /* 0x000001003c007836 */ /* 0x000fc60000000000 */
[----:B------:R-:W-:Y:S01]  /*03e0*/  ISETP.LT.OR P0, PT, R9, 0x1, P0 ;  /* 0x000000010900780c */ /* 0x000fe20000701670 */
[----:B----4-:R-:W-:Y:S01]  /*03f0*/  @!P1 FMUL.FTZ R56, R7, 1.4426950216293334961 ;  /* 0x3fb8aa3b07389820 */ /* 0x010fe20000410000 */
[----:B------:R-:W-:-:S04]  /*0400*/  ISETP.GE.AND P1, PT, R0, UR8, PT ;  /* 0x0000000800007c0c */ /* 0x000fc8000bf26270 */
[----:B------:R-:W-:Y:S01]  /*0410*/  ISETP.LT.OR P1, PT, R9, 0x1, P1 ;  /* 0x000000010900780c */ /* 0x000fe20000f21670 */
[----:B------:R-:W2:Y:S06]  /*0420*/  @!P2 LDG.E R0, desc[UR4][R2.64+0x300] ;  /* 0x000300040200a981 */ /* 0x000eac000c1e1900 */
[----:B------:R-:W3:Y:S06]  /*0430*/  @!P0 LDG.E R6, desc[UR4][R2.64+0x380] ;  /* 0x0003800402068981 */ /* 0x000eec000c1e1900 */
[----:B------:R-:W4:Y:S01]  /*0440*/  @!P1 LDG.E R7, desc[UR4][R2.64+0x400] ;  /* 0x0004000402079981 */ /* 0x000f22000c1e1900 */
[----:B------:R-:W-:Y:S01]  /*0450*/  CS2R R54, SRZ ;  /* 0x0000000000367805 */ /* 0x000fe2000001ff00 */
[----:B------:R-:W-:Y:S01]  /*0460*/  VIADD R8, R60, 0x120 ;  /* 0x000001203c087836 */ /* 0x000fe20000000000 */
[----:B------:R-:W-:-:S04]  /*0470*/  CS2R R52, SRZ ;  /* 0x0000000000347805 */ /* 0x000fc8000001ff00 */
        /* <DEDUP_REMOVED lines=10> */
[----:B------:R-:W-:Y:S02]  /*0520*/  VIADD R0, R60, 0x160 ;  /* 0x000001603c007836 */ /* 0x000fe40000000000 */
[----:B----4-:R-:W-:Y:S01]  /*0530*/  @!P1 FMUL.FTZ R50, R7, 1.4426950216293334961 ;  /* 0x3fb8aa3b07329820 */ /* 0x010fe20000410000 */
[----:B------:R-:W-:Y:S02]  /*0540*/  ISETP.LT.OR P0, PT, R9, 0x1, P0 ;  /* 0x000000010900780c */ /* 0x000fe40000701670 */
        /* <DEDUP_REMOVED lines=37> */
[----:B------:R-:W-:Y:S01]  /*07a0*/  ISETP.GE.AND P0, PT, R0, UR8, PT ;  /* 0x0000000800007c0c */ /* 0x000fe2000bf06270 */
[----:B------:R-:W-:Y:S01]  /*07b0*/  VIADD R0, R60, 0x220 ;  /* 0x000002203c007836 */ /* 0x000fe20000000000 */
[C---:B------:R-:W-:Y:S02]  /*07c0*/  ISETP.LT.OR P2, PT, R9.reuse, 0x1, P2 ;  /* 0x000000010900780c */ /* 0x040fe40001741670 */
[----:B------:R-:W-:Y:S01]  /*07d0*/  ISETP.LT.OR P0, PT, R9, 0x1, P0 ;  /* 0x000000010900780c */ /* 0x000fe20000701670 */
[----:B----4-:R-:W-:Y:S01]  /*07e0*/  @!P1 FMUL.FTZ R38, R7, 1.4426950216293334961 ;  /* 0x3fb8aa3b07269820 */ /* 0x010fe20000410000 */
[----:B------:R-:W-:-:S04]  /*07f0*/  ISETP.GE.AND P1, PT, R0, UR8, PT ;  /* 0x0000000800007c0c */ /* 0x000fc8000bf26270 */
[----:B------:R-:W-:-:S05]  /*0800*/  ISETP.LT.OR P1, PT, R9, 0x1, P1 ;  /* 0x000000010900780c */ /* 0x000fca0000f21670 */
[----:B------:R-:W2:Y:S04]  /*0810*/  @!P2 LDG.E R0, desc[UR4][R2.64+0x780] ;  /* 0x000780040200a981 */ /* 0x000ea8000c1e1900 */
[----:B------:R-:W3:Y:S04]  /*0820*/  @!P0 LDG.E R6, desc[UR4][R2.64+0x800] ;  /* 0x0008000402068981 */ /* 0x000ee8000c1e1900 */
        /* <DEDUP_REMOVED lines=9> */
[----:B------:R-:W-:Y:S01]  /*08c0*/  ISETP.GE.AND P2, PT, R8, UR8, PT ;  /* 0x0000000808007c0c */ /* 0x000fe2000bf46270 */
[----:B------:R-:W-:Y:S02]  /*08d0*/  VIADD R0, R60, 0x260 ;  /* 0x000002603c007836 */ /* 0x000fe40000000000 */
[----:B---3--:R-:W-:Y:S01]  /*08e0*/  @!P0 FMUL.FTZ R34, R6, 1.4426950216293334961 ;  /* 0x3fb8aa3b06228820 */ /* 0x008fe20000410000 */
[----:B------:R-:W-:-:S02]  /*08f0*/  ISETP.LT.OR P0, PT, R9, 0x1, P2 ;  /* 0x000000010900780c */ /* 0x000fc40001701670 */
[----:B------:R-:W-:Y:S01]  /*0900*/  ISETP.GE.AND P2, PT, R9, 0x1, PT ;  /* 0x000000010900780c */ /* 0x000fe20003f46270 */
[----:B----4-:R-:W-:-:S03]  /*0910*/  @!P1 FMUL.FTZ R32, R7, 1.4426950216293334961 ;  /* 0x3fb8aa3b07209820 */ /* 0x010fc60000410000 */
[----:B------:R-:W-:-:S07]  /*0920*/  ISETP.GE.OR P1, PT, R0, UR8, !P2 ;  /* 0x0000000800007c0c */ /* 0x000fce000d726670 */
[----:B------:R-:W2:Y:S06]  /*0930*/  @!P0 LDG.E R0, desc[UR4][R2.64+0x900] ;  /* 0x0009000402008981 */ /* 0x000eac000c1e1900 */
[----:B------:R-:W3:Y:S01]  /*0940*/  @!P1 LDG.E R6, desc[UR4][R2.64+0x980] ;  /* 0x0009800402069981 */ /* 0x000ee2000c1e1900 */
[----:B------:R-:W-:Y:S01]  /*0950*/  CS2R R30, SRZ ;  /* 0x00000000001e7805 */ /* 0x000fe2000001ff00 */
[----:B------:R-:W-:Y:S01]  /*0960*/  VIADD R7, R60, 0x280 ;  /* 0x000002803c077836 */ /* 0x000fe20000000000 */
[----:B------:R-:W-:-:S04]  /*0970*/  CS2R R28, SRZ ;  /* 0x00000000001c7805 */ /* 0x000fc8000001ff00 */
[----:B------:R-:W4:Y:S04]  /*0980*/  @!P0 LDG.E R31, desc[UR4][R4.64+0x900] ;  /* 0x00090004041f8981 */ /* 0x000f28000c1e1900 */
[----:B------:R-:W4:Y:S01]  /*0990*/  @!P1 LDG.E R29, desc[UR4][R4.64+0x980] ;  /* 0x00098004041d9981 */ /* 0x000f22000c1e1900 */
[----:B--2---:R-:W-:Y:S01]  /*09a0*/  @!P0 FMUL.FTZ R30, R0, 1.4426950216293334961 ;  /* 0x3fb8aa3b001e8820 */ /* 0x004fe20000410000 */
[----:B------:R-:W-:Y:S01]  /*09b0*/  ISETP.GE.OR P0, PT, R7, UR8, !P2 ;  /* 0x0000000807007c0c */ /* 0x000fe2000d706670 */
[----:B------:R-:W-:Y:S02]  /*09c0*/  VIADD R0, R60, 0x2a0 ;  /* 0x000002a03c007836 */ /* 0x000fe40000000000 */
[----:B---3--:R-:W-:-:S03]  /*09d0*/  @!P1 FMUL.FTZ R28, R6, 1.4426950216293334961 ;  /* 0x3fb8aa3b061c9820 */ /* 0x008fc60000410000 */
        /* <DEDUP_REMOVED lines=67> */
[----:B--2---:R-:W-:Y:S01]  /*0e10*/  @!P0 FMUL.FTZ R10, R0, 1.4426950216293334961 ;  /* 0x3fb8aa3b000a8820 */ /* 0x004fe20000410000 */
[----:B------:R-:W-:Y:S01]  /*0e20*/  ISETP.GE.OR P0, PT, R7, UR8, !P2 ;  /* 0x0000000807007c0c */ /* 0x000fe2000d706670 */
[----:B------:R-:W-:Y:S02]  /*0e30*/  VIADD R7, R60, 0x3e0 ;  /* 0x000003e03c077836 */ /* 0x000fe40000000000 */
[----:B---3--:R-:W-:-:S03]  /*0e40*/  @!P1 FMUL.FTZ R8, R6, 1.4426950216293334961 ;  /* 0x3fb8aa3b06089820 */ /* 0x008fc60000410000 */
[----:B------:R-:W-:Y:S01]  /*0e50*/  ISETP.GE.OR P1, PT, R7, UR8, !P2 ;  /* 0x0000000807007c0c */ /* 0x000fe2000d726670 */
[----:B------:R-:W-:Y:S02]  /*0e60*/  IMAD.MOV.U32 R6, RZ, RZ, RZ ;  /* 0x000000ffff067224 */ /* 0x000fe400078e00ff */
[----:B------:R-:W-:-:S04]  /*0e70*/  IMAD.MOV.U32 R0, RZ, RZ, RZ ;  /* 0x000000ffff007224 */ /* 0x000fc800078e00ff */
[----:B------:R-:W2:Y:S04]  /*0e80*/  @!P0 LDG.E R6, desc[UR4][R4.64+0xf00] ;  /* 0x000f000404068981 */ /* 0x000ea8000c1e1900 */
[----:B------:R-:W3:Y:S04]  /*0e90*/  @!P0 LDG.E R71, desc[UR4][R2.64+0xf00] ;  /* 0x000f000402478981 */ /* 0x000ee8000c1e1900 */
[----:B------:R-:W3:Y:S01]  /*0ea0*/  @!P1 LDG.E R0, desc[UR4][R4.64+0xf80] ;  /* 0x000f800404009981 */ /* 0x000ee2000c1e1900 */
[----:B------:R-:W-:-:S03]  /*0eb0*/  FADD.FTZ R72, R72, R45 ;  /* 0x0000002d48487221 */ /* 0x000fc60000010000 */
[----:B------:R0:W5:Y:S01]  /*0ec0*/  @!P1 LDG.E R70, desc[UR4][R2.64+0xf80] ;  /* 0x000f800402469981 */ /* 0x000162000c1e1900 */
[----:B------:R-:W-:-:S04]  /*0ed0*/  FADD.FTZ R72, R72, R43 ;  /* 0x0000002b48487221 */ /* 0x000fc80000010000 */
[----:B------:R-:W-:-:S04]  /*0ee0*/  FADD.FTZ R72, R72, R41 ;  /* 0x0000002948487221 */ /* 0x000fc80000010000 */
[----:B------:R-:W-:-:S04]  /*0ef0*/  FADD.FTZ R72, R72, R39 ;  /* 0x0000002748487221 */ /* 0x000fc80000010000 */
[----:B------:R-:W-:-:S04]  /*0f00*/  FADD.FTZ R72, R72, R37 ;  /* 0x0000002548487221 */ /* 0x000fc80000010000 */
[----:B------:R-:W-:-:S04]  /*0f10*/  FADD.FTZ R72, R72, R35 ;  /* 0x0000002348487221 */ /* 0x000fc80000010000 */
[----:B------:R-:W-:-:S04]  /*0f20*/  FADD.FTZ R72, R72, R33 ;  /* 0x0000002148487221 */ /* 0x000fc80000010000 */
        /* <DEDUP_REMOVED lines=11> */
[----:B0-----:R-:W-:-:S04]  /*0fe0*/  FADD.FTZ R3, R72, R9 ;  /* 0x0000000948037221 */ /* 0x001fc80000010000 */
        /* <DEDUP_REMOVED lines=8> */
[----:B------:R-:W0:Y:S01]  /*1070*/  SHFL.BFLY PT, R73, R72, 0x2, 0x1f ;  /* 0x0c401f0048497f89 */ /* 0x000e2200000e0000 */
[----:B------:R-:W-:Y:S02]  /*1080*/  IMAD.MOV.U32 R4, RZ, RZ, RZ ;  /* 0x000000ffff047224 */ /* 0x000fe400078e00ff */
[----:B------:R-:W-:Y:S01]  /*1090*/  @!P0 FMUL.FTZ R4, R71, 1.4426950216293334961 ;  /* 0x3fb8aa3b47048820 */ /* 0x000fe20000410000 */
[----:B0-----:R-:W-:-:S05]  /*10a0*/  FADD.FTZ R73, R72, R73 ;  /* 0x0000004948497221 */ /* 0x001fca0000010000 */
[----:B------:R0:W1:Y:S01]  /*10b0*/  SHFL.BFLY PT, R74, R73, 0x1, 0x1f ;  /* 0x0c201f00494a7f89 */ /* 0x00006200000e0000 */
[----:B------:R-:W-:Y:S05]  /*10c0*/  @!P2 EXIT ;  /* 0x000000000000a94d */ /* 0x000fea0003800000 */
[----:B------:R-:W-:Y:S02]  /*10d0*/  IMAD.MOV.U32 R5, RZ, RZ, RZ ;  /* 0x000000ffff057224 */ /* 0x000fe400078e00ff */
[----:B-----5:R-:W-:Y:S01]  /*10e0*/  @!P1 FMUL.FTZ R5, R70, 1.4426950216293334961 ;  /* 0x3fb8aa3b46059820 */ /* 0x020fe20000410000 */
[----:B------:R-:W2:Y:S01]  /*10f0*/  LDC.64 R2, c[0x0][0x380] ;  /* 0x0000e000ff027b82 */ /* 0x000ea20000000a00 */
[----:B------:R-:W-:Y:S01]  /*1100*/  LOP3.LUT R70, R60, 0x80, RZ, 0xfc, !PT ;  /* 0x000000803c467812 */ /* 0x000fe200078efcff */
[----:B------:R-:W3:Y:S01]  /*1110*/  @!P3 MUFU.EX2 R69, R69 ;  /* 0x000000450045b308 */ /* 0x000ee20000000800 */
[----:B-1----:R-:W-:Y:S02]  /*1120*/  FADD.FTZ R72, R73, R74 ;  /* 0x0000004a49487221 */ /* 0x002fe40000010000 */
[----:B------:R-:W-:Y:S01]  /*1130*/  ISETP.GE.AND P2, PT, R70, UR8, PT ;  /* 0x0000000846007c0c */ /* 0x000fe2000bf46270 */
[----:B------:R-:W1:Y:S04]  /*1140*/  @!P4 MUFU.EX2 R74, R67 ;  /* 0x00000043004ac308 */ /* 0x000e680000000800 */
[----:B------:R-:W4:Y:S04]  /*1150*/  @!P5 MUFU.EX2 R68, R68 ;  /* 0x000000440044d308 */ /* 0x000f280000000800 */
[----:B------:R-:W0:Y:S01]  /*1160*/  @!P6 MUFU.EX2 R71, R66 ;  /* 0x000000420047e308 */ /* 0x000e220000000800 */
[----:B---3--:R-:W-:-:S03]  /*1170*/  @!P3 FFMA.FTZ R62, -R72, R69, R62 ;  /* 0x00000045483eb223 */ /* 0x008fc6000001013e */
[----:B------:R-:W3:Y:S01]  /*1180*/  @!P2 MUFU.EX2 R58, R58 ;  /* 0x0000003a003aa308 */ /* 0x000ee20000000800 */
[----:B-1----:R-:W-:Y:S01]  /*1190*/  @!P4 FFMA.FTZ R74, -R72, R74, R63 ;  /* 0x0000004a484ac223 */ /* 0x002fe2000001013f */
[C---:B------:R-:W-:Y:S02]  /*11a0*/  LOP3.LUT R63, R60.reuse, 0xa0, RZ, 0xfc, !PT ;  /* 0x000000a03c3f7812 */ /* 0x040fe400078efcff */
[----:B------:R-:W-:Y:S01]  /*11b0*/  @!P3 F2FP.BF16.F32.PACK_AB R62, RZ, R62 ;  /* 0x0000003eff3eb23e */ /* 0x000fe200000010ff */
[----:B--2---:R-:W-:Y:S01]  /*11c0*/  IMAD.WIDE R2, R61, 0x2, R2 ;  /* 0x000000023d027825 */ /* 0x004fe200078e0202 */
[----:B------:R-:W-:-:S03]  /*11d0*/  LOP3.LUT R61, R60, 0xc0, RZ, 0xfc, !PT ;  /* 0x000000c03c3d7812 */ /* 0x000fc600078efcff */
[C---:B----4-:R-:W-:Y:S01]  /*11e0*/  @!P5 FFMA.FTZ R65, -R72.reuse, R68, R65 ;  /* 0x000000444841d223 */ /* 0x050fe20000010141 */
[----:B------:R-:W-:Y:S01]  /*11f0*/  ISETP.GE.AND P1, PT, R63, UR8, PT ;  /* 0x000000083f007c0c */ /* 0x000fe2000bf26270 */
[----:B0-----:R-:W-:Y:S01]  /*1200*/  @!P6 FFMA.FTZ R64, -R72, R71, R64 ;  /* 0x000000474840e223 */ /* 0x001fe20000010140 */
[----:B------:R-:W-:Y:S02]  /*1210*/  PRMT R63, R62, 0x7610, R63 ;  /* 0x000076103e3f7816 */ /* 0x000fe4000000003f */
[----:B------:R-:W-:Y:S01]  /*1220*/  ISETP.GE.AND P0, PT, R61, UR8, PT ;  /* 0x000000083d007c0c */ /* 0x000fe2000bf06270 */
[----:B---3--:R-:W-:Y:S01]  /*1230*/  @!P2 FFMA.FTZ R58, -R72, R58, R59 ;  /* 0x0000003a483aa223 */ /* 0x008fe2000001013b */
[----:B------:R-:W-:Y:S01]  /*1240*/  LOP3.LUT R61, R60, 0xe0, RZ, 0xfc, !PT ;  /* 0x000000e03c3d7812 */ /* 0x000fe200078efcff */
[----:B------:R0:W-:Y:S01]  /*1250*/  @!P3 STG.E.U16 desc[UR4][R2.64], R63 ;  /* 0x0000003f0200b986 */ /* 0x0001e2000c101504 */
[----:B------:R-:W-:Y:S02]  /*1260*/  @!P5 F2FP.BF16.F32.PACK_AB R65, RZ, R65 ;  /* 0x00000041ff41d23e */ /* 0x000fe400000010ff */
[----:B------:R-:W-:-:S02]  /*1270*/  @!P4 F2FP.BF16.F32.PACK_AB R74, RZ, R74 ;  /* 0x0000004aff4ac23e */ /* 0x000fc400000010ff */
[----:B------:R-:W-:Y:S01]  /*1280*/  ISETP.GE.AND P3, PT, R61, UR8, PT ;  /* 0x000000083d007c0c */ /* 0x000fe2000bf66270 */
[----:B------:R0:W-:Y:S01]  /*1290*/  @!P5 STG.E.U16 desc[UR4][R2.64+0x80], R65 ;  /* 0x000080410200d986 */ /* 0x0001e2000c101504 */
[C---:B------:R-:W-:Y:S01]  /*12a0*/  LOP3.LUT R61, R60.reuse, 0x120, RZ, 0xfc, !PT ;  /* 0x000001203c3d7812 */ /* 0x040fe200078efcff */
[----:B------:R-:W1:Y:S01]  /*12b0*/  @!P1 MUFU.EX2 R56, R56 ;  /* 0x0000003800389308 */ /* 0x000e620000000800 */
[----:B------:R-:W-:Y:S01]  /*12c0*/  LOP3.LUT R62, R60, 0x100, RZ, 0xfc, !PT ;  /* 0x000001003c3e7812 */ /* 0x000fe200078efcff */
[----:B------:R0:W-:Y:S01]  /*12d0*/  @!P4 STG.E.U16 desc[UR4][R2.64+0x40], R74 ;  /* 0x0000404a0200c986 */ /* 0x0001e2000c101504 */
[----:B------:R-:W-:Y:S01]  /*12e0*/  @!P2 F2FP.BF16.F32.PACK_AB R58, RZ, R58 ;  /* 0x0000003aff3aa23e */ /* 0x000fe200000010ff */
[----:B------:R-:W2:Y:S01]  /*12f0*/  @!P0 MUFU.EX2 R54, R54 ;  /* 0x0000003600368308 */ /* 0x000ea20000000800 */
[----:B------:R-:W-:Y:S02]  /*1300*/  ISETP.GE.AND P5, PT, R61, UR8, PT ;  /* 0x000000083d007c0c */ /* 0x000fe4000bfa6270 */
[----:B------:R-:W-:-:S02]  /*1310*/  ISETP.GE.AND P4, PT, R62, UR8, PT ;  /* 0x000000083e007c0c */ /* 0x000fc4000bf86270 */
[----:B------:R-:W-:Y:S01]  /*1320*/  PRMT R61, R58, 0x7610, R61 ;  /* 0x000076103a3d7816 */ /* 0x000fe2000000003d */
[----:B------:R-:W3:Y:S01]  /*1330*/  @!P3 MUFU.EX2 R52, R52 ;  /* 0x000000340034b308 */ /* 0x000ee20000000800 */
[----:B------:R-:W-:Y:S02]  /*1340*/  LOP3.LUT R58, R60, 0x160, RZ, 0xfc, !PT ;  /* 0x000001603c3a7812 */ /* 0x000fe400078efcff */
[----:B------:R-:W-:Y:S01]  /*1350*/  @!P6 F2FP.BF16.F32.PACK_AB R64, RZ, R64 ;  /* 0x00000040ff40e23e */ /* 0x000fe200000010ff */
[----:B------:R0:W-:Y:S01]  /*1360*/  @!P2 STG.E.U16 desc[UR4][R2.64+0x100], R61 ;  /* 0x0001003d0200a986 */ /* 0x0001e2000c101504 */
[----:B------:R-:W-:Y:S01]  /*1370*/  ISETP.GE.AND P2, PT, R58, UR8, PT ;  /* 0x000000083a007c0c */ /* 0x000fe2000bf46270 */
[----:B-1----:R-:W-:Y:S01]  /*1380*/  @!P1 FFMA.FTZ R56, -R72, R56, R57 ;  /* 0x0000003848389223 */ /* 0x002fe20000010139 */
[----:B------:R-:W-:Y:S01]  /*1390*/  LOP3.LUT R59, R60, 0x140, RZ, 0xfc, !PT ;  /* 0x000001403c3b7812 */ /* 0x000fe200078efcff */
[----:B------:R0:W-:Y:S01]  /*13a0*/  @!P6 STG.E.U16 desc[UR4][R2.64+0xc0], R64 ;  /* 0x0000c0400200e986 */ /* 0x0001e2000c101504 */
[----:B------:R-:W1:Y:S01]  /*13b0*/  @!P5 MUFU.EX2 R48, R48 ;  /* 0x000000300030d308 */ /* 0x000e620000000800 */
[----:B--2---:R-:W-:Y:S01]  /*13c0*/  @!P0 FFMA.FTZ R54, -R72, R54, R55 ;  /* 0x0000003648368223 */ /* 0x004fe20000010137 */
[----:B------:R-:W-:-:S02]  /*13d0*/  ISETP.GE.AND P6, PT, R59, UR8, PT ;  /* 0x000000083b007c0c */ /* 0x000fc4000bfc6270 */
[----:B------:R-:W2:Y:S01]  /*13e0*/  @!P4 MUFU.EX2 R50, R50 ;  /* 0x000000320032c308 */ /* 0x000ea20000000800 */
[----:B---3--:R-:W-:Y:S01]  /*13f0*/  @!P3 FFMA.FTZ R52, -R72, R52, R53 ;  /* 0x000000344834b223 */ /* 0x008fe20000010135 */
[----:B------:R-:W-:Y:S02]  /*1400*/  @!P1 F2FP.BF16.F32.PACK_AB R56, RZ, R56 ;  /* 0x00000038ff38923e */ /* 0x000fe400000010ff */
[----:B------:R-:W-:Y:S01]  /*1410*/  LOP3.LUT R53, R60, 0x180, RZ, 0xfc, !PT ;  /* 0x000001803c357812 */ /* 0x000fe200078efcff */
[----:B------:R-:W3:Y:S01]  /*1420*/  @!P2 MUFU.EX2 R44, R44 ;  /* 0x0000002c002ca308 */ /* 0x000ee20000000800 */
[----:B------:R-:W-:Y:S01]  /*1430*/  @!P3 F2FP.BF16.F32.PACK_AB R52, RZ, R52 ;  /* 0x00000034ff34b23e */ /* 0x000fe200000010ff */
[----:B------:R0:W-:Y:S01]  /*1440*/  @!P1 STG.E.U16 desc[UR4][R2.64+0x140], R56 ;  /* 0x0001403802009986 */ /* 0x0001e2000c101504 */
[----:B------:R-:W-:Y:S01]  /*1450*/  @!P0 F2FP.BF16.F32.PACK_AB R54, RZ, R54 ;  /* 0x00000036ff36823e */ /* 0x000fe200000010ff */
[C---:B-1----:R-:W-:Y:S02]  /*1460*/  @!P5 FFMA.FTZ R48, -R72.reuse, R48, R49 ;  /* 0x000000304830d223 */ /* 0x042fe40000010131 */
[----:B------:R-:W1:Y:S01]  /*1470*/  @!P6 MUFU.EX2 R46, R46 ;  /* 0x0000002e002ee308 */ /* 0x000e620000000800 */
[----:B------:R0:W-:Y:S01]  /*1480*/  @!P3 STG.E.U16 desc[UR4][R2.64+0x1c0], R52 ;  /* 0x0001c0340200b986 */ /* 0x0001e2000c101504 */
[----:B------:R-:W-:Y:S01]  /*1490*/  ISETP.GE.AND P1, PT, R53, UR8, PT ;  /* 0x0000000835007c0c */ /* 0x000fe2000bf26270 */
[----:B--2---:R-:W-:Y:S01]  /*14a0*/  @!P4 FFMA.FTZ R50, -R72, R50, R51 ;  /* 0x000000324832c223 */ /* 0x004fe20000010133 */
[----:B------:R-:W-:Y:S01]  /*14b0*/  LOP3.LUT R51, R60, 0x1c0, RZ, 0xfc, !PT ;  /* 0x000001c03c337812 */ /* 0x000fe200078efcff */
[----:B------:R0:W-:Y:S01]  /*14c0*/  @!P0 STG.E.U16 desc[UR4][R2.64+0x180], R54 ;  /* 0x0001803602008986 */ /* 0x0001e2000c101504 */
[----:B------:R-:W-:-:S02]  /*14d0*/  @!P5 F2FP.BF16.F32.PACK_AB R48, RZ, R48 ;  /* 0x00000030ff30d23e */ /* 0x000fc400000010ff */
[----:B------:R-:W-:Y:S01]  /*14e0*/  @!P4 F2FP.BF16.F32.PACK_AB R50, RZ, R50 ;  /* 0x00000032ff32c23e */ /* 0x000fe200000010ff */
[----:B---3--:R-:W-:Y:S01]  /*14f0*/  @!P2 FFMA.FTZ R44, -R72, R44, R45 ;  /* 0x0000002c482ca223 */ /* 0x008fe2000001012d */
[----:B------:R-:W-:Y:S01]  /*1500*/  LOP3.LUT R45, R60, 0x1e0, RZ, 0xfc, !PT ;  /* 0x000001e03c2d7812 */ /* 0x000fe200078efcff */
[----:B------:R0:W-:Y:S01]  /*1510*/  @!P5 STG.E.U16 desc[UR4][R2.64+0x240], R48 ;  /* 0x000240300200d986 */ /* 0x0001e2000c101504 */
[----:B------:R-:W-:Y:S01]  /*1520*/  ISETP.GE.AND P3, PT, R51, UR8, PT ;  /* 0x0000000833007c0c */ /* 0x000fe2000bf66270 */
[----:B-1----:R-:W-:Y:S02]  /*1530*/  @!P6 FFMA.FTZ R46, -R72, R46, R47 ;  /* 0x0000002e482ee223 */ /* 0x002fe4000001012f */
[----:B------:R0:W-:Y:S01]  /*1540*/  @!P4 STG.E.U16 desc[UR4][R2.64+0x200], R50 ;  /* 0x000200320200c986 */ /* 0x0001e2000c101504 */
[----:B------:R-:W-:Y:S01]  /*1550*/  ISETP.GE.AND P4, PT, R45, UR8, PT ;  /* 0x000000082d007c0c */ /* 0x000fe2000bf86270 */
[----:B------:R-:W1:Y:S01]  /*1560*/  @!P1 MUFU.EX2 R42, R42 ;  /* 0x0000002a002a9308 */ /* 0x000e620000000800 */
[----:B------:R-:W-:-:S02]  /*1570*/  LOP3.LUT R53, R60, 0x1a0, RZ, 0xfc, !PT ;  /* 0x000001a03c357812 */ /* 0x000fc400078efcff */
[C---:B------:R-:W-:Y:S02]  /*1580*/  LOP3.LUT R47, R60.reuse, 0x200, RZ, 0xfc, !PT ;  /* 0x000002003c2f7812 */ /* 0x040fe400078efcff */
[----:B------:R-:W-:Y:S02]  /*1590*/  ISETP.GE.AND P0, PT, R53, UR8, PT ;  /* 0x0000000835007c0c */ /* 0x000fe4000bf06270 */
[----:B------:R-:W-:Y:S01]  /*15a0*/  ISETP.GE.AND P5, PT, R47, UR8, PT ;  /* 0x000000082f007c0c */ /* 0x000fe2000bfa6270 */
[----:B------:R-:W2:Y:S01]  /*15b0*/  @!P3 MUFU.EX2 R38, R38 ;  /* 0x000000260026b308 */ /* 0x000ea20000000800 */
[----:B------:R-:W-:Y:S02]  /*15c0*/  @!P6 F2FP.BF16.F32.PACK_AB R46, RZ, R46 ;  /* 0x0000002eff2ee23e */ /* 0x000fe400000010ff */
[----:B------:R-:W-:Y:S01]  /*15d0*/  LOP3.LUT R45, R60, 0x220, RZ, 0xfc, !PT ;  /* 0x000002203c2d7812 */ /* 0x000fe200078efcff */
[----:B------:R-:W3:Y:S01]  /*15e0*/  @!P4 MUFU.EX2 R36, R36 ;  /* 0x000000240024c308 */ /* 0x000ee20000000800 */
[----:B------:R-:W-:Y:S01]  /*15f0*/  @!P2 F2FP.BF16.F32.PACK_AB R44, RZ, R44 ;  /* 0x0000002cff2ca23e */ /* 0x000fe200000010ff */
[----:B------:R0:W-:Y:S01]  /*1600*/  @!P6 STG.E.U16 desc[UR4][R2.64+0x280], R46 ;  /* 0x0002802e0200e986 */ /* 0x0001e2000c101504 */
[----:B------:R-:W-:Y:S01]  /*1610*/  ISETP.GE.AND P6, PT, R45, UR8, PT ;  /* 0x000000082d007c0c */ /* 0x000fe2000bfc6270 */
[----:B-1----:R-:W-:-:S02]  /*1620*/  @!P1 FFMA.FTZ R42, -R72, R42, R43 ;  /* 0x0000002a482a9223 */ /* 0x002fc4000001012b */
[----:B------:R-:W1:Y:S01]  /*1630*/  @!P0 MUFU.EX2 R40, R40 ;  /* 0x0000002800288308 */ /* 0x000e620000000800 */
[----:B------:R0:W-:Y:S02]  /*1640*/  @!P2 STG.E.U16 desc[UR4][R2.64+0x2c0], R44 ;  /* 0x0002c02c0200a986 */ /* 0x0001e4000c101504 */
[----:B------:R-:W-:Y:S01]  /*1650*/  @!P1 F2FP.BF16.F32.PACK_AB R42, RZ, R42 ;  /* 0x0000002aff2a923e */ /* 0x000fe200000010ff */
[----:B------:R-:W4:Y:S01]  /*1660*/  @!P5 MUFU.EX2 R34, R34 ;  /* 0x000000220022d308 */ /* 0x000f220000000800 */
[----:B--2---:R-:W-:Y:S01]  /*1670*/  @!P3 FFMA.FTZ R38, -R72, R38, R39 ;  /* 0x000000264826b223 */ /* 0x004fe20000010127 */
[----:B------:R-:W-:Y:S01]  /*1680*/  LOP3.LUT R39, R60, 0x260, RZ, 0xfc, !PT ;  /* 0x000002603c277812 */ /* 0x000fe200078efcff */
[----:B---3--:R-:W-:Y:S01]  /*1690*/  @!P4 FFMA.FTZ R36, -R72, R36, R37 ;  /* 0x000000244824c223 */ /* 0x008fe20000010125 */
[----:B------:R0:W-:Y:S02]  /*16a0*/  @!P1 STG.E.U16 desc[UR4][R2.64+0x300], R42 ;  /* 0x0003002a02009986 */ /* 0x0001e4000c101504 */
[----:B------:R-:W2:Y:S01]  /*16b0*/  @!P6 MUFU.EX2 R32, R32 ;  /* 0x000000200020e308 */ /* 0x000ea20000000800 */
[----:B------:R-:W-:-:S02]  /*16c0*/  @!P3 F2FP.BF16.F32.PACK_AB R38, RZ, R38 ;  /* 0x00000026ff26b23e */ /* 0x000fc400000010ff */
[----:B------:R-:W-:Y:S01]  /*16d0*/  @!P4 F2FP.BF16.F32.PACK_AB R36, RZ, R36 ;  /* 0x00000024ff24c23e */ /* 0x000fe200000010ff */
[----:B-1----:R-:W-:Y:S01]  /*16e0*/  @!P0 FFMA.FTZ R40, -R72, R40, R41 ;  /* 0x0000002848288223 */ /* 0x002fe20000010129 */
[----:B------:R-:W-:Y:S01]  /*16f0*/  LOP3.LUT R41, R60, 0x240, RZ, 0xfc, !PT ;  /* 0x000002403c297812 */ /* 0x000fe200078efcff */
[----:B------:R0:W-:Y:S01]  /*1700*/  @!P3 STG.E.U16 desc[UR4][R2.64+0x380], R38 ;  /* 0x000380260200b986 */ /* 0x0001e2000c101504 */
[----:B------:R-:W-:Y:S01]  /*1710*/  PRMT R37, R36, 0x7610, R37 ;  /* 0x0000761024257816 */ /* 0x000fe20000000025 */
[----:B----4-:R-:W-:Y:S01]  /*1720*/  @!P5 FFMA.FTZ R34, -R72, R34, R35 ;  /* 0x000000224822d223 */ /* 0x010fe20000010123 */
[----:B------:R-:W-:Y:S01]  /*1730*/  LOP3.LUT R35, R60, 0x2a0, RZ, 0xfc, !PT ;  /* 0x000002a03c237812 */ /* 0x000fe200078efcff */
[----:B------:R-:W1:Y:S01]  /*1740*/  S2R R36, SR_TID.X ;  /* 0x0000000000247919 */ /* 0x000e620000002100 */
[----:B------:R-:W-:Y:S02]  /*1750*/  @!P0 F2FP.BF16.F32.PACK_AB R40, RZ, R40 ;  /* 0x00000028ff28823e */ /* 0x000fe400000010ff */
[----:B------:R-:W-:Y:S01]  /*1760*/  ISETP.GE.AND P3, PT, R35, UR8, PT ;  /* 0x0000000823007c0c */ /* 0x000fe2000bf66270 */
[----:B------:R0:W-:Y:S01]  /*1770*/  @!P4 STG.E.U16 desc[UR4][R2.64+0x3c0], R37 ;  /* 0x0003c0250200c986 */ /* 0x0001e2000c101504 */
[----:B------:R-:W-:Y:S01]  /*1780*/  ISETP.GE.AND P1, PT, R39, UR8, PT ;  /* 0x0000000827007c0c */ /* 0x000fe2000bf26270 */
[----:B--2---:R-:W-:Y:S01]  /*1790*/  @!P6 FFMA.FTZ R32, -R72, R32, R33 ;  /* 0x000000204820e223 */ /* 0x004fe20000010121 */
[----:B------:R-:W-:-:S02]  /*17a0*/  LOP3.LUT R35, R60, 0x2c0, RZ, 0xfc, !PT ;  /* 0x000002c03c237812 */ /* 0x000fc400078efcff */
[----:B------:R-:W-:Y:S02]  /*17b0*/  ISETP.GE.AND P2, PT, R41, UR8, PT ;  /* 0x0000000829007c0c */ /* 0x000fe4000bf46270 */
[----:B------:R-:W-:Y:S02]  /*17c0*/  PRMT R41, R40, 0x7610, R41 ;  /* 0x0000761028297816 */ /* 0x000fe40000000029 */
[----:B------:R-:W-:Y:S02]  /*17d0*/  @!P5 F2FP.BF16.F32.PACK_AB R34, RZ, R34 ;  /* 0x00000022ff22d23e */ /* 0x000fe400000010ff */
[----:B------:R-:W-:Y:S01]  /*17e0*/  ISETP.GE.AND P4, PT, R35, UR8, PT ;  /* 0x0000000823007c0c */ /* 0x000fe2000bf86270 */
[----:B------:R0:W-:Y:S01]  /*17f0*/  @!P0 STG.E.U16 desc[UR4][R2.64+0x340], R41 ;  /* 0x0003402902008986 */ /* 0x0001e2000c101504 */
[C---:B------:R-:W-:Y:S01]  /*1800*/  LOP3.LUT R40, R60.reuse, 0x280, RZ, 0xfc, !PT ;  /* 0x000002803c287812 */ /* 0x040fe200078efcff */
[----:B------:R-:W2:Y:S01]  /*1810*/  @!P1 MUFU.EX2 R28, R28 ;  /* 0x0000001c001c9308 */ /* 0x000ea20000000800 */
[----:B------:R-:W-:Y:S01]  /*1820*/  LOP3.LUT R33, R60, 0x2e0, RZ, 0xfc, !PT ;  /* 0x000002e03c217812 */ /* 0x000fe200078efcff */
[----:B------:R0:W-:Y:S01]  /*1830*/  @!P5 STG.E.U16 desc[UR4][R2.64+0x400], R34 ;  /* 0x000400220200d986 */ /* 0x0001e2000c101504 */
[----:B------:R-:W-:Y:S01]  /*1840*/  ISETP.GE.AND P0, PT, R40, UR8, PT ;  /* 0x0000000828007c0c */ /* 0x000fe2000bf06270 */
[----:B------:R-:W3:Y:S01]  /*1850*/  @!P2 MUFU.EX2 R30, R30 ;  /* 0x0000001e001ea308 */ /* 0x000ee20000000800 */
[----:B------:R-:W-:-:S02]  /*1860*/  ISETP.GE.AND P5, PT, R33, UR8, PT ;  /* 0x0000000821007c0c */ /* 0x000fc4000bfa6270 */
[----:B------:R-:W-:Y:S01]  /*1870*/  @!P6 F2FP.BF16.F32.PACK_AB R32, RZ, R32 ;  /* 0x00000020ff20e23e */ /* 0x000fe200000010ff */
[----:B------:R-:W4:Y:S04]  /*1880*/  @!P3 MUFU.EX2 R24, R24 ;  /* 0x000000180018b308 */ /* 0x000f280000000800 */
[----:B------:R-:W0:Y:S01]  /*1890*/  @!P4 MUFU.EX2 R22, R22 ;  /* 0x000000160016c308 */ /* 0x000e220000000800 */
[----:B------:R0:W-:Y:S01]  /*18a0*/  @!P6 STG.E.U16 desc[UR4][R2.64+0x440], R32 ;  /* 0x000440200200e986 */ /* 0x0001e2000c101504 */
[----:B--2---:R-:W-:Y:S01]  /*18b0*/  @!P1 FFMA.FTZ R28, -R72, R28, R29 ;  /* 0x0000001c481c9223 */ /* 0x004fe2000001011d */
[----:B------:R-:W-:Y:S01]  /*18c0*/  LOP3.LUT R29, R60, 0x300, RZ, 0xfc, !PT ;  /* 0x000003003c1d7812 */ /* 0x000fe200078efcff */
[----:B------:R-:W2:Y:S01]  /*18d0*/  @!P0 MUFU.EX2 R26, R26 ;  /* 0x0000001a001a8308 */ /* 0x000ea20000000800 */
[----:B-1----:R-:W-:Y:S01]  /*18e0*/  LOP3.LUT R36, R36, 0x1f, RZ, 0xc0, !PT ;  /* 0x0000001f24247812 */ /* 0x002fe200078ec0ff */
[C---:B---3--:R-:W-:Y:S01]  /*18f0*/  @!P2 FFMA.FTZ R30, -R72.reuse, R30, R31 ;  /* 0x0000001e481ea223 */ /* 0x048fe2000001011f */
[----:B------:R-:W-:Y:S01]  /*1900*/  ISETP.GE.AND P6, PT, R29, UR8, PT ;  /* 0x000000081d007c0c */ /* 0x000fe2000bfc6270 */
[----:B------:R-:W1:Y:S01]  /*1910*/  @!P5 MUFU.EX2 R20, R20 ;  /* 0x000000140014d308 */ /* 0x000e620000000800 */
[----:B------:R-:W-:Y:S01]  /*1920*/  @!P1 F2FP.BF16.F32.PACK_AB R28, RZ, R28 ;  /* 0x0000001cff1c923e */ /* 0x000fe200000010ff */
[----:B----4-:R-:W-:Y:S01]  /*1930*/  @!P3 FFMA.FTZ R24, -R72, R24, R25 ;  /* 0x000000184818b223 */ /* 0x010fe20000010119 */
[----:B------:R-:W-:Y:S01]  /*1940*/  @!P2 F2FP.BF16.F32.PACK_AB R30, RZ, R30 ;  /* 0x0000001eff1ea23e */ /* 0x000fe200000010ff */
[----:B------:R-:W-:-:S02]  /*1950*/  VIADD R25, R36, 0x360 ;  /* 0x0000036024197836 */ /* 0x000fc40000000000 */
[C---:B0-----:R-:W-:Y:S01]  /*1960*/  @!P4 FFMA.FTZ R22, -R72.reuse, R22, R23 ;  /* 0x000000164816c223 */ /* 0x041fe20000010117 */
[----:B------:R-:W-:Y:S01]  /*1970*/  @!P3 F2FP.BF16.F32.PACK_AB R24, RZ, R24 ;  /* 0x00000018ff18b23e */ /* 0x000fe200000010ff */
[----:B------:R0:W-:Y:S01]  /*1980*/  @!P2 STG.E.U16 desc[UR4][R2.64+0x480], R30 ;  /* 0x0004801e0200a986 */ /* 0x0001e2000c101504 */
[----:B--2---:R-:W-:Y:S02]  /*1990*/  @!P0 FFMA.FTZ R26, -R72, R26, R27 ;  /* 0x0000001a481a8223 */ /* 0x004fe4000001011b */
[----:B------:R-:W-:Y:S01]  /*19a0*/  @!P4 F2FP.BF16.F32.PACK_AB R22, RZ, R22 ;  /* 0x00000016ff16c23e */ /* 0x000fe200000010ff */
[----:B------:R-:W2:Y:S01]  /*19b0*/  @!P6 MUFU.EX2 R18, R18 ;  /* 0x000000120012e308 */ /* 0x000ea20000000800 */
[----:B------:R-:W-:Y:S01]  /*19c0*/  LOP3.LUT R27, R60, 0x320, RZ, 0xfc, !PT ;  /* 0x000003203c1b7812 */ /* 0x000fe200078efcff */
[----:B-1----:R-:W-:Y:S01]  /*19d0*/  @!P5 FFMA.FTZ R20, -R72, R20, R21 ;  /* 0x000000144814d223 */ /* 0x002fe20000010115 */
[----:B------:R-:W-:Y:S01]  /*19e0*/  PRMT R23, R22, 0x7610, R23 ;  /* 0x0000761016177816 */ /* 0x000fe20000000017 */
[C---:B------:R-:W-:Y:S01]  /*19f0*/  VIADD R21, R36.reuse, 0x380 ;  /* 0x0000038024157836 */ /* 0x040fe20000000000 */
[----:B------:R-:W-:Y:S01]  /*1a00*/  @!P0 F2FP.BF16.F32.PACK_AB R26, RZ, R26 ;  /* 0x0000001aff1a823e */ /* 0x000fe200000010ff */
[C---:B------:R-:W-:Y:S01]  /*1a10*/  VIADD R22, R36.reuse, 0x3a0 ;  /* 0x000003a024167836 */ /* 0x040fe20000000000 */
[----:B------:R-:W-:Y:S01]  /*1a20*/  @!P5 F2FP.BF16.F32.PACK_AB R20, RZ, R20 ;  /* 0x00000014ff14d23e */ /* 0x000fe200000010ff */
[----:B------:R-:W-:Y:S01]  /*1a30*/  VIADD R36, R36, 0x3c0 ;  /* 0x000003c024247836 */ /* 0x000fe20000000000 */
[----:B------:R-:W-:Y:S01]  /*1a40*/  LOP3.LUT R60, R60, 0x340, RZ, 0xfc, !PT ;  /* 0x000003403c3c7812 */ /* 0x000fe200078efcff */
[----:B------:R0:W-:Y:S01]  /*1a50*/  @!P1 STG.E.U16 desc[UR4][R2.64+0x4c0], R28 ;  /* 0x0004c01c02009986 */ /* 0x0001e2000c101504 */
[----:B------:R-:W-:-:S02]  /*1a60*/  ISETP.GE.AND P2, PT, R27, UR8, PT ;  /* 0x000000081b007c0c */ /* 0x000fc4000bf46270 */
[----:B------:R-:W-:Y:S01]  /*1a70*/  ISETP.GE.AND P1, PT, R60, UR8, PT ;  /* 0x000000083c007c0c */ /* 0x000fe2000bf26270 */
[----:B------:R0:W-:Y:S01]  /*1a80*/  @!P0 STG.E.U16 desc[UR4][R2.64+0x500], R26 ;  /* 0x0005001a02008986 */ /* 0x0001e2000c101504 */
[----:B------:R-:W-:Y:S01]  /*1a90*/  ISETP.GE.AND P0, PT, R25, UR8, PT ;  /* 0x0000000819007c0c */ /* 0x000fe2000bf06270 */
[----:B--2---:R-:W-:Y:S02]  /*1aa0*/  @!P6 FFMA.FTZ R18, -R72, R18, R19 ;  /* 0x000000124812e223 */ /* 0x004fe40000010113 */
[----:B------:R0:W-:Y:S01]  /*1ab0*/  @!P3 STG.E.U16 desc[UR4][R2.64+0x540], R24 ;  /* 0x000540180200b986 */ /* 0x0001e2000c101504 */
[----:B------:R-:W-:Y:S02]  /*1ac0*/  ISETP.GE.AND P3, PT, R21, UR8, PT ;  /* 0x0000000815007c0c */ /* 0x000fe4000bf66270 */
[----:B------:R-:W-:Y:S01]  /*1ad0*/  @!P6 F2FP.BF16.F32.PACK_AB R18, RZ, R18 ;  /* 0x00000012ff12e23e */ /* 0x000fe200000010ff */
[----:B------:R0:W-:Y:S01]  /*1ae0*/  @!P4 STG.E.U16 desc[UR4][R2.64+0x580], R23 ;  /* 0x000580170200c986 */ /* 0x0001e2000c101504 */
[----:B------:R-:W-:Y:S01]  /*1af0*/  ISETP.GE.AND P4, PT, R22, UR8, PT ;  /* 0x0000000816007c0c */ /* 0x000fe2000bf86270 */
[----:B------:R-:W1:Y:S02]  /*1b00*/  @!P2 MUFU.EX2 R16, R16 ;  /* 0x000000100010a308 */ /* 0x000e640000000800 */
[----:B------:R0:W-:Y:S01]  /*1b10*/  @!P5 STG.E.U16 desc[UR4][R2.64+0x5c0], R20 ;  /* 0x0005c0140200d986 */ /* 0x0001e2000c101504 */
[----:B------:R-:W-:Y:S01]  /*1b20*/  ISETP.GE.AND P5, PT, R36, UR8, PT ;  /* 0x0000000824007c0c */ /* 0x000fe2000bfa6270 */
[----:B------:R-:W2:Y:S02]  /*1b30*/  @!P1 MUFU.EX2 R14, R14 ;  /* 0x0000000e000e9308 */ /* 0x000ea40000000800 */
[----:B------:R0:W-:Y:S01]  /*1b40*/  @!P6 STG.E.U16 desc[UR4][R2.64+0x600], R18 ;  /* 0x000600120200e986 */ /* 0x0001e2000c101504 */
[----:B------:R-:W-:Y:S01]  /*1b50*/  ISETP.GE.AND P6, PT, R7, UR8, PT ;  /* 0x0000000807007c0c */ /* 0x000fe2000bfc6270 */
[----:B------:R-:W3:Y:S04]  /*1b60*/  @!P0 MUFU.EX2 R12, R12 ;  /* 0x0000000c000c8308 */ /* 0x000ee80000000800 */
[----:B------:R-:W4:Y:S01]  /*1b70*/  @!P3 MUFU.EX2 R10, R10 ;  /* 0x0000000a000ab308 */ /* 0x000f220000000800 */
[----:B-1----:R-:W-:-:S03]  /*1b80*/  @!P2 FFMA.FTZ R17, -R72, R16, R17 ;  /* 0x000000104811a223 */ /* 0x002fc60000010111 */
[----:B------:R-:W1:Y:S01]  /*1b90*/  @!P4 MUFU.EX2 R8, R8 ;  /* 0x000000080008c308 */ /* 0x000e620000000800 */
[C---:B--2---:R-:W-:Y:S01]  /*1ba0*/  @!P1 FFMA.FTZ R14, -R72.reuse, R14, R15 ;  /* 0x0000000e480e9223 */ /* 0x044fe2000001010f */
[----:B------:R-:W-:Y:S02]  /*1bb0*/  @!P2 F2FP.BF16.F32.PACK_AB R17, RZ, R17 ;  /* 0x00000011ff11a23e */ /* 0x000fe400000010ff */
[----:B------:R-:W2:Y:S01]  /*1bc0*/  @!P5 MUFU.EX2 R19, R4 ;  /* 0x000000040013d308 */ /* 0x000ea20000000800 */
[C---:B---3--:R-:W-:Y:S01]  /*1bd0*/  @!P0 FFMA.FTZ R12, -R72.reuse, R12, R13 ;  /* 0x0000000c480c8223 */ /* 0x048fe2000001010d */
[----:B------:R-:W-:Y:S01]  /*1be0*/  @!P1 F2FP.BF16.F32.PACK_AB R14, RZ, R14 ;  /* 0x0000000eff0e923e */ /* 0x000fe200000010ff */
[----:B------:R0:W-:Y:S01]  /*1bf0*/  @!P2 STG.E.U16 desc[UR4][R2.64+0x640], R17 ;  /* 0x000640110200a986 */ /* 0x0001e2000c101504 */
[C---:B----4-:R-:W-:Y:S02]  /*1c00*/  @!P3 FFMA.FTZ R10, -R72.reuse, R10, R11 ;  /* 0x0000000a480ab223 */ /* 0x050fe4000001010b */
[----:B------:R-:W-:Y:S01]  /*1c10*/  @!P0 F2FP.BF16.F32.PACK_AB R12, RZ, R12 ;  /* 0x0000000cff0c823e */ /* 0x000fe200000010ff */
[----:B------:R0:W-:Y:S01]  /*1c20*/  @!P1 STG.E.U16 desc[UR4][R2.64+0x680], R14 ;  /* 0x0006800e02009986 */ /* 0x0001e2000c101504 */
[----:B-1----:R-:W-:Y:S01]  /*1c30*/  @!P4 FFMA.FTZ R8, -R72, R8, R9 ;  /* 0x000000084808c223 */ /* 0x002fe20000010109 */
[----:B------:R-:W-:-:S02]  /*1c40*/  @!P3 F2FP.BF16.F32.PACK_AB R10, RZ, R10 ;  /* 0x0000000aff0ab23e */ /* 0x000fc400000010ff */
[----:B------:R0:W-:Y:S01]  /*1c50*/  @!P0 STG.E.U16 desc[UR4][R2.64+0x6c0], R12 ;  /* 0x0006c00c02008986 */ /* 0x0001e2000c101504 */
[----:B--2---:R-:W-:Y:S01]  /*1c60*/  @!P5 FFMA.FTZ R19, -R72, R19, R6 ;  /* 0x000000134813d223 */ /* 0x004fe20000010106 */
[----:B------:R-:W-:Y:S02]  /*1c70*/  @!P4 F2FP.BF16.F32.PACK_AB R8, RZ, R8 ;  /* 0x00000008ff08c23e */ /* 0x000fe400000010ff */
[----:B------:R0:W-:Y:S02]  /*1c80*/  @!P3 STG.E.U16 desc[UR4][R2.64+0x700], R10 ;  /* 0x0007000a0200b986 */ /* 0x0001e4000c101504 */
[----:B------:R-:W-:Y:S02]  /*1c90*/  @!P5 F2FP.BF16.F32.PACK_AB R19, RZ, R19 ;  /* 0x00000013ff13d23e */ /* 0x000fe400000010ff */
[----:B------:R0:W-:Y:S04]  /*1ca0*/  @!P4 STG.E.U16 desc[UR4][R2.64+0x740], R8 ;  /* 0x000740080200c986 */ /* 0x0001e8000c101504 */
[----:B------:R0:W-:Y:S01]  /*1cb0*/  @!P5 STG.E.U16 desc[UR4][R2.64+0x780], R19 ;  /* 0x000780130200d986 */ /* 0x0001e2000c101504 */
[----:B------:R-:W-:Y:S05]  /*1cc0*/  @P6 EXIT ;  /* 0x000000000000694d */ /* 0x000fea0003800000 */
[----:B------:R-:W1:Y:S02]  /*1cd0*/  MUFU.EX2 R5, R5 ;  /* 0x0000000500057308 */ /* 0x000e640000000800 */
[----:B-1----:R-:W-:-:S05]  /*1ce0*/  FFMA.FTZ R0, -R72, R5, R0 ;  /* 0x0000000548007223 */ /* 0x002fca0000010100 */
[----:B------:R-:W-:-:S05]  /*1cf0*/  F2FP.BF16.F32.PACK_AB R0, RZ, R0 ;  /* 0x00000000ff00723e */ /* 0x000fca00000010ff */
[----:B------:R-:W-:Y:S01]  /*1d00*/  STG.E.U16 desc[UR4][R2.64+0x7c0], R0 ;  /* 0x0007c00002007986 */ /* 0x000fe2000c101504 */
[----:B------:R-:W-:Y:S05]  /*1d10*/  EXIT ;  /* 0x000000000000794d */ /* 0x000fea0003800000 */
.L_x_4757:
        /* <DEDUP_REMOVED lines=14> */
.L_x_11383:


//--------------------- .text._ZN43_GLOBAL__N__9ae7fba5_10_SoftMax_cu_9f978f6321softmax_warp_backwardIfN3c108BFloat16EfLi9ELb1ELb0EEEvPT0_PKT_S7_iiiPKb --------------------------
	.section	.text._ZN43_GLOBAL__N__9ae7fba5_10_SoftMax_cu_9f978f6321softmax_warp_backwardIfN3c108BFloat16EfLi9ELb1ELb0EEEvPT0_PKT_S7_iiiPKb,"ax",@progbits
	.align	128
.text._ZN43_GLOBAL__N__9ae7fba5_10_SoftMax_cu_9f978f6321softmax_warp_backwardIfN3c108BFloat16EfLi9ELb1ELb0EEEvPT0_PKT_S7_iiiPKb:
        .type           _ZN43_GLOBAL__N__9ae7fba5_10_SoftMax_cu_9f978f6321softmax_warp_backwardIfN3c108BFloat16EfLi9ELb1ELb0EEEvPT0_PKT_S7_iiiPKb,@function
        .size           _ZN43_GLOBAL__N__9ae7fba5_10_SoftMax_cu_9f978f6321softmax_warp_backwardIfN3c108BFloat16EfLi9ELb1ELb0EEEvPT0_PKT_S7_iiiPKb,(.L_x_11384 - _ZN43_GLOBAL__N__9ae7fba5_10_SoftMax_cu_9f978f6321softmax_warp_backwardIfN3c108BFloat16EfLi9ELb1ELb0EEEvPT0_PKT_S7_iiiPKb)
        .other          _ZN43_GLOBAL__N__9ae7fba5_10_SoftMax_cu_9f978f6321softmax_warp_backwardIfN3c108BFloat16EfLi9ELb1ELb0EEEvPT0_PKT_S7_iiiPKb,@"STO_CUDA_ENTRY STV_DEFAULT"
_ZN43_GLOBAL__N__9ae7fba5_10_SoftMax_cu_9f978f6321softmax_warp_backwardIfN3c108BFloat16EfLi9ELb1ELb0EEEvPT0_PKT_S7_iiiPKb:
        /* <DEDUP_REMOVED lines=9> */
[----:B------:R-:W0:Y:S02]  /*0090*/  LDCU.64 UR4, c[0x0][0x358] ;  /* 0x00006b00ff0477ac */ /* 0x000e240008000a00 */
[----:B------:R-:W0:Y:S01]  /*00a0*/  LDC.64 R4, c[0x0][0x388] ;  /* 0x0000e200ff047b82 */ /* 0x000e220000000a00 */
[----:B---3--:R-:W-:-:S02]  /*00b0*/  LOP3.LUT R31, R31, 0x1f, RZ, 0xc0, !PT ;  /* 0x0000001f1f1f7812 */ /* 0x008fc400078ec0ff */
[C---:B----4-:R-:W-:Y:S02]  /*00c0*/  IADD3 R10, PT, PT, -R0.reuse, UR6, RZ ;  /* 0x00000006000a7c10 */ /* 0x050fe4000fffe1ff */
[----:B--2---:R-:W-:Y:S01]  /*00d0*/  ISETP.GE.AND P5, PT, R31, UR8, PT ;  /* 0x000000081f007c0c */ /* 0x004fe2000bfa6270 */
[----:B------:R-:W-:-:S03]  /*00e0*/  IMAD R33, R0, UR7, R31 ;  /* 0x0000000700217c24 */ /* 0x000fc6000f8e021f */
[----:B------:R-:W-:Y:S01]  /*00f0*/  ISETP.LT.OR P0, PT, R10, 0x1, P5 ;  /* 0x000000010a00780c */ /* 0x000fe20002f01670 */
[----:B-1----:R-:W-:-:S12]  /*0100*/  IMAD.WIDE R2, R33, 0x4, R2 ;  /* 0x0000000421027825 */ /* 0x002fd800078e0202 */
[----:B0-----:R-:W2:Y:S01]  /*0110*/  @!P0 LDG.E R7, desc[UR4][R2.64] ;  /* 0x0000000402078981 */ /* 0x001ea2000c1e1900 */
[C---:B------:R-:W-:Y:S02]  /*0120*/  VIADD R0, R31.reuse, 0x20 ;  /* 0x000000201f007836 */ /* 0x040fe40000000000 */
[C---:B------:R-:W-:Y:S02]  /*0130*/  VIADD R6, R31.reuse, 0x40 ;  /* 0x000000401f067836 */ /* 0x040fe40000000000 */
[----:B------:R-:W-:Y:S01]  /*0140*/  IMAD.MOV.U32 R32, RZ, RZ, RZ ;  /* 0x000000ffff207224 */ /* 0x000fe200078e00ff */
[----:B------:R-:W-:Y:S01]  /*0150*/  ISETP.GE.AND P6, PT, R0, UR8, PT ;  /* 0x0000000800007c0c */ /* 0x000fe2000bfc6270 */
[----:B------:R-:W-:Y:S01]  /*0160*/  VIADD R0, R31, 0x60 ;  /* 0x000000601f007836 */ /* 0x000fe20000000000 */
[----:B------:R-:W-:Y:S01]  /*0170*/  ISETP.GE.AND P2, PT, R6, UR8, PT ;  /* 0x0000000806007c0c */ /* 0x000fe2000bf46270 */
[----:B------:R-:W-:Y:S01]  /*0180*/  IMAD.WIDE R4, R33, 0x4, R4 ;  /* 0x0000000421047825 */ /* 0x000fe200078e0204 */
[----:B------:R-:W-:-:S02]  /*0190*/  ISETP.LT.OR P4, PT, R10, 0x1, P6 ;  /* 0x000000010a00780c */ /* 0x000fc40003781670 */
[----:B------:R-:W-:Y:S02]  /*01a0*/  ISETP.LT.OR P2, PT, R10, 0x1, P2 ;  /* 0x000000010a00780c */ /* 0x000fe40001741670 */
[----:B------:R-:W-:Y:S01]  /*01b0*/  ISETP.GE.AND P3, PT, R0, UR8, PT ;  /* 0x0000000800007c0c */ /* 0x000fe2000bf66270 */
[C---:B------:R-:W-:Y:S02]  /*01c0*/  VIADD R0, R31.reuse, 0x80 ;  /* 0x000000801f007836 */ /* 0x040fe40000000000 */
[----:B------:R-:W-:Y:S02]  /*01d0*/  HFMA2 R36, -RZ, RZ, 0, 0 ;  /* 0x00000000ff247431 */ /* 0x000fe400000001ff */
[----:B------:R-:W-:Y:S01]  /*01e0*/  VIADD R6, R31, 0xa0 ;  /* 0x000000a01f067836 */ /* 0x000fe20000000000 */
[----:B------:R-:W-:Y:S01]  /*01f0*/  ISETP.LT.OR P3, PT, R10, 0x1, P3 ;  /* 0x000000010a00780c */ /* 0x000fe20001f61670 */
[----:B------:R-:W3:Y:S01]  /*0200*/  @!P0 LDG.E R32, desc[UR4][R4.64] ;  /* 0x0000000404208981 */ /* 0x000ee2000c1e1900 */
[----:B------:R-:W-:-:S03]  /*0210*/  ISETP.GE.AND P1, PT, R0, UR8, PT ;  /* 0x0000000800007c0c */ /* 0x000fc6000bf26270 */
[----:B------:R-:W4:Y:S01]  /*0220*/  @!P4 LDG.E R11, desc[UR4][R2.64+0x80] ;  /* 0x00008004020bc981 */ /* 0x000f22000c1e1900 */
[----:B------:R-:W-:-:S03]  /*0230*/  ISETP.LT.OR P1, PT, R10, 0x1, P1 ;  /* 0x000000010a00780c */ /* 0x000fc60000f21670 */
[----:B------:R-:W3:Y:S01]  /*0240*/  @!P2 LDG.E R0, desc[UR4][R2.64+0x100] ;  /* 0x000100040200a981 */ /* 0x000ee2000c1e1900 */
[----:B--2---:R-:W-:Y:S01]  /*0250*/  @!P0 FMUL.FTZ R36, R7, 1.4426950216293334961 ;  /* 0x3fb8aa3b07248820 */ /* 0x004fe20000410000 */
[----:B------:R-:W-:-:S08]  /*0260*/  ISETP.GE.AND P0, PT, R6, UR8, PT ;  /* 0x0000000806007c0c */ /* 0x000fd0000bf06270 */
[----:B------:R-:W2:Y:S01]  /*0270*/  @!P1 LDG.E R7, desc[UR4][R2.64+0x200] ;  /* 0x0002000402079981 */ /* 0x000ea2000c1e1900 */
[----:B------:R-:W-:-:S03]  /*0280*/  ISETP.LT.OR P0, PT, R10, 0x1, P0 ;  /* 0x000000010a00780c */ /* 0x000fc60000701670 */
[----:B------:R-:W2:Y:S10]  /*0290*/  @!P3 LDG.E R6, desc[UR4][R2.64+0x180] ;  /* 0x000180040206b981 */ /* 0x000eb4000c1e1900 */
[----:B------:R-:W2:Y:S01]  /*02a0*/  @!P0 LDG.E R8, desc[UR4][R2.64+0x280] ;  /* 0x0002800402088981 */ /* 0x000ea2000c1e1900 */
[----:B------:R-:W-:Y:S01]  /*02b0*/  CS2R R34, SRZ ;  /* 0x0000000000227805 */ /* 0x000fe2000001ff00 */
[----:B------:R-:W-:-:S02]  /*02c0*/  VIADD R9, R31, 0xc0 ;  /* 0x000000c01f097836 */ /* 0x000fc40000000000 */
[----:B------:R-:W-:Y:S02]  /*02d0*/  IMAD.MOV.U32 R30, RZ, RZ, RZ ;  /* 0x000000ffff1e7224 */ /* 0x000fe400078e00ff */
[----:B----4-:R-:W-:Y:S01]  /*02e0*/  @!P4 FMUL.FTZ R35, R11, 1.4426950216293334961 ;  /* 0x3fb8aa3b0b23c820 */ /* 0x010fe20000410000 */
[----:B------:R-:W4:Y:S01]  /*02f0*/  @!P4 LDG.E R34, desc[UR4][R4.64+0x80] ;  /* 0x000080040422c981 */ /* 0x000f22000c1e1900 */
[----:B------:R-:W-:Y:S01]  /*0300*/  ISETP.GE.AND P4, PT, R9, UR8, PT ;  /* 0x0000000809007c0c */ /* 0x000fe2000bf86270 */
[----:B------:R-:W-:Y:S01]  /*0310*/  VIADD R9, R31, 0xe0 ;  /* 0x000000e01f097836 */ /* 0x000fe20000000000 */
[----:B------:R-:W-:Y:S01]  /*0320*/  CS2R R28, SRZ ;  /* 0x00000000001c7805 */ /* 0x000fe2000001ff00 */
[----:B------:R-:W4:Y:S01]  /*0330*/  @!P2 LDG.E R30, desc[UR4][R4.64+0x100] ;  /* 0x00010004041ea981 */ /* 0x000f22000c1e1900 */
[----:B---3--:R-:W-:Y:S01]  /*0340*/  @!P2 FMUL.FTZ R29, R0, 1.4426950216293334961 ;  /* 0x3fb8aa3b001da820 */ /* 0x008fe20000410000 */
[----:B------:R-:W-:Y:S02]  /*0350*/  ISETP.LT.OR P4, PT, R10, 0x1, P4 ;  /* 0x000000010a00780c */ /* 0x000fe40002781670 */
[----:B------:R-:W-:-:S02]  /*0360*/  ISETP.GE.AND P2, PT, R9, UR8, PT ;  /* 0x0000000809007c0c */ /* 0x000fc4000bf46270 */
[----:B------:R-:W-:Y:S02]  /*0370*/  CS2R R26, SRZ ;  /* 0x00000000001a7805 */ /* 0x000fe4000001ff00 */
[----:B------:R-:W-:Y:S01]  /*0380*/  IADD3 R0, PT, PT, R31, 0x100, RZ ;  /* 0x000001001f007810 */ /* 0x000fe20007ffe0ff */
[----:B------:R-:W3:Y:S01]  /*0390*/  @!P3 LDG.E R28, desc[UR4][R4.64+0x180] ;  /* 0x00018004041cb981 */ /* 0x000ee2000c1e1900 */
[----:B------:R-:W-:Y:S02]  /*03a0*/  ISETP.LT.OR P2, PT, R10, 0x1, P2 ;  /* 0x000000010a00780c */ /* 0x000fe40001741670 */
[----:B------:R-:W-:Y:S01]  /*03b0*/  CS2R R24, SRZ ;  /* 0x0000000000187805 */ /* 0x000fe2000001ff00 */
[----:B------:R-:W3:Y:S01]  /*03c0*/  @!P1 LDG.E R26, desc[UR4][R4.64+0x200] ;  /* 0x00020004041a9981 */ /* 0x000ee2000c1e1900 */
[----:B------:R-:W-:-:S04]  /*03d0*/  CS2R R22, SRZ ;  /* 0x0000000000167805 */ /* 0x000fc8000001ff00 */
[----:B------:R-:W3:Y:S01]  /*03e0*/  @!P0 LDG.E R24, desc[UR4][R4.64+0x280] ;  /* 0x0002800404188981 */ /* 0x000ee2000c1e1900 */
[----:B------:R-:W-:Y:S02]  /*03f0*/  CS2R R20, SRZ ;  /* 0x0000000000147805 */ /* 0x000fe4000001ff00 */
[----:B------:R-:W-:Y:S01]  /*0400*/  CS2R R18, SRZ ;  /* 0x0000000000127805 */ /* 0x000fe2000001ff00 */
[----:B------:R-:W3:Y:S04]  /*0410*/  @!P4 LDG.E R22, desc[UR4][R4.64+0x300] ;  /* 0x000300040416c981 */ /* 0x000ee8000c1e1900 */
[----:B------:R-:W3:Y:S01]  /*0420*/  @!P2 LDG.E R20, desc[UR4][R4.64+0x380] ;  /* 0x000380040414a981 */ /* 0x000ee2000c1e1900 */
[----:B--2---:R-:W-:Y:S01]  /*0430*/  @!P3 FMUL.FTZ R27, R6, 1.4426950216293334961 ;  /* 0x3fb8aa3b061bb820 */ /* 0x004fe20000410000 */
[----:B------:R-:W-:Y:S01]  /*0440*/  ISETP.GE.AND P3, PT, R0, UR8, PT ;  /* 0x0000000800007c0c */ /* 0x000fe2000bf66270 */
[----:B------:R-:W-:-:S02]  /*0450*/  VIADD R6, R31, 0x120 ;  /* 0x000001201f067836 */ /* 0x000fc40000000000 */
[----:B------:R-:W-:Y:S01]  /*0460*/  @!P1 FMUL.FTZ R25, R7, 1.4426950216293334961 ;  /* 0x3fb8aa3b07199820 */ /* 0x000fe20000410000 */
[----:B------:R-:W2:Y:S01]  /*0470*/  @!P4 LDG.E R0, desc[UR4][R2.64+0x300] ;  /* 0x000300040200c981 */ /* 0x000ea2000c1e1900 */
[----:B------:R-:W-:Y:S02]  /*0480*/  ISETP.LT.OR P3, PT, R10, 0x1, P3 ;  /* 0x000000010a00780c */ /* 0x000fe40001f61670 */
[----:B------:R-:W-:Y:S02]  /*0490*/  ISETP.GE.AND P1, PT, R6, UR8, PT ;  /* 0x0000000806007c0c */ /* 0x000fe4000bf26270 */
[----:B------:R-:W4:Y:S01]  /*04a0*/  @!P2 LDG.E R6, desc[UR4][R2.64+0x380] ;  /* 0x000380040206a981 */ /* 0x000f22000c1e1900 */
[----:B------:R-:W-:Y:S01]  /*04b0*/  @!P0 FMUL.FTZ R23, R8, 1.4426950216293334961 ;  /* 0x3fb8aa3b08178820 */ /* 0x000fe20000410000 */
[----:B------:R-:W-:-:S07]  /*04c0*/  ISETP.LT.OR P0, PT, R10, 0x1, P1 ;  /* 0x000000010a00780c */ /* 0x000fce0000f01670 */
[----:B------:R-:W3:Y:S01]  /*04d0*/  @!P3 LDG.E R7, desc[UR4][R2.64+0x400] ;  /* 0x000400040207b981 */ /* 0x000ee2000c1e1900 */
[----:B------:R-:W-:-:S03]  /*04e0*/  CS2R R16, SRZ ;  /* 0x0000000000107805 */ /* 0x000fc6000001ff00 */
[----:B------:R-:W3:Y:S04]  /*04f0*/  @!P3 LDG.E R18, desc[UR4][R4.64+0x400] ;  /* 0x000400040412b981 */ /* 0x000ee8000c1e1900 */
[----:B------:R-:W3:Y:S01]  /*0500*/  @!P0 LDG.E R8, desc[UR4][R2.64+0x480] ;  /* 0x0004800402088981 */ /* 0x000ee2000c1e1900 */
[----:B------:R-:W-:-:S03]  /*0510*/  CS2R R14, SRZ ;  /* 0x00000000000e7805 */ /* 0x000fc6000001ff00 */
[----:B------:R-:W3:Y:S01]  /*0520*/  @!P0 LDG.E R16, desc[UR4][R4.64+0x480] ;  /* 0x0004800404108981 */ /* 0x000ee2000c1e1900 */
[----:B--2---:R-:W-:Y:S01]  /*0530*/  @!P4 FMUL.FTZ R21, R0, 1.4426950216293334961 ;  /* 0x3fb8aa3b0015c820 */ /* 0x004fe20000410000 */
[----:B------:R-:W-:Y:S01]  /*0540*/  VIADD R0, R31, 0x140 ;  /* 0x000001401f007836 */ /* 0x000fe20000000000 */
[----:B------:R-:W-:Y:S01]  /*0550*/  ISETP.GE.AND P4, PT, R10, 0x1, PT ;  /* 0x000000010a00780c */ /* 0x000fe20003f86270 */
[----:B----4-:R-:W-:-:S03]  /*0560*/  @!P2 FMUL.FTZ R19, R6, 1.4426950216293334961 ;  /* 0x3fb8aa3b0613a820 */ /* 0x010fc60000410000 */
[----:B------:R-:W-:Y:S01]  /*0570*/  ISETP.GE.OR P2, PT, R0, UR8, !P4 ;  /* 0x0000000800007c0c */ /* 0x000fe2000e746670 */
[----:B------:R-:W-:Y:S02]  /*0580*/  VIADD R0, R31, 0x160 ;  /* 0x000001601f007836 */ /* 0x000fe40000000000 */
[----:B---3--:R-:W-:-:S03]  /*0590*/  @!P3 FMUL.FTZ R17, R7, 1.4426950216293334961 ;  /* 0x3fb8aa3b0711b820 */ /* 0x008fc60000410000 */
[----:B------:R-:W-:Y:S01]  /*05a0*/  ISETP.GE.OR P3, PT, R0, UR8, !P4 ;  /* 0x0000000800007c0c */ /* 0x000fe2000e766670 */
[----:B------:R-:W-:Y:S02]  /*05b0*/  VIADD R0, R31, 0x180 ;  /* 0x000001801f007836 */ /* 0x000fe40000000000 */
[----:B------:R-:W-:-:S03]  /*05c0*/  @!P0 FMUL.FTZ R15, R8, 1.4426950216293334961 ;  /* 0x3fb8aa3b080f8820 */ /* 0x000fc60000410000 */
[----:B------:R-:W-:Y:S02]  /*05d0*/  ISETP.GE.OR P0, PT, R0, UR8, !P4 ;  /* 0x0000000800007c0c */ /* 0x000fe4000e706670 */
[----:B------:R-:W-:Y:S01]  /*05e0*/  CS2R R12, SRZ ;  /* 0x00000000000c7805 */ /* 0x000fe2000001ff00 */
[----:B------:R-:W2:Y:S04]  /*05f0*/  @!P2 LDG.E R0, desc[UR4][R2.64+0x500] ;  /* 0x000500040200a981 */ /* 0x000ea8000c1e1900 */
[----:B------:R-:W3:Y:S01]  /*0600*/  @!P3 LDG.E R6, desc[UR4][R2.64+0x580] ;  /* 0x000580040206b981 */ /* 0x000ee2000c1e1900 */
[----:B------:R-:W-:Y:S02]  /*0610*/  IADD3 R8, PT, PT, R31, 0x1a0, RZ ;  /* 0x000001a01f087810 */ /* 0x000fe40007ffe0ff */
[----:B------:R-:W-:Y:S01]  /*0620*/  CS2R R10, SRZ ;  /* 0x00000000000a7805 */ /* 0x000fe2000001ff00 */
[----:B------:R-:W4:Y:S04]  /*0630*/  @!P2 LDG.E R14, desc[UR4][R4.64+0x500] ;  /* 0x00050004040ea981 */ /* 0x000f28000c1e1900 */
[----:B------:R-:W4:Y:S01]  /*0640*/  @!P0 LDG.E R7, desc[UR4][R2.64+0x600] ;  /* 0x0006000402078981 */ /* 0x000f22000c1e1900 */
[----:B------:R-:W-:-:S03]  /*0650*/  IMAD.MOV.U32 R9, RZ, RZ, RZ ;  /* 0x000000ffff097224 */ /* 0x000fc600078e00ff */
[----:B------:R-:W4:Y:S04]  /*0660*/  @!P3 LDG.E R12, desc[UR4][R4.64+0x580] ;  /* 0x00058004040cb981 */ /* 0x000f28000c1e1900 */
[----:B------:R-:W4:Y:S01]  /*0670*/  @!P0 LDG.E R10, desc[UR4][R4.64+0x600] ;  /* 0x00060004040a8981 */ /* 0x000f22000c1e1900 */
[----:B------:R-:W-:-:S04]  /*0680*/  FADD.FTZ R41, RZ, R32 ;  /* 0x00000020ff297221 */ /* 0x000fc80000010000 */
[----:B------:R-:W-:-:S04]  /*0690*/  FADD.FTZ R41, R41, R34 ;  /* 0x0000002229297221 */ /* 0x000fc80000010000 */
[----:B------:R-:W-:Y:S01]  /*06a0*/  FADD.FTZ R41, R41, R30 ;  /* 0x0000001e29297221 */ /* 0x000fe20000010000 */
[----:B--2---:R-:W-:Y:S01]  /*06b0*/  @!P2 FMUL.FTZ R13, R0, 1.4426950216293334961 ;  /* 0x3fb8aa3b000da820 */ /* 0x004fe20000410000 */
[C---:B------:R-:W-:Y:S01]  /*06c0*/  VIADD R0, R31.reuse, 0x1c0 ;  /* 0x000001c01f007836 */ /* 0x040fe20000000000 */
[----:B------:R-:W-:Y:S01]  /*06d0*/  ISETP.GE.OR P2, PT, R8, UR8, !P4 ;  /* 0x0000000808007c0c */ /* 0x000fe2000e746670 */
[----:B------:R-:W-:Y:S02]  /*06e0*/  VIADD R8, R31, 0x1e0 ;  /* 0x000001e01f087836 */ /* 0x000fe40000000000 */
[----:B---3--:R-:W-:Y:S01]  /*06f0*/  @!P3 FMUL.FTZ R11, R6, 1.4426950216293334961 ;  /* 0x3fb8aa3b060bb820 */ /* 0x008fe20000410000 */
[----:B------:R-:W-:Y:S01]  /*0700*/  ISETP.GE.OR P3, PT, R0, UR8, !P4 ;  /* 0x0000000800007c0c */ /* 0x000fe2000e766670 */
[----:B----4-:R-:W-:Y:S01]  /*0710*/  @!P0 FMUL.FTZ R9, R7, 1.4426950216293334961 ;  /* 0x3fb8aa3b07098820 */ /* 0x010fe20000410000 */
[----:B------:R-:W-:Y:S02]  /*0720*/  CS2R R6, SRZ ;  /* 0x0000000000067805 */ /* 0x000fe4000001ff00 */
[----:B------:R-:W-:Y:S01]  /*0730*/  ISETP.GE.OR P0, PT, R8, UR8, !P4 ;  /* 0x0000000808007c0c */ /* 0x000fe2000e706670 */
[----:B------:R-:W-:-:S04]  /*0740*/  IMAD.MOV.U32 R0, RZ, RZ, RZ ;  /* 0x000000ffff007224 */ /* 0x000fc800078e00ff */
[----:B------:R-:W2:Y:S04]  /*0750*/  @!P2 LDG.E R39, desc[UR4][R2.64+0x680] ;  /* 0x000680040227a981 */ /* 0x000ea8000c1e1900 */
[----:B------:R-:W3:Y:S04]  /*0760*/  @!P2 LDG.E R7, desc[UR4][R4.64+0x680] ;  /* 0x000680040407a981 */ /* 0x000ee8000c1e1900 */
[----:B------:R-:W4:Y:S04]  /*0770*/  @!P3 LDG.E R6, desc[UR4][R4.64+0x700] ;  /* 0x000700040406b981 */ /* 0x000f28000c1e1900 */
[----:B------:R-:W2:Y:S01]  /*0780*/  @!P0 LDG.E R0, desc[UR4][R4.64+0x780] ;  /* 0x0007800404008981 */ /* 0x000ea2000c1e1900 */
[----:B------:R-:W-:-:S03]  /*0790*/  FADD.FTZ R41, R41, R28 ;  /* 0x0000001c29297221 */ /* 0x000fc60000010000 */
[----:B------:R-:W5:Y:S01]  /*07a0*/  @!P3 LDG.E R37, desc[UR4][R2.64+0x700] ;  /* 0x000700040225b981 */ /* 0x000f62000c1e1900 */
        /* <DEDUP_REMOVED lines=10> */
[----:B---3--:R-:W-:-:S04]  /*0850*/  FADD.FTZ R3, R2, R7 ;  /* 0x0000000702037221 */ /* 0x008fc80000010000 */
[----:B----4-:R-:W-:-:S04]  /*0860*/  FADD.FTZ R3, R3, R6 ;  /* 0x0000000603037221 */ /* 0x010fc80000010000 */
[----:B--2---:R-:W-:-:S05]  /*0870*/  FADD.FTZ R3, R3, R0 ;  /* 0x0000000003037221 */ /* 0x004fca0000010000 */
[----:B------:R-:W0:Y:S02]  /*0880*/  SHFL.BFLY PT, R2, R3, 0x10, 0x1f ;  /* 0x0e001f0003027f89 */ /* 0x000e2400000e0000 */
[----:B0-----:R-:W-:-:S05]  /*0890*/  FADD.FTZ R2, R3, R2 ;  /* 0x0000000203027221 */ /* 0x001fca0000010000 */
[----:B------:R-:W0:Y:S02]  /*08a0*/  SHFL.BFLY PT, R5, R2, 0x8, 0x1f ;  /* 0x0d001f0002057f89 */ /* 0x000e2400000e0000 */
[----:B0-----:R-:W-:-:S05]  /*08b0*/  FADD.FTZ R5, R2, R5 ;  /* 0x0000000502057221 */ /* 0x001fca0000010000 */
[----:B------:R-:W0:Y:S02]  /*08c0*/  SHFL.BFLY PT, R4, R5, 0x4, 0x1f ;  /* 0x0c801f0005047f89 */ /* 0x000e2400000e0000 */
[----:B0-----:R-:W-:-:S05]  /*08d0*/  FADD.FTZ R40, R5, R4 ;  /* 0x0000000405287221 */ /* 0x001fca0000010000 */
[----:B------:R-:W0:Y:S01]  /*08e0*/  SHFL.BFLY PT, R41, R40, 0x2, 0x1f ;  /* 0x0c401f0028297f89 */ /* 0x000e2200000e0000 */
[----:B------:R-:W-:Y:S01]  /*08f0*/  MOV R4, RZ ;  /* 0x000000ff00047202 */ /* 0x000fe20000000f00 */
[----:B------:R-:W-:Y:S01]  /*0900*/  @!P2 FMUL.FTZ R4, R39, 1.4426950216293334961 ;  /* 0x3fb8aa3b2704a820 */ /* 0x000fe20000410000 */
[----:B0-----:R-:W-:-:S05]  /*0910*/  FADD.FTZ R41, R40, R41 ;  /* 0x0000002928297221 */ /* 0x001fca0000010000 */
[----:B------:R0:W1:Y:S01]  /*0920*/  SHFL.BFLY PT, R42, R41, 0x1, 0x1f ;  /* 0x0c201f00292a7f89 */ /* 0x00006200000e0000 */
[----:B------:R-:W-:Y:S05]  /*0930*/  @!P4 EXIT ;  /* 0x000000000000c94d */ /* 0x000fea0003800000 */
[----:B------:R-:W2:Y:S01]  /*0940*/  @!P5 MUFU.EX2 R36, R36 ;  /* 0x000000240024d308 */ /* 0x000ea20000000800 */
[----:B------:R-:W3:Y:S01]  /*0950*/  LDC.64 R2, c[0x0][0x380] ;  /* 0x0000e000ff027b82 */ /* 0x000ee20000000a00 */
[----:B-1----:R-:W-:Y:S01]  /*0960*/  FADD.FTZ R39, R41, R42 ;  /* 0x0000002a29277221 */ /* 0x002fe20000010000 */
[----:B------:R-:W-:Y:S01]  /*0970*/  LOP3.LUT R40, R31, 0x40, RZ, 0xfc, !PT ;  /* 0x000000401f287812 */ /* 0x000fe200078efcff */
[----:B------:R-:W1:Y:S01]  /*0980*/  @!P6 MUFU.EX2 R35, R35 ;  /* 0x000000230023e308 */ /* 0x000e620000000800 */
[----:B------:R-:W-:Y:S02]  /*0990*/  IMAD.MOV.U32 R5, RZ, RZ, RZ ;  /* 0x000000ffff057224 */ /* 0x000fe400078e00ff */
[----:B-----5:R-:W-:Y:S01]  /*09a0*/  @!P3 FMUL.FTZ R5, R37, 1.4426950216293334961 ;  /* 0x3fb8aa3b2505b820 */ /* 0x020fe20000410000 */
[----:B------:R-:W-:Y:S02]  /*09b0*/  IMAD.MOV.U32 R37, RZ, RZ, RZ ;  /* 0x000000ffff257224 */ /* 0x000fe400078e00ff */
[----:B------:R-:W-:Y:S01]  /*09c0*/  @!P0 FMUL.FTZ R37, R38, 1.4426950216293334961 ;  /* 0x3fb8aa3b26258820 */ /* 0x000fe20000410000 */
[----:B------:R-:W-:Y:S01]  /*09d0*/  ISETP.GE.AND P2, PT, R40, UR8, PT ;  /* 0x0000000828007c0c */ /* 0x000fe2000bf46270 */
[----:B------:R-:W4:Y:S01]  /*09e0*/  @!P1 MUFU.EX2 R15, R15 ;  /* 0x0000000f000f9308 */ /* 0x000f220000000800 */
[----:B------:R-:W-:Y:S01]  /*09f0*/  LOP3.LUT R38, R31, 0x80, RZ, 0xfc, !PT ;  /* 0x000000801f267812 */ /* 0x000fe200078efcff */
[----:B--2---:R-:W-:Y:S01]  /*0a00*/  @!P5 FFMA.FTZ R32, -R39, R36, R32 ;  /* 0x000000242720d223 */ /* 0x004fe20000010120 */
[----:B------:R-:W-:-:S02]  /*0a10*/  LOP3.LUT R36, R31, 0x60, RZ, 0xfc, !PT ;  /* 0x000000601f247812 */ /* 0x000fc400078efcff */
[----:B------:R-:W-:Y:S01]  /*0a20*/  ISETP.GE.AND P4, PT, R38, UR8, PT ;  /* 0x0000000826007c0c */ /* 0x000fe2000bf86270 */
[----:B-1----:R-:W-:Y:S01]  /*0a30*/  @!P6 FFMA.FTZ R34, -R39, R35, R34 ;  /* 0x000000232722e223 */ /* 0x002fe20000010122 */
[----:B------:R-:W-:Y:S02]  /*0a40*/  @!P5 F2FP.BF16.F32.PACK_AB R32, RZ, R32 ;  /* 0x00000020ff20d23e */ /* 0x000fe400000010ff */
[----:B------:R-:W-:-:S03]  /*0a50*/  ISETP.GE.AND P0, PT, R36, UR8, PT ;  /* 0x0000000824007c0c */ /* 0x000fc6000bf06270 */
[----:B------:R-:W1:Y:S01]  /*0a60*/  @!P2 MUFU.EX2 R29, R29 ;  /* 0x0000001d001da308 */ /* 0x000e620000000800 */
[----:B------:R-:W-:Y:S01]  /*0a70*/  PRMT R35, R32, 0x7610, R35 ;  /* 0x0000761020237816 */ /* 0x000fe20000000023 */
[----:B----4-:R-:W-:Y:S01]  /*0a80*/  @!P1 FFMA.FTZ R16, -R39, R15, R16 ;  /* 0x0000000f27109223 */ /* 0x010fe20000010110 */
[----:B------:R-:W-:Y:S01]  /*0a90*/  LOP3.LUT R36, R31, 0xa0, RZ, 0xfc, !PT ;  /* 0x000000a01f247812 */ /* 0x000fe200078efcff */
[----:B------:R-:W2:Y:S01]  /*0aa0*/  S2R R32, SR_TID.X ;  /* 0x0000000000207919 */ /* 0x000ea20000002100 */
[----:B---3--:R-:W-:Y:S01]  /*0ab0*/  IMAD.WIDE R2, R33, 0x2, R2 ;  /* 0x0000000221027825 */ /* 0x008fe200078e0202 */
[----:B------:R-:W-:Y:S02]  /*0ac0*/  @!P6 F2FP.BF16.F32.PACK_AB R34, RZ, R34 ;  /* 0x00000022ff22e23e */ /* 0x000fe400000010ff */
[----:B------:R-:W-:Y:S01]  /*0ad0*/  ISETP.GE.AND P3, PT, R36, UR8, PT ;  /* 0x0000000824007c0c */ /* 0x000fe2000bf66270 */
[----:B------:R-:W3:Y:S01]  /*0ae0*/  @!P4 MUFU.EX2 R25, R25 ;  /* 0x000000190019c308 */ /* 0x000ee20000000800 */
[C---:B------:R-:W-:Y:S01]  /*0af0*/  LOP3.LUT R36, R31.reuse, 0xc0, RZ, 0xfc, !PT ;  /* 0x000000c01f247812 */ /* 0x040fe200078efcff */
[----:B------:R4:W-:Y:S01]  /*0b00*/  @!P5 STG.E.U16 desc[UR4][R2.64], R35 ;  /* 0x000000230200d986 */ /* 0x0009e2000c101504 */
[----:B------:R-:W-:Y:S01]  /*0b10*/  LOP3.LUT R33, R31, 0xe0, RZ, 0xfc, !PT ;  /* 0x000000e01f217812 */ /* 0x000fe200078efcff */
[----:B------:R-:W0:Y:S01]  /*0b20*/  @!P0 MUFU.EX2 R27, R27 ;  /* 0x0000001b001b8308 */ /* 0x000e220000000800 */
[----:B------:R-:W-:Y:S01]  /*0b30*/  ISETP.GE.AND P5, PT, R36, UR8, PT ;  /* 0x0000000824007c0c */ /* 0x000fe2000bfa6270 */
[----:B------:R4:W-:Y:S01]  /*0b40*/  @!P6 STG.E.U16 desc[UR4][R2.64+0x40], R34 ;  /* 0x000040220200e986 */ /* 0x0009e2000c101504 */
[----:B------:R-:W-:Y:S01]  /*0b50*/  ISETP.GE.AND P6, PT, R33, UR8, PT ;  /* 0x0000000821007c0c */ /* 0x000fe2000bfc6270 */
[----:B-1----:R-:W-:Y:S01]  /*0b60*/  @!P2 FFMA.FTZ R30, -R39, R29, R30 ;  /* 0x0000001d271ea223 */ /* 0x002fe2000001011e */
[----:B------:R-:W-:-:S02]  /*0b70*/  LOP3.LUT R31, R31, 0x100, RZ, 0xfc, !PT ;  /* 0x000001001f1f7812 */ /* 0x000fc400078efcff */
[----:B------:R-:W-:Y:S01]  /*0b80*/  @!P1 F2FP.BF16.F32.PACK_AB R16, RZ, R16 ;  /* 0x00000010ff10923e */ /* 0x000fe200000010ff */
[----:B------:R-:W1:Y:S01]  /*0b90*/  @!P3 MUFU.EX2 R23, R23 ;  /* 0x000000170017b308 */ /* 0x000e620000000800 */
[----:B------:R-:W-:Y:S01]  /*0ba0*/  @!P2 F2FP.BF16.F32.PACK_AB R30, RZ, R30 ;  /* 0x0000001eff1ea23e */ /* 0x000fe200000010ff */
[C---:B---3--:R-:W-:Y:S02]  /*0bb0*/  @!P4 FFMA.FTZ R25, -R39.reuse, R25, R26 ;  /* 0x000000192719c223 */ /* 0x048fe4000001011a */
[----:B------:R4:W-:Y:S02]  /*0bc0*/  @!P1 STG.E.U16 desc[UR4][R2.64+0x240], R16 ;  /* 0x0002401002009986 */ /* 0x0009e4000c101504 */
[----:B------:R-:W3:Y:S01]  /*0bd0*/  @!P5 MUFU.EX2 R21, R21 ;  /* 0x000000150015d308 */ /* 0x000ee20000000800 */
[----:B0-----:R-:W-:Y:S01]  /*0be0*/  @!P0 FFMA.FTZ R27, -R39, R27, R28 ;  /* 0x0000001b271b8223 */ /* 0x001fe2000001011c */
[----:B------:R4:W-:Y:S01]  /*0bf0*/  @!P2 STG.E.U16 desc[UR4][R2.64+0x80], R30 ;  /* 0x0000801e0200a986 */ /* 0x0009e2000c101504 */
[----:B------:R-:W-:Y:S01]  /*0c00*/  ISETP.GE.AND P2, PT, R31, UR8, PT ;  /* 0x000000081f007c0c */ /* 0x000fe2000bf46270 */
[----:B------:R-:W0:Y:S01]  /*0c10*/  @!P6 MUFU.EX2 R19, R19 ;  /* 0x000000130013e308 */ /* 0x000e220000000800 */
[----:B------:R-:W-:-:S02]  /*0c20*/  @!P4 F2FP.BF16.F32.PACK_AB R25, RZ, R25 ;  /* 0x00000019ff19c23e */ /* 0x000fc400000010ff */
[----:B------:R-:W-:Y:S01]  /*0c30*/  @!P0 F2FP.BF16.F32.PACK_AB R27, RZ, R27 ;  /* 0x0000001bff1b823e */ /* 0x000fe200000010ff */
[C---:B-1----:R-:W-:Y:S01]  /*0c40*/  @!P3 FFMA.FTZ R24, -R39.reuse, R23, R24 ;  /* 0x000000172718b223 */ /* 0x042fe20000010118 */
[----:B--2---:R-:W-:Y:S01]  /*0c50*/  LOP3.LUT R32, R32, 0x1f, RZ, 0xc0, !PT ;  /* 0x0000001f20207812 */ /* 0x004fe200078ec0ff */
[----:B------:R4:W-:Y:S03]  /*0c60*/  @!P4 STG.E.U16 desc[UR4][R2.64+0x100], R25 ;  /* 0x000100190200c986 */ /* 0x0009e6000c101504 */
[----:B------:R-:W-:Y:S01]  /*0c70*/  @!P3 F2FP.BF16.F32.PACK_AB R24, RZ, R24 ;  /* 0x00000018ff18b23e */ /* 0x000fe200000010ff */
[C---:B---3--:R-:W-:Y:S01]  /*0c80*/  @!P5 FFMA.FTZ R22, -R39.reuse, R21, R22 ;  /* 0x000000152716d223 */ /* 0x048fe20000010116 */
[C---:B------:R-:W-:Y:S01]  /*0c90*/  VIADD R21, R32.reuse, 0x160 ;  /* 0x0000016020157836 */ /* 0x040fe20000000000 */
[----:B------:R4:W-:Y:S01]  /*0ca0*/  @!P0 STG.E.U16 desc[UR4][R2.64+0xc0], R27 ;  /* 0x0000c01b02008986 */ /* 0x0009e2000c101504 */
[----:B------:R-:W1:Y:S01]  /*0cb0*/  @!P2 MUFU.EX2 R17, R17 ;  /* 0x000000110011a308 */ /* 0x000e620000000800 */
[----:B0-----:R-:W-:Y:S01]  /*0cc0*/  @!P6 FFMA.FTZ R20, -R39, R19, R20 ;  /* 0x000000132714e223 */ /* 0x001fe20000010114 */
[C---:B------:R-:W-:Y:S01]  /*0cd0*/  VIADD R19, R32.reuse, 0x140 ;  /* 0x0000014020137836 */ /* 0x040fe20000000000 */
[----:B------:R-:W-:Y:S01]  /*0ce0*/  ISETP.GE.AND P4, PT, R21, UR8, PT ;  /* 0x0000000815007c0c */ /* 0x000fe2000bf86270 */
[----:B------:R-:W-:Y:S01]  /*0cf0*/  VIADD R21, R32, 0x1a0 ;  /* 0x000001a020157836 */ /* 0x000fe20000000000 */
[----:B------:R-:W-:Y:S01]  /*0d00*/  @!P5 F2FP.BF16.F32.PACK_AB R22, RZ, R22 ;  /* 0x00000016ff16d23e */ /* 0x000fe200000010ff */
[----:B------:R4:W-:Y:S01]  /*0d10*/  @!P3 STG.E.U16 desc[UR4][R2.64+0x140], R24 ;  /* 0x000140180200b986 */ /* 0x0009e2000c101504 */
[----:B------:R-:W-:-:S02]  /*0d20*/  ISETP.GE.AND P0, PT, R19, UR8, PT ;  /* 0x0000000813007c0c */ /* 0x000fc4000bf06270 */
[----:B------:R-:W-:Y:S01]  /*0d30*/  @!P6 F2FP.BF16.F32.PACK_AB R20, RZ, R20 ;  /* 0x00000014ff14e23e */ /* 0x000fe200000010ff */
[----:B------:R4:W-:Y:S01]  /*0d40*/  @!P5 STG.E.U16 desc[UR4][R2.64+0x180], R22 ;  /* 0x000180160200d986 */ /* 0x0009e2000c101504 */
[C---:B------:R-:W-:Y:S01]  /*0d50*/  IADD3 R19, PT, PT, R32.reuse, 0x180, RZ ;  /* 0x0000018020137810 */ /* 0x040fe20007ffe0ff */
[----:B------:R-:W-:Y:S01]  /*0d60*/  VIADD R32, R32, 0x1c0 ;  /* 0x000001c020207836 */ /* 0x000fe20000000000 */
[----:B------:R-:W-:Y:S01]  /*0d70*/  ISETP.GE.AND P5, PT, R21, UR8, PT ;  /* 0x0000000815007c0c */ /* 0x000fe2000bfa6270 */
[----:B------:R4:W-:Y:S01]  /*0d80*/  @!P6 STG.E.U16 desc[UR4][R2.64+0x1c0], R20 ;  /* 0x0001c0140200e986 */ /* 0x0009e2000c101504 */
[----:B------:R-:W-:Y:S01]  /*0d90*/  ISETP.GE.AND P3, PT, R19, UR8, PT ;  /* 0x0000000813007c0c */ /* 0x000fe2000bf66270 */
[----:B------:R-:W0:Y:S01]  /*0da0*/  @!P4 MUFU.EX2 R11, R11 ;  /* 0x0000000b000bc308 */ /* 0x000e220000000800 */
[----:B------:R-:W-:Y:S01]  /*0db0*/  ISETP.GE.AND P6, PT, R32, UR8, PT ;  /* 0x0000000820007c0c */ /* 0x000fe2000bfc6270 */
[----:B-1----:R-:W-:Y:S02]  /*0dc0*/  @!P2 FFMA.FTZ R17, -R39, R17, R18 ;  /* 0x000000112711a223 */ /* 0x002fe40000010112 */
[----:B------:R-:W1:Y:S03]  /*0dd0*/  @!P0 MUFU.EX2 R13, R13 ;  /* 0x0000000d000d8308 */ /* 0x000e660000000800 */
[----:B------:R-:W-:-:S03]  /*0de0*/  @!P2 F2FP.BF16.F32.PACK_AB R17, RZ, R17 ;  /* 0x00000011ff11a23e */ /* 0x000fc600000010ff */
[----:B------:R-:W2:Y:S02]  /*0df0*/  @!P5 MUFU.EX2 R4, R4 ;  /* 0x000000040004d308 */ /* 0x000ea40000000800 */
[----:B------:R4:W-:Y:S01]  /*0e00*/  @!P2 STG.E.U16 desc[UR4][R2.64+0x200], R17 ;  /* 0x000200110200a986 */ /* 0x0009e2000c101504 */
[----:B------:R-:W-:Y:S01]  /*0e10*/  ISETP.GE.AND P2, PT, R8, UR8, PT ;  /* 0x0000000808007c0c */ /* 0x000fe2000bf46270 */
[----:B------:R-:W3:Y:S01]  /*0e20*/  @!P3 MUFU.EX2 R9, R9 ;  /* 0x000000090009b308 */ /* 0x000ee20000000800 */
[----:B0-----:R-:W-:-:S03]  /*0e30*/  @!P4 FFMA.FTZ R11, -R39, R11, R12 ;  /* 0x0000000b270bc223 */ /* 0x001fc6000001010c */
[----:B------:R-:W0:Y:S01]  /*0e40*/  @!P6 MUFU.EX2 R5, R5 ;  /* 0x000000050005e308 */ /* 0x000e220000000800 */
[C---:B-1----:R-:W-:Y:S01]  /*0e50*/  @!P0 FFMA.FTZ R13, -R39.reuse, R13, R14 ;  /* 0x0000000d270d8223 */ /* 0x042fe2000001010e */
[----:B------:R-:W-:Y:S01]  /*0e60*/  @!P4 F2FP.BF16.F32.PACK_AB R11, RZ, R11 ;  /* 0x0000000bff0bc23e */ /* 0x000fe200000010ff */
[----:B--2---:R-:W-:-:S03]  /*0e70*/  @!P5 FFMA.FTZ R4, -R39, R4, R7 ;  /* 0x000000042704d223 */ /* 0x004fc60000010107 */
[----:B------:R-:W-:Y:S01]  /*0e80*/  @!P0 F2FP.BF16.F32.PACK_AB R13, RZ, R13 ;  /* 0x0000000dff0d823e */ /* 0x000fe200000010ff */
[----:B------:R4:W-:Y:S01]  /*0e90*/  @!P4 STG.E.U16 desc[UR4][R2.64+0x2c0], R11 ;  /* 0x0002c00b0200c986 */ /* 0x0009e2000c101504 */
[C---:B---3--:R-:W-:Y:S01]  /*0ea0*/  @!P3 FFMA.FTZ R9, -R39.reuse, R9, R10 ;  /* 0x000000092709b223 */ /* 0x048fe2000001010a */
[----:B------:R-:W-:Y:S02]  /*0eb0*/  @!P5 F2FP.BF16.F32.PACK_AB R4, RZ, R4 ;  /* 0x00000004ff04d23e */ /* 0x000fe400000010ff */
[----:B------:R4:W-:Y:S01]  /*0ec0*/  @!P0 STG.E.U16 desc[UR4][R2.64+0x280], R13 ;  /* 0x0002800d02008986 */ /* 0x0009e2000c101504 */
[----:B0-----:R-:W-:Y:S01]  /*0ed0*/  @!P6 FFMA.FTZ R5, -R39, R5, R6 ;  /* 0x000000052705e223 */ /* 0x001fe20000010106 */
[----:B------:R-:W-:Y:S02]  /*0ee0*/  @!P3 F2FP.BF16.F32.PACK_AB R9, RZ, R9 ;  /* 0x00000009ff09b23e */ /* 0x000fe400000010ff */
[----:B------:R4:W-:Y:S02]  /*0ef0*/  @!P5 STG.E.U16 desc[UR4][R2.64+0x340], R4 ;  /* 0x000340040200d986 */ /* 0x0009e4000c101504 */
[----:B------:R-:W-:-:S02]  /*0f00*/  @!P6 F2FP.BF16.F32.PACK_AB R5, RZ, R5 ;  /* 0x00000005ff05e23e */ /* 0x000fc400000010ff */
[----:B------:R4:W-:Y:S04]  /*0f10*/  @!P3 STG.E.U16 desc[UR4][R2.64+0x300], R9 ;  /* 0x000300090200b986 */ /* 0x0009e8000c101504 */
[----:B------:R4:W-:Y:S01]  /*0f20*/  @!P6 STG.E.U16 desc[UR4][R2.64+0x380], R5 ;  /* 0x000380050200e986 */ /* 0x0009e2000c101504 */
[----:B------:R-:W-:Y:S05]  /*0f30*/  @P2 EXIT ;  /* 0x000000000000294d */ /* 0x000fea0003800000 */
[----:B------:R-:W0:Y:S02]  /*0f40*/  MUFU.EX2 R37, R37 ;  /* 0x0000002500257308 */ /* 0x000e240000000800 */
[----:B0-----:R-:W-:-:S05]  /*0f50*/  FFMA.FTZ R0, -R39, R37, R0 ;  /* 0x0000002527007223 */ /* 0x001fca0000010100 */
[----:B------:R-:W-:-:S05]  /*0f60*/  F2FP.BF16.F32.PACK_AB R0, RZ, R0 ;  /* 0x00000000ff00723e */ /* 0x000fca00000010ff */
[----:B------:R-:W-:Y:S01]  /*0f70*/  STG.E.U16 desc[UR4][R2.64+0x3c0], R0 ;  /* 0x0003c00002007986 */ /* 0x000fe2000c101504 */
[----:B------:R-:W-:Y:S05]  /*0f80*/  EXIT ;  /* 0x000000000000794d */ /* 0x000fea0003800000 */
.L_x_4758:
        /* <DEDUP_REMOVED lines=15> */
.L_x_11384:


//--------------------- .text._ZN43_GLOBAL__N__9ae7fba5_10_SoftMax_cu_9f978f6321softmax_warp_backwardIfN3c108BFloat16EfLi8ELb1ELb0EEEvPT0_PKT_S7_iiiPKb --------------------------
	.section	.text._ZN43_GLOBAL__N__9ae7fba5_10_SoftMax_cu_9f978f6321softmax_warp_backwardIfN3c108BFloat16EfLi8ELb1ELb0EEEvPT0_PKT_S7_iiiPKb,"ax",@progbits
	.align	128
.text._ZN43_GLOBAL__N__9ae7fba5_10_SoftMax_cu_9f978f6321softmax_warp_backwardIfN3c108BFloat16EfLi8ELb1ELb0EEEvPT0_PKT_S7_iiiPKb:
        .type           _ZN43_GLOBAL__N__9ae7fba5_10_SoftMax_cu_9f978f6321softmax_warp_backwardIfN3c108BFloat16EfLi8ELb1ELb0EEEvPT0_PKT_S7_iiiPKb,@function
        .size           _ZN43_GLOBAL__N__9ae7fba5_10_SoftMax_cu_9f978f6321softmax_warp_backwardIfN3c108BFloat16EfLi8ELb1ELb0EEEvPT0_PKT_S7_iiiPKb,(.L_x_11385 - _ZN43_GLOBAL__N__9ae7fba5_10_SoftMax_cu_9f978f6321softmax_warp_backwardIfN3c108BFloat16EfLi8ELb1ELb0EEEvPT0_PKT_S7_iiiPKb)
        .other          _ZN43_GLOBAL__N__9ae7fba5_10_SoftMax_cu_9f978f6321softmax_warp_backwardIfN3c108BFloat16EfLi8ELb1ELb0EEEvPT0_PKT_S7_iiiPKb,@"STO_CUDA_ENTRY STV_DEFAULT"
_ZN43_GLOBAL__N__9ae7fba5_10_SoftMax_cu_9f978f6321softmax_warp_backwardIfN3c108BFloat16EfLi8ELb1ELb0EEEvPT0_PKT_S7_iiiPKb:
        /* <DEDUP_REMOVED lines=10> */
[----:B---3--:R-:W-:-:S03]  /*00a0*/  LOP3.LUT R11, R11, 0x1f, RZ, 0xc0, !PT ;  /* 0x0000001f0b0b7812 */ /* 0x008fc600078ec0ff */
[C---:B----4-:R-:W-:Y:S02]  /*00b0*/  IADD3 R23, PT, PT, -R0.reuse, UR6, RZ ;  /* 0x0000000600177c10 */ /* 0x050fe4000fffe1ff */
[C---:B--2---:R-:W-:Y:S01]  /*00c0*/  ISETP.GE.AND P0, PT, R11.reuse, UR8, PT ;  /* 0x000000080b007c0c */ /* 0x044fe2000bf06270 */
[----:B------:R-:W-:Y:S01]  /*00d0*/  IMAD R7, R0, UR7, R11 ;  /* 0x0000000700077c24 */ /* 0x000fe2000f8e020b */
[----:B------:R-:W-:Y:S02]  /*00e0*/  IADD3 R4, PT, PT, R11, 0x20, RZ ;  /* 0x000000200b047810 */ /* 0x000fe40007ffe0ff */
[----:B------:R-:W-:Y:S01]  /*00f0*/  P2R R22, PR, RZ, 0x1 ;  /* 0x00000001ff167803 */ /* 0x000fe20000000000 */
[----:B-1----:R-:W-:Y:S01]  /*0100*/  IMAD.WIDE R2, R7, 0x4, R2 ;  /* 0x0000000407027825 */ /* 0x002fe200078e0202 */
[----:B------:R-:W-:Y:S02]  /*0110*/  ISETP.LT.OR P3, PT, R23, 0x1, P0 ;  /* 0x000000011700780c */ /* 0x000fe40000761670 */
[----:B------:R-:W-:-:S02]  /*0120*/  IADD3 R5, PT, PT, R11, 0x40, RZ ;  /* 0x000000400b057810 */ /* 0x000fc40007ffe0ff */
[----:B------:R-:W-:Y:S02]  /*0130*/  ISETP.GE.AND P0, PT, R4, UR8, PT ;  /* 0x0000000804007c0c */ /* 0x000fe4000bf06270 */
[----:B------:R-:W-:Y:S02]  /*0140*/  ISETP.GE.AND P1, PT, R5, UR8, PT ;  /* 0x0000000805007c0c */ /* 0x000fe4000bf26270 */
[C---:B------:R-:W-:Y:S01]  /*0150*/  ISETP.LT.OR P4, PT, R23.reuse, 0x1, P0 ;  /* 0x000000011700780c */ /* 0x040fe20000781670 */
[----:B------:R-:W1:Y:S01]  /*0160*/  LDC.64 R4, c[0x0][0x388] ;  /* 0x0000e200ff047b82 */ /* 0x000e620000000a00 */
[----:B------:R-:W-:-:S03]  /*0170*/  ISETP.LT.OR P5, PT, R23, 0x1, P1 ;  /* 0x000000011700780c */ /* 0x000fc60000fa1670 */
[----:B0-----:R-:W2:Y:S08]  /*0180*/  @!P3 LDG.E R8, desc[UR4][R2.64] ;  /* 0x000000040208b981 */ /* 0x001eb0000c1e1900 */
[----:B------:R-:W3:Y:S04]  /*0190*/  @!P4 LDG.E R12, desc[UR4][R2.64+0x80] ;  /* 0x00008004020cc981 */ /* 0x000ee8000c1e1900 */
[----:B------:R-:W4:Y:S01]  /*01a0*/  @!P5 LDG.E R13, desc[UR4][R2.64+0x100] ;  /* 0x00010004020dd981 */ /* 0x000f22000c1e1900 */
[C---:B------:R-:W-:Y:S01]  /*01b0*/  IADD3 R0, PT, PT, R11.reuse, 0x60, RZ ;  /* 0x000000600b007810 */ /* 0x040fe20007ffe0ff */
[----:B------:R-:W-:Y:S01]  /*01c0*/  IMAD.MOV.U32 R10, RZ, RZ, RZ ;  /* 0x000000ffff0a7224 */ /* 0x000fe200078e00ff */
[----:B------:R-:W-:Y:S01]  /*01d0*/  IADD3 R6, PT, PT, R11, 0x80, RZ ;  /* 0x000000800b067810 */ /* 0x000fe20007ffe0ff */
[----:B------:R-:W-:Y:S01]  /*01e0*/  IMAD.MOV.U32 R16, RZ, RZ, RZ ;  /* 0x000000ffff107224 */ /* 0x000fe200078e00ff */
[----:B------:R-:W-:Y:S01]  /*01f0*/  ISETP.GE.AND P2, PT, R0, UR8, PT ;  /* 0x0000000800007c0c */ /* 0x000fe2000bf46270 */
[----:B------:R-:W-:-:S02]  /*0200*/  IMAD.MOV.U32 R0, RZ, RZ, RZ ;  /* 0x000000ffff007224 */ /* 0x000fc400078e00ff */
[----:B-1----:R-:W-:-:S05]  /*0210*/  IMAD.WIDE R4, R7, 0x4, R4 ;  /* 0x0000000407047825 */ /* 0x002fca00078e0204 */
[----:B------:R-:W5:Y:S04]  /*0220*/  @!P3 LDG.E R10, desc[UR4][R4.64] ;  /* 0x00000004040ab981 */ /* 0x000f68000c1e1900 */
[----:B------:R-:W5:Y:S01]  /*0230*/  @!P4 LDG.E R0, desc[UR4][R4.64+0x80] ;  /* 0x000080040400c981 */ /* 0x000f62000c1e1900 */
[----:B--2---:R-:W-:Y:S01]  /*0240*/  @!P3 FMUL.FTZ R16, R8, 1.4426950216293334961 ;  /* 0x3fb8aa3b0810b820 */ /* 0x004fe20000410000 */
[----:B------:R-:W-:Y:S02]  /*0250*/  CS2R R8, SRZ ;  /* 0x0000000000087805 */ /* 0x000fe4000001ff00 */
[----:B------:R-:W-:Y:S01]  /*0260*/  ISETP.GE.AND P3, PT, R6, UR8, PT ;  /* 0x0000000806007c0c */ /* 0x000fe2000bf66270 */
[----:B------:R-:W-:-:S03]  /*0270*/  HFMA2 R6, -RZ, RZ, 0, 0 ;  /* 0x00000000ff067431 */ /* 0x000fc600000001ff */
[----:B------:R-:W2:Y:S01]  /*0280*/  @!P5 LDG.E R8, desc[UR4][R4.64+0x100] ;  /* 0x000100040408d981 */ /* 0x000ea2000c1e1900 */
[----:B---3--:R-:W-:Y:S01]  /*0290*/  @!P4 FMUL.FTZ R9, R12, 1.4426950216293334961 ;  /* 0x3fb8aa3b0c09c820 */ /* 0x008fe20000410000 */
[----:B------:R-:W-:Y:S01]  /*02a0*/  ISETP.LT.OR P4, PT, R23, 0x1, P2 ;  /* 0x000000011700780c */ /* 0x000fe20001781670 */
[----:B----4-:R-:W-:Y:S01]  /*02b0*/  @!P5 FMUL.FTZ R6, R13, 1.4426950216293334961 ;  /* 0x3fb8aa3b0d06d820 */ /* 0x010fe20000410000 */
[----:B------:R-:W-:-:S11]  /*02c0*/  ISETP.LT.OR P5, PT, R23, 0x1, P3 ;  /* 0x000000011700780c */ /* 0x000fd60001fa1670 */
[----:B------:R-:W3:Y:S04]  /*02d0*/  @!P4 LDG.E R17, desc[UR4][R2.64+0x180] ;  /* 0x000180040211c981 */ /* 0x000ee8000c1e1900 */
[----:B------:R-:W4:Y:S01]  /*02e0*/  @!P5 LDG.E R18, desc[UR4][R2.64+0x200] ;  /* 0x000200040212d981 */ /* 0x000f22000c1e1900 */
[----:B------:R-:W-:Y:S01]  /*02f0*/  CS2R R12, SRZ ;  /* 0x00000000000c7805 */ /* 0x000fe2000001ff00 */
[----:B------:R-:W-:Y:S01]  /*0300*/  VIADD R19, R11, 0xa0 ;  /* 0x000000a00b137836 */ /* 0x000fe20000000000 */
[----:B------:R-:W-:-:S04]  /*0310*/  CS2R R14, SRZ ;  /* 0x00000000000e7805 */ /* 0x000fc8000001ff00 */
[----:B------:R-:W2:Y:S04]  /*0320*/  @!P4 LDG.E R12, desc[UR4][R4.64+0x180] ;  /* 0x00018004040cc981 */ /* 0x000ea8000c1e1900 */
[----:B------:R-:W2:Y:S01]  /*0330*/  @!P5 LDG.E R14, desc[UR4][R4.64+0x200] ;  /* 0x00020004040ed981 */ /* 0x000ea2000c1e1900 */
[----:B---3--:R-:W-:Y:S01]  /*0340*/  @!P4 FMUL.FTZ R15, R17, 1.4426950216293334961 ;  /* 0x3fb8aa3b110fc820 */ /* 0x008fe20000410000 */
[----:B------:R-:W-:Y:S01]  /*0350*/  ISETP.GE.AND P4, PT, R19, UR8, PT ;  /* 0x0000000813007c0c */ /* 0x000fe2000bf86270 */
[----:B----4-:R-:W-:-:S03]  /*0360*/  @!P5 FMUL.FTZ R13, R18, 1.4426950216293334961 ;  /* 0x3fb8aa3b120dd820 */ /* 0x010fc60000410000 */
[----:B------:R-:W-:-:S13]  /*0370*/  ISETP.LT.OR P5, PT, R23, 0x1, P4 ;  /* 0x000000011700780c */ /* 0x000fda00027a1670 */
[----:B------:R-:W3:Y:S01]  /*0380*/  @!P5 LDG.E R19, desc[UR4][R2.64+0x280] ;  /* 0x000280040213d981 */ /* 0x000ee2000c1e1900 */
[----:B------:R-:W-:Y:S02]  /*0390*/  MOV R17, RZ ;  /* 0x000000ff00117202 */ /* 0x000fe40000000f00 */
[----:B------:R-:W-:Y:S01]  /*03a0*/  IADD3 R20, PT, PT, R11, 0xc0, RZ ;  /* 0x000000c00b147810 */ /* 0x000fe20007ffe0ff */
[----:B------:R-:W-:-:S03]  /*03b0*/  IMAD.MOV.U32 R18, RZ, RZ, RZ ;  /* 0x000000ffff127224 */ /* 0x000fc600078e00ff */
[----:B------:R-:W4:Y:S01]  /*03c0*/  @!P5 LDG.E R17, desc[UR4][R4.64+0x280] ;  /* 0x000280040411d981 */ /* 0x000f22000c1e1900 */
[----:B---3--:R-:W-:Y:S01]  /*03d0*/  @!P5 FMUL.FTZ R18, R19, 1.4426950216293334961 ;  /* 0x3fb8aa3b1312d820 */ /* 0x008fe20000410000 */
[----:B------:R-:W-:-:S04]  /*03e0*/  ISETP.GE.AND P5, PT, R20, UR8, PT ;  /* 0x0000000814007c0c */ /* 0x000fc8000bfa6270 */
[----:B------:R-:W-:-:S13]  /*03f0*/  ISETP.LT.OR P6, PT, R23, 0x1, P5 ;  /* 0x000000011700780c */ /* 0x000fda0002fc1670 */
[----:B------:R-:W3:Y:S01]  /*0400*/  @!P6 LDG.E R21, desc[UR4][R2.64+0x300] ;  /* 0x000300040215e981 */ /* 0x000ee2000c1e1900 */
[----:B------:R-:W-:Y:S02]  /*0410*/  HFMA2 R19, -RZ, RZ, 0, 0 ;  /* 0x00000000ff137431 */ /* 0x000fe400000001ff */
[----:B------:R-:W-:Y:S02]  /*0420*/  VIADD R11, R11, 0xe0 ;  /* 0x000000e00b0b7836 */ /* 0x000fe40000000000 */
[----:B------:R-:W-:Y:S02]  /*0430*/  IMAD.MOV.U32 R20, RZ, RZ, RZ ;  /* 0x000000ffff147224 */ /* 0x000fe400078e00ff */
[----:B------:R-:W4:Y:S01]  /*0440*/  @!P6 LDG.E R19, desc[UR4][R4.64+0x300] ;  /* 0x000300040413e981 */ /* 0x000f22000c1e1900 */
[----:B---3--:R-:W-:Y:S01]  /*0450*/  @!P6 FMUL.FTZ R20, R21, 1.4426950216293334961 ;  /* 0x3fb8aa3b1514e820 */ /* 0x008fe20000410000 */
[----:B------:R-:W-:-:S04]  /*0460*/  ISETP.GE.AND P6, PT, R11, UR8, PT ;  /* 0x000000080b007c0c */ /* 0x000fc8000bfc6270 */
[----:B------:R-:W-:Y:S02]  /*0470*/  P2R R24, PR, RZ, 0x40 ;  /* 0x00000040ff187803 */ /* 0x000fe40000000000 */
[----:B------:R-:W-:-:S13]  /*0480*/  ISETP.LT.OR P6, PT, R23, 0x1, P6 ;  /* 0x000000011700780c */ /* 0x000fda00037c1670 */
[----:B------:R-:W3:Y:S01]  /*0490*/  @!P6 LDG.E R25, desc[UR4][R2.64+0x380] ;  /* 0x000380040219e981 */ /* 0x000ee2000c1e1900 */
[----:B------:R-:W-:-:S06]  /*04a0*/  MOV R11, RZ ;  /* 0x000000ff000b7202 */ /* 0x000fcc0000000f00 */
[----:B------:R-:W4:Y:S01]  /*04b0*/  @!P6 LDG.E R11, desc[UR4][R4.64+0x380] ;  /* 0x00038004040be981 */ /* 0x000f22000c1e1900 */
[----:B------:R-:W-:Y:S02]  /*04c0*/  IMAD.MOV.U32 R21, RZ, RZ, RZ ;  /* 0x000000ffff157224 */ /* 0x000fe400078e00ff */
[----:B---3--:R-:W-:Y:S01]  /*04d0*/  @!P6 FMUL.FTZ R21, R25, 1.4426950216293334961 ;  /* 0x3fb8aa3b1915e820 */ /* 0x008fe20000410000 */
[----:B-----5:R-:W-:-:S04]  /*04e0*/  FADD.FTZ R25, RZ, R10 ;  /* 0x0000000aff197221 */ /* 0x020fc80000010000 */
[----:B------:R-:W-:-:S04]  /*04f0*/  FADD.FTZ R25, R25, R0 ;  /* 0x0000000019197221 */ /* 0x000fc80000010000 */
[----:B--2---:R-:W-:-:S04]  /*0500*/  FADD.FTZ R25, R25, R8 ;  /* 0x0000000819197221 */ /* 0x004fc80000010000 */
[----:B------:R-:W-:-:S04]  /*0510*/  FADD.FTZ R25, R25, R12 ;  /* 0x0000000c19197221 */ /* 0x000fc80000010000 */
[----:B------:R-:W-:-:S04]  /*0520*/  FADD.FTZ R26, R25, R14 ;  /* 0x0000000e191a7221 */ /* 0x000fc80000010000 */
[----:B----4-:R-:W-:-:S04]  /*0530*/  FADD.FTZ R26, R26, R17 ;  /* 0x000000111a1a7221 */ /* 0x010fc80000010000 */
        /* <DEDUP_REMOVED lines=13> */
[----:B------:R-:W-:Y:S01]  /*0610*/  ISETP.NE.AND P6, PT, R22, RZ, PT ;  /* 0x000000ff1600720c */ /* 0x000fe20003fc5270 */
[----:B------:R-:W2:Y:S01]  /*0620*/  LDC.64 R2, c[0x0][0x380] ;  /* 0x0000e000ff027b82 */ /* 0x000ea20000000a00 */
[----:B-1----:R-:W-:Y:S01]  /*0630*/  FADD.FTZ R5, R4, R25 ;  /* 0x0000001904057221 */ /* 0x002fe20000010000 */
[----:B------:R-:W1:Y:S04]  /*0640*/  @!P0 MUFU.EX2 R9, R9 ;  /* 0x0000000900098308 */ /* 0x000e680000000800 */
[----:B------:R-:W3:Y:S04]  /*0650*/  @!P2 MUFU.EX2 R15, R15 ;  /* 0x0000000f000fa308 */ /* 0x000ee80000000800 */
[----:B------:R-:W4:Y:S04]  /*0660*/  @!P3 MUFU.EX2 R13, R13 ;  /* 0x0000000d000db308 */ /* 0x000f280000000800 */
[----:B------:R-:W5:Y:S01]  /*0670*/  @!P6 MUFU.EX2 R16, R16 ;  /* 0x000000100010e308 */ /* 0x000f620000000800 */
[----:B-1----:R-:W-:-:S03]  /*0680*/  @!P0 FFMA.FTZ R0, -R5, R9, R0 ;  /* 0x0000000905008223 */ /* 0x002fc60000010100 */
[----:B------:R-:W1:Y:S01]  /*0690*/  @!P4 MUFU.EX2 R18, R18 ;  /* 0x000000120012c308 */ /* 0x000e620000000800 */
[----:B---3--:R-:W-:Y:S01]  /*06a0*/  @!P2 FFMA.FTZ R12, -R5, R15, R12 ;  /* 0x0000000f050ca223 */ /* 0x008fe2000001010c */
[----:B------:R-:W-:Y:S02]  /*06b0*/  @!P0 F2FP.BF16.F32.PACK_AB R0, RZ, R0 ;  /* 0x00000000ff00823e */ /* 0x000fe400000010ff */
[----:B------:R-:W3:Y:S01]  /*06c0*/  @!P5 MUFU.EX2 R20, R20 ;  /* 0x000000140014d308 */ /* 0x000ee20000000800 */
[----:B--2---:R-:W-:-:S04]  /*06d0*/  IMAD.WIDE R2, R7, 0x2, R2 ;  /* 0x0000000207027825 */ /* 0x004fc800078e0202 */
[C---:B----4-:R-:W-:Y:S01]  /*06e0*/  @!P3 FFMA.FTZ R14, -R5.reuse, R13, R14 ;  /* 0x0000000d050eb223 */ /* 0x050fe2000001010e */
[----:B------:R-:W2:Y:S01]  /*06f0*/  @!P1 MUFU.EX2 R7, R6 ;  /* 0x0000000600079308 */ /* 0x000ea20000000800 */
[----:B------:R-:W-:Y:S01]  /*0700*/  @!P2 F2FP.BF16.F32.PACK_AB R12, RZ, R12 ;  /* 0x0000000cff0ca23e */ /* 0x000fe200000010ff */
[C---:B-----5:R-:W-:Y:S01]  /*0710*/  @!P6 FFMA.FTZ R10, -R5.reuse, R16, R10 ;  /* 0x00000010050ae223 */ /* 0x060fe2000001010a */
[----:B------:R4:W-:Y:S01]  /*0720*/  @!P0 STG.E.U16 desc[UR4][R2.64+0x40], R0 ;  /* 0x0000400002008986 */ /* 0x0009e2000c101504 */
[----:B------:R-:W-:Y:S01]  /*0730*/  @!P3 F2FP.BF16.F32.PACK_AB R14, RZ, R14 ;  /* 0x0000000eff0eb23e */ /* 0x000fe200000010ff */
[C---:B-1----:R-:W-:Y:S02]  /*0740*/  @!P4 FFMA.FTZ R17, -R5.reuse, R18, R17 ;  /* 0x000000120511c223 */ /* 0x042fe40000010111 */
[----:B------:R-:W-:Y:S01]  /*0750*/  @!P6 F2FP.BF16.F32.PACK_AB R10, RZ, R10 ;  /* 0x0000000aff0ae23e */ /* 0x000fe200000010ff */
[----:B------:R4:W-:Y:S01]  /*0760*/  @!P2 STG.E.U16 desc[UR4][R2.64+0xc0], R12 ;  /* 0x0000c00c0200a986 */ /* 0x0009e2000c101504 */
[----:B---3--:R-:W-:Y:S01]  /*0770*/  @!P5 FFMA.FTZ R19, -R5, R20, R19 ;  /* 0x000000140513d223 */ /* 0x008fe20000010113 */
[----:B------:R-:W-:-:S02]  /*0780*/  @!P4 F2FP.BF16.F32.PACK_AB R17, RZ, R17 ;  /* 0x00000011ff11c23e */ /* 0x000fc400000010ff */
[----:B------:R4:W-:Y:S01]  /*0790*/  @!P6 STG.E.U16 desc[UR4][R2.64], R10 ;  /* 0x0000000a0200e986 */ /* 0x0009e2000c101504 */
[----:B------:R-:W-:Y:S01]  /*07a0*/  ISETP.NE.AND P6, PT, R24, RZ, PT ;  /* 0x000000ff1800720c */ /* 0x000fe20003fc5270 */
[----:B--2---:R-:W-:Y:S01]  /*07b0*/  @!P1 FFMA.FTZ R7, -R5, R7, R8 ;  /* 0x0000000705079223 */ /* 0x004fe20000010108 */
[----:B------:R-:W-:Y:S01]  /*07c0*/  @!P5 F2FP.BF16.F32.PACK_AB R19, RZ, R19 ;  /* 0x00000013ff13d23e */ /* 0x000fe200000010ff */
[----:B------:R4:W-:Y:S03]  /*07d0*/  @!P3 STG.E.U16 desc[UR4][R2.64+0x100], R14 ;  /* 0x0001000e0200b986 */ /* 0x0009e6000c101504 */
[----:B------:R-:W-:Y:S01]  /*07e0*/  @!P1 F2FP.BF16.F32.PACK_AB R7, RZ, R7 ;  /* 0x00000007ff07923e */ /* 0x000fe200000010ff */
[----:B------:R4:W-:Y:S04]  /*07f0*/  @!P4 STG.E.U16 desc[UR4][R2.64+0x140], R17 ;  /* 0x000140110200c986 */ /* 0x0009e8000c101504 */
[----:B------:R4:W-:Y:S04]  /*0800*/  @!P1 STG.E.U16 desc[UR4][R2.64+0x80], R7 ;  /* 0x0000800702009986 */ /* 0x0009e8000c101504 */
[----:B------:R4:W-:Y:S01]  /*0810*/  @!P5 STG.E.U16 desc[UR4][R2.64+0x180], R19 ;  /* 0x000180130200d986 */ /* 0x0009e2000c101504 */
[----:B------:R-:W-:Y:S05]  /*0820*/  @P6 EXIT ;  /* 0x000000000000694d */ /* 0x000fea0003800000 */
[----:B----4-:R-:W1:Y:S02]  /*0830*/  MUFU.EX2 R0, R21 ;  /* 0x0000001500007308 */ /* 0x010e640000000800 */
[----:B-1----:R-:W-:-:S05]  /*0840*/  FFMA.FTZ R0, -R5, R0, R11 ;  /* 0x0000000005007223 */ /* 0x002fca000001010b */
[----:B------:R-:W-:-:S05]  /*0850*/  F2FP.BF16.F32.PACK_AB R0, RZ, R0 ;  /* 0x00000000ff00723e */ /* 0x000fca00000010ff */
[----:B------:R-:W-:Y:S01]  /*0860*/  STG.E.U16 desc[UR4][R2.64+0x1c0], R0 ;  /* 0x0001c00002007986 */ /* 0x000fe2000c101504 */
[----:B------:R-:W-:Y:S05]  /*0870*/  EXIT ;  /* 0x000000000000794d */ /* 0x000fea0003800000 */
.L_x_4759:
        /* <DEDUP_REMOVED lines=16> */
.L_x_11385:


//--------------------- .text._ZN43_GLOBAL__N__9ae7fba5_10_SoftMax_cu_9f978f6321softmax_warp_backwardIfN3c108BFloat16EfLi7ELb1ELb0EEEvPT0_PKT_S7_iiiPKb --------------------------
	.section	.text._ZN43_GLOBAL__N__9ae7fba5_10_SoftMax_cu_9f978f6321softmax_warp_backwardIfN3c108BFloat16EfLi7ELb1ELb0EEEvPT0_PKT_S7_iiiPKb,"ax",@progbits
	.align	128
.text._ZN43_GLOBAL__N__9ae7fba5_10_SoftMax_cu_9f978f6321softmax_warp_backwardIfN3c108BFloat16EfLi7ELb1ELb0EEEvPT0_PKT_S7_iiiPKb:
        .type           _ZN43_GLOBAL__N__9ae7fba5_10_SoftMax_cu_9f978f6321softmax_warp_backwardIfN3c108BFloat16EfLi7ELb1ELb0EEEvPT0_PKT_S7_iiiPKb,@function
        .size           _ZN43_GLOBAL__N__9ae7fba5_10_SoftMax_cu_9f978f6321softmax_warp_backwardIfN3c108BFloat16EfLi7ELb1ELb0EEEvPT0_PKT_S7_iiiPKb,(.L_x_11386 - _ZN43_GLOBAL__N__9ae7fba5_10_SoftMax_cu_9f978f6321softmax_warp_backwardIfN3c108BFloat16EfLi7ELb1ELb0EEEvPT0_PKT_S7_iiiPKb)
        .other          _ZN43_GLOBAL__N__9ae7fba5_10_SoftMax_cu_9f978f6321softmax_warp_backwardIfN3c108BFloat16EfLi7ELb1ELb0EEEvPT0_PKT_S7_iiiPKb,@"STO_CUDA_ENTRY STV_DEFAULT"
_ZN43_GLOBAL__N__9ae7fba5_10_SoftMax_cu_9f978f6321softmax_warp_backwardIfN3c108BFloat16EfLi7ELb1ELb0EEEvPT0_PKT_S7_iiiPKb:
[----:B------:R-:W-:Y:S01]  /*0000*/  LDC R1, c[0x0][0x37c] ;  /* 0x0000df00ff017b82 */ /* 0x000fe20000000800 */
[----:B------:R-:W0:Y:S01]  /*0010*/  S2R R0, SR_CTAID.X ;  /* 0x0000000000007919 */ /* 0x000e220000002500 */
[----:B------:R-:W0:Y:S06]  /*0020*/  LDCU UR4, c[0x0][0x364] ;  /* 0x00006c80ff0477ac */ /* 0x000e2c0008000800 */
[----:B------:R-:W1:Y:S01]  /*0030*/  LDC R11, c[0x0][0x3a0] ;  /* 0x0000e800ff0b7b82 */ /* 0x000e620000000800 */
[----:B------:R-:W0:Y:S01]  /*0040*/  S2R R3, SR_TID.Y ;  /* 0x0000000000037919 */ /* 0x000e220000002200 */
[----:B------:R-:W2:Y:S01]  /*0050*/  LDCU.64 UR6, c[0x0][0x398] ;  /* 0x00007300ff0677ac */ /* 0x000ea20008000a00 */
[----:B------:R-:W3:Y:S05]  /*0060*/  S2R R4, SR_TID.X ;  /* 0x0000000000047919 */ /* 0x000eea0000002100 */
        /* <DEDUP_REMOVED lines=9> */
[----:B------:R-:W-:Y:S01]  /*0100*/  ISETP.GE.AND P2, PT, R2, R11, PT ;  /* 0x0000000b0200720c */ /* 0x000fe20003f46270 */
[----:B----4-:R-:W-:Y:S01]  /*0110*/  IMAD.WIDE R20, R13, 0x4, R20 ;  /* 0x000000040d147825 */ /* 0x010fe200078e0214 */
[C---:B------:R-:W-:Y:S01]  /*0120*/  ISETP.LT.OR P4, PT, R25.reuse, 0x1, P3 ;  /* 0x000000011900780c */ /* 0x040fe20001f81670 */
[----:B------:R-:W1:Y:S01]  /*0130*/  LDC.64 R2, c[0x0][0x388] ;  /* 0x0000e200ff027b82 */ /* 0x000e620000000a00 */
[----:B------:R-:W-:-:S11]  /*0140*/  ISETP.LT.OR P5, PT, R25, 0x1, P2 ;  /* 0x000000011900780c */ /* 0x000fd600017a1670 */
[----:B0-----:R-:W2:Y:S04]  /*0150*/  @!P4 LDG.E R6, desc[UR4][R20.64] ;  /* 0x000000041406c981 */ /* 0x001ea8000c1e1900 */
[----:B------:R-:W3:Y:S01]  /*0160*/  @!P5 LDG.E R5, desc[UR4][R20.64+0x80] ;  /* 0x000080041405d981 */ /* 0x000ee2000c1e1900 */
[C---:B------:R-:W-:Y:S01]  /*0170*/  IADD3 R0, PT, PT, R4.reuse, 0x40, RZ ;  /* 0x0000004004007810 */ /* 0x040fe20007ffe0ff */
[----:B------:R-:W-:Y:S01]  /*0180*/  HFMA2 R10, -RZ, RZ, 0, 0 ;  /* 0x00000000ff0a7431 */ /* 0x000fe200000001ff */
[----:B------:R-:W-:Y:S02]  /*0190*/  IADD3 R4, PT, PT, R4, 0x60, RZ ;  /* 0x0000006004047810 */ /* 0x000fe40007ffe0ff */
[----:B------:R-:W-:Y:S02]  /*01a0*/  CS2R R8, SRZ ;  /* 0x0000000000087805 */ /* 0x000fe4000001ff00 */
[----:B------:R-:W-:-:S02]  /*01b0*/  ISETP.GE.AND P1, PT, R0, R11, PT ;  /* 0x0000000b0000720c */ /* 0x000fc40003f26270 */
[----:B------:R-:W-:Y:S01]  /*01c0*/  ISETP.GE.AND P0, PT, R4, R11, PT ;  /* 0x0000000b0400720c */ /* 0x000fe20003f06270 */
[----:B-1----:R-:W-:Y:S01]  /*01d0*/  IMAD.WIDE R2, R13, 0x4, R2 ;  /* 0x000000040d027825 */ /* 0x002fe200078e0202 */
[C---:B------:R-:W-:Y:S02]  /*01e0*/  ISETP.LT.OR P6, PT, R25.reuse, 0x1, P1 ;  /* 0x000000011900780c */ /* 0x040fe40000fc1670 */
[----:B------:R-:W-:Y:S02]  /*01f0*/  MOV R0, RZ ;  /* 0x000000ff00007202 */ /* 0x000fe40000000f00 */
[----:B------:R-:W4:Y:S04]  /*0200*/  @!P4 LDG.E R10, desc[UR4][R2.64] ;  /* 0x00000004020ac981 */ /* 0x000f28000c1e1900 */
[----:B------:R-:W4:Y:S01]  /*0210*/  @!P5 LDG.E R8, desc[UR4][R2.64+0x80] ;  /* 0x000080040208d981 */ /* 0x000f22000c1e1900 */
[----:B--2---:R-:W-:Y:S01]  /*0220*/  @!P4 FMUL.FTZ R9, R6, 1.4426950216293334961 ;  /* 0x3fb8aa3b0609c820 */ /* 0x004fe20000410000 */
[----:B------:R-:W-:-:S03]  /*0230*/  ISETP.LT.OR P4, PT, R25, 0x1, P0 ;  /* 0x000000011900780c */ /* 0x000fc60000781670 */
[----:B------:R-:W2:Y:S01]  /*0240*/  @!P6 LDG.E R6, desc[UR4][R20.64+0x100] ;  /* 0x000100041406e981 */ /* 0x000ea2000c1e1900 */
[----:B---3--:R-:W-:Y:S01]  /*0250*/  @!P5 FMUL.FTZ R0, R5, 1.4426950216293334961 ;  /* 0x3fb8aa3b0500d820 */ /* 0x008fe20000410000 */
[----:B------:R-:W-:Y:S01]  /*0260*/  ISETP.LT.OR P5, PT, R25, 0x2, P3 ;  /* 0x000000021900780c */ /* 0x000fe20001fa1670 */
[----:B------:R-:W-:-:S07]  /*0270*/  IMAD.WIDE.U32 R4, R11, 0x4, R20 ;  /* 0x000000040b047825 */ /* 0x000fce00078e0014 */
[----:B------:R0:W3:Y:S05]  /*0280*/  @!P4 LDG.E R19, desc[UR4][R20.64+0x180] ;  /* 0x000180041413c981 */ /* 0x0000ea000c1e1900 */
[----:B------:R-:W4:Y:S01]  /*0290*/  @!P5 LDG.E R22, desc[UR4][R4.64] ;  /* 0x000000040416d981 */ /* 0x000f22000c1e1900 */
[----:B------:R-:W-:Y:S01]  /*02a0*/  HFMA2 R18, -RZ, RZ, 0, 0 ;  /* 0x00000000ff127431 */ /* 0x000fe200000001ff */
[----:B------:R-:W-:Y:S02]  /*02b0*/  CS2R R16, SRZ ;  /* 0x0000000000107805 */ /* 0x000fe4000001ff00 */
[----:B------:R-:W-:-:S03]  /*02c0*/  CS2R R14, SRZ ;  /* 0x00000000000e7805 */ /* 0x000fc6000001ff00 */
[----:B------:R-:W4:Y:S01]  /*02d0*/  @!P6 LDG.E R18, desc[UR4][R2.64+0x100] ;  /* 0x000100040212e981 */ /* 0x000f22000c1e1900 */
[----:B------:R-:W-:-:S03]  /*02e0*/  MOV R12, RZ ;  /* 0x000000ff000c7202 */ /* 0x000fc60000000f00 */
[----:B------:R1:W4:Y:S01]  /*02f0*/  @!P4 LDG.E R16, desc[UR4][R2.64+0x180] ;  /* 0x000180040210c981 */ /* 0x000322000c1e1900 */
[----:B0-----:R-:W-:Y:S01]  /*0300*/  CS2R R20, SRZ ;  /* 0x0000000000147805 */ /* 0x001fe2000001ff00 */
[----:B--2---:R-:W-:Y:S01]  /*0310*/  @!P6 FMUL.FTZ R17, R6, 1.4426950216293334961 ;  /* 0x3fb8aa3b0611e820 */ /* 0x004fe20000410000 */
[----:B------:R-:W-:Y:S01]  /*0320*/  ISETP.LT.OR P6, PT, R25, 0x2, P2 ;  /* 0x000000021900780c */ /* 0x000fe200017c1670 */
[----:B------:R-:W-:-:S05]  /*0330*/  IMAD.WIDE.U32 R6, R11, 0x4, R2 ;  /* 0x000000040b067825 */ /* 0x000fca00078e0002 */
[----:B------:R-:W2:Y:S01]  /*0340*/  @!P5 LDG.E R14, desc[UR4][R6.64] ;  /* 0x00000004060ed981 */ /* 0x000ea2000c1e1900 */
[----:B---3--:R-:W-:Y:S01]  /*0350*/  @!P4 FMUL.FTZ R15, R19, 1.4426950216293334961 ;  /* 0x3fb8aa3b130fc820 */ /* 0x008fe20000410000 */
[----:B------:R-:W-:-:S05]  /*0360*/  ISETP.LT.OR P4, PT, R25, 0x2, P1 ;  /* 0x000000021900780c */ /* 0x000fca0000f81670 */
[----:B------:R-:W3:Y:S01]  /*0370*/  @!P6 LDG.E R21, desc[UR4][R6.64+0x80] ;  /* 0x000080040615e981 */ /* 0x000ee2000c1e1900 */
[----:B----4-:R-:W-:Y:S01]  /*0380*/  @!P5 FMUL.FTZ R12, R22, 1.4426950216293334961 ;  /* 0x3fb8aa3b160cd820 */ /* 0x010fe20000410000 */
[----:B------:R-:W-:Y:S01]  /*0390*/  ISETP.LT.OR P5, PT, R25, 0x2, P0 ;  /* 0x000000021900780c */ /* 0x000fe200007a1670 */
[----:B------:R-:W-:Y:S01]  /*03a0*/  HFMA2 R19, -RZ, RZ, 0, 0 ;  /* 0x00000000ff137431 */ /* 0x000fe200000001ff */
[----:B------:R-:W5:Y:S04]  /*03b0*/  @!P6 LDG.E R24, desc[UR4][R4.64+0x80] ;  /* 0x000080040418e981 */ /* 0x000f68000c1e1900 */
[----:B------:R-:W4:Y:S07]  /*03c0*/  @!P4 LDG.E R20, desc[UR4][R6.64+0x100] ;  /* 0x000100040614c981 */ /* 0x000f2e000c1e1900 */
[----:B------:R0:W4:Y:S01]  /*03d0*/  @!P5 LDG.E R19, desc[UR4][R6.64+0x180] ;  /* 0x000180040613d981 */ /* 0x000122000c1e1900 */
[----:B-1----:R-:W-:Y:S01]  /*03e0*/  P2R R2, PR, RZ, 0x40 ;  /* 0x00000040ff027803 */ /* 0x002fe20000000000 */
[----:B------:R-:W-:-:S02]  /*03f0*/  FADD.FTZ R3, RZ, R10 ;  /* 0x0000000aff037221 */ /* 0x000fc40000010000 */
[----:B------:R-:W5:Y:S02]  /*0400*/  @!P4 LDG.E R22, desc[UR4][R4.64+0x100] ;  /* 0x000100040416c981 */ /* 0x000f64000c1e1900 */
[----:B------:R-:W-:Y:S02]  /*0410*/  FADD.FTZ R3, R3, R8 ;  /* 0x0000000803037221 */ /* 0x000fe40000010000 */
[----:B------:R1:W5:Y:S02]  /*0420*/  @!P5 LDG.E R23, desc[UR4][R4.64+0x180] ;  /* 0x000180040417d981 */ /* 0x000364000c1e1900 */
[----:B------:R-:W-:-:S04]  /*0430*/  FADD.FTZ R3, R3, R18 ;  /* 0x0000001203037221 */ /* 0x000fc80000010000 */
[----:B------:R-:W-:-:S05]  /*0440*/  FADD.FTZ R3, R3, R16 ;  /* 0x0000001003037221 */ /* 0x000fca0000010000 */
[----:B0-----:R-:W1:Y:S02]  /*0450*/  SHFL.BFLY PT, R6, R3, 0x10, 0x1f ;  /* 0x0e001f0003067f89 */ /* 0x001e6400000e0000 */
[----:B-1----:R-:W-:-:S05]  /*0460*/  FADD.FTZ R4, R3, R6 ;  /* 0x0000000603047221 */ /* 0x002fca0000010000 */
[----:B------:R-:W0:Y:S02]  /*0470*/  SHFL.BFLY PT, R5, R4, 0x8, 0x1f ;  /* 0x0d001f0004057f89 */ /* 0x000e2400000e0000 */
[----:B0-----:R-:W-:-:S05]  /*0480*/  FADD.FTZ R26, R4, R5 ;  /* 0x00000005041a7221 */ /* 0x001fca0000010000 */
[----:B------:R-:W0:Y:S01]  /*0490*/  SHFL.BFLY PT, R5, R26, 0x4, 0x1f ;  /* 0x0c801f001a057f89 */ /* 0x000e2200000e0000 */
[----:B------:R-:W-:Y:S01]  /*04a0*/  ISETP.GE.AND P6, PT, R25, 0x1, PT ;  /* 0x000000011900780c */ /* 0x000fe20003fc6270 */
[----:B0-----:R-:W-:-:S05]  /*04b0*/  FADD.FTZ R28, R26, R5 ;  /* 0x000000051a1c7221 */ /* 0x001fca0000010000 */
[----:B------:R-:W-:Y:S01]  /*04c0*/  SHFL.BFLY PT, R5, R28, 0x2, 0x1f ;  /* 0x0c401f001c057f89 */ /* 0x000fe200000e0000 */
[----:B--2---:R-:W-:-:S04]  /*04d0*/  FADD.FTZ R2, RZ, R14 ;  /* 0x0000000eff027221 */ /* 0x004fc80000010000 */
[----:B---3--:R-:W-:-:S04]  /*04e0*/  FADD.FTZ R27, R2, R21 ;  /* 0x00000015021b7221 */ /* 0x008fc80000010000 */
[----:B----4-:R-:W-:-:S04]  /*04f0*/  FADD.FTZ R2, R27, R20 ;  /* 0x000000141b027221 */ /* 0x010fc80000010000 */
[----:B------:R-:W-:-:S05]  /*0500*/  FADD.FTZ R2, R2, R19 ;  /* 0x0000001302027221 */ /* 0x000fca0000010000 */
[----:B------:R-:W0:Y:S02]  /*0510*/  SHFL.BFLY PT, R7, R2, 0x10, 0x1f ;  /* 0x0e001f0002077f89 */ /* 0x000e2400000e0000 */
[----:B0-----:R-:W-:-:S05]  /*0520*/  FADD.FTZ R7, R2, R7 ;  /* 0x0000000702077221 */ /* 0x001fca0000010000 */
[----:B------:R-:W0:Y:S02]  /*0530*/  SHFL.BFLY PT, R6, R7, 0x8, 0x1f ;  /* 0x0d001f0007067f89 */ /* 0x000e2400000e0000 */
[----:B0-----:R-:W-:-:S05]  /*0540*/  FADD.FTZ R27, R7, R6 ;  /* 0x00000006071b7221 */ /* 0x001fca0000010000 */
[----:B------:R-:W0:Y:S02]  /*0550*/  SHFL.BFLY PT, R6, R27, 0x4, 0x1f ;  /* 0x0c801f001b067f89 */ /* 0x000e2400000e0000 */
[----:B0-----:R-:W-:-:S05]  /*0560*/  FADD.FTZ R3, R27, R6 ;  /* 0x000000061b037221 */ /* 0x001fca0000010000 */
[----:B------:R-:W0:Y:S01]  /*0570*/  SHFL.BFLY PT, R2, R3, 0x2, 0x1f ;  /* 0x0c401f0003027f89 */ /* 0x000e2200000e0000 */
[----:B------:R-:W-:-:S05]  /*0580*/  FADD.FTZ R6, R28, R5 ;  /* 0x000000051c067221 */ /* 0x000fca0000010000 */
[----:B------:R1:W2:Y:S01]  /*0590*/  SHFL.BFLY PT, R29, R6, 0x1, 0x1f ;  /* 0x0c201f00061d7f89 */ /* 0x0002a200000e0000 */
[----:B0-----:R-:W-:-:S05]  /*05a0*/  FADD.FTZ R4, R3, R2 ;  /* 0x0000000203047221 */ /* 0x001fca0000010000 */
[----:B------:R1:W0:Y:S01]  /*05b0*/  SHFL.BFLY PT, R5, R4, 0x1, 0x1f ;  /* 0x0c201f0004057f89 */ /* 0x00022200000e0000 */
[----:B--2---:R-:W-:Y:S05]  /*05c0*/  @!P6 EXIT ;  /* 0x000000000000e94d */ /* 0x004fea0003800000 */
[----:B------:R-:W2:Y:S01]  /*05d0*/  LDC.64 R2, c[0x0][0x380] ;  /* 0x0000e000ff027b82 */ /* 0x000ea20000000a00 */
[C---:B------:R-:W-:Y:S01]  /*05e0*/  ISETP.LT.OR P6, PT, R25.reuse, 0x2, P2 ;  /* 0x000000021900780c */ /* 0x040fe200017c1670 */
[----:B------:R-:W3:Y:S01]  /*05f0*/  @!P3 MUFU.EX2 R9, R9 ;  /* 0x000000090009b308 */ /* 0x000ee20000000800 */
[----:B------:R-:W-:Y:S01]  /*0600*/  FADD.FTZ R29, R6, R29 ;  /* 0x0000001d061d7221 */ /* 0x000fe20000010000 */
[----:B-1----:R-:W-:Y:S02]  /*0610*/  MOV R6, RZ ;  /* 0x000000ff00067202 */ /* 0x002fe40000000f00 */
[----:B------:R1:W4:Y:S04]  /*0620*/  @!P2 MUFU.EX2 R7, R0 ;  /* 0x000000000007a308 */ /* 0x0003280000000800 */
[----:B------:R-:W0:Y:S04]  /*0630*/  @!P1 MUFU.EX2 R17, R17 ;  /* 0x0000001100119308 */ /* 0x000e280000000800 */
[----:B------:R-:W2:Y:S01]  /*0640*/  @!P0 MUFU.EX2 R15, R15 ;  /* 0x0000000f000f8308 */ /* 0x000ea20000000800 */
[----:B-----5:R-:W-:Y:S01]  /*0650*/  @!P6 FMUL.FTZ R6, R24, 1.4426950216293334961 ;  /* 0x3fb8aa3b1806e820 */ /* 0x020fe20000410000 */
[----:B------:R-:W-:Y:S01]  /*0660*/  ISETP.NE.AND P6, PT, R25, 0x1, PT ;  /* 0x000000011900780c */ /* 0x000fe20003fc5270 */
[C---:B---3--:R-:W-:Y:S01]  /*0670*/  @!P3 FFMA.FTZ R10, R29.reuse, -R9, R10 ;  /* 0x800000091d0ab223 */ /* 0x048fe2000001000a */
[----:B-1----:R-:W-:Y:S01]  /*0680*/  MOV R0, RZ ;  /* 0x000000ff00007202 */ /* 0x002fe20000000f00 */
[----:B----4-:R-:W-:-:S03]  /*0690*/  @!P2 FFMA.FTZ R7, R29, -R7, R8 ;  /* 0x800000071d07a223 */ /* 0x010fc60000010008 */
[----:B------:R-:W-:Y:S01]  /*06a0*/  @!P3 F2FP.BF16.F32.PACK_AB R10, RZ, R10 ;  /* 0x0000000aff0ab23e */ /* 0x000fe200000010ff */
[----:B0-----:R-:W-:Y:S01]  /*06b0*/  @!P1 FFMA.FTZ R18, R29, -R17, R18 ;  /* 0x800000111d129223 */ /* 0x001fe20000010012 */
[----:B--2---:R-:W-:Y:S01]  /*06c0*/  IMAD.WIDE R2, R13, 0x2, R2 ;  /* 0x000000020d027825 */ /* 0x004fe200078e0202 */
[----:B------:R-:W-:-:S03]  /*06d0*/  @!P2 F2FP.BF16.F32.PACK_AB R7, RZ, R7 ;  /* 0x00000007ff07a23e */ /* 0x000fc600000010ff */
[----:B------:R-:W-:Y:S01]  /*06e0*/  @!P0 FFMA.FTZ R16, R29, -R15, R16 ;  /* 0x8000000f1d108223 */ /* 0x000fe20000010010 */
[----:B------:R-:W-:Y:S01]  /*06f0*/  @!P1 F2FP.BF16.F32.PACK_AB R18, RZ, R18 ;  /* 0x00000012ff12923e */ /* 0x000fe200000010ff */
[----:B------:R0:W-:Y:S03]  /*0700*/  @!P3 STG.E.U16 desc[UR4][R2.64], R10 ;  /* 0x0000000a0200b986 */ /* 0x0001e6000c101504 */
[----:B------:R-:W-:Y:S01]  /*0710*/  @!P0 F2FP.BF16.F32.PACK_AB R16, RZ, R16 ;  /* 0x00000010ff10823e */ /* 0x000fe200000010ff */
[----:B------:R0:W-:Y:S04]  /*0720*/  @!P2 STG.E.U16 desc[UR4][R2.64+0x40], R7 ;  /* 0x000040070200a986 */ /* 0x0001e8000c101504 */
[----:B------:R0:W-:Y:S04]  /*0730*/  @!P1 STG.E.U16 desc[UR4][R2.64+0x80], R18 ;  /* 0x0000801202009986 */ /* 0x0001e8000c101504 */
[----:B------:R0:W-:Y:S01]  /*0740*/  @!P0 STG.E.U16 desc[UR4][R2.64+0xc0], R16 ;  /* 0x0000c01002008986 */ /* 0x0001e2000c101504 */
[----:B------:R-:W-:Y:S05]  /*0750*/  @!P6 EXIT ;  /* 0x000000000000e94d */ /* 0x000fea0003800000 */
[----:B------:R-:W-:Y:S01]  /*0760*/  @!P4 FMUL.FTZ R0, R22, 1.4426950216293334961 ;  /* 0x3fb8aa3b1600c820 */ /* 0x000fe20000410000 */
[----:B0-----:R-:W0:Y:S01]  /*0770*/  @!P3 MUFU.EX2 R7, R12 ;  /* 0x0000000c0007b308 */ /* 0x001e220000000800 */
[----:B------:R-:W-:Y:S01]  /*0780*/  FADD.FTZ R5, R4, R5 ;  /* 0x0000000504057221 */ /* 0x000fe20000010000 */
[----:B------:R-:W-:Y:S01]  /*0790*/  IMAD.WIDE.U32 R2, R11, 0x2, R2 ;  /* 0x000000020b027825 */ /* 0x000fe200078e0002 */
[----:B------:R-:W-:Y:S01]  /*07a0*/  MOV R4, RZ ;  /* 0x000000ff00047202 */ /* 0x000fe20000000f00 */
[----:B------:R-:W1:Y:S02]  /*07b0*/  @!P2 MUFU.EX2 R6, R6 ;  /* 0x000000060006a308 */ /* 0x000e640000000800 */
[----:B------:R-:W-:Y:S02]  /*07c0*/  @!P5 FMUL.FTZ R4, R23, 1.4426950216293334961 ;  /* 0x3fb8aa3b1704d820 */ /* 0x000fe40000410000 */
[----:B------:R-:W2:Y:S01]  /*07d0*/  @!P1 MUFU.EX2 R9, R0 ;  /* 0x0000000000099308 */ /* 0x000ea20000000800 */
[C---:B0-----:R-:W-:Y:S01]  /*07e0*/  @!P3 FFMA.FTZ R7, R5.reuse, -R7, R14 ;  /* 0x800000070507b223 */ /* 0x041fe2000001000e */
[----:B-1----:R-:W-:-:S04]  /*07f0*/  @!P2 FFMA.FTZ R21, R5, -R6, R21 ;  /* 0x800000060515a223 */ /* 0x002fc80000010015 */
[----:B------:R-:W-:Y:S01]  /*0800*/  @!P3 F2FP.BF16.F32.PACK_AB R7, RZ, R7 ;  /* 0x00000007ff07b23e */ /* 0x000fe200000010ff */
[----:B--2---:R-:W-:Y:S01]  /*0810*/  @!P1 FFMA.FTZ R9, R5, -R9, R20 ;  /* 0x8000000905099223 */ /* 0x004fe20000010014 */
[----:B------:R-:W-:-:S03]  /*0820*/  @!P2 F2FP.BF16.F32.PACK_AB R21, RZ, R21 ;  /* 0x00000015ff15a23e */ /* 0x000fc600000010ff */
[----:B------:R0:W-:Y:S01]  /*0830*/  @!P3 STG.E.U16 desc[UR4][R2.64], R7 ;  /* 0x000000070200b986 */ /* 0x0001e2000c101504 */
[----:B------:R-:W-:-:S03]  /*0840*/  @!P1 F2FP.BF16.F32.PACK_AB R9, RZ, R9 ;  /* 0x00000009ff09923e */ /* 0x000fc600000010ff */
[----:B------:R0:W-:Y:S04]  /*0850*/  @!P2 STG.E.U16 desc[UR4][R2.64+0x40], R21 ;  /* 0x000040150200a986 */ /* 0x0001e8000c101504 */
[----:B------:R0:W-:Y:S01]  /*0860*/  @!P1 STG.E.U16 desc[UR4][R2.64+0x80], R9 ;  /* 0x0000800902009986 */ /* 0x0001e2000c101504 */
[----:B------:R-:W-:Y:S05]  /*0870*/  @P0 EXIT ;  /* 0x000000000000094d */ /* 0x000fea0003800000 */
[----:B------:R-:W1:Y:S02]  /*0880*/  MUFU.EX2 R4, R4 ;  /* 0x0000000400047308 */ /* 0x000e640000000800 */
[----:B-1----:R-:W-:-:S05]  /*0890*/  FFMA.FTZ R19, R5, -R4, R19 ;  /* 0x8000000405137223 */ /* 0x002fca0000010013 */
[----:B------:R-:W-:-:S05]  /*08a0*/  F2FP.BF16.F32.PACK_AB R19, RZ, R19 ;  /* 0x00000013ff13723e */ /* 0x000fca00000010ff */
[----:B------:R-:W-:Y:S01]  /*08b0*/  STG.E.U16 desc[UR4][R2.64+0xc0], R19 ;  /* 0x0000c01302007986 */ /* 0x000fe2000c101504 */
[----:B------:R-:W-:Y:S05]  /*08c0*/  EXIT ;  /* 0x000000000000794d */ /* 0x000fea0003800000 */
.L_x_4760:
        /* <DEDUP_REMOVED lines=11> */
.L_x_11386:


//--------------------- .text._ZN43_GLOBAL__N__9ae7fba5_10_SoftMax_cu_9f978f6321softmax_warp_backwardIfN3c108BFloat16EfLi6ELb1ELb0EEEvPT0_PKT_S7_iiiPKb --------------------------
	.section	.text._ZN43_GLOBAL__N__9ae7fba5_10_SoftMax_cu_9f978f6321softmax_warp_backwardIfN3c108BFloat16EfLi6ELb1ELb0EEEvPT0_PKT_S7_iiiPKb,"ax",@progbits
	.align	128
.text._ZN43_GLOBAL__N__9ae7fba5_10_SoftMax_cu_9f978f6321softmax_warp_backwardIfN3c108BFloat16EfLi6ELb1ELb0EEEvPT0_PKT_S7_iiiPKb:
        .type           _ZN43_GLOBAL__N__9ae7fba5_10_SoftMax_cu_9f978f6321softmax_warp_backwardIfN3c108BFloat16EfLi6ELb1ELb0EEEvPT0_PKT_S7_iiiPKb,@function
        .size           _ZN43_GLOBAL__N__9ae7fba5_10_SoftMax_cu_9f978f6321softmax_warp_backwardIfN3c108BFloat16EfLi6ELb1ELb0EEEvPT0_PKT_S7_iiiPKb,(.L_x_11387 - _ZN43_GLOBAL__N__9ae7fba5_10_SoftMax_cu_9f978f6321softmax_warp_backwardIfN3c108BFloat16EfLi6ELb1ELb0EEEvPT0_PKT_S7_iiiPKb)
        .other          _ZN43_GLOBAL__N__9ae7fba5_10_SoftMax_cu_9f978f6321softmax_warp_backwardIfN3c108BFloat16EfLi6ELb1ELb0EEEvPT0_PKT_S7_iiiPKb,@"STO_CUDA_ENTRY STV_DEFAULT"
_ZN43_GLOBAL__N__9ae7fba5_10_SoftMax_cu_9f978f6321softmax_warp_backwardIfN3c108BFloat16EfLi6ELb1ELb0EEEvPT0_PKT_S7_iiiPKb:
[----:B------:R-:W-:Y:S01]  /*0000*/  LDC R1, c[0x0][0x37c] ;  /* 0x0000df00ff017b82 */ /* 0x000fe20000000800 */
[----:B------:R-:W0:Y:S01]  /*0010*/  S2R R2, SR_CTAID.X ;  /* 0x0000000000027919 */ /* 0x000e220000002500 */
[----:B------:R-:W0:Y:S06]  /*0020*/  LDCU UR4, c[0x0][0x364] ;  /* 0x00006c80ff0477ac */ /* 0x000e2c0008000800 */
[----:B------:R-:W1:Y:S01]  /*0030*/  LDC R0, c[0x0][0x3a0] ;  /* 0x0000e800ff007b82 */ /* 0x000e620000000800 */
[----:B------:R-:W-:Y:S01]  /*0040*/  MOV R6, RZ ;  /* 0x000000ff00067202 */ /* 0x000fe20000000f00 */
        /* <DEDUP_REMOVED lines=24> */
[----:B------:R0:W3:Y:S04]  /*01d0*/  @!P3 LDG.E R3, desc[UR4][R16.64] ;  /* 0x000000041003b981 */ /* 0x0000e8000c1e1900 */
[----:B------:R-:W4:Y:S04]  /*01e0*/  @!P5 LDG.E R5, desc[UR4][R12.64+0x80] ;  /* 0x000080040c05d981 */ /* 0x000f28000c1e1900 */
[----:B------:R-:W4:Y:S01]  /*01f0*/  @!P2 LDG.E R4, desc[UR4][R20.64+0x80] ;  /* 0x000080041404a981 */ /* 0x000f22000c1e1900 */
[----:B------:R-:W-:-:S05]  /*0200*/  IMAD.WIDE R14, R2, 0x4, R14 ;  /* 0x00000004020e7825 */ /* 0x000fca00078e020e */
[----:B------:R-:W4:Y:S04]  /*0210*/  @!P4 LDG.E R9, desc[UR4][R14.64] ;  /* 0x000000040e09c981 */ /* 0x000f28000c1e1900 */
[----:B------:R1:W4:Y:S01]  /*0220*/  @!P5 LDG.E R10, desc[UR4][R14.64+0x80] ;  /* 0x000080040e0ad981 */ /* 0x000322000c1e1900 */
[----:B------:R-:W-:-:S04]  /*0230*/  @!P3 IMAD.WIDE.U32 R18, R0, 0x4, R14 ;  /* 0x000000040012b825 */ /* 0x000fc800078e000e */
[----:B0-----:R-:W-:Y:S01]  /*0240*/  @!P2 IMAD.WIDE.U32 R16, R0, 0x4, R14 ;  /* 0x000000040010a825 */ /* 0x001fe200078e000e */
[----:B------:R0:W5:Y:S04]  /*0250*/  @!P3 LDG.E R7, desc[UR4][R18.64] ;  /* 0x000000041207b981 */ /* 0x000168000c1e1900 */
        /* <DEDUP_REMOVED lines=10> */
[----:B-1----:R-:W1:Y:S04]  /*0300*/  SHFL.BFLY PT, R14, R13, 0x8, 0x1f ;  /* 0x0d001f000d0e7f89 */ /* 0x002e6800000e0000 */
[----:B0-----:R-:W0:Y:S01]  /*0310*/  SHFL.BFLY PT, R19, R12, 0x8, 0x1f ;  /* 0x0d001f000c137f89 */ /* 0x001e2200000e0000 */
[----:B-1----:R-:W-:Y:S01]  /*0320*/  FADD.FTZ R15, R13, R14 ;  /* 0x0000000e0d0f7221 */ /* 0x002fe20000010000 */
[----:B------:R-:W-:Y:S02]  /*0330*/  HFMA2 R13, -RZ, RZ, 0, 0 ;  /* 0x00000000ff0d7431 */ /* 0x000fe400000001ff */
[----:B------:R-:W-:Y:S01]  /*0340*/  @!P4 FMUL.FTZ R13, R9, 1.4426950216293334961 ;  /* 0x3fb8aa3b090dc820 */ /* 0x000fe20000410000 */
[----:B0-----:R-:W-:Y:S01]  /*0350*/  FADD.FTZ R19, R12, R19 ;  /* 0x000000130c137221 */ /* 0x001fe20000010000 */
[----:B------:R-:W0:Y:S04]  /*0360*/  SHFL.BFLY PT, R14, R15, 0x4, 0x1f ;  /* 0x0c801f000f0e7f89 */ /* 0x000e2800000e0000 */
[----:B------:R-:W1:Y:S01]  /*0370*/  SHFL.BFLY PT, R18, R19, 0x4, 0x1f ;  /* 0x0c801f0013127f89 */ /* 0x000e6200000e0000 */
[----:B0-----:R-:W-:Y:S01]  /*0380*/  FADD.FTZ R16, R15, R14 ;  /* 0x0000000e0f107221 */ /* 0x001fe20000010000 */
[----:B------:R-:W-:Y:S01]  /*0390*/  MOV R14, RZ ;  /* 0x000000ff000e7202 */ /* 0x000fe20000000f00 */
[----:B------:R-:W-:Y:S01]  /*03a0*/  @!P5 FMUL.FTZ R14, R10, 1.4426950216293334961 ;  /* 0x3fb8aa3b0a0ed820 */ /* 0x000fe20000410000 */
[----:B-1----:R-:W-:-:S02]  /*03b0*/  FADD.FTZ R18, R19, R18 ;  /* 0x0000001213127221 */ /* 0x002fc40000010000 */
        /* <DEDUP_REMOVED lines=8> */
[----:B------:R-:W4:Y:S01]  /*0440*/  @!P0 MUFU.EX2 R13, R13 ;  /* 0x0000000d000d8308 */ /* 0x000f220000000800 */
[----:B01----:R-:W-:Y:S01]  /*0450*/  FADD.FTZ R17, R17, R20 ;  /* 0x0000001411117221 */ /* 0x003fe20000010000 */
[----:B------:R-:W-:Y:S02]  /*0460*/  ISETP.NE.AND P4, PT, R22, 0x1, PT ;  /* 0x000000011600780c */ /* 0x000fe40003f85270 */
[----:B------:R-:W0:Y:S01]  /*0470*/  @!P1 MUFU.EX2 R14, R14 ;  /* 0x0000000e000e9308 */ /* 0x000e220000000800 */
[C---:B----4-:R-:W-:Y:S01]  /*0480*/  @!P0 FFMA.FTZ R6, R17.reuse, -R13, R6 ;  /* 0x8000000d11068223 */ /* 0x050fe20000010006 */
[----:B0-----:R-:W-:-:S04]  /*0490*/  @!P1 FFMA.FTZ R5, R17, -R14, R5 ;  /* 0x8000000e11059223 */ /* 0x001fc80000010005 */
[----:B------:R-:W-:Y:S02]  /*04a0*/  @!P0 F2FP.BF16.F32.PACK_AB R6, RZ, R6 ;  /* 0x00000006ff06823e */ /* 0x000fe400000010ff */
[----:B------:R-:W-:Y:S01]  /*04b0*/  @!P1 F2FP.BF16.F32.PACK_AB R5, RZ, R5 ;  /* 0x00000005ff05923e */ /* 0x000fe200000010ff */
[----:B---3--:R-:W-:Y:S01]  /*04c0*/  IMAD.WIDE R10, R2, 0x2, R10 ;  /* 0x00000002020a7825 */ /* 0x008fe200078e020a */
[----:B------:R-:W-:-:S03]  /*04d0*/  MOV R2, RZ ;  /* 0x000000ff00027202 */ /* 0x000fc60000000f00 */
[----:B-----5:R-:W-:Y:S01]  /*04e0*/  @!P3 FMUL.FTZ R2, R7, 1.4426950216293334961 ;  /* 0x3fb8aa3b0702b820 */ /* 0x020fe20000410000 */
[----:B------:R0:W-:Y:S04]  /*04f0*/  @!P0 STG.E.U16 desc[UR4][R10.64], R6 ;  /* 0x000000060a008986 */ /* 0x0001e8000c101504 */
[----:B------:R0:W-:Y:S01]  /*0500*/  @!P1 STG.E.U16 desc[UR4][R10.64+0x40], R5 ;  /* 0x000040050a009986 */ /* 0x0001e2000c101504 */
[----:B------:R-:W-:Y:S05]  /*0510*/  @!P4 EXIT ;  /* 0x000000000000c94d */ /* 0x000fea0003800000 */
[----:B------:R-:W1:Y:S01]  /*0520*/  @!P0 MUFU.EX2 R2, R2 ;  /* 0x0000000200028308 */ /* 0x000e620000000800 */
[----:B--2---:R-:W-:Y:S01]  /*0530*/  FADD.FTZ R9, R12, R9 ;  /* 0x000000090c097221 */ /* 0x004fe20000010000 */
[----:B0-----:R-:W-:-:S04]  /*0540*/  IMAD.WIDE.U32 R10, R0, 0x2, R10 ;  /* 0x00000002000a7825 */ /* 0x001fc800078e000a */
[----:B-1----:R-:W-:-:S05]  /*0550*/  @!P0 FFMA.FTZ R3, R9, -R2, R3 ;  /* 0x8000000209038223 */ /* 0x002fca0000010003 */
[----:B------:R-:W-:Y:S01]  /*0560*/  @!P0 F2FP.BF16.F32.PACK_AB R5, RZ, R3 ;  /* 0x00000003ff05823e */ /* 0x000fe200000010ff */
[----:B------:R-:W-:Y:S02]  /*0570*/  HFMA2 R3, -RZ, RZ, 0, 0 ;  /* 0x00000000ff037431 */ /* 0x000fe400000001ff */
[----:B------:R-:W-:Y:S02]  /*0580*/  @!P2 FMUL.FTZ R3, R8, 1.4426950216293334961 ;  /* 0x3fb8aa3b0803a820 */ /* 0x000fe40000410000 */
[----:B------:R0:W-:Y:S01]  /*0590*/  @!P0 STG.E.U16 desc[UR4][R10.64], R5 ;  /* 0x000000050a008986 */ /* 0x0001e2000c101504 */
[----:B------:R-:W-:Y:S05]  /*05a0*/  @P1 EXIT ;  /* 0x000000000000194d */ /* 0x000fea0003800000 */
[----:B------:R-:W1:Y:S02]  /*05b0*/  MUFU.EX2 R3, R3 ;  /* 0x0000000300037308 */ /* 0x000e640000000800 */
[----:B-1----:R-:W-:-:S05]  /*05c0*/  FFMA.FTZ R4, R9, -R3, R4 ;  /* 0x8000000309047223 */ /* 0x002fca0000010004 */
[----:B------:R-:W-:-:S05]  /*05d0*/  F2FP.BF16.F32.PACK_AB R4, RZ, R4 ;  /* 0x00000004ff04723e */ /* 0x000fca00000010ff */
[----:B------:R-:W-:Y:S01]  /*05e0*/  STG.E.U16 desc[UR4][R10.64+0x40], R4 ;  /* 0x000040040a007986 */ /* 0x000fe2000c101504 */
[----:B------:R-:W-:Y:S05]  /*05f0*/  EXIT ;  /* 0x000000000000794d */ /* 0x000fea0003800000 */
.L_x_4761:
        /* <DEDUP_REMOVED lines=16> */
.L_x_11387:


//--------------------- .text._ZN43_GLOBAL__N__9ae7fba5_10_SoftMax_cu_9f978f6321softmax_warp_backwardIfN3c108BFloat16EfLi5ELb1ELb0EEEvPT0_PKT_S7_iiiPKb --------------------------
	.section	.text._ZN43_GLOBAL__N__9ae7fba5_10_SoftMax_cu_9f978f6321softmax_warp_backwardIfN3c108BFloat16EfLi5ELb1ELb0EEEvPT0_PKT_S7_iiiPKb,"ax",@progbits
	.align	128
.text._ZN43_GLOBAL__N__9ae7fba5_10_SoftMax_cu_9f978f6321softmax_warp_backwardIfN3c108BFloat16EfLi5ELb1ELb0EEEvPT0_PKT_S7_iiiPKb:
        .type           _ZN43_GLOBAL__N__9ae7fba5_10_SoftMax_cu_9f978f6321softmax_warp_backwardIfN3c108BFloat16EfLi5ELb1ELb0EEEvPT0_PKT_S7_iiiPKb,@function
        .size           _ZN43_GLOBAL__N__9ae7fba5_10_SoftMax_cu_9f978f6321softmax_warp_backwardIfN3c108BFloat16EfLi5ELb1ELb0EEEvPT0_PKT_S7_iiiPKb,(.L_x_11388 - _ZN43_GLOBAL__N__9ae7fba5_10_SoftMax_cu_9f978f6321softmax_warp_backwardIfN3c108BFloat16EfLi5ELb1ELb0EEEvPT0_PKT_S7_iiiPKb)
        .other          _ZN43_GLOBAL__N__9ae7fba5_10_SoftMax_cu_9f978f6321softmax_warp_backwardIfN3c108BFloat16EfLi5ELb1ELb0EEEvPT0_PKT_S7_iiiPKb,@"STO_CUDA_ENTRY STV_DEFAULT"
_ZN43_GLOBAL__N__9ae7fba5_10_SoftMax_cu_9f978f6321softmax_warp_backwardIfN3c108BFloat16EfLi5ELb1ELb0EEEvPT0_PKT_S7_iiiPKb:
        /* <DEDUP_REMOVED lines=26> */
[----:B------:R-:W-:Y:S01]  /*01a0*/  @!P0 SHF.L.U64.HI R16, R16, 0x2, R5 ;  /* 0x0000000210108819 */ /* 0x000fe20000010205 */
[----:B------:R-:W-:-:S05]  /*01b0*/  HFMA2 R5, -RZ, RZ, 0, 0 ;  /* 0x00000000ff057431 */ /* 0x000fca00000001ff */
        /* <DEDUP_REMOVED lines=8> */
[----:B0-----:R-:W-:-:S04]  /*0240*/  @!P1 IADD3 R10, P3, PT, R11, R6, RZ ;  /* 0x000000060b0a9210 */ /* 0x001fc80007f7e0ff */
[----:B------:R-:W-:Y:S02]  /*0250*/  @!P1 IADD3.X R11, PT, PT, R14, R7, RZ, P3, !PT ;  /* 0x000000070e0b9210 */ /* 0x000fe40001ffe4ff */
[----:B---3--:R-:W-:-:S03]  /*0260*/  @!P0 IADD3 R14, P3, PT, R15, R18, RZ ;  /* 0x000000120f0e8210 */ /* 0x008fc60007f7e0ff */
[----:B------:R0:W5:Y:S02]  /*0270*/  @!P1 LDG.E R7, desc[UR4][R10.64] ;  /* 0x000000040a079981 */ /* 0x000164000c1e1900 */
        /* <DEDUP_REMOVED lines=12> */
[----:B------:R-:W0:Y:S04]  /*0340*/  SHFL.BFLY PT, R11, R12, 0x4, 0x1f ;  /* 0x0c801f000c0b7f89 */ /* 0x000e2800000e0000 */
[----:B-1----:R-:W1:Y:S01]  /*0350*/  SHFL.BFLY PT, R15, R10, 0x4, 0x1f ;  /* 0x0c801f000a0f7f89 */ /* 0x002e6200000e0000 */
        /* <DEDUP_REMOVED lines=10> */
[----:B01----:R-:W-:Y:S01]  /*0400*/  FADD.FTZ R14, R14, R13 ;  /* 0x0000000d0e0e7221 */ /* 0x003fe20000010000 */
[----:B------:R-:W-:Y:S01]  /*0410*/  MOV R4, RZ ;  /* 0x000000ff00047202 */ /* 0x000fe20000000f00 */
[----:B-----5:R-:W-:Y:S01]  /*0420*/  @!P1 FMUL.FTZ R4, R7, 1.4426950216293334961 ;  /* 0x3fb8aa3b07049820 */ /* 0x020fe20000410000 */
[----:B------:R-:W-:-:S09]  /*0430*/  ISETP.EQ.OR P1, PT, R17, 0x1, P2 ;  /* 0x000000011100780c */ /* 0x000fd20001722670 */
[----:B------:R-:W0:Y:S01]  /*0440*/  @!P2 LDC.64 R8, c[0x0][0x380] ;  /* 0x0000e000ff08ab82 */ /* 0x000e220000000a00 */
[----:B------:R-:W1:Y:S02]  /*0450*/  @!P2 MUFU.EX2 R4, R4 ;  /* 0x000000040004a308 */ /* 0x000e640000000800 */
[----:B-1----:R-:W-:-:S05]  /*0460*/  @!P2 FFMA.FTZ R5, R14, -R4, R5 ;  /* 0x800000040e05a223 */ /* 0x002fca0000010005 */
[----:B------:R-:W-:Y:S01]  /*0470*/  @!P2 F2FP.BF16.F32.PACK_AB R7, RZ, R5 ;  /* 0x00000005ff07a23e */ /* 0x000fe200000010ff */
[----:B------:R-:W-:Y:S02]  /*0480*/  IMAD.MOV.U32 R5, RZ, RZ, RZ ;  /* 0x000000ffff057224 */ /* 0x000fe400078e00ff */
[----:B------:R-:W-:Y:S01]  /*0490*/  @!P0 FMUL.FTZ R5, R6, 1.4426950216293334961 ;  /* 0x3fb8aa3b06058820 */ /* 0x000fe20000410000 */
[----:B0-----:R-:W-:-:S04]  /*04a0*/  @!P2 LEA R8, P3, R0, R8, 0x1 ;  /* 0x000000080008a211 */ /* 0x001fc800078608ff */
[----:B------:R-:W-:-:S05]  /*04b0*/  @!P2 LEA.HI.X R9, R0, R9, R3, 0x1, P3 ;  /* 0x000000090009a211 */ /* 0x000fca00018f0c03 */
[----:B------:R0:W-:Y:S01]  /*04c0*/  @!P2 STG.E.U16 desc[UR4][R8.64], R7 ;  /* 0x000000070800a986 */ /* 0x0001e2000c101504 */
[----:B------:R-:W-:Y:S05]  /*04d0*/  @P1 EXIT ;  /* 0x000000000000194d */ /* 0x000fea0003800000 */
[----:B------:R-:W1:Y:S01]  /*04e0*/  LDCU.64 UR6, c[0x0][0x380] ;  /* 0x00007000ff0677ac */ /* 0x000e620008000a00 */
[----:B------:R-:W3:Y:S01]  /*04f0*/  MUFU.EX2 R5, R5 ;  /* 0x0000000500057308 */ /* 0x000ee20000000800 */
[----:B--2---:R-:W-:Y:S01]  /*0500*/  FADD.FTZ R19, R16, R19 ;  /* 0x0000001310137221 */ /* 0x004fe20000010000 */
[----:B------:R-:W-:-:S04]  /*0510*/  IADD3 R4, P0, PT, R0, UR8, RZ ;  /* 0x0000000800047c10 */ /* 0x000fc8000ff1e0ff */
[----:B------:R-:W-:Y:S01]  /*0520*/  IADD3.X R3, PT, PT, RZ, R3, RZ, P0, !PT ;  /* 0x00000003ff037210 */ /* 0x000fe200007fe4ff */
[----:B---3--:R-:W-:Y:S01]  /*0530*/  FFMA.FTZ R0, R19, -R5, R2 ;  /* 0x8000000513007223 */ /* 0x008fe20000010002 */
[----:B-1----:R-:W-:-:S04]  /*0540*/  LEA R2, P0, R4, UR6, 0x1 ;  /* 0x0000000604027c11 */ /* 0x002fc8000f8008ff */
[----:B------:R-:W-:Y:S02]  /*0550*/  F2FP.BF16.F32.PACK_AB R0, RZ, R0 ;  /* 0x00000000ff00723e */ /* 0x000fe400000010ff */
[----:B------:R-:W-:-:S05]  /*0560*/  LEA.HI.X R3, R4, UR7, R3, 0x1, P0 ;  /* 0x0000000704037c11 */ /* 0x000fca00080f0c03 */
[----:B------:R-:W-:Y:S01]  /*0570*/  STG.E.U16 desc[UR4][R2.64], R0 ;  /* 0x0000000002007986 */ /* 0x000fe2000c101504 */
[----:B------:R-:W-:Y:S05]  /*0580*/  EXIT ;  /* 0x000000000000794d */ /* 0x000fea0003800000 */
.L_x_4762:
        /* <DEDUP_REMOVED lines=15> */
.L_x_11388:


//--------------------- .text._ZN43_GLOBAL__N__9ae7fba5_10_SoftMax_cu_9f978f6321softmax_warp_backwardIfN3c108BFloat16EfLi4ELb1ELb0EEEvPT0_PKT_S7_iiiPKb --------------------------
	.section	.text._ZN43_GLOBAL__N__9ae7fba5_10_SoftMax_cu_9f978f6321softmax_warp_backwardIfN3c108BFloat16EfLi4ELb1ELb0EEEvPT0_PKT_S7_iiiPKb,"ax",@progbits
	.align	128
.text._ZN43_GLOBAL__N__9ae7fba5_10_SoftMax_cu_9f978f6321softmax_warp_backwardIfN3c108BFloat16EfLi4ELb1ELb0EEEvPT0_PKT_S7_iiiPKb:
        .type           _ZN43_GLOBAL__N__9ae7fba5_10_SoftMax_cu_9f978f6321softmax_warp_backwardIfN3c108BFloat16EfLi4ELb1ELb0EEEvPT0_PKT_S7_iiiPKb,@function
        .size           _ZN43_GLOBAL__N__9ae7fba5_10_SoftMax_cu_9f978f6321softmax_warp_backwardIfN3c108BFloat16EfLi4ELb1ELb0EEEvPT0_PKT_S7_iiiPKb,(.L_x_11389 - _ZN43_GLOBAL__N__9ae7fba5_10_SoftMax_cu_9f978f6321softmax_warp_backwardIfN3c108BFloat16EfLi4ELb1ELb0EEEvPT0_PKT_S7_iiiPKb)
        .other          _ZN43_GLOBAL__N__9ae7fba5_10_SoftMax_cu_9f978f6321softmax_warp_backwardIfN3c108BFloat16EfLi4ELb1ELb0EEEvPT0_PKT_S7_iiiPKb,@"STO_CUDA_ENTRY STV_DEFAULT"
_ZN43_GLOBAL__N__9ae7fba5_10_SoftMax_cu_9f978f6321softmax_warp_backwardIfN3c108BFloat16EfLi4ELb1ELb0EEEvPT0_PKT_S7_iiiPKb:
        /* <DEDUP_REMOVED lines=26> */
[----:B------:R-:W-:Y:S01]  /*01a0*/  @!P0 SHF.L.U64.HI R16, R16, 0x2, R5 ;  /* 0x0000000210108819 */ /* 0x000fe20000010205 */
[----:B------:R-:W-:-:S03]  /*01b0*/  IMAD.MOV.U32 R5, RZ, RZ, RZ ;  /* 0x000000ffff057224 */ /* 0x000fc600078e00ff */
[----:B------:R-:W3:Y:S01]  /*01c0*/  @!P0 LDC.64 R18, c[0x0][0x390] ;  /* 0x0000e400ff128b82 */ /* 0x000ee20000000a00 */
[----:B-1----:R-:W-:-:S05]  /*01d0*/  @!P1 IADD3 R8, P3, PT, R11, R8, RZ ;  /* 0x000000080b089210 */ /* 0x002fca0007f7e0ff */
[----:B------:R-:W-:Y:S01]  /*01e0*/  @!P1 IMAD.X R9, R14, 0x1, R9, P3 ;  /* 0x000000010e099824 */ /* 0x000fe200018e0609 */
[----:B--2---:R-:W-:-:S04]  /*01f0*/  @!P0 IADD3 R12, P4, PT, R15, R6, RZ ;  /* 0x000000060f0c8210 */ /* 0x004fc80007f9e0ff */
[----:B0-----:R-:W2:Y:S01]  /*0200*/  @!P1 LDG.E R5, desc[UR4][R8.64] ;  /* 0x0000000408059981 */ /* 0x001ea2000c1e1900 */
[----:B------:R-:W-:Y:S02]  /*0210*/  @!P0 IADD3.X R13, PT, PT, R16, R7, RZ, P4, !PT ;  /* 0x00000007100d8210 */ /* 0x000fe400027fe4ff */
[----:B------:R-:W0:Y:S03]  /*0220*/  @!P1 LDC.64 R6, c[0x0][0x390] ;  /* 0x0000e400ff069b82 */ /* 0x000e260000000a00 */
[----:B------:R-:W4:Y:S01]  /*0230*/  @!P0 LDG.E R2, desc[UR4][R12.64] ;  /* 0x000000040c028981 */ /* 0x000f22000c1e1900 */
[----:B0-----:R-:W-:-:S05]  /*0240*/  @!P1 IADD3 R10, P3, PT, R11, R6, RZ ;  /* 0x000000060b0a9210 */ /* 0x001fca0007f7e0ff */
[----:B------:R-:W-:Y:S01]  /*0250*/  @!P1 IMAD.X R11, R14, 0x1, R7, P3 ;  /* 0x000000010e0b9824 */ /* 0x000fe200018e0607 */
[----:B---3--:R-:W-:-:S04]  /*0260*/  @!P0 IADD3 R14, P3, PT, R15, R18, RZ ;  /* 0x000000120f0e8210 */ /* 0x008fc80007f7e0ff */
[----:B------:R-:W-:Y:S01]  /*0270*/  @!P0 IADD3.X R15, PT, PT, R16, R19, RZ, P3, !PT ;  /* 0x00000013100f8210 */ /* 0x000fe20001ffe4ff */
[----:B------:R0:W5:Y:S04]  /*0280*/  @!P1 LDG.E R7, desc[UR4][R10.64] ;  /* 0x000000040a079981 */ /* 0x000168000c1e1900 */
        /* <DEDUP_REMOVED lines=15> */
[----:B------:R0:W1:Y:S04]  /*0380*/  SHFL.BFLY PT, R14, R11, 0x1, 0x101f ;  /* 0x0c301f000b0e7f89 */ /* 0x00006800000e0000 */
[----:B------:R0:W2:Y:S01]  /*0390*/  SHFL.BFLY PT, R16, R15, 0x1, 0x101f ;  /* 0x0c301f000f107f89 */ /* 0x0000a200000e0000 */
[----:B------:R-:W-:Y:S05]  /*03a0*/  @!P2 EXIT ;  /* 0x000000000000a94d */ /* 0x000fea0003800000 */
[----:B------:R-:W-:Y:S01]  /*03b0*/  ISETP.GE.AND P2, PT, R4, UR8, PT ;  /* 0x0000000804007c0c */ /* 0x000fe2000bf46270 */
[----:B------:R-:W-:Y:S02]  /*03c0*/  IMAD.MOV.U32 R4, RZ, RZ, RZ ;  /* 0x000000ffff047224 */ /* 0x000fe400078e00ff */
[----:B-----5:R-:W-:Y:S01]  /*03d0*/  @!P1 FMUL.FTZ R4, R7, 1.4426950216293334961 ;  /* 0x3fb8aa3b07049820 */ /* 0x020fe20000410000 */
[----:B-1----:R-:W-:Y:S01]  /*03e0*/  FADD.FTZ R14, R11, R14 ;  /* 0x0000000e0b0e7221 */ /* 0x002fe20000010000 */
[----:B------:R-:W-:-:S08]  /*03f0*/  ISETP.EQ.OR P1, PT, R17, 0x1, P2 ;  /* 0x000000011100780c */ /* 0x000fd00001722670 */
[----:B------:R-:W1:Y:S01]  /*0400*/  @!P2 LDC.64 R8, c[0x0][0x380] ;  /* 0x0000e000ff08ab82 */ /* 0x000e620000000a00 */
[----:B------:R-:W3:Y:S02]  /*0410*/  @!P2 MUFU.EX2 R4, R4 ;  /* 0x000000040004a308 */ /* 0x000ee40000000800 */
[----:B---3--:R-:W-:-:S05]  /*0420*/  @!P2 FFMA.FTZ R5, R14, -R4, R5 ;  /* 0x800000040e05a223 */ /* 0x008fca0000010005 */
[----:B------:R-:W-:Y:S01]  /*0430*/  @!P2 F2FP.BF16.F32.PACK_AB R7, RZ, R5 ;  /* 0x00000005ff07a23e */ /* 0x000fe200000010ff */
[----:B------:R-:W-:Y:S02]  /*0440*/  IMAD.MOV.U32 R5, RZ, RZ, RZ ;  /* 0x000000ffff057224 */ /* 0x000fe400078e00ff */
[----:B------:R-:W-:Y:S01]  /*0450*/  @!P0 FMUL.FTZ R5, R6, 1.4426950216293334961 ;  /* 0x3fb8aa3b06058820 */ /* 0x000fe20000410000 */
[----:B-1----:R-:W-:-:S04]  /*0460*/  @!P2 LEA R8, P3, R0, R8, 0x1 ;  /* 0x000000080008a211 */ /* 0x002fc800078608ff */
[----:B------:R-:W-:-:S05]  /*0470*/  @!P2 LEA.HI.X R9, R0, R9, R3, 0x1, P3 ;  /* 0x000000090009a211 */ /* 0x000fca00018f0c03 */
[----:B------:R1:W-:Y:S01]  /*0480*/  @!P2 STG.E.U16 desc[UR4][R8.64], R7 ;  /* 0x000000070800a986 */ /* 0x0003e2000c101504 */
[----:B------:R-:W-:Y:S05]  /*0490*/  @P1 EXIT ;  /* 0x000000000000194d */ /* 0x000fea0003800000 */
[----:B------:R-:W3:Y:S01]  /*04a0*/  LDCU.64 UR6, c[0x0][0x380] ;  /* 0x00007000ff0677ac */ /* 0x000ee20008000a00 */
[----:B------:R-:W4:Y:S01]  /*04b0*/  MUFU.EX2 R5, R5 ;  /* 0x0000000500057308 */ /* 0x000f220000000800 */
[----:B0-2---:R-:W-:Y:S01]  /*04c0*/  FADD.FTZ R15, R15, R16 ;  /* 0x000000100f0f7221 */ /* 0x005fe20000010000 */
[----:B------:R-:W-:-:S04]  /*04d0*/  IADD3 R4, P0, PT, R0, UR8, RZ ;  /* 0x0000000800047c10 */ /* 0x000fc8000ff1e0ff */
[----:B------:R-:W-:Y:S01]  /*04e0*/  IADD3.X R3, PT, PT, RZ, R3, RZ, P0, !PT ;  /* 0x00000003ff037210 */ /* 0x000fe200007fe4ff */
[----:B----4-:R-:W-:Y:S01]  /*04f0*/  FFMA.FTZ R0, R15, -R5, R2 ;  /* 0x800000050f007223 */ /* 0x010fe20000010002 */
[----:B---3--:R-:W-:-:S04]  /*0500*/  LEA R2, P0, R4, UR6, 0x1 ;  /* 0x0000000604027c11 */ /* 0x008fc8000f8008ff */
[----:B------:R-:W-:Y:S02]  /*0510*/  F2FP.BF16.F32.PACK_AB R0, RZ, R0 ;  /* 0x00000000ff00723e */ /* 0x000fe400000010ff */
[----:B------:R-:W-:-:S05]  /*0520*/  LEA.HI.X R3, R4, UR7, R3, 0x1, P0 ;  /* 0x0000000704037c11 */ /* 0x000fca00080f0c03 */
[----:B------:R-:W-:Y:S01]  /*0530*/  STG.E.U16 desc[UR4][R2.64], R0 ;  /* 0x0000000002007986 */ /* 0x000fe2000c101504 */
[----:B------:R-:W-:Y:S05]  /*0540*/  EXIT ;  /* 0x000000000000794d */ /* 0x000fea0003800000 */
.L_x_4763:
        /* <DEDUP_REMOVED lines=11> */
.L_x_11389:


//--------------------- .text._ZN43_GLOBAL__N__9ae7fba5_10_SoftMax_cu_9f978f6321softmax_warp_backwardIfN3c108BFloat16EfLi3ELb1ELb0EEEvPT0_PKT_S7_iiiPKb --------------------------
	.section	.text._ZN43_GLOBAL__N__9ae7fba5_10_SoftMax_cu_9f978f6321softmax_warp_backwardIfN3c108BFloat16EfLi3ELb1ELb0EEEvPT0_PKT_S7_iiiPKb,"ax",@progbits
	.align	128
.text._ZN43_GLOBAL__N__9ae7fba5_10_SoftMax_cu_9f978f6321softmax_warp_backwardIfN3c108BFloat16EfLi3ELb1ELb0EEEvPT0_PKT_S7_iiiPKb:
        .type           _ZN43_GLOBAL__N__9ae7fba5_10_SoftMax_cu_9f978f6321softmax_warp_backwardIfN3c108BFloat16EfLi3ELb1ELb0EEEvPT0_PKT_S7_iiiPKb,@function
        .size           _ZN43_GLOBAL__N__9ae7fba5_10_SoftMax_cu_9f978f6321softmax_warp_backwardIfN3c108BFloat16EfLi3ELb1ELb0EEEvPT0_PKT_S7_iiiPKb,(.L_x_11390 - _ZN43_GLOBAL__N__9ae7fba5_10_SoftMax_cu_9f978f6321softmax_warp_backwardIfN3c108BFloat16EfLi3ELb1ELb0EEEvPT0_PKT_S7_iiiPKb)
        .other          _ZN43_GLOBAL__N__9ae7fba5_10_SoftMax_cu_9f978f6321softmax_warp_backwardIfN3c108BFloat16EfLi3ELb1ELb0EEEvPT0_PKT_S7_iiiPKb,@"STO_CUDA_ENTRY STV_DEFAULT"
_ZN43_GLOBAL__N__9ae7fba5_10_SoftMax_cu_9f978f6321softmax_warp_backwardIfN3c108BFloat16EfLi3ELb1ELb0EEEvPT0_PKT_S7_iiiPKb:
        /* <DEDUP_REMOVED lines=26> */
[----:B------:R-:W-:Y:S01]  /*01a0*/  @!P0 SHF.L.U64.HI R18, R18, 0x2, R5 ;  /* 0x0000000212128819 */ /* 0x000fe20000010205 */
[----:B------:R-:W-:-:S04]  /*01b0*/  IMAD.MOV.U32 R5, RZ, RZ, RZ ;  /* 0x000000ffff057224 */ /* 0x000fc800078e00ff */
        /* <DEDUP_REMOVED lines=8> */
[----:B-1----:R-:W-:-:S04]  /*0240*/  @!P1 IADD3 R6, P3, PT, R15, R6, RZ ;  /* 0x000000060f069210 */ /* 0x002fc80007f7e0ff */
        /* <DEDUP_REMOVED lines=20> */
[----:B-----5:R-:W-:Y:S01]  /*0390*/  @!P1 FMUL.FTZ R4, R14, 1.4426950216293334961 ;  /* 0x3fb8aa3b0e049820 */ /* 0x020fe20000410000 */
[----:B--2---:R-:W-:Y:S01]  /*03a0*/  FADD.FTZ R18, R13, R18 ;  /* 0x000000120d127221 */ /* 0x004fe20000010000 */
[----:B------:R-:W-:-:S08]  /*03b0*/  ISETP.EQ.OR P1, PT, R16, 0x1, P2 ;  /* 0x000000011000780c */ /* 0x000fd00001722670 */
[----:B------:R-:W2:Y:S01]  /*03c0*/  @!P2 LDC.64 R6, c[0x0][0x380] ;  /* 0x0000e000ff06ab82 */ /* 0x000ea20000000a00 */
[----:B------:R-:W3:Y:S02]  /*03d0*/  @!P2 MUFU.EX2 R4, R4 ;  /* 0x000000040004a308 */ /* 0x000ee40000000800 */
[----:B---3--:R-:W-:-:S05]  /*03e0*/  @!P2 FFMA.FTZ R5, R18, -R4, R5 ;  /* 0x800000041205a223 */ /* 0x008fca0000010005 */
[----:B------:R-:W-:Y:S01]  /*03f0*/  @!P2 F2FP.BF16.F32.PACK_AB R8, RZ, R5 ;  /* 0x00000005ff08a23e */ /* 0x000fe200000010ff */
[----:B------:R-:W-:Y:S02]  /*0400*/  HFMA2 R5, -RZ, RZ, 0, 0 ;  /* 0x00000000ff057431 */ /* 0x000fe400000001ff */
[----:B------:R-:W-:Y:S01]  /*0410*/  @!P0 FMUL.FTZ R5, R10, 1.4426950216293334961 ;  /* 0x3fb8aa3b0a058820 */ /* 0x000fe20000410000 */
[----:B--2---:R-:W-:-:S04]  /*0420*/  @!P2 LEA R6, P3, R0, R6, 0x1 ;  /* 0x000000060006a211 */ /* 0x004fc800078608ff */
[----:B------:R-:W-:-:S05]  /*0430*/  @!P2 LEA.HI.X R7, R0, R7, R3, 0x1, P3 ;  /* 0x000000070007a211 */ /* 0x000fca00018f0c03 */
[----:B------:R2:W-:Y:S01]  /*0440*/  @!P2 STG.E.U16 desc[UR4][R6.64], R8 ;  /* 0x000000080600a986 */ /* 0x0005e2000c101504 */
[----:B------:R-:W-:Y:S05]  /*0450*/  @P1 EXIT ;  /* 0x000000000000194d */ /* 0x000fea0003800000 */
[----:B------:R-:W3:Y:S01]  /*0460*/  LDCU.64 UR6, c[0x0][0x380] ;  /* 0x00007000ff0677ac */ /* 0x000ee20008000a00 */
[----:B------:R-:W4:Y:S01]  /*0470*/  MUFU.EX2 R5, R5 ;  /* 0x0000000500057308 */ /* 0x000f220000000800 */
[----:B------:R-:W-:Y:S01]  /*0480*/  IADD3 R4, P0, PT, R0, UR8, RZ ;  /* 0x0000000800047c10 */ /* 0x000fe2000ff1e0ff */
[----:B01----:R-:W-:-:S04]  /*0490*/  FADD.FTZ R17, R17, R20 ;  /* 0x0000001411117221 */ /* 0x003fc80000010000 */
[----:B------:R-:W-:Y:S02]  /*04a0*/  IMAD.X R3, RZ, RZ, R3, P0 ;  /* 0x000000ffff037224 */ /* 0x000fe400000e0603 */
[----:B----4-:R-:W-:Y:S01]  /*04b0*/  FFMA.FTZ R0, R17, -R5, R2 ;  /* 0x8000000511007223 */ /* 0x010fe20000010002 */
[----:B---3--:R-:W-:-:S04]  /*04c0*/  LEA R2, P0, R4, UR6, 0x1 ;  /* 0x0000000604027c11 */ /* 0x008fc8000f8008ff */
[----:B------:R-:W-:Y:S02]  /*04d0*/  F2FP.BF16.F32.PACK_AB R0, RZ, R0 ;  /* 0x00000000ff00723e */ /* 0x000fe400000010ff */
[----:B------:R-:W-:-:S05]  /*04e0*/  LEA.HI.X R3, R4, UR7, R3, 0x1, P0 ;  /* 0x0000000704037c11 */ /* 0x000fca00080f0c03 */
[----:B------:R-:W-:Y:S01]  /*04f0*/  STG.E.U16 desc[UR4][R2.64], R0 ;  /* 0x0000000002007986 */ /* 0x000fe2000c101504 */
[----:B------:R-:W-:Y:S05]  /*0500*/  EXIT ;  /* 0x000000000000794d */ /* 0x000fea0003800000 */
.L_x_4764:
        /* <DEDUP_REMOVED lines=15> */
.L_x_11390:


//--------------------- .text._ZN43_GLOBAL__N__9ae7fba5_10_SoftMax_cu_9f978f6321softmax_warp_backwardIfN3c108BFloat16EfLi2ELb1ELb0EEEvPT0_PKT_S7_iiiPKb --------------------------
	.section	.text._ZN43_GLOBAL__N__9ae7fba5_10_SoftMax_cu_9f978f6321softmax_warp_backwardIfN3c108BFloat16EfLi2ELb1ELb0EEEvPT0_PKT_S7_iiiPKb,"ax",@progbits
	.align	128
.text._ZN43_GLOBAL__N__9ae7fba5_10_SoftMax_cu_9f978f6321softmax_warp_backwardIfN3c108BFloat16EfLi2ELb1ELb0EEEvPT0_PKT_S7_iiiPKb:
        .type           _ZN43_GLOBAL__N__9ae7fba5_10_SoftMax_cu_9f978f6321softmax_warp_backwardIfN3c108BFloat16EfLi2ELb1ELb0EEEvPT0_PKT_S7_iiiPKb,@function
        .size           _ZN43_GLOBAL__N__9ae7fba5_10_SoftMax_cu_9f978f6321softmax_warp_backwardIfN3c108BFloat16EfLi2ELb1ELb0EEEvPT0_PKT_S7_iiiPKb,(.L_x_11391 - _ZN43_GLOBAL__N__9ae7fba5_10_SoftMax_cu_9f978f6321softmax_warp_backwardIfN3c108BFloat16EfLi2ELb1ELb0EEEvPT0_PKT_S7_iiiPKb)
        .other          _ZN43_GLOBAL__N__9ae7fba5_10_SoftMax_cu_9f978f6321softmax_warp_backwardIfN3c108BFloat16EfLi2ELb1ELb0EEEvPT0_PKT_S7_iiiPKb,@"STO_CUDA_ENTRY STV_DEFAULT"
_ZN43_GLOBAL__N__9ae7fba5_10_SoftMax_cu_9f978f6321softmax_warp_backwardIfN3c108BFloat16EfLi2ELb1ELb0EEEvPT0_PKT_S7_iiiPKb:
        /* <DEDUP_REMOVED lines=31> */
[----:B------:R-:W-:-:S03]  /*01f0*/  IMAD.MOV.U32 R6, RZ, RZ, RZ ;  /* 0x000000ffff067224 */ /* 0x000fc600078e00ff */
[----:B------:R-:W-:-:S03]  /*0200*/  @!P0 IADD3.X R13, PT, PT, R18, R7, RZ, P4, !PT ;  /* 0x00000007120d8210 */ /* 0x000fc600027fe4ff */
[----:B0-----:R-:W2:Y:S01]  /*0210*/  @!P1 LDG.E R6, desc[UR4][R8.64] ;  /* 0x0000000408069981 */ /* 0x001ea2000c1e1900 */
[----:B---3--:R-:W-:-:S03]  /*0220*/  @!P1 IADD3 R10, P3, PT, R11, R20, RZ ;  /* 0x000000140b0a9210 */ /* 0x008fc60007f7e0ff */
[----:B------:R-:W3:Y:S02]  /*0230*/  @!P0 LDG.E R2, desc[UR4][R12.64] ;  /* 0x000000040c028981 */ /* 0x000ee4000c1e1900 */
[----:B------:R-:W-:Y:S02]  /*0240*/  @!P1 IMAD.X R11, R14, 0x1, R21, P3 ;  /* 0x000000010e0b9824 */ /* 0x000fe400018e0615 */
[----:B------:R-:W0:Y:S03]  /*0250*/  @!P0 LDC.64 R20, c[0x0][0x390] ;  /* 0x0000e400ff148b82 */ /* 0x000e260000000a00 */
[----:B------:R1:W5:Y:S01]  /*0260*/  @!P1 LDG.E R10, desc[UR4][R10.64] ;  /* 0x000000040a0a9981 */ /* 0x000362000c1e1900 */
        /* <DEDUP_REMOVED lines=9> */
[----:B------:R0:W2:Y:S04]  /*0300*/  SHFL.BFLY PT, R9, R8, 0x1, 0x1c1f ;  /* 0x0c3c1f0008097f89 */ /* 0x0000a800000e0000 */
[----:B-1----:R0:W1:Y:S01]  /*0310*/  SHFL.BFLY PT, R11, R12, 0x1, 0x1c1f ;  /* 0x0c3c1f000c0b7f89 */ /* 0x00206200000e0000 */
[----:B------:R-:W-:Y:S05]  /*0320*/  @!P2 EXIT ;  /* 0x000000000000a94d */ /* 0x000fea0003800000 */
[----:B------:R-:W-:Y:S01]  /*0330*/  ISETP.GE.AND P2, PT, R4, UR8, PT ;  /* 0x0000000804007c0c */ /* 0x000fe2000bf46270 */
[----:B------:R-:W-:Y:S02]  /*0340*/  HFMA2 R7, -RZ, RZ, 0, 0 ;  /* 0x00000000ff077431 */ /* 0x000fe400000001ff */
[----:B-----5:R-:W-:Y:S01]  /*0350*/  @!P1 FMUL.FTZ R7, R10, 1.4426950216293334961 ;  /* 0x3fb8aa3b0a079820 */ /* 0x020fe20000410000 */
[----:B--2---:R-:W-:Y:S01]  /*0360*/  FADD.FTZ R9, R8, R9 ;  /* 0x0000000908097221 */ /* 0x004fe20000010000 */
[----:B------:R-:W-:-:S08]  /*0370*/  ISETP.EQ.OR P1, PT, R16, 0x1, P2 ;  /* 0x000000011000780c */ /* 0x000fd00001722670 */
[----:B------:R-:W2:Y:S01]  /*0380*/  @!P2 LDC.64 R4, c[0x0][0x380] ;  /* 0x0000e000ff04ab82 */ /* 0x000ea20000000a00 */
[----:B------:R-:W3:Y:S02]  /*0390*/  @!P2 MUFU.EX2 R7, R7 ;  /* 0x000000070007a308 */ /* 0x000ee40000000800 */
[----:B---3--:R-:W-:-:S05]  /*03a0*/  @!P2 FFMA.FTZ R6, R9, -R7, R6 ;  /* 0x800000070906a223 */ /* 0x008fca0000010006 */
[----:B0-----:R-:W-:Y:S01]  /*03b0*/  @!P2 F2FP.BF16.F32.PACK_AB R8, RZ, R6 ;  /* 0x00000006ff08a23e */ /* 0x001fe200000010ff */
[----:B------:R-:W-:Y:S02]  /*03c0*/  IMAD.MOV.U32 R6, RZ, RZ, RZ ;  /* 0x000000ffff067224 */ /* 0x000fe400078e00ff */
[----:B------:R-:W-:Y:S01]  /*03d0*/  @!P0 FMUL.FTZ R6, R14, 1.4426950216293334961 ;  /* 0x3fb8aa3b0e068820 */ /* 0x000fe20000410000 */
[----:B--2---:R-:W-:-:S04]  /*03e0*/  @!P2 LEA R4, P3, R3, R4, 0x1 ;  /* 0x000000040304a211 */ /* 0x004fc800078608ff */
[----:B------:R-:W-:-:S05]  /*03f0*/  @!P2 LEA.HI.X R5, R3, R5, R0, 0x1, P3 ;  /* 0x000000050305a211 */ /* 0x000fca00018f0c00 */
[----:B------:R0:W-:Y:S01]  /*0400*/  @!P2 STG.E.U16 desc[UR4][R4.64], R8 ;  /* 0x000000080400a986 */ /* 0x0001e2000c101504 */
[----:B------:R-:W-:Y:S05]  /*0410*/  @P1 EXIT ;  /* 0x000000000000194d */ /* 0x000fea0003800000 */
[----:B------:R-:W2:Y:S01]  /*0420*/  LDCU.64 UR6, c[0x0][0x380] ;  /* 0x00007000ff0677ac */ /* 0x000ea20008000a00 */
[----:B0-----:R-:W0:Y:S01]  /*0430*/  MUFU.EX2 R5, R6 ;  /* 0x0000000600057308 */ /* 0x001e220000000800 */
[----:B------:R-:W-:Y:S01]  /*0440*/  IADD3 R3, P0, PT, R3, UR8, RZ ;  /* 0x0000000803037c10 */ /* 0x000fe2000ff1e0ff */
[----:B-1----:R-:W-:-:S04]  /*0450*/  FADD.FTZ R11, R12, R11 ;  /* 0x0000000b0c0b7221 */ /* 0x002fc80000010000 */
[----:B------:R-:W-:Y:S02]  /*0460*/  IMAD.X R0, RZ, RZ, R0, P0 ;  /* 0x000000ffff007224 */ /* 0x000fe400000e0600 */
[----:B0-----:R-:W-:Y:S01]  /*0470*/  FFMA.FTZ R5, R11, -R5, R2 ;  /* 0x800000050b057223 */ /* 0x001fe20000010002 */
[----:B--2---:R-:W-:-:S04]  /*0480*/  LEA R2, P0, R3, UR6, 0x1 ;  /* 0x0000000603027c11 */ /* 0x004fc8000f8008ff */
[----:B------:R-:W-:Y:S02]  /*0490*/  F2FP.BF16.F32.PACK_AB R5, RZ, R5 ;  /* 0x00000005ff05723e */ /* 0x000fe400000010ff */
[----:B------:R-:W-:-:S05]  /*04a0*/  LEA.HI.X R3, R3, UR7, R0, 0x1, P0 ;  /* 0x0000000703037c11 */ /* 0x000fca00080f0c00 */
[----:B------:R-:W-:Y:S01]  /*04b0*/  STG.E.U16 desc[UR4][R2.64], R5 ;  /* 0x0000000502007986 */ /* 0x000fe2000c101504 */
[----:B------:R-:W-:Y:S05]  /*04c0*/  EXIT ;  /* 0x000000000000794d */ /* 0x000fea0003800000 */
.L_x_4765:
        /* <DEDUP_REMOVED lines=11> */
.L_x_11391:


//--------------------- .text._ZN43_GLOBAL__N__9ae7fba5_10_SoftMax_cu_9f978f6321softmax_warp_backwardIfN3c108BFloat16EfLi1ELb1ELb0EEEvPT0_PKT_S7_iiiPKb --------------------------
	.section	.text._ZN43_GLOBAL__N__9ae7fba5_10_SoftMax_cu_9f978f6321softmax_warp_backwardIfN3c108BFloat16EfLi1ELb1ELb0EEEvPT0_PKT_S7_iiiPKb,"ax",@progbits
	.align	128
.text._ZN43_GLOBAL__N__9ae7fba5_10_SoftMax_cu_9f978f6321softmax_warp_backwardIfN3c108BFloat16EfLi1ELb1ELb0EEEvPT0_PKT_S7_iiiPKb:
        .type           _ZN43_GLOBAL__N__9ae7fba5_10_SoftMax_cu_9f978f6321softmax_warp_backwardIfN3c108BFloat16EfLi1ELb1ELb0EEEvPT0_PKT_S7_iiiPKb,@function
        .size           _ZN43_GLOBAL__N__9ae7fba5_10_SoftMax_cu_9f978f6321softmax_warp_backwardIfN3c108BFloat16EfLi1ELb1ELb0EEEvPT0_PKT_S7_iiiPKb,(.L_x_11392 - _ZN43_GLOBAL__N__9ae7fba5_10_SoftMax_cu_9f978f6321softmax_warp_backwardIfN3c108BFloat16EfLi1ELb1ELb0EEEvPT0_PKT_S7_iiiPKb)
        .other          _ZN43_GLOBAL__N__9ae7fba5_10_SoftMax_cu_9f978f6321softmax_warp_backwardIfN3c108BFloat16EfLi1ELb1ELb0EEEvPT0_PKT_S7_iiiPKb,@"STO_CUDA_ENTRY STV_DEFAULT"
_ZN43_GLOBAL__N__9ae7fba5_10_SoftMax_cu_9f978f6321softmax_warp_backwardIfN3c108BFloat16EfLi1ELb1ELb0EEEvPT0_PKT_S7_iiiPKb:
        /* <DEDUP_REMOVED lines=30> */
[----:B--2---:R-:W-:Y:S02]  /*01e0*/  @!P1 IADD3 R12, P3, PT, R19, R12, RZ ;  /* 0x0000000c130c9210 */ /* 0x004fe40007f7e0ff */
[----:B------:R-:W1:Y:S01]  /*01f0*/  @!P0 LDC.64 R18, c[0x0][0x390] ;  /* 0x0000e400ff128b82 */ /* 0x000e620000000a00 */
[----:B---3--:R-:W-:Y:S01]  /*0200*/  @!P0 IADD3 R10, P4, PT, R15, R6, RZ ;  /* 0x000000060f0a8210 */ /* 0x008fe20007f9e0ff */
[----:B------:R-:W-:-:S04]  /*0210*/  IMAD.MOV.U32 R6, RZ, RZ, RZ ;  /* 0x000000ffff067224 */ /* 0x000fc800078e00ff */
[----:B------:R-:W-:Y:S02]  /*0220*/  @!P0 IMAD.X R11, R16, 0x1, R7, P4 ;  /* 0x00000001100b8824 */ /* 0x000fe400020e0607 */
[----:B0-----:R-:W2:Y:S01]  /*0230*/  @!P1 LDG.E R6, desc[UR4][R8.64] ;  /* 0x0000000408069981 */ /* 0x001ea2000c1e1900 */
[----:B------:R-:W-:-:S03]  /*0240*/  @!P1 IMAD.X R13, R14, 0x1, R13, P3 ;  /* 0x000000010e0d9824 */ /* 0x000fc600018e060d */
[----:B------:R-:W3:Y:S04]  /*0250*/  @!P0 LDG.E R2, desc[UR4][R10.64] ;  /* 0x000000040a028981 */ /* 0x000ee8000c1e1900 */
[----:B------:R0:W5:Y:S01]  /*0260*/  @!P1 LDG.E R12, desc[UR4][R12.64] ;  /* 0x000000040c0c9981 */ /* 0x000162000c1e1900 */
[----:B-1----:R-:W-:-:S05]  /*0270*/  @!P0 IADD3 R14, P3, PT, R15, R18, RZ ;  /* 0x000000120f0e8210 */ /* 0x002fca0007f7e0ff */
[----:B------:R-:W-:-:S05]  /*0280*/  @!P0 IMAD.X R15, R16, 0x1, R19, P3 ;  /* 0x00000001100f8824 */ /* 0x000fca00018e0613 */
[----:B------:R0:W5:Y:S01]  /*0290*/  @!P0 LDG.E R14, desc[UR4][R14.64] ;  /* 0x000000040e0e8981 */ /* 0x000162000c1e1900 */
[----:B--2---:R-:W-:Y:S01]  /*02a0*/  FADD.FTZ R16, RZ, R6 ;  /* 0x00000006ff107221 */ /* 0x004fe20000010000 */
[----:B---3--:R-:W-:-:S04]  /*02b0*/  FADD.FTZ R18, RZ, R2 ;  /* 0x00000002ff127221 */ /* 0x008fc80000010000 */
        /* <DEDUP_REMOVED lines=19> */
[----:B-1----:R-:W1:Y:S01]  /*03f0*/  MUFU.EX2 R5, R6 ;  /* 0x0000000600057308 */ /* 0x002e620000000800 */
[----:B------:R-:W-:Y:S01]  /*0400*/  IADD3 R3, P0, PT, R3, UR8, RZ ;  /* 0x0000000803037c10 */ /* 0x000fe2000ff1e0ff */
[----:B--2---:R-:W-:-:S04]  /*0410*/  FADD.FTZ R11, R18, R11 ;  /* 0x0000000b120b7221 */ /* 0x004fc80000010000 */
[----:B------:R-:W-:Y:S02]  /*0420*/  IMAD.X R0, RZ, RZ, R0, P0 ;  /* 0x000000ffff007224 */ /* 0x000fe400000e0600 */
[----:B-1----:R-:W-:Y:S01]  /*0430*/  FFMA.FTZ R5, R11, -R5, R2 ;  /* 0x800000050b057223 */ /* 0x002fe20000010002 */
[----:B---3--:R-:W-:-:S04]  /*0440*/  LEA R2, P0, R3, UR6, 0x1 ;  /* 0x0000000603027c11 */ /* 0x008fc8000f8008ff */
[----:B------:R-:W-:Y:S02]  /*0450*/  F2FP.BF16.F32.PACK_AB R5, RZ, R5 ;  /* 0x00000005ff05723e */ /* 0x000fe400000010ff */
[----:B------:R-:W-:-:S05]  /*0460*/  LEA.HI.X R3, R3, UR7, R0, 0x1, P0 ;  /* 0x0000000703037c11 */ /* 0x000fca00080f0c00 */
[----:B------:R-:W-:Y:S01]  /*0470*/  STG.E.U16 desc[UR4][R2.64], R5 ;  /* 0x0000000502007986 */ /* 0x000fe2000c101504 */
[----:B------:R-:W-:Y:S05]  /*0480*/  EXIT ;  /* 0x000000000000794d */ /* 0x000fea0003800000 */
.L_x_4766:
        /* <DEDUP_REMOVED lines=15> */
.L_x_11392:


//--------------------- .text._ZN43_GLOBAL__N__9ae7fba5_10_SoftMax_cu_9f978f6321softmax_warp_backwardIfN3c108BFloat16EfLi0ELb1ELb0EEEvPT0_PKT_S7_iiiPKb --------------------------
	.section	.text._ZN43_GLOBAL__N__9ae7fba5_10_SoftMax_cu_9f978f6321softmax_warp_backwardIfN3c108BFloat16EfLi0ELb1ELb0EEEvPT0_PKT_S7_iiiPKb,"ax",@progbits
	.align	128
.text._ZN43_GLOBAL__N__9ae7fba5_10_SoftMax_cu_9f978f6321softmax_warp_backwardIfN3c108BFloat16EfLi0ELb1ELb0EEEvPT0_PKT_S7_iiiPKb:
        .type           _ZN43_GLOBAL__N__9ae7fba5_10_SoftMax_cu_9f978f6321softmax_warp_backwardIfN3c108BFloat16EfLi0ELb1ELb0EEEvPT0_PKT_S7_iiiPKb,@function
        .size           _ZN43_GLOBAL__N__9ae7fba5_10_SoftMax_cu_9f978f6321softmax_warp_backwardIfN3c108BFloat16EfLi0ELb1ELb0EEEvPT0_PKT_S7_iiiPKb,(.L_x_11393 - _ZN43_GLOBAL__N__9ae7fba5_10_SoftMax_cu_9f978f6321softmax_warp_backwardIfN3c108BFloat16EfLi0ELb1ELb0EEEvPT0_PKT_S7_iiiPKb)
        .other          _ZN43_GLOBAL__N__9ae7fba5_10_SoftMax_cu_9f978f6321softmax_warp_backwardIfN3c108BFloat16EfLi0ELb1ELb0EEEvPT0_PKT_S7_iiiPKb,@"STO_CUDA_ENTRY STV_DEFAULT"
_ZN43_GLOBAL__N__9ae7fba5_10_SoftMax_cu_9f978f6321softmax_warp_backwardIfN3c108BFloat16EfLi0ELb1ELb0EEEvPT0_PKT_S7_iiiPKb:
        /* <DEDUP_REMOVED lines=23> */
[----:B--2---:R-:W-:-:S04]  /*0170*/  @P1 IADD3 R10, P2, PT, R11, R6, RZ ;  /* 0x000000060b0a1210 */ /* 0x004fc80007f5e0ff */
[----:B0-----:R0:W2:Y:S01]  /*0180*/  @P1 LDG.E R12, desc[UR4][R12.64] ;  /* 0x000000040c0c1981 */ /* 0x0010a2000c1e1900 */
[----:B------:R-:W-:Y:S01]  /*0190*/  @P1 IMAD.X R11, R4, 0x1, R7, P2 ;  /* 0x00000001040b1824 */ /* 0x000fe200010e0607 */
[----:B------:R-:W-:Y:S01]  /*01a0*/  @!P0 IADD3 R14, P2, PT, R5, R0, RZ ;  /* 0x00000000050e8210 */ /* 0x000fe20007f5e0ff */
[----:B------:R-:W1:Y:S01]  /*01b0*/  @!P0 LDC.64 R6, c[0x0][0x388] ;  /* 0x0000e200ff068b82 */ /* 0x000e620000000a00 */
[----:B------:R-:W-:Y:S02]  /*01c0*/  IMAD.MOV.U32 R4, RZ, RZ, RZ ;  /* 0x000000ffff047224 */ /* 0x000fe400078e00ff */
[----:B------:R-:W-:Y:S01]  /*01d0*/  @!P0 SHF.L.U32 R15, R14, 0x2, RZ ;  /* 0x000000020e0f8819 */ /* 0x000fe200000006ff */
[----:B------:R-:W-:-:S03]  /*01e0*/  @!P0 IMAD.X R17, RZ, RZ, R2, P2 ;  /* 0x000000ffff118224 */ /* 0x000fc600010e0602 */
[----:B---3--:R-:W-:Y:S01]  /*01f0*/  @!P0 IADD3 R8, P2, PT, R15, R8, RZ ;  /* 0x000000080f088210 */ /* 0x008fe20007f5e0ff */
[----:B0-----:R-:W-:Y:S01]  /*0200*/  IMAD.MOV.U32 R13, RZ, RZ, RZ ;  /* 0x000000ffff0d7224 */ /* 0x001fe200078e00ff */
[----:B------:R-:W-:Y:S01]  /*0210*/  @!P0 SHF.L.U64.HI R14, R14, 0x2, R17 ;  /* 0x000000020e0e8819 */ /* 0x000fe20000010211 */
[----:B------:R0:W5:Y:S04]  /*0220*/  @P1 LDG.E R4, desc[UR4][R10.64] ;  /* 0x000000040a041981 */ /* 0x000168000c1e1900 */
[----:B------:R-:W-:-:S05]  /*0230*/  @!P0 IMAD.X R9, R14, 0x1, R9, P2 ;  /* 0x000000010e098824 */ /* 0x000fca00010e0609 */
[----:B------:R3:W5:Y:S01]  /*0240*/  @!P0 LDG.E R8, desc[UR4][R8.64] ;  /* 0x0000000408088981 */ /* 0x000762000c1e1900 */
[----:B-1----:R-:W-:-:S05]  /*0250*/  @!P0 IADD3 R6, P2, PT, R15, R6, RZ ;  /* 0x000000060f068210 */ /* 0x002fca0007f5e0ff */
[----:B------:R-:W-:-:S05]  /*0260*/  @!P0 IMAD.X R7, R14, 0x1, R7, P2 ;  /* 0x000000010e078824 */ /* 0x000fca00010e0607 */
[----:B------:R3:W5:Y:S01]  /*0270*/  @!P0 LDG.E R13, desc[UR4][R6.64] ;  /* 0x00000004060d8981 */ /* 0x000762000c1e1900 */
[----:B------:R-:W-:Y:S01]  /*0280*/  ISETP.GT.AND P2, PT, R16, RZ, PT ;  /* 0x000000ff1000720c */ /* 0x000fe20003f44270 */
[----:B0-----:R-:W-:Y:S02]  /*0290*/  HFMA2 R10, -RZ, RZ, 0, 0 ;  /* 0x00000000ff0a7431 */ /* 0x001fe400000001ff */
[----:B--2---:R-:W-:-:S10]  /*02a0*/  @P1 FMUL.FTZ R10, R12, 1.4426950216293334961 ;  /* 0x3fb8aa3b0c0a1820 */ /* 0x004fd40000410000 */
[----:B---3--:R-:W-:Y:S05]  /*02b0*/  @!P2 EXIT ;  /* 0x000000000000a94d */ /* 0x008fea0003800000 */
[----:B------:R-:W0:Y:S01]  /*02c0*/  LDCU.64 UR6, c[0x0][0x380] ;  /* 0x00007000ff0677ac */ /* 0x000e220008000a00 */
[----:B------:R-:W1:Y:S01]  /*02d0*/  MUFU.EX2 R10, R10 ;  /* 0x0000000a000a7308 */ /* 0x000e620000000800 */
[--C-:B-----5:R-:W-:Y:S01]  /*02e0*/  FADD.FTZ R7, RZ, R4.reuse ;  /* 0x00000004ff077221 */ /* 0x120fe20000010000 */
[----:B------:R-:W-:Y:S01]  /*02f0*/  ISETP.NE.AND P1, PT, R3, 0x1, PT ;  /* 0x000000010300780c */ /* 0x000fe20003f25270 */
[----:B------:R-:W-:Y:S02]  /*0300*/  IMAD.MOV.U32 R6, RZ, RZ, RZ ;  /* 0x000000ffff067224 */ /* 0x000fe400078e00ff */
[----:B------:R-:W-:Y:S01]  /*0310*/  @!P0 FMUL.FTZ R6, R8, 1.4426950216293334961 ;  /* 0x3fb8aa3b08068820 */ /* 0x000fe20000410000 */
[----:B-1----:R-:W-:Y:S01]  /*0320*/  FFMA.FTZ R7, R7, -R10, R4 ;  /* 0x8000000a07077223 */ /* 0x002fe20000010004 */
[----:B0-----:R-:W-:-:S04]  /*0330*/  LEA R4, P2, R5, UR6, 0x1 ;  /* 0x0000000605047c11 */ /* 0x001fc8000f8408ff */
[----:B------:R-:W-:Y:S02]  /*0340*/  F2FP.BF16.F32.PACK_AB R7, RZ, R7 ;  /* 0x00000007ff07723e */ /* 0x000fe400000010ff */
[----:B------:R-:W-:-:S05]  /*0350*/  LEA.HI.X R5, R5, UR7, R2, 0x1, P2 ;  /* 0x0000000705057c11 */ /* 0x000fca00090f0c02 */
[----:B------:R0:W-:Y:S01]  /*0360*/  STG.E.U16 desc[UR4][R4.64], R7 ;  /* 0x0000000704007986 */ /* 0x0001e2000c101504 */
[----:B------:R-:W-:Y:S05]  /*0370*/  @!P1 EXIT ;  /* 0x000000000000994d */ /* 0x000fea0003800000 */
[----:B------:R-:W1:Y:S01]  /*0380*/  MUFU.EX2 R6, R6 ;  /* 0x0000000600067308 */ /* 0x000e620000000800 */
[----:B------:R-:W-:-:S04]  /*0390*/  FADD.FTZ R2, RZ, R13 ;  /* 0x0000000dff027221 */ /* 0x000fc80000010000 */
[----:B-1----:R-:W-:Y:S01]  /*03a0*/  FFMA.FTZ R13, -R6, R2, R13 ;  /* 0x00000002060d7223 */ /* 0x002fe2000001010d */
[----:B------:R-:W-:-:S04]  /*03b0*/  LEA R2, P0, R0, R4, 0x1 ;  /* 0x0000000400027211 */ /* 0x000fc800078008ff */
[----:B------:R-:W-:Y:S01]  /*03c0*/  F2FP.BF16.F32.PACK_AB R13, RZ, R13 ;  /* 0x0000000dff0d723e */ /* 0x000fe200000010ff */
[----:B------:R-:W-:-:S05]  /*03d0*/  IMAD.X R3, RZ, RZ, R5, P0 ;  /* 0x000000ffff037224 */ /* 0x000fca00000e0605 */
[----:B------:R-:W-:Y:S01]  /*03e0*/  STG.E.U16 desc[UR4][R2.64], R13 ;  /* 0x0000000d02007986 */ /* 0x000fe2000c101504 */
[----:B------:R-:W-:Y:S05]  /*03f0*/  EXIT ;  /* 0x000000000000794d */ /* 0x000fea0003800000 */
.L_x_4767:
        /* <DEDUP_REMOVED lines=16> */
.L_x_11393:


//--------------------- .text._ZN43_GLOBAL__N__9ae7fba5_10_SoftMax_cu_9f978f6321softmax_warp_backwardIN3c108BFloat16ES2_fLi10ELb1ELb0EEEvPT0_PKT_S7_iiiPKb --------------------------
	.section	.text._ZN43_GLOBAL__N__9ae7fba5_10_SoftMax_cu_9f978f6321softmax_warp_backwardIN3c108BFloat16ES2_fLi10ELb1ELb0EEEvPT0_PKT_S7_iiiPKb,"ax",@progbits
	.align	128
.text._ZN43_GLOBAL__N__9ae7fba5_10_SoftMax_cu_9f978f6321softmax_warp_backwardIN3c108BFloat16ES2_fLi10ELb1ELb0EEEvPT0_PKT_S7_iiiPKb:
        .type           _ZN43_GLOBAL__N__9ae7fba5_10_SoftMax_cu_9f978f6321softmax_warp_backwardIN3c108BFloat16ES2_fLi10ELb1ELb0EEEvPT0_PKT_S7_iiiPKb,@function
        .size           _ZN43_GLOBAL__N__9ae7fba5_10_SoftMax_cu_9f978f6321softmax_warp_backwardIN3c108BFloat16ES2_fLi10ELb1ELb0EEEvPT0_PKT_S7_iiiPKb,(.L_x_11394 - _ZN43_GLOBAL__N__9ae7fba5_10_SoftMax_cu_9f978f6321softmax_warp_backwardIN3c108BFloat16ES2_fLi10ELb1ELb0EEEvPT0_PKT_S7_iiiPKb)
        .other          _ZN43_GLOBAL__N__9ae7fba5_10_SoftMax_cu_9f978f6321softmax_warp_backwardIN3c108BFloat16ES2_fLi10ELb1ELb0EEEvPT0_PKT_S7_iiiPKb,@"STO_CUDA_ENTRY STV_DEFAULT"
_ZN43_GLOBAL__N__9ae7fba5_10_SoftMax_cu_9f978f6321softmax_warp_backwardIN3c108BFloat16ES2_fLi10ELb1ELb0EEEvPT0_PKT_S7_iiiPKb:
        /* <DEDUP_REMOVED lines=11> */
[----:B------:R-:W-:Y:S02]  /*00b0*/  VIADD R6, R57, 0x20 ;  /* 0x0000002039067836 */ /* 0x000fe40000000000 */
[----:B-1----:R-:W-:Y:S01]  /*00c0*/  IMAD R0, R0, UR4, R7 ;  /* 0x0000000400007c24 */ /* 0x002fe2000f8e0207 */
[----:B------:R-:W0:Y:S02]  /*00d0*/  LDCU.64 UR4, c[0x0][0x358] ;  /* 0x00006b00ff0477ac */ /* 0x000e240008000a00 */
[----:B------:R-:W-:Y:S01]  /*00e0*/  ISETP.GE.AND P4, PT, R6, UR8, PT ;  /* 0x0000000806007c0c */ /* 0x000fe2000bf86270 */
[C---:B----4-:R-:W-:Y:S01]  /*00f0*/  IMAD R61, R0.reuse, UR7, R57 ;  /* 0x00000007003d7c24 */ /* 0x050fe2000f8e0239 */
[----:B------:R-:W-:-:S03]  /*0100*/  IADD3 R12, PT, PT, -R0, UR6, RZ ;  /* 0x00000006000c7c10 */ /* 0x000fc6000fffe1ff */
[C---:B--2---:R-:W-:Y:S01]  /*0110*/  IMAD.WIDE R2, R61.reuse, 0x2, R2 ;  /* 0x000000023d027825 */ /* 0x044fe200078e0202 */
[C---:B------:R-:W-:Y:S02]  /*0120*/  ISETP.LT.OR P0, PT, R12.reuse, 0x1, P3 ;  /* 0x000000010c00780c */ /* 0x040fe40001f01670 */
[----:B------:R-:W-:Y:S01]  /*0130*/  ISETP.LT.OR P2, PT, R12, 0x1, P4 ;  /* 0x000000010c00780c */ /* 0x000fe20002741670 */
[----:B------:R-:W-:-:S10]  /*0140*/  IMAD.WIDE R4, R61, 0x2, R4 ;  /* 0x000000023d047825 */ /* 0x000fd400078e0204 */
[----:B0-----:R-:W2:Y:S04]  /*0150*/  @!P0 LDG.E.U16 R6, desc[UR4][R2.64] ;  /* 0x0000000402068981 */ /* 0x001ea8000c1e1500 */
[----:B------:R-:W3:Y:S04]  /*0160*/  @!P0 LDG.E.U16 R0, desc[UR4][R4.64] ;  /* 0x0000000404008981 */ /* 0x000ee8000c1e1500 */
[----:B------:R-:W4:Y:S04]  /*0170*/  @!P2 LDG.E.U16 R8, desc[UR4][R2.64+0x40] ;  /* 0x000040040208a981 */ /* 0x000f28000c1e1500 */
[----:B------:R-:W4:Y:S01]  /*0180*/  @!P2 LDG.E.U16 R7, desc[UR4][R4.64+0x40] ;  /* 0x000040040407a981 */ /* 0x000f22000c1e1500 */
[----:B------:R-:W-:Y:S01]  /*0190*/  VIADD R9, R57, 0x40 ;  /* 0x0000004039097836 */ /* 0x000fe20000000000 */
[----:B------:R-:W-:-:S02]  /*01a0*/  CS2R R62, SRZ ;  /* 0x00000000003e7805 */ /* 0x000fc4000001ff00 */
[----:B------:R-:W-:Y:S02]  /*01b0*/  CS2R R64, SRZ ;  /* 0x0000000000407805 */ /* 0x000fe4000001ff00 */
[----:B------:R-:W-:Y:S01]  /*01c0*/  ISETP.GE.AND P5, PT, R9, UR8, PT ;  /* 0x0000000809007c0c */ /* 0x000fe2000bfa6270 */
[----:B------:R-:W-:-:S03]  /*01d0*/  VIADD R9, R57, 0x60 ;  /* 0x0000006039097836 */ /* 0x000fc60000000000 */
[----:B------:R-:W-:Y:S02]  /*01e0*/  ISETP.LT.OR P1, PT, R12, 0x1, P5 ;  /* 0x000000010c00780c */ /* 0x000fe40002f21670 */
[----:B------:R-:W-:Y:S01]  /*01f0*/  ISETP.GE.AND P6, PT, R9, UR8, PT ;  /* 0x0000000809007c0c */ /* 0x000fe2000bfc6270 */
[----:B--2---:R-:W-:Y:S01]  /*0200*/  @!P0 IMAD.U32 R6, R6, 0x10000, RZ ;  /* 0x0001000006068824 */ /* 0x004fe200078e00ff */
[----:B---3--:R-:W-:Y:S01]  /*0210*/  @!P0 SHF.L.U32 R63, R0, 0x10, RZ ;  /* 0x00000010003f8819 */ /* 0x008fe200000006ff */
[----:B------:R-:W-:Y:S02]  /*0220*/  VIADD R0, R57, 0x80 ;  /* 0x0000008039007836 */ /* 0x000fe40000000000 */
[----:B------:R-:W-:Y:S01]  /*0230*/  @!P0 FMUL.FTZ R65, R6, 1.4426950216293334961 ;  /* 0x3fb8aa3b06418820 */ /* 0x000fe20000410000 */
[----:B------:R-:W-:Y:S01]  /*0240*/  ISETP.LT.OR P0, PT, R12, 0x1, P6 ;  /* 0x000000010c00780c */ /* 0x000fe20003701670 */
[----:B----4-:R-:W-:-:S04]  /*0250*/  @!P2 IMAD.U32 R8, R8, 0x10000, RZ ;  /* 0x000100000808a824 */ /* 0x010fc800078e00ff */
[----:B------:R-:W2:Y:S01]  /*0260*/  @!P1 LDG.E.U16 R6, desc[UR4][R2.64+0x80] ;  /* 0x0000800402069981 */ /* 0x000ea2000c1e1500 */
[----:B------:R-:W-:Y:S02]  /*0270*/  @!P2 IMAD.U32 R62, R7, 0x10000, RZ ;  /* 0x00010000073ea824 */ /* 0x000fe400078e00ff */
[----:B------:R-:W-:Y:S01]  /*0280*/  @!P2 FMUL.FTZ R64, R8, 1.4426950216293334961 ;  /* 0x3fb8aa3b0840a820 */ /* 0x000fe20000410000 */
        /* <DEDUP_REMOVED lines=8> */
[----:B------:R-:W-:Y:S01]  /*0310*/  CS2R R58, SRZ ;  /* 0x00000000003a7805 */ /* 0x000fe2000001ff00 */
[----:B------:R-:W-:-:S02]  /*0320*/  IMAD.MOV.U32 R66, RZ, RZ, RZ ;  /* 0x000000ffff427224 */ /* 0x000fc400078e00ff */
[----:B------:R-:W-:Y:S01]  /*0330*/  IMAD.MOV.U32 R60, RZ, RZ, RZ ;  /* 0x000000ffff3c7224 */ /* 0x000fe200078e00ff */
[----:B------:R-:W-:Y:S01]  /*0340*/  CS2R R54, SRZ ;  /* 0x0000000000367805 */ /* 0x000fe2000001ff00 */
[----:B------:R-:W-:Y:S01]  /*0350*/  IMAD.MOV.U32 R56, RZ, RZ, RZ ;  /* 0x000000ffff387224 */ /* 0x000fe200078e00ff */
[----:B--2---:R-:W-:-:S05]  /*0360*/  @!P1 SHF.L.U32 R6, R6, 0x10, RZ ;  /* 0x0000001006069819 */ /* 0x004fca00000006ff */
[----:B------:R-:W-:Y:S01]  /*0370*/  @!P1 FMUL.FTZ R66, R6, 1.4426950216293334961 ;  /* 0x3fb8aa3b06429820 */ /* 0x000fe20000410000 */
[----:B---3--:R-:W-:Y:S01]  /*0380*/  @!P1 IMAD.U32 R59, R0, 0x10000, RZ ;  /* 0x00010000003b9824 */ /* 0x008fe200078e00ff */
[----:B------:R-:W-:Y:S02]  /*0390*/  ISETP.GE.AND P1, PT, R11, UR8, PT ;  /* 0x000000080b007c0c */ /* 0x000fe4000bf26270 */
[----:B------:R-:W-:Y:S01]  /*03a0*/  IADD3 R0, PT, PT, R57, 0xc0, RZ ;  /* 0x000000c039007810 */ /* 0x000fe20007ffe0ff */
[----:B----4-:R-:W-:Y:S01]  /*03b0*/  @!P0 IMAD.U32 R8, R8, 0x10000, RZ ;  /* 0x0001000008088824 */ /* 0x010fe200078e00ff */
[----:B------:R-:W-:Y:S01]  /*03c0*/  ISETP.LT.OR P1, PT, R12, 0x1, P1 ;  /* 0x000000010c00780c */ /* 0x000fe20000f21670 */
[----:B------:R-:W-:Y:S02]  /*03d0*/  @!P0 IMAD.U32 R60, R7, 0x10000, RZ ;  /* 0x00010000073c8824 */ /* 0x000fe400078e00ff */
[----:B------:R-:W-:Y:S01]  /*03e0*/  @!P0 FMUL.FTZ R58, R8, 1.4426950216293334961 ;  /* 0x3fb8aa3b083a8820 */ /* 0x000fe20000410000 */
[----:B------:R-:W-:Y:S01]  /*03f0*/  ISETP.GE.AND P0, PT, R0, UR8, PT ;  /* 0x0000000800007c0c */ /* 0x000fe2000bf06270 */
[----:B------:R-:W-:-:S02]  /*0400*/  VIADD R0, R57, 0xe0 ;  /* 0x000000e039007836 */ /* 0x000fc40000000000 */
[----:B------:R-:W-:Y:S01]  /*0410*/  @!P2 IMAD.U32 R10, R10, 0x10000, RZ ;  /* 0x000100000a0aa824 */ /* 0x000fe200078e00ff */
[----:B------:R-:W-:-:S05]  /*0420*/  ISETP.LT.OR P0, PT, R12, 0x1, P0 ;  /* 0x000000010c00780c */ /* 0x000fca0000701670 */
[----:B------:R-:W2:Y:S01]  /*0430*/  @!P1 LDG.E.U16 R6, desc[UR4][R2.64+0x140] ;  /* 0x0001400402069981 */ /* 0x000ea2000c1e1500 */
[----:B------:R-:W-:Y:S01]  /*0440*/  @!P2 SHF.L.U32 R56, R9, 0x10, RZ ;  /* 0x000000100938a819 */ /* 0x000fe200000006ff */
        /* <DEDUP_REMOVED lines=12> */
[----:B--2---:R-:W-:-:S04]  /*0510*/  @!P1 IMAD.U32 R6, R6, 0x10000, RZ ;  /* 0x0001000006069824 */ /* 0x004fc800078e00ff */
        /* <DEDUP_REMOVED lines=11> */
[----:B------:R-:W-:Y:S01]  /*05d0*/  ISETP.LT.OR P0, PT, R12, 0x1, P0 ;  /* 0x000000010c00780c */ /* 0x000fe20000701670 */
[----:B------:R-:W-:Y:S02]  /*05e0*/  @!P2 IMAD.U32 R50, R9, 0x10000, RZ ;  /* 0x000100000932a824 */ /* 0x000fe400078e00ff */
[----:B------:R-:W-:Y:S01]  /*05f0*/  @!P2 FMUL.FTZ R49, R10, 1.4426950216293334961 ;  /* 0x3fb8aa3b0a31a820 */ /* 0x000fe20000410000 */
[----:B------:R-:W-:Y:S01]  /*0600*/  ISETP.GE.AND P2, PT, R0, UR8, PT ;  /* 0x0000000800007c0c */ /* 0x000fe2000bf46270 */
[----:B------:R-:W2:Y:S03]  /*0610*/  @!P1 LDG.E.U16 R6, desc[UR4][R2.64+0x200] ;  /* 0x0002000402069981 */ /* 0x000ea6000c1e1500 */
[----:B------:R-:W-:Y:S01]  /*0620*/  ISETP.LT.OR P2, PT, R12, 0x1, P2 ;  /* 0x000000010c00780c */ /* 0x000fe20001741670 */
[----:B------:R-:W3:Y:S04]  /*0630*/  @!P1 LDG.E.U16 R0, desc[UR4][R4.64+0x200] ;  /* 0x0002000404009981 */ /* 0x000ee8000c1e1500 */
[----:B------:R-:W4:Y:S04]  /*0640*/  @!P0 LDG.E.U16 R8, desc[UR4][R2.64+0x240] ;  /* 0x0002400402088981 */ /* 0x000f28000c1e1500 */
[----:B------:R-:W4:Y:S04]  /*0650*/  @!P0 LDG.E.U16 R7, desc[UR4][R4.64+0x240] ;  /* 0x0002400404078981 */ /* 0x000f28000c1e1500 */
[----:B------:R-:W4:Y:S04]  /*0660*/  @!P2 LDG.E.U16 R10, desc[UR4][R2.64+0x280] ;  /* 0x00028004020aa981 */ /* 0x000f28000c1e1500 */
[----:B------:R-:W4:Y:S01]  /*0670*/  @!P2 LDG.E.U16 R9, desc[UR4][R4.64+0x280] ;  /* 0x000280040409a981 */ /* 0x000f22000c1e1500 */
[----:B------:R-:W-:Y:S01]  /*0680*/  VIADD R11, R57, 0x160 ;  /* 0x00000160390b7836 */ /* 0x000fe20000000000 */
[----:B------:R-:W-:-:S02]  /*0690*/  CS2R R46, SRZ ;  /* 0x00000000002e7805 */ /* 0x000fc4000001ff00 */
[----:B------:R-:W-:Y:S02]  /*06a0*/  CS2R R44, SRZ ;  /* 0x00000000002c7805 */ /* 0x000fe4000001ff00 */
[----:B------:R-:W-:Y:S02]  /*06b0*/  CS2R R42, SRZ ;  /* 0x00000000002a7805 */ /* 0x000fe4000001ff00 */
[----:B--2---:R-:W-:Y:S01]  /*06c0*/  @!P1 SHF.L.U32 R6, R6, 0x10, RZ ;  /* 0x0000001006069819 */ /* 0x004fe200000006ff */
[----:B---3--:R-:W-:-:S04]  /*06d0*/  @!P1 IMAD.U32 R48, R0, 0x10000, RZ ;  /* 0x0001000000309824 */ /* 0x008fc800078e00ff */
[----:B------:R-:W-:Y:S01]  /*06e0*/  @!P1 FMUL.FTZ R47, R6, 1.4426950216293334961 ;  /* 0x3fb8aa3b062f9820 */ /* 0x000fe20000410000 */
[----:B------:R-:W-:Y:S02]  /*06f0*/  VIADD R0, R57, 0x180 ;  /* 0x0000018039007836 */ /* 0x000fe40000000000 */
[----:B----4-:R-:W-:Y:S01]  /*0700*/  @!P0 IMAD.U32 R8, R8, 0x10000, RZ ;  /* 0x0001000008088824 */ /* 0x010fe200078e00ff */
[----:B------:R-:W-:Y:S02]  /*0710*/  ISETP.GE.AND P1, PT, R11, UR8, PT ;  /* 0x000000080b007c0c */ /* 0x000fe4000bf26270 */
[----:B------:R-:W-:Y:S01]  /*0720*/  @!P0 SHF.L.U32 R46, R7, 0x10, RZ ;  /* 0x00000010072e8819 */ /* 0x000fe200000006ff */
[----:B------:R-:W-:Y:S01]  /*0730*/  @!P0 FMUL.FTZ R45, R8, 1.4426950216293334961 ;  /* 0x3fb8aa3b082d8820 */ /* 0x000fe20000410000 */
[----:B------:R-:W-:Y:S01]  /*0740*/  ISETP.GE.AND P0, PT, R0, UR8, PT ;  /* 0x0000000800007c0c */ /* 0x000fe2000bf06270 */
[----:B------:R-:W-:Y:S01]  /*0750*/  VIADD R0, R57, 0x1a0 ;  /* 0x000001a039007836 */ /* 0x000fe20000000000 */
[----:B------:R-:W-:Y:S01]  /*0760*/  ISETP.LT.OR P1, PT, R12, 0x1, P1 ;  /* 0x000000010c00780c */ /* 0x000fe20000f21670 */
[----:B------:R-:W-:Y:S01]  /*0770*/  @!P2 IMAD.U32 R10, R10, 0x10000, RZ ;  /* 0x000100000a0aa824 */ /* 0x000fe200078e00ff */
[----:B------:R-:W-:Y:S01]  /*0780*/  ISETP.LT.OR P0, PT, R12, 0x1, P0 ;  /* 0x000000010c00780c */ /* 0x000fe20000701670 */
[----:B------:R-:W-:-:S02]  /*0790*/  @!P2 IMAD.U32 R44, R9, 0x10000, RZ ;  /* 0x00010000092ca824 */ /* 0x000fc400078e00ff */
[----:B------:R-:W-:Y:S01]  /*07a0*/  @!P2 FMUL.FTZ R43, R10, 1.4426950216293334961 ;  /* 0x3fb8aa3b0a2ba820 */ /* 0x000fe20000410000 */
[----:B------:R-:W-:-:S04]  /*07b0*/  ISETP.GE.AND P2, PT, R0, UR8, PT ;  /* 0x0000000800007c0c */ /* 0x000fc8000bf46270 */
[----:B------:R-:W-:-:S03]  /*07c0*/  ISETP.LT.OR P2, PT, R12, 0x1, P2 ;  /* 0x000000010c00780c */ /* 0x000fc60001741670 */
[----:B------:R-:W2:Y:S04]  /*07d0*/  @!P1 LDG.E.U16 R6, desc[UR4][R2.64+0x2c0] ;  /* 0x0002c00402069981 */ /* 0x000ea8000c1e1500 */
[----:B------:R-:W3:Y:S04]  /*07e0*/  @!P1 LDG.E.U16 R0, desc[UR4][R4.64+0x2c0] ;  /* 0x0002c00404009981 */ /* 0x000ee8000c1e1500 */
[----:B------:R-:W4:Y:S04]  /*07f0*/  @!P0 LDG.E.U16 R8, desc[UR4][R2.64+0x300] ;  /* 0x0003000402088981 */ /* 0x000f28000c1e1500 */
[----:B------:R-:W4:Y:S04]  /*0800*/  @!P0 LDG.E.U16 R7, desc[UR4][R4.64+0x300] ;  /* 0x0003000404078981 */ /* 0x000f28000c1e1500 */
[----:B------:R-:W4:Y:S04]  /*0810*/  @!P2 LDG.E.U16 R10, desc[UR4][R2.64+0x340] ;  /* 0x00034004020aa981 */ /* 0x000f28000c1e1500 */
[----:B------:R-:W4:Y:S01]  /*0820*/  @!P2 LDG.E.U16 R9, desc[UR4][R4.64+0x340] ;  /* 0x000340040409a981 */ /* 0x000f22000c1e1500 */
[----:B------:R-:W-:-:S02]  /*0830*/  IADD3 R11, PT, PT, R57, 0x1c0, RZ ;  /* 0x000001c0390b7810 */ /* 0x000fc40007ffe0ff */
[----:B------:R-:W-:Y:S02]  /*0840*/  CS2R R40, SRZ ;  /* 0x0000000000287805 */ /* 0x000fe4000001ff00 */
[----:B------:R-:W-:Y:S02]  /*0850*/  CS2R R38, SRZ ;  /* 0x0000000000267805 */ /* 0x000fe4000001ff00 */
[----:B------:R-:W-:Y:S01]  /*0860*/  CS2R R36, SRZ ;  /* 0x0000000000247805 */ /* 0x000fe2000001ff00 */
[----:B--2---:R-:W-:Y:S02]  /*0870*/  @!P1 IMAD.U32 R6, R6, 0x10000, RZ ;  /* 0x0001000006069824 */ /* 0x004fe400078e00ff */
[----:B---3--:R-:W-:Y:S02]  /*0880*/  @!P1 IMAD.U32 R42, R0, 0x10000, RZ ;  /* 0x00010000002a9824 */ /* 0x008fe400078e00ff */
[----:B------:R-:W-:Y:S01]  /*0890*/  @!P1 FMUL.FTZ R41, R6, 1.4426950216293334961 ;  /* 0x3fb8aa3b06299820 */ /* 0x000fe20000410000 */
[----:B------:R-:W-:Y:S01]  /*08a0*/  VIADD R0, R57, 0x1e0 ;  /* 0x000001e039007836 */ /* 0x000fe20000000000 */
[----:B------:R-:W-:Y:S01]  /*08b0*/  ISETP.GE.AND P1, PT, R11, UR8, PT ;  /* 0x000000080b007c0c */ /* 0x000fe2000bf26270 */
[----:B----4-:R-:W-:-:S03]  /*08c0*/  @!P0 IMAD.U32 R8, R8, 0x10000, RZ ;  /* 0x0001000008088824 */ /* 0x010fc600078e00ff */
[----:B------:R-:W-:Y:S01]  /*08d0*/  ISETP.LT.OR P1, PT, R12, 0x1, P1 ;  /* 0x000000010c00780c */ /* 0x000fe20000f21670 */
[----:B------:R-:W-:Y:S02]  /*08e0*/  @!P0 IMAD.U32 R40, R7, 0x10000, RZ ;  /* 0x0001000007288824 */ /* 0x000fe400078e00ff */
[----:B------:R-:W-:Y:S01]  /*08f0*/  @!P0 FMUL.FTZ R39, R8, 1.4426950216293334961 ;  /* 0x3fb8aa3b08278820 */ /* 0x000fe20000410000 */
[----:B------:R-:W-:Y:S01]  /*0900*/  ISETP.GE.AND P0, PT, R0, UR8, PT ;  /* 0x0000000800007c0c */ /* 0x000fe2000bf06270 */
[----:B------:R-:W-:Y:S01]  /*0910*/  VIADD R0, R57, 0x200 ;  /* 0x0000020039007836 */ /* 0x000fe20000000000 */
[----:B------:R-:W-:Y:S02]  /*0920*/  @!P2 SHF.L.U32 R10, R10, 0x10, RZ ;  /* 0x000000100a0aa819 */ /* 0x000fe400000006ff */
        /* <DEDUP_REMOVED lines=14> */
[----:B------:R-:W-:Y:S01]  /*0a10*/  CS2R R30, SRZ ;  /* 0x00000000001e7805 */ /* 0x000fe2000001ff00 */
[----:B--2---:R-:W-:Y:S01]  /*0a20*/  @!P1 IMAD.U32 R6, R6, 0x10000, RZ ;  /* 0x0001000006069824 */ /* 0x004fe200078e00ff */
[----:B---3--:R-:W-:-:S03]  /*0a30*/  @!P1 SHF.L.U32 R36, R0, 0x10, RZ ;  /* 0x0000001000249819 */ /* 0x008fc600000006ff */
        /* <DEDUP_REMOVED lines=8> */
[----:B------:R-:W-:Y:S01]  /*0ac0*/  @!P2 IMAD.U32 R10, R10, 0x10000, RZ ;  /* 0x000100000a0aa824 */ /* 0x000fe200078e00ff */
[----:B------:R-:W-:Y:S02]  /*0ad0*/  IADD3 R0, PT, PT, R57, 0x260, RZ ;  /* 0x0000026039007810 */ /* 0x000fe40007ffe0ff */
        /* <DEDUP_REMOVED lines=11> */
[----:B------:R-:W-:-:S02]  /*0b90*/  CS2R R28, SRZ ;  /* 0x00000000001c7805 */ /* 0x000fc4000001ff00 */
[----:B------:R-:W-:Y:S02]  /*0ba0*/  CS2R R26, SRZ ;  /* 0x00000000001a7805 */ /* 0x000fe4000001ff00 */
[----:B------:R-:W-:Y:S01]  /*0bb0*/  CS2R R24, SRZ ;  /* 0x0000000000187805 */ /* 0x000fe2000001ff00 */
[----:B--2---:R-:W-:Y:S02]  /*0bc0*/  @!P1 IMAD.U32 R6, R6, 0x10000, RZ ;  /* 0x0001000006069824 */ /* 0x004fe400078e00ff */
[----:B---3--:R-:W-:Y:S02]  /*0bd0*/  @!P1 IMAD.U32 R30, R0, 0x10000, RZ ;  /* 0x00010000001e9824 */ /* 0x008fe400078e00ff */
[----:B------:R-:W-:Y:S01]  /*0be0*/  @!P1 FMUL.FTZ R29, R6, 1.4426950216293334961 ;  /* 0x3fb8aa3b061d9820 */ /* 0x000fe20000410000 */
[----:B------:R-:W-:Y:S01]  /*0bf0*/  ISETP.GE.AND P1, PT, R12, 0x1, PT ;  /* 0x000000010c00780c */ /* 0x000fe20003f26270 */
[----:B----4-:R-:W-:Y:S01]  /*0c00*/  @!P0 IMAD.U32 R8, R8, 0x10000, RZ ;  /* 0x0001000008088824 */ /* 0x010fe200078e00ff */
[----:B------:R-:W-:Y:S01]  /*0c10*/  IADD3 R0, PT, PT, R57, 0x280, RZ ;  /* 0x0000028039007810 */ /* 0x000fe20007ffe0ff */
[----:B------:R-:W-:-:S02]  /*0c20*/  @!P0 IMAD.U32 R28, R7, 0x10000, RZ ;  /* 0x00010000071c8824 */ /* 0x000fc400078e00ff */
[----:B------:R-:W-:Y:S01]  /*0c30*/  @!P0 FMUL.FTZ R27, R8, 1.4426950216293334961 ;  /* 0x3fb8aa3b081b8820 */ /* 0x000fe20000410000 */
[----:B------:R-:W-:Y:S01]  /*0c40*/  ISETP.GE.OR P0, PT, R0, UR8, !P1 ;  /* 0x0000000800007c0c */ /* 0x000fe2000cf06670 */
[----:B------:R-:W-:Y:S02]  /*0c50*/  VIADD R0, R57, 0x2a0 ;  /* 0x000002a039007836 */ /* 0x000fe40000000000 */
[----:B------:R-:W-:Y:S02]  /*0c60*/  @!P2 IMAD.U32 R10, R10, 0x10000, RZ ;  /* 0x000100000a0aa824 */ /* 0x000fe400078e00ff */
[----:B------:R-:W-:Y:S02]  /*0c70*/  @!P2 IMAD.U32 R26, R9, 0x10000, RZ ;  /* 0x00010000091aa824 */ /* 0x000fe400078e00ff */
[----:B------:R-:W-:Y:S01]  /*0c80*/  @!P2 FMUL.FTZ R25, R10, 1.4426950216293334961 ;  /* 0x3fb8aa3b0a19a820 */ /* 0x000fe20000410000 */
[----:B------:R-:W-:-:S05]  /*0c90*/  ISETP.GE.OR P2, PT, R0, UR8, !P1 ;  /* 0x0000000800007c0c */ /* 0x000fca000cf46670 */
[----:B------:R-:W2:Y:S04]  /*0ca0*/  @!P0 LDG.E.U16 R6, desc[UR4][R2.64+0x500] ;  /* 0x0005000402068981 */ /* 0x000ea8000c1e1500 */
[----:B------:R-:W3:Y:S04]  /*0cb0*/  @!P0 LDG.E.U16 R0, desc[UR4][R4.64+0x500] ;  /* 0x0005000404008981 */ /* 0x000ee8000c1e1500 */
[----:B------:R-:W4:Y:S04]  /*0cc0*/  @!P2 LDG.E.U16 R8, desc[UR4][R2.64+0x540] ;  /* 0x000540040208a981 */ /* 0x000f28000c1e1500 */
[----:B------:R-:W4:Y:S01]  /*0cd0*/  @!P2 LDG.E.U16 R7, desc[UR4][R4.64+0x540] ;  /* 0x000540040407a981 */ /* 0x000f22000c1e1500 */
[----:B------:R-:W-:Y:S01]  /*0ce0*/  VIADD R9, R57, 0x2c0 ;  /* 0x000002c039097836 */ /* 0x000fe20000000000 */
[----:B------:R-:W-:-:S02]  /*0cf0*/  CS2R R22, SRZ ;  /* 0x0000000000167805 */ /* 0x000fc4000001ff00 */
[----:B------:R-:W-:Y:S02]  /*0d00*/  CS2R R20, SRZ ;  /* 0x0000000000147805 */ /* 0x000fe4000001ff00 */
[----:B--2---:R-:W-:Y:S01]  /*0d10*/  @!P0 SHF.L.U32 R6, R6, 0x10, RZ ;  /* 0x0000001006068819 */ /* 0x004fe200000006ff */
[----:B---3--:R-:W-:-:S04]  /*0d20*/  @!P0 IMAD.U32 R24, R0, 0x10000, RZ ;  /* 0x0001000000188824 */ /* 0x008fc800078e00ff */
[----:B------:R-:W-:Y:S01]  /*0d30*/  @!P0 FMUL.FTZ R23, R6, 1.4426950216293334961 ;  /* 0x3fb8aa3b06178820 */ /* 0x000fe20000410000 */
[----:B------:R-:W-:Y:S01]  /*0d40*/  VIADD R0, R57, 0x2e0 ;  /* 0x000002e039007836 */ /* 0x000fe20000000000 */
[----:B------:R-:W-:Y:S01]  /*0d50*/  ISETP.GE.OR P0, PT, R9, UR8, !P1 ;  /* 0x0000000809007c0c */ /* 0x000fe2000cf06670 */
[----:B----4-:R-:W-:Y:S01]  /*0d60*/  @!P2 IMAD.U32 R8, R8, 0x10000, RZ ;  /* 0x000100000808a824 */ /* 0x010fe200078e00ff */
[----:B------:R-:W-:-:S03]  /*0d70*/  @!P2 SHF.L.U32 R22, R7, 0x10, RZ ;  /* 0x000000100716a819 */ /* 0x000fc600000006ff */
[----:B------:R-:W-:Y:S01]  /*0d80*/  @!P2 FMUL.FTZ R21, R8, 1.4426950216293334961 ;  /* 0x3fb8aa3b0815a820 */ /* 0x000fe20000410000 */
        /* <DEDUP_REMOVED lines=9> */
[----:B---3--:R-:W-:Y:S02]  /*0e20*/  @!P0 IMAD.U32 R20, R0, 0x10000, RZ ;  /* 0x0001000000148824 */ /* 0x008fe400078e00ff */
[----:B------:R-:W-:Y:S01]  /*0e30*/  @!P0 FMUL.FTZ R19, R6, 1.4426950216293334961 ;  /* 0x3fb8aa3b06138820 */ /* 0x000fe20000410000 */
[----:B------:R-:W-:Y:S01]  /*0e40*/  ISETP.GE.OR P0, PT, R9, UR8, !P1 ;  /* 0x0000000809007c0c */ /* 0x000fe2000cf06670 */
[----:B----4-:R-:W-:Y:S01]  /*0e50*/  @!P2 IMAD.U32 R8, R8, 0x10000, RZ ;  /* 0x000100000808a824 */ /* 0x010fe200078e00ff */
[----:B------:R-:W-:Y:S01]  /*0e60*/  IADD3 R0, PT, PT, R57, 0x320, RZ ;  /* 0x0000032039007810 */ /* 0x000fe20007ffe0ff */
[----:B------:R-:W-:Y:S02]  /*0e70*/  @!P2 IMAD.U32 R18, R7, 0x10000, RZ ;  /* 0x000100000712a824 */ /* 0x000fe400078e00ff */
        /* <DEDUP_REMOVED lines=9> */
[----:B--2---:R-:W-:Y:S01]  /*0f10*/  @!P0 IMAD.U32 R6, R6, 0x10000, RZ ;  /* 0x0001000006068824 */ /* 0x004fe200078e00ff */
[----:B---3--:R-:W-:-:S03]  /*0f20*/  @!P0 SHF.L.U32 R16, R0, 0x10, RZ ;  /* 0x0000001000108819 */ /* 0x008fc600000006ff */
[----:B------:R-:W-:Y:S01]  /*0f30*/  @!P0 FMUL.FTZ R15, R6, 1.4426950216293334961 ;  /* 0x3fb8aa3b060f8820 */ /* 0x000fe20000410000 */
[----:B------:R-:W-:Y:S01]  /*0f40*/  VIADD R0, R57, 0x360 ;  /* 0x0000036039007836 */ /* 0x000fe20000000000 */
[----:B------:R-:W-:Y:S01]  /*0f50*/  ISETP.GE.OR P0, PT, R9, UR8, !P1 ;  /* 0x0000000809007c0c */ /* 0x000fe2000cf06670 */
[----:B----4-:R-:W-:Y:S02]  /*0f60*/  @!P2 IMAD.U32 R8, R8, 0x10000, RZ ;  /* 0x000100000808a824 */ /* 0x010fe400078e00ff */
        /* <DEDUP_REMOVED lines=9> */
[----:B--2---:R-:W-:Y:S01]  /*1000*/  @!P0 SHF.L.U32 R6, R6, 0x10, RZ ;  /* 0x0000001006068819 */ /* 0x004fe200000006ff */
[----:B---3--:R-:W-:-:S04]  /*1010*/  @!P0 IMAD.U32 R12, R0, 0x10000, RZ ;  /* 0x00010000000c8824 */ /* 0x008fc800078e00ff */
[----:B------:R-:W-:Y:S01]  /*1020*/  @!P0 FMUL.FTZ R11, R6, 1.4426950216293334961 ;  /* 0x3fb8aa3b060b8820 */ /* 0x000fe20000410000 */
[----:B------:R-:W-:Y:S01]  /*1030*/  VIADD R0, R57, 0x3a0 ;  /* 0x000003a039007836 */ /* 0x000fe20000000000 */
[----:B----4-:R-:W-:Y:S02]  /*1040*/  @!P2 SHF.L.U32 R8, R8, 0x10, RZ ;  /* 0x000000100808a819 */ /* 0x010fe400000006ff */
[----:B------:R-:W-:Y:S01]  /*1050*/  ISETP.GE.OR P0, PT, R9, UR8, !P1 ;  /* 0x0000000809007c0c */ /* 0x000fe2000cf06670 */
[----:B------:R-:W-:Y:S02]  /*1060*/  IMAD.MOV.U32 R9, RZ, RZ, RZ ;  /* 0x000000ffff097224 */ /* 0x000fe400078e00ff */
[----:B------:R-:W-:Y:S02]  /*1070*/  @!P2 IMAD.U32 R10, R7, 0x10000, RZ ;  /* 0x00010000070aa824 */ /* 0x000fe400078e00ff */
[----:B------:R-:W-:Y:S01]  /*1080*/  @!P2 FMUL.FTZ R9, R8, 1.4426950216293334961 ;  /* 0x3fb8aa3b0809a820 */ /* 0x000fe20000410000 */
[----:B------:R-:W-:-:S07]  /*1090*/  ISETP.GE.OR P2, PT, R0, UR8, !P1 ;  /* 0x0000000800007c0c */ /* 0x000fce000cf46670 */
[----:B------:R-:W2:Y:S04]  /*10a0*/  @!P0 LDG.E.U16 R6, desc[UR4][R2.64+0x700] ;  /* 0x0007000402068981 */ /* 0x000ea8000c1e1500 */
[----:B------:R-:W3:Y:S04]  /*10b0*/  @!P0 LDG.E.U16 R0, desc[UR4][R4.64+0x700] ;  /* 0x0007000404008981 */ /* 0x000ee8000c1e1500 */
[----:B------:R-:W4:Y:S04]  /*10c0*/  @!P2 LDG.E.U16 R68, desc[UR4][R2.64+0x740] ;  /* 0x000740040244a981 */ /* 0x000f28000c1e1500 */
[----:B------:R-:W4:Y:S01]  /*10d0*/  @!P2 LDG.E.U16 R67, desc[UR4][R4.64+0x740] ;  /* 0x000740040443a981 */ /* 0x000f22000c1e1500 */
[----:B------:R-:W-:-:S02]  /*10e0*/  VIADD R69, R57, 0x3c0 ;  /* 0x000003c039457836 */ /* 0x000fc40000000000 */
[----:B------:R-:W-:Y:S02]  /*10f0*/  HFMA2 R7, -RZ, RZ, 0, 0 ;  /* 0x00000000ff077431 */ /* 0x000fe400000001ff */
[----:B------:R-:W-:Y:S02]  /*1100*/  IMAD.MOV.U32 R8, RZ, RZ, RZ ;  /* 0x000000ffff087224 */ /* 0x000fe400078e00ff */
[----:B------:R-:W-:Y:S02]  /*1110*/  VIADD R70, R57, 0x3e0 ;  /* 0x000003e039467836 */ /* 0x000fe40000000000 */
        /* <DEDUP_REMOVED lines=12> */
[----:B---3--:R-:W-:Y:S02]  /*11e0*/  @!P0 IMAD.U32 R8, R0, 0x10000, RZ ;  /* 0x0001000000088824 */ /* 0x008fe400078e00ff */
[----:B------:R-:W-:Y:S01]  /*11f0*/  @!P0 FMUL.FTZ R7, R6, 1.4426950216293334961 ;  /* 0x3fb8aa3b06078820 */ /* 0x000fe20000410000 */
[----:B------:R-:W-:Y:S01]  /*1200*/  ISETP.GE.OR P0, PT, R69, UR8, !P1 ;  /* 0x0000000845007c0c */ /* 0x000fe2000cf06670 */
[----:B----4-:R-:W-:Y:S01]  /*1210*/  @!P2 IMAD.U32 R68, R68, 0x10000, RZ ;  /* 0x000100004444a824 */ /* 0x010fe200078e00ff */
[----:B------:R-:W-:Y:S01]  /*1220*/  MOV R6, RZ ;  /* 0x000000ff00067202 */ /* 0x000fe20000000f00 */
[----:B------:R-:W-:Y:S01]  /*1230*/  IMAD.MOV.U32 R0, RZ, RZ, RZ ;  /* 0x000000ffff007224 */ /* 0x000fe200078e00ff */
[----:B------:R-:W-:Y:S01]  /*1240*/  @!P2 SHF.L.U32 R6, R67, 0x10, RZ ;  /* 0x000000104306a819 */ /* 0x000fe200000006ff */
[----:B------:R-:W-:Y:S01]  /*1250*/  @!P2 FMUL.FTZ R0, R68, 1.4426950216293334961 ;  /* 0x3fb8aa3b4400a820 */ /* 0x000fe20000410000 */
[----:B------:R-:W-:-:S07]  /*1260*/  ISETP.GE.OR P2, PT, R70, UR8, !P1 ;  /* 0x0000000846007c0c */ /* 0x000fce000cf46670 */
[----:B------:R-:W2:Y:S04]  /*1270*/  @!P0 LDG.E.U16 R73, desc[UR4][R4.64+0x780] ;  /* 0x0007800404498981 */ /* 0x000ea8000c1e1500 */
[----:B------:R-:W3:Y:S04]  /*1280*/  @!P0 LDG.E.U16 R69, desc[UR4][R2.64+0x780] ;  /* 0x0007800402458981 */ /* 0x000ee8000c1e1500 */
[----:B------:R0:W4:Y:S01]  /*1290*/  @!P2 LDG.E.U16 R67, desc[UR4][R4.64+0x7c0] ;  /* 0x0007c0040443a981 */ /* 0x000122000c1e1500 */
        /* <DEDUP_REMOVED lines=20> */
[----:B-1----:R-:W-:Y:S01]  /*13e0*/  FADD.FTZ R2, R71, R6 ;  /* 0x0000000647027221 */ /* 0x002fe20000010000 */
[----:B--2---:R-:W-:-:S04]  /*13f0*/  @!P0 IMAD.U32 R5, R73, 0x10000, RZ ;  /* 0x0001000049058824 */ /* 0x004fc800078e00ff */
[----:B------:R-:W-:Y:S01]  /*1400*/  FADD.FTZ R3, R2, R5 ;  /* 0x0000000502037221 */ /* 0x000fe20000010000 */
[----:B----4-:R-:W-:-:S04]  /*1410*/  @!P2 IMAD.U32 R4, R67, 0x10000, RZ ;  /* 0x000100004304a824 */ /* 0x010fc800078e00ff */
        /* <DEDUP_REMOVED lines=8> */
[----:B---3--:R-:W-:Y:S02]  /*14a0*/  @!P0 IMAD.U32 R69, R69, 0x10000, RZ ;  /* 0x0001000045458824 */ /* 0x008fe400078e00ff */
[----:B0-----:R-:W-:Y:S01]  /*14b0*/  FADD.FTZ R73, R72, R67 ;  /* 0x0000004348497221 */ /* 0x001fe20000010000 */
[----:B------:R-:W-:Y:S02]  /*14c0*/  HFMA2 R67, -RZ, RZ, 0, 0 ;  /* 0x00000000ff437431 */ /* 0x000fe400000001ff */
[----:B------:R-:W-:Y:S02]  /*14d0*/  @!P0 FMUL.FTZ R67, R69, 1.4426950216293334961 ;  /* 0x3fb8aa3b45438820 */ /* 0x000fe40000410000 */
[----:B------:R0:W1:Y:S01]  /*14e0*/  SHFL.BFLY PT, R74, R73, 0x1, 0x1f ;  /* 0x0c201f00494a7f89 */ /* 0x00006200000e0000 */
[----:B------:R-:W-:Y:S05]  /*14f0*/  @!P1 EXIT ;  /* 0x000000000000994d */ /* 0x000fea0003800000 */
[----:B-----5:R-:W-:Y:S01]  /*1500*/  @!P2 IMAD.U32 R71, R68, 0x10000, RZ ;  /* 0x000100004447a824 */ /* 0x020fe200078e00ff */
[----:B------:R-:W2:Y:S01]  /*1510*/  LDC.64 R2, c[0x0][0x380] ;  /* 0x0000e000ff027b82 */ /* 0x000ea20000000a00 */
[----:B------:R-:W-:Y:S01]  /*1520*/  IMAD.MOV.U32 R68, RZ, RZ, RZ ;  /* 0x000000ffff447224 */ /* 0x000fe200078e00ff */
[----:B------:R-:W3:Y:S01]  /*1530*/  @!P3 MUFU.EX2 R72, R65 ;  /* 0x000000410048b308 */ /* 0x000ee20000000800 */
[----:B------:R-:W-:Y:S01]  /*1540*/  @!P2 FMUL.FTZ R68, R71, 1.4426950216293334961 ;  /* 0x3fb8aa3b4744a820 */ /* 0x000fe20000410000 */
[----:B------:R-:W-:Y:S01]  /*1550*/  LOP3.LUT R71, R57, 0x80, RZ, 0xfc, !PT ;  /* 0x0000008039477812 */ /* 0x000fe200078efcff */
[----:B-1----:R-:W-:Y:S01]  /*1560*/  FADD.FTZ R69, R73, R74 ;  /* 0x0000004a49457221 */ /* 0x002fe20000010000 */
[----:B------:R-:W1:Y:S02]  /*1570*/  @!P5 MUFU.EX2 R66, R66 ;  /* 0x000000420042d308 */ /* 0x000e640000000800 */
[----:B------:R-:W-:Y:S02]  /*1580*/  ISETP.GE.AND P2, PT, R71, UR8, PT ;  /* 0x0000000847007c0c */ /* 0x000fe4000bf46270 */
[----:B0-----:R-:W0:Y:S04]  /*1590*/  @!P4 MUFU.EX2 R73, R64 ;  /* 0x000000400049c308 */ /* 0x001e280000000800 */
[----:B------:R4:W0:Y:S01]  /*15a0*/  @!P6 MUFU.EX2 R75, R58 ;  /* 0x0000003a004be308 */ /* 0x0008220000000800 */
[C---:B---3--:R-:W-:Y:S01]  /*15b0*/  @!P3 FFMA.FTZ R72, -R69.reuse, R72, R63 ;  /* 0x000000484548b223 */ /* 0x048fe2000001013f */
[----:B-1----:R-:W-:-:S05]  /*15c0*/  @!P5 FFMA.FTZ R59, -R69, R66, R59 ;  /* 0x00000042453bd223 */ /* 0x002fca000001013b */
[----:B------:R-:W1:Y:S01]  /*15d0*/  @!P2 MUFU.EX2 R55, R55 ;  /* 0x000000370037a308 */ /* 0x000e620000000800 */
[----:B------:R-:W-:Y:S02]  /*15e0*/  @!P3 F2FP.BF16.F32.PACK_AB R72, RZ, R72 ;  /* 0x00000048ff48b23e */ /* 0x000fe400000010ff */
[----:B----4-:R-:W-:Y:S01]  /*15f0*/  LOP3.LUT R58, R57, 0xc0, RZ, 0xfc, !PT ;  /* 0x000000c0393a7812 */ /* 0x010fe200078efcff */
[----:B--2---:R-:W-:-:S04]  /*1600*/  IMAD.WIDE R2, R61, 0x2, R2 ;  /* 0x000000023d027825 */ /* 0x004fc800078e0202 */
[----:B0-----:R-:W-:Y:S01]  /*1610*/  @!P4 FFMA.FTZ R73, -R69, R73, R62 ;  /* 0x000000494549c223 */ /* 0x001fe2000001013e */
[----:B------:R-:W-:Y:S01]  /*1620*/  LOP3.LUT R62, R57, 0xa0, RZ, 0xfc, !PT ;  /* 0x000000a0393e7812 */ /* 0x000fe200078efcff */
[----:B------:R-:W-:Y:S01]  /*1630*/  @!P6 FFMA.FTZ R60, -R69, R75, R60 ;  /* 0x0000004b453ce223 */ /* 0x000fe2000001013c */
[----:B------:R-:W-:Y:S01]  /*1640*/  ISETP.GE.AND P0, PT, R58, UR8, PT ;  /* 0x000000083a007c0c */ /* 0x000fe2000bf06270 */
[----:B------:R0:W-:Y:S01]  /*1650*/  @!P3 STG.E.U16 desc[UR4][R2.64], R72 ;  /* 0x000000480200b986 */ /* 0x0001e2000c101504 */
[----:B------:R-:W-:Y:S02]  /*1660*/  LOP3.LUT R58, R57, 0xe0, RZ, 0xfc, !PT ;  /* 0x000000e0393a7812 */ /* 0x000fe400078efcff */
[----:B------:R-:W-:Y:S01]  /*1670*/  @!P5 F2FP.BF16.F32.PACK_AB R59, RZ, R59 ;  /* 0x0000003bff3bd23e */ /* 0x000fe200000010ff */
[----:B-1----:R-:W-:Y:S01]  /*1680*/  @!P2 FFMA.FTZ R55, -R69, R55, R56 ;  /* 0x000000374537a223 */ /* 0x002fe20000010138 */
[----:B------:R-:W-:Y:S02]  /*1690*/  @!P4 F2FP.BF16.F32.PACK_AB R73, RZ, R73 ;  /* 0x00000049ff49c23e */ /* 0x000fe400000010ff */
[----:B------:R-:W-:Y:S01]  /*16a0*/  ISETP.GE.AND P3, PT, R58, UR8, PT ;  /* 0x000000083a007c0c */ /* 0x000fe2000bf66270 */
[----:B------:R0:W-:Y:S01]  /*16b0*/  @!P5 STG.E.U16 desc[UR4][R2.64+0x80], R59 ;  /* 0x0000803b0200d986 */ /* 0x0001e2000c101504 */
[----:B------:R-:W-:-:S02]  /*16c0*/  ISETP.GE.AND P1, PT, R62, UR8, PT ;  /* 0x000000083e007c0c */ /* 0x000fc4000bf26270 */
[C---:B------:R-:W-:Y:S01]  /*16d0*/  LOP3.LUT R58, R57.reuse, 0x120, RZ, 0xfc, !PT ;  /* 0x00000120393a7812 */ /* 0x040fe200078efcff */
[----:B------:R0:W-:Y:S01]  /*16e0*/  @!P4 STG.E.U16 desc[UR4][R2.64+0x40], R73 ;  /* 0x000040490200c986 */ /* 0x0001e2000c101504 */
[----:B------:R-:W-:Y:S01]  /*16f0*/  LOP3.LUT R61, R57, 0x100, RZ, 0xfc, !PT ;  /* 0x00000100393d7812 */ /* 0x000fe200078efcff */
[----:B------:R-:W1:Y:S01]  /*1700*/  @!P0 MUFU.EX2 R51, R51 ;  /* 0x0000003300338308 */ /* 0x000e620000000800 */
[----:B------:R-:W-:Y:S02]  /*1710*/  @!P2 F2FP.BF16.F32.PACK_AB R55, RZ, R55 ;  /* 0x00000037ff37a23e */ /* 0x000fe400000010ff */
[----:B------:R-:W-:Y:S02]  /*1720*/  ISETP.GE.AND P5, PT, R58, UR8, PT ;  /* 0x000000083a007c0c */ /* 0x000fe4000bfa6270 */
[----:B------:R-:W-:Y:S01]  /*1730*/  ISETP.GE.AND P4, PT, R61, UR8, PT ;  /* 0x000000083d007c0c */ /* 0x000fe2000bf86270 */
[----:B------:R-:W2:Y:S01]  /*1740*/  @!P3 MUFU.EX2 R49, R49 ;  /* 0x000000310031b308 */ /* 0x000ea20000000800 */
[----:B------:R-:W-:-:S02]  /*1750*/  PRMT R58, R55, 0x7610, R58 ;  /* 0x00007610373a7816 */ /* 0x000fc4000000003a */
[----:B------:R-:W-:Y:S01]  /*1760*/  LOP3.LUT R55, R57, 0x160, RZ, 0xfc, !PT ;  /* 0x0000016039377812 */ /* 0x000fe200078efcff */
[----:B------:R-:W3:Y:S01]  /*1770*/  @!P1 MUFU.EX2 R53, R53 ;  /* 0x0000003500359308 */ /* 0x000ee20000000800 */
[----:B------:R-:W-:Y:S01]  /*1780*/  @!P6 F2FP.BF16.F32.PACK_AB R60, RZ, R60 ;  /* 0x0000003cff3ce23e */ /* 0x000fe200000010ff */
[----:B------:R0:W-:Y:S01]  /*1790*/  @!P2 STG.E.U16 desc[UR4][R2.64+0x100], R58 ;  /* 0x0001003a0200a986 */ /* 0x0001e2000c101504 */
[----:B------:R-:W-:Y:S01]  /*17a0*/  ISETP.GE.AND P2, PT, R55, UR8, PT ;  /* 0x0000000837007c0c */ /* 0x000fe2000bf46270 */
[----:B-1----:R-:W-:Y:S01]  /*17b0*/  @!P0 FFMA.FTZ R51, -R69, R51, R52 ;  /* 0x0000003345338223 */ /* 0x002fe20000010134 */
[----:B------:R-:W-:Y:S01]  /*17c0*/  LOP3.LUT R56, R57, 0x140, RZ, 0xfc, !PT ;  /* 0x0000014039387812 */ /* 0x000fe200078efcff */
[----:B------:R0:W-:Y:S01]  /*17d0*/  @!P6 STG.E.U16 desc[UR4][R2.64+0xc0], R60 ;  /* 0x0000c03c0200e986 */ /* 0x0001e2000c101504 */
[----:B------:R-:W1:Y:S02]  /*17e0*/  @!P5 MUFU.EX2 R45, R45 ;  /* 0x0000002d002dd308 */ /* 0x000e640000000800 */
[----:B------:R-:W-:Y:S01]  /*17f0*/  ISETP.GE.AND P6, PT, R56, UR8, PT ;  /* 0x0000000838007c0c */ /* 0x000fe2000bfc6270 */
[----:B--2---:R-:W-:Y:S01]  /*1800*/  @!P3 FFMA.FTZ R49, -R69, R49, R50 ;  /* 0x000000314531b223 */ /* 0x004fe20000010132 */
[----:B------:R-:W2:Y:S01]  /*1810*/  @!P4 MUFU.EX2 R47, R47 ;  /* 0x0000002f002fc308 */ /* 0x000ea20000000800 */
[----:B------:R-:W-:Y:S01]  /*1820*/  LOP3.LUT R50, R57, 0x180, RZ, 0xfc, !PT ;  /* 0x0000018039327812 */ /* 0x000fe200078efcff */
[----:B---3--:R-:W-:Y:S01]  /*1830*/  @!P1 FFMA.FTZ R53, -R69, R53, R54 ;  /* 0x0000003545359223 */ /* 0x008fe20000010136 */
[----:B------:R-:W-:-:S02]  /*1840*/  @!P0 F2FP.BF16.F32.PACK_AB R51, RZ, R51 ;  /* 0x00000033ff33823e */ /* 0x000fc400000010ff */
[----:B------:R-:W3:Y:S01]  /*1850*/  @!P2 MUFU.EX2 R41, R41 ;  /* 0x000000290029a308 */ /* 0x000ee20000000800 */
[----:B------:R-:W-:Y:S02]  /*1860*/  @!P3 F2FP.BF16.F32.PACK_AB R49, RZ, R49 ;  /* 0x00000031ff31b23e */ /* 0x000fe400000010ff */
[----:B------:R-:W-:Y:S01]  /*1870*/  @!P1 F2FP.BF16.F32.PACK_AB R53, RZ, R53 ;  /* 0x00000035ff35923e */ /* 0x000fe200000010ff */
[----:B------:R0:W-:Y:S01]  /*1880*/  @!P0 STG.E.U16 desc[UR4][R2.64+0x180], R51 ;  /* 0x0001803302008986 */ /* 0x0001e2000c101504 */
[C---:B-1----:R-:W-:Y:S01]  /*1890*/  @!P5 FFMA.FTZ R45, -R69.reuse, R45, R46 ;  /* 0x0000002d452dd223 */ /* 0x042fe2000001012e */
[----:B------:R-:W1:Y:S02]  /*18a0*/  @!P6 MUFU.EX2 R43, R43 ;  /* 0x0000002b002be308 */ /* 0x000e640000000800 */
[----:B------:R0:W-:Y:S01]  /*18b0*/  @!P1 STG.E.U16 desc[UR4][R2.64+0x140], R53 ;  /* 0x0001403502009986 */ /* 0x0001e2000c101504 */
[----:B--2---:R-:W-:Y:S01]  /*18c0*/  @!P4 FFMA.FTZ R47, -R69, R47, R48 ;  /* 0x0000002f452fc223 */ /* 0x004fe20000010130 */
[----:B------:R-:W-:-:S02]  /*18d0*/  ISETP.GE.AND P1, PT, R50, UR8, PT ;  /* 0x0000000832007c0c */ /* 0x000fc4000bf26270 */
[----:B------:R-:W-:Y:S01]  /*18e0*/  LOP3.LUT R50, R57, 0x1a0, RZ, 0xfc, !PT ;  /* 0x000001a039327812 */ /* 0x000fe200078efcff */
[----:B------:R0:W-:Y:S01]  /*18f0*/  @!P3 STG.E.U16 desc[UR4][R2.64+0x1c0], R49 ;  /* 0x0001c0310200b986 */ /* 0x0001e2000c101504 */
[----:B------:R-:W-:Y:S01]  /*1900*/  @!P4 F2FP.BF16.F32.PACK_AB R47, RZ, R47 ;  /* 0x0000002fff2fc23e */ /* 0x000fe200000010ff */
[----:B---3--:R-:W-:Y:S01]  /*1910*/  @!P2 FFMA.FTZ R41, -R69, R41, R42 ;  /* 0x000000294529a223 */ /* 0x008fe2000001012a */
[C---:B------:R-:W-:Y:S02]  /*1920*/  LOP3.LUT R42, R57.reuse, 0x1e0, RZ, 0xfc, !PT ;  /* 0x000001e0392a7812 */ /* 0x040fe400078efcff */
[----:B------:R-:W-:Y:S01]  /*1930*/  LOP3.LUT R48, R57, 0x1c0, RZ, 0xfc, !PT ;  /* 0x000001c039307812 */ /* 0x000fe200078efcff */
[----:B------:R0:W-:Y:S01]  /*1940*/  @!P4 STG.E.U16 desc[UR4][R2.64+0x200], R47 ;  /* 0x0002002f0200c986 */ /* 0x0001e2000c101504 */
[----:B------:R-:W-:Y:S01]  /*1950*/  ISETP.GE.AND P0, PT, R50, UR8, PT ;  /* 0x0000000832007c0c */ /* 0x000fe2000bf06270 */
[----:B-1----:R-:W-:Y:S01]  /*1960*/  @!P6 FFMA.FTZ R43, -R69, R43, R44 ;  /* 0x0000002b452be223 */ /* 0x002fe2000001012c */
[----:B------:R-:W-:Y:S01]  /*1970*/  ISETP.GE.AND P4, PT, R42, UR8, PT ;  /* 0x000000082a007c0c */ /* 0x000fe2000bf86270 */
[----:B------:R-:W1:Y:S01]  /*1980*/  @!P1 MUFU.EX2 R39, R39 ;  /* 0x0000002700279308 */ /* 0x000e620000000800 */
[----:B------:R-:W-:-:S02]  /*1990*/  ISETP.GE.AND P3, PT, R48, UR8, PT ;  /* 0x0000000830007c0c */ /* 0x000fc4000bf66270 */
[----:B------:R-:W-:Y:S02]  /*19a0*/  @!P5 F2FP.BF16.F32.PACK_AB R45, RZ, R45 ;  /* 0x0000002dff2dd23e */ /* 0x000fe400000010ff */
[C---:B------:R-:W-:Y:S02]  /*19b0*/  LOP3.LUT R44, R57.reuse, 0x200, RZ, 0xfc, !PT ;  /* 0x00000200392c7812 */ /* 0x040fe400078efcff */
[----:B------:R-:W-:Y:S01]  /*19c0*/  @!P6 F2FP.BF16.F32.PACK_AB R43, RZ, R43 ;  /* 0x0000002bff2be23e */ /* 0x000fe200000010ff */
[----:B------:R0:W-:Y:S01]  /*19d0*/  @!P5 STG.E.U16 desc[UR4][R2.64+0x240], R45 ;  /* 0x0002402d0200d986 */ /* 0x0001e2000c101504 */
[----:B------:R-:W-:Y:S01]  /*19e0*/  ISETP.GE.AND P5, PT, R44, UR8, PT ;  /* 0x000000082c007c0c */ /* 0x000fe2000bfa6270 */
[----:B------:R-:W2:Y:S01]  /*19f0*/  @!P0 MUFU.EX2 R37, R37 ;  /* 0x0000002500258308 */ /* 0x000ea20000000800 */
[----:B------:R-:W-:Y:S01]  /*1a00*/  LOP3.LUT R42, R57, 0x220, RZ, 0xfc, !PT ;  /* 0x00000220392a7812 */ /* 0x000fe200078efcff */
[----:B------:R0:W-:Y:S01]  /*1a10*/  @!P6 STG.E.U16 desc[UR4][R2.64+0x280], R43 ;  /* 0x0002802b0200e986 */ /* 0x0001e2000c101504 */
[----:B------:R-:W-:Y:S01]  /*1a20*/  @!P2 F2FP.BF16.F32.PACK_AB R41, RZ, R41 ;  /* 0x00000029ff29a23e */ /* 0x000fe200000010ff */
[----:B------:R-:W3:Y:S01]  /*1a30*/  @!P4 MUFU.EX2 R33, R33 ;  /* 0x000000210021c308 */ /* 0x000ee20000000800 */
[----:B------:R-:W-:Y:S01]  /*1a40*/  ISETP.GE.AND P6, PT, R42, UR8, PT ;  /* 0x000000082a007c0c */ /* 0x000fe2000bfc6270 */
[----:B-1----:R-:W-:-:S02]  /*1a50*/  @!P1 FFMA.FTZ R39, -R69, R39, R40 ;  /* 0x0000002745279223 */ /* 0x002fc40000010128 */
[----:B------:R-:W1:Y:S01]  /*1a60*/  @!P3 MUFU.EX2 R35, R35 ;  /* 0x000000230023b308 */ /* 0x000e620000000800 */
[----:B------:R0:W-:Y:S02]  /*1a70*/  @!P2 STG.E.U16 desc[UR4][R2.64+0x2c0], R41 ;  /* 0x0002c0290200a986 */ /* 0x0001e4000c101504 */
[----:B------:R-:W-:Y:S01]  /*1a80*/  @!P1 F2FP.BF16.F32.PACK_AB R39, RZ, R39 ;  /* 0x00000027ff27923e */ /* 0x000fe200000010ff */
[----:B------:R-:W4:Y:S01]  /*1a90*/  @!P5 MUFU.EX2 R31, R31 ;  /* 0x0000001f001fd308 */ /* 0x000f220000000800 */
[----:B--2---:R-:W-:Y:S01]  /*1aa0*/  @!P0 FFMA.FTZ R37, -R69, R37, R38 ;  /* 0x0000002545258223 */ /* 0x004fe20000010126 */
[----:B------:R-:W-:Y:S02]  /*1ab0*/  LOP3.LUT R38, R57, 0x240, RZ, 0xfc, !PT ;  /* 0x0000024039267812 */ /* 0x000fe400078efcff */
[----:B------:R0:W-:Y:S02]  /*1ac0*/  @!P1 STG.E.U16 desc[UR4][R2.64+0x300], R39 ;  /* 0x0003002702009986 */ /* 0x0001e4000c101504 */
[----:B------:R-:W2:Y:S01]  /*1ad0*/  @!P6 MUFU.EX2 R29, R29 ;  /* 0x0000001d001de308 */ /* 0x000ea20000000800 */
[C---:B---3--:R-:W-:Y:S01]  /*1ae0*/  @!P4 FFMA.FTZ R33, -R69.reuse, R33, R34 ;  /* 0x000000214521c223 */ /* 0x048fe20000010122 */
[----:B------:R-:W-:Y:S01]  /*1af0*/  @!P0 F2FP.BF16.F32.PACK_AB R37, RZ, R37 ;  /* 0x00000025ff25823e */ /* 0x000fe200000010ff */
[----:B-1----:R-:W-:Y:S01]  /*1b00*/  @!P3 FFMA.FTZ R35, -R69, R35, R36 ;  /* 0x000000234523b223 */ /* 0x002fe20000010124 */
[----:B------:R-:W-:-:S02]  /*1b10*/  ISETP.GE.AND P2, PT, R38, UR8, PT ;  /* 0x0000000826007c0c */ /* 0x000fc4000bf46270 */
[----:B------:R-:W-:Y:S01]  /*1b20*/  @!P4 F2FP.BF16.F32.PACK_AB R33, RZ, R33 ;  /* 0x00000021ff21c23e */ /* 0x000fe200000010ff */
[----:B----4-:R-:W-:Y:S01]  /*1b30*/  @!P5 FFMA.FTZ R31, -R69, R31, R32 ;  /* 0x0000001f451fd223 */ /* 0x010fe20000010120 */
[----:B------:R-:W-:Y:S02]  /*1b40*/  @!P3 F2FP.BF16.F32.PACK_AB R35, RZ, R35 ;  /* 0x00000023ff23b23e */ /* 0x000fe400000010ff */
[C---:B------:R-:W-:Y:S02]  /*1b50*/  LOP3.LUT R32, R57.reuse, 0x2a0, RZ, 0xfc, !PT ;  /* 0x000002a039207812 */ /* 0x040fe400078efcff */
[----:B------:R-:W-:Y:S01]  /*1b60*/  LOP3.LUT R36, R57, 0x260, RZ, 0xfc, !PT ;  /* 0x0000026039247812 */ /* 0x000fe200078efcff */
[----:B------:R0:W-:Y:S01]  /*1b70*/  @!P3 STG.E.U16 desc[UR4][R2.64+0x380], R35 ;  /* 0x000380230200b986 */ /* 0x0001e2000c101504 */
[----:B------:R-:W-:Y:S01]  /*1b80*/  PRMT R38, R37, 0x7610, R38 ;  /* 0x0000761025267816 */ /* 0x000fe20000000026 */
[----:B--2---:R-:W-:Y:S01]  /*1b90*/  @!P6 FFMA.FTZ R29, -R69, R29, R30 ;  /* 0x0000001d451de223 */ /* 0x004fe2000001011e */
[----:B------:R-:W-:Y:S01]  /*1ba0*/  PRMT R34, R33, 0x7610, R34 ;  /* 0x0000761021227816 */ /* 0x000fe20000000022 */
[----:B------:R-:W1:Y:S01]  /*1bb0*/  @!P2 MUFU.EX2 R27, R27 ;  /* 0x0000001b001ba308 */ /* 0x000e620000000800 */
[----:B------:R-:W-:Y:S01]  /*1bc0*/  LOP3.LUT R37, R57, 0x280, RZ, 0xfc, !PT ;  /* 0x0000028039257812 */ /* 0x000fe200078efcff */
[----:B------:R-:W2:Y:S01]  /*1bd0*/  S2R R33, SR_TID.X ;  /* 0x0000000000217919 */ /* 0x000ea20000002100 */
[----:B------:R-:W-:-:S02]  /*1be0*/  ISETP.GE.AND P3, PT, R32, UR8, PT ;  /* 0x0000000820007c0c */ /* 0x000fc4000bf66270 */
[----:B------:R-:W-:Y:S01]  /*1bf0*/  @!P5 F2FP.BF16.F32.PACK_AB R31, RZ, R31 ;  /* 0x0000001fff1fd23e */ /* 0x000fe200000010ff */
[----:B------:R0:W-:Y:S01]  /*1c00*/  @!P0 STG.E.U16 desc[UR4][R2.64+0x340], R38 ;  /* 0x0003402602008986 */ /* 0x0001e2000c101504 */
[----:B------:R-:W-:Y:S02]  /*1c10*/  ISETP.GE.AND P1, PT, R36, UR8, PT ;  /* 0x0000000824007c0c */ /* 0x000fe4000bf26270 */
[C---:B------:R-:W-:Y:S01]  /*1c20*/  LOP3.LUT R32, R57.reuse, 0x2c0, RZ, 0xfc, !PT ;  /* 0x000002c039207812 */ /* 0x040fe200078efcff */
[----:B------:R0:W-:Y:S01]  /*1c30*/  @!P4 STG.E.U16 desc[UR4][R2.64+0x3c0], R34 ;  /* 0x0003c0220200c986 */ /* 0x0001e2000c101504 */
[----:B------:R-:W-:Y:S02]  /*1c40*/  LOP3.LUT R30, R57, 0x2e0, RZ, 0xfc, !PT ;  /* 0x000002e0391e7812 */ /* 0x000fe400078efcff */
[----:B------:R-:W-:Y:S01]  /*1c50*/  ISETP.GE.AND P0, PT, R37, UR8, PT ;  /* 0x0000000825007c0c */ /* 0x000fe2000bf06270 */
[----:B------:R0:W-:Y:S01]  /*1c60*/  @!P5 STG.E.U16 desc[UR4][R2.64+0x400], R31 ;  /* 0x0004001f0200d986 */ /* 0x0001e2000c101504 */
[----:B------:R-:W-:Y:S01]  /*1c70*/  ISETP.GE.AND P4, PT, R32, UR8, PT ;  /* 0x0000000820007c0c */ /* 0x000fe2000bf86270 */
[----:B------:R-:W3:Y:S01]  /*1c80*/  @!P3 MUFU.EX2 R21, R21 ;  /* 0x000000150015b308 */ /* 0x000ee20000000800 */
[----:B------:R-:W-:Y:S01]  /*1c90*/  ISETP.GE.AND P5, PT, R30, UR8, PT ;  /* 0x000000081e007c0c */ /* 0x000fe2000bfa6270 */
[C---:B-1----:R-:W-:Y:S01]  /*1ca0*/  @!P2 FFMA.FTZ R27, -R69.reuse, R27, R28 ;  /* 0x0000001b451ba223 */ /* 0x042fe2000001011c */
[----:B------:R-:W-:Y:S01]  /*1cb0*/  @!P6 F2FP.BF16.F32.PACK_AB R29, RZ, R29 ;  /* 0x0000001dff1de23e */ /* 0x000fe200000010ff */
[----:B------:R-:W1:Y:S03]  /*1cc0*/  @!P1 MUFU.EX2 R25, R25 ;  /* 0x0000001900199308 */ /* 0x000e660000000800 */
[----:B------:R-:W-:Y:S01]  /*1cd0*/  @!P2 F2FP.BF16.F32.PACK_AB R27, RZ, R27 ;  /* 0x0000001bff1ba23e */ /* 0x000fe200000010ff */
[----:B------:R0:W-:Y:S02]  /*1ce0*/  @!P6 STG.E.U16 desc[UR4][R2.64+0x440], R29 ;  /* 0x0004401d0200e986 */ /* 0x0001e4000c101504 */
[----:B------:R-:W4:Y:S02]  /*1cf0*/  @!P0 MUFU.EX2 R23, R23 ;  /* 0x0000001700178308 */ /* 0x000f240000000800 */
[----:B------:R0:W-:Y:S02]  /*1d00*/  @!P2 STG.E.U16 desc[UR4][R2.64+0x480], R27 ;  /* 0x0004801b0200a986 */ /* 0x0001e4000c101504 */
[----:B------:R-:W0:Y:S01]  /*1d10*/  @!P4 MUFU.EX2 R19, R19 ;  /* 0x000000130013c308 */ /* 0x000e220000000800 */
[----:B---3--:R-:W-:-:S03]  /*1d20*/  @!P3 FFMA.FTZ R21, -R69, R21, R22 ;  /* 0x000000154515b223 */ /* 0x008fc60000010116 */
[----:B------:R-:W3:Y:S01]  /*1d30*/  @!P5 MUFU.EX2 R17, R17 ;  /* 0x000000110011d308 */ /* 0x000ee20000000800 */
[----:B-1----:R-:W-:Y:S01]  /*1d40*/  @!P1 FFMA.FTZ R25, -R69, R25, R26 ;  /* 0x0000001945199223 */ /* 0x002fe2000001011a */
[----:B------:R-:W-:Y:S02]  /*1d50*/  LOP3.LUT R26, R57, 0x300, RZ, 0xfc, !PT ;  /* 0x00000300391a7812 */ /* 0x000fe400078efcff */
[----:B--2---:R-:W-:Y:S01]  /*1d60*/  LOP3.LUT R33, R33, 0x1f, RZ, 0xc0, !PT ;  /* 0x0000001f21217812 */ /* 0x004fe200078ec0ff */
[----:B----4-:R-:W-:Y:S01]  /*1d70*/  @!P0 FFMA.FTZ R23, -R69, R23, R24 ;  /* 0x0000001745178223 */ /* 0x010fe20000010118 */
[----:B------:R-:W-:-:S03]  /*1d80*/  ISETP.GE.AND P6, PT, R26, UR8, PT ;  /* 0x000000081a007c0c */ /* 0x000fc6000bfc6270 */
[----:B------:R-:W-:Y:S02]  /*1d90*/  VIADD R22, R33, 0x360 ;  /* 0x0000036021167836 */ /* 0x000fe40000000000 */
[C---:B0-----:R-:W-:Y:S01]  /*1da0*/  @!P4 FFMA.FTZ R19, -R69.reuse, R19, R20 ;  /* 0x000000134513c223 */ /* 0x041fe20000010114 */
[----:B------:R-:W-:Y:S02]  /*1db0*/  @!P0 F2FP.BF16.F32.PACK_AB R23, RZ, R23 ;  /* 0x00000017ff17823e */ /* 0x000fe400000010ff */
[----:B------:R-:W-:Y:S01]  /*1dc0*/  @!P1 F2FP.BF16.F32.PACK_AB R25, RZ, R25 ;  /* 0x00000019ff19923e */ /* 0x000fe200000010ff */
[----:B---3--:R-:W-:Y:S01]  /*1dd0*/  @!P5 FFMA.FTZ R17, -R69, R17, R18 ;  /* 0x000000114511d223 */ /* 0x008fe20000010112 */
[----:B------:R-:W-:Y:S01]  /*1de0*/  @!P4 F2FP.BF16.F32.PACK_AB R19, RZ, R19 ;  /* 0x00000013ff13c23e */ /* 0x000fe200000010ff */
[----:B------:R0:W-:Y:S01]  /*1df0*/  @!P0 STG.E.U16 desc[UR4][R2.64+0x500], R23 ;  /* 0x0005001702008986 */ /* 0x0001e2000c101504 */
[----:B------:R-:W-:Y:S02]  /*1e00*/  ISETP.GE.AND P0, PT, R22, UR8, PT ;  /* 0x0000000816007c0c */ /* 0x000fe4000bf06270 */
[----:B------:R-:W-:Y:S01]  /*1e10*/  @!P5 F2FP.BF16.F32.PACK_AB R17, RZ, R17 ;  /* 0x00000011ff11d23e */ /* 0x000fe200000010ff */
[----:B------:R-:W1:Y:S01]  /*1e20*/  @!P6 MUFU.EX2 R15, R15 ;  /* 0x0000000f000fe308 */ /* 0x000e620000000800 */
[----:B------:R-:W-:Y:S01]  /*1e30*/  PRMT R20, R19, 0x7610, R20 ;  /* 0x0000761013147816 */ /* 0x000fe20000000014 */
[C---:B------:R-:W-:Y:S01]  /*1e40*/  VIADD R19, R33.reuse, 0x3a0 ;  /* 0x000003a021137836 */ /* 0x040fe20000000000 */
[----:B------:R-:W-:Y:S01]  /*1e50*/  @!P3 F2FP.BF16.F32.PACK_AB R21, RZ, R21 ;  /* 0x00000015ff15b23e */ /* 0x000fe200000010ff */
[----:B------:R0:W-:Y:S01]  /*1e60*/  @!P1 STG.E.U16 desc[UR4][R2.64+0x4c0], R25 ;  /* 0x0004c01902009986 */ /* 0x0001e2000c101504 */
[C---:B------:R-:W-:Y:S01]  /*1e70*/  IADD3 R18, PT, PT, R33.reuse, 0x380, RZ ;  /* 0x0000038021127810 */ /* 0x040fe20007ffe0ff */
[----:B------:R-:W-:Y:S01]  /*1e80*/  VIADD R33, R33, 0x3c0 ;  /* 0x000003c021217836 */ /* 0x000fe20000000000 */
[----:B------:R-:W-:Y:S01]  /*1e90*/  PRMT R22, R17, 0x7610, R22 ;  /* 0x0000761011167816 */ /* 0x000fe20000000016 */
[----:B------:R0:W-:Y:S01]  /*1ea0*/  @!P3 STG.E.U16 desc[UR4][R2.64+0x540], R21 ;  /* 0x000540150200b986 */ /* 0x0001e2000c101504 */
[C---:B------:R-:W-:Y:S01]  /*1eb0*/  LOP3.LUT R24, R57.reuse, 0x320, RZ, 0xfc, !PT ;  /* 0x0000032039187812 */ /* 0x040fe200078efcff */
[----:B------:R-:W2:Y:S01]  /*1ec0*/  @!P0 MUFU.EX2 R9, R9 ;  /* 0x0000000900098308 */ /* 0x000ea20000000800 */
[----:B------:R-:W-:Y:S01]  /*1ed0*/  LOP3.LUT R57, R57, 0x340, RZ, 0xfc, !PT ;  /* 0x0000034039397812 */ /* 0x000fe200078efcff */
[----:B------:R0:W-:Y:S01]  /*1ee0*/  @!P4 STG.E.U16 desc[UR4][R2.64+0x580], R20 ;  /* 0x000580140200c986 */ /* 0x0001e2000c101504 */
[----:B------:R-:W-:Y:S01]  /*1ef0*/  ISETP.GE.AND P2, PT, R24, UR8, PT ;  /* 0x0000000818007c0c */ /* 0x000fe2000bf46270 */
[----:B-1----:R-:W-:Y:S01]  /*1f00*/  @!P6 FFMA.FTZ R15, -R69, R15, R16 ;  /* 0x0000000f450fe223 */ /* 0x002fe20000010110 */
[----:B------:R-:W-:Y:S01]  /*1f10*/  ISETP.GE.AND P1, PT, R57, UR8, PT ;  /* 0x0000000839007c0c */ /* 0x000fe2000bf26270 */
[----:B------:R0:W-:Y:S01]  /*1f20*/  @!P5 STG.E.U16 desc[UR4][R2.64+0x5c0], R22 ;  /* 0x0005c0160200d986 */ /* 0x0001e2000c101504 */
[----:B------:R-:W-:-:S02]  /*1f30*/  ISETP.GE.AND P3, PT, R18, UR8, PT ;  /* 0x0000000812007c0c */ /* 0x000fc4000bf66270 */
[----:B------:R-:W-:Y:S02]  /*1f40*/  ISETP.GE.AND P4, PT, R19, UR8, PT ;  /* 0x0000000813007c0c */ /* 0x000fe4000bf86270 */
[----:B------:R-:W-:Y:S02]  /*1f50*/  ISETP.GE.AND P5, PT, R33, UR8, PT ;  /* 0x0000000821007c0c */ /* 0x000fe4000bfa6270 */
[----:B------:R-:W-:Y:S01]  /*1f60*/  @!P6 F2FP.BF16.F32.PACK_AB R15, RZ, R15 ;  /* 0x0000000fff0fe23e */ /* 0x000fe200000010ff */
[----:B--2---:R-:W-:Y:S02]  /*1f70*/  @!P0 FFMA.FTZ R9, -R69, R9, R10 ;  /* 0x0000000945098223 */ /* 0x004fe4000001010a */
[----:B------:R-:W1:Y:S02]  /*1f80*/  @!P2 MUFU.EX2 R13, R13 ;  /* 0x0000000d000da308 */ /* 0x000e640000000800 */
[----:B------:R0:W-:Y:S01]  /*1f90*/  @!P6 STG.E.U16 desc[UR4][R2.64+0x600], R15 ;  /* 0x0006000f0200e986 */ /* 0x0001e2000c101504 */
[----:B------:R-:W-:Y:S01]  /*1fa0*/  ISETP.GE.AND P6, PT, R70, UR8, PT ;  /* 0x0000000846007c0c */ /* 0x000fe2000bfc6270 */
[----:B------:R-:W2:Y:S01]  /*1fb0*/  @!P1 MUFU.EX2 R11, R11 ;  /* 0x0000000b000b9308 */ /* 0x000ea20000000800 */
[----:B------:R-:W-:-:S03]  /*1fc0*/  @!P0 F2FP.BF16.F32.PACK_AB R9, RZ, R9 ;  /* 0x00000009ff09823e */ /* 0x000fc600000010ff */
[----:B------:R-:W3:Y:S02]  /*1fd0*/  @!P3 MUFU.EX2 R7, R7 ;  /* 0x000000070007b308 */ /* 0x000ee40000000800 */
[----:B------:R0:W-:Y:S02]  /*1fe0*/  @!P0 STG.E.U16 desc[UR4][R2.64+0x6c0], R9 ;  /* 0x0006c00902008986 */ /* 0x0001e4000c101504 */
[----:B------:R-:W4:Y:S01]  /*1ff0*/  @!P4 MUFU.EX2 R17, R0 ;  /* 0x000000000011c308 */ /* 0x000f220000000800 */
[----:B-1----:R-:W-:-:S03]  /*2000*/  @!P2 FFMA.FTZ R14, -R69, R13, R14 ;  /* 0x0000000d450ea223 */ /* 0x002fc6000001010e */
[----:B------:R-:W1:Y:S01]  /*2010*/  @!P5 MUFU.EX2 R16, R67 ;  /* 0x000000430010d308 */ /* 0x000e620000000800 */
[C---:B--2---:R-:W-:Y:S01]  /*2020*/  @!P1 FFMA.FTZ R11, -R69.reuse, R11, R12 ;  /* 0x0000000b450b9223 */ /* 0x044fe2000001010c */
[----:B------:R-:W-:Y:S01]  /*2030*/  @!P2 F2FP.BF16.F32.PACK_AB R14, RZ, R14 ;  /* 0x0000000eff0ea23e */ /* 0x000fe200000010ff */
[----:B---3--:R-:W-:-:S03]  /*2040*/  @!P3 FFMA.FTZ R7, -R69, R7, R8 ;  /* 0x000000074507b223 */ /* 0x008fc60000010108 */
[----:B------:R-:W-:Y:S01]  /*2050*/  @!P1 F2FP.BF16.F32.PACK_AB R11, RZ, R11 ;  /* 0x0000000bff0b923e */ /* 0x000fe200000010ff */
[----:B------:R0:W-:Y:S01]  /*2060*/  @!P2 STG.E.U16 desc[UR4][R2.64+0x640], R14 ;  /* 0x0006400e0200a986 */ /* 0x0001e2000c101504 */
[C---:B----4-:R-:W-:Y:S01]  /*2070*/  @!P4 FFMA.FTZ R17, -R69.reuse, R17, R6 ;  /* 0x000000114511c223 */ /* 0x050fe20000010106 */
[----:B------:R-:W-:Y:S02]  /*2080*/  @!P3 F2FP.BF16.F32.PACK_AB R7, RZ, R7 ;  /* 0x00000007ff07b23e */ /* 0x000fe400000010ff */
[----:B------:R0:W-:Y:S01]  /*2090*/  @!P1 STG.E.U16 desc[UR4][R2.64+0x680], R11 ;  /* 0x0006800b02009986 */ /* 0x0001e2000c101504 */
[----:B-1----:R-:W-:Y:S01]  /*20a0*/  @!P5 FFMA.FTZ R16, -R69, R16, R5 ;  /* 0x000000104510d223 */ /* 0x002fe20000010105 */
[----:B------:R-:W-:Y:S02]  /*20b0*/  @!P4 F2FP.BF16.F32.PACK_AB R17, RZ, R17 ;  /* 0x00000011ff11c23e */ /* 0x000fe400000010ff */
[----:B------:R0:W-:Y:S02]  /*20c0*/  @!P3 STG.E.U16 desc[UR4][R2.64+0x700], R7 ;  /* 0x000700070200b986 */ /* 0x0001e4000c101504 */
[----:B------:R-:W-:-:S02]  /*20d0*/  @!P5 F2FP.BF16.F32.PACK_AB R16, RZ, R16 ;  /* 0x00000010ff10d23e */ /* 0x000fc400000010ff */
        /* <DEDUP_REMOVED lines=8> */
.L_x_4768:
        /* <DEDUP_REMOVED lines=10> */
.L_x_11394:


//--------------------- .text._ZN43_GLOBAL__N__9ae7fba5_10_SoftMax_cu_9f978f6321softmax_warp_backwardIN3c108BFloat16ES2_fLi9ELb1ELb0EEEvPT0_PKT_S7_iiiPKb --------------------------
	.section	.text._ZN43_GLOBAL__N__9ae7fba5_10_SoftMax_cu_9f978f6321softmax_warp_backwardIN3c108BFloat16ES2_fLi9ELb1ELb0EEEvPT0_PKT_S7_iiiPKb,"ax",@progbits
	.align	128
.text._ZN43_GLOBAL__N__9ae7fba5_10_SoftMax_cu_9f978f6321softmax_warp_backwardIN3c108BFloat16ES2_fLi9ELb1ELb0EEEvPT0_PKT_S7_iiiPKb:
        .type           _ZN43_GLOBAL__N__9ae7fba5_10_SoftMax_cu_9f978f6321softmax_warp_backwardIN3c108BFloat16ES2_fLi9ELb1ELb0EEEvPT0_PKT_S7_iiiPKb,@function
        .size           _ZN43_GLOBAL__N__9ae7fba5_10_SoftMax_cu_9f978f6321softmax_warp_backwardIN3c108BFloat16ES2_fLi9ELb1ELb0EEEvPT0_PKT_S7_iiiPKb,(.L_x_11395 - _ZN43_GLOBAL__N__9ae7fba5_10_SoftMax_cu_9f978f6321softmax_warp_backwardIN3c108BFloat16ES2_fLi9ELb1ELb0EEEvPT0_PKT_S7_iiiPKb)
        .other          _ZN43_GLOBAL__N__9ae7fba5_10_SoftMax_cu_9f978f6321softmax_warp_backwardIN3c108BFloat16ES2_fLi9ELb1ELb0EEEvPT0_PKT_S7_iiiPKb,@"STO_CUDA_ENTRY STV_DEFAULT"
_ZN43_GLOBAL__N__9ae7fba5_10_SoftMax_cu_9f978f6321softmax_warp_backwardIN3c108BFloat16ES2_fLi9ELb1ELb0EEEvPT0_PKT_S7_iiiPKb:
        /* <DEDUP_REMOVED lines=23> */
[----:B------:R-:W-:-:S03]  /*0170*/  VIADD R8, R0, 0x40 ;  /* 0x0000004000087836 */ /* 0x000fc60000000000 */
[C---:B------:R-:W-:Y:S02]  /*0180*/  ISETP.LT.OR P2, PT, R17.reuse, 0x1, P6 ;  /* 0x000000011100780c */ /* 0x040fe40003741670 */
[----:B------:R-:W-:Y:S02]  /*0190*/  ISETP.GE.AND P3, PT, R8, UR8, PT ;  /* 0x0000000808007c0c */ /* 0x000fe4000bf66270 */
[----:B------:R-:W-:Y:S02]  /*01a0*/  IADD3 R8, PT, PT, R0, 0x60, RZ ;  /* 0x0000006000087810 */ /* 0x000fe40007ffe0ff */
[C---:B------:R-:W-:Y:S02]  /*01b0*/  ISETP.LT.OR P3, PT, R17.reuse, 0x1, P3 ;  /* 0x000000011100780c */ /* 0x040fe40001f61670 */
[----:B------:R-:W-:Y:S01]  /*01c0*/  ISETP.GE.AND P4, PT, R8, UR8, PT ;  /* 0x0000000808007c0c */ /* 0x000fe2000bf86270 */
[----:B------:R-:W-:Y:S01]  /*01d0*/  VIADD R12, R0, 0xa0 ;  /* 0x000000a0000c7836 */ /* 0x000fe20000000000 */
[----:B------:R-:W-:Y:S01]  /*01e0*/  ISETP.GE.AND P1, PT, R10, UR8, PT ;  /* 0x000000080a007c0c */ /* 0x000fe2000bf26270 */
[----:B------:R-:W-:Y:S01]  /*01f0*/  IMAD.MOV.U32 R28, RZ, RZ, RZ ;  /* 0x000000ffff1c7224 */ /* 0x000fe200078e00ff */
[C---:B------:R-:W-:Y:S01]  /*0200*/  ISETP.LT.OR P4, PT, R17.reuse, 0x1, P4 ;  /* 0x000000011100780c */ /* 0x040fe20002781670 */
[----:B------:R-:W-:Y:S01]  /*0210*/  HFMA2 R35, -RZ, RZ, 0, 0 ;  /* 0x00000000ff237431 */ /* 0x000fe200000001ff */
        /* <DEDUP_REMOVED lines=8> */
[----:B--2---:R-:W-:Y:S01]  /*02a0*/  @!P0 IMAD.U32 R7, R7, 0x10000, RZ ;  /* 0x0001000007078824 */ /* 0x004fe200078e00ff */
[----:B---3--:R-:W-:-:S03]  /*02b0*/  @!P0 SHF.L.U32 R28, R6, 0x10, RZ ;  /* 0x00000010061c8819 */ /* 0x008fc600000006ff */
[----:B------:R-:W-:Y:S01]  /*02c0*/  @!P0 FMUL.FTZ R35, R7, 1.4426950216293334961 ;  /* 0x3fb8aa3b07238820 */ /* 0x000fe20000410000 */
[----:B------:R-:W-:Y:S02]  /*02d0*/  ISETP.GE.AND P0, PT, R12, UR8, PT ;  /* 0x000000080c007c0c */ /* 0x000fe4000bf06270 */
[----:B------:R-:W2:Y:S02]  /*02e0*/  @!P4 LDG.E.U16 R12, desc[UR4][R4.64+0xc0] ;  /* 0x0000c004040cc981 */ /* 0x000ea4000c1e1500 */
[----:B------:R-:W-:-:S13]  /*02f0*/  ISETP.LT.OR P0, PT, R17, 0x1, P0 ;  /* 0x000000011100780c */ /* 0x000fda0000701670 */
[----:B------:R-:W3:Y:S04]  /*0300*/  @!P0 LDG.E.U16 R18, desc[UR4][R2.64+0x140] ;  /* 0x0001400402128981 */ /* 0x000ee8000c1e1500 */
[----:B------:R-:W3:Y:S01]  /*0310*/  @!P0 LDG.E.U16 R16, desc[UR4][R4.64+0x140] ;  /* 0x0001400404108981 */ /* 0x000ee2000c1e1500 */
[----:B------:R-:W-:Y:S01]  /*0320*/  CS2R R30, SRZ ;  /* 0x00000000001e7805 */ /* 0x000fe2000001ff00 */
[----:B----4-:R-:W-:Y:S02]  /*0330*/  @!P2 IMAD.U32 R9, R9, 0x10000, RZ ;  /* 0x000100000909a824 */ /* 0x010fe400078e00ff */
[----:B------:R-:W-:Y:S01]  /*0340*/  @!P2 IMAD.U32 R30, R8, 0x10000, RZ ;  /* 0x00010000081ea824 */ /* 0x000fe200078e00ff */
[C---:B------:R-:W-:Y:S01]  /*0350*/  IADD3 R8, PT, PT, R0.reuse, 0xc0, RZ ;  /* 0x000000c000087810 */ /* 0x040fe20007ffe0ff */
[----:B------:R-:W-:Y:S01]  /*0360*/  @!P2 FMUL.FTZ R31, R9, 1.4426950216293334961 ;  /* 0x3fb8aa3b091fa820 */ /* 0x000fe20000410000 */
[----:B------:R-:W-:-:S02]  /*0370*/  VIADD R9, R0, 0xe0 ;  /* 0x000000e000097836 */ /* 0x000fc40000000000 */
[----:B------:R-:W-:Y:S01]  /*0380*/  @!P3 IMAD.U32 R11, R11, 0x10000, RZ ;  /* 0x000100000b0bb824 */ /* 0x000fe200078e00ff */
[----:B------:R-:W-:Y:S02]  /*0390*/  CS2R R6, SRZ ;  /* 0x0000000000067805 */ /* 0x000fe4000001ff00 */
[----:B------:R-:W-:Y:S01]  /*03a0*/  ISETP.GE.AND P2, PT, R8, UR8, PT ;  /* 0x0000000808007c0c */ /* 0x000fe2000bf46270 */
[----:B------:R-:W-:Y:S01]  /*03b0*/  @!P3 FMUL.FTZ R7, R11, 1.4426950216293334961 ;  /* 0x3fb8aa3b0b07b820 */ /* 0x000fe20000410000 */
[----:B------:R-:W-:Y:S01]  /*03c0*/  @!P3 SHF.L.U32 R6, R10, 0x10, RZ ;  /* 0x000000100a06b819 */ /* 0x000fe200000006ff */
[----:B------:R-:W-:Y:S01]  /*03d0*/  VIADD R11, R0, 0x100 ;  /* 0x00000100000b7836 */ /* 0x000fe20000000000 */
[----:B------:R-:W-:Y:S01]  /*03e0*/  ISETP.GE.AND P3, PT, R9, UR8, PT ;  /* 0x0000000809007c0c */ /* 0x000fe2000bf66270 */
[----:B------:R-:W-:Y:S01]  /*03f0*/  @!P4 IMAD.U32 R13, R13, 0x10000, RZ ;  /* 0x000100000d0dc824 */ /* 0x000fe200078e00ff */
[----:B------:R-:W-:Y:S02]  /*0400*/  ISETP.LT.OR P2, PT, R17, 0x1, P2 ;  /* 0x000000011100780c */ /* 0x000fe40001741670 */
[----:B------:R-:W-:-:S02]  /*0410*/  CS2R R8, SRZ ;  /* 0x0000000000087805 */ /* 0x000fc4000001ff00 */
[----:B------:R-:W-:Y:S01]  /*0420*/  MOV R10, RZ ;  /* 0x000000ff000a7202 */ /* 0x000fe20000000f00 */
[----:B------:R-:W-:Y:S02]  /*0430*/  @!P1 IMAD.U32 R10, R14, 0x10000, RZ ;  /* 0x000100000e0a9824 */ /* 0x000fe400078e00ff */
[----:B------:R-:W-:Y:S01]  /*0440*/  @!P4 FMUL.FTZ R9, R13, 1.4426950216293334961 ;  /* 0x3fb8aa3b0d09c820 */ /* 0x000fe20000410000 */
[----:B------:R-:W-:Y:S01]  /*0450*/  VIADD R14, R0, 0x120 ;  /* 0x00000120000e7836 */ /* 0x000fe20000000000 */
[----:B------:R-:W-:Y:S01]  /*0460*/  ISETP.LT.OR P3, PT, R17, 0x1, P3 ;  /* 0x000000011100780c */ /* 0x000fe20001f61670 */
[----:B------:R-:W-:-:S03]  /*0470*/  @!P1 IMAD.U32 R15, R15, 0x10000, RZ ;  /* 0x000100000f0f9824 */ /* 0x000fc600078e00ff */
[----:B------:R-:W4:Y:S04]  /*0480*/  @!P2 LDG.E.U16 R20, desc[UR4][R2.64+0x180] ;  /* 0x000180040214a981 */ /* 0x000f28000c1e1500 */
[----:B------:R-:W4:Y:S05]  /*0490*/  @!P2 LDG.E.U16 R19, desc[UR4][R4.64+0x180] ;  /* 0x000180040413a981 */ /* 0x000f2a000c1e1500 */
[----:B------:R-:W4:Y:S01]  /*04a0*/  @!P3 LDG.E.U16 R21, desc[UR4][R2.64+0x1c0] ;  /* 0x0001c0040215b981 */ /* 0x000f22000c1e1500 */
[----:B--2---:R-:W-:Y:S01]  /*04b0*/  @!P4 IMAD.U32 R8, R12, 0x10000, RZ ;  /* 0x000100000c08c824 */ /* 0x004fe200078e00ff */
[----:B------:R-:W-:Y:S01]  /*04c0*/  ISETP.GE.AND P4, PT, R11, UR8, PT ;  /* 0x000000080b007c0c */ /* 0x000fe2000bf86270 */
[----:B------:R-:W-:-:S02]  /*04d0*/  HFMA2 R11, -RZ, RZ, 0, 0 ;  /* 0x00000000ff0b7431 */ /* 0x000fc400000001ff */
[----:B------:R-:W-:Y:S01]  /*04e0*/  @!P1 FMUL.FTZ R11, R15, 1.4426950216293334961 ;  /* 0x3fb8aa3b0f0b9820 */ /* 0x000fe20000410000 */
[----:B------:R-:W-:Y:S02]  /*04f0*/  ISETP.GE.AND P1, PT, R14, UR8, PT ;  /* 0x000000080e007c0c */ /* 0x000fe4000bf26270 */
[----:B------:R-:W-:Y:S02]  /*0500*/  CS2R R12, SRZ ;  /* 0x00000000000c7805 */ /* 0x000fe4000001ff00 */
[----:B------:R-:W-:Y:S02]  /*0510*/  ISETP.LT.OR P4, PT, R17, 0x1, P4 ;  /* 0x000000011100780c */ /* 0x000fe40002781670 */
[----:B---3--:R-:W-:Y:S01]  /*0520*/  @!P0 SHF.L.U32 R18, R18, 0x10, RZ ;  /* 0x0000001012128819 */ /* 0x008fe200000006ff */
[----:B------:R-:W-:-:S04]  /*0530*/  @!P0 IMAD.U32 R12, R16, 0x10000, RZ ;  /* 0x00010000100c8824 */ /* 0x000fc800078e00ff */
[----:B------:R-:W-:Y:S01]  /*0540*/  @!P0 FMUL.FTZ R13, R18, 1.4426950216293334961 ;  /* 0x3fb8aa3b120d8820 */ /* 0x000fe20000410000 */
[----:B------:R-:W-:-:S05]  /*0550*/  ISETP.LT.OR P0, PT, R17, 0x1, P1 ;  /* 0x000000011100780c */ /* 0x000fca0000f01670 */
[----:B------:R-:W2:Y:S04]  /*0560*/  @!P4 LDG.E.U16 R23, desc[UR4][R2.64+0x200] ;  /* 0x000200040217c981 */ /* 0x000ea8000c1e1500 */
[----:B------:R-:W3:Y:S04]  /*0570*/  @!P3 LDG.E.U16 R18, desc[UR4][R4.64+0x1c0] ;  /* 0x0001c0040412b981 */ /* 0x000ee8000c1e1500 */
[----:B------:R-:W3:Y:S04]  /*0580*/  @!P4 LDG.E.U16 R22, desc[UR4][R4.64+0x200] ;  /* 0x000200040416c981 */ /* 0x000ee8000c1e1500 */
[----:B------:R-:W3:Y:S04]  /*0590*/  @!P0 LDG.E.U16 R25, desc[UR4][R2.64+0x240] ;  /* 0x0002400402198981 */ /* 0x000ee8000c1e1500 */
[----:B------:R-:W3:Y:S01]  /*05a0*/  @!P0 LDG.E.U16 R24, desc[UR4][R4.64+0x240] ;  /* 0x0002400404188981 */ /* 0x000ee2000c1e1500 */
[----:B------:R-:W-:-:S02]  /*05b0*/  CS2R R14, SRZ ;  /* 0x00000000000e7805 */ /* 0x000fc4000001ff00 */
[----:B------:R-:W-:Y:S01]  /*05c0*/  MOV R16, RZ ;  /* 0x000000ff00107202 */ /* 0x000fe20000000f00 */
[----:B----4-:R-:W-:-:S04]  /*05d0*/  @!P2 IMAD.U32 R20, R20, 0x10000, RZ ;  /* 0x000100001414a824 */ /* 0x010fc800078e00ff */
[----:B------:R-:W-:Y:S01]  /*05e0*/  @!P2 FMUL.FTZ R15, R20, 1.4426950216293334961 ;  /* 0x3fb8aa3b140fa820 */ /* 0x000fe20000410000 */
[----:B------:R-:W-:Y:S01]  /*05f0*/  @!P2 IMAD.U32 R14, R19, 0x10000, RZ ;  /* 0x00010000130ea824 */ /* 0x000fe200078e00ff */
[----:B------:R-:W-:Y:S01]  /*0600*/  ISETP.GE.AND P2, PT, R17, 0x1, PT ;  /* 0x000000011100780c */ /* 0x000fe20003f46270 */
[C---:B------:R-:W-:Y:S02]  /*0610*/  VIADD R20, R0.reuse, 0x140 ;  /* 0x0000014000147836 */ /* 0x040fe40000000000 */
[----:B------:R-:W-:Y:S02]  /*0620*/  @!P3 IMAD.U32 R21, R21, 0x10000, RZ ;  /* 0x000100001515b824 */ /* 0x000fe400078e00ff */
[----:B------:R-:W-:Y:S02]  /*0630*/  HFMA2 R17, -RZ, RZ, 0, 0 ;  /* 0x00000000ff117431 */ /* 0x000fe400000001ff */
[----:B------:R-:W-:Y:S01]  /*0640*/  @!P3 FMUL.FTZ R17, R21, 1.4426950216293334961 ;  /* 0x3fb8aa3b1511b820 */ /* 0x000fe20000410000 */
[----:B------:R-:W-:Y:S01]  /*0650*/  VIADD R21, R0, 0x160 ;  /* 0x0000016000157836 */ /* 0x000fe20000000000 */
[----:B--2---:R-:W-:Y:S01]  /*0660*/  @!P4 SHF.L.U32 R23, R23, 0x10, RZ ;  /* 0x000000101717c819 */ /* 0x004fe200000006ff */
[----:B---3--:R-:W-:Y:S01]  /*0670*/  @!P3 IMAD.U32 R16, R18, 0x10000, RZ ;  /* 0x000100001210b824 */ /* 0x008fe200078e00ff */
[----:B------:R-:W-:-:S02]  /*0680*/  CS2R R18, SRZ ;  /* 0x0000000000127805 */ /* 0x000fc4000001ff00 */
[----:B------:R-:W-:Y:S01]  /*0690*/  ISETP.GE.OR P3, PT, R20, UR8, !P2 ;  /* 0x0000000814007c0c */ /* 0x000fe2000d766670 */
[----:B------:R-:W-:Y:S01]  /*06a0*/  @!P4 FMUL.FTZ R19, R23, 1.4426950216293334961 ;  /* 0x3fb8aa3b1713c820 */ /* 0x000fe20000410000 */
[----:B------:R-:W-:Y:S01]  /*06b0*/  @!P4 IMAD.U32 R18, R22, 0x10000, RZ ;  /* 0x000100001612c824 */ /* 0x000fe200078e00ff */
[----:B------:R-:W-:Y:S01]  /*06c0*/  ISETP.GE.OR P4, PT, R21, UR8, !P2 ;  /* 0x0000000815007c0c */ /* 0x000fe2000d786670 */
[----:B------:R-:W-:Y:S01]  /*06d0*/  VIADD R22, R0, 0x180 ;  /* 0x0000018000167836 */ /* 0x000fe20000000000 */
[----:B------:R-:W-:Y:S02]  /*06e0*/  @!P0 SHF.L.U32 R25, R25, 0x10, RZ ;  /* 0x0000001019198819 */ /* 0x000fe400000006ff */
[----:B------:R-:W-:Y:S02]  /*06f0*/  CS2R R20, SRZ ;  /* 0x0000000000147805 */ /* 0x000fe4000001ff00 */
[----:B------:R-:W-:Y:S02]  /*0700*/  @!P0 IMAD.U32 R20, R24, 0x10000, RZ ;  /* 0x0001000018148824 */ /* 0x000fe400078e00ff */
[----:B------:R-:W-:Y:S01]  /*0710*/  @!P0 FMUL.FTZ R21, R25, 1.4426950216293334961 ;  /* 0x3fb8aa3b19158820 */ /* 0x000fe20000410000 */
[----:B------:R-:W-:Y:S01]  /*0720*/  ISETP.GE.OR P0, PT, R22, UR8, !P2 ;  /* 0x0000000816007c0c */ /* 0x000fe2000d706670 */
[----:B------:R-:W2:Y:S04]  /*0730*/  @!P3 LDG.E.U16 R25, desc[UR4][R2.64+0x280] ;  /* 0x000280040219b981 */ /* 0x000ea8000c1e1500 */
[----:B------:R-:W3:Y:S04]  /*0740*/  @!P3 LDG.E.U16 R26, desc[UR4][R4.64+0x280] ;  /* 0x00028004041ab981 */ /* 0x000ee8000c1e1500 */
[----:B------:R-:W4:Y:S04]  /*0750*/  @!P4 LDG.E.U16 R32, desc[UR4][R4.64+0x2c0] ;  /* 0x0002c0040420c981 */ /* 0x000f28000c1e1500 */
[----:B------:R-:W4:Y:S04]  /*0760*/  @!P4 LDG.E.U16 R33, desc[UR4][R2.64+0x2c0] ;  /* 0x0002c0040221c981 */ /* 0x000f28000c1e1500 */
[----:B------:R-:W4:Y:S04]  /*0770*/  @!P0 LDG.E.U16 R36, desc[UR4][R2.64+0x300] ;  /* 0x0003000402248981 */ /* 0x000f28000c1e1500 */
[----:B------:R-:W4:Y:S01]  /*0780*/  @!P0 LDG.E.U16 R34, desc[UR4][R4.64+0x300] ;  /* 0x0003000404228981 */ /* 0x000f22000c1e1500 */
[C---:B------:R-:W-:Y:S01]  /*0790*/  VIADD R37, R0.reuse, 0x1a0 ;  /* 0x000001a000257836 */ /* 0x040fe20000000000 */
[----:B------:R-:W-:Y:S01]  /*07a0*/  CS2R R22, SRZ ;  /* 0x0000000000167805 */ /* 0x000fe2000001ff00 */
[----:B------:R-:W-:Y:S01]  /*07b0*/  VIADD R39, R0, 0x1e0 ;  /* 0x000001e000277836 */ /* 0x000fe20000000000 */
[----:B--2---:R-:W-:-:S02]  /*07c0*/  @!P3 SHF.L.U32 R27, R25, 0x10, RZ ;  /* 0x00000010191bb819 */ /* 0x004fc400000006ff */
[----:B------:R-:W-:Y:S02]  /*07d0*/  CS2R R24, SRZ ;  /* 0x0000000000187805 */ /* 0x000fe4000001ff00 */
[----:B---3--:R-:W-:Y:S01]  /*07e0*/  @!P3 SHF.L.U32 R22, R26, 0x10, RZ ;  /* 0x000000101a16b819 */ /* 0x008fe200000006ff */
[----:B------:R-:W-:Y:S01]  /*07f0*/  @!P3 FMUL.FTZ R23, R27, 1.4426950216293334961 ;  /* 0x3fb8aa3b1b17b820 */ /* 0x000fe20000410000 */
[----:B------:R-:W-:Y:S01]  /*0800*/  ISETP.GE.OR P3, PT, R37, UR8, !P2 ;  /* 0x0000000825007c0c */ /* 0x000fe2000d766670 */
[----:B----4-:R-:W-:Y:S02]  /*0810*/  @!P4 IMAD.U32 R24, R32, 0x10000, RZ ;  /* 0x000100002018c824 */ /* 0x010fe400078e00ff */
[----:B------:R-:W-:Y:S02]  /*0820*/  VIADD R32, R0, 0x1c0 ;  /* 0x000001c000207836 */ /* 0x000fe40000000000 */
[----:B------:R-:W-:Y:S01]  /*0830*/  @!P4 IMAD.U32 R33, R33, 0x10000, RZ ;  /* 0x000100002121c824 */ /* 0x000fe200078e00ff */
[----:B------:R-:W-:-:S02]  /*0840*/  CS2R R26, SRZ ;  /* 0x00000000001a7805 */ /* 0x000fc4000001ff00 */
[----:B------:R-:W-:Y:S01]  /*0850*/  @!P0 SHF.L.U32 R36, R36, 0x10, RZ ;  /* 0x0000001024248819 */ /* 0x000fe200000006ff */
[----:B------:R-:W-:Y:S01]  /*0860*/  @!P4 FMUL.FTZ R25, R33, 1.4426950216293334961 ;  /* 0x3fb8aa3b2119c820 */ /* 0x000fe20000410000 */
[----:B------:R-:W-:-:S03]  /*0870*/  ISETP.GE.OR P4, PT, R32, UR8, !P2 ;  /* 0x0000000820007c0c */ /* 0x000fc6000d786670 */
[----:B------:R-:W2:Y:S01]  /*0880*/  @!P3 LDG.E.U16 R40, desc[UR4][R4.64+0x340] ;  /* 0x000340040428b981 */ /* 0x000ea2000c1e1500 */
[----:B------:R-:W-:Y:S02]  /*0890*/  @!P0 IMAD.U32 R26, R34, 0x10000, RZ ;  /* 0x00010000221a8824 */ /* 0x000fe400078e00ff */
[----:B------:R-:W-:Y:S01]  /*08a0*/  @!P0 FMUL.FTZ R27, R36, 1.4426950216293334961 ;  /* 0x3fb8aa3b241b8820 */ /* 0x000fe20000410000 */
[----:B------:R-:W-:Y:S01]  /*08b0*/  ISETP.GE.OR P0, PT, R39, UR8, !P2 ;  /* 0x0000000827007c0c */ /* 0x000fe2000d706670 */
[----:B------:R-:W3:Y:S05]  /*08c0*/  @!P3 LDG.E.U16 R34, desc[UR4][R2.64+0x340] ;  /* 0x000340040222b981 */ /* 0x000eea000c1e1500 */
[----:B------:R-:W4:Y:S07]  /*08d0*/  @!P4 LDG.E.U16 R32, desc[UR4][R4.64+0x380] ;  /* 0x000380040420c981 */ /* 0x000f2e000c1e1500 */
[----:B------:R0:W3:Y:S04]  /*08e0*/  @!P0 LDG.E.U16 R33, desc[UR4][R4.64+0x3c0] ;  /* 0x0003c00404218981 */ /* 0x0000e8000c1e1500 */
[----:B------:R-:W3:Y:S01]  /*08f0*/  @!P4 LDG.E.U16 R38, desc[UR4][R2.64+0x380] ;  /* 0x000380040226c981 */ /* 0x000ee2000c1e1500 */
[----:B------:R-:W-:-:S03]  /*0900*/  FADD.FTZ R37, RZ, R28 ;  /* 0x0000001cff257221 */ /* 0x000fc60000010000 */
        /* <DEDUP_REMOVED lines=14> */
[----:B--2---:R-:W-:-:S05]  /*09f0*/  @!P3 SHF.L.U32 R5, R40, 0x10, RZ ;  /* 0x000000102805b819 */ /* 0x004fca00000006ff */
[----:B------:R-:W-:Y:S01]  /*0a00*/  FADD.FTZ R3, R2, R5 ;  /* 0x0000000502037221 */ /* 0x000fe20000010000 */
[----:B----4-:R-:W-:Y:S02]  /*0a10*/  @!P4 IMAD.U32 R4, R32, 0x10000, RZ ;  /* 0x000100002004c824 */ /* 0x010fe400078e00ff */
[----:B------:R-:W-:Y:S01]  /*0a20*/  IMAD.MOV.U32 R32, RZ, RZ, RZ ;  /* 0x000000ffff207224 */ /* 0x000fe200078e00ff */
[----:B---3--:R-:W-:Y:S01]  /*0a30*/  @!P0 SHF.L.U32 R32, R33, 0x10, RZ ;  /* 0x0000001021208819 */ /* 0x008fe200000006ff */
        /* <DEDUP_REMOVED lines=9> */
[----:B------:R-:W-:Y:S02]  /*0ad0*/  @!P3 IMAD.U32 R34, R34, 0x10000, RZ ;  /* 0x000100002222b824 */ /* 0x000fe400078e00ff */
[----:B------:R-:W-:Y:S02]  /*0ae0*/  IMAD.MOV.U32 R33, RZ, RZ, RZ ;  /* 0x000000ffff217224 */ /* 0x000fe400078e00ff */
[----:B------:R-:W-:Y:S01]  /*0af0*/  @!P3 FMUL.FTZ R33, R34, 1.4426950216293334961 ;  /* 0x3fb8aa3b2221b820 */ /* 0x000fe20000410000 */
[----:B------:R-:W-:Y:S01]  /*0b00*/  MOV R34, RZ ;  /* 0x000000ff00227202 */ /* 0x000fe20000000f00 */
[----:B------:R-:W-:Y:S02]  /*0b10*/  @!P4 IMAD.U32 R38, R38, 0x10000, RZ ;  /* 0x000100002626c824 */ /* 0x000fe400078e00ff */
[----:B0-----:R-:W-:-:S05]  /*0b20*/  FADD.FTZ R37, R42, R37 ;  /* 0x000000252a257221 */ /* 0x001fca0000010000 */
[----:B------:R0:W1:Y:S01]  /*0b30*/  SHFL.BFLY PT, R40, R37, 0x1, 0x1f ;  /* 0x0c201f0025287f89 */ /* 0x00006200000e0000 */
[----:B------:R-:W-:Y:S05]  /*0b40*/  @!P2 EXIT ;  /* 0x000000000000a94d */ /* 0x000fea0003800000 */
[----:B------:R-:W2:Y:S01]  /*0b50*/  @!P5 MUFU.EX2 R35, R35 ;  /* 0x000000230023d308 */ /* 0x000ea20000000800 */
[----:B------:R-:W3:Y:S01]  /*0b60*/  LDC.64 R2, c[0x0][0x380] ;  /* 0x0000e000ff027b82 */ /* 0x000ee20000000a00 */
[----:B01----:R-:W-:Y:S01]  /*0b70*/  FADD.FTZ R37, R37, R40 ;  /* 0x0000002825257221 */ /* 0x003fe20000010000 */
[----:B------:R-:W-:Y:S01]  /*0b80*/  @!P4 FMUL.FTZ R34, R38, 1.4426950216293334961 ;  /* 0x3fb8aa3b2622c820 */ /* 0x000fe20000410000 */
[----:B------:R-:W0:Y:S01]  /*0b90*/  @!P6 MUFU.EX2 R31, R31 ;  /* 0x0000001f001fe308 */ /* 0x000e220000000800 */
[----:B------:R-:W-:Y:S02]  /*0ba0*/  LOP3.LUT R40, R0, 0x40, RZ, 0xfc, !PT ;  /* 0x0000004000287812 */ /* 0x000fe400078efcff */
[----:B-----5:R-:W-:Y:S01]  /*0bb0*/  @!P0 SHF.L.U32 R38, R36, 0x10, RZ ;  /* 0x0000001024268819 */ /* 0x020fe200000006ff */
[----:B------:R-:W-:Y:S01]  /*0bc0*/  IMAD.MOV.U32 R36, RZ, RZ, RZ ;  /* 0x000000ffff247224 */ /* 0x000fe200078e00ff */
[----:B------:R-:W-:Y:S01]  /*0bd0*/  ISETP.GE.AND P2, PT, R40, UR8, PT ;  /* 0x0000000828007c0c */ /* 0x000fe2000bf46270 */
[----:B------:R-:W1:Y:S02]  /*0be0*/  @!P1 MUFU.EX2 R21, R21 ;  /* 0x0000001500159308 */ /* 0x000e640000000800 */
[----:B------:R-:W-:Y:S01]  /*0bf0*/  @!P0 FMUL.FTZ R36, R38, 1.4426950216293334961 ;  /* 0x3fb8aa3b26248820 */ /* 0x000fe20000410000 */
[C---:B------:R-:W-:Y:S01]  /*0c00*/  LOP3.LUT R38, R0.reuse, 0x80, RZ, 0xfc, !PT ;  /* 0x0000008000267812 */ /* 0x040fe200078efcff */
[----:B--2---:R-:W-:Y:S01]  /*0c10*/  @!P5 FFMA.FTZ R28, -R37, R35, R28 ;  /* 0x00000023251cd223 */ /* 0x004fe2000001011c */
[----:B------:R-:W-:-:S02]  /*0c20*/  LOP3.LUT R35, R0, 0x60, RZ, 0xfc, !PT ;  /* 0x0000006000237812 */ /* 0x000fc400078efcff */
[----:B------:R-:W-:Y:S01]  /*0c30*/  ISETP.GE.AND P4, PT, R38, UR8, PT ;  /* 0x0000000826007c0c */ /* 0x000fe2000bf86270 */
[----:B0-----:R-:W-:Y:S01]  /*0c40*/  @!P6 FFMA.FTZ R30, -R37, R31, R30 ;  /* 0x0000001f251ee223 */ /* 0x001fe2000001011e */
[----:B------:R-:W-:Y:S02]  /*0c50*/  @!P5 F2FP.BF16.F32.PACK_AB R28, RZ, R28 ;  /* 0x0000001cff1cd23e */ /* 0x000fe400000010ff */
[----:B------:R-:W-:Y:S01]  /*0c60*/  ISETP.GE.AND P0, PT, R35, UR8, PT ;  /* 0x0000000823007c0c */ /* 0x000fe2000bf06270 */
[----:B------:R-:W0:Y:S01]  /*0c70*/  @!P2 MUFU.EX2 R7, R7 ;  /* 0x000000070007a308 */ /* 0x000e220000000800 */
[----:B------:R-:W-:Y:S01]  /*0c80*/  PRMT R31, R28, 0x7610, R31 ;  /* 0x000076101c1f7816 */ /* 0x000fe2000000001f */
[----:B-1----:R-:W-:Y:S01]  /*0c90*/  @!P1 FFMA.FTZ R20, -R37, R21, R20 ;  /* 0x0000001525149223 */ /* 0x002fe20000010114 */
[----:B------:R-:W1:Y:S01]  /*0ca0*/  S2R R28, SR_TID.X ;  /* 0x00000000001c7919 */ /* 0x000e620000002100 */
[----:B------:R-:W-:Y:S01]  /*0cb0*/  LOP3.LUT R35, R0, 0xa0, RZ, 0xfc, !PT ;  /* 0x000000a000237812 */ /* 0x000fe200078efcff */
[----:B---3--:R-:W-:Y:S01]  /*0cc0*/  IMAD.WIDE R2, R29, 0x2, R2 ;  /* 0x000000021d027825 */ /* 0x008fe200078e0202 */
[----:B------:R-:W-:-:S02]  /*0cd0*/  @!P6 F2FP.BF16.F32.PACK_AB R30, RZ, R30 ;  /* 0x0000001eff1ee23e */ /* 0x000fc400000010ff */
[----:B------:R-:W-:Y:S01]  /*0ce0*/  ISETP.GE.AND P3, PT, R35, UR8, PT ;  /* 0x0000000823007c0c */ /* 0x000fe2000bf66270 */
[----:B------:R-:W2:Y:S01]  /*0cf0*/  @!P4 MUFU.EX2 R11, R11 ;  /* 0x0000000b000bc308 */ /* 0x000ea20000000800 */
[C---:B------:R-:W-:Y:S01]  /*0d00*/  LOP3.LUT R35, R0.reuse, 0xc0, RZ, 0xfc, !PT ;  /* 0x000000c000237812 */ /* 0x040fe200078efcff */
[----:B------:R-:W-:Y:S01]  /*0d10*/  @!P5 STG.E.U16 desc[UR4][R2.64], R31 ;  /* 0x0000001f0200d986 */ /* 0x000fe2000c101504 */
[C---:B------:R-:W-:Y:S01]  /*0d20*/  LOP3.LUT R29, R0.reuse, 0xe0, RZ, 0xfc, !PT ;  /* 0x000000e0001d7812 */ /* 0x040fe200078efcff */
[----:B------:R-:W3:Y:S01]  /*0d30*/  @!P0 MUFU.EX2 R9, R9 ;  /* 0x0000000900098308 */ /* 0x000ee20000000800 */
[----:B------:R-:W-:Y:S01]  /*0d40*/  ISETP.GE.AND P5, PT, R35, UR8, PT ;  /* 0x0000000823007c0c */ /* 0x000fe2000bfa6270 */
[----:B------:R-:W-:Y:S01]  /*0d50*/  @!P6 STG.E.U16 desc[UR4][R2.64+0x40], R30 ;  /* 0x0000401e0200e986 */ /* 0x000fe2000c101504 */
[----:B------:R-:W-:Y:S01]  /*0d60*/  ISETP.GE.AND P6, PT, R29, UR8, PT ;  /* 0x000000081d007c0c */ /* 0x000fe2000bfc6270 */
[----:B0-----:R-:W-:Y:S01]  /*0d70*/  @!P2 FFMA.FTZ R6, -R37, R7, R6 ;  /* 0x000000072506a223 */ /* 0x001fe20000010106 */
[----:B------:R-:W-:-:S02]  /*0d80*/  LOP3.LUT R0, R0, 0x100, RZ, 0xfc, !PT ;  /* 0x0000010000007812 */ /* 0x000fc400078efcff */
[----:B------:R-:W-:Y:S01]  /*0d90*/  @!P1 F2FP.BF16.F32.PACK_AB R20, RZ, R20 ;  /* 0x00000014ff14923e */ /* 0x000fe200000010ff */
[----:B------:R-:W0:Y:S01]  /*0da0*/  @!P3 MUFU.EX2 R13, R13 ;  /* 0x0000000d000db308 */ /* 0x000e220000000800 */
[----:B------:R-:W-:Y:S01]  /*0db0*/  @!P2 F2FP.BF16.F32.PACK_AB R6, RZ, R6 ;  /* 0x00000006ff06a23e */ /* 0x000fe200000010ff */
[C---:B--2---:R-:W-:Y:S02]  /*0dc0*/  @!P4 FFMA.FTZ R11, -R37.reuse, R11, R10 ;  /* 0x0000000b250bc223 */ /* 0x044fe4000001010a */
[----:B------:R-:W-:Y:S02]  /*0dd0*/  @!P1 STG.E.U16 desc[UR4][R2.64+0x240], R20 ;  /* 0x0002401402009986 */ /* 0x000fe4000c101504 */
[----:B------:R-:W2:Y:S01]  /*0de0*/  @!P5 MUFU.EX2 R15, R15 ;  /* 0x0000000f000fd308 */ /* 0x000ea20000000800 */
[----:B---3--:R-:W-:Y:S01]  /*0df0*/  @!P0 FFMA.FTZ R9, -R37, R9, R8 ;  /* 0x0000000925098223 */ /* 0x008fe20000010108 */
[----:B------:R3:W-:Y:S01]  /*0e00*/  @!P2 STG.E.U16 desc[UR4][R2.64+0x80], R6 ;  /* 0x000080060200a986 */ /* 0x0007e2000c101504 */
[----:B------:R-:W-:Y:S01]  /*0e10*/  ISETP.GE.AND P2, PT, R0, UR8, PT ;  /* 0x0000000800007c0c */ /* 0x000fe2000bf46270 */
[----:B------:R-:W4:Y:S01]  /*0e20*/  @!P6 MUFU.EX2 R17, R17 ;  /* 0x000000110011e308 */ /* 0x000f220000000800 */
[----:B------:R-:W-:-:S02]  /*0e30*/  @!P4 F2FP.BF16.F32.PACK_AB R11, RZ, R11 ;  /* 0x0000000bff0bc23e */ /* 0x000fc400000010ff */
[----:B------:R-:W-:Y:S01]  /*0e40*/  @!P0 F2FP.BF16.F32.PACK_AB R9, RZ, R9 ;  /* 0x00000009ff09823e */ /* 0x000fe200000010ff */
[C---:B0-----:R-:W-:Y:S01]  /*0e50*/  @!P3 FFMA.FTZ R12, -R37.reuse, R13, R12 ;  /* 0x0000000d250cb223 */ /* 0x041fe2000001010c */
[----:B-1----:R-:W-:Y:S01]  /*0e60*/  LOP3.LUT R28, R28, 0x1f, RZ, 0xc0, !PT ;  /* 0x0000001f1c1c7812 */ /* 0x002fe200078ec0ff */
[----:B------:R0:W-:Y:S03]  /*0e70*/  @!P4 STG.E.U16 desc[UR4][R2.64+0x100], R11 ;  /* 0x0001000b0200c986 */ /* 0x0001e6000c101504 */
[C---:B------:R-:W-:Y:S01]  /*0e80*/  IADD3 R0, PT, PT, R28.reuse, 0x140, RZ ;  /* 0x000001401c007810 */ /* 0x040fe20007ffe0ff */
[C---:B--2---:R-:W-:Y:S01]  /*0e90*/  @!P5 FFMA.FTZ R14, -R37.reuse, R15, R14 ;  /* 0x0000000f250ed223 */ /* 0x044fe2000001010e */
[----:B---3--:R-:W-:Y:S01]  /*0ea0*/  VIADD R6, R28, 0x160 ;  /* 0x000001601c067836 */ /* 0x008fe20000000000 */
[----:B------:R0:W-:Y:S01]  /*0eb0*/  @!P0 STG.E.U16 desc[UR4][R2.64+0xc0], R9 ;  /* 0x0000c00902008986 */ /* 0x0001e2000c101504 */
[----:B------:R-:W-:Y:S01]  /*0ec0*/  @!P3 F2FP.BF16.F32.PACK_AB R12, RZ, R12 ;  /* 0x0000000cff0cb23e */ /* 0x000fe200000010ff */
[----:B----4-:R-:W-:Y:S01]  /*0ed0*/  @!P6 FFMA.FTZ R16, -R37, R17, R16 ;  /* 0x000000112510e223 */ /* 0x010fe20000010110 */
[----:B------:R-:W-:Y:S01]  /*0ee0*/  ISETP.GE.AND P0, PT, R0, UR8, PT ;  /* 0x0000000800007c0c */ /* 0x000fe2000bf06270 */
[----:B------:R-:W1:Y:S01]  /*0ef0*/  @!P2 MUFU.EX2 R19, R19 ;  /* 0x000000130013a308 */ /* 0x000e620000000800 */
[----:B------:R-:W-:Y:S01]  /*0f00*/  ISETP.GE.AND P4, PT, R6, UR8, PT ;  /* 0x0000000806007c0c */ /* 0x000fe2000bf86270 */
[----:B------:R-:W-:Y:S01]  /*0f10*/  VIADD R6, R28, 0x1a0 ;  /* 0x000001a01c067836 */ /* 0x000fe20000000000 */
[----:B------:R-:W-:Y:S01]  /*0f20*/  @!P5 F2FP.BF16.F32.PACK_AB R14, RZ, R14 ;  /* 0x0000000eff0ed23e */ /* 0x000fe200000010ff */
[----:B------:R0:W-:Y:S01]  /*0f30*/  @!P3 STG.E.U16 desc[UR4][R2.64+0x140], R12 ;  /* 0x0001400c0200b986 */ /* 0x0001e2000c101504 */
[----:B------:R-:W-:-:S02]  /*0f40*/  @!P6 F2FP.BF16.F32.PACK_AB R16, RZ, R16 ;  /* 0x00000010ff10e23e */ /* 0x000fc400000010ff */
[C---:B------:R-:W-:Y:S01]  /*0f50*/  IADD3 R0, PT, PT, R28.reuse, 0x180, RZ ;  /* 0x000001801c007810 */ /* 0x040fe20007ffe0ff */
[----:B------:R0:W-:Y:S01]  /*0f60*/  @!P5 STG.E.U16 desc[UR4][R2.64+0x180], R14 ;  /* 0x0001800e0200d986 */ /* 0x0001e2000c101504 */
[----:B------:R-:W-:Y:S02]  /*0f70*/  IADD3 R28, PT, PT, R28, 0x1c0, RZ ;  /* 0x000001c01c1c7810 */ /* 0x000fe40007ffe0ff */
[----:B------:R-:W-:Y:S01]  /*0f80*/  ISETP.GE.AND P3, PT, R0, UR8, PT ;  /* 0x0000000800007c0c */ /* 0x000fe2000bf66270 */
[----:B------:R0:W-:Y:S01]  /*0f90*/  @!P6 STG.E.U16 desc[UR4][R2.64+0x1c0], R16 ;  /* 0x0001c0100200e986 */ /* 0x0001e2000c101504 */
[----:B------:R-:W-:Y:S01]  /*0fa0*/  ISETP.GE.AND P5, PT, R6, UR8, PT ;  /* 0x0000000806007c0c */ /* 0x000fe2000bfa6270 */
[----:B------:R-:W2:Y:S01]  /*0fb0*/  @!P0 MUFU.EX2 R23, R23 ;  /* 0x0000001700178308 */ /* 0x000ea20000000800 */
[----:B------:R-:W-:Y:S01]  /*0fc0*/  ISETP.GE.AND P6, PT, R28, UR8, PT ;  /* 0x000000081c007c0c */ /* 0x000fe2000bfc6270 */
[----:B-1----:R-:W-:Y:S02]  /*0fd0*/  @!P2 FFMA.FTZ R19, -R37, R19, R18 ;  /* 0x000000132513a223 */ /* 0x002fe40000010112 */
[----:B------:R-:W1:Y:S03]  /*0fe0*/  @!P4 MUFU.EX2 R25, R25 ;  /* 0x000000190019c308 */ /* 0x000e660000000800 */
[----:B------:R-:W-:-:S03]  /*0ff0*/  @!P2 F2FP.BF16.F32.PACK_AB R19, RZ, R19 ;  /* 0x00000013ff13a23e */ /* 0x000fc600000010ff */
[----:B------:R-:W3:Y:S02]  /*1000*/  @!P3 MUFU.EX2 R27, R27 ;  /* 0x0000001b001bb308 */ /* 0x000ee40000000800 */
[----:B------:R0:W-:Y:S01]  /*1010*/  @!P2 STG.E.U16 desc[UR4][R2.64+0x200], R19 ;  /* 0x000200130200a986 */ /* 0x0001e2000c101504 */
[----:B------:R-:W-:Y:S01]  /*1020*/  ISETP.GE.AND P2, PT, R39, UR8, PT ;  /* 0x0000000827007c0c */ /* 0x000fe2000bf46270 */
[----:B------:R-:W4:Y:S01]  /*1030*/  @!P5 MUFU.EX2 R0, R33 ;  /* 0x000000210000d308 */ /* 0x000f220000000800 */
[----:B--2---:R-:W-:-:S03]  /*1040*/  @!P0 FFMA.FTZ R23, -R37, R23, R22 ;  /* 0x0000001725178223 */ /* 0x004fc60000010116 */
[----:B------:R-:W2:Y:S01]  /*1050*/  @!P6 MUFU.EX2 R7, R34 ;  /* 0x000000220007e308 */ /* 0x000ea20000000800 */
[C---:B-1----:R-:W-:Y:S01]  /*1060*/  @!P4 FFMA.FTZ R25, -R37.reuse, R25, R24 ;  /* 0x000000192519c223 */ /* 0x042fe20000010118 */
[----:B------:R-:W-:Y:S01]  /*1070*/  @!P0 F2FP.BF16.F32.PACK_AB R23, RZ, R23 ;  /* 0x00000017ff17823e */ /* 0x000fe200000010ff */
[----:B---3--:R-:W-:-:S03]  /*1080*/  @!P3 FFMA.FTZ R27, -R37, R27, R26 ;  /* 0x0000001b251bb223 */ /* 0x008fc6000001011a */
[----:B------:R-:W-:Y:S01]  /*1090*/  @!P4 F2FP.BF16.F32.PACK_AB R25, RZ, R25 ;  /* 0x00000019ff19c23e */ /* 0x000fe200000010ff */
[----:B------:R0:W-:Y:S01]  /*10a0*/  @!P0 STG.E.U16 desc[UR4][R2.64+0x280], R23 ;  /* 0x0002801702008986 */ /* 0x0001e2000c101504 */
[C---:B----4-:R-:W-:Y:S01]  /*10b0*/  @!P5 FFMA.FTZ R0, -R37.reuse, R0, R5 ;  /* 0x000000002500d223 */ /* 0x050fe20000010105 */
[----:B------:R-:W-:Y:S02]  /*10c0*/  @!P3 F2FP.BF16.F32.PACK_AB R27, RZ, R27 ;  /* 0x0000001bff1bb23e */ /* 0x000fe400000010ff */
[----:B------:R0:W-:Y:S01]  /*10d0*/  @!P4 STG.E.U16 desc[UR4][R2.64+0x2c0], R25 ;  /* 0x0002c0190200c986 */ /* 0x0001e2000c101504 */
[----:B--2---:R-:W-:Y:S01]  /*10e0*/  @!P6 FFMA.FTZ R7, -R37, R7, R4 ;  /* 0x000000072507e223 */ /* 0x004fe20000010104 */
        /* <DEDUP_REMOVED lines=11> */
.L_x_4769:
        /* <DEDUP_REMOVED lines=14> */
.L_x_11395:


//--------------------- .text._ZN43_GLOBAL__N__9ae7fba5_10_SoftMax_cu_9f978f6321softmax_warp_backwardIN3c108BFloat16ES2_fLi8ELb1ELb0EEEvPT0_PKT_S7_iiiPKb --------------------------
	.section	.text._ZN43_GLOBAL__N__9ae7fba5_10_SoftMax_cu_9f978f6321softmax_warp_backwardIN3c108BFloat16ES2_fLi8ELb1ELb0EEEvPT0_PKT_S7_iiiPKb,"ax",@progbits
	.align	128
.text._ZN43_GLOBAL__N__9ae7fba5_10_SoftMax_cu_9f978f6321softmax_warp_backwardIN3c108BFloat16ES2_fLi8ELb1ELb0EEEvPT0_PKT_S7_iiiPKb:
        .type           _ZN43_GLOBAL__N__9ae7fba5_10_SoftMax_cu_9f978f6321softmax_warp_backwardIN3c108BFloat16ES2_fLi8ELb1ELb0EEEvPT0_PKT_S7_iiiPKb,@function
        .size           _ZN43_GLOBAL__N__9ae7fba5_10_SoftMax_cu_9f978f6321softmax_warp_backwardIN3c108BFloat16ES2_fLi8ELb1ELb0EEEvPT0_PKT_S7_iiiPKb,(.L_x_11396 - _ZN43_GLOBAL__N__9ae7fba5_10_SoftMax_cu_9f978f6321softmax_warp_backwardIN3c108BFloat16ES2_fLi8ELb1ELb0EEEvPT0_PKT_S7_iiiPKb)
        .other          _ZN43_GLOBAL__N__9ae7fba5_10_SoftMax_cu_9f978f6321softmax_warp_backwardIN3c108BFloat16ES2_fLi8ELb1ELb0EEEvPT0_PKT_S7_iiiPKb,@"STO_CUDA_ENTRY STV_DEFAULT"
_ZN43_GLOBAL__N__9ae7fba5_10_SoftMax_cu_9f978f6321softmax_warp_backwardIN3c108BFloat16ES2_fLi8ELb1ELb0EEEvPT0_PKT_S7_iiiPKb:
        /* <DEDUP_REMOVED lines=19> */
[----:B------:R-:W-:Y:S01]  /*0130*/  ISETP.GE.AND P0, PT, R0, UR8, PT ;  /* 0x0000000800007c0c */ /* 0x000fe2000bf06270 */
[----:B------:R-:W-:-:S02]  /*0140*/  VIADD R0, R8, 0x40 ;  /* 0x0000004008007836 */ /* 0x000fc40000000000 */
[----:B-----5:R-:W-:Y:S01]  /*0150*/  IMAD.WIDE R4, R7, 0x2, R4 ;  /* 0x0000000207047825 */ /* 0x020fe200078e0204 */
        /* <DEDUP_REMOVED lines=13> */
[----:B------:R-:W-:Y:S02]  /*0230*/  VIADD R16, R8, 0x80 ;  /* 0x0000008008107836 */ /* 0x000fe40000000000 */
[----:B--2---:R-:W-:Y:S01]  /*0240*/  @!P4 IMAD.U32 R11, R0, 0x10000, RZ ;  /* 0x00010000000bc824 */ /* 0x004fe200078e00ff */
[----:B------:R-:W-:Y:S01]  /*0250*/  MOV R0, RZ ;  /* 0x000000ff00007202 */ /* 0x000fe20000000f00 */
[----:B---3--:R-:W-:Y:S02]  /*0260*/  @!P4 IMAD.U32 R6, R10, 0x10000, RZ ;  /* 0x000100000a06c824 */ /* 0x008fe400078e00ff */
[----:B------:R-:W-:Y:S01]  /*0270*/  @!P4 FMUL.FTZ R9, R11, 1.4426950216293334961 ;  /* 0x3fb8aa3b0b09c820 */ /* 0x000fe20000410000 */
[----:B------:R-:W-:Y:S01]  /*0280*/  CS2R R10, SRZ ;  /* 0x00000000000a7805 */ /* 0x000fe2000001ff00 */
[----:B----4-:R-:W-:Y:S01]  /*0290*/  @!P3 IMAD.U32 R13, R13, 0x10000, RZ ;  /* 0x000100000d0db824 */ /* 0x010fe200078e00ff */
[----:B------:R-:W-:-:S02]  /*02a0*/  ISETP.LT.OR P4, PT, R23, 0x1, P2 ;  /* 0x000000011700780c */ /* 0x000fc40001781670 */
[----:B-----5:R-:W-:Y:S01]  /*02b0*/  @!P5 SHF.L.U32 R15, R15, 0x10, RZ ;  /* 0x000000100f0fd819 */ /* 0x020fe200000006ff */
[----:B------:R-:W-:Y:S01]  /*02c0*/  @!P3 FMUL.FTZ R11, R13, 1.4426950216293334961 ;  /* 0x3fb8aa3b0d0bb820 */ /* 0x000fe20000410000 */
[----:B------:R-:W-:Y:S02]  /*02d0*/  @!P3 SHF.L.U32 R0, R12, 0x10, RZ ;  /* 0x000000100c00b819 */ /* 0x000fe400000006ff */
[----:B------:R-:W-:Y:S01]  /*02e0*/  ISETP.GE.AND P3, PT, R16, UR8, PT ;  /* 0x0000000810007c0c */ /* 0x000fe2000bf66270 */
[----:B------:R-:W-:Y:S02]  /*02f0*/  HFMA2 R12, -RZ, RZ, 0, 0 ;  /* 0x00000000ff0c7431 */ /* 0x000fe400000001ff */
[----:B------:R-:W-:Y:S02]  /*0300*/  @!P5 IMAD.U32 R10, R14, 0x10000, RZ ;  /* 0x000100000e0ad824 */ /* 0x000fe400078e00ff */
[----:B------:R-:W-:Y:S01]  /*0310*/  @!P5 FMUL.FTZ R12, R15, 1.4426950216293334961 ;  /* 0x3fb8aa3b0f0cd820 */ /* 0x000fe20000410000 */
[----:B------:R-:W-:Y:S01]  /*0320*/  ISETP.LT.OR P5, PT, R23, 0x1, P3 ;  /* 0x000000011700780c */ /* 0x000fe20001fa1670 */
[----:B------:R-:W2:Y:S04]  /*0330*/  @!P4 LDG.E.U16 R15, desc[UR4][R2.64+0xc0] ;  /* 0x0000c004020fc981 */ /* 0x000ea8000c1e1500 */
[----:B------:R-:W3:Y:S08]  /*0340*/  @!P4 LDG.E.U16 R13, desc[UR4][R4.64+0xc0] ;  /* 0x0000c004040dc981 */ /* 0x000ef0000c1e1500 */
[----:B------:R-:W4:Y:S04]  /*0350*/  @!P5 LDG.E.U16 R19, desc[UR4][R2.64+0x100] ;  /* 0x000100040213d981 */ /* 0x000f28000c1e1500 */
[----:B------:R-:W5:Y:S01]  /*0360*/  @!P5 LDG.E.U16 R18, desc[UR4][R4.64+0x100] ;  /* 0x000100040412d981 */ /* 0x000f62000c1e1500 */
[----:B------:R-:W-:Y:S01]  /*0370*/  VIADD R20, R8, 0xa0 ;  /* 0x000000a008147836 */ /* 0x000fe20000000000 */
[----:B------:R-:W-:-:S02]  /*0380*/  MOV R14, RZ ;  /* 0x000000ff000e7202 */ /* 0x000fc40000000f00 */
[----:B------:R-:W-:Y:S01]  /*0390*/  MOV R16, RZ ;  /* 0x000000ff00107202 */ /* 0x000fe20000000f00 */
[----:B--2---:R-:W-:Y:S02]  /*03a0*/  @!P4 IMAD.U32 R17, R15, 0x10000, RZ ;  /* 0x000100000f11c824 */ /* 0x004fe400078e00ff */
[----:B---3--:R-:W-:Y:S02]  /*03b0*/  @!P4 IMAD.U32 R14, R13, 0x10000, RZ ;  /* 0x000100000d0ec824 */ /* 0x008fe400078e00ff */
[----:B------:R-:W-:Y:S02]  /*03c0*/  HFMA2 R13, -RZ, RZ, 0, 0 ;  /* 0x00000000ff0d7431 */ /* 0x000fe400000001ff */
[----:B------:R-:W-:Y:S01]  /*03d0*/  @!P4 FMUL.FTZ R13, R17, 1.4426950216293334961 ;  /* 0x3fb8aa3b110dc820 */ /* 0x000fe20000410000 */
[----:B------:R-:W-:Y:S01]  /*03e0*/  ISETP.GE.AND P4, PT, R20, UR8, PT ;  /* 0x0000000814007c0c */ /* 0x000fe2000bf86270 */
[----:B------:R-:W-:Y:S02]  /*03f0*/  HFMA2 R15, -RZ, RZ, 0, 0 ;  /* 0x00000000ff0f7431 */ /* 0x000fe400000001ff */
[----:B----4-:R-:W-:Y:S01]  /*0400*/  @!P5 IMAD.U32 R19, R19, 0x10000, RZ ;  /* 0x000100001313d824 */ /* 0x010fe200078e00ff */
[----:B-----5:R-:W-:-:S03]  /*0410*/  @!P5 SHF.L.U32 R16, R18, 0x10, RZ ;  /* 0x000000101210d819 */ /* 0x020fc600000006ff */
[----:B------:R-:W-:Y:S01]  /*0420*/  @!P5 FMUL.FTZ R15, R19, 1.4426950216293334961 ;  /* 0x3fb8aa3b130fd820 */ /* 0x000fe20000410000 */
[----:B------:R-:W-:-:S13]  /*0430*/  ISETP.LT.OR P5, PT, R23, 0x1, P4 ;  /* 0x000000011700780c */ /* 0x000fda00027a1670 */
[----:B------:R-:W2:Y:S04]  /*0440*/  @!P5 LDG.E.U16 R20, desc[UR4][R2.64+0x140] ;  /* 0x000140040214d981 */ /* 0x000ea8000c1e1500 */
[----:B------:R-:W3:Y:S01]  /*0450*/  @!P5 LDG.E.U16 R19, desc[UR4][R4.64+0x140] ;  /* 0x000140040413d981 */ /* 0x000ee2000c1e1500 */
[----:B------:R-:W-:Y:S01]  /*0460*/  IADD3 R21, PT, PT, R8, 0xc0, RZ ;  /* 0x000000c008157810 */ /* 0x000fe20007ffe0ff */
[----:B------:R-:W-:Y:S01]  /*0470*/  IMAD.MOV.U32 R18, RZ, RZ, RZ ;  /* 0x000000ffff127224 */ /* 0x000fe200078e00ff */
[----:B------:R-:W-:Y:S01]  /*0480*/  MOV R17, RZ ;  /* 0x000000ff00117202 */ /* 0x000fe20000000f00 */
[----:B--2---:R-:W-:Y:S02]  /*0490*/  @!P5 IMAD.U32 R20, R20, 0x10000, RZ ;  /* 0x000100001414d824 */ /* 0x004fe400078e00ff */
[----:B---3--:R-:W-:-:S02]  /*04a0*/  @!P5 IMAD.U32 R18, R19, 0x10000, RZ ;  /* 0x000100001312d824 */ /* 0x008fc400078e00ff */
[----:B------:R-:W-:Y:S01]  /*04b0*/  @!P5 FMUL.FTZ R17, R20, 1.4426950216293334961 ;  /* 0x3fb8aa3b1411d820 */ /* 0x000fe20000410000 */
        /* <DEDUP_REMOVED lines=8> */
[----:B---3--:R-:W-:-:S04]  /*0540*/  @!P6 IMAD.U32 R20, R21, 0x10000, RZ ;  /* 0x000100001514e824 */ /* 0x008fc800078e00ff */
[----:B------:R-:W-:Y:S01]  /*0550*/  @!P6 FMUL.FTZ R19, R24, 1.4426950216293334961 ;  /* 0x3fb8aa3b1813e820 */ /* 0x000fe20000410000 */
[----:B------:R-:W-:-:S04]  /*0560*/  ISETP.GE.AND P6, PT, R8, UR8, PT ;  /* 0x0000000808007c0c */ /* 0x000fc8000bfc6270 */
[----:B------:R-:W-:Y:S02]  /*0570*/  P2R R24, PR, RZ, 0x40 ;  /* 0x00000040ff187803 */ /* 0x000fe40000000000 */
[----:B------:R-:W-:-:S13]  /*0580*/  ISETP.LT.OR P6, PT, R23, 0x1, P6 ;  /* 0x000000011700780c */ /* 0x000fda00037c1670 */
[----:B------:R-:W2:Y:S04]  /*0590*/  @!P6 LDG.E.U16 R25, desc[UR4][R4.64+0x1c0] ;  /* 0x0001c0040419e981 */ /* 0x000ea8000c1e1500 */
[----:B------:R0:W3:Y:S01]  /*05a0*/  @!P6 LDG.E.U16 R26, desc[UR4][R2.64+0x1c0] ;  /* 0x0001c004021ae981 */ /* 0x0000e2000c1e1500 */
[----:B------:R-:W-:Y:S01]  /*05b0*/  MOV R8, RZ ;  /* 0x000000ff00087202 */ /* 0x000fe20000000f00 */
[----:B------:R-:W-:Y:S01]  /*05c0*/  IMAD.MOV.U32 R21, RZ, RZ, RZ ;  /* 0x000000ffff157224 */ /* 0x000fe200078e00ff */
[----:B--2---:R-:W-:Y:S01]  /*05d0*/  @!P6 SHF.L.U32 R8, R25, 0x10, RZ ;  /* 0x000000101908e819 */ /* 0x004fe200000006ff */
[----:B------:R-:W-:-:S04]  /*05e0*/  FADD.FTZ R25, RZ, R6 ;  /* 0x00000006ff197221 */ /* 0x000fc80000010000 */
[----:B------:R-:W-:-:S04]  /*05f0*/  FADD.FTZ R25, R25, R0 ;  /* 0x0000000019197221 */ /* 0x000fc80000010000 */
[----:B------:R-:W-:-:S04]  /*0600*/  FADD.FTZ R25, R25, R10 ;  /* 0x0000000a19197221 */ /* 0x000fc80000010000 */
[----:B------:R-:W-:-:S04]  /*0610*/  FADD.FTZ R25, R25, R14 ;  /* 0x0000000e19197221 */ /* 0x000fc80000010000 */
[----:B------:R-:W-:-:S04]  /*0620*/  FADD.FTZ R25, R25, R16 ;  /* 0x0000001019197221 */ /* 0x000fc80000010000 */
[----:B------:R-:W-:-:S04]  /*0630*/  FADD.FTZ R25, R25, R18 ;  /* 0x0000001219197221 */ /* 0x000fc80000010000 */
[----:B------:R-:W-:-:S04]  /*0640*/  FADD.FTZ R25, R25, R20 ;  /* 0x0000001419197221 */ /* 0x000fc80000010000 */
[----:B------:R-:W-:-:S05]  /*0650*/  FADD.FTZ R25, R25, R8 ;  /* 0x0000000819197221 */ /* 0x000fca0000010000 */
[----:B0-----:R-:W0:Y:S02]  /*0660*/  SHFL.BFLY PT, R2, R25, 0x10, 0x1f ;  /* 0x0e001f0019027f89 */ /* 0x001e2400000e0000 */
[----:B0-----:R-:W-:-:S05]  /*0670*/  FADD.FTZ R2, R25, R2 ;  /* 0x0000000219027221 */ /* 0x001fca0000010000 */
[----:B------:R-:W0:Y:S02]  /*0680*/  SHFL.BFLY PT, R3, R2, 0x8, 0x1f ;  /* 0x0d001f0002037f89 */ /* 0x000e2400000e0000 */
[----:B0-----:R-:W-:-:S05]  /*0690*/  FADD.FTZ R3, R2, R3 ;  /* 0x0000000302037221 */ /* 0x001fca0000010000 */
[----:B------:R-:W0:Y:S01]  /*06a0*/  SHFL.BFLY PT, R4, R3, 0x4, 0x1f ;  /* 0x0c801f0003047f89 */ /* 0x000e2200000e0000 */
[----:B---3--:R-:W-:Y:S01]  /*06b0*/  @!P6 SHF.L.U32 R26, R26, 0x10, RZ ;  /* 0x000000101a1ae819 */ /* 0x008fe200000006ff */
[----:B0-----:R-:W-:-:S05]  /*06c0*/  FADD.FTZ R4, R3, R4 ;  /* 0x0000000403047221 */ /* 0x001fca0000010000 */
[----:B------:R-:W0:Y:S01]  /*06d0*/  SHFL.BFLY PT, R5, R4, 0x2, 0x1f ;  /* 0x0c401f0004057f89 */ /* 0x000e2200000e0000 */
[----:B------:R-:W-:Y:S01]  /*06e0*/  @!P6 FMUL.FTZ R21, R26, 1.4426950216293334961 ;  /* 0x3fb8aa3b1a15e820 */ /* 0x000fe20000410000 */
[----:B------:R-:W-:Y:S01]  /*06f0*/  ISETP.GE.AND P6, PT, R23, 0x1, PT ;  /* 0x000000011700780c */ /* 0x000fe20003fc6270 */
[----:B0-----:R-:W-:-:S05]  /*0700*/  FADD.FTZ R5, R4, R5 ;  /* 0x0000000504057221 */ /* 0x001fca0000010000 */
[----:B------:R0:W1:Y:S07]  /*0710*/  SHFL.BFLY PT, R26, R5, 0x1, 0x1f ;  /* 0x0c201f00051a7f89 */ /* 0x00006e00000e0000 */
[----:B------:R-:W-:Y:S05]  /*0720*/  @!P6 EXIT ;  /* 0x000000000000e94d */ /* 0x000fea0003800000 */
[----:B------:R-:W-:Y:S01]  /*0730*/  ISETP.NE.AND P6, PT, R22, RZ, PT ;  /* 0x000000ff1600720c */ /* 0x000fe20003fc5270 */
[----:B------:R-:W2:Y:S01]  /*0740*/  LDC.64 R2, c[0x0][0x380] ;  /* 0x0000e000ff027b82 */ /* 0x000ea20000000a00 */
[----:B01----:R-:W-:Y:S01]  /*0750*/  FADD.FTZ R5, R5, R26 ;  /* 0x0000001a05057221 */ /* 0x003fe20000010000 */
[----:B------:R-:W0:Y:S04]  /*0760*/  @!P0 MUFU.EX2 R11, R11 ;  /* 0x0000000b000b8308 */ /* 0x000e280000000800 */
[----:B------:R-:W1:Y:S04]  /*0770*/  @!P2 MUFU.EX2 R13, R13 ;  /* 0x0000000d000da308 */ /* 0x000e680000000800 */
[----:B------:R-:W3:Y:S04]  /*0780*/  @!P3 MUFU.EX2 R15, R15 ;  /* 0x0000000f000fb308 */ /* 0x000ee80000000800 */
[----:B------:R-:W4:Y:S01]  /*0790*/  @!P6 MUFU.EX2 R9, R9 ;  /* 0x000000090009e308 */ /* 0x000f220000000800 */
[----:B0-----:R-:W-:-:S03]  /*07a0*/  @!P0 FFMA.FTZ R0, -R5, R11, R0 ;  /* 0x0000000b05008223 */ /* 0x001fc60000010100 */
[----:B------:R-:W0:Y:S01]  /*07b0*/  @!P4 MUFU.EX2 R17, R17 ;  /* 0x000000110011c308 */ /* 0x000e220000000800 */
[----:B-1----:R-:W-:Y:S01]  /*07c0*/  @!P2 FFMA.FTZ R14, -R5, R13, R14 ;  /* 0x0000000d050ea223 */ /* 0x002fe2000001010e */
[----:B------:R-:W-:Y:S02]  /*07d0*/  @!P0 F2FP.BF16.F32.PACK_AB R0, RZ, R0 ;  /* 0x00000000ff00823e */ /* 0x000fe400000010ff */
[----:B------:R-:W1:Y:S01]  /*07e0*/  @!P5 MUFU.EX2 R19, R19 ;  /* 0x000000130013d308 */ /* 0x000e620000000800 */
[----:B--2---:R-:W-:-:S04]  /*07f0*/  IMAD.WIDE R2, R7, 0x2, R2 ;  /* 0x0000000207027825 */ /* 0x004fc800078e0202 */
[C---:B---3--:R-:W-:Y:S01]  /*0800*/  @!P3 FFMA.FTZ R16, -R5.reuse, R15, R16 ;  /* 0x0000000f0510b223 */ /* 0x048fe20000010110 */
[----:B------:R-:W2:Y:S01]  /*0810*/  @!P1 MUFU.EX2 R7, R12 ;  /* 0x0000000c00079308 */ /* 0x000ea20000000800 */
[----:B------:R-:W-:Y:S01]  /*0820*/  @!P2 F2FP.BF16.F32.PACK_AB R14, RZ, R14 ;  /* 0x0000000eff0ea23e */ /* 0x000fe200000010ff */
[C---:B----4-:R-:W-:Y:S01]  /*0830*/  @!P6 FFMA.FTZ R6, -R5.reuse, R9, R6 ;  /* 0x000000090506e223 */ /* 0x050fe20000010106 */
[----:B------:R3:W-:Y:S01]  /*0840*/  @!P0 STG.E.U16 desc[UR4][R2.64+0x40], R0 ;  /* 0x0000400002008986 */ /* 0x0007e2000c101504 */
[----:B------:R-:W-:Y:S01]  /*0850*/  @!P3 F2FP.BF16.F32.PACK_AB R16, RZ, R16 ;  /* 0x00000010ff10b23e */ /* 0x000fe200000010ff */
[C---:B0-----:R-:W-:Y:S02]  /*0860*/  @!P4 FFMA.FTZ R18, -R5.reuse, R17, R18 ;  /* 0x000000110512c223 */ /* 0x041fe40000010112 */
[----:B------:R-:W-:Y:S01]  /*0870*/  @!P6 F2FP.BF16.F32.PACK_AB R6, RZ, R6 ;  /* 0x00000006ff06e23e */ /* 0x000fe200000010ff */
[----:B------:R3:W-:Y:S01]  /*0880*/  @!P2 STG.E.U16 desc[UR4][R2.64+0xc0], R14 ;  /* 0x0000c00e0200a986 */ /* 0x0007e2000c101504 */
[----:B-1----:R-:W-:Y:S01]  /*0890*/  @!P5 FFMA.FTZ R20, -R5, R19, R20 ;  /* 0x000000130514d223 */ /* 0x002fe20000010114 */
        /* <DEDUP_REMOVED lines=16> */
.L_x_4770:
        /* <DEDUP_REMOVED lines=14> */
.L_x_11396:


//--------------------- .text._ZN43_GLOBAL__N__9ae7fba5_10_SoftMax_cu_9f978f6321softmax_warp_backwardIN3c108BFloat16ES2_fLi7ELb1ELb0EEEvPT0_PKT_S7_iiiPKb --------------------------
	.section	.text._ZN43_GLOBAL__N__9ae7fba5_10_SoftMax_cu_9f978f6321softmax_warp_backwardIN3c108BFloat16ES2_fLi7ELb1ELb0EEEvPT0_PKT_S7_iiiPKb,"ax",@progbits
	.align	128
.text._ZN43_GLOBAL__N__9ae7fba5_10_SoftMax_cu_9f978f6321softmax_warp_backwardIN3c108BFloat16ES2_fLi7ELb1ELb0EEEvPT0_PKT_S7_iiiPKb:
        .type           _ZN43_GLOBAL__N__9ae7fba5_10_SoftMax_cu_9f978f6321softmax_warp_backwardIN3c108BFloat16ES2_fLi7ELb1ELb0EEEvPT0_PKT_S7_iiiPKb,@function
        .size           _ZN43_GLOBAL__N__9ae7fba5_10_SoftMax_cu_9f978f6321softmax_warp_backwardIN3c108BFloat16ES2_fLi7ELb1ELb0EEEvPT0_PKT_S7_iiiPKb,(.L_x_11397 - _ZN43_GLOBAL__N__9ae7fba5_10_SoftMax_cu_9f978f6321softmax_warp_backwardIN3c108BFloat16ES2_fLi7ELb1ELb0EEEvPT0_PKT_S7_iiiPKb)
        .other          _ZN43_GLOBAL__N__9ae7fba5_10_SoftMax_cu_9f978f6321softmax_warp_backwardIN3c108BFloat16ES2_fLi7ELb1ELb0EEEvPT0_PKT_S7_iiiPKb,@"STO_CUDA_ENTRY STV_DEFAULT"
_ZN43_GLOBAL__N__9ae7fba5_10_SoftMax_cu_9f978f6321softmax_warp_backwardIN3c108BFloat16ES2_fLi7ELb1ELb0EEEvPT0_PKT_S7_iiiPKb:
        /* <DEDUP_REMOVED lines=13> */
[-C--:B-1----:R-:W-:Y:S02]  /*00d0*/  ISETP.GE.AND P3, PT, R2, R9.reuse, PT ;  /* 0x000000090200720c */ /* 0x082fe40003f66270 */
        /* <DEDUP_REMOVED lines=12> */
[C---:B------:R-:W-:Y:S01]  /*01a0*/  VIADD R6, R2.reuse, 0x40 ;  /* 0x0000004002067836 */ /* 0x040fe20000000000 */
[----:B------:R-:W-:Y:S01]  /*01b0*/  IADD3 R2, PT, PT, R2, 0x60, RZ ;  /* 0x0000006002027810 */ /* 0x000fe20007ffe0ff */
[----:B------:R-:W-:-:S03]  /*01c0*/  HFMA2 R8, -RZ, RZ, 0, 0 ;  /* 0x00000000ff087431 */ /* 0x000fc600000001ff */
[-C--:B------:R-:W-:Y:S02]  /*01d0*/  ISETP.GE.AND P1, PT, R6, R9.reuse, PT ;  /* 0x000000090600720c */ /* 0x080fe40003f26270 */
[----:B------:R-:W-:Y:S02]  /*01e0*/  CS2R R6, SRZ ;  /* 0x0000000000067805 */ /* 0x000fe4000001ff00 */
[----:B------:R-:W-:Y:S02]  /*01f0*/  ISETP.GE.AND P0, PT, R2, R9, PT ;  /* 0x000000090200720c */ /* 0x000fe40003f06270 */
[----:B------:R-:W-:-:S13]  /*0200*/  ISETP.LT.OR P4, PT, R23, 0x1, P1 ;  /* 0x000000011700780c */ /* 0x000fda0000f81670 */
[----:B------:R-:W4:Y:S04]  /*0210*/  @!P4 LDG.E.U16 R16, desc[UR4][R18.64+0x80] ;  /* 0x000080041210c981 */ /* 0x000f28000c1e1500 */
[----:B------:R-:W4:Y:S01]  /*0220*/  @!P4 LDG.E.U16 R10, desc[UR4][R12.64+0x80] ;  /* 0x000080040c0ac981 */ /* 0x000f22000c1e1500 */
[----:B--2---:R-:W-:Y:S01]  /*0230*/  @!P6 IMAD.U32 R3, R3, 0x10000, RZ ;  /* 0x000100000303e824 */ /* 0x004fe200078e00ff */
[----:B---3--:R-:W-:-:S03]  /*0240*/  @!P6 SHF.L.U32 R8, R0, 0x10, RZ ;  /* 0x000000100008e819 */ /* 0x008fc600000006ff */
[----:B------:R-:W-:Y:S01]  /*0250*/  @!P6 FMUL.FTZ R7, R3, 1.4426950216293334961 ;  /* 0x3fb8aa3b0307e820 */ /* 0x000fe20000410000 */
[----:B------:R-:W-:Y:S01]  /*0260*/  ISETP.LT.OR P6, PT, R23, 0x1, P0 ;  /* 0x000000011700780c */ /* 0x000fe200007c1670 */
[----:B----4-:R-:W-:Y:S01]  /*0270*/  @!P5 IMAD.U32 R5, R5, 0x10000, RZ ;  /* 0x000100000505d824 */ /* 0x010fe200078e00ff */
[----:B------:R-:W-:Y:S02]  /*0280*/  MOV R0, RZ ;  /* 0x000000ff00007202 */ /* 0x000fe40000000f00 */
[----:B------:R-:W-:Y:S01]  /*0290*/  @!P5 SHF.L.U32 R6, R4, 0x10, RZ ;  /* 0x000000100406d819 */ /* 0x000fe200000006ff */
[----:B------:R-:W-:Y:S01]  /*02a0*/  @!P5 FMUL.FTZ R0, R5, 1.4426950216293334961 ;  /* 0x3fb8aa3b0500d820 */ /* 0x000fe20000410000 */
[----:B------:R-:W-:Y:S01]  /*02b0*/  ISETP.LT.OR P5, PT, R23, 0x2, P3 ;  /* 0x000000021700780c */ /* 0x000fe20001fa1670 */
[----:B------:R-:W-:-:S06]  /*02c0*/  IMAD.WIDE.U32 R2, R9, 0x2, R18 ;  /* 0x0000000209027825 */ /* 0x000fcc00078e0012 */
[----:B------:R-:W2:Y:S01]  /*02d0*/  @!P6 LDG.E.U16 R22, desc[UR4][R18.64+0xc0] ;  /* 0x0000c0041216e981 */ /* 0x000ea2000c1e1500 */
[----:B------:R-:W-:-:S03]  /*02e0*/  IMAD.WIDE.U32 R4, R9, 0x2, R12 ;  /* 0x0000000209047825 */ /* 0x000fc600078e000c */
[----:B------:R0:W3:Y:S04]  /*02f0*/  @!P6 LDG.E.U16 R21, desc[UR4][R12.64+0xc0] ;  /* 0x0000c0040c15e981 */ /* 0x0000e8000c1e1500 */
[----:B------:R-:W4:Y:S04]  /*0300*/  @!P5 LDG.E.U16 R25, desc[UR4][R2.64] ;  /* 0x000000040219d981 */ /* 0x000f28000c1e1500 */
[----:B------:R-:W4:Y:S01]  /*0310*/  @!P5 LDG.E.U16 R24, desc[UR4][R4.64] ;  /* 0x000000040418d981 */ /* 0x000f22000c1e1500 */
[----:B------:R-:W-:Y:S02]  /*0320*/  CS2R R14, SRZ ;  /* 0x00000000000e7805 */ /* 0x000fe4000001ff00 */
[----:B------:R-:W-:-:S02]  /*0330*/  @!P4 SHF.L.U32 R20, R16, 0x10, RZ ;  /* 0x000000101014c819 */ /* 0x000fc400000006ff */
[----:B------:R-:W-:Y:S02]  /*0340*/  CS2R R16, SRZ ;  /* 0x0000000000107805 */ /* 0x000fe4000001ff00 */
[----:B------:R-:W-:Y:S01]  /*0350*/  @!P4 SHF.L.U32 R15, R10, 0x10, RZ ;  /* 0x000000100a0fc819 */ /* 0x000fe200000006ff */
[----:B------:R-:W-:Y:S01]  /*0360*/  @!P4 FMUL.FTZ R17, R20, 1.4426950216293334961 ;  /* 0x3fb8aa3b1411c820 */ /* 0x000fe20000410000 */
[----:B------:R-:W-:Y:S01]  /*0370*/  ISETP.LT.OR P4, PT, R23, 0x2, P1 ;  /* 0x000000021700780c */ /* 0x000fe20000f81670 */
[----:B0-----:R-:W-:Y:S02]  /*0380*/  IMAD.MOV.U32 R12, RZ, RZ, RZ ;  /* 0x000000ffff0c7224 */ /* 0x001fe400078e00ff */
[----:B------:R-:W-:Y:S02]  /*0390*/  HFMA2 R10, -RZ, RZ, 0, 0 ;  /* 0x00000000ff0a7431 */ /* 0x000fe400000001ff */
[----:B--2---:R-:W-:Y:S01]  /*03a0*/  @!P6 IMAD.U32 R22, R22, 0x10000, RZ ;  /* 0x000100001616e824 */ /* 0x004fe200078e00ff */
[----:B---3--:R-:W-:-:S03]  /*03b0*/  @!P6 SHF.L.U32 R14, R21, 0x10, RZ ;  /* 0x00000010150ee819 */ /* 0x008fc600000006ff */
[----:B------:R-:W-:Y:S01]  /*03c0*/  @!P6 FMUL.FTZ R16, R22, 1.4426950216293334961 ;  /* 0x3fb8aa3b1610e820 */ /* 0x000fe20000410000 */
[----:B------:R-:W-:-:S03]  /*03d0*/  ISETP.LT.OR P6, PT, R23, 0x2, P2 ;  /* 0x000000021700780c */ /* 0x000fc600017c1670 */
[----:B------:R-:W2:Y:S01]  /*03e0*/  @!P4 LDG.E.U16 R21, desc[UR4][R4.64+0x80] ;  /* 0x000080040415c981 */ /* 0x000ea2000c1e1500 */
[----:B----4-:R-:W-:Y:S02]  /*03f0*/  @!P5 SHF.L.U32 R25, R25, 0x10, RZ ;  /* 0x000000101919d819 */ /* 0x010fe400000006ff */
[----:B------:R-:W-:-:S03]  /*0400*/  @!P5 SHF.L.U32 R12, R24, 0x10, RZ ;  /* 0x00000010180cd819 */ /* 0x000fc600000006ff */
[----:B------:R-:W-:Y:S01]  /*0410*/  @!P5 FMUL.FTZ R10, R25, 1.4426950216293334961 ;  /* 0x3fb8aa3b190ad820 */ /* 0x000fe20000410000 */
[----:B------:R-:W-:-:S03]  /*0420*/  ISETP.LT.OR P5, PT, R23, 0x2, P0 ;  /* 0x000000021700780c */ /* 0x000fc600007a1670 */
[----:B------:R-:W3:Y:S01]  /*0430*/  @!P6 LDG.E.U16 R25, desc[UR4][R4.64+0x40] ;  /* 0x000040040419e981 */ /* 0x000ee2000c1e1500 */
[----:B------:R-:W-:Y:S01]  /*0440*/  IMAD.MOV.U32 R19, RZ, RZ, RZ ;  /* 0x000000ffff137224 */ /* 0x000fe200078e00ff */
[----:B------:R-:W-:Y:S02]  /*0450*/  MOV R20, RZ ;  /* 0x000000ff00147202 */ /* 0x000fe40000000f00 */
[----:B------:R-:W5:Y:S06]  /*0460*/  @!P6 LDG.E.U16 R22, desc[UR4][R2.64+0x40] ;  /* 0x000040040216e981 */ /* 0x000f6c000c1e1500 */
[----:B------:R0:W4:Y:S01]  /*0470*/  @!P5 LDG.E.U16 R24, desc[UR4][R4.64+0xc0] ;  /* 0x0000c0040418d981 */ /* 0x000122000c1e1500 */
[----:B------:R-:W-:Y:S01]  /*0480*/  FADD.FTZ R26, RZ, R12 ;  /* 0x0000000cff1a7221 */ /* 0x000fe20000010000 */
[----:B------:R-:W-:-:S02]  /*0490*/  P2R R13, PR, RZ, 0x40 ;  /* 0x00000040ff0d7803 */ /* 0x000fc40000000000 */
[----:B------:R-:W5:Y:S04]  /*04a0*/  @!P5 LDG.E.U16 R18, desc[UR4][R2.64+0xc0] ;  /* 0x0000c0040212d981 */ /* 0x000f68000c1e1500 */
[----:B------:R1:W5:Y:S01]  /*04b0*/  @!P4 LDG.E.U16 R13, desc[UR4][R2.64+0x80] ;  /* 0x00008004020dc981 */ /* 0x000362000c1e1500 */
[----:B--2---:R-:W-:Y:S01]  /*04c0*/  @!P4 SHF.L.U32 R20, R21, 0x10, RZ ;  /* 0x000000101514c819 */ /* 0x004fe200000006ff */
[----:B------:R-:W-:Y:S01]  /*04d0*/  IMAD.MOV.U32 R21, RZ, RZ, RZ ;  /* 0x000000ffff157224 */ /* 0x000fe200078e00ff */
[----:B---3--:R-:W-:Y:S01]  /*04e0*/  @!P6 SHF.L.U32 R19, R25, 0x10, RZ ;  /* 0x000000101913e819 */ /* 0x008fe200000006ff */
[----:B------:R-:W-:-:S04]  /*04f0*/  FADD.FTZ R25, RZ, R8 ;  /* 0x00000008ff197221 */ /* 0x000fc80000010000 */
[----:B0-----:R-:W-:Y:S01]  /*0500*/  FADD.FTZ R4, R25, R6 ;  /* 0x0000000619047221 */ /* 0x001fe20000010000 */
[----:B------:R-:W-:Y:S01]  /*0510*/  FADD.FTZ R5, R26, R19 ;  /* 0x000000131a057221 */ /* 0x000fe20000010000 */
[----:B----4-:R-:W-:Y:S02]  /*0520*/  @!P5 SHF.L.U32 R21, R24, 0x10, RZ ;  /* 0x000000101815d819 */ /* 0x010fe400000006ff */
[----:B-1----:R-:W-:Y:S01]  /*0530*/  FADD.FTZ R3, R4, R15 ;  /* 0x0000000f04037221 */ /* 0x002fe20000010000 */
[----:B------:R-:W-:-:S03]  /*0540*/  FADD.FTZ R2, R5, R20 ;  /* 0x0000001405027221 */ /* 0x000fc60000010000 */
[----:B------:R-:W-:Y:S01]  /*0550*/  FADD.FTZ R3, R3, R14 ;  /* 0x0000000e03037221 */ /* 0x000fe20000010000 */
[----:B------:R-:W-:-:S04]  /*0560*/  FADD.FTZ R2, R2, R21 ;  /* 0x0000001502027221 */ /* 0x000fc80000010000 */
        /* <DEDUP_REMOVED lines=14> */
[----:B------:R-:W-:Y:S01]  /*0650*/  ISETP.GE.AND P6, PT, R23, 0x1, PT ;  /* 0x000000011700780c */ /* 0x000fe20003fc6270 */
[----:B0-----:R-:W-:Y:S01]  /*0660*/  FADD.FTZ R24, R27, R24 ;  /* 0x000000181b187221 */ /* 0x001fe20000010000 */
[----:B-1----:R-:W-:-:S04]  /*0670*/  FADD.FTZ R4, R29, R2 ;  /* 0x000000021d047221 */ /* 0x002fc80000010000 */
[----:B------:R0:W1:Y:S04]  /*0680*/  SHFL.BFLY PT, R28, R24, 0x1, 0x1f ;  /* 0x0c201f00181c7f89 */ /* 0x00006800000e0000 */
[----:B------:R0:W2:Y:S03]  /*0690*/  SHFL.BFLY PT, R5, R4, 0x1, 0x1f ;  /* 0x0c201f0004057f89 */ /* 0x0000a600000e0000 */
[----:B------:R-:W-:Y:S05]  /*06a0*/  @!P6 EXIT ;  /* 0x000000000000e94d */ /* 0x000fea0003800000 */
[----:B------:R-:W-:Y:S01]  /*06b0*/  ISETP.LT.OR P6, PT, R23, 0x2, P2 ;  /* 0x000000021700780c */ /* 0x000fe200017c1670 */
[----:B------:R-:W3:Y:S01]  /*06c0*/  LDC.64 R2, c[0x0][0x380] ;  /* 0x0000e000ff027b82 */ /* 0x000ee20000000a00 */
[----:B------:R-:W4:Y:S01]  /*06d0*/  @!P3 MUFU.EX2 R7, R7 ;  /* 0x000000070007b308 */ /* 0x000f220000000800 */
[----:B-1----:R-:W-:Y:S01]  /*06e0*/  FADD.FTZ R29, R24, R28 ;  /* 0x0000001c181d7221 */ /* 0x002fe20000010000 */
[----:B-----5:R-:W-:Y:S02]  /*06f0*/  @!P4 SHF.L.U32 R13, R13, 0x10, RZ ;  /* 0x000000100d0dc819 */ /* 0x020fe400000006ff */
[----:B------:R1:W2:Y:S04]  /*0700*/  @!P2 MUFU.EX2 R25, R0 ;  /* 0x000000000019a308 */ /* 0x0002a80000000800 */
[----:B------:R-:W2:Y:S03]  /*0710*/  @!P1 MUFU.EX2 R26, R17 ;  /* 0x00000011001a9308 */ /* 0x000ea60000000800 */
[----:B0-----:R-:W-:Y:S01]  /*0720*/  @!P6 SHF.L.U32 R24, R22, 0x10, RZ ;  /* 0x000000101618e819 */ /* 0x001fe200000006ff */
[----:B------:R-:W0:Y:S01]  /*0730*/  @!P0 MUFU.EX2 R27, R16 ;  /* 0x00000010001b8308 */ /* 0x000e220000000800 */
[----:B------:R-:W-:Y:S01]  /*0740*/  MOV R22, RZ ;  /* 0x000000ff00167202 */ /* 0x000fe20000000f00 */
[----:B----4-:R-:W-:Y:S01]  /*0750*/  @!P3 FFMA.FTZ R8, R29, -R7, R8 ;  /* 0x800000071d08b223 */ /* 0x010fe20000010008 */
[----:B-1----:R-:W-:-:S02]  /*0760*/  IMAD.MOV.U32 R0, RZ, RZ, RZ ;  /* 0x000000ffff007224 */ /* 0x002fc400078e00ff */
[----:B------:R-:W-:Y:S01]  /*0770*/  @!P6 FMUL.FTZ R22, R24, 1.4426950216293334961 ;  /* 0x3fb8aa3b1816e820 */ /* 0x000fe20000410000 */
[----:B------:R-:W-:Y:S01]  /*0780*/  ISETP.NE.AND P6, PT, R23, 0x1, PT ;  /* 0x000000011700780c */ /* 0x000fe20003fc5270 */
[C---:B--2---:R-:W-:Y:S01]  /*0790*/  @!P2 FFMA.FTZ R25, R29.reuse, -R25, R6 ;  /* 0x800000191d19a223 */ /* 0x044fe20000010006 */
[----:B------:R-:W-:Y:S01]  /*07a0*/  @!P3 F2FP.BF16.F32.PACK_AB R8, RZ, R8 ;  /* 0x00000008ff08b23e */ /* 0x000fe200000010ff */
[----:B------:R-:W-:Y:S01]  /*07b0*/  @!P1 FFMA.FTZ R26, R29, -R26, R15 ;  /* 0x8000001a1d1a9223 */ /* 0x000fe2000001000f */
[----:B---3--:R-:W-:Y:S02]  /*07c0*/  IMAD.WIDE R2, R11, 0x2, R2 ;  /* 0x000000020b027825 */ /* 0x008fe400078e0202 */
[----:B------:R-:W-:Y:S02]  /*07d0*/  @!P2 F2FP.BF16.F32.PACK_AB R25, RZ, R25 ;  /* 0x00000019ff19a23e */ /* 0x000fe400000010ff */
[----:B0-----:R-:W-:Y:S01]  /*07e0*/  @!P0 FFMA.FTZ R27, R29, -R27, R14 ;  /* 0x8000001b1d1b8223 */ /* 0x001fe2000001000e */
        /* <DEDUP_REMOVED lines=8> */
[----:B------:R-:W1:Y:S01]  /*0870*/  @!P3 MUFU.EX2 R7, R10 ;  /* 0x0000000a0007b308 */ /* 0x000e620000000800 */
[----:B------:R-:W-:Y:S01]  /*0880*/  FADD.FTZ R5, R4, R5 ;  /* 0x0000000504057221 */ /* 0x000fe20000010000 */
[----:B0-----:R-:W-:Y:S01]  /*0890*/  IMAD.WIDE.U32 R2, R9, 0x2, R2 ;  /* 0x0000000209027825 */ /* 0x001fe200078e0002 */
[----:B------:R-:W-:Y:S01]  /*08a0*/  @!P5 SHF.L.U32 R18, R18, 0x10, RZ ;  /* 0x000000101212d819 */ /* 0x000fe200000006ff */
[----:B------:R-:W0:Y:S02]  /*08b0*/  @!P2 MUFU.EX2 R22, R22 ;  /* 0x000000160016a308 */ /* 0x000e240000000800 */
[----:B------:R-:W-:Y:S02]  /*08c0*/  HFMA2 R4, -RZ, RZ, 0, 0 ;  /* 0x00000000ff047431 */ /* 0x000fe400000001ff */
[----:B------:R-:W2:Y:S01]  /*08d0*/  @!P1 MUFU.EX2 R11, R0 ;  /* 0x00000000000b9308 */ /* 0x000ea20000000800 */
[----:B------:R-:W-:Y:S01]  /*08e0*/  @!P5 FMUL.FTZ R4, R18, 1.4426950216293334961 ;  /* 0x3fb8aa3b1204d820 */ /* 0x000fe20000410000 */
[C---:B-1----:R-:W-:Y:S01]  /*08f0*/  @!P3 FFMA.FTZ R7, R5.reuse, -R7, R12 ;  /* 0x800000070507b223 */ /* 0x042fe2000001000c */
[----:B0-----:R-:W-:-:S04]  /*0900*/  @!P2 FFMA.FTZ R19, R5, -R22, R19 ;  /* 0x800000160513a223 */ /* 0x001fc80000010013 */
        /* <DEDUP_REMOVED lines=13> */
.L_x_4771:
        /* <DEDUP_REMOVED lines=10> */
.L_x_11397:


//--------------------- .text._ZN43_GLOBAL__N__9ae7fba5_10_SoftMax_cu_9f978f6321softmax_warp_backwardIN3c108BFloat16ES2_fLi6ELb1ELb0EEEvPT0_PKT_S7_iiiPKb --------------------------
	.section	.text._ZN43_GLOBAL__N__9ae7fba5_10_SoftMax_cu_9f978f6321softmax_warp_backwardIN3c108BFloat16ES2_fLi6ELb1ELb0EEEvPT0_PKT_S7_iiiPKb,"ax",@progbits
	.align	128
.text._ZN43_GLOBAL__N__9ae7fba5_10_SoftMax_cu_9f978f6321softmax_warp_backwardIN3c108BFloat16ES2_fLi6ELb1ELb0EEEvPT0_PKT_S7_iiiPKb:
        .type           _ZN43_GLOBAL__N__9ae7fba5_10_SoftMax_cu_9f978f6321softmax_warp_backwardIN3c108BFloat16ES2_fLi6ELb1ELb0EEEvPT0_PKT_S7_iiiPKb,@function
        .size           _ZN43_GLOBAL__N__9ae7fba5_10_SoftMax_cu_9f978f6321softmax_warp_backwardIN3c108BFloat16ES2_fLi6ELb1ELb0EEEvPT0_PKT_S7_iiiPKb,(.L_x_11398 - _ZN43_GLOBAL__N__9ae7fba5_10_SoftMax_cu_9f978f6321softmax_warp_backwardIN3c108BFloat16ES2_fLi6ELb1ELb0EEEvPT0_PKT_S7_iiiPKb)
        .other          _ZN43_GLOBAL__N__9ae7fba5_10_SoftMax_cu_9f978f6321softmax_warp_backwardIN3c108BFloat16ES2_fLi6ELb1ELb0EEEvPT0_PKT_S7_iiiPKb,@"STO_CUDA_ENTRY STV_DEFAULT"
_ZN43_GLOBAL__N__9ae7fba5_10_SoftMax_cu_9f978f6321softmax_warp_backwardIN3c108BFloat16ES2_fLi6ELb1ELb0EEEvPT0_PKT_S7_iiiPKb:
        /* <DEDUP_REMOVED lines=28> */
[----:B------:R-:W4:Y:S01]  /*01c0*/  @!P2 LDG.E.U16 R16, desc[UR4][R16.64+0x40] ;  /* 0x000040041010a981 */ /* 0x000f22000c1e1500 */
[----:B------:R-:W-:-:S05]  /*01d0*/  IMAD.WIDE R12, R2, 0x2, R12 ;  /* 0x00000002020c7825 */ /* 0x000fca00078e020c */
[----:B------:R-:W4:Y:S04]  /*01e0*/  @!P4 LDG.E.U16 R5, desc[UR4][R12.64] ;  /* 0x000000040c05c981 */ /* 0x000f28000c1e1500 */
[----:B------:R4:W4:Y:S01]  /*01f0*/  @!P5 LDG.E.U16 R4, desc[UR4][R12.64+0x40] ;  /* 0x000040040c04d981 */ /* 0x000922000c1e1500 */
[----:B0-----:R-:W-:Y:S01]  /*0200*/  CS2R R8, SRZ ;  /* 0x0000000000087805 */ /* 0x001fe2000001ff00 */
[----:B-1----:R-:W-:Y:S02]  /*0210*/  HFMA2 R10, -RZ, RZ, 0, 0 ;  /* 0x00000000ff0a7431 */ /* 0x002fe400000001ff */
[----:B------:R-:W-:-:S04]  /*0220*/  @!P3 IMAD.WIDE.U32 R14, R0, 0x2, R12 ;  /* 0x00000002000eb825 */ /* 0x000fc800078e000c */
[----:B------:R-:W-:Y:S01]  /*0230*/  @!P2 IMAD.WIDE.U32 R20, R0, 0x2, R12 ;  /* 0x000000020014a825 */ /* 0x000fe200078e000c */
[----:B------:R0:W5:Y:S04]  /*0240*/  @!P3 LDG.E.U16 R6, desc[UR4][R14.64] ;  /* 0x000000040e06b981 */ /* 0x000168000c1e1500 */
[----:B------:R1:W5:Y:S01]  /*0250*/  @!P2 LDG.E.U16 R7, desc[UR4][R20.64+0x40] ;  /* 0x000040041407a981 */ /* 0x000362000c1e1500 */
[----:B------:R-:W-:Y:S02]  /*0260*/  ISETP.GE.AND P6, PT, R18, 0x1, PT ;  /* 0x000000011200780c */ /* 0x000fe40003fc6270 */
[----:B--2---:R-:W-:Y:S02]  /*0270*/  @!P4 SHF.L.U32 R9, R3, 0x10, RZ ;  /* 0x000000100309c819 */ /* 0x004fe400000006ff */
[----:B------:R-:W-:-:S02]  /*0280*/  MOV R3, RZ ;  /* 0x000000ff00037202 */ /* 0x000fc40000000f00 */
[----:B---3--:R-:W-:Y:S01]  /*0290*/  @!P3 SHF.L.U32 R8, R22, 0x10, RZ ;  /* 0x000000101608b819 */ /* 0x008fe200000006ff */
[----:B------:R-:W-:Y:S01]  /*02a0*/  FADD.FTZ R11, RZ, R9 ;  /* 0x00000009ff0b7221 */ /* 0x000fe20000010000 */
[----:B----4-:R-:W-:-:S03]  /*02b0*/  @!P5 SHF.L.U32 R10, R19, 0x10, RZ ;  /* 0x00000010130ad819 */ /* 0x010fc600000006ff */
[----:B------:R-:W-:Y:S01]  /*02c0*/  FADD.FTZ R12, RZ, R8 ;  /* 0x00000008ff0c7221 */ /* 0x000fe20000010000 */
[----:B------:R-:W-:Y:S01]  /*02d0*/  @!P2 SHF.L.U32 R3, R16, 0x10, RZ ;  /* 0x000000101003a819 */ /* 0x000fe200000006ff */
[----:B------:R-:W-:-:S04]  /*02e0*/  FADD.FTZ R11, R11, R10 ;  /* 0x0000000a0b0b7221 */ /* 0x000fc80000010000 */
[----:B------:R-:W-:Y:S01]  /*02f0*/  FADD.FTZ R12, R12, R3 ;  /* 0x000000030c0c7221 */ /* 0x000fe20000010000 */
[----:B0-----:R-:W0:Y:S04]  /*0300*/  SHFL.BFLY PT, R14, R11, 0x10, 0x1f ;  /* 0x0e001f000b0e7f89 */ /* 0x001e2800000e0000 */
[----:B------:R-:W2:Y:S01]  /*0310*/  SHFL.BFLY PT, R13, R12, 0x10, 0x1f ;  /* 0x0e001f000c0d7f89 */ /* 0x000ea200000e0000 */
[----:B0-----:R-:W-:Y:S01]  /*0320*/  FADD.FTZ R14, R11, R14 ;  /* 0x0000000e0b0e7221 */ /* 0x001fe20000010000 */
[----:B--2---:R-:W-:-:S04]  /*0330*/  FADD.FTZ R13, R12, R13 ;  /* 0x0000000d0c0d7221 */ /* 0x004fc80000010000 */
[----:B------:R-:W0:Y:S04]  /*0340*/  SHFL.BFLY PT, R15, R14, 0x8, 0x1f ;  /* 0x0d001f000e0f7f89 */ /* 0x000e2800000e0000 */
[----:B-1----:R-:W1:Y:S01]  /*0350*/  SHFL.BFLY PT, R20, R13, 0x8, 0x1f ;  /* 0x0d001f000d147f89 */ /* 0x002e6200000e0000 */
[----:B0-----:R-:W-:Y:S01]  /*0360*/  FADD.FTZ R16, R14, R15 ;  /* 0x0000000f0e107221 */ /* 0x001fe20000010000 */
[----:B------:R-:W-:Y:S01]  /*0370*/  @!P4 SHF.L.U32 R14, R5, 0x10, RZ ;  /* 0x00000010050ec819 */ /* 0x000fe200000006ff */
[----:B-1----:R-:W-:-:S03]  /*0380*/  FADD.FTZ R20, R13, R20 ;  /* 0x000000140d147221 */ /* 0x002fc60000010000 */
[----:B------:R-:W0:Y:S01]  /*0390*/  SHFL.BFLY PT, R15, R16, 0x4, 0x1f ;  /* 0x0c801f00100f7f89 */ /* 0x000e2200000e0000 */
[----:B------:R-:W-:-:S03]  /*03a0*/  HFMA2 R13, -RZ, RZ, 0, 0 ;  /* 0x00000000ff0d7431 */ /* 0x000fc600000001ff */
[----:B------:R-:W1:Y:S01]  /*03b0*/  SHFL.BFLY PT, R19, R20, 0x4, 0x1f ;  /* 0x0c801f0014137f89 */ /* 0x000e6200000e0000 */
[----:B0-----:R-:W-:Y:S01]  /*03c0*/  FADD.FTZ R17, R16, R15 ;  /* 0x0000000f10117221 */ /* 0x001fe20000010000 */
[----:B------:R-:W-:Y:S02]  /*03d0*/  MOV R15, RZ ;  /* 0x000000ff000f7202 */ /* 0x000fe40000000f00 */
[----:B------:R-:W-:Y:S01]  /*03e0*/  @!P5 SHF.L.U32 R16, R4, 0x10, RZ ;  /* 0x000000100410d819 */ /* 0x000fe200000006ff */
[----:B-1----:R-:W-:Y:S01]  /*03f0*/  FADD.FTZ R19, R20, R19 ;  /* 0x0000001314137221 */ /* 0x002fe20000010000 */
[----:B------:R-:W0:Y:S04]  /*0400*/  SHFL.BFLY PT, R12, R17, 0x2, 0x1f ;  /* 0x0c401f00110c7f89 */ /* 0x000e2800000e0000 */
[----:B------:R-:W1:Y:S01]  /*0410*/  SHFL.BFLY PT, R22, R19, 0x2, 0x1f ;  /* 0x0c401f0013167f89 */ /* 0x000e6200000e0000 */
[----:B0-----:R-:W-:Y:S01]  /*0420*/  FADD.FTZ R21, R17, R12 ;  /* 0x0000000c11157221 */ /* 0x001fe20000010000 */
[----:B-1----:R-:W-:-:S04]  /*0430*/  FADD.FTZ R11, R19, R22 ;  /* 0x00000016130b7221 */ /* 0x002fc80000010000 */
[----:B------:R0:W1:Y:S04]  /*0440*/  SHFL.BFLY PT, R20, R21, 0x1, 0x1f ;  /* 0x0c201f0015147f89 */ /* 0x00006800000e0000 */
[----:B------:R0:W2:Y:S01]  /*0450*/  SHFL.BFLY PT, R12, R11, 0x1, 0x1f ;  /* 0x0c201f000b0c7f89 */ /* 0x0000a200000e0000 */
[----:B------:R-:W-:Y:S05]  /*0460*/  @!P6 EXIT ;  /* 0x000000000000e94d */ /* 0x000fea0003800000 */
[----:B------:R-:W-:Y:S01]  /*0470*/  @!P5 FMUL.FTZ R15, R16, 1.4426950216293334961 ;  /* 0x3fb8aa3b100fd820 */ /* 0x000fe20000410000 */
[----:B------:R-:W3:Y:S01]  /*0480*/  LDC.64 R4, c[0x0][0x380] ;  /* 0x0000e000ff047b82 */ /* 0x000ee20000000a00 */
[----:B------:R-:W-:Y:S01]  /*0490*/  @!P4 FMUL.FTZ R13, R14, 1.4426950216293334961 ;  /* 0x3fb8aa3b0e0dc820 */ /* 0x000fe20000410000 */
[----:B-1----:R-:W-:Y:S01]  /*04a0*/  FADD.FTZ R20, R21, R20 ;  /* 0x0000001415147221 */ /* 0x002fe20000010000 */
[----:B------:R-:W-:Y:S02]  /*04b0*/  ISETP.NE.AND P4, PT, R18, 0x1, PT ;  /* 0x000000011200780c */ /* 0x000fe40003f85270 */
[----:B------:R-:W1:Y:S01]  /*04c0*/  @!P0 MUFU.EX2 R14, R13 ;  /* 0x0000000d000e8308 */ /* 0x000e620000000800 */
[----:B-----5:R-:W-:-:S03]  /*04d0*/  @!P3 SHF.L.U32 R6, R6, 0x10, RZ ;  /* 0x000000100606b819 */ /* 0x020fc600000006ff */
[----:B------:R-:W4:Y:S01]  /*04e0*/  @!P1 MUFU.EX2 R15, R15 ;  /* 0x0000000f000f9308 */ /* 0x000f220000000800 */
[C---:B-1----:R-:W-:Y:S01]  /*04f0*/  @!P0 FFMA.FTZ R14, R20.reuse, -R14, R9 ;  /* 0x8000000e140e8223 */ /* 0x042fe20000010009 */
[----:B----4-:R-:W-:Y:S01]  /*0500*/  @!P1 FFMA.FTZ R10, R20, -R15, R10 ;  /* 0x8000000f140a9223 */ /* 0x010fe2000001000a */
[----:B---3--:R-:W-:-:S03]  /*0510*/  IMAD.WIDE R4, R2, 0x2, R4 ;  /* 0x0000000202047825 */ /* 0x008fc600078e0204 */
[----:B------:R-:W-:Y:S02]  /*0520*/  @!P0 F2FP.BF16.F32.PACK_AB R14, RZ, R14 ;  /* 0x0000000eff0e823e */ /* 0x000fe400000010ff */
[----:B------:R-:W-:Y:S01]  /*0530*/  MOV R2, RZ ;  /* 0x000000ff00027202 */ /* 0x000fe20000000f00 */
[----:B------:R-:W-:Y:S01]  /*0540*/  @!P3 FMUL.FTZ R2, R6, 1.4426950216293334961 ;  /* 0x3fb8aa3b0602b820 */ /* 0x000fe20000410000 */
[----:B------:R-:W-:Y:S01]  /*0550*/  @!P1 F2FP.BF16.F32.PACK_AB R10, RZ, R10 ;  /* 0x0000000aff0a923e */ /* 0x000fe200000010ff */
[----:B------:R1:W-:Y:S04]  /*0560*/  @!P0 STG.E.U16 desc[UR4][R4.64], R14 ;  /* 0x0000000e04008986 */ /* 0x0003e8000c101504 */
[----:B------:R1:W-:Y:S01]  /*0570*/  @!P1 STG.E.U16 desc[UR4][R4.64+0x40], R10 ;  /* 0x0000400a04009986 */ /* 0x0003e2000c101504 */
[----:B------:R-:W-:Y:S05]  /*0580*/  @!P4 EXIT ;  /* 0x000000000000c94d */ /* 0x000fea0003800000 */
[----:B------:R-:W3:Y:S01]  /*0590*/  @!P0 MUFU.EX2 R9, R2 ;  /* 0x0000000200098308 */ /* 0x000ee20000000800 */
[----:B--2---:R-:W-:Y:S01]  /*05a0*/  FADD.FTZ R12, R11, R12 ;  /* 0x0000000c0b0c7221 */ /* 0x004fe20000010000 */
[----:B-1----:R-:W-:Y:S01]  /*05b0*/  IMAD.WIDE.U32 R4, R0, 0x2, R4 ;  /* 0x0000000200047825 */ /* 0x002fe200078e0004 */
[----:B------:R-:W-:-:S03]  /*05c0*/  @!P2 SHF.L.U32 R7, R7, 0x10, RZ ;  /* 0x000000100707a819 */ /* 0x000fc600000006ff */
[----:B------:R-:W-:Y:S02]  /*05d0*/  HFMA2 R6, -RZ, RZ, 0, 0 ;  /* 0x00000000ff067431 */ /* 0x000fe400000001ff */
[----:B------:R-:W-:Y:S01]  /*05e0*/  @!P2 FMUL.FTZ R6, R7, 1.4426950216293334961 ;  /* 0x3fb8aa3b0706a820 */ /* 0x000fe20000410000 */
[----:B---3--:R-:W-:-:S05]  /*05f0*/  @!P0 FFMA.FTZ R9, R12, -R9, R8 ;  /* 0x800000090c098223 */ /* 0x008fca0000010008 */
[----:B------:R-:W-:-:S05]  /*0600*/  @!P0 F2FP.BF16.F32.PACK_AB R9, RZ, R9 ;  /* 0x00000009ff09823e */ /* 0x000fca00000010ff */
[----:B------:R1:W-:Y:S01]  /*0610*/  @!P0 STG.E.U16 desc[UR4][R4.64], R9 ;  /* 0x0000000904008986 */ /* 0x0003e2000c101504 */
[----:B------:R-:W-:Y:S05]  /*0620*/  @P1 EXIT ;  /* 0x000000000000194d */ /* 0x000fea0003800000 */
[----:B------:R-:W2:Y:S02]  /*0630*/  MUFU.EX2 R6, R6 ;  /* 0x0000000600067308 */ /* 0x000ea40000000800 */
[----:B--2---:R-:W-:-:S05]  /*0640*/  FFMA.FTZ R3, R12, -R6, R3 ;  /* 0x800000060c037223 */ /* 0x004fca0000010003 */
[----:B------:R-:W-:-:S05]  /*0650*/  F2FP.BF16.F32.PACK_AB R3, RZ, R3 ;  /* 0x00000003ff03723e */ /* 0x000fca00000010ff */
[----:B------:R-:W-:Y:S01]  /*0660*/  STG.E.U16 desc[UR4][R4.64+0x40], R3 ;  /* 0x0000400304007986 */ /* 0x000fe2000c101504 */
[----:B------:R-:W-:Y:S05]  /*0670*/  EXIT ;  /* 0x000000000000794d */ /* 0x000fea0003800000 */
.L_x_4772:
        /* <DEDUP_REMOVED lines=16> */
.L_x_11398:


//--------------------- .text._ZN43_GLOBAL__N__9ae7fba5_10_SoftMax_cu_9f978f6321softmax_warp_backwardIN3c108BFloat16ES2_fLi5ELb1ELb0EEEvPT0_PKT_S7_iiiPKb --------------------------
	.section	.text._ZN43_GLOBAL__N__9ae7fba5_10_SoftMax_cu_9f978f6321softmax_warp_backwardIN3c108BFloat16ES2_fLi5ELb1ELb0EEEvPT0_PKT_S7_iiiPKb,"ax",@progbits
	.align	128
.text._ZN43_GLOBAL__N__9ae7fba5_10_SoftMax_cu_9f978f6321softmax_warp_backwardIN3c108BFloat16ES2_fLi5ELb1ELb0EEEvPT0_PKT_S7_iiiPKb:
        .type           _ZN43_GLOBAL__N__9ae7fba5_10_SoftMax_cu_9f978f6321softmax_warp_backwardIN3c108BFloat16ES2_fLi5ELb1ELb0EEEvPT0_PKT_S7_iiiPKb,@function
        .size           _ZN43_GLOBAL__N__9ae7fba5_10_SoftMax_cu_9f978f6321softmax_warp_backwardIN3c108BFloat16ES2_fLi5ELb1ELb0EEEvPT0_PKT_S7_iiiPKb,(.L_x_11399 - _ZN43_GLOBAL__N__9ae7fba5_10_SoftMax_cu_9f978f6321softmax_warp_backwardIN3c108BFloat16ES2_fLi5ELb1ELb0EEEvPT0_PKT_S7_iiiPKb)
        .other          _ZN43_GLOBAL__N__9ae7fba5_10_SoftMax_cu_9f978f6321softmax_warp_backwardIN3c108BFloat16ES2_fLi5ELb1ELb0EEEvPT0_PKT_S7_iiiPKb,@"STO_CUDA_ENTRY STV_DEFAULT"
_ZN43_GLOBAL__N__9ae7fba5_10_SoftMax_cu_9f978f6321softmax_warp_backwardIN3c108BFloat16ES2_fLi5ELb1ELb0EEEvPT0_PKT_S7_iiiPKb:
        /* <DEDUP_REMOVED lines=23> */
[----:B------:R-:W-:Y:S01]  /*0170*/  @!P0 IMAD.SHL.U32 R15, R9, 0x2, RZ ;  /* 0x00000002090f8824 */ /* 0x000fe200078e00ff */
[----:B------:R-:W2:Y:S01]  /*0180*/  @!P0 LDC.64 R4, c[0x0][0x388] ;  /* 0x0000e200ff048b82 */ /* 0x000ea20000000a00 */
[----:B-1----:R-:W-:Y:S02]  /*0190*/  @!P1 IADD3 R8, P3, PT, R11, R6, RZ ;  /* 0x000000060b089210 */ /* 0x002fe40007f7e0ff */
[----:B------:R-:W-:-:S03]  /*01a0*/  @!P0 SHF.L.U64.HI R6, R9, 0x1, R10 ;  /* 0x0000000109068819 */ /* 0x000fc6000001020a */
        /* <DEDUP_REMOVED lines=8> */
[----:B------:R-:W0:Y:S03]  /*0230*/  @!P0 LDC.64 R4, c[0x0][0x390] ;  /* 0x0000e400ff048b82 */ /* 0x000e260000000a00 */
[----:B------:R1:W5:Y:S01]  /*0240*/  @!P1 LDG.E.U16 R7, desc[UR4][R10.64] ;  /* 0x000000040a079981 */ /* 0x000362000c1e1500 */
[----:B0-----:R-:W-:Y:S01]  /*0250*/  @!P0 IADD3 R14, P3, PT, R15, R4, RZ ;  /* 0x000000040f0e8210 */ /* 0x001fe20007f7e0ff */
[----:B------:R-:W-:-:S04]  /*0260*/  IMAD.MOV.U32 R4, RZ, RZ, RZ ;  /* 0x000000ffff047224 */ /* 0x000fc800078e00ff */
[----:B------:R-:W-:Y:S02]  /*0270*/  @!P0 IMAD.X R15, R6, 0x1, R5, P3 ;  /* 0x00000001060f8824 */ /* 0x000fe400018e0605 */
[----:B------:R-:W-:-:S03]  /*0280*/  HFMA2 R6, -RZ, RZ, 0, 0 ;  /* 0x00000000ff067431 */ /* 0x000fc600000001ff */
[----:B------:R0:W5:Y:S01]  /*0290*/  @!P0 LDG.E.U16 R5, desc[UR4][R14.64] ;  /* 0x000000040e058981 */ /* 0x000162000c1e1500 */
[----:B--2---:R-:W-:Y:S01]  /*02a0*/  @!P1 SHF.L.U32 R6, R8, 0x10, RZ ;  /* 0x0000001008069819 */ /* 0x004fe200000006ff */
[----:B---3--:R-:W-:-:S04]  /*02b0*/  @!P0 IMAD.U32 R4, R12, 0x10000, RZ ;  /* 0x000100000c048824 */ /* 0x008fc800078e00ff */
[----:B------:R-:W-:Y:S01]  /*02c0*/  FADD.FTZ R8, RZ, R6 ;  /* 0x00000006ff087221 */ /* 0x000fe20000010000 */
[----:B------:R-:W-:-:S04]  /*02d0*/  FADD.FTZ R9, RZ, R4 ;  /* 0x00000004ff097221 */ /* 0x000fc80000010000 */
[----:B------:R-:W2:Y:S04]  /*02e0*/  SHFL.BFLY PT, R13, R8, 0x10, 0x1f ;  /* 0x0e001f00080d7f89 */ /* 0x000ea800000e0000 */
[----:B-1----:R-:W1:Y:S01]  /*02f0*/  SHFL.BFLY PT, R10, R9, 0x10, 0x1f ;  /* 0x0e001f00090a7f89 */ /* 0x002e6200000e0000 */
[----:B--2---:R-:W-:Y:S01]  /*0300*/  FADD.FTZ R13, R8, R13 ;  /* 0x0000000d080d7221 */ /* 0x004fe20000010000 */
[----:B-1----:R-:W-:-:S04]  /*0310*/  FADD.FTZ R10, R9, R10 ;  /* 0x0000000a090a7221 */ /* 0x002fc80000010000 */
        /* <DEDUP_REMOVED lines=16> */
[----:B-----5:R-:W-:Y:S01]  /*0420*/  @!P1 IMAD.U32 R7, R7, 0x10000, RZ ;  /* 0x0001000007079824 */ /* 0x020fe200078e00ff */
[----:B------:R-:W-:Y:S01]  /*0430*/  MOV R2, RZ ;  /* 0x000000ff00027202 */ /* 0x000fe20000000f00 */
[----:B01----:R-:W-:Y:S01]  /*0440*/  FADD.FTZ R17, R17, R10 ;  /* 0x0000000a11117221 */ /* 0x003fe20000010000 */
[----:B------:R-:W-:Y:S02]  /*0450*/  @!P0 IMAD.U32 R5, R5, 0x10000, RZ ;  /* 0x0001000005058824 */ /* 0x000fe400078e00ff */
[----:B------:R-:W-:Y:S01]  /*0460*/  @!P1 FMUL.FTZ R2, R7, 1.4426950216293334961 ;  /* 0x3fb8aa3b07029820 */ /* 0x000fe20000410000 */
[----:B------:R-:W-:-:S06]  /*0470*/  ISETP.EQ.OR P1, PT, R16, 0x1, P2 ;  /* 0x000000011000780c */ /* 0x000fcc0001722670 */
[----:B------:R-:W0:Y:S01]  /*0480*/  @!P2 LDC.64 R8, c[0x0][0x380] ;  /* 0x0000e000ff08ab82 */ /* 0x000e220000000a00 */
[----:B------:R-:W1:Y:S02]  /*0490*/  @!P2 MUFU.EX2 R7, R2 ;  /* 0x000000020007a308 */ /* 0x000e640000000800 */
[----:B-1----:R-:W-:Y:S01]  /*04a0*/  @!P2 FFMA.FTZ R7, R17, -R7, R6 ;  /* 0x800000071107a223 */ /* 0x002fe20000010006 */
[----:B------:R-:W-:Y:S01]  /*04b0*/  MOV R6, RZ ;  /* 0x000000ff00067202 */ /* 0x000fe20000000f00 */
[----:B------:R-:W-:-:S03]  /*04c0*/  @!P0 FMUL.FTZ R6, R5, 1.4426950216293334961 ;  /* 0x3fb8aa3b05068820 */ /* 0x000fc60000410000 */
[----:B------:R-:W-:Y:S02]  /*04d0*/  @!P2 F2FP.BF16.F32.PACK_AB R7, RZ, R7 ;  /* 0x00000007ff07a23e */ /* 0x000fe400000010ff */
        /* <DEDUP_REMOVED lines=15> */
.L_x_4773:
        /* <DEDUP_REMOVED lines=11> */
.L_x_11399:


//--------------------- .text._ZN43_GLOBAL__N__9ae7fba5_10_SoftMax_cu_9f978f6321softmax_warp_backwardIN3c108BFloat16ES2_fLi4ELb1ELb0EEEvPT0_PKT_S7_iiiPKb --------------------------
	.section	.text._ZN43_GLOBAL__N__9ae7fba5_10_SoftMax_cu_9f978f6321softmax_warp_backwardIN3c108BFloat16ES2_fLi4ELb1ELb0EEEvPT0_PKT_S7_iiiPKb,"ax",@progbits
	.align	128
.text._ZN43_GLOBAL__N__9ae7fba5_10_SoftMax_cu_9f978f6321softmax_warp_backwardIN3c108BFloat16ES2_fLi4ELb1ELb0EEEvPT0_PKT_S7_iiiPKb:
        .type           _ZN43_GLOBAL__N__9ae7fba5_10_SoftMax_cu_9f978f6321softmax_warp_backwardIN3c108BFloat16ES2_fLi4ELb1ELb0EEEvPT0_PKT_S7_iiiPKb,@function
        .size           _ZN43_GLOBAL__N__9ae7fba5_10_SoftMax_cu_9f978f6321softmax_warp_backwardIN3c108BFloat16ES2_fLi4ELb1ELb0EEEvPT0_PKT_S7_iiiPKb,(.L_x_11400 - _ZN43_GLOBAL__N__9ae7fba5_10_SoftMax_cu_9f978f6321softmax_warp_backwardIN3c108BFloat16ES2_fLi4ELb1ELb0EEEvPT0_PKT_S7_iiiPKb)
        .other          _ZN43_GLOBAL__N__9ae7fba5_10_SoftMax_cu_9f978f6321softmax_warp_backwardIN3c108BFloat16ES2_fLi4ELb1ELb0EEEvPT0_PKT_S7_iiiPKb,@"STO_CUDA_ENTRY STV_DEFAULT"
_ZN43_GLOBAL__N__9ae7fba5_10_SoftMax_cu_9f978f6321softmax_warp_backwardIN3c108BFloat16ES2_fLi4ELb1ELb0EEEvPT0_PKT_S7_iiiPKb:
        /* <DEDUP_REMOVED lines=27> */
[----:B------:R-:W-:Y:S02]  /*01b0*/  @!P1 IMAD.X R11, R14, 0x1, R7, P3 ;  /* 0x000000010e0b9824 */ /* 0x000fe400018e0607 */
[----:B------:R-:W1:Y:S01]  /*01c0*/  @!P1 LDC.64 R6, c[0x0][0x390] ;  /* 0x0000e400ff069b82 */ /* 0x000e620000000a00 */
[----:B--2---:R-:W-:Y:S02]  /*01d0*/  @!P0 IADD3 R12, P4, PT, R15, R4, RZ ;  /* 0x000000040f0c8210 */ /* 0x004fe40007f9e0ff */
[----:B0-----:R-:W2:Y:S02]  /*01e0*/  @!P1 LDG.E.U16 R10, desc[UR4][R10.64] ;  /* 0x000000040a0a9981 */ /* 0x001ea4000c1e1500 */
[----:B------:R-:W-:-:S03]  /*01f0*/  @!P0 IADD3.X R13, PT, PT, R8, R5, RZ, P4, !PT ;  /* 0x00000005080d8210 */ /* 0x000fc600027fe4ff */
[----:B------:R-:W0:Y:S02]  /*0200*/  @!P0 LDC.64 R4, c[0x0][0x390] ;  /* 0x0000e400ff048b82 */ /* 0x000e240000000a00 */
[----:B------:R-:W3:Y:S01]  /*0210*/  @!P0 LDG.E.U16 R12, desc[UR4][R12.64] ;  /* 0x000000040c0c8981 */ /* 0x000ee2000c1e1500 */
[----:B-1----:R-:W-:-:S05]  /*0220*/  @!P1 IADD3 R6, P3, PT, R17, R6, RZ ;  /* 0x0000000611069210 */ /* 0x002fca0007f7e0ff */
[----:B------:R-:W-:Y:S01]  /*0230*/  @!P1 IMAD.X R7, R14, 0x1, R7, P3 ;  /* 0x000000010e079824 */ /* 0x000fe200018e0607 */
[----:B0-----:R-:W-:Y:S01]  /*0240*/  @!P0 IADD3 R14, P3, PT, R15, R4, RZ ;  /* 0x000000040f0e8210 */ /* 0x001fe20007f7e0ff */
[----:B------:R-:W-:-:S03]  /*0250*/  IMAD.MOV.U32 R4, RZ, RZ, RZ ;  /* 0x000000ffff047224 */ /* 0x000fc600078e00ff */
[----:B------:R0:W5:Y:S01]  /*0260*/  @!P1 LDG.E.U16 R6, desc[UR4][R6.64] ;  /* 0x0000000406069981 */ /* 0x000162000c1e1500 */
[----:B------:R-:W-:Y:S02]  /*0270*/  @!P0 IMAD.X R15, R8, 0x1, R5, P3 ;  /* 0x00000001080f8824 */ /* 0x000fe400018e0605 */
[----:B------:R-:W-:-:S03]  /*0280*/  HFMA2 R8, -RZ, RZ, 0, 0 ;  /* 0x00000000ff087431 */ /* 0x000fc600000001ff */
[----:B------:R1:W5:Y:S01]  /*0290*/  @!P0 LDG.E.U16 R5, desc[UR4][R14.64] ;  /* 0x000000040e058981 */ /* 0x000362000c1e1500 */
[----:B--2---:R-:W-:Y:S01]  /*02a0*/  @!P1 IMAD.U32 R8, R10, 0x10000, RZ ;  /* 0x000100000a089824 */ /* 0x004fe200078e00ff */
[----:B---3--:R-:W-:-:S03]  /*02b0*/  @!P0 SHF.L.U32 R4, R12, 0x10, RZ ;  /* 0x000000100c048819 */ /* 0x008fc600000006ff */
[----:B------:R-:W-:Y:S02]  /*02c0*/  FADD.FTZ R9, RZ, R8 ;  /* 0x00000008ff097221 */ /* 0x000fe40000010000 */
[----:B------:R-:W-:-:S03]  /*02d0*/  FADD.FTZ R10, RZ, R4 ;  /* 0x00000004ff0a7221 */ /* 0x000fc60000010000 */
        /* <DEDUP_REMOVED lines=16> */
[----:B-----5:R-:W-:Y:S02]  /*03e0*/  @!P1 IMAD.U32 R9, R6, 0x10000, RZ ;  /* 0x0001000006099824 */ /* 0x020fe400078e00ff */
[----:B-1----:R-:W-:Y:S01]  /*03f0*/  FADD.FTZ R15, R18, R15 ;  /* 0x0000000f120f7221 */ /* 0x002fe20000010000 */
[----:B------:R-:W-:Y:S02]  /*0400*/  IMAD.MOV.U32 R2, RZ, RZ, RZ ;  /* 0x000000ffff027224 */ /* 0x000fe400078e00ff */
[----:B------:R-:W-:Y:S01]  /*0410*/  @!P1 FMUL.FTZ R2, R9, 1.4426950216293334961 ;  /* 0x3fb8aa3b09029820 */ /* 0x000fe20000410000 */
[----:B------:R-:W-:Y:S01]  /*0420*/  ISETP.EQ.OR P1, PT, R16, 0x1, P2 ;  /* 0x000000011000780c */ /* 0x000fe20001722670 */
[----:B------:R-:W-:-:S05]  /*0430*/  @!P0 IMAD.U32 R5, R5, 0x10000, RZ ;  /* 0x0001000005058824 */ /* 0x000fca00078e00ff */
[----:B------:R-:W1:Y:S01]  /*0440*/  @!P2 LDC.64 R6, c[0x0][0x380] ;  /* 0x0000e000ff06ab82 */ /* 0x000e620000000a00 */
[----:B------:R-:W3:Y:S02]  /*0450*/  @!P2 MUFU.EX2 R9, R2 ;  /* 0x000000020009a308 */ /* 0x000ee40000000800 */
[----:B---3--:R-:W-:Y:S01]  /*0460*/  @!P2 FFMA.FTZ R9, R15, -R9, R8 ;  /* 0x800000090f09a223 */ /* 0x008fe20000010008 */
[----:B------:R-:W-:Y:S01]  /*0470*/  MOV R8, RZ ;  /* 0x000000ff00087202 */ /* 0x000fe20000000f00 */
[----:B------:R-:W-:-:S03]  /*0480*/  @!P0 FMUL.FTZ R8, R5, 1.4426950216293334961 ;  /* 0x3fb8aa3b05088820 */ /* 0x000fc60000410000 */
[----:B------:R-:W-:Y:S02]  /*0490*/  @!P2 F2FP.BF16.F32.PACK_AB R9, RZ, R9 ;  /* 0x00000009ff09a23e */ /* 0x000fe400000010ff */
        /* <DEDUP_REMOVED lines=15> */
.L_x_4774:
        /* <DEDUP_REMOVED lines=15> */
.L_x_11400:


//--------------------- .text._ZN43_GLOBAL__N__9ae7fba5_10_SoftMax_cu_9f978f6321softmax_warp_backwardIN3c108BFloat16ES2_fLi3ELb1ELb0EEEvPT0_PKT_S7_iiiPKb --------------------------
	.section	.text._ZN43_GLOBAL__N__9ae7fba5_10_SoftMax_cu_9f978f6321softmax_warp_backwardIN3c108BFloat16ES2_fLi3ELb1ELb0EEEvPT0_PKT_S7_iiiPKb,"ax",@progbits
	.align	128
.text._ZN43_GLOBAL__N__9ae7fba5_10_SoftMax_cu_9f978f6321softmax_warp_backwardIN3c108BFloat16ES2_fLi3ELb1ELb0EEEvPT0_PKT_S7_iiiPKb:
        .type           _ZN43_GLOBAL__N__9ae7fba5_10_SoftMax_cu_9f978f6321softmax_warp_backwardIN3c108BFloat16ES2_fLi3ELb1ELb0EEEvPT0_PKT_S7_iiiPKb,@function
        .size           _ZN43_GLOBAL__N__9ae7fba5_10_SoftMax_cu_9f978f6321softmax_warp_backwardIN3c108BFloat16ES2_fLi3ELb1ELb0EEEvPT0_PKT_S7_iiiPKb,(.L_x_11401 - _ZN43_GLOBAL__N__9ae7fba5_10_SoftMax_cu_9f978f6321softmax_warp_backwardIN3c108BFloat16ES2_fLi3ELb1ELb0EEEvPT0_PKT_S7_iiiPKb)
        .other          _ZN43_GLOBAL__N__9ae7fba5_10_SoftMax_cu_9f978f6321softmax_warp_backwardIN3c108BFloat16ES2_fLi3ELb1ELb0EEEvPT0_PKT_S7_iiiPKb,@"STO_CUDA_ENTRY STV_DEFAULT"
_ZN43_GLOBAL__N__9ae7fba5_10_SoftMax_cu_9f978f6321softmax_warp_backwardIN3c108BFloat16ES2_fLi3ELb1ELb0EEEvPT0_PKT_S7_iiiPKb:
        /* <DEDUP_REMOVED lines=26> */
[----:B------:R-:W-:Y:S02]  /*01a0*/  @!P0 SHF.L.U64.HI R6, R9, 0x1, R10 ;  /* 0x0000000109068819 */ /* 0x000fe4000001020a */
[----:B------:R-:W-:Y:S01]  /*01b0*/  @!P1 IMAD.X R9, R12, 0x1, R7, P3 ;  /* 0x000000010c099824 */ /* 0x000fe200018e0607 */
[----:B--2---:R-:W-:-:S04]  /*01c0*/  @!P0 IADD3 R10, P4, PT, R13, R4, RZ ;  /* 0x000000040d0a8210 */ /* 0x004fc80007f9e0ff */
[----:B0-----:R-:W2:Y:S01]  /*01d0*/  @!P1 LDG.E.U16 R8, desc[UR4][R8.64] ;  /* 0x0000000408089981 */ /* 0x001ea2000c1e1500 */
[----:B------:R-:W-:Y:S02]  /*01e0*/  @!P0 IMAD.X R11, R6, 0x1, R5, P4 ;  /* 0x00000001060b8824 */ /* 0x000fe400020e0605 */
[----:B------:R-:W0:Y:S03]  /*01f0*/  @!P1 LDC.64 R4, c[0x0][0x390] ;  /* 0x0000e400ff049b82 */ /* 0x000e260000000a00 */
[----:B------:R-:W3:Y:S01]  /*0200*/  @!P0 LDG.E.U16 R10, desc[UR4][R10.64] ;  /* 0x000000040a0a8981 */ /* 0x000ee2000c1e1500 */
[----:B0-----:R-:W-:-:S04]  /*0210*/  @!P1 IADD3 R4, P3, PT, R17, R4, RZ ;  /* 0x0000000411049210 */ /* 0x001fc80007f7e0ff */
[----:B------:R-:W0:Y:S01]  /*0220*/  @!P0 LDC.64 R16, c[0x0][0x390] ;  /* 0x0000e400ff108b82 */ /* 0x000e220000000a00 */
[----:B------:R-:W-:Y:S01]  /*0230*/  @!P1 IADD3.X R5, PT, PT, R12, R5, RZ, P3, !PT ;  /* 0x000000050c059210 */ /* 0x000fe20001ffe4ff */
[----:B------:R-:W-:-:S04]  /*0240*/  IMAD.MOV.U32 R14, RZ, RZ, RZ ;  /* 0x000000ffff0e7224 */ /* 0x000fc800078e00ff */
[----:B------:R-:W5:Y:S01]  /*0250*/  @!P1 LDG.E.U16 R4, desc[UR4][R4.64] ;  /* 0x0000000404049981 */ /* 0x000f62000c1e1500 */
[----:B0-----:R-:W-:-:S05]  /*0260*/  @!P0 IADD3 R12, P3, PT, R13, R16, RZ ;  /* 0x000000100d0c8210 */ /* 0x001fca0007f7e0ff */
[----:B------:R-:W-:Y:S02]  /*0270*/  @!P0 IMAD.X R13, R6, 0x1, R17, P3 ;  /* 0x00000001060d8824 */ /* 0x000fe400018e0611 */
[----:B------:R-:W-:-:S03]  /*0280*/  HFMA2 R6, -RZ, RZ, 0, 0 ;  /* 0x00000000ff067431 */ /* 0x000fc600000001ff */
[----:B------:R0:W5:Y:S01]  /*0290*/  @!P0 LDG.E.U16 R7, desc[UR4][R12.64] ;  /* 0x000000040c078981 */ /* 0x000162000c1e1500 */
[----:B--2---:R-:W-:-:S04]  /*02a0*/  @!P1 IMAD.U32 R14, R8, 0x10000, RZ ;  /* 0x00010000080e9824 */ /* 0x004fc800078e00ff */
[----:B------:R-:W-:Y:S01]  /*02b0*/  FADD.FTZ R8, RZ, R14 ;  /* 0x0000000eff087221 */ /* 0x000fe20000010000 */
[----:B---3--:R-:W-:-:S04]  /*02c0*/  @!P0 IMAD.U32 R6, R10, 0x10000, RZ ;  /* 0x000100000a068824 */ /* 0x008fc800078e00ff */
[----:B------:R-:W-:Y:S01]  /*02d0*/  FADD.FTZ R9, RZ, R6 ;  /* 0x00000006ff097221 */ /* 0x000fe20000010000 */
        /* <DEDUP_REMOVED lines=14> */
[----:B-1----:R-:W-:Y:S01]  /*03c0*/  FADD.FTZ R17, R12, R17 ;  /* 0x000000110c117221 */ /* 0x002fe20000010000 */
[----:B------:R-:W-:Y:S01]  /*03d0*/  @!P0 SHF.L.U32 R7, R7, 0x10, RZ ;  /* 0x0000001007078819 */ /* 0x000fe200000006ff */
[----:B------:R-:W-:Y:S01]  /*03e0*/  @!P1 FMUL.FTZ R2, R8, 1.4426950216293334961 ;  /* 0x3fb8aa3b08029820 */ /* 0x000fe20000410000 */
[----:B------:R-:W-:Y:S01]  /*03f0*/  ISETP.EQ.OR P1, PT, R15, 0x1, P2 ;  /* 0x000000010f00780c */ /* 0x000fe20001722670 */
[----:B------:R-:W-:Y:S02]  /*0400*/  IMAD.MOV.U32 R8, RZ, RZ, RZ ;  /* 0x000000ffff087224 */ /* 0x000fe400078e00ff */
[----:B------:R-:W-:-:S04]  /*0410*/  @!P0 FMUL.FTZ R8, R7, 1.4426950216293334961 ;  /* 0x3fb8aa3b07088820 */ /* 0x000fc80000410000 */
[----:B------:R-:W1:Y:S01]  /*0420*/  @!P2 LDC.64 R4, c[0x0][0x380] ;  /* 0x0000e000ff04ab82 */ /* 0x000e620000000a00 */
[----:B------:R-:W3:Y:S02]  /*0430*/  @!P2 MUFU.EX2 R9, R2 ;  /* 0x000000020009a308 */ /* 0x000ee40000000800 */
[----:B---3--:R-:W-:-:S05]  /*0440*/  @!P2 FFMA.FTZ R9, R17, -R9, R14 ;  /* 0x800000091109a223 */ /* 0x008fca000001000e */
[----:B------:R-:W-:Y:S02]  /*0450*/  @!P2 F2FP.BF16.F32.PACK_AB R9, RZ, R9 ;  /* 0x00000009ff09a23e */ /* 0x000fe400000010ff */
[----:B-1----:R-:W-:-:S04]  /*0460*/  @!P2 LEA R4, P3, R0, R4, 0x1 ;  /* 0x000000040004a211 */ /* 0x002fc800078608ff */
[----:B------:R-:W-:-:S05]  /*0470*/  @!P2 LEA.HI.X R5, R0, R5, R3, 0x1, P3 ;  /* 0x000000050005a211 */ /* 0x000fca00018f0c03 */
[----:B------:R1:W-:Y:S01]  /*0480*/  @!P2 STG.E.U16 desc[UR4][R4.64], R9 ;  /* 0x000000090400a986 */ /* 0x0003e2000c101504 */
[----:B------:R-:W-:Y:S05]  /*0490*/  @P1 EXIT ;  /* 0x000000000000194d */ /* 0x000fea0003800000 */
[----:B------:R-:W3:Y:S01]  /*04a0*/  LDCU.64 UR6, c[0x0][0x380] ;  /* 0x00007000ff0677ac */ /* 0x000ee20008000a00 */
[----:B-1----:R-:W1:Y:S01]  /*04b0*/  MUFU.EX2 R5, R8 ;  /* 0x0000000800057308 */ /* 0x002e620000000800 */
[----:B------:R-:W-:Y:S01]  /*04c0*/  IADD3 R0, P0, PT, R0, UR8, RZ ;  /* 0x0000000800007c10 */ /* 0x000fe2000ff1e0ff */
[----:B0-2---:R-:W-:-:S04]  /*04d0*/  FADD.FTZ R13, R13, R16 ;  /* 0x000000100d0d7221 */ /* 0x005fc80000010000 */
[----:B------:R-:W-:Y:S02]  /*04e0*/  IMAD.X R3, RZ, RZ, R3, P0 ;  /* 0x000000ffff037224 */ /* 0x000fe400000e0603 */
[----:B-1----:R-:W-:Y:S01]  /*04f0*/  FFMA.FTZ R5, R13, -R5, R6 ;  /* 0x800000050d057223 */ /* 0x002fe20000010006 */
[----:B---3--:R-:W-:-:S04]  /*0500*/  LEA R2, P0, R0, UR6, 0x1 ;  /* 0x0000000600027c11 */ /* 0x008fc8000f8008ff */
[----:B------:R-:W-:Y:S02]  /*0510*/  F2FP.BF16.F32.PACK_AB R5, RZ, R5 ;  /* 0x00000005ff05723e */ /* 0x000fe400000010ff */
[----:B------:R-:W-:-:S05]  /*0520*/  LEA.HI.X R3, R0, UR7, R3, 0x1, P0 ;  /* 0x0000000700037c11 */ /* 0x000fca00080f0c03 */
[----:B------:R-:W-:Y:S01]  /*0530*/  STG.E.U16 desc[UR4][R2.64], R5 ;  /* 0x0000000502007986 */ /* 0x000fe2000c101504 */
[----:B------:R-:W-:Y:S05]  /*0540*/  EXIT ;  /* 0x000000000000794d */ /* 0x000fea0003800000 */
.L_x_4775:
        /* <DEDUP_REMOVED lines=11> */
.L_x_11401:


//--------------------- .text._ZN43_GLOBAL__N__9ae7fba5_10_SoftMax_cu_9f978f6321softmax_warp_backwardIN3c108BFloat16ES2_fLi2ELb1ELb0EEEvPT0_PKT_S7_iiiPKb --------------------------
	.section	.text._ZN43_GLOBAL__N__9ae7fba5_10_SoftMax_cu_9f978f6321softmax_warp_backwardIN3c108BFloat16ES2_fLi2ELb1ELb0EEEvPT0_PKT_S7_iiiPKb,"ax",@progbits
	.align	128
.text._ZN43_GLOBAL__N__9ae7fba5_10_SoftMax_cu_9f978f6321softmax_warp_backwardIN3c108BFloat16ES2_fLi2ELb1ELb0EEEvPT0_PKT_S7_iiiPKb:
        .type           _ZN43_GLOBAL__N__9ae7fba5_10_SoftMax_cu_9f978f6321softmax_warp_backwardIN3c108BFloat16ES2_fLi2ELb1ELb0EEEvPT0_PKT_S7_iiiPKb,@function
        .size           _ZN43_GLOBAL__N__9ae7fba5_10_SoftMax_cu_9f978f6321softmax_warp_backwardIN3c108BFloat16ES2_fLi2ELb1ELb0EEEvPT0_PKT_S7_iiiPKb,(.L_x_11402 - _ZN43_GLOBAL__N__9ae7fba5_10_SoftMax_cu_9f978f6321softmax_warp_backwardIN3c108BFloat16ES2_fLi2ELb1ELb0EEEvPT0_PKT_S7_iiiPKb)
        .other          _ZN43_GLOBAL__N__9ae7fba5_10_SoftMax_cu_9f978f6321softmax_warp_backwardIN3c108BFloat16ES2_fLi2ELb1ELb0EEEvPT0_PKT_S7_iiiPKb,@"STO_CUDA_ENTRY STV_DEFAULT"
_ZN43_GLOBAL__N__9ae7fba5_10_SoftMax_cu_9f978f6321softmax_warp_backwardIN3c108BFloat16ES2_fLi2ELb1ELb0EEEvPT0_PKT_S7_iiiPKb:
        /* <DEDUP_REMOVED lines=26> */
[----:B-1----:R-:W-:-:S04]  /*01a0*/  @!P1 IADD3 R6, P3, PT, R15, R6, RZ ;  /* 0x000000060f069210 */ /* 0x002fc80007f7e0ff */
[----:B------:R-:W-:Y:S02]  /*01b0*/  @!P1 IADD3.X R7, PT, PT, R10, R7, RZ, P3, !PT ;  /* 0x000000070a079210 */ /* 0x000fe40001ffe4ff */
[----:B--2---:R-:W-:-:S04]  /*01c0*/  @!P0 IADD3 R8, P4, PT, R11, R4, RZ ;  /* 0x000000040b088210 */ /* 0x004fc80007f9e0ff */
[----:B0-----:R0:W2:Y:S01]  /*01d0*/  @!P1 LDG.E.U16 R7, desc[UR4][R6.64] ;  /* 0x0000000406079981 */ /* 0x0010a2000c1e1500 */
[----:B------:R-:W-:Y:S02]  /*01e0*/  @!P0 IMAD.X R9, R12, 0x1, R5, P4 ;  /* 0x000000010c098824 */ /* 0x000fe400020e0605 */
[----:B------:R-:W1:Y:S03]  /*01f0*/  @!P1 LDC.64 R4, c[0x0][0x390] ;  /* 0x0000e400ff049b82 */ /* 0x000e660000000a00 */
[----:B------:R-:W3:Y:S01]  /*0200*/  @!P0 LDG.E.U16 R8, desc[UR4][R8.64] ;  /* 0x0000000408088981 */ /* 0x000ee2000c1e1500 */
[----:B-1----:R-:W-:-:S04]  /*0210*/  @!P1 IADD3 R4, P3, PT, R15, R4, RZ ;  /* 0x000000040f049210 */ /* 0x002fc80007f7e0ff */
[----:B------:R-:W1:Y:S01]  /*0220*/  @!P0 LDC.64 R14, c[0x0][0x390] ;  /* 0x0000e400ff0e8b82 */ /* 0x000e620000000a00 */
[----:B------:R-:W-:Y:S02]  /*0230*/  @!P1 IMAD.X R5, R10, 0x1, R5, P3 ;  /* 0x000000010a059824 */ /* 0x000fe400018e0605 */
[----:B0-----:R-:W-:-:S03]  /*0240*/  IMAD.MOV.U32 R6, RZ, RZ, RZ ;  /* 0x000000ffff067224 */ /* 0x001fc600078e00ff */
[----:B------:R0:W5:Y:S01]  /*0250*/  @!P1 LDG.E.U16 R4, desc[UR4][R4.64] ;  /* 0x0000000404049981 */ /* 0x000162000c1e1500 */
[----:B-1----:R-:W-:-:S05]  /*0260*/  @!P0 IADD3 R10, P3, PT, R11, R14, RZ ;  /* 0x0000000e0b0a8210 */ /* 0x002fca0007f7e0ff */
[----:B------:R-:W-:Y:S02]  /*0270*/  @!P0 IMAD.X R11, R12, 0x1, R15, P3 ;  /* 0x000000010c0b8824 */ /* 0x000fe400018e060f */
[----:B------:R-:W-:-:S03]  /*0280*/  HFMA2 R12, -RZ, RZ, 0, 0 ;  /* 0x00000000ff0c7431 */ /* 0x000fc600000001ff */
[----:B------:R1:W5:Y:S01]  /*0290*/  @!P0 LDG.E.U16 R10, desc[UR4][R10.64] ;  /* 0x000000040a0a8981 */ /* 0x000362000c1e1500 */
[----:B--2---:R-:W-:-:S04]  /*02a0*/  @!P1 IMAD.U32 R12, R7, 0x10000, RZ ;  /* 0x00010000070c9824 */ /* 0x004fc800078e00ff */
[----:B------:R-:W-:Y:S01]  /*02b0*/  FADD.FTZ R7, RZ, R12 ;  /* 0x0000000cff077221 */ /* 0x000fe20000010000 */
[----:B---3--:R-:W-:-:S04]  /*02c0*/  @!P0 IMAD.U32 R6, R8, 0x10000, RZ ;  /* 0x0001000008068824 */ /* 0x008fc800078e00ff */
[----:B------:R-:W-:Y:S01]  /*02d0*/  FADD.FTZ R8, RZ, R6 ;  /* 0x00000006ff087221 */ /* 0x000fe20000010000 */
[----:B------:R-:W2:Y:S04]  /*02e0*/  SHFL.BFLY PT, R14, R7, 0x2, 0x1c1f ;  /* 0x0c5c1f00070e7f89 */ /* 0x000ea800000e0000 */
[----:B0-----:R-:W0:Y:S01]  /*02f0*/  SHFL.BFLY PT, R5, R8, 0x2, 0x1c1f ;  /* 0x0c5c1f0008057f89 */ /* 0x001e2200000e0000 */
[----:B--2---:R-:W-:Y:S01]  /*0300*/  FADD.FTZ R14, R7, R14 ;  /* 0x0000000e070e7221 */ /* 0x004fe20000010000 */
[----:B0-----:R-:W-:-:S04]  /*0310*/  FADD.FTZ R9, R8, R5 ;  /* 0x0000000508097221 */ /* 0x001fc80000010000 */
[----:B-1----:R0:W1:Y:S04]  /*0320*/  SHFL.BFLY PT, R11, R14, 0x1, 0x1c1f ;  /* 0x0c3c1f000e0b7f89 */ /* 0x00206800000e0000 */
        /* <DEDUP_REMOVED lines=8> */
[----:B------:R-:W-:-:S07]  /*03b0*/  ISETP.EQ.OR P1, PT, R13, 0x1, P2 ;  /* 0x000000010d00780c */ /* 0x000fce0001722670 */
        /* <DEDUP_REMOVED lines=12> */
[----:B------:R-:W-:Y:S01]  /*0480*/  IADD3 R0, P0, PT, R0, UR8, RZ ;  /* 0x0000000800007c10 */ /* 0x000fe2000ff1e0ff */
[----:B0-2---:R-:W-:-:S04]  /*0490*/  FADD.FTZ R9, R9, R16 ;  /* 0x0000001009097221 */ /* 0x005fc80000010000 */
[----:B------:R-:W-:Y:S02]  /*04a0*/  IMAD.X R3, RZ, RZ, R3, P0 ;  /* 0x000000ffff037224 */ /* 0x000fe400000e0603 */
[----:B----4-:R-:W-:Y:S01]  /*04b0*/  FFMA.FTZ R6, R9, -R7, R6 ;  /* 0x8000000709067223 */ /* 0x010fe20000010006 */
[----:B---3--:R-:W-:-:S04]  /*04c0*/  LEA R2, P0, R0, UR6, 0x1 ;  /* 0x0000000600027c11 */ /* 0x008fc8000f8008ff */
[----:B------:R-:W-:Y:S02]  /*04d0*/  F2FP.BF16.F32.PACK_AB R6, RZ, R6 ;  /* 0x00000006ff06723e */ /* 0x000fe400000010ff */
[----:B------:R-:W-:-:S05]  /*04e0*/  LEA.HI.X R3, R0, UR7, R3, 0x1, P0 ;  /* 0x0000000700037c11 */ /* 0x000fca00080f0c03 */
[----:B------:R-:W-:Y:S01]  /*04f0*/  STG.E.U16 desc[UR4][R2.64], R6 ;  /* 0x0000000602007986 */ /* 0x000fe2000c101504 */
[----:B------:R-:W-:Y:S05]  /*0500*/  EXIT ;  /* 0x000000000000794d */ /* 0x000fea0003800000 */
.L_x_4776:
        /* <DEDUP_REMOVED lines=15> */
.L_x_11402:


//--------------------- .text._ZN43_GLOBAL__N__9ae7fba5_10_SoftMax_cu_9f978f6321softmax_warp_backwardIN3c108BFloat16ES2_fLi1ELb1ELb0EEEvPT0_PKT_S7_iiiPKb --------------------------
	.section	.text._ZN43_GLOBAL__N__9ae7fba5_10_SoftMax_cu_9f978f6321softmax_warp_backwardIN3c108BFloat16ES2_fLi1ELb1ELb0EEEvPT0_PKT_S7_iiiPKb,"ax",@progbits
	.align	128
.text._ZN43_GLOBAL__N__9ae7fba5_10_SoftMax_cu_9f978f6321softmax_warp_backwardIN3c108BFloat16ES2_fLi1ELb1ELb0EEEvPT0_PKT_S7_iiiPKb:
        .type           _ZN43_GLOBAL__N__9ae7fba5_10_SoftMax_cu_9f978f6321softmax_warp_backwardIN3c108BFloat16ES2_fLi1ELb1ELb0EEEvPT0_PKT_S7_iiiPKb,@function
        .size           _ZN43_GLOBAL__N__9ae7fba5_10_SoftMax_cu_9f978f6321softmax_warp_backwardIN3c108BFloat16ES2_fLi1ELb1ELb0EEEvPT0_PKT_S7_iiiPKb,(.L_x_11403 - _ZN43_GLOBAL__N__9ae7fba5_10_SoftMax_cu_9f978f6321softmax_warp_backwardIN3c108BFloat16ES2_fLi1ELb1ELb0EEEvPT0_PKT_S7_iiiPKb)
        .other          _ZN43_GLOBAL__N__9ae7fba5_10_SoftMax_cu_9f978f6321softmax_warp_backwardIN3c108BFloat16ES2_fLi1ELb1ELb0EEEvPT0_PKT_S7_iiiPKb,@"STO_CUDA_ENTRY STV_DEFAULT"
_ZN43_GLOBAL__N__9ae7fba5_10_SoftMax_cu_9f978f6321softmax_warp_backwardIN3c108BFloat16ES2_fLi1ELb1ELb0EEEvPT0_PKT_S7_iiiPKb:
        /* <DEDUP_REMOVED lines=18> */
[C---:B------:R-:W-:Y:S01]  /*0120*/  @!P0 IADD3 R16, P3, PT, R3.reuse, UR8, RZ ;  /* 0x0000000803108c10 */ /* 0x040fe2000ff7e0ff */
[----:B------:R-:W1:Y:S01]  /*0130*/  @!P0 LDC.64 R4, c[0x0][0x388] ;  /* 0x0000e200ff048b82 */ /* 0x000e620000000a00 */
[C---:B------:R-:W-:Y:S01]  /*0140*/  @!P1 IMAD.SHL.U32 R15, R3.reuse, 0x2, RZ ;  /* 0x00000002030f9824 */ /* 0x040fe200078e00ff */
[--C-:B------:R-:W-:Y:S02]  /*0150*/  @!P1 SHF.L.U64.HI R12, R3, 0x1, R0.reuse ;  /* 0x00000001030c9819 */ /* 0x100fe40000010200 */
[----:B------:R-:W-:Y:S02]  /*0160*/  @!P0 IMAD.X R9, RZ, RZ, R0, P3 ;  /* 0x000000ffff098224 */ /* 0x000fe400018e0600 */
[C---:B------:R-:W-:Y:S02]  /*0170*/  @!P0 IMAD.SHL.U32 R13, R16.reuse, 0x2, RZ ;  /* 0x00000002100d8824 */ /* 0x040fe400078e00ff */
[----:B------:R-:W2:Y:S01]  /*0180*/  @!P1 LDC.64 R6, c[0x0][0x388] ;  /* 0x0000e200ff069b82 */ /* 0x000ea20000000a00 */
[----:B------:R-:W-:-:S07]  /*0190*/  @!P0 SHF.L.U64.HI R16, R16, 0x1, R9 ;  /* 0x0000000110108819 */ /* 0x000fce0000010209 */
[----:B------:R-:W3:Y:S01]  /*01a0*/  @!P1 LDC.64 R8, c[0x0][0x390] ;  /* 0x0000e400ff089b82 */ /* 0x000ee20000000a00 */
[----:B-1----:R-:W-:-:S05]  /*01b0*/  @!P0 IADD3 R10, P4, PT, R13, R4, RZ ;  /* 0x000000040d0a8210 */ /* 0x002fca0007f9e0ff */
[----:B------:R-:W-:Y:S01]  /*01c0*/  @!P0 IMAD.X R11, R16, 0x1, R5, P4 ;  /* 0x00000001100b8824 */ /* 0x000fe200020e0605 */
[----:B--2---:R-:W-:-:S04]  /*01d0*/  @!P1 IADD3 R6, P3, PT, R15, R6, RZ ;  /* 0x000000060f069210 */ /* 0x004fc80007f7e0ff */
[----:B0-----:R-:W2:Y:S01]  /*01e0*/  @!P0 LDG.E.U16 R10, desc[UR4][R10.64] ;  /* 0x000000040a0a8981 */ /* 0x001ea2000c1e1500 */
[----:B------:R-:W-:Y:S01]  /*01f0*/  @!P1 IMAD.X R7, R12, 0x1, R7, P3 ;  /* 0x000000010c079824 */ /* 0x000fe200018e0607 */
[----:B---3--:R-:W-:-:S04]  /*0200*/  @!P1 IADD3 R4, P3, PT, R15, R8, RZ ;  /* 0x000000080f049210 */ /* 0x008fc80007f7e0ff */
[----:B------:R-:W3:Y:S01]  /*0210*/  @!P1 LDG.E.U16 R6, desc[UR4][R6.64] ;  /* 0x0000000406069981 */ /* 0x000ee2000c1e1500 */
[----:B------:R-:W-:Y:S02]  /*0220*/  @!P1 IMAD.X R5, R12, 0x1, R9, P3 ;  /* 0x000000010c059824 */ /* 0x000fe400018e0609 */
[----:B------:R-:W0:Y:S03]  /*0230*/  @!P0 LDC.64 R8, c[0x0][0x390] ;  /* 0x0000e400ff088b82 */ /* 0x000e260000000a00 */
[----:B------:R1:W5:Y:S01]  /*0240*/  @!P1 LDG.E.U16 R4, desc[UR4][R4.64] ;  /* 0x0000000404049981 */ /* 0x000362000c1e1500 */
[----:B0-----:R-:W-:-:S04]  /*0250*/  @!P0 IADD3 R12, P3, PT, R13, R8, RZ ;  /* 0x000000080d0c8210 */ /* 0x001fc80007f7e0ff */
[----:B------:R-:W-:-:S05]  /*0260*/  @!P0 IADD3.X R13, PT, PT, R16, R9, RZ, P3, !PT ;  /* 0x00000009100d8210 */ /* 0x000fca0001ffe4ff */
[----:B------:R1:W5:Y:S01]  /*0270*/  @!P0 LDG.E.U16 R12, desc[UR4][R12.64] ;  /* 0x000000040c0c8981 */ /* 0x000362000c1e1500 */
[----:B------:R-:W-:Y:S02]  /*0280*/  CS2R R8, SRZ ;  /* 0x0000000000087805 */ /* 0x000fe4000001ff00 */
[----:B--2---:R-:W-:-:S04]  /*0290*/  @!P0 IMAD.U32 R8, R10, 0x10000, RZ ;  /* 0x000100000a088824 */ /* 0x004fc800078e00ff */
[----:B------:R-:W-:Y:S01]  /*02a0*/  FADD.FTZ R10, RZ, R8 ;  /* 0x00000008ff0a7221 */ /* 0x000fe20000010000 */
[----:B---3--:R-:W-:-:S04]  /*02b0*/  @!P1 IMAD.U32 R9, R6, 0x10000, RZ ;  /* 0x0001000006099824 */ /* 0x008fc800078e00ff */
[----:B------:R-:W-:Y:S01]  /*02c0*/  FADD.FTZ R7, RZ, R9 ;  /* 0x00000009ff077221 */ /* 0x000fe20000010000 */
[----:B------:R1:W0:Y:S04]  /*02d0*/  SHFL.BFLY PT, R11, R10, 0x1, 0x1e1f ;  /* 0x0c3e1f000a0b7f89 */ /* 0x00022800000e0000 */
[----:B------:R1:W2:Y:S01]  /*02e0*/  SHFL.BFLY PT, R16, R7, 0x1, 0x1e1f ;  /* 0x0c3e1f0007107f89 */ /* 0x0002a200000e0000 */
[----:B------:R-:W-:Y:S05]  /*02f0*/  @!P2 EXIT ;  /* 0x000000000000a94d */ /* 0x000fea0003800000 */
[----:B------:R-:W-:Y:S01]  /*0300*/  ISETP.GE.AND P2, PT, R2, UR8, PT ;  /* 0x0000000802007c0c */ /* 0x000fe2000bf46270 */
[----:B-----5:R-:W-:Y:S02]  /*0310*/  @!P1 IMAD.U32 R6, R4, 0x10000, RZ ;  /* 0x0001000004069824 */ /* 0x020fe400078e00ff */
[----:B--2---:R-:W-:Y:S01]  /*0320*/  FADD.FTZ R16, R7, R16 ;  /* 0x0000001007107221 */ /* 0x004fe20000010000 */
[----:B------:R-:W-:Y:S02]  /*0330*/  IMAD.MOV.U32 R2, RZ, RZ, RZ ;  /* 0x000000ffff027224 */ /* 0x000fe400078e00ff */
[----:B------:R-:W-:Y:S01]  /*0340*/  @!P1 FMUL.FTZ R2, R6, 1.4426950216293334961 ;  /* 0x3fb8aa3b06029820 */ /* 0x000fe20000410000 */
[----:B------:R-:W-:Y:S01]  /*0350*/  ISETP.EQ.OR P1, PT, R14, 0x1, P2 ;  /* 0x000000010e00780c */ /* 0x000fe20001722670 */
[----:B------:R-:W-:Y:S02]  /*0360*/  @!P0 IMAD.U32 R12, R12, 0x10000, RZ ;  /* 0x000100000c0c8824 */ /* 0x000fe400078e00ff */
[----:B------:R-:W-:-:S02]  /*0370*/  HFMA2 R6, -RZ, RZ, 0, 0 ;  /* 0x00000000ff067431 */ /* 0x000fc400000001ff */
[----:B------:R-:W-:Y:S01]  /*0380*/  @!P0 FMUL.FTZ R6, R12, 1.4426950216293334961 ;  /* 0x3fb8aa3b0c068820 */ /* 0x000fe20000410000 */
[----:B-1----:R-:W1:Y:S01]  /*0390*/  @!P2 LDC.64 R4, c[0x0][0x380] ;  /* 0x0000e000ff04ab82 */ /* 0x002e620000000a00 */
[----:B------:R-:W2:Y:S02]  /*03a0*/  @!P2 MUFU.EX2 R2, R2 ;  /* 0x000000020002a308 */ /* 0x000ea40000000800 */
[----:B--2---:R-:W-:-:S05]  /*03b0*/  @!P2 FFMA.FTZ R9, R16, -R2, R9 ;  /* 0x800000021009a223 */ /* 0x004fca0000010009 */
[----:B------:R-:W-:Y:S02]  /*03c0*/  @!P2 F2FP.BF16.F32.PACK_AB R9, RZ, R9 ;  /* 0x00000009ff09a23e */ /* 0x000fe400000010ff */
[----:B-1----:R-:W-:-:S04]  /*03d0*/  @!P2 LEA R4, P3, R3, R4, 0x1 ;  /* 0x000000040304a211 */ /* 0x002fc800078608ff */
[----:B------:R-:W-:-:S05]  /*03e0*/  @!P2 LEA.HI.X R5, R3, R5, R0, 0x1, P3 ;  /* 0x000000050305a211 */ /* 0x000fca00018f0c00 */
[----:B------:R1:W-:Y:S01]  /*03f0*/  @!P2 STG.E.U16 desc[UR4][R4.64], R9 ;  /* 0x000000090400a986 */ /* 0x0003e2000c101504 */
[----:B------:R-:W-:Y:S05]  /*0400*/  @P1 EXIT ;  /* 0x000000000000194d */ /* 0x000fea0003800000 */
[----:B------:R-:W2:Y:S01]  /*0410*/  LDCU.64 UR6, c[0x0][0x380] ;  /* 0x00007000ff0677ac */ /* 0x000ea20008000a00 */
[----:B-1----:R-:W1:Y:S01]  /*0420*/  MUFU.EX2 R5, R6 ;  /* 0x0000000600057308 */ /* 0x002e620000000800 */
[----:B------:R-:W-:Y:S01]  /*0430*/  IADD3 R3, P0, PT, R3, UR8, RZ ;  /* 0x0000000803037c10 */ /* 0x000fe2000ff1e0ff */
[----:B0-----:R-:W-:-:S04]  /*0440*/  FADD.FTZ R11, R10, R11 ;  /* 0x0000000b0a0b7221 */ /* 0x001fc80000010000 */
[----:B------:R-:W-:Y:S02]  /*0450*/  IMAD.X R0, RZ, RZ, R0, P0 ;  /* 0x000000ffff007224 */ /* 0x000fe400000e0600 */
[----:B-1----:R-:W-:Y:S01]  /*0460*/  FFMA.FTZ R5, R11, -R5, R8 ;  /* 0x800000050b057223 */ /* 0x002fe20000010008 */
[----:B--2---:R-:W-:-:S04]  /*0470*/  LEA R2, P0, R3, UR6, 0x1 ;  /* 0x0000000603027c11 */ /* 0x004fc8000f8008ff */
[----:B------:R-:W-:Y:S02]  /*0480*/  F2FP.BF16.F32.PACK_AB R5, RZ, R5 ;  /* 0x00000005ff05723e */ /* 0x000fe400000010ff */
[----:B------:R-:W-:-:S05]  /*0490*/  LEA.HI.X R3, R3, UR7, R0, 0x1, P0 ;  /* 0x0000000703037c11 */ /* 0x000fca00080f0c00 */
[----:B------:R-:W-:Y:S01]  /*04a0*/  STG.E.U16 desc[UR4][R2.64], R5 ;  /* 0x0000000502007986 */ /* 0x000fe2000c101504 */
[----:B------:R-:W-:Y:S05]  /*04b0*/  EXIT ;  /* 0x000000000000794d */ /* 0x000fea0003800000 */
.L_x_4777:
        /* <DEDUP_REMOVED lines=12> */
.L_x_11403:


//--------------------- .text._ZN43_GLOBAL__N__9ae7fba5_10_SoftMax_cu_9f978f6321softmax_warp_backwardIN3c108BFloat16ES2_fLi0ELb1ELb0EEEvPT0_PKT_S7_iiiPKb --------------------------
	.section	.text._ZN43_GLOBAL__N__9ae7fba5_10_SoftMax_cu_9f978f6321softmax_warp_backwardIN3c108BFloat16ES2_fLi0ELb1ELb0EEEvPT0_PKT_S7_iiiPKb,"ax",@progbits
	.align	128
.text._ZN43_GLOBAL__N__9ae7fba5_10_SoftMax_cu_9f978f6321softmax_warp_backwardIN3c108BFloat16ES2_fLi0ELb1ELb0EEEvPT0_PKT_S7_iiiPKb:
        .type           _ZN43_GLOBAL__N__9ae7fba5_10_SoftMax_cu_9f978f6321softmax_warp_backwardIN3c108BFloat16ES2_fLi0ELb1ELb0EEEvPT0_PKT_S7_iiiPKb,@function
        .size           _ZN43_GLOBAL__N__9ae7fba5_10_SoftMax_cu_9f978f6321softmax_warp_backwardIN3c108BFloat16ES2_fLi0ELb1ELb0EEEvPT0_PKT_S7_iiiPKb,(.L_x_11404 - _ZN43_GLOBAL__N__9ae7fba5_10_SoftMax_cu_9f978f6321softmax_warp_backwardIN3c108BFloat16ES2_fLi0ELb1ELb0EEEvPT0_PKT_S7_iiiPKb)
        .other          _ZN43_GLOBAL__N__9ae7fba5_10_SoftMax_cu_9f978f6321softmax_warp_backwardIN3c108BFloat16ES2_fLi0ELb1ELb0EEEvPT0_PKT_S7_iiiPKb,@"STO_CUDA_ENTRY STV_DEFAULT"
_ZN43_GLOBAL__N__9ae7fba5_10_SoftMax_cu_9f978f6321softmax_warp_backwardIN3c108BFloat16ES2_fLi0ELb1ELb0EEEvPT0_PKT_S7_iiiPKb:
        /* <DEDUP_REMOVED lines=24> */
[----:B0-----:R-:W2:Y:S01]  /*0180*/  @P1 LDG.E.U16 R12, desc[UR4][R12.64] ;  /* 0x000000040c0c1981 */ /* 0x001ea2000c1e1500 */
[----:B------:R-:W-:Y:S01]  /*0190*/  @P1 IMAD.X R11, R4, 0x1, R7, P2 ;  /* 0x00000001040b1824 */ /* 0x000fe200010e0607 */
[----:B------:R-:W-:Y:S01]  /*01a0*/  @!P0 IADD3 R4, P2, PT, R3, R0, RZ ;  /* 0x0000000003048210 */ /* 0x000fe20007f5e0ff */
[----:B------:R-:W0:Y:S03]  /*01b0*/  @!P0 LDC.64 R6, c[0x0][0x388] ;  /* 0x0000e200ff068b82 */ /* 0x000e260000000a00 */
[----:B------:R-:W-:Y:S01]  /*01c0*/  @!P0 IADD3.X R17, PT, PT, RZ, R2, RZ, P2, !PT ;  /* 0x00000002ff118210 */ /* 0x000fe200017fe4ff */
[C---:B------:R-:W-:Y:S01]  /*01d0*/  @!P0 IMAD.SHL.U32 R15, R4.reuse, 0x2, RZ ;  /* 0x00000002040f8824 */ /* 0x040fe200078e00ff */
[----:B------:R1:W5:Y:S02]  /*01e0*/  @P1 LDG.E.U16 R11, desc[UR4][R10.64] ;  /* 0x000000040a0b1981 */ /* 0x000364000c1e1500 */
[----:B------:R-:W-:-:S02]  /*01f0*/  @!P0 SHF.L.U64.HI R4, R4, 0x1, R17 ;  /* 0x0000000104048819 */ /* 0x000fc40000010211 */
[----:B---3--:R-:W-:-:S05]  /*0200*/  @!P0 IADD3 R8, P2, PT, R15, R8, RZ ;  /* 0x000000080f088210 */ /* 0x008fca0007f5e0ff */
[----:B------:R-:W-:-:S05]  /*0210*/  @!P0 IMAD.X R9, R4, 0x1, R9, P2 ;  /* 0x0000000104098824 */ /* 0x000fca00010e0609 */
[----:B------:R3:W5:Y:S01]  /*0220*/  @!P0 LDG.E.U16 R8, desc[UR4][R8.64] ;  /* 0x0000000408088981 */ /* 0x000762000c1e1500 */
[----:B0-----:R-:W-:-:S05]  /*0230*/  @!P0 IADD3 R6, P2, PT, R15, R6, RZ ;  /* 0x000000060f068210 */ /* 0x001fca0007f5e0ff */
[----:B------:R-:W-:-:S06]  /*0240*/  @!P0 IMAD.X R7, R4, 0x1, R7, P2 ;  /* 0x0000000104078824 */ /* 0x000fcc00010e0607 */
[----:B------:R3:W5:Y:S01]  /*0250*/  @!P0 LDG.E.U16 R7, desc[UR4][R6.64] ;  /* 0x0000000406078981 */ /* 0x000762000c1e1500 */
[----:B------:R-:W-:Y:S01]  /*0260*/  ISETP.GT.AND P2, PT, R14, RZ, PT ;  /* 0x000000ff0e00720c */ /* 0x000fe20003f44270 */
[----:B-1----:R-:W-:Y:S02]  /*0270*/  HFMA2 R10, -RZ, RZ, 0, 0 ;  /* 0x00000000ff0a7431 */ /* 0x002fe400000001ff */
[----:B--2---:R-:W-:-:S04]  /*0280*/  @P1 IMAD.U32 R12, R12, 0x10000, RZ ;  /* 0x000100000c0c1824 */ /* 0x004fc800078e00ff */
[----:B------:R-:W-:-:S06]  /*0290*/  @P1 FMUL.FTZ R10, R12, 1.4426950216293334961 ;  /* 0x3fb8aa3b0c0a1820 */ /* 0x000fcc0000410000 */
[----:B---3--:R-:W-:Y:S05]  /*02a0*/  @!P2 EXIT ;  /* 0x000000000000a94d */ /* 0x008fea0003800000 */
[----:B------:R-:W0:Y:S01]  /*02b0*/  LDCU.64 UR6, c[0x0][0x380] ;  /* 0x00007000ff0677ac */ /* 0x000e220008000a00 */
[----:B------:R-:W1:Y:S01]  /*02c0*/  MUFU.EX2 R10, R10 ;  /* 0x0000000a000a7308 */ /* 0x000e620000000800 */
[----:B------:R-:W-:Y:S01]  /*02d0*/  IMAD.MOV.U32 R4, RZ, RZ, RZ ;  /* 0x000000ffff047224 */ /* 0x000fe200078e00ff */
[----:B------:R-:W-:Y:S01]  /*02e0*/  MOV R6, RZ ;  /* 0x000000ff00067202 */ /* 0x000fe20000000f00 */
[----:B-----5:R-:W-:Y:S01]  /*02f0*/  @P1 IMAD.U32 R4, R11, 0x10000, RZ ;  /* 0x000100000b041824 */ /* 0x020fe200078e00ff */
[----:B------:R-:W-:Y:S01]  /*0300*/  ISETP.NE.AND P1, PT, R5, 0x1, PT ;  /* 0x000000010500780c */ /* 0x000fe20003f25270 */
[----:B------:R-:W-:Y:S02]  /*0310*/  @!P0 IMAD.U32 R8, R8, 0x10000, RZ ;  /* 0x0001000008088824 */ /* 0x000fe400078e00ff */
[----:B------:R-:W-:Y:S02]  /*0320*/  FADD.FTZ R9, RZ, R4 ;  /* 0x00000004ff097221 */ /* 0x000fe40000010000 */
[----:B------:R-:W-:-:S02]  /*0330*/  @!P0 FMUL.FTZ R6, R8, 1.4426950216293334961 ;  /* 0x3fb8aa3b08068820 */ /* 0x000fc40000410000 */
[----:B-1----:R-:W-:Y:S01]  /*0340*/  FFMA.FTZ R9, R9, -R10, R4 ;  /* 0x8000000a09097223 */ /* 0x002fe20000010004 */
[----:B0-----:R-:W-:-:S04]  /*0350*/  LEA R4, P2, R3, UR6, 0x1 ;  /* 0x0000000603047c11 */ /* 0x001fc8000f8408ff */
[----:B------:R-:W-:Y:S02]  /*0360*/  F2FP.BF16.F32.PACK_AB R9, RZ, R9 ;  /* 0x00000009ff09723e */ /* 0x000fe400000010ff */
[----:B------:R-:W-:-:S05]  /*0370*/  LEA.HI.X R5, R3, UR7, R2, 0x1, P2 ;  /* 0x0000000703057c11 */ /* 0x000fca00090f0c02 */
[----:B------:R0:W-:Y:S01]  /*0380*/  STG.E.U16 desc[UR4][R4.64], R9 ;  /* 0x0000000904007986 */ /* 0x0001e2000c101504 */
[----:B------:R-:W-:Y:S05]  /*0390*/  @!P1 EXIT ;  /* 0x000000000000994d */ /* 0x000fea0003800000 */
[----:B------:R-:W1:Y:S01]  /*03a0*/  MUFU.EX2 R3, R6 ;  /* 0x0000000600037308 */ /* 0x000e620000000800 */
[----:B------:R-:W-:Y:S01]  /*03b0*/  IMAD.MOV.U32 R2, RZ, RZ, RZ ;  /* 0x000000ffff027224 */ /* 0x000fe200078e00ff */
[----:B------:R-:W-:-:S05]  /*03c0*/  @!P0 SHF.L.U32 R2, R7, 0x10, RZ ;  /* 0x0000001007028819 */ /* 0x000fca00000006ff */
[----:B------:R-:W-:-:S04]  /*03d0*/  FADD.FTZ R7, RZ, R2 ;  /* 0x00000002ff077221 */ /* 0x000fc80000010000 */
[----:B-1----:R-:W-:Y:S01]  /*03e0*/  FFMA.FTZ R3, -R3, R7, R2 ;  /* 0x0000000703037223 */ /* 0x002fe20000010102 */
[----:B------:R-:W-:-:S04]  /*03f0*/  LEA R2, P0, R0, R4, 0x1 ;  /* 0x0000000400027211 */ /* 0x000fc800078008ff */
[----:B------:R-:W-:Y:S01]  /*0400*/  F2FP.BF16.F32.PACK_AB R0, RZ, R3 ;  /* 0x00000003ff00723e */ /* 0x000fe200000010ff */
[----:B------:R-:W-:-:S05]  /*0410*/  IMAD.X R3, RZ, RZ, R5, P0 ;  /* 0x000000ffff037224 */ /* 0x000fca00000e0605 */
[----:B------:R-:W-:Y:S01]  /*0420*/  STG.E.U16 desc[UR4][R2.64], R0 ;  /* 0x0000000002007986 */ /* 0x000fe2000c101504 */
[----:B------:R-:W-:Y:S05]  /*0430*/  EXIT ;  /* 0x000000000000794d */ /* 0x000fea0003800000 */
.L_x_4778:
        /* <DEDUP_REMOVED lines=12> */
.L_x_11404:


//--------------------- .text._ZN43_GLOBAL__N__9ae7fba5_10_SoftMax_cu_9f978f6321softmax_warp_backwardIfN3c104HalfEfLi10ELb1ELb0EEEvPT0_PKT_S7_iiiPKb --------------------------
	.section	.text._ZN43_GLOBAL__N__9ae7fba5_10_SoftMax_cu_9f978f6321softmax_warp_backwardIfN3c104HalfEfLi10ELb1ELb0EEEvPT0_PKT_S7_iiiPKb,"ax",@progbits
	.align	128
.text._ZN43_GLOBAL__N__9ae7fba5_10_SoftMax_cu_9f978f6321softmax_warp_backwardIfN3c104HalfEfLi10ELb1ELb0EEEvPT0_PKT_S7_iiiPKb:
        .type           _ZN43_GLOBAL__N__9ae7fba5_10_SoftMax_cu_9f978f6321softmax_warp_backwardIfN3c104HalfEfLi10ELb1ELb0EEEvPT0_PKT_S7_iiiPKb,@function
        .size           _ZN43_GLOBAL__N__9ae7fba5_10_SoftMax_cu_9f978f6321softmax_warp_backwardIfN3c104HalfEfLi10ELb1ELb0EEEvPT0_PKT_S7_iiiPKb,(.L_x_11405 - _ZN43_GLOBAL__N__9ae7fba5_10_SoftMax_cu_9f978f6321softmax_warp_backwardIfN3c104HalfEfLi10ELb1ELb0EEEvPT0_PKT_S7_iiiPKb)
        .other          _ZN43_GLOBAL__N__9ae7fba5_10_SoftMax_cu_9f978f6321softmax_warp_backwardIfN3c104HalfEfLi10ELb1ELb0EEEvPT0_PKT_S7_iiiPKb,@"STO_CUDA_ENTRY STV_DEFAULT"
_ZN43_GLOBAL__N__9ae7fba5_10_SoftMax_cu_9f978f6321softmax_warp_backwardIfN3c104HalfEfLi10ELb1ELb0EEEvPT0_PKT_S7_iiiPKb:
        /* <DEDUP_REMOVED lines=283> */
[----:B------:R-:W-:Y:S01]  /*11b0*/  @!P3 F2FP.F16.F32.PACK_AB R62, RZ, R62 ;  /* 0x0000003eff3eb23e */ /* 0x000fe200000000ff */
        /* <DEDUP_REMOVED lines=10> */
[----:B------:R-:W-:Y:S02]  /*1260*/  @!P5 F2FP.F16.F32.PACK_AB R65, RZ, R65 ;  /* 0x00000041ff41d23e */ /* 0x000fe400000000ff */
[----:B------:R-:W-:-:S02]  /*1270*/  @!P4 F2FP.F16.F32.PACK_AB R74, RZ, R74 ;  /* 0x0000004aff4ac23e */ /* 0x000fc400000000ff */
[----:B------:R-:W-:Y:S01]  /*1280*/  ISETP.GE.AND P3, PT, R61, UR8, PT ;  /* 0x000000083d007c0c */ /* 0x000fe2000bf66270 */
[----:B------:R0:W-:Y:S01]  /*1290*/  @!P5 STG.E.U16 desc[UR4][R2.64+0x80], R65 ;  /* 0x000080410200d986 */ /* 0x0001e2000c101504 */
[C---:B------:R-:W-:Y:S01]  /*12a0*/  LOP3.LUT R61, R60.reuse, 0x120, RZ, 0xfc, !PT ;  /* 0x000001203c3d7812 */ /* 0x040fe200078efcff */
[----:B------:R-:W1:Y:S01]  /*12b0*/  @!P1 MUFU.EX2 R56, R56 ;  /* 0x0000003800389308 */ /* 0x000e620000000800 */
[----:B------:R-:W-:Y:S01]  /*12c0*/  LOP3.LUT R62, R60, 0x100, RZ, 0xfc, !PT ;  /* 0x000001003c3e7812 */ /* 0x000fe200078efcff */
[----:B------:R0:W-:Y:S01]  /*12d0*/  @!P4 STG.E.U16 desc[UR4][R2.64+0x40], R74 ;  /* 0x0000404a0200c986 */ /* 0x0001e2000c101504 */
[----:B------:R-:W-:Y:S01]  /*12e0*/  @!P2 F2FP.F16.F32.PACK_AB R58, RZ, R58 ;  /* 0x0000003aff3aa23e */ /* 0x000fe200000000ff */
[----:B------:R-:W2:Y:S01]  /*12f0*/  @!P0 MUFU.EX2 R54, R54 ;  /* 0x0000003600368308 */ /* 0x000ea20000000800 */
[----:B------:R-:W-:Y:S02]  /*1300*/  ISETP.GE.AND P5, PT, R61, UR8, PT ;  /* 0x000000083d007c0c */ /* 0x000fe4000bfa6270 */
[----:B------:R-:W-:-:S02]  /*1310*/  ISETP.GE.AND P4, PT, R62, UR8, PT ;  /* 0x000000083e007c0c */ /* 0x000fc4000bf86270 */
[----:B------:R-:W-:Y:S01]  /*1320*/  PRMT R61, R58, 0x7610, R61 ;  /* 0x000076103a3d7816 */ /* 0x000fe2000000003d */
[----:B------:R-:W3:Y:S01]  /*1330*/  @!P3 MUFU.EX2 R52, R52 ;  /* 0x000000340034b308 */ /* 0x000ee20000000800 */
[----:B------:R-:W-:Y:S02]  /*1340*/  LOP3.LUT R58, R60, 0x160, RZ, 0xfc, !PT ;  /* 0x000001603c3a7812 */ /* 0x000fe400078efcff */
[----:B------:R-:W-:Y:S01]  /*1350*/  @!P6 F2FP.F16.F32.PACK_AB R64, RZ, R64 ;  /* 0x00000040ff40e23e */ /* 0x000fe200000000ff */
        /* <DEDUP_REMOVED lines=10> */
[----:B------:R-:W-:Y:S02]  /*1400*/  @!P1 F2FP.F16.F32.PACK_AB R56, RZ, R56 ;  /* 0x00000038ff38923e */ /* 0x000fe400000000ff */
[----:B------:R-:W-:Y:S01]  /*1410*/  LOP3.LUT R53, R60, 0x180, RZ, 0xfc, !PT ;  /* 0x000001803c357812 */ /* 0x000fe200078efcff */
[----:B------:R-:W3:Y:S01]  /*1420*/  @!P2 MUFU.EX2 R44, R44 ;  /* 0x0000002c002ca308 */ /* 0x000ee20000000800 */
[----:B------:R-:W-:Y:S01]  /*1430*/  @!P3 F2FP.F16.F32.PACK_AB R52, RZ, R52 ;  /* 0x00000034ff34b23e */ /* 0x000fe200000000ff */
[----:B------:R0:W-:Y:S01]  /*1440*/  @!P1 STG.E.U16 desc[UR4][R2.64+0x140], R56 ;  /* 0x0001403802009986 */ /* 0x0001e2000c101504 */
[----:B------:R-:W-:Y:S01]  /*1450*/  @!P0 F2FP.F16.F32.PACK_AB R54, RZ, R54 ;  /* 0x00000036ff36823e */ /* 0x000fe200000000ff */
[C---:B-1----:R-:W-:Y:S02]  /*1460*/  @!P5 FFMA.FTZ R48, -R72.reuse, R48, R49 ;  /* 0x000000304830d223 */ /* 0x042fe40000010131 */
[----:B------:R-:W1:Y:S01]  /*1470*/  @!P6 MUFU.EX2 R46, R46 ;  /* 0x0000002e002ee308 */ /* 0x000e620000000800 */
[----:B------:R0:W-:Y:S01]  /*1480*/  @!P3 STG.E.U16 desc[UR4][R2.64+0x1c0], R52 ;  /* 0x0001c0340200b986 */ /* 0x0001e2000c101504 */
[----:B------:R-:W-:Y:S01]  /*1490*/  ISETP.GE.AND P1, PT, R53, UR8, PT ;  /* 0x0000000835007c0c */ /* 0x000fe2000bf26270 */
[----:B--2---:R-:W-:Y:S01]  /*14a0*/  @!P4 FFMA.FTZ R50, -R72, R50, R51 ;  /* 0x000000324832c223 */ /* 0x004fe20000010133 */
[----:B------:R-:W-:Y:S01]  /*14b0*/  LOP3.LUT R51, R60, 0x1c0, RZ, 0xfc, !PT ;  /* 0x000001c03c337812 */ /* 0x000fe200078efcff */
[----:B------:R0:W-:Y:S01]  /*14c0*/  @!P0 STG.E.U16 desc[UR4][R2.64+0x180], R54 ;  /* 0x0001803602008986 */ /* 0x0001e2000c101504 */
[----:B------:R-:W-:-:S02]  /*14d0*/  @!P5 F2FP.F16.F32.PACK_AB R48, RZ, R48 ;  /* 0x00000030ff30d23e */ /* 0x000fc400000000ff */
[----:B------:R-:W-:Y:S01]  /*14e0*/  @!P4 F2FP.F16.F32.PACK_AB R50, RZ, R50 ;  /* 0x00000032ff32c23e */ /* 0x000fe200000000ff */
        /* <DEDUP_REMOVED lines=13> */
[----:B------:R-:W-:Y:S02]  /*15c0*/  @!P6 F2FP.F16.F32.PACK_AB R46, RZ, R46 ;  /* 0x0000002eff2ee23e */ /* 0x000fe400000000ff */
[----:B------:R-:W-:Y:S01]  /*15d0*/  LOP3.LUT R45, R60, 0x220, RZ, 0xfc, !PT ;  /* 0x000002203c2d7812 */ /* 0x000fe200078efcff */
[----:B------:R-:W3:Y:S01]  /*15e0*/  @!P4 MUFU.EX2 R36, R36 ;  /* 0x000000240024c308 */ /* 0x000ee20000000800 */
[----:B------:R-:W-:Y:S01]  /*15f0*/  @!P2 F2FP.F16.F32.PACK_AB R44, RZ, R44 ;  /* 0x0000002cff2ca23e */ /* 0x000fe200000000ff */
[----:B------:R0:W-:Y:S01]  /*1600*/  @!P6 STG.E.U16 desc[UR4][R2.64+0x280], R46 ;  /* 0x0002802e0200e986 */ /* 0x0001e2000c101504 */
[----:B------:R-:W-:Y:S01]  /*1610*/  ISETP.GE.AND P6, PT, R45, UR8, PT ;  /* 0x000000082d007c0c */ /* 0x000fe2000bfc6270 */
[----:B-1----:R-:W-:-:S02]  /*1620*/  @!P1 FFMA.FTZ R42, -R72, R42, R43 ;  /* 0x0000002a482a9223 */ /* 0x002fc4000001012b */
[----:B------:R-:W1:Y:S01]  /*1630*/  @!P0 MUFU.EX2 R40, R40 ;  /* 0x0000002800288308 */ /* 0x000e620000000800 */
[----:B------:R0:W-:Y:S02]  /*1640*/  @!P2 STG.E.U16 desc[UR4][R2.64+0x2c0], R44 ;  /* 0x0002c02c0200a986 */ /* 0x0001e4000c101504 */
[----:B------:R-:W-:Y:S01]  /*1650*/  @!P1 F2FP.F16.F32.PACK_AB R42, RZ, R42 ;  /* 0x0000002aff2a923e */ /* 0x000fe200000000ff */
[----:B------:R-:W4:Y:S01]  /*1660*/  @!P5 MUFU.EX2 R34, R34 ;  /* 0x000000220022d308 */ /* 0x000f220000000800 */
[----:B--2---:R-:W-:Y:S01]  /*1670*/  @!P3 FFMA.FTZ R38, -R72, R38, R39 ;  /* 0x000000264826b223 */ /* 0x004fe20000010127 */
[----:B------:R-:W-:Y:S01]  /*1680*/  LOP3.LUT R39, R60, 0x260, RZ, 0xfc, !PT ;  /* 0x000002603c277812 */ /* 0x000fe200078efcff */
[----:B---3--:R-:W-:Y:S01]  /*1690*/  @!P4 FFMA.FTZ R36, -R72, R36, R37 ;  /* 0x000000244824c223 */ /* 0x008fe20000010125 */
[----:B------:R0:W-:Y:S02]  /*16a0*/  @!P1 STG.E.U16 desc[UR4][R2.64+0x300], R42 ;  /* 0x0003002a02009986 */ /* 0x0001e4000c101504 */
[----:B------:R-:W2:Y:S01]  /*16b0*/  @!P6 MUFU.EX2 R32, R32 ;  /* 0x000000200020e308 */ /* 0x000ea20000000800 */
[----:B------:R-:W-:-:S02]  /*16c0*/  @!P3 F2FP.F16.F32.PACK_AB R38, RZ, R38 ;  /* 0x00000026ff26b23e */ /* 0x000fc400000000ff */
[----:B------:R-:W-:Y:S01]  /*16d0*/  @!P4 F2FP.F16.F32.PACK_AB R36, RZ, R36 ;  /* 0x00000024ff24c23e */ /* 0x000fe200000000ff */
[----:B-1----:R-:W-:Y:S01]  /*16e0*/  @!P0 FFMA.FTZ R40, -R72, R40, R41 ;  /* 0x0000002848288223 */ /* 0x002fe20000010129 */
[----:B------:R-:W-:Y:S01]  /*16f0*/  LOP3.LUT R41, R60, 0x240, RZ, 0xfc, !PT ;  /* 0x000002403c297812 */ /* 0x000fe200078efcff */
[----:B------:R0:W-:Y:S01]  /*1700*/  @!P3 STG.E.U16 desc[UR4][R2.64+0x380], R38 ;  /* 0x000380260200b986 */ /* 0x0001e2000c101504 */
[----:B------:R-:W-:Y:S01]  /*1710*/  PRMT R37, R36, 0x7610, R37 ;  /* 0x0000761024257816 */ /* 0x000fe20000000025 */
[----:B----4-:R-:W-:Y:S01]  /*1720*/  @!P5 FFMA.FTZ R34, -R72, R34, R35 ;  /* 0x000000224822d223 */ /* 0x010fe20000010123 */
[----:B------:R-:W-:Y:S01]  /*1730*/  LOP3.LUT R35, R60, 0x2a0, RZ, 0xfc, !PT ;  /* 0x000002a03c237812 */ /* 0x000fe200078efcff */
[----:B------:R-:W1:Y:S01]  /*1740*/  S2R R36, SR_TID.X ;  /* 0x0000000000247919 */ /* 0x000e620000002100 */
[----:B------:R-:W-:Y:S02]  /*1750*/  @!P0 F2FP.F16.F32.PACK_AB R40, RZ, R40 ;  /* 0x00000028ff28823e */ /* 0x000fe400000000ff */
[----:B------:R-:W-:Y:S01]  /*1760*/  ISETP.GE.AND P3, PT, R35, UR8, PT ;  /* 0x0000000823007c0c */ /* 0x000fe2000bf66270 */
[----:B------:R0:W-:Y:S01]  /*1770*/  @!P4 STG.E.U16 desc[UR4][R2.64+0x3c0], R37 ;  /* 0x0003c0250200c986 */ /* 0x0001e2000c101504 */
[----:B------:R-:W-:Y:S01]  /*1780*/  ISETP.GE.AND P1, PT, R39, UR8, PT ;  /* 0x0000000827007c0c */ /* 0x000fe2000bf26270 */
[----:B--2---:R-:W-:Y:S01]  /*1790*/  @!P6 FFMA.FTZ R32, -R72, R32, R33 ;  /* 0x000000204820e223 */ /* 0x004fe20000010121 */
[----:B------:R-:W-:-:S02]  /*17a0*/  LOP3.LUT R35, R60, 0x2c0, RZ, 0xfc, !PT ;  /* 0x000002c03c237812 */ /* 0x000fc400078efcff */
[----:B------:R-:W-:Y:S02]  /*17b0*/  ISETP.GE.AND P2, PT, R41, UR8, PT ;  /* 0x0000000829007c0c */ /* 0x000fe4000bf46270 */
[----:B------:R-:W-:Y:S02]  /*17c0*/  PRMT R41, R40, 0x7610, R41 ;  /* 0x0000761028297816 */ /* 0x000fe40000000029 */
[----:B------:R-:W-:Y:S02]  /*17d0*/  @!P5 F2FP.F16.F32.PACK_AB R34, RZ, R34 ;  /* 0x00000022ff22d23e */ /* 0x000fe400000000ff */
        /* <DEDUP_REMOVED lines=9> */
[----:B------:R-:W-:Y:S01]  /*1870*/  @!P6 F2FP.F16.F32.PACK_AB R32, RZ, R32 ;  /* 0x00000020ff20e23e */ /* 0x000fe200000000ff */
        /* <DEDUP_REMOVED lines=10> */
[----:B------:R-:W-:Y:S01]  /*1920*/  @!P1 F2FP.F16.F32.PACK_AB R28, RZ, R28 ;  /* 0x0000001cff1c923e */ /* 0x000fe200000000ff */
[----:B----4-:R-:W-:Y:S01]  /*1930*/  @!P3 FFMA.FTZ R24, -R72, R24, R25 ;  /* 0x000000184818b223 */ /* 0x010fe20000010119 */
[----:B------:R-:W-:Y:S01]  /*1940*/  @!P2 F2FP.F16.F32.PACK_AB R30, RZ, R30 ;  /* 0x0000001eff1ea23e */ /* 0x000fe200000000ff */
[----:B------:R-:W-:-:S02]  /*1950*/  VIADD R25, R36, 0x360 ;  /* 0x0000036024197836 */ /* 0x000fc40000000000 */
[C---:B0-----:R-:W-:Y:S01]  /*1960*/  @!P4 FFMA.FTZ R22, -R72.reuse, R22, R23 ;  /* 0x000000164816c223 */ /* 0x041fe20000010117 */
[----:B------:R-:W-:Y:S01]  /*1970*/  @!P3 F2FP.F16.F32.PACK_AB R24, RZ, R24 ;  /* 0x00000018ff18b23e */ /* 0x000fe200000000ff */
[----:B------:R0:W-:Y:S01]  /*1980*/  @!P2 STG.E.U16 desc[UR4][R2.64+0x480], R30 ;  /* 0x0004801e0200a986 */ /* 0x0001e2000c101504 */
[----:B--2---:R-:W-:Y:S02]  /*1990*/  @!P0 FFMA.FTZ R26, -R72, R26, R27 ;  /* 0x0000001a481a8223 */ /* 0x004fe4000001011b */
[----:B------:R-:W-:Y:S01]  /*19a0*/  @!P4 F2FP.F16.F32.PACK_AB R22, RZ, R22 ;  /* 0x00000016ff16c23e */ /* 0x000fe200000000ff */
[----:B------:R-:W2:Y:S01]  /*19b0*/  @!P6 MUFU.EX2 R18, R18 ;  /* 0x000000120012e308 */ /* 0x000ea20000000800 */
[----:B------:R-:W-:Y:S01]  /*19c0*/  LOP3.LUT R27, R60, 0x320, RZ, 0xfc, !PT ;  /* 0x000003203c1b7812 */ /* 0x000fe200078efcff */
[----:B-1----:R-:W-:Y:S01]  /*19d0*/  @!P5 FFMA.FTZ R20, -R72, R20, R21 ;  /* 0x000000144814d223 */ /* 0x002fe20000010115 */
[----:B------:R-:W-:Y:S01]  /*19e0*/  PRMT R23, R22, 0x7610, R23 ;  /* 0x0000761016177816 */ /* 0x000fe20000000017 */
[C---:B------:R-:W-:Y:S01]  /*19f0*/  VIADD R21, R36.reuse, 0x380 ;  /* 0x0000038024157836 */ /* 0x040fe20000000000 */
[----:B------:R-:W-:Y:S01]  /*1a00*/  @!P0 F2FP.F16.F32.PACK_AB R26, RZ, R26 ;  /* 0x0000001aff1a823e */ /* 0x000fe200000000ff */
[C---:B------:R-:W-:Y:S01]  /*1a10*/  VIADD R22, R36.reuse, 0x3a0 ;  /* 0x000003a024167836 */ /* 0x040fe20000000000 */
[----:B------:R-:W-:Y:S01]  /*1a20*/  @!P5 F2FP.F16.F32.PACK_AB R20, RZ, R20 ;  /* 0x00000014ff14d23e */ /* 0x000fe200000000ff */
        /* <DEDUP_REMOVED lines=10> */
[----:B------:R-:W-:Y:S01]  /*1ad0*/  @!P6 F2FP.F16.F32.PACK_AB R18, RZ, R18 ;  /* 0x00000012ff12e23e */ /* 0x000fe200000000ff */
        /* <DEDUP_REMOVED lines=13> */
[----:B------:R-:W-:Y:S02]  /*1bb0*/  @!P2 F2FP.F16.F32.PACK_AB R17, RZ, R17 ;  /* 0x00000011ff11a23e */ /* 0x000fe400000000ff */
[----:B------:R-:W2:Y:S01]  /*1bc0*/  @!P5 MUFU.EX2 R19, R4 ;  /* 0x000000040013d308 */ /* 0x000ea20000000800 */
[C---:B---3--:R-:W-:Y:S01]  /*1bd0*/  @!P0 FFMA.FTZ R12, -R72.reuse, R12, R13 ;  /* 0x0000000c480c8223 */ /* 0x048fe2000001010d */
[----:B------:R-:W-:Y:S01]  /*1be0*/  @!P1 F2FP.F16.F32.PACK_AB R14, RZ, R14 ;  /* 0x0000000eff0e923e */ /* 0x000fe200000000ff */
[----:B------:R0:W-:Y:S01]  /*1bf0*/  @!P2 STG.E.U16 desc[UR4][R2.64+0x640], R17 ;  /* 0x000640110200a986 */ /* 0x0001e2000c101504 */
[C---:B----4-:R-:W-:Y:S02]  /*1c00*/  @!P3 FFMA.FTZ R10, -R72.reuse, R10, R11 ;  /* 0x0000000a480ab223 */ /* 0x050fe4000001010b */
[----:B------:R-:W-:Y:S01]  /*1c10*/  @!P0 F2FP.F16.F32.PACK_AB R12, RZ, R12 ;  /* 0x0000000cff0c823e */ /* 0x000fe200000000ff */
[----:B------:R0:W-:Y:S01]  /*1c20*/  @!P1 STG.E.U16 desc[UR4][R2.64+0x680], R14 ;  /* 0x0006800e02009986 */ /* 0x0001e2000c101504 */
[----:B-1----:R-:W-:Y:S01]  /*1c30*/  @!P4 FFMA.FTZ R8, -R72, R8, R9 ;  /* 0x000000084808c223 */ /* 0x002fe20000010109 */
[----:B------:R-:W-:-:S02]  /*1c40*/  @!P3 F2FP.F16.F32.PACK_AB R10, RZ, R10 ;  /* 0x0000000aff0ab23e */ /* 0x000fc400000000ff */
[----:B------:R0:W-:Y:S01]  /*1c50*/  @!P0 STG.E.U16 desc[UR4][R2.64+0x6c0], R12 ;  /* 0x0006c00c02008986 */ /* 0x0001e2000c101504 */
[----:B--2---:R-:W-:Y:S01]  /*1c60*/  @!P5 FFMA.FTZ R19, -R72, R19, R6 ;  /* 0x000000134813d223 */ /* 0x004fe20000010106 */
[----:B------:R-:W-:Y:S02]  /*1c70*/  @!P4 F2FP.F16.F32.PACK_AB R8, RZ, R8 ;  /* 0x00000008ff08c23e */ /* 0x000fe400000000ff */
[----:B------:R0:W-:Y:S02]  /*1c80*/  @!P3 STG.E.U16 desc[UR4][R2.64+0x700], R10 ;  /* 0x0007000a0200b986 */ /* 0x0001e4000c101504 */
[----:B------:R-:W-:Y:S02]  /*1c90*/  @!P5 F2FP.F16.F32.PACK_AB R19, RZ, R19 ;  /* 0x00000013ff13d23e */ /* 0x000fe400000000ff */
[----:B------:R0:W-:Y:S04]  /*1ca0*/  @!P4 STG.E.U16 desc[UR4][R2.64+0x740], R8 ;  /* 0x000740080200c986 */ /* 0x0001e8000c101504 */
[----:B------:R0:W-:Y:S01]  /*1cb0*/  @!P5 STG.E.U16 desc[UR4][R2.64+0x780], R19 ;  /* 0x000780130200d986 */ /* 0x0001e2000c101504 */
[----:B------:R-:W-:Y:S05]  /*1cc0*/  @P6 EXIT ;  /* 0x000000000000694d */ /* 0x000fea0003800000 */
[----:B------:R-:W1:Y:S02]  /*1cd0*/  MUFU.EX2 R5, R5 ;  /* 0x0000000500057308 */ /* 0x000e640000000800 */
[----:B-1----:R-:W-:-:S05]  /*1ce0*/  FFMA.FTZ R0, -R72, R5, R0 ;  /* 0x0000000548007223 */ /* 0x002fca0000010100 */
[----:B------:R-:W-:-:S05]  /*1cf0*/  F2FP.F16.F32.PACK_AB R0, RZ, R0 ;  /* 0x00000000ff00723e */ /* 0x000fca00000000ff */
[----:B------:R-:W-:Y:S01]  /*1d00*/  STG.E.U16 desc[UR4][R2.64+0x7c0], R0 ;  /* 0x0007c00002007986 */ /* 0x000fe2000c101504 */
[----:B------:R-:W-:Y:S05]  /*1d10*/  EXIT ;  /* 0x000000000000794d */ /* 0x000fea0003800000 */
.L_x_4779:
        /* <DEDUP_REMOVED lines=14> */
.L_x_11405:


//--------------------- .text._ZN43_GLOBAL__N__9ae7fba5_10_SoftMax_cu_9f978f6321softmax_warp_backwardIfN3c104HalfEfLi9ELb1ELb0EEEvPT0_PKT_S7_iiiPKb --------------------------
	.section	.text._ZN43_GLOBAL__N__9ae7fba5_10_SoftMax_cu_9f978f6321softmax_warp_backwardIfN3c104HalfEfLi9ELb1ELb0EEEvPT0_PKT_S7_iiiPKb,"ax",@progbits
	.align	128
.text._ZN43_GLOBAL__N__9ae7fba5_10_SoftMax_cu_9f978f6321softmax_warp_backwardIfN3c104HalfEfLi9ELb1ELb0EEEvPT0_PKT_S7_iiiPKb:
        .type           _ZN43_GLOBAL__N__9ae7fba5_10_SoftMax_cu_9f978f6321softmax_warp_backwardIfN3c104HalfEfLi9ELb1ELb0EEEvPT0_PKT_S7_iiiPKb,@function
        .size           _ZN43_GLOBAL__N__9ae7fba5_10_SoftMax_cu_9f978f6321softmax_warp_backwardIfN3c104HalfEfLi9ELb1ELb0EEEvPT0_PKT_S7_iiiPKb,(.L_x_11406 - _ZN43_GLOBAL__N__9ae7fba5_10_SoftMax_cu_9f978f6321softmax_warp_backwardIfN3c104HalfEfLi9ELb1ELb0EEEvPT0_PKT_S7_iiiPKb)
        .other          _ZN43_GLOBAL__N__9ae7fba5_10_SoftMax_cu_9f978f6321softmax_warp_backwardIfN3c104HalfEfLi9ELb1ELb0EEEvPT0_PKT_S7_iiiPKb,@"STO_CUDA_ENTRY STV_DEFAULT"
_ZN43_GLOBAL__N__9ae7fba5_10_SoftMax_cu_9f978f6321softmax_warp_backwardIfN3c104HalfEfLi9ELb1ELb0EEEvPT0_PKT_S7_iiiPKb:
        /* <DEDUP_REMOVED lines=164> */
[----:B------:R-:W-:Y:S02]  /*0a40*/  @!P5 F2FP.F16.F32.PACK_AB R32, RZ, R32 ;  /* 0x00000020ff20d23e */ /* 0x000fe400000000ff */
[----:B------:R-:W-:-:S03]  /*0a50*/  ISETP.GE.AND P0, PT, R36, UR8, PT ;  /* 0x0000000824007c0c */ /* 0x000fc6000bf06270 */
[----:B------:R-:W1:Y:S01]  /*0a60*/  @!P2 MUFU.EX2 R29, R29 ;  /* 0x0000001d001da308 */ /* 0x000e620000000800 */
[----:B------:R-:W-:Y:S01]  /*0a70*/  PRMT R35, R32, 0x7610, R35 ;  /* 0x0000761020237816 */ /* 0x000fe20000000023 */
[----:B----4-:R-:W-:Y:S01]  /*0a80*/  @!P1 FFMA.FTZ R16, -R39, R15, R16 ;  /* 0x0000000f27109223 */ /* 0x010fe20000010110 */
[----:B------:R-:W-:Y:S01]  /*0a90*/  LOP3.LUT R36, R31, 0xa0, RZ, 0xfc, !PT ;  /* 0x000000a01f247812 */ /* 0x000fe200078efcff */
[----:B------:R-:W2:Y:S01]  /*0aa0*/  S2R R32, SR_TID.X ;  /* 0x0000000000207919 */ /* 0x000ea20000002100 */
[----:B---3--:R-:W-:Y:S01]  /*0ab0*/  IMAD.WIDE R2, R33, 0x2, R2 ;  /* 0x0000000221027825 */ /* 0x008fe200078e0202 */
[----:B------:R-:W-:Y:S02]  /*0ac0*/  @!P6 F2FP.F16.F32.PACK_AB R34, RZ, R34 ;  /* 0x00000022ff22e23e */ /* 0x000fe400000000ff */
        /* <DEDUP_REMOVED lines=11> */
[----:B------:R-:W-:Y:S01]  /*0b80*/  @!P1 F2FP.F16.F32.PACK_AB R16, RZ, R16 ;  /* 0x00000010ff10923e */ /* 0x000fe200000000ff */
[----:B------:R-:W1:Y:S01]  /*0b90*/  @!P3 MUFU.EX2 R23, R23 ;  /* 0x000000170017b308 */ /* 0x000e620000000800 */
[----:B------:R-:W-:Y:S01]  /*0ba0*/  @!P2 F2FP.F16.F32.PACK_AB R30, RZ, R30 ;  /* 0x0000001eff1ea23e */ /* 0x000fe200000000ff */
[C---:B---3--:R-:W-:Y:S02]  /*0bb0*/  @!P4 FFMA.FTZ R25, -R39.reuse, R25, R26 ;  /* 0x000000192719c223 */ /* 0x048fe4000001011a */
[----:B------:R4:W-:Y:S02]  /*0bc0*/  @!P1 STG.E.U16 desc[UR4][R2.64+0x240], R16 ;  /* 0x0002401002009986 */ /* 0x0009e4000c101504 */
[----:B------:R-:W3:Y:S01]  /*0bd0*/  @!P5 MUFU.EX2 R21, R21 ;  /* 0x000000150015d308 */ /* 0x000ee20000000800 */
[----:B0-----:R-:W-:Y:S01]  /*0be0*/  @!P0 FFMA.FTZ R27, -R39, R27, R28 ;  /* 0x0000001b271b8223 */ /* 0x001fe2000001011c */
[----:B------:R4:W-:Y:S01]  /*0bf0*/  @!P2 STG.E.U16 desc[UR4][R2.64+0x80], R30 ;  /* 0x0000801e0200a986 */ /* 0x0009e2000c101504 */
[----:B------:R-:W-:Y:S01]  /*0c00*/  ISETP.GE.AND P2, PT, R31, UR8, PT ;  /* 0x000000081f007c0c */ /* 0x000fe2000bf46270 */
[----:B------:R-:W0:Y:S01]  /*0c10*/  @!P6 MUFU.EX2 R19, R19 ;  /* 0x000000130013e308 */ /* 0x000e220000000800 */
[----:B------:R-:W-:-:S02]  /*0c20*/  @!P4 F2FP.F16.F32.PACK_AB R25, RZ, R25 ;  /* 0x00000019ff19c23e */ /* 0x000fc400000000ff */
[----:B------:R-:W-:Y:S01]  /*0c30*/  @!P0 F2FP.F16.F32.PACK_AB R27, RZ, R27 ;  /* 0x0000001bff1b823e */ /* 0x000fe200000000ff */
[C---:B-1----:R-:W-:Y:S01]  /*0c40*/  @!P3 FFMA.FTZ R24, -R39.reuse, R23, R24 ;  /* 0x000000172718b223 */ /* 0x042fe20000010118 */
[----:B--2---:R-:W-:Y:S01]  /*0c50*/  LOP3.LUT R32, R32, 0x1f, RZ, 0xc0, !PT ;  /* 0x0000001f20207812 */ /* 0x004fe200078ec0ff */
[----:B------:R4:W-:Y:S03]  /*0c60*/  @!P4 STG.E.U16 desc[UR4][R2.64+0x100], R25 ;  /* 0x000100190200c986 */ /* 0x0009e6000c101504 */
[----:B------:R-:W-:Y:S01]  /*0c70*/  @!P3 F2FP.F16.F32.PACK_AB R24, RZ, R24 ;  /* 0x00000018ff18b23e */ /* 0x000fe200000000ff */
        /* <DEDUP_REMOVED lines=8> */
[----:B------:R-:W-:Y:S01]  /*0d00*/  @!P5 F2FP.F16.F32.PACK_AB R22, RZ, R22 ;  /* 0x00000016ff16d23e */ /* 0x000fe200000000ff */
[----:B------:R4:W-:Y:S01]  /*0d10*/  @!P3 STG.E.U16 desc[UR4][R2.64+0x140], R24 ;  /* 0x000140180200b986 */ /* 0x0009e2000c101504 */
[----:B------:R-:W-:-:S02]  /*0d20*/  ISETP.GE.AND P0, PT, R19, UR8, PT ;  /* 0x0000000813007c0c */ /* 0x000fc4000bf06270 */
[----:B------:R-:W-:Y:S01]  /*0d30*/  @!P6 F2FP.F16.F32.PACK_AB R20, RZ, R20 ;  /* 0x00000014ff14e23e */ /* 0x000fe200000000ff */
        /* <DEDUP_REMOVED lines=10> */
[----:B------:R-:W-:-:S03]  /*0de0*/  @!P2 F2FP.F16.F32.PACK_AB R17, RZ, R17 ;  /* 0x00000011ff11a23e */ /* 0x000fc600000000ff */
[----:B------:R-:W2:Y:S02]  /*0df0*/  @!P5 MUFU.EX2 R4, R4 ;  /* 0x000000040004d308 */ /* 0x000ea40000000800 */
[----:B------:R4:W-:Y:S01]  /*0e00*/  @!P2 STG.E.U16 desc[UR4][R2.64+0x200], R17 ;  /* 0x000200110200a986 */ /* 0x0009e2000c101504 */
[----:B------:R-:W-:Y:S01]  /*0e10*/  ISETP.GE.AND P2, PT, R8, UR8, PT ;  /* 0x0000000808007c0c */ /* 0x000fe2000bf46270 */
[----:B------:R-:W3:Y:S01]  /*0e20*/  @!P3 MUFU.EX2 R9, R9 ;  /* 0x000000090009b308 */ /* 0x000ee20000000800 */
[----:B0-----:R-:W-:-:S03]  /*0e30*/  @!P4 FFMA.FTZ R11, -R39, R11, R12 ;  /* 0x0000000b270bc223 */ /* 0x001fc6000001010c */
[----:B------:R-:W0:Y:S01]  /*0e40*/  @!P6 MUFU.EX2 R5, R5 ;  /* 0x000000050005e308 */ /* 0x000e220000000800 */
[C---:B-1----:R-:W-:Y:S01]  /*0e50*/  @!P0 FFMA.FTZ R13, -R39.reuse, R13, R14 ;  /* 0x0000000d270d8223 */ /* 0x042fe2000001010e */
[----:B------:R-:W-:Y:S01]  /*0e60*/  @!P4 F2FP.F16.F32.PACK_AB R11, RZ, R11 ;  /* 0x0000000bff0bc23e */ /* 0x000fe200000000ff */
[----:B--2---:R-:W-:-:S03]  /*0e70*/  @!P5 FFMA.FTZ R4, -R39, R4, R7 ;  /* 0x000000042704d223 */ /* 0x004fc60000010107 */
[----:B------:R-:W-:Y:S01]  /*0e80*/  @!P0 F2FP.F16.F32.PACK_AB R13, RZ, R13 ;  /* 0x0000000dff0d823e */ /* 0x000fe200000000ff */
[----:B------:R4:W-:Y:S01]  /*0e90*/  @!P4 STG.E.U16 desc[UR4][R2.64+0x2c0], R11 ;  /* 0x0002c00b0200c986 */ /* 0x0009e2000c101504 */
[C---:B---3--:R-:W-:Y:S01]  /*0ea0*/  @!P3 FFMA.FTZ R9, -R39.reuse, R9, R10 ;  /* 0x000000092709b223 */ /* 0x048fe2000001010a */
[----:B------:R-:W-:Y:S02]  /*0eb0*/  @!P5 F2FP.F16.F32.PACK_AB R4, RZ, R4 ;  /* 0x00000004ff04d23e */ /* 0x000fe400000000ff */
[----:B------:R4:W-:Y:S01]  /*0ec0*/  @!P0 STG.E.U16 desc[UR4][R2.64+0x280], R13 ;  /* 0x0002800d02008986 */ /* 0x0009e2000c101504 */
[----:B0-----:R-:W-:Y:S01]  /*0ed0*/  @!P6 FFMA.FTZ R5, -R39, R5, R6 ;  /* 0x000000052705e223 */ /* 0x001fe20000010106 */
[----:B------:R-:W-:Y:S02]  /*0ee0*/  @!P3 F2FP.F16.F32.PACK_AB R9, RZ, R9 ;  /* 0x00000009ff09b23e */ /* 0x000fe400000000ff */
[----:B------:R4:W-:Y:S02]  /*0ef0*/  @!P5 STG.E.U16 desc[UR4][R2.64+0x340], R4 ;  /* 0x000340040200d986 */ /* 0x0009e4000c101504 */
[----:B------:R-:W-:-:S02]  /*0f00*/  @!P6 F2FP.F16.F32.PACK_AB R5, RZ, R5 ;  /* 0x00000005ff05e23e */ /* 0x000fc400000000ff */
[----:B------:R4:W-:Y:S04]  /*0f10*/  @!P3 STG.E.U16 desc[UR4][R2.64+0x300], R9 ;  /* 0x000300090200b986 */ /* 0x0009e8000c101504 */
[----:B------:R4:W-:Y:S01]  /*0f20*/  @!P6 STG.E.U16 desc[UR4][R2.64+0x380], R5 ;  /* 0x000380050200e986 */ /* 0x0009e2000c101504 */
[----:B------:R-:W-:Y:S05]  /*0f30*/  @P2 EXIT ;  /* 0x000000000000294d */ /* 0x000fea0003800000 */
[----:B------:R-:W0:Y:S02]  /*0f40*/  MUFU.EX2 R37, R37 ;  /* 0x0000002500257308 */ /* 0x000e240000000800 */
[----:B0-----:R-:W-:-:S05]  /*0f50*/  FFMA.FTZ R0, -R39, R37, R0 ;  /* 0x0000002527007223 */ /* 0x001fca0000010100 */
[----:B------:R-:W-:-:S05]  /*0f60*/  F2FP.F16.F32.PACK_AB R0, RZ, R0 ;  /* 0x00000000ff00723e */ /* 0x000fca00000000ff */
[----:B------:R-:W-:Y:S01]  /*0f70*/  STG.E.U16 desc[UR4][R2.64+0x3c0], R0 ;  /* 0x0003c00002007986 */ /* 0x000fe2000c101504 */
[----:B------:R-:W-:Y:S05]  /*0f80*/  EXIT ;  /* 0x000000000000794d */ /* 0x000fea0003800000 */
.L_x_4780:
        /* <DEDUP_REMOVED lines=15> */
.L_x_11406:


//--------------------- .text._ZN43_GLOBAL__N__9ae7fba5_10_SoftMax_cu_9f978f6321softmax_warp_backwardIfN3c104HalfEfLi8ELb1ELb0EEEvPT0_PKT_S7_iiiPKb --------------------------
	.section	.text._ZN43_GLOBAL__N__9ae7fba5_10_SoftMax_cu_9f978f6321softmax_warp_backwardIfN3c104HalfEfLi8ELb1ELb0EEEvPT0_PKT_S7_iiiPKb,"ax",@progbits
	.align	128
.text._ZN43_GLOBAL__N__9ae7fba5_10_SoftMax_cu_9f978f6321softmax_warp_backwardIfN3c104HalfEfLi8ELb1ELb0EEEvPT0_PKT_S7_iiiPKb:
        .type           _ZN43_GLOBAL__N__9ae7fba5_10_SoftMax_cu_9f978f6321softmax_warp_backwardIfN3c104HalfEfLi8ELb1ELb0EEEvPT0_PKT_S7_iiiPKb,@function
        .size           _ZN43_GLOBAL__N__9ae7fba5_10_SoftMax_cu_9f978f6321softmax_warp_backwardIfN3c104HalfEfLi8ELb1ELb0EEEvPT0_PKT_S7_iiiPKb,(.L_x_11407 - _ZN43_GLOBAL__N__9ae7fba5_10_SoftMax_cu_9f978f6321softmax_warp_backwardIfN3c104HalfEfLi8ELb1ELb0EEEvPT0_PKT_S7_iiiPKb)
        .other          _ZN43_GLOBAL__N__9ae7fba5_10_SoftMax_cu_9f978f6321softmax_warp_backwardIfN3c104HalfEfLi8ELb1ELb0EEEvPT0_PKT_S7_iiiPKb,@"STO_CUDA_ENTRY STV_DEFAULT"
_ZN43_GLOBAL__N__9ae7fba5_10_SoftMax_cu_9f978f6321softmax_warp_backwardIfN3c104HalfEfLi8ELb1ELb0EEEvPT0_PKT_S7_iiiPKb:
        /* <DEDUP_REMOVED lines=107> */
[----:B------:R-:W-:Y:S02]  /*06b0*/  @!P0 F2FP.F16.F32.PACK_AB R0, RZ, R0 ;  /* 0x00000000ff00823e */ /* 0x000fe400000000ff */
[----:B------:R-:W3:Y:S01]  /*06c0*/  @!P5 MUFU.EX2 R20, R20 ;  /* 0x000000140014d308 */ /* 0x000ee20000000800 */
[----:B--2---:R-:W-:-:S04]  /*06d0*/  IMAD.WIDE R2, R7, 0x2, R2 ;  /* 0x0000000207027825 */ /* 0x004fc800078e0202 */
[C---:B----4-:R-:W-:Y:S01]  /*06e0*/  @!P3 FFMA.FTZ R14, -R5.reuse, R13, R14 ;  /* 0x0000000d050eb223 */ /* 0x050fe2000001010e */
[----:B------:R-:W2:Y:S01]  /*06f0*/  @!P1 MUFU.EX2 R7, R6 ;  /* 0x0000000600079308 */ /* 0x000ea20000000800 */
[----:B------:R-:W-:Y:S01]  /*0700*/  @!P2 F2FP.F16.F32.PACK_AB R12, RZ, R12 ;  /* 0x0000000cff0ca23e */ /* 0x000fe200000000ff */
[C---:B-----5:R-:W-:Y:S01]  /*0710*/  @!P6 FFMA.FTZ R10, -R5.reuse, R16, R10 ;  /* 0x00000010050ae223 */ /* 0x060fe2000001010a */
[----:B------:R4:W-:Y:S01]  /*0720*/  @!P0 STG.E.U16 desc[UR4][R2.64+0x40], R0 ;  /* 0x0000400002008986 */ /* 0x0009e2000c101504 */
[----:B------:R-:W-:Y:S01]  /*0730*/  @!P3 F2FP.F16.F32.PACK_AB R14, RZ, R14 ;  /* 0x0000000eff0eb23e */ /* 0x000fe200000000ff */
[C---:B-1----:R-:W-:Y:S02]  /*0740*/  @!P4 FFMA.FTZ R17, -R5.reuse, R18, R17 ;  /* 0x000000120511c223 */ /* 0x042fe40000010111 */
[----:B------:R-:W-:Y:S01]  /*0750*/  @!P6 F2FP.F16.F32.PACK_AB R10, RZ, R10 ;  /* 0x0000000aff0ae23e */ /* 0x000fe200000000ff */
[----:B------:R4:W-:Y:S01]  /*0760*/  @!P2 STG.E.U16 desc[UR4][R2.64+0xc0], R12 ;  /* 0x0000c00c0200a986 */ /* 0x0009e2000c101504 */
[----:B---3--:R-:W-:Y:S01]  /*0770*/  @!P5 FFMA.FTZ R19, -R5, R20, R19 ;  /* 0x000000140513d223 */ /* 0x008fe20000010113 */
[----:B------:R-:W-:-:S02]  /*0780*/  @!P4 F2FP.F16.F32.PACK_AB R17, RZ, R17 ;  /* 0x00000011ff11c23e */ /* 0x000fc400000000ff */
[----:B------:R4:W-:Y:S01]  /*0790*/  @!P6 STG.E.U16 desc[UR4][R2.64], R10 ;  /* 0x0000000a0200e986 */ /* 0x0009e2000c101504 */
[----:B------:R-:W-:Y:S01]  /*07a0*/  ISETP.NE.AND P6, PT, R24, RZ, PT ;  /* 0x000000ff1800720c */ /* 0x000fe20003fc5270 */
[----:B--2---:R-:W-:Y:S01]  /*07b0*/  @!P1 FFMA.FTZ R7, -R5, R7, R8 ;  /* 0x0000000705079223 */ /* 0x004fe20000010108 */
[----:B------:R-:W-:Y:S01]  /*07c0*/  @!P5 F2FP.F16.F32.PACK_AB R19, RZ, R19 ;  /* 0x00000013ff13d23e */ /* 0x000fe200000000ff */
[----:B------:R4:W-:Y:S03]  /*07d0*/  @!P3 STG.E.U16 desc[UR4][R2.64+0x100], R14 ;  /* 0x0001000e0200b986 */ /* 0x0009e6000c101504 */
[----:B------:R-:W-:Y:S01]  /*07e0*/  @!P1 F2FP.F16.F32.PACK_AB R7, RZ, R7 ;  /* 0x00000007ff07923e */ /* 0x000fe200000000ff */
[----:B------:R4:W-:Y:S04]  /*07f0*/  @!P4 STG.E.U16 desc[UR4][R2.64+0x140], R17 ;  /* 0x000140110200c986 */ /* 0x0009e8000c101504 */
[----:B------:R4:W-:Y:S04]  /*0800*/  @!P1 STG.E.U16 desc[UR4][R2.64+0x80], R7 ;  /* 0x0000800702009986 */ /* 0x0009e8000c101504 */
[----:B------:R4:W-:Y:S01]  /*0810*/  @!P5 STG.E.U16 desc[UR4][R2.64+0x180], R19 ;  /* 0x000180130200d986 */ /* 0x0009e2000c101504 */
[----:B------:R-:W-:Y:S05]  /*0820*/  @P6 EXIT ;  /* 0x000000000000694d */ /* 0x000fea0003800000 */
[----:B----4-:R-:W1:Y:S02]  /*0830*/  MUFU.EX2 R0, R21 ;  /* 0x0000001500007308 */ /* 0x010e640000000800 */
[----:B-1----:R-:W-:-:S05]  /*0840*/  FFMA.FTZ R0, -R5, R0, R11 ;  /* 0x0000000005007223 */ /* 0x002fca000001010b */
[----:B------:R-:W-:-:S05]  /*0850*/  F2FP.F16.F32.PACK_AB R0, RZ, R0 ;  /* 0x00000000ff00723e */ /* 0x000fca00000000ff */
[----:B------:R-:W-:Y:S01]  /*0860*/  STG.E.U16 desc[UR4][R2.64+0x1c0], R0 ;  /* 0x0001c00002007986 */ /* 0x000fe2000c101504 */
[----:B------:R-:W-:Y:S05]  /*0870*/  EXIT ;  /* 0x000000000000794d */ /* 0x000fea0003800000 */
.L_x_4781:
        /* <DEDUP_REMOVED lines=16> */
.L_x_11407:


//--------------------- .text._ZN43_GLOBAL__N__9ae7fba5_10_SoftMax_cu_9f978f6321softmax_warp_backwardIfN3c104HalfEfLi7ELb1ELb0EEEvPT0_PKT_S7_iiiPKb --------------------------
	.section	.text._ZN43_GLOBAL__N__9ae7fba5_10_SoftMax_cu_9f978f6321softmax_warp_backwardIfN3c104HalfEfLi7ELb1ELb0EEEvPT0_PKT_S7_iiiPKb,"ax",@progbits
	.align	128
.text._ZN43_GLOBAL__N__9ae7fba5_10_SoftMax_cu_9f978f6321softmax_warp_backwardIfN3c104HalfEfLi7ELb1ELb0EEEvPT0_PKT_S7_iiiPKb:
        .type           _ZN43_GLOBAL__N__9ae7fba5_10_SoftMax_cu_9f978f6321softmax_warp_backwardIfN3c104HalfEfLi7ELb1ELb0EEEvPT0_PKT_S7_iiiPKb,@function
        .size           _ZN43_GLOBAL__N__9ae7fba5_10_SoftMax_cu_9f978f6321softmax_warp_backwardIfN3c104HalfEfLi7ELb1ELb0EEEvPT0_PKT_S7_iiiPKb,(.L_x_11408 - _ZN43_GLOBAL__N__9ae7fba5_10_SoftMax_cu_9f978f6321softmax_warp_backwardIfN3c104HalfEfLi7ELb1ELb0EEEvPT0_PKT_S7_iiiPKb)
        .other          _ZN43_GLOBAL__N__9ae7fba5_10_SoftMax_cu_9f978f6321softmax_warp_backwardIfN3c104HalfEfLi7ELb1ELb0EEEvPT0_PKT_S7_iiiPKb,@"STO_CUDA_ENTRY STV_DEFAULT"
_ZN43_GLOBAL__N__9ae7fba5_10_SoftMax_cu_9f978f6321softmax_warp_backwardIfN3c104HalfEfLi7ELb1ELb0EEEvPT0_PKT_S7_iiiPKb:
        /* <DEDUP_REMOVED lines=106> */
[----:B------:R-:W-:Y:S01]  /*06a0*/  @!P3 F2FP.F16.F32.PACK_AB R10, RZ, R10 ;  /* 0x0000000aff0ab23e */ /* 0x000fe200000000ff */
[----:B0-----:R-:W-:Y:S01]  /*06b0*/  @!P1 FFMA.FTZ R18, R29, -R17, R18 ;  /* 0x800000111d129223 */ /* 0x001fe20000010012 */
[----:B--2---:R-:W-:Y:S01]  /*06c0*/  IMAD.WIDE R2, R13, 0x2, R2 ;  /* 0x000000020d027825 */ /* 0x004fe200078e0202 */
[----:B------:R-:W-:-:S03]  /*06d0*/  @!P2 F2FP.F16.F32.PACK_AB R7, RZ, R7 ;  /* 0x00000007ff07a23e */ /* 0x000fc600000000ff */
[----:B------:R-:W-:Y:S01]  /*06e0*/  @!P0 FFMA.FTZ R16, R29, -R15, R16 ;  /* 0x8000000f1d108223 */ /* 0x000fe20000010010 */
[----:B------:R-:W-:Y:S01]  /*06f0*/  @!P1 F2FP.F16.F32.PACK_AB R18, RZ, R18 ;  /* 0x00000012ff12923e */ /* 0x000fe200000000ff */
[----:B------:R0:W-:Y:S03]  /*0700*/  @!P3 STG.E.U16 desc[UR4][R2.64], R10 ;  /* 0x0000000a0200b986 */ /* 0x0001e6000c101504 */
[----:B------:R-:W-:Y:S01]  /*0710*/  @!P0 F2FP.F16.F32.PACK_AB R16, RZ, R16 ;  /* 0x00000010ff10823e */ /* 0x000fe200000000ff */
        /* <DEDUP_REMOVED lines=14> */
[----:B------:R-:W-:Y:S01]  /*0800*/  @!P3 F2FP.F16.F32.PACK_AB R7, RZ, R7 ;  /* 0x00000007ff07b23e */ /* 0x000fe200000000ff */
[----:B--2---:R-:W-:Y:S01]  /*0810*/  @!P1 FFMA.FTZ R9, R5, -R9, R20 ;  /* 0x8000000905099223 */ /* 0x004fe20000010014 */
[----:B------:R-:W-:-:S03]  /*0820*/  @!P2 F2FP.F16.F32.PACK_AB R21, RZ, R21 ;  /* 0x00000015ff15a23e */ /* 0x000fc600000000ff */
[----:B------:R0:W-:Y:S01]  /*0830*/  @!P3 STG.E.U16 desc[UR4][R2.64], R7 ;  /* 0x000000070200b986 */ /* 0x0001e2000c101504 */
[----:B------:R-:W-:-:S03]  /*0840*/  @!P1 F2FP.F16.F32.PACK_AB R9, RZ, R9 ;  /* 0x00000009ff09923e */ /* 0x000fc600000000ff */
[----:B------:R0:W-:Y:S04]  /*0850*/  @!P2 STG.E.U16 desc[UR4][R2.64+0x40], R21 ;  /* 0x000040150200a986 */ /* 0x0001e8000c101504 */
[----:B------:R0:W-:Y:S01]  /*0860*/  @!P1 STG.E.U16 desc[UR4][R2.64+0x80], R9 ;  /* 0x0000800902009986 */ /* 0x0001e2000c101504 */
[----:B------:R-:W-:Y:S05]  /*0870*/  @P0 EXIT ;  /* 0x000000000000094d */ /* 0x000fea0003800000 */
[----:B------:R-:W1:Y:S02]  /*0880*/  MUFU.EX2 R4, R4 ;  /* 0x0000000400047308 */ /* 0x000e640000000800 */
[----:B-1----:R-:W-:-:S05]  /*0890*/  FFMA.FTZ R19, R5, -R4, R19 ;  /* 0x8000000405137223 */ /* 0x002fca0000010013 */
[----:B------:R-:W-:-:S05]  /*08a0*/  F2FP.F16.F32.PACK_AB R19, RZ, R19 ;  /* 0x00000013ff13723e */ /* 0x000fca00000000ff */
[----:B------:R-:W-:Y:S01]  /*08b0*/  STG.E.U16 desc[UR4][R2.64+0xc0], R19 ;  /* 0x0000c01302007986 */ /* 0x000fe2000c101504 */
[----:B------:R-:W-:Y:S05]  /*08c0*/  EXIT ;  /* 0x000000000000794d */ /* 0x000fea0003800000 */
.L_x_4782:
        /* <DEDUP_REMOVED lines=11> */
.L_x_11408:


//--------------------- .text._ZN43_GLOBAL__N__9ae7fba5_10_SoftMax_cu_9f978f6321softmax_warp_backwardIfN3c104HalfEfLi6ELb1ELb0EEEvPT0_PKT_S7_iiiPKb --------------------------
	.section	.text._ZN43_GLOBAL__N__9ae7fba5_10_SoftMax_cu_9f978f6321softmax_warp_backwardIfN3c104HalfEfLi6ELb1ELb0EEEvPT0_PKT_S7_iiiPKb,"ax",@progbits
	.align	128
.text._ZN43_GLOBAL__N__9ae7fba5_10_SoftMax_cu_9f978f6321softmax_warp_backwardIfN3c104HalfEfLi6ELb1ELb0EEEvPT0_PKT_S7_iiiPKb:
        .type           _ZN43_GLOBAL__N__9ae7fba5_10_SoftMax_cu_9f978f6321softmax_warp_backwardIfN3c104HalfEfLi6ELb1ELb0EEEvPT0_PKT_S7_iiiPKb,@function
        .size           _ZN43_GLOBAL__N__9ae7fba5_10_SoftMax_cu_9f978f6321softmax_warp_backwardIfN3c104HalfEfLi6ELb1ELb0EEEvPT0_PKT_S7_iiiPKb,(.L_x_11409 - _ZN43_GLOBAL__N__9ae7fba5_10_SoftMax_cu_9f978f6321softmax_warp_backwardIfN3c104HalfEfLi6ELb1ELb0EEEvPT0_PKT_S7_iiiPKb)
        .other          _ZN43_GLOBAL__N__9ae7fba5_10_SoftMax_cu_9f978f6321softmax_warp_backwardIfN3c104HalfEfLi6ELb1ELb0EEEvPT0_PKT_S7_iiiPKb,@"STO_CUDA_ENTRY STV_DEFAULT"
_ZN43_GLOBAL__N__9ae7fba5_10_SoftMax_cu_9f978f6321softmax_warp_backwardIfN3c104HalfEfLi6ELb1ELb0EEEvPT0_PKT_S7_iiiPKb:
        /* <DEDUP_REMOVED lines=74> */
[----:B------:R-:W-:Y:S02]  /*04a0*/  @!P0 F2FP.F16.F32.PACK_AB R6, RZ, R6 ;  /* 0x00000006ff06823e */ /* 0x000fe400000000ff */
[----:B------:R-:W-:Y:S01]  /*04b0*/  @!P1 F2FP.F16.F32.PACK_AB R5, RZ, R5 ;  /* 0x00000005ff05923e */ /* 0x000fe200000000ff */
        /* <DEDUP_REMOVED lines=10> */
[----:B------:R-:W-:Y:S01]  /*0560*/  @!P0 F2FP.F16.F32.PACK_AB R5, RZ, R3 ;  /* 0x00000003ff05823e */ /* 0x000fe200000000ff */
[----:B------:R-:W-:Y:S02]  /*0570*/  HFMA2 R3, -RZ, RZ, 0, 0 ;  /* 0x00000000ff037431 */ /* 0x000fe400000001ff */
[----:B------:R-:W-:Y:S02]  /*0580*/  @!P2 FMUL.FTZ R3, R8, 1.4426950216293334961 ;  /* 0x3fb8aa3b0803a820 */ /* 0x000fe40000410000 */
[----:B------:R0:W-:Y:S01]  /*0590*/  @!P0 STG.E.U16 desc[UR4][R10.64], R5 ;  /* 0x000000050a008986 */ /* 0x0001e2000c101504 */
[----:B------:R-:W-:Y:S05]  /*05a0*/  @P1 EXIT ;  /* 0x000000000000194d */ /* 0x000fea0003800000 */
[----:B------:R-:W1:Y:S02]  /*05b0*/  MUFU.EX2 R3, R3 ;  /* 0x0000000300037308 */ /* 0x000e640000000800 */
[----:B-1----:R-:W-:-:S05]  /*05c0*/  FFMA.FTZ R4, R9, -R3, R4 ;  /* 0x8000000309047223 */ /* 0x002fca0000010004 */
[----:B------:R-:W-:-:S05]  /*05d0*/  F2FP.F16.F32.PACK_AB R4, RZ, R4 ;  /* 0x00000004ff04723e */ /* 0x000fca00000000ff */
[----:B------:R-:W-:Y:S01]  /*05e0*/  STG.E.U16 desc[UR4][R10.64+0x40], R4 ;  /* 0x000040040a007986 */ /* 0x000fe2000c101504 */
[----:B------:R-:W-:Y:S05]  /*05f0*/  EXIT ;  /* 0x000000000000794d */ /* 0x000fea0003800000 */
.L_x_4783:
        /* <DEDUP_REMOVED lines=16> */
.L_x_11409:


//--------------------- .text._ZN43_GLOBAL__N__9ae7fba5_10_SoftMax_cu_9f978f6321softmax_warp_backwardIfN3c104HalfEfLi5ELb1ELb0EEEvPT0_PKT_S7_iiiPKb --------------------------
	.section	.text._ZN43_GLOBAL__N__9ae7fba5_10_SoftMax_cu_9f978f6321softmax_warp_backwardIfN3c104HalfEfLi5ELb1ELb0EEEvPT0_PKT_S7_iiiPKb,"ax",@progbits
	.align	128
.text._ZN43_GLOBAL__N__9ae7fba5_10_SoftMax_cu_9f978f6321softmax_warp_backwardIfN3c104HalfEfLi5ELb1ELb0EEEvPT0_PKT_S7_iiiPKb:
        .type           _ZN43_GLOBAL__N__9ae7fba5_10_SoftMax_cu_9f978f6321softmax_warp_backwardIfN3c104HalfEfLi5ELb1ELb0EEEvPT0_PKT_S7_iiiPKb,@function
        .size           _ZN43_GLOBAL__N__9ae7fba5_10_SoftMax_cu_9f978f6321softmax_warp_backwardIfN3c104HalfEfLi5ELb1ELb0EEEvPT0_PKT_S7_iiiPKb,(.L_x_11410 - _ZN43_GLOBAL__N__9ae7fba5_10_SoftMax_cu_9f978f6321softmax_warp_backwardIfN3c104HalfEfLi5ELb1ELb0EEEvPT0_PKT_S7_iiiPKb)
        .other          _ZN43_GLOBAL__N__9ae7fba5_10_SoftMax_cu_9f978f6321softmax_warp_backwardIfN3c104HalfEfLi5ELb1ELb0EEEvPT0_PKT_S7_iiiPKb,@"STO_CUDA_ENTRY STV_DEFAULT"
_ZN43_GLOBAL__N__9ae7fba5_10_SoftMax_cu_9f978f6321softmax_warp_backwardIfN3c104HalfEfLi5ELb1ELb0EEEvPT0_PKT_S7_iiiPKb:
        /* <DEDUP_REMOVED lines=71> */
[----:B------:R-:W-:Y:S01]  /*0470*/  @!P2 F2FP.F16.F32.PACK_AB R7, RZ, R5 ;  /* 0x00000005ff07a23e */ /* 0x000fe200000000ff */
        /* <DEDUP_REMOVED lines=13> */
[----:B------:R-:W-:Y:S02]  /*0550*/  F2FP.F16.F32.PACK_AB R0, RZ, R0 ;  /* 0x00000000ff00723e */ /* 0x000fe400000000ff */
[----:B------:R-:W-:-:S05]  /*0560*/  LEA.HI.X R3, R4, UR7, R3, 0x1, P0 ;  /* 0x0000000704037c11 */ /* 0x000fca00080f0c03 */
[----:B------:R-:W-:Y:S01]  /*0570*/  STG.E.U16 desc[UR4][R2.64], R0 ;  /* 0x0000000002007986 */ /* 0x000fe2000c101504 */
[----:B------:R-:W-:Y:S05]  /*0580*/  EXIT ;  /* 0x000000000000794d */ /* 0x000fea0003800000 */
.L_x_4784:
        /* <DEDUP_REMOVED lines=15> */
.L_x_11410:


//--------------------- .text._ZN43_GLOBAL__N__9ae7fba5_10_SoftMax_cu_9f978f6321softmax_warp_backwardIfN3c104HalfEfLi4ELb1ELb0EEEvPT0_PKT_S7_iiiPKb --------------------------
	.section	.text._ZN43_GLOBAL__N__9ae7fba5_10_SoftMax_cu_9f978f6321softmax_warp_backwardIfN3c104HalfEfLi4ELb1ELb0EEEvPT0_PKT_S7_iiiPKb,"ax",@progbits
	.align	128
.text._ZN43_GLOBAL__N__9ae7fba5_10_SoftMax_cu_9f978f6321softmax_warp_backwardIfN3c104HalfEfLi4ELb1ELb0EEEvPT0_PKT_S7_iiiPKb:
        .type           _ZN43_GLOBAL__N__9ae7fba5_10_SoftMax_cu_9f978f6321softmax_warp_backwardIfN3c104HalfEfLi4ELb1ELb0EEEvPT0_PKT_S7_iiiPKb,@function
        .size           _ZN43_GLOBAL__N__9ae7fba5_10_SoftMax_cu_9f978f6321softmax_warp_backwardIfN3c104HalfEfLi4ELb1ELb0EEEvPT0_PKT_S7_iiiPKb,(.L_x_11411 - _ZN43_GLOBAL__N__9ae7fba5_10_SoftMax_cu_9f978f6321softmax_warp_backwardIfN3c104HalfEfLi4ELb1ELb0EEEvPT0_PKT_S7_iiiPKb)
        .other          _ZN43_GLOBAL__N__9ae7fba5_10_SoftMax_cu_9f978f6321softmax_warp_backwardIfN3c104HalfEfLi4ELb1ELb0EEEvPT0_PKT_S7_iiiPKb,@"STO_CUDA_ENTRY STV_DEFAULT"
_ZN43_GLOBAL__N__9ae7fba5_10_SoftMax_cu_9f978f6321softmax_warp_backwardIfN3c104HalfEfLi4ELb1ELb0EEEvPT0_PKT_S7_iiiPKb:
        /* <DEDUP_REMOVED lines=67> */
[----:B------:R-:W-:Y:S01]  /*0430*/  @!P2 F2FP.F16.F32.PACK_AB R7, RZ, R5 ;  /* 0x00000005ff07a23e */ /* 0x000fe200000000ff */
        /* <DEDUP_REMOVED lines=13> */
[----:B------:R-:W-:Y:S02]  /*0510*/  F2FP.F16.F32.PACK_AB R0, RZ, R0 ;  /* 0x00000000ff00723e */ /* 0x000fe400000000ff */
[----:B------:R-:W-:-:S05]  /*0520*/  LEA.HI.X R3, R4, UR7, R3, 0x1, P0 ;  /* 0x0000000704037c11 */ /* 0x000fca00080f0c03 */
[----:B------:R-:W-:Y:S01]  /*0530*/  STG.E.U16 desc[UR4][R2.64], R0 ;  /* 0x0000000002007986 */ /* 0x000fe2000c101504 */
[----:B------:R-:W-:Y:S05]  /*0540*/  EXIT ;  /* 0x000000000000794d */ /* 0x000fea0003800000 */
.L_x_4785:
        /* <DEDUP_REMOVED lines=11> */
.L_x_11411:


//--------------------- .text._ZN43_GLOBAL__N__9ae7fba5_10_SoftMax_cu_9f978f6321softmax_warp_backwardIfN3c104HalfEfLi3ELb1ELb0EEEvPT0_PKT_S7_iiiPKb --------------------------
	.section	.text._ZN43_GLOBAL__N__9ae7fba5_10_SoftMax_cu_9f978f6321softmax_warp_backwardIfN3c104HalfEfLi3ELb1ELb0EEEvPT0_PKT_S7_iiiPKb,"ax",@progbits
	.align	128
.text._ZN43_GLOBAL__N__9ae7fba5_10_SoftMax_cu_9f978f6321softmax_warp_backwardIfN3c104HalfEfLi3ELb1ELb0EEEvPT0_PKT_S7_iiiPKb:
        .type           _ZN43_GLOBAL__N__9ae7fba5_10_SoftMax_cu_9f978f6321softmax_warp_backwardIfN3c104HalfEfLi3ELb1ELb0EEEvPT0_PKT_S7_iiiPKb,@function
        .size           _ZN43_GLOBAL__N__9ae7fba5_10_SoftMax_cu_9f978f6321softmax_warp_backwardIfN3c104HalfEfLi3ELb1ELb0EEEvPT0_PKT_S7_iiiPKb,(.L_x_11412 - _ZN43_GLOBAL__N__9ae7fba5_10_SoftMax_cu_9f978f6321softmax_warp_backwardIfN3c104HalfEfLi3ELb1ELb0EEEvPT0_PKT_S7_iiiPKb)
        .other          _ZN43_GLOBAL__N__9ae7fba5_10_SoftMax_cu_9f978f6321softmax_warp_backwardIfN3c104HalfEfLi3ELb1ELb0EEEvPT0_PKT_S7_iiiPKb,@"STO_CUDA_ENTRY STV_DEFAULT"
_ZN43_GLOBAL__N__9ae7fba5_10_SoftMax_cu_9f978f6321softmax_warp_backwardIfN3c104HalfEfLi3ELb1ELb0EEEvPT0_PKT_S7_iiiPKb:
        /* <DEDUP_REMOVED lines=63> */
[----:B------:R-:W-:Y:S01]  /*03f0*/  @!P2 F2FP.F16.F32.PACK_AB R8, RZ, R5 ;  /* 0x00000005ff08a23e */ /* 0x000fe200000000ff */
        /* <DEDUP_REMOVED lines=13> */
[----:B------:R-:W-:Y:S02]  /*04d0*/  F2FP.F16.F32.PACK_AB R0, RZ, R0 ;  /* 0x00000000ff00723e */ /* 0x000fe400000000ff */
[----:B------:R-:W-:-:S05]  /*04e0*/  LEA.HI.X R3, R4, UR7, R3, 0x1, P0 ;  /* 0x0000000704037c11 */ /* 0x000fca00080f0c03 */
[----:B------:R-:W-:Y:S01]  /*04f0*/  STG.E.U16 desc[UR4][R2.64], R0 ;  /* 0x0000000002007986 */ /* 0x000fe2000c101504 */
[----:B------:R-:W-:Y:S05]  /*0500*/  EXIT ;  /* 0x000000000000794d */ /* 0x000fea0003800000 */
.L_x_4786:
        /* <DEDUP_REMOVED lines=15> */
.L_x_11412:


//--------------------- .text._ZN43_GLOBAL__N__9ae7fba5_10_SoftMax_cu_9f978f6321softmax_warp_backwardIfN3c104HalfEfLi2ELb1ELb0EEEvPT0_PKT_S7_iiiPKb --------------------------
	.section	.text._ZN43_GLOBAL__N__9ae7fba5_10_SoftMax_cu_9f978f6321softmax_warp_backwardIfN3c104HalfEfLi2ELb1ELb0EEEvPT0_PKT_S7_iiiPKb,"ax",@progbits
	.align	128
.text._ZN43_GLOBAL__N__9ae7fba5_10_SoftMax_cu_9f978f6321softmax_warp_backwardIfN3c104HalfEfLi2ELb1ELb0EEEvPT0_PKT_S7_iiiPKb:
        .type           _ZN43_GLOBAL__N__9ae7fba5_10_SoftMax_cu_9f978f6321softmax_warp_backwardIfN3c104HalfEfLi2ELb1ELb0EEEvPT0_PKT_S7_iiiPKb,@function
        .size           _ZN43_GLOBAL__N__9ae7fba5_10_SoftMax_cu_9f978f6321softmax_warp_backwardIfN3c104HalfEfLi2ELb1ELb0EEEvPT0_PKT_S7_iiiPKb,(.L_x_11413 - _ZN43_GLOBAL__N__9ae7fba5_10_SoftMax_cu_9f978f6321softmax_warp_backwardIfN3c104HalfEfLi2ELb1ELb0EEEvPT0_PKT_S7_iiiPKb)
        .other          _ZN43_GLOBAL__N__9ae7fba5_10_SoftMax_cu_9f978f6321softmax_warp_backwardIfN3c104HalfEfLi2ELb1ELb0EEEvPT0_PKT_S7_iiiPKb,@"STO_CUDA_ENTRY STV_DEFAULT"
_ZN43_GLOBAL__N__9ae7fba5_10_SoftMax_cu_9f978f6321softmax_warp_backwardIfN3c104HalfEfLi2ELb1ELb0EEEvPT0_PKT_S7_iiiPKb:
        /* <DEDUP_REMOVED lines=59> */
[----:B0-----:R-:W-:Y:S01]  /*03b0*/  @!P2 F2FP.F16.F32.PACK_AB R8, RZ, R6 ;  /* 0x00000006ff08a23e */ /* 0x001fe200000000ff */
        /* <DEDUP_REMOVED lines=13> */
[----:B------:R-:W-:Y:S02]  /*0490*/  F2FP.F16.F32.PACK_AB R5, RZ, R5 ;  /* 0x00000005ff05723e */ /* 0x000fe400000000ff */
[----:B------:R-:W-:-:S05]  /*04a0*/  LEA.HI.X R3, R3, UR7, R0, 0x1, P0 ;  /* 0x0000000703037c11 */ /* 0x000fca00080f0c00 */
[----:B------:R-:W-:Y:S01]  /*04b0*/  STG.E.U16 desc[UR4][R2.64], R5 ;  /* 0x0000000502007986 */ /* 0x000fe2000c101504 */
[----:B------:R-:W-:Y:S05]  /*04c0*/  EXIT ;  /* 0x000000000000794d */ /* 0x000fea0003800000 */
.L_x_4787:
        /* <DEDUP_REMOVED lines=11> */
.L_x_11413:


//--------------------- .text._ZN43_GLOBAL__N__9ae7fba5_10_SoftMax_cu_9f978f6321softmax_warp_backwardIfN3c104HalfEfLi1ELb1ELb0EEEvPT0_PKT_S7_iiiPKb --------------------------
	.section	.text._ZN43_GLOBAL__N__9ae7fba5_10_SoftMax_cu_9f978f6321softmax_warp_backwardIfN3c104HalfEfLi1ELb1ELb0EEEvPT0_PKT_S7_iiiPKb,"ax",@progbits
	.align	128
.text._ZN43_GLOBAL__N__9ae7fba5_10_SoftMax_cu_9f978f6321softmax_warp_backwardIfN3c104HalfEfLi1ELb1ELb0EEEvPT0_PKT_S7_iiiPKb:
        .type           _ZN43_GLOBAL__N__9ae7fba5_10_SoftMax_cu_9f978f6321softmax_warp_backwardIfN3c104HalfEfLi1ELb1ELb0EEEvPT0_PKT_S7_iiiPKb,@function
        .size           _ZN43_GLOBAL__N__9ae7fba5_10_SoftMax_cu_9f978f6321softmax_warp_backwardIfN3c104HalfEfLi1ELb1ELb0EEEvPT0_PKT_S7_iiiPKb,(.L_x_11414 - _ZN43_GLOBAL__N__9ae7fba5_10_SoftMax_cu_9f978f6321softmax_warp_backwardIfN3c104HalfEfLi1ELb1ELb0EEEvPT0_PKT_S7_iiiPKb)
        .other          _ZN43_GLOBAL__N__9ae7fba5_10_SoftMax_cu_9f978f6321softmax_warp_backwardIfN3c104HalfEfLi1ELb1ELb0EEEvPT0_PKT_S7_iiiPKb,@"STO_CUDA_ENTRY STV_DEFAULT"
_ZN43_GLOBAL__N__9ae7fba5_10_SoftMax_cu_9f978f6321softmax_warp_backwardIfN3c104HalfEfLi1ELb1ELb0EEEvPT0_PKT_S7_iiiPKb:
        /* <DEDUP_REMOVED lines=69> */
[----:B------:R-:W-:Y:S02]  /*0450*/  F2FP.F16.F32.PACK_AB R5, RZ, R5 ;  /* 0x00000005ff05723e */ /* 0x000fe400000000ff */
[----:B------:R-:W-:-:S05]  /*0460*/  LEA.HI.X R3, R3, UR7, R0, 0x1, P0 ;  /* 0x0000000703037c11 */ /* 0x000fca00080f0c00 */
[----:B------:R-:W-:Y:S01]  /*0470*/  STG.E.U16 desc[UR4][R2.64], R5 ;  /* 0x0000000502007986 */ /* 0x000fe2000c101504 */
[----:B------:R-:W-:Y:S05]  /*0480*/  EXIT ;  /* 0x000000000000794d */ /* 0x000fea0003800000 */
.L_x_4788:
        /* <DEDUP_REMOVED lines=15> */
.L_x_11414:


//--------------------- .text._ZN43_GLOBAL__N__9ae7fba5_10_SoftMax_cu_9f978f6321softmax_warp_backwardIfN3c104HalfEfLi0ELb1ELb0EEEvPT0_PKT_S7_iiiPKb --------------------------
	.section	.text._ZN43_GLOBAL__N__9ae7fba5_10_SoftMax_cu_9f978f6321softmax_warp_backwardIfN3c104HalfEfLi0ELb1ELb0EEEvPT0_PKT_S7_iiiPKb,"ax",@progbits
	.align	128
.text._ZN43_GLOBAL__N__9ae7fba5_10_SoftMax_cu_9f978f6321softmax_warp_backwardIfN3c104HalfEfLi0ELb1ELb0EEEvPT0_PKT_S7_iiiPKb:
        .type           _ZN43_GLOBAL__N__9ae7fba5_10_SoftMax_cu_9f978f6321softmax_warp_backwardIfN3c104HalfEfLi0ELb1ELb0EEEvPT0_PKT_S7_iiiPKb,@function
        .size           _ZN43_GLOBAL__N__9ae7fba5_10_SoftMax_cu_9f978f6321softmax_warp_backwardIfN3c104HalfEfLi0ELb1ELb0EEEvPT0_PKT_S7_iiiPKb,(.L_x_11415 - _ZN43_GLOBAL__N__9ae7fba5_10_SoftMax_cu_9f978f6321softmax_warp_backwardIfN3c104HalfEfLi0ELb1ELb0EEEvPT0_PKT_S7_iiiPKb)
        .other          _ZN43_GLOBAL__N__9ae7fba5_10_SoftMax_cu_9f978f6321softmax_warp_backwardIfN3c104HalfEfLi0ELb1ELb0EEEvPT0_PKT_S7_iiiPKb,@"STO_CUDA_ENTRY STV_DEFAULT"
_ZN43_GLOBAL__N__9ae7fba5_10_SoftMax_cu_9f978f6321softmax_warp_backwardIfN3c104HalfEfLi0ELb1ELb0EEEvPT0_PKT_S7_iiiPKb:
        /* <DEDUP_REMOVED lines=52> */
[----:B------:R-:W-:Y:S02]  /*0340*/  F2FP.F16.F32.PACK_AB R7, RZ, R7 ;  /* 0x00000007ff07723e */ /* 0x000fe400000000ff */
[----:B------:R-:W-:-:S05]  /*0350*/  LEA.HI.X R5, R5, UR7, R2, 0x1, P2 ;  /* 0x0000000705057c11 */ /* 0x000fca00090f0c02 */
[----:B------:R0:W-:Y:S01]  /*0360*/  STG.E.U16 desc[UR4][R4.64], R7 ;  /* 0x0000000704007986 */ /* 0x0001e2000c101504 */
[----:B------:R-:W-:Y:S05]  /*0370*/  @!P1 EXIT ;  /* 0x000000000000994d */ /* 0x000fea0003800000 */
[----:B------:R-:W1:Y:S01]  /*0380*/  MUFU.EX2 R6, R6 ;  /* 0x0000000600067308 */ /* 0x000e620000000800 */
[----:B------:R-:W-:-:S04]  /*0390*/  FADD.FTZ R2, RZ, R13 ;  /* 0x0000000dff027221 */ /* 0x000fc80000010000 */
[----:B-1----:R-:W-:Y:S01]  /*03a0*/  FFMA.FTZ R13, -R6, R2, R13 ;  /* 0x00000002060d7223 */ /* 0x002fe2000001010d */
[----:B------:R-:W-:-:S04]  /*03b0*/  LEA R2, P0, R0, R4, 0x1 ;  /* 0x0000000400027211 */ /* 0x000fc800078008ff */
[----:B------:R-:W-:Y:S01]  /*03c0*/  F2FP.F16.F32.PACK_AB R13, RZ, R13 ;  /* 0x0000000dff0d723e */ /* 0x000fe200000000ff */
[----:B------:R-:W-:-:S05]  /*03d0*/  IMAD.X R3, RZ, RZ, R5, P0 ;  /* 0x000000ffff037224 */ /* 0x000fca00000e0605 */
[----:B------:R-:W-:Y:S01]  /*03e0*/  STG.E.U16 desc[UR4][R2.64], R13 ;  /* 0x0000000d02007986 */ /* 0x000fe2000c101504 */
[----:B------:R-:W-:Y:S05]  /*03f0*/  EXIT ;  /* 0x000000000000794d */ /* 0x000fea0003800000 */
.L_x_4789:
        /* <DEDUP_REMOVED lines=16> */
.L_x_11415:


//--------------------- .text._ZN43_GLOBAL__N__9ae7fba5_10_SoftMax_cu_9f978f6321softmax_warp_backwardIN3c104HalfES2_fLi10ELb1ELb0EEEvPT0_PKT_S7_iiiPKb --------------------------
	.section	.text._ZN43_GLOBAL__N__9ae7fba5_10_SoftMax_cu_9f978f6321softmax_warp_backwardIN3c104HalfES2_fLi10ELb1ELb0EEEvPT0_PKT_S7_iiiPKb,"ax",@progbits
	.align	128
.text._ZN43_GLOBAL__N__9ae7fba5_10_SoftMax_cu_9f978f6321softmax_warp_backwardIN3c104HalfES2_fLi10ELb1ELb0EEEvPT0_PKT_S7_iiiPKb:
        .type           _ZN43_GLOBAL__N__9ae7fba5_10_SoftMax_cu_9f978f6321softmax_warp_backwardIN3c104HalfES2_fLi10ELb1ELb0EEEvPT0_PKT_S7_iiiPKb,@function
        .size           _ZN43_GLOBAL__N__9ae7fba5_10_SoftMax_cu_9f978f6321softmax_warp_backwardIN3c104HalfES2_fLi10ELb1ELb0EEEvPT0_PKT_S7_iiiPKb,(.L_x_11416 - _ZN43_GLOBAL__N__9ae7fba5_10_SoftMax_cu_9f978f6321softmax_warp_backwardIN3c104HalfES2_fLi10ELb1ELb0EEEvPT0_PKT_S7_iiiPKb)
        .other          _ZN43_GLOBAL__N__9ae7fba5_10_SoftMax_cu_9f978f6321softmax_warp_backwardIN3c104HalfES2_fLi10ELb1ELb0EEEvPT0_PKT_S7_iiiPKb,@"STO_CUDA_ENTRY STV_DEFAULT"
_ZN43_GLOBAL__N__9ae7fba5_10_SoftMax_cu_9f978f6321softmax_warp_backwardIN3c104HalfES2_fLi10ELb1ELb0EEEvPT0_PKT_S7_iiiPKb:
        /* <DEDUP_REMOVED lines=25> */
[----:B------:R-:W-:-:S04]  /*0190*/  IADD3 R9, PT, PT, R57, 0x40, RZ ;  /* 0x0000004039097810 */ /* 0x000fc80007ffe0ff */
[----:B------:R-:W-:Y:S01]  /*01a0*/  ISETP.GE.AND P5, PT, R9, UR8, PT ;  /* 0x0000000809007c0c */ /* 0x000fe2000bfa6270 */
[----:B------:R-:W-:Y:S01]  /*01b0*/  VIADD R9, R57, 0x60 ;  /* 0x0000006039097836 */ /* 0x000fe20000000000 */
[----:B------:R-:W-:Y:S02]  /*01c0*/  CS2R R62, SRZ ;  /* 0x00000000003e7805 */ /* 0x000fe4000001ff00 */
[----:B------:R-:W-:Y:S02]  /*01d0*/  CS2R R64, SRZ ;  /* 0x0000000000407805 */ /* 0x000fe4000001ff00 */
[----:B------:R-:W-:Y:S02]  /*01e0*/  ISETP.LT.OR P1, PT, R12, 0x1, P5 ;  /* 0x000000010c00780c */ /* 0x000fe40002f21670 */
[----:B------:R-:W-:Y:S01]  /*01f0*/  ISETP.GE.AND P6, PT, R9, UR8, PT ;  /* 0x0000000809007c0c */ /* 0x000fe2000bfc6270 */
[----:B--2---:R-:W-:Y:S02]  /*0200*/  @!P0 HADD2.F32 R6, -RZ, R6.H0_H0 ;  /* 0x20000006ff068230 */ /* 0x004fe40000004100 */
[----:B---3--:R-:W-:-:S03]  /*0210*/  @!P2 HADD2.F32 R8, -RZ, R8.H0_H0 ;  /* 0x20000008ff08a230 */ /* 0x008fc60000004100 */
[----:B------:R-:W-:-:S05]  /*0220*/  @!P0 FMUL.FTZ R65, R6, 1.4426950216293334961 ;  /* 0x3fb8aa3b06418820 */ /* 0x000fca0000410000 */
[----:B------:R-:W2:Y:S01]  /*0230*/  @!P1 LDG.E.U16 R6, desc[UR4][R2.64+0x80] ;  /* 0x0000800402069981 */ /* 0x000ea2000c1e1500 */
[----:B----4-:R-:W-:Y:S01]  /*0240*/  @!P0 HADD2.F32 R63, -RZ, R0.H0_H0 ;  /* 0x20000000ff3f8230 */ /* 0x010fe20000004100 */
[----:B------:R-:W-:Y:S01]  /*0250*/  IADD3 R0, PT, PT, R57, 0x80, RZ ;  /* 0x0000008039007810 */ /* 0x000fe20007ffe0ff */
[----:B------:R-:W-:Y:S01]  /*0260*/  @!P2 FMUL.FTZ R64, R8, 1.4426950216293334961 ;  /* 0x3fb8aa3b0840a820 */ /* 0x000fe20000410000 */
[----:B------:R-:W-:Y:S01]  /*0270*/  ISETP.LT.OR P0, PT, R12, 0x1, P6 ;  /* 0x000000010c00780c */ /* 0x000fe20003701670 */
[----:B------:R-:W-:Y:S01]  /*0280*/  @!P2 HADD2.F32 R62, -RZ, R7.H0_H0 ;  /* 0x20000007ff3ea230 */ /* 0x000fe20000004100 */
[----:B------:R-:W-:Y:S02]  /*0290*/  ISETP.GE.AND P2, PT, R0, UR8, PT ;  /* 0x0000000800007c0c */ /* 0x000fe4000bf46270 */
[----:B------:R-:W3:Y:S02]  /*02a0*/  @!P1 LDG.E.U16 R0, desc[UR4][R4.64+0x80] ;  /* 0x0000800404009981 */ /* 0x000ee4000c1e1500 */
[----:B------:R-:W-:-:S07]  /*02b0*/  ISETP.LT.OR P2, PT, R12, 0x1, P2 ;  /* 0x000000010c00780c */ /* 0x000fce0001741670 */
[----:B------:R-:W4:Y:S04]  /*02c0*/  @!P0 LDG.E.U16 R8, desc[UR4][R2.64+0xc0] ;  /* 0x0000c00402088981 */ /* 0x000f28000c1e1500 */
[----:B------:R-:W4:Y:S04]  /*02d0*/  @!P0 LDG.E.U16 R7, desc[UR4][R4.64+0xc0] ;  /* 0x0000c00404078981 */ /* 0x000f28000c1e1500 */
[----:B------:R-:W4:Y:S04]  /*02e0*/  @!P2 LDG.E.U16 R10, desc[UR4][R2.64+0x100] ;  /* 0x00010004020aa981 */ /* 0x000f28000c1e1500 */
[----:B------:R-:W4:Y:S01]  /*02f0*/  @!P2 LDG.E.U16 R9, desc[UR4][R4.64+0x100] ;  /* 0x000100040409a981 */ /* 0x000f22000c1e1500 */
[----:B------:R-:W-:-:S02]  /*0300*/  IADD3 R11, PT, PT, R57, 0xa0, RZ ;  /* 0x000000a0390b7810 */ /* 0x000fc40007ffe0ff */
[----:B------:R-:W-:Y:S01]  /*0310*/  CS2R R58, SRZ ;  /* 0x00000000003a7805 */ /* 0x000fe2000001ff00 */
[----:B------:R-:W-:Y:S02]  /*0320*/  IMAD.MOV.U32 R66, RZ, RZ, RZ ;  /* 0x000000ffff427224 */ /* 0x000fe400078e00ff */
[----:B------:R-:W-:Y:S01]  /*0330*/  IMAD.MOV.U32 R60, RZ, RZ, RZ ;  /* 0x000000ffff3c7224 */ /* 0x000fe200078e00ff */
[----:B------:R-:W-:Y:S01]  /*0340*/  CS2R R54, SRZ ;  /* 0x0000000000367805 */ /* 0x000fe2000001ff00 */
[----:B------:R-:W-:Y:S02]  /*0350*/  IMAD.MOV.U32 R56, RZ, RZ, RZ ;  /* 0x000000ffff387224 */ /* 0x000fe400078e00ff */
[----:B--2---:R-:W-:-:S05]  /*0360*/  @!P1 HADD2.F32 R6, -RZ, R6.H0_H0 ;  /* 0x20000006ff069230 */ /* 0x004fca0000004100 */
[----:B------:R-:W-:Y:S01]  /*0370*/  @!P1 FMUL.FTZ R66, R6, 1.4426950216293334961 ;  /* 0x3fb8aa3b06429820 */ /* 0x000fe20000410000 */
[----:B---3--:R-:W-:Y:S01]  /*0380*/  @!P1 HADD2.F32 R59, -RZ, R0.H0_H0 ;  /* 0x20000000ff3b9230 */ /* 0x008fe20000004100 */
[----:B------:R-:W-:Y:S02]  /*0390*/  IADD3 R0, PT, PT, R57, 0xc0, RZ ;  /* 0x000000c039007810 */ /* 0x000fe40007ffe0ff */
[----:B------:R-:W-:Y:S01]  /*03a0*/  ISETP.GE.AND P1, PT, R11, UR8, PT ;  /* 0x000000080b007c0c */ /* 0x000fe2000bf26270 */
[----:B----4-:R-:W-:-:S03]  /*03b0*/  @!P0 HADD2.F32 R8, -RZ, R8.H0_H0 ;  /* 0x20000008ff088230 */ /* 0x010fc60000004100 */
[----:B------:R-:W-:Y:S01]  /*03c0*/  ISETP.LT.OR P1, PT, R12, 0x1, P1 ;  /* 0x000000010c00780c */ /* 0x000fe20000f21670 */
[----:B------:R-:W-:Y:S02]  /*03d0*/  @!P0 HADD2.F32 R60, -RZ, R7.H0_H0 ;  /* 0x20000007ff3c8230 */ /* 0x000fe40000004100 */
[----:B------:R-:W-:Y:S01]  /*03e0*/  @!P0 FMUL.FTZ R58, R8, 1.4426950216293334961 ;  /* 0x3fb8aa3b083a8820 */ /* 0x000fe20000410000 */
[----:B------:R-:W-:Y:S01]  /*03f0*/  ISETP.GE.AND P0, PT, R0, UR8, PT ;  /* 0x0000000800007c0c */ /* 0x000fe2000bf06270 */
[----:B------:R-:W-:Y:S01]  /*0400*/  @!P2 HADD2.F32 R10, -RZ, R10.H0_H0 ;  /* 0x2000000aff0aa230 */ /* 0x000fe20000004100 */
[C---:B------:R-:W-:Y:S02]  /*0410*/  IADD3 R0, PT, PT, R57.reuse, 0xe0, RZ ;  /* 0x000000e039007810 */ /* 0x040fe40007ffe0ff */
[----:B------:R-:W-:Y:S01]  /*0420*/  ISETP.LT.OR P0, PT, R12, 0x1, P0 ;  /* 0x000000010c00780c */ /* 0x000fe20000701670 */
[----:B------:R-:W-:Y:S02]  /*0430*/  @!P2 HADD2.F32 R56, -RZ, R9.H0_H0 ;  /* 0x20000009ff38a230 */ /* 0x000fe40000004100 */
        /* <DEDUP_REMOVED lines=13> */
[----:B--2---:R-:W-:Y:S02]  /*0510*/  @!P1 HADD2.F32 R6, -RZ, R6.H0_H0 ;  /* 0x20000006ff069230 */ /* 0x004fe40000004100 */
[----:B---3--:R-:W-:-:S03]  /*0520*/  @!P1 HADD2.F32 R54, -RZ, R0.H0_H0 ;  /* 0x20000000ff369230 */ /* 0x008fc60000004100 */
[----:B------:R-:W-:Y:S01]  /*0530*/  @!P1 FMUL.FTZ R53, R6, 1.4426950216293334961 ;  /* 0x3fb8aa3b06359820 */ /* 0x000fe20000410000 */
[----:B------:R-:W-:Y:S01]  /*0540*/  IADD3 R0, PT, PT, R57, 0x120, RZ ;  /* 0x0000012039007810 */ /* 0x000fe20007ffe0ff */
[----:B----4-:R-:W-:Y:S01]  /*0550*/  @!P0 HADD2.F32 R8, -RZ, R8.H0_H0 ;  /* 0x20000008ff088230 */ /* 0x010fe20000004100 */
[----:B------:R-:W-:Y:S01]  /*0560*/  ISETP.GE.AND P1, PT, R11, UR8, PT ;  /* 0x000000080b007c0c */ /* 0x000fe2000bf26270 */
[----:B------:R-:W-:-:S03]  /*0570*/  @!P0 HADD2.F32 R52, -RZ, R7.H0_H0 ;  /* 0x20000007ff348230 */ /* 0x000fc60000004100 */
[----:B------:R-:W-:Y:S01]  /*0580*/  @!P0 FMUL.FTZ R51, R8, 1.4426950216293334961 ;  /* 0x3fb8aa3b08338820 */ /* 0x000fe20000410000 */
[----:B------:R-:W-:Y:S01]  /*0590*/  ISETP.GE.AND P0, PT, R0, UR8, PT ;  /* 0x0000000800007c0c */ /* 0x000fe2000bf06270 */
[----:B------:R-:W-:Y:S01]  /*05a0*/  VIADD R0, R57, 0x140 ;  /* 0x0000014039007836 */ /* 0x000fe20000000000 */
[C---:B------:R-:W-:Y:S01]  /*05b0*/  ISETP.LT.OR P1, PT, R12.reuse, 0x1, P1 ;  /* 0x000000010c00780c */ /* 0x040fe20000f21670 */
[----:B------:R-:W-:Y:S01]  /*05c0*/  @!P2 HADD2.F32 R10, -RZ, R10.H0_H0 ;  /* 0x2000000aff0aa230 */ /* 0x000fe20000004100 */
[----:B------:R-:W-:Y:S01]  /*05d0*/  ISETP.LT.OR P0, PT, R12, 0x1, P0 ;  /* 0x000000010c00780c */ /* 0x000fe20000701670 */
[----:B------:R-:W-:-:S03]  /*05e0*/  @!P2 HADD2.F32 R50, -RZ, R9.H0_H0 ;  /* 0x20000009ff32a230 */ /* 0x000fc60000004100 */
[----:B------:R-:W-:Y:S01]  /*05f0*/  @!P2 FMUL.FTZ R49, R10, 1.4426950216293334961 ;  /* 0x3fb8aa3b0a31a820 */ /* 0x000fe20000410000 */
[----:B------:R-:W-:-:S04]  /*0600*/  ISETP.GE.AND P2, PT, R0, UR8, PT ;  /* 0x0000000800007c0c */ /* 0x000fc8000bf46270 */
[----:B------:R-:W-:Y:S02]  /*0610*/  ISETP.LT.OR P2, PT, R12, 0x1, P2 ;  /* 0x000000010c00780c */ /* 0x000fe40001741670 */
        /* <DEDUP_REMOVED lines=10> */
[----:B--2---:R-:W-:Y:S02]  /*06c0*/  @!P1 HADD2.F32 R6, -RZ, R6.H0_H0 ;  /* 0x20000006ff069230 */ /* 0x004fe40000004100 */
[----:B---3--:R-:W-:-:S03]  /*06d0*/  @!P1 HADD2.F32 R48, -RZ, R0.H0_H0 ;  /* 0x20000000ff309230 */ /* 0x008fc60000004100 */
[----:B------:R-:W-:Y:S01]  /*06e0*/  @!P1 FMUL.FTZ R47, R6, 1.4426950216293334961 ;  /* 0x3fb8aa3b062f9820 */ /* 0x000fe20000410000 */
[----:B------:R-:W-:Y:S02]  /*06f0*/  VIADD R0, R57, 0x180 ;  /* 0x0000018039007836 */ /* 0x000fe40000000000 */
[----:B----4-:R-:W-:Y:S01]  /*0700*/  @!P0 HADD2.F32 R8, -RZ, R8.H0_H0 ;  /* 0x20000008ff088230 */ /* 0x010fe20000004100 */
[----:B------:R-:W-:Y:S01]  /*0710*/  ISETP.GE.AND P1, PT, R11, UR8, PT ;  /* 0x000000080b007c0c */ /* 0x000fe2000bf26270 */
[----:B------:R-:W-:-:S03]  /*0720*/  @!P0 HADD2.F32 R46, -RZ, R7.H0_H0 ;  /* 0x20000007ff2e8230 */ /* 0x000fc60000004100 */
[----:B------:R-:W-:Y:S01]  /*0730*/  @!P0 FMUL.FTZ R45, R8, 1.4426950216293334961 ;  /* 0x3fb8aa3b082d8820 */ /* 0x000fe20000410000 */
[----:B------:R-:W-:Y:S01]  /*0740*/  ISETP.GE.AND P0, PT, R0, UR8, PT ;  /* 0x0000000800007c0c */ /* 0x000fe2000bf06270 */
[----:B------:R-:W-:Y:S01]  /*0750*/  @!P2 HADD2.F32 R10, -RZ, R10.H0_H0 ;  /* 0x2000000aff0aa230 */ /* 0x000fe20000004100 */
[C---:B------:R-:W-:Y:S02]  /*0760*/  ISETP.LT.OR P1, PT, R12.reuse, 0x1, P1 ;  /* 0x000000010c00780c */ /* 0x040fe40000f21670 */
[----:B------:R-:W-:Y:S01]  /*0770*/  IADD3 R0, PT, PT, R57, 0x1a0, RZ ;  /* 0x000001a039007810 */ /* 0x000fe20007ffe0ff */
[----:B------:R-:W-:Y:S01]  /*0780*/  @!P2 HADD2.F32 R44, -RZ, R9.H0_H0 ;  /* 0x20000009ff2ca230 */ /* 0x000fe20000004100 */
[----:B------:R-:W-:Y:S01]  /*0790*/  ISETP.LT.OR P0, PT, R12, 0x1, P0 ;  /* 0x000000010c00780c */ /* 0x000fe20000701670 */
        /* <DEDUP_REMOVED lines=16> */
[----:B----4-:R-:W-:Y:S01]  /*08a0*/  @!P1 HADD2.F32 R42, -RZ, R0.H0_H0 ;  /* 0x20000000ff2a9230 */ /* 0x010fe20000004100 */
[----:B------:R-:W-:Y:S02]  /*08b0*/  IADD3 R0, PT, PT, R57, 0x1e0, RZ ;  /* 0x000001e039007810 */ /* 0x000fe40007ffe0ff */
[----:B------:R-:W-:Y:S01]  /*08c0*/  ISETP.GE.AND P1, PT, R11, UR8, PT ;  /* 0x000000080b007c0c */ /* 0x000fe2000bf26270 */
[----:B------:R-:W-:Y:S02]  /*08d0*/  @!P0 HADD2.F32 R40, -RZ, R7.H0_H0 ;  /* 0x20000007ff288230 */ /* 0x000fe40000004100 */
        /* <DEDUP_REMOVED lines=28> */
[----:B------:R-:W-:Y:S01]  /*0aa0*/  ISETP.LT.OR P1, PT, R12, 0x1, P1 ;  /* 0x000000010c00780c */ /* 0x000fe20000f21670 */
[----:B------:R-:W-:Y:S01]  /*0ab0*/  @!P2 HADD2.F32 R10, -RZ, R10.H0_H0 ;  /* 0x2000000aff0aa230 */ /* 0x000fe20000004100 */
[----:B------:R-:W-:Y:S02]  /*0ac0*/  ISETP.GE.AND P0, PT, R0, UR8, PT ;  /* 0x0000000800007c0c */ /* 0x000fe4000bf06270 */
[----:B------:R-:W-:Y:S01]  /*0ad0*/  IADD3 R0, PT, PT, R57, 0x260, RZ ;  /* 0x0000026039007810 */ /* 0x000fe20007ffe0ff */
[----:B------:R-:W-:Y:S01]  /*0ae0*/  @!P2 HADD2.F32 R32, -RZ, R9.H0_H0 ;  /* 0x20000009ff20a230 */ /* 0x000fe20000004100 */
[----:B------:R-:W-:Y:S01]  /*0af0*/  ISETP.LT.OR P0, PT, R12, 0x1, P0 ;  /* 0x000000010c00780c */ /* 0x000fe20000701670 */
[----:B------:R-:W-:Y:S01]  /*0b00*/  @!P2 FMUL.FTZ R31, R10, 1.4426950216293334961 ;  /* 0x3fb8aa3b0a1fa820 */ /* 0x000fe20000410000 */
[----:B------:R-:W-:-:S04]  /*0b10*/  ISETP.GE.AND P2, PT, R0, UR8, PT ;  /* 0x0000000800007c0c */ /* 0x000fc8000bf46270 */
[----:B------:R-:W-:Y:S01]  /*0b20*/  ISETP.LT.OR P2, PT, R12, 0x1, P2 ;  /* 0x000000010c00780c */ /* 0x000fe20001741670 */
[----:B------:R-:W2:Y:S04]  /*0b30*/  @!P1 LDG.E.U16 R6, desc[UR4][R2.64+0x440] ;  /* 0x0004400402069981 */ /* 0x000ea8000c1e1500 */
        /* <DEDUP_REMOVED lines=8> */
[----:B--2---:R-:W-:Y:S02]  /*0bc0*/  @!P1 HADD2.F32 R6, -RZ, R6.H0_H0 ;  /* 0x20000006ff069230 */ /* 0x004fe40000004100 */
[----:B---3--:R-:W-:-:S03]  /*0bd0*/  @!P1 HADD2.F32 R30, -RZ, R0.H0_H0 ;  /* 0x20000000ff1e9230 */ /* 0x008fc60000004100 */
[----:B------:R-:W-:Y:S01]  /*0be0*/  @!P1 FMUL.FTZ R29, R6, 1.4426950216293334961 ;  /* 0x3fb8aa3b061d9820 */ /* 0x000fe20000410000 */
[----:B------:R-:W-:Y:S02]  /*0bf0*/  VIADD R0, R57, 0x280 ;  /* 0x0000028039007836 */ /* 0x000fe40000000000 */
[----:B----4-:R-:W-:Y:S01]  /*0c00*/  @!P0 HADD2.F32 R8, -RZ, R8.H0_H0 ;  /* 0x20000008ff088230 */ /* 0x010fe20000004100 */
[----:B------:R-:W-:Y:S01]  /*0c10*/  ISETP.GE.AND P1, PT, R12, 0x1, PT ;  /* 0x000000010c00780c */ /* 0x000fe20003f26270 */
[----:B------:R-:W-:-:S03]  /*0c20*/  @!P0 HADD2.F32 R28, -RZ, R7.H0_H0 ;  /* 0x20000007ff1c8230 */ /* 0x000fc60000004100 */
[----:B------:R-:W-:Y:S01]  /*0c30*/  @!P0 FMUL.FTZ R27, R8, 1.4426950216293334961 ;  /* 0x3fb8aa3b081b8820 */ /* 0x000fe20000410000 */
[----:B------:R-:W-:Y:S01]  /*0c40*/  ISETP.GE.OR P0, PT, R0, UR8, !P1 ;  /* 0x0000000800007c0c */ /* 0x000fe2000cf06670 */
[----:B------:R-:W-:Y:S01]  /*0c50*/  @!P2 HADD2.F32 R10, -RZ, R10.H0_H0 ;  /* 0x2000000aff0aa230 */ /* 0x000fe20000004100 */
[----:B------:R-:W-:Y:S01]  /*0c60*/  IADD3 R0, PT, PT, R57, 0x2a0, RZ ;  /* 0x000002a039007810 */ /* 0x000fe20007ffe0ff */
[----:B------:R-:W-:-:S03]  /*0c70*/  @!P2 HADD2.F32 R26, -RZ, R9.H0_H0 ;  /* 0x20000009ff1aa230 */ /* 0x000fc60000004100 */
[----:B------:R-:W-:Y:S01]  /*0c80*/  @!P2 FMUL.FTZ R25, R10, 1.4426950216293334961 ;  /* 0x3fb8aa3b0a19a820 */ /* 0x000fe20000410000 */
[----:B------:R-:W-:-:S06]  /*0c90*/  ISETP.GE.OR P2, PT, R0, UR8, !P1 ;  /* 0x0000000800007c0c */ /* 0x000fcc000cf46670 */
        /* <DEDUP_REMOVED lines=8> */
[----:B---3--:R-:W-:-:S03]  /*0d20*/  @!P0 HADD2.F32 R24, -RZ, R0.H0_H0 ;  /* 0x20000000ff188230 */ /* 0x008fc60000004100 */
[----:B------:R-:W-:Y:S01]  /*0d30*/  @!P0 FMUL.FTZ R23, R6, 1.4426950216293334961 ;  /* 0x3fb8aa3b06178820 */ /* 0x000fe20000410000 */
[----:B------:R-:W-:Y:S01]  /*0d40*/  ISETP.GE.OR P0, PT, R9, UR8, !P1 ;  /* 0x0000000809007c0c */ /* 0x000fe2000cf06670 */
[----:B----4-:R-:W-:Y:S01]  /*0d50*/  @!P2 HADD2.F32 R8, -RZ, R8.H0_H0 ;  /* 0x20000008ff08a230 */ /* 0x010fe20000004100 */
        /* <DEDUP_REMOVED lines=41> */
[----:B------:R-:W-:Y:S01]  /*0ff0*/  CS2R R10, SRZ ;  /* 0x00000000000a7805 */ /* 0x000fe2000001ff00 */
[----:B--2---:R-:W-:-:S02]  /*1000*/  @!P0 HADD2.F32 R6, -RZ, R6.H0_H0 ;  /* 0x20000006ff068230 */ /* 0x004fc40000004100 */
[----:B---3--:R-:W-:-:S03]  /*1010*/  @!P0 HADD2.F32 R12, -RZ, R0.H0_H0 ;  /* 0x20000000ff0c8230 */ /* 0x008fc60000004100 */
[----:B------:R-:W-:Y:S01]  /*1020*/  @!P0 FMUL.FTZ R11, R6, 1.4426950216293334961 ;  /* 0x3fb8aa3b060b8820 */ /* 0x000fe20000410000 */
[----:B------:R-:W-:Y:S02]  /*1030*/  VIADD R0, R57, 0x3a0 ;  /* 0x000003a039007836 */ /* 0x000fe40000000000 */
[----:B----4-:R-:W-:Y:S01]  /*1040*/  @!P2 HADD2.F32 R8, -RZ, R8.H0_H0 ;  /* 0x20000008ff08a230 */ /* 0x010fe20000004100 */
[----:B------:R-:W-:Y:S01]  /*1050*/  ISETP.GE.OR P0, PT, R9, UR8, !P1 ;  /* 0x0000000809007c0c */ /* 0x000fe2000cf06670 */
[----:B------:R-:W-:Y:S02]  /*1060*/  HFMA2 R9, -RZ, RZ, 0, 0 ;  /* 0x00000000ff097431 */ /* 0x000fe400000001ff */
[----:B------:R-:W-:Y:S02]  /*1070*/  @!P2 HADD2.F32 R10, -RZ, R7.H0_H0 ;  /* 0x20000007ff0aa230 */ /* 0x000fe40000004100 */
[----:B------:R-:W-:Y:S01]  /*1080*/  @!P2 FMUL.FTZ R9, R8, 1.4426950216293334961 ;  /* 0x3fb8aa3b0809a820 */ /* 0x000fe20000410000 */
[----:B------:R-:W-:-:S07]  /*1090*/  ISETP.GE.OR P2, PT, R0, UR8, !P1 ;  /* 0x0000000800007c0c */ /* 0x000fce000cf46670 */
[----:B------:R-:W2:Y:S04]  /*10a0*/  @!P0 LDG.E.U16 R6, desc[UR4][R2.64+0x700] ;  /* 0x0007000402068981 */ /* 0x000ea8000c1e1500 */
[----:B------:R-:W3:Y:S04]  /*10b0*/  @!P0 LDG.E.U16 R0, desc[UR4][R4.64+0x700] ;  /* 0x0007000404008981 */ /* 0x000ee8000c1e1500 */
[----:B------:R-:W4:Y:S04]  /*10c0*/  @!P2 LDG.E.U16 R68, desc[UR4][R2.64+0x740] ;  /* 0x000740040244a981 */ /* 0x000f28000c1e1500 */
[----:B------:R-:W4:Y:S01]  /*10d0*/  @!P2 LDG.E.U16 R67, desc[UR4][R4.64+0x740] ;  /* 0x000740040443a981 */ /* 0x000f22000c1e1500 */
[C---:B------:R-:W-:Y:S01]  /*10e0*/  IADD3 R69, PT, PT, R57.reuse, 0x3c0, RZ ;  /* 0x000003c039457810 */ /* 0x040fe20007ffe0ff */
[----:B------:R-:W-:Y:S01]  /*10f0*/  IMAD.MOV.U32 R7, RZ, RZ, RZ ;  /* 0x000000ffff077224 */ /* 0x000fe200078e00ff */
[----:B------:R-:W-:Y:S01]  /*1100*/  MOV R8, RZ ;  /* 0x000000ff00087202 */ /* 0x000fe20000000f00 */
[----:B------:R-:W-:-:S02]  /*1110*/  VIADD R70, R57, 0x3e0 ;  /* 0x000003e039467836 */ /* 0x000fc40000000000 */
        /* <DEDUP_REMOVED lines=11> */
[----:B---3--:R-:W-:-:S03]  /*11d0*/  @!P0 HADD2.F32 R8, -RZ, R0.H0_H0 ;  /* 0x20000000ff088230 */ /* 0x008fc60000004100 */
[----:B------:R-:W-:Y:S01]  /*11e0*/  @!P0 FMUL.FTZ R7, R6, 1.4426950216293334961 ;  /* 0x3fb8aa3b06078820 */ /* 0x000fe20000410000 */
[----:B------:R-:W-:Y:S01]  /*11f0*/  ISETP.GE.OR P0, PT, R69, UR8, !P1 ;  /* 0x0000000845007c0c */ /* 0x000fe2000cf06670 */
[----:B----4-:R-:W-:Y:S02]  /*1200*/  @!P2 HADD2.F32 R68, -RZ, R68.H0_H0 ;  /* 0x20000044ff44a230 */ /* 0x010fe40000004100 */
[----:B------:R-:W-:Y:S02]  /*1210*/  HFMA2 R0, -RZ, RZ, 0, 0 ;  /* 0x00000000ff007431 */ /* 0x000fe400000001ff */
[----:B------:R-:W-:Y:S02]  /*1220*/  IMAD.MOV.U32 R6, RZ, RZ, RZ ;  /* 0x000000ffff067224 */ /* 0x000fe400078e00ff */
[----:B------:R-:W-:Y:S02]  /*1230*/  @!P2 HADD2.F32 R6, -RZ, R67.H0_H0 ;  /* 0x20000043ff06a230 */ /* 0x000fe40000004100 */
[----:B------:R-:W-:Y:S01]  /*1240*/  @!P2 FMUL.FTZ R0, R68, 1.4426950216293334961 ;  /* 0x3fb8aa3b4400a820 */ /* 0x000fe20000410000 */
[----:B------:R-:W-:-:S03]  /*1250*/  ISETP.GE.OR P2, PT, R70, UR8, !P1 ;  /* 0x0000000846007c0c */ /* 0x000fc6000cf46670 */
[----:B------:R-:W2:Y:S04]  /*1260*/  @!P0 LDG.E.U16 R73, desc[UR4][R4.64+0x780] ;  /* 0x0007800404498981 */ /* 0x000ea8000c1e1500 */
[----:B------:R-:W3:Y:S06]  /*1270*/  @!P0 LDG.E.U16 R69, desc[UR4][R2.64+0x780] ;  /* 0x0007800402458981 */ /* 0x000eec000c1e1500 */
        /* <DEDUP_REMOVED lines=34> */
[----:B---3--:R-:W-:Y:S02]  /*14a0*/  @!P0 HADD2.F32 R69, -RZ, R69.H0_H0 ;  /* 0x20000045ff458230 */ /* 0x008fe40000004100 */
[----:B0-----:R-:W-:Y:S01]  /*14b0*/  FADD.FTZ R73, R72, R67 ;  /* 0x0000004348497221 */ /* 0x001fe20000010000 */
[----:B------:R-:W-:Y:S02]  /*14c0*/  MOV R67, RZ ;  /* 0x000000ff00437202 */ /* 0x000fe40000000f00 */
[----:B------:R-:W-:Y:S02]  /*14d0*/  @!P0 FMUL.FTZ R67, R69, 1.4426950216293334961 ;  /* 0x3fb8aa3b45438820 */ /* 0x000fe40000410000 */
[----:B------:R0:W1:Y:S01]  /*14e0*/  SHFL.BFLY PT, R74, R73, 0x1, 0x1f ;  /* 0x0c201f00494a7f89 */ /* 0x00006200000e0000 */
[----:B------:R-:W-:Y:S05]  /*14f0*/  @!P1 EXIT ;  /* 0x000000000000994d */ /* 0x000fea0003800000 */
[----:B-----5:R-:W-:Y:S01]  /*1500*/  @!P2 HADD2.F32 R71, -RZ, R68.H0_H0 ;  /* 0x20000044ff47a230 */ /* 0x020fe20000004100 */
[----:B------:R-:W2:Y:S01]  /*1510*/  LDC.64 R2, c[0x0][0x380] ;  /* 0x0000e000ff027b82 */ /* 0x000ea20000000a00 */
[----:B------:R-:W-:Y:S01]  /*1520*/  IMAD.MOV.U32 R68, RZ, RZ, RZ ;  /* 0x000000ffff447224 */ /* 0x000fe200078e00ff */
[----:B------:R-:W3:Y:S01]  /*1530*/  @!P3 MUFU.EX2 R72, R65 ;  /* 0x000000410048b308 */ /* 0x000ee20000000800 */
[----:B-1----:R-:W-:Y:S01]  /*1540*/  FADD.FTZ R69, R73, R74 ;  /* 0x0000004a49457221 */ /* 0x002fe20000010000 */
[----:B------:R-:W-:Y:S01]  /*1550*/  @!P2 FMUL.FTZ R68, R71, 1.4426950216293334961 ;  /* 0x3fb8aa3b4744a820 */ /* 0x000fe20000410000 */
[----:B------:R-:W-:Y:S01]  /*1560*/  LOP3.LUT R71, R57, 0x80, RZ, 0xfc, !PT ;  /* 0x0000008039477812 */ /* 0x000fe200078efcff */
[----:B0-----:R-:W0:Y:S03]  /*1570*/  @!P4 MUFU.EX2 R73, R64 ;  /* 0x000000400049c308 */ /* 0x001e260000000800 */
[----:B------:R-:W-:Y:S01]  /*1580*/  ISETP.GE.AND P2, PT, R71, UR8, PT ;  /* 0x0000000847007c0c */ /* 0x000fe2000bf46270 */
[----:B------:R-:W1:Y:S04]  /*1590*/  @!P5 MUFU.EX2 R66, R66 ;  /* 0x000000420042d308 */ /* 0x000e680000000800 */
[----:B------:R4:W2:Y:S01]  /*15a0*/  @!P6 MUFU.EX2 R75, R58 ;  /* 0x0000003a004be308 */ /* 0x0008a20000000800 */
[C---:B---3--:R-:W-:Y:S01]  /*15b0*/  @!P3 FFMA.FTZ R72, -R69.reuse, R72, R63 ;  /* 0x000000484548b223 */ /* 0x048fe2000001013f */
[----:B0-----:R-:W-:-:S04]  /*15c0*/  @!P4 FFMA.FTZ R73, -R69, R73, R62 ;  /* 0x000000494549c223 */ /* 0x001fc8000001013e */
[----:B------:R-:W-:Y:S02]  /*15d0*/  @!P3 F2FP.F16.F32.PACK_AB R72, RZ, R72 ;  /* 0x00000048ff48b23e */ /* 0x000fe400000000ff */
[----:B------:R-:W0:Y:S01]  /*15e0*/  @!P2 MUFU.EX2 R55, R55 ;  /* 0x000000370037a308 */ /* 0x000e220000000800 */
[----:B----4-:R-:W-:Y:S01]  /*15f0*/  LOP3.LUT R58, R57, 0xc0, RZ, 0xfc, !PT ;  /* 0x000000c0393a7812 */ /* 0x010fe200078efcff */
[----:B-1----:R-:W-:Y:S01]  /*1600*/  @!P5 FFMA.FTZ R59, -R69, R66, R59 ;  /* 0x00000042453bd223 */ /* 0x002fe2000001013b */
[----:B--2---:R-:W-:Y:S01]  /*1610*/  IMAD.WIDE R2, R61, 0x2, R2 ;  /* 0x000000023d027825 */ /* 0x004fe200078e0202 */
[----:B------:R-:W-:Y:S02]  /*1620*/  LOP3.LUT R62, R57, 0xa0, RZ, 0xfc, !PT ;  /* 0x000000a0393e7812 */ /* 0x000fe400078efcff */
[----:B------:R-:W-:Y:S01]  /*1630*/  ISETP.GE.AND P0, PT, R58, UR8, PT ;  /* 0x000000083a007c0c */ /* 0x000fe2000bf06270 */
[----:B------:R-:W-:Y:S01]  /*1640*/  @!P6 FFMA.FTZ R60, -R69, R75, R60 ;  /* 0x0000004b453ce223 */ /* 0x000fe2000001013c */
[----:B------:R-:W-:Y:S01]  /*1650*/  LOP3.LUT R58, R57, 0xe0, RZ, 0xfc, !PT ;  /* 0x000000e0393a7812 */ /* 0x000fe200078efcff */
[----:B------:R1:W-:Y:S01]  /*1660*/  @!P3 STG.E.U16 desc[UR4][R2.64], R72 ;  /* 0x000000480200b986 */ /* 0x0003e2000c101504 */
[----:B------:R-:W-:-:S02]  /*1670*/  ISETP.GE.AND P1, PT, R62, UR8, PT ;  /* 0x000000083e007c0c */ /* 0x000fc4000bf26270 */
[----:B------:R-:W-:Y:S01]  /*1680*/  @!P5 F2FP.F16.F32.PACK_AB R59, RZ, R59 ;  /* 0x0000003bff3bd23e */ /* 0x000fe200000000ff */
[----:B0-----:R-:W-:Y:S01]  /*1690*/  @!P2 FFMA.FTZ R55, -R69, R55, R56 ;  /* 0x000000374537a223 */ /* 0x001fe20000010138 */
[----:B------:R-:W-:Y:S02]  /*16a0*/  @!P4 F2FP.F16.F32.PACK_AB R73, RZ, R73 ;  /* 0x00000049ff49c23e */ /* 0x000fe400000000ff */
[----:B------:R-:W-:Y:S01]  /*16b0*/  ISETP.GE.AND P3, PT, R58, UR8, PT ;  /* 0x000000083a007c0c */ /* 0x000fe2000bf66270 */
[----:B------:R1:W-:Y:S01]  /*16c0*/  @!P5 STG.E.U16 desc[UR4][R2.64+0x80], R59 ;  /* 0x0000803b0200d986 */ /* 0x0003e2000c101504 */
[C---:B------:R-:W-:Y:S01]  /*16d0*/  LOP3.LUT R58, R57.reuse, 0x120, RZ, 0xfc, !PT ;  /* 0x00000120393a7812 */ /* 0x040fe200078efcff */
[----:B------:R-:W0:Y:S01]  /*16e0*/  @!P0 MUFU.EX2 R51, R51 ;  /* 0x0000003300338308 */ /* 0x000e220000000800 */
[----:B------:R-:W-:Y:S01]  /*16f0*/  LOP3.LUT R61, R57, 0x100, RZ, 0xfc, !PT ;  /* 0x00000100393d7812 */ /* 0x000fe200078efcff */
[----:B------:R1:W-:Y:S01]  /*1700*/  @!P4 STG.E.U16 desc[UR4][R2.64+0x40], R73 ;  /* 0x000040490200c986 */ /* 0x0003e2000c101504 */
[----:B------:R-:W-:Y:S01]  /*1710*/  @!P2 F2FP.F16.F32.PACK_AB R55, RZ, R55 ;  /* 0x00000037ff37a23e */ /* 0x000fe200000000ff */
[----:B------:R-:W2:Y:S01]  /*1720*/  @!P1 MUFU.EX2 R53, R53 ;  /* 0x0000003500359308 */ /* 0x000ea20000000800 */
[----:B------:R-:W-:-:S02]  /*1730*/  ISETP.GE.AND P5, PT, R58, UR8, PT ;  /* 0x000000083a007c0c */ /* 0x000fc4000bfa6270 */
[----:B------:R-:W-:Y:S02]  /*1740*/  ISETP.GE.AND P4, PT, R61, UR8, PT ;  /* 0x000000083d007c0c */ /* 0x000fe4000bf86270 */
[----:B------:R-:W-:Y:S01]  /*1750*/  PRMT R58, R55, 0x7610, R58 ;  /* 0x00007610373a7816 */ /* 0x000fe2000000003a */
[----:B------:R-:W3:Y:S01]  /*1760*/  @!P3 MUFU.EX2 R49, R49 ;  /* 0x000000310031b308 */ /* 0x000ee20000000800 */
[----:B------:R-:W-:Y:S02]  /*1770*/  LOP3.LUT R55, R57, 0x160, RZ, 0xfc, !PT ;  /* 0x0000016039377812 */ /* 0x000fe400078efcff */
[----:B------:R-:W-:Y:S01]  /*1780*/  @!P6 F2FP.F16.F32.PACK_AB R60, RZ, R60 ;  /* 0x0000003cff3ce23e */ /* 0x000fe200000000ff */
[----:B------:R1:W-:Y:S01]  /*1790*/  @!P2 STG.E.U16 desc[UR4][R2.64+0x100], R58 ;  /* 0x0001003a0200a986 */ /* 0x0003e2000c101504 */
[----:B------:R-:W-:Y:S01]  /*17a0*/  ISETP.GE.AND P2, PT, R55, UR8, PT ;  /* 0x0000000837007c0c */ /* 0x000fe2000bf46270 */
[----:B0-----:R-:W-:Y:S01]  /*17b0*/  @!P0 FFMA.FTZ R51, -R69, R51, R52 ;  /* 0x0000003345338223 */ /* 0x001fe20000010134 */
[----:B------:R-:W-:Y:S01]  /*17c0*/  LOP3.LUT R56, R57, 0x140, RZ, 0xfc, !PT ;  /* 0x0000014039387812 */ /* 0x000fe200078efcff */
[----:B------:R1:W-:Y:S01]  /*17d0*/  @!P6 STG.E.U16 desc[UR4][R2.64+0xc0], R60 ;  /* 0x0000c03c0200e986 */ /* 0x0003e2000c101504 */
[----:B------:R-:W0:Y:S01]  /*17e0*/  @!P5 MUFU.EX2 R45, R45 ;  /* 0x0000002d002dd308 */ /* 0x000e220000000800 */
[----:B--2---:R-:W-:Y:S01]  /*17f0*/  @!P1 FFMA.FTZ R53, -R69, R53, R54 ;  /* 0x0000003545359223 */ /* 0x004fe20000010136 */
[----:B------:R-:W-:-:S02]  /*1800*/  ISETP.GE.AND P6, PT, R56, UR8, PT ;  /* 0x0000000838007c0c */ /* 0x000fc4000bfc6270 */
[----:B------:R-:W2:Y:S01]  /*1810*/  @!P4 MUFU.EX2 R47, R47 ;  /* 0x0000002f002fc308 */ /* 0x000ea20000000800 */
[----:B---3--:R-:W-:Y:S01]  /*1820*/  @!P3 FFMA.FTZ R49, -R69, R49, R50 ;  /* 0x000000314531b223 */ /* 0x008fe20000010132 */
[----:B------:R-:W-:Y:S02]  /*1830*/  @!P1 F2FP.F16.F32.PACK_AB R53, RZ, R53 ;  /* 0x00000035ff35923e */ /* 0x000fe400000000ff */
[C---:B------:R-:W-:Y:S01]  /*1840*/  LOP3.LUT R50, R57.reuse, 0x180, RZ, 0xfc, !PT ;  /* 0x0000018039327812 */ /* 0x040fe200078efcff */
[----:B------:R-:W3:Y:S01]  /*1850*/  @!P2 MUFU.EX2 R41, R41 ;  /* 0x000000290029a308 */ /* 0x000ee20000000800 */
[----:B------:R-:W-:Y:S01]  /*1860*/  @!P0 F2FP.F16.F32.PACK_AB R51, RZ, R51 ;  /* 0x00000033ff33823e */ /* 0x000fe200000000ff */
[----:B------:R1:W-:Y:S01]  /*1870*/  @!P1 STG.E.U16 desc[UR4][R2.64+0x140], R53 ;  /* 0x0001403502009986 */ /* 0x0003e2000c101504 */
[----:B------:R-:W-:Y:S02]  /*1880*/  ISETP.GE.AND P1, PT, R50, UR8, PT ;  /* 0x0000000832007c0c */ /* 0x000fe4000bf26270 */
[----:B------:R-:W-:Y:S01]  /*1890*/  @!P3 F2FP.F16.F32.PACK_AB R49, RZ, R49 ;  /* 0x00000031ff31b23e */ /* 0x000fe200000000ff */
[----:B------:R-:W4:Y:S01]  /*18a0*/  @!P6 MUFU.EX2 R43, R43 ;  /* 0x0000002b002be308 */ /* 0x000f220000000800 */
[----:B------:R-:W-:Y:S01]  /*18b0*/  LOP3.LUT R50, R57, 0x1a0, RZ, 0xfc, !PT ;  /* 0x000001a039327812 */ /* 0x000fe200078efcff */
[C---:B0-----:R-:W-:Y:S01]  /*18c0*/  @!P5 FFMA.FTZ R45, -R69.reuse, R45, R46 ;  /* 0x0000002d452dd223 */ /* 0x041fe2000001012e */
[----:B--2---:R-:W-:Y:S01]  /*18d0*/  @!P4 FFMA.FTZ R47, -R69, R47, R48 ;  /* 0x0000002f452fc223 */ /* 0x004fe20000010130 */
[----:B------:R-:W-:Y:S01]  /*18e0*/  LOP3.LUT R48, R57, 0x1c0, RZ, 0xfc, !PT ;  /* 0x000001c039307812 */ /* 0x000fe200078efcff */
[----:B------:R1:W-:Y:S01]  /*18f0*/  @!P0 STG.E.U16 desc[UR4][R2.64+0x180], R51 ;  /* 0x0001803302008986 */ /* 0x0003e2000c101504 */
[----:B------:R-:W-:-:S02]  /*1900*/  ISETP.GE.AND P0, PT, R50, UR8, PT ;  /* 0x0000000832007c0c */ /* 0x000fc4000bf06270 */
[----:B------:R-:W-:Y:S01]  /*1910*/  @!P4 F2FP.F16.F32.PACK_AB R47, RZ, R47 ;  /* 0x0000002fff2fc23e */ /* 0x000fe200000000ff */
[----:B---3--:R-:W-:Y:S01]  /*1920*/  @!P2 FFMA.FTZ R41, -R69, R41, R42 ;  /* 0x000000294529a223 */ /* 0x008fe2000001012a */
[----:B------:R-:W-:Y:S01]  /*1930*/  LOP3.LUT R42, R57, 0x1e0, RZ, 0xfc, !PT ;  /* 0x000001e0392a7812 */ /* 0x000fe200078efcff */
[----:B------:R1:W-:Y:S01]  /*1940*/  @!P3 STG.E.U16 desc[UR4][R2.64+0x1c0], R49 ;  /* 0x0001c0310200b986 */ /* 0x0003e2000c101504 */
[----:B------:R-:W-:Y:S01]  /*1950*/  ISETP.GE.AND P3, PT, R48, UR8, PT ;  /* 0x0000000830007c0c */ /* 0x000fe2000bf66270 */
[----:B------:R-:W0:Y:S01]  /*1960*/  @!P1 MUFU.EX2 R39, R39 ;  /* 0x0000002700279308 */ /* 0x000e220000000800 */
[----:B------:R-:W-:Y:S01]  /*1970*/  @!P5 F2FP.F16.F32.PACK_AB R45, RZ, R45 ;  /* 0x0000002dff2dd23e */ /* 0x000fe200000000ff */
[----:B------:R1:W-:Y:S01]  /*1980*/  @!P4 STG.E.U16 desc[UR4][R2.64+0x200], R47 ;  /* 0x0002002f0200c986 */ /* 0x0003e2000c101504 */
[----:B----4-:R-:W-:Y:S01]  /*1990*/  @!P6 FFMA.FTZ R43, -R69, R43, R44 ;  /* 0x0000002b452be223 */ /* 0x010fe2000001012c */
[----:B------:R-:W-:Y:S02]  /*19a0*/  ISETP.GE.AND P4, PT, R42, UR8, PT ;  /* 0x000000082a007c0c */ /* 0x000fe4000bf86270 */
[----:B------:R-:W-:Y:S01]  /*19b0*/  LOP3.LUT R44, R57, 0x200, RZ, 0xfc, !PT ;  /* 0x00000200392c7812 */ /* 0x000fe200078efcff */
[----:B------:R1:W-:Y:S01]  /*19c0*/  @!P5 STG.E.U16 desc[UR4][R2.64+0x240], R45 ;  /* 0x0002402d0200d986 */ /* 0x0003e2000c101504 */
[----:B------:R-:W-:Y:S01]  /*19d0*/  @!P6 F2FP.F16.F32.PACK_AB R43, RZ, R43 ;  /* 0x0000002bff2be23e */ /* 0x000fe200000000ff */
[----:B------:R-:W2:Y:S01]  /*19e0*/  @!P0 MUFU.EX2 R37, R37 ;  /* 0x0000002500258308 */ /* 0x000ea20000000800 */
[----:B------:R-:W-:-:S02]  /*19f0*/  ISETP.GE.AND P5, PT, R44, UR8, PT ;  /* 0x000000082c007c0c */ /* 0x000fc4000bfa6270 */
[----:B------:R-:W-:Y:S01]  /*1a00*/  LOP3.LUT R42, R57, 0x220, RZ, 0xfc, !PT ;  /* 0x00000220392a7812 */ /* 0x000fe200078efcff */
[----:B------:R1:W-:Y:S01]  /*1a10*/  @!P6 STG.E.U16 desc[UR4][R2.64+0x280], R43 ;  /* 0x0002802b0200e986 */ /* 0x0003e2000c101504 */
[----:B------:R-:W3:Y:S01]  /*1a20*/  @!P3 MUFU.EX2 R35, R35 ;  /* 0x000000230023b308 */ /* 0x000ee20000000800 */
[----:B------:R-:W-:Y:S01]  /*1a30*/  @!P2 F2FP.F16.F32.PACK_AB R41, RZ, R41 ;  /* 0x00000029ff29a23e */ /* 0x000fe200000000ff */
[C---:B0-----:R-:W-:Y:S01]  /*1a40*/  @!P1 FFMA.FTZ R39, -R69.reuse, R39, R40 ;  /* 0x0000002745279223 */ /* 0x041fe20000010128 */
[----:B------:R-:W-:Y:S01]  /*1a50*/  ISETP.GE.AND P6, PT, R42, UR8, PT ;  /* 0x000000082a007c0c */ /* 0x000fe2000bfc6270 */
[----:B------:R-:W0:Y:S02]  /*1a60*/  @!P4 MUFU.EX2 R33, R33 ;  /* 0x000000210021c308 */ /* 0x000e240000000800 */
[----:B------:R1:W-:Y:S01]  /*1a70*/  @!P2 STG.E.U16 desc[UR4][R2.64+0x2c0], R41 ;  /* 0x0002c0290200a986 */ /* 0x0003e2000c101504 */
[----:B------:R-:W-:Y:S02]  /*1a80*/  @!P1 F2FP.F16.F32.PACK_AB R39, RZ, R39 ;  /* 0x00000027ff27923e */ /* 0x000fe400000000ff */
[----:B------:R-:W4:Y:S01]  /*1a90*/  @!P5 MUFU.EX2 R31, R31 ;  /* 0x0000001f001fd308 */ /* 0x000f220000000800 */
[----:B--2---:R-:W-:Y:S01]  /*1aa0*/  @!P0 FFMA.FTZ R37, -R69, R37, R38 ;  /* 0x0000002545258223 */ /* 0x004fe20000010126 */
[----:B------:R-:W-:Y:S01]  /*1ab0*/  LOP3.LUT R38, R57, 0x240, RZ, 0xfc, !PT ;  /* 0x0000024039267812 */ /* 0x000fe200078efcff */
[----:B------:R1:W-:Y:S01]  /*1ac0*/  @!P1 STG.E.U16 desc[UR4][R2.64+0x300], R39 ;  /* 0x0003002702009986 */ /* 0x0003e2000c101504 */
[----:B---3--:R-:W-:-:S02]  /*1ad0*/  @!P3 FFMA.FTZ R35, -R69, R35, R36 ;  /* 0x000000234523b223 */ /* 0x008fc40000010124 */
[----:B------:R-:W-:Y:S01]  /*1ae0*/  @!P0 F2FP.F16.F32.PACK_AB R37, RZ, R37 ;  /* 0x00000025ff25823e */ /* 0x000fe200000000ff */
[----:B------:R-:W2:Y:S01]  /*1af0*/  @!P6 MUFU.EX2 R29, R29 ;  /* 0x0000001d001de308 */ /* 0x000ea20000000800 */
[----:B------:R-:W-:Y:S01]  /*1b00*/  ISETP.GE.AND P2, PT, R38, UR8, PT ;  /* 0x0000000826007c0c */ /* 0x000fe2000bf46270 */
[----:B0-----:R-:W-:Y:S01]  /*1b10*/  @!P4 FFMA.FTZ R33, -R69, R33, R34 ;  /* 0x000000214521c223 */ /* 0x001fe20000010122 */
[----:B------:R-:W-:Y:S02]  /*1b20*/  @!P3 F2FP.F16.F32.PACK_AB R35, RZ, R35 ;  /* 0x00000023ff23b23e */ /* 0x000fe400000000ff */
[----:B------:R-:W-:Y:S01]  /*1b30*/  LOP3.LUT R36, R57, 0x260, RZ, 0xfc, !PT ;  /* 0x0000026039247812 */ /* 0x000fe200078efcff */
[----:B----4-:R-:W-:Y:S01]  /*1b40*/  @!P5 FFMA.FTZ R31, -R69, R31, R32 ;  /* 0x0000001f451fd223 */ /* 0x010fe20000010120 */
[----:B------:R-:W-:Y:S01]  /*1b50*/  @!P4 F2FP.F16.F32.PACK_AB R33, RZ, R33 ;  /* 0x00000021ff21c23e */ /* 0x000fe200000000ff */
[----:B------:R1:W-:Y:S01]  /*1b60*/  @!P3 STG.E.U16 desc[UR4][R2.64+0x380], R35 ;  /* 0x000380230200b986 */ /* 0x0003e2000c101504 */
[----:B------:R-:W-:-:S02]  /*1b70*/  LOP3.LUT R32, R57, 0x2a0, RZ, 0xfc, !PT ;  /* 0x000002a039207812 */ /* 0x000fc400078efcff */
[----:B------:R-:W-:Y:S02]  /*1b80*/  PRMT R38, R37, 0x7610, R38 ;  /* 0x0000761025267816 */ /* 0x000fe40000000026 */
[----:B------:R-:W-:Y:S01]  /*1b90*/  LOP3.LUT R37, R57, 0x280, RZ, 0xfc, !PT ;  /* 0x0000028039257812 */ /* 0x000fe200078efcff */
[----:B--2---:R-:W-:Y:S01]  /*1ba0*/  @!P6 FFMA.FTZ R29, -R69, R29, R30 ;  /* 0x0000001d451de223 */ /* 0x004fe2000001011e */
[----:B------:R-:W-:Y:S01]  /*1bb0*/  PRMT R34, R33, 0x7610, R34 ;  /* 0x0000761021227816 */ /* 0x000fe20000000022 */
[----:B------:R1:W-:Y:S01]  /*1bc0*/  @!P0 STG.E.U16 desc[UR4][R2.64+0x340], R38 ;  /* 0x0003402602008986 */ /* 0x0003e2000c101504 */
[----:B------:R-:W-:Y:S01]  /*1bd0*/  ISETP.GE.AND P3, PT, R32, UR8, PT ;  /* 0x0000000820007c0c */ /* 0x000fe2000bf66270 */
[----:B------:R-:W0:Y:S01]  /*1be0*/  @!P2 MUFU.EX2 R27, R27 ;  /* 0x0000001b001ba308 */ /* 0x000e220000000800 */
[----:B------:R-:W-:Y:S01]  /*1bf0*/  @!P5 F2FP.F16.F32.PACK_AB R31, RZ, R31 ;  /* 0x0000001fff1fd23e */ /* 0x000fe200000000ff */
[----:B------:R-:W2:Y:S01]  /*1c00*/  S2R R33, SR_TID.X ;  /* 0x0000000000217919 */ /* 0x000ea20000002100 */
[----:B------:R-:W-:-:S02]  /*1c10*/  ISETP.GE.AND P1, PT, R36, UR8, PT ;  /* 0x0000000824007c0c */ /* 0x000fc4000bf26270 */
        /* <DEDUP_REMOVED lines=8> */
[C---:B0-----:R-:W-:Y:S01]  /*1ca0*/  @!P2 FFMA.FTZ R27, -R69.reuse, R27, R28 ;  /* 0x0000001b451ba223 */ /* 0x041fe2000001011c */
[----:B------:R-:W-:Y:S01]  /*1cb0*/  @!P6 F2FP.F16.F32.PACK_AB R29, RZ, R29 ;  /* 0x0000001dff1de23e */ /* 0x000fe200000000ff */
[----:B------:R-:W0:Y:S03]  /*1cc0*/  @!P1 MUFU.EX2 R25, R25 ;  /* 0x0000001900199308 */ /* 0x000e260000000800 */
[----:B------:R-:W-:Y:S01]  /*1cd0*/  @!P2 F2FP.F16.F32.PACK_AB R27, RZ, R27 ;  /* 0x0000001bff1ba23e */ /* 0x000fe200000000ff */
[----:B------:R1:W-:Y:S02]  /*1ce0*/  @!P6 STG.E.U16 desc[UR4][R2.64+0x440], R29 ;  /* 0x0004401d0200e986 */ /* 0x0003e4000c101504 */
[----:B------:R-:W4:Y:S02]  /*1cf0*/  @!P0 MUFU.EX2 R23, R23 ;  /* 0x0000001700178308 */ /* 0x000f240000000800 */
[----:B------:R1:W-:Y:S02]  /*1d00*/  @!P2 STG.E.U16 desc[UR4][R2.64+0x480], R27 ;  /* 0x0004801b0200a986 */ /* 0x0003e4000c101504 */
[----:B------:R-:W1:Y:S01]  /*1d10*/  @!P4 MUFU.EX2 R19, R19 ;  /* 0x000000130013c308 */ /* 0x000e620000000800 */
[----:B---3--:R-:W-:-:S03]  /*1d20*/  @!P3 FFMA.FTZ R21, -R69, R21, R22 ;  /* 0x000000154515b223 */ /* 0x008fc60000010116 */
[----:B------:R-:W3:Y:S01]  /*1d30*/  @!P5 MUFU.EX2 R17, R17 ;  /* 0x000000110011d308 */ /* 0x000ee20000000800 */
[----:B0-----:R-:W-:Y:S01]  /*1d40*/  @!P1 FFMA.FTZ R25, -R69, R25, R26 ;  /* 0x0000001945199223 */ /* 0x001fe2000001011a */
[----:B------:R-:W-:Y:S02]  /*1d50*/  LOP3.LUT R26, R57, 0x300, RZ, 0xfc, !PT ;  /* 0x00000300391a7812 */ /* 0x000fe400078efcff */
[----:B--2---:R-:W-:Y:S01]  /*1d60*/  LOP3.LUT R33, R33, 0x1f, RZ, 0xc0, !PT ;  /* 0x0000001f21217812 */ /* 0x004fe200078ec0ff */
[----:B----4-:R-:W-:Y:S01]  /*1d70*/  @!P0 FFMA.FTZ R23, -R69, R23, R24 ;  /* 0x0000001745178223 */ /* 0x010fe20000010118 */
[----:B------:R-:W-:Y:S02]  /*1d80*/  ISETP.GE.AND P6, PT, R26, UR8, PT ;  /* 0x000000081a007c0c */ /* 0x000fe4000bfc6270 */
[----:B------:R-:W-:Y:S01]  /*1d90*/  IADD3 R22, PT, PT, R33, 0x360, RZ ;  /* 0x0000036021167810 */ /* 0x000fe20007ffe0ff */
[----:B-1----:R-:W-:Y:S01]  /*1da0*/  @!P4 FFMA.FTZ R19, -R69, R19, R20 ;  /* 0x000000134513c223 */ /* 0x002fe20000010114 */
[----:B------:R-:W-:-:S02]  /*1db0*/  @!P0 F2FP.F16.F32.PACK_AB R23, RZ, R23 ;  /* 0x00000017ff17823e */ /* 0x000fc400000000ff */
[----:B------:R-:W-:Y:S01]  /*1dc0*/  @!P1 F2FP.F16.F32.PACK_AB R25, RZ, R25 ;  /* 0x00000019ff19923e */ /* 0x000fe200000000ff */
[----:B---3--:R-:W-:Y:S01]  /*1dd0*/  @!P5 FFMA.FTZ R17, -R69, R17, R18 ;  /* 0x000000114511d223 */ /* 0x008fe20000010112 */
[----:B------:R-:W-:Y:S01]  /*1de0*/  @!P4 F2FP.F16.F32.PACK_AB R19, RZ, R19 ;  /* 0x00000013ff13c23e */ /* 0x000fe200000000ff */
[----:B------:R0:W-:Y:S01]  /*1df0*/  @!P0 STG.E.U16 desc[UR4][R2.64+0x500], R23 ;  /* 0x0005001702008986 */ /* 0x0001e2000c101504 */
[----:B------:R-:W-:Y:S01]  /*1e00*/  ISETP.GE.AND P0, PT, R22, UR8, PT ;  /* 0x0000000816007c0c */ /* 0x000fe2000bf06270 */
[----:B------:R-:W-:Y:S01]  /*1e10*/  VIADD R18, R33, 0x380 ;  /* 0x0000038021127836 */ /* 0x000fe20000000000 */
[----:B------:R-:W-:Y:S01]  /*1e20*/  @!P5 F2FP.F16.F32.PACK_AB R17, RZ, R17 ;  /* 0x00000011ff11d23e */ /* 0x000fe200000000ff */
[----:B------:R-:W1:Y:S01]  /*1e30*/  @!P6 MUFU.EX2 R15, R15 ;  /* 0x0000000f000fe308 */ /* 0x000e620000000800 */
[----:B------:R-:W-:Y:S01]  /*1e40*/  PRMT R20, R19, 0x7610, R20 ;  /* 0x0000761013147816 */ /* 0x000fe20000000014 */
[----:B------:R0:W-:Y:S01]  /*1e50*/  @!P1 STG.E.U16 desc[UR4][R2.64+0x4c0], R25 ;  /* 0x0004c01902009986 */ /* 0x0001e2000c101504 */
[----:B------:R-:W-:-:S02]  /*1e60*/  @!P3 F2FP.F16.F32.PACK_AB R21, RZ, R21 ;  /* 0x00000015ff15b23e */ /* 0x000fc400000000ff */
        /* <DEDUP_REMOVED lines=15> */
[----:B------:R-:W-:Y:S01]  /*1f60*/  @!P6 F2FP.F16.F32.PACK_AB R15, RZ, R15 ;  /* 0x0000000fff0fe23e */ /* 0x000fe200000000ff */
[----:B--2---:R-:W-:Y:S02]  /*1f70*/  @!P0 FFMA.FTZ R9, -R69, R9, R10 ;  /* 0x0000000945098223 */ /* 0x004fe4000001010a */
[----:B------:R-:W1:Y:S02]  /*1f80*/  @!P2 MUFU.EX2 R13, R13 ;  /* 0x0000000d000da308 */ /* 0x000e640000000800 */
[----:B------:R0:W-:Y:S01]  /*1f90*/  @!P6 STG.E.U16 desc[UR4][R2.64+0x600], R15 ;  /* 0x0006000f0200e986 */ /* 0x0001e2000c101504 */
[----:B------:R-:W-:Y:S01]  /*1fa0*/  ISETP.GE.AND P6, PT, R70, UR8, PT ;  /* 0x0000000846007c0c */ /* 0x000fe2000bfc6270 */
[----:B------:R-:W2:Y:S01]  /*1fb0*/  @!P1 MUFU.EX2 R11, R11 ;  /* 0x0000000b000b9308 */ /* 0x000ea20000000800 */
[----:B------:R-:W-:-:S03]  /*1fc0*/  @!P0 F2FP.F16.F32.PACK_AB R9, RZ, R9 ;  /* 0x00000009ff09823e */ /* 0x000fc600000000ff */
[----:B------:R-:W3:Y:S02]  /*1fd0*/  @!P3 MUFU.EX2 R7, R7 ;  /* 0x000000070007b308 */ /* 0x000ee40000000800 */
[----:B------:R0:W-:Y:S02]  /*1fe0*/  @!P0 STG.E.U16 desc[UR4][R2.64+0x6c0], R9 ;  /* 0x0006c00902008986 */ /* 0x0001e4000c101504 */
[----:B------:R-:W4:Y:S01]  /*1ff0*/  @!P4 MUFU.EX2 R17, R0 ;  /* 0x000000000011c308 */ /* 0x000f220000000800 */
[----:B-1----:R-:W-:-:S03]  /*2000*/  @!P2 FFMA.FTZ R14, -R69, R13, R14 ;  /* 0x0000000d450ea223 */ /* 0x002fc6000001010e */
[----:B------:R-:W1:Y:S01]  /*2010*/  @!P5 MUFU.EX2 R16, R67 ;  /* 0x000000430010d308 */ /* 0x000e620000000800 */
[C---:B--2---:R-:W-:Y:S01]  /*2020*/  @!P1 FFMA.FTZ R11, -R69.reuse, R11, R12 ;  /* 0x0000000b450b9223 */ /* 0x044fe2000001010c */
[----:B------:R-:W-:Y:S01]  /*2030*/  @!P2 F2FP.F16.F32.PACK_AB R14, RZ, R14 ;  /* 0x0000000eff0ea23e */ /* 0x000fe200000000ff */
[----:B---3--:R-:W-:-:S03]  /*2040*/  @!P3 FFMA.FTZ R7, -R69, R7, R8 ;  /* 0x000000074507b223 */ /* 0x008fc60000010108 */
[----:B------:R-:W-:Y:S01]  /*2050*/  @!P1 F2FP.F16.F32.PACK_AB R11, RZ, R11 ;  /* 0x0000000bff0b923e */ /* 0x000fe200000000ff */
[----:B------:R0:W-:Y:S01]  /*2060*/  @!P2 STG.E.U16 desc[UR4][R2.64+0x640], R14 ;  /* 0x0006400e0200a986 */ /* 0x0001e2000c101504 */
[C---:B----4-:R-:W-:Y:S01]  /*2070*/  @!P4 FFMA.FTZ R17, -R69.reuse, R17, R6 ;  /* 0x000000114511c223 */ /* 0x050fe20000010106 */
[----:B------:R-:W-:Y:S02]  /*2080*/  @!P3 F2FP.F16.F32.PACK_AB R7, RZ, R7 ;  /* 0x00000007ff07b23e */ /* 0x000fe400000000ff */
[----:B------:R0:W-:Y:S01]  /*2090*/  @!P1 STG.E.U16 desc[UR4][R2.64+0x680], R11 ;  /* 0x0006800b02009986 */ /* 0x0001e2000c101504 */
[----:B-1----:R-:W-:Y:S01]  /*20a0*/  @!P5 FFMA.FTZ R16, -R69, R16, R5 ;  /* 0x000000104510d223 */ /* 0x002fe20000010105 */
[----:B------:R-:W-:Y:S02]  /*20b0*/  @!P4 F2FP.F16.F32.PACK_AB R17, RZ, R17 ;  /* 0x00000011ff11c23e */ /* 0x000fe400000000ff */
[----:B------:R0:W-:Y:S02]  /*20c0*/  @!P3 STG.E.U16 desc[UR4][R2.64+0x700], R7 ;  /* 0x000700070200b986 */ /* 0x0001e4000c101504 */
[----:B------:R-:W-:-:S02]  /*20d0*/  @!P5 F2FP.F16.F32.PACK_AB R16, RZ, R16 ;  /* 0x00000010ff10d23e */ /* 0x000fc400000000ff */
        /* <DEDUP_REMOVED lines=8> */
.L_x_4790:
        /* <DEDUP_REMOVED lines=10> */
.L_x_11416:


//--------------------- .text._ZN43_GLOBAL__N__9ae7fba5_10_SoftMax_cu_9f978f6321softmax_warp_backwardIN3c104HalfES2_fLi9ELb1ELb0EEEvPT0_PKT_S7_iiiPKb --------------------------
	.section	.text._ZN43_GLOBAL__N__9ae7fba5_10_SoftMax_cu_9f978f6321softmax_warp_backwardIN3c104HalfES2_fLi9ELb1ELb0EEEvPT0_PKT_S7_iiiPKb,"ax",@progbits
	.align	128
.text._ZN43_GLOBAL__N__9ae7fba5_10_SoftMax_cu_9f978f6321softmax_warp_backwardIN3c104HalfES2_fLi9ELb1ELb0EEEvPT0_PKT_S7_iiiPKb:
        .type           _ZN43_GLOBAL__N__9ae7fba5_10_SoftMax_cu_9f978f6321softmax_warp_backwardIN3c104HalfES2_fLi9ELb1ELb0EEEvPT0_PKT_S7_iiiPKb,@function
        .size           _ZN43_GLOBAL__N__9ae7fba5_10_SoftMax_cu_9f978f6321softmax_warp_backwardIN3c104HalfES2_fLi9ELb1ELb0EEEvPT0_PKT_S7_iiiPKb,(.L_x_11417 - _ZN43_GLOBAL__N__9ae7fba5_10_SoftMax_cu_9f978f6321softmax_warp_backwardIN3c104HalfES2_fLi9ELb1ELb0EEEvPT0_PKT_S7_iiiPKb)
        .other          _ZN43_GLOBAL__N__9ae7fba5_10_SoftMax_cu_9f978f6321softmax_warp_backwardIN3c104HalfES2_fLi9ELb1ELb0EEEvPT0_PKT_S7_iiiPKb,@"STO_CUDA_ENTRY STV_DEFAULT"
_ZN43_GLOBAL__N__9ae7fba5_10_SoftMax_cu_9f978f6321softmax_warp_backwardIN3c104HalfES2_fLi9ELb1ELb0EEEvPT0_PKT_S7_iiiPKb:
        /* <DEDUP_REMOVED lines=20> */
[C---:B------:R-:W-:Y:S02]  /*0140*/  IADD3 R8, PT, PT, R0.reuse, 0x20, RZ ;  /* 0x0000002000087810 */ /* 0x040fe40007ffe0ff */
[----:B------:R-:W-:Y:S02]  /*0150*/  IADD3 R9, PT, PT, R0, 0x40, RZ ;  /* 0x0000004000097810 */ /* 0x000fe40007ffe0ff */
[----:B------:R-:W-:Y:S01]  /*0160*/  ISETP.GE.AND P6, PT, R8, UR8, PT ;  /* 0x0000000808007c0c */ /* 0x000fe2000bfc6270 */
[----:B------:R-:W-:Y:S01]  /*0170*/  VIADD R8, R0, 0x60 ;  /* 0x0000006000087836 */ /* 0x000fe20000000000 */
[----:B------:R-:W-:-:S02]  /*0180*/  ISETP.GE.AND P2, PT, R9, UR8, PT ;  /* 0x0000000809007c0c */ /* 0x000fc4000bf46270 */
[C---:B------:R-:W-:Y:S02]  /*0190*/  ISETP.LT.OR P3, PT, R17.reuse, 0x1, P6 ;  /* 0x000000011100780c */ /* 0x040fe40003761670 */
[----:B------:R-:W-:Y:S02]  /*01a0*/  ISETP.LT.OR P2, PT, R17, 0x1, P2 ;  /* 0x000000011100780c */ /* 0x000fe40001741670 */
[----:B------:R-:W-:Y:S02]  /*01b0*/  IADD3 R9, PT, PT, R0, 0x80, RZ ;  /* 0x0000008000097810 */ /* 0x000fe40007ffe0ff */
[----:B------:R-:W-:Y:S02]  /*01c0*/  ISETP.GE.AND P4, PT, R8, UR8, PT ;  /* 0x0000000808007c0c */ /* 0x000fe4000bf86270 */
[----:B------:R-:W-:Y:S02]  /*01d0*/  ISETP.GE.AND P1, PT, R9, UR8, PT ;  /* 0x0000000809007c0c */ /* 0x000fe4000bf26270 */
[----:B------:R-:W-:-:S02]  /*01e0*/  ISETP.LT.OR P4, PT, R17, 0x1, P4 ;  /* 0x000000011100780c */ /* 0x000fc40002781670 */
[----:B------:R-:W-:Y:S01]  /*01f0*/  IADD3 R12, PT, PT, R0, 0xa0, RZ ;  /* 0x000000a0000c7810 */ /* 0x000fe20007ffe0ff */
[----:B------:R-:W-:Y:S02]  /*0200*/  HFMA2 R28, -RZ, RZ, 0, 0 ;  /* 0x00000000ff1c7431 */ /* 0x000fe400000001ff */
[----:B------:R-:W-:Y:S01]  /*0210*/  IMAD.MOV.U32 R35, RZ, RZ, RZ ;  /* 0x000000ffff237224 */ /* 0x000fe200078e00ff */
        /* <DEDUP_REMOVED lines=8> */
[----:B--2---:R-:W-:-:S02]  /*02a0*/  @!P0 HADD2.F32 R7, -RZ, R7.H0_H0 ;  /* 0x20000007ff078230 */ /* 0x004fc40000004100 */
[----:B---3--:R-:W-:-:S03]  /*02b0*/  @!P0 HADD2.F32 R28, -RZ, R6.H0_H0 ;  /* 0x20000006ff1c8230 */ /* 0x008fc60000004100 */
[----:B------:R-:W-:Y:S01]  /*02c0*/  @!P0 FMUL.FTZ R35, R7, 1.4426950216293334961 ;  /* 0x3fb8aa3b07238820 */ /* 0x000fe20000410000 */
[----:B------:R-:W-:Y:S02]  /*02d0*/  ISETP.GE.AND P0, PT, R12, UR8, PT ;  /* 0x000000080c007c0c */ /* 0x000fe4000bf06270 */
[----:B------:R-:W2:Y:S02]  /*02e0*/  @!P4 LDG.E.U16 R12, desc[UR4][R4.64+0xc0] ;  /* 0x0000c004040cc981 */ /* 0x000ea4000c1e1500 */
[----:B------:R-:W-:-:S13]  /*02f0*/  ISETP.LT.OR P0, PT, R17, 0x1, P0 ;  /* 0x000000011100780c */ /* 0x000fda0000701670 */
[----:B------:R-:W3:Y:S04]  /*0300*/  @!P0 LDG.E.U16 R18, desc[UR4][R2.64+0x140] ;  /* 0x0001400402128981 */ /* 0x000ee8000c1e1500 */
[----:B------:R-:W3:Y:S01]  /*0310*/  @!P0 LDG.E.U16 R16, desc[UR4][R4.64+0x140] ;  /* 0x0001400404108981 */ /* 0x000ee2000c1e1500 */
[----:B----4-:R-:W-:Y:S01]  /*0320*/  @!P3 HADD2.F32 R9, -RZ, R9.H0_H0 ;  /* 0x20000009ff09b230 */ /* 0x010fe20000004100 */
[C---:B------:R-:W-:Y:S02]  /*0330*/  IADD3 R19, PT, PT, R0.reuse, 0xc0, RZ ;  /* 0x000000c000137810 */ /* 0x040fe40007ffe0ff */
[----:B------:R-:W-:Y:S01]  /*0340*/  CS2R R30, SRZ ;  /* 0x00000000001e7805 */ /* 0x000fe2000001ff00 */
[----:B------:R-:W-:Y:S01]  /*0350*/  @!P2 HADD2.F32 R11, -RZ, R11.H0_H0 ;  /* 0x2000000bff0ba230 */ /* 0x000fe20000004100 */
[----:B------:R-:W-:Y:S01]  /*0360*/  CS2R R6, SRZ ;  /* 0x0000000000067805 */ /* 0x000fe2000001ff00 */
[----:B------:R-:W-:Y:S01]  /*0370*/  @!P3 FMUL.FTZ R31, R9, 1.4426950216293334961 ;  /* 0x3fb8aa3b091fb820 */ /* 0x000fe20000410000 */
[----:B------:R-:W-:Y:S01]  /*0380*/  @!P3 HADD2.F32 R30, -RZ, R8.H0_H0 ;  /* 0x20000008ff1eb230 */ /* 0x000fe20000004100 */
[----:B------:R-:W-:Y:S01]  /*0390*/  ISETP.GE.AND P3, PT, R19, UR8, PT ;  /* 0x0000000813007c0c */ /* 0x000fe2000bf66270 */
[----:B------:R-:W-:Y:S01]  /*03a0*/  @!P2 FMUL.FTZ R7, R11, 1.4426950216293334961 ;  /* 0x3fb8aa3b0b07a820 */ /* 0x000fe20000410000 */
[C---:B------:R-:W-:Y:S01]  /*03b0*/  IADD3 R11, PT, PT, R0.reuse, 0xe0, RZ ;  /* 0x000000e0000b7810 */ /* 0x040fe20007ffe0ff */
[----:B------:R-:W-:Y:S01]  /*03c0*/  @!P2 HADD2.F32 R6, -RZ, R10.H0_H0 ;  /* 0x2000000aff06a230 */ /* 0x000fe20000004100 */
[----:B------:R-:W-:Y:S01]  /*03d0*/  ISETP.LT.OR P2, PT, R17, 0x1, P3 ;  /* 0x000000011100780c */ /* 0x000fe20001f41670 */
[----:B------:R-:W-:Y:S01]  /*03e0*/  @!P4 HADD2.F32 R13, -RZ, R13.H0_H0 ;  /* 0x2000000dff0dc230 */ /* 0x000fe20000004100 */
[----:B------:R-:W-:-:S02]  /*03f0*/  IADD3 R19, PT, PT, R0, 0x100, RZ ;  /* 0x0000010000137810 */ /* 0x000fc40007ffe0ff */
[----:B------:R-:W-:Y:S02]  /*0400*/  CS2R R8, SRZ ;  /* 0x0000000000087805 */ /* 0x000fe4000001ff00 */
[----:B------:R-:W-:Y:S01]  /*0410*/  ISETP.GE.AND P3, PT, R11, UR8, PT ;  /* 0x000000080b007c0c */ /* 0x000fe2000bf66270 */
[----:B------:R-:W-:Y:S02]  /*0420*/  IMAD.MOV.U32 R10, RZ, RZ, RZ ;  /* 0x000000ffff0a7224 */ /* 0x000fe400078e00ff */
[----:B------:R-:W-:Y:S01]  /*0430*/  @!P4 FMUL.FTZ R9, R13, 1.4426950216293334961 ;  /* 0x3fb8aa3b0d09c820 */ /* 0x000fe20000410000 */
[----:B------:R-:W-:Y:S01]  /*0440*/  @!P1 HADD2.F32 R15, -RZ, R15.H0_H0 ;  /* 0x2000000fff0f9230 */ /* 0x000fe20000004100 */
[----:B------:R-:W-:Y:S01]  /*0450*/  ISETP.LT.OR P3, PT, R17, 0x1, P3 ;  /* 0x000000011100780c */ /* 0x000fe20001f61670 */
[----:B------:R-:W-:Y:S01]  /*0460*/  @!P1 HADD2.F32 R10, -RZ, R14.H0_H0 ;  /* 0x2000000eff0a9230 */ /* 0x000fe20000004100 */
[----:B------:R-:W-:Y:S01]  /*0470*/  IADD3 R14, PT, PT, R0, 0x120, RZ ;  /* 0x00000120000e7810 */ /* 0x000fe20007ffe0ff */
[----:B------:R-:W-:-:S02]  /*0480*/  IMAD.MOV.U32 R11, RZ, RZ, RZ ;  /* 0x000000ffff0b7224 */ /* 0x000fc400078e00ff */
[----:B------:R-:W-:Y:S01]  /*0490*/  @!P1 FMUL.FTZ R11, R15, 1.4426950216293334961 ;  /* 0x3fb8aa3b0f0b9820 */ /* 0x000fe20000410000 */
[----:B------:R-:W4:Y:S01]  /*04a0*/  @!P2 LDG.E.U16 R20, desc[UR4][R2.64+0x180] ;  /* 0x000180040214a981 */ /* 0x000f22000c1e1500 */
[----:B------:R-:W-:-:S06]  /*04b0*/  ISETP.GE.AND P1, PT, R14, UR8, PT ;  /* 0x000000080e007c0c */ /* 0x000fcc000bf26270 */
[----:B------:R-:W4:Y:S01]  /*04c0*/  @!P3 LDG.E.U16 R21, desc[UR4][R2.64+0x1c0] ;  /* 0x0001c0040215b981 */ /* 0x000f22000c1e1500 */
[----:B--2---:R-:W-:Y:S01]  /*04d0*/  @!P4 HADD2.F32 R8, -RZ, R12.H0_H0 ;  /* 0x2000000cff08c230 */ /* 0x004fe20000004100 */
[----:B------:R-:W-:Y:S02]  /*04e0*/  ISETP.GE.AND P4, PT, R19, UR8, PT ;  /* 0x0000000813007c0c */ /* 0x000fe4000bf86270 */
[----:B------:R-:W-:Y:S01]  /*04f0*/  CS2R R12, SRZ ;  /* 0x00000000000c7805 */ /* 0x000fe2000001ff00 */
[----:B------:R-:W2:Y:S01]  /*0500*/  @!P2 LDG.E.U16 R19, desc[UR4][R4.64+0x180] ;  /* 0x000180040413a981 */ /* 0x000ea2000c1e1500 */
[----:B------:R-:W-:Y:S01]  /*0510*/  ISETP.LT.OR P4, PT, R17, 0x1, P4 ;  /* 0x000000011100780c */ /* 0x000fe20002781670 */
[----:B---3--:R-:W-:-:S12]  /*0520*/  @!P0 HADD2.F32 R18, -RZ, R18.H0_H0 ;  /* 0x20000012ff128230 */ /* 0x008fd80000004100 */
[----:B------:R-:W3:Y:S01]  /*0530*/  @!P4 LDG.E.U16 R23, desc[UR4][R2.64+0x200] ;  /* 0x000200040217c981 */ /* 0x000ee2000c1e1500 */
[----:B------:R-:W-:Y:S02]  /*0540*/  @!P0 HADD2.F32 R12, -RZ, R16.H0_H0 ;  /* 0x20000010ff0c8230 */ /* 0x000fe40000004100 */
[----:B------:R-:W-:Y:S01]  /*0550*/  @!P0 FMUL.FTZ R13, R18, 1.4426950216293334961 ;  /* 0x3fb8aa3b120d8820 */ /* 0x000fe20000410000 */
[----:B------:R-:W-:Y:S01]  /*0560*/  ISETP.LT.OR P0, PT, R17, 0x1, P1 ;  /* 0x000000011100780c */ /* 0x000fe20000f01670 */
[----:B------:R-:W3:Y:S04]  /*0570*/  @!P3 LDG.E.U16 R18, desc[UR4][R4.64+0x1c0] ;  /* 0x0001c0040412b981 */ /* 0x000ee8000c1e1500 */
[----:B------:R-:W3:Y:S08]  /*0580*/  @!P4 LDG.E.U16 R22, desc[UR4][R4.64+0x200] ;  /* 0x000200040416c981 */ /* 0x000ef0000c1e1500 */
[----:B------:R-:W3:Y:S04]  /*0590*/  @!P0 LDG.E.U16 R25, desc[UR4][R2.64+0x240] ;  /* 0x0002400402198981 */ /* 0x000ee8000c1e1500 */
[----:B------:R-:W3:Y:S01]  /*05a0*/  @!P0 LDG.E.U16 R24, desc[UR4][R4.64+0x240] ;  /* 0x0002400404188981 */ /* 0x000ee2000c1e1500 */
[----:B------:R-:W-:-:S02]  /*05b0*/  CS2R R14, SRZ ;  /* 0x00000000000e7805 */ /* 0x000fc4000001ff00 */
[----:B------:R-:W-:Y:S01]  /*05c0*/  MOV R16, RZ ;  /* 0x000000ff00107202 */ /* 0x000fe20000000f00 */
[----:B----4-:R-:W-:-:S05]  /*05d0*/  @!P2 HADD2.F32 R20, -RZ, R20.H0_H0 ;  /* 0x20000014ff14a230 */ /* 0x010fca0000004100 */
[----:B------:R-:W-:Y:S01]  /*05e0*/  @!P2 FMUL.FTZ R15, R20, 1.4426950216293334961 ;  /* 0x3fb8aa3b140fa820 */ /* 0x000fe20000410000 */
[C---:B------:R-:W-:Y:S01]  /*05f0*/  IADD3 R20, PT, PT, R0.reuse, 0x140, RZ ;  /* 0x0000014000147810 */ /* 0x040fe20007ffe0ff */
[----:B------:R-:W-:Y:S02]  /*0600*/  @!P3 HADD2.F32 R21, -RZ, R21.H0_H0 ;  /* 0x20000015ff15b230 */ /* 0x000fe40000004100 */
[----:B--2---:R-:W-:Y:S01]  /*0610*/  @!P2 HADD2.F32 R14, -RZ, R19.H0_H0 ;  /* 0x20000013ff0ea230 */ /* 0x004fe20000004100 */
[----:B------:R-:W-:Y:S01]  /*0620*/  ISETP.GE.AND P2, PT, R17, 0x1, PT ;  /* 0x000000011100780c */ /* 0x000fe20003f46270 */
[----:B------:R-:W-:Y:S02]  /*0630*/  IMAD.MOV.U32 R17, RZ, RZ, RZ ;  /* 0x000000ffff117224 */ /* 0x000fe400078e00ff */
[----:B------:R-:W-:Y:S01]  /*0640*/  @!P3 FMUL.FTZ R17, R21, 1.4426950216293334961 ;  /* 0x3fb8aa3b1511b820 */ /* 0x000fe20000410000 */
[----:B------:R-:W-:Y:S01]  /*0650*/  IADD3 R21, PT, PT, R0, 0x160, RZ ;  /* 0x0000016000157810 */ /* 0x000fe20007ffe0ff */
[----:B---3--:R-:W-:-:S02]  /*0660*/  @!P4 HADD2.F32 R23, -RZ, R23.H0_H0 ;  /* 0x20000017ff17c230 */ /* 0x008fc40000004100 */
[----:B------:R-:W-:Y:S01]  /*0670*/  @!P3 HADD2.F32 R16, -RZ, R18.H0_H0 ;  /* 0x20000012ff10b230 */ /* 0x000fe20000004100 */
[----:B------:R-:W-:Y:S02]  /*0680*/  ISETP.GE.OR P3, PT, R20, UR8, !P2 ;  /* 0x0000000814007c0c */ /* 0x000fe4000d766670 */
[----:B------:R-:W-:Y:S01]  /*0690*/  CS2R R18, SRZ ;  /* 0x0000000000127805 */ /* 0x000fe2000001ff00 */
[----:B------:R-:W-:Y:S02]  /*06a0*/  @!P4 HADD2.F32 R18, -RZ, R22.H0_H0 ;  /* 0x20000016ff12c230 */ /* 0x000fe40000004100 */
[----:B------:R-:W-:Y:S01]  /*06b0*/  @!P4 FMUL.FTZ R19, R23, 1.4426950216293334961 ;  /* 0x3fb8aa3b1713c820 */ /* 0x000fe20000410000 */
[----:B------:R-:W-:Y:S01]  /*06c0*/  VIADD R22, R0, 0x180 ;  /* 0x0000018000167836 */ /* 0x000fe20000000000 */
[----:B------:R-:W-:Y:S02]  /*06d0*/  ISETP.GE.OR P4, PT, R21, UR8, !P2 ;  /* 0x0000000815007c0c */ /* 0x000fe4000d786670 */
[----:B------:R-:W-:Y:S01]  /*06e0*/  CS2R R20, SRZ ;  /* 0x0000000000147805 */ /* 0x000fe2000001ff00 */
[----:B------:R-:W-:-:S03]  /*06f0*/  @!P0 HADD2.F32 R25, -RZ, R25.H0_H0 ;  /* 0x20000019ff198230 */ /* 0x000fc60000004100 */
[----:B------:R-:W2:Y:S01]  /*0700*/  @!P3 LDG.E.U16 R26, desc[UR4][R4.64+0x280] ;  /* 0x00028004041ab981 */ /* 0x000ea2000c1e1500 */
[----:B------:R-:W-:Y:S02]  /*0710*/  @!P0 HADD2.F32 R20, -RZ, R24.H0_H0 ;  /* 0x20000018ff148230 */ /* 0x000fe40000004100 */
[----:B------:R-:W-:Y:S01]  /*0720*/  @!P0 FMUL.FTZ R21, R25, 1.4426950216293334961 ;  /* 0x3fb8aa3b19158820 */ /* 0x000fe20000410000 */
[----:B------:R-:W-:Y:S01]  /*0730*/  ISETP.GE.OR P0, PT, R22, UR8, !P2 ;  /* 0x0000000816007c0c */ /* 0x000fe2000d706670 */
[----:B------:R-:W3:Y:S04]  /*0740*/  @!P3 LDG.E.U16 R25, desc[UR4][R2.64+0x280] ;  /* 0x000280040219b981 */ /* 0x000ee8000c1e1500 */
[----:B------:R-:W4:Y:S04]  /*0750*/  @!P4 LDG.E.U16 R33, desc[UR4][R2.64+0x2c0] ;  /* 0x0002c0040221c981 */ /* 0x000f28000c1e1500 */
[----:B------:R-:W4:Y:S04]  /*0760*/  @!P4 LDG.E.U16 R32, desc[UR4][R4.64+0x2c0] ;  /* 0x0002c0040420c981 */ /* 0x000f28000c1e1500 */
[----:B------:R-:W4:Y:S04]  /*0770*/  @!P0 LDG.E.U16 R36, desc[UR4][R2.64+0x300] ;  /* 0x0003000402248981 */ /* 0x000f28000c1e1500 */
[----:B------:R-:W4:Y:S01]  /*0780*/  @!P0 LDG.E.U16 R34, desc[UR4][R4.64+0x300] ;  /* 0x0003000404228981 */ /* 0x000f22000c1e1500 */
[----:B------:R-:W-:-:S02]  /*0790*/  IADD3 R37, PT, PT, R0, 0x1a0, RZ ;  /* 0x000001a000257810 */ /* 0x000fc40007ffe0ff */
[----:B------:R-:W-:Y:S01]  /*07a0*/  CS2R R22, SRZ ;  /* 0x0000000000167805 */ /* 0x000fe2000001ff00 */
[----:B------:R-:W-:Y:S02]  /*07b0*/  VIADD R39, R0, 0x1e0 ;  /* 0x000001e000277836 */ /* 0x000fe40000000000 */
[----:B------:R-:W-:-:S04]  /*07c0*/  FADD.FTZ R41, RZ, R28 ;  /* 0x0000001cff297221 */ /* 0x000fc80000010000 */
[----:B------:R-:W-:Y:S01]  /*07d0*/  FADD.FTZ R41, R41, R30 ;  /* 0x0000001e29297221 */ /* 0x000fe20000010000 */
[----:B--2---:R-:W-:Y:S02]  /*07e0*/  @!P3 HADD2.F32 R22, -RZ, R26.H0_H0 ;  /* 0x2000001aff16b230 */ /* 0x004fe40000004100 */
[----:B---3--:R-:W-:Y:S01]  /*07f0*/  @!P3 HADD2.F32 R27, -RZ, R25.H0_H0 ;  /* 0x20000019ff1bb230 */ /* 0x008fe20000004100 */
[----:B------:R-:W-:Y:S01]  /*0800*/  CS2R R24, SRZ ;  /* 0x0000000000187805 */ /* 0x000fe2000001ff00 */
[----:B----4-:R-:W-:-:S03]  /*0810*/  @!P4 HADD2.F32 R33, -RZ, R33.H0_H0 ;  /* 0x20000021ff21c230 */ /* 0x010fc60000004100 */
[----:B------:R-:W-:Y:S01]  /*0820*/  @!P3 FMUL.FTZ R23, R27, 1.4426950216293334961 ;  /* 0x3fb8aa3b1b17b820 */ /* 0x000fe20000410000 */
[----:B------:R-:W-:Y:S01]  /*0830*/  ISETP.GE.OR P3, PT, R37, UR8, !P2 ;  /* 0x0000000825007c0c */ /* 0x000fe2000d766670 */
[----:B------:R-:W-:Y:S01]  /*0840*/  @!P4 HADD2.F32 R24, -RZ, R32.H0_H0 ;  /* 0x20000020ff18c230 */ /* 0x000fe20000004100 */
[----:B------:R-:W-:Y:S01]  /*0850*/  IADD3 R32, PT, PT, R0, 0x1c0, RZ ;  /* 0x000001c000207810 */ /* 0x000fe20007ffe0ff */
[----:B------:R-:W-:Y:S01]  /*0860*/  @!P4 FMUL.FTZ R25, R33, 1.4426950216293334961 ;  /* 0x3fb8aa3b2119c820 */ /* 0x000fe20000410000 */
[----:B------:R-:W-:Y:S02]  /*0870*/  @!P0 HADD2.F32 R36, -RZ, R36.H0_H0 ;  /* 0x20000024ff248230 */ /* 0x000fe40000004100 */
[----:B------:R-:W-:Y:S02]  /*0880*/  ISETP.GE.OR P4, PT, R32, UR8, !P2 ;  /* 0x0000000820007c0c */ /* 0x000fe4000d786670 */
[----:B------:R-:W-:Y:S01]  /*0890*/  CS2R R26, SRZ ;  /* 0x00000000001a7805 */ /* 0x000fe2000001ff00 */
[----:B------:R-:W-:-:S02]  /*08a0*/  @!P0 HADD2.F32 R26, -RZ, R34.H0_H0 ;  /* 0x20000022ff1a8230 */ /* 0x000fc40000004100 */
[----:B------:R-:W-:Y:S01]  /*08b0*/  @!P0 FMUL.FTZ R27, R36, 1.4426950216293334961 ;  /* 0x3fb8aa3b241b8820 */ /* 0x000fe20000410000 */
[----:B------:R-:W-:Y:S01]  /*08c0*/  ISETP.GE.OR P0, PT, R39, UR8, !P2 ;  /* 0x0000000827007c0c */ /* 0x000fe2000d706670 */
[----:B------:R-:W2:Y:S04]  /*08d0*/  @!P3 LDG.E.U16 R40, desc[UR4][R4.64+0x340] ;  /* 0x000340040428b981 */ /* 0x000ea8000c1e1500 */
[----:B------:R-:W3:Y:S04]  /*08e0*/  @!P3 LDG.E.U16 R34, desc[UR4][R2.64+0x340] ;  /* 0x000340040222b981 */ /* 0x000ee8000c1e1500 */
[----:B------:R-:W4:Y:S04]  /*08f0*/  @!P4 LDG.E.U16 R33, desc[UR4][R4.64+0x380] ;  /* 0x000380040421c981 */ /* 0x000f28000c1e1500 */
[----:B------:R0:W3:Y:S04]  /*0900*/  @!P0 LDG.E.U16 R37, desc[UR4][R4.64+0x3c0] ;  /* 0x0003c00404258981 */ /* 0x0000e8000c1e1500 */
[----:B------:R-:W3:Y:S01]  /*0910*/  @!P4 LDG.E.U16 R38, desc[UR4][R2.64+0x380] ;  /* 0x000380040226c981 */ /* 0x000ee2000c1e1500 */
[----:B------:R-:W-:Y:S01]  /*0920*/  FADD.FTZ R41, R41, R6 ;  /* 0x0000000629297221 */ /* 0x000fe20000010000 */
[----:B------:R-:W-:-:S02]  /*0930*/  HFMA2 R32, -RZ, RZ, 0, 0 ;  /* 0x00000000ff207431 */ /* 0x000fc400000001ff */
        /* <DEDUP_REMOVED lines=12> */
[----:B--2---:R-:W-:-:S05]  /*0a00*/  @!P3 HADD2.F32 R32, -RZ, R40.H0_H0 ;  /* 0x20000028ff20b230 */ /* 0x004fca0000004100 */
[----:B-1----:R-:W-:Y:S01]  /*0a10*/  FADD.FTZ R2, R41, R32 ;  /* 0x0000002029027221 */ /* 0x002fe20000010000 */
[----:B----4-:R-:W-:Y:S02]  /*0a20*/  @!P4 HADD2.F32 R5, -RZ, R33.H0_H0 ;  /* 0x20000021ff05c230 */ /* 0x010fe40000004100 */
[----:B---3--:R-:W-:-:S03]  /*0a30*/  @!P0 HADD2.F32 R4, -RZ, R37.H0_H0 ;  /* 0x20000025ff048230 */ /* 0x008fc60000004100 */
        /* <DEDUP_REMOVED lines=9> */
[----:B------:R-:W-:Y:S01]  /*0ad0*/  @!P3 HADD2.F32 R34, -RZ, R34.H0_H0 ;  /* 0x20000022ff22b230 */ /* 0x000fe20000004100 */
[----:B------:R-:W-:Y:S01]  /*0ae0*/  MOV R33, RZ ;  /* 0x000000ff00217202 */ /* 0x000fe20000000f00 */
[----:B------:R-:W-:-:S03]  /*0af0*/  @!P4 HADD2.F32 R38, -RZ, R38.H0_H0 ;  /* 0x20000026ff26c230 */ /* 0x000fc60000004100 */
[----:B------:R-:W-:Y:S01]  /*0b00*/  @!P3 FMUL.FTZ R33, R34, 1.4426950216293334961 ;  /* 0x3fb8aa3b2221b820 */ /* 0x000fe20000410000 */
[----:B------:R-:W-:Y:S02]  /*0b10*/  IMAD.MOV.U32 R34, RZ, RZ, RZ ;  /* 0x000000ffff227224 */ /* 0x000fe400078e00ff */
        /* <DEDUP_REMOVED lines=8> */
[----:B------:R-:W-:Y:S01]  /*0ba0*/  LOP3.LUT R40, R0, 0x40, RZ, 0xfc, !PT ;  /* 0x0000004000287812 */ /* 0x000fe200078efcff */
[----:B-----5:R-:W-:Y:S01]  /*0bb0*/  @!P0 HADD2.F32 R38, -RZ, R36.H0_H0 ;  /* 0x20000024ff268230 */ /* 0x020fe20000004100 */
[----:B------:R-:W-:Y:S01]  /*0bc0*/  MOV R36, RZ ;  /* 0x000000ff00247202 */ /* 0x000fe20000000f00 */
[----:B------:R-:W1:Y:S01]  /*0bd0*/  @!P1 MUFU.EX2 R21, R21 ;  /* 0x0000001500159308 */ /* 0x000e620000000800 */
[----:B------:R-:W-:Y:S02]  /*0be0*/  ISETP.GE.AND P2, PT, R40, UR8, PT ;  /* 0x0000000828007c0c */ /* 0x000fe4000bf46270 */
[----:B------:R-:W-:Y:S01]  /*0bf0*/  @!P0 FMUL.FTZ R36, R38, 1.4426950216293334961 ;  /* 0x3fb8aa3b26248820 */ /* 0x000fe20000410000 */
[C---:B------:R-:W-:Y:S01]  /*0c00*/  LOP3.LUT R38, R0.reuse, 0x80, RZ, 0xfc, !PT ;  /* 0x0000008000267812 */ /* 0x040fe200078efcff */
[----:B--2---:R-:W-:Y:S01]  /*0c10*/  @!P5 FFMA.FTZ R28, -R37, R35, R28 ;  /* 0x00000023251cd223 */ /* 0x004fe2000001011c */
[----:B------:R-:W-:-:S02]  /*0c20*/  LOP3.LUT R35, R0, 0x60, RZ, 0xfc, !PT ;  /* 0x0000006000237812 */ /* 0x000fc400078efcff */
[----:B------:R-:W-:Y:S01]  /*0c30*/  ISETP.GE.AND P4, PT, R38, UR8, PT ;  /* 0x0000000826007c0c */ /* 0x000fe2000bf86270 */
[----:B0-----:R-:W-:Y:S01]  /*0c40*/  @!P6 FFMA.FTZ R30, -R37, R31, R30 ;  /* 0x0000001f251ee223 */ /* 0x001fe2000001011e */
[----:B------:R-:W-:Y:S02]  /*0c50*/  @!P5 F2FP.F16.F32.PACK_AB R28, RZ, R28 ;  /* 0x0000001cff1cd23e */ /* 0x000fe400000000ff */
[----:B------:R-:W-:Y:S02]  /*0c60*/  ISETP.GE.AND P0, PT, R35, UR8, PT ;  /* 0x0000000823007c0c */ /* 0x000fe4000bf06270 */
[----:B------:R-:W0:Y:S01]  /*0c70*/  @!P2 MUFU.EX2 R7, R7 ;  /* 0x000000070007a308 */ /* 0x000e220000000800 */
[----:B------:R-:W-:Y:S01]  /*0c80*/  PRMT R31, R28, 0x7610, R31 ;  /* 0x000076101c1f7816 */ /* 0x000fe2000000001f */
[----:B-1----:R-:W-:Y:S01]  /*0c90*/  @!P1 FFMA.FTZ R20, -R37, R21, R20 ;  /* 0x0000001525149223 */ /* 0x002fe20000010114 */
[----:B------:R-:W1:Y:S01]  /*0ca0*/  S2R R28, SR_TID.X ;  /* 0x00000000001c7919 */ /* 0x000e620000002100 */
[----:B------:R-:W-:Y:S01]  /*0cb0*/  LOP3.LUT R35, R0, 0xa0, RZ, 0xfc, !PT ;  /* 0x000000a000237812 */ /* 0x000fe200078efcff */
[----:B---3--:R-:W-:Y:S01]  /*0cc0*/  IMAD.WIDE R2, R29, 0x2, R2 ;  /* 0x000000021d027825 */ /* 0x008fe200078e0202 */
[----:B------:R-:W-:-:S02]  /*0cd0*/  @!P6 F2FP.F16.F32.PACK_AB R30, RZ, R30 ;  /* 0x0000001eff1ee23e */ /* 0x000fc400000000ff */
        /* <DEDUP_REMOVED lines=11> */
[----:B------:R-:W-:Y:S01]  /*0d90*/  @!P1 F2FP.F16.F32.PACK_AB R20, RZ, R20 ;  /* 0x00000014ff14923e */ /* 0x000fe200000000ff */
[----:B------:R-:W0:Y:S01]  /*0da0*/  @!P3 MUFU.EX2 R13, R13 ;  /* 0x0000000d000db308 */ /* 0x000e220000000800 */
[----:B------:R-:W-:Y:S01]  /*0db0*/  @!P2 F2FP.F16.F32.PACK_AB R6, RZ, R6 ;  /* 0x00000006ff06a23e */ /* 0x000fe200000000ff */
[C---:B--2---:R-:W-:Y:S02]  /*0dc0*/  @!P4 FFMA.FTZ R11, -R37.reuse, R11, R10 ;  /* 0x0000000b250bc223 */ /* 0x044fe4000001010a */
[----:B------:R-:W-:Y:S02]  /*0dd0*/  @!P1 STG.E.U16 desc[UR4][R2.64+0x240], R20 ;  /* 0x0002401402009986 */ /* 0x000fe4000c101504 */
[----:B------:R-:W2:Y:S01]  /*0de0*/  @!P5 MUFU.EX2 R15, R15 ;  /* 0x0000000f000fd308 */ /* 0x000ea20000000800 */
[----:B---3--:R-:W-:Y:S01]  /*0df0*/  @!P0 FFMA.FTZ R9, -R37, R9, R8 ;  /* 0x0000000925098223 */ /* 0x008fe20000010108 */
[----:B------:R3:W-:Y:S01]  /*0e00*/  @!P2 STG.E.U16 desc[UR4][R2.64+0x80], R6 ;  /* 0x000080060200a986 */ /* 0x0007e2000c101504 */
[----:B------:R-:W-:Y:S01]  /*0e10*/  ISETP.GE.AND P2, PT, R0, UR8, PT ;  /* 0x0000000800007c0c */ /* 0x000fe2000bf46270 */
[----:B------:R-:W4:Y:S01]  /*0e20*/  @!P6 MUFU.EX2 R17, R17 ;  /* 0x000000110011e308 */ /* 0x000f220000000800 */
[----:B------:R-:W-:-:S02]  /*0e30*/  @!P4 F2FP.F16.F32.PACK_AB R11, RZ, R11 ;  /* 0x0000000bff0bc23e */ /* 0x000fc400000000ff */
[----:B------:R-:W-:Y:S01]  /*0e40*/  @!P0 F2FP.F16.F32.PACK_AB R9, RZ, R9 ;  /* 0x00000009ff09823e */ /* 0x000fe200000000ff */
[C---:B0-----:R-:W-:Y:S01]  /*0e50*/  @!P3 FFMA.FTZ R12, -R37.reuse, R13, R12 ;  /* 0x0000000d250cb223 */ /* 0x041fe2000001010c */
[----:B-1----:R-:W-:Y:S01]  /*0e60*/  LOP3.LUT R28, R28, 0x1f, RZ, 0xc0, !PT ;  /* 0x0000001f1c1c7812 */ /* 0x002fe200078ec0ff */
[----:B------:R0:W-:Y:S03]  /*0e70*/  @!P4 STG.E.U16 desc[UR4][R2.64+0x100], R11 ;  /* 0x0001000b0200c986 */ /* 0x0001e6000c101504 */
[C---:B------:R-:W-:Y:S01]  /*0e80*/  IADD3 R0, PT, PT, R28.reuse, 0x140, RZ ;  /* 0x000001401c007810 */ /* 0x040fe20007ffe0ff */
[C---:B--2---:R-:W-:Y:S01]  /*0e90*/  @!P5 FFMA.FTZ R14, -R37.reuse, R15, R14 ;  /* 0x0000000f250ed223 */ /* 0x044fe2000001010e */
[----:B---3--:R-:W-:Y:S01]  /*0ea0*/  VIADD R6, R28, 0x160 ;  /* 0x000001601c067836 */ /* 0x008fe20000000000 */
[----:B------:R0:W-:Y:S01]  /*0eb0*/  @!P0 STG.E.U16 desc[UR4][R2.64+0xc0], R9 ;  /* 0x0000c00902008986 */ /* 0x0001e2000c101504 */
[----:B------:R-:W-:Y:S01]  /*0ec0*/  @!P3 F2FP.F16.F32.PACK_AB R12, RZ, R12 ;  /* 0x0000000cff0cb23e */ /* 0x000fe200000000ff */
[----:B----4-:R-:W-:Y:S01]  /*0ed0*/  @!P6 FFMA.FTZ R16, -R37, R17, R16 ;  /* 0x000000112510e223 */ /* 0x010fe20000010110 */
[----:B------:R-:W-:Y:S01]  /*0ee0*/  ISETP.GE.AND P0, PT, R0, UR8, PT ;  /* 0x0000000800007c0c */ /* 0x000fe2000bf06270 */
[----:B------:R-:W1:Y:S01]  /*0ef0*/  @!P2 MUFU.EX2 R19, R19 ;  /* 0x000000130013a308 */ /* 0x000e620000000800 */
[----:B------:R-:W-:Y:S01]  /*0f00*/  ISETP.GE.AND P4, PT, R6, UR8, PT ;  /* 0x0000000806007c0c */ /* 0x000fe2000bf86270 */
[----:B------:R0:W-:Y:S01]  /*0f10*/  @!P3 STG.E.U16 desc[UR4][R2.64+0x140], R12 ;  /* 0x0001400c0200b986 */ /* 0x0001e2000c101504 */
[----:B------:R-:W-:-:S02]  /*0f20*/  @!P5 F2FP.F16.F32.PACK_AB R14, RZ, R14 ;  /* 0x0000000eff0ed23e */ /* 0x000fc400000000ff */
[----:B------:R-:W-:Y:S02]  /*0f30*/  @!P6 F2FP.F16.F32.PACK_AB R16, RZ, R16 ;  /* 0x00000010ff10e23e */ /* 0x000fe400000000ff */
[C---:B------:R-:W-:Y:S01]  /*0f40*/  IADD3 R0, PT, PT, R28.reuse, 0x180, RZ ;  /* 0x000001801c007810 */ /* 0x040fe20007ffe0ff */
[----:B------:R0:W-:Y:S01]  /*0f50*/  @!P5 STG.E.U16 desc[UR4][R2.64+0x180], R14 ;  /* 0x0001800e0200d986 */ /* 0x0001e2000c101504 */
[C---:B------:R-:W-:Y:S02]  /*0f60*/  IADD3 R6, PT, PT, R28.reuse, 0x1a0, RZ ;  /* 0x000001a01c067810 */ /* 0x040fe40007ffe0ff */
[----:B------:R-:W-:Y:S01]  /*0f70*/  IADD3 R28, PT, PT, R28, 0x1c0, RZ ;  /* 0x000001c01c1c7810 */ /* 0x000fe20007ffe0ff */
[----:B------:R0:W-:Y:S01]  /*0f80*/  @!P6 STG.E.U16 desc[UR4][R2.64+0x1c0], R16 ;  /* 0x0001c0100200e986 */ /* 0x0001e2000c101504 */
[----:B------:R-:W-:Y:S01]  /*0f90*/  ISETP.GE.AND P3, PT, R0, UR8, PT ;  /* 0x0000000800007c0c */ /* 0x000fe2000bf66270 */
[----:B------:R-:W2:Y:S01]  /*0fa0*/  @!P0 MUFU.EX2 R23, R23 ;  /* 0x0000001700178308 */ /* 0x000ea20000000800 */
[----:B------:R-:W-:Y:S01]  /*0fb0*/  ISETP.GE.AND P5, PT, R6, UR8, PT ;  /* 0x0000000806007c0c */ /* 0x000fe2000bfa6270 */
[----:B-1----:R-:W-:Y:S01]  /*0fc0*/  @!P2 FFMA.FTZ R19, -R37, R19, R18 ;  /* 0x000000132513a223 */ /* 0x002fe20000010112 */
[----:B------:R-:W-:Y:S01]  /*0fd0*/  ISETP.GE.AND P6, PT, R28, UR8, PT ;  /* 0x000000081c007c0c */ /* 0x000fe2000bfc6270 */
[----:B------:R-:W1:Y:S03]  /*0fe0*/  @!P4 MUFU.EX2 R25, R25 ;  /* 0x000000190019c308 */ /* 0x000e660000000800 */
[----:B------:R-:W-:-:S05]  /*0ff0*/  @!P2 F2FP.F16.F32.PACK_AB R19, RZ, R19 ;  /* 0x00000013ff13a23e */ /* 0x000fca00000000ff */
[----:B------:R-:W3:Y:S01]  /*1000*/  @!P3 MUFU.EX2 R27, R27 ;  /* 0x0000001b001bb308 */ /* 0x000ee20000000800 */
[----:B------:R0:W-:Y:S01]  /*1010*/  @!P2 STG.E.U16 desc[UR4][R2.64+0x200], R19 ;  /* 0x000200130200a986 */ /* 0x0001e2000c101504 */
[----:B------:R-:W-:Y:S01]  /*1020*/  ISETP.GE.AND P2, PT, R39, UR8, PT ;  /* 0x0000000827007c0c */ /* 0x000fe2000bf46270 */
[C---:B--2---:R-:W-:Y:S01]  /*1030*/  @!P0 FFMA.FTZ R23, -R37.reuse, R23, R22 ;  /* 0x0000001725178223 */ /* 0x044fe20000010116 */
[----:B------:R-:W2:Y:S01]  /*1040*/  @!P5 MUFU.EX2 R33, R33 ;  /* 0x000000210021d308 */ /* 0x000ea20000000800 */
[----:B-1----:R-:W-:-:S03]  /*1050*/  @!P4 FFMA.FTZ R25, -R37, R25, R24 ;  /* 0x000000192519c223 */ /* 0x002fc60000010118 */
[----:B------:R-:W1:Y:S01]  /*1060*/  @!P6 MUFU.EX2 R34, R34 ;  /* 0x000000220022e308 */ /* 0x000e620000000800 */
[----:B------:R-:W-:Y:S02]  /*1070*/  @!P0 F2FP.F16.F32.PACK_AB R23, RZ, R23 ;  /* 0x00000017ff17823e */ /* 0x000fe400000000ff */
[----:B------:R-:W-:Y:S01]  /*1080*/  @!P4 F2FP.F16.F32.PACK_AB R25, RZ, R25 ;  /* 0x00000019ff19c23e */ /* 0x000fe200000000ff */
[C---:B---3--:R-:W-:Y:S02]  /*1090*/  @!P3 FFMA.FTZ R27, -R37.reuse, R27, R26 ;  /* 0x0000001b251bb223 */ /* 0x048fe4000001011a */
[----:B------:R0:W-:Y:S01]  /*10a0*/  @!P0 STG.E.U16 desc[UR4][R2.64+0x280], R23 ;  /* 0x0002801702008986 */ /* 0x0001e2000c101504 */
[C---:B--2---:R-:W-:Y:S02]  /*10b0*/  @!P5 FFMA.FTZ R33, -R37.reuse, R33, R32 ;  /* 0x000000212521d223 */ /* 0x044fe40000010120 */
[----:B------:R-:W-:Y:S01]  /*10c0*/  @!P3 F2FP.F16.F32.PACK_AB R27, RZ, R27 ;  /* 0x0000001bff1bb23e */ /* 0x000fe200000000ff */
[----:B------:R0:W-:Y:S01]  /*10d0*/  @!P4 STG.E.U16 desc[UR4][R2.64+0x2c0], R25 ;  /* 0x0002c0190200c986 */ /* 0x0001e2000c101504 */
[----:B-1----:R-:W-:Y:S01]  /*10e0*/  @!P6 FFMA.FTZ R34, -R37, R34, R5 ;  /* 0x000000222522e223 */ /* 0x002fe20000010105 */
[----:B------:R-:W-:-:S02]  /*10f0*/  @!P5 F2FP.F16.F32.PACK_AB R33, RZ, R33 ;  /* 0x00000021ff21d23e */ /* 0x000fc400000000ff */
        /* <DEDUP_REMOVED lines=10> */
.L_x_4791:
        /* <DEDUP_REMOVED lines=14> */
.L_x_11417:


//--------------------- .text._ZN43_GLOBAL__N__9ae7fba5_10_SoftMax_cu_9f978f6321softmax_warp_backwardIN3c104HalfES2_fLi8ELb1ELb0EEEvPT0_PKT_S7_iiiPKb --------------------------
	.section	.text._ZN43_GLOBAL__N__9ae7fba5_10_SoftMax_cu_9f978f6321softmax_warp_backwardIN3c104HalfES2_fLi8ELb1ELb0EEEvPT0_PKT_S7_iiiPKb,"ax",@progbits
	.align	128
.text._ZN43_GLOBAL__N__9ae7fba5_10_SoftMax_cu_9f978f6321softmax_warp_backwardIN3c104HalfES2_fLi8ELb1ELb0EEEvPT0_PKT_S7_iiiPKb:
        .type           _ZN43_GLOBAL__N__9ae7fba5_10_SoftMax_cu_9f978f6321softmax_warp_backwardIN3c104HalfES2_fLi8ELb1ELb0EEEvPT0_PKT_S7_iiiPKb,@function
        .size           _ZN43_GLOBAL__N__9ae7fba5_10_SoftMax_cu_9f978f6321softmax_warp_backwardIN3c104HalfES2_fLi8ELb1ELb0EEEvPT0_PKT_S7_iiiPKb,(.L_x_11418 - _ZN43_GLOBAL__N__9ae7fba5_10_SoftMax_cu_9f978f6321softmax_warp_backwardIN3c104HalfES2_fLi8ELb1ELb0EEEvPT0_PKT_S7_iiiPKb)
        .other          _ZN43_GLOBAL__N__9ae7fba5_10_SoftMax_cu_9f978f6321softmax_warp_backwardIN3c104HalfES2_fLi8ELb1ELb0EEEvPT0_PKT_S7_iiiPKb,@"STO_CUDA_ENTRY STV_DEFAULT"
_ZN43_GLOBAL__N__9ae7fba5_10_SoftMax_cu_9f978f6321softmax_warp_backwardIN3c104HalfES2_fLi8ELb1ELb0EEEvPT0_PKT_S7_iiiPKb:
        /* <DEDUP_REMOVED lines=20> */
[----:B-----5:R-:W-:Y:S01]  /*0140*/  IMAD.WIDE R4, R7, 0x2, R4 ;  /* 0x0000000207047825 */ /* 0x020fe200078e0204 */
[----:B------:R-:W-:-:S02]  /*0150*/  IADD3 R0, PT, PT, R8, 0x40, RZ ;  /* 0x0000004008007810 */ /* 0x000fc40007ffe0ff */
        /* <DEDUP_REMOVED lines=10> */
[----:B------:R-:W-:Y:S01]  /*0200*/  HFMA2 R6, -RZ, RZ, 0, 0 ;  /* 0x00000000ff067431 */ /* 0x000fe200000001ff */
[----:B------:R-:W-:-:S02]  /*0210*/  MOV R9, RZ ;  /* 0x000000ff00097202 */ /* 0x000fc40000000f00 */
[----:B------:R-:W-:Y:S02]  /*0220*/  ISETP.GE.AND P2, PT, R16, UR8, PT ;  /* 0x0000000810007c0c */ /* 0x000fe4000bf46270 */
[----:B------:R-:W-:Y:S01]  /*0230*/  IADD3 R16, PT, PT, R8, 0x80, RZ ;  /* 0x0000008008107810 */ /* 0x000fe20007ffe0ff */
[----:B--2---:R-:W-:Y:S02]  /*0240*/  @!P4 HADD2.F32 R11, -RZ, R0.H0_H0 ;  /* 0x20000000ff0bc230 */ /* 0x004fe40000004100 */
[----:B------:R-:W-:Y:S02]  /*0250*/  HFMA2 R0, -RZ, RZ, 0, 0 ;  /* 0x00000000ff007431 */ /* 0x000fe400000001ff */
[----:B---3--:R-:W-:Y:S02]  /*0260*/  @!P4 HADD2.F32 R6, -RZ, R10.H0_H0 ;  /* 0x2000000aff06c230 */ /* 0x008fe40000004100 */
[----:B------:R-:W-:Y:S01]  /*0270*/  @!P4 FMUL.FTZ R9, R11, 1.4426950216293334961 ;  /* 0x3fb8aa3b0b09c820 */ /* 0x000fe20000410000 */
[----:B----4-:R-:W-:Y:S01]  /*0280*/  @!P3 HADD2.F32 R13, -RZ, R13.H0_H0 ;  /* 0x2000000dff0db230 */ /* 0x010fe20000004100 */
[----:B------:R-:W-:-:S02]  /*0290*/  CS2R R10, SRZ ;  /* 0x00000000000a7805 */ /* 0x000fc4000001ff00 */
[----:B------:R-:W-:Y:S01]  /*02a0*/  ISETP.LT.OR P4, PT, R23, 0x1, P2 ;  /* 0x000000011700780c */ /* 0x000fe20001781670 */
[----:B-----5:R-:W-:Y:S02]  /*02b0*/  @!P5 HADD2.F32 R15, -RZ, R15.H0_H0 ;  /* 0x2000000fff0fd230 */ /* 0x020fe40000004100 */
[----:B------:R-:W-:Y:S01]  /*02c0*/  @!P3 FMUL.FTZ R11, R13, 1.4426950216293334961 ;  /* 0x3fb8aa3b0d0bb820 */ /* 0x000fe20000410000 */
[----:B------:R-:W-:Y:S01]  /*02d0*/  @!P3 HADD2.F32 R0, -RZ, R12.H0_H0 ;  /* 0x2000000cff00b230 */ /* 0x000fe20000004100 */
[----:B------:R-:W-:Y:S02]  /*02e0*/  ISETP.GE.AND P3, PT, R16, UR8, PT ;  /* 0x0000000810007c0c */ /* 0x000fe4000bf66270 */
[----:B------:R-:W-:Y:S01]  /*02f0*/  MOV R12, RZ ;  /* 0x000000ff000c7202 */ /* 0x000fe20000000f00 */
[----:B------:R-:W-:Y:S02]  /*0300*/  @!P5 HADD2.F32 R10, -RZ, R14.H0_H0 ;  /* 0x2000000eff0ad230 */ /* 0x000fe40000004100 */
[----:B------:R-:W-:Y:S01]  /*0310*/  @!P5 FMUL.FTZ R12, R15, 1.4426950216293334961 ;  /* 0x3fb8aa3b0f0cd820 */ /* 0x000fe20000410000 */
[----:B------:R-:W-:-:S02]  /*0320*/  ISETP.LT.OR P5, PT, R23, 0x1, P3 ;  /* 0x000000011700780c */ /* 0x000fc40001fa1670 */
[----:B------:R-:W2:Y:S04]  /*0330*/  @!P4 LDG.E.U16 R15, desc[UR4][R2.64+0xc0] ;  /* 0x0000c004020fc981 */ /* 0x000ea8000c1e1500 */
[----:B------:R-:W3:Y:S07]  /*0340*/  @!P4 LDG.E.U16 R13, desc[UR4][R4.64+0xc0] ;  /* 0x0000c004040dc981 */ /* 0x000eee000c1e1500 */
[----:B------:R-:W4:Y:S04]  /*0350*/  @!P5 LDG.E.U16 R19, desc[UR4][R2.64+0x100] ;  /* 0x000100040213d981 */ /* 0x000f28000c1e1500 */
[----:B------:R-:W5:Y:S01]  /*0360*/  @!P5 LDG.E.U16 R18, desc[UR4][R4.64+0x100] ;  /* 0x000100040412d981 */ /* 0x000f62000c1e1500 */
[----:B------:R-:W-:Y:S01]  /*0370*/  HFMA2 R14, -RZ, RZ, 0, 0 ;  /* 0x00000000ff0e7431 */ /* 0x000fe200000001ff */
[----:B------:R-:W-:Y:S01]  /*0380*/  IADD3 R20, PT, PT, R8, 0xa0, RZ ;  /* 0x000000a008147810 */ /* 0x000fe20007ffe0ff */
[----:B------:R-:W-:-:S02]  /*0390*/  HFMA2 R16, -RZ, RZ, 0, 0 ;  /* 0x00000000ff107431 */ /* 0x000fc400000001ff */
[----:B--2---:R-:W-:Y:S02]  /*03a0*/  @!P4 HADD2.F32 R17, -RZ, R15.H0_H0 ;  /* 0x2000000fff11c230 */ /* 0x004fe40000004100 */
[----:B---3--:R-:W-:Y:S01]  /*03b0*/  @!P4 HADD2.F32 R14, -RZ, R13.H0_H0 ;  /* 0x2000000dff0ec230 */ /* 0x008fe20000004100 */
[----:B------:R-:W-:Y:S02]  /*03c0*/  MOV R13, RZ ;  /* 0x000000ff000d7202 */ /* 0x000fe40000000f00 */
[----:B------:R-:W-:Y:S01]  /*03d0*/  @!P4 FMUL.FTZ R13, R17, 1.4426950216293334961 ;  /* 0x3fb8aa3b110dc820 */ /* 0x000fe20000410000 */
[----:B------:R-:W-:Y:S01]  /*03e0*/  ISETP.GE.AND P4, PT, R20, UR8, PT ;  /* 0x0000000814007c0c */ /* 0x000fe2000bf86270 */
[----:B----4-:R-:W-:Y:S01]  /*03f0*/  @!P5 HADD2.F32 R19, -RZ, R19.H0_H0 ;  /* 0x20000013ff13d230 */ /* 0x010fe20000004100 */
[----:B------:R-:W-:Y:S01]  /*0400*/  MOV R15, RZ ;  /* 0x000000ff000f7202 */ /* 0x000fe20000000f00 */
[----:B-----5:R-:W-:-:S03]  /*0410*/  @!P5 HADD2.F32 R16, -RZ, R18.H0_H0 ;  /* 0x20000012ff10d230 */ /* 0x020fc60000004100 */
[----:B------:R-:W-:Y:S01]  /*0420*/  @!P5 FMUL.FTZ R15, R19, 1.4426950216293334961 ;  /* 0x3fb8aa3b130fd820 */ /* 0x000fe20000410000 */
[----:B------:R-:W-:-:S13]  /*0430*/  ISETP.LT.OR P5, PT, R23, 0x1, P4 ;  /* 0x000000011700780c */ /* 0x000fda00027a1670 */
[----:B------:R-:W2:Y:S04]  /*0440*/  @!P5 LDG.E.U16 R20, desc[UR4][R2.64+0x140] ;  /* 0x000140040214d981 */ /* 0x000ea8000c1e1500 */
[----:B------:R-:W3:Y:S01]  /*0450*/  @!P5 LDG.E.U16 R19, desc[UR4][R4.64+0x140] ;  /* 0x000140040413d981 */ /* 0x000ee2000c1e1500 */
[----:B------:R-:W-:Y:S01]  /*0460*/  IADD3 R21, PT, PT, R8, 0xc0, RZ ;  /* 0x000000c008157810 */ /* 0x000fe20007ffe0ff */
[----:B------:R-:W-:Y:S01]  /*0470*/  HFMA2 R18, -RZ, RZ, 0, 0 ;  /* 0x00000000ff127431 */ /* 0x000fe200000001ff */
[----:B------:R-:W-:Y:S01]  /*0480*/  MOV R17, RZ ;  /* 0x000000ff00117202 */ /* 0x000fe20000000f00 */
[----:B--2---:R-:W-:Y:S02]  /*0490*/  @!P5 HADD2.F32 R20, -RZ, R20.H0_H0 ;  /* 0x20000014ff14d230 */ /* 0x004fe40000004100 */
[----:B---3--:R-:W-:-:S03]  /*04a0*/  @!P5 HADD2.F32 R18, -RZ, R19.H0_H0 ;  /* 0x20000013ff12d230 */ /* 0x008fc60000004100 */
[----:B------:R-:W-:Y:S01]  /*04b0*/  @!P5 FMUL.FTZ R17, R20, 1.4426950216293334961 ;  /* 0x3fb8aa3b1411d820 */ /* 0x000fe20000410000 */
[----:B------:R-:W-:-:S04]  /*04c0*/  ISETP.GE.AND P5, PT, R21, UR8, PT ;  /* 0x0000000815007c0c */ /* 0x000fc8000bfa6270 */
        /* <DEDUP_REMOVED lines=10> */
[----:B------:R-:W-:Y:S02]  /*0570*/  P2R R24, PR, RZ, 0x40 ;  /* 0x00000040ff187803 */ /* 0x000fe40000000000 */
[----:B------:R-:W-:-:S13]  /*0580*/  ISETP.LT.OR P6, PT, R23, 0x1, P6 ;  /* 0x000000011700780c */ /* 0x000fda00037c1670 */
[----:B------:R-:W2:Y:S04]  /*0590*/  @!P6 LDG.E.U16 R25, desc[UR4][R4.64+0x1c0] ;  /* 0x0001c0040419e981 */ /* 0x000ea8000c1e1500 */
[----:B------:R0:W3:Y:S01]  /*05a0*/  @!P6 LDG.E.U16 R26, desc[UR4][R2.64+0x1c0] ;  /* 0x0001c004021ae981 */ /* 0x0000e2000c1e1500 */
[----:B------:R-:W-:Y:S01]  /*05b0*/  HFMA2 R8, -RZ, RZ, 0, 0 ;  /* 0x00000000ff087431 */ /* 0x000fe200000001ff */
[----:B------:R-:W-:Y:S01]  /*05c0*/  MOV R21, RZ ;  /* 0x000000ff00157202 */ /* 0x000fe20000000f00 */
[----:B--2---:R-:W-:Y:S02]  /*05d0*/  @!P6 HADD2.F32 R8, -RZ, R25.H0_H0 ;  /* 0x20000019ff08e230 */ /* 0x004fe40000004100 */
        /* <DEDUP_REMOVED lines=13> */
[----:B---3--:R-:W-:Y:S02]  /*06b0*/  @!P6 HADD2.F32 R26, -RZ, R26.H0_H0 ;  /* 0x2000001aff1ae230 */ /* 0x008fe40000004100 */
        /* <DEDUP_REMOVED lines=17> */
[----:B------:R-:W-:Y:S02]  /*07d0*/  @!P0 F2FP.F16.F32.PACK_AB R0, RZ, R0 ;  /* 0x00000000ff00823e */ /* 0x000fe400000000ff */
[----:B------:R-:W1:Y:S01]  /*07e0*/  @!P5 MUFU.EX2 R19, R19 ;  /* 0x000000130013d308 */ /* 0x000e620000000800 */
[----:B--2---:R-:W-:-:S04]  /*07f0*/  IMAD.WIDE R2, R7, 0x2, R2 ;  /* 0x0000000207027825 */ /* 0x004fc800078e0202 */
[C---:B---3--:R-:W-:Y:S01]  /*0800*/  @!P3 FFMA.FTZ R16, -R5.reuse, R15, R16 ;  /* 0x0000000f0510b223 */ /* 0x048fe20000010110 */
[----:B------:R-:W2:Y:S01]  /*0810*/  @!P1 MUFU.EX2 R7, R12 ;  /* 0x0000000c00079308 */ /* 0x000ea20000000800 */
[----:B------:R-:W-:Y:S01]  /*0820*/  @!P2 F2FP.F16.F32.PACK_AB R14, RZ, R14 ;  /* 0x0000000eff0ea23e */ /* 0x000fe200000000ff */
[C---:B----4-:R-:W-:Y:S01]  /*0830*/  @!P6 FFMA.FTZ R6, -R5.reuse, R9, R6 ;  /* 0x000000090506e223 */ /* 0x050fe20000010106 */
[----:B------:R3:W-:Y:S01]  /*0840*/  @!P0 STG.E.U16 desc[UR4][R2.64+0x40], R0 ;  /* 0x0000400002008986 */ /* 0x0007e2000c101504 */
[----:B------:R-:W-:Y:S01]  /*0850*/  @!P3 F2FP.F16.F32.PACK_AB R16, RZ, R16 ;  /* 0x00000010ff10b23e */ /* 0x000fe200000000ff */
[C---:B0-----:R-:W-:Y:S02]  /*0860*/  @!P4 FFMA.FTZ R18, -R5.reuse, R17, R18 ;  /* 0x000000110512c223 */ /* 0x041fe40000010112 */
[----:B------:R-:W-:Y:S01]  /*0870*/  @!P6 F2FP.F16.F32.PACK_AB R6, RZ, R6 ;  /* 0x00000006ff06e23e */ /* 0x000fe200000000ff */
[----:B------:R3:W-:Y:S01]  /*0880*/  @!P2 STG.E.U16 desc[UR4][R2.64+0xc0], R14 ;  /* 0x0000c00e0200a986 */ /* 0x0007e2000c101504 */
[----:B-1----:R-:W-:Y:S01]  /*0890*/  @!P5 FFMA.FTZ R20, -R5, R19, R20 ;  /* 0x000000130514d223 */ /* 0x002fe20000010114 */
        /* <DEDUP_REMOVED lines=16> */
.L_x_4792:
        /* <DEDUP_REMOVED lines=14> */
.L_x_11418:


//--------------------- .text._ZN43_GLOBAL__N__9ae7fba5_10_SoftMax_cu_9f978f6321softmax_warp_backwardIN3c104HalfES2_fLi7ELb1ELb0EEEvPT0_PKT_S7_iiiPKb --------------------------
	.section	.text._ZN43_GLOBAL__N__9ae7fba5_10_SoftMax_cu_9f978f6321softmax_warp_backwardIN3c104HalfES2_fLi7ELb1ELb0EEEvPT0_PKT_S7_iiiPKb,"ax",@progbits
	.align	128
.text._ZN43_GLOBAL__N__9ae7fba5_10_SoftMax_cu_9f978f6321softmax_warp_backwardIN3c104HalfES2_fLi7ELb1ELb0EEEvPT0_PKT_S7_iiiPKb:
        .type           _ZN43_GLOBAL__N__9ae7fba5_10_SoftMax_cu_9f978f6321softmax_warp_backwardIN3c104HalfES2_fLi7ELb1ELb0EEEvPT0_PKT_S7_iiiPKb,@function
        .size           _ZN43_GLOBAL__N__9ae7fba5_10_SoftMax_cu_9f978f6321softmax_warp_backwardIN3c104HalfES2_fLi7ELb1ELb0EEEvPT0_PKT_S7_iiiPKb,(.L_x_11419 - _ZN43_GLOBAL__N__9ae7fba5_10_SoftMax_cu_9f978f6321softmax_warp_backwardIN3c104HalfES2_fLi7ELb1ELb0EEEvPT0_PKT_S7_iiiPKb)
        .other          _ZN43_GLOBAL__N__9ae7fba5_10_SoftMax_cu_9f978f6321softmax_warp_backwardIN3c104HalfES2_fLi7ELb1ELb0EEEvPT0_PKT_S7_iiiPKb,@"STO_CUDA_ENTRY STV_DEFAULT"
_ZN43_GLOBAL__N__9ae7fba5_10_SoftMax_cu_9f978f6321softmax_warp_backwardIN3c104HalfES2_fLi7ELb1ELb0EEEvPT0_PKT_S7_iiiPKb:
        /* <DEDUP_REMOVED lines=30> */
[----:B------:R-:W-:Y:S02]  /*01e0*/  CS2R R6, SRZ ;  /* 0x0000000000067805 */ /* 0x000fe4000001ff00 */
[----:B------:R-:W-:Y:S02]  /*01f0*/  ISETP.GE.AND P0, PT, R2, R9, PT ;  /* 0x000000090200720c */ /* 0x000fe40003f06270 */
[----:B------:R-:W-:-:S13]  /*0200*/  ISETP.LT.OR P6, PT, R23, 0x1, P1 ;  /* 0x000000011700780c */ /* 0x000fda0000fc1670 */
[----:B------:R-:W4:Y:S04]  /*0210*/  @!P6 LDG.E.U16 R14, desc[UR4][R12.64+0x80] ;  /* 0x000080040c0ee981 */ /* 0x000f28000c1e1500 */
[----:B------:R-:W4:Y:S01]  /*0220*/  @!P6 LDG.E.U16 R10, desc[UR4][R18.64+0x80] ;  /* 0x00008004120ae981 */ /* 0x000f22000c1e1500 */
[----:B--2---:R-:W-:Y:S02]  /*0230*/  @!P4 HADD2.F32 R3, -RZ, R3.H0_H0 ;  /* 0x20000003ff03c230 */ /* 0x004fe40000004100 */
[----:B---3--:R-:W-:-:S03]  /*0240*/  @!P4 HADD2.F32 R8, -RZ, R0.H0_H0 ;  /* 0x20000000ff08c230 */ /* 0x008fc60000004100 */
[----:B------:R-:W-:Y:S01]  /*0250*/  @!P4 FMUL.FTZ R7, R3, 1.4426950216293334961 ;  /* 0x3fb8aa3b0307c820 */ /* 0x000fe20000410000 */
[----:B------:R-:W-:Y:S01]  /*0260*/  ISETP.LT.OR P4, PT, R23, 0x1, P0 ;  /* 0x000000011700780c */ /* 0x000fe20000781670 */
[----:B----4-:R-:W-:Y:S01]  /*0270*/  @!P5 HADD2.F32 R5, -RZ, R5.H0_H0 ;  /* 0x20000005ff05d230 */ /* 0x010fe20000004100 */
[----:B------:R-:W-:Y:S01]  /*0280*/  MOV R0, RZ ;  /* 0x000000ff00007202 */ /* 0x000fe20000000f00 */
[----:B------:R-:W-:-:S03]  /*0290*/  @!P5 HADD2.F32 R6, -RZ, R4.H0_H0 ;  /* 0x20000004ff06d230 */ /* 0x000fc60000004100 */
[----:B------:R-:W-:Y:S01]  /*02a0*/  @!P5 FMUL.FTZ R0, R5, 1.4426950216293334961 ;  /* 0x3fb8aa3b0500d820 */ /* 0x000fe20000410000 */
[----:B------:R-:W-:Y:S01]  /*02b0*/  ISETP.LT.OR P5, PT, R23, 0x2, P3 ;  /* 0x000000021700780c */ /* 0x000fe20001fa1670 */
[----:B------:R-:W-:-:S05]  /*02c0*/  IMAD.WIDE.U32 R2, R9, 0x2, R12 ;  /* 0x0000000209027825 */ /* 0x000fca00078e000c */
[----:B------:R0:W2:Y:S01]  /*02d0*/  @!P4 LDG.E.U16 R21, desc[UR4][R12.64+0xc0] ;  /* 0x0000c0040c15c981 */ /* 0x0000a2000c1e1500 */
[----:B------:R-:W-:-:S03]  /*02e0*/  IMAD.WIDE.U32 R4, R9, 0x2, R18 ;  /* 0x0000000209047825 */ /* 0x000fc600078e0012 */
[----:B------:R-:W3:Y:S04]  /*02f0*/  @!P4 LDG.E.U16 R20, desc[UR4][R18.64+0xc0] ;  /* 0x0000c0041214c981 */ /* 0x000ee8000c1e1500 */
[----:B------:R-:W4:Y:S04]  /*0300*/  @!P5 LDG.E.U16 R24, desc[UR4][R2.64] ;  /* 0x000000040218d981 */ /* 0x000f28000c1e1500 */
[----:B------:R-:W4:Y:S01]  /*0310*/  @!P5 LDG.E.U16 R22, desc[UR4][R4.64] ;  /* 0x000000040416d981 */ /* 0x000f22000c1e1500 */
[----:B------:R-:W-:Y:S02]  /*0320*/  @!P6 HADD2.F32 R16, -RZ, R14.H0_H0 ;  /* 0x2000000eff10e230 */ /* 0x000fe40000004100 */
[----:B------:R-:W-:Y:S01]  /*0330*/  HFMA2 R17, -RZ, RZ, 0, 0 ;  /* 0x00000000ff117431 */ /* 0x000fe200000001ff */
[----:B------:R-:W-:Y:S01]  /*0340*/  CS2R R14, SRZ ;  /* 0x00000000000e7805 */ /* 0x000fe2000001ff00 */
[----:B------:R-:W-:-:S02]  /*0350*/  @!P6 HADD2.F32 R15, -RZ, R10.H0_H0 ;  /* 0x2000000aff0fe230 */ /* 0x000fc40000004100 */
[----:B------:R-:W-:Y:S01]  /*0360*/  @!P6 FMUL.FTZ R17, R16, 1.4426950216293334961 ;  /* 0x3fb8aa3b1011e820 */ /* 0x000fe20000410000 */
[----:B------:R-:W-:Y:S02]  /*0370*/  ISETP.LT.OR P6, PT, R23, 0x2, P2 ;  /* 0x000000021700780c */ /* 0x000fe400017c1670 */
[----:B------:R-:W-:Y:S01]  /*0380*/  MOV R16, RZ ;  /* 0x000000ff00107202 */ /* 0x000fe20000000f00 */
[----:B0-----:R-:W-:Y:S01]  /*0390*/  HFMA2 R12, -RZ, RZ, 0, 0 ;  /* 0x00000000ff0c7431 */ /* 0x001fe200000001ff */
[----:B------:R-:W-:Y:S01]  /*03a0*/  MOV R10, RZ ;  /* 0x000000ff000a7202 */ /* 0x000fe20000000f00 */
[----:B--2---:R-:W-:Y:S02]  /*03b0*/  @!P4 HADD2.F32 R21, -RZ, R21.H0_H0 ;  /* 0x20000015ff15c230 */ /* 0x004fe40000004100 */
[----:B---3--:R-:W-:-:S03]  /*03c0*/  @!P4 HADD2.F32 R14, -RZ, R20.H0_H0 ;  /* 0x20000014ff0ec230 */ /* 0x008fc60000004100 */
[----:B------:R-:W-:Y:S01]  /*03d0*/  @!P4 FMUL.FTZ R16, R21, 1.4426950216293334961 ;  /* 0x3fb8aa3b1510c820 */ /* 0x000fe20000410000 */
[----:B------:R-:W-:Y:S02]  /*03e0*/  ISETP.LT.OR P4, PT, R23, 0x2, P1 ;  /* 0x000000021700780c */ /* 0x000fe40000f81670 */
[----:B------:R-:W2:Y:S01]  /*03f0*/  @!P6 LDG.E.U16 R21, desc[UR4][R4.64+0x40] ;  /* 0x000040040415e981 */ /* 0x000ea2000c1e1500 */
[----:B----4-:R-:W-:Y:S02]  /*0400*/  @!P5 HADD2.F32 R24, -RZ, R24.H0_H0 ;  /* 0x20000018ff18d230 */ /* 0x010fe40000004100 */
[----:B------:R-:W-:-:S03]  /*0410*/  @!P5 HADD2.F32 R12, -RZ, R22.H0_H0 ;  /* 0x20000016ff0cd230 */ /* 0x000fc60000004100 */
[----:B------:R-:W-:Y:S01]  /*0420*/  @!P5 FMUL.FTZ R10, R24, 1.4426950216293334961 ;  /* 0x3fb8aa3b180ad820 */ /* 0x000fe20000410000 */
[----:B------:R-:W-:Y:S01]  /*0430*/  ISETP.LT.OR P5, PT, R23, 0x2, P0 ;  /* 0x000000021700780c */ /* 0x000fe200007a1670 */
[----:B------:R-:W-:Y:S02]  /*0440*/  HFMA2 R19, -RZ, RZ, 0, 0 ;  /* 0x00000000ff137431 */ /* 0x000fe400000001ff */
[----:B------:R-:W-:Y:S01]  /*0450*/  FADD.FTZ R27, RZ, R8 ;  /* 0x00000008ff1b7221 */ /* 0x000fe20000010000 */
[----:B------:R-:W-:Y:S01]  /*0460*/  P2R R13, PR, RZ, 0x40 ;  /* 0x00000040ff0d7803 */ /* 0x000fe20000000000 */
[----:B------:R-:W5:Y:S04]  /*0470*/  @!P6 LDG.E.U16 R22, desc[UR4][R2.64+0x40] ;  /* 0x000040040216e981 */ /* 0x000f68000c1e1500 */
[----:B------:R-:W3:Y:S01]  /*0480*/  @!P4 LDG.E.U16 R24, desc[UR4][R4.64+0x80] ;  /* 0x000080040418c981 */ /* 0x000ee2000c1e1500 */
[----:B------:R-:W-:-:S03]  /*0490*/  FADD.FTZ R26, RZ, R12 ;  /* 0x0000000cff1a7221 */ /* 0x000fc60000010000 */
[----:B------:R-:W5:Y:S04]  /*04a0*/  @!P4 LDG.E.U16 R13, desc[UR4][R2.64+0x80] ;  /* 0x00008004020dc981 */ /* 0x000f68000c1e1500 */
[----:B------:R0:W4:Y:S04]  /*04b0*/  @!P5 LDG.E.U16 R25, desc[UR4][R4.64+0xc0] ;  /* 0x0000c0040419d981 */ /* 0x000128000c1e1500 */
[----:B------:R1:W5:Y:S01]  /*04c0*/  @!P5 LDG.E.U16 R18, desc[UR4][R2.64+0xc0] ;  /* 0x0000c0040212d981 */ /* 0x000362000c1e1500 */
[----:B0-----:R-:W-:-:S04]  /*04d0*/  FADD.FTZ R4, R27, R6 ;  /* 0x000000061b047221 */ /* 0x001fc80000010000 */
[----:B-1----:R-:W-:-:S04]  /*04e0*/  FADD.FTZ R3, R4, R15 ;  /* 0x0000000f04037221 */ /* 0x002fc80000010000 */
[----:B------:R-:W-:-:S05]  /*04f0*/  FADD.FTZ R3, R3, R14 ;  /* 0x0000000e03037221 */ /* 0x000fca0000010000 */
[----:B------:R-:W0:Y:S02]  /*0500*/  SHFL.BFLY PT, R4, R3, 0x10, 0x1f ;  /* 0x0e001f0003047f89 */ /* 0x000e2400000e0000 */
[----:B0-----:R-:W-:Y:S01]  /*0510*/  FADD.FTZ R4, R3, R4 ;  /* 0x0000000403047221 */ /* 0x001fe20000010000 */
[----:B--2---:R-:W-:Y:S01]  /*0520*/  @!P6 HADD2.F32 R19, -RZ, R21.H0_H0 ;  /* 0x20000015ff13e230 */ /* 0x004fe20000004100 */
[----:B------:R-:W-:-:S04]  /*0530*/  CS2R R20, SRZ ;  /* 0x0000000000147805 */ /* 0x000fc8000001ff00 */
[----:B------:R-:W-:Y:S01]  /*0540*/  FADD.FTZ R5, R26, R19 ;  /* 0x000000131a057221 */ /* 0x000fe20000010000 */
[----:B---3--:R-:W-:-:S05]  /*0550*/  @!P4 HADD2.F32 R20, -RZ, R24.H0_H0 ;  /* 0x20000018ff14c230 */ /* 0x008fca0000004100 */
[----:B------:R-:W-:Y:S01]  /*0560*/  FADD.FTZ R2, R5, R20 ;  /* 0x0000001405027221 */ /* 0x000fe20000010000 */
[----:B----4-:R-:W-:-:S05]  /*0570*/  @!P5 HADD2.F32 R21, -RZ, R25.H0_H0 ;  /* 0x20000019ff15d230 */ /* 0x010fca0000004100 */
[----:B------:R-:W-:-:S05]  /*0580*/  FADD.FTZ R2, R2, R21 ;  /* 0x0000001502027221 */ /* 0x000fca0000010000 */
        /* <DEDUP_REMOVED lines=22> */
[----:B-----5:R-:W-:Y:S02]  /*06f0*/  @!P4 HADD2.F32 R13, -RZ, R13.H0_H0 ;  /* 0x2000000dff0dc230 */ /* 0x020fe40000004100 */
[----:B------:R1:W2:Y:S04]  /*0700*/  @!P2 MUFU.EX2 R25, R0 ;  /* 0x000000000019a308 */ /* 0x0002a80000000800 */
[----:B------:R-:W2:Y:S03]  /*0710*/  @!P1 MUFU.EX2 R26, R17 ;  /* 0x00000011001a9308 */ /* 0x000ea60000000800 */
[----:B0-----:R-:W-:Y:S01]  /*0720*/  @!P6 HADD2.F32 R24, -RZ, R22.H0_H0 ;  /* 0x20000016ff18e230 */ /* 0x001fe20000004100 */
[----:B------:R-:W0:Y:S01]  /*0730*/  @!P0 MUFU.EX2 R27, R16 ;  /* 0x00000010001b8308 */ /* 0x000e220000000800 */
[----:B------:R-:W-:Y:S01]  /*0740*/  MOV R22, RZ ;  /* 0x000000ff00167202 */ /* 0x000fe20000000f00 */
[----:B----4-:R-:W-:Y:S01]  /*0750*/  @!P3 FFMA.FTZ R8, R29, -R7, R8 ;  /* 0x800000071d08b223 */ /* 0x010fe20000010008 */
[----:B-1----:R-:W-:Y:S01]  /*0760*/  MOV R0, RZ ;  /* 0x000000ff00007202 */ /* 0x002fe20000000f00 */
[----:B------:R-:W-:Y:S01]  /*0770*/  @!P6 FMUL.FTZ R22, R24, 1.4426950216293334961 ;  /* 0x3fb8aa3b1816e820 */ /* 0x000fe20000410000 */
[----:B------:R-:W-:Y:S01]  /*0780*/  ISETP.NE.AND P6, PT, R23, 0x1, PT ;  /* 0x000000011700780c */ /* 0x000fe20003fc5270 */
[C---:B--2---:R-:W-:Y:S01]  /*0790*/  @!P2 FFMA.FTZ R25, R29.reuse, -R25, R6 ;  /* 0x800000191d19a223 */ /* 0x044fe20000010006 */
[----:B------:R-:W-:Y:S01]  /*07a0*/  @!P3 F2FP.F16.F32.PACK_AB R8, RZ, R8 ;  /* 0x00000008ff08b23e */ /* 0x000fe200000000ff */
[----:B------:R-:W-:Y:S01]  /*07b0*/  @!P1 FFMA.FTZ R26, R29, -R26, R15 ;  /* 0x8000001a1d1a9223 */ /* 0x000fe2000001000f */
[----:B---3--:R-:W-:-:S02]  /*07c0*/  IMAD.WIDE R2, R11, 0x2, R2 ;  /* 0x000000020b027825 */ /* 0x008fc400078e0202 */
[----:B------:R-:W-:Y:S02]  /*07d0*/  @!P2 F2FP.F16.F32.PACK_AB R25, RZ, R25 ;  /* 0x00000019ff19a23e */ /* 0x000fe400000000ff */
[----:B0-----:R-:W-:Y:S01]  /*07e0*/  @!P0 FFMA.FTZ R27, R29, -R27, R14 ;  /* 0x8000001b1d1b8223 */ /* 0x001fe2000001000e */
        /* <DEDUP_REMOVED lines=11> */
[----:B------:R-:W-:Y:S01]  /*08a0*/  MOV R4, RZ ;  /* 0x000000ff00047202 */ /* 0x000fe20000000f00 */
[----:B------:R-:W0:Y:S02]  /*08b0*/  @!P2 MUFU.EX2 R22, R22 ;  /* 0x000000160016a308 */ /* 0x000e240000000800 */
[----:B------:R-:W-:Y:S02]  /*08c0*/  @!P5 HADD2.F32 R18, -RZ, R18.H0_H0 ;  /* 0x20000012ff12d230 */ /* 0x000fe40000004100 */
[----:B------:R-:W2:Y:S03]  /*08d0*/  @!P1 MUFU.EX2 R11, R0 ;  /* 0x00000000000b9308 */ /* 0x000ea60000000800 */
[----:B------:R-:W-:Y:S01]  /*08e0*/  @!P5 FMUL.FTZ R4, R18, 1.4426950216293334961 ;  /* 0x3fb8aa3b1204d820 */ /* 0x000fe20000410000 */
[C---:B-1----:R-:W-:Y:S01]  /*08f0*/  @!P3 FFMA.FTZ R7, R5.reuse, -R7, R12 ;  /* 0x800000070507b223 */ /* 0x042fe2000001000c */
[----:B0-----:R-:W-:-:S04]  /*0900*/  @!P2 FFMA.FTZ R19, R5, -R22, R19 ;  /* 0x800000160513a223 */ /* 0x001fc80000010013 */
        /* <DEDUP_REMOVED lines=13> */
.L_x_4793:
        /* <DEDUP_REMOVED lines=10> */
.L_x_11419:


//--------------------- .text._ZN43_GLOBAL__N__9ae7fba5_10_SoftMax_cu_9f978f6321softmax_warp_backwardIN3c104HalfES2_fLi6ELb1ELb0EEEvPT0_PKT_S7_iiiPKb --------------------------
	.section	.text._ZN43_GLOBAL__N__9ae7fba5_10_SoftMax_cu_9f978f6321softmax_warp_backwardIN3c104HalfES2_fLi6ELb1ELb0EEEvPT0_PKT_S7_iiiPKb,"ax",@progbits
	.align	128
.text._ZN43_GLOBAL__N__9ae7fba5_10_SoftMax_cu_9f978f6321softmax_warp_backwardIN3c104HalfES2_fLi6ELb1ELb0EEEvPT0_PKT_S7_iiiPKb:
        .type           _ZN43_GLOBAL__N__9ae7fba5_10_SoftMax_cu_9f978f6321softmax_warp_backwardIN3c104HalfES2_fLi6ELb1ELb0EEEvPT0_PKT_S7_iiiPKb,@function
        .size           _ZN43_GLOBAL__N__9ae7fba5_10_SoftMax_cu_9f978f6321softmax_warp_backwardIN3c104HalfES2_fLi6ELb1ELb0EEEvPT0_PKT_S7_iiiPKb,(.L_x_11420 - _ZN43_GLOBAL__N__9ae7fba5_10_SoftMax_cu_9f978f6321softmax_warp_backwardIN3c104HalfES2_fLi6ELb1ELb0EEEvPT0_PKT_S7_iiiPKb)
        .other          _ZN43_GLOBAL__N__9ae7fba5_10_SoftMax_cu_9f978f6321softmax_warp_backwardIN3c104HalfES2_fLi6ELb1ELb0EEEvPT0_PKT_S7_iiiPKb,@"STO_CUDA_ENTRY STV_DEFAULT"
_ZN43_GLOBAL__N__9ae7fba5_10_SoftMax_cu_9f978f6321softmax_warp_backwardIN3c104HalfES2_fLi6ELb1ELb0EEEvPT0_PKT_S7_iiiPKb:
        /* <DEDUP_REMOVED lines=33> */
[----:B-1----:R-:W-:Y:S01]  /*0210*/  HFMA2 R10, -RZ, RZ, 0, 0 ;  /* 0x00000000ff0a7431 */ /* 0x002fe200000001ff */
[----:B------:R-:W-:Y:S01]  /*0220*/  MOV R3, RZ ;  /* 0x000000ff00037202 */ /* 0x000fe20000000f00 */
[----:B------:R-:W-:-:S04]  /*0230*/  @!P3 IMAD.WIDE.U32 R14, R0, 0x2, R12 ;  /* 0x00000002000eb825 */ /* 0x000fc800078e000c */
[----:B------:R-:W-:Y:S01]  /*0240*/  @!P2 IMAD.WIDE.U32 R20, R0, 0x2, R12 ;  /* 0x000000020014a825 */ /* 0x000fe200078e000c */
[----:B------:R0:W5:Y:S04]  /*0250*/  @!P3 LDG.E.U16 R6, desc[UR4][R14.64] ;  /* 0x000000040e06b981 */ /* 0x000168000c1e1500 */
[----:B------:R1:W5:Y:S01]  /*0260*/  @!P2 LDG.E.U16 R7, desc[UR4][R20.64+0x40] ;  /* 0x000040041407a981 */ /* 0x000362000c1e1500 */
[----:B------:R-:W-:Y:S01]  /*0270*/  ISETP.GE.AND P6, PT, R18, 0x1, PT ;  /* 0x000000011200780c */ /* 0x000fe20003fc6270 */
[----:B--2---:R-:W-:Y:S02]  /*0280*/  @!P4 HADD2.F32 R9, -RZ, R23.H0_H0 ;  /* 0x20000017ff09c230 */ /* 0x004fe40000004100 */
[----:B---3--:R-:W-:-:S03]  /*0290*/  @!P3 HADD2.F32 R8, -RZ, R22.H0_H0 ;  /* 0x20000016ff08b230 */ /* 0x008fc60000004100 */
[----:B------:R-:W-:Y:S01]  /*02a0*/  FADD.FTZ R11, RZ, R9 ;  /* 0x00000009ff0b7221 */ /* 0x000fe20000010000 */
[----:B----4-:R-:W-:Y:S02]  /*02b0*/  @!P5 HADD2.F32 R10, -RZ, R19.H0_H0 ;  /* 0x20000013ff0ad230 */ /* 0x010fe40000004100 */
[----:B------:R-:W-:Y:S01]  /*02c0*/  FADD.FTZ R12, RZ, R8 ;  /* 0x00000008ff0c7221 */ /* 0x000fe20000010000 */
[----:B------:R-:W-:Y:S02]  /*02d0*/  @!P2 HADD2.F32 R3, -RZ, R16.H0_H0 ;  /* 0x20000010ff03a230 */ /* 0x000fe40000004100 */
[----:B------:R-:W-:-:S03]  /*02e0*/  FADD.FTZ R11, R11, R10 ;  /* 0x0000000a0b0b7221 */ /* 0x000fc60000010000 */
[----:B------:R-:W-:Y:S02]  /*02f0*/  FADD.FTZ R12, R12, R3 ;  /* 0x000000030c0c7221 */ /* 0x000fe40000010000 */
[----:B0-----:R-:W0:Y:S04]  /*0300*/  SHFL.BFLY PT, R14, R11, 0x10, 0x1f ;  /* 0x0e001f000b0e7f89 */ /* 0x001e2800000e0000 */
[----:B------:R-:W2:Y:S01]  /*0310*/  SHFL.BFLY PT, R13, R12, 0x10, 0x1f ;  /* 0x0e001f000c0d7f89 */ /* 0x000ea200000e0000 */
[----:B0-----:R-:W-:Y:S01]  /*0320*/  FADD.FTZ R14, R11, R14 ;  /* 0x0000000e0b0e7221 */ /* 0x001fe20000010000 */
[----:B--2---:R-:W-:-:S04]  /*0330*/  FADD.FTZ R13, R12, R13 ;  /* 0x0000000d0c0d7221 */ /* 0x004fc80000010000 */
[----:B------:R-:W0:Y:S04]  /*0340*/  SHFL.BFLY PT, R15, R14, 0x8, 0x1f ;  /* 0x0d001f000e0f7f89 */ /* 0x000e2800000e0000 */
[----:B-1----:R-:W1:Y:S01]  /*0350*/  SHFL.BFLY PT, R20, R13, 0x8, 0x1f ;  /* 0x0d001f000d147f89 */ /* 0x002e6200000e0000 */
[----:B0-----:R-:W-:Y:S01]  /*0360*/  FADD.FTZ R16, R14, R15 ;  /* 0x0000000f0e107221 */ /* 0x001fe20000010000 */
[----:B------:R-:W-:Y:S02]  /*0370*/  @!P4 HADD2.F32 R14, -RZ, R5.H0_H0 ;  /* 0x20000005ff0ec230 */ /* 0x000fe40000004100 */
[----:B-1----:R-:W-:Y:S02]  /*0380*/  FADD.FTZ R20, R13, R20 ;  /* 0x000000140d147221 */ /* 0x002fe40000010000 */
[----:B------:R-:W0:Y:S01]  /*0390*/  SHFL.BFLY PT, R15, R16, 0x4, 0x1f ;  /* 0x0c801f00100f7f89 */ /* 0x000e2200000e0000 */
[----:B------:R-:W-:-:S03]  /*03a0*/  HFMA2 R13, -RZ, RZ, 0, 0 ;  /* 0x00000000ff0d7431 */ /* 0x000fc600000001ff */
[----:B------:R-:W1:Y:S01]  /*03b0*/  SHFL.BFLY PT, R19, R20, 0x4, 0x1f ;  /* 0x0c801f0014137f89 */ /* 0x000e6200000e0000 */
[----:B0-----:R-:W-:Y:S01]  /*03c0*/  FADD.FTZ R17, R16, R15 ;  /* 0x0000000f10117221 */ /* 0x001fe20000010000 */
[----:B------:R-:W-:Y:S01]  /*03d0*/  MOV R15, RZ ;  /* 0x000000ff000f7202 */ /* 0x000fe20000000f00 */
[----:B------:R-:W-:Y:S02]  /*03e0*/  @!P5 HADD2.F32 R16, -RZ, R4.H0_H0 ;  /* 0x20000004ff10d230 */ /* 0x000fe40000004100 */
        /* <DEDUP_REMOVED lines=12> */
[----:B------:R-:W-:Y:S01]  /*04b0*/  ISETP.NE.AND P4, PT, R18, 0x1, PT ;  /* 0x000000011200780c */ /* 0x000fe20003f85270 */
[----:B-----5:R-:W-:Y:S01]  /*04c0*/  @!P3 HADD2.F32 R6, -RZ, R6.H0_H0 ;  /* 0x20000006ff06b230 */ /* 0x020fe20000004100 */
[----:B------:R-:W1:Y:S04]  /*04d0*/  @!P0 MUFU.EX2 R14, R13 ;  /* 0x0000000d000e8308 */ /* 0x000e680000000800 */
[----:B------:R-:W4:Y:S01]  /*04e0*/  @!P1 MUFU.EX2 R15, R15 ;  /* 0x0000000f000f9308 */ /* 0x000f220000000800 */
[C---:B-1----:R-:W-:Y:S01]  /*04f0*/  @!P0 FFMA.FTZ R14, R20.reuse, -R14, R9 ;  /* 0x8000000e140e8223 */ /* 0x042fe20000010009 */
[----:B----4-:R-:W-:Y:S01]  /*0500*/  @!P1 FFMA.FTZ R10, R20, -R15, R10 ;  /* 0x8000000f140a9223 */ /* 0x010fe2000001000a */
[----:B---3--:R-:W-:-:S03]  /*0510*/  IMAD.WIDE R4, R2, 0x2, R4 ;  /* 0x0000000202047825 */ /* 0x008fc600078e0204 */
[----:B------:R-:W-:Y:S02]  /*0520*/  @!P0 F2FP.F16.F32.PACK_AB R14, RZ, R14 ;  /* 0x0000000eff0e823e */ /* 0x000fe400000000ff */
[----:B------:R-:W-:Y:S01]  /*0530*/  MOV R2, RZ ;  /* 0x000000ff00027202 */ /* 0x000fe20000000f00 */
[----:B------:R-:W-:Y:S01]  /*0540*/  @!P3 FMUL.FTZ R2, R6, 1.4426950216293334961 ;  /* 0x3fb8aa3b0602b820 */ /* 0x000fe20000410000 */
[----:B------:R-:W-:Y:S01]  /*0550*/  @!P1 F2FP.F16.F32.PACK_AB R10, RZ, R10 ;  /* 0x0000000aff0a923e */ /* 0x000fe200000000ff */
[----:B------:R1:W-:Y:S04]  /*0560*/  @!P0 STG.E.U16 desc[UR4][R4.64], R14 ;  /* 0x0000000e04008986 */ /* 0x0003e8000c101504 */
[----:B------:R1:W-:Y:S01]  /*0570*/  @!P1 STG.E.U16 desc[UR4][R4.64+0x40], R10 ;  /* 0x0000400a04009986 */ /* 0x0003e2000c101504 */
[----:B------:R-:W-:Y:S05]  /*0580*/  @!P4 EXIT ;  /* 0x000000000000c94d */ /* 0x000fea0003800000 */
[----:B------:R-:W3:Y:S01]  /*0590*/  @!P0 MUFU.EX2 R9, R2 ;  /* 0x0000000200098308 */ /* 0x000ee20000000800 */
[----:B--2---:R-:W-:Y:S01]  /*05a0*/  FADD.FTZ R12, R11, R12 ;  /* 0x0000000c0b0c7221 */ /* 0x004fe20000010000 */
[----:B-1----:R-:W-:-:S04]  /*05b0*/  IMAD.WIDE.U32 R4, R0, 0x2, R4 ;  /* 0x0000000200047825 */ /* 0x002fc800078e0004 */
[----:B------:R-:W-:Y:S02]  /*05c0*/  HFMA2 R6, -RZ, RZ, 0, 0 ;  /* 0x00000000ff067431 */ /* 0x000fe400000001ff */
[----:B------:R-:W-:-:S05]  /*05d0*/  @!P2 HADD2.F32 R7, -RZ, R7.H0_H0 ;  /* 0x20000007ff07a230 */ /* 0x000fca0000004100 */
[----:B------:R-:W-:Y:S01]  /*05e0*/  @!P2 FMUL.FTZ R6, R7, 1.4426950216293334961 ;  /* 0x3fb8aa3b0706a820 */ /* 0x000fe20000410000 */
[----:B---3--:R-:W-:-:S05]  /*05f0*/  @!P0 FFMA.FTZ R9, R12, -R9, R8 ;  /* 0x800000090c098223 */ /* 0x008fca0000010008 */
[----:B------:R-:W-:-:S05]  /*0600*/  @!P0 F2FP.F16.F32.PACK_AB R9, RZ, R9 ;  /* 0x00000009ff09823e */ /* 0x000fca00000000ff */
[----:B------:R1:W-:Y:S01]  /*0610*/  @!P0 STG.E.U16 desc[UR4][R4.64], R9 ;  /* 0x0000000904008986 */ /* 0x0003e2000c101504 */
[----:B------:R-:W-:Y:S05]  /*0620*/  @P1 EXIT ;  /* 0x000000000000194d */ /* 0x000fea0003800000 */
[----:B------:R-:W2:Y:S02]  /*0630*/  MUFU.EX2 R6, R6 ;  /* 0x0000000600067308 */ /* 0x000ea40000000800 */
[----:B--2---:R-:W-:-:S05]  /*0640*/  FFMA.FTZ R3, R12, -R6, R3 ;  /* 0x800000060c037223 */ /* 0x004fca0000010003 */
[----:B------:R-:W-:-:S05]  /*0650*/  F2FP.F16.F32.PACK_AB R3, RZ, R3 ;  /* 0x00000003ff03723e */ /* 0x000fca00000000ff */
[----:B------:R-:W-:Y:S01]  /*0660*/  STG.E.U16 desc[UR4][R4.64+0x40], R3 ;  /* 0x0000400304007986 */ /* 0x000fe2000c101504 */
[----:B------:R-:W-:Y:S05]  /*0670*/  EXIT ;  /* 0x000000000000794d */ /* 0x000fea0003800000 */
.L_x_4794:
        /* <DEDUP_REMOVED lines=16> */
.L_x_11420:


//--------------------- .text._ZN43_GLOBAL__N__9ae7fba5_10_SoftMax_cu_9f978f6321softmax_warp_backwardIN3c104HalfES2_fLi5ELb1ELb0EEEvPT0_PKT_S7_iiiPKb --------------------------
	.section	.text._ZN43_GLOBAL__N__9ae7fba5_10_SoftMax_cu_9f978f6321softmax_warp_backwardIN3c104HalfES2_fLi5ELb1ELb0EEEvPT0_PKT_S7_iiiPKb,"ax",@progbits
	.align	128
.text._ZN43_GLOBAL__N__9ae7fba5_10_SoftMax_cu_9f978f6321softmax_warp_backwardIN3c104HalfES2_fLi5ELb1ELb0EEEvPT0_PKT_S7_iiiPKb:
        .type           _ZN43_GLOBAL__N__9ae7fba5_10_SoftMax_cu_9f978f6321softmax_warp_backwardIN3c104HalfES2_fLi5ELb1ELb0EEEvPT0_PKT_S7_iiiPKb,@function
        .size           _ZN43_GLOBAL__N__9ae7fba5_10_SoftMax_cu_9f978f6321softmax_warp_backwardIN3c104HalfES2_fLi5ELb1ELb0EEEvPT0_PKT_S7_iiiPKb,(.L_x_11421 - _ZN43_GLOBAL__N__9ae7fba5_10_SoftMax_cu_9f978f6321softmax_warp_backwardIN3c104HalfES2_fLi5ELb1ELb0EEEvPT0_PKT_S7_iiiPKb)
        .other          _ZN43_GLOBAL__N__9ae7fba5_10_SoftMax_cu_9f978f6321softmax_warp_backwardIN3c104HalfES2_fLi5ELb1ELb0EEEvPT0_PKT_S7_iiiPKb,@"STO_CUDA_ENTRY STV_DEFAULT"
_ZN43_GLOBAL__N__9ae7fba5_10_SoftMax_cu_9f978f6321softmax_warp_backwardIN3c104HalfES2_fLi5ELb1ELb0EEEvPT0_PKT_S7_iiiPKb:
        /* <DEDUP_REMOVED lines=19> */
[C---:B------:R-:W-:Y:S02]  /*0130*/  @!P1 SHF.L.U32 R11, R0.reuse, 0x1, RZ ;  /* 0x00000001000b9819 */ /* 0x040fe400000006ff */
[C---:B------:R-:W-:Y:S02]  /*0140*/  @!P0 IADD3 R9, P3, PT, R0.reuse, UR8, RZ ;  /* 0x0000000800098c10 */ /* 0x040fe4000ff7e0ff */
[--C-:B------:R-:W-:Y:S02]  /*0150*/  @!P1 SHF.L.U64.HI R14, R0, 0x1, R3.reuse ;  /* 0x00000001000e9819 */ /* 0x100fe40000010203 */
[----:B------:R-:W-:Y:S01]  /*0160*/  @!P0 SHF.L.U32 R15, R9, 0x1, RZ ;  /* 0x00000001090f8819 */ /* 0x000fe200000006ff */
[----:B------:R-:W2:Y:S01]  /*0170*/  @!P0 LDC.64 R4, c[0x0][0x388] ;  /* 0x0000e200ff048b82 */ /* 0x000ea20000000a00 */
[----:B------:R-:W-:Y:S01]  /*0180*/  @!P0 IMAD.X R10, RZ, RZ, R3, P3 ;  /* 0x000000ffff0a8224 */ /* 0x000fe200018e0603 */
[----:B-1----:R-:W-:-:S04]  /*0190*/  @!P1 IADD3 R8, P3, PT, R11, R6, RZ ;  /* 0x000000060b089210 */ /* 0x002fc80007f7e0ff */
[----:B------:R-:W-:Y:S01]  /*01a0*/  @!P0 SHF.L.U64.HI R6, R9, 0x1, R10 ;  /* 0x0000000109068819 */ /* 0x000fe2000001020a */
        /* <DEDUP_REMOVED lines=11> */
[----:B------:R-:W-:-:S03]  /*0260*/  HFMA2 R4, -RZ, RZ, 0, 0 ;  /* 0x00000000ff047431 */ /* 0x000fc600000001ff */
[----:B------:R-:W-:Y:S01]  /*0270*/  @!P0 IADD3.X R15, PT, PT, R6, R5, RZ, P3, !PT ;  /* 0x00000005060f8210 */ /* 0x000fe20001ffe4ff */
[----:B------:R-:W-:-:S04]  /*0280*/  IMAD.MOV.U32 R6, RZ, RZ, RZ ;  /* 0x000000ffff067224 */ /* 0x000fc800078e00ff */
[----:B------:R0:W5:Y:S01]  /*0290*/  @!P0 LDG.E.U16 R5, desc[UR4][R14.64] ;  /* 0x000000040e058981 */ /* 0x000162000c1e1500 */
[----:B--2---:R-:W-:Y:S02]  /*02a0*/  @!P1 HADD2.F32 R6, -RZ, R8.H0_H0 ;  /* 0x20000008ff069230 */ /* 0x004fe40000004100 */
[----:B---3--:R-:W-:-:S03]  /*02b0*/  @!P0 HADD2.F32 R4, -RZ, R12.H0_H0 ;  /* 0x2000000cff048230 */ /* 0x008fc60000004100 */
[----:B------:R-:W-:Y:S02]  /*02c0*/  FADD.FTZ R8, RZ, R6 ;  /* 0x00000006ff087221 */ /* 0x000fe40000010000 */
[----:B------:R-:W-:-:S03]  /*02d0*/  FADD.FTZ R9, RZ, R4 ;  /* 0x00000004ff097221 */ /* 0x000fc60000010000 */
        /* <DEDUP_REMOVED lines=20> */
[----:B-----5:R-:W-:Y:S02]  /*0420*/  @!P1 HADD2.F32 R7, -RZ, R7.H0_H0 ;  /* 0x20000007ff079230 */ /* 0x020fe40000004100 */
[----:B01----:R-:W-:Y:S01]  /*0430*/  FADD.FTZ R17, R17, R10 ;  /* 0x0000000a11117221 */ /* 0x003fe20000010000 */
[----:B------:R-:W-:Y:S02]  /*0440*/  IMAD.MOV.U32 R2, RZ, RZ, RZ ;  /* 0x000000ffff027224 */ /* 0x000fe400078e00ff */
[----:B------:R-:W-:Y:S02]  /*0450*/  @!P0 HADD2.F32 R5, -RZ, R5.H0_H0 ;  /* 0x20000005ff058230 */ /* 0x000fe40000004100 */
[----:B------:R-:W-:Y:S01]  /*0460*/  @!P1 FMUL.FTZ R2, R7, 1.4426950216293334961 ;  /* 0x3fb8aa3b07029820 */ /* 0x000fe20000410000 */
[----:B------:R-:W-:-:S04]  /*0470*/  ISETP.EQ.OR P1, PT, R16, 0x1, P2 ;  /* 0x000000011000780c */ /* 0x000fc80001722670 */
[----:B------:R-:W0:Y:S01]  /*0480*/  @!P2 LDC.64 R8, c[0x0][0x380] ;  /* 0x0000e000ff08ab82 */ /* 0x000e220000000a00 */
[----:B------:R-:W1:Y:S02]  /*0490*/  @!P2 MUFU.EX2 R7, R2 ;  /* 0x000000020007a308 */ /* 0x000e640000000800 */
[----:B-1----:R-:W-:Y:S01]  /*04a0*/  @!P2 FFMA.FTZ R7, R17, -R7, R6 ;  /* 0x800000071107a223 */ /* 0x002fe20000010006 */
[----:B------:R-:W-:Y:S01]  /*04b0*/  MOV R6, RZ ;  /* 0x000000ff00067202 */ /* 0x000fe20000000f00 */
[----:B------:R-:W-:-:S03]  /*04c0*/  @!P0 FMUL.FTZ R6, R5, 1.4426950216293334961 ;  /* 0x3fb8aa3b05068820 */ /* 0x000fc60000410000 */
[----:B------:R-:W-:Y:S02]  /*04d0*/  @!P2 F2FP.F16.F32.PACK_AB R7, RZ, R7 ;  /* 0x00000007ff07a23e */ /* 0x000fe400000000ff */
[----:B0-----:R-:W-:-:S04]  /*04e0*/  @!P2 LEA R8, P3, R0, R8, 0x1 ;  /* 0x000000080008a211 */ /* 0x001fc800078608ff */
[----:B------:R-:W-:-:S05]  /*04f0*/  @!P2 LEA.HI.X R9, R0, R9, R3, 0x1, P3 ;  /* 0x000000090009a211 */ /* 0x000fca00018f0c03 */
[----:B------:R0:W-:Y:S01]  /*0500*/  @!P2 STG.E.U16 desc[UR4][R8.64], R7 ;  /* 0x000000070800a986 */ /* 0x0001e2000c101504 */
[----:B------:R-:W-:Y:S05]  /*0510*/  @P1 EXIT ;  /* 0x000000000000194d */ /* 0x000fea0003800000 */
[----:B------:R-:W1:Y:S01]  /*0520*/  LDCU.64 UR6, c[0x0][0x380] ;  /* 0x00007000ff0677ac */ /* 0x000e620008000a00 */
[----:B------:R-:W3:Y:S01]  /*0530*/  MUFU.EX2 R5, R6 ;  /* 0x0000000600057308 */ /* 0x000ee20000000800 */
[----:B------:R-:W-:Y:S01]  /*0540*/  IADD3 R0, P0, PT, R0, UR8, RZ ;  /* 0x0000000800007c10 */ /* 0x000fe2000ff1e0ff */
[----:B--2---:R-:W-:-:S04]  /*0550*/  FADD.FTZ R13, R13, R18 ;  /* 0x000000120d0d7221 */ /* 0x004fc80000010000 */
[----:B------:R-:W-:Y:S02]  /*0560*/  IMAD.X R3, RZ, RZ, R3, P0 ;  /* 0x000000ffff037224 */ /* 0x000fe400000e0603 */
[----:B---3--:R-:W-:Y:S01]  /*0570*/  FFMA.FTZ R5, R13, -R5, R4 ;  /* 0x800000050d057223 */ /* 0x008fe20000010004 */
[----:B-1----:R-:W-:-:S04]  /*0580*/  LEA R2, P0, R0, UR6, 0x1 ;  /* 0x0000000600027c11 */ /* 0x002fc8000f8008ff */
[----:B------:R-:W-:Y:S02]  /*0590*/  F2FP.F16.F32.PACK_AB R5, RZ, R5 ;  /* 0x00000005ff05723e */ /* 0x000fe400000000ff */
[----:B------:R-:W-:-:S05]  /*05a0*/  LEA.HI.X R3, R0, UR7, R3, 0x1, P0 ;  /* 0x0000000700037c11 */ /* 0x000fca00080f0c03 */
[----:B------:R-:W-:Y:S01]  /*05b0*/  STG.E.U16 desc[UR4][R2.64], R5 ;  /* 0x0000000502007986 */ /* 0x000fe2000c101504 */
[----:B------:R-:W-:Y:S05]  /*05c0*/  EXIT ;  /* 0x000000000000794d */ /* 0x000fea0003800000 */
.L_x_4795:
        /* <DEDUP_REMOVED lines=11> */
.L_x_11421:


//--------------------- .text._ZN43_GLOBAL__N__9ae7fba5_10_SoftMax_cu_9f978f6321softmax_warp_backwardIN3c104HalfES2_fLi4ELb1ELb0EEEvPT0_PKT_S7_iiiPKb --------------------------
	.section	.text._ZN43_GLOBAL__N__9ae7fba5_10_SoftMax_cu_9f978f6321softmax_warp_backwardIN3c104HalfES2_fLi4ELb1ELb0EEEvPT0_PKT_S7_iiiPKb,"ax",@progbits
	.align	128
.text._ZN43_GLOBAL__N__9ae7fba5_10_SoftMax_cu_9f978f6321softmax_warp_backwardIN3c104HalfES2_fLi4ELb1ELb0EEEvPT0_PKT_S7_iiiPKb:
        .type           _ZN43_GLOBAL__N__9ae7fba5_10_SoftMax_cu_9f978f6321softmax_warp_backwardIN3c104HalfES2_fLi4ELb1ELb0EEEvPT0_PKT_S7_iiiPKb,@function
        .size           _ZN43_GLOBAL__N__9ae7fba5_10_SoftMax_cu_9f978f6321softmax_warp_backwardIN3c104HalfES2_fLi4ELb1ELb0EEEvPT0_PKT_S7_iiiPKb,(.L_x_11422 - _ZN43_GLOBAL__N__9ae7fba5_10_SoftMax_cu_9f978f6321softmax_warp_backwardIN3c104HalfES2_fLi4ELb1ELb0EEEvPT0_PKT_S7_iiiPKb)
        .other          _ZN43_GLOBAL__N__9ae7fba5_10_SoftMax_cu_9f978f6321softmax_warp_backwardIN3c104HalfES2_fLi4ELb1ELb0EEEvPT0_PKT_S7_iiiPKb,@"STO_CUDA_ENTRY STV_DEFAULT"
_ZN43_GLOBAL__N__9ae7fba5_10_SoftMax_cu_9f978f6321softmax_warp_backwardIN3c104HalfES2_fLi4ELb1ELb0EEEvPT0_PKT_S7_iiiPKb:
        /* <DEDUP_REMOVED lines=34> */
[----:B0-----:R-:W-:-:S04]  /*0220*/  @!P1 IADD3 R6, P3, PT, R17, R6, RZ ;  /* 0x0000000611069210 */ /* 0x001fc80007f7e0ff */
[----:B------:R-:W-:Y:S02]  /*0230*/  @!P1 IADD3.X R7, PT, PT, R14, R7, RZ, P3, !PT ;  /* 0x000000070e079210 */ /* 0x000fe40001ffe4ff */
[----:B-1----:R-:W-:Y:S01]  /*0240*/  @!P0 IADD3 R14, P3, PT, R15, R4, RZ ;  /* 0x000000040f0e8210 */ /* 0x002fe20007f7e0ff */
[----:B------:R-:W-:Y:S02]  /*0250*/  IMAD.MOV.U32 R4, RZ, RZ, RZ ;  /* 0x000000ffff047224 */ /* 0x000fe400078e00ff */
[----:B------:R0:W5:Y:S02]  /*0260*/  @!P1 LDG.E.U16 R6, desc[UR4][R6.64] ;  /* 0x0000000406069981 */ /* 0x000164000c1e1500 */
[----:B------:R-:W-:Y:S02]  /*0270*/  @!P0 IMAD.X R15, R8, 0x1, R5, P3 ;  /* 0x00000001080f8824 */ /* 0x000fe400018e0605 */
[----:B------:R-:W-:-:S03]  /*0280*/  HFMA2 R8, -RZ, RZ, 0, 0 ;  /* 0x00000000ff087431 */ /* 0x000fc600000001ff */
[----:B------:R1:W5:Y:S01]  /*0290*/  @!P0 LDG.E.U16 R5, desc[UR4][R14.64] ;  /* 0x000000040e058981 */ /* 0x000362000c1e1500 */
[----:B--2---:R-:W-:Y:S02]  /*02a0*/  @!P0 HADD2.F32 R4, -RZ, R12.H0_H0 ;  /* 0x2000000cff048230 */ /* 0x004fe40000004100 */
[----:B---3--:R-:W-:-:S03]  /*02b0*/  @!P1 HADD2.F32 R8, -RZ, R10.H0_H0 ;  /* 0x2000000aff089230 */ /* 0x008fc60000004100 */
[----:B------:R-:W-:Y:S02]  /*02c0*/  FADD.FTZ R10, RZ, R4 ;  /* 0x00000004ff0a7221 */ /* 0x000fe40000010000 */
[----:B------:R-:W-:-:S03]  /*02d0*/  FADD.FTZ R9, RZ, R8 ;  /* 0x00000008ff097221 */ /* 0x000fc60000010000 */
        /* <DEDUP_REMOVED lines=16> */
[----:B-----5:R-:W-:Y:S01]  /*03e0*/  @!P1 HADD2.F32 R9, -RZ, R6.H0_H0 ;  /* 0x20000006ff099230 */ /* 0x020fe20000004100 */
[----:B------:R-:W-:Y:S01]  /*03f0*/  MOV R2, RZ ;  /* 0x000000ff00027202 */ /* 0x000fe20000000f00 */
[----:B--2---:R-:W-:Y:S01]  /*0400*/  FADD.FTZ R15, R18, R15 ;  /* 0x0000000f120f7221 */ /* 0x004fe20000010000 */
[----:B------:R-:W-:Y:S02]  /*0410*/  @!P0 HADD2.F32 R5, -RZ, R5.H0_H0 ;  /* 0x20000005ff058230 */ /* 0x000fe40000004100 */
[----:B------:R-:W-:Y:S01]  /*0420*/  @!P1 FMUL.FTZ R2, R9, 1.4426950216293334961 ;  /* 0x3fb8aa3b09029820 */ /* 0x000fe20000410000 */
[----:B------:R-:W-:-:S06]  /*0430*/  ISETP.EQ.OR P1, PT, R16, 0x1, P2 ;  /* 0x000000011000780c */ /* 0x000fcc0001722670 */
[----:B------:R-:W2:Y:S01]  /*0440*/  @!P2 LDC.64 R6, c[0x0][0x380] ;  /* 0x0000e000ff06ab82 */ /* 0x000ea20000000a00 */
[----:B------:R-:W3:Y:S02]  /*0450*/  @!P2 MUFU.EX2 R9, R2 ;  /* 0x000000020009a308 */ /* 0x000ee40000000800 */
[----:B---3--:R-:W-:Y:S01]  /*0460*/  @!P2 FFMA.FTZ R9, R15, -R9, R8 ;  /* 0x800000090f09a223 */ /* 0x008fe20000010008 */
[----:B------:R-:W-:Y:S02]  /*0470*/  IMAD.MOV.U32 R8, RZ, RZ, RZ ;  /* 0x000000ffff087224 */ /* 0x000fe400078e00ff */
[----:B------:R-:W-:Y:S02]  /*0480*/  @!P0 FMUL.FTZ R8, R5, 1.4426950216293334961 ;  /* 0x3fb8aa3b05088820 */ /* 0x000fe40000410000 */
[----:B------:R-:W-:Y:S02]  /*0490*/  @!P2 F2FP.F16.F32.PACK_AB R9, RZ, R9 ;  /* 0x00000009ff09a23e */ /* 0x000fe400000000ff */
[----:B--2---:R-:W-:-:S04]  /*04a0*/  @!P2 LEA R6, P3, R0, R6, 0x1 ;  /* 0x000000060006a211 */ /* 0x004fc800078608ff */
[----:B------:R-:W-:-:S05]  /*04b0*/  @!P2 LEA.HI.X R7, R0, R7, R3, 0x1, P3 ;  /* 0x000000070007a211 */ /* 0x000fca00018f0c03 */
[----:B------:R2:W-:Y:S01]  /*04c0*/  @!P2 STG.E.U16 desc[UR4][R6.64], R9 ;  /* 0x000000090600a986 */ /* 0x0005e2000c101504 */
[----:B------:R-:W-:Y:S05]  /*04d0*/  @P1 EXIT ;  /* 0x000000000000194d */ /* 0x000fea0003800000 */
[----:B------:R-:W3:Y:S01]  /*04e0*/  LDCU.64 UR6, c[0x0][0x380] ;  /* 0x00007000ff0677ac */ /* 0x000ee20008000a00 */
[----:B------:R-:W4:Y:S01]  /*04f0*/  MUFU.EX2 R5, R8 ;  /* 0x0000000800057308 */ /* 0x000f220000000800 */
[----:B01----:R-:W-:Y:S01]  /*0500*/  FADD.FTZ R13, R13, R10 ;  /* 0x0000000a0d0d7221 */ /* 0x003fe20000010000 */
        /* <DEDUP_REMOVED lines=8> */
.L_x_4796:
        /* <DEDUP_REMOVED lines=15> */
.L_x_11422:


//--------------------- .text._ZN43_GLOBAL__N__9ae7fba5_10_SoftMax_cu_9f978f6321softmax_warp_backwardIN3c104HalfES2_fLi3ELb1ELb0EEEvPT0_PKT_S7_iiiPKb --------------------------
	.section	.text._ZN43_GLOBAL__N__9ae7fba5_10_SoftMax_cu_9f978f6321softmax_warp_backwardIN3c104HalfES2_fLi3ELb1ELb0EEEvPT0_PKT_S7_iiiPKb,"ax",@progbits
	.align	128
.text._ZN43_GLOBAL__N__9ae7fba5_10_SoftMax_cu_9f978f6321softmax_warp_backwardIN3c104HalfES2_fLi3ELb1ELb0EEEvPT0_PKT_S7_iiiPKb:
        .type           _ZN43_GLOBAL__N__9ae7fba5_10_SoftMax_cu_9f978f6321softmax_warp_backwardIN3c104HalfES2_fLi3ELb1ELb0EEEvPT0_PKT_S7_iiiPKb,@function
        .size           _ZN43_GLOBAL__N__9ae7fba5_10_SoftMax_cu_9f978f6321softmax_warp_backwardIN3c104HalfES2_fLi3ELb1ELb0EEEvPT0_PKT_S7_iiiPKb,(.L_x_11423 - _ZN43_GLOBAL__N__9ae7fba5_10_SoftMax_cu_9f978f6321softmax_warp_backwardIN3c104HalfES2_fLi3ELb1ELb0EEEvPT0_PKT_S7_iiiPKb)
        .other          _ZN43_GLOBAL__N__9ae7fba5_10_SoftMax_cu_9f978f6321softmax_warp_backwardIN3c104HalfES2_fLi3ELb1ELb0EEEvPT0_PKT_S7_iiiPKb,@"STO_CUDA_ENTRY STV_DEFAULT"
_ZN43_GLOBAL__N__9ae7fba5_10_SoftMax_cu_9f978f6321softmax_warp_backwardIN3c104HalfES2_fLi3ELb1ELb0EEEvPT0_PKT_S7_iiiPKb:
        /* <DEDUP_REMOVED lines=33> */
[----:B0-----:R-:W-:-:S04]  /*0210*/  @!P1 IADD3 R4, P3, PT, R17, R4, RZ ;  /* 0x0000000411049210 */ /* 0x001fc80007f7e0ff */
[----:B------:R-:W0:Y:S01]  /*0220*/  @!P0 LDC.64 R16, c[0x0][0x390] ;  /* 0x0000e400ff108b82 */ /* 0x000e220000000a00 */
[----:B------:R-:W-:Y:S02]  /*0230*/  @!P1 IMAD.X R5, R12, 0x1, R5, P3 ;  /* 0x000000010c059824 */ /* 0x000fe400018e0605 */
[----:B------:R-:W-:-:S03]  /*0240*/  HFMA2 R14, -RZ, RZ, 0, 0 ;  /* 0x00000000ff0e7431 */ /* 0x000fc600000001ff */
[----:B------:R-:W5:Y:S01]  /*0250*/  @!P1 LDG.E.U16 R4, desc[UR4][R4.64] ;  /* 0x0000000404049981 */ /* 0x000f62000c1e1500 */
        /* <DEDUP_REMOVED lines=22> */
[----:B-1----:R-:W-:Y:S01]  /*03c0*/  FADD.FTZ R17, R12, R17 ;  /* 0x000000110c117221 */ /* 0x002fe20000010000 */
[----:B------:R-:W-:Y:S02]  /*03d0*/  @!P0 HADD2.F32 R7, -RZ, R7.H0_H0 ;  /* 0x20000007ff078230 */ /* 0x000fe40000004100 */
[----:B------:R-:W-:Y:S01]  /*03e0*/  @!P1 FMUL.FTZ R2, R8, 1.4426950216293334961 ;  /* 0x3fb8aa3b08029820 */ /* 0x000fe20000410000 */
[----:B------:R-:W-:Y:S01]  /*03f0*/  ISETP.EQ.OR P1, PT, R15, 0x1, P2 ;  /* 0x000000010f00780c */ /* 0x000fe20001722670 */
[----:B------:R-:W-:Y:S02]  /*0400*/  IMAD.MOV.U32 R8, RZ, RZ, RZ ;  /* 0x000000ffff087224 */ /* 0x000fe400078e00ff */
[----:B------:R-:W-:-:S03]  /*0410*/  @!P0 FMUL.FTZ R8, R7, 1.4426950216293334961 ;  /* 0x3fb8aa3b07088820 */ /* 0x000fc60000410000 */
[----:B------:R-:W1:Y:S01]  /*0420*/  @!P2 LDC.64 R4, c[0x0][0x380] ;  /* 0x0000e000ff04ab82 */ /* 0x000e620000000a00 */
[----:B------:R-:W3:Y:S02]  /*0430*/  @!P2 MUFU.EX2 R9, R2 ;  /* 0x000000020009a308 */ /* 0x000ee40000000800 */
[----:B---3--:R-:W-:-:S05]  /*0440*/  @!P2 FFMA.FTZ R9, R17, -R9, R14 ;  /* 0x800000091109a223 */ /* 0x008fca000001000e */
[----:B------:R-:W-:Y:S02]  /*0450*/  @!P2 F2FP.F16.F32.PACK_AB R9, RZ, R9 ;  /* 0x00000009ff09a23e */ /* 0x000fe400000000ff */
[----:B-1----:R-:W-:-:S04]  /*0460*/  @!P2 LEA R4, P3, R0, R4, 0x1 ;  /* 0x000000040004a211 */ /* 0x002fc800078608ff */
[----:B------:R-:W-:-:S05]  /*0470*/  @!P2 LEA.HI.X R5, R0, R5, R3, 0x1, P3 ;  /* 0x000000050005a211 */ /* 0x000fca00018f0c03 */
[----:B------:R1:W-:Y:S01]  /*0480*/  @!P2 STG.E.U16 desc[UR4][R4.64], R9 ;  /* 0x000000090400a986 */ /* 0x0003e2000c101504 */
[----:B------:R-:W-:Y:S05]  /*0490*/  @P1 EXIT ;  /* 0x000000000000194d */ /* 0x000fea0003800000 */
[----:B------:R-:W3:Y:S01]  /*04a0*/  LDCU.64 UR6, c[0x0][0x380] ;  /* 0x00007000ff0677ac */ /* 0x000ee20008000a00 */
[----:B-1----:R-:W1:Y:S01]  /*04b0*/  MUFU.EX2 R5, R8 ;  /* 0x0000000800057308 */ /* 0x002e620000000800 */
[----:B0-2---:R-:W-:Y:S01]  /*04c0*/  FADD.FTZ R13, R13, R16 ;  /* 0x000000100d0d7221 */ /* 0x005fe20000010000 */
[----:B------:R-:W-:-:S04]  /*04d0*/  IADD3 R0, P0, PT, R0, UR8, RZ ;  /* 0x0000000800007c10 */ /* 0x000fc8000ff1e0ff */
[----:B------:R-:W-:Y:S01]  /*04e0*/  IADD3.X R3, PT, PT, RZ, R3, RZ, P0, !PT ;  /* 0x00000003ff037210 */ /* 0x000fe200007fe4ff */
[----:B-1----:R-:W-:Y:S01]  /*04f0*/  FFMA.FTZ R5, R13, -R5, R6 ;  /* 0x800000050d057223 */ /* 0x002fe20000010006 */
[----:B---3--:R-:W-:-:S04]  /*0500*/  LEA R2, P0, R0, UR6, 0x1 ;  /* 0x0000000600027c11 */ /* 0x008fc8000f8008ff */
[----:B------:R-:W-:Y:S02]  /*0510*/  F2FP.F16.F32.PACK_AB R5, RZ, R5 ;  /* 0x00000005ff05723e */ /* 0x000fe400000000ff */
[----:B------:R-:W-:-:S05]  /*0520*/  LEA.HI.X R3, R0, UR7, R3, 0x1, P0 ;  /* 0x0000000700037c11 */ /* 0x000fca00080f0c03 */
[----:B------:R-:W-:Y:S01]  /*0530*/  STG.E.U16 desc[UR4][R2.64], R5 ;  /* 0x0000000502007986 */ /* 0x000fe2000c101504 */
[----:B------:R-:W-:Y:S05]  /*0540*/  EXIT ;  /* 0x000000000000794d */ /* 0x000fea0003800000 */
.L_x_4797:
        /* <DEDUP_REMOVED lines=11> */
.L_x_11423:


//--------------------- .text._ZN43_GLOBAL__N__9ae7fba5_10_SoftMax_cu_9f978f6321softmax_warp_backwardIN3c104HalfES2_fLi2ELb1ELb0EEEvPT0_PKT_S7_iiiPKb --------------------------
	.section	.text._ZN43_GLOBAL__N__9ae7fba5_10_SoftMax_cu_9f978f6321softmax_warp_backwardIN3c104HalfES2_fLi2ELb1ELb0EEEvPT0_PKT_S7_iiiPKb,"ax",@progbits
	.align	128
.text._ZN43_GLOBAL__N__9ae7fba5_10_SoftMax_cu_9f978f6321softmax_warp_backwardIN3c104HalfES2_fLi2ELb1ELb0EEEvPT0_PKT_S7_iiiPKb:
        .type           _ZN43_GLOBAL__N__9ae7fba5_10_SoftMax_cu_9f978f6321softmax_warp_backwardIN3c104HalfES2_fLi2ELb1ELb0EEEvPT0_PKT_S7_iiiPKb,@function
        .size           _ZN43_GLOBAL__N__9ae7fba5_10_SoftMax_cu_9f978f6321softmax_warp_backwardIN3c104HalfES2_fLi2ELb1ELb0EEEvPT0_PKT_S7_iiiPKb,(.L_x_11424 - _ZN43_GLOBAL__N__9ae7fba5_10_SoftMax_cu_9f978f6321softmax_warp_backwardIN3c104HalfES2_fLi2ELb1ELb0EEEvPT0_PKT_S7_iiiPKb)
        .other          _ZN43_GLOBAL__N__9ae7fba5_10_SoftMax_cu_9f978f6321softmax_warp_backwardIN3c104HalfES2_fLi2ELb1ELb0EEEvPT0_PKT_S7_iiiPKb,@"STO_CUDA_ENTRY STV_DEFAULT"
_ZN43_GLOBAL__N__9ae7fba5_10_SoftMax_cu_9f978f6321softmax_warp_backwardIN3c104HalfES2_fLi2ELb1ELb0EEEvPT0_PKT_S7_iiiPKb:
        /* <DEDUP_REMOVED lines=28> */
[----:B--2---:R-:W-:-:S05]  /*01c0*/  @!P0 IADD3 R8, P4, PT, R11, R4, RZ ;  /* 0x000000040b088210 */ /* 0x004fca0007f9e0ff */
[----:B0-----:R0:W2:Y:S01]  /*01d0*/  @!P1 LDG.E.U16 R7, desc[UR4][R6.64] ;  /* 0x0000000406079981 */ /* 0x0010a2000c1e1500 */
[----:B------:R-:W-:Y:S02]  /*01e0*/  @!P0 IMAD.X R9, R12, 0x1, R5, P4 ;  /* 0x000000010c098824 */ /* 0x000fe400020e0605 */
[----:B------:R-:W1:Y:S03]  /*01f0*/  @!P1 LDC.64 R4, c[0x0][0x390] ;  /* 0x0000e400ff049b82 */ /* 0x000e660000000a00 */
[----:B------:R-:W3:Y:S01]  /*0200*/  @!P0 LDG.E.U16 R8, desc[UR4][R8.64] ;  /* 0x0000000408088981 */ /* 0x000ee2000c1e1500 */
[----:B-1----:R-:W-:-:S04]  /*0210*/  @!P1 IADD3 R4, P3, PT, R15, R4, RZ ;  /* 0x000000040f049210 */ /* 0x002fc80007f7e0ff */
[----:B------:R-:W1:Y:S01]  /*0220*/  @!P0 LDC.64 R14, c[0x0][0x390] ;  /* 0x0000e400ff0e8b82 */ /* 0x000e620000000a00 */
[----:B------:R-:W-:Y:S01]  /*0230*/  @!P1 IADD3.X R5, PT, PT, R10, R5, RZ, P3, !PT ;  /* 0x000000050a059210 */ /* 0x000fe20001ffe4ff */
[----:B0-----:R-:W-:-:S04]  /*0240*/  HFMA2 R6, -RZ, RZ, 0, 0 ;  /* 0x00000000ff067431 */ /* 0x001fc800000001ff */
[----:B------:R0:W5:Y:S01]  /*0250*/  @!P1 LDG.E.U16 R4, desc[UR4][R4.64] ;  /* 0x0000000404049981 */ /* 0x000162000c1e1500 */
[----:B-1----:R-:W-:-:S05]  /*0260*/  @!P0 IADD3 R10, P3, PT, R11, R14, RZ ;  /* 0x0000000e0b0a8210 */ /* 0x002fca0007f7e0ff */
[----:B------:R-:W-:Y:S02]  /*0270*/  @!P0 IMAD.X R11, R12, 0x1, R15, P3 ;  /* 0x000000010c0b8824 */ /* 0x000fe400018e060f */
[----:B------:R-:W-:-:S03]  /*0280*/  IMAD.MOV.U32 R12, RZ, RZ, RZ ;  /* 0x000000ffff0c7224 */ /* 0x000fc600078e00ff */
[----:B------:R1:W5:Y:S01]  /*0290*/  @!P0 LDG.E.U16 R10, desc[UR4][R10.64] ;  /* 0x000000040a0a8981 */ /* 0x000362000c1e1500 */
[----:B--2---:R-:W-:Y:S02]  /*02a0*/  @!P1 HADD2.F32 R12, -RZ, R7.H0_H0 ;  /* 0x20000007ff0c9230 */ /* 0x004fe40000004100 */
[----:B---3--:R-:W-:-:S03]  /*02b0*/  @!P0 HADD2.F32 R6, -RZ, R8.H0_H0 ;  /* 0x20000008ff068230 */ /* 0x008fc60000004100 */
[----:B------:R-:W-:Y:S02]  /*02c0*/  FADD.FTZ R7, RZ, R12 ;  /* 0x0000000cff077221 */ /* 0x000fe40000010000 */
[----:B------:R-:W-:-:S03]  /*02d0*/  FADD.FTZ R8, RZ, R6 ;  /* 0x00000006ff087221 */ /* 0x000fc60000010000 */
        /* <DEDUP_REMOVED lines=8> */
[----:B-----5:R-:W-:Y:S02]  /*0360*/  @!P1 HADD2.F32 R7, -RZ, R4.H0_H0 ;  /* 0x20000004ff079230 */ /* 0x020fe40000004100 */
[----:B-1----:R-:W-:Y:S01]  /*0370*/  FADD.FTZ R11, R14, R11 ;  /* 0x0000000b0e0b7221 */ /* 0x002fe20000010000 */
[----:B------:R-:W-:Y:S02]  /*0380*/  IMAD.MOV.U32 R2, RZ, RZ, RZ ;  /* 0x000000ffff027224 */ /* 0x000fe400078e00ff */
[----:B------:R-:W-:Y:S02]  /*0390*/  @!P0 HADD2.F32 R10, -RZ, R10.H0_H0 ;  /* 0x2000000aff0a8230 */ /* 0x000fe40000004100 */
[----:B------:R-:W-:Y:S01]  /*03a0*/  @!P1 FMUL.FTZ R2, R7, 1.4426950216293334961 ;  /* 0x3fb8aa3b07029820 */ /* 0x000fe20000410000 */
[----:B------:R-:W-:-:S04]  /*03b0*/  ISETP.EQ.OR P1, PT, R13, 0x1, P2 ;  /* 0x000000010d00780c */ /* 0x000fc80001722670 */
        /* <DEDUP_REMOVED lines=21> */
.L_x_4798:
        /* <DEDUP_REMOVED lines=15> */
.L_x_11424:


//--------------------- .text._ZN43_GLOBAL__N__9ae7fba5_10_SoftMax_cu_9f978f6321softmax_warp_backwardIN3c104HalfES2_fLi1ELb1ELb0EEEvPT0_PKT_S7_iiiPKb --------------------------
	.section	.text._ZN43_GLOBAL__N__9ae7fba5_10_SoftMax_cu_9f978f6321softmax_warp_backwardIN3c104HalfES2_fLi1ELb1ELb0EEEvPT0_PKT_S7_iiiPKb,"ax",@progbits
	.align	128
.text._ZN43_GLOBAL__N__9ae7fba5_10_SoftMax_cu_9f978f6321softmax_warp_backwardIN3c104HalfES2_fLi1ELb1ELb0EEEvPT0_PKT_S7_iiiPKb:
        .type           _ZN43_GLOBAL__N__9ae7fba5_10_SoftMax_cu_9f978f6321softmax_warp_backwardIN3c104HalfES2_fLi1ELb1ELb0EEEvPT0_PKT_S7_iiiPKb,@function
        .size           _ZN43_GLOBAL__N__9ae7fba5_10_SoftMax_cu_9f978f6321softmax_warp_backwardIN3c104HalfES2_fLi1ELb1ELb0EEEvPT0_PKT_S7_iiiPKb,(.L_x_11425 - _ZN43_GLOBAL__N__9ae7fba5_10_SoftMax_cu_9f978f6321softmax_warp_backwardIN3c104HalfES2_fLi1ELb1ELb0EEEvPT0_PKT_S7_iiiPKb)
        .other          _ZN43_GLOBAL__N__9ae7fba5_10_SoftMax_cu_9f978f6321softmax_warp_backwardIN3c104HalfES2_fLi1ELb1ELb0EEEvPT0_PKT_S7_iiiPKb,@"STO_CUDA_ENTRY STV_DEFAULT"
_ZN43_GLOBAL__N__9ae7fba5_10_SoftMax_cu_9f978f6321softmax_warp_backwardIN3c104HalfES2_fLi1ELb1ELb0EEEvPT0_PKT_S7_iiiPKb:
        /* <DEDUP_REMOVED lines=27> */
[----:B-1----:R-:W-:-:S04]  /*01b0*/  @!P0 IADD3 R10, P4, PT, R13, R4, RZ ;  /* 0x000000040d0a8210 */ /* 0x002fc80007f9e0ff */
[----:B------:R-:W-:Y:S02]  /*01c0*/  @!P0 IADD3.X R11, PT, PT, R16, R5, RZ, P4, !PT ;  /* 0x00000005100b8210 */ /* 0x000fe400027fe4ff */
[----:B--2---:R-:W-:-:S03]  /*01d0*/  @!P1 IADD3 R6, P3, PT, R15, R6, RZ ;  /* 0x000000060f069210 */ /* 0x004fc60007f7e0ff */
[----:B0-----:R-:W2:Y:S02]  /*01e0*/  @!P0 LDG.E.U16 R10, desc[UR4][R10.64] ;  /* 0x000000040a0a8981 */ /* 0x001ea4000c1e1500 */
[----:B------:R-:W-:Y:S01]  /*01f0*/  @!P1 IMAD.X R7, R12, 0x1, R7, P3 ;  /* 0x000000010c079824 */ /* 0x000fe200018e0607 */
[----:B---3--:R-:W-:-:S04]  /*0200*/  @!P1 IADD3 R4, P3, PT, R15, R8, RZ ;  /* 0x000000080f049210 */ /* 0x008fc80007f7e0ff */
[----:B------:R-:W3:Y:S01]  /*0210*/  @!P1 LDG.E.U16 R6, desc[UR4][R6.64] ;  /* 0x0000000406069981 */ /* 0x000ee2000c1e1500 */
[----:B------:R-:W-:Y:S02]  /*0220*/  @!P1 IMAD.X R5, R12, 0x1, R9, P3 ;  /* 0x000000010c059824 */ /* 0x000fe400018e0609 */
[----:B------:R-:W0:Y:S03]  /*0230*/  @!P0 LDC.64 R8, c[0x0][0x390] ;  /* 0x0000e400ff088b82 */ /* 0x000e260000000a00 */
[----:B------:R1:W5:Y:S01]  /*0240*/  @!P1 LDG.E.U16 R4, desc[UR4][R4.64] ;  /* 0x0000000404049981 */ /* 0x000362000c1e1500 */
[----:B0-----:R-:W-:-:S05]  /*0250*/  @!P0 IADD3 R12, P3, PT, R13, R8, RZ ;  /* 0x000000080d0c8210 */ /* 0x001fca0007f7e0ff */
[----:B------:R-:W-:-:S05]  /*0260*/  @!P0 IMAD.X R13, R16, 0x1, R9, P3 ;  /* 0x00000001100d8824 */ /* 0x000fca00018e0609 */
[----:B------:R1:W5:Y:S01]  /*0270*/  @!P0 LDG.E.U16 R12, desc[UR4][R12.64] ;  /* 0x000000040c0c8981 */ /* 0x000362000c1e1500 */
[----:B------:R-:W-:Y:S01]  /*0280*/  CS2R R8, SRZ ;  /* 0x0000000000087805 */ /* 0x000fe2000001ff00 */
[----:B--2---:R-:W-:Y:S02]  /*0290*/  @!P0 HADD2.F32 R8, -RZ, R10.H0_H0 ;  /* 0x2000000aff088230 */ /* 0x004fe40000004100 */
[----:B---3--:R-:W-:-:S03]  /*02a0*/  @!P1 HADD2.F32 R9, -RZ, R6.H0_H0 ;  /* 0x20000006ff099230 */ /* 0x008fc60000004100 */
[----:B------:R-:W-:Y:S02]  /*02b0*/  FADD.FTZ R10, RZ, R8 ;  /* 0x00000008ff0a7221 */ /* 0x000fe40000010000 */
[----:B------:R-:W-:-:S03]  /*02c0*/  FADD.FTZ R7, RZ, R9 ;  /* 0x00000009ff077221 */ /* 0x000fc60000010000 */
[----:B------:R1:W0:Y:S04]  /*02d0*/  SHFL.BFLY PT, R11, R10, 0x1, 0x1e1f ;  /* 0x0c3e1f000a0b7f89 */ /* 0x00022800000e0000 */
[----:B------:R1:W2:Y:S01]  /*02e0*/  SHFL.BFLY PT, R16, R7, 0x1, 0x1e1f ;  /* 0x0c3e1f0007107f89 */ /* 0x0002a200000e0000 */
[----:B------:R-:W-:Y:S05]  /*02f0*/  @!P2 EXIT ;  /* 0x000000000000a94d */ /* 0x000fea0003800000 */
[----:B------:R-:W-:Y:S01]  /*0300*/  ISETP.GE.AND P2, PT, R2, UR8, PT ;  /* 0x0000000802007c0c */ /* 0x000fe2000bf46270 */
[----:B-----5:R-:W-:Y:S02]  /*0310*/  @!P1 HADD2.F32 R6, -RZ, R4.H0_H0 ;  /* 0x20000004ff069230 */ /* 0x020fe40000004100 */
[----:B--2---:R-:W-:Y:S01]  /*0320*/  FADD.FTZ R16, R7, R16 ;  /* 0x0000001007107221 */ /* 0x004fe20000010000 */
[----:B------:R-:W-:Y:S02]  /*0330*/  IMAD.MOV.U32 R2, RZ, RZ, RZ ;  /* 0x000000ffff027224 */ /* 0x000fe400078e00ff */
[----:B------:R-:W-:Y:S02]  /*0340*/  @!P0 HADD2.F32 R12, -RZ, R12.H0_H0 ;  /* 0x2000000cff0c8230 */ /* 0x000fe40000004100 */
[----:B------:R-:W-:Y:S01]  /*0350*/  @!P1 FMUL.FTZ R2, R6, 1.4426950216293334961 ;  /* 0x3fb8aa3b06029820 */ /* 0x000fe20000410000 */
[----:B------:R-:W-:Y:S01]  /*0360*/  ISETP.EQ.OR P1, PT, R14, 0x1, P2 ;  /* 0x000000010e00780c */ /* 0x000fe20001722670 */
[----:B------:R-:W-:-:S02]  /*0370*/  HFMA2 R6, -RZ, RZ, 0, 0 ;  /* 0x00000000ff067431 */ /* 0x000fc400000001ff */
[----:B------:R-:W-:Y:S01]  /*0380*/  @!P0 FMUL.FTZ R6, R12, 1.4426950216293334961 ;  /* 0x3fb8aa3b0c068820 */ /* 0x000fe20000410000 */
[----:B-1----:R-:W1:Y:S01]  /*0390*/  @!P2 LDC.64 R4, c[0x0][0x380] ;  /* 0x0000e000ff04ab82 */ /* 0x002e620000000a00 */
[----:B------:R-:W2:Y:S02]  /*03a0*/  @!P2 MUFU.EX2 R2, R2 ;  /* 0x000000020002a308 */ /* 0x000ea40000000800 */
[----:B--2---:R-:W-:-:S05]  /*03b0*/  @!P2 FFMA.FTZ R9, R16, -R2, R9 ;  /* 0x800000021009a223 */ /* 0x004fca0000010009 */
[----:B------:R-:W-:Y:S02]  /*03c0*/  @!P2 F2FP.F16.F32.PACK_AB R9, RZ, R9 ;  /* 0x00000009ff09a23e */ /* 0x000fe400000000ff */
        /* <DEDUP_REMOVED lines=11> */
[----:B------:R-:W-:Y:S02]  /*0480*/  F2FP.F16.F32.PACK_AB R5, RZ, R5 ;  /* 0x00000005ff05723e */ /* 0x000fe400000000ff */
[----:B------:R-:W-:-:S05]  /*0490*/  LEA.HI.X R3, R3, UR7, R0, 0x1, P0 ;  /* 0x0000000703037c11 */ /* 0x000fca00080f0c00 */
[----:B------:R-:W-:Y:S01]  /*04a0*/  STG.E.U16 desc[UR4][R2.64], R5 ;  /* 0x0000000502007986 */ /* 0x000fe2000c101504 */
[----:B------:R-:W-:Y:S05]  /*04b0*/  EXIT ;  /* 0x000000000000794d */ /* 0x000fea0003800000 */
.L_x_4799:
        /* <DEDUP_REMOVED lines=12> */
.L_x_11425:


//--------------------- .text._ZN43_GLOBAL__N__9ae7fba5_10_SoftMax_cu_9f978f6321softmax_warp_backwardIN3c104HalfES2_fLi0ELb1ELb0EEEvPT0_PKT_S7_iiiPKb --------------------------
	.section	.text._ZN43_GLOBAL__N__9ae7fba5_10_SoftMax_cu_9f978f6321softmax_warp_backwardIN3c104HalfES2_fLi0ELb1ELb0EEEvPT0_PKT_S7_iiiPKb,"ax",@progbits
	.align	128
.text._ZN43_GLOBAL__N__9ae7fba5_10_SoftMax_cu_9f978f6321softmax_warp_backwardIN3c104HalfES2_fLi0ELb1ELb0EEEvPT0_PKT_S7_iiiPKb:
        .type           _ZN43_GLOBAL__N__9ae7fba5_10_SoftMax_cu_9f978f6321softmax_warp_backwardIN3c104HalfES2_fLi0ELb1ELb0EEEvPT0_PKT_S7_iiiPKb,@function
        .size           _ZN43_GLOBAL__N__9ae7fba5_10_SoftMax_cu_9f978f6321softmax_warp_backwardIN3c104HalfES2_fLi0ELb1ELb0EEEvPT0_PKT_S7_iiiPKb,(.L_x_11426 - _ZN43_GLOBAL__N__9ae7fba5_10_SoftMax_cu_9f978f6321softmax_warp_backwardIN3c104HalfES2_fLi0ELb1ELb0EEEvPT0_PKT_S7_iiiPKb)
        .other          _ZN43_GLOBAL__N__9ae7fba5_10_SoftMax_cu_9f978f6321softmax_warp_backwardIN3c104HalfES2_fLi0ELb1ELb0EEEvPT0_PKT_S7_iiiPKb,@"STO_CUDA_ENTRY STV_DEFAULT"
_ZN43_GLOBAL__N__9ae7fba5_10_SoftMax_cu_9f978f6321softmax_warp_backwardIN3c104HalfES2_fLi0ELb1ELb0EEEvPT0_PKT_S7_iiiPKb:
        /* <DEDUP_REMOVED lines=25> */
[----:B------:R-:W-:Y:S02]  /*0190*/  @P1 IADD3.X R11, PT, PT, R4, R7, RZ, P2, !PT ;  /* 0x00000007040b1210 */ /* 0x000fe400017fe4ff */
[----:B------:R-:W0:Y:S01]  /*01a0*/  @!P0 LDC.64 R6, c[0x0][0x388] ;  /* 0x0000e200ff068b82 */ /* 0x000e220000000a00 */
[----:B------:R-:W-:-:S03]  /*01b0*/  @!P0 IADD3 R4, P2, PT, R3, R0, RZ ;  /* 0x0000000003048210 */ /* 0x000fc60007f5e0ff */
[----:B------:R1:W5:Y:S02]  /*01c0*/  @P1 LDG.E.U16 R11, desc[UR4][R10.64] ;  /* 0x000000040a0b1981 */ /* 0x000364000c1e1500 */
[----:B------:R-:W-:Y:S02]  /*01d0*/  @!P0 IMAD.X R17, RZ, RZ, R2, P2 ;  /* 0x000000ffff118224 */ /* 0x000fe400010e0602 */
[----:B------:R-:W-:-:S03]  /*01e0*/  @!P0 IMAD.SHL.U32 R15, R4, 0x2, RZ ;  /* 0x00000002040f8824 */ /* 0x000fc600078e00ff */
[----:B------:R-:W-:Y:S02]  /*01f0*/  @!P0 SHF.L.U64.HI R4, R4, 0x1, R17 ;  /* 0x0000000104048819 */ /* 0x000fe40000010211 */
[----:B---3--:R-:W-:-:S04]  /*0200*/  @!P0 IADD3 R8, P2, PT, R15, R8, RZ ;  /* 0x000000080f088210 */ /* 0x008fc80007f5e0ff */
[----:B------:R-:W-:-:S05]  /*0210*/  @!P0 IADD3.X R9, PT, PT, R4, R9, RZ, P2, !PT ;  /* 0x0000000904098210 */ /* 0x000fca00017fe4ff */
[----:B------:R3:W5:Y:S01]  /*0220*/  @!P0 LDG.E.U16 R8, desc[UR4][R8.64] ;  /* 0x0000000408088981 */ /* 0x000762000c1e1500 */
[----:B0-----:R-:W-:-:S05]  /*0230*/  @!P0 IADD3 R6, P2, PT, R15, R6, RZ ;  /* 0x000000060f068210 */ /* 0x001fca0007f5e0ff */
[----:B------:R-:W-:-:S06]  /*0240*/  @!P0 IMAD.X R7, R4, 0x1, R7, P2 ;  /* 0x0000000104078824 */ /* 0x000fcc00010e0607 */
[----:B------:R3:W5:Y:S01]  /*0250*/  @!P0 LDG.E.U16 R7, desc[UR4][R6.64] ;  /* 0x0000000406078981 */ /* 0x000762000c1e1500 */
[----:B------:R-:W-:Y:S01]  /*0260*/  ISETP.GT.AND P2, PT, R14, RZ, PT ;  /* 0x000000ff0e00720c */ /* 0x000fe20003f44270 */
[----:B------:R-:W-:Y:S02]  /*0270*/  HFMA2 R4, -RZ, RZ, 0, 0 ;  /* 0x00000000ff047431 */ /* 0x000fe400000001ff */
[----:B-1----:R-:W-:Y:S02]  /*0280*/  IMAD.MOV.U32 R10, RZ, RZ, RZ ;  /* 0x000000ffff0a7224 */ /* 0x002fe400078e00ff */
[----:B--2---:R-:W-:-:S05]  /*0290*/  @P1 HADD2.F32 R12, -RZ, R12.H0_H0 ;  /* 0x2000000cff0c1230 */ /* 0x004fca0000004100 */
[----:B------:R-:W-:-:S03]  /*02a0*/  @P1 FMUL.FTZ R10, R12, 1.4426950216293334961 ;  /* 0x3fb8aa3b0c0a1820 */ /* 0x000fc60000410000 */
[----:B---3--:R-:W-:Y:S05]  /*02b0*/  @!P2 EXIT ;  /* 0x000000000000a94d */ /* 0x008fea0003800000 */
[----:B------:R-:W0:Y:S01]  /*02c0*/  LDCU.64 UR6, c[0x0][0x380] ;  /* 0x00007000ff0677ac */ /* 0x000e220008000a00 */
[----:B------:R-:W1:Y:S01]  /*02d0*/  MUFU.EX2 R10, R10 ;  /* 0x0000000a000a7308 */ /* 0x000e620000000800 */
[----:B-----5:R-:W-:Y:S01]  /*02e0*/  @P1 HADD2.F32 R4, -RZ, R11.H0_H0 ;  /* 0x2000000bff041230 */ /* 0x020fe20000004100 */
[----:B------:R-:W-:Y:S01]  /*02f0*/  ISETP.NE.AND P1, PT, R5, 0x1, PT ;  /* 0x000000010500780c */ /* 0x000fe20003f25270 */
[----:B------:R-:W-:Y:S02]  /*0300*/  @!P0 HADD2.F32 R8, -RZ, R8.H0_H0 ;  /* 0x20000008ff088230 */ /* 0x000fe40000004100 */
[----:B------:R-:W-:Y:S02]  /*0310*/  IMAD.MOV.U32 R6, RZ, RZ, RZ ;  /* 0x000000ffff067224 */ /* 0x000fe400078e00ff */
[----:B------:R-:W-:Y:S01]  /*0320*/  FADD.FTZ R9, RZ, R4 ;  /* 0x00000004ff097221 */ /* 0x000fe20000010000 */
[----:B------:R-:W-:-:S03]  /*0330*/  @!P0 FMUL.FTZ R6, R8, 1.4426950216293334961 ;  /* 0x3fb8aa3b08068820 */ /* 0x000fc60000410000 */
[----:B-1----:R-:W-:Y:S01]  /*0340*/  FFMA.FTZ R9, R9, -R10, R4 ;  /* 0x8000000a09097223 */ /* 0x002fe20000010004 */
[----:B0-----:R-:W-:-:S04]  /*0350*/  LEA R4, P2, R3, UR6, 0x1 ;  /* 0x0000000603047c11 */ /* 0x001fc8000f8408ff */
[----:B------:R-:W-:Y:S02]  /*0360*/  F2FP.F16.F32.PACK_AB R9, RZ, R9 ;  /* 0x00000009ff09723e */ /* 0x000fe400000000ff */
[----:B------:R-:W-:Y:S01]  /*0370*/  LEA.HI.X R5, R3, UR7, R2, 0x1, P2 ;  /* 0x0000000703057c11 */ /* 0x000fe200090f0c02 */
[----:B------:R-:W-:-:S04]  /*0380*/  IMAD.MOV.U32 R2, RZ, RZ, RZ ;  /* 0x000000ffff027224 */ /* 0x000fc800078e00ff */
[----:B------:R0:W-:Y:S01]  /*0390*/  STG.E.U16 desc[UR4][R4.64], R9 ;  /* 0x0000000904007986 */ /* 0x0001e2000c101504 */
[----:B------:R-:W-:Y:S05]  /*03a0*/  @!P1 EXIT ;  /* 0x000000000000994d */ /* 0x000fea0003800000 */
[----:B------:R-:W1:Y:S01]  /*03b0*/  MUFU.EX2 R3, R6 ;  /* 0x0000000600037308 */ /* 0x000e620000000800 */
[----:B------:R-:W-:-:S05]  /*03c0*/  @!P0 HADD2.F32 R2, -RZ, R7.H0_H0 ;  /* 0x20000007ff028230 */ /* 0x000fca0000004100 */
[----:B------:R-:W-:-:S04]  /*03d0*/  FADD.FTZ R7, RZ, R2 ;  /* 0x00000002ff077221 */ /* 0x000fc80000010000 */
[----:B-1----:R-:W-:Y:S01]  /*03e0*/  FFMA.FTZ R3, -R3, R7, R2 ;  /* 0x0000000703037223 */ /* 0x002fe20000010102 */
[----:B------:R-:W-:-:S04]  /*03f0*/  LEA R2, P0, R0, R4, 0x1 ;  /* 0x0000000400027211 */ /* 0x000fc800078008ff */
[----:B------:R-:W-:Y:S02]  /*0400*/  F2FP.F16.F32.PACK_AB R0, RZ, R3 ;  /* 0x00000003ff00723e */ /* 0x000fe400000000ff */
[----:B------:R-:W-:-:S05]  /*0410*/  IADD3.X R3, PT, PT, RZ, R5, RZ, P0, !PT ;  /* 0x00000005ff037210 */ /* 0x000fca00007fe4ff */
[----:B------:R-:W-:Y:S01]  /*0420*/  STG.E.U16 desc[UR4][R2.64], R0 ;  /* 0x0000000002007986 */ /* 0x000fe2000c101504 */
[----:B------:R-:W-:Y:S05]  /*0430*/  EXIT ;  /* 0x000000000000794d */ /* 0x000fea0003800000 */
.L_x_4800:
        /* <DEDUP_REMOVED lines=12> */
.L_x_11426:


//--------------------- .text._ZN43_GLOBAL__N__9ae7fba5_10_SoftMax_cu_9f978f6321softmax_warp_backwardIfffLi10ELb1ELb0EEEvPT0_PKT_S5_iiiPKb --------------------------
	.section	.text._ZN43_GLOBAL__N__9ae7fba5_10_SoftMax_cu_9f978f6321softmax_warp_backwardIfffLi10ELb1ELb0EEEvPT0_PKT_S5_iiiPKb,"ax",@progbits
	.align	128
.text._ZN43_GLOBAL__N__9ae7fba5_10_SoftMax_cu_9f978f6321softmax_warp_backwardIfffLi10ELb1ELb0EEEvPT0_PKT_S5_iiiPKb:
        .type           _ZN43_GLOBAL__N__9ae7fba5_10_SoftMax_cu_9f978f6321softmax_warp_backwardIfffLi10ELb1ELb0EEEvPT0_PKT_S5_iiiPKb,@function
        .size           _ZN43_GLOBAL__N__9ae7fba5_10_SoftMax_cu_9f978f6321softmax_warp_backwardIfffLi10ELb1ELb0EEEvPT0_PKT_S5_iiiPKb,(.L_x_11427 - _ZN43_GLOBAL__N__9ae7fba5_10_SoftMax_cu_9f978f6321softmax_warp_backwardIfffLi10ELb1ELb0EEEvPT0_PKT_S5_iiiPKb)
        .other          _ZN43_GLOBAL__N__9ae7fba5_10_SoftMax_cu_9f978f6321softmax_warp_backwardIfffLi10ELb1ELb0EEEvPT0_PKT_S5_iiiPKb,@"STO_CUDA_ENTRY STV_DEFAULT"
_ZN43_GLOBAL__N__9ae7fba5_10_SoftMax_cu_9f978f6321softmax_warp_backwardIfffLi10ELb1ELb0EEEvPT0_PKT_S5_iiiPKb:
        /* <DEDUP_REMOVED lines=30> */
[----:B------:R-:W-:Y:S01]  /*01e0*/  ISETP.GE.AND P6, PT, R7, UR8, PT ;  /* 0x0000000807007c0c */ /* 0x000fe2000bfc6270 */
[----:B------:R-:W-:Y:S01]  /*01f0*/  VIADD R7, R62, 0x80 ;  /* 0x000000803e077836 */ /* 0x000fe20000000000 */
[----:B------:R-:W4:Y:S01]  /*0200*/  @!P2 LDG.E R67, desc[UR4][R4.64+0x80] ;  /* 0x000080040443a981 */ /* 0x000f22000c1e1900 */
[----:B------:R-:W-:-:S03]  /*0210*/  CS2R R60, SRZ ;  /* 0x00000000003c7805 */ /* 0x000fc6000001ff00 */
[----:B------:R-:W4:Y:S01]  /*0220*/  @!P0 LDG.E R66, desc[UR4][R4.64] ;  /* 0x0000000404428981 */ /* 0x000f22000c1e1900 */
[----:B------:R-:W-:-:S03]  /*0230*/  IMAD.MOV.U32 R64, RZ, RZ, RZ ;  /* 0x000000ffff407224 */ /* 0x000fc600078e00ff */
[----:B------:R-:W4:Y:S01]  /*0240*/  @!P1 LDG.E R61, desc[UR4][R4.64+0x100] ;  /* 0x00010004043d9981 */ /* 0x000f22000c1e1900 */
[----:B--2---:R-:W-:Y:S01]  /*0250*/  @!P0 FMUL.FTZ R68, R8, 1.4426950216293334961 ;  /* 0x3fb8aa3b08448820 */ /* 0x004fe20000410000 */
[----:B------:R-:W-:Y:S01]  /*0260*/  ISETP.GE.AND P0, PT, R7, UR8, PT ;  /* 0x0000000807007c0c */ /* 0x000fe2000bf06270 */
[----:B---3--:R-:W-:Y:S01]  /*0270*/  @!P2 FMUL.FTZ R69, R0, 1.4426950216293334961 ;  /* 0x3fb8aa3b0045a820 */ /* 0x008fe20000410000 */
[C---:B------:R-:W-:Y:S02]  /*0280*/  ISETP.LT.OR P2, PT, R9.reuse, 0x1, P6 ;  /* 0x000000010900780c */ /* 0x040fe40003741670 */
[----:B------:R-:W-:Y:S01]  /*0290*/  IADD3 R0, PT, PT, R62, 0xa0, RZ ;  /* 0x000000a03e007810 */ /* 0x000fe20007ffe0ff */
[----:B----4-:R-:W-:Y:S01]  /*02a0*/  @!P1 FMUL.FTZ R64, R6, 1.4426950216293334961 ;  /* 0x3fb8aa3b06409820 */ /* 0x010fe20000410000 */
[----:B------:R-:W-:Y:S02]  /*02b0*/  ISETP.LT.OR P0, PT, R9, 0x1, P0 ;  /* 0x000000010900780c */ /* 0x000fe40000701670 */
[----:B------:R-:W-:-:S04]  /*02c0*/  ISETP.GE.AND P1, PT, R0, UR8, PT ;  /* 0x0000000800007c0c */ /* 0x000fc8000bf26270 */
[----:B------:R-:W-:-:S03]  /*02d0*/  ISETP.LT.OR P1, PT, R9, 0x1, P1 ;  /* 0x000000010900780c */ /* 0x000fc60000f21670 */
[----:B------:R-:W2:Y:S04]  /*02e0*/  @!P2 LDG.E R0, desc[UR4][R2.64+0x180] ;  /* 0x000180040200a981 */ /* 0x000ea8000c1e1900 */
[----:B------:R-:W3:Y:S01]  /*02f0*/  @!P0 LDG.E R6, desc[UR4][R2.64+0x200] ;  /* 0x0002000402068981 */ /* 0x000ee2000c1e1900 */
[----:B------:R-:W-:Y:S01]  /*0300*/  VIADD R8, R62, 0xc0 ;  /* 0x000000c03e087836 */ /* 0x000fe20000000000 */
[----:B------:R-:W-:Y:S01]  /*0310*/  CS2R R58, SRZ ;  /* 0x00000000003a7805 */ /* 0x000fe2000001ff00 */
[----:B------:R-:W-:Y:S01]  /*0320*/  IMAD.MOV.U32 R63, RZ, RZ, RZ ;  /* 0x000000ffff3f7224 */ /* 0x000fe200078e00ff */
        /* <DEDUP_REMOVED lines=27> */
[----:B------:R-:W-:Y:S02]  /*04e0*/  ISETP.GE.AND P2, PT, R8, UR8, PT ;  /* 0x0000000808007c0c */ /* 0x000fe4000bf46270 */
[----:B------:R-:W-:Y:S02]  /*04f0*/  IADD3 R0, PT, PT, R62, 0x140, RZ ;  /* 0x000001403e007810 */ /* 0x000fe40007ffe0ff */
[----:B------:R-:W-:Y:S01]  /*0500*/  ISETP.LT.OR P2, PT, R9, 0x1, P2 ;  /* 0x000000010900780c */ /* 0x000fe20001741670 */
[----:B---3--:R-:W-:Y:S01]  /*0510*/  @!P0 FMUL.FTZ R52, R6, 1.4426950216293334961 ;  /* 0x3fb8aa3b06348820 */ /* 0x008fe20000410000 */
        /* <DEDUP_REMOVED lines=32> */
[----:B------:R-:W-:-:S02]  /*0720*/  CS2R R40, SRZ ;  /* 0x0000000000287805 */ /* 0x000fc4000001ff00 */
[----:B------:R-:W-:Y:S02]  /*0730*/  CS2R R38, SRZ ;  /* 0x0000000000267805 */ /* 0x000fe4000001ff00 */
[----:B------:R-:W4:Y:S04]  /*0740*/  @!P2 LDG.E R43, desc[UR4][R4.64+0x600] ;  /* 0x00060004042ba981 */ /* 0x000f28000c1e1900 */
[----:B------:R-:W4:Y:S04]  /*0750*/  @!P0 LDG.E R41, desc[UR4][R4.64+0x680] ;  /* 0x0006800404298981 */ /* 0x000f28000c1e1900 */
[----:B------:R-:W4:Y:S01]  /*0760*/  @!P1 LDG.E R39, desc[UR4][R4.64+0x700] ;  /* 0x0007000404279981 */ /* 0x000f22000c1e1900 */
[----:B--2---:R-:W-:Y:S01]  /*0770*/  @!P2 FMUL.FTZ R42, R0, 1.4426950216293334961 ;  /* 0x3fb8aa3b002aa820 */ /* 0x004fe20000410000 */
[----:B------:R-:W-:-:S02]  /*0780*/  IADD3 R0, PT, PT, R62, 0x200, RZ ;  /* 0x000002003e007810 */ /* 0x000fc40007ffe0ff */
[----:B------:R-:W-:Y:S01]  /*0790*/  ISETP.GE.AND P2, PT, R8, UR8, PT ;  /* 0x0000000808007c0c */ /* 0x000fe2000bf46270 */
[----:B---3--:R-:W-:Y:S01]  /*07a0*/  @!P0 FMUL.FTZ R40, R6, 1.4426950216293334961 ;  /* 0x3fb8aa3b06288820 */ /* 0x008fe20000410000 */
[----:B------:R-:W-:Y:S01]  /*07b0*/  ISETP.GE.AND P0, PT, R0, UR8, PT ;  /* 0x0000000800007c0c */ /* 0x000fe2000bf06270 */
[----:B------:R-:W-:Y:S01]  /*07c0*/  VIADD R0, R62, 0x220 ;  /* 0x000002203e007836 */ /* 0x000fe20000000000 */
[----:B------:R-:W-:Y:S01]  /*07d0*/  ISETP.LT.OR P2, PT, R9, 0x1, P2 ;  /* 0x000000010900780c */ /* 0x000fe20001741670 */
[----:B----4-:R-:W-:Y:S01]  /*07e0*/  @!P1 FMUL.FTZ R38, R7, 1.4426950216293334961 ;  /* 0x3fb8aa3b07269820 */ /* 0x010fe20000410000 */
[----:B------:R-:W-:Y:S02]  /*07f0*/  ISETP.LT.OR P0, PT, R9, 0x1, P0 ;  /* 0x000000010900780c */ /* 0x000fe40000701670 */
        /* <DEDUP_REMOVED lines=13> */
[----:B------:R-:W-:Y:S01]  /*08d0*/  ISETP.GE.AND P2, PT, R8, UR8, PT ;  /* 0x0000000808007c0c */ /* 0x000fe2000bf46270 */
[----:B------:R-:W-:-:S02]  /*08e0*/  VIADD R0, R62, 0x260 ;  /* 0x000002603e007836 */ /* 0x000fc40000000000 */
[----:B---3--:R-:W-:Y:S01]  /*08f0*/  @!P0 FMUL.FTZ R34, R6, 1.4426950216293334961 ;  /* 0x3fb8aa3b06228820 */ /* 0x008fe20000410000 */
[C---:B------:R-:W-:Y:S02]  /*0900*/  ISETP.LT.OR P0, PT, R9.reuse, 0x1, P2 ;  /* 0x000000010900780c */ /* 0x040fe40001701670 */
        /* <DEDUP_REMOVED lines=11> */
[----:B------:R-:W-:Y:S02]  /*09c0*/  ISETP.GE.OR P0, PT, R7, UR8, !P2 ;  /* 0x0000000807007c0c */ /* 0x000fe4000d706670 */
[----:B------:R-:W-:Y:S01]  /*09d0*/  IADD3 R0, PT, PT, R62, 0x2a0, RZ ;  /* 0x000002a03e007810 */ /* 0x000fe20007ffe0ff */
        /* <DEDUP_REMOVED lines=28> */
[----:B------:R-:W-:Y:S02]  /*0ba0*/  CS2R R18, SRZ ;  /* 0x0000000000127805 */ /* 0x000fe4000001ff00 */
[----:B------:R-:W-:Y:S02]  /*0bb0*/  IADD3 R7, PT, PT, R62, 0x340, RZ ;  /* 0x000003403e077810 */ /* 0x000fe40007ffe0ff */
[----:B------:R-:W-:-:S02]  /*0bc0*/  CS2R R16, SRZ ;  /* 0x0000000000107805 */ /* 0x000fc4000001ff00 */
        /* <DEDUP_REMOVED lines=38> */
[----:B------:R-:W-:Y:S02]  /*0e30*/  ISETP.GE.OR P0, PT, R7, UR8, !P2 ;  /* 0x0000000807007c0c */ /* 0x000fe4000d706670 */
[----:B------:R-:W-:Y:S01]  /*0e40*/  IADD3 R7, PT, PT, R62, 0x3e0, RZ ;  /* 0x000003e03e077810 */ /* 0x000fe20007ffe0ff */
[----:B---3--:R-:W-:-:S03]  /*0e50*/  @!P1 FMUL.FTZ R8, R6, 1.4426950216293334961 ;  /* 0x3fb8aa3b06089820 */ /* 0x008fc60000410000 */
[----:B------:R-:W-:Y:S01]  /*0e60*/  ISETP.GE.OR P1, PT, R7, UR8, !P2 ;  /* 0x0000000807007c0c */ /* 0x000fe2000d726670 */
[----:B------:R-:W-:Y:S02]  /*0e70*/  IMAD.MOV.U32 R6, RZ, RZ, RZ ;  /* 0x000000ffff067224 */ /* 0x000fe400078e00ff */
[----:B------:R-:W-:-:S04]  /*0e80*/  IMAD.MOV.U32 R0, RZ, RZ, RZ ;  /* 0x000000ffff007224 */ /* 0x000fc800078e00ff */
[----:B------:R-:W2:Y:S01]  /*0e90*/  @!P0 LDG.E R6, desc[UR4][R4.64+0xf00] ;  /* 0x000f000404068981 */ /* 0x000ea2000c1e1900 */
[----:B------:R-:W-:-:S03]  /*0ea0*/  FADD.FTZ R72, R72, R45 ;  /* 0x0000002d48487221 */ /* 0x000fc60000010000 */
[----:B------:R-:W5:Y:S04]  /*0eb0*/  @!P0 LDG.E R71, desc[UR4][R2.64+0xf00] ;  /* 0x000f000402478981 */ /* 0x000f68000c1e1900 */
        /* <DEDUP_REMOVED lines=30> */
[----:B0-----:R-:W-:-:S05]  /*10a0*/  FADD.FTZ R73, R72, R73 ;  /* 0x0000004948497221 */ /* 0x001fca0000010000 */
[----:B------:R0:W1:Y:S01]  /*10b0*/  SHFL.BFLY PT, R74, R73, 0x1, 0x1f ;  /* 0x0c201f00494a7f89 */ /* 0x00006200000e0000 */
[----:B------:R-:W-:Y:S05]  /*10c0*/  @!P2 EXIT ;  /* 0x000000000000a94d */ /* 0x000fea0003800000 */
[----:B------:R-:W2:Y:S01]  /*10d0*/  LDC.64 R2, c[0x0][0x380] ;  /* 0x0000e000ff027b82 */ /* 0x000ea20000000a00 */
[----:B------:R-:W3:Y:S01]  /*10e0*/  @!P3 MUFU.EX2 R75, R68 ;  /* 0x00000044004bb308 */ /* 0x000ee20000000800 */
[----:B-1----:R-:W-:Y:S01]  /*10f0*/  FADD.FTZ R72, R73, R74 ;  /* 0x0000004a49487221 */ /* 0x002fe20000010000 */
[----:B-----5:R-:W-:Y:S01]  /*1100*/  @!P0 FMUL.FTZ R4, R71, 1.4426950216293334961 ;  /* 0x3fb8aa3b47048820 */ /* 0x020fe20000410000 */
[----:B------:R-:W-:Y:S01]  /*1110*/  IMAD.MOV.U32 R5, RZ, RZ, RZ ;  /* 0x000000ffff057224 */ /* 0x000fe200078e00ff */
[----:B------:R-:W1:Y:S01]  /*1120*/  @!P4 MUFU.EX2 R76, R69 ;  /* 0x00000045004cc308 */ /* 0x000e620000000800 */
[----:B------:R-:W-:-:S03]  /*1130*/  @!P1 FMUL.FTZ R5, R70, 1.4426950216293334961 ;  /* 0x3fb8aa3b46059820 */ /* 0x000fc60000410000 */
[----:B------:R-:W4:Y:S04]  /*1140*/  @!P5 MUFU.EX2 R64, R64 ;  /* 0x000000400040d308 */ /* 0x000f280000000800 */
[----:B------:R-:W0:Y:S01]  /*1150*/  @!P6 MUFU.EX2 R63, R63 ;  /* 0x0000003f003fe308 */ /* 0x000e220000000800 */
[----:B---3--:R-:W-:Y:S01]  /*1160*/  @!P3 FFMA.FTZ R71, -R72, R75, R66 ;  /* 0x0000004b4847b223 */ /* 0x008fe20000010142 */
[----:B------:R-:W-:Y:S01]  /*1170*/  LOP3.LUT R66, R62, 0x80, RZ, 0xfc, !PT ;  /* 0x000000803e427812 */ /* 0x000fe200078efcff */
[----:B-1----:R-:W-:-:S03]  /*1180*/  @!P4 FFMA.FTZ R67, -R72, R76, R67 ;  /* 0x0000004c4843c223 */ /* 0x002fc60000010143 */
[----:B------:R-:W-:Y:S02]  /*1190*/  ISETP.GE.AND P2, PT, R66, UR8, PT ;  /* 0x0000000842007c0c */ /* 0x000fe4000bf46270 */
[----:B------:R-:W-:Y:S01]  /*11a0*/  LOP3.LUT R66, R62, 0xa0, RZ, 0xfc, !PT ;  /* 0x000000a03e427812 */ /* 0x000fe200078efcff */
[----:B----4-:R-:W-:Y:S01]  /*11b0*/  @!P5 FFMA.FTZ R61, -R72, R64, R61 ;  /* 0x00000040483dd223 */ /* 0x010fe2000001013d */
[----:B--2---:R-:W-:Y:S01]  /*11c0*/  IMAD.WIDE R2, R65, 0x4, R2 ;  /* 0x0000000441027825 */ /* 0x004fe200078e0202 */
[----:B------:R-:W-:Y:S02]  /*11d0*/  LOP3.LUT R65, R62, 0xe0, RZ, 0xfc, !PT ;  /* 0x000000e03e417812 */ /* 0x000fe400078efcff */
[----:B------:R-:W-:Y:S01]  /*11e0*/  ISETP.GE.AND P1, PT, R66, UR8, PT ;  /* 0x0000000842007c0c */ /* 0x000fe2000bf26270 */
[----:B0-----:R-:W-:Y:S01]  /*11f0*/  @!P6 FFMA.FTZ R63, -R72, R63, R60 ;  /* 0x0000003f483fe223 */ /* 0x001fe2000001013c */
[----:B------:R-:W-:Y:S01]  /*1200*/  LOP3.LUT R66, R62, 0xc0, RZ, 0xfc, !PT ;  /* 0x000000c03e427812 */ /* 0x000fe200078efcff */
[----:B------:R-:W-:Y:S01]  /*1210*/  @!P3 STG.E desc[UR4][R2.64], R71 ;  /* 0x000000470200b986 */ /* 0x000fe2000c101904 */
[----:B------:R-:W-:-:S02]  /*1220*/  ISETP.GE.AND P3, PT, R65, UR8, PT ;  /* 0x0000000841007c0c */ /* 0x000fc4000bf66270 */
[----:B------:R-:W-:Y:S01]  /*1230*/  ISETP.GE.AND P0, PT, R66, UR8, PT ;  /* 0x0000000842007c0c */ /* 0x000fe2000bf06270 */
[----:B------:R-:W-:Y:S01]  /*1240*/  @!P4 STG.E desc[UR4][R2.64+0x80], R67 ;  /* 0x000080430200c986 */ /* 0x000fe2000c101904 */
[C---:B------:R-:W-:Y:S01]  /*1250*/  LOP3.LUT R65, R62.reuse, 0x100, RZ, 0xfc, !PT ;  /* 0x000001003e417812 */ /* 0x040fe200078efcff */
[----:B------:R-:W0:Y:S01]  /*1260*/  @!P2 MUFU.EX2 R58, R58 ;  /* 0x0000003a003aa308 */ /* 0x000e220000000800 */
[----:B------:R-:W-:Y:S01]  /*1270*/  LOP3.LUT R64, R62, 0x120, RZ, 0xfc, !PT ;  /* 0x000001203e407812 */ /* 0x000fe200078efcff */
[----:B------:R-:W-:Y:S01]  /*1280*/  @!P5 STG.E desc[UR4][R2.64+0x100], R61 ;  /* 0x0001003d0200d986 */ /* 0x000fe2000c101904 */
[----:B------:R-:W-:Y:S01]  /*1290*/  ISETP.GE.AND P4, PT, R65, UR8, PT ;  /* 0x0000000841007c0c */ /* 0x000fe2000bf86270 */
[----:B------:R-:W1:Y:S01]  /*12a0*/  @!P1 MUFU.EX2 R56, R56 ;  /* 0x0000003800389308 */ /* 0x000e620000000800 */
[----:B------:R-:W-:Y:S01]  /*12b0*/  ISETP.GE.AND P5, PT, R64, UR8, PT ;  /* 0x0000000840007c0c */ /* 0x000fe2000bfa6270 */
[----:B------:R-:W-:Y:S01]  /*12c0*/  @!P6 STG.E desc[UR4][R2.64+0x180], R63 ;  /* 0x0001803f0200e986 */ /* 0x000fe2000c101904 */
[----:B------:R-:W-:Y:S01]  /*12d0*/  LOP3.LUT R60, R62, 0x140, RZ, 0xfc, !PT ;  /* 0x000001403e3c7812 */ /* 0x000fe200078efcff */
[----:B------:R-:W2:Y:S03]  /*12e0*/  @!P3 MUFU.EX2 R52, R52 ;  /* 0x000000340034b308 */ /* 0x000ea60000000800 */
[----:B------:R-:W-:Y:S01]  /*12f0*/  ISETP.GE.AND P6, PT, R60, UR8, PT ;  /* 0x000000083c007c0c */ /* 0x000fe2000bfc6270 */
[----:B------:R-:W3:Y:S01]  /*1300*/  @!P0 MUFU.EX2 R54, R54 ;  /* 0x0000003600368308 */ /* 0x000ee20000000800 */
[----:B0-----:R-:W-:Y:S01]  /*1310*/  @!P2 FFMA.FTZ R59, -R72, R58, R59 ;  /* 0x0000003a483ba223 */ /* 0x001fe2000001013b */
[----:B------:R-:W-:-:S02]  /*1320*/  LOP3.LUT R58, R62, 0x160, RZ, 0xfc, !PT ;  /* 0x000001603e3a7812 */ /* 0x000fc400078efcff */
[----:B------:R-:W0:Y:S01]  /*1330*/  @!P4 MUFU.EX2 R50, R50 ;  /* 0x000000320032c308 */ /* 0x000e220000000800 */
[----:B-1----:R-:W-:Y:S01]  /*1340*/  @!P1 FFMA.FTZ R57, -R72, R56, R57 ;  /* 0x0000003848399223 */ /* 0x002fe20000010139 */
[----:B------:R-:W-:Y:S02]  /*1350*/  @!P2 STG.E desc[UR4][R2.64+0x200], R59 ;  /* 0x0002003b0200a986 */ /* 0x000fe4000c101904 */
[----:B------:R-:W1:Y:S01]  /*1360*/  @!P5 MUFU.EX2 R48, R48 ;  /* 0x000000300030d308 */ /* 0x000e620000000800 */
[----:B------:R-:W-:Y:S01]  /*1370*/  ISETP.GE.AND P2, PT, R58, UR8, PT ;  /* 0x000000083a007c0c */ /* 0x000fe2000bf46270 */
[----:B--2---:R-:W-:Y:S01]  /*1380*/  @!P3 FFMA.FTZ R53, -R72, R52, R53 ;  /* 0x000000344835b223 */ /* 0x004fe20000010135 */
[C---:B------:R-:W-:Y:S01]  /*1390*/  LOP3.LUT R52, R62.reuse, 0x1c0, RZ, 0xfc, !PT ;  /* 0x000001c03e347812 */ /* 0x040fe200078efcff */
[----:B------:R-:W-:Y:S01]  /*13a0*/  @!P1 STG.E desc[UR4][R2.64+0x280], R57 ;  /* 0x0002803902009986 */ /* 0x000fe2000c101904 */
[----:B------:R-:W-:Y:S01]  /*13b0*/  LOP3.LUT R56, R62, 0x180, RZ, 0xfc, !PT ;  /* 0x000001803e387812 */ /* 0x000fe200078efcff */
[----:B---3--:R-:W-:Y:S01]  /*13c0*/  @!P0 FFMA.FTZ R55, -R72, R54, R55 ;  /* 0x0000003648378223 */ /* 0x008fe20000010137 */
[----:B------:R-:W-:Y:S01]  /*13d0*/  LOP3.LUT R54, R62, 0x1a0, RZ, 0xfc, !PT ;  /* 0x000001a03e367812 */ /* 0x000fe200078efcff */
[----:B------:R-:W-:Y:S01]  /*13e0*/  @!P3 STG.E desc[UR4][R2.64+0x380], R53 ;  /* 0x000380350200b986 */ /* 0x000fe2000c101904 */
[----:B------:R-:W-:Y:S01]  /*13f0*/  ISETP.GE.AND P3, PT, R52, UR8, PT ;  /* 0x0000000834007c0c */ /* 0x000fe2000bf66270 */
[----:B0-----:R-:W-:Y:S01]  /*1400*/  @!P4 FFMA.FTZ R51, -R72, R50, R51 ;  /* 0x000000324833c223 */ /* 0x001fe20000010133 */
[----:B------:R-:W-:Y:S01]  /*1410*/  ISETP.GE.AND P1, PT, R56, UR8, PT ;  /* 0x0000000838007c0c */ /* 0x000fe2000bf26270 */
[----:B------:R-:W-:Y:S01]  /*1420*/  @!P0 STG.E desc[UR4][R2.64+0x300], R55 ;  /* 0x0003003702008986 */ /* 0x000fe2000c101904 */
[----:B------:R-:W-:Y:S01]  /*1430*/  ISETP.GE.AND P0, PT, R54, UR8, PT ;  /* 0x0000000836007c0c */ /* 0x000fe2000bf06270 */
[----:B-1----:R-:W-:Y:S01]  /*1440*/  @!P5 FFMA.FTZ R49, -R72, R48, R49 ;  /* 0x000000304831d223 */ /* 0x002fe20000010131 */
[C---:B------:R-:W-:Y:S01]  /*1450*/  LOP3.LUT R48, R62.reuse, 0x1e0, RZ, 0xfc, !PT ;  /* 0x000001e03e307812 */ /* 0x040fe200078efcff */
[----:B------:R-:W-:Y:S01]  /*1460*/  @!P4 STG.E desc[UR4][R2.64+0x400], R51 ;  /* 0x000400330200c986 */ /* 0x000fe2000c101904 */
[----:B------:R-:W-:Y:S01]  /*1470*/  LOP3.LUT R50, R62, 0x200, RZ, 0xfc, !PT ;  /* 0x000002003e327812 */ /* 0x000fe200078efcff */
[----:B------:R-:W0:Y:S01]  /*1480*/  @!P6 MUFU.EX2 R46, R46 ;  /* 0x0000002e002ee308 */ /* 0x000e220000000800 */
[----:B------:R-:W-:Y:S01]  /*1490*/  ISETP.GE.AND P4, PT, R48, UR8, PT ;  /* 0x0000000830007c0c */ /* 0x000fe2000bf86270 */
[----:B------:R-:W-:Y:S01]  /*14a0*/  @!P5 STG.E desc[UR4][R2.64+0x480], R49 ;  /* 0x000480310200d986 */ /* 0x000fe2000c101904 */
[----:B------:R-:W-:Y:S01]  /*14b0*/  ISETP.GE.AND P5, PT, R50, UR8, PT ;  /* 0x0000000832007c0c */ /* 0x000fe2000bfa6270 */
[----:B------:R-:W1:Y:S04]  /*14c0*/  @!P3 MUFU.EX2 R38, R38 ;  /* 0x000000260026b308 */ /* 0x000e680000000800 */
[----:B------:R-:W2:Y:S04]  /*14d0*/  @!P0 MUFU.EX2 R40, R40 ;  /* 0x0000002800288308 */ /* 0x000ea80000000800 */
[----:B------:R-:W3:Y:S01]  /*14e0*/  @!P2 MUFU.EX2 R44, R44 ;  /* 0x0000002c002ca308 */ /* 0x000ee20000000800 */
[----:B0-----:R-:W-:Y:S01]  /*14f0*/  @!P6 FFMA.FTZ R47, -R72, R46, R47 ;  /* 0x0000002e482fe223 */ /* 0x001fe2000001012f */
[----:B------:R-:W-:-:S02]  /*1500*/  LOP3.LUT R46, R62, 0x240, RZ, 0xfc, !PT ;  /* 0x000002403e2e7812 */ /* 0x000fc400078efcff */
[----:B------:R-:W0:Y:S01]  /*1510*/  @!P4 MUFU.EX2 R36, R36 ;  /* 0x000000240024c308 */ /* 0x000e220000000800 */
[----:B-1----:R-:W-:Y:S01]  /*1520*/  @!P3 FFMA.FTZ R39, -R72, R38, R39 ;  /* 0x000000264827b223 */ /* 0x002fe20000010127 */
[----:B------:R-:W-:Y:S02]  /*1530*/  LOP3.LUT R38, R62, 0x280, RZ, 0xfc, !PT ;  /* 0x000002803e267812 */ /* 0x000fe400078efcff */
[----:B------:R-:W1:Y:S01]  /*1540*/  @!P1 MUFU.EX2 R42, R42 ;  /* 0x0000002a002a9308 */ /* 0x000e620000000800 */
[----:B------:R-:W-:Y:S01]  /*1550*/  @!P6 STG.E desc[UR4][R2.64+0x500], R47 ;  /* 0x0005002f0200e986 */ /* 0x000fe2000c101904 */
[----:B--2---:R-:W-:Y:S01]  /*1560*/  @!P0 FFMA.FTZ R41, -R72, R40, R41 ;  /* 0x0000002848298223 */ /* 0x004fe20000010129 */
[----:B------:R-:W-:Y:S01]  /*1570*/  LOP3.LUT R40, R62, 0x260, RZ, 0xfc, !PT ;  /* 0x000002603e287812 */ /* 0x000fe200078efcff */
[----:B------:R-:W2:Y:S01]  /*1580*/  @!P5 MUFU.EX2 R34, R34 ;  /* 0x000000220022d308 */ /* 0x000ea20000000800 */
[----:B------:R-:W-:Y:S01]  /*1590*/  @!P3 STG.E desc[UR4][R2.64+0x700], R39 ;  /* 0x000700270200b986 */ /* 0x000fe2000c101904 */
[----:B---3--:R-:W-:Y:S01]  /*15a0*/  @!P2 FFMA.FTZ R45, -R72, R44, R45 ;  /* 0x0000002c482da223 */ /* 0x008fe2000001012d */
[----:B------:R-:W-:-:S02]  /*15b0*/  LOP3.LUT R44, R62, 0x220, RZ, 0xfc, !PT ;  /* 0x000002203e2c7812 */ /* 0x000fc400078efcff */
[----:B------:R-:W-:Y:S01]  /*15c0*/  @!P0 STG.E desc[UR4][R2.64+0x680], R41 ;  /* 0x0006802902008986 */ /* 0x000fe2000c101904 */
[----:B------:R-:W-:Y:S01]  /*15d0*/  ISETP.GE.AND P0, PT, R38, UR8, PT ;  /* 0x0000000826007c0c */ /* 0x000fe2000bf06270 */
[----:B0-----:R-:W-:Y:S01]  /*15e0*/  @!P4 FFMA.FTZ R37, -R72, R36, R37 ;  /* 0x000000244825c223 */ /* 0x001fe20000010125 */
[----:B------:R-:W-:Y:S01]  /*15f0*/  ISETP.GE.AND P6, PT, R44, UR8, PT ;  /* 0x000000082c007c0c */ /* 0x000fe2000bfc6270 */
[----:B------:R-:W0:Y:S01]  /*1600*/  S2R R38, SR_TID.X ;  /* 0x0000000000267919 */ /* 0x000e220000002100 */
[----:B-1----:R-:W-:Y:S01]  /*1610*/  @!P1 FFMA.FTZ R43, -R72, R42, R43 ;  /* 0x0000002a482b9223 */ /* 0x002fe2000001012b */
[----:B------:R-:W-:Y:S01]  /*1620*/  LOP3.LUT R36, R62, 0x2c0, RZ, 0xfc, !PT ;  /* 0x000002c03e247812 */ /* 0x000fe200078efcff */
[----:B------:R-:W-:Y:S01]  /*1630*/  @!P2 STG.E desc[UR4][R2.64+0x580], R45 ;  /* 0x0005802d0200a986 */ /* 0x000fe2000c101904 */
[----:B------:R-:W-:Y:S01]  /*1640*/  ISETP.GE.AND P2, PT, R46, UR8, PT ;  /* 0x000000082e007c0c */ /* 0x000fe2000bf46270 */
[----:B--2---:R-:W-:Y:S01]  /*1650*/  @!P5 FFMA.FTZ R35, -R72, R34, R35 ;  /* 0x000000224823d223 */ /* 0x004fe20000010123 */
[----:B------:R-:W-:Y:S01]  /*1660*/  LOP3.LUT R34, R62, 0x2e0, RZ, 0xfc, !PT ;  /* 0x000002e03e227812 */ /* 0x000fe200078efcff */
[----:B------:R-:W-:Y:S01]  /*1670*/  @!P4 STG.E desc[UR4][R2.64+0x780], R37 ;  /* 0x000780250200c986 */ /* 0x000fe2000c101904 */
[----:B------:R-:W-:-:S02]  /*1680*/  ISETP.GE.AND P4, PT, R36, UR8, PT ;  /* 0x0000000824007c0c */ /* 0x000fc4000bf86270 */
[----:B------:R-:W1:Y:S01]  /*1690*/  @!P0 MUFU.EX2 R26, R26 ;  /* 0x0000001a001a8308 */ /* 0x000e620000000800 */
[----:B------:R-:W-:Y:S01]  /*16a0*/  @!P1 STG.E desc[UR4][R2.64+0x600], R43 ;  /* 0x0006002b02009986 */ /* 0x000fe2000c101904 */
[----:B------:R-:W-:Y:S02]  /*16b0*/  ISETP.GE.AND P1, PT, R40, UR8, PT ;  /* 0x0000000828007c0c */ /* 0x000fe4000bf26270 */
[----:B------:R-:W2:Y:S01]  /*16c0*/  @!P6 MUFU.EX2 R32, R32 ;  /* 0x000000200020e308 */ /* 0x000ea20000000800 */
[----:B------:R-:W-:Y:S01]  /*16d0*/  LOP3.LUT R40, R62, 0x2a0, RZ, 0xfc, !PT ;  /* 0x000002a03e287812 */ /* 0x000fe200078efcff */
[----:B------:R-:W-:Y:S01]  /*16e0*/  @!P5 STG.E desc[UR4][R2.64+0x800], R35 ;  /* 0x000800230200d986 */ /* 0x000fe2000c101904 */
[----:B------:R-:W-:Y:S01]  /*16f0*/  ISETP.GE.AND P5, PT, R34, UR8, PT ;  /* 0x0000000822007c0c */ /* 0x000fe2000bfa6270 */
[----:B------:R-:W3:Y:S01]  /*1700*/  @!P2 MUFU.EX2 R30, R30 ;  /* 0x0000001e001ea308 */ /* 0x000ee20000000800 */
[----:B------:R-:W-:-:S03]  /*1710*/  ISETP.GE.AND P3, PT, R40, UR8, PT ;  /* 0x0000000828007c0c */ /* 0x000fc6000bf66270 */
[----:B------:R-:W4:Y:S01]  /*1720*/  @!P4 MUFU.EX2 R22, R22 ;  /* 0x000000160016c308 */ /* 0x000f220000000800 */
[----:B-1----:R-:W-:-:S03]  /*1730*/  @!P0 FFMA.FTZ R27, -R72, R26, R27 ;  /* 0x0000001a481b8223 */ /* 0x002fc6000001011b */
[----:B------:R-:W1:Y:S01]  /*1740*/  @!P1 MUFU.EX2 R28, R28 ;  /* 0x0000001c001c9308 */ /* 0x000e620000000800 */
[C---:B--2---:R-:W-:Y:S01]  /*1750*/  @!P6 FFMA.FTZ R33, -R72.reuse, R32, R33 ;  /* 0x000000204821e223 */ /* 0x044fe20000010121 */
[----:B------:R-:W-:Y:S02]  /*1760*/  @!P0 STG.E desc[UR4][R2.64+0xa00], R27 ;  /* 0x000a001b02008986 */ /* 0x000fe4000c101904 */
[----:B------:R-:W2:Y:S01]  /*1770*/  @!P5 MUFU.EX2 R20, R20 ;  /* 0x000000140014d308 */ /* 0x000ea20000000800 */
[----:B---3--:R-:W-:Y:S01]  /*1780*/  @!P2 FFMA.FTZ R31, -R72, R30, R31 ;  /* 0x0000001e481fa223 */ /* 0x008fe2000001011f */
[----:B------:R-:W-:Y:S02]  /*1790*/  LOP3.LUT R30, R62, 0x300, RZ, 0xfc, !PT ;  /* 0x000003003e1e7812 */ /* 0x000fe400078efcff */
[----:B------:R-:W3:Y:S01]  /*17a0*/  @!P3 MUFU.EX2 R24, R24 ;  /* 0x000000180018b308 */ /* 0x000ee20000000800 */
[----:B0-----:R-:W-:Y:S01]  /*17b0*/  LOP3.LUT R38, R38, 0x1f, RZ, 0xc0, !PT ;  /* 0x0000001f26267812 */ /* 0x001fe200078ec0ff */
[----:B------:R-:W-:Y:S01]  /*17c0*/  @!P6 STG.E desc[UR4][R2.64+0x880], R33 ;  /* 0x000880210200e986 */ /* 0x000fe2000c101904 */
[----:B------:R-:W-:Y:S01]  /*17d0*/  ISETP.GE.AND P6, PT, R30, UR8, PT ;  /* 0x000000081e007c0c */ /* 0x000fe2000bfc6270 */
[----:B----4-:R-:W-:Y:S01]  /*17e0*/  @!P4 FFMA.FTZ R23, -R72, R22, R23 ;  /* 0x000000164817c223 */ /* 0x010fe20000010117 */
[----:B------:R-:W-:Y:S01]  /*17f0*/  IADD3 R22, PT, PT, R38, 0x360, RZ ;  /* 0x0000036026167810 */ /* 0x000fe20007ffe0ff */
[----:B-1----:R-:W-:Y:S01]  /*1800*/  @!P1 FFMA.FTZ R29, -R72, R28, R29 ;  /* 0x0000001c481d9223 */ /* 0x002fe2000001011d */
[----:B------:R-:W-:Y:S01]  /*1810*/  LOP3.LUT R28, R62, 0x320, RZ, 0xfc, !PT ;  /* 0x000003203e1c7812 */ /* 0x000fe200078efcff */
[----:B------:R-:W-:Y:S01]  /*1820*/  @!P2 STG.E desc[UR4][R2.64+0x900], R31 ;  /* 0x0009001f0200a986 */ /* 0x000fe2000c101904 */
[----:B------:R-:W-:Y:S01]  /*1830*/  ISETP.GE.AND P0, PT, R22, UR8, PT ;  /* 0x0000000816007c0c */ /* 0x000fe2000bf06270 */
[----:B--2---:R-:W-:Y:S01]  /*1840*/  @!P5 FFMA.FTZ R21, -R72, R20, R21 ;  /* 0x000000144815d223 */ /* 0x004fe20000010115 */
[----:B------:R-:W-:Y:S01]  /*1850*/  VIADD R20, R38, 0x380 ;  /* 0x0000038026147836 */ /* 0x000fe20000000000 */
[----:B------:R-:W-:Y:S01]  /*1860*/  LOP3.LUT R62, R62, 0x340, RZ, 0xfc, !PT ;  /* 0x000003403e3e7812 */ /* 0x000fe200078efcff */
[----:B------:R-:W-:-:S02]  /*1870*/  VIADD R22, R38, 0x3a0 ;  /* 0x000003a026167836 */ /* 0x000fc40000000000 */
[----:B---3--:R-:W-:Y:S01]  /*1880*/  @!P3 FFMA.FTZ R25, -R72, R24, R25 ;  /* 0x000000184819b223 */ /* 0x008fe20000010119 */
[----:B------:R-:W-:Y:S01]  /*1890*/  VIADD R38, R38, 0x3c0 ;  /* 0x000003c026267836 */ /* 0x000fe20000000000 */
[----:B------:R-:W-:Y:S01]  /*18a0*/  @!P1 STG.E desc[UR4][R2.64+0x980], R29 ;  /* 0x0009801d02009986 */ /* 0x000fe2000c101904 */
[----:B------:R-:W-:Y:S01]  /*18b0*/  ISETP.GE.AND P2, PT, R28, UR8, PT ;  /* 0x000000081c007c0c */ /* 0x000fe2000bf46270 */
[----:B------:R-:W0:Y:S01]  /*18c0*/  @!P6 MUFU.EX2 R18, R18 ;  /* 0x000000120012e308 */ /* 0x000e220000000800 */
[----:B------:R-:W-:Y:S01]  /*18d0*/  ISETP.GE.AND P1, PT, R62, UR8, PT ;  /* 0x000000083e007c0c */ /* 0x000fe2000bf26270 */
[----:B------:R1:W-:Y:S01]  /*18e0*/  @!P3 STG.E desc[UR4][R2.64+0xa80], R25 ;  /* 0x000a80190200b986 */ /* 0x0003e2000c101904 */
[----:B------:R-:W-:Y:S01]  /*18f0*/  ISETP.GE.AND P3, PT, R20, UR8, PT ;  /* 0x0000000814007c0c */ /* 0x000fe2000bf66270 */
[----:B------:R-:W2:Y:S02]  /*1900*/  @!P0 MUFU.EX2 R12, R12 ;  /* 0x0000000c000c8308 */ /* 0x000ea40000000800 */
[----:B------:R3:W-:Y:S01]  /*1910*/  @!P4 STG.E desc[UR4][R2.64+0xb00], R23 ;  /* 0x000b00170200c986 */ /* 0x0007e2000c101904 */
[----:B------:R-:W-:-:S03]  /*1920*/  ISETP.GE.AND P4, PT, R22, UR8, PT ;  /* 0x0000000816007c0c */ /* 0x000fc6000bf86270 */
[----:B------:R3:W-:Y:S01]  /*1930*/  @!P5 STG.E desc[UR4][R2.64+0xb80], R21 ;  /* 0x000b80150200d986 */ /* 0x0007e2000c101904 */
[----:B------:R-:W-:Y:S01]  /*1940*/  ISETP.GE.AND P5, PT, R38, UR8, PT ;  /* 0x0000000826007c0c */ /* 0x000fe2000bfa6270 */
[----:B------:R-:W4:Y:S01]  /*1950*/  @!P2 MUFU.EX2 R16, R16 ;  /* 0x000000100010a308 */ /* 0x000f220000000800 */
[----:B0-----:R-:W-:-:S03]  /*1960*/  @!P6 FFMA.FTZ R19, -R72, R18, R19 ;  /* 0x000000124813e223 */ /* 0x001fc60000010113 */
[----:B------:R-:W0:Y:S01]  /*1970*/  @!P1 MUFU.EX2 R14, R14 ;  /* 0x0000000e000e9308 */ /* 0x000e220000000800 */
[C---:B--2---:R-:W-:Y:S01]  /*1980*/  @!P0 FFMA.FTZ R13, -R72.reuse, R12, R13 ;  /* 0x0000000c480d8223 */ /* 0x044fe2000001010d */
[----:B------:R3:W-:Y:S02]  /*1990*/  @!P6 STG.E desc[UR4][R2.64+0xc00], R19 ;  /* 0x000c00130200e986 */ /* 0x0007e4000c101904 */
[----:B------:R-:W2:Y:S01]  /*19a0*/  @!P3 MUFU.EX2 R10, R10 ;  /* 0x0000000a000ab308 */ /* 0x000ea20000000800 */
[----:B------:R-:W-:Y:S01]  /*19b0*/  ISETP.GE.AND P6, PT, R7, UR8, PT ;  /* 0x0000000807007c0c */ /* 0x000fe2000bfc6270 */
[----:B------:R3:W-:Y:S02]  /*19c0*/  @!P0 STG.E desc[UR4][R2.64+0xd80], R13 ;  /* 0x000d800d02008986 */ /* 0x0007e4000c101904 */
[----:B------:R-:W3:Y:S01]  /*19d0*/  @!P4 MUFU.EX2 R8, R8 ;  /* 0x000000080008c308 */ /* 0x000ee20000000800 */
[----:B----4-:R-:W-:-:S03]  /*19e0*/  @!P2 FFMA.FTZ R17, -R72, R16, R17 ;  /* 0x000000104811a223 */ /* 0x010fc60000010111 */
[----:B-1----:R-:W1:Y:S01]  /*19f0*/  @!P5 MUFU.EX2 R25, R4 ;  /* 0x000000040019d308 */ /* 0x002e620000000800 */
[C---:B0-----:R-:W-:Y:S01]  /*1a00*/  @!P1 FFMA.FTZ R15, -R72.reuse, R14, R15 ;  /* 0x0000000e480f9223 */ /* 0x041fe2000001010f */
[----:B------:R0:W-:Y:S01]  /*1a10*/  @!P2 STG.E desc[UR4][R2.64+0xc80], R17 ;  /* 0x000c80110200a986 */ /* 0x0001e2000c101904 */
[----:B--2---:R-:W-:-:S03]  /*1a20*/  @!P3 FFMA.FTZ R11, -R72, R10, R11 ;  /* 0x0000000a480bb223 */ /* 0x004fc6000001010b */
[----:B------:R0:W-:Y:S01]  /*1a30*/  @!P1 STG.E desc[UR4][R2.64+0xd00], R15 ;  /* 0x000d000f02009986 */ /* 0x0001e2000c101904 */
[----:B---3--:R-:W-:-:S03]  /*1a40*/  @!P4 FFMA.FTZ R9, -R72, R8, R9 ;  /* 0x000000084809c223 */ /* 0x008fc60000010109 */
[----:B------:R0:W-:Y:S01]  /*1a50*/  @!P3 STG.E desc[UR4][R2.64+0xe00], R11 ;  /* 0x000e000b0200b986 */ /* 0x0001e2000c101904 */
[----:B-1----:R-:W-:-:S03]  /*1a60*/  @!P5 FFMA.FTZ R25, -R72, R25, R6 ;  /* 0x000000194819d223 */ /* 0x002fc60000010106 */
[----:B------:R0:W-:Y:S04]  /*1a70*/  @!P4 STG.E desc[UR4][R2.64+0xe80], R9 ;  /* 0x000e80090200c986 */ /* 0x0001e8000c101904 */
[----:B------:R0:W-:Y:S01]  /*1a80*/  @!P5 STG.E desc[UR4][R2.64+0xf00], R25 ;  /* 0x000f00190200d986 */ /* 0x0001e2000c101904 */
[----:B------:R-:W-:Y:S05]  /*1a90*/  @P6 EXIT ;  /* 0x000000000000694d */ /* 0x000fea0003800000 */
[----:B------:R-:W1:Y:S02]  /*1aa0*/  MUFU.EX2 R5, R5 ;  /* 0x0000000500057308 */ /* 0x000e640000000800 */
[----:B-1----:R-:W-:-:S05]  /*1ab0*/  FFMA.FTZ R7, -R72, R5, R0 ;  /* 0x0000000548077223 */ /* 0x002fca0000010100 */
[----:B------:R-:W-:Y:S01]  /*1ac0*/  STG.E desc[UR4][R2.64+0xf80], R7 ;  /* 0x000f800702007986 */ /* 0x000fe2000c101904 */
[----:B------:R-:W-:Y:S05]  /*1ad0*/  EXIT ;  /* 0x000000000000794d */ /* 0x000fea0003800000 */
.L_x_4801:
        /* <DEDUP_REMOVED lines=10> */
.L_x_11427:


//--------------------- .text._ZN43_GLOBAL__N__9ae7fba5_10_SoftMax_cu_9f978f6321softmax_warp_backwardIfffLi9ELb1ELb0EEEvPT0_PKT_S5_iiiPKb --------------------------
	.section	.text._ZN43_GLOBAL__N__9ae7fba5_10_SoftMax_cu_9f978f6321softmax_warp_backwardIfffLi9ELb1ELb0EEEvPT0_PKT_S5_iiiPKb,"ax",@progbits
	.align	128
.text._ZN43_GLOBAL__N__9ae7fba5_10_SoftMax_cu_9f978f6321softmax_warp_backwardIfffLi9ELb1ELb0EEEvPT0_PKT_S5_iiiPKb:
        .type           _ZN43_GLOBAL__N__9ae7fba5_10_SoftMax_cu_9f978f6321softmax_warp_backwardIfffLi9ELb1ELb0EEEvPT0_PKT_S5_iiiPKb,@function
        .size           _ZN43_GLOBAL__N__9ae7fba5_10_SoftMax_cu_9f978f6321softmax_warp_backwardIfffLi9ELb1ELb0EEEvPT0_PKT_S5_iiiPKb,(.L_x_11428 - _ZN43_GLOBAL__N__9ae7fba5_10_SoftMax_cu_9f978f6321softmax_warp_backwardIfffLi9ELb1ELb0EEEvPT0_PKT_S5_iiiPKb)
        .other          _ZN43_GLOBAL__N__9ae7fba5_10_SoftMax_cu_9f978f6321softmax_warp_backwardIfffLi9ELb1ELb0EEEvPT0_PKT_S5_iiiPKb,@"STO_CUDA_ENTRY STV_DEFAULT"
_ZN43_GLOBAL__N__9ae7fba5_10_SoftMax_cu_9f978f6321softmax_warp_backwardIfffLi9ELb1ELb0EEEvPT0_PKT_S5_iiiPKb:
        /* <DEDUP_REMOVED lines=18> */
[C---:B------:R-:W-:Y:S01]  /*0120*/  VIADD R0, R31.reuse, 0x20 ;  /* 0x000000201f007836 */ /* 0x040fe20000000000 */
[----:B------:R-:W-:Y:S01]  /*0130*/  CS2R R34, SRZ ;  /* 0x0000000000227805 */ /* 0x000fe2000001ff00 */
[----:B------:R-:W-:Y:S02]  /*0140*/  VIADD R6, R31, 0x40 ;  /* 0x000000401f067836 */ /* 0x000fe40000000000 */
[----:B------:R-:W-:Y:S01]  /*0150*/  IMAD.WIDE R4, R33, 0x4, R4 ;  /* 0x0000000421047825 */ /* 0x000fe200078e0204 */
[----:B------:R-:W-:Y:S02]  /*0160*/  ISETP.GE.AND P6, PT, R0, UR8, PT ;  /* 0x0000000800007c0c */ /* 0x000fe4000bfc6270 */
[----:B------:R-:W-:Y:S02]  /*0170*/  ISETP.GE.AND P2, PT, R6, UR8, PT ;  /* 0x0000000806007c0c */ /* 0x000fe4000bf46270 */
[C---:B------:R-:W-:Y:S01]  /*0180*/  ISETP.LT.OR P4, PT, R10.reuse, 0x1, P6 ;  /* 0x000000010a00780c */ /* 0x040fe20003781670 */
[----:B------:R-:W-:Y:S01]  /*0190*/  IMAD.MOV.U32 R36, RZ, RZ, RZ ;  /* 0x000000ffff247224 */ /* 0x000fe200078e00ff */
[----:B------:R-:W-:Y:S01]  /*01a0*/  IADD3 R0, PT, PT, R31, 0x60, RZ ;  /* 0x000000601f007810 */ /* 0x000fe20007ffe0ff */
[----:B------:R-:W3:Y:S01]  /*01b0*/  @!P0 LDG.E R34, desc[UR4][R4.64] ;  /* 0x0000000404228981 */ /* 0x000ee2000c1e1900 */
[----:B------:R-:W-:-:S02]  /*01c0*/  ISETP.LT.OR P2, PT, R10, 0x1, P2 ;  /* 0x000000010a00780c */ /* 0x000fc40001741670 */
[----:B------:R-:W-:Y:S01]  /*01d0*/  ISETP.GE.AND P3, PT, R0, UR8, PT ;  /* 0x0000000800007c0c */ /* 0x000fe2000bf66270 */
[C---:B------:R-:W-:Y:S01]  /*01e0*/  VIADD R0, R31.reuse, 0x80 ;  /* 0x000000801f007836 */ /* 0x040fe20000000000 */
[----:B------:R-:W-:Y:S02]  /*01f0*/  IADD3 R6, PT, PT, R31, 0xa0, RZ ;  /* 0x000000a01f067810 */ /* 0x000fe40007ffe0ff */
[----:B------:R-:W-:Y:S02]  /*0200*/  ISETP.LT.OR P3, PT, R10, 0x1, P3 ;  /* 0x000000010a00780c */ /* 0x000fe40001f61670 */
[----:B------:R-:W-:Y:S01]  /*0210*/  ISETP.GE.AND P1, PT, R0, UR8, PT ;  /* 0x0000000800007c0c */ /* 0x000fe2000bf26270 */
[----:B------:R-:W4:Y:S03]  /*0220*/  @!P4 LDG.E R11, desc[UR4][R2.64+0x80] ;  /* 0x00008004020bc981 */ /* 0x000f26000c1e1900 */
[----:B------:R-:W-:Y:S01]  /*0230*/  ISETP.LT.OR P1, PT, R10, 0x1, P1 ;  /* 0x000000010a00780c */ /* 0x000fe20000f21670 */
[----:B------:R-:W3:Y:S01]  /*0240*/  @!P2 LDG.E R0, desc[UR4][R2.64+0x100] ;  /* 0x000100040200a981 */ /* 0x000ee2000c1e1900 */
[----:B--2---:R-:W-:Y:S01]  /*0250*/  @!P0 FMUL.FTZ R36, R7, 1.4426950216293334961 ;  /* 0x3fb8aa3b07248820 */ /* 0x004fe20000410000 */
[----:B------:R-:W-:-:S10]  /*0260*/  ISETP.GE.AND P0, PT, R6, UR8, PT ;  /* 0x0000000806007c0c */ /* 0x000fd4000bf06270 */
[----:B------:R-:W2:Y:S01]  /*0270*/  @!P1 LDG.E R7, desc[UR4][R2.64+0x200] ;  /* 0x0002000402079981 */ /* 0x000ea2000c1e1900 */
[----:B------:R-:W-:-:S03]  /*0280*/  ISETP.LT.OR P0, PT, R10, 0x1, P0 ;  /* 0x000000010a00780c */ /* 0x000fc60000701670 */
[----:B------:R-:W2:Y:S10]  /*0290*/  @!P3 LDG.E R6, desc[UR4][R2.64+0x180] ;  /* 0x000180040206b981 */ /* 0x000eb4000c1e1900 */
[----:B------:R-:W2:Y:S01]  /*02a0*/  @!P0 LDG.E R8, desc[UR4][R2.64+0x280] ;  /* 0x0002800402088981 */ /* 0x000ea2000c1e1900 */
[----:B------:R-:W-:-:S02]  /*02b0*/  IMAD.MOV.U32 R32, RZ, RZ, RZ ;  /* 0x000000ffff207224 */ /* 0x000fc400078e00ff */
[----:B------:R-:W-:Y:S02]  /*02c0*/  VIADD R9, R31, 0xc0 ;  /* 0x000000c01f097836 */ /* 0x000fe40000000000 */
[----:B------:R-:W-:Y:S02]  /*02d0*/  HFMA2 R30, -RZ, RZ, 0, 0 ;  /* 0x00000000ff1e7431 */ /* 0x000fe400000001ff */
[----:B----4-:R-:W-:Y:S01]  /*02e0*/  @!P4 FMUL.FTZ R35, R11, 1.4426950216293334961 ;  /* 0x3fb8aa3b0b23c820 */ /* 0x010fe20000410000 */
[----:B------:R-:W4:Y:S01]  /*02f0*/  @!P4 LDG.E R32, desc[UR4][R4.64+0x80] ;  /* 0x000080040420c981 */ /* 0x000f22000c1e1900 */
[----:B------:R-:W-:Y:S02]  /*0300*/  ISETP.GE.AND P4, PT, R9, UR8, PT ;  /* 0x0000000809007c0c */ /* 0x000fe4000bf86270 */
[----:B------:R-:W-:Y:S02]  /*0310*/  CS2R R28, SRZ ;  /* 0x00000000001c7805 */ /* 0x000fe4000001ff00 */
[C---:B------:R-:W-:Y:S01]  /*0320*/  IADD3 R9, PT, PT, R31.reuse, 0xe0, RZ ;  /* 0x000000e01f097810 */ /* 0x040fe20007ffe0ff */
[----:B------:R-:W4:Y:S01]  /*0330*/  @!P2 LDG.E R30, desc[UR4][R4.64+0x100] ;  /* 0x00010004041ea981 */ /* 0x000f22000c1e1900 */
[----:B---3--:R-:W-:Y:S01]  /*0340*/  @!P2 FMUL.FTZ R29, R0, 1.4426950216293334961 ;  /* 0x3fb8aa3b001da820 */ /* 0x008fe20000410000 */
[----:B------:R-:W-:Y:S01]  /*0350*/  ISETP.LT.OR P4, PT, R10, 0x1, P4 ;  /* 0x000000010a00780c */ /* 0x000fe20002781670 */
[----:B------:R-:W-:Y:S01]  /*0360*/  VIADD R0, R31, 0x100 ;  /* 0x000001001f007836 */ /* 0x000fe20000000000 */
[----:B------:R-:W-:-:S02]  /*0370*/  ISETP.GE.AND P2, PT, R9, UR8, PT ;  /* 0x0000000809007c0c */ /* 0x000fc4000bf46270 */
[----:B------:R-:W-:Y:S01]  /*0380*/  CS2R R26, SRZ ;  /* 0x00000000001a7805 */ /* 0x000fe2000001ff00 */
[----:B------:R-:W3:Y:S01]  /*0390*/  @!P3 LDG.E R28, desc[UR4][R4.64+0x180] ;  /* 0x00018004041cb981 */ /* 0x000ee2000c1e1900 */
[----:B------:R-:W-:Y:S02]  /*03a0*/  ISETP.LT.OR P2, PT, R10, 0x1, P2 ;  /* 0x000000010a00780c */ /* 0x000fe40001741670 */
[----:B------:R-:W-:Y:S02]  /*03b0*/  CS2R R24, SRZ ;  /* 0x0000000000187805 */ /* 0x000fe4000001ff00 */
[----:B------:R-:W3:Y:S01]  /*03c0*/  @!P1 LDG.E R26, desc[UR4][R4.64+0x200] ;  /* 0x00020004041a9981 */ /* 0x000ee2000c1e1900 */
[----:B------:R-:W-:-:S03]  /*03d0*/  CS2R R22, SRZ ;  /* 0x0000000000167805 */ /* 0x000fc6000001ff00 */
[----:B------:R-:W3:Y:S01]  /*03e0*/  @!P0 LDG.E R24, desc[UR4][R4.64+0x280] ;  /* 0x0002800404188981 */ /* 0x000ee2000c1e1900 */
[----:B------:R-:W-:Y:S02]  /*03f0*/  CS2R R20, SRZ ;  /* 0x0000000000147805 */ /* 0x000fe4000001ff00 */
[----:B------:R-:W-:Y:S01]  /*0400*/  CS2R R18, SRZ ;  /* 0x0000000000127805 */ /* 0x000fe2000001ff00 */
[----:B------:R-:W3:Y:S01]  /*0410*/  @!P4 LDG.E R22, desc[UR4][R4.64+0x300] ;  /* 0x000300040416c981 */ /* 0x000ee2000c1e1900 */
[----:B------:R-:W-:-:S03]  /*0420*/  CS2R R16, SRZ ;  /* 0x0000000000107805 */ /* 0x000fc6000001ff00 */
[----:B------:R-:W3:Y:S01]  /*0430*/  @!P2 LDG.E R20, desc[UR4][R4.64+0x380] ;  /* 0x000380040414a981 */ /* 0x000ee2000c1e1900 */
[----:B--2---:R-:W-:Y:S01]  /*0440*/  @!P3 FMUL.FTZ R27, R6, 1.4426950216293334961 ;  /* 0x3fb8aa3b061bb820 */ /* 0x004fe20000410000 */
[----:B------:R-:W-:Y:S02]  /*0450*/  ISETP.GE.AND P3, PT, R0, UR8, PT ;  /* 0x0000000800007c0c */ /* 0x000fe4000bf66270 */
[----:B------:R-:W-:Y:S01]  /*0460*/  IADD3 R6, PT, PT, R31, 0x120, RZ ;  /* 0x000001201f067810 */ /* 0x000fe20007ffe0ff */
[----:B------:R-:W-:Y:S01]  /*0470*/  @!P1 FMUL.FTZ R25, R7, 1.4426950216293334961 ;  /* 0x3fb8aa3b07199820 */ /* 0x000fe20000410000 */
[----:B------:R-:W-:Y:S01]  /*0480*/  ISETP.LT.OR P3, PT, R10, 0x1, P3 ;  /* 0x000000010a00780c */ /* 0x000fe20001f61670 */
[----:B------:R-:W2:Y:S01]  /*0490*/  @!P4 LDG.E R0, desc[UR4][R2.64+0x300] ;  /* 0x000300040200c981 */ /* 0x000ea2000c1e1900 */
[----:B------:R-:W-:-:S03]  /*04a0*/  ISETP.GE.AND P1, PT, R6, UR8, PT ;  /* 0x0000000806007c0c */ /* 0x000fc6000bf26270 */
[----:B------:R-:W4:Y:S01]  /*04b0*/  @!P2 LDG.E R6, desc[UR4][R2.64+0x380] ;  /* 0x000380040206a981 */ /* 0x000f22000c1e1900 */
[----:B------:R-:W-:Y:S01]  /*04c0*/  @!P0 FMUL.FTZ R23, R8, 1.4426950216293334961 ;  /* 0x3fb8aa3b08178820 */ /* 0x000fe20000410000 */
[----:B------:R-:W-:-:S06]  /*04d0*/  ISETP.LT.OR P0, PT, R10, 0x1, P1 ;  /* 0x000000010a00780c */ /* 0x000fcc0000f01670 */
[----:B------:R-:W3:Y:S04]  /*04e0*/  @!P3 LDG.E R7, desc[UR4][R2.64+0x400] ;  /* 0x000400040207b981 */ /* 0x000ee8000c1e1900 */
        /* <DEDUP_REMOVED lines=8> */
[----:B------:R-:W-:Y:S02]  /*0570*/  ISETP.GE.OR P2, PT, R0, UR8, !P4 ;  /* 0x0000000800007c0c */ /* 0x000fe4000e746670 */
[----:B------:R-:W-:Y:S01]  /*0580*/  IADD3 R0, PT, PT, R31, 0x160, RZ ;  /* 0x000001601f007810 */ /* 0x000fe20007ffe0ff */
        /* <DEDUP_REMOVED lines=12> */
[----:B------:R-:W-:-:S03]  /*0650*/  MOV R9, RZ ;  /* 0x000000ff00097202 */ /* 0x000fc60000000f00 */
        /* <DEDUP_REMOVED lines=14> */
[----:B------:R-:W-:-:S02]  /*0740*/  HFMA2 R0, -RZ, RZ, 0, 0 ;  /* 0x00000000ff007431 */ /* 0x000fc400000001ff */
[----:B------:R-:W-:Y:S02]  /*0750*/  FADD.FTZ R41, R41, R28 ;  /* 0x0000001c29297221 */ /* 0x000fe40000010000 */
[----:B------:R-:W5:Y:S04]  /*0760*/  @!P2 LDG.E R39, desc[UR4][R2.64+0x680] ;  /* 0x000680040227a981 */ /* 0x000f68000c1e1900 */
[----:B------:R-:W2:Y:S04]  /*0770*/  @!P2 LDG.E R7, desc[UR4][R4.64+0x680] ;  /* 0x000680040407a981 */ /* 0x000ea8000c1e1900 */
[----:B------:R-:W3:Y:S04]  /*0780*/  @!P3 LDG.E R6, desc[UR4][R4.64+0x700] ;  /* 0x000700040406b981 */ /* 0x000ee8000c1e1900 */
[----:B------:R-:W4:Y:S01]  /*0790*/  @!P0 LDG.E R0, desc[UR4][R4.64+0x780] ;  /* 0x0007800404008981 */ /* 0x000f22000c1e1900 */
        /* <DEDUP_REMOVED lines=12> */
[----:B---3--:R-:W-:-:S04]  /*0860*/  FADD.FTZ R3, R3, R6 ;  /* 0x0000000603037221 */ /* 0x008fc80000010000 */
[----:B----4-:R-:W-:-:S05]  /*0870*/  FADD.FTZ R3, R3, R0 ;  /* 0x0000000003037221 */ /* 0x010fca0000010000 */
        /* <DEDUP_REMOVED lines=14> */
[----:B------:R-:W-:Y:S01]  /*0960*/  MOV R40, RZ ;  /* 0x000000ff00287202 */ /* 0x000fe20000000f00 */
[----:B-----5:R-:W-:Y:S01]  /*0970*/  @!P3 FMUL.FTZ R40, R37, 1.4426950216293334961 ;  /* 0x3fb8aa3b2528b820 */ /* 0x020fe20000410000 */
[----:B------:R-:W0:Y:S01]  /*0980*/  @!P6 MUFU.EX2 R35, R35 ;  /* 0x000000230023e308 */ /* 0x000e220000000800 */
[----:B------:R-:W-:Y:S01]  /*0990*/  @!P2 FMUL.FTZ R4, R39, 1.4426950216293334961 ;  /* 0x3fb8aa3b2704a820 */ /* 0x000fe20000410000 */
[----:B------:R-:W-:Y:S02]  /*09a0*/  IMAD.MOV.U32 R39, RZ, RZ, RZ ;  /* 0x000000ffff277224 */ /* 0x000fe400078e00ff */
[----:B------:R-:W-:Y:S01]  /*09b0*/  @!P0 FMUL.FTZ R39, R38, 1.4426950216293334961 ;  /* 0x3fb8aa3b26278820 */ /* 0x000fe20000410000 */
[----:B------:R-:W-:Y:S01]  /*09c0*/  @!P1 MUFU.EX2 R15, R15 ;  /* 0x0000000f000f9308 */ /* 0x000fe20000000800 */
[----:B---3--:R-:W-:Y:S01]  /*09d0*/  @!P5 FFMA.FTZ R37, -R5, R36, R34 ;  /* 0x000000240525d223 */ /* 0x008fe20000010122 */
[----:B------:R-:W-:-:S02]  /*09e0*/  LOP3.LUT R34, R31, 0x40, RZ, 0xfc, !PT ;  /* 0x000000401f227812 */ /* 0x000fc400078efcff */
[----:B------:R-:W-:Y:S01]  /*09f0*/  LOP3.LUT R36, R31, 0x60, RZ, 0xfc, !PT ;  /* 0x000000601f247812 */ /* 0x000fe200078efcff */
[----:B0-----:R-:W-:Y:S01]  /*0a00*/  @!P6 FFMA.FTZ R41, -R5, R35, R32 ;  /* 0x000000230529e223 */ /* 0x001fe20000010120 */
[----:B------:R-:W-:Y:S01]  /*0a10*/  ISETP.GE.AND P2, PT, R34, UR8, PT ;  /* 0x0000000822007c0c */ /* 0x000fe2000bf46270 */
[----:B------:R-:W0:Y:S01]  /*0a20*/  S2R R32, SR_TID.X ;  /* 0x0000000000207919 */ /* 0x000e220000002100 */
[----:B------:R-:W-:Y:S01]  /*0a30*/  LOP3.LUT R34, R31, 0x80, RZ, 0xfc, !PT ;  /* 0x000000801f227812 */ /* 0x000fe200078efcff */
[----:B--2---:R-:W-:Y:S01]  /*0a40*/  IMAD.WIDE R2, R33, 0x4, R2 ;  /* 0x0000000421027825 */ /* 0x004fe200078e0202 */
[C---:B------:R-:W-:Y:S02]  /*0a50*/  LOP3.LUT R35, R31.reuse, 0xa0, RZ, 0xfc, !PT ;  /* 0x000000a01f237812 */ /* 0x040fe400078efcff */
[----:B------:R-:W-:Y:S02]  /*0a60*/  ISETP.GE.AND P4, PT, R34, UR8, PT ;  /* 0x0000000822007c0c */ /* 0x000fe4000bf86270 */
[C---:B------:R-:W-:Y:S01]  /*0a70*/  LOP3.LUT R34, R31.reuse, 0xe0, RZ, 0xfc, !PT ;  /* 0x000000e01f227812 */ /* 0x040fe200078efcff */
[----:B------:R-:W-:Y:S01]  /*0a80*/  @!P6 STG.E desc[UR4][R2.64+0x80], R41 ;  /* 0x000080290200e986 */ /* 0x000fe2000c101904 */
[----:B------:R-:W-:-:S02]  /*0a90*/  LOP3.LUT R33, R31, 0xc0, RZ, 0xfc, !PT ;  /* 0x000000c01f217812 */ /* 0x000fc400078efcff */
[----:B------:R-:W-:Y:S01]  /*0aa0*/  ISETP.GE.AND P0, PT, R36, UR8, PT ;  /* 0x0000000824007c0c */ /* 0x000fe2000bf06270 */
[----:B------:R-:W-:Y:S01]  /*0ab0*/  @!P5 STG.E desc[UR4][R2.64], R37 ;  /* 0x000000250200d986 */ /* 0x000fe2000c101904 */
[----:B------:R-:W-:Y:S01]  /*0ac0*/  ISETP.GE.AND P3, PT, R35, UR8, PT ;  /* 0x0000000823007c0c */ /* 0x000fe2000bf66270 */
[----:B------:R-:W1:Y:S01]  /*0ad0*/  @!P2 MUFU.EX2 R29, R29 ;  /* 0x0000001d001da308 */ /* 0x000e620000000800 */
[----:B------:R-:W-:Y:S02]  /*0ae0*/  ISETP.GE.AND P6, PT, R34, UR8, PT ;  /* 0x0000000822007c0c */ /* 0x000fe4000bfc6270 */
[----:B------:R-:W-:Y:S01]  /*0af0*/  ISETP.GE.AND P5, PT, R33, UR8, PT ;  /* 0x0000000821007c0c */ /* 0x000fe2000bfa6270 */
[----:B------:R-:W-:Y:S01]  /*0b00*/  @!P4 MUFU.EX2 R25, R25 ;  /* 0x000000190019c308 */ /* 0x000fe20000000800 */
[----:B------:R-:W-:-:S05]  /*0b10*/  LOP3.LUT R31, R31, 0x100, RZ, 0xfc, !PT ;  /* 0x000001001f1f7812 */ /* 0x000fca00078efcff */
[----:B------:R-:W2:Y:S04]  /*0b20*/  @!P0 MUFU.EX2 R27, R27 ;  /* 0x0000001b001b8308 */ /* 0x000ea80000000800 */
[----:B------:R-:W3:Y:S01]  /*0b30*/  @!P3 MUFU.EX2 R23, R23 ;  /* 0x000000170017b308 */ /* 0x000ee20000000800 */
[----:B-1----:R-:W-:Y:S01]  /*0b40*/  @!P2 FFMA.FTZ R33, -R5, R29, R30 ;  /* 0x0000001d0521a223 */ /* 0x002fe2000001011e */
[----:B0-----:R-:W-:Y:S02]  /*0b50*/  LOP3.LUT R32, R32, 0x1f, RZ, 0xc0, !PT ;  /* 0x0000001f20207812 */ /* 0x001fe400078ec0ff */
[----:B------:R-:W0:Y:S02]  /*0b60*/  @!P6 MUFU.EX2 R19, R19 ;  /* 0x000000130013e308 */ /* 0x000e240000000800 */
[----:B------:R-:W-:Y:S01]  /*0b70*/  @!P2 STG.E desc[UR4][R2.64+0x100], R33 ;  /* 0x000100210200a986 */ /* 0x000fe2000c101904 */
[----:B------:R-:W-:Y:S01]  /*0b80*/  ISETP.GE.AND P2, PT, R31, UR8, PT ;  /* 0x000000081f007c0c */ /* 0x000fe2000bf46270 */
[----:B------:R-:W1:Y:S01]  /*0b90*/  @!P5 MUFU.EX2 R21, R21 ;  /* 0x000000150015d308 */ /* 0x000e620000000800 */
[C---:B--2---:R-:W-:Y:S01]  /*0ba0*/  @!P0 FFMA.FTZ R31, -R5.reuse, R27, R28 ;  /* 0x0000001b051f8223 */ /* 0x044fe2000001011c */
[C---:B------:R-:W-:Y:S01]  /*0bb0*/  @!P4 FFMA.FTZ R27, -R5.reuse, R25, R26 ;  /* 0x00000019051bc223 */ /* 0x040fe2000001011a */
[----:B---3--:R-:W-:-:S03]  /*0bc0*/  @!P3 FFMA.FTZ R25, -R5, R23, R24 ;  /* 0x000000170519b223 */ /* 0x008fc60000010118 */
[----:B------:R-:W-:Y:S01]  /*0bd0*/  @!P0 STG.E desc[UR4][R2.64+0x180], R31 ;  /* 0x0001801f02008986 */ /* 0x000fe2000c101904 */
[C---:B0-----:R-:W-:Y:S01]  /*0be0*/  @!P6 FFMA.FTZ R19, -R5.reuse, R19, R20 ;  /* 0x000000130513e223 */ /* 0x041fe20000010114 */
[C---:B------:R-:W-:Y:S02]  /*0bf0*/  VIADD R20, R32.reuse, 0x160 ;  /* 0x0000016020147836 */ /* 0x040fe40000000000 */
[----:B------:R-:W-:Y:S02]  /*0c00*/  @!P4 STG.E desc[UR4][R2.64+0x200], R27 ;  /* 0x0002001b0200c986 */ /* 0x000fe4000c101904 */
[----:B------:R-:W0:Y:S01]  /*0c10*/  @!P2 MUFU.EX2 R17, R17 ;  /* 0x000000110011a308 */ /* 0x000e220000000800 */
[----:B-1----:R-:W-:Y:S01]  /*0c20*/  @!P5 FFMA.FTZ R23, -R5, R21, R22 ;  /* 0x000000150517d223 */ /* 0x002fe20000010116 */
[----:B------:R-:W-:Y:S01]  /*0c30*/  IADD3 R21, PT, PT, R32, 0x140, RZ ;  /* 0x0000014020157810 */ /* 0x000fe20007ffe0ff */
[----:B------:R-:W-:Y:S01]  /*0c40*/  @!P3 STG.E desc[UR4][R2.64+0x280], R25 ;  /* 0x000280190200b986 */ /* 0x000fe2000c101904 */
[----:B------:R-:W-:Y:S01]  /*0c50*/  ISETP.GE.AND P4, PT, R20, UR8, PT ;  /* 0x0000000814007c0c */ /* 0x000fe2000bf86270 */
[C---:B------:R-:W-:Y:S01]  /*0c60*/  VIADD R20, R32.reuse, 0x1a0 ;  /* 0x000001a020147836 */ /* 0x040fe20000000000 */
[----:B------:R-:W-:Y:S01]  /*0c70*/  ISETP.GE.AND P0, PT, R21, UR8, PT ;  /* 0x0000000815007c0c */ /* 0x000fe2000bf06270 */
[----:B------:R-:W-:Y:S01]  /*0c80*/  @!P5 STG.E desc[UR4][R2.64+0x300], R23 ;  /* 0x000300170200d986 */ /* 0x000fe2000c101904 */
[----:B------:R-:W-:-:S02]  /*0c90*/  IADD3 R21, PT, PT, R32, 0x180, RZ ;  /* 0x0000018020157810 */ /* 0x000fc40007ffe0ff */
[----:B------:R-:W-:Y:S01]  /*0ca0*/  IADD3 R32, PT, PT, R32, 0x1c0, RZ ;  /* 0x000001c020207810 */ /* 0x000fe20007ffe0ff */
[----:B------:R1:W-:Y:S01]  /*0cb0*/  @!P6 STG.E desc[UR4][R2.64+0x380], R19 ;  /* 0x000380130200e986 */ /* 0x0003e2000c101904 */
[----:B------:R-:W-:Y:S02]  /*0cc0*/  ISETP.GE.AND P3, PT, R21, UR8, PT ;  /* 0x0000000815007c0c */ /* 0x000fe4000bf66270 */
[----:B------:R-:W-:Y:S01]  /*0cd0*/  ISETP.GE.AND P5, PT, R20, UR8, PT ;  /* 0x0000000814007c0c */ /* 0x000fe2000bfa6270 */
[C---:B0-----:R-:W-:Y:S01]  /*0ce0*/  @!P2 FFMA.FTZ R21, -R5.reuse, R17, R18 ;  /* 0x000000110515a223 */ /* 0x041fe20000010112 */
[----:B------:R-:W-:Y:S01]  /*0cf0*/  ISETP.GE.AND P6, PT, R32, UR8, PT ;  /* 0x0000000820007c0c */ /* 0x000fe2000bfc6270 */
[----:B------:R-:W0:Y:S03]  /*0d00*/  @!P4 MUFU.EX2 R11, R11 ;  /* 0x0000000b000bc308 */ /* 0x000e260000000800 */
[----:B------:R2:W-:Y:S01]  /*0d10*/  @!P2 STG.E desc[UR4][R2.64+0x400], R21 ;  /* 0x000400150200a986 */ /* 0x0005e2000c101904 */
[----:B------:R-:W3:Y:S01]  /*0d20*/  @!P0 MUFU.EX2 R13, R13 ;  /* 0x0000000d000d8308 */ /* 0x000ee20000000800 */
[----:B------:R-:W-:Y:S01]  /*0d30*/  ISETP.GE.AND P2, PT, R8, UR8, PT ;  /* 0x0000000808007c0c */ /* 0x000fe2000bf46270 */
[----:B-1----:R-:W-:-:S02]  /*0d40*/  @!P1 FFMA.FTZ R19, -R5, R15, R16 ;  /* 0x0000000f05139223 */ /* 0x002fc40000010110 */
[----:B------:R-:W1:Y:S03]  /*0d50*/  @!P3 MUFU.EX2 R9, R9 ;  /* 0x000000090009b308 */ /* 0x000e660000000800 */
[----:B------:R2:W-:Y:S01]  /*0d60*/  @!P1 STG.E desc[UR4][R2.64+0x480], R19 ;  /* 0x0004801302009986 */ /* 0x0005e2000c101904 */
[----:B------:R-:W4:Y:S01]  /*0d70*/  @!P5 MUFU.EX2 R4, R4 ;  /* 0x000000040004d308 */ /* 0x000f220000000800 */
[----:B0-----:R-:W-:-:S03]  /*0d80*/  @!P4 FFMA.FTZ R15, -R5, R11, R12 ;  /* 0x0000000b050fc223 */ /* 0x001fc6000001010c */
[----:B------:R-:W0:Y:S01]  /*0d90*/  @!P6 MUFU.EX2 R25, R40 ;  /* 0x000000280019e308 */ /* 0x000e220000000800 */
[C---:B---3--:R-:W-:Y:S01]  /*0da0*/  @!P0 FFMA.FTZ R17, -R5.reuse, R13, R14 ;  /* 0x0000000d05118223 */ /* 0x048fe2000001010e */
[----:B------:R2:W-:Y:S01]  /*0db0*/  @!P4 STG.E desc[UR4][R2.64+0x580], R15 ;  /* 0x0005800f0200c986 */ /* 0x0005e2000c101904 */
[----:B-1----:R-:W-:-:S03]  /*0dc0*/  @!P3 FFMA.FTZ R13, -R5, R9, R10 ;  /* 0x00000009050db223 */ /* 0x002fc6000001010a */
[----:B------:R2:W-:Y:S01]  /*0dd0*/  @!P0 STG.E desc[UR4][R2.64+0x500], R17 ;  /* 0x0005001102008986 */ /* 0x0005e2000c101904 */
[----:B----4-:R-:W-:-:S03]  /*0de0*/  @!P5 FFMA.FTZ R7, -R5, R4, R7 ;  /* 0x000000040507d223 */ /* 0x010fc60000010107 */
[----:B------:R2:W-:Y:S01]  /*0df0*/  @!P3 STG.E desc[UR4][R2.64+0x600], R13 ;  /* 0x0006000d0200b986 */ /* 0x0005e2000c101904 */
[----:B0-----:R-:W-:-:S03]  /*0e00*/  @!P6 FFMA.FTZ R25, -R5, R25, R6 ;  /* 0x000000190519e223 */ /* 0x001fc60000010106 */
[----:B------:R2:W-:Y:S04]  /*0e10*/  @!P5 STG.E desc[UR4][R2.64+0x680], R7 ;  /* 0x000680070200d986 */ /* 0x0005e8000c101904 */
[----:B------:R2:W-:Y:S01]  /*0e20*/  @!P6 STG.E desc[UR4][R2.64+0x700], R25 ;  /* 0x000700190200e986 */ /* 0x0005e2000c101904 */
[----:B------:R-:W-:Y:S05]  /*0e30*/  @P2 EXIT ;  /* 0x000000000000294d */ /* 0x000fea0003800000 */
[----:B------:R-:W0:Y:S02]  /*0e40*/  MUFU.EX2 R39, R39 ;  /* 0x0000002700277308 */ /* 0x000e240000000800 */
[----:B0-----:R-:W-:-:S05]  /*0e50*/  FFMA.FTZ R5, -R5, R39, R0 ;  /* 0x0000002705057223 */ /* 0x001fca0000010100 */
[----:B------:R-:W-:Y:S01]  /*0e60*/  STG.E desc[UR4][R2.64+0x780], R5 ;  /* 0x0007800502007986 */ /* 0x000fe2000c101904 */
[----:B------:R-:W-:Y:S05]  /*0e70*/  EXIT ;  /* 0x000000000000794d */ /* 0x000fea0003800000 */
.L_x_4802:
        /* <DEDUP_REMOVED lines=16> */
.L_x_11428:


//--------------------- .text._ZN43_GLOBAL__N__9ae7fba5_10_SoftMax_cu_9f978f6321softmax_warp_backwardIfffLi8ELb1ELb0EEEvPT0_PKT_S5_iiiPKb --------------------------
	.section	.text._ZN43_GLOBAL__N__9ae7fba5_10_SoftMax_cu_9f978f6321softmax_warp_backwardIfffLi8ELb1ELb0EEEvPT0_PKT_S5_iiiPKb,"ax",@progbits
	.align	128
.text._ZN43_GLOBAL__N__9ae7fba5_10_SoftMax_cu_9f978f6321softmax_warp_backwardIfffLi8ELb1ELb0EEEvPT0_PKT_S5_iiiPKb:
        .type           _ZN43_GLOBAL__N__9ae7fba5_10_SoftMax_cu_9f978f6321softmax_warp_backwardIfffLi8ELb1ELb0EEEvPT0_PKT_S5_iiiPKb,@function
        .size           _ZN43_GLOBAL__N__9ae7fba5_10_SoftMax_cu_9f978f6321softmax_warp_backwardIfffLi8ELb1ELb0EEEvPT0_PKT_S5_iiiPKb,(.L_x_11429 - _ZN43_GLOBAL__N__9ae7fba5_10_SoftMax_cu_9f978f6321softmax_warp_backwardIfffLi8ELb1ELb0EEEvPT0_PKT_S5_iiiPKb)
        .other          _ZN43_GLOBAL__N__9ae7fba5_10_SoftMax_cu_9f978f6321softmax_warp_backwardIfffLi8ELb1ELb0EEEvPT0_PKT_S5_iiiPKb,@"STO_CUDA_ENTRY STV_DEFAULT"
_ZN43_GLOBAL__N__9ae7fba5_10_SoftMax_cu_9f978f6321softmax_warp_backwardIfffLi8ELb1ELb0EEEvPT0_PKT_S5_iiiPKb:
        /* <DEDUP_REMOVED lines=27> */
[----:B------:R-:W-:Y:S01]  /*01b0*/  IADD3 R0, PT, PT, R11, 0x60, RZ ;  /* 0x000000600b007810 */ /* 0x000fe20007ffe0ff */
[----:B------:R-:W-:-:S02]  /*01c0*/  IMAD.MOV.U32 R10, RZ, RZ, RZ ;  /* 0x000000ffff0a7224 */ /* 0x000fc400078e00ff */
[----:B------:R-:W-:Y:S02]  /*01d0*/  HFMA2 R16, -RZ, RZ, 0, 0 ;  /* 0x00000000ff107431 */ /* 0x000fe400000001ff */
[----:B------:R-:W-:Y:S01]  /*01e0*/  VIADD R6, R11, 0x80 ;  /* 0x000000800b067836 */ /* 0x000fe20000000000 */
[----:B------:R-:W-:Y:S02]  /*01f0*/  ISETP.GE.AND P2, PT, R0, UR8, PT ;  /* 0x0000000800007c0c */ /* 0x000fe4000bf46270 */
[----:B------:R-:W-:Y:S01]  /*0200*/  MOV R0, RZ ;  /* 0x000000ff00007202 */ /* 0x000fe20000000f00 */
        /* <DEDUP_REMOVED lines=24> */
[----:B------:R-:W-:Y:S01]  /*0390*/  MOV R17, RZ ;  /* 0x000000ff00117202 */ /* 0x000fe20000000f00 */
[----:B------:R-:W-:Y:S02]  /*03a0*/  VIADD R20, R11, 0xc0 ;  /* 0x000000c00b147836 */ /* 0x000fe40000000000 */
[----:B------:R-:W-:-:S03]  /*03b0*/  HFMA2 R18, -RZ, RZ, 0, 0 ;  /* 0x00000000ff127431 */ /* 0x000fc600000001ff */
[----:B------:R-:W4:Y:S01]  /*03c0*/  @!P5 LDG.E R17, desc[UR4][R4.64+0x280] ;  /* 0x000280040411d981 */ /* 0x000f22000c1e1900 */
[----:B---3--:R-:W-:Y:S01]  /*03d0*/  @!P5 FMUL.FTZ R18, R19, 1.4426950216293334961 ;  /* 0x3fb8aa3b1312d820 */ /* 0x008fe20000410000 */
[----:B------:R-:W-:-:S04]  /*03e0*/  ISETP.GE.AND P5, PT, R20, UR8, PT ;  /* 0x0000000814007c0c */ /* 0x000fc8000bfa6270 */
[----:B------:R-:W-:-:S13]  /*03f0*/  ISETP.LT.OR P6, PT, R23, 0x1, P5 ;  /* 0x000000011700780c */ /* 0x000fda0002fc1670 */
[----:B------:R-:W3:Y:S01]  /*0400*/  @!P6 LDG.E R21, desc[UR4][R2.64+0x300] ;  /* 0x000300040215e981 */ /* 0x000ee2000c1e1900 */
[----:B------:R-:W-:Y:S02]  /*0410*/  HFMA2 R19, -RZ, RZ, 0, 0 ;  /* 0x00000000ff137431 */ /* 0x000fe400000001ff */
[----:B------:R-:W-:Y:S01]  /*0420*/  VIADD R11, R11, 0xe0 ;  /* 0x000000e00b0b7836 */ /* 0x000fe20000000000 */
[----:B------:R-:W-:-:S03]  /*0430*/  MOV R20, RZ ;  /* 0x000000ff00147202 */ /* 0x000fc60000000f00 */
[----:B------:R-:W4:Y:S01]  /*0440*/  @!P6 LDG.E R19, desc[UR4][R4.64+0x300] ;  /* 0x000300040413e981 */ /* 0x000f22000c1e1900 */
[----:B---3--:R-:W-:Y:S01]  /*0450*/  @!P6 FMUL.FTZ R20, R21, 1.4426950216293334961 ;  /* 0x3fb8aa3b1514e820 */ /* 0x008fe20000410000 */
[----:B------:R-:W-:-:S04]  /*0460*/  ISETP.GE.AND P6, PT, R11, UR8, PT ;  /* 0x000000080b007c0c */ /* 0x000fc8000bfc6270 */
[----:B------:R-:W-:Y:S02]  /*0470*/  P2R R26, PR, RZ, 0x40 ;  /* 0x00000040ff1a7803 */ /* 0x000fe40000000000 */
[----:B------:R-:W-:Y:S02]  /*0480*/  ISETP.LT.OR P6, PT, R23, 0x1, P6 ;  /* 0x000000011700780c */ /* 0x000fe400037c1670 */
[----:B------:R-:W-:-:S11]  /*0490*/  MOV R11, RZ ;  /* 0x000000ff000b7202 */ /* 0x000fd60000000f00 */
[----:B------:R-:W3:Y:S04]  /*04a0*/  @!P6 LDG.E R24, desc[UR4][R2.64+0x380] ;  /* 0x000380040218e981 */ /* 0x000ee8000c1e1900 */
[----:B------:R-:W4:Y:S01]  /*04b0*/  @!P6 LDG.E R11, desc[UR4][R4.64+0x380] ;  /* 0x00038004040be981 */ /* 0x000f22000c1e1900 */
[----:B-----5:R-:W-:-:S04]  /*04c0*/  FADD.FTZ R25, RZ, R10 ;  /* 0x0000000aff197221 */ /* 0x020fc80000010000 */
[----:B------:R-:W-:-:S04]  /*04d0*/  FADD.FTZ R25, R25, R0 ;  /* 0x0000000019197221 */ /* 0x000fc80000010000 */
[----:B--2---:R-:W-:Y:S01]  /*04e0*/  FADD.FTZ R25, R25, R8 ;  /* 0x0000000819197221 */ /* 0x004fe20000010000 */
[----:B------:R-:W-:-:S03]  /*04f0*/  HFMA2 R21, -RZ, RZ, 0, 0 ;  /* 0x00000000ff157431 */ /* 0x000fc600000001ff */
[----:B------:R-:W-:Y:S01]  /*0500*/  FADD.FTZ R25, R25, R12 ;  /* 0x0000000c19197221 */ /* 0x000fe20000010000 */
[----:B---3--:R-:W-:-:S03]  /*0510*/  @!P6 FMUL.FTZ R21, R24, 1.4426950216293334961 ;  /* 0x3fb8aa3b1815e820 */ /* 0x008fc60000410000 */
        /* <DEDUP_REMOVED lines=15> */
[----:B------:R-:W-:Y:S01]  /*0610*/  P2R R24, PR, RZ, 0x20 ;  /* 0x00000020ff187803 */ /* 0x000fe20000000000 */
[----:B------:R-:W2:Y:S01]  /*0620*/  LDC.64 R2, c[0x0][0x380] ;  /* 0x0000e000ff027b82 */ /* 0x000ea20000000a00 */
[----:B------:R-:W-:Y:S01]  /*0630*/  ISETP.NE.AND P5, PT, R22, RZ, PT ;  /* 0x000000ff1600720c */ /* 0x000fe20003fa5270 */
[----:B-1----:R-:W-:Y:S01]  /*0640*/  FADD.FTZ R5, R4, R25 ;  /* 0x0000001904057221 */ /* 0x002fe20000010000 */
[----:B------:R-:W-:Y:S01]  /*0650*/  @!P0 MUFU.EX2 R9, R9 ;  /* 0x0000000900098308 */ /* 0x000fe20000000800 */
[----:B------:R-:W-:-:S03]  /*0660*/  ISETP.NE.AND P6, PT, R26, RZ, PT ;  /* 0x000000ff1a00720c */ /* 0x000fc60003fc5270 */
[----:B------:R-:W1:Y:S04]  /*0670*/  @!P1 MUFU.EX2 R25, R6 ;  /* 0x0000000600199308 */ /* 0x000e680000000800 */
[----:B------:R-:W3:Y:S04]  /*0680*/  @!P2 MUFU.EX2 R15, R15 ;  /* 0x0000000f000fa308 */ /* 0x000ee80000000800 */
[----:B------:R-:W4:Y:S04]  /*0690*/  @!P5 MUFU.EX2 R16, R16 ;  /* 0x000000100010d308 */ /* 0x000f280000000800 */
[----:B------:R-:W5:Y:S01]  /*06a0*/  @!P3 MUFU.EX2 R13, R13 ;  /* 0x0000000d000db308 */ /* 0x000f620000000800 */
[----:B-1----:R-:W-:-:S03]  /*06b0*/  @!P1 FFMA.FTZ R25, -R5, R25, R8 ;  /* 0x0000001905199223 */ /* 0x002fc60000010108 */
[----:B------:R-:W1:Y:S01]  /*06c0*/  @!P4 MUFU.EX2 R18, R18 ;  /* 0x000000120012c308 */ /* 0x000e620000000800 */
[----:B--2---:R-:W-:-:S04]  /*06d0*/  IMAD.WIDE R2, R7, 0x4, R2 ;  /* 0x0000000407027825 */ /* 0x004fc800078e0202 */
[C---:B------:R-:W-:Y:S01]  /*06e0*/  @!P0 FFMA.FTZ R7, -R5.reuse, R9, R0 ;  /* 0x0000000905078223 */ /* 0x040fe20000010100 */
[C---:B---3--:R-:W-:Y:S01]  /*06f0*/  @!P2 FFMA.FTZ R27, -R5.reuse, R15, R12 ;  /* 0x0000000f051ba223 */ /* 0x048fe2000001010c */
[----:B----4-:R-:W-:-:S03]  /*0700*/  @!P5 FFMA.FTZ R23, -R5, R16, R10 ;  /* 0x000000100517d223 */ /* 0x010fc6000001010a */
[----:B------:R2:W-:Y:S01]  /*0710*/  @!P0 STG.E desc[UR4][R2.64+0x80], R7 ;  /* 0x0000800702008986 */ /* 0x0005e2000c101904 */
[----:B-----5:R-:W-:-:S03]  /*0720*/  @!P3 FFMA.FTZ R29, -R5, R13, R14 ;  /* 0x0000000d051db223 */ /* 0x020fc6000001010e */
[----:B------:R2:W-:Y:S01]  /*0730*/  @!P5 STG.E desc[UR4][R2.64], R23 ;  /* 0x000000170200d986 */ /* 0x0005e2000c101904 */
[----:B------:R-:W-:Y:S01]  /*0740*/  ISETP.NE.AND P5, PT, R24, RZ, PT ;  /* 0x000000ff1800720c */ /* 0x000fe20003fa5270 */
[C---:B-1----:R-:W-:Y:S02]  /*0750*/  @!P4 FFMA.FTZ R17, -R5.reuse, R18, R17 ;  /* 0x000000120511c223 */ /* 0x042fe40000010111 */
[----:B------:R2:W-:Y:S04]  /*0760*/  @!P1 STG.E desc[UR4][R2.64+0x100], R25 ;  /* 0x0001001902009986 */ /* 0x0005e8000c101904 */
[----:B------:R2:W-:Y:S04]  /*0770*/  @!P2 STG.E desc[UR4][R2.64+0x180], R27 ;  /* 0x0001801b0200a986 */ /* 0x0005e8000c101904 */
[----:B------:R2:W-:Y:S02]  /*0780*/  @!P3 STG.E desc[UR4][R2.64+0x200], R29 ;  /* 0x0002001d0200b986 */ /* 0x0005e4000c101904 */
[----:B------:R-:W1:Y:S02]  /*0790*/  @!P5 MUFU.EX2 R20, R20 ;  /* 0x000000140014d308 */ /* 0x000e640000000800 */
[----:B------:R2:W-:Y:S01]  /*07a0*/  @!P4 STG.E desc[UR4][R2.64+0x280], R17 ;  /* 0x000280110200c986 */ /* 0x0005e2000c101904 */
[----:B-1----:R-:W-:-:S05]  /*07b0*/  @!P5 FFMA.FTZ R19, -R5, R20, R19 ;  /* 0x000000140513d223 */ /* 0x002fca0000010113 */
[----:B------:R2:W-:Y:S01]  /*07c0*/  @!P5 STG.E desc[UR4][R2.64+0x300], R19 ;  /* 0x000300130200d986 */ /* 0x0005e2000c101904 */
[----:B------:R-:W-:Y:S05]  /*07d0*/  @P6 EXIT ;  /* 0x000000000000694d */ /* 0x000fea0003800000 */
[----:B------:R-:W1:Y:S02]  /*07e0*/  MUFU.EX2 R0, R21 ;  /* 0x0000001500007308 */ /* 0x000e640000000800 */
[----:B-1----:R-:W-:-:S05]  /*07f0*/  FFMA.FTZ R5, -R5, R0, R11 ;  /* 0x0000000005057223 */ /* 0x002fca000001010b */
[----:B------:R-:W-:Y:S01]  /*0800*/  STG.E desc[UR4][R2.64+0x380], R5 ;  /* 0x0003800502007986 */ /* 0x000fe2000c101904 */
[----:B------:R-:W-:Y:S05]  /*0810*/  EXIT ;  /* 0x000000000000794d */ /* 0x000fea0003800000 */
.L_x_4803:
        /* <DEDUP_REMOVED lines=14> */
.L_x_11429:


//--------------------- .text._ZN43_GLOBAL__N__9ae7fba5_10_SoftMax_cu_9f978f6321softmax_warp_backwardIfffLi7ELb1ELb0EEEvPT0_PKT_S5_iiiPKb --------------------------
	.section	.text._ZN43_GLOBAL__N__9ae7fba5_10_SoftMax_cu_9f978f6321softmax_warp_backwardIfffLi7ELb1ELb0EEEvPT0_PKT_S5_iiiPKb,"ax",@progbits
	.align	128
.text._ZN43_GLOBAL__N__9ae7fba5_10_SoftMax_cu_9f978f6321softmax_warp_backwardIfffLi7ELb1ELb0EEEvPT0_PKT_S5_iiiPKb:
        .type           _ZN43_GLOBAL__N__9ae7fba5_10_SoftMax_cu_9f978f6321softmax_warp_backwardIfffLi7ELb1ELb0EEEvPT0_PKT_S5_iiiPKb,@function
        .size           _ZN43_GLOBAL__N__9ae7fba5_10_SoftMax_cu_9f978f6321softmax_warp_backwardIfffLi7ELb1ELb0EEEvPT0_PKT_S5_iiiPKb,(.L_x_11430 - _ZN43_GLOBAL__N__9ae7fba5_10_SoftMax_cu_9f978f6321softmax_warp_backwardIfffLi7ELb1ELb0EEEvPT0_PKT_S5_iiiPKb)
        .other          _ZN43_GLOBAL__N__9ae7fba5_10_SoftMax_cu_9f978f6321softmax_warp_backwardIfffLi7ELb1ELb0EEEvPT0_PKT_S5_iiiPKb,@"STO_CUDA_ENTRY STV_DEFAULT"
_ZN43_GLOBAL__N__9ae7fba5_10_SoftMax_cu_9f978f6321softmax_warp_backwardIfffLi7ELb1ELb0EEEvPT0_PKT_S5_iiiPKb:
        /* <DEDUP_REMOVED lines=19> */
[----:B------:R-:W-:-:S02]  /*0130*/  ISETP.LT.OR P4, PT, R23, 0x1, P3 ;  /* 0x000000011700780c */ /* 0x000fc40001f81670 */
[----:B------:R-:W-:-:S11]  /*0140*/  ISETP.LT.OR P5, PT, R23, 0x1, P2 ;  /* 0x000000011700780c */ /* 0x000fd600017a1670 */
[----:B0-----:R-:W2:Y:S04]  /*0150*/  @!P4 LDG.E R3, desc[UR4][R14.64] ;  /* 0x000000040e03c981 */ /* 0x001ea8000c1e1900 */
[----:B------:R-:W3:Y:S01]  /*0160*/  @!P5 LDG.E R0, desc[UR4][R14.64+0x80] ;  /* 0x000080040e00d981 */ /* 0x000ee2000c1e1900 */
[C---:B------:R-:W-:Y:S02]  /*0170*/  IADD3 R4, PT, PT, R2.reuse, 0x40, RZ ;  /* 0x0000004002047810 */ /* 0x040fe40007ffe0ff */
[----:B------:R-:W-:Y:S02]  /*0180*/  CS2R R18, SRZ ;  /* 0x0000000000127805 */ /* 0x000fe4000001ff00 */
[----:B------:R-:W-:Y:S01]  /*0190*/  IADD3 R2, PT, PT, R2, 0x60, RZ ;  /* 0x0000006002027810 */ /* 0x000fe20007ffe0ff */
[----:B------:R-:W-:Y:S01]  /*01a0*/  IMAD.WIDE R6, R17, 0x4, R6 ;  /* 0x0000000411067825 */ /* 0x000fe200078e0206 */
[----:B------:R-:W-:-:S02]  /*01b0*/  ISETP.GE.AND P1, PT, R4, R13, PT ;  /* 0x0000000d0400720c */ /* 0x000fc40003f26270 */
[----:B------:R-:W-:Y:S02]  /*01c0*/  CS2R R20, SRZ ;  /* 0x0000000000147805 */ /* 0x000fe4000001ff00 */
[----:B------:R-:W-:Y:S02]  /*01d0*/  ISETP.GE.AND P0, PT, R2, R13, PT ;  /* 0x0000000d0200720c */ /* 0x000fe40003f06270 */
[----:B------:R-:W-:Y:S02]  /*01e0*/  CS2R R10, SRZ ;  /* 0x00000000000a7805 */ /* 0x000fe4000001ff00 */
[----:B------:R-:W-:Y:S01]  /*01f0*/  ISETP.LT.OR P6, PT, R23, 0x1, P1 ;  /* 0x000000011700780c */ /* 0x000fe20000fc1670 */
[----:B------:R-:W4:Y:S04]  /*0200*/  @!P4 LDG.E R18, desc[UR4][R6.64] ;  /* 0x000000040612c981 */ /* 0x000f28000c1e1900 */
[----:B------:R-:W4:Y:S01]  /*0210*/  @!P5 LDG.E R11, desc[UR4][R6.64+0x80] ;  /* 0x00008004060bd981 */ /* 0x000f22000c1e1900 */
[----:B------:R-:W-:Y:S01]  /*0220*/  CS2R R8, SRZ ;  /* 0x0000000000087805 */ /* 0x000fe2000001ff00 */
[----:B------:R-:W-:-:S02]  /*0230*/  HFMA2 R16, -RZ, RZ, 0, 0 ;  /* 0x00000000ff107431 */ /* 0x000fc400000001ff */
[----:B------:R-:W-:-:S04]  /*0240*/  IMAD.WIDE.U32 R4, R13, 0x4, R6 ;  /* 0x000000040d047825 */ /* 0x000fc800078e0006 */
[----:B------:R-:W4:Y:S01]  /*0250*/  @!P6 LDG.E R10, desc[UR4][R6.64+0x100] ;  /* 0x00010004060ae981 */ /* 0x000f22000c1e1900 */
[----:B--2---:R-:W-:Y:S01]  /*0260*/  @!P4 FMUL.FTZ R21, R3, 1.4426950216293334961 ;  /* 0x3fb8aa3b0315c820 */ /* 0x004fe20000410000 */
[C---:B------:R-:W-:Y:S01]  /*0270*/  ISETP.LT.OR P4, PT, R23.reuse, 0x1, P0 ;  /* 0x000000011700780c */ /* 0x040fe20000781670 */
[----:B---3--:R-:W-:Y:S01]  /*0280*/  @!P5 FMUL.FTZ R20, R0, 1.4426950216293334961 ;  /* 0x3fb8aa3b0014d820 */ /* 0x008fe20000410000 */
[----:B------:R-:W-:Y:S01]  /*0290*/  ISETP.LT.OR P5, PT, R23, 0x2, P3 ;  /* 0x000000021700780c */ /* 0x000fe20001fa1670 */
[----:B------:R-:W2:Y:S01]  /*02a0*/  @!P6 LDG.E R0, desc[UR4][R14.64+0x100] ;  /* 0x000100040e00e981 */ /* 0x000ea2000c1e1900 */
[----:B------:R-:W-:-:S09]  /*02b0*/  IMAD.WIDE.U32 R2, R13, 0x4, R14 ;  /* 0x000000040d027825 */ /* 0x000fd200078e000e */
[----:B------:R0:W3:Y:S04]  /*02c0*/  @!P4 LDG.E R12, desc[UR4][R14.64+0x180] ;  /* 0x000180040e0cc981 */ /* 0x0000e8000c1e1900 */
[----:B------:R-:W4:Y:S04]  /*02d0*/  @!P5 LDG.E R22, desc[UR4][R2.64] ;  /* 0x000000040216d981 */ /* 0x000f28000c1e1900 */
[----:B------:R1:W4:Y:S04]  /*02e0*/  @!P4 LDG.E R9, desc[UR4][R6.64+0x180] ;  /* 0x000180040609c981 */ /* 0x000328000c1e1900 */
[----:B------:R-:W4:Y:S01]  /*02f0*/  @!P5 LDG.E R8, desc[UR4][R4.64] ;  /* 0x000000040408d981 */ /* 0x000f22000c1e1900 */
[----:B0-----:R-:W-:Y:S01]  /*0300*/  CS2R R14, SRZ ;  /* 0x00000000000e7805 */ /* 0x001fe2000001ff00 */
[----:B--2---:R-:W-:Y:S01]  /*0310*/  @!P6 FMUL.FTZ R19, R0, 1.4426950216293334961 ;  /* 0x3fb8aa3b0013e820 */ /* 0x004fe20000410000 */
[----:B------:R-:W-:-:S02]  /*0320*/  ISETP.LT.OR P6, PT, R23, 0x2, P2 ;  /* 0x000000021700780c */ /* 0x000fc400017c1670 */
[----:B------:R-:W-:Y:S01]  /*0330*/  MOV R0, RZ ;  /* 0x000000ff00007202 */ /* 0x000fe20000000f00 */
[----:B---3--:R-:W-:Y:S01]  /*0340*/  @!P4 FMUL.FTZ R16, R12, 1.4426950216293334961 ;  /* 0x3fb8aa3b0c10c820 */ /* 0x008fe20000410000 */
[C---:B------:R-:W-:Y:S01]  /*0350*/  ISETP.LT.OR P4, PT, R23.reuse, 0x2, P1 ;  /* 0x000000021700780c */ /* 0x040fe20000f81670 */
[----:B------:R-:W-:Y:S02]  /*0360*/  HFMA2 R12, -RZ, RZ, 0, 0 ;  /* 0x00000000ff0c7431 */ /* 0x000fe400000001ff */
[----:B----4-:R-:W-:Y:S01]  /*0370*/  @!P5 FMUL.FTZ R0, R22, 1.4426950216293334961 ;  /* 0x3fb8aa3b1600d820 */ /* 0x010fe20000410000 */
[----:B------:R-:W-:Y:S01]  /*0380*/  ISETP.LT.OR P5, PT, R23, 0x2, P0 ;  /* 0x000000021700780c */ /* 0x000fe200007a1670 */
[----:B------:R-:W-:Y:S01]  /*0390*/  FADD.FTZ R24, RZ, R18 ;  /* 0x00000012ff187221 */ /* 0x000fe20000010000 */
[----:B------:R-:W-:-:S03]  /*03a0*/  FADD.FTZ R27, RZ, R8 ;  /* 0x00000008ff1b7221 */ /* 0x000fc60000010000 */
[----:B------:R-:W2:Y:S04]  /*03b0*/  @!P6 LDG.E R12, desc[UR4][R4.64+0x80] ;  /* 0x00008004040ce981 */ /* 0x000ea8000c1e1900 */
[----:B------:R-:W3:Y:S04]  /*03c0*/  @!P4 LDG.E R14, desc[UR4][R4.64+0x100] ;  /* 0x00010004040ec981 */ /* 0x000ee8000c1e1900 */
[----:B------:R0:W4:Y:S01]  /*03d0*/  @!P5 LDG.E R15, desc[UR4][R4.64+0x180] ;  /* 0x00018004040fd981 */ /* 0x000122000c1e1900 */
[----:B------:R-:W-:Y:S01]  /*03e0*/  FADD.FTZ R25, R24, R11 ;  /* 0x0000000b18197221 */ /* 0x000fe20000010000 */
[----:B-1----:R-:W-:-:S02]  /*03f0*/  P2R R6, PR, RZ, 0x40 ;  /* 0x00000040ff067803 */ /* 0x002fc40000000000 */
[----:B------:R-:W5:Y:S01]  /*0400*/  @!P6 LDG.E R22, desc[UR4][R2.64+0x80] ;  /* 0x000080040216e981 */ /* 0x000f62000c1e1900 */
[----:B------:R-:W-:-:S03]  /*0410*/  FADD.FTZ R24, R25, R10 ;  /* 0x0000000a19187221 */ /* 0x000fc60000010000 */
[----:B------:R-:W5:Y:S01]  /*0420*/  @!P4 LDG.E R6, desc[UR4][R2.64+0x100] ;  /* 0x000100040206c981 */ /* 0x000f62000c1e1900 */
[----:B------:R-:W-:-:S03]  /*0430*/  FADD.FTZ R24, R24, R9 ;  /* 0x0000000918187221 */ /* 0x000fc60000010000 */
[----:B------:R1:W5:Y:S04]  /*0440*/  @!P5 LDG.E R7, desc[UR4][R2.64+0x180] ;  /* 0x000180040207d981 */ /* 0x000368000c1e1900 */
[----:B0-----:R-:W0:Y:S02]  /*0450*/  SHFL.BFLY PT, R5, R24, 0x10, 0x1f ;  /* 0x0e001f0018057f89 */ /* 0x001e2400000e0000 */
[----:B0-----:R-:W-:-:S05]  /*0460*/  FADD.FTZ R5, R24, R5 ;  /* 0x0000000518057221 */ /* 0x001fca0000010000 */
[----:B-1----:R-:W0:Y:S02]  /*0470*/  SHFL.BFLY PT, R2, R5, 0x8, 0x1f ;  /* 0x0d001f0005027f89 */ /* 0x002e2400000e0000 */
[----:B0-----:R-:W-:Y:S01]  /*0480*/  FADD.FTZ R2, R5, R2 ;  /* 0x0000000205027221 */ /* 0x001fe20000010000 */
[----:B------:R-:W-:Y:S01]  /*0490*/  ISETP.GE.AND P6, PT, R23, 0x1, PT ;  /* 0x000000011700780c */ /* 0x000fe20003fc6270 */
[----:B--2---:R-:W-:-:S04]  /*04a0*/  FADD.FTZ R27, R27, R12 ;  /* 0x0000000c1b1b7221 */ /* 0x004fc80000010000 */
[----:B---3--:R-:W-:-:S04]  /*04b0*/  FADD.FTZ R26, R27, R14 ;  /* 0x0000000e1b1a7221 */ /* 0x008fc80000010000 */
[----:B----4-:R-:W-:-:S05]  /*04c0*/  FADD.FTZ R26, R26, R15 ;  /* 0x0000000f1a1a7221 */ /* 0x010fca0000010000 */
[----:B------:R-:W0:Y:S02]  /*04d0*/  SHFL.BFLY PT, R25, R26, 0x10, 0x1f ;  /* 0x0e001f001a197f89 */ /* 0x000e2400000e0000 */
[----:B0-----:R-:W-:-:S05]  /*04e0*/  FADD.FTZ R25, R26, R25 ;  /* 0x000000191a197221 */ /* 0x001fca0000010000 */
        /* <DEDUP_REMOVED lines=18> */
[----:B------:R-:W1:Y:S04]  /*0610*/  @!P2 MUFU.EX2 R20, R20 ;  /* 0x000000140014a308 */ /* 0x000e680000000800 */
[----:B------:R-:W4:Y:S04]  /*0620*/  @!P1 MUFU.EX2 R19, R19 ;  /* 0x0000001300139308 */ /* 0x000f280000000800 */
[----:B------:R-:W0:Y:S01]  /*0630*/  @!P0 MUFU.EX2 R16, R16 ;  /* 0x0000001000108308 */ /* 0x000e220000000800 */
[----:B-----5:R-:W-:Y:S01]  /*0640*/  @!P6 FMUL.FTZ R24, R22, 1.4426950216293334961 ;  /* 0x3fb8aa3b1618e820 */ /* 0x020fe20000410000 */
[----:B------:R-:W-:Y:S01]  /*0650*/  ISETP.NE.AND P6, PT, R23, 0x1, PT ;  /* 0x000000011700780c */ /* 0x000fe20003fc5270 */
[C---:B---3--:R-:W-:Y:S01]  /*0660*/  @!P3 FFMA.FTZ R23, R25.reuse, -R21, R18 ;  /* 0x800000151917b223 */ /* 0x048fe20000010012 */
[----:B-1----:R-:W-:Y:S01]  /*0670*/  @!P2 FFMA.FTZ R11, R25, -R20, R11 ;  /* 0x80000014190ba223 */ /* 0x002fe2000001000b */
[----:B--2---:R-:W-:-:S04]  /*0680*/  IMAD.WIDE R2, R17, 0x4, R2 ;  /* 0x0000000411027825 */ /* 0x004fc800078e0202 */
[C---:B----4-:R-:W-:Y:S01]  /*0690*/  @!P1 FFMA.FTZ R17, R25.reuse, -R19, R10 ;  /* 0x8000001319119223 */ /* 0x050fe2000001000a */
[----:B0-----:R-:W-:Y:S01]  /*06a0*/  @!P0 FFMA.FTZ R25, R25, -R16, R9 ;  /* 0x8000001019198223 */ /* 0x001fe20000010009 */
[----:B------:R0:W-:Y:S01]  /*06b0*/  @!P3 STG.E desc[UR4][R2.64], R23 ;  /* 0x000000170200b986 */ /* 0x0001e2000c101904 */
[----:B------:R-:W-:-:S03]  /*06c0*/  MOV R9, RZ ;  /* 0x000000ff00097202 */ /* 0x000fc60000000f00 */
[----:B------:R0:W-:Y:S04]  /*06d0*/  @!P2 STG.E desc[UR4][R2.64+0x80], R11 ;  /* 0x0000800b0200a986 */ /* 0x0001e8000c101904 */
[----:B------:R0:W-:Y:S04]  /*06e0*/  @!P1 STG.E desc[UR4][R2.64+0x100], R17 ;  /* 0x0001001102009986 */ /* 0x0001e8000c101904 */
[----:B------:R0:W-:Y:S01]  /*06f0*/  @!P0 STG.E desc[UR4][R2.64+0x180], R25 ;  /* 0x0001801902008986 */ /* 0x0001e2000c101904 */
        /* <DEDUP_REMOVED lines=11> */
[----:B------:R0:W-:Y:S01]  /*07b0*/  @!P3 STG.E desc[UR4][R2.64], R11 ;  /* 0x0000000b0200b986 */ /* 0x0001e2000c101904 */
[----:B--2---:R-:W-:-:S03]  /*07c0*/  @!P1 FFMA.FTZ R5, R6, -R9, R14 ;  /* 0x8000000906059223 */ /* 0x004fc6000001000e */
[----:B------:R0:W-:Y:S04]  /*07d0*/  @!P2 STG.E desc[UR4][R2.64+0x80], R17 ;  /* 0x000080110200a986 */ /* 0x0001e8000c101904 */
[----:B------:R0:W-:Y:S01]  /*07e0*/  @!P1 STG.E desc[UR4][R2.64+0x100], R5 ;  /* 0x0001000502009986 */ /* 0x0001e2000c101904 */
[----:B------:R-:W-:Y:S05]  /*07f0*/  @P0 EXIT ;  /* 0x000000000000094d */ /* 0x000fea0003800000 */
[----:B------:R-:W1:Y:S02]  /*0800*/  MUFU.EX2 R4, R4 ;  /* 0x0000000400047308 */ /* 0x000e640000000800 */
[----:B-1----:R-:W-:-:S05]  /*0810*/  FFMA.FTZ R15, R6, -R4, R15 ;  /* 0x80000004060f7223 */ /* 0x002fca000001000f */
[----:B------:R-:W-:Y:S01]  /*0820*/  STG.E desc[UR4][R2.64+0x180], R15 ;  /* 0x0001800f02007986 */ /* 0x000fe2000c101904 */
[----:B------:R-:W-:Y:S05]  /*0830*/  EXIT ;  /* 0x000000000000794d */ /* 0x000fea0003800000 */
.L_x_4804:
        /* <DEDUP_REMOVED lines=12> */
.L_x_11430:


//--------------------- .text._ZN43_GLOBAL__N__9ae7fba5_10_SoftMax_cu_9f978f6321softmax_warp_backwardIfffLi6ELb1ELb0EEEvPT0_PKT_S5_iiiPKb --------------------------
	.section	.text._ZN43_GLOBAL__N__9ae7fba5_10_SoftMax_cu_9f978f6321softmax_warp_backwardIfffLi6ELb1ELb0EEEvPT0_PKT_S5_iiiPKb,"ax",@progbits
	.align	128
.text._ZN43_GLOBAL__N__9ae7fba5_10_SoftMax_cu_9f978f6321softmax_warp_backwardIfffLi6ELb1ELb0EEEvPT0_PKT_S5_iiiPKb:
        .type           _ZN43_GLOBAL__N__9ae7fba5_10_SoftMax_cu_9f978f6321softmax_warp_backwardIfffLi6ELb1ELb0EEEvPT0_PKT_S5_iiiPKb,@function
        .size           _ZN43_GLOBAL__N__9ae7fba5_10_SoftMax_cu_9f978f6321softmax_warp_backwardIfffLi6ELb1ELb0EEEvPT0_PKT_S5_iiiPKb,(.L_x_11431 - _ZN43_GLOBAL__N__9ae7fba5_10_SoftMax_cu_9f978f6321softmax_warp_backwardIfffLi6ELb1ELb0EEEvPT0_PKT_S5_iiiPKb)
        .other          _ZN43_GLOBAL__N__9ae7fba5_10_SoftMax_cu_9f978f6321softmax_warp_backwardIfffLi6ELb1ELb0EEEvPT0_PKT_S5_iiiPKb,@"STO_CUDA_ENTRY STV_DEFAULT"
_ZN43_GLOBAL__N__9ae7fba5_10_SoftMax_cu_9f978f6321softmax_warp_backwardIfffLi6ELb1ELb0EEEvPT0_PKT_S5_iiiPKb:
[----:B------:R-:W-:Y:S01]  /*0000*/  LDC R1, c[0x0][0x37c] ;  /* 0x0000df00ff017b82 */ /* 0x000fe20000000800 */
[----:B------:R-:W0:Y:S01]  /*0010*/  S2R R2, SR_CTAID.X ;  /* 0x0000000000027919 */ /* 0x000e220000002500 */
[----:B------:R-:W0:Y:S06]  /*0020*/  LDCU UR4, c[0x0][0x364] ;  /* 0x00006c80ff0477ac */ /* 0x000e2c0008000800 */
[----:B------:R-:W1:Y:S01]  /*0030*/  LDC R0, c[0x0][0x3a0] ;  /* 0x0000e800ff007b82 */ /* 0x000e620000000800 */
[----:B------:R-:W-:Y:S01]  /*0040*/  HFMA2 R8, -RZ, RZ, 0, 0 ;  /* 0x00000000ff087431 */ /* 0x000fe200000001ff */
[----:B------:R-:W0:Y:S01]  /*0050*/  S2R R3, SR_TID.Y ;  /* 0x0000000000037919 */ /* 0x000e220000002200 */
[----:B------:R-:W2:Y:S01]  /*0060*/  LDCU.64 UR6, c[0x0][0x398] ;  /* 0x00007300ff0677ac */ /* 0x000ea20008000a00 */
[----:B------:R-:W-:Y:S01]  /*0070*/  MOV R4, RZ ;  /* 0x000000ff00047202 */ /* 0x000fe20000000f00 */
[----:B------:R-:W3:Y:S03]  /*0080*/  S2R R5, SR_TID.X ;  /* 0x0000000000057919 */ /* 0x000ee60000002100 */
        /* <DEDUP_REMOVED lines=22> */
[----:B------:R-:W4:Y:S01]  /*01f0*/  @!P2 LDG.E R3, desc[UR4][R20.64+0x80] ;  /* 0x000080041403a981 */ /* 0x000f22000c1e1900 */
[----:B------:R-:W-:-:S05]  /*0200*/  IMAD.WIDE R14, R5, 0x4, R14 ;  /* 0x00000004050e7825 */ /* 0x000fca00078e020e */
[----:B------:R-:W5:Y:S01]  /*0210*/  @!P4 LDG.E R10, desc[UR4][R14.64] ;  /* 0x000000040e0ac981 */ /* 0x000f62000c1e1900 */
[----:B------:R-:W-:-:S03]  /*0220*/  @!P3 IMAD.WIDE.U32 R18, R0, 0x4, R14 ;  /* 0x000000040012b825 */ /* 0x000fc600078e000e */
[----:B------:R0:W5:Y:S01]  /*0230*/  @!P5 LDG.E R11, desc[UR4][R14.64+0x80] ;  /* 0x000080040e0bd981 */ /* 0x000162000c1e1900 */
[----:B------:R-:W-:-:S03]  /*0240*/  @!P2 IMAD.WIDE.U32 R12, R0, 0x4, R14 ;  /* 0x00000004000ca825 */ /* 0x000fc600078e000e */
        /* <DEDUP_REMOVED lines=22> */
[----:B------:R-:W-:Y:S02]  /*03b0*/  HFMA2 R13, -RZ, RZ, 0, 0 ;  /* 0x00000000ff0d7431 */ /* 0x000fe400000001ff */
[----:B-1----:R-:W-:Y:S02]  /*03c0*/  FADD.FTZ R19, R17, R6 ;  /* 0x0000000611137221 */ /* 0x002fe40000010000 */
[----:B------:R0:W1:Y:S04]  /*03d0*/  SHFL.BFLY PT, R21, R16, 0x1, 0x1f ;  /* 0x0c201f0010157f89 */ /* 0x00006800000e0000 */
[----:B------:R0:W2:Y:S01]  /*03e0*/  SHFL.BFLY PT, R20, R19, 0x1, 0x1f ;  /* 0x0c201f0013147f89 */ /* 0x0000a200000e0000 */
[----:B------:R-:W-:Y:S05]  /*03f0*/  @!P6 EXIT ;  /* 0x000000000000e94d */ /* 0x000fea0003800000 */
[----:B------:R-:W3:Y:S01]  /*0400*/  LDC.64 R6, c[0x0][0x380] ;  /* 0x0000e000ff067b82 */ /* 0x000ee20000000a00 */
[----:B-----5:R-:W-:Y:S01]  /*0410*/  @!P4 FMUL.FTZ R13, R10, 1.4426950216293334961 ;  /* 0x3fb8aa3b0a0dc820 */ /* 0x020fe20000410000 */
[----:B------:R-:W-:Y:S01]  /*0420*/  MOV R14, RZ ;  /* 0x000000ff000e7202 */ /* 0x000fe20000000f00 */
[----:B------:R-:W-:Y:S01]  /*0430*/  @!P5 FMUL.FTZ R14, R11, 1.4426950216293334961 ;  /* 0x3fb8aa3b0b0ed820 */ /* 0x000fe20000410000 */
[----:B------:R-:W-:Y:S01]  /*0440*/  ISETP.NE.AND P4, PT, R22, 0x1, PT ;  /* 0x000000011600780c */ /* 0x000fe20003f85270 */
[----:B-1----:R-:W-:Y:S02]  /*0450*/  FADD.FTZ R21, R16, R21 ;  /* 0x0000001510157221 */ /* 0x002fe40000010000 */
[----:B------:R-:W1:Y:S04]  /*0460*/  @!P0 MUFU.EX2 R13, R13 ;  /* 0x0000000d000d8308 */ /* 0x000e680000000800 */
[----:B------:R-:W4:Y:S01]  /*0470*/  @!P1 MUFU.EX2 R15, R14 ;  /* 0x0000000e000f9308 */ /* 0x000f220000000800 */
[----:B-1----:R-:W-:Y:S01]  /*0480*/  @!P0 FFMA.FTZ R11, R21, -R13, R8 ;  /* 0x8000000d150b8223 */ /* 0x002fe20000010008 */
[----:B------:R-:W-:Y:S01]  /*0490*/  MOV R8, RZ ;  /* 0x000000ff00087202 */ /* 0x000fe20000000f00 */
[----:B------:R-:W-:Y:S01]  /*04a0*/  @!P3 FMUL.FTZ R8, R9, 1.4426950216293334961 ;  /* 0x3fb8aa3b0908b820 */ /* 0x000fe20000410000 */
[----:B---3--:R-:W-:-:S04]  /*04b0*/  IMAD.WIDE R6, R5, 0x4, R6 ;  /* 0x0000000405067825 */ /* 0x008fc800078e0206 */
[----:B----4-:R-:W-:Y:S01]  /*04c0*/  @!P1 FFMA.FTZ R15, R21, -R15, R4 ;  /* 0x8000000f150f9223 */ /* 0x010fe20000010004 */
[----:B------:R1:W-:Y:S04]  /*04d0*/  @!P0 STG.E desc[UR4][R6.64], R11 ;  /* 0x0000000b06008986 */ /* 0x0003e8000c101904 */
[----:B------:R1:W-:Y:S01]  /*04e0*/  @!P1 STG.E desc[UR4][R6.64+0x80], R15 ;  /* 0x0000800f06009986 */ /* 0x0003e2000c101904 */
[----:B------:R-:W-:Y:S05]  /*04f0*/  @!P4 EXIT ;  /* 0x000000000000c94d */ /* 0x000fea0003800000 */
[----:B------:R-:W3:Y:S01]  /*0500*/  @!P0 MUFU.EX2 R5, R8 ;  /* 0x0000000800058308 */ /* 0x000ee20000000800 */
[----:B--2---:R-:W-:Y:S01]  /*0510*/  FADD.FTZ R20, R19, R20 ;  /* 0x0000001413147221 */ /* 0x004fe20000010000 */
[----:B-1----:R-:W-:Y:S01]  /*0520*/  IMAD.WIDE.U32 R6, R0, 0x4, R6 ;  /* 0x0000000400067825 */ /* 0x002fe200078e0006 */
[----:B------:R-:W-:-:S03]  /*0530*/  MOV R0, RZ ;  /* 0x000000ff00007202 */ /* 0x000fc60000000f00 */
[----:B------:R-:W-:Y:S01]  /*0540*/  @!P2 FMUL.FTZ R0, R12, 1.4426950216293334961 ;  /* 0x3fb8aa3b0c00a820 */ /* 0x000fe20000410000 */
[----:B---3--:R-:W-:-:S05]  /*0550*/  @!P0 FFMA.FTZ R5, R20, -R5, R2 ;  /* 0x8000000514058223 */ /* 0x008fca0000010002 */
[----:B------:R1:W-:Y:S01]  /*0560*/  @!P0 STG.E desc[UR4][R6.64], R5 ;  /* 0x0000000506008986 */ /* 0x0003e2000c101904 */
[----:B------:R-:W-:Y:S05]  /*0570*/  @P1 EXIT ;  /* 0x000000000000194d */ /* 0x000fea0003800000 */
[----:B------:R-:W2:Y:S02]  /*0580*/  MUFU.EX2 R0, R0 ;  /* 0x0000000000007308 */ /* 0x000ea40000000800 */
[----:B--2---:R-:W-:-:S05]  /*0590*/  FFMA.FTZ R3, R20, -R0, R3 ;  /* 0x8000000014037223 */ /* 0x004fca0000010003 */
[----:B------:R-:W-:Y:S01]  /*05a0*/  STG.E desc[UR4][R6.64+0x80], R3 ;  /* 0x0000800306007986 */ /* 0x000fe2000c101904 */
[----:B------:R-:W-:Y:S05]  /*05b0*/  EXIT ;  /* 0x000000000000794d */ /* 0x000fea0003800000 */
.L_x_4805:
        /* <DEDUP_REMOVED lines=12> */
.L_x_11431:


//--------------------- .text._ZN43_GLOBAL__N__9ae7fba5_10_SoftMax_cu_9f978f6321softmax_warp_backwardIfffLi5ELb1ELb0EEEvPT0_PKT_S5_iiiPKb --------------------------
	.section	.text._ZN43_GLOBAL__N__9ae7fba5_10_SoftMax_cu_9f978f6321softmax_warp_backwardIfffLi5ELb1ELb0EEEvPT0_PKT_S5_iiiPKb,"ax",@progbits
	.align	128
.text._ZN43_GLOBAL__N__9ae7fba5_10_SoftMax_cu_9f978f6321softmax_warp_backwardIfffLi5ELb1ELb0EEEvPT0_PKT_S5_iiiPKb:
        .type           _ZN43_GLOBAL__N__9ae7fba5_10_SoftMax_cu_9f978f6321softmax_warp_backwardIfffLi5ELb1ELb0EEEvPT0_PKT_S5_iiiPKb,@function
        .size           _ZN43_GLOBAL__N__9ae7fba5_10_SoftMax_cu_9f978f6321softmax_warp_backwardIfffLi5ELb1ELb0EEEvPT0_PKT_S5_iiiPKb,(.L_x_11432 - _ZN43_GLOBAL__N__9ae7fba5_10_SoftMax_cu_9f978f6321softmax_warp_backwardIfffLi5ELb1ELb0EEEvPT0_PKT_S5_iiiPKb)
        .other          _ZN43_GLOBAL__N__9ae7fba5_10_SoftMax_cu_9f978f6321softmax_warp_backwardIfffLi5ELb1ELb0EEEvPT0_PKT_S5_iiiPKb,@"STO_CUDA_ENTRY STV_DEFAULT"
_ZN43_GLOBAL__N__9ae7fba5_10_SoftMax_cu_9f978f6321softmax_warp_backwardIfffLi5ELb1ELb0EEEvPT0_PKT_S5_iiiPKb:
[----:B------:R-:W-:Y:S01]  /*0000*/  LDC R1, c[0x0][0x37c] ;  /* 0x0000df00ff017b82 */ /* 0x000fe20000000800 */
[----:B------:R-:W0:Y:S01]  /*0010*/  S2R R0, SR_CTAID.X ;  /* 0x0000000000007919 */ /* 0x000e220000002500 */
[----:B------:R-:W0:Y:S01]  /*0020*/  LDCU UR4, c[0x0][0x364] ;  /* 0x00006c80ff0477ac */ /* 0x000e220008000800 */
[----:B------:R-:W-:Y:S01]  /*0030*/  IMAD.MOV.U32 R4, RZ, RZ, RZ ;  /* 0x000000ffff047224 */ /* 0x000fe200078e00ff */
[----:B------:R-:W0:Y:S01]  /*0040*/  S2R R3, SR_TID.Y ;  /* 0x0000000000037919 */ /* 0x000e220000002200 */
[----:B------:R-:W1:Y:S01]  /*0050*/  LDCU.64 UR6, c[0x0][0x398] ;  /* 0x00007300ff0677ac */ /* 0x000e620008000a00 */
[----:B------:R-:W-:Y:S01]  /*0060*/  IMAD.MOV.U32 R2, RZ, RZ, RZ ;  /* 0x000000ffff027224 */ /* 0x000fe200078e00ff */
        /* <DEDUP_REMOVED lines=20> */
[----:B------:R-:W-:-:S06]  /*01b0*/  @!P0 SHF.L.U64.HI R16, R16, 0x2, R11 ;  /* 0x0000000210108819 */ /* 0x000fcc000001020b */
[----:B------:R-:W3:Y:S01]  /*01c0*/  @!P1 LDC.64 R10, c[0x0][0x390] ;  /* 0x0000e400ff0a9b82 */ /* 0x000ee20000000a00 */
[----:B-1----:R-:W-:-:S04]  /*01d0*/  @!P1 IADD3 R8, P3, PT, R19, R8, RZ ;  /* 0x0000000813089210 */ /* 0x002fc80007f7e0ff */
[----:B------:R-:W-:Y:S02]  /*01e0*/  @!P1 IADD3.X R9, PT, PT, R14, R9, RZ, P3, !PT ;  /* 0x000000090e099210 */ /* 0x000fe40001ffe4ff */
[----:B--2---:R-:W-:-:S03]  /*01f0*/  @!P0 IADD3 R12, P4, PT, R15, R6, RZ ;  /* 0x000000060f0c8210 */ /* 0x004fc60007f9e0ff */
[----:B0-----:R-:W2:Y:S01]  /*0200*/  @!P1 LDG.E R4, desc[UR4][R8.64] ;  /* 0x0000000408049981 */ /* 0x001ea2000c1e1900 */
[----:B------:R-:W-:-:S05]  /*0210*/  @!P0 IADD3.X R13, PT, PT, R16, R7, RZ, P4, !PT ;  /* 0x00000007100d8210 */ /* 0x000fca00027fe4ff */
[----:B------:R-:W4:Y:S01]  /*0220*/  @!P0 LDG.E R2, desc[UR4][R12.64] ;  /* 0x000000040c028981 */ /* 0x000f22000c1e1900 */
[----:B---3--:R-:W-:Y:S02]  /*0230*/  @!P1 IADD3 R10, P3, PT, R19, R10, RZ ;  /* 0x0000000a130a9210 */ /* 0x008fe40007f7e0ff */
[----:B------:R-:W0:Y:S02]  /*0240*/  @!P0 LDC.64 R18, c[0x0][0x390] ;  /* 0x0000e400ff128b82 */ /* 0x000e240000000a00 */
[----:B------:R-:W-:-:S05]  /*0250*/  @!P1 IADD3.X R11, PT, PT, R14, R11, RZ, P3, !PT ;  /* 0x0000000b0e0b9210 */ /* 0x000fca0001ffe4ff */
[----:B------:R1:W5:Y:S01]  /*0260*/  @!P1 LDG.E R7, desc[UR4][R10.64] ;  /* 0x000000040a079981 */ /* 0x000362000c1e1900 */
[----:B0-----:R-:W-:-:S05]  /*0270*/  @!P0 IADD3 R14, P3, PT, R15, R18, RZ ;  /* 0x000000120f0e8210 */ /* 0x001fca0007f7e0ff */
        /* <DEDUP_REMOVED lines=24> */
[----:B------:R-:W-:Y:S02]  /*0400*/  HFMA2 R5, -RZ, RZ, 0, 0 ;  /* 0x00000000ff057431 */ /* 0x000fe400000001ff */
[----:B-----5:R-:W-:Y:S01]  /*0410*/  @!P1 FMUL.FTZ R5, R7, 1.4426950216293334961 ;  /* 0x3fb8aa3b07059820 */ /* 0x020fe20000410000 */
[----:B-1----:R-:W-:Y:S01]  /*0420*/  FADD.FTZ R11, R14, R13 ;  /* 0x0000000d0e0b7221 */ /* 0x002fe20000010000 */
[----:B------:R-:W-:Y:S01]  /*0430*/  ISETP.EQ.OR P1, PT, R17, 0x1, P2 ;  /* 0x000000011100780c */ /* 0x000fe20001722670 */
[----:B------:R-:W-:-:S07]  /*0440*/  IMAD.MOV.U32 R7, RZ, RZ, RZ ;  /* 0x000000ffff077224 */ /* 0x000fce00078e00ff */
[----:B------:R-:W1:Y:S01]  /*0450*/  @!P2 LDC.64 R8, c[0x0][0x380] ;  /* 0x0000e000ff08ab82 */ /* 0x000e620000000a00 */
[----:B------:R-:W3:Y:S02]  /*0460*/  @!P2 MUFU.EX2 R5, R5 ;  /* 0x000000050005a308 */ /* 0x000ee40000000800 */
[----:B---3--:R-:W-:Y:S01]  /*0470*/  @!P2 FFMA.FTZ R11, R11, -R5, R4 ;  /* 0x800000050b0ba223 */ /* 0x008fe20000010004 */
[----:B-1----:R-:W-:-:S04]  /*0480*/  @!P2 LEA R8, P3, R0, R8, 0x2 ;  /* 0x000000080008a211 */ /* 0x002fc800078610ff */
[----:B------:R-:W-:-:S05]  /*0490*/  @!P2 LEA.HI.X R9, R0, R9, R3, 0x2, P3 ;  /* 0x000000090009a211 */ /* 0x000fca00018f1403 */
[----:B------:R1:W-:Y:S01]  /*04a0*/  @!P2 STG.E desc[UR4][R8.64], R11 ;  /* 0x0000000b0800a986 */ /* 0x0003e2000c101904 */
[----:B------:R-:W-:Y:S05]  /*04b0*/  @P1 EXIT ;  /* 0x000000000000194d */ /* 0x000fea0003800000 */
[----:B------:R-:W3:Y:S01]  /*04c0*/  LDCU.64 UR6, c[0x0][0x380] ;  /* 0x00007000ff0677ac */ /* 0x000ee20008000a00 */
[----:B------:R-:W-:Y:S01]  /*04d0*/  @!P0 FMUL.FTZ R7, R6, 1.4426950216293334961 ;  /* 0x3fb8aa3b06078820 */ /* 0x000fe20000410000 */
[----:B------:R-:W-:-:S04]  /*04e0*/  IADD3 R0, P0, PT, R0, UR8, RZ ;  /* 0x0000000800007c10 */ /* 0x000fc8000ff1e0ff */
[----:B------:R-:W-:Y:S01]  /*04f0*/  IADD3.X R5, PT, PT, RZ, R3, RZ, P0, !PT ;  /* 0x00000003ff057210 */ /* 0x000fe200007fe4ff */
[----:B------:R-:W4:Y:S01]  /*0500*/  MUFU.EX2 R7, R7 ;  /* 0x0000000700077308 */ /* 0x000f220000000800 */
[----:B--2---:R-:W-:Y:S01]  /*0510*/  FADD.FTZ R3, R16, R19 ;  /* 0x0000001310037221 */ /* 0x004fe20000010000 */
[----:B---3--:R-:W-:-:S03]  /*0520*/  LEA R4, P0, R0, UR6, 0x2 ;  /* 0x0000000600047c11 */ /* 0x008fc6000f8010ff */
[----:B----4-:R-:W-:Y:S01]  /*0530*/  FFMA.FTZ R3, R3, -R7, R2 ;  /* 0x8000000703037223 */ /* 0x010fe20000010002 */
[----:B------:R-:W-:-:S05]  /*0540*/  LEA.HI.X R5, R0, UR7, R5, 0x2, P0 ;  /* 0x0000000700057c11 */ /* 0x000fca00080f1405 */
[----:B------:R-:W-:Y:S01]  /*0550*/  STG.E desc[UR4][R4.64], R3 ;  /* 0x0000000304007986 */ /* 0x000fe2000c101904 */
[----:B------:R-:W-:Y:S05]  /*0560*/  EXIT ;  /* 0x000000000000794d */ /* 0x000fea0003800000 */
.L_x_4806:
        /* <DEDUP_REMOVED lines=9> */
.L_x_11432:


//--------------------- .text._ZN43_GLOBAL__N__9ae7fba5_10_SoftMax_cu_9f978f6321softmax_warp_backwardIfffLi4ELb1ELb0EEEvPT0_PKT_S5_iiiPKb --------------------------
	.section	.text._ZN43_GLOBAL__N__9ae7fba5_10_SoftMax_cu_9f978f6321softmax_warp_backwardIfffLi4ELb1ELb0EEEvPT0_PKT_S5_iiiPKb,"ax",@progbits
	.align	128
.text._ZN43_GLOBAL__N__9ae7fba5_10_SoftMax_cu_9f978f6321softmax_warp_backwardIfffLi4ELb1ELb0EEEvPT0_PKT_S5_iiiPKb:
        .type           _ZN43_GLOBAL__N__9ae7fba5_10_SoftMax_cu_9f978f6321softmax_warp_backwardIfffLi4ELb1ELb0EEEvPT0_PKT_S5_iiiPKb,@function
        .size           _ZN43_GLOBAL__N__9ae7fba5_10_SoftMax_cu_9f978f6321softmax_warp_backwardIfffLi4ELb1ELb0EEEvPT0_PKT_S5_iiiPKb,(.L_x_11433 - _ZN43_GLOBAL__N__9ae7fba5_10_SoftMax_cu_9f978f6321softmax_warp_backwardIfffLi4ELb1ELb0EEEvPT0_PKT_S5_iiiPKb)
        .other          _ZN43_GLOBAL__N__9ae7fba5_10_SoftMax_cu_9f978f6321softmax_warp_backwardIfffLi4ELb1ELb0EEEvPT0_PKT_S5_iiiPKb,@"STO_CUDA_ENTRY STV_DEFAULT"
_ZN43_GLOBAL__N__9ae7fba5_10_SoftMax_cu_9f978f6321softmax_warp_backwardIfffLi4ELb1ELb0EEEvPT0_PKT_S5_iiiPKb:
[----:B------:R-:W-:Y:S01]  /*0000*/  LDC R1, c[0x0][0x37c] ;  /* 0x0000df00ff017b82 */ /* 0x000fe20000000800 */
[----:B------:R-:W0:Y:S01]  /*0010*/  S2R R0, SR_CTAID.X ;  /* 0x0000000000007919 */ /* 0x000e220000002500 */
[----:B------:R-:W0:Y:S01]  /*0020*/  LDCU UR4, c[0x0][0x364] ;  /* 0x00006c80ff0477ac */ /* 0x000e220008000800 */
[----:B------:R-:W-:Y:S02]  /*0030*/  HFMA2 R4, -RZ, RZ, 0, 0 ;  /* 0x00000000ff047431 */ /* 0x000fe400000001ff */
        /* <DEDUP_REMOVED lines=25> */
[----:B-1----:R-:W-:-:S05]  /*01d0*/  @!P1 IADD3 R8, P3, PT, R19, R8, RZ ;  /* 0x0000000813089210 */ /* 0x002fca0007f7e0ff */
[----:B------:R-:W-:Y:S01]  /*01e0*/  @!P1 IMAD.X R9, R14, 0x1, R9, P3 ;  /* 0x000000010e099824 */ /* 0x000fe200018e0609 */
[----:B--2---:R-:W-:-:S04]  /*01f0*/  @!P0 IADD3 R12, P4, PT, R15, R6, RZ ;  /* 0x000000060f0c8210 */ /* 0x004fc80007f9e0ff */
[----:B0-----:R-:W2:Y:S01]  /*0200*/  @!P1 LDG.E R4, desc[UR4][R8.64] ;  /* 0x0000000408049981 */ /* 0x001ea2000c1e1900 */
[----:B------:R-:W-:-:S05]  /*0210*/  @!P0 IMAD.X R13, R16, 0x1, R7, P4 ;  /* 0x00000001100d8824 */ /* 0x000fca00020e0607 */
        /* <DEDUP_REMOVED lines=22> */
[----:B------:R0:W1:Y:S04]  /*0380*/  SHFL.BFLY PT, R14, R11, 0x1, 0x101f ;  /* 0x0c301f000b0e7f89 */ /* 0x00006800000e0000 */
[----:B------:R0:W2:Y:S01]  /*0390*/  SHFL.BFLY PT, R16, R15, 0x1, 0x101f ;  /* 0x0c301f000f107f89 */ /* 0x0000a200000e0000 */
[----:B------:R-:W-:Y:S05]  /*03a0*/  @!P2 EXIT ;  /* 0x000000000000a94d */ /* 0x000fea0003800000 */
[----:B------:R-:W-:Y:S01]  /*03b0*/  ISETP.GE.AND P2, PT, R5, UR8, PT ;  /* 0x0000000805007c0c */ /* 0x000fe2000bf46270 */
[----:B01----:R-:W-:Y:S01]  /*03c0*/  FADD.FTZ R11, R11, R14 ;  /* 0x0000000e0b0b7221 */ /* 0x003fe20000010000 */
[----:B------:R-:W-:Y:S01]  /*03d0*/  MOV R5, RZ ;  /* 0x000000ff00057202 */ /* 0x000fe20000000f00 */
[----:B-----5:R-:W-:Y:S01]  /*03e0*/  @!P1 FMUL.FTZ R5, R7, 1.4426950216293334961 ;  /* 0x3fb8aa3b07059820 */ /* 0x020fe20000410000 */
[----:B------:R-:W-:Y:S01]  /*03f0*/  ISETP.EQ.OR P1, PT, R17, 0x1, P2 ;  /* 0x000000011100780c */ /* 0x000fe20001722670 */
[----:B------:R-:W-:-:S08]  /*0400*/  IMAD.MOV.U32 R7, RZ, RZ, RZ ;  /* 0x000000ffff077224 */ /* 0x000fd000078e00ff */
[----:B------:R-:W0:Y:S01]  /*0410*/  @!P2 LDC.64 R8, c[0x0][0x380] ;  /* 0x0000e000ff08ab82 */ /* 0x000e220000000a00 */
[----:B------:R-:W1:Y:S02]  /*0420*/  @!P2 MUFU.EX2 R5, R5 ;  /* 0x000000050005a308 */ /* 0x000e640000000800 */
[----:B-1----:R-:W-:Y:S01]  /*0430*/  @!P2 FFMA.FTZ R11, R11, -R5, R4 ;  /* 0x800000050b0ba223 */ /* 0x002fe20000010004 */
[----:B0-----:R-:W-:-:S04]  /*0440*/  @!P2 LEA R8, P3, R0, R8, 0x2 ;  /* 0x000000080008a211 */ /* 0x001fc800078610ff */
[----:B------:R-:W-:-:S05]  /*0450*/  @!P2 LEA.HI.X R9, R0, R9, R3, 0x2, P3 ;  /* 0x000000090009a211 */ /* 0x000fca00018f1403 */
[----:B------:R0:W-:Y:S01]  /*0460*/  @!P2 STG.E desc[UR4][R8.64], R11 ;  /* 0x0000000b0800a986 */ /* 0x0001e2000c101904 */
[----:B------:R-:W-:Y:S05]  /*0470*/  @P1 EXIT ;  /* 0x000000000000194d */ /* 0x000fea0003800000 */
[----:B------:R-:W1:Y:S01]  /*0480*/  LDCU.64 UR6, c[0x0][0x380] ;  /* 0x00007000ff0677ac */ /* 0x000e620008000a00 */
[----:B------:R-:W-:Y:S01]  /*0490*/  @!P0 FMUL.FTZ R7, R6, 1.4426950216293334961 ;  /* 0x3fb8aa3b06078820 */ /* 0x000fe20000410000 */
[----:B------:R-:W-:-:S04]  /*04a0*/  IADD3 R0, P0, PT, R0, UR8, RZ ;  /* 0x0000000800007c10 */ /* 0x000fc8000ff1e0ff */
[----:B------:R-:W-:Y:S01]  /*04b0*/  IADD3.X R5, PT, PT, RZ, R3, RZ, P0, !PT ;  /* 0x00000003ff057210 */ /* 0x000fe200007fe4ff */
[----:B------:R-:W3:Y:S01]  /*04c0*/  MUFU.EX2 R7, R7 ;  /* 0x0000000700077308 */ /* 0x000ee20000000800 */
[----:B--2---:R-:W-:Y:S01]  /*04d0*/  FADD.FTZ R3, R15, R16 ;  /* 0x000000100f037221 */ /* 0x004fe20000010000 */
[----:B-1----:R-:W-:-:S03]  /*04e0*/  LEA R4, P0, R0, UR6, 0x2 ;  /* 0x0000000600047c11 */ /* 0x002fc6000f8010ff */
[----:B---3--:R-:W-:Y:S01]  /*04f0*/  FFMA.FTZ R3, R3, -R7, R2 ;  /* 0x8000000703037223 */ /* 0x008fe20000010002 */
[----:B------:R-:W-:-:S05]  /*0500*/  LEA.HI.X R5, R0, UR7, R5, 0x2, P0 ;  /* 0x0000000700057c11 */ /* 0x000fca00080f1405 */
[----:B------:R-:W-:Y:S01]  /*0510*/  STG.E desc[UR4][R4.64], R3 ;  /* 0x0000000304007986 */ /* 0x000fe2000c101904 */
[----:B------:R-:W-:Y:S05]  /*0520*/  EXIT ;  /* 0x000000000000794d */ /* 0x000fea0003800000 */
.L_x_4807:
        /* <DEDUP_REMOVED lines=13> */
.L_x_11433:


//--------------------- .text._ZN43_GLOBAL__N__9ae7fba5_10_SoftMax_cu_9f978f6321softmax_warp_backwardIfffLi3ELb1ELb0EEEvPT0_PKT_S5_iiiPKb --------------------------
	.section	.text._ZN43_GLOBAL__N__9ae7fba5_10_SoftMax_cu_9f978f6321softmax_warp_backwardIfffLi3ELb1ELb0EEEvPT0_PKT_S5_iiiPKb,"ax",@progbits
	.align	128
.text._ZN43_GLOBAL__N__9ae7fba5_10_SoftMax_cu_9f978f6321softmax_warp_backwardIfffLi3ELb1ELb0EEEvPT0_PKT_S5_iiiPKb:
        .type           _ZN43_GLOBAL__N__9ae7fba5_10_SoftMax_cu_9f978f6321softmax_warp_backwardIfffLi3ELb1ELb0EEEvPT0_PKT_S5_iiiPKb,@function
        .size           _ZN43_GLOBAL__N__9ae7fba5_10_SoftMax_cu_9f978f6321softmax_warp_backwardIfffLi3ELb1ELb0EEEvPT0_PKT_S5_iiiPKb,(.L_x_11434 - _ZN43_GLOBAL__N__9ae7fba5_10_SoftMax_cu_9f978f6321softmax_warp_backwardIfffLi3ELb1ELb0EEEvPT0_PKT_S5_iiiPKb)
        .other          _ZN43_GLOBAL__N__9ae7fba5_10_SoftMax_cu_9f978f6321softmax_warp_backwardIfffLi3ELb1ELb0EEEvPT0_PKT_S5_iiiPKb,@"STO_CUDA_ENTRY STV_DEFAULT"
_ZN43_GLOBAL__N__9ae7fba5_10_SoftMax_cu_9f978f6321softmax_warp_backwardIfffLi3ELb1ELb0EEEvPT0_PKT_S5_iiiPKb:
        /* <DEDUP_REMOVED lines=27> */
[----:B------:R-:W-:-:S04]  /*01b0*/  @!P0 SHF.L.U64.HI R18, R18, 0x2, R11 ;  /* 0x0000000212128819 */ /* 0x000fc8000001020b */
        /* <DEDUP_REMOVED lines=30> */
[----:B0-----:R-:W-:Y:S01]  /*03a0*/  FADD.FTZ R9, R11, R18 ;  /* 0x000000120b097221 */ /* 0x001fe20000010000 */
[----:B------:R-:W-:Y:S01]  /*03b0*/  ISETP.EQ.OR P1, PT, R16, 0x1, P2 ;  /* 0x000000011000780c */ /* 0x000fe20001722670 */
[----:B------:R-:W-:-:S07]  /*03c0*/  IMAD.MOV.U32 R8, RZ, RZ, RZ ;  /* 0x000000ffff087224 */ /* 0x000fce00078e00ff */
[----:B------:R-:W0:Y:S01]  /*03d0*/  @!P2 LDC.64 R6, c[0x0][0x380] ;  /* 0x0000e000ff06ab82 */ /* 0x000e220000000a00 */
[----:B------:R-:W3:Y:S02]  /*03e0*/  @!P2 MUFU.EX2 R5, R5 ;  /* 0x000000050005a308 */ /* 0x000ee40000000800 */
[----:B---3--:R-:W-:Y:S01]  /*03f0*/  @!P2 FFMA.FTZ R9, R9, -R5, R4 ;  /* 0x800000050909a223 */ /* 0x008fe20000010004 */
[----:B0-----:R-:W-:-:S04]  /*0400*/  @!P2 LEA R6, P3, R0, R6, 0x2 ;  /* 0x000000060006a211 */ /* 0x001fc800078610ff */
[----:B------:R-:W-:-:S05]  /*0410*/  @!P2 LEA.HI.X R7, R0, R7, R3, 0x2, P3 ;  /* 0x000000070007a211 */ /* 0x000fca00018f1403 */
[----:B------:R0:W-:Y:S01]  /*0420*/  @!P2 STG.E desc[UR4][R6.64], R9 ;  /* 0x000000090600a986 */ /* 0x0001e2000c101904 */
[----:B------:R-:W-:Y:S05]  /*0430*/  @P1 EXIT ;  /* 0x000000000000194d */ /* 0x000fea0003800000 */
[----:B------:R-:W3:Y:S01]  /*0440*/  LDCU.64 UR6, c[0x0][0x380] ;  /* 0x00007000ff0677ac */ /* 0x000ee20008000a00 */
[----:B------:R-:W-:Y:S01]  /*0450*/  @!P0 FMUL.FTZ R8, R12, 1.4426950216293334961 ;  /* 0x3fb8aa3b0c088820 */ /* 0x000fe20000410000 */
[----:B------:R-:W-:Y:S01]  /*0460*/  IADD3 R0, P0, PT, R0, UR8, RZ ;  /* 0x0000000800007c10 */ /* 0x000fe2000ff1e0ff */
[----:B-12---:R-:W-:Y:S02]  /*0470*/  FADD.FTZ R17, R17, R20 ;  /* 0x0000001411117221 */ /* 0x006fe40000010000 */
[----:B0-----:R-:W0:Y:S01]  /*0480*/  MUFU.EX2 R7, R8 ;  /* 0x0000000800077308 */ /* 0x001e220000000800 */
[----:B------:R-:W-:Y:S02]  /*0490*/  IADD3.X R3, PT, PT, RZ, R3, RZ, P0, !PT ;  /* 0x00000003ff037210 */ /* 0x000fe400007fe4ff */
[----:B---3--:R-:W-:Y:S01]  /*04a0*/  LEA R4, P0, R0, UR6, 0x2 ;  /* 0x0000000600047c11 */ /* 0x008fe2000f8010ff */
[----:B0-----:R-:W-:-:S03]  /*04b0*/  FFMA.FTZ R7, R17, -R7, R2 ;  /* 0x8000000711077223 */ /* 0x001fc60000010002 */
[----:B------:R-:W-:-:S05]  /*04c0*/  LEA.HI.X R5, R0, UR7, R3, 0x2, P0 ;  /* 0x0000000700057c11 */ /* 0x000fca00080f1403 */
[----:B------:R-:W-:Y:S01]  /*04d0*/  STG.E desc[UR4][R4.64], R7 ;  /* 0x0000000704007986 */ /* 0x000fe2000c101904 */
[----:B------:R-:W-:Y:S05]  /*04e0*/  EXIT ;  /* 0x000000000000794d */ /* 0x000fea0003800000 */
.L_x_4808:
        /* <DEDUP_REMOVED lines=9> */
.L_x_11434:


//--------------------- .text._ZN43_GLOBAL__N__9ae7fba5_10_SoftMax_cu_9f978f6321softmax_warp_backwardIfffLi2ELb1ELb0EEEvPT0_PKT_S5_iiiPKb --------------------------
	.section	.text._ZN43_GLOBAL__N__9ae7fba5_10_SoftMax_cu_9f978f6321softmax_warp_backwardIfffLi2ELb1ELb0EEEvPT0_PKT_S5_iiiPKb,"ax",@progbits
	.align	128
.text._ZN43_GLOBAL__N__9ae7fba5_10_SoftMax_cu_9f978f6321softmax_warp_backwardIfffLi2ELb1ELb0EEEvPT0_PKT_S5_iiiPKb:
        .type           _ZN43_GLOBAL__N__9ae7fba5_10_SoftMax_cu_9f978f6321softmax_warp_backwardIfffLi2ELb1ELb0EEEvPT0_PKT_S5_iiiPKb,@function
        .size           _ZN43_GLOBAL__N__9ae7fba5_10_SoftMax_cu_9f978f6321softmax_warp_backwardIfffLi2ELb1ELb0EEEvPT0_PKT_S5_iiiPKb,(.L_x_11435 - _ZN43_GLOBAL__N__9ae7fba5_10_SoftMax_cu_9f978f6321softmax_warp_backwardIfffLi2ELb1ELb0EEEvPT0_PKT_S5_iiiPKb)
        .other          _ZN43_GLOBAL__N__9ae7fba5_10_SoftMax_cu_9f978f6321softmax_warp_backwardIfffLi2ELb1ELb0EEEvPT0_PKT_S5_iiiPKb,@"STO_CUDA_ENTRY STV_DEFAULT"
_ZN43_GLOBAL__N__9ae7fba5_10_SoftMax_cu_9f978f6321softmax_warp_backwardIfffLi2ELb1ELb0EEEvPT0_PKT_S5_iiiPKb:
        /* <DEDUP_REMOVED lines=52> */
[----:B------:R-:W-:Y:S02]  /*0340*/  IMAD.MOV.U32 R5, RZ, RZ, RZ ;  /* 0x000000ffff057224 */ /* 0x000fe400078e00ff */
[----:B-----5:R-:W-:Y:S01]  /*0350*/  @!P1 FMUL.FTZ R5, R14, 1.4426950216293334961 ;  /* 0x3fb8aa3b0e059820 */ /* 0x020fe20000410000 */
[----:B--2---:R-:W-:Y:S01]  /*0360*/  FADD.FTZ R11, R10, R11 ;  /* 0x0000000b0a0b7221 */ /* 0x004fe20000010000 */
[----:B------:R-:W-:Y:S01]  /*0370*/  ISETP.EQ.OR P1, PT, R16, 0x1, P2 ;  /* 0x000000011000780c */ /* 0x000fe20001722670 */
[----:B------:R-:W-:-:S07]  /*0380*/  HFMA2 R8, -RZ, RZ, 0, 0 ;  /* 0x00000000ff087431 */ /* 0x000fce00000001ff */
[----:B0-----:R-:W0:Y:S01]  /*0390*/  @!P2 LDC.64 R6, c[0x0][0x380] ;  /* 0x0000e000ff06ab82 */ /* 0x001e220000000a00 */
[----:B------:R-:W2:Y:S02]  /*03a0*/  @!P2 MUFU.EX2 R5, R5 ;  /* 0x000000050005a308 */ /* 0x000ea40000000800 */
[----:B--2---:R-:W-:Y:S01]  /*03b0*/  @!P2 FFMA.FTZ R11, R11, -R5, R4 ;  /* 0x800000050b0ba223 */ /* 0x004fe20000010004 */
[----:B0-----:R-:W-:-:S04]  /*03c0*/  @!P2 LEA R6, P3, R3, R6, 0x2 ;  /* 0x000000060306a211 */ /* 0x001fc800078610ff */
[----:B------:R-:W-:-:S05]  /*03d0*/  @!P2 LEA.HI.X R7, R3, R7, R0, 0x2, P3 ;  /* 0x000000070307a211 */ /* 0x000fca00018f1400 */
[----:B------:R0:W-:Y:S01]  /*03e0*/  @!P2 STG.E desc[UR4][R6.64], R11 ;  /* 0x0000000b0600a986 */ /* 0x0001e2000c101904 */
[----:B------:R-:W-:Y:S05]  /*03f0*/  @P1 EXIT ;  /* 0x000000000000194d */ /* 0x000fea0003800000 */
[----:B------:R-:W2:Y:S01]  /*0400*/  LDCU.64 UR6, c[0x0][0x380] ;  /* 0x00007000ff0677ac */ /* 0x000ea20008000a00 */
[----:B------:R-:W-:Y:S01]  /*0410*/  @!P0 FMUL.FTZ R8, R12, 1.4426950216293334961 ;  /* 0x3fb8aa3b0c088820 */ /* 0x000fe20000410000 */
[----:B------:R-:W-:Y:S01]  /*0420*/  IADD3 R3, P0, PT, R3, UR8, RZ ;  /* 0x0000000803037c10 */ /* 0x000fe2000ff1e0ff */
[----:B-1----:R-:W-:Y:S02]  /*0430*/  FADD.FTZ R9, R9, R18 ;  /* 0x0000001209097221 */ /* 0x002fe40000010000 */
[----:B0-----:R-:W0:Y:S02]  /*0440*/  MUFU.EX2 R7, R8 ;  /* 0x0000000800077308 */ /* 0x001e240000000800 */
[----:B------:R-:W-:Y:S01]  /*0450*/  IMAD.X R0, RZ, RZ, R0, P0 ;  /* 0x000000ffff007224 */ /* 0x000fe200000e0600 */
[----:B--2---:R-:W-:Y:S01]  /*0460*/  LEA R4, P0, R3, UR6, 0x2 ;  /* 0x0000000603047c11 */ /* 0x004fe2000f8010ff */
[----:B0-----:R-:W-:-:S03]  /*0470*/  FFMA.FTZ R7, R9, -R7, R2 ;  /* 0x8000000709077223 */ /* 0x001fc60000010002 */
[----:B------:R-:W-:-:S05]  /*0480*/  LEA.HI.X R5, R3, UR7, R0, 0x2, P0 ;  /* 0x0000000703057c11 */ /* 0x000fca00080f1400 */
[----:B------:R-:W-:Y:S01]  /*0490*/  STG.E desc[UR4][R4.64], R7 ;  /* 0x0000000704007986 */ /* 0x000fe2000c101904 */
[----:B------:R-:W-:Y:S05]  /*04a0*/  EXIT ;  /* 0x000000000000794d */ /* 0x000fea0003800000 */
.L_x_4809:
        /* <DEDUP_REMOVED lines=13> */
.L_x_11435:


//--------------------- .text._ZN43_GLOBAL__N__9ae7fba5_10_SoftMax_cu_9f978f6321softmax_warp_backwardIfffLi1ELb1ELb0EEEvPT0_PKT_S5_iiiPKb --------------------------
	.section	.text._ZN43_GLOBAL__N__9ae7fba5_10_SoftMax_cu_9f978f6321softmax_warp_backwardIfffLi1ELb1ELb0EEEvPT0_PKT_S5_iiiPKb,"ax",@progbits
	.align	128
.text._ZN43_GLOBAL__N__9ae7fba5_10_SoftMax_cu_9f978f6321softmax_warp_backwardIfffLi1ELb1ELb0EEEvPT0_PKT_S5_iiiPKb:
        .type           _ZN43_GLOBAL__N__9ae7fba5_10_SoftMax_cu_9f978f6321softmax_warp_backwardIfffLi1ELb1ELb0EEEvPT0_PKT_S5_iiiPKb,@function
        .size           _ZN43_GLOBAL__N__9ae7fba5_10_SoftMax_cu_9f978f6321softmax_warp_backwardIfffLi1ELb1ELb0EEEvPT0_PKT_S5_iiiPKb,(.L_x_11436 - _ZN43_GLOBAL__N__9ae7fba5_10_SoftMax_cu_9f978f6321softmax_warp_backwardIfffLi1ELb1ELb0EEEvPT0_PKT_S5_iiiPKb)
        .other          _ZN43_GLOBAL__N__9ae7fba5_10_SoftMax_cu_9f978f6321softmax_warp_backwardIfffLi1ELb1ELb0EEEvPT0_PKT_S5_iiiPKb,@"STO_CUDA_ENTRY STV_DEFAULT"
_ZN43_GLOBAL__N__9ae7fba5_10_SoftMax_cu_9f978f6321softmax_warp_backwardIfffLi1ELb1ELb0EEEvPT0_PKT_S5_iiiPKb:
        /* <DEDUP_REMOVED lines=31> */
[----:B------:R-:W-:Y:S02]  /*01f0*/  @!P1 IMAD.X R11, R14, 0x1, R19, P3 ;  /* 0x000000010e0b9824 */ /* 0x000fe400018e0613 */
[----:B------:R-:W1:Y:S01]  /*0200*/  @!P0 LDC.64 R18, c[0x0][0x390] ;  /* 0x0000e400ff128b82 */ /* 0x000e620000000a00 */
[----:B---3--:R-:W-:Y:S01]  /*0210*/  @!P0 IADD3 R12, P4, PT, R15, R6, RZ ;  /* 0x000000060f0c8210 */ /* 0x008fe20007f9e0ff */
[----:B------:R-:W-:Y:S01]  /*0220*/  IMAD.MOV.U32 R6, RZ, RZ, RZ ;  /* 0x000000ffff067224 */ /* 0x000fe200078e00ff */
[----:B0-----:R0:W5:Y:S02]  /*0230*/  @!P1 LDG.E R10, desc[UR4][R10.64] ;  /* 0x000000040a0a9981 */ /* 0x001164000c1e1900 */
[----:B------:R-:W-:-:S03]  /*0240*/  @!P0 IADD3.X R13, PT, PT, R16, R7, RZ, P4, !PT ;  /* 0x00000007100d8210 */ /* 0x000fc600027fe4ff */
[----:B------:R-:W2:Y:S04]  /*0250*/  @!P1 LDG.E R6, desc[UR4][R8.64] ;  /* 0x0000000408069981 */ /* 0x000ea8000c1e1900 */
[----:B------:R-:W3:Y:S01]  /*0260*/  @!P0 LDG.E R2, desc[UR4][R12.64] ;  /* 0x000000040c028981 */ /* 0x000ee2000c1e1900 */
        /* <DEDUP_REMOVED lines=9> */
[----:B------:R-:W-:Y:S02]  /*0300*/  HFMA2 R7, -RZ, RZ, 0, 0 ;  /* 0x00000000ff077431 */ /* 0x000fe400000001ff */
[----:B-----5:R-:W-:Y:S01]  /*0310*/  @!P1 FMUL.FTZ R7, R10, 1.4426950216293334961 ;  /* 0x3fb8aa3b0a079820 */ /* 0x020fe20000410000 */
[----:B-1----:R-:W-:Y:S01]  /*0320*/  FADD.FTZ R9, R16, R9 ;  /* 0x0000000910097221 */ /* 0x002fe20000010000 */
[----:B------:R-:W-:-:S08]  /*0330*/  ISETP.EQ.OR P1, PT, R17, 0x1, P2 ;  /* 0x000000011100780c */ /* 0x000fd00001722670 */
[----:B------:R-:W1:Y:S01]  /*0340*/  @!P2 LDC.64 R4, c[0x0][0x380] ;  /* 0x0000e000ff04ab82 */ /* 0x000e620000000a00 */
[----:B------:R-:W3:Y:S02]  /*0350*/  @!P2 MUFU.EX2 R7, R7 ;  /* 0x000000070007a308 */ /* 0x000ee40000000800 */
[----:B---3--:R-:W-:Y:S01]  /*0360*/  @!P2 FFMA.FTZ R9, R9, -R7, R6 ;  /* 0x800000070909a223 */ /* 0x008fe20000010006 */
[----:B------:R-:W-:Y:S01]  /*0370*/  IMAD.MOV.U32 R6, RZ, RZ, RZ ;  /* 0x000000ffff067224 */ /* 0x000fe200078e00ff */
[----:B-1----:R-:W-:-:S04]  /*0380*/  @!P2 LEA R4, P3, R3, R4, 0x2 ;  /* 0x000000040304a211 */ /* 0x002fc800078610ff */
[----:B------:R-:W-:-:S05]  /*0390*/  @!P2 LEA.HI.X R5, R3, R5, R0, 0x2, P3 ;  /* 0x000000050305a211 */ /* 0x000fca00018f1400 */
[----:B------:R1:W-:Y:S01]  /*03a0*/  @!P2 STG.E desc[UR4][R4.64], R9 ;  /* 0x000000090400a986 */ /* 0x0003e2000c101904 */
[----:B------:R-:W-:Y:S05]  /*03b0*/  @P1 EXIT ;  /* 0x000000000000194d */ /* 0x000fea0003800000 */
[----:B------:R-:W1:Y:S01]  /*03c0*/  LDCU.64 UR6, c[0x0][0x380] ;  /* 0x00007000ff0677ac */ /* 0x000e620008000a00 */
[----:B------:R-:W-:Y:S01]  /*03d0*/  @!P0 FMUL.FTZ R6, R14, 1.4426950216293334961 ;  /* 0x3fb8aa3b0e068820 */ /* 0x000fe20000410000 */
[----:B------:R-:W-:Y:S01]  /*03e0*/  IADD3 R3, P0, PT, R3, UR8, RZ ;  /* 0x0000000803037c10 */ /* 0x000fe2000ff1e0ff */
[----:B--2---:R-:W-:Y:S02]  /*03f0*/  FADD.FTZ R13, R8, R13 ;  /* 0x0000000d080d7221 */ /* 0x004fe40000010000 */
[----:B------:R-:W2:Y:S02]  /*0400*/  MUFU.EX2 R7, R6 ;  /* 0x0000000600077308 */ /* 0x000ea40000000800 */
[----:B------:R-:W-:Y:S01]  /*0410*/  IMAD.X R0, RZ, RZ, R0, P0 ;  /* 0x000000ffff007224 */ /* 0x000fe200000e0600 */
[----:B-1----:R-:W-:Y:S01]  /*0420*/  LEA R4, P0, R3, UR6, 0x2 ;  /* 0x0000000603047c11 */ /* 0x002fe2000f8010ff */
[----:B--2---:R-:W-:-:S03]  /*0430*/  FFMA.FTZ R7, R13, -R7, R2 ;  /* 0x800000070d077223 */ /* 0x004fc60000010002 */
[----:B------:R-:W-:-:S05]  /*0440*/  LEA.HI.X R5, R3, UR7, R0, 0x2, P0 ;  /* 0x0000000703057c11 */ /* 0x000fca00080f1400 */
[----:B------:R-:W-:Y:S01]  /*0450*/  STG.E desc[UR4][R4.64], R7 ;  /* 0x0000000704007986 */ /* 0x000fe2000c101904 */
[----:B------:R-:W-:Y:S05]  /*0460*/  EXIT ;  /* 0x000000000000794d */ /* 0x000fea0003800000 */
.L_x_4810:
        /* <DEDUP_REMOVED lines=9> */
.L_x_11436:


//--------------------- .text._ZN43_GLOBAL__N__9ae7fba5_10_SoftMax_cu_9f978f6321softmax_warp_backwardIfffLi0ELb1ELb0EEEvPT0_PKT_S5_iiiPKb --------------------------
	.section	.text._ZN43_GLOBAL__N__9ae7fba5_10_SoftMax_cu_9f978f6321softmax_warp_backwardIfffLi0ELb1ELb0EEEvPT0_PKT_S5_iiiPKb,"ax",@progbits
	.align	128
.text._ZN43_GLOBAL__N__9ae7fba5_10_SoftMax_cu_9f978f6321softmax_warp_backwardIfffLi0ELb1ELb0EEEvPT0_PKT_S5_iiiPKb:
        .type           _ZN43_GLOBAL__N__9ae7fba5_10_SoftMax_cu_9f978f6321softmax_warp_backwardIfffLi0ELb1ELb0EEEvPT0_PKT_S5_iiiPKb,@function
        .size           _ZN43_GLOBAL__N__9ae7fba5_10_SoftMax_cu_9f978f6321softmax_warp_backwardIfffLi0ELb1ELb0EEEvPT0_PKT_S5_iiiPKb,(.L_x_11437 - _ZN43_GLOBAL__N__9ae7fba5_10_SoftMax_cu_9f978f6321softmax_warp_backwardIfffLi0ELb1ELb0EEEvPT0_PKT_S5_iiiPKb)
        .other          _ZN43_GLOBAL__N__9ae7fba5_10_SoftMax_cu_9f978f6321softmax_warp_backwardIfffLi0ELb1ELb0EEEvPT0_PKT_S5_iiiPKb,@"STO_CUDA_ENTRY STV_DEFAULT"
_ZN43_GLOBAL__N__9ae7fba5_10_SoftMax_cu_9f978f6321softmax_warp_backwardIfffLi0ELb1ELb0EEEvPT0_PKT_S5_iiiPKb:
        /* <DEDUP_REMOVED lines=24> */
[----:B------:R-:W1:Y:S01]  /*0180*/  @!P0 LDC.64 R6, c[0x0][0x388] ;  /* 0x0000e200ff068b82 */ /* 0x000e620000000a00 */
[----:B------:R-:W-:Y:S02]  /*0190*/  @!P0 IADD3 R4, P3, PT, R5, R0, RZ ;  /* 0x0000000005048210 */ /* 0x000fe40007f7e0ff */
[----:B0-----:R0:W5:Y:S01]  /*01a0*/  @P1 LDG.E R13, desc[UR4][R12.64] ;  /* 0x000000040c0d1981 */ /* 0x001162000c1e1900 */
[----:B------:R-:W-:Y:S01]  /*01b0*/  @P1 IMAD.X R11, R14, 0x1, R11, P2 ;  /* 0x000000010e0b1824 */ /* 0x000fe200010e060b */
[----:B------:R-:W-:Y:S01]  /*01c0*/  @!P0 SHF.L.U32 R15, R4, 0x2, RZ ;  /* 0x00000002040f8819 */ /* 0x000fe200000006ff */
[----:B------:R-:W-:Y:S02]  /*01d0*/  @!P0 IMAD.X R17, RZ, RZ, R2, P3 ;  /* 0x000000ffff118224 */ /* 0x000fe400018e0602 */
[----:B------:R-:W-:Y:S01]  /*01e0*/  IMAD.MOV.U32 R14, RZ, RZ, RZ ;  /* 0x000000ffff0e7224 */ /* 0x000fe200078e00ff */
[----:B---3--:R-:W-:-:S02]  /*01f0*/  @!P0 IADD3 R8, P2, PT, R15, R8, RZ ;  /* 0x000000080f088210 */ /* 0x008fc40007f5e0ff */
[----:B------:R-:W-:-:S03]  /*0200*/  @!P0 SHF.L.U64.HI R4, R4, 0x2, R17 ;  /* 0x0000000204048819 */ /* 0x000fc60000010211 */
[----:B------:R2:W5:Y:S01]  /*0210*/  @P1 LDG.E R14, desc[UR4][R10.64] ;  /* 0x000000040a0e1981 */ /* 0x000562000c1e1900 */
[----:B------:R-:W-:-:S05]  /*0220*/  @!P0 IADD3.X R9, PT, PT, R4, R9, RZ, P2, !PT ;  /* 0x0000000904098210 */ /* 0x000fca00017fe4ff */
[----:B------:R2:W5:Y:S01]  /*0230*/  @!P0 LDG.E R8, desc[UR4][R8.64] ;  /* 0x0000000408088981 */ /* 0x000562000c1e1900 */
[----:B-1----:R-:W-:Y:S01]  /*0240*/  @!P0 IADD3 R6, P2, PT, R15, R6, RZ ;  /* 0x000000060f068210 */ /* 0x002fe20007f5e0ff */
[----:B------:R-:W-:-:S04]  /*0250*/  IMAD.MOV.U32 R15, RZ, RZ, RZ ;  /* 0x000000ffff0f7224 */ /* 0x000fc800078e00ff */
[----:B------:R-:W-:-:S05]  /*0260*/  @!P0 IMAD.X R7, R4, 0x1, R7, P2 ;  /* 0x0000000104078824 */ /* 0x000fca00010e0607 */
[----:B------:R2:W5:Y:S01]  /*0270*/  @!P0 LDG.E R15, desc[UR4][R6.64] ;  /* 0x00000004060f8981 */ /* 0x000562000c1e1900 */
[----:B------:R-:W-:Y:S01]  /*0280*/  ISETP.GT.AND P2, PT, R16, RZ, PT ;  /* 0x000000ff1000720c */ /* 0x000fe20003f44270 */
[----:B0-----:R-:W-:-:S12]  /*0290*/  HFMA2 R12, -RZ, RZ, 0, 0 ;  /* 0x00000000ff0c7431 */ /* 0x001fd800000001ff */
[----:B--2---:R-:W-:Y:S05]  /*02a0*/  @!P2 EXIT ;  /* 0x000000000000a94d */ /* 0x004fea0003800000 */
[----:B------:R-:W0:Y:S01]  /*02b0*/  LDCU.64 UR6, c[0x0][0x380] ;  /* 0x00007000ff0677ac */ /* 0x000e220008000a00 */
[----:B-----5:R-:W-:Y:S01]  /*02c0*/  @P1 FMUL.FTZ R12, R13, 1.4426950216293334961 ;  /* 0x3fb8aa3b0d0c1820 */ /* 0x020fe20000410000 */
[----:B------:R-:W-:Y:S01]  /*02d0*/  ISETP.NE.AND P1, PT, R3, 0x1, PT ;  /* 0x000000010300780c */ /* 0x000fe20003f25270 */
[--C-:B------:R-:W-:Y:S01]  /*02e0*/  FADD.FTZ R7, RZ, R14.reuse ;  /* 0x0000000eff077221 */ /* 0x100fe20000010000 */
[----:B------:R-:W-:Y:S02]  /*02f0*/  IMAD.MOV.U32 R3, RZ, RZ, RZ ;  /* 0x000000ffff037224 */ /* 0x000fe400078e00ff */
[----:B------:R-:W-:Y:S01]  /*0300*/  @!P0 FMUL.FTZ R3, R8, 1.4426950216293334961 ;  /* 0x3fb8aa3b08038820 */ /* 0x000fe20000410000 */
[----:B------:R-:W1:Y:S01]  /*0310*/  MUFU.EX2 R12, R12 ;  /* 0x0000000c000c7308 */ /* 0x000e620000000800 */
[----:B0-----:R-:W-:Y:S01]  /*0320*/  LEA R4, P2, R5, UR6, 0x2 ;  /* 0x0000000605047c11 */ /* 0x001fe2000f8410ff */
[----:B-1----:R-:W-:-:S03]  /*0330*/  FFMA.FTZ R7, R7, -R12, R14 ;  /* 0x8000000c07077223 */ /* 0x002fc6000001000e */
[----:B------:R-:W-:-:S05]  /*0340*/  LEA.HI.X R5, R5, UR7, R2, 0x2, P2 ;  /* 0x0000000705057c11 */ /* 0x000fca00090f1402 */
[----:B------:R0:W-:Y:S01]  /*0350*/  STG.E desc[UR4][R4.64], R7 ;  /* 0x0000000704007986 */ /* 0x0001e2000c101904 */
[----:B------:R-:W-:Y:S05]  /*0360*/  @!P1 EXIT ;  /* 0x000000000000994d */ /* 0x000fea0003800000 */
[----:B------:R-:W1:Y:S01]  /*0370*/  MUFU.EX2 R2, R3 ;  /* 0x0000000300027308 */ /* 0x000e620000000800 */
[----:B------:R-:W-:Y:S01]  /*0380*/  FADD.FTZ R6, RZ, R15 ;  /* 0x0000000fff067221 */ /* 0x000fe20000010000 */
[----:B0-----:R-:W-:-:S04]  /*0390*/  IMAD.WIDE.U32 R4, R0, 0x4, R4 ;  /* 0x0000000400047825 */ /* 0x001fc800078e0004 */
[----:B-1----:R-:W-:-:S05]  /*03a0*/  FFMA.FTZ R15, -R2, R6, R15 ;  /* 0x00000006020f7223 */ /* 0x002fca000001010f */
[----:B------:R-:W-:Y:S01]  /*03b0*/  STG.E desc[UR4][R4.64], R15 ;  /* 0x0000000f04007986 */ /* 0x000fe2000c101904 */
[----:B------:R-:W-:Y:S05]  /*03c0*/  EXIT ;  /* 0x000000000000794d */ /* 0x000fea0003800000 */
.L_x_4811:
        /* <DEDUP_REMOVED lines=11> */
.L_x_11437:


//--------------------- .text._ZN43_GLOBAL__N__9ae7fba5_10_SoftMax_cu_9f978f6321softmax_warp_backwardIdddLi10ELb1ELb0EEEvPT0_PKT_S5_iiiPKb --------------------------
	.section	.text._ZN43_GLOBAL__N__9ae7fba5_10_SoftMax_cu_9f978f6321softmax_warp_backwardIdddLi10ELb1ELb0EEEvPT0_PKT_S5_iiiPKb,"ax",@progbits
	.align	128
.text._ZN43_GLOBAL__N__9ae7fba5_10_SoftMax_cu_9f978f6321softmax_warp_backwardIdddLi10ELb1ELb0EEEvPT0_PKT_S5_iiiPKb:
        .type           _ZN43_GLOBAL__N__9ae7fba5_10_SoftMax_cu_9f978f6321softmax_warp_backwardIdddLi10ELb1ELb0EEEvPT0_PKT_S5_iiiPKb,@function
        .size           _ZN43_GLOBAL__N__9ae7fba5_10_SoftMax_cu_9f978f6321softmax_warp_backwardIdddLi10ELb1ELb0EEEvPT0_PKT_S5_iiiPKb,(.L_x_11438 - _ZN43_GLOBAL__N__9ae7fba5_10_SoftMax_cu_9f978f6321softmax_warp_backwardIdddLi10ELb1ELb0EEEvPT0_PKT_S5_iiiPKb)
        .other          _ZN43_GLOBAL__N__9ae7fba5_10_SoftMax_cu_9f978f6321softmax_warp_backwardIdddLi10ELb1ELb0EEEvPT0_PKT_S5_iiiPKb,@"STO_CUDA_ENTRY STV_DEFAULT"
_ZN43_GLOBAL__N__9ae7fba5_10_SoftMax_cu_9f978f6321softmax_warp_backwardIdddLi10ELb1ELb0EEEvPT0_PKT_S5_iiiPKb:
[----:B------:R-:W-:Y:S01]  /*0000*/  LDC R1, c[0x0][0x37c] ;  /* 0x0000df00ff017b82 */ /* 0x000fe20000000800 */
[----:B------:R-:W0:Y:S01]  /*0010*/  S2R R0, SR_TID.X ;  /* 0x0000000000007919 */ /* 0x000e220000002100 */
[----:B------:R-:W1:Y:S06]  /*0020*/  LDCU UR4, c[0x0][0x364] ;  /* 0x00006c80ff0477ac */ /* 0x000e6c0008000800 */
[----:B------:R-:W2:Y:S01]  /*0030*/  LDC.64 R136, c[0x0][0x388] ;  /* 0x0000e200ff887b82 */ /* 0x000ea20000000a00 */
[----:B------:R-:W-:Y:S01]  /*0040*/  CS2R R126, SRZ ;  /* 0x00000000007e7805 */ /* 0x000fe2000001ff00 */
[----:B------:R-:W1:Y:S01]  /*0050*/  S2R R131, SR_CTAID.X ;  /* 0x0000000000837919 */ /* 0x000e620000002500 */
[----:B------:R-:W3:Y:S01]  /*0060*/  LDCU UR6, c[0x0][0x3a0] ;  /* 0x00007400ff0677ac */ /* 0x000ee20008000800 */
[----:B------:R-:W-:-:S02]  /*0070*/  CS2R R128, SRZ ;  /* 0x0000000000807805 */ /* 0x000fc4000001ff00 */
[----:B------:R-:W-:Y:S01]  /*0080*/  CS2R R122, SRZ ;  /* 0x00000000007a7805 */ /* 0x000fe2000001ff00 */
[----:B------:R-:W1:Y:S01]  /*0090*/  S2R R132, SR_TID.Y ;  /* 0x0000000000847919 */ /* 0x000e620000002200 */
[----:B------:R-:W4:Y:S01]  /*00a0*/  LDCU.64 UR10, c[0x0][0x398] ;  /* 0x00007300ff0a77ac */ /* 0x000f220008000a00 */
[----:B------:R-:W2:Y:S01]  /*00b0*/  LDC.64 R134, c[0x0][0x390] ;  /* 0x0000e400ff867b82 */ /* 0x000ea20000000a00 */
[----:B------:R-:W-:Y:S02]  /*00c0*/  CS2R R124, SRZ ;  /* 0x00000000007c7805 */ /* 0x000fe4000001ff00 */
        /* <DEDUP_REMOVED lines=12> */
[----:B------:R-:W-:Y:S01]  /*0190*/  CS2R R112, SRZ ;  /* 0x0000000000707805 */ /* 0x000fe2000001ff00 */
[----:B--2---:R-:W-:Y:S01]  /*01a0*/  IMAD.WIDE R136, R3, 0x8, R136 ;  /* 0x0000000803887825 */ /* 0x004fe200078e0288 */
[----:B------:R-:W-:-:S02]  /*01b0*/  ISETP.LT.OR P4, PT, R108, 0x1, P6 ;  /* 0x000000016c00780c */ /* 0x000fc40003781670 */
[----:B------:R-:W-:Y:S01]  /*01c0*/  ISETP.LT.OR P0, PT, R108, 0x1, P0 ;  /* 0x000000016c00780c */ /* 0x000fe20000701670 */
[----:B------:R-:W-:Y:S01]  /*01d0*/  IMAD.WIDE R134, R3, 0x8, R134 ;  /* 0x0000000803867825 */ /* 0x000fe200078e0286 */
[----:B------:R-:W-:Y:S02]  /*01e0*/  ISETP.GE.AND P3, PT, R2, UR6, PT ;  /* 0x0000000602007c0c */ /* 0x000fe4000bf66270 */
[C---:B------:R-:W-:Y:S01]  /*01f0*/  ISETP.LT.OR P1, PT, R108.reuse, 0x1, P1 ;  /* 0x000000016c00780c */ /* 0x040fe20000f21670 */
[C---:B------:R-:W-:Y:S01]  /*0200*/  VIADD R2, R83.reuse, 0xc0 ;  /* 0x000000c053027836 */ /* 0x040fe20000000000 */
[----:B------:R-:W-:Y:S01]  /*0210*/  ISETP.LT.OR P3, PT, R108, 0x1, P3 ;  /* 0x000000016c00780c */ /* 0x000fe20001f61670 */
[C---:B------:R-:W-:Y:S01]  /*0220*/  VIADD R4, R83.reuse, 0x80 ;  /* 0x0000008053047836 */ /* 0x040fe20000000000 */
[----:B------:R-:W-:Y:S01]  /*0230*/  CS2R R114, SRZ ;  /* 0x0000000000727805 */ /* 0x000fe2000001ff00 */
[----:B------:R-:W-:Y:S01]  /*0240*/  VIADD R6, R83, 0x100 ;  /* 0x0000010053067836 */ /* 0x000fe20000000000 */
[----:B------:R-:W-:Y:S01]  /*0250*/  ISETP.GE.AND P2, PT, R5, UR6, PT ;  /* 0x0000000605007c0c */ /* 0x000fe2000bf46270 */
[----:B0-----:R-:W2:Y:S01]  /*0260*/  @!P4 LDG.E.64 R126, desc[UR4][R136.64] ;  /* 0x00000004887ec981 */ /* 0x001ea2000c1e1b00 */
[----:B------:R-:W-:-:S03]  /*0270*/  ISETP.GE.AND P5, PT, R4, UR6, PT ;  /* 0x0000000604007c0c */ /* 0x000fc6000bfa6270 */
[----:B------:R-:W5:Y:S01]  /*0280*/  @!P4 LDG.E.64 R128, desc[UR4][R134.64] ;  /* 0x000000048680c981 */ /* 0x000f62000c1e1b00 */
[----:B------:R-:W-:Y:S01]  /*0290*/  ISETP.GE.AND P4, PT, R2, UR6, PT ;  /* 0x0000000602007c0c */ /* 0x000fe2000bf86270 */
[----:B------:R-:W-:Y:S02]  /*02a0*/  VIADD R2, R83, 0xe0 ;  /* 0x000000e053027836 */ /* 0x000fe40000000000 */
[----:B------:R-:W3:Y:S01]  /*02b0*/  @!P0 LDG.E.64 R122, desc[UR4][R136.64+0x100] ;  /* 0x00010004887a8981 */ /* 0x000ee2000c1e1b00 */
[----:B------:R-:W-:-:S03]  /*02c0*/  CS2R R4, SRZ ;  /* 0x0000000000047805 */ /* 0x000fc6000001ff00 */
[----:B------:R-:W5:Y:S01]  /*02d0*/  @!P0 LDG.E.64 R124, desc[UR4][R134.64+0x100] ;  /* 0x00010004867c8981 */ /* 0x000f62000c1e1b00 */
[----:B------:R-:W-:Y:S02]  /*02e0*/  ISETP.GE.AND P0, PT, R2, UR6, PT ;  /* 0x0000000602007c0c */ /* 0x000fe4000bf06270 */
[----:B------:R-:W-:Y:S02]  /*02f0*/  CS2R R2, SRZ ;  /* 0x0000000000027805 */ /* 0x000fe4000001ff00 */
[----:B------:R-:W-:Y:S01]  /*0300*/  ISETP.LT.OR P5, PT, R108, 0x1, P5 ;  /* 0x000000016c00780c */ /* 0x000fe20002fa1670 */
[----:B------:R-:W4:Y:S04]  /*0310*/  @!P1 LDG.E.64 R112, desc[UR4][R136.64+0x200] ;  /* 0x0002000488709981 */ /* 0x000f28000c1e1b00 */
[----:B------:R-:W5:Y:S01]  /*0320*/  @!P1 LDG.E.64 R114, desc[UR4][R134.64+0x200] ;  /* 0x0002000486729981 */ /* 0x000f62000c1e1b00 */
[----:B------:R-:W-:Y:S01]  /*0330*/  ISETP.GE.AND P1, PT, R6, UR6, PT ;  /* 0x0000000606007c0c */ /* 0x000fe2000bf26270 */
[----:B------:R-:W-:Y:S01]  /*0340*/  VIADD R6, R83, 0x120 ;  /* 0x0000012053067836 */ /* 0x000fe20000000000 */
[----:B------:R-:W-:Y:S01]  /*0350*/  ISETP.LT.OR P2, PT, R108, 0x1, P2 ;  /* 0x000000016c00780c */ /* 0x000fe20001741670 */
[----:B------:R-:W4:Y:S01]  /*0360*/  @!P3 LDG.E.64 R2, desc[UR4][R136.64+0x300] ;  /* 0x000300048802b981 */ /* 0x000f22000c1e1b00 */
[----:B------:R-:W-:-:S03]  /*0370*/  CS2R R10, SRZ ;  /* 0x00000000000a7805 */ /* 0x000fc6000001ff00 */
[----:B------:R-:W5:Y:S01]  /*0380*/  @!P3 LDG.E.64 R4, desc[UR4][R134.64+0x300] ;  /* 0x000300048604b981 */ /* 0x000f62000c1e1b00 */
[----:B------:R-:W-:Y:S02]  /*0390*/  ISETP.GE.AND P3, PT, R6, UR6, PT ;  /* 0x0000000606007c0c */ /* 0x000fe4000bf66270 */
[----:B------:R-:W-:Y:S01]  /*03a0*/  CS2R R6, SRZ ;  /* 0x0000000000067805 */ /* 0x000fe2000001ff00 */
[----:B------:R-:W-:Y:S01]  /*03b0*/  VIADD R14, R83, 0x140 ;  /* 0x00000140530e7836 */ /* 0x000fe20000000000 */
[----:B------:R-:W-:Y:S02]  /*03c0*/  CS2R R8, SRZ ;  /* 0x0000000000087805 */ /* 0x000fe4000001ff00 */
[----:B------:R-:W-:Y:S01]  /*03d0*/  CS2R R12, SRZ ;  /* 0x00000000000c7805 */ /* 0x000fe2000001ff00 */
[----:B------:R-:W5:Y:S01]  /*03e0*/  @!P5 LDG.E.64 R10, desc[UR4][R134.64+0x400] ;  /* 0x00040004860ad981 */ /* 0x000f62000c1e1b00 */
[----:B------:R-:W-:-:S03]  /*03f0*/  ISETP.LT.OR P4, PT, R108, 0x1, P4 ;  /* 0x000000016c00780c */ /* 0x000fc60002781670 */
[----:B------:R-:W4:Y:S01]  /*0400*/  @!P5 LDG.E.64 R6, desc[UR4][R136.64+0x400] ;  /* 0x000400048806d981 */ /* 0x000f22000c1e1b00 */
        /* <DEDUP_REMOVED lines=88> */
[----:B------:R-:W-:Y:S02]  /*0990*/  LOP3.LUT R98, R0, 0x1f, RZ, 0xc0, !PT ;  /* 0x0000001f00627812 */ /* 0x000fe400078ec0ff */
[----:B------:R-:W-:Y:S01]  /*09a0*/  CS2R R64, SRZ ;  /* 0x0000000000407805 */ /* 0x000fe2000001ff00 */
[----:B------:R-:W5:Y:S01]  /*09b0*/  @!P2 LDG.E.64 R60, desc[UR4][R134.64+0x1100] ;  /* 0x00110004863ca981 */ /* 0x000f62000c1e1b00 */
[----:B------:R-:W-:Y:S02]  /*09c0*/  ISETP.GE.AND P2, PT, R62, UR6, PT ;  /* 0x000000063e007c0c */ /* 0x000fe4000bf46270 */
[----:B------:R-:W-:-:S02]  /*09d0*/  CS2R R62, SRZ ;  /* 0x00000000003e7805 */ /* 0x000fc4000001ff00 */
[----:B------:R-:W-:Y:S02]  /*09e0*/  LOP3.LUT R70, R98, 0x380, RZ, 0xfc, !PT ;  /* 0x0000038062467812 */ /* 0x000fe400078efcff */
[----:B------:R-:W-:Y:S02]  /*09f0*/  CS2R R66, SRZ ;  /* 0x0000000000427805 */ /* 0x000fe4000001ff00 */
[----:B------:R-:W-:Y:S01]  /*0a00*/  CS2R R68, SRZ ;  /* 0x0000000000447805 */ /* 0x000fe2000001ff00 */
[----:B------:R-:W5:Y:S01]  /*0a10*/  @!P4 LDG.E.64 R64, desc[UR4][R134.64+0x1200] ;  /* 0x001200048640c981 */ /* 0x000f62000c1e1b00 */
[----:B------:R-:W-:-:S03]  /*0a20*/  ISETP.LT.OR P1, PT, R108, 0x1, P1 ;  /* 0x000000016c00780c */ /* 0x000fc60000f21670 */
[----:B------:R-:W4:Y:S01]  /*0a30*/  @!P4 LDG.E.64 R62, desc[UR4][R136.64+0x1200] ;  /* 0x00120004883ec981 */ /* 0x000f22000c1e1b00 */
[----:B------:R-:W-:Y:S02]  /*0a40*/  ISETP.GE.AND P4, PT, R70, UR6, PT ;  /* 0x0000000646007c0c */ /* 0x000fe4000bf86270 */
[----:B------:R-:W-:Y:S01]  /*0a50*/  LOP3.LUT R70, R98, 0x3a0, RZ, 0xfc, !PT ;  /* 0x000003a062467812 */ /* 0x000fe200078efcff */
[----:B------:R-:W4:Y:S01]  /*0a60*/  @!P0 LDG.E.64 R66, desc[UR4][R136.64+0x1300] ;  /* 0x0013000488428981 */ /* 0x000f22000c1e1b00 */
[C---:B------:R-:W-:Y:S02]  /*0a70*/  ISETP.LT.OR P3, PT, R108.reuse, 0x1, P3 ;  /* 0x000000016c00780c */ /* 0x040fe40001f61670 */
[----:B------:R-:W-:Y:S01]  /*0a80*/  ISETP.LT.OR P5, PT, R108, 0x1, P5 ;  /* 0x000000016c00780c */ /* 0x000fe20002fa1670 */
[----:B------:R-:W5:Y:S01]  /*0a90*/  @!P0 LDG.E.64 R68, desc[UR4][R134.64+0x1300] ;  /* 0x0013000486448981 */ /* 0x000f62000c1e1b00 */
[----:B------:R-:W-:Y:S02]  /*0aa0*/  ISETP.GE.AND P0, PT, R70, UR6, PT ;  /* 0x0000000646007c0c */ /* 0x000fe4000bf06270 */
[----:B------:R-:W-:-:S02]  /*0ab0*/  CS2R R70, SRZ ;  /* 0x0000000000467805 */ /* 0x000fc4000001ff00 */
[----:B------:R-:W-:Y:S02]  /*0ac0*/  CS2R R76, SRZ ;  /* 0x00000000004c7805 */ /* 0x000fe4000001ff00 */
[----:B------:R-:W-:Y:S02]  /*0ad0*/  CS2R R72, SRZ ;  /* 0x0000000000487805 */ /* 0x000fe4000001ff00 */
[----:B------:R-:W-:Y:S02]  /*0ae0*/  CS2R R78, SRZ ;  /* 0x00000000004e7805 */ /* 0x000fe4000001ff00 */
[----:B------:R-:W-:Y:S02]  /*0af0*/  CS2R R74, SRZ ;  /* 0x00000000004a7805 */ /* 0x000fe4000001ff00 */
[----:B------:R-:W-:Y:S01]  /*0b00*/  CS2R R80, SRZ ;  /* 0x0000000000507805 */ /* 0x000fe2000001ff00 */
[----:B------:R-:W-:Y:S01]  /*0b10*/  VIADD R83, R83, 0x300 ;  /* 0x0000030053537836 */ /* 0x000fe20000000000 */
[----:B------:R-:W4:Y:S01]  /*0b20*/  @!P1 LDG.E.64 R70, desc[UR4][R136.64+0x1400] ;  /* 0x0014000488469981 */ /* 0x000f22000c1e1b00 */
[----:B------:R-:W-:Y:S01]  /*0b30*/  ISETP.LT.OR P2, PT, R108, 0x1, P2 ;  /* 0x000000016c00780c */ /* 0x000fe20001741670 */
[----:B------:R-:W-:-:S02]  /*0b40*/  VIADD R82, R98, 0x320 ;  /* 0x0000032062527836 */ /* 0x000fc40000000000 */
[----:B------:R-:W5:Y:S01]  /*0b50*/  @!P1 LDG.E.64 R76, desc[UR4][R134.64+0x1400] ;  /* 0x00140004864c9981 */ /* 0x000f62000c1e1b00 */
[----:B------:R-:W-:-:S03]  /*0b60*/  ISETP.GE.AND P1, PT, R108, 0x1, PT ;  /* 0x000000016c00780c */ /* 0x000fc60003f26270 */
[----:B------:R-:W4:Y:S01]  /*0b70*/  @!P3 LDG.E.64 R72, desc[UR4][R136.64+0x1500] ;  /* 0x001500048848b981 */ /* 0x000f22000c1e1b00 */
[----:B------:R-:W-:-:S03]  /*0b80*/  CS2R R84, SRZ ;  /* 0x0000000000547805 */ /* 0x000fc6000001ff00 */
[----:B------:R-:W5:Y:S01]  /*0b90*/  @!P3 LDG.E.64 R78, desc[UR4][R134.64+0x1500] ;  /* 0x00150004864eb981 */ /* 0x000f62000c1e1b00 */
[----:B------:R-:W-:-:S03]  /*0ba0*/  ISETP.GE.OR P3, PT, R83, UR6, !P1 ;  /* 0x0000000653007c0c */ /* 0x000fc6000cf66670 */
[----:B------:R-:W4:Y:S04]  /*0bb0*/  @!P5 LDG.E.64 R74, desc[UR4][R136.64+0x1600] ;  /* 0x00160004884ad981 */ /* 0x000f28000c1e1b00 */
[----:B------:R-:W5:Y:S01]  /*0bc0*/  @!P5 LDG.E.64 R80, desc[UR4][R134.64+0x1600] ;  /* 0x001600048650d981 */ /* 0x000f62000c1e1b00 */
[----:B------:R-:W-:Y:S02]  /*0bd0*/  ISETP.GE.OR P5, PT, R82, UR6, !P1 ;  /* 0x0000000652007c0c */ /* 0x000fe4000cfa6670 */
[----:B------:R-:W-:Y:S01]  /*0be0*/  CS2R R82, SRZ ;  /* 0x0000000000527805 */ /* 0x000fe2000001ff00 */
[----:B------:R-:W-:Y:S01]  /*0bf0*/  VIADD R90, R98, 0x340 ;  /* 0x00000340625a7836 */ /* 0x000fe20000000000 */
[----:B------:R-:W-:Y:S02]  /*0c00*/  CS2R R86, SRZ ;  /* 0x0000000000567805 */ /* 0x000fe4000001ff00 */
[----:B------:R-:W-:Y:S01]  /*0c10*/  CS2R R88, SRZ ;  /* 0x0000000000587805 */ /* 0x000fe2000001ff00 */
[----:B------:R-:W5:Y:S01]  /*0c20*/  @!P2 LDG.E.64 R84, desc[UR4][R134.64+0x1700] ;  /* 0x001700048654a981 */ /* 0x000f62000c1e1b00 */
[----:B------:R-:W0:Y:S03]  /*0c30*/  LDCU UR7, c[0x0][0x364] ;  /* 0x00006c80ff0777ac */ /* 0x000e260008000800 */
[----:B------:R-:W4:Y:S01]  /*0c40*/  @!P2 LDG.E.64 R82, desc[UR4][R136.64+0x1700] ;  /* 0x001700048852a981 */ /* 0x000f22000c1e1b00 */
[----:B------:R-:W-:Y:S01]  /*0c50*/  ISETP.GE.OR P2, PT, R90, UR6, !P1 ;  /* 0x000000065a007c0c */ /* 0x000fe2000cf46670 */
[----:B------:R-:W1:Y:S01]  /*0c60*/  LDCU UR8, c[0x0][0x364] ;  /* 0x00006c80ff0877ac */ /* 0x000e620008000800 */
[----:B------:R-:W-:Y:S01]  /*0c70*/  LOP3.LUT R90, R98, 0x3c0, RZ, 0xfc, !PT ;  /* 0x000003c0625a7812 */ /* 0x000fe200078efcff */
[----:B------:R-:W4:Y:S01]  /*0c80*/  @!P3 LDG.E.64 R86, desc[UR4][R136.64+0x1800] ;  /* 0x001800048856b981 */ /* 0x000f22000c1e1b00 */
[----:B------:R-:W-:-:S03]  /*0c90*/  CS2R R94, SRZ ;  /* 0x00000000005e7805 */ /* 0x000fc6000001ff00 */
[----:B------:R-:W5:Y:S01]  /*0ca0*/  @!P3 LDG.E.64 R88, desc[UR4][R134.64+0x1800] ;  /* 0x001800048658b981 */ /* 0x000f62000c1e1b00 */
[----:B------:R-:W-:Y:S02]  /*0cb0*/  ISETP.GE.AND P3, PT, R90, UR6, PT ;  /* 0x000000065a007c0c */ /* 0x000fe4000bf66270 */
[----:B------:R-:W-:Y:S02]  /*0cc0*/  CS2R R90, SRZ ;  /* 0x00000000005a7805 */ /* 0x000fe4000001ff00 */
[----:B------:R-:W-:Y:S02]  /*0cd0*/  LOP3.LUT R130, R98, 0x360, RZ, 0xfc, !PT ;  /* 0x0000036062827812 */ /* 0x000fe400078efcff */
[----:B------:R-:W-:Y:S02]  /*0ce0*/  CS2R R92, SRZ ;  /* 0x00000000005c7805 */ /* 0x000fe4000001ff00 */
[----:B------:R-:W-:Y:S01]  /*0cf0*/  CS2R R96, SRZ ;  /* 0x0000000000607805 */ /* 0x000fe2000001ff00 */
[----:B------:R-:W5:Y:S01]  /*0d00*/  @!P5 LDG.E.64 R94, desc[UR4][R134.64+0x1900] ;  /* 0x00190004865ed981 */ /* 0x000f62000c1e1b00 */
[----:B------:R-:W-:-:S03]  /*0d10*/  ISETP.GE.OR P1, PT, R130, UR6, !P1 ;  /* 0x0000000682007c0c */ /* 0x000fc6000cf26670 */
[----:B------:R-:W4:Y:S01]  /*0d20*/  @!P5 LDG.E.64 R90, desc[UR4][R136.64+0x1900] ;  /* 0x00190004885ad981 */ /* 0x000f22000c1e1b00 */
[----:B------:R-:W-:Y:S02]  /*0d30*/  ISETP.LT.OR P5, PT, R108, 0x1, P4 ;  /* 0x000000016c00780c */ /* 0x000fe400027a1670 */
[----:B------:R-:W-:Y:S01]  /*0d40*/  LOP3.LUT R98, R98, 0x3e0, RZ, 0xfc, !PT ;  /* 0x000003e062627812 */ /* 0x000fe200078efcff */
[----:B------:R-:W4:Y:S01]  /*0d50*/  @!P2 LDG.E.64 R92, desc[UR4][R136.64+0x1a00] ;  /* 0x001a0004885ca981 */ /* 0x000f22000c1e1b00 */
[C-C-:B0-----:R-:W-:Y:S01]  /*0d60*/  IMAD R106, R131.reuse, UR7, R132.reuse ;  /* 0x00000007836a7c24 */ /* 0x141fe2000f8e0284 */
[----:B------:R-:W-:Y:S02]  /*0d70*/  CS2R R102, SRZ ;  /* 0x0000000000667805 */ /* 0x000fe4000001ff00 */
[----:B------:R-:W5:Y:S01]  /*0d80*/  @!P2 LDG.E.64 R96, desc[UR4][R134.64+0x1a00] ;  /* 0x001a00048660a981 */ /* 0x000f62000c1e1b00 */
[----:B------:R-:W-:Y:S02]  /*0d90*/  ISETP.GE.AND P2, PT, R98, UR6, PT ;  /* 0x0000000662007c0c */ /* 0x000fe4000bf46270 */
[----:B------:R-:W-:Y:S01]  /*0da0*/  CS2R R98, SRZ ;  /* 0x0000000000627805 */ /* 0x000fe2000001ff00 */
[----:B-1----:R-:W-:Y:S01]  /*0db0*/  IMAD R107, R131, UR8, R132 ;  /* 0x00000008836b7c24 */ /* 0x002fe2000f8e0284 */
[----:B------:R-:W-:-:S02]  /*0dc0*/  CS2R R100, SRZ ;  /* 0x0000000000647805 */ /* 0x000fc4000001ff00 */
[----:B------:R-:W-:Y:S02]  /*0dd0*/  CS2R R104, SRZ ;  /* 0x0000000000687805 */ /* 0x000fe4000001ff00 */
[----:B------:R-:W-:Y:S01]  /*0de0*/  IADD3 R106, PT, PT, -R106, UR10, RZ ;  /* 0x0000000a6a6a7c10 */ /* 0x000fe2000fffe1ff */
[----:B------:R-:W5:Y:S01]  /*0df0*/  @!P1 LDG.E.64 R102, desc[UR4][R134.64+0x1b00] ;  /* 0x001b000486669981 */ /* 0x000f62000c1e1b00 */
[----:B------:R-:W-:-:S03]  /*0e00*/  IADD3 R107, PT, PT, -R107, UR10, RZ ;  /* 0x0000000a6b6b7c10 */ /* 0x000fc6000fffe1ff */
[----:B------:R-:W4:Y:S01]  /*0e10*/  @!P1 LDG.E.64 R98, desc[UR4][R136.64+0x1b00] ;  /* 0x001b000488629981 */ /* 0x000f22000c1e1b00 */
[----:B------:R-:W-:-:S03]  /*0e20*/  ISETP.LT.OR P1, PT, R108, 0x1, P0 ;  /* 0x000000016c00780c */ /* 0x000fc60000721670 */
[----:B------:R-:W4:Y:S01]  /*0e30*/  @!P5 LDG.E.64 R100, desc[UR4][R136.64+0x1c00] ;  /* 0x001c00048864d981 */ /* 0x000f22000c1e1b00 */
[----:B------:R-:W-:-:S03]  /*0e40*/  ISETP.LT.OR P2, PT, R107, 0x1, P2 ;  /* 0x000000016b00780c */ /* 0x000fc60001741670 */
[----:B------:R-:W5:Y:S01]  /*0e50*/  @!P5 LDG.E.64 R104, desc[UR4][R134.64+0x1c00] ;  /* 0x001c00048668d981 */ /* 0x000f62000c1e1b00 */
[----:B------:R-:W-:Y:S02]  /*0e60*/  ISETP.LT.OR P5, PT, R106, 0x1, P3 ;  /* 0x000000016a00780c */ /* 0x000fe40001fa1670 */
[----:B------:R-:W-:Y:S02]  /*0e70*/  CS2R R106, SRZ ;  /* 0x00000000006a7805 */ /* 0x000fe4000001ff00 */
[----:B------:R-:W-:Y:S02]  /*0e80*/  CS2R R108, SRZ ;  /* 0x00000000006c7805 */ /* 0x000fe4000001ff00 */
[----:B------:R-:W-:Y:S02]  /*0e90*/  CS2R R110, SRZ ;  /* 0x00000000006e7805 */ /* 0x000fe4000001ff00 */
[----:B------:R-:W4:Y:S04]  /*0ea0*/  @!P1 LDG.E.64 R106, desc[UR4][R136.64+0x1d00] ;  /* 0x001d0004886a9981 */ /* 0x000f28000c1e1b00 */
[----:B------:R-:W4:Y:S04]  /*0eb0*/  @!P2 LDG.E.64 R110, desc[UR4][R136.64+0x1f00] ;  /* 0x001f0004886ea981 */ /* 0x000f28000c1e1b00 */
[----:B------:R-:W4:Y:S01]  /*0ec0*/  @!P5 LDG.E.64 R108, desc[UR4][R136.64+0x1e00] ;  /* 0x001e0004886cd981 */ /* 0x000f22000c1e1b00 */
[----:B------:R-:W-:-:S02]  /*0ed0*/  CS2R R116, SRZ ;  /* 0x0000000000747805 */ /* 0x000fc4000001ff00 */
[----:B------:R-:W-:Y:S02]  /*0ee0*/  CS2R R118, SRZ ;  /* 0x0000000000767805 */ /* 0x000fe4000001ff00 */
[----:B------:R-:W-:Y:S02]  /*0ef0*/  CS2R R120, SRZ ;  /* 0x0000000000787805 */ /* 0x000fe4000001ff00 */
[----:B------:R-:W5:Y:S04]  /*0f00*/  @!P1 LDG.E.64 R116, desc[UR4][R134.64+0x1d00] ;  /* 0x001d000486749981 */ /* 0x000f68000c1e1b00 */
[----:B------:R-:W5:Y:S04]  /*0f10*/  @!P5 LDG.E.64 R118, desc[UR4][R134.64+0x1e00] ;  /* 0x001e00048676d981 */ /* 0x000f68000c1e1b00 */
        /* <DEDUP_REMOVED lines=156> */
[----:B-1----:R-:W0:Y:S02]  /*18e0*/  DADD R138, R138, R110 ;  /* 0x000000008a8a7229 */ /* 0x002e24000000006e */
[----:B0-----:R-:W-:Y:S04]  /*18f0*/  SHFL.BFLY PT, R135, R139, 0x10, 0x1f ;  /* 0x0e001f008b877f89 */ /* 0x001fe800000e0000 */
[----:B------:R-:W0:Y:S01]  /*1900*/  SHFL.BFLY PT, R134, R138, 0x10, 0x1f ;  /* 0x0e001f008a867f89 */ /* 0x000e2200000e0000 */
[----:B------:R-:W1:-:S15]  /*1910*/  LDCU UR7, c[0x0][0x364] ;  /* 0x00006c80ff0777ac */ /* 0x000e5e0008000800 */
[----:B------:R-:W-:-:S15]  /*1920*/  NOP ;  /* 0x0000000000007918 */ /* 0x000fde0000000000 */
[----:B------:R-:W-:-:S15]  /*1930*/  NOP ;  /* 0x0000000000007918 */ /* 0x000fde0000000000 */
[----:B------:R-:W-:-:S12]  /*1940*/  NOP ;  /* 0x0000000000007918 */ /* 0x000fd80000000000 */
[----:B0-----:R-:W0:Y:S02]  /*1950*/  DADD R134, R138, R134 ;  /* 0x000000008a867229 */ /* 0x001e240000000086 */
[----:B0-----:R-:W-:Y:S04]  /*1960*/  SHFL.BFLY PT, R137, R135, 0x8, 0x1f ;  /* 0x0d001f0087897f89 */ /* 0x001fe800000e0000 */
[----:B------:R-:W0:Y:S01]  /*1970*/  SHFL.BFLY PT, R136, R134, 0x8, 0x1f ;  /* 0x0d001f0086887f89 */ /* 0x000e2200000e0000 */
[----:B-1----:R-:W-:-:S05]  /*1980*/  IMAD R133, R131, UR7, R132 ;  /* 0x0000000783857c24 */ /* 0x002fca000f8e0284 */
[----:B------:R-:W-:-:S04]  /*1990*/  IADD3 R133, PT, PT, -R133, UR10, RZ ;  /* 0x0000000a85857c10 */ /* 0x000fc8000fffe1ff */
[----:B------:R-:W-:-:S15]  /*19a0*/  ISETP.GE.AND P1, PT, R133, 0x1, PT ;  /* 0x000000018500780c */ /* 0x000fde0003f26270 */
[----:B------:R-:W-:-:S15]  /*19b0*/  NOP ;  /* 0x0000000000007918 */ /* 0x000fde0000000000 */
[----:B------:R-:W-:-:S15]  /*19c0*/  NOP ;  /* 0x0000000000007918 */ /* 0x000fde0000000000 */
[----:B------:R-:W-:-:S03]  /*19d0*/  NOP ;  /* 0x0000000000007918 */ /* 0x000fc60000000000 */
        /* <DEDUP_REMOVED lines=13> */
[----:B0-----:R0:W1:Y:S04]  /*1ab0*/  SHFL.BFLY PT, R139, R143, 0x1, 0x1f ;  /* 0x0c201f008f8b7f89 */ /* 0x00106800000e0000 */
[----:B------:R0:W2:Y:S01]  /*1ac0*/  SHFL.BFLY PT, R138, R142, 0x1, 0x1f ;  /* 0x0c201f008e8a7f89 */ /* 0x0000a200000e0000 */
[----:B------:R-:W-:Y:S05]  /*1ad0*/  @!P1 EXIT ;  /* 0x000000000000994d */ /* 0x000fea0003800000 */
[----:B------:R-:W3:Y:S01]  /*1ae0*/  LDCU UR7, c[0x0][0x364] ;  /* 0x00006c80ff0777ac */ /* 0x000ee20008000800 */
[----:B------:R-:W4:Y:S01]  /*1af0*/  LDC.64 R136, c[0x0][0x380] ;  /* 0x0000e000ff887b82 */ /* 0x000f220000000a00 */
[----:B------:R-:W-:Y:S01]  /*1b00*/  LOP3.LUT R134, R0, 0x1f, RZ, 0xc0, !PT ;  /* 0x0000001f00867812 */ /* 0x000fe200078ec0ff */
[----:B------:R-:W-:Y:S01]  /*1b10*/  BSSY.RECONVERGENT B0, `(.L_x_4812) ;  /* 0x0000082000007945 */ /* 0x000fe20003800200 */
[----:B---3--:R-:W-:-:S04]  /*1b20*/  IMAD R131, R131, UR7, R132 ;  /* 0x0000000783837c24 */ /* 0x008fc8000f8e0284 */
[----:B------:R-:W-:-:S04]  /*1b30*/  IMAD R131, R131, UR11, R134 ;  /* 0x0000000b83837c24 */ /* 0x000fc8000f8e0286 */
[----:B----4-:R-:W-:Y:S01]  /*1b40*/  IMAD.WIDE R132, R131, 0x8, R136 ;  /* 0x0000000883847825 */ /* 0x010fe200078e0288 */
[----:B-12---:R1:W2:Y:S02]  /*1b50*/  DADD R136, R142, R138 ;  /* 0x000000008e887229 */ /* 0x0062a4000000008a */
[----:B-12---:R-:W-:Y:S05]  /*1b60*/  @P6 BRA `(.L_x_4813) ;  /* 0x0000000400f06947 */ /* 0x006fea0003800000 */
[----:B------:R-:W-:Y:S01]  /*1b70*/  IMAD.MOV.U32 R138, RZ, RZ, 0x652b82fe ;  /* 0x652b82feff8a7424 */ /* 0x000fe200078e00ff */
[----:B------:R-:W-:Y:S01]  /*1b80*/  UMOV UR8, 0xfefa39ef ;  /* 0xfefa39ef00087882 */ /* 0x000fe20000000000 */
[----:B------:R-:W-:Y:S01]  /*1b90*/  IMAD.MOV.U32 R139, RZ, RZ, 0x3ff71547 ;  /* 0x3ff71547ff8b7424 */ /* 0x000fe200078e00ff */
[----:B------:R-:W-:Y:S01]  /*1ba0*/  UMOV UR9, 0x3fe62e42 ;  /* 0x3fe62e4200097882 */ /* 0x000fe20000000000 */
[----:B-----5:R-:W-:Y:S01]  /*1bb0*/  FSETP.GEU.FTZ.AND P1, PT, |R129|, 4.1917929649353027344, PT ;  /* 0x4086232b8100780b */ /* 0x020fe20003f3e200 */
[----:B------:R-:W-:Y:S03]  /*1bc0*/  BSSY.RECONVERGENT B1, `(.L_x_4814) ;  /* 0x0000074000017945 */ /* 0x000fe60003800200 */
[----:B------:R-:W1:-:S15]  /*1bd0*/  DFMA R138, R128, R138, 6.75539944105574400000e+15 ;  /* 0x43380000808a742b */ /* 0x000e5e000000008a */
        /* <DEDUP_REMOVED lines=103> */
[----:B------:R-:W-:Y:S01]  /*2250*/  @!P1 SHF.R.S32.HI R129, RZ, 0x1, R128 ;  /* 0x00000001ff819819 */ /* 0x000fe20000011480 */
[----:B------:R-:W-:Y:S01]  /*2260*/  @!P1 IMAD.MOV.U32 R128, RZ, RZ, R142 ;  /* 0x000000ffff809224 */ /* 0x000fe200078e008e */
        /* <DEDUP_REMOVED lines=9> */
.L_x_4815:
[----:B------:R-:W-:Y:S05]  /*2300*/  BSYNC.RECONVERGENT B1 ;  /* 0x0000000000017941 */ /* 0x000fea0003800200 */
.L_x_4814:
[----:B-1----:R-:W1:Y:S02]  /*2310*/  DFMA R126, -R136, R140, R126 ;  /* 0x0000008c887e722b */ /* 0x002e64000000017e */
[----:B-1----:R1:W-:Y:S02]  /*2320*/  STG.E.64 desc[UR4][R132.64], R126 ;  /* 0x0000007e84007986 */ /* 0x0023e4000c101b04 */
.L_x_4813:
[----:B------:R-:W-:Y:S05]  /*2330*/  BSYNC.RECONVERGENT B0 ;  /* 0x0000000000007941 */ /* 0x000fea0003800200 */
.L_x_4812:
[----:B-1----:R-:W-:Y:S01]  /*2340*/  LOP3.LUT R126, R134, 0x20, RZ, 0xfc, !PT ;  /* 0x00000020867e7812 */ /* 0x002fe200078efcff */
[----:B------:R-:W-:Y:S03]  /*2350*/  BSSY.RECONVERGENT B0, `(.L_x_4816) ;  /* 0x000007f000007945 */ /* 0x000fe60003800200 */
[----:B------:R-:W-:-:S13]  /*2360*/  ISETP.GE.AND P1, PT, R126, UR6, PT ;  /* 0x000000067e007c0c */ /* 0x000fda000bf26270 */
[----:B------:R-:W-:Y:S05]  /*2370*/  @P1 BRA `(.L_x_4817) ;  /* 0x0000000400f01947 */ /* 0x000fea0003800000 */
[----:B------:R-:W-:Y:S01]  /*2380*/  IMAD.MOV.U32 R126, RZ, RZ, 0x652b82fe ;  /* 0x652b82feff7e7424 */ /* 0x000fe200078e00ff */
[----:B------:R-:W-:Y:S01]  /*2390*/  UMOV UR8, 0xfefa39ef ;  /* 0xfefa39ef00087882 */ /* 0x000fe20000000000 */
[----:B------:R-:W-:Y:S01]  /*23a0*/  IMAD.MOV.U32 R127, RZ, RZ, 0x3ff71547 ;  /* 0x3ff71547ff7f7424 */ /* 0x000fe200078e00ff */
[----:B------:R-:W-:Y:S01]  /*23b0*/  UMOV UR9, 0x3fe62e42 ;  /* 0x3fe62e4200097882 */ /* 0x000fe20000000000 */
[----:B-----5:R-:W-:Y:S01]  /*23c0*/  FSETP.GEU.FTZ.AND P1, PT, |R125|, 4.1917929649353027344, PT ;  /* 0x4086232b7d00780b */ /* 0x020fe20003f3e200 */
[----:B------:R-:W-:Y:S03]  /*23d0*/  BSSY.RECONVERGENT B1, `(.L_x_4818) ;  /* 0x0000074000017945 */ /* 0x000fe60003800200 */
        /* <DEDUP_REMOVED lines=115> */
.L_x_4819:
[----:B------:R-:W-:Y:S05]  /*2b10*/  BSYNC.RECONVERGENT B1 ;  /* 0x0000000000017941 */ /* 0x000fea0003800200 */
.L_x_4818:
[----:B-1----:R-:W1:Y:S02]  /*2b20*/  DFMA R122, -R136, R128, R122 ;  /* 0x00000080887a722b */ /* 0x002e64000000017a */
[----:B-1----:R1:W-:Y:S02]  /*2b30*/  STG.E.64 desc[UR4][R132.64+0x100], R122 ;  /* 0x0001007a84007986 */ /* 0x0023e4000c101b04 */
.L_x_4817:
[----:B------:R-:W-:Y:S05]  /*2b40*/  BSYNC.RECONVERGENT B0 ;  /* 0x0000000000007941 */ /* 0x000fea0003800200 */
.L_x_4816:
        /* <DEDUP_REMOVED lines=125> */
.L_x_4823:
[----:B------:R-:W-:Y:S05]  /*3320*/  BSYNC.RECONVERGENT B1 ;  /* 0x0000000000017941 */ /* 0x000fea0003800200 */
.L_x_4822:
[----:B-1----:R-:W1:Y:S02]  /*3330*/  DFMA R112, -R136, R124, R112 ;  /* 0x0000007c8870722b */ /* 0x002e640000000170 */
[----:B-1----:R1:W-:Y:S02]  /*3340*/  STG.E.64 desc[UR4][R132.64+0x200], R112 ;  /* 0x0002007084007986 */ /* 0x0023e4000c101b04 */
.L_x_4821:
[----:B------:R-:W-:Y:S05]  /*3350*/  BSYNC.RECONVERGENT B0 ;  /* 0x0000000000007941 */ /* 0x000fea0003800200 */
.L_x_4820:
        /* <DEDUP_REMOVED lines=125> */
.L_x_4827:
[----:B------:R-:W-:Y:S05]  /*3b30*/  BSYNC.RECONVERGENT B1 ;  /* 0x0000000000017941 */ /* 0x000fea0003800200 */
.L_x_4826:
[----:B-1----:R-:W1:Y:S02]  /*3b40*/  DFMA R2, -R136, R114, R2 ;  /* 0x000000728802722b */ /* 0x002e640000000102 */
[----:B-1----:R1:W-:Y:S02]  /*3b50*/  STG.E.64 desc[UR4][R132.64+0x300], R2 ;  /* 0x0003000284007986 */ /* 0x0023e4000c101b04 */
.L_x_4825:
[----:B------:R-:W-:Y:S05]  /*3b60*/  BSYNC.RECONVERGENT B0 ;  /* 0x0000000000007941 */ /* 0x000fea0003800200 */
.L_x_4824:
[----:B-1----:R-:W-:Y:S01]  /*3b70*/  LOP3.LUT R2, R134, 0x80, RZ, 0xfc, !PT ;  /* 0x0000008086027812 */ /* 0x002fe200078efcff */
[----:B------:R-:W-:Y:S03]  /*3b80*/  BSSY.RECONVERGENT B0, `(.L_x_4828) ;  /* 0x000007d000007945 */ /* 0x000fe60003800200 */
[----:B------:R-:W-:-:S13]  /*3b90*/  ISETP.GE.AND P1, PT, R2, UR6, PT ;  /* 0x0000000602007c0c */ /* 0x000fda000bf26270 */
[----:B------:R-:W-:Y:S05]  /*3ba0*/  @P1 BRA `(.L_x_4829) ;  /* 0x0000000400e81947 */ /* 0x000fea0003800000 */
[----:B0-----:R-:W-:Y:S01]  /*3bb0*/  IMAD.MOV.U32 R112, RZ, RZ, 0x652b82fe ;  /* 0x652b82feff707424 */ /* 0x001fe200078e00ff */
        /* <DEDUP_REMOVED lines=118> */
.L_x_4831:
[----:B------:R-:W-:Y:S05]  /*4320*/  BSYNC.RECONVERGENT B1 ;  /* 0x0000000000017941 */ /* 0x000fea0003800200 */
.L_x_4830:
[----:B-1----:R-:W1:Y:S02]  /*4330*/  DFMA R2, -R136, R2, R6 ;  /* 0x000000028802722b */ /* 0x002e640000000106 */
[----:B-1----:R1:W-:Y:S02]  /*4340*/  STG.E.64 desc[UR4][R132.64+0x400], R2 ;  /* 0x0004000284007986 */ /* 0x0023e4000c101b04 */
.L_x_4829:
[----:B------:R-:W-:Y:S05]  /*4350*/  BSYNC.RECONVERGENT B0 ;  /* 0x0000000000007941 */ /* 0x000fea0003800200 */
.L_x_4828:
        /* <DEDUP_REMOVED lines=122> */
.L_x_4835:
[----:B------:R-:W-:Y:S05]  /*4b00*/  BSYNC.RECONVERGENT B1 ;  /* 0x0000000000017941 */ /* 0x000fea0003800200 */
.L_x_4834:
[----:B-1----:R-:W1:Y:S02]  /*4b10*/  DFMA R2, -R136, R2, R8 ;  /* 0x000000028802722b */ /* 0x002e640000000108 */
[----:B-1----:R1:W-:Y:S02]  /*4b20*/  STG.E.64 desc[UR4][R132.64+0x500], R2 ;  /* 0x0005000284007986 */ /* 0x0023e4000c101b04 */
.L_x_4833:
[----:B------:R-:W-:Y:S05]  /*4b30*/  BSYNC.RECONVERGENT B0 ;  /* 0x0000000000007941 */ /* 0x000fea0003800200 */
.L_x_4832:
        /* <DEDUP_REMOVED lines=122> */
.L_x_4839:
[----:B------:R-:W-:Y:S05]  /*52e0*/  BSYNC.RECONVERGENT B1 ;  /* 0x0000000000017941 */ /* 0x000fea0003800200 */
.L_x_4838:
[----:B-1----:R-:W1:Y:S02]  /*52f0*/  DFMA R2, -R136, R2, R14 ;  /* 0x000000028802722b */ /* 0x002e64000000010e */
[----:B-1----:R1:W-:Y:S02]  /*5300*/  STG.E.64 desc[UR4][R132.64+0x600], R2 ;  /* 0x0006000284007986 */ /* 0x0023e4000c101b04 */
.L_x_4837:
[----:B------:R-:W-:Y:S05]  /*5310*/  BSYNC.RECONVERGENT B0 ;  /* 0x0000000000007941 */ /* 0x000fea0003800200 */
.L_x_4836:
        /* <DEDUP_REMOVED lines=122> */
.L_x_4843:
[----:B------:R-:W-:Y:S05]  /*5ac0*/  BSYNC.RECONVERGENT B1 ;  /* 0x0000000000017941 */ /* 0x000fea0003800200 */
.L_x_4842:
[----:B-1----:R-:W1:Y:S02]  /*5ad0*/  DFMA R2, -R136, R2, R16 ;  /* 0x000000028802722b */ /* 0x002e640000000110 */
[----:B-1----:R1:W-:Y:S02]  /*5ae0*/  STG.E.64 desc[UR4][R132.64+0x700], R2 ;  /* 0x0007000284007986 */ /* 0x0023e4000c101b04 */
.L_x_4841:
[----:B------:R-:W-:Y:S05]  /*5af0*/  BSYNC.RECONVERGENT B0 ;  /* 0x0000000000007941 */ /* 0x000fea0003800200 */
.L_x_4840:
        /* <DEDUP_REMOVED lines=122> */
.L_x_4847:
[----:B------:R-:W-:Y:S05]  /*62a0*/  BSYNC.RECONVERGENT B1 ;  /* 0x0000000000017941 */ /* 0x000fea0003800200 */
.L_x_4846:
[----:B-1----:R-:W1:Y:S02]  /*62b0*/  DFMA R2, -R136, R2, R22 ;  /* 0x000000028802722b */ /* 0x002e640000000116 */
[----:B-1----:R1:W-:Y:S02]  /*62c0*/  STG.E.64 desc[UR4][R132.64+0x800], R2 ;  /* 0x0008000284007986 */ /* 0x0023e4000c101b04 */
.L_x_4845:
[----:B------:R-:W-:Y:S05]  /*62d0*/  BSYNC.RECONVERGENT B0 ;  /* 0x0000000000007941 */ /* 0x000fea0003800200 */
.L_x_4844:
        /* <DEDUP_REMOVED lines=122> */
.L_x_4851:
[----:B------:R-:W-:Y:S05]  /*6a80*/  BSYNC.RECONVERGENT B1 ;  /* 0x0000000000017941 */ /* 0x000fea0003800200 */
.L_x_4850:
[----:B-1----:R-:W1:Y:S02]  /*6a90*/  DFMA R2, -R136, R2, R24 ;  /* 0x000000028802722b */ /* 0x002e640000000118 */
[----:B-1----:R1:W-:Y:S02]  /*6aa0*/  STG.E.64 desc[UR4][R132.64+0x900], R2 ;  /* 0x0009000284007986 */ /* 0x0023e4000c101b04 */
.L_x_4849:
[----:B------:R-:W-:Y:S05]  /*6ab0*/  BSYNC.RECONVERGENT B0 ;  /* 0x0000000000007941 */ /* 0x000fea0003800200 */
.L_x_4848:
        /* <DEDUP_REMOVED lines=122> */
.L_x_4855:
[----:B------:R-:W-:Y:S05]  /*7260*/  BSYNC.RECONVERGENT B1 ;  /* 0x0000000000017941 */ /* 0x000fea0003800200 */
.L_x_4854:
[----:B-1----:R-:W1:Y:S02]  /*7270*/  DFMA R2, -R136, R2, R30 ;  /* 0x000000028802722b */ /* 0x002e64000000011e */
[----:B-1----:R1:W-:Y:S02]  /*7280*/  STG.E.64 desc[UR4][R132.64+0xa00], R2 ;  /* 0x000a000284007986 */ /* 0x0023e4000c101b04 */
.L_x_4853:
[----:B------:R-:W-:Y:S05]  /*7290*/  BSYNC.RECONVERGENT B0 ;  /* 0x0000000000007941 */ /* 0x000fea0003800200 */
.L_x_4852:
        /* <DEDUP_REMOVED lines=122> */
.L_x_4859:
[----:B------:R-:W-:Y:S05]  /*7a40*/  BSYNC.RECONVERGENT B1 ;  /* 0x0000000000017941 */ /* 0x000fea0003800200 */
.L_x_4858:
[----:B-1----:R-:W1:Y:S02]  /*7a50*/  DFMA R2, -R136, R2, R32 ;  /* 0x000000028802722b */ /* 0x002e640000000120 */
[----:B-1----:R1:W-:Y:S02]  /*7a60*/  STG.E.64 desc[UR4][R132.64+0xb00], R2 ;  /* 0x000b000284007986 */ /* 0x0023e4000c101b04 */
.L_x_4857:
[----:B------:R-:W-:Y:S05]  /*7a70*/  BSYNC.RECONVERGENT B0 ;  /* 0x0000000000007941 */ /* 0x000fea0003800200 */
.L_x_4856:
        /* <DEDUP_REMOVED lines=122> */
.L_x_4863:
[----:B------:R-:W-:Y:S05]  /*8220*/  BSYNC.RECONVERGENT B1 ;  /* 0x0000000000017941 */ /* 0x000fea0003800200 */
.L_x_4862:
[----:B-1----:R-:W1:Y:S02]  /*8230*/  DFMA R2, -R136, R2, R38 ;  /* 0x000000028802722b */ /* 0x002e640000000126 */
[----:B-1----:R1:W-:Y:S02]  /*8240*/  STG.E.64 desc[UR4][R132.64+0xc00], R2 ;  /* 0x000c000284007986 */ /* 0x0023e4000c101b04 */
.L_x_4861:
[----:B------:R-:W-:Y:S05]  /*8250*/  BSYNC.RECONVERGENT B0 ;  /* 0x0000000000007941 */ /* 0x000fea0003800200 */
.L_x_4860:
        /* <DEDUP_REMOVED lines=122> */
.L_x_4867:
[----:B------:R-:W-:Y:S05]  /*8a00*/  BSYNC.RECONVERGENT B1 ;  /* 0x0000000000017941 */ /* 0x000fea0003800200 */
.L_x_4866:
[----:B-1----:R-:W1:Y:S02]  /*8a10*/  DFMA R2, -R136, R2, R40 ;  /* 0x000000028802722b */ /* 0x002e640000000128 */
[----:B-1----:R1:W-:Y:S02]  /*8a20*/  STG.E.64 desc[UR4][R132.64+0xd00], R2 ;  /* 0x000d000284007986 */ /* 0x0023e4000c101b04 */
.L_x_4865:
[----:B------:R-:W-:Y:S05]  /*8a30*/  BSYNC.RECONVERGENT B0 ;  /* 0x0000000000007941 */ /* 0x000fea0003800200 */
.L_x_4864:
        /* <DEDUP_REMOVED lines=122> */
.L_x_4871:
[----:B------:R-:W-:Y:S05]  /*91e0*/  BSYNC.RECONVERGENT B1 ;  /* 0x0000000000017941 */ /* 0x000fea0003800200 */
.L_x_4870:
[----:B-1----:R-:W1:Y:S02]  /*91f0*/  DFMA R2, -R136, R2, R46 ;  /* 0x000000028802722b */ /* 0x002e64000000012e */
[----:B-1----:R1:W-:Y:S02]  /*9200*/  STG.E.64 desc[UR4][R132.64+0xe00], R2 ;  /* 0x000e000284007986 */ /* 0x0023e4000c101b04 */
.L_x_4869:
[----:B------:R-:W-:Y:S05]  /*9210*/  BSYNC.RECONVERGENT B0 ;  /* 0x0000000000007941 */ /* 0x000fea0003800200 */
.L_x_4868:
        /* <DEDUP_REMOVED lines=122> */
.L_x_4875:
[----:B------:R-:W-:Y:S05]  /*99c0*/  BSYNC.RECONVERGENT B1 ;  /* 0x0000000000017941 */ /* 0x000fea0003800200 */
.L_x_4874:
[----:B-1----:R-:W1:Y:S02]  /*99d0*/  DFMA R2, -R136, R2, R48 ;  /* 0x000000028802722b */ /* 0x002e640000000130 */
[----:B-1----:R1:W-:Y:S02]  /*99e0*/  STG.E.64 desc[UR4][R132.64+0xf00], R2 ;  /* 0x000f000284007986 */ /* 0x0023e4000c101b04 */
.L_x_4873:
[----:B------:R-:W-:Y:S05]  /*99f0*/  BSYNC.RECONVERGENT B0 ;  /* 0x0000000000007941 */ /* 0x000fea0003800200 */
.L_x_4872:
        /* <DEDUP_REMOVED lines=122> */
.L_x_4879:
[----:B------:R-:W-:Y:S05]  /*a1a0*/  BSYNC.RECONVERGENT B1 ;  /* 0x0000000000017941 */ /* 0x000fea0003800200 */
.L_x_4878:
[----:B-1----:R-:W1:Y:S02]  /*a1b0*/  DFMA R2, -R136, R2, R54 ;  /* 0x000000028802722b */ /* 0x002e640000000136 */
[----:B-1----:R1:W-:Y:S02]  /*a1c0*/  STG.E.64 desc[UR4][R132.64+0x1000], R2 ;  /* 0x0010000284007986 */ /* 0x0023e4000c101b04 */
.L_x_4877:
[----:B------:R-:W-:Y:S05]  /*a1d0*/  BSYNC.RECONVERGENT B0 ;  /* 0x0000000000007941 */ /* 0x000fea0003800200 */
.L_x_4876:
        /* <DEDUP_REMOVED lines=122> */
.L_x_4883:
[----:B------:R-:W-:Y:S05]  /*a980*/  BSYNC.RECONVERGENT B1 ;  /* 0x0000000000017941 */ /* 0x000fea0003800200 */
.L_x_4882:
[----:B-1----:R-:W1:Y:S02]  /*a990*/  DFMA R2, -R136, R2, R56 ;  /* 0x000000028802722b */ /* 0x002e640000000138 */
[----:B-1----:R1:W-:Y:S02]  /*a9a0*/  STG.E.64 desc[UR4][R132.64+0x1100], R2 ;  /* 0x0011000284007986 */ /* 0x0023e4000c101b04 */
.L_x_4881:
[----:B------:R-:W-:Y:S05]  /*a9b0*/  BSYNC.RECONVERGENT B0 ;  /* 0x0000000000007941 */ /* 0x000fea0003800200 */
.L_x_4880:
        /* <DEDUP_REMOVED lines=122> */
.L_x_4887:
[----:B------:R-:W-:Y:S05]  /*b160*/  BSYNC.RECONVERGENT B1 ;  /* 0x0000000000017941 */ /* 0x000fea0003800200 */
.L_x_4886:
[----:B-1----:R-:W1:Y:S02]  /*b170*/  DFMA R2, -R136, R2, R62 ;  /* 0x000000028802722b */ /* 0x002e64000000013e */
[----:B-1----:R1:W-:Y:S02]  /*b180*/  STG.E.64 desc[UR4][R132.64+0x1200], R2 ;  /* 0x0012000284007986 */ /* 0x0023e4000c101b04 */
.L_x_4885:
[----:B------:R-:W-:Y:S05]  /*b190*/  BSYNC.RECONVERGENT B0 ;  /* 0x0000000000007941 */ /* 0x000fea0003800200 */
.L_x_4884:
        /* <DEDUP_REMOVED lines=122> */
.L_x_4891:
[----:B------:R-:W-:Y:S05]  /*b940*/  BSYNC.RECONVERGENT B1 ;  /* 0x0000000000017941 */ /* 0x000fea0003800200 */
.L_x_4890:
[----:B-1----:R-:W1:Y:S02]  /*b950*/  DFMA R2, -R136, R2, R66 ;  /* 0x000000028802722b */ /* 0x002e640000000142 */
[----:B-1----:R1:W-:Y:S02]  /*b960*/  STG.E.64 desc[UR4][R132.64+0x1300], R2 ;  /* 0x0013000284007986 */ /* 0x0023e4000c101b04 */
.L_x_4889:
[----:B------:R-:W-:Y:S05]  /*b970*/  BSYNC.RECONVERGENT B0 ;  /* 0x0000000000007941 */ /* 0x000fea0003800200 */
.L_x_4888:
        /* <DEDUP_REMOVED lines=122> */
.L_x_4895:
[----:B------:R-:W-:Y:S05]  /*c120*/  BSYNC.RECONVERGENT B1 ;  /* 0x0000000000017941 */ /* 0x000fea0003800200 */
.L_x_4894:
[----:B-1----:R-:W1:Y:S02]  /*c130*/  DFMA R2, -R136, R2, R70 ;  /* 0x000000028802722b */ /* 0x002e640000000146 */
[----:B-1----:R1:W-:Y:S02]  /*c140*/  STG.E.64 desc[UR4][R132.64+0x1400], R2 ;  /* 0x0014000284007986 */ /* 0x0023e4000c101b04 */
.L_x_4893:
[----:B------:R-:W-:Y:S05]  /*c150*/  BSYNC.RECONVERGENT B0 ;  /* 0x0000000000007941 */ /* 0x000fea0003800200 */
.L_x_4892:
        /* <DEDUP_REMOVED lines=122> */
.L_x_4899:
[----:B------:R-:W-:Y:S05]  /*c900*/  BSYNC.RECONVERGENT B1 ;  /* 0x0000000000017941 */ /* 0x000fea0003800200 */
.L_x_4898:
[----:B-1----:R-:W1:Y:S02]  /*c910*/  DFMA R2, -R136, R2, R72 ;  /* 0x000000028802722b */ /* 0x002e640000000148 */
[----:B-1----:R1:W-:Y:S02]  /*c920*/  STG.E.64 desc[UR4][R132.64+0x1500], R2 ;  /* 0x0015000284007986 */ /* 0x0023e4000c101b04 */
.L_x_4897:
[----:B------:R-:W-:Y:S05]  /*c930*/  BSYNC.RECONVERGENT B0 ;  /* 0x0000000000007941 */ /* 0x000fea0003800200 */
.L_x_4896:
        /* <DEDUP_REMOVED lines=122> */
.L_x_4903:
[----:B------:R-:W-:Y:S05]  /*d0e0*/  BSYNC.RECONVERGENT B1 ;  /* 0x0000000000017941 */ /* 0x000fea0003800200 */
.L_x_4902:
[----:B-1----:R-:W1:Y:S02]  /*d0f0*/  DFMA R2, -R136, R2, R74 ;  /* 0x000000028802722b */ /* 0x002e64000000014a */
[----:B-1----:R1:W-:Y:S02]  /*d100*/  STG.E.64 desc[UR4][R132.64+0x1600], R2 ;  /* 0x0016000284007986 */ /* 0x0023e4000c101b04 */
.L_x_4901:
[----:B------:R-:W-:Y:S05]  /*d110*/  BSYNC.RECONVERGENT B0 ;  /* 0x0000000000007941 */ /* 0x000fea0003800200 */
.L_x_4900:
        /* <DEDUP_REMOVED lines=122> */
.L_x_4907:
[----:B------:R-:W-:Y:S05]  /*d8c0*/  BSYNC.RECONVERGENT B1 ;  /* 0x0000000000017941 */ /* 0x000fea0003800200 */
.L_x_4906:
[----:B-1----:R-:W1:Y:S02]  /*d8d0*/  DFMA R2, -R136, R2, R82 ;  /* 0x000000028802722b */ /* 0x002e640000000152 */
[----:B-1----:R1:W-:Y:S02]  /*d8e0*/  STG.E.64 desc[UR4][R132.64+0x1700], R2 ;  /* 0x0017000284007986 */ /* 0x0023e4000c101b04 */
.L_x_4905:
[----:B------:R-:W-:Y:S05]  /*d8f0*/  BSYNC.RECONVERGENT B0 ;  /* 0x0000000000007941 */ /* 0x000fea0003800200 */
.L_x_4904:
        /* <DEDUP_REMOVED lines=122> */
.L_x_4911:
[----:B------:R-:W-:Y:S05]  /*e0a0*/  BSYNC.RECONVERGENT B1 ;  /* 0x0000000000017941 */ /* 0x000fea0003800200 */
.L_x_4910:
[----:B-1----:R-:W1:Y:S02]  /*e0b0*/  DFMA R2, -R136, R2, R86 ;  /* 0x000000028802722b */ /* 0x002e640000000156 */
[----:B-1----:R1:W-:Y:S02]  /*e0c0*/  STG.E.64 desc[UR4][R132.64+0x1800], R2 ;  /* 0x0018000284007986 */ /* 0x0023e4000c101b04 */
.L_x_4909:
[----:B------:R-:W-:Y:S05]  /*e0d0*/  BSYNC.RECONVERGENT B0 ;  /* 0x0000000000007941 */ /* 0x000fea0003800200 */
.L_x_4908:
        /* <DEDUP_REMOVED lines=122> */
.L_x_4915:
[----:B------:R-:W-:Y:S05]  /*e880*/  BSYNC.RECONVERGENT B1 ;  /* 0x0000000000017941 */ /* 0x000fea0003800200 */
.L_x_4914:
[----:B-1----:R-:W1:Y:S02]  /*e890*/  DFMA R2, -R136, R2, R90 ;  /* 0x000000028802722b */ /* 0x002e64000000015a */
[----:B-1----:R1:W-:Y:S02]  /*e8a0*/  STG.E.64 desc[UR4][R132.64+0x1900], R2 ;  /* 0x0019000284007986 */ /* 0x0023e4000c101b04 */
.L_x_4913:
[----:B------:R-:W-:Y:S05]  /*e8b0*/  BSYNC.RECONVERGENT B0 ;  /* 0x0000000000007941 */ /* 0x000fea0003800200 */
.L_x_4912:
[----:B------:R-:W-:Y:S01]  /*e8c0*/  LOP3.LUT R134, R134, 0x340, RZ, 0xfc, !PT ;  /* 0x0000034086867812 */ /* 0x000fe200078efcff */
        /* <DEDUP_REMOVED lines=121> */
.L_x_4919:
[----:B------:R-:W-:Y:S05]  /*f060*/  BSYNC.RECONVERGENT B1 ;  /* 0x0000000000017941 */ /* 0x000fea0003800200 */
.L_x_4918:
[----:B-1----:R-:W1:Y:S02]  /*f070*/  DFMA R2, -R136, R2, R92 ;  /* 0x000000028802722b */ /* 0x002e64000000015c */
[----:B-1----:R2:W-:Y:S02]  /*f080*/  STG.E.64 desc[UR4][R132.64+0x1a00], R2 ;  /* 0x001a000284007986 */ /* 0x0025e4000c101b04 */
.L_x_4917:
[----:B------:R-:W-:Y:S05]  /*f090*/  BSYNC.RECONVERGENT B0 ;  /* 0x0000000000007941 */ /* 0x000fea0003800200 */
.L_x_4916:
[----:B------:R-:W-:Y:S01]  /*f0a0*/  ISETP.GE.AND P1, PT, R130, UR6, PT ;  /* 0x0000000682007c0c */ /* 0x000fe2000bf26270 */
[----:B------:R-:W-:-:S12]  /*f0b0*/  BSSY.RECONVERGENT B0, `(.L_x_4920) ;  /* 0x000007b000007945 */ /* 0x000fd80003800200 */
        /* <DEDUP_REMOVED lines=12> */
[----:B-12---:R-:W0:-:S15]  /*f180*/  DADD R2, R6, -6.75539944105574400000e+15 ;  /* 0xc338000006027429 */ /* 0x006e1e0000000000 */
        /* <DEDUP_REMOVED lines=106> */
.L_x_4923:
[----:B------:R-:W-:Y:S05]  /*f830*/  BSYNC.RECONVERGENT B1 ;  /* 0x0000000000017941 */ /* 0x000fea0003800200 */
.L_x_4922:
[----:B-1----:R-:W1:Y:S02]  /*f840*/  DFMA R2, -R136, R2, R98 ;  /* 0x000000028802722b */ /* 0x002e640000000162 */
[----:B-1----:R3:W-:Y:S02]  /*f850*/  STG.E.64 desc[UR4][R132.64+0x1b00], R2 ;  /* 0x001b000284007986 */ /* 0x0027e4000c101b04 */
.L_x_4921:
[----:B------:R-:W-:Y:S05]  /*f860*/  BSYNC.RECONVERGENT B0 ;  /* 0x0000000000007941 */ /* 0x000fea0003800200 */
.L_x_4920:
[----:B------:R-:W-:Y:S04]  /*f870*/  BSSY.RECONVERGENT B0, `(.L_x_4924) ;  /* 0x000007b000007945 */ /* 0x000fe80003800200 */
        /* <DEDUP_REMOVED lines=12> */
[----:B-123--:R-:W0:-:S15]  /*f940*/  DADD R2, R6, -6.75539944105574400000e+15 ;  /* 0xc338000006027429 */ /* 0x00ee1e0000000000 */
        /* <DEDUP_REMOVED lines=106> */
.L_x_4927:
[----:B------:R-:W-:Y:S05]  /*fff0*/  BSYNC.RECONVERGENT B1 ;  /* 0x0000000000017941 */ /* 0x000fea0003800200 */
.L_x_4926:
[----:B-1----:R-:W1:Y:S02]  /*10000*/  DFMA R2, -R136, R2, R100 ;  /* 0x000000028802722b */ /* 0x002e640000000164 */
[----:B-1----:R4:W-:Y:S02]  /*10010*/  STG.E.64 desc[UR4][R132.64+0x1c00], R2 ;  /* 0x001c000284007986 */ /* 0x0029e4000c101b04 */
.L_x_4925:
[----:B------:R-:W-:Y:S05]  /*10020*/  BSYNC.RECONVERGENT B0 ;  /* 0x0000000000007941 */ /* 0x000fea0003800200 */
.L_x_4924:
        /* <DEDUP_REMOVED lines=13> */
[----:B-1234-:R-:W0:-:S15]  /*10100*/  DADD R2, R6, -6.75539944105574400000e+15 ;  /* 0xc338000006027429 */ /* 0x01ee1e0000000000 */
        /* <DEDUP_REMOVED lines=106> */
.L_x_4931:
[----:B------:R-:W-:Y:S05]  /*107b0*/  BSYNC.RECONVERGENT B1 ;  /* 0x0000000000017941 */ /* 0x000fea0003800200 */
.L_x_4930:
[----:B-1----:R-:W1:Y:S02]  /*107c0*/  DFMA R2, -R136, R2, R106 ;  /* 0x000000028802722b */ /* 0x002e64000000016a */
[----:B-1----:R1:W-:Y:S02]  /*107d0*/  STG.E.64 desc[UR4][R132.64+0x1d00], R2 ;  /* 0x001d000284007986 */ /* 0x0023e4000c101b04 */
.L_x_4929:
[----:B------:R-:W-:Y:S05]  /*107e0*/  BSYNC.RECONVERGENT B0 ;  /* 0x0000000000007941 */ /* 0x000fea0003800200 */
.L_x_4928:
        /* <DEDUP_REMOVED lines=120> */
.L_x_4935:
[----:B------:R-:W-:Y:S05]  /*10f70*/  BSYNC.RECONVERGENT B1 ;  /* 0x0000000000017941 */ /* 0x000fea0003800200 */
.L_x_4934:
[----:B-1----:R-:W1:Y:S02]  /*10f80*/  DFMA R2, -R136, R2, R108 ;  /* 0x000000028802722b */ /* 0x002e64000000016c */
[----:B-1----:R1:W-:Y:S02]  /*10f90*/  STG.E.64 desc[UR4][R132.64+0x1e00], R2 ;  /* 0x001e000284007986 */ /* 0x0023e4000c101b04 */
.L_x_4933:
[----:B------:R-:W-:Y:S05]  /*10fa0*/  BSYNC.RECONVERGENT B0 ;  /* 0x0000000000007941 */ /* 0x000fea0003800200 */
.L_x_4932:
[----:B------:R-:W-:-:S04]  /*10fb0*/  LOP3.LUT R0, R0, 0x3e0, RZ, 0xfc, !PT ;  /* 0x000003e000007812 */ /* 0x000fc800078efcff */
[----:B------:R-:W-:-:S13]  /*10fc0*/  ISETP.GE.AND P0, PT, R0, UR6, PT ;  /* 0x0000000600007c0c */ /* 0x000fda000bf06270 */
[----:B------:R-:W-:Y:S05]  /*10fd0*/  @P0 EXIT ;  /* 0x000000000000094d */ /* 0x000fea0003800000 */
        /* <DEDUP_REMOVED lines=118> */
.L_x_4937:
[----:B------:R-:W-:Y:S05]  /*11740*/  BSYNC.RECONVERGENT B0 ;  /* 0x0000000000007941 */ /* 0x000fea0003800200 */
.L_x_4936:
[----:B-1----:R-:W1:Y:S02]  /*11750*/  DFMA R2, -R136, R2, R110 ;  /* 0x000000028802722b */ /* 0x002e64000000016e */
[----:B-1----:R-:W-:Y:S01]  /*11760*/  STG.E.64 desc[UR4][R132.64+0x1f00], R2 ;  /* 0x001f000284007986 */ /* 0x002fe2000c101b04 */
[----:B------:R-:W-:Y:S05]  /*11770*/  EXIT ;  /* 0x000000000000794d */ /* 0x000fea0003800000 */
.L_x_4938:
        /* <DEDUP_REMOVED lines=16> */
.L_x_11438:


//--------------------- .text._ZN43_GLOBAL__N__9ae7fba5_10_SoftMax_cu_9f978f6321softmax_warp_backwardIdddLi9ELb1ELb0EEEvPT0_PKT_S5_iiiPKb --------------------------
	.section	.text._ZN43_GLOBAL__N__9ae7fba5_10_SoftMax_cu_9f978f6321softmax_warp_backwardIdddLi9ELb1ELb0EEEvPT0_PKT_S5_iiiPKb,"ax",@progbits
	.align	128
.text._ZN43_GLOBAL__N__9ae7fba5_10_SoftMax_cu_9f978f6321softmax_warp_backwardIdddLi9ELb1ELb0EEEvPT0_PKT_S5_iiiPKb:
        .type           _ZN43_GLOBAL__N__9ae7fba5_10_SoftMax_cu_9f978f6321softmax_warp_backwardIdddLi9ELb1ELb0EEEvPT0_PKT_S5_iiiPKb,@function
        .size           _ZN43_GLOBAL__N__9ae7fba5_10_SoftMax_cu_9f978f6321softmax_warp_backwardIdddLi9ELb1ELb0EEEvPT0_PKT_S5_iiiPKb,(.L_x_11439 - _ZN43_GLOBAL__N__9ae7fba5_10_SoftMax_cu_9f978f6321softmax_warp_backwardIdddLi9ELb1ELb0EEEvPT0_PKT_S5_iiiPKb)
        .other          _ZN43_GLOBAL__N__9ae7fba5_10_SoftMax_cu_9f978f6321softmax_warp_backwardIdddLi9ELb1ELb0EEEvPT0_PKT_S5_iiiPKb,@"STO_CUDA_ENTRY STV_DEFAULT"
_ZN43_GLOBAL__N__9ae7fba5_10_SoftMax_cu_9f978f6321softmax_warp_backwardIdddLi9ELb1ELb0EEEvPT0_PKT_S5_iiiPKb:
        /* <DEDUP_REMOVED lines=8> */
[----:B------:R-:W4:Y:S03]  /*0080*/  LDCU.64 UR8, c[0x0][0x398] ;  /* 0x00007300ff0877ac */ /* 0x000f260008000a00 */
[----:B------:R-:W1:Y:S01]  /*0090*/  LDC.64 R66, c[0x0][0x390] ;  /* 0x0000e400ff427b82 */ /* 0x000e620000000a00 */
[----:B------:R-:W1:Y:S01]  /*00a0*/  LDCU.64 UR6, c[0x0][0x358] ;  /* 0x00006b00ff0677ac */ /* 0x000e620008000a00 */
[----:B------:R-:W-:Y:S01]  /*00b0*/  CS2R R6, SRZ ;  /* 0x0000000000067805 */ /* 0x000fe2000001ff00 */
[----:B0-----:R-:W-:Y:S01]  /*00c0*/  IMAD R3, R3, UR5, R0 ;  /* 0x0000000503037c24 */ /* 0x001fe2000f8e0200 */
[----:B---3--:R-:W-:-:S04]  /*00d0*/  LOP3.LUT R76, R76, 0x1f, RZ, 0xc0, !PT ;  /* 0x0000001f4c4c7812 */ /* 0x008fc800078ec0ff */
        /* <DEDUP_REMOVED lines=8> */
[----:B------:R-:W-:-:S02]  /*0160*/  ISETP.GE.AND P6, PT, R2, UR4, PT ;  /* 0x0000000402007c0c */ /* 0x000fc4000bfc6270 */
[----:B------:R-:W-:Y:S02]  /*0170*/  CS2R R2, SRZ ;  /* 0x0000000000027805 */ /* 0x000fe4000001ff00 */
[----:B------:R-:W-:Y:S01]  /*0180*/  ISETP.LT.OR P0, PT, R30, 0x1, P5 ;  /* 0x000000011e00780c */ /* 0x000fe20002f01670 */
[----:B-1----:R-:W-:Y:S01]  /*0190*/  IMAD.WIDE R70, R68, 0x8, R70 ;  /* 0x0000000844467825 */ /* 0x002fe200078e0246 */
[----:B------:R-:W-:Y:S02]  /*01a0*/  ISETP.GE.AND P2, PT, R0, UR4, PT ;  /* 0x0000000400007c0c */ /* 0x000fe4000bf46270 */
[----:B------:R-:W-:Y:S02]  /*01b0*/  CS2R R10, SRZ ;  /* 0x00000000000a7805 */ /* 0x000fe4000001ff00 */
[----:B------:R-:W-:Y:S01]  /*01c0*/  ISETP.LT.OR P1, PT, R30, 0x1, P6 ;  /* 0x000000011e00780c */ /* 0x000fe20003721670 */
[----:B------:R-:W-:Y:S01]  /*01d0*/  IMAD.WIDE R66, R68, 0x8, R66 ;  /* 0x0000000844427825 */ /* 0x000fe200078e0242 */
[----:B------:R-:W2:Y:S03]  /*01e0*/  @!P3 LDG.E.64 R2, desc[UR6][R70.64] ;  /* 0x000000064602b981 */ /* 0x000ea6000c1e1b00 */
[----:B------:R-:W-:Y:S01]  /*01f0*/  VIADD R0, R76, 0x80 ;  /* 0x000000804c007836 */ /* 0x000fe20000000000 */
[----:B------:R-:W5:Y:S04]  /*0200*/  @!P3 LDG.E.64 R4, desc[UR6][R66.64] ;  /* 0x000000064204b981 */ /* 0x000f68000c1e1b00 */
[----:B------:R-:W-:Y:S01]  /*0210*/  ISETP.GE.AND P3, PT, R0, UR4, PT ;  /* 0x0000000400007c0c */ /* 0x000fe2000bf66270 */
[----:B------:R-:W-:Y:S01]  /*0220*/  VIADD R0, R76, 0xa0 ;  /* 0x000000a04c007836 */ /* 0x000fe20000000000 */
[----:B------:R-:W-:-:S02]  /*0230*/  ISETP.LT.OR P2, PT, R30, 0x1, P2 ;  /* 0x000000011e00780c */ /* 0x000fc40001741670 */
[----:B------:R-:W-:Y:S02]  /*0240*/  CS2R R8, SRZ ;  /* 0x0000000000087805 */ /* 0x000fe4000001ff00 */
[----:B------:R-:W-:Y:S01]  /*0250*/  CS2R R12, SRZ ;  /* 0x00000000000c7805 */ /* 0x000fe2000001ff00 */
[----:B------:R-:W3:Y:S04]  /*0260*/  @!P0 LDG.E.64 R6, desc[UR6][R70.64+0x100] ;  /* 0x0001000646068981 */ /* 0x000ee8000c1e1b00 */
[----:B------:R-:W5:Y:S01]  /*0270*/  @!P0 LDG.E.64 R10, desc[UR6][R66.64+0x100] ;  /* 0x00010006420a8981 */ /* 0x000f62000c1e1b00 */
[----:B------:R-:W-:Y:S01]  /*0280*/  ISETP.GE.AND P0, PT, R0, UR4, PT ;  /* 0x0000000400007c0c */ /* 0x000fe2000bf06270 */
[----:B------:R-:W-:Y:S01]  /*0290*/  VIADD R0, R76, 0xc0 ;  /* 0x000000c04c007836 */ /* 0x000fe20000000000 */
[----:B------:R-:W-:Y:S01]  /*02a0*/  ISETP.LT.OR P3, PT, R30, 0x1, P3 ;  /* 0x000000011e00780c */ /* 0x000fe20001f61670 */
[----:B------:R-:W4:Y:S01]  /*02b0*/  @!P1 LDG.E.64 R8, desc[UR6][R70.64+0x200] ;  /* 0x0002000646089981 */ /* 0x000f22000c1e1b00 */
[----:B------:R-:W-:-:S02]  /*02c0*/  CS2R R14, SRZ ;  /* 0x00000000000e7805 */ /* 0x000fc4000001ff00 */
[----:B------:R-:W-:Y:S01]  /*02d0*/  CS2R R18, SRZ ;  /* 0x0000000000127805 */ /* 0x000fe2000001ff00 */
[----:B------:R-:W5:Y:S01]  /*02e0*/  @!P1 LDG.E.64 R12, desc[UR6][R66.64+0x200] ;  /* 0x00020006420c9981 */ /* 0x000f62000c1e1b00 */
[----:B------:R-:W-:Y:S01]  /*02f0*/  ISETP.GE.AND P1, PT, R0, UR4, PT ;  /* 0x0000000400007c0c */ /* 0x000fe2000bf26270 */
[----:B------:R-:W-:Y:S01]  /*0300*/  VIADD R0, R76, 0xe0 ;  /* 0x000000e04c007836 */ /* 0x000fe20000000000 */
[C---:B------:R-:W-:Y:S02]  /*0310*/  ISETP.LT.OR P0, PT, R30.reuse, 0x1, P0 ;  /* 0x000000011e00780c */ /* 0x040fe40000701670 */
[----:B------:R-:W-:Y:S02]  /*0320*/  CS2R R16, SRZ ;  /* 0x0000000000107805 */ /* 0x000fe4000001ff00 */
[----:B------:R-:W-:Y:S01]  /*0330*/  CS2R R20, SRZ ;  /* 0x0000000000147805 */ /* 0x000fe2000001ff00 */
[----:B------:R-:W4:Y:S01]  /*0340*/  @!P2 LDG.E.64 R14, desc[UR6][R70.64+0x300] ;  /* 0x00030006460ea981 */ /* 0x000f22000c1e1b00 */
[----:B------:R-:W-:-:S03]  /*0350*/  ISETP.LT.OR P1, PT, R30, 0x1, P1 ;  /* 0x000000011e00780c */ /* 0x000fc60000f21670 */
[----:B------:R-:W5:Y:S01]  /*0360*/  @!P2 LDG.E.64 R18, desc[UR6][R66.64+0x300] ;  /* 0x000300064212a981 */ /* 0x000f62000c1e1b00 */
[----:B------:R-:W-:Y:S01]  /*0370*/  ISETP.GE.AND P2, PT, R0, UR4, PT ;  /* 0x0000000400007c0c */ /* 0x000fe2000bf46270 */
[----:B------:R-:W-:Y:S01]  /*0380*/  VIADD R0, R76, 0x100 ;  /* 0x000001004c007836 */ /* 0x000fe20000000000 */
[----:B------:R-:W-:Y:S01]  /*0390*/  CS2R R22, SRZ ;  /* 0x0000000000167805 */ /* 0x000fe2000001ff00 */
[----:B------:R-:W4:Y:S01]  /*03a0*/  @!P3 LDG.E.64 R16, desc[UR6][R70.64+0x400] ;  /* 0x000400064610b981 */ /* 0x000f22000c1e1b00 */
[----:B------:R-:W-:-:S03]  /*03b0*/  CS2R R26, SRZ ;  /* 0x00000000001a7805 */ /* 0x000fc6000001ff00 */
[----:B------:R-:W5:Y:S01]  /*03c0*/  @!P3 LDG.E.64 R20, desc[UR6][R66.64+0x400] ;  /* 0x000400064214b981 */ /* 0x000f62000c1e1b00 */
[----:B------:R-:W-:Y:S01]  /*03d0*/  ISETP.GE.AND P3, PT, R0, UR4, PT ;  /* 0x0000000400007c0c */ /* 0x000fe2000bf66270 */
[----:B------:R-:W-:Y:S01]  /*03e0*/  VIADD R0, R76, 0x120 ;  /* 0x000001204c007836 */ /* 0x000fe20000000000 */
[----:B------:R-:W-:Y:S02]  /*03f0*/  CS2R R24, SRZ ;  /* 0x0000000000187805 */ /* 0x000fe4000001ff00 */
[----:B------:R-:W-:Y:S02]  /*0400*/  CS2R R28, SRZ ;  /* 0x00000000001c7805 */ /* 0x000fe4000001ff00 */
[C---:B------:R-:W-:Y:S01]  /*0410*/  ISETP.LT.OR P2, PT, R30.reuse, 0x1, P2 ;  /* 0x000000011e00780c */ /* 0x040fe20001741670 */
[----:B------:R-:W4:Y:S01]  /*0420*/  @!P0 LDG.E.64 R22, desc[UR6][R70.64+0x500] ;  /* 0x0005000646168981 */ /* 0x000f22000c1e1b00 */
[----:B------:R-:W-:-:S03]  /*0430*/  ISETP.LT.OR P3, PT, R30, 0x1, P3 ;  /* 0x000000011e00780c */ /* 0x000fc60001f61670 */
[----:B------:R-:W5:Y:S01]  /*0440*/  @!P0 LDG.E.64 R26, desc[UR6][R66.64+0x500] ;  /* 0x00050006421a8981 */ /* 0x000f62000c1e1b00 */
[----:B------:R-:W-:Y:S02]  /*0450*/  ISETP.GE.AND P0, PT, R0, UR4, PT ;  /* 0x0000000400007c0c */ /* 0x000fe4000bf06270 */
[----:B------:R-:W-:Y:S01]  /*0460*/  CS2R R34, SRZ ;  /* 0x0000000000227805 */ /* 0x000fe2000001ff00 */
[----:B------:R-:W4:Y:S01]  /*0470*/  @!P1 LDG.E.64 R24, desc[UR6][R70.64+0x600] ;  /* 0x0006000646189981 */ /* 0x000f22000c1e1b00 */
[----:B------:R-:W-:-:S03]  /*0480*/  ISETP.LT.OR P0, PT, R30, 0x1, P0 ;  /* 0x000000011e00780c */ /* 0x000fc60000701670 */
[----:B------:R-:W5:Y:S01]  /*0490*/  @!P1 LDG.E.64 R28, desc[UR6][R66.64+0x600] ;  /* 0x00060006421c9981 */ /* 0x000f62000c1e1b00 */
[----:B------:R-:W-:Y:S02]  /*04a0*/  ISETP.GE.AND P1, PT, R30, 0x1, PT ;  /* 0x000000011e00780c */ /* 0x000fe40003f26270 */
[----:B------:R-:W-:Y:S02]  /*04b0*/  CS2R R30, SRZ ;  /* 0x00000000001e7805 */ /* 0x000fe4000001ff00 */
[----:B------:R-:W-:Y:S02]  /*04c0*/  CS2R R32, SRZ ;  /* 0x0000000000207805 */ /* 0x000fe4000001ff00 */
[----:B------:R-:W-:Y:S01]  /*04d0*/  CS2R R36, SRZ ;  /* 0x0000000000247805 */ /* 0x000fe2000001ff00 */
[C---:B------:R-:W-:Y:S01]  /*04e0*/  VIADD R0, R76.reuse, 0x140 ;  /* 0x000001404c007836 */ /* 0x040fe20000000000 */
[----:B------:R-:W5:Y:S01]  /*04f0*/  @!P2 LDG.E.64 R34, desc[UR6][R66.64+0x700] ;  /* 0x000700064222a981 */ /* 0x000f62000c1e1b00 */
[----:B------:R-:W-:-:S03]  /*0500*/  VIADD R38, R76, 0x160 ;  /* 0x000001604c267836 */ /* 0x000fc60000000000 */
[----:B------:R-:W4:Y:S01]  /*0510*/  @!P2 LDG.E.64 R30, desc[UR6][R70.64+0x700] ;  /* 0x00070006461ea981 */ /* 0x000f22000c1e1b00 */
[----:B------:R-:W-:Y:S02]  /*0520*/  ISETP.GE.OR P2, PT, R0, UR4, !P1 ;  /* 0x0000000400007c0c */ /* 0x000fe4000cf46670 */
[----:B------:R-:W-:Y:S01]  /*0530*/  CS2R R42, SRZ ;  /* 0x00000000002a7805 */ /* 0x000fe2000001ff00 */
[----:B------:R-:W4:Y:S04]  /*0540*/  @!P3 LDG.E.64 R32, desc[UR6][R70.64+0x800] ;  /* 0x000800064620b981 */ /* 0x000f28000c1e1b00 */
[----:B------:R-:W5:Y:S01]  /*0550*/  @!P3 LDG.E.64 R36, desc[UR6][R66.64+0x800] ;  /* 0x000800064224b981 */ /* 0x000f62000c1e1b00 */
[----:B------:R-:W-:Y:S02]  /*0560*/  ISETP.GE.OR P3, PT, R38, UR4, !P1 ;  /* 0x0000000426007c0c */ /* 0x000fe4000cf66670 */
[----:B------:R-:W-:Y:S01]  /*0570*/  CS2R R38, SRZ ;  /* 0x0000000000267805 */ /* 0x000fe2000001ff00 */
[----:B------:R-:W-:Y:S01]  /*0580*/  VIADD R0, R76, 0x180 ;  /* 0x000001804c007836 */ /* 0x000fe20000000000 */
[----:B------:R-:W-:-:S02]  /*0590*/  CS2R R40, SRZ ;  /* 0x0000000000287805 */ /* 0x000fc4000001ff00 */
[----:B------:R-:W-:Y:S01]  /*05a0*/  CS2R R44, SRZ ;  /* 0x00000000002c7805 */ /* 0x000fe2000001ff00 */
[----:B------:R-:W5:Y:S01]  /*05b0*/  @!P0 LDG.E.64 R42, desc[UR6][R66.64+0x900] ;  /* 0x00090006422a8981 */ /* 0x000f62000c1e1b00 */
[----:B------:R-:W-:-:S03]  /*05c0*/  VIADD R46, R76, 0x1a0 ;  /* 0x000001a04c2e7836 */ /* 0x000fc60000000000 */
[----:B------:R-:W4:Y:S01]  /*05d0*/  @!P0 LDG.E.64 R38, desc[UR6][R70.64+0x900] ;  /* 0x0009000646268981 */ /* 0x000f22000c1e1b00 */
[----:B------:R-:W-:Y:S02]  /*05e0*/  ISETP.GE.OR P0, PT, R0, UR4, !P1 ;  /* 0x0000000400007c0c */ /* 0x000fe4000cf06670 */
[----:B------:R-:W-:Y:S01]  /*05f0*/  CS2R R50, SRZ ;  /* 0x0000000000327805 */ /* 0x000fe2000001ff00 */
[----:B------:R-:W4:Y:S01]  /*0600*/  @!P2 LDG.E.64 R40, desc[UR6][R70.64+0xa00] ;  /* 0x000a00064628a981 */ /* 0x000f22000c1e1b00 */
[----:B------:R-:W-:-:S03]  /*0610*/  CS2R R48, SRZ ;  /* 0x0000000000307805 */ /* 0x000fc6000001ff00 */
[----:B------:R-:W5:Y:S01]  /*0620*/  @!P2 LDG.E.64 R44, desc[UR6][R66.64+0xa00] ;  /* 0x000a0006422ca981 */ /* 0x000f62000c1e1b00 */
[----:B------:R-:W-:Y:S02]  /*0630*/  ISETP.GE.OR P2, PT, R46, UR4, !P1 ;  /* 0x000000042e007c0c */ /* 0x000fe4000cf46670 */
[----:B------:R-:W-:Y:S02]  /*0640*/  CS2R R46, SRZ ;  /* 0x00000000002e7805 */ /* 0x000fe4000001ff00 */
[----:B------:R-:W-:Y:S01]  /*0650*/  CS2R R52, SRZ ;  /* 0x0000000000347805 */ /* 0x000fe2000001ff00 */
[C---:B------:R-:W-:Y:S01]  /*0660*/  VIADD R54, R76.reuse, 0x1c0 ;  /* 0x000001c04c367836 */ /* 0x040fe20000000000 */
[----:B------:R-:W5:Y:S01]  /*0670*/  @!P3 LDG.E.64 R50, desc[UR6][R66.64+0xb00] ;  /* 0x000b00064232b981 */ /* 0x000f62000c1e1b00 */
[----:B------:R-:W-:-:S03]  /*0680*/  VIADD R0, R76, 0x1e0 ;  /* 0x000001e04c007836 */ /* 0x000fc60000000000 */
[----:B------:R-:W4:Y:S01]  /*0690*/  @!P3 LDG.E.64 R46, desc[UR6][R70.64+0xb00] ;  /* 0x000b0006462eb981 */ /* 0x000f22000c1e1b00 */
[----:B------:R-:W-:-:S03]  /*06a0*/  ISETP.GE.OR P3, PT, R54, UR4, !P1 ;  /* 0x0000000436007c0c */ /* 0x000fc6000cf66670 */
[----:B------:R-:W4:Y:S04]  /*06b0*/  @!P0 LDG.E.64 R48, desc[UR6][R70.64+0xc00] ;  /* 0x000c000646308981 */ /* 0x000f28000c1e1b00 */
[----:B------:R-:W5:Y:S01]  /*06c0*/  @!P0 LDG.E.64 R52, desc[UR6][R66.64+0xc00] ;  /* 0x000c000642348981 */ /* 0x000f62000c1e1b00 */
[----:B------:R-:W-:Y:S02]  /*06d0*/  ISETP.GE.OR P0, PT, R0, UR4, !P1 ;  /* 0x0000000400007c0c */ /* 0x000fe4000cf06670 */
[----:B------:R-:W-:Y:S02]  /*06e0*/  CS2R R54, SRZ ;  /* 0x0000000000367805 */ /* 0x000fe4000001ff00 */
[----:B------:R-:W-:Y:S02]  /*06f0*/  CS2R R56, SRZ ;  /* 0x0000000000387805 */ /* 0x000fe4000001ff00 */
[----:B------:R-:W-:-:S02]  /*0700*/  CS2R R58, SRZ ;  /* 0x00000000003a7805 */ /* 0x000fc4000001ff00 */
[----:B------:R-:W4:Y:S04]  /*0710*/  @!P2 LDG.E.64 R54, desc[UR6][R70.64+0xd00] ;  /* 0x000d00064636a981 */ /* 0x000f28000c1e1b00 */
[----:B------:R-:W4:Y:S04]  /*0720*/  @!P3 LDG.E.64 R56, desc[UR6][R70.64+0xe00] ;  /* 0x000e00064638b981 */ /* 0x000f28000c1e1b00 */
[----:B------:R-:W4:Y:S01]  /*0730*/  @!P0 LDG.E.64 R58, desc[UR6][R70.64+0xf00] ;  /* 0x000f0006463a8981 */ /* 0x000f22000c1e1b00 */
[----:B------:R-:W-:Y:S02]  /*0740*/  CS2R R60, SRZ ;  /* 0x00000000003c7805 */ /* 0x000fe4000001ff00 */
[----:B------:R-:W-:-:S02]  /*0750*/  CS2R R62, SRZ ;  /* 0x00000000003e7805 */ /* 0x000fc4000001ff00 */
        /* <DEDUP_REMOVED lines=107> */
[----:B------:R-:W3:Y:S01]  /*0e10*/  LDC.64 R70, c[0x0][0x380] ;  /* 0x0000e000ff467b82 */ /* 0x000ee20000000a00 */
[----:B------:R-:W-:Y:S01]  /*0e20*/  BSSY.RECONVERGENT B0, `(.L_x_4939) ;  /* 0x000007f000007945 */ /* 0x000fe20003800200 */
[----:B-12---:R1:W2:Y:S01]  /*0e30*/  DADD R66, R72, R66 ;  /* 0x0000000048427229 */ /* 0x0062a20000000042 */
[----:B---3--:R-:W-:Y:S02]  /*0e40*/  IMAD.WIDE R68, R68, 0x8, R70 ;  /* 0x0000000844447825 */ /* 0x008fe400078e0246 */
[----:B-12---:R-:W-:Y:S05]  /*0e50*/  @P4 BRA `(.L_x_4940) ;  /* 0x0000000400ec4947 */ /* 0x006fea0003800000 */
        /* <DEDUP_REMOVED lines=111> */
[----:B------:R-:W-:Y:S01]  /*1550*/  @!P0 IMAD.MOV.U32 R4, RZ, RZ, RZ ;  /* 0x000000ffff048224 */ /* 0x000fe200078e00ff */
[----:B------:R-:W-:-:S03]  /*1560*/  FSEL R75, R75, RZ, P1 ;  /* 0x000000ff4b4b7208 */ /* 0x000fc60000800000 */
[----:B------:R-:W-:Y:S02]  /*1570*/  @!P0 IMAD R73, R5, 0x100000, R73 ;  /* 0x0010000005498824 */ /* 0x000fe400078e0249 */
[----:B------:R-:W-:-:S05]  /*1580*/  @!P0 IMAD.IADD R5, R70, 0x1, -R5 ;  /* 0x0000000146058824 */ /* 0x000fca00078e0a05 */
[----:B------:R-:W-:-:S15]  /*1590*/  @!P0 LEA R5, R5, 0x3ff00000, 0x14 ;  /* 0x3ff0000005058811 */ /* 0x000fde00078ea0ff */
[----:B------:R-:W-:-:S15]  /*15a0*/  NOP ;  /* 0x0000000000007918 */ /* 0x000fde0000000000 */
[----:B------:R-:W-:-:S15]  /*15b0*/  NOP ;  /* 0x0000000000007918 */ /* 0x000fde0000000000 */
[----:B------:R-:W-:-:S01]  /*15c0*/  NOP ;  /* 0x0000000000007918 */ /* 0x000fc20000000000 */
[----:B------:R0:W1:Y:S02]  /*15d0*/  @!P0 DMUL R74, R72, R4 ;  /* 0x00000004484a8228 */ /* 0x0000640000000000 */
.L_x_4942:
[----:B------:R-:W-:Y:S05]  /*15e0*/  BSYNC.RECONVERGENT B1 ;  /* 0x0000000000017941 */ /* 0x000fea0003800200 */
.L_x_4941:
[----:B-1----:R-:W1:Y:S02]  /*15f0*/  DFMA R2, -R66, R74, R2 ;  /* 0x0000004a4202722b */ /* 0x002e640000000102 */
[----:B-1----:R1:W-:Y:S02]  /*1600*/  STG.E.64 desc[UR6][R68.64], R2 ;  /* 0x0000000244007986 */ /* 0x0023e4000c101b06 */
.L_x_4940:
[----:B------:R-:W-:Y:S05]  /*1610*/  BSYNC.RECONVERGENT B0 ;  /* 0x0000000000007941 */ /* 0x000fea0003800200 */
.L_x_4939:
[----:B------:R-:W-:Y:S04]  /*1620*/  BSSY.RECONVERGENT B0, `(.L_x_4943) ;  /* 0x000007b000007945 */ /* 0x000fe80003800200 */
[----:B------:R-:W-:Y:S05]  /*1630*/  @P5 BRA `(.L_x_4944) ;  /* 0x0000000400e45947 */ /* 0x000fea0003800000 */
[----:B-1----:R-:W-:Y:S01]  /*1640*/  IMAD.MOV.U32 R2, RZ, RZ, 0x652b82fe ;  /* 0x652b82feff027424 */ /* 0x002fe200078e00ff */
        /* <DEDUP_REMOVED lines=117> */
.L_x_4946:
[----:B------:R-:W-:Y:S05]  /*1da0*/  BSYNC.RECONVERGENT B1 ;  /* 0x0000000000017941 */ /* 0x000fea0003800200 */
.L_x_4945:
[----:B-1----:R-:W1:Y:S02]  /*1db0*/  DFMA R4, -R66, R4, R6 ;  /* 0x000000044204722b */ /* 0x002e640000000106 */
[----:B-1----:R2:W-:Y:S02]  /*1dc0*/  STG.E.64 desc[UR6][R68.64+0x100], R4 ;  /* 0x0001000444007986 */ /* 0x0025e4000c101b06 */
.L_x_4944:
[----:B------:R-:W-:Y:S05]  /*1dd0*/  BSYNC.RECONVERGENT B0 ;  /* 0x0000000000007941 */ /* 0x000fea0003800200 */
.L_x_4943:
[----:B------:R-:W-:Y:S04]  /*1de0*/  BSSY.RECONVERGENT B0, `(.L_x_4947) ;  /* 0x000007b000007945 */ /* 0x000fe80003800200 */
[----:B------:R-:W-:Y:S05]  /*1df0*/  @P6 BRA `(.L_x_4948) ;  /* 0x0000000400e46947 */ /* 0x000fea0003800000 */
[----:B01----:R-:W-:Y:S01]  /*1e00*/  IMAD.MOV.U32 R2, RZ, RZ, 0x652b82fe ;  /* 0x652b82feff027424 */ /* 0x003fe200078e00ff */
[----:B------:R-:W-:Y:S01]  /*1e10*/  UMOV UR8, 0xfefa39ef ;  /* 0xfefa39ef00087882 */ /* 0x000fe20000000000 */
[----:B------:R-:W-:Y:S01]  /*1e20*/  IMAD.MOV.U32 R3, RZ, RZ, 0x3ff71547 ;  /* 0x3ff71547ff037424 */ /* 0x000fe200078e00ff */
[----:B------:R-:W-:Y:S01]  /*1e30*/  UMOV UR9, 0x3fe62e42 ;  /* 0x3fe62e4200097882 */ /* 0x000fe20000000000 */
[----:B-----5:R-:W-:Y:S01]  /*1e40*/  FSETP.GEU.FTZ.AND P0, PT, |R13|, 4.1917929649353027344, PT ;  /* 0x4086232b0d00780b */ /* 0x020fe20003f1e200 */
[----:B------:R-:W-:Y:S03]  /*1e50*/  BSSY.RECONVERGENT B1, `(.L_x_4949) ;  /* 0x0000071000017945 */ /* 0x000fe60003800200 */
[----:B------:R-:W2:-:S15]  /*1e60*/  DFMA R2, R12, R2, 6.75539944105574400000e+15 ;  /* 0x433800000c02742b */ /* 0x000e9e0000000002 */
[----:B------:R-:W-:-:S15]  /*1e70*/  NOP ;  /* 0x0000000000007918 */ /* 0x000fde0000000000 */
[----:B------:R-:W-:-:S15]  /*1e80*/  NOP ;  /* 0x0000000000007918 */ /* 0x000fde0000000000 */
[----:B------:R-:W-:-:S15]  /*1e90*/  NOP ;  /* 0x0000000000007918 */ /* 0x000fde0000000000 */
[----:B------:R-:W-:-:S04]  /*1ea0*/  NOP ;  /* 0x0000000000007918 */ /* 0x000fc80000000000 */
[----:B--2---:R-:W0:-:S15]  /*1eb0*/  DADD R4, R2, -6.75539944105574400000e+15 ;  /* 0xc338000002047429 */ /* 0x004e1e0000000000 */
        /* <DEDUP_REMOVED lines=106> */
.L_x_4950:
[----:B------:R-:W-:Y:S05]  /*2560*/  BSYNC.RECONVERGENT B1 ;  /* 0x0000000000017941 */ /* 0x000fea0003800200 */
.L_x_4949:
[----:B-1----:R-:W1:Y:S02]  /*2570*/  DFMA R4, -R66, R4, R8 ;  /* 0x000000044204722b */ /* 0x002e640000000108 */
[----:B-1----:R3:W-:Y:S02]  /*2580*/  STG.E.64 desc[UR6][R68.64+0x200], R4 ;  /* 0x0002000444007986 */ /* 0x0027e4000c101b06 */
.L_x_4948:
[----:B------:R-:W-:Y:S05]  /*2590*/  BSYNC.RECONVERGENT B0 ;  /* 0x0000000000007941 */ /* 0x000fea0003800200 */
.L_x_4947:
[----:B01----:R-:W-:Y:S01]  /*25a0*/  LOP3.LUT R2, R76, 0x60, RZ, 0xfc, !PT ;  /* 0x000000604c027812 */ /* 0x003fe200078efcff */
        /* <DEDUP_REMOVED lines=14> */
[----:B--23--:R-:W0:-:S15]  /*2690*/  DADD R4, R2, -6.75539944105574400000e+15 ;  /* 0xc338000002047429 */ /* 0x00ce1e0000000000 */
        /* <DEDUP_REMOVED lines=107> */
.L_x_4954:
[----:B------:R-:W-:Y:S05]  /*2d50*/  BSYNC.RECONVERGENT B1 ;  /* 0x0000000000017941 */ /* 0x000fea0003800200 */
.L_x_4953:
[----:B-1----:R-:W1:Y:S02]  /*2d60*/  DFMA R4, -R66, R4, R14 ;  /* 0x000000044204722b */ /* 0x002e64000000010e */
[----:B-1----:R1:W-:Y:S02]  /*2d70*/  STG.E.64 desc[UR6][R68.64+0x300], R4 ;  /* 0x0003000444007986 */ /* 0x0023e4000c101b06 */
.L_x_4952:
[----:B------:R-:W-:Y:S05]  /*2d80*/  BSYNC.RECONVERGENT B0 ;  /* 0x0000000000007941 */ /* 0x000fea0003800200 */
.L_x_4951:
[----:B0-----:R-:W-:Y:S01]  /*2d90*/  LOP3.LUT R2, R76, 0x80, RZ, 0xfc, !PT ;  /* 0x000000804c027812 */ /* 0x001fe200078efcff */
        /* <DEDUP_REMOVED lines=122> */
.L_x_4958:
[----:B------:R-:W-:Y:S05]  /*3540*/  BSYNC.RECONVERGENT B1 ;  /* 0x0000000000017941 */ /* 0x000fea0003800200 */
.L_x_4957:
[----:B-1----:R-:W1:Y:S02]  /*3550*/  DFMA R4, -R66, R4, R16 ;  /* 0x000000044204722b */ /* 0x002e640000000110 */
[----:B-1----:R4:W-:Y:S02]  /*3560*/  STG.E.64 desc[UR6][R68.64+0x400], R4 ;  /* 0x0004000444007986 */ /* 0x0029e4000c101b06 */
.L_x_4956:
[----:B------:R-:W-:Y:S05]  /*3570*/  BSYNC.RECONVERGENT B0 ;  /* 0x0000000000007941 */ /* 0x000fea0003800200 */
.L_x_4955:
        /* <DEDUP_REMOVED lines=123> */
.L_x_4962:
[----:B------:R-:W-:Y:S05]  /*3d30*/  BSYNC.RECONVERGENT B1 ;  /* 0x0000000000017941 */ /* 0x000fea0003800200 */
.L_x_4961:
[----:B-1----:R-:W1:Y:S02]  /*3d40*/  DFMA R4, -R66, R4, R22 ;  /* 0x000000044204722b */ /* 0x002e640000000116 */
[----:B-1----:R1:W-:Y:S02]  /*3d50*/  STG.E.64 desc[UR6][R68.64+0x500], R4 ;  /* 0x0005000444007986 */ /* 0x0023e4000c101b06 */
.L_x_4960:
[----:B------:R-:W-:Y:S05]  /*3d60*/  BSYNC.RECONVERGENT B0 ;  /* 0x0000000000007941 */ /* 0x000fea0003800200 */
.L_x_4959:
        /* <DEDUP_REMOVED lines=123> */
.L_x_4966:
[----:B------:R-:W-:Y:S05]  /*4520*/  BSYNC.RECONVERGENT B1 ;  /* 0x0000000000017941 */ /* 0x000fea0003800200 */
.L_x_4965:
[----:B-1----:R-:W1:Y:S02]  /*4530*/  DFMA R4, -R66, R4, R24 ;  /* 0x000000044204722b */ /* 0x002e640000000118 */
[----:B-1----:R1:W-:Y:S02]  /*4540*/  STG.E.64 desc[UR6][R68.64+0x600], R4 ;  /* 0x0006000444007986 */ /* 0x0023e4000c101b06 */
.L_x_4964:
[----:B------:R-:W-:Y:S05]  /*4550*/  BSYNC.RECONVERGENT B0 ;  /* 0x0000000000007941 */ /* 0x000fea0003800200 */
.L_x_4963:
        /* <DEDUP_REMOVED lines=123> */
.L_x_4970:
[----:B------:R-:W-:Y:S05]  /*4d10*/  BSYNC.RECONVERGENT B1 ;  /* 0x0000000000017941 */ /* 0x000fea0003800200 */
.L_x_4969:
[----:B-1----:R-:W1:Y:S02]  /*4d20*/  DFMA R4, -R66, R4, R30 ;  /* 0x000000044204722b */ /* 0x002e64000000011e */
[----:B-1----:R1:W-:Y:S02]  /*4d30*/  STG.E.64 desc[UR6][R68.64+0x700], R4 ;  /* 0x0007000444007986 */ /* 0x0023e4000c101b06 */
.L_x_4968:
[----:B------:R-:W-:Y:S05]  /*4d40*/  BSYNC.RECONVERGENT B0 ;  /* 0x0000000000007941 */ /* 0x000fea0003800200 */
.L_x_4967:
        /* <DEDUP_REMOVED lines=123> */
.L_x_4974:
[----:B------:R-:W-:Y:S05]  /*5500*/  BSYNC.RECONVERGENT B1 ;  /* 0x0000000000017941 */ /* 0x000fea0003800200 */
.L_x_4973:
[----:B-1----:R-:W1:Y:S02]  /*5510*/  DFMA R4, -R66, R4, R32 ;  /* 0x000000044204722b */ /* 0x002e640000000120 */
[----:B-1----:R1:W-:Y:S02]  /*5520*/  STG.E.64 desc[UR6][R68.64+0x800], R4 ;  /* 0x0008000444007986 */ /* 0x0023e4000c101b06 */
.L_x_4972:
[----:B------:R-:W-:Y:S05]  /*5530*/  BSYNC.RECONVERGENT B0 ;  /* 0x0000000000007941 */ /* 0x000fea0003800200 */
.L_x_4971:
        /* <DEDUP_REMOVED lines=15> */
[----:B0-----:R-:W1:-:S15]  /*5630*/  DADD R2, R6, -6.75539944105574400000e+15 ;  /* 0xc338000006027429 */ /* 0x001e5e0000000000 */
[----:B------:R-:W-:-:S15]  /*5640*/  NOP ;  /* 0x0000000000007918 */ /* 0x000fde0000000000 */
[----:B------:R-:W-:-:S15]  /*5650*/  NOP ;  /* 0x0000000000007918 */ /* 0x000fde0000000000 */
[----:B------:R-:W-:-:S15]  /*5660*/  NOP ;  /* 0x0000000000007918 */ /* 0x000fde0000000000 */
[----:B------:R-:W-:-:S04]  /*5670*/  NOP ;  /* 0x0000000000007918 */ /* 0x000fc80000000000 */
[----:B-1234-:R-:W0:Y:S01]  /*5680*/  DFMA R4, R2, -UR8, R42 ;  /* 0x8000000802047c2b */ /* 0x01ee22000800002a */
        /* <DEDUP_REMOVED lines=101> */
.L_x_4978:
[----:B------:R-:W-:Y:S05]  /*5ce0*/  BSYNC.RECONVERGENT B1 ;  /* 0x0000000000017941 */ /* 0x000fea0003800200 */
.L_x_4977:
[----:B-1----:R-:W1:Y:S02]  /*5cf0*/  DFMA R2, -R66, R2, R38 ;  /* 0x000000024202722b */ /* 0x002e640000000126 */
[----:B-1----:R1:W-:Y:S02]  /*5d00*/  STG.E.64 desc[UR6][R68.64+0x900], R2 ;  /* 0x0009000244007986 */ /* 0x0023e4000c101b06 */
.L_x_4976:
[----:B------:R-:W-:Y:S05]  /*5d10*/  BSYNC.RECONVERGENT B0 ;  /* 0x0000000000007941 */ /* 0x000fea0003800200 */
.L_x_4975:
        /* <DEDUP_REMOVED lines=15> */
[----:B0-----:R-:W2:-:S15]  /*5e10*/  DADD R2, R6, -6.75539944105574400000e+15 ;  /* 0xc338000006027429 */ /* 0x001e9e0000000000 */
[----:B------:R-:W-:-:S15]  /*5e20*/  NOP ;  /* 0x0000000000007918 */ /* 0x000fde0000000000 */
[----:B------:R-:W-:-:S15]  /*5e30*/  NOP ;  /* 0x0000000000007918 */ /* 0x000fde0000000000 */
[----:B------:R-:W-:-:S15]  /*5e40*/  NOP ;  /* 0x0000000000007918 */ /* 0x000fde0000000000 */
[----:B------:R-:W-:-:S04]  /*5e50*/  NOP ;  /* 0x0000000000007918 */ /* 0x000fc80000000000 */
[----:B--234-:R-:W0:Y:S01]  /*5e60*/  DFMA R4, R2, -UR8, R44 ;  /* 0x8000000802047c2b */ /* 0x01ce22000800002c */
        /* <DEDUP_REMOVED lines=101> */
.L_x_4982:
[----:B------:R-:W-:Y:S05]  /*64c0*/  BSYNC.RECONVERGENT B1 ;  /* 0x0000000000017941 */ /* 0x000fea0003800200 */
.L_x_4981:
[----:B-1----:R-:W1:Y:S02]  /*64d0*/  DFMA R2, -R66, R2, R40 ;  /* 0x000000024202722b */ /* 0x002e640000000128 */
[----:B-1----:R1:W-:Y:S02]  /*64e0*/  STG.E.64 desc[UR6][R68.64+0xa00], R2 ;  /* 0x000a000244007986 */ /* 0x0023e4000c101b06 */
.L_x_4980:
[----:B------:R-:W-:Y:S05]  /*64f0*/  BSYNC.RECONVERGENT B0 ;  /* 0x0000000000007941 */ /* 0x000fea0003800200 */
.L_x_4979:
        /* <DEDUP_REMOVED lines=122> */
.L_x_4986:
[----:B------:R-:W-:Y:S05]  /*6ca0*/  BSYNC.RECONVERGENT B1 ;  /* 0x0000000000017941 */ /* 0x000fea0003800200 */
.L_x_4985:
[----:B-1----:R-:W1:Y:S02]  /*6cb0*/  DFMA R2, -R66, R2, R46 ;  /* 0x000000024202722b */ /* 0x002e64000000012e */
[----:B-1----:R1:W-:Y:S02]  /*6cc0*/  STG.E.64 desc[UR6][R68.64+0xb00], R2 ;  /* 0x000b000244007986 */ /* 0x0023e4000c101b06 */
.L_x_4984:
[----:B------:R-:W-:Y:S05]  /*6cd0*/  BSYNC.RECONVERGENT B0 ;  /* 0x0000000000007941 */ /* 0x000fea0003800200 */
.L_x_4983:
        /* <DEDUP_REMOVED lines=122> */
.L_x_4990:
[----:B------:R-:W-:Y:S05]  /*7480*/  BSYNC.RECONVERGENT B1 ;  /* 0x0000000000017941 */ /* 0x000fea0003800200 */
.L_x_4989:
[----:B-1----:R-:W1:Y:S02]  /*7490*/  DFMA R2, -R66, R2, R48 ;  /* 0x000000024202722b */ /* 0x002e640000000130 */
[----:B-1----:R1:W-:Y:S02]  /*74a0*/  STG.E.64 desc[UR6][R68.64+0xc00], R2 ;  /* 0x000c000244007986 */ /* 0x0023e4000c101b06 */
.L_x_4988:
[----:B------:R-:W-:Y:S05]  /*74b0*/  BSYNC.RECONVERGENT B0 ;  /* 0x0000000000007941 */ /* 0x000fea0003800200 */
.L_x_4987:
        /* <DEDUP_REMOVED lines=15> */
[----:B-1----:R-:W2:-:S15]  /*75b0*/  DADD R2, R6, -6.75539944105574400000e+15 ;  /* 0xc338000006027429 */ /* 0x002e9e0000000000 */
        /* <DEDUP_REMOVED lines=106> */
.L_x_4994:
[----:B------:R-:W-:Y:S05]  /*7c60*/  BSYNC.RECONVERGENT B1 ;  /* 0x0000000000017941 */ /* 0x000fea0003800200 */
.L_x_4993:
[----:B-1----:R-:W1:Y:S02]  /*7c70*/  DFMA R2, -R66, R2, R54 ;  /* 0x000000024202722b */ /* 0x002e640000000136 */
[----:B-1----:R1:W-:Y:S02]  /*7c80*/  STG.E.64 desc[UR6][R68.64+0xd00], R2 ;  /* 0x000d000244007986 */ /* 0x0023e4000c101b06 */
.L_x_4992:
[----:B------:R-:W-:Y:S05]  /*7c90*/  BSYNC.RECONVERGENT B0 ;  /* 0x0000000000007941 */ /* 0x000fea0003800200 */
.L_x_4991:
[----:B-1----:R-:W1:Y:S01]  /*7ca0*/  S2R R2, SR_TID.X ;  /* 0x0000000000027919 */ /* 0x002e620000002100 */
[----:B------:R-:W-:Y:S01]  /*7cb0*/  BSSY.RECONVERGENT B0, `(.L_x_4995) ;  /* 0x000007e000007945 */ /* 0x000fe20003800200 */
[----:B-1----:R-:W-:-:S05]  /*7cc0*/  LOP3.LUT R2, R2, 0x1f, RZ, 0xc0, !PT ;  /* 0x0000001f02027812 */ /* 0x002fca00078ec0ff */
[----:B------:R-:W-:-:S05]  /*7cd0*/  VIADD R2, R2, 0x1c0 ;  /* 0x000001c002027836 */ /* 0x000fca0000000000 */
        /* <DEDUP_REMOVED lines=120> */
.L_x_4998:
[----:B------:R-:W-:Y:S05]  /*8460*/  BSYNC.RECONVERGENT B1 ;  /* 0x0000000000017941 */ /* 0x000fea0003800200 */
.L_x_4997:
[----:B-1----:R-:W1:Y:S02]  /*8470*/  DFMA R2, -R66, R2, R56 ;  /* 0x000000024202722b */ /* 0x002e640000000138 */
[----:B-1----:R1:W-:Y:S02]  /*8480*/  STG.E.64 desc[UR6][R68.64+0xe00], R2 ;  /* 0x000e000244007986 */ /* 0x0023e4000c101b06 */
.L_x_4996:
[----:B------:R-:W-:Y:S05]  /*8490*/  BSYNC.RECONVERGENT B0 ;  /* 0x0000000000007941 */ /* 0x000fea0003800200 */
.L_x_4995:
        /* <DEDUP_REMOVED lines=120> */
.L_x_5000:
[----:B------:R-:W-:Y:S05]  /*8c20*/  BSYNC.RECONVERGENT B0 ;  /* 0x0000000000007941 */ /* 0x000fea0003800200 */
.L_x_4999:
[----:B-1----:R-:W1:Y:S02]  /*8c30*/  DFMA R2, -R66, R2, R58 ;  /* 0x000000024202722b */ /* 0x002e64000000013a */
[----:B-1----:R-:W-:Y:S01]  /*8c40*/  STG.E.64 desc[UR6][R68.64+0xf00], R2 ;  /* 0x000f000244007986 */ /* 0x002fe2000c101b06 */
[----:B------:R-:W-:Y:S05]  /*8c50*/  EXIT ;  /* 0x000000000000794d */ /* 0x000fea0003800000 */
.L_x_5001:
        /* <DEDUP_REMOVED lines=10> */
.L_x_11439:


//--------------------- .text._ZN43_GLOBAL__N__9ae7fba5_10_SoftMax_cu_9f978f6321softmax_warp_backwardIdddLi8ELb1ELb0EEEvPT0_PKT_S5_iiiPKb --------------------------
	.section	.text._ZN43_GLOBAL__N__9ae7fba5_10_SoftMax_cu_9f978f6321softmax_warp_backwardIdddLi8ELb1ELb0EEEvPT0_PKT_S5_iiiPKb,"ax",@progbits
	.align	128
.text._ZN43_GLOBAL__N__9ae7fba5_10_SoftMax_cu_9f978f6321softmax_warp_backwardIdddLi8ELb1ELb0EEEvPT0_PKT_S5_iiiPKb:
        .type           _ZN43_GLOBAL__N__9ae7fba5_10_SoftMax_cu_9f978f6321softmax_warp_backwardIdddLi8ELb1ELb0EEEvPT0_PKT_S5_iiiPKb,@function
        .size           _ZN43_GLOBAL__N__9ae7fba5_10_SoftMax_cu_9f978f6321softmax_warp_backwardIdddLi8ELb1ELb0EEEvPT0_PKT_S5_iiiPKb,(.L_x_11440 - _ZN43_GLOBAL__N__9ae7fba5_10_SoftMax_cu_9f978f6321softmax_warp_backwardIdddLi8ELb1ELb0EEEvPT0_PKT_S5_iiiPKb)
        .other          _ZN43_GLOBAL__N__9ae7fba5_10_SoftMax_cu_9f978f6321softmax_warp_backwardIdddLi8ELb1ELb0EEEvPT0_PKT_S5_iiiPKb,@"STO_CUDA_ENTRY STV_DEFAULT"
_ZN43_GLOBAL__N__9ae7fba5_10_SoftMax_cu_9f978f6321softmax_warp_backwardIdddLi8ELb1ELb0EEEvPT0_PKT_S5_iiiPKb:
        /* <DEDUP_REMOVED lines=13> */
[----:B------:R-:W-:Y:S01]  /*00d0*/  CS2R R28, SRZ ;  /* 0x00000000001c7805 */ /* 0x000fe2000001ff00 */
[----:B------:R-:W2:Y:S01]  /*00e0*/  LDCU.64 UR6, c[0x0][0x358] ;  /* 0x00006b00ff0677ac */ /* 0x000ea20008000a00 */
[----:B------:R-:W-:Y:S02]  /*00f0*/  CS2R R22, SRZ ;  /* 0x0000000000167805 */ /* 0x000fe4000001ff00 */
[----:B0-----:R-:W-:-:S04]  /*0100*/  LOP3.LUT R0, R0, 0x1f, RZ, 0xc0, !PT ;  /* 0x0000001f00007812 */ /* 0x001fc800078ec0ff */
[C---:B---3--:R-:W-:Y:S01]  /*0110*/  ISETP.GE.AND P4, PT, R0.reuse, UR4, PT ;  /* 0x0000000400007c0c */ /* 0x048fe2000bf86270 */
[C---:B------:R-:W-:Y:S02]  /*0120*/  VIADD R4, R0.reuse, 0x20 ;  /* 0x0000002000047836 */ /* 0x040fe40000000000 */
[----:B------:R-:W-:Y:S02]  /*0130*/  VIADD R5, R0, 0x40 ;  /* 0x0000004000057836 */ /* 0x000fe40000000000 */
[----:B-1----:R-:W-:Y:S01]  /*0140*/  IMAD R3, R3, UR5, R2 ;  /* 0x0000000503037c24 */ /* 0x002fe2000f8e0202 */
        /* <DEDUP_REMOVED lines=11> */
[----:B------:R-:W-:Y:S02]  /*0200*/  ISETP.LT.OR P1, PT, R2, 0x1, P1 ;  /* 0x000000010200780c */ /* 0x000fe40000f21670 */
[----:B------:R-:W-:Y:S01]  /*0210*/  ISETP.GE.AND P2, PT, R5, UR4, PT ;  /* 0x0000000405007c0c */ /* 0x000fe2000bf46270 */
[----:B------:R-:W-:Y:S01]  /*0220*/  VIADD R3, R0, 0xa0 ;  /* 0x000000a000037836 */ /* 0x000fe20000000000 */
[----:B------:R-:W-:-:S05]  /*0230*/  ISETP.GE.AND P6, PT, R2, 0x1, PT ;  /* 0x000000010200780c */ /* 0x000fca0003fc6270 */
[----:B------:R-:W2:Y:S04]  /*0240*/  @!P5 LDG.E.64 R32, desc[UR6][R38.64] ;  /* 0x000000062620d981 */ /* 0x000ea8000c1e1b00 */
[----:B------:R-:W5:Y:S01]  /*0250*/  @!P5 LDG.E.64 R26, desc[UR6][R34.64] ;  /* 0x00000006221ad981 */ /* 0x000f62000c1e1b00 */
[----:B------:R-:W-:-:S03]  /*0260*/  ISETP.LT.OR P5, PT, R2, 0x1, P3 ;  /* 0x000000010200780c */ /* 0x000fc60001fa1670 */
[----:B------:R-:W3:Y:S04]  /*0270*/  @!P0 LDG.E.64 R30, desc[UR6][R38.64+0x100] ;  /* 0x00010006261e8981 */ /* 0x000ee8000c1e1b00 */
[----:B------:R-:W5:Y:S01]  /*0280*/  @!P0 LDG.E.64 R24, desc[UR6][R34.64+0x100] ;  /* 0x0001000622188981 */ /* 0x000f62000c1e1b00 */
[----:B------:R-:W-:Y:S02]  /*0290*/  ISETP.LT.OR P0, PT, R2, 0x1, P2 ;  /* 0x000000010200780c */ /* 0x000fe40001701670 */
[----:B------:R-:W-:Y:S02]  /*02a0*/  CS2R R20, SRZ ;  /* 0x0000000000147805 */ /* 0x000fe4000001ff00 */
[----:B------:R-:W-:Y:S01]  /*02b0*/  CS2R R16, SRZ ;  /* 0x0000000000107805 */ /* 0x000fe2000001ff00 */
[----:B------:R-:W4:Y:S01]  /*02c0*/  @!P1 LDG.E.64 R28, desc[UR6][R38.64+0x200] ;  /* 0x00020006261c9981 */ /* 0x000f22000c1e1b00 */
[----:B------:R-:W-:-:S02]  /*02d0*/  CS2R R18, SRZ ;  /* 0x0000000000127805 */ /* 0x000fc4000001ff00 */
[----:B------:R-:W-:Y:S01]  /*02e0*/  CS2R R14, SRZ ;  /* 0x00000000000e7805 */ /* 0x000fe2000001ff00 */
[C---:B------:R-:W-:Y:S01]  /*02f0*/  VIADD R2, R0.reuse, 0xc0 ;  /* 0x000000c000027836 */ /* 0x040fe20000000000 */
[----:B------:R-:W5:Y:S01]  /*0300*/  @!P1 LDG.E.64 R22, desc[UR6][R34.64+0x200] ;  /* 0x0002000622169981 */ /* 0x000f62000c1e1b00 */
[----:B------:R-:W-:Y:S01]  /*0310*/  ISETP.GE.OR P1, PT, R3, UR4, !P6 ;  /* 0x0000000403007c0c */ /* 0x000fe2000f726670 */
[----:B------:R-:W-:Y:S02]  /*0320*/  VIADD R3, R0, 0xe0 ;  /* 0x000000e000037836 */ /* 0x000fe40000000000 */
[----:B------:R-:W4:Y:S04]  /*0330*/  @!P5 LDG.E.64 R20, desc[UR6][R38.64+0x300] ;  /* 0x000300062614d981 */ /* 0x000f28000c1e1b00 */
[----:B------:R-:W5:Y:S01]  /*0340*/  @!P5 LDG.E.64 R16, desc[UR6][R34.64+0x300] ;  /* 0x000300062210d981 */ /* 0x000f62000c1e1b00 */
        /* <DEDUP_REMOVED lines=81> */
[----:B---3--:R-:W-:Y:S01]  /*0860*/  IMAD.WIDE R36, R36, 0x8, R34 ;  /* 0x0000000824247825 */ /* 0x008fe200078e0222 */
        /* <DEDUP_REMOVED lines=109> */
[----:B------:R1:W2:Y:S02]  /*0f40*/  DADD R40, R26, +INF ;  /* 0x7ff000001a287429 */ /* 0x0002a40000000000 */
[----:B-1----:R-:W-:Y:S02]  /*0f50*/  @!P0 LEA.HI R26, R38, R38, RZ, 0x1 ;  /* 0x00000026261a8211 */ /* 0x002fe400078f08ff */
        /* <DEDUP_REMOVED lines=11> */
.L_x_5005:
[----:B------:R-:W-:Y:S05]  /*1010*/  BSYNC.RECONVERGENT B1 ;  /* 0x0000000000017941 */ /* 0x000fea0003800200 */
.L_x_5004:
[----:B--2---:R-:W2:Y:S02]  /*1020*/  DFMA R32, -R34, R40, R32 ;  /* 0x000000282220722b */ /* 0x004ea40000000120 */
[----:B--2---:R2:W-:Y:S02]  /*1030*/  STG.E.64 desc[UR6][R36.64], R32 ;  /* 0x0000002024007986 */ /* 0x0045e4000c101b06 */
.L_x_5003:
[----:B------:R-:W-:Y:S05]  /*1040*/  BSYNC.RECONVERGENT B0 ;  /* 0x0000000000007941 */ /* 0x000fea0003800200 */
.L_x_5002:
[----:B-1---5:R-:W-:Y:S01]  /*1050*/  LOP3.LUT R26, R0, 0x20, RZ, 0xfc, !PT ;  /* 0x00000020001a7812 */ /* 0x022fe200078efcff */
[----:B------:R-:W-:Y:S03]  /*1060*/  BSSY.RECONVERGENT B0, `(.L_x_5006) ;  /* 0x000007e000007945 */ /* 0x000fe60003800200 */
[----:B------:R-:W-:-:S13]  /*1070*/  ISETP.GE.AND P0, PT, R26, UR4, PT ;  /* 0x000000041a007c0c */ /* 0x000fda000bf06270 */
[----:B------:R-:W-:Y:S05]  /*1080*/  @P0 BRA `(.L_x_5007) ;  /* 0x0000000400ec0947 */ /* 0x000fea0003800000 */
[----:B------:R-:W-:Y:S01]  /*1090*/  IMAD.MOV.U32 R26, RZ, RZ, 0x652b82fe ;  /* 0x652b82feff1a7424 */ /* 0x000fe200078e00ff */
[----:B------:R-:W-:Y:S01]  /*10a0*/  UMOV UR8, 0xfefa39ef ;  /* 0xfefa39ef00087882 */ /* 0x000fe20000000000 */
[----:B------:R-:W-:Y:S01]  /*10b0*/  IMAD.MOV.U32 R27, RZ, RZ, 0x3ff71547 ;  /* 0x3ff71547ff1b7424 */ /* 0x000fe200078e00ff */
[----:B------:R-:W-:Y:S01]  /*10c0*/  UMOV UR9, 0x3fe62e42 ;  /* 0x3fe62e4200097882 */ /* 0x000fe20000000000 */
[----:B------:R-:W-:Y:S01]  /*10d0*/  FSETP.GEU.FTZ.AND P0, PT, |R25|, 4.1917929649353027344, PT ;  /* 0x4086232b1900780b */ /* 0x000fe20003f1e200 */
[----:B------:R-:W-:Y:S03]  /*10e0*/  BSSY.RECONVERGENT B1, `(.L_x_5008) ;  /* 0x0000073000017945 */ /* 0x000fe60003800200 */
[----:B------:R-:W2:-:S15]  /*10f0*/  DFMA R26, R24, R26, 6.75539944105574400000e+15 ;  /* 0x43380000181a742b */ /* 0x000e9e000000001a */
[----:B------:R-:W-:-:S15]  /*1100*/  NOP ;  /* 0x0000000000007918 */ /* 0x000fde0000000000 */
[----:B------:R-:W-:-:S15]  /*1110*/  NOP ;  /* 0x0000000000007918 */ /* 0x000fde0000000000 */
[----:B------:R-:W-:-:S15]  /*1120*/  NOP ;  /* 0x0000000000007918 */ /* 0x000fde0000000000 */
[----:B------:R-:W-:-:S04]  /*1130*/  NOP ;  /* 0x0000000000007918 */ /* 0x000fc80000000000 */
[----:B--2---:R-:W1:-:S15]  /*1140*/  DADD R32, R26, -6.75539944105574400000e+15 ;  /* 0xc33800001a207429 */ /* 0x004e5e0000000000 */
        /* <DEDUP_REMOVED lines=108> */
.L_x_5009:
[----:B------:R-:W-:Y:S05]  /*1810*/  BSYNC.RECONVERGENT B1 ;  /* 0x0000000000017941 */ /* 0x000fea0003800200 */
.L_x_5008:
[----:B--2---:R-:W2:Y:S02]  /*1820*/  DFMA R30, -R34, R32, R30 ;  /* 0x00000020221e722b */ /* 0x004ea4000000011e */
[----:B--2---:R3:W-:Y:S02]  /*1830*/  STG.E.64 desc[UR6][R36.64+0x100], R30 ;  /* 0x0001001e24007986 */ /* 0x0047e4000c101b06 */
.L_x_5007:
[----:B------:R-:W-:Y:S05]  /*1840*/  BSYNC.RECONVERGENT B0 ;  /* 0x0000000000007941 */ /* 0x000fea0003800200 */
.L_x_5006:
        /* <DEDUP_REMOVED lines=10> */
[----:B------:R-:W1:-:S15]  /*18f0*/  DFMA R24, R22, R24, 6.75539944105574400000e+15 ;  /* 0x433800001618742b */ /* 0x000e5e0000000018 */
[----:B------:R-:W-:-:S15]  /*1900*/  NOP ;  /* 0x0000000000007918 */ /* 0x000fde0000000000 */
[----:B------:R-:W-:-:S15]  /*1910*/  NOP ;  /* 0x0000000000007918 */ /* 0x000fde0000000000 */
[----:B------:R-:W-:-:S15]  /*1920*/  NOP ;  /* 0x0000000000007918 */ /* 0x000fde0000000000 */
[----:B------:R-:W-:-:S04]  /*1930*/  NOP ;  /* 0x0000000000007918 */ /* 0x000fc80000000000 */
[----:B-1----:R-:W3:-:S15]  /*1940*/  DADD R26, R24, -6.75539944105574400000e+15 ;  /* 0xc3380000181a7429 */ /* 0x002ede0000000000 */
[----:B------:R-:W-:-:S15]  /*1950*/  NOP ;  /* 0x0000000000007918 */ /* 0x000fde0000000000 */
[----:B------:R-:W-:-:S15]  /*1960*/  NOP ;  /* 0x0000000000007918 */ /* 0x000fde0000000000 */
[----:B------:R-:W-:-:S15]  /*1970*/  NOP ;  /* 0x0000000000007918 */ /* 0x000fde0000000000 */
[----:B------:R-:W-:-:S04]  /*1980*/  NOP ;  /* 0x0000000000007918 */ /* 0x000fc80000000000 */
[----:B---3--:R-:W1:Y:S01]  /*1990*/  DFMA R30, R26, -UR8, R22 ;  /* 0x800000081a1e7c2b */ /* 0x008e620008000016 */
[----:B------:R-:W-:Y:S01]  /*19a0*/  UMOV UR8, 0x3b39803f ;  /* 0x3b39803f00087882 */ /* 0x000fe20000000000 */
[----:B------:R-:W-:-:S15]  /*19b0*/  UMOV UR9, 0x3c7abc9e ;  /* 0x3c7abc9e00097882 */ /* 0x000fde0000000000 */
[----:B------:R-:W-:-:S15]  /*19c0*/  NOP ;  /* 0x0000000000007918 */ /* 0x000fde0000000000 */
[----:B------:R-:W-:-:S15]  /*19d0*/  NOP ;  /* 0x0000000000007918 */ /* 0x000fde0000000000 */
[----:B------:R-:W-:-:S15]  /*19e0*/  NOP ;  /* 0x0000000000007918 */ /* 0x000fde0000000000 */
[----:B------:R-:W-:-:S02]  /*19f0*/  NOP ;  /* 0x0000000000007918 */ /* 0x000fc40000000000 */
[----:B-1----:R1:W3:Y:S01]  /*1a00*/  DFMA R26, R26, -UR8, R30 ;  /* 0x800000081a1a7c2b */ /* 0x0022e2000800001e */
[----:B------:R-:W-:Y:S01]  /*1a10*/  UMOV UR8, 0x69ce2bdf ;  /* 0x69ce2bdf00087882 */ /* 0x000fe20000000000 */
[----:B-1----:R-:W-:Y:S01]  /*1a20*/  IMAD.MOV.U32 R30, RZ, RZ, -0x35dec16 ;  /* 0xfca213eaff1e7424 */ /* 0x002fe200078e00ff */
[----:B------:R-:W-:Y:S01]  /*1a30*/  UMOV UR9, 0x3e5ade15 ;  /* 0x3e5ade1500097882 */ /* 0x000fe20000000000 */
[----:B------:R-:W-:-:S15]  /*1a40*/  IMAD.MOV.U32 R31, RZ, RZ, 0x3e928af3 ;  /* 0x3e928af3ff1f7424 */ /* 0x000fde00078e00ff */
[----:B------:R-:W-:-:S15]  /*1a50*/  NOP ;  /* 0x0000000000007918 */ /* 0x000fde0000000000 */
[----:B------:R-:W-:-:S15]  /*1a60*/  NOP ;  /* 0x0000000000007918 */ /* 0x000fde0000000000 */
[----:B------:R-:W-:-:S15]  /*1a70*/  NOP ;  /* 0x0000000000007918 */ /* 0x000fde0000000000 */
[----:B---3--:R-:W1:Y:S01]  /*1a80*/  DFMA R30, R26, UR8, R30 ;  /* 0x000000081a1e7c2b */ /* 0x008e62000800001e */
        /* <DEDUP_REMOVED lines=75> */
[----:B------:R1:W3:Y:S02]  /*1f40*/  DADD R26, R22, +INF ;  /* 0x7ff00000161a7429 */ /* 0x0002e40000000000 */
[----:B-1----:R-:W-:Y:S02]  /*1f50*/  @!P0 LEA.HI R22, R24, R24, RZ, 0x1 ;  /* 0x0000001818168211 */ /* 0x002fe400078f08ff */
[----:B---3--:R-:W-:Y:S02]  /*1f60*/  FSEL R26, R26, RZ, P1 ;  /* 0x000000ff1a1a7208 */ /* 0x008fe40000800000 */
        /* <DEDUP_REMOVED lines=11> */
.L_x_5013:
[----:B------:R-:W-:Y:S05]  /*2020*/  BSYNC.RECONVERGENT B1 ;  /* 0x0000000000017941 */ /* 0x000fea0003800200 */
.L_x_5012:
[----:B---3--:R-:W3:Y:S02]  /*2030*/  DFMA R26, -R34, R26, R28 ;  /* 0x0000001a221a722b */ /* 0x008ee4000000011c */
[----:B---3--:R4:W-:Y:S02]  /*2040*/  STG.E.64 desc[UR6][R36.64+0x200], R26 ;  /* 0x0002001a24007986 */ /* 0x0089e4000c101b06 */
.L_x_5011:
[----:B------:R-:W-:Y:S05]  /*2050*/  BSYNC.RECONVERGENT B0 ;  /* 0x0000000000007941 */ /* 0x000fea0003800200 */
.L_x_5010:
[----:B------:R-:W-:Y:S04]  /*2060*/  BSSY.RECONVERGENT B0, `(.L_x_5014) ;  /* 0x000007e000007945 */ /* 0x000fe80003800200 */
[----:B------:R-:W-:Y:S05]  /*2070*/  @P3 BRA `(.L_x_5015) ;  /* 0x0000000400f03947 */ /* 0x000fea0003800000 */
[----:B-1----:R-:W-:Y:S01]  /*2080*/  IMAD.MOV.U32 R22, RZ, RZ, 0x652b82fe ;  /* 0x652b82feff167424 */ /* 0x002fe200078e00ff */
        /* <DEDUP_REMOVED lines=10> */
[----:B-1----:R-:W4:-:S15]  /*2130*/  DADD R24, R22, -6.75539944105574400000e+15 ;  /* 0xc338000016187429 */ /* 0x002f1e0000000000 */
[----:B------:R-:W-:-:S15]  /*2140*/  NOP ;  /* 0x0000000000007918 */ /* 0x000fde0000000000 */
[----:B------:R-:W-:-:S15]  /*2150*/  NOP ;  /* 0x0000000000007918 */ /* 0x000fde0000000000 */
[----:B------:R-:W-:-:S15]  /*2160*/  NOP ;  /* 0x0000000000007918 */ /* 0x000fde0000000000 */
[----:B------:R-:W-:-:S04]  /*2170*/  NOP ;  /* 0x0000000000007918 */ /* 0x000fc80000000000 */
[----:B----4-:R-:W1:Y:S01]  /*2180*/  DFMA R26, R24, -UR8, R16 ;  /* 0x80000008181a7c2b */ /* 0x010e620008000010 */
        /* <DEDUP_REMOVED lines=90> */
[----:B------:R1:W4:Y:S02]  /*2730*/  DADD R24, R16, +INF ;  /* 0x7ff0000010187429 */ /* 0x0003240000000000 */
[----:B-1----:R-:W-:Y:S02]  /*2740*/  @!P0 LEA.HI R16, R22, R22, RZ, 0x1 ;  /* 0x0000001616108211 */ /* 0x002fe400078f08ff */
[----:B----4-:R-:W-:Y:S02]  /*2750*/  FSEL R24, R24, RZ, P1 ;  /* 0x000000ff18187208 */ /* 0x010fe40000800000 */
        /* <DEDUP_REMOVED lines=11> */
.L_x_5017:
[----:B------:R-:W-:Y:S05]  /*2810*/  BSYNC.RECONVERGENT B1 ;  /* 0x0000000000017941 */ /* 0x000fea0003800200 */
.L_x_5016:
[----:B----4-:R-:W4:Y:S02]  /*2820*/  DFMA R20, -R34, R24, R20 ;  /* 0x000000182214722b */ /* 0x010f240000000114 */
[----:B----4-:R4:W-:Y:S02]  /*2830*/  STG.E.64 desc[UR6][R36.64+0x300], R20 ;  /* 0x0003001424007986 */ /* 0x0109e4000c101b06 */
.L_x_5015:
[----:B------:R-:W-:Y:S05]  /*2840*/  BSYNC.RECONVERGENT B0 ;  /* 0x0000000000007941 */ /* 0x000fea0003800200 */
.L_x_5014:
        /* <DEDUP_REMOVED lines=8> */
[----:B------:R-:W4:-:S15]  /*28d0*/  DFMA R16, R14, R16, 6.75539944105574400000e+15 ;  /* 0x433800000e10742b */ /* 0x000f1e0000000010 */
[----:B------:R-:W-:-:S15]  /*28e0*/  NOP ;  /* 0x0000000000007918 */ /* 0x000fde0000000000 */
[----:B------:R-:W-:-:S15]  /*28f0*/  NOP ;  /* 0x0000000000007918 */ /* 0x000fde0000000000 */
[----:B------:R-:W-:-:S15]  /*2900*/  NOP ;  /* 0x0000000000007918 */ /* 0x000fde0000000000 */
[----:B------:R-:W-:-:S04]  /*2910*/  NOP ;  /* 0x0000000000007918 */ /* 0x000fc80000000000 */
[----:B----4-:R-:W1:-:S15]  /*2920*/  DADD R20, R16, -6.75539944105574400000e+15 ;  /* 0xc338000010147429 */ /* 0x010e5e0000000000 */
        /* <DEDUP_REMOVED lines=109> */
.L_x_5021:
[----:B------:R-:W-:Y:S05]  /*3000*/  BSYNC.RECONVERGENT B1 ;  /* 0x0000000000017941 */ /* 0x000fea0003800200 */
.L_x_5020:
[----:B----4-:R-:W4:Y:S02]  /*3010*/  DFMA R18, -R34, R20, R18 ;  /* 0x000000142212722b */ /* 0x010f240000000112 */
[----:B----4-:R4:W-:Y:S02]  /*3020*/  STG.E.64 desc[UR6][R36.64+0x400], R18 ;  /* 0x0004001224007986 */ /* 0x0109e4000c101b06 */
.L_x_5019:
[----:B------:R-:W-:Y:S05]  /*3030*/  BSYNC.RECONVERGENT B0 ;  /* 0x0000000000007941 */ /* 0x000fea0003800200 */
.L_x_5018:
[----:B-1----:R-:W-:Y:S01]  /*3040*/  VIADD R14, R0, 0xa0 ;  /* 0x000000a0000e7836 */ /* 0x002fe20000000000 */
[----:B------:R-:W-:Y:S04]  /*3050*/  BSSY.RECONVERGENT B0, `(.L_x_5022) ;  /* 0x000007f000007945 */ /* 0x000fe80003800200 */
        /* <DEDUP_REMOVED lines=123> */
.L_x_5025:
[----:B------:R-:W-:Y:S05]  /*3810*/  BSYNC.RECONVERGENT B1 ;  /* 0x0000000000017941 */ /* 0x000fea0003800200 */
.L_x_5024:
[----:B----4-:R-:W4:Y:S02]  /*3820*/  DFMA R12, -R34, R16, R12 ;  /* 0x00000010220c722b */ /* 0x010f24000000010c */
[----:B----4-:R4:W-:Y:S02]  /*3830*/  STG.E.64 desc[UR6][R36.64+0x500], R12 ;  /* 0x0005000c24007986 */ /* 0x0109e4000c101b06 */
.L_x_5023:
[----:B------:R-:W-:Y:S05]  /*3840*/  BSYNC.RECONVERGENT B0 ;  /* 0x0000000000007941 */ /* 0x000fea0003800200 */
.L_x_5022:
        /* <DEDUP_REMOVED lines=125> */
.L_x_5029:
[----:B------:R-:W-:Y:S05]  /*4020*/  BSYNC.RECONVERGENT B1 ;  /* 0x0000000000017941 */ /* 0x000fea0003800200 */
.L_x_5028:
[----:B----4-:R-:W4:Y:S02]  /*4030*/  DFMA R10, -R34, R12, R10 ;  /* 0x0000000c220a722b */ /* 0x010f24000000010a */
[----:B----4-:R4:W-:Y:S02]  /*4040*/  STG.E.64 desc[UR6][R36.64+0x600], R10 ;  /* 0x0006000a24007986 */ /* 0x0109e4000c101b06 */
.L_x_5027:
[----:B------:R-:W-:Y:S05]  /*4050*/  BSYNC.RECONVERGENT B0 ;  /* 0x0000000000007941 */ /* 0x000fea0003800200 */
.L_x_5026:
[----:B------:R-:W-:-:S04]  /*4060*/  LOP3.LUT R0, R0, 0xe0, RZ, 0xfc, !PT ;  /* 0x000000e000007812 */ /* 0x000fc800078efcff */
[----:B------:R-:W-:-:S13]  /*4070*/  ISETP.GE.AND P0, PT, R0, UR4, PT ;  /* 0x0000000400007c0c */ /* 0x000fda000bf06270 */
[----:B------:R-:W-:Y:S05]  /*4080*/  @P0 EXIT ;  /* 0x000000000000094d */ /* 0x000fea0003800000 */
        /* <DEDUP_REMOVED lines=107> */
[----:B------:R1:W4:Y:S02]  /*4740*/  DADD R6, R2, +INF ;  /* 0x7ff0000002067429 */ /* 0x0003240000000000 */
[----:B-1----:R-:W-:Y:S01]  /*4750*/  @!P0 SHF.R.S32.HI R3, RZ, 0x1, R0 ;  /* 0x00000001ff038819 */ /* 0x002fe20000011400 */
[----:B------:R-:W-:Y:S01]  /*4760*/  @!P0 IMAD.MOV.U32 R2, RZ, RZ, R10 ;  /* 0x000000ffff028224 */ /* 0x000fe200078e000a */
[----:B----4-:R-:W-:Y:S02]  /*4770*/  FSEL R6, R6, RZ, P1 ;  /* 0x000000ff06067208 */ /* 0x010fe40000800000 */
        /* <DEDUP_REMOVED lines=8> */
[----:B------:R1:W4:Y:S02]  /*4800*/  @!P0 DMUL R6, R2, R4 ;  /* 0x0000000402068228 */ /* 0x0003240000000000 */
.L_x_5031:
[----:B------:R-:W-:Y:S05]  /*4810*/  BSYNC.RECONVERGENT B0 ;  /* 0x0000000000007941 */ /* 0x000fea0003800200 */
.L_x_5030:
[----:B----4-:R-:W4:Y:S02]  /*4820*/  DFMA R6, -R34, R6, R8 ;  /* 0x000000062206722b */ /* 0x010f240000000108 */
[----:B----4-:R-:W-:Y:S01]  /*4830*/  STG.E.64 desc[UR6][R36.64+0x700], R6 ;  /* 0x0007000624007986 */ /* 0x010fe2000c101b06 */
[----:B------:R-:W-:Y:S05]  /*4840*/  EXIT ;  /* 0x000000000000794d */ /* 0x000fea0003800000 */
.L_x_5032:
        /* <DEDUP_REMOVED lines=11> */
.L_x_11440:


//--------------------- .text._ZN43_GLOBAL__N__9ae7fba5_10_SoftMax_cu_9f978f6321softmax_warp_backwardIdddLi7ELb1ELb0EEEvPT0_PKT_S5_iiiPKb --------------------------
	.section	.text._ZN43_GLOBAL__N__9ae7fba5_10_SoftMax_cu_9f978f6321softmax_warp_backwardIdddLi7ELb1ELb0EEEvPT0_PKT_S5_iiiPKb,"ax",@progbits
	.align	128
.text._ZN43_GLOBAL__N__9ae7fba5_10_SoftMax_cu_9f978f6321softmax_warp_backwardIdddLi7ELb1ELb0EEEvPT0_PKT_S5_iiiPKb:
        .type           _ZN43_GLOBAL__N__9ae7fba5_10_SoftMax_cu_9f978f6321softmax_warp_backwardIdddLi7ELb1ELb0EEEvPT0_PKT_S5_iiiPKb,@function
        .size           _ZN43_GLOBAL__N__9ae7fba5_10_SoftMax_cu_9f978f6321softmax_warp_backwardIdddLi7ELb1ELb0EEEvPT0_PKT_S5_iiiPKb,(.L_x_11441 - _ZN43_GLOBAL__N__9ae7fba5_10_SoftMax_cu_9f978f6321softmax_warp_backwardIdddLi7ELb1ELb0EEEvPT0_PKT_S5_iiiPKb)
        .other          _ZN43_GLOBAL__N__9ae7fba5_10_SoftMax_cu_9f978f6321softmax_warp_backwardIdddLi7ELb1ELb0EEEvPT0_PKT_S5_iiiPKb,@"STO_CUDA_ENTRY STV_DEFAULT"
_ZN43_GLOBAL__N__9ae7fba5_10_SoftMax_cu_9f978f6321softmax_warp_backwardIdddLi7ELb1ELb0EEEvPT0_PKT_S5_iiiPKb:
        /* <DEDUP_REMOVED lines=15> */
[----:B---3--:R-:W-:-:S02]  /*00f0*/  LOP3.LUT R37, R37, 0x1f, RZ, 0xc0, !PT ;  /* 0x0000001f25257812 */ /* 0x008fc400078ec0ff */
[----:B------:R-:W-:Y:S02]  /*0100*/  IMAD.SHL.U32 R4, R4, 0x2, RZ ;  /* 0x0000000204047824 */ /* 0x000fe400078e00ff */
[CC--:B-1----:R-:W-:Y:S01]  /*0110*/  ISETP.GE.AND P4, PT, R37.reuse, R0.reuse, PT ;  /* 0x000000002500720c */ /* 0x0c2fe20003f86270 */
[C---:B------:R-:W-:Y:S02]  /*0120*/  VIADD R5, R37.reuse, 0x20 ;  /* 0x0000002025057836 */ /* 0x040fe40000000000 */
[C---:B--2---:R-:W-:Y:S01]  /*0130*/  IADD3 R36, PT, PT, -R4.reuse, UR6, RZ ;  /* 0x0000000604247c10 */ /* 0x044fe2000fffe1ff */
[C---:B------:R-:W-:Y:S02]  /*0140*/  VIADD R7, R37.reuse, 0x40 ;  /* 0x0000004025077836 */ /* 0x040fe40000000000 */
[----:B------:R-:W-:Y:S01]  /*0150*/  VIADD R9, R37, 0x60 ;  /* 0x0000006025097836 */ /* 0x000fe20000000000 */
[-C--:B------:R-:W-:Y:S01]  /*0160*/  ISETP.GE.AND P0, PT, R5, R0.reuse, PT ;  /* 0x000000000500720c */ /* 0x080fe20003f06270 */
[----:B------:R-:W-:Y:S01]  /*0170*/  IMAD R38, R4, UR7, R37 ;  /* 0x0000000704267c24 */ /* 0x000fe2000f8e0225 */
[----:B------:R-:W-:-:S02]  /*0180*/  ISETP.GE.AND P1, PT, R7, R0, PT ;  /* 0x000000000700720c */ /* 0x000fc40003f26270 */
[----:B------:R-:W-:Y:S01]  /*0190*/  ISETP.GE.AND P3, PT, R9, R0, PT ;  /* 0x000000000900720c */ /* 0x000fe20003f66270 */
[----:B----4-:R-:W-:Y:S01]  /*01a0*/  IMAD.WIDE R2, R38, 0x8, R2 ;  /* 0x0000000826027825 */ /* 0x010fe200078e0202 */
[C---:B------:R-:W-:Y:S02]  /*01b0*/  ISETP.LT.OR P5, PT, R36.reuse, 0x1, P4 ;  /* 0x000000012400780c */ /* 0x040fe400027a1670 */
[C---:B------:R-:W-:Y:S02]  /*01c0*/  ISETP.LT.OR P0, PT, R36.reuse, 0x1, P0 ;  /* 0x000000012400780c */ /* 0x040fe40000701670 */
[C---:B------:R-:W-:Y:S02]  /*01d0*/  ISETP.LT.OR P1, PT, R36.reuse, 0x1, P1 ;  /* 0x000000012400780c */ /* 0x040fe40000f21670 */
[----:B------:R-:W-:-:S07]  /*01e0*/  ISETP.LT.OR P3, PT, R36, 0x1, P3 ;  /* 0x000000012400780c */ /* 0x000fce0001f61670 */
[----:B0-----:R-:W2:Y:S04]  /*01f0*/  @!P5 LDG.E.64 R30, desc[UR4][R2.64] ;  /* 0x00000004021ed981 */ /* 0x001ea8000c1e1b00 */
[----:B------:R-:W3:Y:S04]  /*0200*/  @!P0 LDG.E.64 R28, desc[UR4][R2.64+0x100] ;  /* 0x00010004021c8981 */ /* 0x000ee8000c1e1b00 */
[----:B------:R-:W4:Y:S04]  /*0210*/  @!P1 LDG.E.64 R26, desc[UR4][R2.64+0x200] ;  /* 0x00020004021a9981 */ /* 0x000f28000c1e1b00 */
[----:B------:R0:W4:Y:S01]  /*0220*/  @!P3 LDG.E.64 R24, desc[UR4][R2.64+0x300] ;  /* 0x000300040218b981 */ /* 0x000122000c1e1b00 */
[----:B------:R-:W-:-:S02]  /*0230*/  ISETP.GE.AND P2, PT, R36, 0x2, PT ;  /* 0x000000022400780c */ /* 0x000fc40003f46270 */
[----:B------:R-:W-:Y:S01]  /*0240*/  CS2R R32, SRZ ;  /* 0x0000000000207805 */ /* 0x000fe2000001ff00 */
[----:B------:R-:W-:Y:S01]  /*0250*/  IMAD.WIDE R34, R38, 0x8, R34 ;  /* 0x0000000826227825 */ /* 0x000fe200078e0222 */
[----:B------:R-:W-:Y:S02]  /*0260*/  CS2R R22, SRZ ;  /* 0x0000000000167805 */ /* 0x000fe4000001ff00 */
[-C--:B------:R-:W-:Y:S01]  /*0270*/  ISETP.GE.OR P6, PT, R5, R0.reuse, !P2 ;  /* 0x000000000500720c */ /* 0x080fe200057c6670 */
[C---:B------:R-:W-:Y:S01]  /*0280*/  VIADD R5, R37.reuse, 0x40 ;  /* 0x0000004025057836 */ /* 0x040fe20000000000 */
[----:B------:R-:W5:Y:S01]  /*0290*/  @!P5 LDG.E.64 R32, desc[UR4][R34.64] ;  /* 0x000000042220d981 */ /* 0x000f62000c1e1b00 */
[C---:B------:R-:W-:Y:S01]  /*02a0*/  VIADD R7, R37.reuse, 0x60 ;  /* 0x0000006025077836 */ /* 0x040fe20000000000 */
[-C--:B------:R-:W-:Y:S02]  /*02b0*/  ISETP.GE.OR P5, PT, R37, R0.reuse, !P2 ;  /* 0x000000002500720c */ /* 0x080fe400057a6670 */
[----:B------:R-:W5:Y:S01]  /*02c0*/  @!P0 LDG.E.64 R22, desc[UR4][R34.64+0x100] ;  /* 0x0001000422168981 */ /* 0x000f62000c1e1b00 */
[----:B------:R-:W-:-:S02]  /*02d0*/  ISETP.GE.OR P0, PT, R5, R0, !P2 ;  /* 0x000000000500720c */ /* 0x000fc40005706670 */
[----:B------:R-:W-:Y:S02]  /*02e0*/  ISETP.GE.OR P2, PT, R7, R0, !P2 ;  /* 0x000000000700720c */ /* 0x000fe40005746670 */
[----:B------:R-:W-:Y:S01]  /*02f0*/  CS2R R20, SRZ ;  /* 0x0000000000147805 */ /* 0x000fe2000001ff00 */
[----:B0-----:R-:W-:Y:S01]  /*0300*/  IMAD.WIDE.U32 R2, R0, 0x8, R2 ;  /* 0x0000000800027825 */ /* 0x001fe200078e0002 */
[----:B------:R-:W-:Y:S02]  /*0310*/  CS2R R18, SRZ ;  /* 0x0000000000127805 */ /* 0x000fe4000001ff00 */
[----:B------:R-:W-:Y:S02]  /*0320*/  CS2R R16, SRZ ;  /* 0x0000000000107805 */ /* 0x000fe4000001ff00 */
[----:B------:R-:W-:Y:S01]  /*0330*/  CS2R R14, SRZ ;  /* 0x00000000000e7805 */ /* 0x000fe2000001ff00 */
[----:B------:R-:W4:Y:S04]  /*0340*/  @!P5 LDG.E.64 R20, desc[UR4][R2.64] ;  /* 0x000000040214d981 */ /* 0x000f28000c1e1b00 */
[----:B------:R-:W4:Y:S04]  /*0350*/  @!P6 LDG.E.64 R18, desc[UR4][R2.64+0x100] ;  /* 0x000100040212e981 */ /* 0x000f28000c1e1b00 */
[----:B------:R-:W4:Y:S04]  /*0360*/  @!P0 LDG.E.64 R16, desc[UR4][R2.64+0x200] ;  /* 0x0002000402108981 */ /* 0x000f28000c1e1b00 */
[----:B------:R0:W4:Y:S01]  /*0370*/  @!P2 LDG.E.64 R14, desc[UR4][R2.64+0x300] ;  /* 0x00030004020ea981 */ /* 0x000122000c1e1b00 */
[----:B------:R-:W-:-:S02]  /*0380*/  CS2R R8, SRZ ;  /* 0x0000000000087805 */ /* 0x000fc4000001ff00 */
[----:B------:R-:W-:Y:S01]  /*0390*/  CS2R R6, SRZ ;  /* 0x0000000000067805 */ /* 0x000fe2000001ff00 */
[----:B------:R-:W-:-:S05]  /*03a0*/  IMAD.WIDE.U32 R40, R0, 0x8, R34 ;  /* 0x0000000800287825 */ /* 0x000fca00078e0022 */
[----:B------:R-:W5:Y:S01]  /*03b0*/  @!P5 LDG.E.64 R8, desc[UR4][R40.64] ;  /* 0x000000042808d981 */ /* 0x000f62000c1e1b00 */
[----:B0-----:R-:W-:-:S03]  /*03c0*/  CS2R R2, SRZ ;  /* 0x0000000000027805 */ /* 0x001fc6000001ff00 */
[----:B------:R-:W5:Y:S04]  /*03d0*/  @!P6 LDG.E.64 R6, desc[UR4][R40.64+0x100] ;  /* 0x000100042806e981 */ /* 0x000f68000c1e1b00 */
[----:B------:R-:W5:Y:S01]  /*03e0*/  @!P2 LDG.E.64 R2, desc[UR4][R40.64+0x300] ;  /* 0x000300042802a981 */ /* 0x000f62000c1e1b00 */
[----:B------:R-:W-:Y:S02]  /*03f0*/  CS2R R12, SRZ ;  /* 0x00000000000c7805 */ /* 0x000fe4000001ff00 */
[----:B------:R-:W-:-:S04]  /*0400*/  CS2R R10, SRZ ;  /* 0x00000000000a7805 */ /* 0x000fc8000001ff00 */
[----:B------:R-:W5:Y:S04]  /*0410*/  @!P1 LDG.E.64 R12, desc[UR4][R34.64+0x200] ;  /* 0x00020004220c9981 */ /* 0x000f68000c1e1b00 */
        /* <DEDUP_REMOVED lines=36> */
[----:B-1----:R-:W1:-:S15]  /*0660*/  DADD R40, RZ, R20 ;  /* 0x00000000ff287229 */ /* 0x002e5e0000000014 */
        /* <DEDUP_REMOVED lines=19> */
[----:B0-----:R1:W0:Y:S02]  /*07a0*/  DADD R46, R42, R46 ;  /* 0x000000002a2e7229 */ /* 0x001224000000002e */
[----:B-1----:R-:W-:Y:S04]  /*07b0*/  SHFL.BFLY PT, R43, R41, 0x10, 0x1f ;  /* 0x0e001f00292b7f89 */ /* 0x002fe800000e0000 */
[----:B------:R-:W1:Y:S04]  /*07c0*/  SHFL.BFLY PT, R42, R40, 0x10, 0x1f ;  /* 0x0e001f00282a7f89 */ /* 0x000e6800000e0000 */
[----:B0-----:R-:W-:Y:S04]  /*07d0*/  SHFL.BFLY PT, R35, R47, 0x2, 0x1f ;  /* 0x0c401f002f237f89 */ /* 0x001fe800000e0000 */
[----:B------:R-:W-:-:S15]  /*07e0*/  SHFL.BFLY PT, R34, R46, 0x2, 0x1f ;  /* 0x0c401f002e227f89 */ /* 0x000fde00000e0000 */
[----:B------:R-:W-:-:S15]  /*07f0*/  NOP ;  /* 0x0000000000007918 */ /* 0x000fde0000000000 */
[----:B------:R-:W-:-:S15]  /*0800*/  NOP ;  /* 0x0000000000007918 */ /* 0x000fde0000000000 */
[----:B------:R-:W-:-:S05]  /*0810*/  NOP ;  /* 0x0000000000007918 */ /* 0x000fca0000000000 */
[----:B-1----:R-:W0:Y:S02]  /*0820*/  DADD R42, R40, R42 ;  /* 0x00000000282a7229 */ /* 0x002e24000000002a */
[----:B0-----:R-:W-:Y:S04]  /*0830*/  SHFL.BFLY PT, R45, R43, 0x8, 0x1f ;  /* 0x0d001f002b2d7f89 */ /* 0x001fe800000e0000 */
[----:B------:R-:W0:Y:S01]  /*0840*/  SHFL.BFLY PT, R44, R42, 0x8, 0x1f ;  /* 0x0d001f002a2c7f89 */ /* 0x000e2200000e0000 */
[----:B------:R-:W-:-:S15]  /*0850*/  ISETP.GE.AND P0, PT, R36, 0x1, PT ;  /* 0x000000012400780c */ /* 0x000fde0003f06270 */
[----:B------:R-:W-:-:S15]  /*0860*/  NOP ;  /* 0x0000000000007918 */ /* 0x000fde0000000000 */
[----:B------:R-:W-:-:S15]  /*0870*/  NOP ;  /* 0x0000000000007918 */ /* 0x000fde0000000000 */
[----:B------:R-:W-:-:S12]  /*0880*/  NOP ;  /* 0x0000000000007918 */ /* 0x000fd80000000000 */
[----:B0-----:R-:W0:-:S15]  /*0890*/  DADD R44, R42, R44 ;  /* 0x000000002a2c7229 */ /* 0x001e1e000000002c */
[----:B------:R-:W-:-:S15]  /*08a0*/  NOP ;  /* 0x0000000000007918 */ /* 0x000fde0000000000 */
[----:B------:R-:W-:-:S15]  /*08b0*/  NOP ;  /* 0x0000000000007918 */ /* 0x000fde0000000000 */
[----:B------:R-:W-:-:S15]  /*08c0*/  NOP ;  /* 0x0000000000007918 */ /* 0x000fde0000000000 */
[----:B------:R-:W-:-:S04]  /*08d0*/  NOP ;  /* 0x0000000000007918 */ /* 0x000fc80000000000 */
[----:B------:R0:W1:Y:S02]  /*08e0*/  DADD R48, R46, R34 ;  /* 0x000000002e307229 */ /* 0x0000640000000022 */
[----:B0-----:R-:W-:Y:S04]  /*08f0*/  SHFL.BFLY PT, R47, R45, 0x4, 0x1f ;  /* 0x0c801f002d2f7f89 */ /* 0x001fe800000e0000 */
[----:B------:R-:W0:Y:S04]  /*0900*/  SHFL.BFLY PT, R46, R44, 0x4, 0x1f ;  /* 0x0c801f002c2e7f89 */ /* 0x000e2800000e0000 */
[----:B-1----:R-:W-:Y:S04]  /*0910*/  SHFL.BFLY PT, R35, R49, 0x1, 0x1f ;  /* 0x0c201f0031237f89 */ /* 0x002fe800000e0000 */
[----:B------:R-:W1:-:S15]  /*0920*/  SHFL.BFLY PT, R34, R48, 0x1, 0x1f ;  /* 0x0c201f0030227f89 */ /* 0x000e5e00000e0000 */
[----:B------:R-:W-:-:S15]  /*0930*/  NOP ;  /* 0x0000000000007918 */ /* 0x000fde0000000000 */
[----:B------:R-:W-:-:S15]  /*0940*/  NOP ;  /* 0x0000000000007918 */ /* 0x000fde0000000000 */
[----:B------:R-:W-:-:S05]  /*0950*/  NOP ;  /* 0x0000000000007918 */ /* 0x000fca0000000000 */
[----:B0-----:R-:W0:-:S15]  /*0960*/  DADD R46, R44, R46 ;  /* 0x000000002c2e7229 */ /* 0x001e1e000000002e */
[----:B------:R-:W-:-:S15]  /*0970*/  NOP ;  /* 0x0000000000007918 */ /* 0x000fde0000000000 */
[----:B------:R-:W-:-:S15]  /*0980*/  NOP ;  /* 0x0000000000007918 */ /* 0x000fde0000000000 */
[----:B------:R-:W-:-:S15]  /*0990*/  NOP ;  /* 0x0000000000007918 */ /* 0x000fde0000000000 */
[----:B------:R-:W-:-:S04]  /*09a0*/  NOP ;  /* 0x0000000000007918 */ /* 0x000fc80000000000 */
[----:B-1----:R0:W-:Y:S02]  /*09b0*/  DADD R34, R48, R34 ;  /* 0x0000000030227229 */ /* 0x0021e40000000022 */
        /* <DEDUP_REMOVED lines=134> */
.L_x_5036:
[----:B------:R-:W-:Y:S05]  /*1220*/  BSYNC.RECONVERGENT B1 ;  /* 0x0000000000017941 */ /* 0x000fea0003800200 */
.L_x_5035:
[----:B--2---:R-:W2:Y:S02]  /*1230*/  DFMA R30, R34, -R44, R30 ;  /* 0x8000002c221e722b */ /* 0x004ea4000000001e */
[----:B--2---:R2:W-:Y:S02]  /*1240*/  STG.E.64 desc[UR4][R38.64], R30 ;  /* 0x0000001e26007986 */ /* 0x0045e4000c101b04 */
.L_x_5034:
[----:B------:R-:W-:Y:S05]  /*1250*/  BSYNC.RECONVERGENT B0 ;  /* 0x0000000000007941 */ /* 0x000fea0003800200 */
.L_x_5033:
[----:B--2---:R-:W-:Y:S01]  /*1260*/  LOP3.LUT R31, R37, 0x20, RZ, 0xfc, !PT ;  /* 0x00000020251f7812 */ /* 0x004fe200078efcff */
[----:B------:R-:W-:Y:S03]  /*1270*/  BSSY.RECONVERGENT B0, `(.L_x_5037) ;  /* 0x000007e000007945 */ /* 0x000fe60003800200 */
[----:B------:R-:W-:-:S13]  /*1280*/  ISETP.GE.AND P0, PT, R31, R0, PT ;  /* 0x000000001f00720c */ /* 0x000fda0003f06270 */
        /* <DEDUP_REMOVED lines=121> */
.L_x_5040:
[----:B------:R-:W-:Y:S05]  /*1a20*/  BSYNC.RECONVERGENT B1 ;  /* 0x0000000000017941 */ /* 0x000fea0003800200 */
.L_x_5039:
[----:B--2---:R-:W2:Y:S02]  /*1a30*/  DFMA R28, R34, -R32, R28 ;  /* 0x80000020221c722b */ /* 0x004ea4000000001c */
[----:B--2---:R2:W-:Y:S02]  /*1a40*/  STG.E.64 desc[UR4][R38.64+0x100], R28 ;  /* 0x0001001c26007986 */ /* 0x0045e4000c101b04 */
.L_x_5038:
[----:B------:R-:W-:Y:S05]  /*1a50*/  BSYNC.RECONVERGENT B0 ;  /* 0x0000000000007941 */ /* 0x000fea0003800200 */
.L_x_5037:
[----:B-1---5:R-:W-:Y:S01]  /*1a60*/  LOP3.LUT R23, R37, 0x40, RZ, 0xfc, !PT ;  /* 0x0000004025177812 */ /* 0x022fe200078efcff */
[----:B------:R-:W-:Y:S03]  /*1a70*/  BSSY.RECONVERGENT B0, `(.L_x_5041) ;  /* 0x000007f000007945 */ /* 0x000fe60003800200 */
[----:B------:R-:W-:-:S13]  /*1a80*/  ISETP.GE.AND P1, PT, R23, R0, PT ;  /* 0x000000001700720c */ /* 0x000fda0003f26270 */
        /* <DEDUP_REMOVED lines=122> */
.L_x_5044:
[----:B------:R-:W-:Y:S05]  /*2230*/  BSYNC.RECONVERGENT B1 ;  /* 0x0000000000017941 */ /* 0x000fea0003800200 */
.L_x_5043:
[----:B--2---:R-:W2:Y:S02]  /*2240*/  DFMA R26, R34, -R28, R26 ;  /* 0x8000001c221a722b */ /* 0x004ea4000000001a */
[----:B--2---:R3:W-:Y:S02]  /*2250*/  STG.E.64 desc[UR4][R38.64+0x200], R26 ;  /* 0x0002001a26007986 */ /* 0x0047e4000c101b04 */
.L_x_5042:
[----:B------:R-:W-:Y:S05]  /*2260*/  BSYNC.RECONVERGENT B0 ;  /* 0x0000000000007941 */ /* 0x000fea0003800200 */
.L_x_5041:
[----:B------:R-:W-:Y:S01]  /*2270*/  LOP3.LUT R37, R37, 0x60, RZ, 0xfc, !PT ;  /* 0x0000006025257812 */ /* 0x000fe200078efcff */
[----:B------:R-:W-:Y:S03]  /*2280*/  BSSY.RECONVERGENT B0, `(.L_x_5045) ;  /* 0x000007f000007945 */ /* 0x000fe60003800200 */
[----:B------:R-:W-:-:S13]  /*2290*/  ISETP.GE.AND P2, PT, R37, R0, PT ;  /* 0x000000002500720c */ /* 0x000fda0003f46270 */
        /* <DEDUP_REMOVED lines=122> */
.L_x_5048:
[----:B------:R-:W-:Y:S05]  /*2a40*/  BSYNC.RECONVERGENT B1 ;  /* 0x0000000000017941 */ /* 0x000fea0003800200 */
.L_x_5047:
[----:B---3--:R-:W3:Y:S02]  /*2a50*/  DFMA R22, R34, -R22, R24 ;  /* 0x800000162216722b */ /* 0x008ee40000000018 */
[----:B---3--:R4:W-:Y:S02]  /*2a60*/  STG.E.64 desc[UR4][R38.64+0x300], R22 ;  /* 0x0003001626007986 */ /* 0x0089e4000c101b04 */
.L_x_5046:
[----:B------:R-:W-:Y:S05]  /*2a70*/  BSYNC.RECONVERGENT B0 ;  /* 0x0000000000007941 */ /* 0x000fea0003800200 */
.L_x_5045:
[----:B------:R-:W-:-:S13]  /*2a80*/  ISETP.NE.AND P3, PT, R36, 0x1, PT ;  /* 0x000000012400780c */ /* 0x000fda0003f65270 */
[----:B------:R-:W-:Y:S05]  /*2a90*/  @!P3 EXIT ;  /* 0x000000000000b94d */ /* 0x000fea0003800000 */
[----:B------:R-:W-:Y:S01]  /*2aa0*/  BSSY.RECONVERGENT B0, `(.L_x_5049) ;  /* 0x000007e000007945 */ /* 0x000fe20003800200 */
[----:B--234-:R-:W-:-:S03]  /*2ab0*/  IMAD.WIDE.U32 R38, R0, 0x8, R38 ;  /* 0x0000000800267825 */ /* 0x01cfc600078e0026 */
        /* <DEDUP_REMOVED lines=108> */
[----:B------:R1:W2:Y:S02]  /*3180*/  DADD R12, R8, +INF ;  /* 0x7ff00000080c7429 */ /* 0x0002a40000000000 */
[----:B-1----:R-:W-:Y:S01]  /*3190*/  @!P3 SHF.R.S32.HI R9, RZ, 0x1, R0 ;  /* 0x00000001ff09b819 */ /* 0x002fe20000011400 */
[----:B------:R-:W-:Y:S01]  /*31a0*/  @!P3 IMAD.MOV.U32 R8, RZ, RZ, R22 ;  /* 0x000000ffff08b224 */ /* 0x000fe200078e0016 */
        /* <DEDUP_REMOVED lines=9> */
[----:B------:R1:W2:Y:S02]  /*3240*/  @!P3 DMUL R12, R8, R10 ;  /* 0x0000000a080cb228 */ /* 0x0002a40000000000 */
.L_x_5052:
[----:B------:R-:W-:Y:S05]  /*3250*/  BSYNC.RECONVERGENT B1 ;  /* 0x0000000000017941 */ /* 0x000fea0003800200 */
.L_x_5051:
[----:B--2---:R-:W2:Y:S02]  /*3260*/  DFMA R12, R40, -R12, R20 ;  /* 0x8000000c280c722b */ /* 0x004ea40000000014 */
[----:B--2---:R2:W-:Y:S02]  /*3270*/  STG.E.64 desc[UR4][R38.64], R12 ;  /* 0x0000000c26007986 */ /* 0x0045e4000c101b04 */
.L_x_5050:
[----:B------:R-:W-:Y:S05]  /*3280*/  BSYNC.RECONVERGENT B0 ;  /* 0x0000000000007941 */ /* 0x000fea0003800200 */
.L_x_5049:
        /* <DEDUP_REMOVED lines=18> */
[----:B--2---:R-:W1:Y:S01]  /*33b0*/  DFMA R12, R10, -UR6, R6 ;  /* 0x800000060a0c7c2b */ /* 0x004e620008000006 */
        /* <DEDUP_REMOVED lines=103> */
.L_x_5056:
[----:B------:R-:W-:Y:S05]  /*3a30*/  BSYNC.RECONVERGENT B1 ;  /* 0x0000000000017941 */ /* 0x000fea0003800200 */
.L_x_5055:
[----:B--2---:R-:W2:Y:S02]  /*3a40*/  DFMA R10, R40, -R10, R18 ;  /* 0x8000000a280a722b */ /* 0x004ea40000000012 */
[----:B--2---:R3:W-:Y:S02]  /*3a50*/  STG.E.64 desc[UR4][R38.64+0x100], R10 ;  /* 0x0001000a26007986 */ /* 0x0047e4000c101b04 */
.L_x_5054:
[----:B------:R-:W-:Y:S05]  /*3a60*/  BSYNC.RECONVERGENT B0 ;  /* 0x0000000000007941 */ /* 0x000fea0003800200 */
.L_x_5053:
[----:B------:R-:W-:Y:S04]  /*3a70*/  BSSY.RECONVERGENT B0, `(.L_x_5057) ;  /* 0x000007d000007945 */ /* 0x000fe80003800200 */
[----:B------:R-:W-:Y:S05]  /*3a80*/  @P1 BRA `(.L_x_5058) ;  /* 0x0000000400ec1947 */ /* 0x000fea0003800000 */
[----:B-1-3--:R-:W-:Y:S01]  /*3a90*/  IMAD.MOV.U32 R10, RZ, RZ, 0x652b82fe ;  /* 0x652b82feff0a7424 */ /* 0x00afe200078e00ff */
        /* <DEDUP_REMOVED lines=107> */
[----:B-1----:R-:W-:Y:S01]  /*4150*/  @!P0 SHF.R.S32.HI R5, RZ, 0x1, R0 ;  /* 0x00000001ff058819 */ /* 0x002fe20000011400 */
[----:B------:R-:W-:Y:S01]  /*4160*/  @!P0 IMAD.MOV.U32 R4, RZ, RZ, R8 ;  /* 0x000000ffff048224 */ /* 0x000fe200078e0008 */
[----:B---3--:R-:W-:Y:S01]  /*4170*/  FSEL R6, R6, RZ, P1 ;  /* 0x000000ff06067208 */ /* 0x008fe20000800000 */
[----:B------:R-:W-:Y:S01]  /*4180*/  @!P0 IMAD.MOV.U32 R8, RZ, RZ, RZ ;  /* 0x000000ffff088224 */ /* 0x000fe200078e00ff */
[----:B------:R-:W-:Y:S01]  /*4190*/  FSEL R7, R7, RZ, P1 ;  /* 0x000000ff07077208 */ /* 0x000fe20000800000 */
[----:B------:R-:W-:Y:S02]  /*41a0*/  @!P0 IMAD.IADD R10, R10, 0x1, -R5 ;  /* 0x000000010a0a8824 */ /* 0x000fe400078e0a05 */
[----:B------:R-:W-:-:S03]  /*41b0*/  @!P0 IMAD R5, R5, 0x100000, R9 ;  /* 0x0010000005058824 */ /* 0x000fc600078e0209 */
[----:B------:R-:W-:-:S15]  /*41c0*/  @!P0 LEA R9, R10, 0x3ff00000, 0x14 ;  /* 0x3ff000000a098811 */ /* 0x000fde00078ea0ff */
[----:B------:R-:W-:-:S15]  /*41d0*/  NOP ;  /* 0x0000000000007918 */ /* 0x000fde0000000000 */
[----:B------:R-:W-:-:S15]  /*41e0*/  NOP ;  /* 0x0000000000007918 */ /* 0x000fde0000000000 */
[----:B------:R-:W-:-:S07]  /*41f0*/  NOP ;  /* 0x0000000000007918 */ /* 0x000fce0000000000 */
[----:B------:R1:W3:Y:S02]  /*4200*/  @!P0 DMUL R6, R4, R8 ;  /* 0x0000000804068228 */ /* 0x0002e40000000000 */
.L_x_5060:
[----:B------:R-:W-:Y:S05]  /*4210*/  BSYNC.RECONVERGENT B1 ;  /* 0x0000000000017941 */ /* 0x000fea0003800200 */
.L_x_5059:
[----:B---3--:R-:W3:Y:S02]  /*4220*/  DFMA R6, R40, -R6, R16 ;  /* 0x800000062806722b */ /* 0x008ee40000000010 */
[----:B---3--:R4:W-:Y:S02]  /*4230*/  STG.E.64 desc[UR4][R38.64+0x200], R6 ;  /* 0x0002000626007986 */ /* 0x0089e4000c101b04 */
.L_x_5058:
[----:B------:R-:W-:Y:S05]  /*4240*/  BSYNC.RECONVERGENT B0 ;  /* 0x0000000000007941 */ /* 0x000fea0003800200 */
.L_x_5057:
        /* <DEDUP_REMOVED lines=111> */
[----:B----4-:R-:W-:Y:S01]  /*4940*/  FSEL R4, R4, RZ, P1 ;  /* 0x000000ff04047208 */ /* 0x010fe20000800000 */
        /* <DEDUP_REMOVED lines=8> */
[----:B------:R1:W4:Y:S02]  /*49d0*/  @!P0 DMUL R4, R2, R6 ;  /* 0x0000000602048228 */ /* 0x0003240000000000 */
.L_x_5062:
[----:B------:R-:W-:Y:S05]  /*49e0*/  BSYNC.RECONVERGENT B0 ;  /* 0x0000000000007941 */ /* 0x000fea0003800200 */
.L_x_5061:
[----:B----4-:R-:W4:Y:S02]  /*49f0*/  DFMA R4, R40, -R4, R14 ;  /* 0x800000042804722b */ /* 0x010f24000000000e */
[----:B----4-:R-:W-:Y:S01]  /*4a00*/  STG.E.64 desc[UR4][R38.64+0x300], R4 ;  /* 0x0003000426007986 */ /* 0x010fe2000c101b04 */
[----:B------:R-:W-:Y:S05]  /*4a10*/  EXIT ;  /* 0x000000000000794d */ /* 0x000fea0003800000 */
.L_x_5063:
        /* <DEDUP_REMOVED lines=14> */
.L_x_11441:


//--------------------- .text._ZN43_GLOBAL__N__9ae7fba5_10_SoftMax_cu_9f978f6321softmax_warp_backwardIdddLi6ELb1ELb0EEEvPT0_PKT_S5_iiiPKb --------------------------
	.section	.text._ZN43_GLOBAL__N__9ae7fba5_10_SoftMax_cu_9f978f6321softmax_warp_backwardIdddLi6ELb1ELb0EEEvPT0_PKT_S5_iiiPKb,"ax",@progbits
	.align	128
.text._ZN43_GLOBAL__N__9ae7fba5_10_SoftMax_cu_9f978f6321softmax_warp_backwardIdddLi6ELb1ELb0EEEvPT0_PKT_S5_iiiPKb:
        .type           _ZN43_GLOBAL__N__9ae7fba5_10_SoftMax_cu_9f978f6321softmax_warp_backwardIdddLi6ELb1ELb0EEEvPT0_PKT_S5_iiiPKb,@function
        .size           _ZN43_GLOBAL__N__9ae7fba5_10_SoftMax_cu_9f978f6321softmax_warp_backwardIdddLi6ELb1ELb0EEEvPT0_PKT_S5_iiiPKb,(.L_x_11442 - _ZN43_GLOBAL__N__9ae7fba5_10_SoftMax_cu_9f978f6321softmax_warp_backwardIdddLi6ELb1ELb0EEEvPT0_PKT_S5_iiiPKb)
        .other          _ZN43_GLOBAL__N__9ae7fba5_10_SoftMax_cu_9f978f6321softmax_warp_backwardIdddLi6ELb1ELb0EEEvPT0_PKT_S5_iiiPKb,@"STO_CUDA_ENTRY STV_DEFAULT"
_ZN43_GLOBAL__N__9ae7fba5_10_SoftMax_cu_9f978f6321softmax_warp_backwardIdddLi6ELb1ELb0EEEvPT0_PKT_S5_iiiPKb:
        /* <DEDUP_REMOVED lines=10> */
[----:B------:R-:W-:-:S07]  /*00a0*/  CS2R R8, SRZ ;  /* 0x0000000000087805 */ /* 0x000fce000001ff00 */
[----:B------:R-:W4:Y:S01]  /*00b0*/  LDC.64 R10, c[0x0][0x390] ;  /* 0x0000e400ff0a7b82 */ /* 0x000f220000000a00 */
[----:B0-----:R-:W-:Y:S01]  /*00c0*/  IMAD R0, R0, UR4, R5 ;  /* 0x0000000400007c24 */ /* 0x001fe2000f8e0205 */
[----:B------:R-:W0:Y:S01]  /*00d0*/  LDCU.64 UR4, c[0x0][0x358] ;  /* 0x00006b00ff0477ac */ /* 0x000e220008000a00 */
[----:B---3--:R-:W-:Y:S02]  /*00e0*/  LOP3.LUT R4, R4, 0x1f, RZ, 0xc0, !PT ;  /* 0x0000001f04047812 */ /* 0x008fe400078ec0ff */
[----:B------:R-:W-:Y:S02]  /*00f0*/  IMAD.SHL.U32 R18, R0, 0x2, RZ ;  /* 0x0000000200127824 */ /* 0x000fe400078e00ff */
[C---:B-1----:R-:W-:Y:S01]  /*0100*/  ISETP.GE.AND P0, PT, R4.reuse, R23, PT ;  /* 0x000000170400720c */ /* 0x042fe20003f06270 */
[----:B------:R-:W-:Y:S02]  /*0110*/  VIADD R6, R4, 0x20 ;  /* 0x0000002004067836 */ /* 0x000fe40000000000 */
[C---:B--2---:R-:W-:Y:S01]  /*0120*/  IADD3 R0, PT, PT, -R18.reuse, UR6, RZ ;  /* 0x0000000612007c10 */ /* 0x044fe2000fffe1ff */
[----:B------:R-:W-:-:S02]  /*0130*/  IMAD R18, R18, UR7, R4 ;  /* 0x0000000712127c24 */ /* 0x000fc4000f8e0204 */
[----:B------:R-:W-:Y:S02]  /*0140*/  ISETP.GE.AND P1, PT, R6, R23, PT ;  /* 0x000000170600720c */ /* 0x000fe40003f26270 */
[----:B----4-:R-:W-:Y:S01]  /*0150*/  IMAD.WIDE R2, R18, 0x8, R2 ;  /* 0x0000000812027825 */ /* 0x010fe200078e0202 */
[C---:B------:R-:W-:Y:S02]  /*0160*/  ISETP.LT.OR P2, PT, R0.reuse, 0x1, P0 ;  /* 0x000000010000780c */ /* 0x040fe40000741670 */
[----:B------:R-:W-:-:S11]  /*0170*/  ISETP.LT.OR P3, PT, R0, 0x1, P1 ;  /* 0x000000010000780c */ /* 0x000fd60000f61670 */
[----:B0-----:R-:W2:Y:S04]  /*0180*/  @!P2 LDG.E.64 R20, desc[UR4][R2.64] ;  /* 0x000000040214a981 */ /* 0x001ea8000c1e1b00 */
[----:B------:R-:W3:Y:S01]  /*0190*/  @!P3 LDG.E.64 R16, desc[UR4][R2.64+0x100] ;  /* 0x000100040210b981 */ /* 0x000ee2000c1e1b00 */
[C---:B------:R-:W-:Y:S02]  /*01a0*/  ISETP.LT.OR P4, PT, R0.reuse, 0x2, P0 ;  /* 0x000000020000780c */ /* 0x040fe40000781670 */
[----:B------:R-:W-:Y:S02]  /*01b0*/  CS2R R6, SRZ ;  /* 0x0000000000067805 */ /* 0x000fe4000001ff00 */
[----:B------:R-:W-:-:S09]  /*01c0*/  ISETP.LT.OR P5, PT, R0, 0x2, P1 ;  /* 0x000000020000780c */ /* 0x000fd20000fa1670 */
[----:B------:R-:W-:-:S04]  /*01d0*/  @!P4 IMAD.WIDE.U32 R12, R23, 0x8, R2 ;  /* 0x00000008170cc825 */ /* 0x000fc800078e0002 */
[C---:B------:R-:W-:Y:S01]  /*01e0*/  @!P5 IMAD.WIDE.U32 R30, R23.reuse, 0x8, R2 ;  /* 0x00000008171ed825 */ /* 0x040fe200078e0002 */
[----:B------:R0:W4:Y:S04]  /*01f0*/  @!P4 LDG.E.64 R8, desc[UR4][R12.64] ;  /* 0x000000040c08c981 */ /* 0x000128000c1e1b00 */
[----:B------:R1:W4:Y:S01]  /*0200*/  @!P5 LDG.E.64 R6, desc[UR4][R30.64+0x100] ;  /* 0x000100041e06d981 */ /* 0x000322000c1e1b00 */
[----:B------:R-:W-:Y:S01]  /*0210*/  IMAD.WIDE R10, R18, 0x8, R10 ;  /* 0x00000008120a7825 */ /* 0x000fe200078e020a */
[----:B------:R-:W-:Y:S02]  /*0220*/  CS2R R24, SRZ ;  /* 0x0000000000187805 */ /* 0x000fe4000001ff00 */
[----:B------:R-:W-:Y:S01]  /*0230*/  CS2R R14, SRZ ;  /* 0x00000000000e7805 */ /* 0x000fe2000001ff00 */
[----:B------:R-:W-:-:S03]  /*0240*/  @!P5 IMAD.WIDE.U32 R36, R23, 0x8, R10 ;  /* 0x000000081724d825 */ /* 0x000fc600078e000a */
[----:B------:R-:W5:Y:S01]  /*0250*/  @!P2 LDG.E.64 R24, desc[UR4][R10.64] ;  /* 0x000000040a18a981 */ /* 0x000f62000c1e1b00 */
[----:B0-----:R-:W-:-:S03]  /*0260*/  @!P4 IMAD.WIDE.U32 R12, R23, 0x8, R10 ;  /* 0x00000008170cc825 */ /* 0x001fc600078e000a */
[----:B------:R4:W5:Y:S01]  /*0270*/  @!P3 LDG.E.64 R14, desc[UR4][R10.64+0x100] ;  /* 0x000100040a0eb981 */ /* 0x000962000c1e1b00 */
[----:B--2---:R-:W3:-:S15]  /*0280*/  DADD R4, RZ, R20 ;  /* 0x00000000ff047229 */ /* 0x004ede0000000014 */
[----:B------:R-:W-:-:S15]  /*0290*/  NOP ;  /* 0x0000000000007918 */ /* 0x000fde0000000000 */
[----:B------:R-:W-:-:S15]  /*02a0*/  NOP ;  /* 0x0000000000007918 */ /* 0x000fde0000000000 */
[----:B------:R-:W-:-:S15]  /*02b0*/  NOP ;  /* 0x0000000000007918 */ /* 0x000fde0000000000 */
[----:B------:R-:W-:-:S04]  /*02c0*/  NOP ;  /* 0x0000000000007918 */ /* 0x000fc80000000000 */
[----:B---3--:R-:W0:Y:S02]  /*02d0*/  DADD R26, R4, R16 ;  /* 0x00000000041a7229 */ /* 0x008e240000000010 */
[----:B0-----:R-:W-:Y:S01]  /*02e0*/  SHFL.BFLY PT, R3, R27, 0x10, 0x1f ;  /* 0x0e001f001b037f89 */ /* 0x001fe200000e0000 */
[----:B------:R-:W-:-:S03]  /*02f0*/  CS2R R4, SRZ ;  /* 0x0000000000047805 */ /* 0x000fc6000001ff00 */
[----:B------:R-:W0:Y:S04]  /*0300*/  SHFL.BFLY PT, R2, R26, 0x10, 0x1f ;  /* 0x0e001f001a027f89 */ /* 0x000e2800000e0000 */
[----:B------:R2:W5:-:S15]  /*0310*/  @!P4 LDG.E.64 R4, desc[UR4][R12.64] ;  /* 0x000000040c04c981 */ /* 0x00055e000c1e1b00 */
[----:B------:R-:W-:-:S15]  /*0320*/  NOP ;  /* 0x0000000000007918 */ /* 0x000fde0000000000 */
[----:B------:R-:W-:-:S15]  /*0330*/  NOP ;  /* 0x0000000000007918 */ /* 0x000fde0000000000 */
[----:B------:R-:W-:-:S09]  /*0340*/  NOP ;  /* 0x0000000000007918 */ /* 0x000fd20000000000 */
[----:B0-----:R0:W3:Y:S02]  /*0350*/  DADD R28, R26, R2 ;  /* 0x000000001a1c7229 */ /* 0x0010e40000000002 */
[----:B0-----:R-:W-:-:S06]  /*0360*/  CS2R R2, SRZ ;  /* 0x0000000000027805 */ /* 0x001fcc000001ff00 */
[----:B------:R0:W5:Y:S04]  /*0370*/  @!P5 LDG.E.64 R2, desc[UR4][R36.64+0x100] ;  /* 0x000100042402d981 */ /* 0x000168000c1e1b00 */
[----:B---3--:R-:W-:Y:S04]  /*0380*/  SHFL.BFLY PT, R27, R29, 0x8, 0x1f ;  /* 0x0d001f001d1b7f89 */ /* 0x008fe800000e0000 */
        /* <DEDUP_REMOVED lines=16> */
[----:B----4-:R-:W3:-:S15]  /*0490*/  DADD R10, RZ, R8 ;  /* 0x00000000ff0a7229 */ /* 0x010ede0000000008 */
[----:B------:R-:W-:-:S15]  /*04a0*/  NOP ;  /* 0x0000000000007918 */ /* 0x000fde0000000000 */
[----:B------:R-:W-:-:S15]  /*04b0*/  NOP ;  /* 0x0000000000007918 */ /* 0x000fde0000000000 */
[----:B------:R-:W-:-:S15]  /*04c0*/  NOP ;  /* 0x0000000000007918 */ /* 0x000fde0000000000 */
[----:B------:R-:W-:-:S04]  /*04d0*/  NOP ;  /* 0x0000000000007918 */ /* 0x000fc80000000000 */
[----:B---3--:R-:W3:-:S15]  /*04e0*/  DADD R10, R10, R6 ;  /* 0x000000000a0a7229 */ /* 0x008ede0000000006 */
[----:B------:R-:W-:-:S15]  /*04f0*/  NOP ;  /* 0x0000000000007918 */ /* 0x000fde0000000000 */
[----:B------:R-:W-:-:S15]  /*0500*/  NOP ;  /* 0x0000000000007918 */ /* 0x000fde0000000000 */
[----:B------:R-:W-:-:S15]  /*0510*/  NOP ;  /* 0x0000000000007918 */ /* 0x000fde0000000000 */
[----:B------:R-:W-:-:S04]  /*0520*/  NOP ;  /* 0x0000000000007918 */ /* 0x000fc80000000000 */
[----:B-1----:R3:W-:Y:S02]  /*0530*/  DADD R34, R32, R26 ;  /* 0x0000000020227229 */ /* 0x0027e4000000001a */
[----:B---3--:R-:W-:Y:S04]  /*0540*/  SHFL.BFLY PT, R27, R11, 0x10, 0x1f ;  /* 0x0e001f000b1b7f89 */ /* 0x008fe800000e0000 */
[----:B------:R-:W1:-:S15]  /*0550*/  SHFL.BFLY PT, R26, R10, 0x10, 0x1f ;  /* 0x0e001f000a1a7f89 */ /* 0x000e5e00000e0000 */
[----:B------:R-:W-:-:S15]  /*0560*/  NOP ;  /* 0x0000000000007918 */ /* 0x000fde0000000000 */
[----:B------:R-:W-:-:S15]  /*0570*/  NOP ;  /* 0x0000000000007918 */ /* 0x000fde0000000000 */
[----:B------:R-:W-:-:S13]  /*0580*/  NOP ;  /* 0x0000000000007918 */ /* 0x000fda0000000000 */
[----:B-1----:R-:W1:Y:S02]  /*0590*/  DADD R26, R10, R26 ;  /* 0x000000000a1a7229 */ /* 0x002e64000000001a */
[----:B-1----:R-:W-:Y:S04]  /*05a0*/  SHFL.BFLY PT, R29, R27, 0x8, 0x1f ;  /* 0x0d001f001b1d7f89 */ /* 0x002fe800000e0000 */
[----:B------:R-:W1:Y:S04]  /*05b0*/  SHFL.BFLY PT, R28, R26, 0x8, 0x1f ;  /* 0x0d001f001a1c7f89 */ /* 0x000e6800000e0000 */
[----:B--2---:R-:W-:Y:S04]  /*05c0*/  SHFL.BFLY PT, R13, R35, 0x1, 0x1f ;  /* 0x0c201f00230d7f89 */ /* 0x004fe800000e0000 */
[----:B------:R-:W-:Y:S01]  /*05d0*/  SHFL.BFLY PT, R12, R34, 0x1, 0x1f ;  /* 0x0c201f00220c7f89 */ /* 0x000fe200000e0000 */
[----:B------:R-:W-:-:S15]  /*05e0*/  ISETP.GE.AND P2, PT, R0, 0x1, PT ;  /* 0x000000010000780c */ /* 0x000fde0003f46270 */
        /* <DEDUP_REMOVED lines=16> */
[----:B-1----:R0:W1:Y:S04]  /*06f0*/  SHFL.BFLY PT, R11, R33, 0x1, 0x1f ;  /* 0x0c201f00210b7f89 */ /* 0x00206800000e0000 */
[----:B------:R0:W2:-:S15]  /*0700*/  SHFL.BFLY PT, R10, R32, 0x1, 0x1f ;  /* 0x0c201f00200a7f89 */ /* 0x00009e00000e0000 */
[----:B------:R-:W-:-:S15]  /*0710*/  NOP ;  /* 0x0000000000007918 */ /* 0x000fde0000000000 */
[----:B------:R-:W-:-:S15]  /*0720*/  NOP ;  /* 0x0000000000007918 */ /* 0x000fde0000000000 */
[----:B------:R-:W-:-:S13]  /*0730*/  NOP ;  /* 0x0000000000007918 */ /* 0x000fda0000000000 */
[----:B------:R0:W3:Y:S02]  /*0740*/  DADD R12, R34, R12 ;  /* 0x00000000220c7229 */ /* 0x0000e4000000000c */
[----:B0123--:R-:W-:Y:S05]  /*0750*/  @!P2 EXIT ;  /* 0x000000000000a94d */ /* 0x00ffea0003800000 */
[----:B------:R-:W0:Y:S01]  /*0760*/  LDC.64 R26, c[0x0][0x380] ;  /* 0x0000e000ff1a7b82 */ /* 0x000e220000000a00 */
[----:B------:R-:W-:Y:S01]  /*0770*/  BSSY.RECONVERGENT B0, `(.L_x_5064) ;  /* 0x000007e000007945 */ /* 0x000fe20003800200 */
[----:B------:R1:W2:Y:S01]  /*0780*/  DADD R10, R32, R10 ;  /* 0x00000000200a7229 */ /* 0x0002a2000000000a */
[----:B0-----:R-:W-:Y:S02]  /*0790*/  IMAD.WIDE R18, R18, 0x8, R26 ;  /* 0x0000000812127825 */ /* 0x001fe400078e021a */
        /* <DEDUP_REMOVED lines=114> */
[----:B------:R-:W-:Y:S02]  /*0ec0*/  @!P2 LEA R25, R24, 0x3ff00000, 0x14 ;  /* 0x3ff000001819a811 */ /* 0x000fe400078ea0ff */
[----:B------:R-:W-:-:S15]  /*0ed0*/  @!P2 MOV R24, RZ ;  /* 0x000000ff0018a202 */ /* 0x000fde0000000f00 */
[----:B------:R-:W-:-:S15]  /*0ee0*/  NOP ;  /* 0x0000000000007918 */ /* 0x000fde0000000000 */
[----:B------:R-:W-:-:S15]  /*0ef0*/  NOP ;  /* 0x0000000000007918 */ /* 0x000fde0000000000 */
[----:B------:R-:W-:-:S05]  /*0f00*/  NOP ;  /* 0x0000000000007918 */ /* 0x000fca0000000000 */
[----:B------:R0:W1:Y:S02]  /*0f10*/  @!P2 DMUL R28, R30, R24 ;  /* 0x000000181e1ca228 */ /* 0x0000640000000000 */
.L_x_5067:
[----:B------:R-:W-:Y:S05]  /*0f20*/  BSYNC.RECONVERGENT B1 ;  /* 0x0000000000017941 */ /* 0x000fea0003800200 */
.L_x_5066:
[----:B-1----:R-:W1:Y:S02]  /*0f30*/  DFMA R20, R12, -R28, R20 ;  /* 0x8000001c0c14722b */ /* 0x002e640000000014 */
[----:B-1----:R1:W-:Y:S02]  /*0f40*/  STG.E.64 desc[UR4][R18.64], R20 ;  /* 0x0000001412007986 */ /* 0x0023e4000c101b04 */
.L_x_5065:
[----:B------:R-:W-:Y:S05]  /*0f50*/  BSYNC.RECONVERGENT B0 ;  /* 0x0000000000007941 */ /* 0x000fea0003800200 */
.L_x_5064:
        /* <DEDUP_REMOVED lines=115> */
[----:B------:R-:W-:Y:S01]  /*1690*/  @!P2 IMAD.IADD R20, R20, 0x1, -R15 ;  /* 0x000000011414a824 */ /* 0x000fe200078e0a0f */
[----:B------:R-:W-:-:S04]  /*16a0*/  @!P2 LEA R15, R15, R27, 0x14 ;  /* 0x0000001b0f0fa211 */ /* 0x000fc800078ea0ff */
[----:B------:R-:W-:Y:S01]  /*16b0*/  @!P2 LEA R21, R20, 0x3ff00000, 0x14 ;  /* 0x3ff000001415a811 */ /* 0x000fe200078ea0ff */
[----:B------:R-:W-:-:S15]  /*16c0*/  @!P2 IMAD.MOV.U32 R20, RZ, RZ, RZ ;  /* 0x000000ffff14a224 */ /* 0x000fde00078e00ff */
[----:B------:R-:W-:-:S15]  /*16d0*/  NOP ;  /* 0x0000000000007918 */ /* 0x000fde0000000000 */
[----:B------:R-:W-:-:S15]  /*16e0*/  NOP ;  /* 0x0000000000007918 */ /* 0x000fde0000000000 */
[----:B------:R-:W-:-:S02]  /*16f0*/  NOP ;  /* 0x0000000000007918 */ /* 0x000fc40000000000 */
[----:B------:R0:W1:Y:S02]  /*1700*/  @!P2 DMUL R24, R14, R20 ;  /* 0x000000140e18a228 */ /* 0x0000640000000000 */
.L_x_5071:
[----:B------:R-:W-:Y:S05]  /*1710*/  BSYNC.RECONVERGENT B1 ;  /* 0x0000000000017941 */ /* 0x000fea0003800200 */
.L_x_5070:
[----:B-1----:R-:W1:Y:S02]  /*1720*/  DFMA R12, R12, -R24, R16 ;  /* 0x800000180c0c722b */ /* 0x002e640000000010 */
[----:B-1----:R2:W-:Y:S02]  /*1730*/  STG.E.64 desc[UR4][R18.64+0x100], R12 ;  /* 0x0001000c12007986 */ /* 0x0025e4000c101b04 */
.L_x_5069:
[----:B------:R-:W-:Y:S05]  /*1740*/  BSYNC.RECONVERGENT B0 ;  /* 0x0000000000007941 */ /* 0x000fea0003800200 */
.L_x_5068:
[----:B------:R-:W-:-:S13]  /*1750*/  ISETP.NE.AND P2, PT, R0, 0x1, PT ;  /* 0x000000010000780c */ /* 0x000fda0003f45270 */
[----:B------:R-:W-:Y:S05]  /*1760*/  @!P2 EXIT ;  /* 0x000000000000a94d */ /* 0x000fea0003800000 */
[----:B------:R-:W-:Y:S01]  /*1770*/  BSSY.RECONVERGENT B0, `(.L_x_5072) ;  /* 0x000007e000007945 */ /* 0x000fe20003800200 */
[----:B-12---:R-:W-:-:S03]  /*1780*/  IMAD.WIDE.U32 R18, R23, 0x8, R18 ;  /* 0x0000000817127825 */ /* 0x006fc600078e0012 */
        /* <DEDUP_REMOVED lines=100> */
[----:B------:R-:W-:Y:S01]  /*1dd0*/  MOV R14, R16 ;  /* 0x00000010000e7202 */ /* 0x000fe20000000f00 */
        /* <DEDUP_REMOVED lines=8> */
[----:B0-----:R-:W-:Y:S01]  /*1e60*/  @!P0 SHF.R.S32.HI R5, RZ, 0x1, R0 ;  /* 0x00000001ff058819 */ /* 0x001fe20000011400 */
[----:B------:R-:W-:Y:S01]  /*1e70*/  @!P0 IMAD.MOV.U32 R4, RZ, RZ, R16 ;  /* 0x000000ffff048224 */ /* 0x000fe200078e0010 */
        /* <DEDUP_REMOVED lines=10> */
.L_x_5075:
[----:B------:R-:W-:Y:S05]  /*1f20*/  BSYNC.RECONVERGENT B1 ;  /* 0x0000000000017941 */ /* 0x000fea0003800200 */
.L_x_5074:
[----:B-1----:R-:W1:Y:S02]  /*1f30*/  DFMA R8, R10, -R14, R8 ;  /* 0x8000000e0a08722b */ /* 0x002e640000000008 */
[----:B-1----:R1:W-:Y:S02]  /*1f40*/  STG.E.64 desc[UR4][R18.64], R8 ;  /* 0x0000000812007986 */ /* 0x0023e4000c101b04 */
.L_x_5073:
[----:B------:R-:W-:Y:S05]  /*1f50*/  BSYNC.RECONVERGENT B0 ;  /* 0x0000000000007941 */ /* 0x000fea0003800200 */
.L_x_5072:
[----:B------:R-:W-:Y:S05]  /*1f60*/  @P1 EXIT ;  /* 0x000000000000194d */ /* 0x000fea0003800000 */
[----:B0----5:R-:W-:Y:S01]  /*1f70*/  IMAD.MOV.U32 R4, RZ, RZ, 0x652b82fe ;  /* 0x652b82feff047424 */ /* 0x021fe200078e00ff */
        /* <DEDUP_REMOVED lines=25> */
[----:B------:R-:W-:Y:S01]  /*2110*/  MOV R9, 0x3e928af3 ;  /* 0x3e928af300097802 */ /* 0x000fe20000000f00 */
[----:B------:R-:W-:-:S15]  /*2120*/  UMOV UR7, 0x3e5ade15 ;  /* 0x3e5ade1500077882 */ /* 0x000fde0000000000 */
        /* <DEDUP_REMOVED lines=92> */
.L_x_5077:
[----:B------:R-:W-:Y:S05]  /*26f0*/  BSYNC.RECONVERGENT B0 ;  /* 0x0000000000007941 */ /* 0x000fea0003800200 */
.L_x_5076:
[----:B-1----:R-:W1:Y:S02]  /*2700*/  DFMA R6, R10, -R8, R6 ;  /* 0x800000080a06722b */ /* 0x002e640000000006 */
[----:B-1----:R-:W-:Y:S01]  /*2710*/  STG.E.64 desc[UR4][R18.64+0x100], R6 ;  /* 0x0001000612007986 */ /* 0x002fe2000c101b04 */
[----:B------:R-:W-:Y:S05]  /*2720*/  EXIT ;  /* 0x000000000000794d */ /* 0x000fea0003800000 */
.L_x_5078:
        /* <DEDUP_REMOVED lines=13> */
.L_x_11442:


//--------------------- .text._ZN43_GLOBAL__N__9ae7fba5_10_SoftMax_cu_9f978f6321softmax_warp_backwardIdddLi5ELb1ELb0EEEvPT0_PKT_S5_iiiPKb --------------------------
	.section	.text._ZN43_GLOBAL__N__9ae7fba5_10_SoftMax_cu_9f978f6321softmax_warp_backwardIdddLi5ELb1ELb0EEEvPT0_PKT_S5_iiiPKb,"ax",@progbits
	.align	128
.text._ZN43_GLOBAL__N__9ae7fba5_10_SoftMax_cu_9f978f6321softmax_warp_backwardIdddLi5ELb1ELb0EEEvPT0_PKT_S5_iiiPKb:
        .type           _ZN43_GLOBAL__N__9ae7fba5_10_SoftMax_cu_9f978f6321softmax_warp_backwardIdddLi5ELb1ELb0EEEvPT0_PKT_S5_iiiPKb,@function
        .size           _ZN43_GLOBAL__N__9ae7fba5_10_SoftMax_cu_9f978f6321softmax_warp_backwardIdddLi5ELb1ELb0EEEvPT0_PKT_S5_iiiPKb,(.L_x_11443 - _ZN43_GLOBAL__N__9ae7fba5_10_SoftMax_cu_9f978f6321softmax_warp_backwardIdddLi5ELb1ELb0EEEvPT0_PKT_S5_iiiPKb)
        .other          _ZN43_GLOBAL__N__9ae7fba5_10_SoftMax_cu_9f978f6321softmax_warp_backwardIdddLi5ELb1ELb0EEEvPT0_PKT_S5_iiiPKb,@"STO_CUDA_ENTRY STV_DEFAULT"
_ZN43_GLOBAL__N__9ae7fba5_10_SoftMax_cu_9f978f6321softmax_warp_backwardIdddLi5ELb1ELb0EEEvPT0_PKT_S5_iiiPKb:
        /* <DEDUP_REMOVED lines=19> */
[----:B------:R-:W-:-:S06]  /*0130*/  @!P2 SHF.L.U64.HI R6, R0, 0x3, R9 ;  /* 0x000000030006a819 */ /* 0x000fcc0000010209 */
[----:B------:R-:W2:Y:S01]  /*0140*/  @!P2 LDC.64 R14, c[0x0][0x390] ;  /* 0x0000e400ff0eab82 */ /* 0x000ea20000000a00 */
[----:B-1----:R-:W-:-:S05]  /*0150*/  @!P2 IADD3 R2, P0, PT, R7, R4, RZ ;  /* 0x000000040702a210 */ /* 0x002fca0007f1e0ff */
[----:B------:R-:W-:Y:S01]  /*0160*/  @!P2 IMAD.X R3, R6, 0x1, R5, P0 ;  /* 0x000000010603a824 */ /* 0x000fe200000e0605 */
[----:B------:R-:W-:-:S04]  /*0170*/  ISETP.GE.AND P0, PT, R22, 0x2, PT ;  /* 0x000000021600780c */ /* 0x000fc80003f06270 */
[----:B------:R-:W-:Y:S01]  /*0180*/  ISETP.GE.OR P0, PT, R8, UR8, !P0 ;  /* 0x0000000808007c0c */ /* 0x000fe2000c706670 */
[----:B0-----:R0:W3:-:S12]  /*0190*/  @!P2 LDG.E.64 R10, desc[UR4][R2.64] ;  /* 0x00000004020aa981 */ /* 0x0010d8000c1e1b00 */
[----:B------:R-:W1:Y:S01]  /*01a0*/  @!P0 LDC.64 R18, c[0x0][0x388] ;  /* 0x0000e200ff128b82 */ /* 0x000e620000000a00 */
[----:B------:R-:W-:-:S05]  /*01b0*/  @!P0 IADD3 R20, P3, PT, R0, UR8, RZ ;  /* 0x0000000800148c10 */ /* 0x000fca000ff7e0ff */
[----:B------:R-:W-:Y:S02]  /*01c0*/  @!P0 IMAD.X R5, RZ, RZ, R9, P3 ;  /* 0x000000ffff058224 */ /* 0x000fe400018e0609 */
[C---:B------:R-:W-:Y:S01]  /*01d0*/  @!P0 IMAD.SHL.U32 R17, R20.reuse, 0x8, RZ ;  /* 0x0000000814118824 */ /* 0x040fe200078e00ff */
[----:B0-----:R-:W0:Y:S02]  /*01e0*/  @!P0 LDC.64 R2, c[0x0][0x390] ;  /* 0x0000e400ff028b82 */ /* 0x001e240000000a00 */
[----:B------:R-:W-:Y:S02]  /*01f0*/  @!P0 SHF.L.U64.HI R20, R20, 0x3, R5 ;  /* 0x0000000314148819 */ /* 0x000fe40000010205 */
[----:B------:R-:W-:Y:S02]  /*0200*/  CS2R R4, SRZ ;  /* 0x0000000000047805 */ /* 0x000fe4000001ff00 */
[----:B-1----:R-:W-:-:S05]  /*0210*/  @!P0 IADD3 R18, P3, PT, R17, R18, RZ ;  /* 0x0000001211128210 */ /* 0x002fca0007f7e0ff */
[----:B------:R-:W-:-:S05]  /*0220*/  @!P0 IMAD.X R19, R20, 0x1, R19, P3 ;  /* 0x0000000114138824 */ /* 0x000fca00018e0613 */
[----:B------:R1:W4:Y:S01]  /*0230*/  @!P0 LDG.E.64 R4, desc[UR4][R18.64] ;  /* 0x0000000412048981 */ /* 0x000322000c1e1b00 */
[----:B0-----:R-:W-:Y:S02]  /*0240*/  @!P0 IADD3 R16, P4, PT, R17, R2, RZ ;  /* 0x0000000211108210 */ /* 0x001fe40007f9e0ff */
[----:B--2---:R-:W-:-:S03]  /*0250*/  @!P2 IADD3 R14, P3, PT, R7, R14, RZ ;  /* 0x0000000e070ea210 */ /* 0x004fc60007f7e0ff */
[----:B------:R-:W-:Y:S01]  /*0260*/  @!P0 IMAD.X R17, R20, 0x1, R3, P4 ;  /* 0x0000000114118824 */ /* 0x000fe200020e0603 */
[----:B------:R-:W-:Y:S01]  /*0270*/  CS2R R2, SRZ ;  /* 0x0000000000027805 */ /* 0x000fe2000001ff00 */
[----:B------:R-:W-:Y:S01]  /*0280*/  @!P2 IMAD.X R15, R6, 0x1, R15, P3 ;  /* 0x00000001060fa824 */ /* 0x000fe200018e060f */
[----:B------:R-:W-:-:S04]  /*0290*/  CS2R R6, SRZ ;  /* 0x0000000000067805 */ /* 0x000fc8000001ff00 */
[----:B------:R0:W5:Y:S04]  /*02a0*/  @!P0 LDG.E.64 R2, desc[UR4][R16.64] ;  /* 0x0000000410028981 */ /* 0x000168000c1e1b00 */
[----:B------:R2:W5:Y:S01]  /*02b0*/  @!P2 LDG.E.64 R6, desc[UR4][R14.64] ;  /* 0x000000040e06a981 */ /* 0x000562000c1e1b00 */
[----:B---3--:R-:W1:Y:S03]  /*02c0*/  DADD R12, RZ, R10 ;  /* 0x00000000ff0c7229 */ /* 0x008e66000000000a */
[----:B-1----:R-:W-:Y:S04]  /*02d0*/  SHFL.BFLY PT, R19, R13, 0x10, 0x1f ;  /* 0x0e001f000d137f89 */ /* 0x002fe800000e0000 */
[----:B------:R-:W1:-:S15]  /*02e0*/  SHFL.BFLY PT, R18, R12, 0x10, 0x1f ;  /* 0x0e001f000c127f89 */ /* 0x000e5e00000e0000 */
[----:B------:R-:W-:-:S15]  /*02f0*/  NOP ;  /* 0x0000000000007918 */ /* 0x000fde0000000000 */
[----:B------:R-:W-:-:S15]  /*0300*/  NOP ;  /* 0x0000000000007918 */ /* 0x000fde0000000000 */
[----:B------:R-:W-:-:S12]  /*0310*/  NOP ;  /* 0x0000000000007918 */ /* 0x000fd80000000000 */
        /* <DEDUP_REMOVED lines=30> */
[----:B-1----:R0:W2:Y:S02]  /*0500*/  DADD R24, R20, R24 ;  /* 0x0000000014187229 */ /* 0x0020a40000000018 */
[----:B0-----:R-:W-:Y:S04]  /*0510*/  SHFL.BFLY PT, R21, R19, 0x4, 0x1f ;  /* 0x0c801f0013157f89 */ /* 0x001fe800000e0000 */
[----:B------:R-:W0:Y:S04]  /*0520*/  SHFL.BFLY PT, R20, R18, 0x4, 0x1f ;  /* 0x0c801f0012147f89 */ /* 0x000e2800000e0000 */
[----:B--2---:R-:W-:Y:S04]  /*0530*/  SHFL.BFLY PT, R15, R25, 0x2, 0x1f ;  /* 0x0c401f00190f7f89 */ /* 0x004fe800000e0000 */
        /* <DEDUP_REMOVED lines=12> */
[----:B-1----:R-:W-:Y:S04]  /*0600*/  SHFL.BFLY PT, R15, R27, 0x1, 0x1f ;  /* 0x0c201f001b0f7f89 */ /* 0x002fe800000e0000 */
[----:B------:R-:W1:-:S15]  /*0610*/  SHFL.BFLY PT, R14, R26, 0x1, 0x1f ;  /* 0x0c201f001a0e7f89 */ /* 0x000e5e00000e0000 */
[----:B------:R-:W-:-:S15]  /*0620*/  NOP ;  /* 0x0000000000007918 */ /* 0x000fde0000000000 */
[----:B------:R-:W-:-:S15]  /*0630*/  NOP ;  /* 0x0000000000007918 */ /* 0x000fde0000000000 */
[----:B------:R-:W-:-:S05]  /*0640*/  NOP ;  /* 0x0000000000007918 */ /* 0x000fca0000000000 */
[----:B0-----:R-:W0:Y:S02]  /*0650*/  DADD R24, R20, R24 ;  /* 0x0000000014187229 */ /* 0x001e240000000018 */
[----:B0-----:R0:W2:Y:S04]  /*0660*/  SHFL.BFLY PT, R13, R25, 0x1, 0x1f ;  /* 0x0c201f00190d7f89 */ /* 0x0010a800000e0000 */
[----:B------:R0:W3:-:S15]  /*0670*/  SHFL.BFLY PT, R12, R24, 0x1, 0x1f ;  /* 0x0c201f00180c7f89 */ /* 0x0000de00000e0000 */
[----:B------:R-:W-:-:S15]  /*0680*/  NOP ;  /* 0x0000000000007918 */ /* 0x000fde0000000000 */
[----:B------:R-:W-:-:S15]  /*0690*/  NOP ;  /* 0x0000000000007918 */ /* 0x000fde0000000000 */
[----:B------:R-:W-:-:S13]  /*06a0*/  NOP ;  /* 0x0000000000007918 */ /* 0x000fda0000000000 */
[----:B-1----:R0:W1:Y:S02]  /*06b0*/  DADD R14, R26, R14 ;  /* 0x000000001a0e7229 */ /* 0x002064000000000e */
[----:B0123--:R-:W-:Y:S05]  /*06c0*/  @!P1 EXIT ;  /* 0x000000000000994d */ /* 0x00ffea0003800000 */
[----:B------:R-:W-:Y:S01]  /*06d0*/  ISETP.GE.AND P0, PT, R8, UR8, PT ;  /* 0x0000000808007c0c */ /* 0x000fe2000bf06270 */
[----:B------:R-:W-:Y:S01]  /*06e0*/  BSSY.RECONVERGENT B0, `(.L_x_5079) ;  /* 0x0000081000007945 */ /* 0x000fe20003800200 */
[----:B------:R0:W1:Y:S11]  /*06f0*/  DADD R12, R24, R12 ;  /* 0x00000000180c7229 */ /* 0x000076000000000c */
[----:B01----:R-:W-:Y:S05]  /*0700*/  @P0 BRA `(.L_x_5080) ;  /* 0x0000000400f80947 */ /* 0x003fea0003800000 */
        /* <DEDUP_REMOVED lines=120> */
.L_x_5082:
[----:B------:R-:W-:Y:S05]  /*0e90*/  BSYNC.RECONVERGENT B1 ;  /* 0x0000000000017941 */ /* 0x000fea0003800200 */
.L_x_5081:
[----:B------:R-:W0:Y:S01]  /*0ea0*/  LDCU.64 UR6, c[0x0][0x380] ;  /* 0x00007000ff0677ac */ /* 0x000e220008000a00 */
[----:B-1----:R-:W1:Y:S01]  /*0eb0*/  DFMA R14, R14, -R18, R10 ;  /* 0x800000120e0e722b */ /* 0x002e62000000000a */
[----:B0-----:R-:W-:-:S04]  /*0ec0*/  LEA R6, P1, R0, UR6, 0x3 ;  /* 0x0000000600067c11 */ /* 0x001fc8000f8218ff */
[----:B------:R-:W-:-:S05]  /*0ed0*/  LEA.HI.X R7, R0, UR7, R9, 0x3, P1 ;  /* 0x0000000700077c11 */ /* 0x000fca00088f1c09 */
[----:B-1----:R0:W-:Y:S04]  /*0ee0*/  STG.E.64 desc[UR4][R6.64], R14 ;  /* 0x0000000e06007986 */ /* 0x0021e8000c101b04 */
.L_x_5080:
[----:B------:R-:W-:Y:S05]  /*0ef0*/  BSYNC.RECONVERGENT B0 ;  /* 0x0000000000007941 */ /* 0x000fea0003800200 */
.L_x_5079:
[----:B------:R-:W-:-:S13]  /*0f00*/  ISETP.EQ.OR P0, PT, R22, 0x1, P0 ;  /* 0x000000011600780c */ /* 0x000fda0000702670 */
[----:B------:R-:W-:Y:S05]  /*0f10*/  @P0 EXIT ;  /* 0x000000000000094d */ /* 0x000fea0003800000 */
[----:B0----5:R-:W-:Y:S01]  /*0f20*/  IMAD.MOV.U32 R6, RZ, RZ, 0x652b82fe ;  /* 0x652b82feff067424 */ /* 0x021fe200078e00ff */
[----:B------:R-:W-:Y:S01]  /*0f30*/  UMOV UR6, 0xfefa39ef ;  /* 0xfefa39ef00067882 */ /* 0x000fe20000000000 */
[----:B------:R-:W-:Y:S01]  /*0f40*/  IMAD.MOV.U32 R7, RZ, RZ, 0x3ff71547 ;  /* 0x3ff71547ff077424 */ /* 0x000fe200078e00ff */
[----:B------:R-:W-:Y:S01]  /*0f50*/  UMOV UR7, 0x3fe62e42 ;  /* 0x3fe62e4200077882 */ /* 0x000fe20000000000 */
[----:B------:R-:W-:Y:S01]  /*0f60*/  FSETP.GEU.FTZ.AND P0, PT, |R3|, 4.1917929649353027344, PT ;  /* 0x4086232b0300780b */ /* 0x000fe20003f1e200 */
        /* <DEDUP_REMOVED lines=116> */
.L_x_5084:
[----:B------:R-:W-:Y:S05]  /*16b0*/  BSYNC.RECONVERGENT B0 ;  /* 0x0000000000007941 */ /* 0x000fea0003800200 */
.L_x_5083:
[----:B------:R-:W0:Y:S01]  /*16c0*/  LDCU.64 UR6, c[0x0][0x380] ;  /* 0x00007000ff0677ac */ /* 0x000e220008000a00 */
[----:B------:R-:W-:Y:S01]  /*16d0*/  IADD3 R0, P0, PT, R0, UR8, RZ ;  /* 0x0000000800007c10 */ /* 0x000fe2000ff1e0ff */
[----:B-1----:R-:W1:Y:S04]  /*16e0*/  DFMA R12, R12, -R10, R4 ;  /* 0x8000000a0c0c722b */ /* 0x002e680000000004 */
[----:B------:R-:W-:Y:S01]  /*16f0*/  IMAD.X R9, RZ, RZ, R9, P0 ;  /* 0x000000ffff097224 */ /* 0x000fe200000e0609 */
[----:B0-----:R-:W-:-:S04]  /*1700*/  LEA R2, P0, R0, UR6, 0x3 ;  /* 0x0000000600027c11 */ /* 0x001fc8000f8018ff */
[----:B------:R-:W-:-:S05]  /*1710*/  LEA.HI.X R3, R0, UR7, R9, 0x3, P0 ;  /* 0x0000000700037c11 */ /* 0x000fca00080f1c09 */
[----:B-1----:R-:W-:Y:S01]  /*1720*/  STG.E.64 desc[UR4][R2.64], R12 ;  /* 0x0000000c02007986 */ /* 0x002fe2000c101b04 */
[----:B------:R-:W-:Y:S05]  /*1730*/  EXIT ;  /* 0x000000000000794d */ /* 0x000fea0003800000 */
.L_x_5085:
        /* <DEDUP_REMOVED lines=12> */
.L_x_11443:


//--------------------- .text._ZN43_GLOBAL__N__9ae7fba5_10_SoftMax_cu_9f978f6321softmax_warp_backwardIdddLi4ELb1ELb0EEEvPT0_PKT_S5_iiiPKb --------------------------
	.section	.text._ZN43_GLOBAL__N__9ae7fba5_10_SoftMax_cu_9f978f6321softmax_warp_backwardIdddLi4ELb1ELb0EEEvPT0_PKT_S5_iiiPKb,"ax",@progbits
	.align	128
.text._ZN43_GLOBAL__N__9ae7fba5_10_SoftMax_cu_9f978f6321softmax_warp_backwardIdddLi4ELb1ELb0EEEvPT0_PKT_S5_iiiPKb:
        .type           _ZN43_GLOBAL__N__9ae7fba5_10_SoftMax_cu_9f978f6321softmax_warp_backwardIdddLi4ELb1ELb0EEEvPT0_PKT_S5_iiiPKb,@function
        .size           _ZN43_GLOBAL__N__9ae7fba5_10_SoftMax_cu_9f978f6321softmax_warp_backwardIdddLi4ELb1ELb0EEEvPT0_PKT_S5_iiiPKb,(.L_x_11444 - _ZN43_GLOBAL__N__9ae7fba5_10_SoftMax_cu_9f978f6321softmax_warp_backwardIdddLi4ELb1ELb0EEEvPT0_PKT_S5_iiiPKb)
        .other          _ZN43_GLOBAL__N__9ae7fba5_10_SoftMax_cu_9f978f6321softmax_warp_backwardIdddLi4ELb1ELb0EEEvPT0_PKT_S5_iiiPKb,@"STO_CUDA_ENTRY STV_DEFAULT"
_ZN43_GLOBAL__N__9ae7fba5_10_SoftMax_cu_9f978f6321softmax_warp_backwardIdddLi4ELb1ELb0EEEvPT0_PKT_S5_iiiPKb:
        /* <DEDUP_REMOVED lines=42> */
[----:B------:R-:W5:Y:S04]  /*02a0*/  @!P0 LDG.E.64 R2, desc[UR4][R26.64] ;  /* 0x000000041a028981 */ /* 0x000f68000c1e1b00 */
[----:B------:R4:W5:Y:S01]  /*02b0*/  @!P2 LDG.E.64 R6, desc[UR4][R12.64] ;  /* 0x000000040c06a981 */ /* 0x000962000c1e1b00 */
[----:B---3--:R-:W1:Y:S03]  /*02c0*/  DADD R16, RZ, R10 ;  /* 0x00000000ff107229 */ /* 0x008e66000000000a */
[----:B-1----:R-:W-:Y:S04]  /*02d0*/  SHFL.BFLY PT, R15, R17, 0x8, 0x101f ;  /* 0x0d101f00110f7f89 */ /* 0x002fe800000e0000 */
[----:B------:R-:W0:-:S15]  /*02e0*/  SHFL.BFLY PT, R14, R16, 0x8, 0x101f ;  /* 0x0d101f00100e7f89 */ /* 0x000e1e00000e0000 */
[----:B------:R-:W-:-:S15]  /*02f0*/  NOP ;  /* 0x0000000000007918 */ /* 0x000fde0000000000 */
[----:B------:R-:W-:-:S15]  /*0300*/  NOP ;  /* 0x0000000000007918 */ /* 0x000fde0000000000 */
[----:B------:R-:W-:-:S12]  /*0310*/  NOP ;  /* 0x0000000000007918 */ /* 0x000fd80000000000 */
[----:B----4-:R-:W1:-:S15]  /*0320*/  DADD R12, RZ, R4 ;  /* 0x00000000ff0c7229 */ /* 0x010e5e0000000004 */
        /* <DEDUP_REMOVED lines=8> */
[----:B------:R-:W0:-:S15]  /*03b0*/  SHFL.BFLY PT, R14, R18, 0x4, 0x101f ;  /* 0x0c901f00120e7f89 */ /* 0x000e1e00000e0000 */
[----:B------:R-:W-:-:S15]  /*03c0*/  NOP ;  /* 0x0000000000007918 */ /* 0x000fde0000000000 */
[----:B------:R-:W-:-:S15]  /*03d0*/  NOP ;  /* 0x0000000000007918 */ /* 0x000fde0000000000 */
[----:B------:R-:W-:-:S05]  /*03e0*/  NOP ;  /* 0x0000000000007918 */ /* 0x000fca0000000000 */
        /* <DEDUP_REMOVED lines=32> */
[----:B-1----:R1:W2:Y:S04]  /*05f0*/  SHFL.BFLY PT, R25, R21, 0x1, 0x101f ;  /* 0x0c301f0015197f89 */ /* 0x0022a800000e0000 */
[----:B------:R1:W3:Y:S01]  /*0600*/  SHFL.BFLY PT, R24, R20, 0x1, 0x101f ;  /* 0x0c301f0014187f89 */ /* 0x0002e200000e0000 */
[----:B0-----:R-:W-:Y:S05]  /*0610*/  @!P1 EXIT ;  /* 0x000000000000994d */ /* 0x001fea0003800000 */
[----:B------:R-:W-:Y:S01]  /*0620*/  ISETP.GE.AND P0, PT, R8, UR8, PT ;  /* 0x0000000808007c0c */ /* 0x000fe2000bf06270 */
[----:B------:R-:W-:Y:S01]  /*0630*/  BSSY.RECONVERGENT B0, `(.L_x_5086) ;  /* 0x0000081000007945 */ /* 0x000fe20003800200 */
[----:B--23--:R0:W2:Y:S11]  /*0640*/  DADD R12, R20, R24 ;  /* 0x00000000140c7229 */ /* 0x00c0b60000000018 */
[----:B0-----:R-:W-:Y:S05]  /*0650*/  @P0 BRA `(.L_x_5087) ;  /* 0x0000000400f80947 */ /* 0x001fea0003800000 */
        /* <DEDUP_REMOVED lines=16> */
[----:B-1----:R-:W0:Y:S01]  /*0760*/  DFMA R20, R18, -UR6, R6 ;  /* 0x8000000612147c2b */ /* 0x002e220008000006 */
        /* <DEDUP_REMOVED lines=103> */
.L_x_5089:
[----:B------:R-:W-:Y:S05]  /*0de0*/  BSYNC.RECONVERGENT B1 ;  /* 0x0000000000017941 */ /* 0x000fea0003800200 */
.L_x_5088:
[----:B------:R-:W0:Y:S01]  /*0df0*/  LDCU.64 UR6, c[0x0][0x380] ;  /* 0x00007000ff0677ac */ /* 0x000e220008000a00 */
[----:B-1----:R-:W1:Y:S01]  /*0e00*/  DFMA R14, R14, -R18, R10 ;  /* 0x800000120e0e722b */ /* 0x002e62000000000a */
[----:B0-----:R-:W-:-:S04]  /*0e10*/  LEA R6, P1, R0, UR6, 0x3 ;  /* 0x0000000600067c11 */ /* 0x001fc8000f8218ff */
[----:B------:R-:W-:-:S05]  /*0e20*/  LEA.HI.X R7, R0, UR7, R9, 0x3, P1 ;  /* 0x0000000700077c11 */ /* 0x000fca00088f1c09 */
[----:B-1----:R0:W-:Y:S04]  /*0e30*/  STG.E.64 desc[UR4][R6.64], R14 ;  /* 0x0000000e06007986 */ /* 0x0021e8000c101b04 */
.L_x_5087:
[----:B------:R-:W-:Y:S05]  /*0e40*/  BSYNC.RECONVERGENT B0 ;  /* 0x0000000000007941 */ /* 0x000fea0003800200 */
.L_x_5086:
        /* <DEDUP_REMOVED lines=123> */
.L_x_5091:
[----:B------:R-:W-:Y:S05]  /*1600*/  BSYNC.RECONVERGENT B0 ;  /* 0x0000000000007941 */ /* 0x000fea0003800200 */
.L_x_5090:
[----:B------:R-:W0:Y:S01]  /*1610*/  LDCU.64 UR6, c[0x0][0x380] ;  /* 0x00007000ff0677ac */ /* 0x000e220008000a00 */
[----:B------:R-:W-:Y:S01]  /*1620*/  IADD3 R0, P0, PT, R0, UR8, RZ ;  /* 0x0000000800007c10 */ /* 0x000fe2000ff1e0ff */
[----:B--23--:R-:W2:Y:S04]  /*1630*/  DFMA R12, R12, -R10, R4 ;  /* 0x8000000a0c0c722b */ /* 0x00cea80000000004 */
[----:B------:R-:W-:Y:S01]  /*1640*/  IMAD.X R9, RZ, RZ, R9, P0 ;  /* 0x000000ffff097224 */ /* 0x000fe200000e0609 */
[----:B0-----:R-:W-:-:S04]  /*1650*/  LEA R2, P0, R0, UR6, 0x3 ;  /* 0x0000000600027c11 */ /* 0x001fc8000f8018ff */
[----:B------:R-:W-:-:S05]  /*1660*/  LEA.HI.X R3, R0, UR7, R9, 0x3, P0 ;  /* 0x0000000700037c11 */ /* 0x000fca00080f1c09 */
[----:B--2---:R-:W-:Y:S01]  /*1670*/  STG.E.64 desc[UR4][R2.64], R12 ;  /* 0x0000000c02007986 */ /* 0x004fe2000c101b04 */
[----:B------:R-:W-:Y:S05]  /*1680*/  EXIT ;  /* 0x000000000000794d */ /* 0x000fea0003800000 */
.L_x_5092:
        /* <DEDUP_REMOVED lines=15> */
.L_x_11444:


//--------------------- .text._ZN43_GLOBAL__N__9ae7fba5_10_SoftMax_cu_9f978f6321softmax_warp_backwardIdddLi3ELb1ELb0EEEvPT0_PKT_S5_iiiPKb --------------------------
	.section	.text._ZN43_GLOBAL__N__9ae7fba5_10_SoftMax_cu_9f978f6321softmax_warp_backwardIdddLi3ELb1ELb0EEEvPT0_PKT_S5_iiiPKb,"ax",@progbits
	.align	128
.text._ZN43_GLOBAL__N__9ae7fba5_10_SoftMax_cu_9f978f6321softmax_warp_backwardIdddLi3ELb1ELb0EEEvPT0_PKT_S5_iiiPKb:
        .type           _ZN43_GLOBAL__N__9ae7fba5_10_SoftMax_cu_9f978f6321softmax_warp_backwardIdddLi3ELb1ELb0EEEvPT0_PKT_S5_iiiPKb,@function
        .size           _ZN43_GLOBAL__N__9ae7fba5_10_SoftMax_cu_9f978f6321softmax_warp_backwardIdddLi3ELb1ELb0EEEvPT0_PKT_S5_iiiPKb,(.L_x_11445 - _ZN43_GLOBAL__N__9ae7fba5_10_SoftMax_cu_9f978f6321softmax_warp_backwardIdddLi3ELb1ELb0EEEvPT0_PKT_S5_iiiPKb)
        .other          _ZN43_GLOBAL__N__9ae7fba5_10_SoftMax_cu_9f978f6321softmax_warp_backwardIdddLi3ELb1ELb0EEEvPT0_PKT_S5_iiiPKb,@"STO_CUDA_ENTRY STV_DEFAULT"
_ZN43_GLOBAL__N__9ae7fba5_10_SoftMax_cu_9f978f6321softmax_warp_backwardIdddLi3ELb1ELb0EEEvPT0_PKT_S5_iiiPKb:
        /* <DEDUP_REMOVED lines=50> */
[----:B----4-:R-:W1:Y:S02]  /*0320*/  DADD R12, RZ, R4 ;  /* 0x00000000ff0c7229 */ /* 0x010e640000000004 */
        /* <DEDUP_REMOVED lines=155> */
.L_x_5096:
[----:B------:R-:W-:Y:S05]  /*0ce0*/  BSYNC.RECONVERGENT B1 ;  /* 0x0000000000017941 */ /* 0x000fea0003800200 */
.L_x_5095:
[----:B------:R-:W0:Y:S01]  /*0cf0*/  LDCU.64 UR6, c[0x0][0x380] ;  /* 0x00007000ff0677ac */ /* 0x000e220008000a00 */
[----:B-1----:R-:W1:Y:S01]  /*0d00*/  DFMA R14, R14, -R18, R10 ;  /* 0x800000120e0e722b */ /* 0x002e62000000000a */
[----:B0-----:R-:W-:-:S04]  /*0d10*/  LEA R6, P1, R0, UR6, 0x3 ;  /* 0x0000000600067c11 */ /* 0x001fc8000f8218ff */
[----:B------:R-:W-:-:S05]  /*0d20*/  LEA.HI.X R7, R0, UR7, R9, 0x3, P1 ;  /* 0x0000000700077c11 */ /* 0x000fca00088f1c09 */
[----:B-1----:R0:W-:Y:S04]  /*0d30*/  STG.E.64 desc[UR4][R6.64], R14 ;  /* 0x0000000e06007986 */ /* 0x0021e8000c101b04 */
.L_x_5094:
[----:B------:R-:W-:Y:S05]  /*0d40*/  BSYNC.RECONVERGENT B0 ;  /* 0x0000000000007941 */ /* 0x000fea0003800200 */
.L_x_5093:
        /* <DEDUP_REMOVED lines=123> */
.L_x_5098:
[----:B------:R-:W-:Y:S05]  /*1500*/  BSYNC.RECONVERGENT B0 ;  /* 0x0000000000007941 */ /* 0x000fea0003800200 */
.L_x_5097:
        /* <DEDUP_REMOVED lines=8> */
.L_x_5099:
        /* <DEDUP_REMOVED lines=15> */
.L_x_11445:


//--------------------- .text._ZN43_GLOBAL__N__9ae7fba5_10_SoftMax_cu_9f978f6321softmax_warp_backwardIdddLi2ELb1ELb0EEEvPT0_PKT_S5_iiiPKb --------------------------
	.section	.text._ZN43_GLOBAL__N__9ae7fba5_10_SoftMax_cu_9f978f6321softmax_warp_backwardIdddLi2ELb1ELb0EEEvPT0_PKT_S5_iiiPKb,"ax",@progbits
	.align	128
.text._ZN43_GLOBAL__N__9ae7fba5_10_SoftMax_cu_9f978f6321softmax_warp_backwardIdddLi2ELb1ELb0EEEvPT0_PKT_S5_iiiPKb:
        .type           _ZN43_GLOBAL__N__9ae7fba5_10_SoftMax_cu_9f978f6321softmax_warp_backwardIdddLi2ELb1ELb0EEEvPT0_PKT_S5_iiiPKb,@function
        .size           _ZN43_GLOBAL__N__9ae7fba5_10_SoftMax_cu_9f978f6321softmax_warp_backwardIdddLi2ELb1ELb0EEEvPT0_PKT_S5_iiiPKb,(.L_x_11446 - _ZN43_GLOBAL__N__9ae7fba5_10_SoftMax_cu_9f978f6321softmax_warp_backwardIdddLi2ELb1ELb0EEEvPT0_PKT_S5_iiiPKb)
        .other          _ZN43_GLOBAL__N__9ae7fba5_10_SoftMax_cu_9f978f6321softmax_warp_backwardIdddLi2ELb1ELb0EEEvPT0_PKT_S5_iiiPKb,@"STO_CUDA_ENTRY STV_DEFAULT"
_ZN43_GLOBAL__N__9ae7fba5_10_SoftMax_cu_9f978f6321softmax_warp_backwardIdddLi2ELb1ELb0EEEvPT0_PKT_S5_iiiPKb:
        /* <DEDUP_REMOVED lines=46> */
[----:B------:R-:W1:-:S15]  /*02e0*/  SHFL.BFLY PT, R14, R16, 0x2, 0x1c1f ;  /* 0x0c5c1f00100e7f89 */ /* 0x000e5e00000e0000 */
[----:B------:R-:W-:-:S15]  /*02f0*/  NOP ;  /* 0x0000000000007918 */ /* 0x000fde0000000000 */
[----:B------:R-:W-:-:S15]  /*0300*/  NOP ;  /* 0x0000000000007918 */ /* 0x000fde0000000000 */
[----:B------:R-:W-:-:S12]  /*0310*/  NOP ;  /* 0x0000000000007918 */ /* 0x000fd80000000000 */
[----:B----4-:R-:W2:Y:S02]  /*0320*/  DADD R18, RZ, R4 ;  /* 0x00000000ff127229 */ /* 0x010ea40000000004 */
        /* <DEDUP_REMOVED lines=143> */
.L_x_5103:
[----:B------:R-:W-:Y:S05]  /*0c20*/  BSYNC.RECONVERGENT B1 ;  /* 0x0000000000017941 */ /* 0x000fea0003800200 */
.L_x_5102:
[----:B------:R-:W0:Y:S01]  /*0c30*/  LDCU.64 UR6, c[0x0][0x380] ;  /* 0x00007000ff0677ac */ /* 0x000e220008000a00 */
[----:B-1----:R-:W1:Y:S01]  /*0c40*/  DFMA R14, R14, -R18, R10 ;  /* 0x800000120e0e722b */ /* 0x002e62000000000a */
[----:B0-----:R-:W-:-:S04]  /*0c50*/  LEA R6, P1, R0, UR6, 0x3 ;  /* 0x0000000600067c11 */ /* 0x001fc8000f8218ff */
[----:B------:R-:W-:-:S05]  /*0c60*/  LEA.HI.X R7, R0, UR7, R9, 0x3, P1 ;  /* 0x0000000700077c11 */ /* 0x000fca00088f1c09 */
[----:B-1----:R0:W-:Y:S04]  /*0c70*/  STG.E.64 desc[UR4][R6.64], R14 ;  /* 0x0000000e06007986 */ /* 0x0021e8000c101b04 */
.L_x_5101:
[----:B------:R-:W-:Y:S05]  /*0c80*/  BSYNC.RECONVERGENT B0 ;  /* 0x0000000000007941 */ /* 0x000fea0003800200 */
.L_x_5100:
        /* <DEDUP_REMOVED lines=123> */
.L_x_5105:
[----:B------:R-:W-:Y:S05]  /*1440*/  BSYNC.RECONVERGENT B0 ;  /* 0x0000000000007941 */ /* 0x000fea0003800200 */
.L_x_5104:
        /* <DEDUP_REMOVED lines=8> */
.L_x_5106:
        /* <DEDUP_REMOVED lines=11> */
.L_x_11446:


//--------------------- .text._ZN43_GLOBAL__N__9ae7fba5_10_SoftMax_cu_9f978f6321softmax_warp_backwardIdddLi1ELb1ELb0EEEvPT0_PKT_S5_iiiPKb --------------------------
	.section	.text._ZN43_GLOBAL__N__9ae7fba5_10_SoftMax_cu_9f978f6321softmax_warp_backwardIdddLi1ELb1ELb0EEEvPT0_PKT_S5_iiiPKb,"ax",@progbits
	.align	128
.text._ZN43_GLOBAL__N__9ae7fba5_10_SoftMax_cu_9f978f6321softmax_warp_backwardIdddLi1ELb1ELb0EEEvPT0_PKT_S5_iiiPKb:
        .type           _ZN43_GLOBAL__N__9ae7fba5_10_SoftMax_cu_9f978f6321softmax_warp_backwardIdddLi1ELb1ELb0EEEvPT0_PKT_S5_iiiPKb,@function
        .size           _ZN43_GLOBAL__N__9ae7fba5_10_SoftMax_cu_9f978f6321softmax_warp_backwardIdddLi1ELb1ELb0EEEvPT0_PKT_S5_iiiPKb,(.L_x_11447 - _ZN43_GLOBAL__N__9ae7fba5_10_SoftMax_cu_9f978f6321softmax_warp_backwardIdddLi1ELb1ELb0EEEvPT0_PKT_S5_iiiPKb)
        .other          _ZN43_GLOBAL__N__9ae7fba5_10_SoftMax_cu_9f978f6321softmax_warp_backwardIdddLi1ELb1ELb0EEEvPT0_PKT_S5_iiiPKb,@"STO_CUDA_ENTRY STV_DEFAULT"
_ZN43_GLOBAL__N__9ae7fba5_10_SoftMax_cu_9f978f6321softmax_warp_backwardIdddLi1ELb1ELb0EEEvPT0_PKT_S5_iiiPKb:
        /* <DEDUP_REMOVED lines=21> */
[----:B------:R-:W-:-:S06]  /*0150*/  @!P2 SHF.L.U64.HI R6, R0, 0x3, R9 ;  /* 0x000000030006a819 */ /* 0x000fcc0000010209 */
[----:B------:R-:W2:Y:S08]  /*0160*/  @!P0 LDC.64 R18, c[0x0][0x388] ;  /* 0x0000e200ff128b82 */ /* 0x000eb00000000a00 */
[----:B------:R-:W3:Y:S01]  /*0170*/  @!P2 LDC.64 R12, c[0x0][0x390] ;  /* 0x0000e400ff0cab82 */ /* 0x000ee20000000a00 */
[----:B-1----:R-:W-:-:S05]  /*0180*/  @!P2 IADD3 R14, P3, PT, R7, R14, RZ ;  /* 0x0000000e070ea210 */ /* 0x002fca0007f7e0ff */
[----:B------:R-:W-:Y:S01]  /*0190*/  @!P2 IMAD.X R15, R6, 0x1, R15, P3 ;  /* 0x00000001060fa824 */ /* 0x000fe200018e060f */
[----:B------:R-:W-:-:S04]  /*01a0*/  @!P0 IADD3 R16, P3, PT, R0, UR8, RZ ;  /* 0x0000000800108c10 */ /* 0x000fc8000ff7e0ff */
[----:B0-----:R-:W4:Y:S01]  /*01b0*/  @!P2 LDG.E.64 R10, desc[UR4][R14.64] ;  /* 0x000000040e0aa981 */ /* 0x001f22000c1e1b00 */
[----:B------:R-:W-:Y:S01]  /*01c0*/  @!P0 IMAD.X R3, RZ, RZ, R9, P3 ;  /* 0x000000ffff038224 */ /* 0x000fe200018e0609 */
[----:B------:R-:W-:Y:S01]  /*01d0*/  CS2R R4, SRZ ;  /* 0x0000000000047805 */ /* 0x000fe2000001ff00 */
[----:B------:R-:W-:-:S03]  /*01e0*/  @!P0 IMAD.SHL.U32 R25, R16, 0x8, RZ ;  /* 0x0000000810198824 */ /* 0x000fc600078e00ff */
[----:B------:R-:W-:Y:S02]  /*01f0*/  @!P0 SHF.L.U64.HI R16, R16, 0x3, R3 ;  /* 0x0000000310108819 */ /* 0x000fe40000010203 */
[----:B------:R-:W0:Y:S01]  /*0200*/  @!P0 LDC.64 R2, c[0x0][0x390] ;  /* 0x0000e400ff028b82 */ /* 0x000e220000000a00 */
[----:B--2---:R-:W-:-:S05]  /*0210*/  @!P0 IADD3 R18, P3, PT, R25, R18, RZ ;  /* 0x0000001219128210 */ /* 0x004fca0007f7e0ff */
[----:B------:R-:W-:Y:S01]  /*0220*/  @!P0 IMAD.X R19, R16, 0x1, R19, P3 ;  /* 0x0000000110138824 */ /* 0x000fe200018e0613 */
[----:B---3--:R-:W-:-:S04]  /*0230*/  @!P2 IADD3 R12, P3, PT, R7, R12, RZ ;  /* 0x0000000c070ca210 */ /* 0x008fc80007f7e0ff */
[----:B------:R-:W2:Y:S01]  /*0240*/  @!P0 LDG.E.64 R4, desc[UR4][R18.64] ;  /* 0x0000000412048981 */ /* 0x000ea2000c1e1b00 */
[----:B------:R-:W-:Y:S01]  /*0250*/  @!P2 IMAD.X R13, R6, 0x1, R13, P3 ;  /* 0x00000001060da824 */ /* 0x000fe200018e060d */
[----:B------:R-:W-:-:S06]  /*0260*/  CS2R R6, SRZ ;  /* 0x0000000000067805 */ /* 0x000fcc000001ff00 */
[----:B------:R1:W5:Y:S01]  /*0270*/  @!P2 LDG.E.64 R6, desc[UR4][R12.64] ;  /* 0x000000040c06a981 */ /* 0x000362000c1e1b00 */
[----:B0-----:R-:W-:-:S05]  /*0280*/  @!P0 IADD3 R24, P4, PT, R25, R2, RZ ;  /* 0x0000000219188210 */ /* 0x001fca0007f9e0ff */
[----:B------:R-:W-:Y:S01]  /*0290*/  @!P0 IMAD.X R25, R16, 0x1, R3, P4 ;  /* 0x0000000110198824 */ /* 0x000fe200020e0603 */
[----:B------:R-:W-:-:S06]  /*02a0*/  CS2R R2, SRZ ;  /* 0x0000000000027805 */ /* 0x000fcc000001ff00 */
[----:B------:R1:W5:Y:S01]  /*02b0*/  @!P0 LDG.E.64 R2, desc[UR4][R24.64] ;  /* 0x0000000418028981 */ /* 0x000362000c1e1b00 */
[----:B----4-:R-:W0:Y:S03]  /*02c0*/  DADD R16, RZ, R10 ;  /* 0x00000000ff107229 */ /* 0x010e26000000000a */
[----:B0-----:R-:W-:Y:S04]  /*02d0*/  SHFL.BFLY PT, R15, R17, 0x1, 0x1e1f ;  /* 0x0c3e1f00110f7f89 */ /* 0x001fe800000e0000 */
[----:B------:R-:W0:-:S15]  /*02e0*/  SHFL.BFLY PT, R14, R16, 0x1, 0x1e1f ;  /* 0x0c3e1f00100e7f89 */ /* 0x000e1e00000e0000 */
[----:B------:R-:W-:-:S15]  /*02f0*/  NOP ;  /* 0x0000000000007918 */ /* 0x000fde0000000000 */
[----:B------:R-:W-:-:S15]  /*0300*/  NOP ;  /* 0x0000000000007918 */ /* 0x000fde0000000000 */
[----:B------:R-:W-:-:S12]  /*0310*/  NOP ;  /* 0x0000000000007918 */ /* 0x000fd80000000000 */
[----:B--2---:R-:W2:Y:S02]  /*0320*/  DADD R18, RZ, R4 ;  /* 0x00000000ff127229 */ /* 0x004ea40000000004 */
[----:B--2---:R1:W2:Y:S04]  /*0330*/  SHFL.BFLY PT, R21, R19, 0x1, 0x1e1f ;  /* 0x0c3e1f0013157f89 */ /* 0x0042a800000e0000 */
        /* <DEDUP_REMOVED lines=130> */
.L_x_5110:
[----:B------:R-:W-:Y:S05]  /*0b60*/  BSYNC.RECONVERGENT B1 ;  /* 0x0000000000017941 */ /* 0x000fea0003800200 */
.L_x_5109:
[----:B------:R-:W0:Y:S01]  /*0b70*/  LDCU.64 UR6, c[0x0][0x380] ;  /* 0x00007000ff0677ac */ /* 0x000e220008000a00 */
[----:B-1----:R-:W1:Y:S01]  /*0b80*/  DFMA R14, R14, -R18, R10 ;  /* 0x800000120e0e722b */ /* 0x002e62000000000a */
[----:B0-----:R-:W-:-:S04]  /*0b90*/  LEA R6, P1, R0, UR6, 0x3 ;  /* 0x0000000600067c11 */ /* 0x001fc8000f8218ff */
[----:B------:R-:W-:-:S05]  /*0ba0*/  LEA.HI.X R7, R0, UR7, R9, 0x3, P1 ;  /* 0x0000000700077c11 */ /* 0x000fca00088f1c09 */
[----:B-1----:R0:W-:Y:S04]  /*0bb0*/  STG.E.64 desc[UR4][R6.64], R14 ;  /* 0x0000000e06007986 */ /* 0x0021e8000c101b04 */
.L_x_5108:
[----:B------:R-:W-:Y:S05]  /*0bc0*/  BSYNC.RECONVERGENT B0 ;  /* 0x0000000000007941 */ /* 0x000fea0003800200 */
.L_x_5107:
        /* <DEDUP_REMOVED lines=123> */
.L_x_5112:
[----:B------:R-:W-:Y:S05]  /*1380*/  BSYNC.RECONVERGENT B0 ;  /* 0x0000000000007941 */ /* 0x000fea0003800200 */
.L_x_5111:
        /* <DEDUP_REMOVED lines=8> */
.L_x_5113:
        /* <DEDUP_REMOVED lines=15> */
.L_x_11447:


//--------------------- .text._ZN43_GLOBAL__N__9ae7fba5_10_SoftMax_cu_9f978f6321softmax_warp_backwardIdddLi0ELb1ELb0EEEvPT0_PKT_S5_iiiPKb --------------------------
	.section	.text._ZN43_GLOBAL__N__9ae7fba5_10_SoftMax_cu_9f978f6321softmax_warp_backwardIdddLi0ELb1ELb0EEEvPT0_PKT_S5_iiiPKb,"ax",@progbits
	.align	128
.text._ZN43_GLOBAL__N__9ae7fba5_10_SoftMax_cu_9f978f6321softmax_warp_backwardIdddLi0ELb1ELb0EEEvPT0_PKT_S5_iiiPKb:
        .type           _ZN43_GLOBAL__N__9ae7fba5_10_SoftMax_cu_9f978f6321softmax_warp_backwardIdddLi0ELb1ELb0EEEvPT0_PKT_S5_iiiPKb,@function
        .size           _ZN43_GLOBAL__N__9ae7fba5_10_SoftMax_cu_9f978f6321softmax_warp_backwardIdddLi0ELb1ELb0EEEvPT0_PKT_S5_iiiPKb,(.L_x_11448 - _ZN43_GLOBAL__N__9ae7fba5_10_SoftMax_cu_9f978f6321softmax_warp_backwardIdddLi0ELb1ELb0EEEvPT0_PKT_S5_iiiPKb)
        .other          _ZN43_GLOBAL__N__9ae7fba5_10_SoftMax_cu_9f978f6321softmax_warp_backwardIdddLi0ELb1ELb0EEEvPT0_PKT_S5_iiiPKb,@"STO_CUDA_ENTRY STV_DEFAULT"
_ZN43_GLOBAL__N__9ae7fba5_10_SoftMax_cu_9f978f6321softmax_warp_backwardIdddLi0ELb1ELb0EEEvPT0_PKT_S5_iiiPKb:
        /* <DEDUP_REMOVED lines=11> */
[----:B------:R-:W-:-:S04]  /*00b0*/  IADD3 R19, PT, PT, -R2, UR6, RZ ;  /* 0x0000000602137c10 */ /* 0x000fc8000fffe1ff */
[----:B-1----:R-:W-:Y:S02]  /*00c0*/  VIMNMX R12, PT, PT, R19, R0, PT ;  /* 0x00000000130c7248 */ /* 0x002fe40003fe0100 */
[----:B------:R-:W-:Y:S02]  /*00d0*/  SHF.R.S32.HI R18, RZ, 0x1f, R21 ;  /* 0x0000001fff127819 */ /* 0x000fe40000011415 */
[----:B------:R-:W-:-:S13]  /*00e0*/  ISETP.GE.AND P0, PT, R12, 0x1, PT ;  /* 0x000000010c00780c */ /* 0x000fda0003f06270 */
[----:B------:R-:W1:Y:S01]  /*00f0*/  @P0 LDC.64 R6, c[0x0][0x388] ;  /* 0x0000e200ff060b82 */ /* 0x000e620000000a00 */
[C---:B------:R-:W-:Y:S01]  /*0100*/  @P0 IMAD.SHL.U32 R9, R21.reuse, 0x8, RZ ;  /* 0x0000000815090824 */ /* 0x040fe200078e00ff */
[----:B------:R-:W-:-:S06]  /*0110*/  @P0 SHF.L.U64.HI R2, R21, 0x3, R18 ;  /* 0x0000000315020819 */ /* 0x000fcc0000010212 */
[----:B------:R-:W2:Y:S01]  /*0120*/  @P0 LDC.64 R4, c[0x0][0x390] ;  /* 0x0000e400ff040b82 */ /* 0x000ea20000000a00 */
[----:B------:R-:W-:Y:S02]  /*0130*/  CS2R R14, SRZ ;  /* 0x00000000000e7805 */ /* 0x000fe4000001ff00 */
[----:B-1----:R-:W-:-:S05]  /*0140*/  @P0 IADD3 R6, P1, PT, R9, R6, RZ ;  /* 0x0000000609060210 */ /* 0x002fca0007f3e0ff */
[----:B------:R-:W-:Y:S01]  /*0150*/  @P0 IMAD.X R7, R2, 0x1, R7, P1 ;  /* 0x0000000102070824 */ /* 0x000fe200008e0607 */
[----:B--2---:R-:W-:-:S04]  /*0160*/  @P0 IADD3 R8, P1, PT, R9, R4, RZ ;  /* 0x0000000409080210 */ /* 0x004fc80007f3e0ff */
[----:B0-----:R-:W5:Y:S01]  /*0170*/  @P0 LDG.E.64 R16, desc[UR4][R6.64] ;  /* 0x0000000406100981 */ /* 0x001f62000c1e1b00 */
[----:B------:R-:W-:-:S05]  /*0180*/  @P0 IMAD.X R9, R2, 0x1, R5, P1 ;  /* 0x0000000102090824 */ /* 0x000fca00008e0605 */
[----:B------:R0:W5:Y:S01]  /*0190*/  @P0 LDG.E.64 R14, desc[UR4][R8.64] ;  /* 0x00000004080e0981 */ /* 0x000162000c1e1b00 */
[----:B------:R-:W-:-:S04]  /*01a0*/  ISETP.GE.AND P0, PT, R19, 0x2, PT ;  /* 0x000000021300780c */ /* 0x000fc80003f06270 */
[----:B------:R-:W-:Y:S02]  /*01b0*/  ISETP.LT.OR P0, PT, R0, 0x1, !P0 ;  /* 0x000000010000780c */ /* 0x000fe40004701670 */
[----:B0-----:R-:W-:-:S11]  /*01c0*/  CS2R R8, SRZ ;  /* 0x0000000000087805 */ /* 0x001fd6000001ff00 */
[----:B------:R-:W0:Y:S01]  /*01d0*/  @!P0 LDC.64 R4, c[0x0][0x390] ;  /* 0x0000e400ff048b82 */ /* 0x000e220000000a00 */
[----:B------:R-:W-:-:S05]  /*01e0*/  @!P0 IADD3 R10, P1, PT, R21, R0, RZ ;  /* 0x00000000150a8210 */ /* 0x000fca0007f3e0ff */
[----:B------:R-:W-:Y:S02]  /*01f0*/  @!P0 IMAD.X R13, RZ, RZ, R18, P1 ;  /* 0x000000ffff0d8224 */ /* 0x000fe400008e0612 */
[----:B------:R-:W1:Y:S01]  /*0200*/  @!P0 LDC.64 R2, c[0x0][0x388] ;  /* 0x0000e200ff028b82 */ /* 0x000e620000000a00 */
[C---:B------:R-:W-:Y:S02]  /*0210*/  @!P0 IMAD.SHL.U32 R11, R10.reuse, 0x8, RZ ;  /* 0x000000080a0b8824 */ /* 0x040fe400078e00ff */
[----:B------:R-:W-:-:S03]  /*0220*/  @!P0 SHF.L.U64.HI R6, R10, 0x3, R13 ;  /* 0x000000030a068819 */ /* 0x000fc6000001020d */
[----:B0-----:R-:W-:-:S05]  /*0230*/  @!P0 IADD3 R4, P2, PT, R11, R4, RZ ;  /* 0x000000040b048210 */ /* 0x001fca0007f5e0ff */
[----:B------:R-:W-:Y:S01]  /*0240*/  @!P0 IMAD.X R5, R6, 0x1, R5, P2 ;  /* 0x0000000106058824 */ /* 0x000fe200010e0605 */
[----:B-1----:R-:W-:-:S04]  /*0250*/  @!P0 IADD3 R2, P1, PT, R11, R2, RZ ;  /* 0x000000020b028210 */ /* 0x002fc80007f3e0ff */
[----:B------:R0:W5:Y:S01]  /*0260*/  @!P0 LDG.E.64 R8, desc[UR4][R4.64] ;  /* 0x0000000404088981 */ /* 0x000162000c1e1b00 */
[----:B------:R-:W-:Y:S01]  /*0270*/  @!P0 IMAD.X R3, R6, 0x1, R3, P1 ;  /* 0x0000000106038824 */ /* 0x000fe200008e0603 */
[----:B------:R-:W-:-:S06]  /*0280*/  CS2R R6, SRZ ;  /* 0x0000000000067805 */ /* 0x000fcc000001ff00 */
[----:B------:R0:W5:Y:S01]  /*0290*/  @!P0 LDG.E.64 R6, desc[UR4][R2.64] ;  /* 0x0000000402068981 */ /* 0x000162000c1e1b00 */
[----:B------:R-:W-:-:S13]  /*02a0*/  ISETP.GT.AND P0, PT, R12, RZ, PT ;  /* 0x000000ff0c00720c */ /* 0x000fda0003f04270 */
[----:B0-----:R-:W-:Y:S05]  /*02b0*/  @!P0 EXIT ;  /* 0x000000000000894d */ /* 0x001fea0003800000 */
[----:B------:R-:W-:Y:S01]  /*02c0*/  IMAD.MOV.U32 R4, RZ, RZ, 0x652b82fe ;  /* 0x652b82feff047424 */ /* 0x000fe200078e00ff */
[----:B------:R-:W-:Y:S01]  /*02d0*/  UMOV UR6, 0xfefa39ef ;  /* 0xfefa39ef00067882 */ /* 0x000fe20000000000 */
[----:B------:R-:W-:Y:S01]  /*02e0*/  IMAD.MOV.U32 R5, RZ, RZ, 0x3ff71547 ;  /* 0x3ff71547ff057424 */ /* 0x000fe200078e00ff */
[----:B------:R-:W-:Y:S01]  /*02f0*/  UMOV UR7, 0x3fe62e42 ;  /* 0x3fe62e4200077882 */ /* 0x000fe20000000000 */
[----:B------:R-:W-:Y:S01]  /*0300*/  UMOV UR8, 0x3b39803f ;  /* 0x3b39803f00087882 */ /* 0x000fe20000000000 */
[----:B------:R-:W-:Y:S01]  /*0310*/  UMOV UR9, 0x3c7abc9e ;  /* 0x3c7abc9e00097882 */ /* 0x000fe20000000000 */
[----:B-----5:R-:W-:Y:S01]  /*0320*/  FSETP.GEU.FTZ.AND P0, PT, |R15|, 4.1917929649353027344, PT ;  /* 0x4086232b0f00780b */ /* 0x020fe20003f1e200 */
[----:B------:R-:W-:Y:S01]  /*0330*/  UMOV UR10, 0x69ce2bdf ;  /* 0x69ce2bdf000a7882 */ /* 0x000fe20000000000 */
[----:B------:R-:W0:Y:S01]  /*0340*/  DFMA R10, R14, R4, 6.75539944105574400000e+15 ;  /* 0x433800000e0a742b */ /* 0x000e220000000004 */
        /* <DEDUP_REMOVED lines=17> */
[----:B------:R-:W-:-:S15]  /*0460*/  BSSY.RECONVERGENT B0, `(.L_x_5114) ;  /* 0x0000060000007945 */ /* 0x000fde0003800200 */
[----:B------:R-:W-:-:S15]  /*0470*/  NOP ;  /* 0x0000000000007918 */ /* 0x000fde0000000000 */
[----:B------:R-:W-:-:S15]  /*0480*/  NOP ;  /* 0x0000000000007918 */ /* 0x000fde0000000000 */
[----:B------:R-:W-:-:S01]  /*0490*/  NOP ;  /* 0x0000000000007918 */ /* 0x000fc20000000000 */
        /* <DEDUP_REMOVED lines=66> */
[----:B------:R-:W-:-:S15]  /*08c0*/  DADD R12, RZ, R16 ;  /* 0x00000000ff0c7229 */ /* 0x000fde0000000010 */
        /* <DEDUP_REMOVED lines=25> */
.L_x_5115:
[----:B------:R-:W-:Y:S05]  /*0a60*/  BSYNC.RECONVERGENT B0 ;  /* 0x0000000000007941 */ /* 0x000fea0003800200 */
.L_x_5114:
[----:B------:R-:W0:Y:S01]  /*0a70*/  LDCU.64 UR28, c[0x0][0x380] ;  /* 0x00007000ff1c77ac */ /* 0x000e220008000a00 */
[----:B-1----:R-:W1:Y:S01]  /*0a80*/  DFMA R12, R12, -R22, R16 ;  /* 0x800000160c0c722b */ /* 0x002e620000000010 */
[----:B0-----:R-:W-:-:S04]  /*0a90*/  LEA R10, P0, R21, UR28, 0x3 ;  /* 0x0000001c150a7c11 */ /* 0x001fc8000f8018ff */
[----:B------:R-:W-:Y:S02]  /*0aa0*/  LEA.HI.X R11, R21, UR29, R18, 0x3, P0 ;  /* 0x0000001d150b7c11 */ /* 0x000fe400080f1c12 */
[----:B------:R-:W-:-:S03]  /*0ab0*/  ISETP.NE.AND P0, PT, R19, 0x1, PT ;  /* 0x000000011300780c */ /* 0x000fc60003f05270 */
[----:B-1----:R0:W-:Y:S10]  /*0ac0*/  STG.E.64 desc[UR4][R10.64], R12 ;  /* 0x0000000c0a007986 */ /* 0x0021f4000c101b04 */
[----:B------:R-:W-:Y:S05]  /*0ad0*/  @!P0 EXIT ;  /* 0x000000000000894d */ /* 0x000fea0003800000 */
[----:B------:R-:W1:Y:S01]  /*0ae0*/  DFMA R4, R8, R4, 6.75539944105574400000e+15 ;  /* 0x433800000804742b */ /* 0x000e620000000004 */
[----:B------:R-:W-:Y:S01]  /*0af0*/  FSETP.GEU.FTZ.AND P0, PT, |R9|, 4.1917929649353027344, PT ;  /* 0x4086232b0900780b */ /* 0x000fe20003f1e200 */
[----:B------:R-:W-:Y:S01]  /*0b00*/  BSSY.RECONVERGENT B0, `(.L_x_5116) ;  /* 0x0000062000007945 */ /* 0x000fe20003800200 */
[----:B0-----:R-:W-:-:S15]  /*0b10*/  IMAD.WIDE.U32 R10, R0, 0x8, R10 ;  /* 0x00000008000a7825 */ /* 0x001fde00078e000a */
[----:B------:R-:W-:-:S15]  /*0b20*/  NOP ;  /* 0x0000000000007918 */ /* 0x000fde0000000000 */
[----:B------:R-:W-:-:S15]  /*0b30*/  NOP ;  /* 0x0000000000007918 */ /* 0x000fde0000000000 */
[----:B------:R-:W-:-:S15]  /*0b40*/  NOP ;  /* 0x0000000000007918 */ /* 0x000fde0000000000 */
[----:B------:R-:W-:-:S01]  /*0b50*/  NOP ;  /* 0x0000000000007918 */ /* 0x000fc20000000000 */
        /* <DEDUP_REMOVED lines=92> */
.L_x_5117:
[----:B------:R-:W-:Y:S05]  /*1120*/  BSYNC.RECONVERGENT B0 ;  /* 0x0000000000007941 */ /* 0x000fea0003800200 */
.L_x_5116:
[----:B-1----:R-:W1:Y:S02]  /*1130*/  DFMA R12, R12, -R2, R6 ;  /* 0x800000020c0c722b */ /* 0x002e640000000006 */
[----:B-1----:R-:W-:Y:S01]  /*1140*/  STG.E.64 desc[UR4][R10.64], R12 ;  /* 0x0000000c0a007986 */ /* 0x002fe2000c101b04 */
[----:B------:R-:W-:Y:S05]  /*1150*/  EXIT ;  /* 0x000000000000794d */ /* 0x000fea0003800000 */
.L_x_5118:
        /* <DEDUP_REMOVED lines=10> */
.L_x_11448:


//--------------------- .text._ZN43_GLOBAL__N__9ae7fba5_10_SoftMax_cu_9f978f6320softmax_warp_forwardIN3c108BFloat16EffLi11ELb1ELb0EEEvPT0_PKT_iiiPKbib --------------------------
	.section	.text._ZN43_GLOBAL__N__9ae7fba5_10_SoftMax_cu_9f978f6320softmax_warp_forwardIN3c108BFloat16EffLi11ELb1ELb0EEEvPT0_PKT_iiiPKbib,"ax",@progbits
	.align	128
.text._ZN43_GLOBAL__N__9ae7fba5_10_SoftMax_cu_9f978f6320softmax_warp_forwardIN3c108BFloat16EffLi11ELb1ELb0EEEvPT0_PKT_iiiPKbib:
        .type           _ZN43_GLOBAL__N__9ae7fba5_10_SoftMax_cu_9f978f6320softmax_warp_forwardIN3c108BFloat16EffLi11ELb1ELb0EEEvPT0_PKT_iiiPKbib,@function
        .size           _ZN43_GLOBAL__N__9ae7fba5_10_SoftMax_cu_9f978f6320softmax_warp_forwardIN3c108BFloat16EffLi11ELb1ELb0EEEvPT0_PKT_iiiPKbib,(.L_x_11449 - _ZN43_GLOBAL__N__9ae7fba5_10_SoftMax_cu_9f978f6320softmax_warp_forwardIN3c108BFloat16EffLi11ELb1ELb0EEEvPT0_PKT_iiiPKbib)
        .other          _ZN43_GLOBAL__N__9ae7fba5_10_SoftMax_cu_9f978f6320softmax_warp_forwardIN3c108BFloat16EffLi11ELb1ELb0EEEvPT0_PKT_iiiPKbib,@"STO_CUDA_ENTRY STV_DEFAULT"
_ZN43_GLOBAL__N__9ae7fba5_10_SoftMax_cu_9f978f6320softmax_warp_forwardIN3c108BFloat16EffLi11ELb1ELb0EEEvPT0_PKT_iiiPKbib:
        /* <DEDUP_REMOVED lines=24> */
[----:B------:R-:W-:Y:S02]  /*0180*/  ISETP.LT.OR P0, PT, R6, 0x1, P0 ;  /* 0x000000010600780c */ /* 0x000fe40000701670 */
        /* <DEDUP_REMOVED lines=396> */
[----:B------:R-:W0:Y:S01]  /*1a50*/  S2R R0, SR_TID.X ;  /* 0x0000000000007919 */ /* 0x000e220000002100 */
[----:B------:R-:W-:-:S04]  /*1a60*/  FSETP.GT.FTZ.AND P6, PT, R4, R83, PT ;  /* 0x000000530400720b */ /* 0x000fc80003fd4000 */
[----:B------:R-:W-:Y:S01]  /*1a70*/  FSEL R5, R4, R83, P6 ;  /* 0x0000005304057208 */ /* 0x000fe20003000000 */
[----:B0-----:R-:W-:-:S05]  /*1a80*/  VIADD R15, R0, 0x660 ;  /* 0x00000660000f7836 */ /* 0x001fca0000000000 */
        /* <DEDUP_REMOVED lines=74> */
[CC--:B------:R-:W-:Y:S02]  /*1f30*/  FSETP.GT.FTZ.AND P6, PT, R99.reuse, R94.reuse, PT ;  /* 0x0000005e6300720b */ /* 0x0c0fe40003fd4000 */
[----:B------:R-:W-:Y:S02]  /*1f40*/  IADD3 R4, PT, PT, R0, 0x7c0, RZ ;  /* 0x000007c000047810 */ /* 0x000fe40007ffe0ff */
        /* <DEDUP_REMOVED lines=35> */
[----:B------:R-:W-:Y:S01]  /*2180*/  FMUL.FTZ R72, R69, 1.4426950216293334961 ;  /* 0x3fb8aa3b45487820 */ /* 0x000fe20000410000 */
[----:B------:R-:W-:-:S03]  /*2190*/  FADD.FTZ R67, -R2, R46 ;  /* 0x0000002e02437221 */ /* 0x000fc60000010100 */
[----:B------:R-:W0:Y:S01]  /*21a0*/  MUFU.EX2 R62, R62 ;  /* 0x0000003e003e7308 */ /* 0x000e220000000800 */
[----:B------:R-:W-:-:S03]  /*21b0*/  FMUL.FTZ R46, R68, 1.4426950216293334961 ;  /* 0x3fb8aa3b442e7820 */ /* 0x000fc60000410000 */
[----:B------:R-:W1:Y:S01]  /*21c0*/  MUFU.EX2 R72, R72 ;  /* 0x0000004800487308 */ /* 0x000e620000000800 */
[----:B------:R-:W-:-:S03]  /*21d0*/  FMUL.FTZ R104, R67, 1.4426950216293334961 ;  /* 0x3fb8aa3b43687820 */ /* 0x000fc60000410000 */
[----:B------:R-:W2:Y:S01]  /*21e0*/  MUFU.EX2 R46, R46 ;  /* 0x0000002e002e7308 */ /* 0x000ea20000000800 */
[----:B------:R-:W-:-:S03]  /*21f0*/  FADD.FTZ R66, -R2, R66 ;  /* 0x0000004202427221 */ /* 0x000fc60000010100 */
[----:B------:R-:W3:Y:S01]  /*2200*/  MUFU.EX2 R104, R104 ;  /* 0x0000006800687308 */ /* 0x000ee20000000800 */
[----:B0-----:R-:W-:Y:S01]  /*2210*/  FADD.FTZ R3, RZ, R62 ;  /* 0x0000003eff037221 */ /* 0x001fe20000010000 */
[----:B------:R-:W-:-:S03]  /*2220*/  FADD.FTZ R65, -R2, R65 ;  /* 0x0000004102417221 */ /* 0x000fc60000010100 */
[----:B-1----:R-:W-:Y:S01]  /*2230*/  FADD.FTZ R3, R3, R72 ;  /* 0x0000004803037221 */ /* 0x002fe20000010000 */
[----:B------:R-:W-:Y:S01]  /*2240*/  FMUL.FTZ R72, R66, 1.4426950216293334961 ;  /* 0x3fb8aa3b42487820 */ /* 0x000fe20000410000 */
[----:B------:R-:W-:Y:S02]  /*2250*/  FADD.FTZ R64, -R2, R64 ;  /* 0x0000004002407221 */ /* 0x000fe40000010100 */
[----:B--2---:R-:W-:Y:S01]  /*2260*/  FADD.FTZ R3, R3, R46 ;  /* 0x0000002e03037221 */ /* 0x004fe20000010000 */
[----:B------:R-:W-:Y:S02]  /*2270*/  FMUL.FTZ R46, R65, 1.4426950216293334961 ;  /* 0x3fb8aa3b412e7820 */ /* 0x000fe40000410000 */
[----:B------:R-:W0:Y:S01]  /*2280*/  MUFU.EX2 R72, R72 ;  /* 0x0000004800487308 */ /* 0x000e220000000800 */
[----:B---3--:R-:W-:Y:S01]  /*2290*/  FADD.FTZ R3, R3, R104 ;  /* 0x0000006803037221 */ /* 0x008fe20000010000 */
[----:B------:R-:W-:Y:S01]  /*22a0*/  FMUL.FTZ R104, R64, 1.4426950216293334961 ;  /* 0x3fb8aa3b40687820 */ /* 0x000fe20000410000 */
[C---:B------:R-:W-:Y:S01]  /*22b0*/  FADD.FTZ R63, -R2.reuse, R63 ;  /* 0x0000003f023f7221 */ /* 0x040fe20000010100 */
[----:B------:R-:W1:Y:S01]  /*22c0*/  MUFU.EX2 R46, R46 ;  /* 0x0000002e002e7308 */ /* 0x000e620000000800 */
[----:B------:R-:W-:-:S02]  /*22d0*/  FADD.FTZ R62, -R2, R61 ;  /* 0x0000003d023e7221 */ /* 0x000fc40000010100 */
[----:B------:R-:W-:Y:S01]  /*22e0*/  FMUL.FTZ R106, R63, 1.4426950216293334961 ;  /* 0x3fb8aa3b3f6a7820 */ /* 0x000fe20000410000 */
[----:B------:R-:W2:Y:S01]  /*22f0*/  MUFU.EX2 R104, R104 ;  /* 0x0000006800687308 */ /* 0x000ea20000000800 */
[----:B------:R-:W-:Y:S01]  /*2300*/  FADD.FTZ R61, -R2, R44 ;  /* 0x0000002c023d7221 */ /* 0x000fe20000010100 */
[----:B------:R-:W-:-:S03]  /*2310*/  FMUL.FTZ R44, R62, 1.4426950216293334961 ;  /* 0x3fb8aa3b3e2c7820 */ /* 0x000fc60000410000 */
[----:B------:R-:W3:Y:S01]  /*2320*/  MUFU.EX2 R106, R106 ;  /* 0x0000006a006a7308 */ /* 0x000ee20000000800 */
[----:B0-----:R-:W-:-:S03]  /*2330*/  FADD.FTZ R3, R3, R72 ;  /* 0x0000004803037221 */ /* 0x001fc60000010000 */
[----:B------:R-:W0:Y:S01]  /*2340*/  MUFU.EX2 R44, R44 ;  /* 0x0000002c002c7308 */ /* 0x000e220000000800 */
[----:B-1----:R-:W-:Y:S01]  /*2350*/  FADD.FTZ R3, R3, R46 ;  /* 0x0000002e03037221 */ /* 0x002fe20000010000 */
[----:B------:R-:W-:Y:S01]  /*2360*/  FMUL.FTZ R46, R61, 1.4426950216293334961 ;  /* 0x3fb8aa3b3d2e7820 */ /* 0x000fe20000410000 */
[----:B------:R-:W-:Y:S02]  /*2370*/  FADD.FTZ R60, -R2, R60 ;  /* 0x0000003c023c7221 */ /* 0x000fe40000010100 */
[----:B--2---:R-:W-:-:S03]  /*2380*/  FADD.FTZ R3, R3, R104 ;  /* 0x0000006803037221 */ /* 0x004fc60000010000 */
[----:B------:R-:W1:Y:S01]  /*2390*/  MUFU.EX2 R46, R46 ;  /* 0x0000002e002e7308 */ /* 0x000e620000000800 */
[----:B------:R-:W-:Y:S01]  /*23a0*/  FADD.FTZ R59, -R2, R59 ;  /* 0x0000003b023b7221 */ /* 0x000fe20000010100 */
[----:B---3--:R-:W-:Y:S01]  /*23b0*/  FADD.FTZ R3, R3, R106 ;  /* 0x0000006a03037221 */ /* 0x008fe20000010000 */
[----:B------:R-:W-:-:S03]  /*23c0*/  FMUL.FTZ R72, R60, 1.4426950216293334961 ;  /* 0x3fb8aa3b3c487820 */ /* 0x000fc60000410000 */
[----:B0-----:R-:W-:Y:S01]  /*23d0*/  FADD.FTZ R3, R3, R44 ;  /* 0x0000002c03037221 */ /* 0x001fe20000010000 */
[----:B------:R-:W-:Y:S02]  /*23e0*/  FMUL.FTZ R44, R59, 1.4426950216293334961 ;  /* 0x3fb8aa3b3b2c7820 */ /* 0x000fe40000410000 */
[----:B------:R-:W0:Y:S01]  /*23f0*/  MUFU.EX2 R72, R72 ;  /* 0x0000004800487308 */ /* 0x000e220000000800 */
[----:B------:R-:W-:-:S03]  /*2400*/  FADD.FTZ R58, -R2, R58 ;  /* 0x0000003a023a7221 */ /* 0x000fc60000010100 */
[----:B------:R-:W2:Y:S01]  /*2410*/  MUFU.EX2 R44, R44 ;  /* 0x0000002c002c7308 */ /* 0x000ea20000000800 */
[----:B-1----:R-:W-:Y:S01]  /*2420*/  FADD.FTZ R3, R3, R46 ;  /* 0x0000002e03037221 */ /* 0x002fe20000010000 */
[----:B------:R-:W-:Y:S01]  /*2430*/  FMUL.FTZ R46, R58, 1.4426950216293334961 ;  /* 0x3fb8aa3b3a2e7820 */ /* 0x000fe20000410000 */
[C---:B------:R-:W-:Y:S01]  /*2440*/  FADD.FTZ R57, -R2.reuse, R57 ;  /* 0x0000003902397221 */ /* 0x040fe20000010100 */
[----:B------:R-:W-:-:S04]  /*2450*/  FADD.FTZ R56, -R2, R56 ;  /* 0x0000003802387221 */ /* 0x000fc80000010100 */
[----:B------:R-:W1:Y:S01]  /*2460*/  MUFU.EX2 R46, R46 ;  /* 0x0000002e002e7308 */ /* 0x000e620000000800 */
[----:B------:R-:W-:Y:S01]  /*2470*/  FMUL.FTZ R104, R57, 1.4426950216293334961 ;  /* 0x3fb8aa3b39687820 */ /* 0x000fe20000410000 */
[----:B0-----:R-:W-:-:S04]  /*2480*/  FADD.FTZ R3, R3, R72 ;  /* 0x0000004803037221 */ /* 0x001fc80000010000 */
[----:B--2---:R-:W-:Y:S01]  /*2490*/  FADD.FTZ R3, R3, R44 ;  /* 0x0000002c03037221 */ /* 0x004fe20000010000 */
[----:B------:R-:W-:Y:S01]  /*24a0*/  FMUL.FTZ R44, R56, 1.4426950216293334961 ;  /* 0x3fb8aa3b382c7820 */ /* 0x000fe20000410000 */
[----:B------:R-:W0:Y:S01]  /*24b0*/  MUFU.EX2 R104, R104 ;  /* 0x0000006800687308 */ /* 0x000e220000000800 */
[----:B------:R-:W-:-:S04]  /*24c0*/  FADD.FTZ R55, -R2, R55 ;  /* 0x0000003702377221 */ /* 0x000fc80000010100 */
[----:B------:R-:W2:Y:S01]  /*24d0*/  MUFU.EX2 R44, R44 ;  /* 0x0000002c002c7308 */ /* 0x000ea20000000800 */
[----:B-1----:R-:W-:Y:S01]  /*24e0*/  FADD.FTZ R3, R3, R46 ;  /* 0x0000002e03037221 */ /* 0x002fe20000010000 */
[----:B------:R-:W-:Y:S01]  /*24f0*/  FMUL.FTZ R46, R55, 1.4426950216293334961 ;  /* 0x3fb8aa3b372e7820 */ /* 0x000fe20000410000 */
[C---:B------:R-:W-:Y:S01]  /*2500*/  FADD.FTZ R54, -R2.reuse, R54 ;  /* 0x0000003602367221 */ /* 0x040fe20000010100 */
[----:B------:R-:W-:-:S04]  /*2510*/  FADD.FTZ R53, -R2, R53 ;  /* 0x0000003502357221 */ /* 0x000fc80000010100 */
[----:B------:R-:W1:Y:S01]  /*2520*/  MUFU.EX2 R46, R46 ;  /* 0x0000002e002e7308 */ /* 0x000e620000000800 */
[----:B0-----:R-:W-:Y:S01]  /*2530*/  FADD.FTZ R3, R3, R104 ;  /* 0x0000006803037221 */ /* 0x001fe20000010000 */
[----:B------:R-:W-:-:S03]  /*2540*/  FMUL.FTZ R72, R54, 1.4426950216293334961 ;  /* 0x3fb8aa3b36487820 */ /* 0x000fc60000410000 */
[----:B--2---:R-:W-:Y:S01]  /*2550*/  FADD.FTZ R3, R3, R44 ;  /* 0x0000002c03037221 */ /* 0x004fe20000010000 */
[----:B------:R-:W-:Y:S02]  /*2560*/  FMUL.FTZ R44, R53, 1.4426950216293334961 ;  /* 0x3fb8aa3b352c7820 */ /* 0x000fe40000410000 */
[----:B------:R-:W0:Y:S01]  /*2570*/  MUFU.EX2 R72, R72 ;  /* 0x0000004800487308 */ /* 0x000e220000000800 */
[C---:B------:R-:W-:Y:S01]  /*2580*/  FADD.FTZ R52, -R2.reuse, R52 ;  /* 0x0000003402347221 */ /* 0x040fe20000010100 */
[----:B------:R-:W-:Y:S02]  /*2590*/  FADD.FTZ R51, -R2, R51 ;  /* 0x0000003302337221 */ /* 0x000fe40000010100 */
[----:B------:R-:W2:Y:S01]  /*25a0*/  MUFU.EX2 R44, R44 ;  /* 0x0000002c002c7308 */ /* 0x000ea20000000800 */
[----:B-1----:R-:W-:Y:S01]  /*25b0*/  FADD.FTZ R3, R3, R46 ;  /* 0x0000002e03037221 */ /* 0x002fe20000010000 */
[----:B------:R-:W-:Y:S01]  /*25c0*/  FMUL.FTZ R46, R52, 1.4426950216293334961 ;  /* 0x3fb8aa3b342e7820 */ /* 0x000fe20000410000 */
[----:B------:R-:W-:Y:S01]  /*25d0*/  FMUL.FTZ R104, R51, 1.4426950216293334961 ;  /* 0x3fb8aa3b33687820 */ /* 0x000fe20000410000 */
[----:B------:R-:W-:-:S04]  /*25e0*/  FADD.FTZ R50, -R2, R50 ;  /* 0x0000003202327221 */ /* 0x000fc80000010100 */
[----:B------:R-:W1:Y:S01]  /*25f0*/  MUFU.EX2 R46, R46 ;  /* 0x0000002e002e7308 */ /* 0x000e620000000800 */
[----:B0-----:R-:W-:-:S03]  /*2600*/  FADD.FTZ R3, R3, R72 ;  /* 0x0000004803037221 */ /* 0x001fc60000010000 */
[----:B------:R-:W0:Y:S01]  /*2610*/  MUFU.EX2 R104, R104 ;  /* 0x0000006800687308 */ /* 0x000e220000000800 */
[----:B------:R-:W-:Y:S01]  /*2620*/  FADD.FTZ R49, -R2, R49 ;  /* 0x0000003102317221 */ /* 0x000fe20000010100 */
[----:B--2---:R-:W-:Y:S01]  /*2630*/  FADD.FTZ R3, R3, R44 ;  /* 0x0000002c03037221 */ /* 0x004fe20000010000 */
[----:B------:R-:W-:Y:S01]  /*2640*/  FMUL.FTZ R44, R50, 1.4426950216293334961 ;  /* 0x3fb8aa3b322c7820 */ /* 0x000fe20000410000 */
[C---:B------:R-:W-:Y:S01]  /*2650*/  FADD.FTZ R48, -R2.reuse, R48 ;  /* 0x0000003002307221 */ /* 0x040fe20000010100 */
[----:B------:R-:W-:Y:S01]  /*2660*/  FMUL.FTZ R72, R49, 1.4426950216293334961 ;  /* 0x3fb8aa3b31487820 */ /* 0x000fe20000410000 */
[----:B------:R-:W-:-:S03]  /*2670*/  FADD.FTZ R47, -R2, R47 ;  /* 0x0000002f022f7221 */ /* 0x000fc60000010100 */
[----:B------:R-:W2:Y:S01]  /*2680*/  MUFU.EX2 R44, R44 ;  /* 0x0000002c002c7308 */ /* 0x000ea20000000800 */
[----:B-1----:R-:W-:Y:S01]  /*2690*/  FADD.FTZ R3, R3, R46 ;  /* 0x0000002e03037221 */ /* 0x002fe20000010000 */
[----:B------:R-:W-:Y:S02]  /*26a0*/  FMUL.FTZ R106, R48, 1.4426950216293334961 ;  /* 0x3fb8aa3b306a7820 */ /* 0x000fe40000410000 */
[----:B------:R-:W1:Y:S01]  /*26b0*/  MUFU.EX2 R72, R72 ;  /* 0x0000004800487308 */ /* 0x000e620000000800 */
[----:B0-----:R-:W-:Y:S01]  /*26c0*/  FADD.FTZ R3, R3, R104 ;  /* 0x0000006803037221 */ /* 0x001fe20000010000 */
[----:B------:R-:W-:Y:S02]  /*26d0*/  FMUL.FTZ R104, R47, 1.4426950216293334961 ;  /* 0x3fb8aa3b2f687820 */ /* 0x000fe40000410000 */
[----:B------:R-:W0:Y:S01]  /*26e0*/  MUFU.EX2 R106, R106 ;  /* 0x0000006a006a7308 */ /* 0x000e220000000800 */
[----:B------:R-:W-:-:S03]  /*26f0*/  FADD.FTZ R46, -R2, R125 ;  /* 0x0000007d022e7221 */ /* 0x000fc60000010100 */
[----:B------:R-:W3:Y:S01]  /*2700*/  MUFU.EX2 R104, R104 ;  /* 0x0000006800687308 */ /* 0x000ee20000000800 */
[----:B--2---:R-:W-:Y:S01]  /*2710*/  FADD.FTZ R3, R3, R44 ;  /* 0x0000002c03037221 */ /* 0x004fe20000010000 */
[----:B------:R-:W-:Y:S01]  /*2720*/  FMUL.FTZ R108, R46, 1.4426950216293334961 ;  /* 0x3fb8aa3b2e6c7820 */ /* 0x000fe20000410000 */
[C---:B------:R-:W-:Y:S02]  /*2730*/  FADD.FTZ R45, -R2.reuse, R45 ;  /* 0x0000002d022d7221 */ /* 0x040fe40000010100 */
[----:B-1----:R-:W-:Y:S01]  /*2740*/  FADD.FTZ R3, R3, R72 ;  /* 0x0000004803037221 */ /* 0x002fe20000010000 */
[C---:B------:R-:W-:Y:S01]  /*2750*/  FADD.FTZ R44, -R2.reuse, R123 ;  /* 0x0000007b022c7221 */ /* 0x040fe20000010100 */
[----:B------:R-:W-:Y:S02]  /*2760*/  FMUL.FTZ R110, R45, 1.4426950216293334961 ;  /* 0x3fb8aa3b2d6e7820 */ /* 0x000fe40000410000 */
[----:B0-----:R-:W-:Y:S01]  /*2770*/  FADD.FTZ R3, R3, R106 ;  /* 0x0000006a03037221 */ /* 0x001fe20000010000 */
[----:B------:R-:W0:Y:S01]  /*2780*/  MUFU.EX2 R108, R108 ;  /* 0x0000006c006c7308 */ /* 0x000e220000000800 */
[----:B------:R-:W-:-:S02]  /*2790*/  FADD.FTZ R72, -R2, R121 ;  /* 0x0000007902487221 */ /* 0x000fc40000010100 */
[----:B---3--:R-:W-:Y:S01]  /*27a0*/  FADD.FTZ R3, R3, R104 ;  /* 0x0000006803037221 */ /* 0x008fe20000010000 */
[----:B------:R-:W-:Y:S01]  /*27b0*/  FMUL.FTZ R104, R44, 1.4426950216293334961 ;  /* 0x3fb8aa3b2c687820 */ /* 0x000fe20000410000 */
[----:B------:R-:W1:Y:S01]  /*27c0*/  MUFU.EX2 R110, R110 ;  /* 0x0000006e006e7308 */ /* 0x000e620000000800 */
[----:B------:R-:W-:-:S04]  /*27d0*/  FMUL.FTZ R106, R72, 1.4426950216293334961 ;  /* 0x3fb8aa3b486a7820 */ /* 0x000fc80000410000 */
[----:B------:R-:W2:Y:S01]  /*27e0*/  MUFU.EX2 R104, R104 ;  /* 0x0000006800687308 */ /* 0x000ea20000000800 */
[----:B------:R-:W-:-:S03]  /*27f0*/  FADD.FTZ R73, -R2, R73 ;  /* 0x0000004902497221 */ /* 0x000fc60000010100 */
[----:B------:R-:W3:Y:S01]  /*2800*/  MUFU.EX2 R106, R106 ;  /* 0x0000006a006a7308 */ /* 0x000ee20000000800 */
[----:B0-----:R-:W-:Y:S01]  /*2810*/  FADD.FTZ R3, R3, R108 ;  /* 0x0000006c03037221 */ /* 0x001fe20000010000 */
[C---:B------:R-:W-:Y:S01]  /*2820*/  FADD.FTZ R119, -R2.reuse, R119 ;  /* 0x0000007702777221 */ /* 0x040fe20000010100 */
[----:B------:R-:W-:Y:S02]  /*2830*/  FMUL.FTZ R108, R73, 1.4426950216293334961 ;  /* 0x3fb8aa3b496c7820 */ /* 0x000fe40000410000 */
[----:B-1----:R-:W-:Y:S01]  /*2840*/  FADD.FTZ R3, R3, R110 ;  /* 0x0000006e03037221 */ /* 0x002fe20000010000 */
[----:B------:R-:W-:-:S03]  /*2850*/  FADD.FTZ R117, -R2, R117 ;  /* 0x0000007502757221 */ /* 0x000fc60000010100 */
[----:B--2---:R-:W-:Y:S01]  /*2860*/  FADD.FTZ R3, R3, R104 ;  /* 0x0000006803037221 */ /* 0x004fe20000010000 */
[----:B------:R-:W-:Y:S01]  /*2870*/  FMUL.FTZ R104, R119, 1.4426950216293334961 ;  /* 0x3fb8aa3b77687820 */ /* 0x000fe20000410000 */
[----:B------:R-:W0:Y:S02]  /*2880*/  MUFU.EX2 R108, R108 ;  /* 0x0000006c006c7308 */ /* 0x000e240000000800 */
[----:B---3--:R-:W-:Y:S01]  /*2890*/  FADD.FTZ R3, R3, R106 ;  /* 0x0000006a03037221 */ /* 0x008fe20000010000 */
[----:B------:R-:W-:Y:S02]  /*28a0*/  FMUL.FTZ R106, R117, 1.4426950216293334961 ;  /* 0x3fb8aa3b756a7820 */ /* 0x000fe40000410000 */
[----:B------:R-:W1:Y:S01]  /*28b0*/  MUFU.EX2 R104, R104 ;  /* 0x0000006800687308 */ /* 0x000e620000000800 */
[----:B------:R-:W-:-:S03]  /*28c0*/  FADD.FTZ R115, -R2, R115 ;  /* 0x0000007302737221 */ /* 0x000fc60000010100 */
[----:B------:R-:W2:Y:S01]  /*28d0*/  MUFU.EX2 R106, R106 ;  /* 0x0000006a006a7308 */ /* 0x000ea20000000800 */
[C---:B------:R-:W-:Y:S01]  /*28e0*/  FADD.FTZ R113, -R2.reuse, R113 ;  /* 0x0000007102717221 */ /* 0x040fe20000010100 */
[----:B------:R-:W-:Y:S01]  /*28f0*/  FMUL.FTZ R110, R115, 1.4426950216293334961 ;  /* 0x3fb8aa3b736e7820 */ /* 0x000fe20000410000 */
[----:B0-----:R-:W-:Y:S01]  /*2900*/  FADD.FTZ R3, R3, R108 ;  /* 0x0000006c03037221 */ /* 0x001fe20000010000 */
[----:B------:R-:W-:-:S03]  /*2910*/  FADD.FTZ R111, -R2, R111 ;  /* 0x0000006f026f7221 */ /* 0x000fc60000010100 */
[----:B-1----:R-:W-:Y:S01]  /*2920*/  FADD.FTZ R3, R3, R104 ;  /* 0x0000006803037221 */ /* 0x002fe20000010000 */
[----:B------:R-:W-:Y:S01]  /*2930*/  FMUL.FTZ R104, R113, 1.4426950216293334961 ;  /* 0x3fb8aa3b71687820 */ /* 0x000fe20000410000 */
[----:B------:R-:W0:Y:S02]  /*2940*/  MUFU.EX2 R110, R110 ;  /* 0x0000006e006e7308 */ /* 0x000e240000000800 */
[----:B--2---:R-:W-:Y:S01]  /*2950*/  FADD.FTZ R3, R3, R106 ;  /* 0x0000006a03037221 */ /* 0x004fe20000010000 */
        /* <DEDUP_REMOVED lines=52> */
[----:B------:R-:W-:Y:S01]  /*2ca0*/  FADD.FTZ R81, -R2, R81 ;  /* 0x0000005102517221 */ /* 0x000fe20000010100 */
        /* <DEDUP_REMOVED lines=60> */
[----:B------:R-:W-:Y:S01]  /*3070*/  FADD.FTZ R99, -R2, R99 ;  /* 0x0000006302637221 */ /* 0x000fe20000010100 */
[----:B------:R-:W-:Y:S01]  /*3080*/  FMUL.FTZ R2, R95, 1.4426950216293334961 ;  /* 0x3fb8aa3b5f027820 */ /* 0x000fe20000410000 */
[----:B0-----:R-:W-:-:S04]  /*3090*/  FADD.FTZ R3, R3, R108 ;  /* 0x0000006c03037221 */ /* 0x001fc80000010000 */
[----:B-1----:R-:W-:Y:S01]  /*30a0*/  FADD.FTZ R3, R3, R104 ;  /* 0x0000006803037221 */ /* 0x002fe20000010000 */
[----:B------:R-:W-:Y:S01]  /*30b0*/  FMUL.FTZ R104, R96, 1.4426950216293334961 ;  /* 0x3fb8aa3b60687820 */ /* 0x000fe20000410000 */
[----:B------:R-:W0:Y:S02]  /*30c0*/  MUFU.EX2 R2, R2 ;  /* 0x0000000200027308 */ /* 0x000e240000000800 */
[----:B--2---:R-:W-:Y:S01]  /*30d0*/  FADD.FTZ R3, R3, R106 ;  /* 0x0000006a03037221 */ /* 0x004fe20000010000 */
[----:B------:R-:W-:Y:S02]  /*30e0*/  FMUL.FTZ R106, R99, 1.4426950216293334961 ;  /* 0x3fb8aa3b636a7820 */ /* 0x000fe40000410000 */
[----:B------:R-:W1:Y:S04]  /*30f0*/  MUFU.EX2 R104, R104 ;  /* 0x0000006800687308 */ /* 0x000e680000000800 */
[----:B------:R-:W2:Y:S01]  /*3100*/  MUFU.EX2 R106, R106 ;  /* 0x0000006a006a7308 */ /* 0x000ea20000000800 */
[----:B0-----:R-:W-:-:S04]  /*3110*/  FADD.FTZ R3, R3, R2 ;  /* 0x0000000203037221 */ /* 0x001fc80000010000 */
[----:B-1----:R-:W-:-:S04]  /*3120*/  FADD.FTZ R3, R3, R104 ;  /* 0x0000006803037221 */ /* 0x002fc80000010000 */
[----:B--2---:R-:W-:-:S05]  /*3130*/  FADD.FTZ R3, R3, R106 ;  /* 0x0000006a03037221 */ /* 0x004fca0000010000 */
        /* <DEDUP_REMOVED lines=14> */
[----:B------:R-:W1:Y:S01]  /*3220*/  MUFU.LG2 R74, R104 ;  /* 0x00000068004a7308 */ /* 0x000e620000000c00 */
[----:B------:R-:W-:Y:S01]  /*3230*/  ISETP.GE.AND P6, PT, R100, UR8, PT ;  /* 0x0000000864007c0c */ /* 0x000fe2000bfc6270 */
[----:B0-----:R-:W-:-:S04]  /*3240*/  IMAD.WIDE R2, R71, 0x4, R2 ;  /* 0x0000000447027825 */ /* 0x001fc800078e0202 */
[----:B-1----:R-:W-:-:S05]  /*3250*/  FFMA.FTZ R71, R74, -0.69314718246459960938, R70 ;  /* 0xbf3172184a477823 */ /* 0x002fca0000010046 */
[----:B------:R0:W-:Y:S03]  /*3260*/  STG.E desc[UR4][R2.64], R71 ;  /* 0x0000004702007986 */ /* 0x0001e6000c101904 */
[----:B------:R-:W-:Y:S05]  /*3270*/  @P6 EXIT ;  /* 0x000000000000694d */ /* 0x000fea0003800000 */
[----:B------:R-:W-:Y:S01]  /*3280*/  ISETP.GE.AND P5, PT, R102, UR8, PT ;  /* 0x0000000866007c0c */ /* 0x000fe2000bfa6270 */
[----:B------:R-:W-:-:S05]  /*3290*/  FFMA.FTZ R69, R74, -0.69314718246459960938, R69 ;  /* 0xbf3172184a457823 */ /* 0x000fca0000010045 */
[----:B------:R1:W-:Y:S07]  /*32a0*/  STG.E desc[UR4][R2.64+0x80], R69 ;  /* 0x0000804502007986 */ /* 0x0003ee000c101904 */
[----:B------:R-:W-:Y:S05]  /*32b0*/  @P5 EXIT ;  /* 0x000000000000594d */ /* 0x000fea0003800000 */
[----:B------:R-:W-:Y:S01]  /*32c0*/  ISETP.GE.AND P5, PT, R21, UR8, PT ;  /* 0x0000000815007c0c */ /* 0x000fe2000bfa6270 */
[----:B-1----:R-:W-:-:S05]  /*32d0*/  FFMA.FTZ R69, R74, -0.69314718246459960938, R68 ;  /* 0xbf3172184a457823 */ /* 0x002fca0000010044 */
[----:B------:R1:W-:Y:S07]  /*32e0*/  STG.E desc[UR4][R2.64+0x100], R69 ;  /* 0x0001004502007986 */ /* 0x0003ee000c101904 */
[----:B------:R-:W-:Y:S05]  /*32f0*/  @P5 EXIT ;  /* 0x000000000000594d */ /* 0x000fea0003800000 */
[----:B------:R-:W-:Y:S01]  /*3300*/  ISETP.GE.AND P5, PT, R22, UR8, PT ;  /* 0x0000000816007c0c */ /* 0x000fe2000bfa6270 */
[----:B------:R-:W-:-:S05]  /*3310*/  FFMA.FTZ R67, R74, -0.69314718246459960938, R67 ;  /* 0xbf3172184a437823 */ /* 0x000fca0000010043 */
        /* <DEDUP_REMOVED lines=11> */
[----:B---3--:R-:W-:-:S05]  /*33d0*/  FFMA.FTZ R21, R74, -0.69314718246459960938, R64 ;  /* 0xbf3172184a157823 */ /* 0x008fca0000010040 */
        /* <DEDUP_REMOVED lines=74> */
[----:B------:R-:W-:-:S05]  /*3880*/  FFMA.FTZ R45, R74, -0.69314718246459960938, R45 ;  /* 0xbf3172184a2d7823 */ /* 0x000fca000001002d */
[----:B------:R0:W-:Y:S01]  /*3890*/  STG.E desc[UR4][R2.64+0xc80], R45 ;  /* 0x000c802d02007986 */ /* 0x0001e2000c101904 */
[----:B------:R-:W-:Y:S05]  /*38a0*/  @P0 EXIT ;  /* 0x000000000000094d */ /* 0x000fea0003800000 */
[----:B---3--:R-:W-:-:S05]  /*38b0*/  FFMA.FTZ R21, R74, -0.69314718246459960938, R44 ;  /* 0xbf3172184a157823 */ /* 0x008fca000001002c */
[----:B------:R3:W-:Y:S01]  /*38c0*/  STG.E desc[UR4][R2.64+0xd00], R21 ;  /* 0x000d001502007986 */ /* 0x0007e2000c101904 */
[----:B------:R-:W-:Y:S05]  /*38d0*/  @P1 EXIT ;  /* 0x000000000000194d */ /* 0x000fea0003800000 */
[----:B---3--:R-:W-:-:S05]  /*38e0*/  FFMA.FTZ R21, R74, -0.69314718246459960938, R72 ;  /* 0xbf3172184a157823 */ /* 0x008fca0000010048 */
[----:B------:R3:W-:Y:S01]  /*38f0*/  STG.E desc[UR4][R2.64+0xd80], R21 ;  /* 0x000d801502007986 */ /* 0x0007e2000c101904 */
[----:B------:R-:W-:Y:S05]  /*3900*/  @P2 EXIT ;  /* 0x000000000000294d */ /* 0x000fea0003800000 */
[----:B------:R-:W-:-:S05]  /*3910*/  FFMA.FTZ R73, R74, -0.69314718246459960938, R73 ;  /* 0xbf3172184a497823 */ /* 0x000fca0000010049 */
[----:B------:R0:W-:Y:S01]  /*3920*/  STG.E desc[UR4][R2.64+0xe00], R73 ;  /* 0x000e004902007986 */ /* 0x0001e2000c101904 */
[----:B------:R-:W-:Y:S05]  /*3930*/  @P3 EXIT ;  /* 0x000000000000394d */ /* 0x000fea0003800000 */
[----:B------:R-:W-:-:S05]  /*3940*/  FFMA.FTZ R119, R74, -0.69314718246459960938, R119 ;  /* 0xbf3172184a777823 */ /* 0x000fca0000010077 */
[----:B------:R0:W-:Y:S01]  /*3950*/  STG.E desc[UR4][R2.64+0xe80], R119 ;  /* 0x000e807702007986 */ /* 0x0001e2000c101904 */
[----:B------:R-:W-:Y:S05]  /*3960*/  @P4 EXIT ;  /* 0x000000000000494d */ /* 0x000fea0003800000 */
[----:B------:R-:W3:Y:S01]  /*3970*/  S2R R22, SR_TID.X ;  /* 0x0000000000167919 */ /* 0x000ee20000002100 */
[----:B------:R-:W-:-:S05]  /*3980*/  FFMA.FTZ R117, R74, -0.69314718246459960938, R117 ;  /* 0xbf3172184a757823 */ /* 0x000fca0000010075 */
[----:B------:R0:W-:Y:S01]  /*3990*/  STG.E desc[UR4][R2.64+0xf00], R117 ;  /* 0x000f007502007986 */ /* 0x0001e2000c101904 */
[----:B---3--:R-:W-:-:S04]  /*39a0*/  IADD3 R21, PT, PT, R22, 0x3e0, RZ ;  /* 0x000003e016157810 */ /* 0x008fc80007ffe0ff */
[----:B------:R-:W-:-:S13]  /*39b0*/  ISETP.GE.AND P0, PT, R21, UR8, PT ;  /* 0x0000000815007c0c */ /* 0x000fda000bf06270 */
[----:B0-----:R-:W-:Y:S05]  /*39c0*/  @P0 EXIT ;  /* 0x000000000000094d */ /* 0x001fea0003800000 */
[----:B------:R-:W-:Y:S02]  /*39d0*/  VIADD R21, R22, 0x400 ;  /* 0x0000040016157836 */ /* 0x000fe40000000000 */
[----:B------:R-:W-:-:S03]  /*39e0*/  FFMA.FTZ R115, R74, -0.69314718246459960938, R115 ;  /* 0xbf3172184a737823 */ /* 0x000fc60000010073 */
[----:B------:R-:W-:Y:S02]  /*39f0*/  ISETP.GE.AND P0, PT, R21, UR8, PT ;  /* 0x0000000815007c0c */ /* 0x000fe4000bf06270 */
[----:B------:R0:W-:Y:S11]  /*3a00*/  STG.E desc[UR4][R2.64+0xf80], R115 ;  /* 0x000f807302007986 */ /* 0x0001f6000c101904 */
[----:B------:R-:W-:Y:S05]  /*3a10*/  @P0 EXIT ;  /* 0x000000000000094d */ /* 0x000fea0003800000 */
[----:B------:R-:W-:Y:S01]  /*3a20*/  IADD3 R21, PT, PT, R22, 0x420, RZ ;  /* 0x0000042016157810 */ /* 0x000fe20007ffe0ff */
[----:B------:R-:W-:-:S03]  /*3a30*/  FFMA.FTZ R113, R74, -0.69314718246459960938, R113 ;  /* 0xbf3172184a717823 */ /* 0x000fc60000010071 */
[----:B------:R-:W-:Y:S02]  /*3a40*/  ISETP.GE.AND P0, PT, R21, UR8, PT ;  /* 0x0000000815007c0c */ /* 0x000fe4000bf06270 */
[----:B------:R3:W-:Y:S11]  /*3a50*/  STG.E desc[UR4][R2.64+0x1000], R113 ;  /* 0x0010007102007986 */ /* 0x0007f6000c101904 */
[----:B------:R-:W-:Y:S05]  /*3a60*/  @P0 EXIT ;  /* 0x000000000000094d */ /* 0x000fea0003800000 */
        /* <DEDUP_REMOVED lines=30> */
[----:B------:R-:W-:-:S05]  /*3c50*/  VIADD R21, R22, 0x500 ;  /* 0x0000050016157836 */ /* 0x000fca0000000000 */
[----:B------:R-:W-:Y:S01]  /*3c60*/  ISETP.GE.AND P0, PT, R21, UR8, PT ;  /* 0x0000000815007c0c */ /* 0x000fe2000bf06270 */
[----:B------:R-:W-:-:S05]  /*3c70*/  FFMA.FTZ R21, R74, -0.69314718246459960938, R98 ;  /* 0xbf3172184a157823 */ /* 0x000fca0000010062 */
[----:B------:R0:W-:Y:S07]  /*3c80*/  STG.E desc[UR4][R2.64+0x1380], R21 ;  /* 0x0013801502007986 */ /* 0x0001ee000c101904 */
[----:B------:R-:W-:Y:S05]  /*3c90*/  @P0 EXIT ;  /* 0x000000000000094d */ /* 0x000fea0003800000 */
[----:B0-----:R-:W-:Y:S01]  /*3ca0*/  IADD3 R21, PT, PT, R22, 0x520, RZ ;  /* 0x0000052016157810 */ /* 0x001fe20007ffe0ff */
        /* <DEDUP_REMOVED lines=9> */
[----:B------:R-:W-:-:S04]  /*3d40*/  IADD3 R21, PT, PT, R22, 0x560, RZ ;  /* 0x0000056016157810 */ /* 0x000fc80007ffe0ff */
[----:B------:R-:W-:Y:S01]  /*3d50*/  ISETP.GE.AND P0, PT, R21, UR8, PT ;  /* 0x0000000815007c0c */ /* 0x000fe2000bf06270 */
[----:B------:R-:W-:-:S05]  /*3d60*/  FFMA.FTZ R21, R74, -0.69314718246459960938, R76 ;  /* 0xbf3172184a157823 */ /* 0x000fca000001004c */
[----:B------:R0:W-:Y:S07]  /*3d70*/  STG.E desc[UR4][R2.64+0x1500], R21 ;  /* 0x0015001502007986 */ /* 0x0001ee000c101904 */
[----:B------:R-:W-:Y:S05]  /*3d80*/  @P0 EXIT ;  /* 0x000000000000094d */ /* 0x000fea0003800000 */
[----:B0-----:R-:W-:Y:S02]  /*3d90*/  VIADD R21, R22, 0x580 ;  /* 0x0000058016157836 */ /* 0x001fe40000000000 */
        /* <DEDUP_REMOVED lines=78> */
[----:B0-----:R-:W-:-:S05]  /*4280*/  FFMA.FTZ R5, R74, -0.69314718246459960938, R96 ;  /* 0xbf3172184a057823 */ /* 0x001fca0000010060 */
[----:B------:R0:W-:Y:S07]  /*4290*/  STG.E desc[UR4][R2.64+0x1f00], R5 ;  /* 0x001f000502007986 */ /* 0x0001ee000c101904 */
[----:B------:R-:W-:Y:S05]  /*42a0*/  @P0 EXIT ;  /* 0x000000000000094d */ /* 0x000fea0003800000 */
[----:B------:R-:W-:-:S05]  /*42b0*/  FFMA.FTZ R99, R74, -0.69314718246459960938, R99 ;  /* 0xbf3172184a637823 */ /* 0x000fca0000010063 */
[----:B------:R-:W-:Y:S01]  /*42c0*/  STG.E desc[UR4][R2.64+0x1f80], R99 ;  /* 0x001f806302007986 */ /* 0x000fe2000c101904 */
[----:B------:R-:W-:Y:S05]  /*42d0*/  EXIT ;  /* 0x000000000000794d */ /* 0x000fea0003800000 */
.L_x_5119:
        /* <DEDUP_REMOVED lines=10> */
.L_x_11449:


//--------------------- .text._ZN43_GLOBAL__N__9ae7fba5_10_SoftMax_cu_9f978f6320softmax_warp_forwardIN3c108BFloat16EffLi10ELb1ELb0EEEvPT0_PKT_iiiPKbib --------------------------
	.section	.text._ZN43_GLOBAL__N__9ae7fba5_10_SoftMax_cu_9f978f6320softmax_warp_forwardIN3c108BFloat16EffLi10ELb1ELb0EEEvPT0_PKT_iiiPKbib,"ax",@progbits
	.align	128
.text._ZN43_GLOBAL__N__9ae7fba5_10_SoftMax_cu_9f978f6320softmax_warp_forwardIN3c108BFloat16EffLi10ELb1ELb0EEEvPT0_PKT_iiiPKbib:
        .type           _ZN43_GLOBAL__N__9ae7fba5_10_SoftMax_cu_9f978f6320softmax_warp_forwardIN3c108BFloat16EffLi10ELb1ELb0EEEvPT0_PKT_iiiPKbib,@function
        .size           _ZN43_GLOBAL__N__9ae7fba5_10_SoftMax_cu_9f978f6320softmax_warp_forwardIN3c108BFloat16EffLi10ELb1ELb0EEEvPT0_PKT_iiiPKbib,(.L_x_11450 - _ZN43_GLOBAL__N__9ae7fba5_10_SoftMax_cu_9f978f6320softmax_warp_forwardIN3c108BFloat16EffLi10ELb1ELb0EEEvPT0_PKT_iiiPKbib)
        .other          _ZN43_GLOBAL__N__9ae7fba5_10_SoftMax_cu_9f978f6320softmax_warp_forwardIN3c108BFloat16EffLi10ELb1ELb0EEEvPT0_PKT_iiiPKbib,@"STO_CUDA_ENTRY STV_DEFAULT"
_ZN43_GLOBAL__N__9ae7fba5_10_SoftMax_cu_9f978f6320softmax_warp_forwardIN3c108BFloat16EffLi10ELb1ELb0EEEvPT0_PKT_iiiPKbib:
        /* <DEDUP_REMOVED lines=19> */
[C---:B------:R-:W-:Y:S02]  /*0130*/  ISETP.LT.OR P2, PT, R5.reuse, 0x1, P0 ;  /* 0x000000010500780c */ /* 0x040fe40000741670 */
        /* <DEDUP_REMOVED lines=157> */
[----:B------:R-:W-:Y:S01]  /*0b10*/  IMAD.MOV.U32 R44, RZ, RZ, -0x800000 ;  /* 0xff800000ff2c7424 */ /* 0x000fe200078e00ff */
[----:B--2---:R-:W-:Y:S02]  /*0b20*/  @!P6 SHF.L.U32 R44, R0, 0x10, RZ ;  /* 0x00000010002ce819 */ /* 0x004fe400000006ff */
[----:B------:R-:W0:Y:S02]  /*0b30*/  S2R R0, SR_TID.X ;  /* 0x0000000000007919 */ /* 0x000e240000002100 */
[----:B0-----:R-:W-:-:S05]  /*0b40*/  VIADD R7, R0, 0x360 ;  /* 0x0000036000077836 */ /* 0x001fca0000000000 */
        /* <DEDUP_REMOVED lines=17> */
[----:B------:R-:W-:Y:S02]  /*0c60*/  IMAD.MOV.U32 R48, RZ, RZ, -0x800000 ;  /* 0xff800000ff307424 */ /* 0x000fe400078e00ff */
[----:B------:R-:W-:Y:S01]  /*0c70*/  VIADD R0, R0, 0x3e0 ;  /* 0x000003e000007836 */ /* 0x000fe20000000000 */
        /* <DEDUP_REMOVED lines=115> */
[----:B------:R-:W-:Y:S01]  /*13b0*/  FMUL.FTZ R56, R35, 1.4426950216293334961 ;  /* 0x3fb8aa3b23387820 */ /* 0x000fe20000410000 */
[----:B------:R-:W-:-:S04]  /*13c0*/  FMUL.FTZ R57, R34, 1.4426950216293334961 ;  /* 0x3fb8aa3b22397820 */ /* 0x000fc80000410000 */
[----:B------:R-:W0:Y:S04]  /*13d0*/  MUFU.EX2 R2, R2 ;  /* 0x0000000200027308 */ /* 0x000e280000000800 */
[----:B------:R-:W1:Y:S04]  /*13e0*/  MUFU.EX2 R56, R56 ;  /* 0x0000003800387308 */ /* 0x000e680000000800 */
[----:B------:R-:W2:Y:S01]  /*13f0*/  MUFU.EX2 R58, R57 ;  /* 0x00000039003a7308 */ /* 0x000ea20000000800 */
[----:B0-----:R-:W-:-:S04]  /*1400*/  FADD.FTZ R3, RZ, R2 ;  /* 0x00000002ff037221 */ /* 0x001fc80000010000 */
[----:B-1----:R-:W-:-:S04]  /*1410*/  FADD.FTZ R3, R3, R56 ;  /* 0x0000003803037221 */ /* 0x002fc80000010000 */
[----:B--2---:R-:W-:Y:S01]  /*1420*/  FADD.FTZ R3, R3, R58 ;  /* 0x0000003a03037221 */ /* 0x004fe20000010000 */
[----:B------:R-:W-:Y:S01]  /*1430*/  FMUL.FTZ R58, R33, 1.4426950216293334961 ;  /* 0x3fb8aa3b213a7820 */ /* 0x000fe20000410000 */
[----:B------:R-:W-:-:S05]  /*1440*/  FMUL.FTZ R2, R32, 1.4426950216293334961 ;  /* 0x3fb8aa3b20027820 */ /* 0x000fca0000410000 */
[----:B------:R-:W0:Y:S01]  /*1450*/  MUFU.EX2 R58, R58 ;  /* 0x0000003a003a7308 */ /* 0x000e220000000800 */
[----:B------:R-:W-:-:S03]  /*1460*/  FMUL.FTZ R56, R31, 1.4426950216293334961 ;  /* 0x3fb8aa3b1f387820 */ /* 0x000fc60000410000 */
[----:B------:R-:W1:Y:S01]  /*1470*/  MUFU.EX2 R2, R2 ;  /* 0x0000000200027308 */ /* 0x000e620000000800 */
[----:B------:R-:W-:-:S03]  /*1480*/  FMUL.FTZ R57, R30, 1.4426950216293334961 ;  /* 0x3fb8aa3b1e397820 */ /* 0x000fc60000410000 */
[----:B------:R-:W2:Y:S01]  /*1490*/  MUFU.EX2 R56, R56 ;  /* 0x0000003800387308 */ /* 0x000ea20000000800 */
[----:B0-----:R-:W-:Y:S01]  /*14a0*/  FADD.FTZ R3, R3, R58 ;  /* 0x0000003a03037221 */ /* 0x001fe20000010000 */
[----:B------:R-:W-:Y:S02]  /*14b0*/  FMUL.FTZ R58, R29, 1.4426950216293334961 ;  /* 0x3fb8aa3b1d3a7820 */ /* 0x000fe40000410000 */
[----:B------:R-:W0:Y:S01]  /*14c0*/  MUFU.EX2 R60, R57 ;  /* 0x00000039003c7308 */ /* 0x000e220000000800 */
[----:B-1----:R-:W-:-:S03]  /*14d0*/  FADD.FTZ R3, R3, R2 ;  /* 0x0000000203037221 */ /* 0x002fc60000010000 */
[----:B------:R-:W1:Y:S01]  /*14e0*/  MUFU.EX2 R58, R58 ;  /* 0x0000003a003a7308 */ /* 0x000e620000000800 */
[----:B------:R-:W-:Y:S01]  /*14f0*/  FMUL.FTZ R2, R28, 1.4426950216293334961 ;  /* 0x3fb8aa3b1c027820 */ /* 0x000fe20000410000 */
[----:B--2---:R-:W-:Y:S01]  /*1500*/  FADD.FTZ R3, R3, R56 ;  /* 0x0000003803037221 */ /* 0x004fe20000010000 */
[----:B------:R-:W-:-:S04]  /*1510*/  FMUL.FTZ R56, R27, 1.4426950216293334961 ;  /* 0x3fb8aa3b1b387820 */ /* 0x000fc80000410000 */
[----:B------:R-:W2:Y:S01]  /*1520*/  MUFU.EX2 R2, R2 ;  /* 0x0000000200027308 */ /* 0x000ea20000000800 */
[----:B0-----:R-:W-:Y:S01]  /*1530*/  FADD.FTZ R3, R3, R60 ;  /* 0x0000003c03037221 */ /* 0x001fe20000010000 */
[----:B------:R-:W-:Y:S02]  /*1540*/  FMUL.FTZ R57, R26, 1.4426950216293334961 ;  /* 0x3fb8aa3b1a397820 */ /* 0x000fe40000410000 */
[----:B------:R-:W0:Y:S01]  /*1550*/  MUFU.EX2 R56, R56 ;  /* 0x0000003800387308 */ /* 0x000e220000000800 */
[----:B-1----:R-:W-:Y:S01]  /*1560*/  FADD.FTZ R3, R3, R58 ;  /* 0x0000003a03037221 */ /* 0x002fe20000010000 */
[----:B------:R-:W-:Y:S02]  /*1570*/  FMUL.FTZ R58, R25, 1.4426950216293334961 ;  /* 0x3fb8aa3b193a7820 */ /* 0x000fe40000410000 */
[----:B------:R-:W1:Y:S04]  /*1580*/  MUFU.EX2 R60, R57 ;  /* 0x00000039003c7308 */ /* 0x000e680000000800 */
[----:B------:R-:W3:Y:S01]  /*1590*/  MUFU.EX2 R58, R58 ;  /* 0x0000003a003a7308 */ /* 0x000ee20000000800 */
[----:B--2---:R-:W-:Y:S01]  /*15a0*/  FADD.FTZ R3, R3, R2 ;  /* 0x0000000203037221 */ /* 0x004fe20000010000 */
[----:B------:R-:W-:-:S03]  /*15b0*/  FMUL.FTZ R2, R24, 1.4426950216293334961 ;  /* 0x3fb8aa3b18027820 */ /* 0x000fc60000410000 */
[----:B0-----:R-:W-:Y:S01]  /*15c0*/  FADD.FTZ R3, R3, R56 ;  /* 0x0000003803037221 */ /* 0x001fe20000010000 */
[----:B------:R-:W-:Y:S02]  /*15d0*/  FMUL.FTZ R56, R23, 1.4426950216293334961 ;  /* 0x3fb8aa3b17387820 */ /* 0x000fe40000410000 */
[----:B------:R-:W0:Y:S01]  /*15e0*/  MUFU.EX2 R2, R2 ;  /* 0x0000000200027308 */ /* 0x000e220000000800 */
[----:B-1----:R-:W-:Y:S01]  /*15f0*/  FADD.FTZ R3, R3, R60 ;  /* 0x0000003c03037221 */ /* 0x002fe20000010000 */
[----:B------:R-:W-:Y:S02]  /*1600*/  FMUL.FTZ R57, R22, 1.4426950216293334961 ;  /* 0x3fb8aa3b16397820 */ /* 0x000fe40000410000 */
[----:B------:R-:W1:Y:S01]  /*1610*/  MUFU.EX2 R56, R56 ;  /* 0x0000003800387308 */ /* 0x000e620000000800 */
[----:B---3--:R-:W-:Y:S01]  /*1620*/  FADD.FTZ R3, R3, R58 ;  /* 0x0000003a03037221 */ /* 0x008fe20000010000 */
[----:B------:R-:W-:Y:S02]  /*1630*/  FMUL.FTZ R58, R21, 1.4426950216293334961 ;  /* 0x3fb8aa3b153a7820 */ /* 0x000fe40000410000 */
[----:B------:R-:W2:Y:S04]  /*1640*/  MUFU.EX2 R60, R57 ;  /* 0x00000039003c7308 */ /* 0x000ea80000000800 */
[----:B------:R-:W3:Y:S01]  /*1650*/  MUFU.EX2 R58, R58 ;  /* 0x0000003a003a7308 */ /* 0x000ee20000000800 */
[----:B0-----:R-:W-:Y:S01]  /*1660*/  FADD.FTZ R3, R3, R2 ;  /* 0x0000000203037221 */ /* 0x001fe20000010000 */
[----:B------:R-:W-:-:S03]  /*1670*/  FMUL.FTZ R2, R20, 1.4426950216293334961 ;  /* 0x3fb8aa3b14027820 */ /* 0x000fc60000410000 */
[----:B-1----:R-:W-:Y:S01]  /*1680*/  FADD.FTZ R3, R3, R56 ;  /* 0x0000003803037221 */ /* 0x002fe20000010000 */
[----:B------:R-:W-:Y:S02]  /*1690*/  FMUL.FTZ R56, R55, 1.4426950216293334961 ;  /* 0x3fb8aa3b37387820 */ /* 0x000fe40000410000 */
[----:B------:R-:W0:Y:S01]  /*16a0*/  MUFU.EX2 R2, R2 ;  /* 0x0000000200027308 */ /* 0x000e220000000800 */
[----:B--2---:R-:W-:Y:S01]  /*16b0*/  FADD.FTZ R3, R3, R60 ;  /* 0x0000003c03037221 */ /* 0x004fe20000010000 */
        /* <DEDUP_REMOVED lines=110> */
[----:B---3--:R-:W-:-:S05]  /*1da0*/  FFMA.FTZ R11, R38, -0.69314718246459960938, R24 ;  /* 0xbf317218260b7823 */ /* 0x008fca0000010018 */
[----:B------:R3:W-:Y:S01]  /*1db0*/  STG.E desc[UR4][R2.64+0x600], R11 ;  /* 0x0006000b02007986 */ /* 0x0007e2000c101904 */
[----:B------:R-:W-:Y:S05]  /*1dc0*/  @P0 EXIT ;  /* 0x000000000000094d */ /* 0x000fea0003800000 */
[----:B------:R-:W-:-:S05]  /*1dd0*/  FFMA.FTZ R23, R38, -0.69314718246459960938, R23 ;  /* 0xbf31721826177823 */ /* 0x000fca0000010017 */
        /* <DEDUP_REMOVED lines=27> */
[----:B---3--:R-:W-:Y:S02]  /*1f90*/  VIADD R11, R10, 0x2a0 ;  /* 0x000002a00a0b7836 */ /* 0x008fe40000000000 */
        /* <DEDUP_REMOVED lines=50> */
.L_x_5120:
        /* <DEDUP_REMOVED lines=12> */
.L_x_11450:


//--------------------- .text._ZN43_GLOBAL__N__9ae7fba5_10_SoftMax_cu_9f978f6320softmax_warp_forwardIN3c108BFloat16EffLi9ELb1ELb0EEEvPT0_PKT_iiiPKbib --------------------------
	.section	.text._ZN43_GLOBAL__N__9ae7fba5_10_SoftMax_cu_9f978f6320softmax_warp_forwardIN3c108BFloat16EffLi9ELb1ELb0EEEvPT0_PKT_iiiPKbib,"ax",@progbits
	.align	128
.text._ZN43_GLOBAL__N__9ae7fba5_10_SoftMax_cu_9f978f6320softmax_warp_forwardIN3c108BFloat16EffLi9ELb1ELb0EEEvPT0_PKT_iiiPKbib:
        .type           _ZN43_GLOBAL__N__9ae7fba5_10_SoftMax_cu_9f978f6320softmax_warp_forwardIN3c108BFloat16EffLi9ELb1ELb0EEEvPT0_PKT_iiiPKbib,@function
        .size           _ZN43_GLOBAL__N__9ae7fba5_10_SoftMax_cu_9f978f6320softmax_warp_forwardIN3c108BFloat16EffLi9ELb1ELb0EEEvPT0_PKT_iiiPKbib,(.L_x_11451 - _ZN43_GLOBAL__N__9ae7fba5_10_SoftMax_cu_9f978f6320softmax_warp_forwardIN3c108BFloat16EffLi9ELb1ELb0EEEvPT0_PKT_iiiPKbib)
        .other          _ZN43_GLOBAL__N__9ae7fba5_10_SoftMax_cu_9f978f6320softmax_warp_forwardIN3c108BFloat16EffLi9ELb1ELb0EEEvPT0_PKT_iiiPKbib,@"STO_CUDA_ENTRY STV_DEFAULT"
_ZN43_GLOBAL__N__9ae7fba5_10_SoftMax_cu_9f978f6320softmax_warp_forwardIN3c108BFloat16EffLi9ELb1ELb0EEEvPT0_PKT_iiiPKbib:
        /* <DEDUP_REMOVED lines=18> */
[C---:B------:R-:W-:Y:S02]  /*0120*/  ISETP.LT.OR P1, PT, R4.reuse, 0x1, P1 ;  /* 0x000000010400780c */ /* 0x040fe40000f21670 */
[----:B------:R-:W-:Y:S02]  /*0130*/  P2R R0, PR, RZ, 0x1 ;  /* 0x00000001ff007803 */ /* 0x000fe40000000000 */
[----:B------:R-:W-:Y:S02]  /*0140*/  ISETP.LT.OR P2, PT, R4, 0x1, P0 ;  /* 0x000000010400780c */ /* 0x000fe40000741670 */
[----:B------:R-:W-:-:S04]  /*0150*/  ISETP.GE.AND P0, PT, R30, UR8, PT ;  /* 0x000000081e007c0c */ /* 0x000fc8000bf06270 */
[----:B------:R-:W-:Y:S02]  /*0160*/  P2R R0, PR, RZ, 0x1 ;  /* 0x00000001ff007803 */ /* 0x000fe40000000000 */
[----:B------:R-:W-:Y:S01]  /*0170*/  ISETP.LT.OR P0, PT, R4, 0x1, P0 ;  /* 0x000000010400780c */ /* 0x000fe20000701670 */
[----:B0-----:R-:W2:Y:S04]  /*0180*/  @!P1 LDG.E.U16 R6, desc[UR4][R10.64] ;  /* 0x000000040a069981 */ /* 0x001ea8000c1e1500 */
[----:B------:R-:W3:Y:S08]  /*0190*/  @!P2 LDG.E.U16 R0, desc[UR4][R10.64+0x40] ;  /* 0x000040040a00a981 */ /* 0x000ef0000c1e1500 */
[----:B------:R-:W4:Y:S01]  /*01a0*/  @!P0 LDG.E.U16 R3, desc[UR4][R10.64+0x80] ;  /* 0x000080040a038981 */ /* 0x000f22000c1e1500 */
[----:B------:R-:W-:Y:S01]  /*01b0*/  IMAD.MOV.U32 R15, RZ, RZ, -0x800000 ;  /* 0xff800000ff0f7424 */ /* 0x000fe200078e00ff */
[----:B------:R-:W-:Y:S01]  /*01c0*/  IADD3 R5, PT, PT, R2, 0x60, RZ ;  /* 0x0000006002057810 */ /* 0x000fe20007ffe0ff */
[----:B------:R-:W-:Y:S01]  /*01d0*/  IMAD.MOV.U32 R18, RZ, RZ, -0x800000 ;  /* 0xff800000ff127424 */ /* 0x000fe200078e00ff */
[----:B------:R-:W-:-:S02]  /*01e0*/  MOV R13, 0xff800000 ;  /* 0xff800000000d7802 */ /* 0x000fc40000000f00 */
[----:B------:R-:W-:Y:S02]  /*01f0*/  ISETP.GE.AND P3, PT, R5, UR8, PT ;  /* 0x0000000805007c0c */ /* 0x000fe4000bf66270 */
[----:B--2---:R-:W-:Y:S01]  /*0200*/  @!P1 SHF.L.U32 R15, R6, 0x10, RZ ;  /* 0x00000010060f9819 */ /* 0x004fe200000006ff */
[C---:B------:R-:W-:Y:S01]  /*0210*/  VIADD R6, R2.reuse, 0x80 ;  /* 0x0000008002067836 */ /* 0x040fe20000000000 */
[----:B------:R-:W-:Y:S01]  /*0220*/  IADD3 R7, PT, PT, R2, 0xa0, RZ ;  /* 0x000000a002077810 */ /* 0x000fe20007ffe0ff */
[----:B---3--:R-:W-:Y:S01]  /*0230*/  @!P2 IMAD.U32 R18, R0, 0x10000, RZ ;  /* 0x000100000012a824 */ /* 0x008fe200078e00ff */
[----:B------:R-:W-:Y:S02]  /*0240*/  P2R R0, PR, RZ, 0x8 ;  /* 0x00000008ff007803 */ /* 0x000fe40000000000 */
[----:B------:R-:W-:Y:S01]  /*0250*/  ISETP.GE.AND P2, PT, R6, UR8, PT ;  /* 0x0000000806007c0c */ /* 0x000fe2000bf46270 */
[----:B------:R-:W-:Y:S01]  /*0260*/  IMAD.MOV.U32 R16, RZ, RZ, -0x800000 ;  /* 0xff800000ff107424 */ /* 0x000fe200078e00ff */
[----:B------:R-:W-:-:S02]  /*0270*/  ISETP.LT.OR P1, PT, R4, 0x1, P3 ;  /* 0x000000010400780c */ /* 0x000fc40001f21670 */
[----:B------:R-:W-:Y:S01]  /*0280*/  P2R R0, PR, RZ, 0x4 ;  /* 0x00000004ff007803 */ /* 0x000fe20000000000 */
[----:B----4-:R-:W-:Y:S01]  /*0290*/  @!P0 IMAD.U32 R13, R3, 0x10000, RZ ;  /* 0x00010000030d8824 */ /* 0x010fe200078e00ff */
[----:B------:R-:W-:-:S09]  /*02a0*/  ISETP.LT.OR P0, PT, R4, 0x1, P2 ;  /* 0x000000010400780c */ /* 0x000fd20001701670 */
[----:B------:R-:W2:Y:S04]  /*02b0*/  @!P1 LDG.E.U16 R3, desc[UR4][R10.64+0xc0] ;  /* 0x0000c0040a039981 */ /* 0x000ea8000c1e1500 */
[----:B------:R-:W3:Y:S01]  /*02c0*/  @!P0 LDG.E.U16 R0, desc[UR4][R10.64+0x100] ;  /* 0x000100040a008981 */ /* 0x000ee2000c1e1500 */
[----:B------:R-:W-:Y:S01]  /*02d0*/  ISETP.GE.AND P2, PT, R7, UR8, PT ;  /* 0x0000000807007c0c */ /* 0x000fe2000bf46270 */
[----:B------:R-:W-:Y:S02]  /*02e0*/  IMAD.MOV.U32 R17, RZ, RZ, -0x800000 ;  /* 0xff800000ff117424 */ /* 0x000fe400078e00ff */
[----:B------:R-:W-:Y:S01]  /*02f0*/  IMAD.MOV.U32 R26, RZ, RZ, -0x800000 ;  /* 0xff800000ff1a7424 */ /* 0x000fe200078e00ff */
[----:B------:R-:W-:Y:S01]  /*0300*/  IADD3 R8, PT, PT, R2, 0xc0, RZ ;  /* 0x000000c002087810 */ /* 0x000fe20007ffe0ff */
[----:B--2---:R-:W-:Y:S01]  /*0310*/  @!P1 IMAD.U32 R17, R3, 0x10000, RZ ;  /* 0x0001000003119824 */ /* 0x004fe200078e00ff */
[----:B---3--:R-:W-:-:S02]  /*0320*/  @!P0 SHF.L.U32 R16, R0, 0x10, RZ ;  /* 0x0000001000108819 */ /* 0x008fc400000006ff */
[----:B------:R-:W-:Y:S02]  /*0330*/  ISETP.LT.OR P0, PT, R4, 0x1, P2 ;  /* 0x000000010400780c */ /* 0x000fe40001701670 */
[----:B------:R-:W-:-:S11]  /*0340*/  P2R R0, PR, RZ, 0x4 ;  /* 0x00000004ff007803 */ /* 0x000fd60000000000 */
[----:B------:R-:W2:Y:S01]  /*0350*/  @!P0 LDG.E.U16 R0, desc[UR4][R10.64+0x140] ;  /* 0x000140040a008981 */ /* 0x000ea2000c1e1500 */
[----:B------:R-:W-:Y:S01]  /*0360*/  ISETP.GE.AND P1, PT, R8, UR8, PT ;  /* 0x0000000808007c0c */ /* 0x000fe2000bf26270 */
[----:B--2---:R-:W-:Y:S01]  /*0370*/  @!P0 IMAD.U32 R26, R0, 0x10000, RZ ;  /* 0x00010000001a8824 */ /* 0x004fe200078e00ff */
[----:B------:R-:W-:-:S04]  /*0380*/  FSETP.GT.FTZ.AND P0, PT, R15, R18, PT ;  /* 0x000000120f00720b */ /* 0x000fc80003f14000 */
[----:B------:R-:W-:-:S04]  /*0390*/  FSEL R0, R15, R18, P0 ;  /* 0x000000120f007208 */ /* 0x000fc80000000000 */
[----:B------:R-:W-:-:S04]  /*03a0*/  FSETP.GT.FTZ.AND P0, PT, R0, R13, PT ;  /* 0x0000000d0000720b */ /* 0x000fc80003f14000 */
[----:B------:R-:W-:-:S04]  /*03b0*/  FSEL R0, R0, R13, P0 ;  /* 0x0000000d00007208 */ /* 0x000fc80000000000 */
[----:B------:R-:W-:-:S04]  /*03c0*/  FSETP.GT.FTZ.AND P0, PT, R0, R17, PT ;  /* 0x000000110000720b */ /* 0x000fc80003f14000 */
[----:B------:R-:W-:Y:S02]  /*03d0*/  FSEL R3, R0, R17, P0 ;  /* 0x0000001100037208 */ /* 0x000fe40000000000 */
[----:B------:R-:W-:Y:S02]  /*03e0*/  P2R R0, PR, RZ, 0x2 ;  /* 0x00000002ff007803 */ /* 0x000fe40000000000 */
        /* <DEDUP_REMOVED lines=8> */
[CC--:B------:R-:W-:Y:S02]  /*0470*/  FSETP.GT.FTZ.AND P0, PT, R3.reuse, R26.reuse, PT ;  /* 0x0000001a0300720b */ /* 0x0c0fe40003f14000 */
[----:B------:R-:W-:Y:S02]  /*0480*/  P2R R0, PR, RZ, 0x2 ;  /* 0x00000002ff007803 */ /* 0x000fe40000000000 */
[----:B------:R-:W-:Y:S02]  /*0490*/  FSEL R3, R3, R26, P0 ;  /* 0x0000001a03037208 */ /* 0x000fe40000000000 */
        /* <DEDUP_REMOVED lines=94> */
[----:B------:R-:W0:Y:S01]  /*0a80*/  MUFU.EX2 R26, R33 ;  /* 0x00000021001a7308 */ /* 0x000e220000000800 */
[C---:B------:R-:W-:Y:S01]  /*0a90*/  FADD.FTZ R17, -R25.reuse, R17 ;  /* 0x0000001119117221 */ /* 0x040fe20000010100 */
[C---:B------:R-:W-:Y:S01]  /*0aa0*/  FADD.FTZ R11, -R25.reuse, R36 ;  /* 0x00000024190b7221 */ /* 0x040fe20000010100 */
[----:B------:R-:W-:Y:S01]  /*0ab0*/  FADD.FTZ R16, -R25, R16 ;  /* 0x0000001019107221 */ /* 0x000fe20000010100 */
[----:B------:R1:W2:Y:S01]  /*0ac0*/  MUFU.EX2 R28, R35 ;  /* 0x00000023001c7308 */ /* 0x0002a20000000800 */
[----:B------:R-:W-:Y:S01]  /*0ad0*/  FMUL.FTZ R36, R17, 1.4426950216293334961 ;  /* 0x3fb8aa3b11247820 */ /* 0x000fe20000410000 */
[C---:B------:R-:W-:Y:S01]  /*0ae0*/  FADD.FTZ R27, -R25.reuse, R32 ;  /* 0x00000020191b7221 */ /* 0x040fe20000010100 */
[----:B------:R-:W-:Y:S01]  /*0af0*/  FMUL.FTZ R37, R16, 1.4426950216293334961 ;  /* 0x3fb8aa3b10257820 */ /* 0x000fe20000410000 */
[----:B------:R-:W3:Y:S01]  /*0b00*/  MUFU.EX2 R31, R31 ;  /* 0x0000001f001f7308 */ /* 0x000ee20000000800 */
[C---:B------:R-:W-:Y:S01]  /*0b10*/  FADD.FTZ R14, -R25.reuse, R14 ;  /* 0x0000000e190e7221 */ /* 0x040fe20000010100 */
[C---:B------:R-:W-:Y:S01]  /*0b20*/  FADD.FTZ R12, -R25.reuse, R12 ;  /* 0x0000000c190c7221 */ /* 0x040fe20000010100 */
[C---:B------:R-:W-:Y:S01]  /*0b30*/  FADD.FTZ R10, -R25.reuse, R34 ;  /* 0x00000022190a7221 */ /* 0x040fe20000010100 */
[----:B------:R4:W5:Y:S01]  /*0b40*/  MUFU.EX2 R33, R36 ;  /* 0x0000002400217308 */ /* 0x0009620000000800 */
[C---:B------:R-:W-:Y:S01]  /*0b50*/  FADD.FTZ R23, -R25.reuse, R23 ;  /* 0x0000001719177221 */ /* 0x040fe20000010100 */
[C---:B------:R-:W-:Y:S01]  /*0b60*/  FADD.FTZ R22, -R25.reuse, R22 ;  /* 0x0000001619167221 */ /* 0x040fe20000010100 */
[C---:B------:R-:W-:Y:S01]  /*0b70*/  FADD.FTZ R32, -R25.reuse, R3 ;  /* 0x0000000319207221 */ /* 0x040fe20000010100 */
[----:B------:R-:W-:Y:S01]  /*0b80*/  FADD.FTZ R24, -R25, R24 ;  /* 0x0000001819187221 */ /* 0x000fe20000010100 */
[----:B0-----:R-:W-:Y:S01]  /*0b90*/  FADD.FTZ R25, RZ, R26 ;  /* 0x0000001aff197221 */ /* 0x001fe20000010000 */
[----:B------:R0:W5:Y:S01]  /*0ba0*/  MUFU.EX2 R3, R37 ;  /* 0x0000002500037308 */ /* 0x0001620000000800 */
[----:B-1----:R-:W-:Y:S01]  /*0bb0*/  FMUL.FTZ R35, R15, 1.4426950216293334961 ;  /* 0x3fb8aa3b0f237820 */ /* 0x002fe20000410000 */
[----:B------:R-:W-:Y:S01]  /*0bc0*/  FMUL.FTZ R26, R14, 1.4426950216293334961 ;  /* 0x3fb8aa3b0e1a7820 */ /* 0x000fe20000410000 */
[----:B--2---:R-:W-:Y:S01]  /*0bd0*/  FADD.FTZ R28, R25, R28 ;  /* 0x0000001c191c7221 */ /* 0x004fe20000010000 */
[----:B----4-:R-:W-:Y:S01]  /*0be0*/  FMUL.FTZ R36, R13, 1.4426950216293334961 ;  /* 0x3fb8aa3b0d247820 */ /* 0x010fe20000410000 */
[----:B------:R1:W2:Y:S02]  /*0bf0*/  MUFU.EX2 R25, R35 ;  /* 0x0000002300197308 */ /* 0x0002a40000000800 */
[----:B---3--:R-:W-:-:S02]  /*0c00*/  FADD.FTZ R28, R28, R31 ;  /* 0x0000001f1c1c7221 */ /* 0x008fc40000010000 */
[----:B------:R-:W3:Y:S01]  /*0c10*/  MUFU.EX2 R26, R26 ;  /* 0x0000001a001a7308 */ /* 0x000ee20000000800 */
[----:B0-----:R-:W-:Y:S01]  /*0c20*/  FMUL.FTZ R37, R11, 1.4426950216293334961 ;  /* 0x3fb8aa3b0b257820 */ /* 0x001fe20000410000 */
[----:B-----5:R-:W-:Y:S01]  /*0c30*/  FADD.FTZ R34, R28, R33 ;  /* 0x000000211c227221 */ /* 0x020fe20000010000 */
[----:B------:R-:W-:Y:S01]  /*0c40*/  FMUL.FTZ R33, R12, 1.4426950216293334961 ;  /* 0x3fb8aa3b0c217820 */ /* 0x000fe20000410000 */
[----:B------:R0:W4:Y:S01]  /*0c50*/  MUFU.EX2 R28, R36 ;  /* 0x00000024001c7308 */ /* 0x0001220000000800 */
[----:B-1----:R-:W-:Y:S01]  /*0c60*/  FMUL.FTZ R35, R10, 1.4426950216293334961 ;  /* 0x3fb8aa3b0a237820 */ /* 0x002fe20000410000 */
[----:B------:R-:W-:Y:S02]  /*0c70*/  FADD.FTZ R34, R34, R3 ;  /* 0x0000000322227221 */ /* 0x000fe40000010000 */
[----:B------:R1:W5:Y:S02]  /*0c80*/  MUFU.EX2 R3, R33 ;  /* 0x0000002100037308 */ /* 0x0003640000000800 */
[----:B--2---:R-:W-:-:S02]  /*0c90*/  FADD.FTZ R31, R34, R25 ;  /* 0x00000019221f7221 */ /* 0x004fc40000010000 */
[----:B------:R-:W2:Y:S01]  /*0ca0*/  MUFU.EX2 R25, R37 ;  /* 0x0000002500197308 */ /* 0x000ea20000000800 */
[----:B0-----:R-:W-:Y:S01]  /*0cb0*/  FMUL.FTZ R36, R23, 1.4426950216293334961 ;  /* 0x3fb8aa3b17247820 */ /* 0x001fe20000410000 */
[----:B---3--:R-:W-:Y:S02]  /*0cc0*/  FADD.FTZ R31, R31, R26 ;  /* 0x0000001a1f1f7221 */ /* 0x008fe40000010000 */
[----:B------:R-:W0:Y:S01]  /*0cd0*/  MUFU.EX2 R26, R35 ;  /* 0x00000023001a7308 */ /* 0x000e220000000800 */
[----:B-1----:R-:W-:Y:S01]  /*0ce0*/  FMUL.FTZ R33, R27, 1.4426950216293334961 ;  /* 0x3fb8aa3b1b217820 */ /* 0x002fe20000410000 */
[----:B----4-:R-:W-:-:S03]  /*0cf0*/  FADD.FTZ R34, R31, R28 ;  /* 0x0000001c1f227221 */ /* 0x010fc60000010000 */
[----:B------:R1:W3:Y:S01]  /*0d00*/  MUFU.EX2 R28, R33 ;  /* 0x00000021001c7308 */ /* 0x0002e20000000800 */
[----:B-----5:R-:W-:-:S03]  /*0d10*/  FADD.FTZ R34, R34, R3 ;  /* 0x0000000322227221 */ /* 0x020fc60000010000 */
[----:B------:R-:W4:Y:S01]  /*0d20*/  MUFU.EX2 R3, R36 ;  /* 0x0000002400037308 */ /* 0x000f220000000800 */
[----:B--2---:R-:W-:Y:S01]  /*0d30*/  FADD.FTZ R31, R34, R25 ;  /* 0x00000019221f7221 */ /* 0x004fe20000010000 */
[----:B------:R-:W-:Y:S01]  /*0d40*/  FMUL.FTZ R34, R32, 1.4426950216293334961 ;  /* 0x3fb8aa3b20227820 */ /* 0x000fe20000410000 */
[----:B-1----:R-:W-:Y:S02]  /*0d50*/  FMUL.FTZ R33, R22, 1.4426950216293334961 ;  /* 0x3fb8aa3b16217820 */ /* 0x002fe40000410000 */
[----:B0-----:R-:W-:Y:S01]  /*0d60*/  FADD.FTZ R31, R31, R26 ;  /* 0x0000001a1f1f7221 */ /* 0x001fe20000010000 */
[----:B------:R-:W-:Y:S02]  /*0d70*/  FMUL.FTZ R26, R24, 1.4426950216293334961 ;  /* 0x3fb8aa3b181a7820 */ /* 0x000fe40000410000 */
[----:B------:R-:W-:Y:S01]  /*0d80*/  MUFU.EX2 R34, R34 ;  /* 0x0000002200227308 */ /* 0x000fe20000000800 */
[----:B---3--:R-:W-:-:S03]  /*0d90*/  FADD.FTZ R28, R31, R28 ;  /* 0x0000001c1f1c7221 */ /* 0x008fc60000010000 */
[----:B------:R-:W0:Y:S01]  /*0da0*/  MUFU.EX2 R25, R33 ;  /* 0x0000002100197308 */ /* 0x000e220000000800 */
[----:B----4-:R-:W-:-:S03]  /*0db0*/  FADD.FTZ R28, R28, R3 ;  /* 0x000000031c1c7221 */ /* 0x010fc60000010000 */
[----:B------:R-:W1:Y:S01]  /*0dc0*/  MUFU.EX2 R26, R26 ;  /* 0x0000001a001a7308 */ /* 0x000e620000000800 */
[----:B0-----:R-:W-:-:S04]  /*0dd0*/  FADD.FTZ R25, R28, R25 ;  /* 0x000000191c197221 */ /* 0x001fc80000010000 */
[----:B------:R-:W-:-:S04]  /*0de0*/  FADD.FTZ R25, R25, R34 ;  /* 0x0000002219197221 */ /* 0x000fc80000010000 */
[----:B-1----:R-:W-:-:S05]  /*0df0*/  FADD.FTZ R25, R25, R26 ;  /* 0x0000001a19197221 */ /* 0x002fca0000010000 */
        /* <DEDUP_REMOVED lines=10> */
[----:B------:R-:W-:-:S13]  /*0ea0*/  ISETP.GE.AND P6, PT, R2, UR8, PT ;  /* 0x0000000802007c0c */ /* 0x000fda000bfc6270 */
[----:B------:R-:W-:Y:S05]  /*0eb0*/  @P6 EXIT ;  /* 0x000000000000694d */ /* 0x000fea0003800000 */
[----:B------:R-:W2:Y:S01]  /*0ec0*/  LDC.64 R2, c[0x0][0x380] ;  /* 0x0000e000ff027b82 */ /* 0x000ea20000000a00 */
[----:B-1----:R-:W-:Y:S01]  /*0ed0*/  FADD.FTZ R25, R31, R26 ;  /* 0x0000001a1f197221 */ /* 0x002fe20000010000 */
[----:B------:R-:W-:-:S05]  /*0ee0*/  ISETP.GE.AND P6, PT, R29, UR8, PT ;  /* 0x000000081d007c0c */ /* 0x000fca000bfc6270 */
[----:B------:R-:W1:Y:S01]  /*0ef0*/  MUFU.LG2 R25, R25 ;  /* 0x0000001900197308 */ /* 0x000e620000000c00 */
[----:B--2---:R-:W-:-:S04]  /*0f00*/  IMAD.WIDE R2, R21, 0x4, R2 ;  /* 0x0000000415027825 */ /* 0x004fc800078e0202 */
[----:B-1----:R-:W-:-:S05]  /*0f10*/  FFMA.FTZ R21, R25, -0.69314718246459960938, R20 ;  /* 0xbf31721819157823 */ /* 0x002fca0000010014 */
[----:B------:R1:W-:Y:S01]  /*0f20*/  STG.E desc[UR4][R2.64], R21 ;  /* 0x0000001502007986 */ /* 0x0003e2000c101904 */
[----:B------:R-:W-:Y:S05]  /*0f30*/  @P6 EXIT ;  /* 0x000000000000694d */ /* 0x000fea0003800000 */
[----:B------:R-:W-:Y:S01]  /*0f40*/  ISETP.GE.AND P5, PT, R30, UR8, PT ;  /* 0x000000081e007c0c */ /* 0x000fe2000bfa6270 */
[----:B------:R-:W-:-:S05]  /*0f50*/  FFMA.FTZ R19, R25, -0.69314718246459960938, R19 ;  /* 0xbf31721819137823 */ /* 0x000fca0000010013 */
[----:B------:R2:W-:Y:S07]  /*0f60*/  STG.E desc[UR4][R2.64+0x80], R19 ;  /* 0x0000801302007986 */ /* 0x0005ee000c101904 */
[----:B------:R-:W-:Y:S05]  /*0f70*/  @P5 EXIT ;  /* 0x000000000000594d */ /* 0x000fea0003800000 */
[----:B------:R-:W-:Y:S01]  /*0f80*/  ISETP.GE.AND P5, PT, R5, UR8, PT ;  /* 0x0000000805007c0c */ /* 0x000fe2000bfa6270 */
[----:B--2---:R-:W-:-:S05]  /*0f90*/  FFMA.FTZ R19, R25, -0.69314718246459960938, R18 ;  /* 0xbf31721819137823 */ /* 0x004fca0000010012 */
        /* <DEDUP_REMOVED lines=15> */
[----:B----4-:R-:W-:-:S05]  /*1090*/  FFMA.FTZ R5, R25, -0.69314718246459960938, R14 ;  /* 0xbf31721819057823 */ /* 0x010fca000001000e */
[----:B------:R4:W-:Y:S07]  /*10a0*/  STG.E desc[UR4][R2.64+0x300], R5 ;  /* 0x0003000502007986 */ /* 0x0009ee000c101904 */
[----:B------:R-:W-:Y:S05]  /*10b0*/  @P5 EXIT ;  /* 0x000000000000594d */ /* 0x000fea0003800000 */
[----:B------:R-:W-:-:S05]  /*10c0*/  FFMA.FTZ R13, R25, -0.69314718246459960938, R13 ;  /* 0xbf317218190d7823 */ /* 0x000fca000001000d */
[----:B------:R0:W-:Y:S01]  /*10d0*/  STG.E desc[UR4][R2.64+0x380], R13 ;  /* 0x0003800d02007986 */ /* 0x0001e2000c101904 */
[----:B------:R-:W-:Y:S05]  /*10e0*/  @P0 EXIT ;  /* 0x000000000000094d */ /* 0x000fea0003800000 */
[----:B----4-:R-:W-:-:S05]  /*10f0*/  FFMA.FTZ R5, R25, -0.69314718246459960938, R12 ;  /* 0xbf31721819057823 */ /* 0x010fca000001000c */
[----:B------:R4:W-:Y:S01]  /*1100*/  STG.E desc[UR4][R2.64+0x400], R5 ;  /* 0x0004000502007986 */ /* 0x0009e2000c101904 */
        /* <DEDUP_REMOVED lines=10> */
[----:B----4-:R-:W4:Y:S01]  /*11b0*/  S2R R5, SR_TID.X ;  /* 0x0000000000057919 */ /* 0x010f220000002100 */
[----:B------:R-:W-:-:S05]  /*11c0*/  FFMA.FTZ R23, R25, -0.69314718246459960938, R23 ;  /* 0xbf31721819177823 */ /* 0x000fca0000010017 */
[----:B------:R0:W-:Y:S01]  /*11d0*/  STG.E desc[UR4][R2.64+0x600], R23 ;  /* 0x0006001702007986 */ /* 0x0001e2000c101904 */
[----:B----4-:R-:W-:-:S04]  /*11e0*/  IADD3 R5, PT, PT, R5, 0x1a0, RZ ;  /* 0x000001a005057810 */ /* 0x010fc80007ffe0ff */
[----:B------:R-:W-:-:S13]  /*11f0*/  ISETP.GE.AND P0, PT, R5, UR8, PT ;  /* 0x0000000805007c0c */ /* 0x000fda000bf06270 */
[----:B0-----:R-:W-:Y:S05]  /*1200*/  @P0 EXIT ;  /* 0x000000000000094d */ /* 0x001fea0003800000 */
        /* <DEDUP_REMOVED lines=11> */
.L_x_5121:
        /* <DEDUP_REMOVED lines=12> */
.L_x_11451:


//--------------------- .text._ZN43_GLOBAL__N__9ae7fba5_10_SoftMax_cu_9f978f6320softmax_warp_forwardIN3c108BFloat16EffLi8ELb1ELb0EEEvPT0_PKT_iiiPKbib --------------------------
	.section	.text._ZN43_GLOBAL__N__9ae7fba5_10_SoftMax_cu_9f978f6320softmax_warp_forwardIN3c108BFloat16EffLi8ELb1ELb0EEEvPT0_PKT_iiiPKbib,"ax",@progbits
	.align	128
.text._ZN43_GLOBAL__N__9ae7fba5_10_SoftMax_cu_9f978f6320softmax_warp_forwardIN3c108BFloat16EffLi8ELb1ELb0EEEvPT0_PKT_iiiPKbib:
        .type           _ZN43_GLOBAL__N__9ae7fba5_10_SoftMax_cu_9f978f6320softmax_warp_forwardIN3c108BFloat16EffLi8ELb1ELb0EEEvPT0_PKT_iiiPKbib,@function
        .size           _ZN43_GLOBAL__N__9ae7fba5_10_SoftMax_cu_9f978f6320softmax_warp_forwardIN3c108BFloat16EffLi8ELb1ELb0EEEvPT0_PKT_iiiPKbib,(.L_x_11452 - _ZN43_GLOBAL__N__9ae7fba5_10_SoftMax_cu_9f978f6320softmax_warp_forwardIN3c108BFloat16EffLi8ELb1ELb0EEEvPT0_PKT_iiiPKbib)
        .other          _ZN43_GLOBAL__N__9ae7fba5_10_SoftMax_cu_9f978f6320softmax_warp_forwardIN3c108BFloat16EffLi8ELb1ELb0EEEvPT0_PKT_iiiPKbib,@"STO_CUDA_ENTRY STV_DEFAULT"
_ZN43_GLOBAL__N__9ae7fba5_10_SoftMax_cu_9f978f6320softmax_warp_forwardIN3c108BFloat16EffLi8ELb1ELb0EEEvPT0_PKT_iiiPKbib:
        /* <DEDUP_REMOVED lines=10> */
[----:B---3--:R-:W-:-:S03]  /*00a0*/  VIADD R0, R10, 0x20 ;  /* 0x000000200a007836 */ /* 0x008fc60000000000 */
[----:B----4-:R-:W-:Y:S02]  /*00b0*/  IADD3 R13, PT, PT, -R5, UR6, RZ ;  /* 0x00000006050d7c10 */ /* 0x010fe4000fffe1ff */
[----:B--2---:R-:W-:Y:S02]  /*00c0*/  ISETP.GE.AND P1, PT, R10, UR8, PT ;  /* 0x000000080a007c0c */ /* 0x004fe4000bf26270 */
[----:B------:R-:W-:Y:S01]  /*00d0*/  ISETP.GE.AND P0, PT, R0, UR8, PT ;  /* 0x0000000800007c0c */ /* 0x000fe2000bf06270 */
[----:B------:R-:W-:Y:S01]  /*00e0*/  VIADD R0, R10, 0x40 ;  /* 0x000000400a007836 */ /* 0x000fe20000000000 */
[C---:B------:R-:W-:Y:S02]  /*00f0*/  ISETP.LT.OR P2, PT, R13.reuse, 0x1, P1 ;  /* 0x000000010d00780c */ /* 0x040fe40000f41670 */
[----:B------:R-:W-:Y:S02]  /*0100*/  P2R R14, PR, RZ, 0x1 ;  /* 0x00000001ff0e7803 */ /* 0x000fe40000000000 */
[----:B------:R-:W-:-:S02]  /*0110*/  ISETP.LT.OR P3, PT, R13, 0x1, P0 ;  /* 0x000000010d00780c */ /* 0x000fc40000761670 */
[----:B------:R-:W-:Y:S01]  /*0120*/  ISETP.GE.AND P0, PT, R0, UR8, PT ;  /* 0x0000000800007c0c */ /* 0x000fe2000bf06270 */
[----:B------:R-:W-:Y:S01]  /*0130*/  IMAD R0, R5, UR7, R10 ;  /* 0x0000000705007c24 */ /* 0x000fe2000f8e020a */
[----:B------:R-:W-:Y:S02]  /*0140*/  IADD3 R8, PT, PT, R10, 0x60, RZ ;  /* 0x000000600a087810 */ /* 0x000fe40007ffe0ff */
[----:B------:R-:W-:Y:S01]  /*0150*/  ISETP.LT.OR P4, PT, R13, 0x1, P0 ;  /* 0x000000010d00780c */ /* 0x000fe20000781670 */
[----:B-1----:R-:W-:Y:S01]  /*0160*/  IMAD.WIDE R2, R0, 0x2, R2 ;  /* 0x0000000200027825 */ /* 0x002fe200078e0202 */
[----:B------:R-:W-:-:S04]  /*0170*/  P2R R12, PR, RZ, 0x2 ;  /* 0x00000002ff0c7803 */ /* 0x000fc80000000000 */
[----:B0-----:R-:W2:Y:S04]  /*0180*/  @!P2 LDG.E.U16 R9, desc[UR4][R2.64] ;  /* 0x000000040209a981 */ /* 0x001ea8000c1e1500 */
[----:B------:R-:W3:Y:S04]  /*0190*/  @!P3 LDG.E.U16 R5, desc[UR4][R2.64+0x40] ;  /* 0x000040040205b981 */ /* 0x000ee8000c1e1500 */
[----:B------:R-:W4:Y:S01]  /*01a0*/  @!P4 LDG.E.U16 R6, desc[UR4][R2.64+0x80] ;  /* 0x000080040206c981 */ /* 0x000f22000c1e1500 */
[----:B------:R-:W-:Y:S01]  /*01b0*/  ISETP.GE.AND P1, PT, R8, UR8, PT ;  /* 0x0000000808007c0c */ /* 0x000fe2000bf26270 */
[----:B------:R-:W-:-:S02]  /*01c0*/  VIADD R8, R10, 0x80 ;  /* 0x000000800a087836 */ /* 0x000fc40000000000 */
[----:B------:R-:W-:Y:S02]  /*01d0*/  IMAD.MOV.U32 R7, RZ, RZ, -0x800000 ;  /* 0xff800000ff077424 */ /* 0x000fe400078e00ff */
[----:B------:R-:W-:Y:S01]  /*01e0*/  IMAD.MOV.U32 R4, RZ, RZ, -0x800000 ;  /* 0xff800000ff047424 */ /* 0x000fe200078e00ff */
[----:B--2---:R-:W-:Y:S02]  /*01f0*/  @!P2 SHF.L.U32 R7, R9, 0x10, RZ ;  /* 0x000000100907a819 */ /* 0x004fe400000006ff */
[----:B------:R-:W-:Y:S01]  /*0200*/  ISETP.GE.AND P2, PT, R8, UR8, PT ;  /* 0x0000000808007c0c */ /* 0x000fe2000bf46270 */
[----:B---3--:R-:W-:Y:S01]  /*0210*/  @!P3 IMAD.U32 R4, R5, 0x10000, RZ ;  /* 0x000100000504b824 */ /* 0x008fe200078e00ff */
[C---:B------:R-:W-:Y:S02]  /*0220*/  ISETP.LT.OR P3, PT, R13.reuse, 0x1, P1 ;  /* 0x000000010d00780c */ /* 0x040fe40000f61670 */
[----:B------:R-:W-:Y:S01]  /*0230*/  MOV R5, 0xff800000 ;  /* 0xff80000000057802 */ /* 0x000fe20000000f00 */
[----:B----4-:R-:W-:Y:S01]  /*0240*/  @!P4 IMAD.U32 R5, R6, 0x10000, RZ ;  /* 0x000100000605c824 */ /* 0x010fe200078e00ff */
[----:B------:R-:W-:-:S09]  /*0250*/  ISETP.LT.OR P4, PT, R13, 0x1, P2 ;  /* 0x000000010d00780c */ /* 0x000fd20001781670 */
[----:B------:R-:W2:Y:S04]  /*0260*/  @!P3 LDG.E.U16 R6, desc[UR4][R2.64+0xc0] ;  /* 0x0000c0040206b981 */ /* 0x000ea8000c1e1500 */
        /* <DEDUP_REMOVED lines=10> */
[----:B--2---:R-:W-:Y:S01]  /*0310*/  @!P4 SHF.L.U32 R8, R11, 0x10, RZ ;  /* 0x000000100b08c819 */ /* 0x004fe200000006ff */
[----:B------:R-:W-:Y:S01]  /*0320*/  VIADD R11, R10, 0xc0 ;  /* 0x000000c00a0b7836 */ /* 0x000fe20000000000 */
        /* <DEDUP_REMOVED lines=53> */
[----:B------:R-:W-:Y:S01]  /*0680*/  FADD.FTZ R11, -R2, R11 ;  /* 0x0000000b020b7221 */ /* 0x000fe20000010100 */
[----:B------:R-:W-:Y:S01]  /*0690*/  FMUL.FTZ R21, R8, 1.4426950216293334961 ;  /* 0x3fb8aa3b08157820 */ /* 0x000fe20000410000 */
[----:B------:R-:W1:Y:S01]  /*06a0*/  MUFU.EX2 R17, R17 ;  /* 0x0000001100117308 */ /* 0x000e620000000800 */
[----:B------:R-:W-:-:S03]  /*06b0*/  FADD.FTZ R2, -R2, R10 ;  /* 0x0000000a02027221 */ /* 0x000fc60000010100 */
        /* <DEDUP_REMOVED lines=26> */
[----:B------:R-:W-:-:S13]  /*0860*/  ISETP.NE.AND P6, PT, R12, RZ, PT ;  /* 0x000000ff0c00720c */ /* 0x000fda0003fc5270 */
[----:B------:R-:W-:Y:S05]  /*0870*/  @P6 EXIT ;  /* 0x000000000000694d */ /* 0x000fea0003800000 */
[----:B------:R-:W2:Y:S01]  /*0880*/  LDC.64 R12, c[0x0][0x380] ;  /* 0x0000e000ff0c7b82 */ /* 0x000ea20000000a00 */
[----:B-1----:R-:W-:Y:S01]  /*0890*/  FADD.FTZ R18, R17, R18 ;  /* 0x0000001211127221 */ /* 0x002fe20000010000 */
[----:B------:R-:W-:-:S05]  /*08a0*/  ISETP.NE.AND P6, PT, R14, RZ, PT ;  /* 0x000000ff0e00720c */ /* 0x000fca0003fc5270 */
[----:B------:R-:W1:Y:S01]  /*08b0*/  MUFU.LG2 R18, R18 ;  /* 0x0000001200127308 */ /* 0x000e620000000c00 */
[----:B--2---:R-:W-:-:S04]  /*08c0*/  IMAD.WIDE R12, R0, 0x4, R12 ;  /* 0x00000004000c7825 */ /* 0x004fc800078e020c */
[----:B-1----:R-:W-:-:S05]  /*08d0*/  FFMA.FTZ R7, R18, -0.69314718246459960938, R7 ;  /* 0xbf31721812077823 */ /* 0x002fca0000010007 */
        /* <DEDUP_REMOVED lines=11> */
[----:B--2---:R-:W-:-:S05]  /*0990*/  FFMA.FTZ R3, R18, -0.69314718246459960938, R6 ;  /* 0xbf31721812037823 */ /* 0x004fca0000010006 */
[----:B------:R2:W-:Y:S01]  /*09a0*/  STG.E desc[UR4][R12.64+0x200], R3 ;  /* 0x000200030c007986 */ /* 0x0005e2000c101904 */
[----:B------:R-:W-:Y:S05]  /*09b0*/  @P3 EXIT ;  /* 0x000000000000394d */ /* 0x000fea0003800000 */
[----:B--2---:R-:W-:-:S05]  /*09c0*/  FFMA.FTZ R3, R18, -0.69314718246459960938, R8 ;  /* 0xbf31721812037823 */ /* 0x004fca0000010008 */
[----:B------:R2:W-:Y:S01]  /*09d0*/  STG.E desc[UR4][R12.64+0x280], R3 ;  /* 0x000280030c007986 */ /* 0x0005e2000c101904 */
[----:B------:R-:W-:Y:S05]  /*09e0*/  @P4 EXIT ;  /* 0x000000000000494d */ /* 0x000fea0003800000 */
[----:B------:R-:W-:-:S05]  /*09f0*/  FFMA.FTZ R11, R18, -0.69314718246459960938, R11 ;  /* 0xbf317218120b7823 */ /* 0x000fca000001000b */
[----:B------:R0:W-:Y:S01]  /*0a00*/  STG.E desc[UR4][R12.64+0x300], R11 ;  /* 0x0003000b0c007986 */ /* 0x0001e2000c101904 */
[----:B------:R-:W-:Y:S05]  /*0a10*/  @P5 EXIT ;  /* 0x000000000000594d */ /* 0x000fea0003800000 */
[----:B--2---:R-:W-:-:S05]  /*0a20*/  FFMA.FTZ R3, R18, -0.69314718246459960938, R2 ;  /* 0xbf31721812037823 */ /* 0x004fca0000010002 */
[----:B------:R-:W-:Y:S01]  /*0a30*/  STG.E desc[UR4][R12.64+0x380], R3 ;  /* 0x000380030c007986 */ /* 0x000fe2000c101904 */
[----:B------:R-:W-:Y:S05]  /*0a40*/  EXIT ;  /* 0x000000000000794d */ /* 0x000fea0003800000 */
.L_x_5122:
        /* <DEDUP_REMOVED lines=11> */
.L_x_11452:


//--------------------- .text._ZN43_GLOBAL__N__9ae7fba5_10_SoftMax_cu_9f978f6320softmax_warp_forwardIN3c108BFloat16EffLi7ELb1ELb0EEEvPT0_PKT_iiiPKbib --------------------------
	.section	.text._ZN43_GLOBAL__N__9ae7fba5_10_SoftMax_cu_9f978f6320softmax_warp_forwardIN3c108BFloat16EffLi7ELb1ELb0EEEvPT0_PKT_iiiPKbib,"ax",@progbits
	.align	128
.text._ZN43_GLOBAL__N__9ae7fba5_10_SoftMax_cu_9f978f6320softmax_warp_forwardIN3c108BFloat16EffLi7ELb1ELb0EEEvPT0_PKT_iiiPKbib:
        .type           _ZN43_GLOBAL__N__9ae7fba5_10_SoftMax_cu_9f978f6320softmax_warp_forwardIN3c108BFloat16EffLi7ELb1ELb0EEEvPT0_PKT_iiiPKbib,@function
        .size           _ZN43_GLOBAL__N__9ae7fba5_10_SoftMax_cu_9f978f6320softmax_warp_forwardIN3c108BFloat16EffLi7ELb1ELb0EEEvPT0_PKT_iiiPKbib,(.L_x_11453 - _ZN43_GLOBAL__N__9ae7fba5_10_SoftMax_cu_9f978f6320softmax_warp_forwardIN3c108BFloat16EffLi7ELb1ELb0EEEvPT0_PKT_iiiPKbib)
        .other          _ZN43_GLOBAL__N__9ae7fba5_10_SoftMax_cu_9f978f6320softmax_warp_forwardIN3c108BFloat16EffLi7ELb1ELb0EEEvPT0_PKT_iiiPKbib,@"STO_CUDA_ENTRY STV_DEFAULT"
_ZN43_GLOBAL__N__9ae7fba5_10_SoftMax_cu_9f978f6320softmax_warp_forwardIN3c108BFloat16EffLi7ELb1ELb0EEEvPT0_PKT_iiiPKbib:
        /* <DEDUP_REMOVED lines=26> */
[----:B------:R-:W-:-:S11]  /*01a0*/  ISETP.GE.AND P3, PT, R4, R3, PT ;  /* 0x000000030400720c */ /* 0x000fd60003f66270 */
[----:B------:R-:W4:Y:S01]  /*01b0*/  @!P4 LDG.E.U16 R8, desc[UR4][R6.64+0x80] ;  /* 0x000080040608c981 */ /* 0x000f22000c1e1500 */
[----:B------:R-:W-:Y:S02]  /*01c0*/  IMAD.MOV.U32 R4, RZ, RZ, -0x800000 ;  /* 0xff800000ff047424 */ /* 0x000fe400078e00ff */
[----:B------:R-:W-:Y:S01]  /*01d0*/  IMAD.WIDE.U32 R12, R3, 0x2, R6 ;  /* 0x00000002030c7825 */ /* 0x000fe200078e0006 */
[----:B--2---:R-:W-:Y:S02]  /*01e0*/  @!P6 SHF.L.U32 R5, R9, 0x10, RZ ;  /* 0x000000100905e819 */ /* 0x004fe400000006ff */
[C---:B------:R-:W-:Y:S01]  /*01f0*/  ISETP.LT.OR P6, PT, R15.reuse, 0x1, P3 ;  /* 0x000000010f00780c */ /* 0x040fe20001fc1670 */
        /* <DEDUP_REMOVED lines=18> */
[----:B------:R-:W-:-:S04]  /*0320*/  FSETP.GT.FTZ.AND P4, PT, R5, R4, PT ;  /* 0x000000040500720b */ /* 0x000fc80003f94000 */
[----:B------:R-:W-:-:S04]  /*0330*/  FSEL R17, R5, R4, P4 ;  /* 0x0000000405117208 */ /* 0x000fc80002000000 */
[CC--:B------:R-:W-:Y:S02]  /*0340*/  FSETP.GT.FTZ.AND P4, PT, R17.reuse, R10.reuse, PT ;  /* 0x0000000a1100720b */ /* 0x0c0fe40003f94000 */
[----:B------:R-:W-:Y:S02]  /*0350*/  MOV R6, 0xff800000 ;  /* 0xff80000000067802 */ /* 0x000fe40000000f00 */
[----:B------:R-:W-:-:S04]  /*0360*/  FSEL R16, R17, R10, P4 ;  /* 0x0000000a11107208 */ /* 0x000fc80002000000 */
[----:B------:R-:W-:-:S04]  /*0370*/  FSETP.GT.FTZ.AND P4, PT, R16, R9, PT ;  /* 0x000000091000720b */ /* 0x000fc80003f94000 */
[----:B------:R-:W-:Y:S02]  /*0380*/  FSEL R16, R16, R9, P4 ;  /* 0x0000000910107208 */ /* 0x000fe40002000000 */
[----:B------:R-:W-:-:S03]  /*0390*/  MOV R8, 0xff800000 ;  /* 0xff80000000087802 */ /* 0x000fc60000000f00 */
[----:B0-----:R-:W0:Y:S01]  /*03a0*/  SHFL.BFLY PT, R13, R16, 0x10, 0x1f ;  /* 0x0e001f00100d7f89 */ /* 0x001e2200000e0000 */
[----:B--2---:R-:W-:Y:S01]  /*03b0*/  @!P6 IMAD.U32 R6, R11, 0x10000, RZ ;  /* 0x000100000b06e824 */ /* 0x004fe200078e00ff */
[----:B------:R-:W-:-:S04]  /*03c0*/  FSETP.GT.FTZ.AND P6, PT, R2, R7, PT ;  /* 0x000000070200720b */ /* 0x000fc80003fd4000 */
[----:B------:R-:W-:Y:S01]  /*03d0*/  FSEL R11, R2, R7, P6 ;  /* 0x00000007020b7208 */ /* 0x000fe20003000000 */
[----:B---3--:R-:W-:-:S03]  /*03e0*/  @!P5 IMAD.U32 R8, R14, 0x10000, RZ ;  /* 0x000100000e08d824 */ /* 0x008fc600078e00ff */
[----:B------:R-:W-:-:S04]  /*03f0*/  FSETP.GT.FTZ.AND P6, PT, R11, R6, PT ;  /* 0x000000060b00720b */ /* 0x000fc80003fd4000 */
[----:B------:R-:W-:-:S04]  /*0400*/  FSEL R11, R11, R6, P6 ;  /* 0x000000060b0b7208 */ /* 0x000fc80003000000 */
[----:B------:R-:W-:-:S04]  /*0410*/  FSETP.GT.FTZ.AND P4, PT, R11, R8, PT ;  /* 0x000000080b00720b */ /* 0x000fc80003f94000 */
[----:B------:R-:W-:-:S05]  /*0420*/  FSEL R11, R11, R8, P4 ;  /* 0x000000080b0b7208 */ /* 0x000fca0002000000 */
[----:B------:R-:W1:Y:S01]  /*0430*/  SHFL.BFLY PT, R12, R11, 0x10, 0x1f ;  /* 0x0e001f000b0c7f89 */ /* 0x000e6200000e0000 */
[----:B0-----:R-:W-:-:S04]  /*0440*/  FSETP.GEU.FTZ.AND P4, PT, R16, R13, PT ;  /* 0x0000000d1000720b */ /* 0x001fc80003f9e000 */
[----:B------:R-:W-:-:S05]  /*0450*/  FSEL R13, R13, R16, !P4 ;  /* 0x000000100d0d7208 */ /* 0x000fca0006000000 */
[----:B------:R-:W0:Y:S01]  /*0460*/  SHFL.BFLY PT, R14, R13, 0x8, 0x1f ;  /* 0x0d001f000d0e7f89 */ /* 0x000e2200000e0000 */
[----:B-1----:R-:W-:-:S04]  /*0470*/  FSETP.GEU.FTZ.AND P4, PT, R11, R12, PT ;  /* 0x0000000c0b00720b */ /* 0x002fc80003f9e000 */
[----:B------:R-:W-:-:S05]  /*0480*/  FSEL R12, R12, R11, !P4 ;  /* 0x0000000b0c0c7208 */ /* 0x000fca0006000000 */
        /* <DEDUP_REMOVED lines=21> */
[C---:B------:R-:W-:Y:S01]  /*05e0*/  FADD.FTZ R5, -R13.reuse, R5 ;  /* 0x000000050d057221 */ /* 0x040fe20000010100 */
[----:B------:R-:W-:-:S03]  /*05f0*/  FADD.FTZ R4, -R13, R4 ;  /* 0x000000040d047221 */ /* 0x000fc60000010100 */
[----:B------:R-:W-:Y:S01]  /*0600*/  FMUL.FTZ R11, R5, 1.4426950216293334961 ;  /* 0x3fb8aa3b050b7820 */ /* 0x000fe20000410000 */
[C---:B------:R-:W-:Y:S01]  /*0610*/  FADD.FTZ R10, -R13.reuse, R10 ;  /* 0x0000000a0d0a7221 */ /* 0x040fe20000010100 */
[----:B------:R-:W-:Y:S01]  /*0620*/  FADD.FTZ R9, -R13, R9 ;  /* 0x000000090d097221 */ /* 0x000fe20000010100 */
[----:B------:R-:W-:-:S03]  /*0630*/  FMUL.FTZ R13, R4, 1.4426950216293334961 ;  /* 0x3fb8aa3b040d7820 */ /* 0x000fc60000410000 */
[----:B------:R-:W0:Y:S01]  /*0640*/  MUFU.EX2 R11, R11 ;  /* 0x0000000b000b7308 */ /* 0x000e220000000800 */
[----:B-1----:R-:W-:-:S03]  /*0650*/  FSETP.GEU.FTZ.AND P4, PT, R12, R17, PT ;  /* 0x000000110c00720b */ /* 0x002fc60003f9e000 */
[----:B------:R-:W1:Y:S01]  /*0660*/  MUFU.EX2 R13, R13 ;  /* 0x0000000d000d7308 */ /* 0x000e620000000800 */
[----:B------:R-:W-:Y:S01]  /*0670*/  FSEL R17, R17, R12, !P4 ;  /* 0x0000000c11117208 */ /* 0x000fe20006000000 */
[----:B------:R-:W-:Y:S01]  /*0680*/  FMUL.FTZ R12, R10, 1.4426950216293334961 ;  /* 0x3fb8aa3b0a0c7820 */ /* 0x000fe20000410000 */
[----:B------:R-:W-:-:S05]  /*0690*/  FMUL.FTZ R14, R9, 1.4426950216293334961 ;  /* 0x3fb8aa3b090e7820 */ /* 0x000fca0000410000 */
[----:B------:R-:W2:Y:S01]  /*06a0*/  MUFU.EX2 R12, R12 ;  /* 0x0000000c000c7308 */ /* 0x000ea20000000800 */
[C---:B------:R-:W-:Y:S01]  /*06b0*/  FADD.FTZ R2, -R17.reuse, R2 ;  /* 0x0000000211027221 */ /* 0x040fe20000010100 */
[----:B0-----:R-:W-:Y:S02]  /*06c0*/  FADD.FTZ R16, RZ, R11 ;  /* 0x0000000bff107221 */ /* 0x001fe40000010000 */
[----:B------:R-:W0:Y:S01]  /*06d0*/  MUFU.EX2 R14, R14 ;  /* 0x0000000e000e7308 */ /* 0x000e220000000800 */
[----:B------:R-:W-:Y:S01]  /*06e0*/  FMUL.FTZ R18, R2, 1.4426950216293334961 ;  /* 0x3fb8aa3b02127820 */ /* 0x000fe20000410000 */
[C---:B------:R-:W-:Y:S01]  /*06f0*/  FADD.FTZ R7, -R17.reuse, R7 ;  /* 0x0000000711077221 */ /* 0x040fe20000010100 */
[----:B-1----:R-:W-:Y:S01]  /*0700*/  FADD.FTZ R13, R16, R13 ;  /* 0x0000000d100d7221 */ /* 0x002fe20000010000 */
[----:B------:R-:W-:Y:S02]  /*0710*/  FADD.FTZ R6, -R17, R6 ;  /* 0x0000000611067221 */ /* 0x000fe40000010100 */
[----:B------:R-:W-:Y:S01]  /*0720*/  FMUL.FTZ R19, R7, 1.4426950216293334961 ;  /* 0x3fb8aa3b07137820 */ /* 0x000fe20000410000 */
[----:B------:R-:W1:Y:S01]  /*0730*/  MUFU.EX2 R18, R18 ;  /* 0x0000001200127308 */ /* 0x000e620000000800 */
[----:B------:R-:W-:Y:S01]  /*0740*/  FADD.FTZ R8, -R17, R8 ;  /* 0x0000000811087221 */ /* 0x000fe20000010100 */
[----:B--2---:R-:W-:Y:S01]  /*0750*/  FADD.FTZ R13, R13, R12 ;  /* 0x0000000c0d0d7221 */ /* 0x004fe20000010000 */
[----:B------:R-:W-:Y:S01]  /*0760*/  FMUL.FTZ R17, R6, 1.4426950216293334961 ;  /* 0x3fb8aa3b06117820 */ /* 0x000fe20000410000 */
[----:B------:R-:W2:Y:S02]  /*0770*/  MUFU.EX2 R20, R19 ;  /* 0x0000001300147308 */ /* 0x000ea40000000800 */
[----:B0-----:R-:W-:Y:S01]  /*0780*/  FADD.FTZ R13, R13, R14 ;  /* 0x0000000e0d0d7221 */ /* 0x001fe20000010000 */
[----:B------:R-:W-:Y:S01]  /*0790*/  FMUL.FTZ R21, R8, 1.4426950216293334961 ;  /* 0x3fb8aa3b08157820 */ /* 0x000fe20000410000 */
[----:B------:R-:W0:Y:S03]  /*07a0*/  MUFU.EX2 R22, R17 ;  /* 0x0000001100167308 */ /* 0x000e260000000800 */
[----:B------:R-:W3:Y:S01]  /*07b0*/  SHFL.BFLY PT, R12, R13, 0x10, 0x1f ;  /* 0x0e001f000d0c7f89 */ /* 0x000ee200000e0000 */
[----:B------:R-:W4:Y:S01]  /*07c0*/  MUFU.EX2 R16, R21 ;  /* 0x0000001500107308 */ /* 0x000f220000000800 */
[----:B-1----:R-:W-:-:S04]  /*07d0*/  FADD.FTZ R11, RZ, R18 ;  /* 0x00000012ff0b7221 */ /* 0x002fc80000010000 */
[----:B--2---:R-:W-:-:S04]  /*07e0*/  FADD.FTZ R11, R11, R20 ;  /* 0x000000140b0b7221 */ /* 0x004fc80000010000 */
[----:B0-----:R-:W-:-:S04]  /*07f0*/  FADD.FTZ R11, R11, R22 ;  /* 0x000000160b0b7221 */ /* 0x001fc80000010000 */
[----:B----4-:R-:W-:-:S05]  /*0800*/  FADD.FTZ R11, R11, R16 ;  /* 0x000000100b0b7221 */ /* 0x010fca0000010000 */
        /* <DEDUP_REMOVED lines=19> */
[----:B------:R-:W-:Y:S05]  /*0940*/  @!P4 EXIT ;  /* 0x000000000000c94d */ /* 0x000fea0003800000 */
[----:B------:R-:W-:Y:S01]  /*0950*/  BSSY.RECONVERGENT B0, `(.L_x_5123) ;  /* 0x0000012000007945 */ /* 0x000fe20003800200 */
[----:B--2---:R-:W-:Y:S01]  /*0960*/  FADD.FTZ R14, R11, R14 ;  /* 0x0000000e0b0e7221 */ /* 0x004fe20000010000 */
[----:B0-----:R-:W-:Y:S02]  /*0970*/  SHF.R.S32.HI R11, RZ, 0x1f, R0 ;  /* 0x0000001fff0b7819 */ /* 0x001fe40000011400 */
[----:B------:R-:W-:Y:S05]  /*0980*/  @P0 BRA `(.L_x_5124) ;  /* 0x0000000000380947 */ /* 0x000fea0003800000 */
[----:B------:R-:W0:Y:S01]  /*0990*/  LDCU.64 UR6, c[0x0][0x380] ;  /* 0x00007000ff0677ac */ /* 0x000e220008000a00 */
[----:B------:R-:W1:Y:S01]  /*09a0*/  MUFU.LG2 R17, R17 ;  /* 0x0000001100117308 */ /* 0x000e620000000c00 */
[----:B0-----:R-:W-:Y:S01]  /*09b0*/  LEA R12, P4, R0, UR6, 0x2 ;  /* 0x00000006000c7c11 */ /* 0x001fe2000f8810ff */
[----:B-1----:R-:W-:-:S03]  /*09c0*/  FFMA.FTZ R5, R17, -0.69314718246459960938, R5 ;  /* 0xbf31721811057823 */ /* 0x002fc60000010005 */
[----:B------:R-:W-:-:S05]  /*09d0*/  LEA.HI.X R13, R0, UR7, R11, 0x2, P4 ;  /* 0x00000007000d7c11 */ /* 0x000fca000a0f140b */
[----:B------:R0:W-:Y:S01]  /*09e0*/  STG.E desc[UR4][R12.64], R5 ;  /* 0x000000050c007986 */ /* 0x0001e2000c101904 */
[----:B------:R-:W-:Y:S05]  /*09f0*/  @P1 BRA `(.L_x_5124) ;  /* 0x00000000001c1947 */ /* 0x000fea0003800000 */
[----:B0-----:R-:W-:-:S05]  /*0a00*/  FFMA.FTZ R5, R17, -0.69314718246459960938, R4 ;  /* 0xbf31721811057823 */ /* 0x001fca0000010004 */
[----:B------:R1:W-:Y:S01]  /*0a10*/  STG.E desc[UR4][R12.64+0x80], R5 ;  /* 0x000080050c007986 */ /* 0x0003e2000c101904 */
[----:B------:R-:W-:Y:S05]  /*0a20*/  @P2 BRA `(.L_x_5124) ;  /* 0x0000000000102947 */ /* 0x000fea0003800000 */
[C---:B-1----:R-:W-:Y:S01]  /*0a30*/  FFMA.FTZ R5, R17.reuse, -0.69314718246459960938, R10 ;  /* 0xbf31721811057823 */ /* 0x042fe2000001000a */
[----:B------:R-:W-:-:S04]  /*0a40*/  @!P3 FFMA.FTZ R9, R17, -0.69314718246459960938, R9 ;  /* 0xbf3172181109b823 */ /* 0x000fc80000010009 */
[----:B------:R2:W-:Y:S04]  /*0a50*/  STG.E desc[UR4][R12.64+0x100], R5 ;  /* 0x000100050c007986 */ /* 0x0005e8000c101904 */
[----:B------:R2:W-:Y:S02]  /*0a60*/  @!P3 STG.E desc[UR4][R12.64+0x180], R9 ;  /* 0x000180090c00b986 */ /* 0x0005e4000c101904 */
.L_x_5124:
[----:B------:R-:W-:Y:S05]  /*0a70*/  BSYNC.RECONVERGENT B0 ;  /* 0x0000000000007941 */ /* 0x000fea0003800200 */
.L_x_5123:
[----:B------:R-:W-:-:S13]  /*0a80*/  ISETP.NE.AND P4, PT, R15, 0x1, PT ;  /* 0x000000010f00780c */ /* 0x000fda0003f85270 */
[----:B------:R-:W-:Y:S05]  /*0a90*/  @!P4 EXIT ;  /* 0x000000000000c94d */ /* 0x000fea0003800000 */
[----:B------:R-:W-:Y:S05]  /*0aa0*/  @P0 EXIT ;  /* 0x000000000000094d */ /* 0x000fea0003800000 */
[----:B------:R-:W3:Y:S01]  /*0ab0*/  LDCU.64 UR6, c[0x0][0x380] ;  /* 0x00007000ff0677ac */ /* 0x000ee20008000a00 */
[----:B--2---:R-:W2:Y:S01]  /*0ac0*/  MUFU.LG2 R9, R14 ;  /* 0x0000000e00097308 */ /* 0x004ea20000000c00 */
[----:B------:R-:W-:-:S04]  /*0ad0*/  IADD3 R0, P0, PT, R0, R3, RZ ;  /* 0x0000000300007210 */ /* 0x000fc80007f1e0ff */
[----:B------:R-:W-:Y:S02]  /*0ae0*/  IADD3.X R11, PT, PT, RZ, R11, RZ, P0, !PT ;  /* 0x0000000bff0b7210 */ /* 0x000fe400007fe4ff */
[----:B---3--:R-:W-:Y:S01]  /*0af0*/  LEA R4, P0, R0, UR6, 0x2 ;  /* 0x0000000600047c11 */ /* 0x008fe2000f8010ff */
[----:B--2---:R-:W-:-:S03]  /*0b00*/  FFMA.FTZ R3, R9, -0.69314718246459960938, R2 ;  /* 0xbf31721809037823 */ /* 0x004fc60000010002 */
[----:B01----:R-:W-:-:S05]  /*0b10*/  LEA.HI.X R5, R0, UR7, R11, 0x2, P0 ;  /* 0x0000000700057c11 */ /* 0x003fca00080f140b */
[----:B------:R0:W-:Y:S01]  /*0b20*/  STG.E desc[UR4][R4.64], R3 ;  /* 0x0000000304007986 */ /* 0x0001e2000c101904 */
[----:B------:R-:W-:Y:S05]  /*0b30*/  @P1 EXIT ;  /* 0x000000000000194d */ /* 0x000fea0003800000 */
[----:B------:R-:W-:-:S05]  /*0b40*/  FFMA.FTZ R7, R9, -0.69314718246459960938, R7 ;  /* 0xbf31721809077823 */ /* 0x000fca0000010007 */
[----:B------:R1:W-:Y:S01]  /*0b50*/  STG.E desc[UR4][R4.64+0x80], R7 ;  /* 0x0000800704007986 */ /* 0x0003e2000c101904 */
[----:B------:R-:W-:Y:S05]  /*0b60*/  @P2 EXIT ;  /* 0x000000000000294d */ /* 0x000fea0003800000 */
[----:B0-----:R-:W-:-:S05]  /*0b70*/  FFMA.FTZ R3, R9, -0.69314718246459960938, R6 ;  /* 0xbf31721809037823 */ /* 0x001fca0000010006 */
[----:B------:R0:W-:Y:S01]  /*0b80*/  STG.E desc[UR4][R4.64+0x100], R3 ;  /* 0x0001000304007986 */ /* 0x0001e2000c101904 */
[----:B------:R-:W-:Y:S05]  /*0b90*/  @P3 EXIT ;  /* 0x000000000000394d */ /* 0x000fea0003800000 */
[----:B0-----:R-:W-:-:S05]  /*0ba0*/  FFMA.FTZ R3, R9, -0.69314718246459960938, R8 ;  /* 0xbf31721809037823 */ /* 0x001fca0000010008 */
[----:B------:R-:W-:Y:S01]  /*0bb0*/  STG.E desc[UR4][R4.64+0x180], R3 ;  /* 0x0001800304007986 */ /* 0x000fe2000c101904 */
[----:B------:R-:W-:Y:S05]  /*0bc0*/  EXIT ;  /* 0x000000000000794d */ /* 0x000fea0003800000 */
.L_x_5125:
        /* <DEDUP_REMOVED lines=11> */
.L_x_11453:


//--------------------- .text._ZN43_GLOBAL__N__9ae7fba5_10_SoftMax_cu_9f978f6320softmax_warp_forwardIN3c108BFloat16EffLi6ELb1ELb0EEEvPT0_PKT_iiiPKbib --------------------------
	.section	.text._ZN43_GLOBAL__N__9ae7fba5_10_SoftMax_cu_9f978f6320softmax_warp_forwardIN3c108BFloat16EffLi6ELb1ELb0EEEvPT0_PKT_iiiPKbib,"ax",@progbits
	.align	128
.text._ZN43_GLOBAL__N__9ae7fba5_10_SoftMax_cu_9f978f6320softmax_warp_forwardIN3c108BFloat16EffLi6ELb1ELb0EEEvPT0_PKT_iiiPKbib:
        .type           _ZN43_GLOBAL__N__9ae7fba5_10_SoftMax_cu_9f978f6320softmax_warp_forwardIN3c108BFloat16EffLi6ELb1ELb0EEEvPT0_PKT_iiiPKbib,@function
        .size           _ZN43_GLOBAL__N__9ae7fba5_10_SoftMax_cu_9f978f6320softmax_warp_forwardIN3c108BFloat16EffLi6ELb1ELb0EEEvPT0_PKT_iiiPKbib,(.L_x_11454 - _ZN43_GLOBAL__N__9ae7fba5_10_SoftMax_cu_9f978f6320softmax_warp_forwardIN3c108BFloat16EffLi6ELb1ELb0EEEvPT0_PKT_iiiPKbib)
        .other          _ZN43_GLOBAL__N__9ae7fba5_10_SoftMax_cu_9f978f6320softmax_warp_forwardIN3c108BFloat16EffLi6ELb1ELb0EEEvPT0_PKT_iiiPKbib,@"STO_CUDA_ENTRY STV_DEFAULT"
_ZN43_GLOBAL__N__9ae7fba5_10_SoftMax_cu_9f978f6320softmax_warp_forwardIN3c108BFloat16EffLi6ELb1ELb0EEEvPT0_PKT_iiiPKbib:
        /* <DEDUP_REMOVED lines=76> */
[----:B------:R-:W0:Y:S01]  /*04c0*/  MUFU.EX2 R9, R9 ;  /* 0x0000000900097308 */ /* 0x000e220000000800 */
[----:B------:R-:W-:-:S03]  /*04d0*/  FMUL.FTZ R11, R2, 1.4426950216293334961 ;  /* 0x3fb8aa3b020b7820 */ /* 0x000fc60000410000 */
        /* <DEDUP_REMOVED lines=27> */
[----:B------:R-:W-:Y:S01]  /*0690*/  ISETP.NE.AND P2, PT, R13, 0x1, PT ;  /* 0x000000010d00780c */ /* 0x000fe20003f45270 */
[----:B--2---:R-:W-:Y:S01]  /*06a0*/  FADD.FTZ R15, R8, R15 ;  /* 0x0000000f080f7221 */ /* 0x004fe20000010000 */
[----:B------:R-:W-:Y:S01]  /*06b0*/  SHF.R.S32.HI R6, RZ, 0x1f, R3 ;  /* 0x0000001fff067819 */ /* 0x000fe20000011403 */
[----:B------:R-:W-:Y:S10]  /*06c0*/  @P0 BRA `(.L_x_5127) ;  /* 0x0000000000200947 */ /* 0x000ff40003800000 */
[----:B------:R-:W0:Y:S01]  /*06d0*/  LDCU.64 UR6, c[0x0][0x380] ;  /* 0x00007000ff0677ac */ /* 0x000e220008000a00 */
[----:B------:R-:W2:Y:S01]  /*06e0*/  MUFU.LG2 R12, R15 ;  /* 0x0000000f000c7308 */ /* 0x000ea20000000c00 */
[C---:B0-----:R-:W-:Y:S01]  /*06f0*/  LEA R8, P3, R3.reuse, UR6, 0x2 ;  /* 0x0000000603087c11 */ /* 0x041fe2000f8610ff */
[C---:B--2---:R-:W-:Y:S01]  /*0700*/  FFMA.FTZ R7, R12.reuse, -0.69314718246459960938, R7 ;  /* 0xbf3172180c077823 */ /* 0x044fe20000010007 */
[----:B------:R-:W-:Y:S02]  /*0710*/  @!P1 FFMA.FTZ R11, R12, -0.69314718246459960938, R4 ;  /* 0xbf3172180c0b9823 */ /* 0x000fe40000010004 */
[----:B------:R-:W-:-:S05]  /*0720*/  LEA.HI.X R9, R3, UR7, R6, 0x2, P3 ;  /* 0x0000000703097c11 */ /* 0x000fca00098f1406 */
[----:B------:R2:W-:Y:S04]  /*0730*/  STG.E desc[UR4][R8.64], R7 ;  /* 0x0000000708007986 */ /* 0x0005e8000c101904 */
[----:B------:R2:W-:Y:S02]  /*0740*/  @!P1 STG.E desc[UR4][R8.64+0x80], R11 ;  /* 0x0000800b08009986 */ /* 0x0005e4000c101904 */
.L_x_5127:
[----:B------:R-:W-:Y:S05]  /*0750*/  BSYNC.RECONVERGENT B0 ;  /* 0x0000000000007941 */ /* 0x000fea0003800200 */
.L_x_5126:
[----:B------:R-:W-:Y:S05]  /*0760*/  @!P2 EXIT ;  /* 0x000000000000a94d */ /* 0x000fea0003800000 */
[----:B------:R-:W-:Y:S05]  /*0770*/  @P0 EXIT ;  /* 0x000000000000094d */ /* 0x000fea0003800000 */
[----:B-1----:R-:W-:Y:S01]  /*0780*/  FADD.FTZ R19, R10, R19 ;  /* 0x000000130a137221 */ /* 0x002fe20000010000 */
[----:B------:R-:W1:Y:S01]  /*0790*/  LDCU.64 UR6, c[0x0][0x380] ;  /* 0x00007000ff0677ac */ /* 0x000e620008000a00 */
[----:B------:R-:W-:-:S04]  /*07a0*/  IADD3 R0, P0, PT, R3, R0, RZ ;  /* 0x0000000003007210 */ /* 0x000fc80007f1e0ff */
[----:B------:R-:W3:Y:S01]  /*07b0*/  MUFU.LG2 R19, R19 ;  /* 0x0000001300137308 */ /* 0x000ee20000000c00 */
[----:B------:R-:W-:Y:S01]  /*07c0*/  IMAD.X R3, RZ, RZ, R6, P0 ;  /* 0x000000ffff037224 */ /* 0x000fe200000e0606 */
[----:B-1----:R-:W-:-:S04]  /*07d0*/  LEA R6, P0, R0, UR6, 0x2 ;  /* 0x0000000600067c11 */ /* 0x002fc8000f8010ff */
[----:B--2---:R-:W-:Y:S01]  /*07e0*/  LEA.HI.X R7, R0, UR7, R3, 0x2, P0 ;  /* 0x0000000700077c11 */ /* 0x004fe200080f1403 */
[----:B---3--:R-:W-:-:S05]  /*07f0*/  FFMA.FTZ R5, R19, -0.69314718246459960938, R5 ;  /* 0xbf31721813057823 */ /* 0x008fca0000010005 */
[----:B------:R1:W-:Y:S01]  /*0800*/  STG.E desc[UR4][R6.64], R5 ;  /* 0x0000000506007986 */ /* 0x0003e2000c101904 */
[----:B------:R-:W-:Y:S05]  /*0810*/  @P1 EXIT ;  /* 0x000000000000194d */ /* 0x000fea0003800000 */
[----:B------:R-:W-:-:S05]  /*0820*/  FFMA.FTZ R3, R19, -0.69314718246459960938, R2 ;  /* 0xbf31721813037823 */ /* 0x000fca0000010002 */
[----:B------:R-:W-:Y:S01]  /*0830*/  STG.E desc[UR4][R6.64+0x80], R3 ;  /* 0x0000800306007986 */ /* 0x000fe2000c101904 */
[----:B------:R-:W-:Y:S05]  /*0840*/  EXIT ;  /* 0x000000000000794d */ /* 0x000fea0003800000 */
.L_x_5128:
        /* <DEDUP_REMOVED lines=11> */
.L_x_11454:


//--------------------- .text._ZN43_GLOBAL__N__9ae7fba5_10_SoftMax_cu_9f978f6320softmax_warp_forwardIN3c108BFloat16EffLi5ELb1ELb0EEEvPT0_PKT_iiiPKbib --------------------------
	.section	.text._ZN43_GLOBAL__N__9ae7fba5_10_SoftMax_cu_9f978f6320softmax_warp_forwardIN3c108BFloat16EffLi5ELb1ELb0EEEvPT0_PKT_iiiPKbib,"ax",@progbits
	.align	128
.text._ZN43_GLOBAL__N__9ae7fba5_10_SoftMax_cu_9f978f6320softmax_warp_forwardIN3c108BFloat16EffLi5ELb1ELb0EEEvPT0_PKT_iiiPKbib:
        .type           _ZN43_GLOBAL__N__9ae7fba5_10_SoftMax_cu_9f978f6320softmax_warp_forwardIN3c108BFloat16EffLi5ELb1ELb0EEEvPT0_PKT_iiiPKbib,@function
        .size           _ZN43_GLOBAL__N__9ae7fba5_10_SoftMax_cu_9f978f6320softmax_warp_forwardIN3c108BFloat16EffLi5ELb1ELb0EEEvPT0_PKT_iiiPKbib,(.L_x_11455 - _ZN43_GLOBAL__N__9ae7fba5_10_SoftMax_cu_9f978f6320softmax_warp_forwardIN3c108BFloat16EffLi5ELb1ELb0EEEvPT0_PKT_iiiPKbib)
        .other          _ZN43_GLOBAL__N__9ae7fba5_10_SoftMax_cu_9f978f6320softmax_warp_forwardIN3c108BFloat16EffLi5ELb1ELb0EEEvPT0_PKT_iiiPKbib,@"STO_CUDA_ENTRY STV_DEFAULT"
_ZN43_GLOBAL__N__9ae7fba5_10_SoftMax_cu_9f978f6320softmax_warp_forwardIN3c108BFloat16EffLi5ELb1ELb0EEEvPT0_PKT_iiiPKbib:
        /* <DEDUP_REMOVED lines=92> */
[----:B------:R-:W3:Y:S02]  /*05c0*/  @!P1 MUFU.LG2 R0, R0 ;  /* 0x0000000000009308 */ /* 0x000ee40000000c00 */
[----:B---3--:R-:W-:Y:S01]  /*05d0*/  @!P1 FFMA.FTZ R5, R0, -0.69314718246459960938, R5 ;  /* 0xbf31721800059823 */ /* 0x008fe20000010005 */
[----:B-1----:R-:W-:-:S04]  /*05e0*/  @!P1 LEA R6, P2, R2, R16, 0x2 ;  /* 0x0000001002069211 */ /* 0x002fc800078410ff */
[----:B0-----:R-:W-:-:S05]  /*05f0*/  @!P1 LEA.HI.X R7, R2, R17, R3, 0x2, P2 ;  /* 0x0000001102079211 */ /* 0x001fca00010f1403 */
[----:B------:R0:W-:Y:S01]  /*0600*/  @!P1 STG.E desc[UR4][R6.64], R5 ;  /* 0x0000000506009986 */ /* 0x0001e2000c101904 */
[----:B------:R-:W-:Y:S05]  /*0610*/  @P0 EXIT ;  /* 0x000000000000094d */ /* 0x000fea0003800000 */
[----:B------:R-:W1:Y:S01]  /*0620*/  LDCU.64 UR6, c[0x0][0x380] ;  /* 0x00007000ff0677ac */ /* 0x000e620008000a00 */
[----:B--2---:R-:W-:Y:S01]  /*0630*/  FADD.FTZ R14, R9, R14 ;  /* 0x0000000e090e7221 */ /* 0x004fe20000010000 */
[----:B------:R-:W-:-:S03]  /*0640*/  IADD3 R0, P0, PT, R2, UR8, RZ ;  /* 0x0000000802007c10 */ /* 0x000fc6000ff1e0ff */
[----:B0-----:R-:W0:Y:S02]  /*0650*/  MUFU.LG2 R5, R14 ;  /* 0x0000000e00057308 */ /* 0x001e240000000c00 */
[----:B------:R-:W-:Y:S01]  /*0660*/  IMAD.X R3, RZ, RZ, R3, P0 ;  /* 0x000000ffff037224 */ /* 0x000fe200000e0603 */
[----:B-1----:R-:W-:-:S04]  /*0670*/  LEA R2, P0, R0, UR6, 0x2 ;  /* 0x0000000600027c11 */ /* 0x002fc8000f8010ff */
[----:B------:R-:W-:Y:S01]  /*0680*/  LEA.HI.X R3, R0, UR7, R3, 0x2, P0 ;  /* 0x0000000700037c11 */ /* 0x000fe200080f1403 */
[----:B0-----:R-:W-:-:S05]  /*0690*/  FFMA.FTZ R5, R5, -0.69314718246459960938, R4 ;  /* 0xbf31721805057823 */ /* 0x001fca0000010004 */
[----:B------:R-:W-:Y:S01]  /*06a0*/  STG.E desc[UR4][R2.64], R5 ;  /* 0x0000000502007986 */ /* 0x000fe2000c101904 */
[----:B------:R-:W-:Y:S05]  /*06b0*/  EXIT ;  /* 0x000000000000794d */ /* 0x000fea0003800000 */
.L_x_5129:
        /* <DEDUP_REMOVED lines=12> */
.L_x_11455:


//--------------------- .text._ZN43_GLOBAL__N__9ae7fba5_10_SoftMax_cu_9f978f6320softmax_warp_forwardIN3c108BFloat16EffLi4ELb1ELb0EEEvPT0_PKT_iiiPKbib --------------------------
	.section	.text._ZN43_GLOBAL__N__9ae7fba5_10_SoftMax_cu_9f978f6320softmax_warp_forwardIN3c108BFloat16EffLi4ELb1ELb0EEEvPT0_PKT_iiiPKbib,"ax",@progbits
	.align	128
.text._ZN43_GLOBAL__N__9ae7fba5_10_SoftMax_cu_9f978f6320softmax_warp_forwardIN3c108BFloat16EffLi4ELb1ELb0EEEvPT0_PKT_iiiPKbib:
        .type           _ZN43_GLOBAL__N__9ae7fba5_10_SoftMax_cu_9f978f6320softmax_warp_forwardIN3c108BFloat16EffLi4ELb1ELb0EEEvPT0_PKT_iiiPKbib,@function
        .size           _ZN43_GLOBAL__N__9ae7fba5_10_SoftMax_cu_9f978f6320softmax_warp_forwardIN3c108BFloat16EffLi4ELb1ELb0EEEvPT0_PKT_iiiPKbib,(.L_x_11456 - _ZN43_GLOBAL__N__9ae7fba5_10_SoftMax_cu_9f978f6320softmax_warp_forwardIN3c108BFloat16EffLi4ELb1ELb0EEEvPT0_PKT_iiiPKbib)
        .other          _ZN43_GLOBAL__N__9ae7fba5_10_SoftMax_cu_9f978f6320softmax_warp_forwardIN3c108BFloat16EffLi4ELb1ELb0EEEvPT0_PKT_iiiPKbib,@"STO_CUDA_ENTRY STV_DEFAULT"
_ZN43_GLOBAL__N__9ae7fba5_10_SoftMax_cu_9f978f6320softmax_warp_forwardIN3c108BFloat16EffLi4ELb1ELb0EEEvPT0_PKT_iiiPKbib:
        /* <DEDUP_REMOVED lines=85> */
[----:B------:R-:W-:-:S05]  /*0550*/  @!P1 LEA.HI.X R7, R2, R11, R3, 0x2, P2 ;  /* 0x0000000b02079211 */ /* 0x000fca00010f1403 */
[----:B------:R1:W-:Y:S01]  /*0560*/  @!P1 STG.E desc[UR4][R6.64], R5 ;  /* 0x0000000506009986 */ /* 0x0003e2000c101904 */
[----:B------:R-:W-:Y:S05]  /*0570*/  @P0 EXIT ;  /* 0x000000000000094d */ /* 0x000fea0003800000 */
[----:B------:R-:W3:Y:S01]  /*0580*/  LDCU.64 UR6, c[0x0][0x380] ;  /* 0x00007000ff0677ac */ /* 0x000ee20008000a00 */
[----:B--2---:R-:W-:Y:S01]  /*0590*/  FADD.FTZ R15, R8, R15 ;  /* 0x0000000f080f7221 */ /* 0x004fe20000010000 */
[----:B------:R-:W-:-:S03]  /*05a0*/  IADD3 R0, P0, PT, R2, UR8, RZ ;  /* 0x0000000802007c10 */ /* 0x000fc6000ff1e0ff */
[----:B-1----:R-:W1:Y:S02]  /*05b0*/  MUFU.LG2 R5, R15 ;  /* 0x0000000f00057308 */ /* 0x002e640000000c00 */
[----:B------:R-:W-:Y:S01]  /*05c0*/  IMAD.X R3, RZ, RZ, R3, P0 ;  /* 0x000000ffff037224 */ /* 0x000fe200000e0603 */
[----:B---3--:R-:W-:-:S04]  /*05d0*/  LEA R2, P0, R0, UR6, 0x2 ;  /* 0x0000000600027c11 */ /* 0x008fc8000f8010ff */
[----:B------:R-:W-:Y:S01]  /*05e0*/  LEA.HI.X R3, R0, UR7, R3, 0x2, P0 ;  /* 0x0000000700037c11 */ /* 0x000fe200080f1403 */
[----:B-1----:R-:W-:-:S05]  /*05f0*/  FFMA.FTZ R5, R5, -0.69314718246459960938, R4 ;  /* 0xbf31721805057823 */ /* 0x002fca0000010004 */
[----:B------:R-:W-:Y:S01]  /*0600*/  STG.E desc[UR4][R2.64], R5 ;  /* 0x0000000502007986 */ /* 0x000fe2000c101904 */
[----:B------:R-:W-:Y:S05]  /*0610*/  EXIT ;  /* 0x000000000000794d */ /* 0x000fea0003800000 */
.L_x_5130:
        /* <DEDUP_REMOVED lines=14> */
.L_x_11456:


//--------------------- .text._ZN43_GLOBAL__N__9ae7fba5_10_SoftMax_cu_9f978f6320softmax_warp_forwardIN3c108BFloat16EffLi3ELb1ELb0EEEvPT0_PKT_iiiPKbib --------------------------
	.section	.text._ZN43_GLOBAL__N__9ae7fba5_10_SoftMax_cu_9f978f6320softmax_warp_forwardIN3c108BFloat16EffLi3ELb1ELb0EEEvPT0_PKT_iiiPKbib,"ax",@progbits
	.align	128
.text._ZN43_GLOBAL__N__9ae7fba5_10_SoftMax_cu_9f978f6320softmax_warp_forwardIN3c108BFloat16EffLi3ELb1ELb0EEEvPT0_PKT_iiiPKbib:
        .type           _ZN43_GLOBAL__N__9ae7fba5_10_SoftMax_cu_9f978f6320softmax_warp_forwardIN3c108BFloat16EffLi3ELb1ELb0EEEvPT0_PKT_iiiPKbib,@function
        .size           _ZN43_GLOBAL__N__9ae7fba5_10_SoftMax_cu_9f978f6320softmax_warp_forwardIN3c108BFloat16EffLi3ELb1ELb0EEEvPT0_PKT_iiiPKbib,(.L_x_11457 - _ZN43_GLOBAL__N__9ae7fba5_10_SoftMax_cu_9f978f6320softmax_warp_forwardIN3c108BFloat16EffLi3ELb1ELb0EEEvPT0_PKT_iiiPKbib)
        .other          _ZN43_GLOBAL__N__9ae7fba5_10_SoftMax_cu_9f978f6320softmax_warp_forwardIN3c108BFloat16EffLi3ELb1ELb0EEEvPT0_PKT_iiiPKbib,@"STO_CUDA_ENTRY STV_DEFAULT"
_ZN43_GLOBAL__N__9ae7fba5_10_SoftMax_cu_9f978f6320softmax_warp_forwardIN3c108BFloat16EffLi3ELb1ELb0EEEvPT0_PKT_iiiPKbib:
        /* <DEDUP_REMOVED lines=72> */
[----:B------:R-:W3:Y:S02]  /*0480*/  @!P1 MUFU.LG2 R0, R0 ;  /* 0x0000000000009308 */ /* 0x000ee40000000c00 */
[----:B---3--:R-:W-:Y:S01]  /*0490*/  @!P1 FFMA.FTZ R5, R0, -0.69314718246459960938, R17 ;  /* 0xbf31721800059823 */ /* 0x008fe20000010011 */
[----:B--2---:R-:W-:-:S04]  /*04a0*/  @!P1 LEA R6, P2, R2, R6, 0x2 ;  /* 0x0000000602069211 */ /* 0x004fc800078410ff */
[----:B------:R-:W-:-:S05]  /*04b0*/  @!P1 LEA.HI.X R7, R2, R7, R3, 0x2, P2 ;  /* 0x0000000702079211 */ /* 0x000fca00010f1403 */
[----:B------:R2:W-:Y:S01]  /*04c0*/  @!P1 STG.E desc[UR4][R6.64], R5 ;  /* 0x0000000506009986 */ /* 0x0005e2000c101904 */
[----:B------:R-:W-:Y:S05]  /*04d0*/  @P0 EXIT ;  /* 0x000000000000094d */ /* 0x000fea0003800000 */
[----:B------:R-:W3:Y:S01]  /*04e0*/  LDCU.64 UR6, c[0x0][0x380] ;  /* 0x00007000ff0677ac */ /* 0x000ee20008000a00 */
[----:B-1----:R-:W-:Y:S01]  /*04f0*/  FADD.FTZ R15, R12, R15 ;  /* 0x0000000f0c0f7221 */ /* 0x002fe20000010000 */
[----:B------:R-:W-:-:S03]  /*0500*/  IADD3 R0, P0, PT, R2, UR8, RZ ;  /* 0x0000000802007c10 */ /* 0x000fc6000ff1e0ff */
[----:B--2---:R-:W1:Y:S02]  /*0510*/  MUFU.LG2 R5, R15 ;  /* 0x0000000f00057308 */ /* 0x004e640000000c00 */
[----:B------:R-:W-:Y:S01]  /*0520*/  IMAD.X R3, RZ, RZ, R3, P0 ;  /* 0x000000ffff037224 */ /* 0x000fe200000e0603 */
[----:B---3--:R-:W-:-:S04]  /*0530*/  LEA R2, P0, R0, UR6, 0x2 ;  /* 0x0000000600027c11 */ /* 0x008fc8000f8010ff */
[----:B------:R-:W-:Y:S01]  /*0540*/  LEA.HI.X R3, R0, UR7, R3, 0x2, P0 ;  /* 0x0000000700037c11 */ /* 0x000fe200080f1403 */
[----:B-1----:R-:W-:-:S05]  /*0550*/  FFMA.FTZ R5, R5, -0.69314718246459960938, R4 ;  /* 0xbf31721805057823 */ /* 0x002fca0000010004 */
[----:B------:R-:W-:Y:S01]  /*0560*/  STG.E desc[UR4][R2.64], R5 ;  /* 0x0000000502007986 */ /* 0x000fe2000c101904 */
[----:B------:R-:W-:Y:S05]  /*0570*/  EXIT ;  /* 0x000000000000794d */ /* 0x000fea0003800000 */
.L_x_5131:
        /* <DEDUP_REMOVED lines=16> */
.L_x_11457:


//--------------------- .text._ZN43_GLOBAL__N__9ae7fba5_10_SoftMax_cu_9f978f6320softmax_warp_forwardIN3c108BFloat16EffLi2ELb1ELb0EEEvPT0_PKT_iiiPKbib --------------------------
	.section	.text._ZN43_GLOBAL__N__9ae7fba5_10_SoftMax_cu_9f978f6320softmax_warp_forwardIN3c108BFloat16EffLi2ELb1ELb0EEEvPT0_PKT_iiiPKbib,"ax",@progbits
	.align	128
.text._ZN43_GLOBAL__N__9ae7fba5_10_SoftMax_cu_9f978f6320softmax_warp_forwardIN3c108BFloat16EffLi2ELb1ELb0EEEvPT0_PKT_iiiPKbib:
        .type           _ZN43_GLOBAL__N__9ae7fba5_10_SoftMax_cu_9f978f6320softmax_warp_forwardIN3c108BFloat16EffLi2ELb1ELb0EEEvPT0_PKT_iiiPKbib,@function
        .size           _ZN43_GLOBAL__N__9ae7fba5_10_SoftMax_cu_9f978f6320softmax_warp_forwardIN3c108BFloat16EffLi2ELb1ELb0EEEvPT0_PKT_iiiPKbib,(.L_x_11458 - _ZN43_GLOBAL__N__9ae7fba5_10_SoftMax_cu_9f978f6320softmax_warp_forwardIN3c108BFloat16EffLi2ELb1ELb0EEEvPT0_PKT_iiiPKbib)
        .other          _ZN43_GLOBAL__N__9ae7fba5_10_SoftMax_cu_9f978f6320softmax_warp_forwardIN3c108BFloat16EffLi2ELb1ELb0EEEvPT0_PKT_iiiPKbib,@"STO_CUDA_ENTRY STV_DEFAULT"
_ZN43_GLOBAL__N__9ae7fba5_10_SoftMax_cu_9f978f6320softmax_warp_forwardIN3c108BFloat16EffLi2ELb1ELb0EEEvPT0_PKT_iiiPKbib:
        /* <DEDUP_REMOVED lines=78> */
.L_x_5132:
        /* <DEDUP_REMOVED lines=10> */
.L_x_11458:


//--------------------- .text._ZN43_GLOBAL__N__9ae7fba5_10_SoftMax_cu_9f978f6320softmax_warp_forwardIN3c108BFloat16EffLi1ELb1ELb0EEEvPT0_PKT_iiiPKbib --------------------------
	.section	.text._ZN43_GLOBAL__N__9ae7fba5_10_SoftMax_cu_9f978f6320softmax_warp_forwardIN3c108BFloat16EffLi1ELb1ELb0EEEvPT0_PKT_iiiPKbib,"ax",@progbits
	.align	128
.text._ZN43_GLOBAL__N__9ae7fba5_10_SoftMax_cu_9f978f6320softmax_warp_forwardIN3c108BFloat16EffLi1ELb1ELb0EEEvPT0_PKT_iiiPKbib:
        .type           _ZN43_GLOBAL__N__9ae7fba5_10_SoftMax_cu_9f978f6320softmax_warp_forwardIN3c108BFloat16EffLi1ELb1ELb0EEEvPT0_PKT_iiiPKbib,@function
        .size           _ZN43_GLOBAL__N__9ae7fba5_10_SoftMax_cu_9f978f6320softmax_warp_forwardIN3c108BFloat16EffLi1ELb1ELb0EEEvPT0_PKT_iiiPKbib,(.L_x_11459 - _ZN43_GLOBAL__N__9ae7fba5_10_SoftMax_cu_9f978f6320softmax_warp_forwardIN3c108BFloat16EffLi1ELb1ELb0EEEvPT0_PKT_iiiPKbib)
        .other          _ZN43_GLOBAL__N__9ae7fba5_10_SoftMax_cu_9f978f6320softmax_warp_forwardIN3c108BFloat16EffLi1ELb1ELb0EEEvPT0_PKT_iiiPKbib,@"STO_CUDA_ENTRY STV_DEFAULT"
_ZN43_GLOBAL__N__9ae7fba5_10_SoftMax_cu_9f978f6320softmax_warp_forwardIN3c108BFloat16EffLi1ELb1ELb0EEEvPT0_PKT_iiiPKbib:
        /* <DEDUP_REMOVED lines=55> */
[----:B0-----:R-:W-:-:S05]  /*0370*/  @!P1 LEA.HI.X R5, R0, R15, R2, 0x2, P2 ;  /* 0x0000000f00059211 */ /* 0x001fca00010f1402 */
[----:B------:R0:W-:Y:S01]  /*0380*/  @!P1 STG.E desc[UR4][R4.64], R3 ;  /* 0x0000000304009986 */ /* 0x0001e2000c101904 */
[----:B------:R-:W-:Y:S05]  /*0390*/  @P0 EXIT ;  /* 0x000000000000094d */ /* 0x000fea0003800000 */
[----:B01----:R-:W-:Y:S01]  /*03a0*/  FADD.FTZ R4, R7, R10 ;  /* 0x0000000a07047221 */ /* 0x003fe20000010000 */
[----:B------:R-:W0:Y:S01]  /*03b0*/  LDCU.64 UR6, c[0x0][0x380] ;  /* 0x00007000ff0677ac */ /* 0x000e220008000a00 */
[----:B------:R-:W-:-:S04]  /*03c0*/  IADD3 R0, P0, PT, R0, UR8, RZ ;  /* 0x0000000800007c10 */ /* 0x000fc8000ff1e0ff */
[----:B------:R-:W1:Y:S01]  /*03d0*/  MUFU.LG2 R4, R4 ;  /* 0x0000000400047308 */ /* 0x000e620000000c00 */
[----:B------:R-:W-:Y:S01]  /*03e0*/  IMAD.X R3, RZ, RZ, R2, P0 ;  /* 0x000000ffff037224 */ /* 0x000fe200000e0602 */
[----:B0-----:R-:W-:-:S04]  /*03f0*/  LEA R2, P0, R0, UR6, 0x2 ;  /* 0x0000000600027c11 */ /* 0x001fc8000f8010ff */
[----:B------:R-:W-:Y:S01]  /*0400*/  LEA.HI.X R3, R0, UR7, R3, 0x2, P0 ;  /* 0x0000000700037c11 */ /* 0x000fe200080f1403 */
[----:B-1----:R-:W-:-:S05]  /*0410*/  FFMA.FTZ R5, R4, -0.69314718246459960938, R13 ;  /* 0xbf31721804057823 */ /* 0x002fca000001000d */
[----:B------:R-:W-:Y:S01]  /*0420*/  STG.E desc[UR4][R2.64], R5 ;  /* 0x0000000502007986 */ /* 0x000fe2000c101904 */
[----:B------:R-:W-:Y:S05]  /*0430*/  EXIT ;  /* 0x000000000000794d */ /* 0x000fea0003800000 */
.L_x_5133:
        /* <DEDUP_REMOVED lines=12> */
.L_x_11459:


//--------------------- .text._ZN43_GLOBAL__N__9ae7fba5_10_SoftMax_cu_9f978f6320softmax_warp_forwardIN3c108BFloat16EffLi0ELb1ELb0EEEvPT0_PKT_iiiPKbib --------------------------
	.section	.text._ZN43_GLOBAL__N__9ae7fba5_10_SoftMax_cu_9f978f6320softmax_warp_forwardIN3c108BFloat16EffLi0ELb1ELb0EEEvPT0_PKT_iiiPKbib,"ax",@progbits
	.align	128
.text._ZN43_GLOBAL__N__9ae7fba5_10_SoftMax_cu_9f978f6320softmax_warp_forwardIN3c108BFloat16EffLi0ELb1ELb0EEEvPT0_PKT_iiiPKbib:
        .type           _ZN43_GLOBAL__N__9ae7fba5_10_SoftMax_cu_9f978f6320softmax_warp_forwardIN3c108BFloat16EffLi0ELb1ELb0EEEvPT0_PKT_iiiPKbib,@function
        .size           _ZN43_GLOBAL__N__9ae7fba5_10_SoftMax_cu_9f978f6320softmax_warp_forwardIN3c108BFloat16EffLi0ELb1ELb0EEEvPT0_PKT_iiiPKbib,(.L_x_11460 - _ZN43_GLOBAL__N__9ae7fba5_10_SoftMax_cu_9f978f6320softmax_warp_forwardIN3c108BFloat16EffLi0ELb1ELb0EEEvPT0_PKT_iiiPKbib)
        .other          _ZN43_GLOBAL__N__9ae7fba5_10_SoftMax_cu_9f978f6320softmax_warp_forwardIN3c108BFloat16EffLi0ELb1ELb0EEEvPT0_PKT_iiiPKbib,@"STO_CUDA_ENTRY STV_DEFAULT"
_ZN43_GLOBAL__N__9ae7fba5_10_SoftMax_cu_9f978f6320softmax_warp_forwardIN3c108BFloat16EffLi0ELb1ELb0EEEvPT0_PKT_iiiPKbib:
        /* <DEDUP_REMOVED lines=23> */
[----:B--2---:R-:W-:-:S04]  /*0170*/  @!P1 LEA R4, P3, R3, R10, 0x1 ;  /* 0x0000000a03049211 */ /* 0x004fc800078608ff */
[----:B0-----:R0:W5:Y:S01]  /*0180*/  @!P0 LDG.E.U16 R7, desc[UR4][R6.64] ;  /* 0x0000000406078981 */ /* 0x001162000c1e1500 */
[----:B------:R-:W-:-:S05]  /*0190*/  @!P1 LEA.HI.X R5, R3, R11, R0, 0x1, P3 ;  /* 0x0000000b03059211 */ /* 0x000fca00018f0c00 */
[----:B------:R0:W5:Y:S01]  /*01a0*/  @!P1 LDG.E.U16 R4, desc[UR4][R4.64] ;  /* 0x0000000404049981 */ /* 0x000162000c1e1500 */
[----:B------:R-:W-:Y:S05]  /*01b0*/  @!P2 EXIT ;  /* 0x000000000000a94d */ /* 0x000fea0003800000 */
[----:B------:R-:W-:Y:S01]  /*01c0*/  ISETP.GE.AND P3, PT, R9, UR8, PT ;  /* 0x0000000809007c0c */ /* 0x000fe2000bf66270 */
[----:B------:R-:W-:Y:S01]  /*01d0*/  BSSY.RECONVERGENT B0, `(.L_x_5134) ;  /* 0x0000011000007945 */ /* 0x000fe20003800200 */
[----:B0-----:R-:W-:Y:S02]  /*01e0*/  IMAD.MOV.U32 R6, RZ, RZ, -0x800000 ;  /* 0xff800000ff067424 */ /* 0x001fe400078e00ff */
[----:B------:R-:W-:Y:S01]  /*01f0*/  IMAD.MOV.U32 R2, RZ, RZ, -0x800000 ;  /* 0xff800000ff027424 */ /* 0x000fe200078e00ff */
[----:B------:R-:W-:Y:S01]  /*0200*/  ISETP.EQ.OR P2, PT, R8, 0x1, P3 ;  /* 0x000000010800780c */ /* 0x000fe20001f42670 */
[----:B-----5:R-:W-:Y:S02]  /*0210*/  @!P0 IMAD.U32 R6, R7, 0x10000, RZ ;  /* 0x0001000007068824 */ /* 0x020fe400078e00ff */
[----:B------:R-:W-:-:S05]  /*0220*/  @!P1 IMAD.U32 R2, R4, 0x10000, RZ ;  /* 0x0001000004029824 */ /* 0x000fca00078e00ff */
[----:B------:R-:W-:Y:S05]  /*0230*/  @P3 BRA `(.L_x_5135) ;  /* 0x0000000000283947 */ /* 0x000fea0003800000 */
[----:B------:R-:W-:Y:S01]  /*0240*/  FADD.FTZ R2, R2, -R2 ;  /* 0x8000000202027221 */ /* 0x000fe20000010000 */
[----:B------:R-:W0:Y:S03]  /*0250*/  LDCU.64 UR6, c[0x0][0x380] ;  /* 0x00007000ff0677ac */ /* 0x000e260008000a00 */
[----:B------:R-:W-:-:S06]  /*0260*/  FMUL.FTZ R7, R2, 1.4426950216293334961 ;  /* 0x3fb8aa3b02077820 */ /* 0x000fcc0000410000 */
[----:B------:R-:W1:Y:S01]  /*0270*/  MUFU.EX2 R7, R7 ;  /* 0x0000000700077308 */ /* 0x000e620000000800 */
[----:B0-----:R-:W-:-:S04]  /*0280*/  LEA R4, P0, R3, UR6, 0x2 ;  /* 0x0000000603047c11 */ /* 0x001fc8000f8010ff */
[----:B------:R-:W-:Y:S01]  /*0290*/  LEA.HI.X R5, R3, UR7, R0, 0x2, P0 ;  /* 0x0000000703057c11 */ /* 0x000fe200080f1400 */
[----:B-1----:R-:W-:-:S04]  /*02a0*/  FADD.FTZ R8, RZ, R7 ;  /* 0x00000007ff087221 */ /* 0x002fc80000010000 */
[----:B------:R-:W0:Y:S02]  /*02b0*/  MUFU.LG2 R9, R8 ;  /* 0x0000000800097308 */ /* 0x000e240000000c00 */
[----:B0-----:R-:W-:-:S05]  /*02c0*/  FFMA.FTZ R9, R9, -0.69314718246459960938, R2 ;  /* 0xbf31721809097823 */ /* 0x001fca0000010002 */
[----:B------:R0:W-:Y:S02]  /*02d0*/  STG.E desc[UR4][R4.64], R9 ;  /* 0x0000000904007986 */ /* 0x0001e4000c101904 */
.L_x_5135:
[----:B------:R-:W-:Y:S05]  /*02e0*/  BSYNC.RECONVERGENT B0 ;  /* 0x0000000000007941 */ /* 0x000fea0003800200 */
.L_x_5134:
[----:B------:R-:W-:Y:S05]  /*02f0*/  @P2 EXIT ;  /* 0x000000000000294d */ /* 0x000fea0003800000 */
[----:B------:R-:W-:Y:S01]  /*0300*/  FADD.FTZ R6, R6, -R6 ;  /* 0x8000000606067221 */ /* 0x000fe20000010000 */
[----:B------:R-:W1:Y:S01]  /*0310*/  LDCU.64 UR6, c[0x0][0x380] ;  /* 0x00007000ff0677ac */ /* 0x000e620008000a00 */
[----:B------:R-:W-:Y:S02]  /*0320*/  IADD3 R3, P0, PT, R3, UR8, RZ ;  /* 0x0000000803037c10 */ /* 0x000fe4000ff1e0ff */
[----:B0-----:R-:W-:-:S03]  /*0330*/  FMUL.FTZ R4, R6, 1.4426950216293334961 ;  /* 0x3fb8aa3b06047820 */ /* 0x001fc60000410000 */
[----:B------:R-:W-:-:S03]  /*0340*/  IMAD.X R0, RZ, RZ, R0, P0 ;  /* 0x000000ffff007224 */ /* 0x000fc600000e0600 */
[----:B------:R-:W0:Y:S01]  /*0350*/  MUFU.EX2 R4, R4 ;  /* 0x0000000400047308 */ /* 0x000e220000000800 */
[----:B-1----:R-:W-:-:S04]  /*0360*/  LEA R2, P0, R3, UR6, 0x2 ;  /* 0x0000000603027c11 */ /* 0x002fc8000f8010ff */
[----:B------:R-:W-:Y:S01]  /*0370*/  LEA.HI.X R3, R3, UR7, R0, 0x2, P0 ;  /* 0x0000000703037c11 */ /* 0x000fe200080f1400 */
[----:B0-----:R-:W-:-:S06]  /*0380*/  FADD.FTZ R5, RZ, R4 ;  /* 0x00000004ff057221 */ /* 0x001fcc0000010000 */
[----:B------:R-:W0:Y:S02]  /*0390*/  MUFU.LG2 R5, R5 ;  /* 0x0000000500057308 */ /* 0x000e240000000c00 */
[----:B0-----:R-:W-:-:S05]  /*03a0*/  FFMA.FTZ R7, R5, -0.69314718246459960938, R6 ;  /* 0xbf31721805077823 */ /* 0x001fca0000010006 */
[----:B------:R-:W-:Y:S01]  /*03b0*/  STG.E desc[UR4][R2.64], R7 ;  /* 0x0000000702007986 */ /* 0x000fe2000c101904 */
[----:B------:R-:W-:Y:S05]  /*03c0*/  EXIT ;  /* 0x000000000000794d */ /* 0x000fea0003800000 */
.L_x_5136:
        /* <DEDUP_REMOVED lines=11> */
.L_x_11460:


//--------------------- .text._ZN43_GLOBAL__N__9ae7fba5_10_SoftMax_cu_9f978f6320softmax_warp_forwardIN3c108BFloat16ES2_fLi11ELb1ELb0EEEvPT0_PKT_iiiPKbib --------------------------
	.section	.text._ZN43_GLOBAL__N__9ae7fba5_10_SoftMax_cu_9f978f6320softmax_warp_forwardIN3c108BFloat16ES2_fLi11ELb1ELb0EEEvPT0_PKT_iiiPKbib,"ax",@progbits
	.align	128
.text._ZN43_GLOBAL__N__9ae7fba5_10_SoftMax_cu_9f978f6320softmax_warp_forwardIN3c108BFloat16ES2_fLi11ELb1ELb0EEEvPT0_PKT_iiiPKbib:
        .type           _ZN43_GLOBAL__N__9ae7fba5_10_SoftMax_cu_9f978f6320softmax_warp_forwardIN3c108BFloat16ES2_fLi11ELb1ELb0EEEvPT0_PKT_iiiPKbib,@function
        .size           _ZN43_GLOBAL__N__9ae7fba5_10_SoftMax_cu_9f978f6320softmax_warp_forwardIN3c108BFloat16ES2_fLi11ELb1ELb0EEEvPT0_PKT_iiiPKbib,(.L_x_11461 - _ZN43_GLOBAL__N__9ae7fba5_10_SoftMax_cu_9f978f6320softmax_warp_forwardIN3c108BFloat16ES2_fLi11ELb1ELb0EEEvPT0_PKT_iiiPKbib)
        .other          _ZN43_GLOBAL__N__9ae7fba5_10_SoftMax_cu_9f978f6320softmax_warp_forwardIN3c108BFloat16ES2_fLi11ELb1ELb0EEEvPT0_PKT_iiiPKbib,@"STO_CUDA_ENTRY STV_DEFAULT"
_ZN43_GLOBAL__N__9ae7fba5_10_SoftMax_cu_9f978f6320softmax_warp_forwardIN3c108BFloat16ES2_fLi11ELb1ELb0EEEvPT0_PKT_iiiPKbib:
        /* <DEDUP_REMOVED lines=22> */
[----:B------:R-:W-:Y:S02]  /*0160*/  MOV R67, 0xff800000 ;  /* 0xff80000000437802 */ /* 0x000fe40000000f00 */
[----:B------:R-:W-:-:S02]  /*0170*/  P2R R0, PR, RZ, 0x1 ;  /* 0x00000001ff007803 */ /* 0x000fc40000000000 */
[C---:B------:R-:W-:Y:S01]  /*0180*/  ISETP.LT.OR P0, PT, R6.reuse, 0x1, P0 ;  /* 0x000000010600780c */ /* 0x040fe20000701670 */
[----:B------:R-:W-:Y:S01]  /*0190*/  VIADD R22, R73, 0x60 ;  /* 0x0000006049167836 */ /* 0x000fe20000000000 */
[----:B------:R-:W-:-:S03]  /*01a0*/  ISETP.LT.OR P1, PT, R6, 0x1, P1 ;  /* 0x000000010600780c */ /* 0x000fc60000f21670 */
[----:B0-----:R-:W2:Y:S08]  /*01b0*/  @!P2 LDG.E.U16 R0, desc[UR4][R2.64+0x40] ;  /* 0x000040040200a981 */ /* 0x001eb0000c1e1500 */
[----:B------:R-:W3:Y:S01]  /*01c0*/  @!P0 LDG.E.U16 R4, desc[UR4][R2.64+0x80] ;  /* 0x0000800402048981 */ /* 0x000ee2000c1e1500 */
[----:B------:R-:W-:Y:S01]  /*01d0*/  IMAD.MOV.U32 R64, RZ, RZ, -0x800000 ;  /* 0xff800000ff407424 */ /* 0x000fe200078e00ff */
[----:B------:R-:W-:-:S02]  /*01e0*/  ISETP.GE.AND P3, PT, R22, UR8, PT ;  /* 0x0000000816007c0c */ /* 0x000fc4000bf66270 */
[----:B------:R-:W4:Y:S01]  /*01f0*/  @!P1 LDG.E.U16 R5, desc[UR4][R2.64] ;  /* 0x0000000402059981 */ /* 0x000f22000c1e1500 */
[----:B--2---:R-:W-:Y:S01]  /*0200*/  @!P2 IMAD.U32 R67, R0, 0x10000, RZ ;  /* 0x000100000043a824 */ /* 0x004fe200078e00ff */
[----:B------:R-:W-:Y:S02]  /*0210*/  ISETP.GE.AND P2, PT, R23, UR8, PT ;  /* 0x0000000817007c0c */ /* 0x000fe4000bf46270 */
[----:B---3--:R-:W-:Y:S02]  /*0220*/  @!P0 SHF.L.U32 R64, R4, 0x10, RZ ;  /* 0x0000001004408819 */ /* 0x008fe400000006ff */
        /* <DEDUP_REMOVED lines=17> */
[----:B---3--:R-:W-:Y:S02]  /*0340*/  @!P1 IMAD.U32 R66, R4, 0x10000, RZ ;  /* 0x0001000004429824 */ /* 0x008fe400078e00ff */
        /* <DEDUP_REMOVED lines=16> */
[----:B------:R-:W-:Y:S02]  /*0450*/  ISETP.GE.AND P1, PT, R26, UR8, PT ;  /* 0x000000081a007c0c */ /* 0x000fe4000bf26270 */
[----:B--2---:R-:W-:Y:S02]  /*0460*/  @!P0 SHF.L.U32 R62, R4, 0x10, RZ ;  /* 0x00000010043e8819 */ /* 0x004fe400000006ff */
        /* <DEDUP_REMOVED lines=176> */
[----:B--2---:R-:W-:Y:S01]  /*0f70*/  @!P1 SHF.L.U32 R71, R0, 0x10, RZ ;  /* 0x0000001000479819 */ /* 0x004fe200000006ff */
[----:B------:R-:W-:Y:S01]  /*0f80*/  VIADD R0, R73, 0x360 ;  /* 0x0000036049007836 */ /* 0x000fe20000000000 */
[----:B------:R-:W-:-:S04]  /*0f90*/  FSETP.GT.FTZ.AND P1, PT, R4, R123, PT ;  /* 0x0000007b0400720b */ /* 0x000fc80003f34000 */
        /* <DEDUP_REMOVED lines=33> */
[----:B------:R-:W-:-:S04]  /*11b0*/  ISETP.GE.AND P5, PT, R6, 0x1, PT ;  /* 0x000000010600780c */ /* 0x000fc80003fa6270 */
        /* <DEDUP_REMOVED lines=254> */
[----:B------:R-:W-:-:S03]  /*21a0*/  FMUL.FTZ R70, R67, 1.4426950216293334961 ;  /* 0x3fb8aa3b43467820 */ /* 0x000fc60000410000 */
[----:B------:R-:W1:Y:S01]  /*21b0*/  MUFU.EX2 R102, R102 ;  /* 0x0000006600667308 */ /* 0x000e620000000800 */
[----:B------:R-:W-:-:S03]  /*21c0*/  FADD.FTZ R66, -R2, R66 ;  /* 0x0000004202427221 */ /* 0x000fc60000010100 */
[----:B------:R-:W2:Y:S01]  /*21d0*/  MUFU.EX2 R70, R70 ;  /* 0x0000004600467308 */ /* 0x000ea20000000800 */
[----:B------:R-:W-:Y:S01]  /*21e0*/  FMUL.FTZ R104, R66, 1.4426950216293334961 ;  /* 0x3fb8aa3b42687820 */ /* 0x000fe20000410000 */
[C---:B------:R-:W-:Y:S01]  /*21f0*/  FADD.FTZ R65, -R2.reuse, R65 ;  /* 0x0000004102417221 */ /* 0x040fe20000010100 */
[----:B0-----:R-:W-:Y:S01]  /*2200*/  FADD.FTZ R3, RZ, R100 ;  /* 0x00000064ff037221 */ /* 0x001fe20000010000 */
[----:B------:R-:W-:Y:S02]  /*2210*/  FADD.FTZ R64, -R2, R63 ;  /* 0x0000003f02407221 */ /* 0x000fe40000010100 */
[----:B------:R-:W-:Y:S01]  /*2220*/  FMUL.FTZ R100, R65, 1.4426950216293334961 ;  /* 0x3fb8aa3b41647820 */ /* 0x000fe20000410000 */
[----:B-1----:R-:W-:Y:S01]  /*2230*/  FADD.FTZ R3, R3, R102 ;  /* 0x0000006603037221 */ /* 0x002fe20000010000 */
[----:B------:R-:W0:Y:S03]  /*2240*/  MUFU.EX2 R104, R104 ;  /* 0x0000006800687308 */ /* 0x000e260000000800 */
[----:B--2---:R-:W-:Y:S01]  /*2250*/  FADD.FTZ R3, R3, R70 ;  /* 0x0000004603037221 */ /* 0x004fe20000010000 */
[----:B------:R-:W-:Y:S01]  /*2260*/  FMUL.FTZ R70, R64, 1.4426950216293334961 ;  /* 0x3fb8aa3b40467820 */ /* 0x000fe20000410000 */
[----:B------:R-:W1:Y:S01]  /*2270*/  MUFU.EX2 R100, R100 ;  /* 0x0000006400647308 */ /* 0x000e620000000800 */
[----:B------:R-:W-:-:S04]  /*2280*/  FADD.FTZ R63, -R2, R62 ;  /* 0x0000003e023f7221 */ /* 0x000fc80000010100 */
[----:B------:R-:W2:Y:S01]  /*2290*/  MUFU.EX2 R70, R70 ;  /* 0x0000004600467308 */ /* 0x000ea20000000800 */
[----:B------:R-:W-:Y:S01]  /*22a0*/  FMUL.FTZ R102, R63, 1.4426950216293334961 ;  /* 0x3fb8aa3b3f667820 */ /* 0x000fe20000410000 */
[C---:B------:R-:W-:Y:S01]  /*22b0*/  FADD.FTZ R62, -R2.reuse, R59 ;  /* 0x0000003b023e7221 */ /* 0x040fe20000010100 */
[----:B0-----:R-:W-:Y:S01]  /*22c0*/  FADD.FTZ R3, R3, R104 ;  /* 0x0000006803037221 */ /* 0x001fe20000010000 */
        /* <DEDUP_REMOVED lines=12> */
[----:B------:R-:W-:-:S03]  /*2390*/  FADD.FTZ R58, -R2, R58 ;  /* 0x0000003a023a7221 */ /* 0x000fc60000010100 */
[----:B------:R-:W0:Y:S01]  /*23a0*/  MUFU.EX2 R100, R100 ;  /* 0x0000006400647308 */ /* 0x000e220000000800 */
[----:B------:R-:W-:Y:S01]  /*23b0*/  FMUL.FTZ R46, R59, 1.4426950216293334961 ;  /* 0x3fb8aa3b3b2e7820 */ /* 0x000fe20000410000 */
[----:B-1----:R-:W-:-:S04]  /*23c0*/  FADD.FTZ R3, R3, R104 ;  /* 0x0000006803037221 */ /* 0x002fc80000010000 */
[----:B--2---:R-:W-:Y:S01]  /*23d0*/  FADD.FTZ R3, R3, R70 ;  /* 0x0000004603037221 */ /* 0x004fe20000010000 */
[----:B------:R-:W-:Y:S01]  /*23e0*/  FMUL.FTZ R70, R58, 1.4426950216293334961 ;  /* 0x3fb8aa3b3a467820 */ /* 0x000fe20000410000 */
[----:B------:R-:W1:Y:S01]  /*23f0*/  MUFU.EX2 R46, R46 ;  /* 0x0000002e002e7308 */ /* 0x000e620000000800 */
[C---:B------:R-:W-:Y:S01]  /*2400*/  FADD.FTZ R57, -R2.reuse, R57 ;  /* 0x0000003902397221 */ /* 0x040fe20000010100 */
[----:B------:R-:W-:-:S03]  /*2410*/  FADD.FTZ R56, -R2, R56 ;  /* 0x0000003802387221 */ /* 0x000fc60000010100 */
[----:B------:R-:W2:Y:S01]  /*2420*/  MUFU.EX2 R70, R70 ;  /* 0x0000004600467308 */ /* 0x000ea20000000800 */
[----:B0-----:R-:W-:Y:S01]  /*2430*/  FADD.FTZ R3, R3, R100 ;  /* 0x0000006403037221 */ /* 0x001fe20000010000 */
[----:B------:R-:W-:Y:S01]  /*2440*/  FMUL.FTZ R100, R57, 1.4426950216293334961 ;  /* 0x3fb8aa3b39647820 */ /* 0x000fe20000410000 */
[----:B------:R-:W-:Y:S01]  /*2450*/  FADD.FTZ R55, -R2, R55 ;  /* 0x0000003702377221 */ /* 0x000fe20000010100 */
[----:B------:R-:W-:Y:S01]  /*2460*/  FMUL.FTZ R102, R56, 1.4426950216293334961 ;  /* 0x3fb8aa3b38667820 */ /* 0x000fe20000410000 */
[----:B------:R-:W-:-:S03]  /*2470*/  FADD.FTZ R54, -R2, R54 ;  /* 0x0000003602367221 */ /* 0x000fc60000010100 */
[----:B------:R-:W0:Y:S01]  /*2480*/  MUFU.EX2 R100, R100 ;  /* 0x0000006400647308 */ /* 0x000e220000000800 */
[----:B-1----:R-:W-:Y:S01]  /*2490*/  FADD.FTZ R3, R3, R46 ;  /* 0x0000002e03037221 */ /* 0x002fe20000010000 */
[----:B------:R-:W-:Y:S02]  /*24a0*/  FMUL.FTZ R46, R55, 1.4426950216293334961 ;  /* 0x3fb8aa3b372e7820 */ /* 0x000fe40000410000 */
[----:B------:R-:W1:Y:S01]  /*24b0*/  MUFU.EX2 R102, R102 ;  /* 0x0000006600667308 */ /* 0x000e620000000800 */
[----:B--2---:R-:W-:Y:S01]  /*24c0*/  FADD.FTZ R3, R3, R70 ;  /* 0x0000004603037221 */ /* 0x004fe20000010000 */
[----:B------:R-:W-:Y:S02]  /*24d0*/  FMUL.FTZ R70, R54, 1.4426950216293334961 ;  /* 0x3fb8aa3b36467820 */ /* 0x000fe40000410000 */
        /* <DEDUP_REMOVED lines=16> */
[----:B------:R-:W-:Y:S01]  /*25e0*/  FADD.FTZ R49, -R2, R49 ;  /* 0x0000003102317221 */ /* 0x000fe20000010100 */
[----:B------:R-:W-:Y:S01]  /*25f0*/  FMUL.FTZ R102, R50, 1.4426950216293334961 ;  /* 0x3fb8aa3b32667820 */ /* 0x000fe20000410000 */
[----:B0-----:R-:W-:Y:S01]  /*2600*/  FADD.FTZ R3, R3, R100 ;  /* 0x0000006403037221 */ /* 0x001fe20000010000 */
[----:B------:R-:W-:Y:S01]  /*2610*/  FADD.FTZ R48, -R2, R48 ;  /* 0x0000003002307221 */ /* 0x000fe20000010100 */
[----:B------:R-:W-:Y:S02]  /*2620*/  FMUL.FTZ R100, R49, 1.4426950216293334961 ;  /* 0x3fb8aa3b31647820 */ /* 0x000fe40000410000 */
        /* <DEDUP_REMOVED lines=12> */
[----:B-1----:R-:W-:Y:S01]  /*26f0*/  FADD.FTZ R3, R3, R100 ;  /* 0x0000006403037221 */ /* 0x002fe20000010000 */
[----:B------:R-:W-:Y:S01]  /*2700*/  FMUL.FTZ R100, R46, 1.4426950216293334961 ;  /* 0x3fb8aa3b2e647820 */ /* 0x000fe20000410000 */
[----:B------:R-:W-:Y:S02]  /*2710*/  FMUL.FTZ R102, R45, 1.4426950216293334961 ;  /* 0x3fb8aa3b2d667820 */ /* 0x000fe40000410000 */
[----:B--2---:R-:W-:Y:S01]  /*2720*/  FADD.FTZ R3, R3, R70 ;  /* 0x0000004603037221 */ /* 0x004fe20000010000 */
[C---:B------:R-:W-:Y:S02]  /*2730*/  FADD.FTZ R70, -R2.reuse, R123 ;  /* 0x0000007b02467221 */ /* 0x040fe40000010100 */
[----:B------:R-:W1:Y:S01]  /*2740*/  MUFU.EX2 R100, R100 ;  /* 0x0000006400647308 */ /* 0x000e620000000800 */
[----:B------:R-:W-:Y:S01]  /*2750*/  FADD.FTZ R71, -R2, R71 ;  /* 0x0000004702477221 */ /* 0x000fe20000010100 */
[----:B------:R-:W-:-:S02]  /*2760*/  FMUL.FTZ R110, R70, 1.4426950216293334961 ;  /* 0x3fb8aa3b466e7820 */ /* 0x000fc40000410000 */
[----:B------:R-:W2:Y:S01]  /*2770*/  MUFU.EX2 R102, R102 ;  /* 0x0000006600667308 */ /* 0x000ea20000000800 */
[----:B0-----:R-:W-:Y:S01]  /*2780*/  FADD.FTZ R3, R3, R104 ;  /* 0x0000006803037221 */ /* 0x001fe20000010000 */
[----:B------:R-:W-:Y:S01]  /*2790*/  FADD.FTZ R99, -R2, R99 ;  /* 0x0000006302637221 */ /* 0x000fe20000010100 */
[----:B------:R-:W-:Y:S01]  /*27a0*/  FMUL.FTZ R104, R71, 1.4426950216293334961 ;  /* 0x3fb8aa3b47687820 */ /* 0x000fe20000410000 */
[----:B------:R-:W0:Y:S02]  /*27b0*/  MUFU.EX2 R110, R110 ;  /* 0x0000006e006e7308 */ /* 0x000e240000000800 */
[----:B------:R-:W-:-:S03]  /*27c0*/  FMUL.FTZ R112, R99, 1.4426950216293334961 ;  /* 0x3fb8aa3b63707820 */ /* 0x000fc60000410000 */
[----:B------:R-:W3:Y:S01]  /*27d0*/  MUFU.EX2 R104, R104 ;  /* 0x0000006800687308 */ /* 0x000ee20000000800 */
[----:B-1----:R-:W-:-:S03]  /*27e0*/  FADD.FTZ R3, R3, R100 ;  /* 0x0000006403037221 */ /* 0x002fc60000010000 */
[----:B------:R-:W1:Y:S01]  /*27f0*/  MUFU.EX2 R112, R112 ;  /* 0x0000007000707308 */ /* 0x000e620000000800 */
[----:B--2---:R-:W-:Y:S01]  /*2800*/  FADD.FTZ R3, R3, R102 ;  /* 0x0000006603037221 */ /* 0x004fe20000010000 */
[C---:B------:R-:W-:Y:S01]  /*2810*/  FADD.FTZ R100, -R2.reuse, R121 ;  /* 0x0000007902647221 */ /* 0x040fe20000010100 */
[----:B------:R-:W-:Y:S02]  /*2820*/  FADD.FTZ R102, -R2, R119 ;  /* 0x0000007702667221 */ /* 0x000fe40000010100 */
[----:B0-----:R-:W-:Y:S01]  /*2830*/  FADD.FTZ R3, R3, R110 ;  /* 0x0000006e03037221 */ /* 0x001fe20000010000 */
[----:B------:R-:W-:Y:S01]  /*2840*/  FMUL.FTZ R114, R100, 1.4426950216293334961 ;  /* 0x3fb8aa3b64727820 */ /* 0x000fe20000410000 */
[----:B------:R-:W-:Y:S01]  /*2850*/  FADD.FTZ R103, -R2, R103 ;  /* 0x0000006702677221 */ /* 0x000fe20000010100 */
[----:B------:R-:W-:Y:S01]  /*2860*/  FMUL.FTZ R110, R102, 1.4426950216293334961 ;  /* 0x3fb8aa3b666e7820 */ /* 0x000fe20000410000 */
[----:B---3--:R-:W-:-:S03]  /*2870*/  FADD.FTZ R3, R3, R104 ;  /* 0x0000006803037221 */ /* 0x008fc60000010000 */
[----:B------:R-:W0:Y:S01]  /*2880*/  MUFU.EX2 R114, R114 ;  /* 0x0000007200727308 */ /* 0x000e220000000800 */
[----:B-1----:R-:W-:Y:S01]  /*2890*/  FADD.FTZ R3, R3, R112 ;  /* 0x0000007003037221 */ /* 0x002fe20000010000 */
        /* <DEDUP_REMOVED lines=154> */
[----:B-1----:R-:W-:-:S05]  /*3240*/  FFMA.FTZ R72, R110, -0.69314718246459960938, R72 ;  /* 0xbf3172186e487823 */ /* 0x002fca0000010048 */
[----:B------:R-:W-:Y:S01]  /*3250*/  F2FP.BF16.F32.PACK_AB R72, RZ, R72 ;  /* 0x00000048ff48723e */ /* 0x000fe200000010ff */
[----:B0-----:R-:W-:-:S05]  /*3260*/  IMAD.WIDE R2, R69, 0x2, R2 ;  /* 0x0000000245027825 */ /* 0x001fca00078e0202 */
[----:B------:R0:W-:Y:S01]  /*3270*/  STG.E.U16 desc[UR4][R2.64], R72 ;  /* 0x0000004802007986 */ /* 0x0001e2000c101504 */
[----:B------:R-:W-:Y:S05]  /*3280*/  @P6 EXIT ;  /* 0x000000000000694d */ /* 0x000fea0003800000 */
[----:B------:R-:W-:Y:S01]  /*3290*/  ISETP.GE.AND P5, PT, R108, UR8, PT ;  /* 0x000000086c007c0c */ /* 0x000fe2000bfa6270 */
[----:B------:R-:W-:-:S05]  /*32a0*/  FFMA.FTZ R68, R110, -0.69314718246459960938, R68 ;  /* 0xbf3172186e447823 */ /* 0x000fca0000010044 */
[----:B------:R-:W-:-:S05]  /*32b0*/  F2FP.BF16.F32.PACK_AB R68, RZ, R68 ;  /* 0x00000044ff44723e */ /* 0x000fca00000010ff */
[----:B------:R1:W-:Y:S02]  /*32c0*/  STG.E.U16 desc[UR4][R2.64+0x40], R68 ;  /* 0x0000404402007986 */ /* 0x0003e4000c101504 */
        /* <DEDUP_REMOVED lines=116> */
[----:B------:R-:W-:-:S05]  /*3a10*/  FFMA.FTZ R70, R110, -0.69314718246459960938, R70 ;  /* 0xbf3172186e467823 */ /* 0x000fca0000010046 */
[----:B------:R-:W-:-:S05]  /*3a20*/  F2FP.BF16.F32.PACK_AB R70, RZ, R70 ;  /* 0x00000046ff46723e */ /* 0x000fca00000010ff */
[----:B------:R0:W-:Y:S01]  /*3a30*/  STG.E.U16 desc[UR4][R2.64+0x640], R70 ;  /* 0x0006404602007986 */ /* 0x0001e2000c101504 */
        /* <DEDUP_REMOVED lines=17> */
[----:B------:R-:W5:Y:S01]  /*3b50*/  S2R R22, SR_TID.X ;  /* 0x0000000000167919 */ /* 0x000f620000002100 */
[----:B------:R-:W-:-:S05]  /*3b60*/  FFMA.FTZ R103, R110, -0.69314718246459960938, R103 ;  /* 0xbf3172186e677823 */ /* 0x000fca0000010067 */
[----:B------:R-:W-:-:S05]  /*3b70*/  F2FP.BF16.F32.PACK_AB R103, RZ, R103 ;  /* 0x00000067ff67723e */ /* 0x000fca00000010ff */
[----:B------:R0:W-:Y:S01]  /*3b80*/  STG.E.U16 desc[UR4][R2.64+0x780], R103 ;  /* 0x0007806702007986 */ /* 0x0001e2000c101504 */
[----:B-----5:R-:W-:-:S05]  /*3b90*/  VIADD R23, R22, 0x3e0 ;  /* 0x000003e016177836 */ /* 0x020fca0000000000 */
[----:B------:R-:W-:-:S13]  /*3ba0*/  ISETP.GE.AND P0, PT, R23, UR8, PT ;  /* 0x0000000817007c0c */ /* 0x000fda000bf06270 */
[----:B0-----:R-:W-:Y:S05]  /*3bb0*/  @P0 EXIT ;  /* 0x000000000000094d */ /* 0x001fea0003800000 */
[----:B------:R-:W-:Y:S02]  /*3bc0*/  VIADD R23, R22, 0x400 ;  /* 0x0000040016177836 */ /* 0x000fe40000000000 */
[----:B------:R-:W-:-:S03]  /*3bd0*/  FFMA.FTZ R104, R110, -0.69314718246459960938, R104 ;  /* 0xbf3172186e687823 */ /* 0x000fc60000010068 */
[----:B------:R-:W-:Y:S02]  /*3be0*/  ISETP.GE.AND P0, PT, R23, UR8, PT ;  /* 0x0000000817007c0c */ /* 0x000fe4000bf06270 */
[----:B------:R-:W-:-:S05]  /*3bf0*/  F2FP.BF16.F32.PACK_AB R104, RZ, R104 ;  /* 0x00000068ff68723e */ /* 0x000fca00000010ff */
[----:B------:R0:W-:Y:S06]  /*3c00*/  STG.E.U16 desc[UR4][R2.64+0x7c0], R104 ;  /* 0x0007c06802007986 */ /* 0x0001ec000c101504 */
[----:B------:R-:W-:Y:S05]  /*3c10*/  @P0 EXIT ;  /* 0x000000000000094d */ /* 0x000fea0003800000 */
[----:B------:R-:W-:Y:S02]  /*3c20*/  VIADD R23, R22, 0x420 ;  /* 0x0000042016177836 */ /* 0x000fe40000000000 */
[----:B------:R-:W-:-:S03]  /*3c30*/  FFMA.FTZ R115, R110, -0.69314718246459960938, R115 ;  /* 0xbf3172186e737823 */ /* 0x000fc60000010073 */
[----:B------:R-:W-:Y:S02]  /*3c40*/  ISETP.GE.AND P0, PT, R23, UR8, PT ;  /* 0x0000000817007c0c */ /* 0x000fe4000bf06270 */
[----:B------:R-:W-:-:S05]  /*3c50*/  F2FP.BF16.F32.PACK_AB R115, RZ, R115 ;  /* 0x00000073ff73723e */ /* 0x000fca00000010ff */
[----:B------:R0:W-:Y:S06]  /*3c60*/  STG.E.U16 desc[UR4][R2.64+0x800], R115 ;  /* 0x0008007302007986 */ /* 0x0001ec000c101504 */
[----:B------:R-:W-:Y:S05]  /*3c70*/  @P0 EXIT ;  /* 0x000000000000094d */ /* 0x000fea0003800000 */
[----:B------:R-:W-:Y:S01]  /*3c80*/  IADD3 R23, PT, PT, R22, 0x440, RZ ;  /* 0x0000044016177810 */ /* 0x000fe20007ffe0ff */
        /* <DEDUP_REMOVED lines=162> */
[----:B------:R-:W-:Y:S01]  /*46b0*/  STG.E.U16 desc[UR4][R2.64+0xfc0], R101 ;  /* 0x000fc06502007986 */ /* 0x000fe2000c101504 */
[----:B------:R-:W-:Y:S05]  /*46c0*/  EXIT ;  /* 0x000000000000794d */ /* 0x000fea0003800000 */
.L_x_5137:
        /* <DEDUP_REMOVED lines=11> */
.L_x_11461:


//--------------------- .text._ZN43_GLOBAL__N__9ae7fba5_10_SoftMax_cu_9f978f6320softmax_warp_forwardIN3c108BFloat16ES2_fLi10ELb1ELb0EEEvPT0_PKT_iiiPKbib --------------------------
	.section	.text._ZN43_GLOBAL__N__9ae7fba5_10_SoftMax_cu_9f978f6320softmax_warp_forwardIN3c108BFloat16ES2_fLi10ELb1ELb0EEEvPT0_PKT_iiiPKbib,"ax",@progbits
	.align	128
.text._ZN43_GLOBAL__N__9ae7fba5_10_SoftMax_cu_9f978f6320softmax_warp_forwardIN3c108BFloat16ES2_fLi10ELb1ELb0EEEvPT0_PKT_iiiPKbib:
        .type           _ZN43_GLOBAL__N__9ae7fba5_10_SoftMax_cu_9f978f6320softmax_warp_forwardIN3c108BFloat16ES2_fLi10ELb1ELb0EEEvPT0_PKT_iiiPKbib,@function
        .size           _ZN43_GLOBAL__N__9ae7fba5_10_SoftMax_cu_9f978f6320softmax_warp_forwardIN3c108BFloat16ES2_fLi10ELb1ELb0EEEvPT0_PKT_iiiPKbib,(.L_x_11462 - _ZN43_GLOBAL__N__9ae7fba5_10_SoftMax_cu_9f978f6320softmax_warp_forwardIN3c108BFloat16ES2_fLi10ELb1ELb0EEEvPT0_PKT_iiiPKbib)
        .other          _ZN43_GLOBAL__N__9ae7fba5_10_SoftMax_cu_9f978f6320softmax_warp_forwardIN3c108BFloat16ES2_fLi10ELb1ELb0EEEvPT0_PKT_iiiPKbib,@"STO_CUDA_ENTRY STV_DEFAULT"
_ZN43_GLOBAL__N__9ae7fba5_10_SoftMax_cu_9f978f6320softmax_warp_forwardIN3c108BFloat16ES2_fLi10ELb1ELb0EEEvPT0_PKT_iiiPKbib:
        /* <DEDUP_REMOVED lines=54> */
[----:B------:R-:W-:Y:S02]  /*0360*/  IMAD.MOV.U32 R33, RZ, RZ, -0x800000 ;  /* 0xff800000ff217424 */ /* 0x000fe400078e00ff */
[----:B--2---:R-:W-:Y:S01]  /*0370*/  @!P0 IMAD.U32 R33, R0, 0x10000, RZ ;  /* 0x0001000000218824 */ /* 0x004fe200078e00ff */
[----:B------:R-:W-:-:S02]  /*0380*/  ISETP.LT.OR P0, PT, R5, 0x1, P1 ;  /* 0x000000010500780c */ /* 0x000fc40000f01670 */
[----:B------:R-:W-:-:S11]  /*0390*/  P2R R0, PR, RZ, 0x2 ;  /* 0x00000002ff007803 */ /* 0x000fd60000000000 */
[----:B------:R-:W2:Y:S01]  /*03a0*/  @!P0 LDG.E.U16 R0, desc[UR4][R2.64+0x180] ;  /* 0x0001800402008981 */ /* 0x000ea2000c1e1500 */
[----:B------:R-:W-:Y:S02]  /*03b0*/  VIADD R15, R38, 0xe0 ;  /* 0x000000e0260f7836 */ /* 0x000fe40000000000 */
[----:B------:R-:W-:-:S03]  /*03c0*/  IMAD.MOV.U32 R32, RZ, RZ, -0x800000 ;  /* 0xff800000ff207424 */ /* 0x000fc600078e00ff */
[----:B------:R-:W-:Y:S02]  /*03d0*/  ISETP.GE.AND P1, PT, R15, UR8, PT ;  /* 0x000000080f007c0c */ /* 0x000fe4000bf26270 */
[----:B--2---:R-:W-:Y:S02]  /*03e0*/  @!P0 SHF.L.U32 R32, R0, 0x10, RZ ;  /* 0x0000001000208819 */ /* 0x004fe400000006ff */
        /* <DEDUP_REMOVED lines=62> */
[----:B------:R-:W-:Y:S01]  /*07d0*/  IMAD.MOV.U32 R22, RZ, RZ, -0x800000 ;  /* 0xff800000ff167424 */ /* 0x000fe200078e00ff */
[----:B--2---:R-:W-:Y:S01]  /*07e0*/  @!P4 SHF.L.U32 R22, R0, 0x10, RZ ;  /* 0x000000100016c819 */ /* 0x004fe200000006ff */
        /* <DEDUP_REMOVED lines=15> */
[----:B------:R-:W-:Y:S01]  /*08e0*/  IMAD.MOV.U32 R56, RZ, RZ, -0x800000 ;  /* 0xff800000ff387424 */ /* 0x000fe200078e00ff */
[----:B--2---:R-:W-:Y:S01]  /*08f0*/  @!P6 SHF.L.U32 R56, R0, 0x10, RZ ;  /* 0x000000100038e819 */ /* 0x004fe200000006ff */
[----:B------:R-:W-:-:S05]  /*0900*/  VIADD R0, R38, 0x280 ;  /* 0x0000028026007836 */ /* 0x000fca0000000000 */
        /* <DEDUP_REMOVED lines=17> */
[----:B------:R-:W-:Y:S02]  /*0a20*/  VIADD R10, R38, 0x300 ;  /* 0x00000300260a7836 */ /* 0x000fe40000000000 */
[----:B------:R-:W-:Y:S01]  /*0a30*/  IMAD.MOV.U32 R42, RZ, RZ, -0x800000 ;  /* 0xff800000ff2a7424 */ /* 0x000fe200078e00ff */
[----:B--2---:R-:W-:Y:S02]  /*0a40*/  @!P6 SHF.L.U32 R42, R0, 0x10, RZ ;  /* 0x00000010002ae819 */ /* 0x004fe400000006ff */
        /* <DEDUP_REMOVED lines=10> */
[----:B--2---:R-:W-:Y:S01]  /*0af0*/  @!P6 IMAD.U32 R44, R0, 0x10000, RZ ;  /* 0x00010000002ce824 */ /* 0x004fe200078e00ff */
[----:B------:R-:W-:-:S13]  /*0b00*/  ISETP.GE.OR P6, PT, R8, UR8, !P5 ;  /* 0x0000000808007c0c */ /* 0x000fda000efc6670 */
[----:B------:R-:W2:Y:S01]  /*0b10*/  @!P6 LDG.E.U16 R0, desc[UR4][R2.64+0x680] ;  /* 0x000680040200e981 */ /* 0x000ea2000c1e1500 */
[----:B0-----:R-:W-:Y:S01]  /*0b20*/  VIADD R7, R51, 0x360 ;  /* 0x0000036033077836 */ /* 0x001fe20000000000 */
[----:B------:R-:W-:Y:S01]  /*0b30*/  MOV R45, 0xff800000 ;  /* 0xff800000002d7802 */ /* 0x000fe20000000f00 */
[----:B--2---:R-:W-:-:S03]  /*0b40*/  @!P6 IMAD.U32 R45, R0, 0x10000, RZ ;  /* 0x00010000002de824 */ /* 0x004fc600078e00ff */
        /* <DEDUP_REMOVED lines=13> */
[----:B------:R-:W-:Y:S02]  /*0c20*/  IMAD.MOV.U32 R48, RZ, RZ, -0x800000 ;  /* 0xff800000ff307424 */ /* 0x000fe400078e00ff */
[----:B--2---:R-:W-:Y:S01]  /*0c30*/  @!P6 IMAD.U32 R48, R0, 0x10000, RZ ;  /* 0x000100000030e824 */ /* 0x004fe200078e00ff */
        /* <DEDUP_REMOVED lines=227> */
[----:B------:R-:W0:Y:S01]  /*1a70*/  MUFU.LG2 R38, R61 ;  /* 0x0000003d00267308 */ /* 0x000e220000000c00 */
[----:B------:R-:W-:Y:S01]  /*1a80*/  ISETP.GE.AND P6, PT, R54, UR8, PT ;  /* 0x0000000836007c0c */ /* 0x000fe2000bfc6270 */
[----:B0-----:R-:W-:-:S05]  /*1a90*/  FFMA.FTZ R2, R38, -0.69314718246459960938, R2 ;  /* 0xbf31721826027823 */ /* 0x001fca0000010002 */
[----:B------:R-:W-:Y:S02]  /*1aa0*/  F2FP.BF16.F32.PACK_AB R56, RZ, R2 ;  /* 0x00000002ff38723e */ /* 0x000fe400000010ff */
[----:B------:R-:W0:Y:S02]  /*1ab0*/  LDC.64 R2, c[0x0][0x380] ;  /* 0x0000e000ff027b82 */ /* 0x000e240000000a00 */
        /* <DEDUP_REMOVED lines=159> */
.L_x_5138:
        /* <DEDUP_REMOVED lines=13> */
.L_x_11462:


//--------------------- .text._ZN43_GLOBAL__N__9ae7fba5_10_SoftMax_cu_9f978f6320softmax_warp_forwardIN3c108BFloat16ES2_fLi9ELb1ELb0EEEvPT0_PKT_iiiPKbib --------------------------
	.section	.text._ZN43_GLOBAL__N__9ae7fba5_10_SoftMax_cu_9f978f6320softmax_warp_forwardIN3c108BFloat16ES2_fLi9ELb1ELb0EEEvPT0_PKT_iiiPKbib,"ax",@progbits
	.align	128
.text._ZN43_GLOBAL__N__9ae7fba5_10_SoftMax_cu_9f978f6320softmax_warp_forwardIN3c108BFloat16ES2_fLi9ELb1ELb0EEEvPT0_PKT_iiiPKbib:
        .type           _ZN43_GLOBAL__N__9ae7fba5_10_SoftMax_cu_9f978f6320softmax_warp_forwardIN3c108BFloat16ES2_fLi9ELb1ELb0EEEvPT0_PKT_iiiPKbib,@function
        .size           _ZN43_GLOBAL__N__9ae7fba5_10_SoftMax_cu_9f978f6320softmax_warp_forwardIN3c108BFloat16ES2_fLi9ELb1ELb0EEEvPT0_PKT_iiiPKbib,(.L_x_11463 - _ZN43_GLOBAL__N__9ae7fba5_10_SoftMax_cu_9f978f6320softmax_warp_forwardIN3c108BFloat16ES2_fLi9ELb1ELb0EEEvPT0_PKT_iiiPKbib)
        .other          _ZN43_GLOBAL__N__9ae7fba5_10_SoftMax_cu_9f978f6320softmax_warp_forwardIN3c108BFloat16ES2_fLi9ELb1ELb0EEEvPT0_PKT_iiiPKbib,@"STO_CUDA_ENTRY STV_DEFAULT"
_ZN43_GLOBAL__N__9ae7fba5_10_SoftMax_cu_9f978f6320softmax_warp_forwardIN3c108BFloat16ES2_fLi9ELb1ELb0EEEvPT0_PKT_iiiPKbib:
        /* <DEDUP_REMOVED lines=27> */
[----:B------:R-:W-:-:S02]  /*01b0*/  IMAD.MOV.U32 R15, RZ, RZ, -0x800000 ;  /* 0xff800000ff0f7424 */ /* 0x000fc400078e00ff */
[----:B------:R-:W-:Y:S02]  /*01c0*/  IMAD.MOV.U32 R18, RZ, RZ, -0x800000 ;  /* 0xff800000ff127424 */ /* 0x000fe400078e00ff */
[----:B------:R-:W-:Y:S02]  /*01d0*/  VIADD R5, R2, 0x60 ;  /* 0x0000006002057836 */ /* 0x000fe40000000000 */
[----:B------:R-:W-:-:S03]  /*01e0*/  IMAD.MOV.U32 R13, RZ, RZ, -0x800000 ;  /* 0xff800000ff0d7424 */ /* 0x000fc600078e00ff */
[----:B------:R-:W-:Y:S02]  /*01f0*/  ISETP.GE.AND P3, PT, R5, UR8, PT ;  /* 0x0000000805007c0c */ /* 0x000fe4000bf66270 */
[----:B--2---:R-:W-:Y:S01]  /*0200*/  @!P1 SHF.L.U32 R15, R6, 0x10, RZ ;  /* 0x00000010060f9819 */ /* 0x004fe200000006ff */
[----:B------:R-:W-:Y:S01]  /*0210*/  VIADD R6, R2, 0x80 ;  /* 0x0000008002067836 */ /* 0x000fe20000000000 */
[----:B------:R-:W-:Y:S01]  /*0220*/  ISETP.LT.OR P1, PT, R4, 0x1, P3 ;  /* 0x000000010400780c */ /* 0x000fe20001f21670 */
[----:B---3--:R-:W-:Y:S01]  /*0230*/  @!P2 IMAD.U32 R18, R0, 0x10000, RZ ;  /* 0x000100000012a824 */ /* 0x008fe200078e00ff */
[----:B------:R-:W-:Y:S02]  /*0240*/  P2R R0, PR, RZ, 0x8 ;  /* 0x00000008ff007803 */ /* 0x000fe40000000000 */
[----:B------:R-:W-:-:S04]  /*0250*/  ISETP.GE.AND P2, PT, R6, UR8, PT ;  /* 0x0000000806007c0c */ /* 0x000fc8000bf46270 */
[----:B------:R-:W-:Y:S01]  /*0260*/  P2R R0, PR, RZ, 0x4 ;  /* 0x00000004ff007803 */ /* 0x000fe20000000000 */
[----:B----4-:R-:W-:Y:S01]  /*0270*/  @!P0 IMAD.U32 R13, R3, 0x10000, RZ ;  /* 0x00010000030d8824 */ /* 0x010fe200078e00ff */
[----:B------:R-:W-:Y:S01]  /*0280*/  ISETP.LT.OR P0, PT, R4, 0x1, P2 ;  /* 0x000000010400780c */ /* 0x000fe20001701670 */
[----:B------:R-:W-:Y:S02]  /*0290*/  VIADD R7, R2, 0xa0 ;  /* 0x000000a002077836 */ /* 0x000fe40000000000 */
[----:B------:R-:W2:Y:S10]  /*02a0*/  @!P1 LDG.E.U16 R3, desc[UR4][R10.64+0xc0] ;  /* 0x0000c0040a039981 */ /* 0x000eb4000c1e1500 */
[----:B------:R-:W3:Y:S01]  /*02b0*/  @!P0 LDG.E.U16 R0, desc[UR4][R10.64+0x100] ;  /* 0x000100040a008981 */ /* 0x000ee2000c1e1500 */
[----:B------:R-:W-:Y:S01]  /*02c0*/  ISETP.GE.AND P2, PT, R7, UR8, PT ;  /* 0x0000000807007c0c */ /* 0x000fe2000bf46270 */
[----:B------:R-:W-:Y:S01]  /*02d0*/  IMAD.MOV.U32 R16, RZ, RZ, -0x800000 ;  /* 0xff800000ff107424 */ /* 0x000fe200078e00ff */
[----:B------:R-:W-:-:S02]  /*02e0*/  MOV R17, 0xff800000 ;  /* 0xff80000000117802 */ /* 0x000fc40000000f00 */
[----:B------:R-:W-:Y:S01]  /*02f0*/  MOV R26, 0xff800000 ;  /* 0xff800000001a7802 */ /* 0x000fe20000000f00 */
[----:B------:R-:W-:Y:S02]  /*0300*/  VIADD R8, R2, 0xc0 ;  /* 0x000000c002087836 */ /* 0x000fe40000000000 */
[----:B--2---:R-:W-:Y:S02]  /*0310*/  @!P1 IMAD.U32 R17, R3, 0x10000, RZ ;  /* 0x0001000003119824 */ /* 0x004fe400078e00ff */
[----:B---3--:R-:W-:Y:S01]  /*0320*/  @!P0 IMAD.U32 R16, R0, 0x10000, RZ ;  /* 0x0001000000108824 */ /* 0x008fe200078e00ff */
        /* <DEDUP_REMOVED lines=80> */
[----:B------:R-:W-:Y:S02]  /*0830*/  IMAD.MOV.U32 R3, RZ, RZ, -0x800000 ;  /* 0xff800000ff037424 */ /* 0x000fe400078e00ff */
[----:B--2---:R-:W-:Y:S01]  /*0840*/  @!P6 IMAD.U32 R3, R0, 0x10000, RZ ;  /* 0x000100000003e824 */ /* 0x004fe200078e00ff */
[CC--:B------:R-:W-:Y:S01]  /*0850*/  FSETP.GT.FTZ.AND P6, PT, R19.reuse, R22.reuse, PT ;  /* 0x000000161300720b */ /* 0x0c0fe20003fd4000 */
[----:B------:R-:W0:Y:S03]  /*0860*/  S2R R0, SR_TID.X ;  /* 0x0000000000007919 */ /* 0x000e260000002100 */
        /* <DEDUP_REMOVED lines=181> */
.L_x_5139:
        /* <DEDUP_REMOVED lines=12> */
.L_x_11463:


//--------------------- .text._ZN43_GLOBAL__N__9ae7fba5_10_SoftMax_cu_9f978f6320softmax_warp_forwardIN3c108BFloat16ES2_fLi8ELb1ELb0EEEvPT0_PKT_iiiPKbib --------------------------
	.section	.text._ZN43_GLOBAL__N__9ae7fba5_10_SoftMax_cu_9f978f6320softmax_warp_forwardIN3c108BFloat16ES2_fLi8ELb1ELb0EEEvPT0_PKT_iiiPKbib,"ax",@progbits
	.align	128
.text._ZN43_GLOBAL__N__9ae7fba5_10_SoftMax_cu_9f978f6320softmax_warp_forwardIN3c108BFloat16ES2_fLi8ELb1ELb0EEEvPT0_PKT_iiiPKbib:
        .type           _ZN43_GLOBAL__N__9ae7fba5_10_SoftMax_cu_9f978f6320softmax_warp_forwardIN3c108BFloat16ES2_fLi8ELb1ELb0EEEvPT0_PKT_iiiPKbib,@function
        .size           _ZN43_GLOBAL__N__9ae7fba5_10_SoftMax_cu_9f978f6320softmax_warp_forwardIN3c108BFloat16ES2_fLi8ELb1ELb0EEEvPT0_PKT_iiiPKbib,(.L_x_11464 - _ZN43_GLOBAL__N__9ae7fba5_10_SoftMax_cu_9f978f6320softmax_warp_forwardIN3c108BFloat16ES2_fLi8ELb1ELb0EEEvPT0_PKT_iiiPKbib)
        .other          _ZN43_GLOBAL__N__9ae7fba5_10_SoftMax_cu_9f978f6320softmax_warp_forwardIN3c108BFloat16ES2_fLi8ELb1ELb0EEEvPT0_PKT_iiiPKbib,@"STO_CUDA_ENTRY STV_DEFAULT"
_ZN43_GLOBAL__N__9ae7fba5_10_SoftMax_cu_9f978f6320softmax_warp_forwardIN3c108BFloat16ES2_fLi8ELb1ELb0EEEvPT0_PKT_iiiPKbib:
        /* <DEDUP_REMOVED lines=20> */
[----:B------:R-:W-:Y:S02]  /*0140*/  P2R R13, PR, RZ, 0x2 ;  /* 0x00000002ff0d7803 */ /* 0x000fe40000000000 */
[----:B------:R-:W-:Y:S01]  /*0150*/  ISETP.LT.OR P4, PT, R14, 0x1, P0 ;  /* 0x000000010e00780c */ /* 0x000fe20000781670 */
[----:B-1----:R-:W-:-:S05]  /*0160*/  IMAD.WIDE R2, R0, 0x2, R2 ;  /* 0x0000000200027825 */ /* 0x002fca00078e0202 */
[----:B0-----:R-:W2:Y:S04]  /*0170*/  @!P2 LDG.E.U16 R9, desc[UR4][R2.64] ;  /* 0x000000040209a981 */ /* 0x001ea8000c1e1500 */
[----:B------:R-:W3:Y:S04]  /*0180*/  @!P3 LDG.E.U16 R5, desc[UR4][R2.64+0x40] ;  /* 0x000040040205b981 */ /* 0x000ee8000c1e1500 */
[----:B------:R-:W4:Y:S01]  /*0190*/  @!P4 LDG.E.U16 R6, desc[UR4][R2.64+0x80] ;  /* 0x000080040206c981 */ /* 0x000f22000c1e1500 */
[----:B------:R-:W-:Y:S01]  /*01a0*/  VIADD R8, R10, 0x60 ;  /* 0x000000600a087836 */ /* 0x000fe20000000000 */
[----:B------:R-:W-:Y:S01]  /*01b0*/  MOV R7, 0xff800000 ;  /* 0xff80000000077802 */ /* 0x000fe20000000f00 */
[----:B------:R-:W-:-:S03]  /*01c0*/  IMAD.MOV.U32 R4, RZ, RZ, -0x800000 ;  /* 0xff800000ff047424 */ /* 0x000fc600078e00ff */
[----:B------:R-:W-:Y:S01]  /*01d0*/  ISETP.GE.AND P1, PT, R8, UR8, PT ;  /* 0x0000000808007c0c */ /* 0x000fe2000bf26270 */
[----:B------:R-:W-:Y:S02]  /*01e0*/  VIADD R8, R10, 0x80 ;  /* 0x000000800a087836 */ /* 0x000fe40000000000 */
[----:B--2---:R-:W-:-:S03]  /*01f0*/  @!P2 IMAD.U32 R7, R9, 0x10000, RZ ;  /* 0x000100000907a824 */ /* 0x004fc600078e00ff */
[----:B------:R-:W-:Y:S02]  /*0200*/  ISETP.GE.AND P2, PT, R8, UR8, PT ;  /* 0x0000000808007c0c */ /* 0x000fe4000bf46270 */
[----:B---3--:R-:W-:Y:S01]  /*0210*/  @!P3 SHF.L.U32 R4, R5, 0x10, RZ ;  /* 0x000000100504b819 */ /* 0x008fe200000006ff */
[----:B------:R-:W-:Y:S01]  /*0220*/  IMAD.MOV.U32 R5, RZ, RZ, -0x800000 ;  /* 0xff800000ff057424 */ /* 0x000fe200078e00ff */
[----:B------:R-:W-:Y:S01]  /*0230*/  ISETP.LT.OR P3, PT, R14, 0x1, P1 ;  /* 0x000000010e00780c */ /* 0x000fe20000f61670 */
[----:B----4-:R-:W-:Y:S01]  /*0240*/  @!P4 IMAD.U32 R5, R6, 0x10000, RZ ;  /* 0x000100000605c824 */ /* 0x010fe200078e00ff */
[----:B------:R-:W-:-:S11]  /*0250*/  ISETP.LT.OR P4, PT, R14, 0x1, P2 ;  /* 0x000000010e00780c */ /* 0x000fd60001781670 */
[----:B------:R-:W2:Y:S04]  /*0260*/  @!P3 LDG.E.U16 R6, desc[UR4][R2.64+0xc0] ;  /* 0x0000c0040206b981 */ /* 0x000ea8000c1e1500 */
[----:B------:R-:W3:Y:S01]  /*0270*/  @!P4 LDG.E.U16 R8, desc[UR4][R2.64+0x100] ;  /* 0x000100040208c981 */ /* 0x000ee2000c1e1500 */
[----:B------:R-:W-:Y:S01]  /*0280*/  IADD3 R11, PT, PT, R10, 0xa0, RZ ;  /* 0x000000a00a0b7810 */ /* 0x000fe20007ffe0ff */
[----:B------:R-:W-:Y:S02]  /*0290*/  IMAD.MOV.U32 R9, RZ, RZ, -0x800000 ;  /* 0xff800000ff097424 */ /* 0x000fe400078e00ff */
[----:B--2---:R-:W-:Y:S01]  /*02a0*/  @!P3 IMAD.U32 R9, R6, 0x10000, RZ ;  /* 0x000100000609b824 */ /* 0x004fe200078e00ff */
[----:B------:R-:W-:Y:S01]  /*02b0*/  ISETP.GE.AND P3, PT, R11, UR8, PT ;  /* 0x000000080b007c0c */ /* 0x000fe2000bf66270 */
[----:B------:R-:W-:-:S02]  /*02c0*/  IMAD.MOV.U32 R6, RZ, RZ, -0x800000 ;  /* 0xff800000ff067424 */ /* 0x000fc400078e00ff */
[----:B---3--:R-:W-:Y:S01]  /*02d0*/  @!P4 IMAD.U32 R6, R8, 0x10000, RZ ;  /* 0x000100000806c824 */ /* 0x008fe200078e00ff */
[----:B------:R-:W-:-:S13]  /*02e0*/  ISETP.LT.OR P4, PT, R14, 0x1, P3 ;  /* 0x000000010e00780c */ /* 0x000fda0001f81670 */
[----:B------:R-:W2:Y:S01]  /*02f0*/  @!P4 LDG.E.U16 R11, desc[UR4][R2.64+0x140] ;  /* 0x00014004020bc981 */ /* 0x000ea2000c1e1500 */
[----:B------:R-:W-:Y:S01]  /*0300*/  MOV R8, 0xff800000 ;  /* 0xff80000000087802 */ /* 0x000fe20000000f00 */
[----:B--2---:R-:W-:Y:S01]  /*0310*/  @!P4 IMAD.U32 R8, R11, 0x10000, RZ ;  /* 0x000100000b08c824 */ /* 0x004fe200078e00ff */
[----:B------:R-:W-:Y:S01]  /*0320*/  FSETP.GT.FTZ.AND P4, PT, R7, R4, PT ;  /* 0x000000040700720b */ /* 0x000fe20003f94000 */
[----:B------:R-:W-:-:S03]  /*0330*/  VIADD R11, R10, 0xc0 ;  /* 0x000000c00a0b7836 */ /* 0x000fc60000000000 */
        /* <DEDUP_REMOVED lines=12> */
[----:B--2---:R-:W-:Y:S01]  /*0400*/  @!P5 IMAD.U32 R11, R16, 0x10000, RZ ;  /* 0x00010000100bd824 */ /* 0x004fe200078e00ff */
[----:B------:R-:W-:-:S04]  /*0410*/  FSETP.GT.FTZ.AND P5, PT, R15, R8, PT ;  /* 0x000000080f00720b */ /* 0x000fc80003fb4000 */
[----:B------:R-:W-:Y:S02]  /*0420*/  FSEL R16, R15, R8, P5 ;  /* 0x000000080f107208 */ /* 0x000fe40002800000 */
[----:B------:R-:W-:-:S04]  /*0430*/  ISETP.GE.AND P5, PT, R10, UR8, PT ;  /* 0x000000080a007c0c */ /* 0x000fc8000bfa6270 */
[----:B------:R-:W-:-:S13]  /*0440*/  ISETP.LT.OR P6, PT, R14, 0x1, P5 ;  /* 0x000000010e00780c */ /* 0x000fda0002fc1670 */
        /* <DEDUP_REMOVED lines=68> */
[----:B------:R-:W-:Y:S01]  /*0890*/  ISETP.NE.AND P6, PT, R12, RZ, PT ;  /* 0x000000ff0c00720c */ /* 0x000fe20003fc5270 */
[----:B------:R-:W0:Y:S01]  /*08a0*/  MUFU.LG2 R3, R18 ;  /* 0x0000001200037308 */ /* 0x000e220000000c00 */
[----:B------:R-:W1:Y:S01]  /*08b0*/  LDC.64 R12, c[0x0][0x380] ;  /* 0x0000e000ff0c7b82 */ /* 0x000e620000000a00 */
[----:B0-----:R-:W-:-:S05]  /*08c0*/  FFMA.FTZ R7, R3, -0.69314718246459960938, R7 ;  /* 0xbf31721803077823 */ /* 0x001fca0000010007 */
[----:B------:R-:W-:Y:S01]  /*08d0*/  F2FP.BF16.F32.PACK_AB R7, RZ, R7 ;  /* 0x00000007ff07723e */ /* 0x000fe200000010ff */
[----:B-1----:R-:W-:-:S05]  /*08e0*/  IMAD.WIDE R12, R0, 0x2, R12 ;  /* 0x00000002000c7825 */ /* 0x002fca00078e020c */
        /* <DEDUP_REMOVED lines=28> */
[----:B------:R-:W-:Y:S01]  /*0ab0*/  STG.E.U16 desc[UR4][R12.64+0x1c0], R2 ;  /* 0x0001c0020c007986 */ /* 0x000fe2000c101504 */
[----:B------:R-:W-:Y:S05]  /*0ac0*/  EXIT ;  /* 0x000000000000794d */ /* 0x000fea0003800000 */
.L_x_5140:
        /* <DEDUP_REMOVED lines=11> */
.L_x_11464:


//--------------------- .text._ZN43_GLOBAL__N__9ae7fba5_10_SoftMax_cu_9f978f6320softmax_warp_forwardIN3c108BFloat16ES2_fLi7ELb1ELb0EEEvPT0_PKT_iiiPKbib --------------------------
	.section	.text._ZN43_GLOBAL__N__9ae7fba5_10_SoftMax_cu_9f978f6320softmax_warp_forwardIN3c108BFloat16ES2_fLi7ELb1ELb0EEEvPT0_PKT_iiiPKbib,"ax",@progbits
	.align	128
.text._ZN43_GLOBAL__N__9ae7fba5_10_SoftMax_cu_9f978f6320softmax_warp_forwardIN3c108BFloat16ES2_fLi7ELb1ELb0EEEvPT0_PKT_iiiPKbib:
        .type           _ZN43_GLOBAL__N__9ae7fba5_10_SoftMax_cu_9f978f6320softmax_warp_forwardIN3c108BFloat16ES2_fLi7ELb1ELb0EEEvPT0_PKT_iiiPKbib,@function
        .size           _ZN43_GLOBAL__N__9ae7fba5_10_SoftMax_cu_9f978f6320softmax_warp_forwardIN3c108BFloat16ES2_fLi7ELb1ELb0EEEvPT0_PKT_iiiPKbib,(.L_x_11465 - _ZN43_GLOBAL__N__9ae7fba5_10_SoftMax_cu_9f978f6320softmax_warp_forwardIN3c108BFloat16ES2_fLi7ELb1ELb0EEEvPT0_PKT_iiiPKbib)
        .other          _ZN43_GLOBAL__N__9ae7fba5_10_SoftMax_cu_9f978f6320softmax_warp_forwardIN3c108BFloat16ES2_fLi7ELb1ELb0EEEvPT0_PKT_iiiPKbib,@"STO_CUDA_ENTRY STV_DEFAULT"
_ZN43_GLOBAL__N__9ae7fba5_10_SoftMax_cu_9f978f6320softmax_warp_forwardIN3c108BFloat16ES2_fLi7ELb1ELb0EEEvPT0_PKT_iiiPKbib:
        /* <DEDUP_REMOVED lines=28> */
[----:B------:R-:W-:Y:S01]  /*01c0*/  IMAD.WIDE.U32 R12, R0, 0x2, R6 ;  /* 0x00000002000c7825 */ /* 0x000fe200078e0006 */
[----:B--2---:R-:W-:Y:S02]  /*01d0*/  @!P6 SHF.L.U32 R5, R4, 0x10, RZ ;  /* 0x000000100405e819 */ /* 0x004fe400000006ff */
[C---:B------:R-:W-:Y:S01]  /*01e0*/  ISETP.LT.OR P6, PT, R15.reuse, 0x1, P3 ;  /* 0x000000010f00780c */ /* 0x040fe20001fc1670 */
[----:B------:R-:W-:Y:S02]  /*01f0*/  IMAD.MOV.U32 R4, RZ, RZ, -0x800000 ;  /* 0xff800000ff047424 */ /* 0x000fe400078e00ff */
[----:B---3--:R-:W-:Y:S01]  /*0200*/  @!P5 IMAD.U32 R4, R2, 0x10000, RZ ;  /* 0x000100000204d824 */ /* 0x008fe200078e00ff */
[----:B------:R-:W-:-:S09]  /*0210*/  ISETP.LT.OR P5, PT, R15, 0x2, P0 ;  /* 0x000000020f00780c */ /* 0x000fd200007a1670 */
[----:B------:R-:W2:Y:S04]  /*0220*/  @!P6 LDG.E.U16 R2, desc[UR4][R6.64+0xc0] ;  /* 0x0000c0040602e981 */ /* 0x000ea8000c1e1500 */
[----:B------:R-:W3:Y:S01]  /*0230*/  @!P5 LDG.E.U16 R11, desc[UR4][R12.64] ;  /* 0x000000040c0bd981 */ /* 0x000ee2000c1e1500 */
[----:B------:R-:W-:Y:S02]  /*0240*/  IMAD.MOV.U32 R10, RZ, RZ, -0x800000 ;  /* 0xff800000ff0a7424 */ /* 0x000fe400078e00ff */
[----:B----4-:R-:W-:Y:S01]  /*0250*/  @!P4 IMAD.U32 R10, R8, 0x10000, RZ ;  /* 0x00010000080ac824 */ /* 0x010fe200078e00ff */
[----:B------:R-:W-:Y:S02]  /*0260*/  ISETP.LT.OR P4, PT, R15, 0x2, P1 ;  /* 0x000000020f00780c */ /* 0x000fe40000f81670 */
[----:B------:R-:W-:-:S11]  /*0270*/  MOV R9, 0xff800000 ;  /* 0xff80000000097802 */ /* 0x000fd60000000f00 */
        /* <DEDUP_REMOVED lines=12> */
[----:B------:R-:W-:Y:S01]  /*0340*/  FSETP.GT.FTZ.AND P4, PT, R17, R10, PT ;  /* 0x0000000a1100720b */ /* 0x000fe20003f94000 */
[----:B------:R-:W-:-:S03]  /*0350*/  IMAD.MOV.U32 R6, RZ, RZ, -0x800000 ;  /* 0xff800000ff067424 */ /* 0x000fc600078e00ff */
        /* <DEDUP_REMOVED lines=96> */
[----:B0-2---:R-:W-:Y:S01]  /*0960*/  FADD.FTZ R11, R11, R14 ;  /* 0x0000000e0b0b7221 */ /* 0x005fe20000010000 */
[----:B------:R-:W-:Y:S02]  /*0970*/  SHF.R.S32.HI R14, RZ, 0x1f, R3 ;  /* 0x0000001fff0e7819 */ /* 0x000fe40000011403 */
[----:B------:R-:W-:Y:S05]  /*0980*/  @P0 BRA `(.L_x_5142) ;  /* 0x0000000000480947 */ /* 0x000fea0003800000 */
[----:B------:R-:W0:Y:S01]  /*0990*/  MUFU.LG2 R17, R17 ;  /* 0x0000001100117308 */ /* 0x000e220000000c00 */
[----:B------:R-:W1:Y:S01]  /*09a0*/  LDCU.64 UR6, c[0x0][0x380] ;  /* 0x00007000ff0677ac */ /* 0x000e620008000a00 */
[----:B0-----:R-:W-:Y:S01]  /*09b0*/  FFMA.FTZ R5, R17, -0.69314718246459960938, R5 ;  /* 0xbf31721811057823 */ /* 0x001fe20000010005 */
[----:B-1----:R-:W-:-:S04]  /*09c0*/  LEA R12, P4, R3, UR6, 0x1 ;  /* 0x00000006030c7c11 */ /* 0x002fc8000f8808ff */
[----:B------:R-:W-:Y:S02]  /*09d0*/  F2FP.BF16.F32.PACK_AB R5, RZ, R5 ;  /* 0x00000005ff05723e */ /* 0x000fe400000010ff */
[----:B------:R-:W-:-:S05]  /*09e0*/  LEA.HI.X R13, R3, UR7, R14, 0x1, P4 ;  /* 0x00000007030d7c11 */ /* 0x000fca000a0f0c0e */
[----:B------:R0:W-:Y:S01]  /*09f0*/  STG.E.U16 desc[UR4][R12.64], R5 ;  /* 0x000000050c007986 */ /* 0x0001e2000c101504 */
[----:B------:R-:W-:Y:S05]  /*0a00*/  @P1 BRA `(.L_x_5142) ;  /* 0x0000000000281947 */ /* 0x000fea0003800000 */
[----:B------:R-:W-:-:S05]  /*0a10*/  FFMA.FTZ R4, R17, -0.69314718246459960938, R4 ;  /* 0xbf31721811047823 */ /* 0x000fca0000010004 */
[----:B------:R-:W-:-:S05]  /*0a20*/  F2FP.BF16.F32.PACK_AB R4, RZ, R4 ;  /* 0x00000004ff04723e */ /* 0x000fca00000010ff */
[----:B------:R1:W-:Y:S01]  /*0a30*/  STG.E.U16 desc[UR4][R12.64+0x40], R4 ;  /* 0x000040040c007986 */ /* 0x0003e2000c101504 */
[----:B------:R-:W-:Y:S05]  /*0a40*/  @P2 BRA `(.L_x_5142) ;  /* 0x0000000000182947 */ /* 0x000fea0003800000 */
[C---:B------:R-:W-:Y:S01]  /*0a50*/  FFMA.FTZ R10, R17.reuse, -0.69314718246459960938, R10 ;  /* 0xbf317218110a7823 */ /* 0x040fe2000001000a */
[----:B------:R-:W-:-:S04]  /*0a60*/  @!P3 FFMA.FTZ R9, R17, -0.69314718246459960938, R9 ;  /* 0xbf3172181109b823 */ /* 0x000fc80000010009 */
[----:B------:R-:W-:Y:S02]  /*0a70*/  F2FP.BF16.F32.PACK_AB R10, RZ, R10 ;  /* 0x0000000aff0a723e */ /* 0x000fe400000010ff */
[----:B------:R-:W-:-:S03]  /*0a80*/  @!P3 F2FP.BF16.F32.PACK_AB R9, RZ, R9 ;  /* 0x00000009ff09b23e */ /* 0x000fc600000010ff */
[----:B------:R2:W-:Y:S04]  /*0a90*/  STG.E.U16 desc[UR4][R12.64+0x80], R10 ;  /* 0x0000800a0c007986 */ /* 0x0005e8000c101504 */
[----:B------:R2:W-:Y:S02]  /*0aa0*/  @!P3 STG.E.U16 desc[UR4][R12.64+0xc0], R9 ;  /* 0x0000c0090c00b986 */ /* 0x0005e4000c101504 */
.L_x_5142:
[----:B------:R-:W-:Y:S05]  /*0ab0*/  BSYNC.RECONVERGENT B0 ;  /* 0x0000000000007941 */ /* 0x000fea0003800200 */
.L_x_5141:
[----:B------:R-:W-:-:S13]  /*0ac0*/  ISETP.NE.AND P4, PT, R15, 0x1, PT ;  /* 0x000000010f00780c */ /* 0x000fda0003f85270 */
[----:B------:R-:W-:Y:S05]  /*0ad0*/  @!P4 EXIT ;  /* 0x000000000000c94d */ /* 0x000fea0003800000 */
[----:B------:R-:W-:Y:S05]  /*0ae0*/  @P0 EXIT ;  /* 0x000000000000094d */ /* 0x000fea0003800000 */
[----:B------:R-:W3:Y:S01]  /*0af0*/  MUFU.LG2 R11, R11 ;  /* 0x0000000b000b7308 */ /* 0x000ee20000000c00 */
[----:B------:R-:W4:Y:S01]  /*0b00*/  LDCU.64 UR6, c[0x0][0x380] ;  /* 0x00007000ff0677ac */ /* 0x000f220008000a00 */
[----:B------:R-:W-:-:S05]  /*0b10*/  IADD3 R3, P0, PT, R3, R0, RZ ;  /* 0x0000000003037210 */ /* 0x000fca0007f1e0ff */
[----:B------:R-:W-:Y:S02]  /*0b20*/  IMAD.X R14, RZ, RZ, R14, P0 ;  /* 0x000000ffff0e7224 */ /* 0x000fe400000e060e */
[----:B---3--:R-:W-:Y:S01]  /*0b30*/  FFMA.FTZ R0, R11, -0.69314718246459960938, R2 ;  /* 0xbf3172180b007823 */ /* 0x008fe20000010002 */
[----:B----4-:R-:W-:-:S04]  /*0b40*/  LEA R2, P0, R3, UR6, 0x1 ;  /* 0x0000000603027c11 */ /* 0x010fc8000f8008ff */
[----:B------:R-:W-:Y:S02]  /*0b50*/  F2FP.BF16.F32.PACK_AB R0, RZ, R0 ;  /* 0x00000000ff00723e */ /* 0x000fe400000010ff */
[----:B------:R-:W-:-:S05]  /*0b60*/  LEA.HI.X R3, R3, UR7, R14, 0x1, P0 ;  /* 0x0000000703037c11 */ /* 0x000fca00080f0c0e */
        /* <DEDUP_REMOVED lines=14> */
.L_x_5143:
        /* <DEDUP_REMOVED lines=11> */
.L_x_11465:


//--------------------- .text._ZN43_GLOBAL__N__9ae7fba5_10_SoftMax_cu_9f978f6320softmax_warp_forwardIN3c108BFloat16ES2_fLi6ELb1ELb0EEEvPT0_PKT_iiiPKbib --------------------------
	.section	.text._ZN43_GLOBAL__N__9ae7fba5_10_SoftMax_cu_9f978f6320softmax_warp_forwardIN3c108BFloat16ES2_fLi6ELb1ELb0EEEvPT0_PKT_iiiPKbib,"ax",@progbits
	.align	128
.text._ZN43_GLOBAL__N__9ae7fba5_10_SoftMax_cu_9f978f6320softmax_warp_forwardIN3c108BFloat16ES2_fLi6ELb1ELb0EEEvPT0_PKT_iiiPKbib:
        .type           _ZN43_GLOBAL__N__9ae7fba5_10_SoftMax_cu_9f978f6320softmax_warp_forwardIN3c108BFloat16ES2_fLi6ELb1ELb0EEEvPT0_PKT_iiiPKbib,@function
        .size           _ZN43_GLOBAL__N__9ae7fba5_10_SoftMax_cu_9f978f6320softmax_warp_forwardIN3c108BFloat16ES2_fLi6ELb1ELb0EEEvPT0_PKT_iiiPKbib,(.L_x_11466 - _ZN43_GLOBAL__N__9ae7fba5_10_SoftMax_cu_9f978f6320softmax_warp_forwardIN3c108BFloat16ES2_fLi6ELb1ELb0EEEvPT0_PKT_iiiPKbib)
        .other          _ZN43_GLOBAL__N__9ae7fba5_10_SoftMax_cu_9f978f6320softmax_warp_forwardIN3c108BFloat16ES2_fLi6ELb1ELb0EEEvPT0_PKT_iiiPKbib,@"STO_CUDA_ENTRY STV_DEFAULT"
_ZN43_GLOBAL__N__9ae7fba5_10_SoftMax_cu_9f978f6320softmax_warp_forwardIN3c108BFloat16ES2_fLi6ELb1ELb0EEEvPT0_PKT_iiiPKbib:
        /* <DEDUP_REMOVED lines=107> */
[----:B-1----:R-:W-:Y:S01]  /*06b0*/  FADD.FTZ R11, R12, R11 ;  /* 0x0000000b0c0b7221 */ /* 0x002fe20000010000 */
[----:B------:R-:W-:Y:S01]  /*06c0*/  SHF.R.S32.HI R10, RZ, 0x1f, R3 ;  /* 0x0000001fff0a7819 */ /* 0x000fe20000011403 */
[----:B------:R-:W-:Y:S09]  /*06d0*/  @P0 BRA `(.L_x_5145) ;  /* 0x0000000000280947 */ /* 0x000ff20003800000 */
[----:B------:R-:W1:Y:S01]  /*06e0*/  MUFU.LG2 R8, R9 ;  /* 0x0000000900087308 */ /* 0x000e620000000c00 */
[----:B------:R-:W0:Y:S01]  /*06f0*/  LDCU.64 UR6, c[0x0][0x380] ;  /* 0x00007000ff0677ac */ /* 0x000e220008000a00 */
[C---:B-1----:R-:W-:Y:S01]  /*0700*/  FFMA.FTZ R7, R8.reuse, -0.69314718246459960938, R7 ;  /* 0xbf31721808077823 */ /* 0x042fe20000010007 */
[----:B------:R-:W-:Y:S01]  /*0710*/  @!P1 FFMA.FTZ R8, R8, -0.69314718246459960938, R4 ;  /* 0xbf31721808089823 */ /* 0x000fe20000010004 */
[----:B0-----:R-:W-:-:S03]  /*0720*/  LEA R6, P3, R3, UR6, 0x1 ;  /* 0x0000000603067c11 */ /* 0x001fc6000f8608ff */
[----:B------:R-:W-:Y:S02]  /*0730*/  F2FP.BF16.F32.PACK_AB R4, RZ, R7 ;  /* 0x00000007ff04723e */ /* 0x000fe400000010ff */
[----:B------:R-:W-:Y:S02]  /*0740*/  @!P1 F2FP.BF16.F32.PACK_AB R8, RZ, R8 ;  /* 0x00000008ff08923e */ /* 0x000fe400000010ff */
[----:B------:R-:W-:-:S05]  /*0750*/  LEA.HI.X R7, R3, UR7, R10, 0x1, P3 ;  /* 0x0000000703077c11 */ /* 0x000fca00098f0c0a */
[----:B------:R1:W-:Y:S04]  /*0760*/  STG.E.U16 desc[UR4][R6.64], R4 ;  /* 0x0000000406007986 */ /* 0x0003e8000c101504 */
[----:B------:R1:W-:Y:S02]  /*0770*/  @!P1 STG.E.U16 desc[UR4][R6.64+0x40], R8 ;  /* 0x0000400806009986 */ /* 0x0003e4000c101504 */
.L_x_5145:
[----:B------:R-:W-:Y:S05]  /*0780*/  BSYNC.RECONVERGENT B0 ;  /* 0x0000000000007941 */ /* 0x000fea0003800200 */
.L_x_5144:
[----:B------:R-:W-:Y:S05]  /*0790*/  @!P2 EXIT ;  /* 0x000000000000a94d */ /* 0x000fea0003800000 */
[----:B------:R-:W-:Y:S05]  /*07a0*/  @P0 EXIT ;  /* 0x000000000000094d */ /* 0x000fea0003800000 */
[----:B------:R-:W2:Y:S01]  /*07b0*/  MUFU.LG2 R11, R11 ;  /* 0x0000000b000b7308 */ /* 0x000ea20000000c00 */
[----:B------:R-:W1:Y:S01]  /*07c0*/  LDCU.64 UR6, c[0x0][0x380] ;  /* 0x00007000ff0677ac */ /* 0x000e620008000a00 */
[----:B------:R-:W-:-:S05]  /*07d0*/  IADD3 R3, P0, PT, R3, R0, RZ ;  /* 0x0000000003037210 */ /* 0x000fca0007f1e0ff */
[----:B------:R-:W-:Y:S02]  /*07e0*/  IMAD.X R10, RZ, RZ, R10, P0 ;  /* 0x000000ffff0a7224 */ /* 0x000fe400000e060a */
[----:B--2---:R-:W-:Y:S01]  /*07f0*/  FFMA.FTZ R5, R11, -0.69314718246459960938, R5 ;  /* 0xbf3172180b057823 */ /* 0x004fe20000010005 */
[----:B-1----:R-:W-:-:S04]  /*0800*/  LEA R4, P0, R3, UR6, 0x1 ;  /* 0x0000000603047c11 */ /* 0x002fc8000f8008ff */
[----:B------:R-:W-:Y:S02]  /*0810*/  F2FP.BF16.F32.PACK_AB R0, RZ, R5 ;  /* 0x00000005ff00723e */ /* 0x000fe400000010ff */
[----:B------:R-:W-:-:S05]  /*0820*/  LEA.HI.X R5, R3, UR7, R10, 0x1, P0 ;  /* 0x0000000703057c11 */ /* 0x000fca00080f0c0a */
[----:B------:R1:W-:Y:S01]  /*0830*/  STG.E.U16 desc[UR4][R4.64], R0 ;  /* 0x0000000004007986 */ /* 0x0003e2000c101504 */
[----:B------:R-:W-:Y:S05]  /*0840*/  @P1 EXIT ;  /* 0x000000000000194d */ /* 0x000fea0003800000 */
[----:B------:R-:W-:-:S05]  /*0850*/  FFMA.FTZ R2, R11, -0.69314718246459960938, R2 ;  /* 0xbf3172180b027823 */ /* 0x000fca0000010002 */
[----:B------:R-:W-:-:S05]  /*0860*/  F2FP.BF16.F32.PACK_AB R2, RZ, R2 ;  /* 0x00000002ff02723e */ /* 0x000fca00000010ff */
[----:B------:R-:W-:Y:S01]  /*0870*/  STG.E.U16 desc[UR4][R4.64+0x40], R2 ;  /* 0x0000400204007986 */ /* 0x000fe2000c101504 */
[----:B------:R-:W-:Y:S05]  /*0880*/  EXIT ;  /* 0x000000000000794d */ /* 0x000fea0003800000 */
.L_x_5146:
        /* <DEDUP_REMOVED lines=15> */
.L_x_11466:


//--------------------- .text._ZN43_GLOBAL__N__9ae7fba5_10_SoftMax_cu_9f978f6320softmax_warp_forwardIN3c108BFloat16ES2_fLi5ELb1ELb0EEEvPT0_PKT_iiiPKbib --------------------------
	.section	.text._ZN43_GLOBAL__N__9ae7fba5_10_SoftMax_cu_9f978f6320softmax_warp_forwardIN3c108BFloat16ES2_fLi5ELb1ELb0EEEvPT0_PKT_iiiPKbib,"ax",@progbits
	.align	128
.text._ZN43_GLOBAL__N__9ae7fba5_10_SoftMax_cu_9f978f6320softmax_warp_forwardIN3c108BFloat16ES2_fLi5ELb1ELb0EEEvPT0_PKT_iiiPKbib:
        .type           _ZN43_GLOBAL__N__9ae7fba5_10_SoftMax_cu_9f978f6320softmax_warp_forwardIN3c108BFloat16ES2_fLi5ELb1ELb0EEEvPT0_PKT_iiiPKbib,@function
        .size           _ZN43_GLOBAL__N__9ae7fba5_10_SoftMax_cu_9f978f6320softmax_warp_forwardIN3c108BFloat16ES2_fLi5ELb1ELb0EEEvPT0_PKT_iiiPKbib,(.L_x_11467 - _ZN43_GLOBAL__N__9ae7fba5_10_SoftMax_cu_9f978f6320softmax_warp_forwardIN3c108BFloat16ES2_fLi5ELb1ELb0EEEvPT0_PKT_iiiPKbib)
        .other          _ZN43_GLOBAL__N__9ae7fba5_10_SoftMax_cu_9f978f6320softmax_warp_forwardIN3c108BFloat16ES2_fLi5ELb1ELb0EEEvPT0_PKT_iiiPKbib,@"STO_CUDA_ENTRY STV_DEFAULT"
_ZN43_GLOBAL__N__9ae7fba5_10_SoftMax_cu_9f978f6320softmax_warp_forwardIN3c108BFloat16ES2_fLi5ELb1ELb0EEEvPT0_PKT_iiiPKbib:
        /* <DEDUP_REMOVED lines=60> */
[----:B------:R-:W-:Y:S01]  /*03c0*/  FSEL R10, R10, R11, !P0 ;  /* 0x0000000b0a0a7208 */ /* 0x000fe20004000000 */
[----:B------:R-:W-:-:S04]  /*03d0*/  FADD.FTZ R4, -R13, R8 ;  /* 0x000000080d047221 */ /* 0x000fc80000010100 */
[----:B------:R-:W-:Y:S01]  /*03e0*/  FADD.FTZ R5, -R10, R9 ;  /* 0x000000090a057221 */ /* 0x000fe20000010100 */
[----:B------:R-:W-:-:S03]  /*03f0*/  FMUL.FTZ R6, R4, 1.4426950216293334961 ;  /* 0x3fb8aa3b04067820 */ /* 0x000fc60000410000 */
[----:B------:R-:W-:-:S03]  /*0400*/  FMUL.FTZ R8, R5, 1.4426950216293334961 ;  /* 0x3fb8aa3b05087820 */ /* 0x000fc60000410000 */
        /* <DEDUP_REMOVED lines=25> */
[----:B--2---:R-:W-:Y:S02]  /*05a0*/  FADD.FTZ R14, R9, R14 ;  /* 0x0000000e090e7221 */ /* 0x004fe40000010000 */
[----:B------:R-:W-:-:S09]  /*05b0*/  ISETP.EQ.OR P0, PT, R12, 0x1, P1 ;  /* 0x000000010c00780c */ /* 0x000fd20000f02670 */
[----:B------:R-:W1:Y:S01]  /*05c0*/  @!P1 LDC.64 R10, c[0x0][0x380] ;  /* 0x0000e000ff0a9b82 */ /* 0x000e620000000a00 */
[----:B0-----:R-:W0:Y:S02]  /*05d0*/  @!P1 MUFU.LG2 R7, R8 ;  /* 0x0000000800079308 */ /* 0x001e240000000c00 */
[----:B0-----:R-:W-:Y:S01]  /*05e0*/  @!P1 FFMA.FTZ R7, R7, -0.69314718246459960938, R4 ;  /* 0xbf31721807079823 */ /* 0x001fe20000010004 */
[----:B-1----:R-:W-:-:S04]  /*05f0*/  @!P1 LEA R6, P2, R2, R10, 0x1 ;  /* 0x0000000a02069211 */ /* 0x002fc800078408ff */
[----:B------:R-:W-:Y:S02]  /*0600*/  @!P1 F2FP.BF16.F32.PACK_AB R0, RZ, R7 ;  /* 0x00000007ff00923e */ /* 0x000fe400000010ff */
[----:B------:R-:W-:-:S05]  /*0610*/  @!P1 LEA.HI.X R7, R2, R11, R3, 0x1, P2 ;  /* 0x0000000b02079211 */ /* 0x000fca00010f0c03 */
[----:B------:R0:W-:Y:S01]  /*0620*/  @!P1 STG.E.U16 desc[UR4][R6.64], R0 ;  /* 0x0000000006009986 */ /* 0x0001e2000c101504 */
[----:B------:R-:W-:Y:S05]  /*0630*/  @P0 EXIT ;  /* 0x000000000000094d */ /* 0x000fea0003800000 */
[----:B0-----:R-:W0:Y:S01]  /*0640*/  MUFU.LG2 R0, R14 ;  /* 0x0000000e00007308 */ /* 0x001e220000000c00 */
[----:B------:R-:W1:Y:S01]  /*0650*/  LDCU.64 UR6, c[0x0][0x380] ;  /* 0x00007000ff0677ac */ /* 0x000e620008000a00 */
[----:B------:R-:W-:-:S05]  /*0660*/  IADD3 R4, P0, PT, R2, UR8, RZ ;  /* 0x0000000802047c10 */ /* 0x000fca000ff1e0ff */
[----:B------:R-:W-:Y:S02]  /*0670*/  IMAD.X R3, RZ, RZ, R3, P0 ;  /* 0x000000ffff037224 */ /* 0x000fe400000e0603 */
[----:B0-----:R-:W-:Y:S01]  /*0680*/  FFMA.FTZ R0, R0, -0.69314718246459960938, R5 ;  /* 0xbf31721800007823 */ /* 0x001fe20000010005 */
[----:B-1----:R-:W-:-:S04]  /*0690*/  LEA R2, P0, R4, UR6, 0x1 ;  /* 0x0000000604027c11 */ /* 0x002fc8000f8008ff */
[----:B------:R-:W-:Y:S02]  /*06a0*/  F2FP.BF16.F32.PACK_AB R0, RZ, R0 ;  /* 0x00000000ff00723e */ /* 0x000fe400000010ff */
[----:B------:R-:W-:-:S05]  /*06b0*/  LEA.HI.X R3, R4, UR7, R3, 0x1, P0 ;  /* 0x0000000704037c11 */ /* 0x000fca00080f0c03 */
[----:B------:R-:W-:Y:S01]  /*06c0*/  STG.E.U16 desc[UR4][R2.64], R0 ;  /* 0x0000000002007986 */ /* 0x000fe2000c101504 */
[----:B------:R-:W-:Y:S05]  /*06d0*/  EXIT ;  /* 0x000000000000794d */ /* 0x000fea0003800000 */
.L_x_5147:
        /* <DEDUP_REMOVED lines=10> */
.L_x_11467:


//--------------------- .text._ZN43_GLOBAL__N__9ae7fba5_10_SoftMax_cu_9f978f6320softmax_warp_forwardIN3c108BFloat16ES2_fLi4ELb1ELb0EEEvPT0_PKT_iiiPKbib --------------------------
	.section	.text._ZN43_GLOBAL__N__9ae7fba5_10_SoftMax_cu_9f978f6320softmax_warp_forwardIN3c108BFloat16ES2_fLi4ELb1ELb0EEEvPT0_PKT_iiiPKbib,"ax",@progbits
	.align	128
.text._ZN43_GLOBAL__N__9ae7fba5_10_SoftMax_cu_9f978f6320softmax_warp_forwardIN3c108BFloat16ES2_fLi4ELb1ELb0EEEvPT0_PKT_iiiPKbib:
        .type           _ZN43_GLOBAL__N__9ae7fba5_10_SoftMax_cu_9f978f6320softmax_warp_forwardIN3c108BFloat16ES2_fLi4ELb1ELb0EEEvPT0_PKT_iiiPKbib,@function
        .size           _ZN43_GLOBAL__N__9ae7fba5_10_SoftMax_cu_9f978f6320softmax_warp_forwardIN3c108BFloat16ES2_fLi4ELb1ELb0EEEvPT0_PKT_iiiPKbib,(.L_x_11468 - _ZN43_GLOBAL__N__9ae7fba5_10_SoftMax_cu_9f978f6320softmax_warp_forwardIN3c108BFloat16ES2_fLi4ELb1ELb0EEEvPT0_PKT_iiiPKbib)
        .other          _ZN43_GLOBAL__N__9ae7fba5_10_SoftMax_cu_9f978f6320softmax_warp_forwardIN3c108BFloat16ES2_fLi4ELb1ELb0EEEvPT0_PKT_iiiPKbib,@"STO_CUDA_ENTRY STV_DEFAULT"
_ZN43_GLOBAL__N__9ae7fba5_10_SoftMax_cu_9f978f6320softmax_warp_forwardIN3c108BFloat16ES2_fLi4ELb1ELb0EEEvPT0_PKT_iiiPKbib:
        /* <DEDUP_REMOVED lines=59> */
[----:B------:R-:W0:Y:S05]  /*03b0*/  MUFU.EX2 R10, R10 ;  /* 0x0000000a000a7308 */ /* 0x000e2a0000000800 */
        /* <DEDUP_REMOVED lines=20> */
[----:B--2---:R-:W-:Y:S02]  /*0500*/  FADD.FTZ R15, R8, R15 ;  /* 0x0000000f080f7221 */ /* 0x004fe40000010000 */
[----:B------:R-:W-:-:S09]  /*0510*/  ISETP.EQ.OR P0, PT, R12, 0x1, P1 ;  /* 0x000000010c00780c */ /* 0x000fd20000f02670 */
[----:B------:R-:W0:Y:S01]  /*0520*/  @!P1 LDC.64 R10, c[0x0][0x380] ;  /* 0x0000e000ff0a9b82 */ /* 0x000e220000000a00 */
[----:B------:R-:W1:Y:S02]  /*0530*/  @!P1 MUFU.LG2 R7, R13 ;  /* 0x0000000d00079308 */ /* 0x000e640000000c00 */
[----:B-1----:R-:W-:Y:S01]  /*0540*/  @!P1 FFMA.FTZ R7, R7, -0.69314718246459960938, R4 ;  /* 0xbf31721807079823 */ /* 0x002fe20000010004 */
[----:B0-----:R-:W-:-:S04]  /*0550*/  @!P1 LEA R6, P2, R2, R10, 0x1 ;  /* 0x0000000a02069211 */ /* 0x001fc800078408ff */
        /* <DEDUP_REMOVED lines=14> */
.L_x_5148:
        /* <DEDUP_REMOVED lines=12> */
.L_x_11468:


//--------------------- .text._ZN43_GLOBAL__N__9ae7fba5_10_SoftMax_cu_9f978f6320softmax_warp_forwardIN3c108BFloat16ES2_fLi3ELb1ELb0EEEvPT0_PKT_iiiPKbib --------------------------
	.section	.text._ZN43_GLOBAL__N__9ae7fba5_10_SoftMax_cu_9f978f6320softmax_warp_forwardIN3c108BFloat16ES2_fLi3ELb1ELb0EEEvPT0_PKT_iiiPKbib,"ax",@progbits
	.align	128
.text._ZN43_GLOBAL__N__9ae7fba5_10_SoftMax_cu_9f978f6320softmax_warp_forwardIN3c108BFloat16ES2_fLi3ELb1ELb0EEEvPT0_PKT_iiiPKbib:
        .type           _ZN43_GLOBAL__N__9ae7fba5_10_SoftMax_cu_9f978f6320softmax_warp_forwardIN3c108BFloat16ES2_fLi3ELb1ELb0EEEvPT0_PKT_iiiPKbib,@function
        .size           _ZN43_GLOBAL__N__9ae7fba5_10_SoftMax_cu_9f978f6320softmax_warp_forwardIN3c108BFloat16ES2_fLi3ELb1ELb0EEEvPT0_PKT_iiiPKbib,(.L_x_11469 - _ZN43_GLOBAL__N__9ae7fba5_10_SoftMax_cu_9f978f6320softmax_warp_forwardIN3c108BFloat16ES2_fLi3ELb1ELb0EEEvPT0_PKT_iiiPKbib)
        .other          _ZN43_GLOBAL__N__9ae7fba5_10_SoftMax_cu_9f978f6320softmax_warp_forwardIN3c108BFloat16ES2_fLi3ELb1ELb0EEEvPT0_PKT_iiiPKbib,@"STO_CUDA_ENTRY STV_DEFAULT"
_ZN43_GLOBAL__N__9ae7fba5_10_SoftMax_cu_9f978f6320softmax_warp_forwardIN3c108BFloat16ES2_fLi3ELb1ELb0EEEvPT0_PKT_iiiPKbib:
        /* <DEDUP_REMOVED lines=73> */
[----:B------:R-:W2:Y:S02]  /*0490*/  @!P1 MUFU.LG2 R0, R15 ;  /* 0x0000000f00009308 */ /* 0x000ea40000000c00 */
[----:B--2---:R-:W-:Y:S01]  /*04a0*/  @!P1 FFMA.FTZ R0, R0, -0.69314718246459960938, R5 ;  /* 0xbf31721800009823 */ /* 0x004fe20000010005 */
[----:B-1----:R-:W-:-:S04]  /*04b0*/  @!P1 LEA R6, P2, R2, R6, 0x1 ;  /* 0x0000000602069211 */ /* 0x002fc800078408ff */
[----:B------:R-:W-:Y:S02]  /*04c0*/  @!P1 F2FP.BF16.F32.PACK_AB R0, RZ, R0 ;  /* 0x00000000ff00923e */ /* 0x000fe400000010ff */
[----:B------:R-:W-:-:S05]  /*04d0*/  @!P1 LEA.HI.X R7, R2, R7, R3, 0x1, P2 ;  /* 0x0000000702079211 */ /* 0x000fca00010f0c03 */
[----:B------:R1:W-:Y:S01]  /*04e0*/  @!P1 STG.E.U16 desc[UR4][R6.64], R0 ;  /* 0x0000000006009986 */ /* 0x0003e2000c101504 */
[----:B------:R-:W-:Y:S05]  /*04f0*/  @P0 EXIT ;  /* 0x000000000000094d */ /* 0x000fea0003800000 */
[----:B------:R-:W2:Y:S01]  /*0500*/  MUFU.LG2 R5, R8 ;  /* 0x0000000800057308 */ /* 0x000ea20000000c00 */
[----:B------:R-:W3:Y:S01]  /*0510*/  LDCU.64 UR6, c[0x0][0x380] ;  /* 0x00007000ff0677ac */ /* 0x000ee20008000a00 */
[----:B-1----:R-:W-:-:S05]  /*0520*/  IADD3 R0, P0, PT, R2, UR8, RZ ;  /* 0x0000000802007c10 */ /* 0x002fca000ff1e0ff */
[----:B------:R-:W-:Y:S02]  /*0530*/  IMAD.X R3, RZ, RZ, R3, P0 ;  /* 0x000000ffff037224 */ /* 0x000fe400000e0603 */
[----:B--2---:R-:W-:Y:S01]  /*0540*/  FFMA.FTZ R5, R5, -0.69314718246459960938, R4 ;  /* 0xbf31721805057823 */ /* 0x004fe20000010004 */
[----:B---3--:R-:W-:-:S04]  /*0550*/  LEA R2, P0, R0, UR6, 0x1 ;  /* 0x0000000600027c11 */ /* 0x008fc8000f8008ff */
[----:B------:R-:W-:Y:S02]  /*0560*/  F2FP.BF16.F32.PACK_AB R5, RZ, R5 ;  /* 0x00000005ff05723e */ /* 0x000fe400000010ff */
[----:B------:R-:W-:-:S05]  /*0570*/  LEA.HI.X R3, R0, UR7, R3, 0x1, P0 ;  /* 0x0000000700037c11 */ /* 0x000fca00080f0c03 */
[----:B------:R-:W-:Y:S01]  /*0580*/  STG.E.U16 desc[UR4][R2.64], R5 ;  /* 0x0000000502007986 */ /* 0x000fe2000c101504 */
[----:B------:R-:W-:Y:S05]  /*0590*/  EXIT ;  /* 0x000000000000794d */ /* 0x000fea0003800000 */
.L_x_5149:
        /* <DEDUP_REMOVED lines=14> */
.L_x_11469:


//--------------------- .text._ZN43_GLOBAL__N__9ae7fba5_10_SoftMax_cu_9f978f6320softmax_warp_forwardIN3c108BFloat16ES2_fLi2ELb1ELb0EEEvPT0_PKT_iiiPKbib --------------------------
	.section	.text._ZN43_GLOBAL__N__9ae7fba5_10_SoftMax_cu_9f978f6320softmax_warp_forwardIN3c108BFloat16ES2_fLi2ELb1ELb0EEEvPT0_PKT_iiiPKbib,"ax",@progbits
	.align	128
.text._ZN43_GLOBAL__N__9ae7fba5_10_SoftMax_cu_9f978f6320softmax_warp_forwardIN3c108BFloat16ES2_fLi2ELb1ELb0EEEvPT0_PKT_iiiPKbib:
        .type           _ZN43_GLOBAL__N__9ae7fba5_10_SoftMax_cu_9f978f6320softmax_warp_forwardIN3c108BFloat16ES2_fLi2ELb1ELb0EEEvPT0_PKT_iiiPKbib,@function
        .size           _ZN43_GLOBAL__N__9ae7fba5_10_SoftMax_cu_9f978f6320softmax_warp_forwardIN3c108BFloat16ES2_fLi2ELb1ELb0EEEvPT0_PKT_iiiPKbib,(.L_x_11470 - _ZN43_GLOBAL__N__9ae7fba5_10_SoftMax_cu_9f978f6320softmax_warp_forwardIN3c108BFloat16ES2_fLi2ELb1ELb0EEEvPT0_PKT_iiiPKbib)
        .other          _ZN43_GLOBAL__N__9ae7fba5_10_SoftMax_cu_9f978f6320softmax_warp_forwardIN3c108BFloat16ES2_fLi2ELb1ELb0EEEvPT0_PKT_iiiPKbib,@"STO_CUDA_ENTRY STV_DEFAULT"
_ZN43_GLOBAL__N__9ae7fba5_10_SoftMax_cu_9f978f6320softmax_warp_forwardIN3c108BFloat16ES2_fLi2ELb1ELb0EEEvPT0_PKT_iiiPKbib:
        /* <DEDUP_REMOVED lines=80> */
.L_x_5150:
        /* <DEDUP_REMOVED lines=16> */
.L_x_11470:


//--------------------- .text._ZN43_GLOBAL__N__9ae7fba5_10_SoftMax_cu_9f978f6320softmax_warp_forwardIN3c108BFloat16ES2_fLi1ELb1ELb0EEEvPT0_PKT_iiiPKbib --------------------------
	.section	.text._ZN43_GLOBAL__N__9ae7fba5_10_SoftMax_cu_9f978f6320softmax_warp_forwardIN3c108BFloat16ES2_fLi1ELb1ELb0EEEvPT0_PKT_iiiPKbib,"ax",@progbits
	.align	128
.text._ZN43_GLOBAL__N__9ae7fba5_10_SoftMax_cu_9f978f6320softmax_warp_forwardIN3c108BFloat16ES2_fLi1ELb1ELb0EEEvPT0_PKT_iiiPKbib:
        .type           _ZN43_GLOBAL__N__9ae7fba5_10_SoftMax_cu_9f978f6320softmax_warp_forwardIN3c108BFloat16ES2_fLi1ELb1ELb0EEEvPT0_PKT_iiiPKbib,@function
        .size           _ZN43_GLOBAL__N__9ae7fba5_10_SoftMax_cu_9f978f6320softmax_warp_forwardIN3c108BFloat16ES2_fLi1ELb1ELb0EEEvPT0_PKT_iiiPKbib,(.L_x_11471 - _ZN43_GLOBAL__N__9ae7fba5_10_SoftMax_cu_9f978f6320softmax_warp_forwardIN3c108BFloat16ES2_fLi1ELb1ELb0EEEvPT0_PKT_iiiPKbib)
        .other          _ZN43_GLOBAL__N__9ae7fba5_10_SoftMax_cu_9f978f6320softmax_warp_forwardIN3c108BFloat16ES2_fLi1ELb1ELb0EEEvPT0_PKT_iiiPKbib,@"STO_CUDA_ENTRY STV_DEFAULT"
_ZN43_GLOBAL__N__9ae7fba5_10_SoftMax_cu_9f978f6320softmax_warp_forwardIN3c108BFloat16ES2_fLi1ELb1ELb0EEEvPT0_PKT_iiiPKbib:
        /* <DEDUP_REMOVED lines=49> */
[----:B-1----:R-:W-:Y:S01]  /*0310*/  FADD.FTZ R8, R5, R8 ;  /* 0x0000000805087221 */ /* 0x002fe20000010000 */
[----:B--2---:R-:W-:Y:S02]  /*0320*/  FADD.FTZ R10, R7, R10 ;  /* 0x0000000a070a7221 */ /* 0x004fe40000010000 */
[----:B------:R-:W-:-:S09]  /*0330*/  ISETP.EQ.OR P0, PT, R12, 0x1, P1 ;  /* 0x000000010c00780c */ /* 0x000fd20000f02670 */
[----:B0-----:R-:W0:Y:S01]  /*0340*/  @!P1 LDC.64 R4, c[0x0][0x380] ;  /* 0x0000e000ff049b82 */ /* 0x001e220000000a00 */
        /* <DEDUP_REMOVED lines=17> */
.L_x_5151:
        /* <DEDUP_REMOVED lines=10> */
.L_x_11471:


//--------------------- .text._ZN43_GLOBAL__N__9ae7fba5_10_SoftMax_cu_9f978f6320softmax_warp_forwardIN3c108BFloat16ES2_fLi0ELb1ELb0EEEvPT0_PKT_iiiPKbib --------------------------
	.section	.text._ZN43_GLOBAL__N__9ae7fba5_10_SoftMax_cu_9f978f6320softmax_warp_forwardIN3c108BFloat16ES2_fLi0ELb1ELb0EEEvPT0_PKT_iiiPKbib,"ax",@progbits
	.align	128
.text._ZN43_GLOBAL__N__9ae7fba5_10_SoftMax_cu_9f978f6320softmax_warp_forwardIN3c108BFloat16ES2_fLi0ELb1ELb0EEEvPT0_PKT_iiiPKbib:
        .type           _ZN43_GLOBAL__N__9ae7fba5_10_SoftMax_cu_9f978f6320softmax_warp_forwardIN3c108BFloat16ES2_fLi0ELb1ELb0EEEvPT0_PKT_iiiPKbib,@function
        .size           _ZN43_GLOBAL__N__9ae7fba5_10_SoftMax_cu_9f978f6320softmax_warp_forwardIN3c108BFloat16ES2_fLi0ELb1ELb0EEEvPT0_PKT_iiiPKbib,(.L_x_11472 - _ZN43_GLOBAL__N__9ae7fba5_10_SoftMax_cu_9f978f6320softmax_warp_forwardIN3c108BFloat16ES2_fLi0ELb1ELb0EEEvPT0_PKT_iiiPKbib)
        .other          _ZN43_GLOBAL__N__9ae7fba5_10_SoftMax_cu_9f978f6320softmax_warp_forwardIN3c108BFloat16ES2_fLi0ELb1ELb0EEEvPT0_PKT_iiiPKbib,@"STO_CUDA_ENTRY STV_DEFAULT"
_ZN43_GLOBAL__N__9ae7fba5_10_SoftMax_cu_9f978f6320softmax_warp_forwardIN3c108BFloat16ES2_fLi0ELb1ELb0EEEvPT0_PKT_iiiPKbib:
        /* <DEDUP_REMOVED lines=40> */
[----:B0-----:R-:W-:Y:S01]  /*0280*/  LEA R4, P0, R3, UR6, 0x1 ;  /* 0x0000000603047c11 */ /* 0x001fe2000f8008ff */
[----:B-1----:R-:W-:-:S04]  /*0290*/  FADD.FTZ R8, RZ, R7 ;  /* 0x00000007ff087221 */ /* 0x002fc80000010000 */
[----:B------:R-:W0:Y:S02]  /*02a0*/  MUFU.LG2 R5, R8 ;  /* 0x0000000800057308 */ /* 0x000e240000000c00 */
[----:B0-----:R-:W-:-:S05]  /*02b0*/  FFMA.FTZ R5, R5, -0.69314718246459960938, R2 ;  /* 0xbf31721805057823 */ /* 0x001fca0000010002 */
[----:B------:R-:W-:Y:S02]  /*02c0*/  F2FP.BF16.F32.PACK_AB R2, RZ, R5 ;  /* 0x00000005ff02723e */ /* 0x000fe400000010ff */
[----:B------:R-:W-:-:S05]  /*02d0*/  LEA.HI.X R5, R3, UR7, R0, 0x1, P0 ;  /* 0x0000000703057c11 */ /* 0x000fca00080f0c00 */
[----:B------:R0:W-:Y:S02]  /*02e0*/  STG.E.U16 desc[UR4][R4.64], R2 ;  /* 0x0000000204007986 */ /* 0x0001e4000c101504 */
.L_x_5153:
[----:B------:R-:W-:Y:S05]  /*02f0*/  BSYNC.RECONVERGENT B0 ;  /* 0x0000000000007941 */ /* 0x000fea0003800200 */
.L_x_5152:
        /* <DEDUP_REMOVED lines=12> */
[----:B------:R-:W-:-:S05]  /*03c0*/  F2FP.BF16.F32.PACK_AB R6, RZ, R6 ;  /* 0x00000006ff06723e */ /* 0x000fca00000010ff */
[----:B------:R-:W-:Y:S01]  /*03d0*/  STG.E.U16 desc[UR4][R2.64], R6 ;  /* 0x0000000602007986 */ /* 0x000fe2000c101504 */
[----:B------:R-:W-:Y:S05]  /*03e0*/  EXIT ;  /* 0x000000000000794d */ /* 0x000fea0003800000 */
.L_x_5154:
        /* <DEDUP_REMOVED lines=9> */
.L_x_11472:


//--------------------- .text._ZN43_GLOBAL__N__9ae7fba5_10_SoftMax_cu_9f978f6320softmax_warp_forwardIN3c104HalfEffLi11ELb1ELb0EEEvPT0_PKT_iiiPKbib --------------------------
	.section	.text._ZN43_GLOBAL__N__9ae7fba5_10_SoftMax_cu_9f978f6320softmax_warp_forwardIN3c104HalfEffLi11ELb1ELb0EEEvPT0_PKT_iiiPKbib,"ax",@progbits
	.align	128
.text._ZN43_GLOBAL__N__9ae7fba5_10_SoftMax_cu_9f978f6320softmax_warp_forwardIN3c104HalfEffLi11ELb1ELb0EEEvPT0_PKT_iiiPKbib:
        .type           _ZN43_GLOBAL__N__9ae7fba5_10_SoftMax_cu_9f978f6320softmax_warp_forwardIN3c104HalfEffLi11ELb1ELb0EEEvPT0_PKT_iiiPKbib,@function
        .size           _ZN43_GLOBAL__N__9ae7fba5_10_SoftMax_cu_9f978f6320softmax_warp_forwardIN3c104HalfEffLi11ELb1ELb0EEEvPT0_PKT_iiiPKbib,(.L_x_11473 - _ZN43_GLOBAL__N__9ae7fba5_10_SoftMax_cu_9f978f6320softmax_warp_forwardIN3c104HalfEffLi11ELb1ELb0EEEvPT0_PKT_iiiPKbib)
        .other          _ZN43_GLOBAL__N__9ae7fba5_10_SoftMax_cu_9f978f6320softmax_warp_forwardIN3c104HalfEffLi11ELb1ELb0EEEvPT0_PKT_iiiPKbib,@"STO_CUDA_ENTRY STV_DEFAULT"
_ZN43_GLOBAL__N__9ae7fba5_10_SoftMax_cu_9f978f6320softmax_warp_forwardIN3c104HalfEffLi11ELb1ELb0EEEvPT0_PKT_iiiPKbib:
        /* <DEDUP_REMOVED lines=455> */
[----:B------:R-:W-:Y:S02]  /*1c70*/  MOV R89, 0xff800000 ;  /* 0xff80000000597802 */ /* 0x000fe40000000f00 */
[----:B------:R-:W-:Y:S01]  /*1c80*/  IADD3 R10, PT, PT, R0, 0x700, RZ ;  /* 0x00000700000a7810 */ /* 0x000fe20007ffe0ff */
        /* <DEDUP_REMOVED lines=42> */
[CC--:B------:R-:W-:Y:S02]  /*1f30*/  FSETP.GT.FTZ.AND P6, PT, R99.reuse, R94.reuse, PT ;  /* 0x0000005e6300720b */ /* 0x0c0fe40003fd4000 */
[----:B------:R-:W-:Y:S02]  /*1f40*/  IADD3 R4, PT, PT, R0, 0x7c0, RZ ;  /* 0x000007c000047810 */ /* 0x000fe40007ffe0ff */
        /* <DEDUP_REMOVED lines=38> */
[----:B------:R-:W-:Y:S01]  /*21b0*/  FMUL.FTZ R104, R68, 1.4426950216293334961 ;  /* 0x3fb8aa3b44687820 */ /* 0x000fe20000410000 */
[----:B------:R-:W-:Y:S02]  /*21c0*/  FMUL.FTZ R106, R67, 1.4426950216293334961 ;  /* 0x3fb8aa3b436a7820 */ /* 0x000fe40000410000 */
[----:B------:R-:W1:Y:S01]  /*21d0*/  MUFU.EX2 R72, R72 ;  /* 0x0000004800487308 */ /* 0x000e620000000800 */
[----:B------:R-:W-:-:S03]  /*21e0*/  FADD.FTZ R66, -R2, R66 ;  /* 0x0000004202427221 */ /* 0x000fc60000010100 */
[----:B------:R-:W2:Y:S01]  /*21f0*/  MUFU.EX2 R104, R104 ;  /* 0x0000006800687308 */ /* 0x000ea20000000800 */
[----:B------:R-:W-:-:S03]  /*2200*/  FADD.FTZ R65, -R2, R46 ;  /* 0x0000002e02417221 */ /* 0x000fc60000010100 */
[----:B------:R-:W3:Y:S01]  /*2210*/  MUFU.EX2 R106, R106 ;  /* 0x0000006a006a7308 */ /* 0x000ee20000000800 */
[----:B------:R-:W-:Y:S01]  /*2220*/  FMUL.FTZ R46, R66, 1.4426950216293334961 ;  /* 0x3fb8aa3b422e7820 */ /* 0x000fe20000410000 */
[----:B0-----:R-:W-:Y:S01]  /*2230*/  FADD.FTZ R3, RZ, R62 ;  /* 0x0000003eff037221 */ /* 0x001fe20000010000 */
[----:B------:R-:W-:-:S03]  /*2240*/  FADD.FTZ R64, -R2, R64 ;  /* 0x0000004002407221 */ /* 0x000fc60000010100 */
[----:B-1----:R-:W-:Y:S01]  /*2250*/  FADD.FTZ R3, R3, R72 ;  /* 0x0000004803037221 */ /* 0x002fe20000010000 */
[----:B------:R-:W-:Y:S01]  /*2260*/  FMUL.FTZ R72, R65, 1.4426950216293334961 ;  /* 0x3fb8aa3b41487820 */ /* 0x000fe20000410000 */
[----:B------:R-:W0:Y:S01]  /*2270*/  MUFU.EX2 R46, R46 ;  /* 0x0000002e002e7308 */ /* 0x000e220000000800 */
[----:B------:R-:W-:Y:S01]  /*2280*/  FADD.FTZ R63, -R2, R63 ;  /* 0x0000003f023f7221 */ /* 0x000fe20000010100 */
[----:B--2---:R-:W-:Y:S01]  /*2290*/  FADD.FTZ R3, R3, R104 ;  /* 0x0000006803037221 */ /* 0x004fe20000010000 */
[----:B------:R-:W-:Y:S02]  /*22a0*/  FMUL.FTZ R104, R64, 1.4426950216293334961 ;  /* 0x3fb8aa3b40687820 */ /* 0x000fe40000410000 */
[----:B------:R-:W1:Y:S01]  /*22b0*/  MUFU.EX2 R72, R72 ;  /* 0x0000004800487308 */ /* 0x000e620000000800 */
[----:B---3--:R-:W-:Y:S01]  /*22c0*/  FADD.FTZ R3, R3, R106 ;  /* 0x0000006a03037221 */ /* 0x008fe20000010000 */
[C---:B------:R-:W-:Y:S01]  /*22d0*/  FADD.FTZ R62, -R2.reuse, R61 ;  /* 0x0000003d023e7221 */ /* 0x040fe20000010100 */
[----:B------:R-:W-:Y:S01]  /*22e0*/  FMUL.FTZ R106, R63, 1.4426950216293334961 ;  /* 0x3fb8aa3b3f6a7820 */ /* 0x000fe20000410000 */
[----:B------:R-:W2:Y:S01]  /*22f0*/  MUFU.EX2 R104, R104 ;  /* 0x0000006800687308 */ /* 0x000ea20000000800 */
[----:B------:R-:W-:Y:S01]  /*2300*/  FADD.FTZ R61, -R2, R44 ;  /* 0x0000002c023d7221 */ /* 0x000fe20000010100 */
[----:B------:R-:W-:-:S03]  /*2310*/  FMUL.FTZ R44, R62, 1.4426950216293334961 ;  /* 0x3fb8aa3b3e2c7820 */ /* 0x000fc60000410000 */
[----:B------:R-:W3:Y:S01]  /*2320*/  MUFU.EX2 R106, R106 ;  /* 0x0000006a006a7308 */ /* 0x000ee20000000800 */
[----:B0-----:R-:W-:Y:S01]  /*2330*/  FADD.FTZ R3, R3, R46 ;  /* 0x0000002e03037221 */ /* 0x001fe20000010000 */
[----:B------:R-:W-:Y:S02]  /*2340*/  FMUL.FTZ R46, R61, 1.4426950216293334961 ;  /* 0x3fb8aa3b3d2e7820 */ /* 0x000fe40000410000 */
[----:B------:R-:W0:Y:S01]  /*2350*/  MUFU.EX2 R44, R44 ;  /* 0x0000002c002c7308 */ /* 0x000e220000000800 */
[----:B-1----:R-:W-:Y:S01]  /*2360*/  FADD.FTZ R3, R3, R72 ;  /* 0x0000004803037221 */ /* 0x002fe20000010000 */
[----:B------:R-:W-:-:S03]  /*2370*/  FADD.FTZ R60, -R2, R60 ;  /* 0x0000003c023c7221 */ /* 0x000fc60000010100 */
[----:B--2---:R-:W-:Y:S01]  /*2380*/  FADD.FTZ R3, R3, R104 ;  /* 0x0000006803037221 */ /* 0x004fe20000010000 */
[----:B------:R-:W1:Y:S01]  /*2390*/  MUFU.EX2 R46, R46 ;  /* 0x0000002e002e7308 */ /* 0x000e620000000800 */
[----:B------:R-:W-:Y:S01]  /*23a0*/  FADD.FTZ R59, -R2, R59 ;  /* 0x0000003b023b7221 */ /* 0x000fe20000010100 */
[----:B------:R-:W-:Y:S01]  /*23b0*/  FMUL.FTZ R72, R60, 1.4426950216293334961 ;  /* 0x3fb8aa3b3c487820 */ /* 0x000fe20000410000 */
[----:B---3--:R-:W-:-:S04]  /*23c0*/  FADD.FTZ R3, R3, R106 ;  /* 0x0000006a03037221 */ /* 0x008fc80000010000 */
[----:B0-----:R-:W-:Y:S01]  /*23d0*/  FADD.FTZ R3, R3, R44 ;  /* 0x0000002c03037221 */ /* 0x001fe20000010000 */
[----:B------:R-:W-:Y:S01]  /*23e0*/  FMUL.FTZ R44, R59, 1.4426950216293334961 ;  /* 0x3fb8aa3b3b2c7820 */ /* 0x000fe20000410000 */
[----:B------:R-:W0:Y:S01]  /*23f0*/  MUFU.EX2 R72, R72 ;  /* 0x0000004800487308 */ /* 0x000e220000000800 */
[----:B------:R-:W-:Y:S01]  /*2400*/  FADD.FTZ R58, -R2, R58 ;  /* 0x0000003a023a7221 */ /* 0x000fe20000010100 */
[----:B-1----:R-:W-:-:S03]  /*2410*/  FADD.FTZ R3, R3, R46 ;  /* 0x0000002e03037221 */ /* 0x002fc60000010000 */
[----:B------:R-:W1:Y:S01]  /*2420*/  MUFU.EX2 R44, R44 ;  /* 0x0000002c002c7308 */ /* 0x000e620000000800 */
[----:B------:R-:W-:Y:S01]  /*2430*/  FMUL.FTZ R46, R58, 1.4426950216293334961 ;  /* 0x3fb8aa3b3a2e7820 */ /* 0x000fe20000410000 */
[C---:B------:R-:W-:Y:S01]  /*2440*/  FADD.FTZ R57, -R2.reuse, R57 ;  /* 0x0000003902397221 */ /* 0x040fe20000010100 */
[----:B------:R-:W-:-:S04]  /*2450*/  FADD.FTZ R56, -R2, R56 ;  /* 0x0000003802387221 */ /* 0x000fc80000010100 */
[----:B------:R-:W2:Y:S01]  /*2460*/  MUFU.EX2 R46, R46 ;  /* 0x0000002e002e7308 */ /* 0x000ea20000000800 */
[----:B------:R-:W-:Y:S01]  /*2470*/  FMUL.FTZ R104, R57, 1.4426950216293334961 ;  /* 0x3fb8aa3b39687820 */ /* 0x000fe20000410000 */
[----:B0-----:R-:W-:-:S04]  /*2480*/  FADD.FTZ R3, R3, R72 ;  /* 0x0000004803037221 */ /* 0x001fc80000010000 */
[----:B-1----:R-:W-:Y:S01]  /*2490*/  FADD.FTZ R3, R3, R44 ;  /* 0x0000002c03037221 */ /* 0x002fe20000010000 */
[----:B------:R-:W-:Y:S01]  /*24a0*/  FMUL.FTZ R44, R56, 1.4426950216293334961 ;  /* 0x3fb8aa3b382c7820 */ /* 0x000fe20000410000 */
[----:B------:R-:W0:Y:S01]  /*24b0*/  MUFU.EX2 R104, R104 ;  /* 0x0000006800687308 */ /* 0x000e220000000800 */
[----:B------:R-:W-:-:S04]  /*24c0*/  FADD.FTZ R55, -R2, R55 ;  /* 0x0000003702377221 */ /* 0x000fc80000010100 */
[----:B------:R-:W1:Y:S01]  /*24d0*/  MUFU.EX2 R44, R44 ;  /* 0x0000002c002c7308 */ /* 0x000e620000000800 */
[----:B--2---:R-:W-:Y:S01]  /*24e0*/  FADD.FTZ R3, R3, R46 ;  /* 0x0000002e03037221 */ /* 0x004fe20000010000 */
[----:B------:R-:W-:Y:S01]  /*24f0*/  FMUL.FTZ R46, R55, 1.4426950216293334961 ;  /* 0x3fb8aa3b372e7820 */ /* 0x000fe20000410000 */
[C---:B------:R-:W-:Y:S01]  /*2500*/  FADD.FTZ R54, -R2.reuse, R54 ;  /* 0x0000003602367221 */ /* 0x040fe20000010100 */
[----:B------:R-:W-:-:S04]  /*2510*/  FADD.FTZ R53, -R2, R53 ;  /* 0x0000003502357221 */ /* 0x000fc80000010100 */
[----:B------:R-:W2:Y:S01]  /*2520*/  MUFU.EX2 R46, R46 ;  /* 0x0000002e002e7308 */ /* 0x000ea20000000800 */
[----:B0-----:R-:W-:Y:S01]  /*2530*/  FADD.FTZ R3, R3, R104 ;  /* 0x0000006803037221 */ /* 0x001fe20000010000 */
[----:B------:R-:W-:-:S03]  /*2540*/  FMUL.FTZ R72, R54, 1.4426950216293334961 ;  /* 0x3fb8aa3b36487820 */ /* 0x000fc60000410000 */
[----:B-1----:R-:W-:Y:S01]  /*2550*/  FADD.FTZ R3, R3, R44 ;  /* 0x0000002c03037221 */ /* 0x002fe20000010000 */
[----:B------:R-:W-:Y:S02]  /*2560*/  FMUL.FTZ R44, R53, 1.4426950216293334961 ;  /* 0x3fb8aa3b352c7820 */ /* 0x000fe40000410000 */
[----:B------:R-:W0:Y:S01]  /*2570*/  MUFU.EX2 R72, R72 ;  /* 0x0000004800487308 */ /* 0x000e220000000800 */
[C---:B------:R-:W-:Y:S01]  /*2580*/  FADD.FTZ R52, -R2.reuse, R52 ;  /* 0x0000003402347221 */ /* 0x040fe20000010100 */
[----:B------:R-:W-:Y:S02]  /*2590*/  FADD.FTZ R51, -R2, R51 ;  /* 0x0000003302337221 */ /* 0x000fe40000010100 */
[----:B------:R-:W1:Y:S01]  /*25a0*/  MUFU.EX2 R44, R44 ;  /* 0x0000002c002c7308 */ /* 0x000e620000000800 */
[----:B--2---:R-:W-:Y:S01]  /*25b0*/  FADD.FTZ R3, R3, R46 ;  /* 0x0000002e03037221 */ /* 0x004fe20000010000 */
[----:B------:R-:W-:Y:S01]  /*25c0*/  FMUL.FTZ R46, R52, 1.4426950216293334961 ;  /* 0x3fb8aa3b342e7820 */ /* 0x000fe20000410000 */
[----:B------:R-:W-:Y:S01]  /*25d0*/  FMUL.FTZ R104, R51, 1.4426950216293334961 ;  /* 0x3fb8aa3b33687820 */ /* 0x000fe20000410000 */
[----:B------:R-:W-:-:S04]  /*25e0*/  FADD.FTZ R50, -R2, R50 ;  /* 0x0000003202327221 */ /* 0x000fc80000010100 */
[----:B------:R-:W2:Y:S01]  /*25f0*/  MUFU.EX2 R46, R46 ;  /* 0x0000002e002e7308 */ /* 0x000ea20000000800 */
[----:B0-----:R-:W-:-:S03]  /*2600*/  FADD.FTZ R3, R3, R72 ;  /* 0x0000004803037221 */ /* 0x001fc60000010000 */
[----:B------:R-:W0:Y:S01]  /*2610*/  MUFU.EX2 R104, R104 ;  /* 0x0000006800687308 */ /* 0x000e220000000800 */
[----:B------:R-:W-:Y:S01]  /*2620*/  FADD.FTZ R49, -R2, R49 ;  /* 0x0000003102317221 */ /* 0x000fe20000010100 */
[----:B-1----:R-:W-:Y:S01]  /*2630*/  FADD.FTZ R3, R3, R44 ;  /* 0x0000002c03037221 */ /* 0x002fe20000010000 */
[----:B------:R-:W-:Y:S01]  /*2640*/  FMUL.FTZ R44, R50, 1.4426950216293334961 ;  /* 0x3fb8aa3b322c7820 */ /* 0x000fe20000410000 */
[C---:B------:R-:W-:Y:S01]  /*2650*/  FADD.FTZ R48, -R2.reuse, R48 ;  /* 0x0000003002307221 */ /* 0x040fe20000010100 */
[----:B------:R-:W-:Y:S01]  /*2660*/  FMUL.FTZ R72, R49, 1.4426950216293334961 ;  /* 0x3fb8aa3b31487820 */ /* 0x000fe20000410000 */
[----:B------:R-:W-:-:S03]  /*2670*/  FADD.FTZ R47, -R2, R47 ;  /* 0x0000002f022f7221 */ /* 0x000fc60000010100 */
[----:B------:R-:W1:Y:S01]  /*2680*/  MUFU.EX2 R44, R44 ;  /* 0x0000002c002c7308 */ /* 0x000e620000000800 */
[----:B--2---:R-:W-:Y:S01]  /*2690*/  FADD.FTZ R3, R3, R46 ;  /* 0x0000002e03037221 */ /* 0x004fe20000010000 */
[----:B------:R-:W-:Y:S02]  /*26a0*/  FMUL.FTZ R106, R48, 1.4426950216293334961 ;  /* 0x3fb8aa3b306a7820 */ /* 0x000fe40000410000 */
[----:B------:R-:W2:Y:S01]  /*26b0*/  MUFU.EX2 R72, R72 ;  /* 0x0000004800487308 */ /* 0x000ea20000000800 */
[----:B0-----:R-:W-:Y:S01]  /*26c0*/  FADD.FTZ R3, R3, R104 ;  /* 0x0000006803037221 */ /* 0x001fe20000010000 */
[----:B------:R-:W-:Y:S02]  /*26d0*/  FMUL.FTZ R104, R47, 1.4426950216293334961 ;  /* 0x3fb8aa3b2f687820 */ /* 0x000fe40000410000 */
[----:B------:R-:W0:Y:S01]  /*26e0*/  MUFU.EX2 R106, R106 ;  /* 0x0000006a006a7308 */ /* 0x000e220000000800 */
[----:B------:R-:W-:-:S03]  /*26f0*/  FADD.FTZ R46, -R2, R125 ;  /* 0x0000007d022e7221 */ /* 0x000fc60000010100 */
[----:B------:R-:W3:Y:S01]  /*2700*/  MUFU.EX2 R104, R104 ;  /* 0x0000006800687308 */ /* 0x000ee20000000800 */
[----:B-1----:R-:W-:Y:S01]  /*2710*/  FADD.FTZ R3, R3, R44 ;  /* 0x0000002c03037221 */ /* 0x002fe20000010000 */
[----:B------:R-:W-:Y:S01]  /*2720*/  FMUL.FTZ R108, R46, 1.4426950216293334961 ;  /* 0x3fb8aa3b2e6c7820 */ /* 0x000fe20000410000 */
[C---:B------:R-:W-:Y:S02]  /*2730*/  FADD.FTZ R45, -R2.reuse, R45 ;  /* 0x0000002d022d7221 */ /* 0x040fe40000010100 */
[----:B--2---:R-:W-:Y:S01]  /*2740*/  FADD.FTZ R3, R3, R72 ;  /* 0x0000004803037221 */ /* 0x004fe20000010000 */
        /* <DEDUP_REMOVED lines=293> */
[----:B---3--:R-:W-:-:S05]  /*39a0*/  VIADD R21, R22, 0x3e0 ;  /* 0x000003e016157836 */ /* 0x008fca0000000000 */
[----:B------:R-:W-:-:S13]  /*39b0*/  ISETP.GE.AND P0, PT, R21, UR8, PT ;  /* 0x0000000815007c0c */ /* 0x000fda000bf06270 */
[----:B0-----:R-:W-:Y:S05]  /*39c0*/  @P0 EXIT ;  /* 0x000000000000094d */ /* 0x001fea0003800000 */
[----:B------:R-:W-:Y:S01]  /*39d0*/  IADD3 R21, PT, PT, R22, 0x400, RZ ;  /* 0x0000040016157810 */ /* 0x000fe20007ffe0ff */
        /* <DEDUP_REMOVED lines=144> */
.L_x_5155:
        /* <DEDUP_REMOVED lines=10> */
.L_x_11473:


//--------------------- .text._ZN43_GLOBAL__N__9ae7fba5_10_SoftMax_cu_9f978f6320softmax_warp_forwardIN3c104HalfEffLi10ELb1ELb0EEEvPT0_PKT_iiiPKbib --------------------------
	.section	.text._ZN43_GLOBAL__N__9ae7fba5_10_SoftMax_cu_9f978f6320softmax_warp_forwardIN3c104HalfEffLi10ELb1ELb0EEEvPT0_PKT_iiiPKbib,"ax",@progbits
	.align	128
.text._ZN43_GLOBAL__N__9ae7fba5_10_SoftMax_cu_9f978f6320softmax_warp_forwardIN3c104HalfEffLi10ELb1ELb0EEEvPT0_PKT_iiiPKbib:
        .type           _ZN43_GLOBAL__N__9ae7fba5_10_SoftMax_cu_9f978f6320softmax_warp_forwardIN3c104HalfEffLi10ELb1ELb0EEEvPT0_PKT_iiiPKbib,@function
        .size           _ZN43_GLOBAL__N__9ae7fba5_10_SoftMax_cu_9f978f6320softmax_warp_forwardIN3c104HalfEffLi10ELb1ELb0EEEvPT0_PKT_iiiPKbib,(.L_x_11474 - _ZN43_GLOBAL__N__9ae7fba5_10_SoftMax_cu_9f978f6320softmax_warp_forwardIN3c104HalfEffLi10ELb1ELb0EEEvPT0_PKT_iiiPKbib)
        .other          _ZN43_GLOBAL__N__9ae7fba5_10_SoftMax_cu_9f978f6320softmax_warp_forwardIN3c104HalfEffLi10ELb1ELb0EEEvPT0_PKT_iiiPKbib,@"STO_CUDA_ENTRY STV_DEFAULT"
_ZN43_GLOBAL__N__9ae7fba5_10_SoftMax_cu_9f978f6320softmax_warp_forwardIN3c104HalfEffLi10ELb1ELb0EEEvPT0_PKT_iiiPKbib:
        /* <DEDUP_REMOVED lines=183> */
[----:B------:R-:W-:Y:S01]  /*0b70*/  VIADD R6, R0, 0x380 ;  /* 0x0000038000067836 */ /* 0x000fe20000000000 */
[----:B------:R-:W-:Y:S01]  /*0b80*/  MOV R45, 0xff800000 ;  /* 0xff800000002d7802 */ /* 0x000fe20000000f00 */
[----:B--2---:R-:W-:-:S03]  /*0b90*/  @!P6 HADD2.F32 R45, -RZ, R4.H0_H0 ;  /* 0x20000004ff2de230 */ /* 0x004fc60000004100 */
[----:B------:R-:W-:-:S13]  /*0ba0*/  ISETP.GE.OR P6, PT, R6, UR8, !P5 ;  /* 0x0000000806007c0c */ /* 0x000fda000efc6670 */
[----:B------:R-:W2:Y:S01]  /*0bb0*/  @!P6 LDG.E.U16 R4, desc[UR4][R2.64+0x700] ;  /* 0x000700040204e981 */ /* 0x000ea2000c1e1500 */
[----:B------:R-:W-:Y:S02]  /*0bc0*/  IADD3 R5, PT, PT, R0, 0x3a0, RZ ;  /* 0x000003a000057810 */ /* 0x000fe40007ffe0ff */
[----:B------:R-:W-:Y:S01]  /*0bd0*/  MOV R46, 0xff800000 ;  /* 0xff800000002e7802 */ /* 0x000fe20000000f00 */
[----:B--2---:R-:W-:Y:S01]  /*0be0*/  @!P6 HADD2.F32 R46, -RZ, R4.H0_H0 ;  /* 0x20000004ff2ee230 */ /* 0x004fe20000004100 */
[----:B------:R-:W-:-:S13]  /*0bf0*/  ISETP.GE.OR P6, PT, R5, UR8, !P5 ;  /* 0x0000000805007c0c */ /* 0x000fda000efc6670 */
[----:B------:R-:W2:Y:S01]  /*0c00*/  @!P6 LDG.E.U16 R4, desc[UR4][R2.64+0x740] ;  /* 0x000740040204e981 */ /* 0x000ea2000c1e1500 */
[----:B------:R-:W-:Y:S02]  /*0c10*/  IMAD.MOV.U32 R47, RZ, RZ, -0x800000 ;  /* 0xff800000ff2f7424 */ /* 0x000fe400078e00ff */
[----:B--2---:R-:W-:Y:S01]  /*0c20*/  @!P6 HADD2.F32 R47, -RZ, R4.H0_H0 ;  /* 0x20000004ff2fe230 */ /* 0x004fe20000004100 */
[----:B------:R-:W-:-:S04]  /*0c30*/  IADD3 R4, PT, PT, R0, 0x3c0, RZ ;  /* 0x000003c000047810 */ /* 0x000fc80007ffe0ff */
[----:B------:R-:W-:-:S13]  /*0c40*/  ISETP.GE.OR P6, PT, R4, UR8, !P5 ;  /* 0x0000000804007c0c */ /* 0x000fda000efc6670 */
[----:B------:R-:W2:Y:S01]  /*0c50*/  @!P6 LDG.E.U16 R22, desc[UR4][R2.64+0x780] ;  /* 0x000780040216e981 */ /* 0x000ea2000c1e1500 */
[----:B------:R-:W-:Y:S01]  /*0c60*/  MOV R48, 0xff800000 ;  /* 0xff80000000307802 */ /* 0x000fe20000000f00 */
[----:B------:R-:W-:Y:S02]  /*0c70*/  VIADD R0, R0, 0x3e0 ;  /* 0x000003e000007836 */ /* 0x000fe40000000000 */
        /* <DEDUP_REMOVED lines=305> */
[----:B---3--:R-:W-:Y:S01]  /*1f90*/  IADD3 R11, PT, PT, R10, 0x2a0, RZ ;  /* 0x000002a00a0b7810 */ /* 0x008fe20007ffe0ff */
        /* <DEDUP_REMOVED lines=50> */
.L_x_5156:
        /* <DEDUP_REMOVED lines=12> */
.L_x_11474:


//--------------------- .text._ZN43_GLOBAL__N__9ae7fba5_10_SoftMax_cu_9f978f6320softmax_warp_forwardIN3c104HalfEffLi9ELb1ELb0EEEvPT0_PKT_iiiPKbib --------------------------
	.section	.text._ZN43_GLOBAL__N__9ae7fba5_10_SoftMax_cu_9f978f6320softmax_warp_forwardIN3c104HalfEffLi9ELb1ELb0EEEvPT0_PKT_iiiPKbib,"ax",@progbits
	.align	128
.text._ZN43_GLOBAL__N__9ae7fba5_10_SoftMax_cu_9f978f6320softmax_warp_forwardIN3c104HalfEffLi9ELb1ELb0EEEvPT0_PKT_iiiPKbib:
        .type           _ZN43_GLOBAL__N__9ae7fba5_10_SoftMax_cu_9f978f6320softmax_warp_forwardIN3c104HalfEffLi9ELb1ELb0EEEvPT0_PKT_iiiPKbib,@function
        .size           _ZN43_GLOBAL__N__9ae7fba5_10_SoftMax_cu_9f978f6320softmax_warp_forwardIN3c104HalfEffLi9ELb1ELb0EEEvPT0_PKT_iiiPKbib,(.L_x_11475 - _ZN43_GLOBAL__N__9ae7fba5_10_SoftMax_cu_9f978f6320softmax_warp_forwardIN3c104HalfEffLi9ELb1ELb0EEEvPT0_PKT_iiiPKbib)
        .other          _ZN43_GLOBAL__N__9ae7fba5_10_SoftMax_cu_9f978f6320softmax_warp_forwardIN3c104HalfEffLi9ELb1ELb0EEEvPT0_PKT_iiiPKbib,@"STO_CUDA_ENTRY STV_DEFAULT"
_ZN43_GLOBAL__N__9ae7fba5_10_SoftMax_cu_9f978f6320softmax_warp_forwardIN3c104HalfEffLi9ELb1ELb0EEEvPT0_PKT_iiiPKbib:
        /* <DEDUP_REMOVED lines=25> */
[----:B0-----:R-:W2:Y:S08]  /*0190*/  @!P2 LDG.E.U16 R7, desc[UR4][R10.64] ;  /* 0x000000040a07a981 */ /* 0x001eb0000c1e1500 */
[----:B------:R-:W3:Y:S04]  /*01a0*/  @!P0 LDG.E.U16 R3, desc[UR4][R10.64+0x80] ;  /* 0x000080040a038981 */ /* 0x000ee8000c1e1500 */
[----:B------:R-:W4:Y:S01]  /*01b0*/  @!P1 LDG.E.U16 R0, desc[UR4][R10.64+0x40] ;  /* 0x000040040a009981 */ /* 0x000f22000c1e1500 */
[----:B------:R-:W-:-:S02]  /*01c0*/  ISETP.GE.AND P3, PT, R6, UR8, PT ;  /* 0x0000000806007c0c */ /* 0x000fc4000bf66270 */
[----:B------:R-:W-:Y:S01]  /*01d0*/  MOV R18, 0xff800000 ;  /* 0xff80000000127802 */ /* 0x000fe20000000f00 */
[----:B------:R-:W-:Y:S02]  /*01e0*/  IMAD.MOV.U32 R19, RZ, RZ, -0x800000 ;  /* 0xff800000ff137424 */ /* 0x000fe400078e00ff */
[----:B---3--:R-:W-:Y:S01]  /*01f0*/  @!P0 HADD2.F32 R18, -RZ, R3.H0_H0 ;  /* 0x20000003ff128230 */ /* 0x008fe20000004100 */
[----:B------:R-:W-:Y:S01]  /*0200*/  ISETP.LT.OR P0, PT, R4, 0x1, P3 ;  /* 0x000000010400780c */ /* 0x000fe20001f01670 */
[----:B----4-:R-:W-:Y:S01]  /*0210*/  @!P1 HADD2.F32 R19, -RZ, R0.H0_H0 ;  /* 0x20000000ff139230 */ /* 0x010fe20000004100 */
[----:B------:R-:W-:-:S11]  /*0220*/  P2R R0, PR, RZ, 0x8 ;  /* 0x00000008ff007803 */ /* 0x000fd60000000000 */
[----:B------:R-:W3:Y:S01]  /*0230*/  @!P0 LDG.E.U16 R0, desc[UR4][R10.64+0x100] ;  /* 0x000100040a008981 */ /* 0x000ee2000c1e1500 */
[----:B------:R-:W-:Y:S01]  /*0240*/  VIADD R5, R2, 0x60 ;  /* 0x0000006002057836 */ /* 0x000fe20000000000 */
[----:B------:R-:W-:Y:S01]  /*0250*/  MOV R20, 0xff800000 ;  /* 0xff80000000147802 */ /* 0x000fe20000000f00 */
[----:B--2---:R-:W-:-:S03]  /*0260*/  @!P2 HADD2.F32 R20, -RZ, R7.H0_H0 ;  /* 0x20000007ff14a230 */ /* 0x004fc60000004100 */
[----:B------:R-:W-:-:S04]  /*0270*/  ISETP.GE.AND P4, PT, R5, UR8, PT ;  /* 0x0000000805007c0c */ /* 0x000fc8000bf86270 */
[----:B------:R-:W-:Y:S02]  /*0280*/  P2R R7, PR, RZ, 0x10 ;  /* 0x00000010ff077803 */ /* 0x000fe40000000000 */
[----:B------:R-:W-:Y:S01]  /*0290*/  IADD3 R7, PT, PT, R2, 0xa0, RZ ;  /* 0x000000a002077810 */ /* 0x000fe20007ffe0ff */
[----:B------:R-:W-:-:S03]  /*02a0*/  IMAD.MOV.U32 R16, RZ, RZ, -0x800000 ;  /* 0xff800000ff107424 */ /* 0x000fc600078e00ff */
[----:B------:R-:W-:Y:S02]  /*02b0*/  ISETP.GE.AND P2, PT, R7, UR8, PT ;  /* 0x0000000807007c0c */ /* 0x000fe4000bf46270 */
[----:B------:R-:W-:-:S13]  /*02c0*/  ISETP.LT.OR P1, PT, R4, 0x1, P4 ;  /* 0x000000010400780c */ /* 0x000fda0002721670 */
[----:B------:R-:W2:Y:S01]  /*02d0*/  @!P1 LDG.E.U16 R3, desc[UR4][R10.64+0xc0] ;  /* 0x0000c0040a039981 */ /* 0x000ea2000c1e1500 */
[----:B---3--:R-:W-:Y:S01]  /*02e0*/  @!P0 HADD2.F32 R16, -RZ, R0.H0_H0 ;  /* 0x20000000ff108230 */ /* 0x008fe20000004100 */
[----:B------:R-:W-:Y:S02]  /*02f0*/  ISETP.LT.OR P0, PT, R4, 0x1, P2 ;  /* 0x000000010400780c */ /* 0x000fe40001701670 */
[----:B------:R-:W-:-:S11]  /*0300*/  P2R R0, PR, RZ, 0x4 ;  /* 0x00000004ff007803 */ /* 0x000fd60000000000 */
[----:B------:R-:W3:Y:S01]  /*0310*/  @!P0 LDG.E.U16 R0, desc[UR4][R10.64+0x140] ;  /* 0x000140040a008981 */ /* 0x000ee2000c1e1500 */
[----:B------:R-:W-:Y:S01]  /*0320*/  MOV R26, 0xff800000 ;  /* 0xff800000001a7802 */ /* 0x000fe20000000f00 */
[----:B------:R-:W-:Y:S02]  /*0330*/  IMAD.MOV.U32 R17, RZ, RZ, -0x800000 ;  /* 0xff800000ff117424 */ /* 0x000fe400078e00ff */
[----:B--2---:R-:W-:Y:S02]  /*0340*/  @!P1 HADD2.F32 R17, -RZ, R3.H0_H0 ;  /* 0x20000003ff119230 */ /* 0x004fe40000004100 */
[----:B------:R-:W-:-:S05]  /*0350*/  VIADD R8, R2, 0xc0 ;  /* 0x000000c002087836 */ /* 0x000fca0000000000 */
        /* <DEDUP_REMOVED lines=108> */
[C---:B------:R-:W-:Y:S02]  /*0a20*/  FADD.FTZ R18, -R25.reuse, R18 ;  /* 0x0000001219127221 */ /* 0x040fe40000010100 */
[----:B------:R-:W-:Y:S01]  /*0a30*/  FMUL.FTZ R33, R20, 1.4426950216293334961 ;  /* 0x3fb8aa3b14217820 */ /* 0x000fe20000410000 */
[----:B------:R-:W-:Y:S01]  /*0a40*/  FADD.FTZ R15, -R25, R26 ;  /* 0x0000001a190f7221 */ /* 0x000fe20000010100 */
[----:B------:R-:W-:Y:S02]  /*0a50*/  FMUL.FTZ R35, R19, 1.4426950216293334961 ;  /* 0x3fb8aa3b13237820 */ /* 0x000fe40000410000 */
[----:B------:R-:W0:Y:S01]  /*0a60*/  MUFU.EX2 R26, R33 ;  /* 0x00000021001a7308 */ /* 0x000e220000000800 */
[----:B------:R-:W-:Y:S01]  /*0a70*/  FMUL.FTZ R31, R18, 1.4426950216293334961 ;  /* 0x3fb8aa3b121f7820 */ /* 0x000fe20000410000 */
[C---:B------:R-:W-:Y:S01]  /*0a80*/  FADD.FTZ R13, -R25.reuse, R28 ;  /* 0x0000001c190d7221 */ /* 0x040fe20000010100 */
[C---:B------:R-:W-:Y:S01]  /*0a90*/  FADD.FTZ R17, -R25.reuse, R17 ;  /* 0x0000001119117221 */ /* 0x040fe20000010100 */
[----:B------:R1:W2:Y:S01]  /*0aa0*/  MUFU.EX2 R28, R35 ;  /* 0x00000023001c7308 */ /* 0x0002a20000000800 */
[C---:B------:R-:W-:Y:S01]  /*0ab0*/  FADD.FTZ R11, -R25.reuse, R36 ;  /* 0x00000024190b7221 */ /* 0x040fe20000010100 */
[----:B------:R-:W-:Y:S01]  /*0ac0*/  FADD.FTZ R16, -R25, R16 ;  /* 0x0000001019107221 */ /* 0x000fe20000010100 */
[----:B------:R-:W-:Y:S01]  /*0ad0*/  FMUL.FTZ R36, R17, 1.4426950216293334961 ;  /* 0x3fb8aa3b11247820 */ /* 0x000fe20000410000 */
[----:B------:R-:W3:Y:S01]  /*0ae0*/  MUFU.EX2 R31, R31 ;  /* 0x0000001f001f7308 */ /* 0x000ee20000000800 */
[C---:B------:R-:W-:Y:S01]  /*0af0*/  FADD.FTZ R27, -R25.reuse, R32 ;  /* 0x00000020191b7221 */ /* 0x040fe20000010100 */
[----:B------:R-:W-:Y:S01]  /*0b00*/  FMUL.FTZ R37, R16, 1.4426950216293334961 ;  /* 0x3fb8aa3b10257820 */ /* 0x000fe20000410000 */
[C---:B------:R-:W-:Y:S01]  /*0b10*/  FADD.FTZ R14, -R25.reuse, R14 ;  /* 0x0000000e190e7221 */ /* 0x040fe20000010100 */
[----:B------:R4:W5:Y:S01]  /*0b20*/  MUFU.EX2 R33, R36 ;  /* 0x0000002400217308 */ /* 0x0009620000000800 */
[C---:B------:R-:W-:Y:S01]  /*0b30*/  FADD.FTZ R12, -R25.reuse, R12 ;  /* 0x0000000c190c7221 */ /* 0x040fe20000010100 */
[C---:B------:R-:W-:Y:S01]  /*0b40*/  FADD.FTZ R10, -R25.reuse, R34 ;  /* 0x00000022190a7221 */ /* 0x040fe20000010100 */
[C---:B------:R-:W-:Y:S01]  /*0b50*/  FADD.FTZ R23, -R25.reuse, R23 ;  /* 0x0000001719177221 */ /* 0x040fe20000010100 */
[C---:B------:R-:W-:Y:S01]  /*0b60*/  FADD.FTZ R22, -R25.reuse, R22 ;  /* 0x0000001619167221 */ /* 0x040fe20000010100 */
[C---:B------:R-:W-:Y:S01]  /*0b70*/  FADD.FTZ R32, -R25.reuse, R3 ;  /* 0x0000000319207221 */ /* 0x040fe20000010100 */
[----:B------:R-:W-:Y:S01]  /*0b80*/  FADD.FTZ R24, -R25, R24 ;  /* 0x0000001819187221 */ /* 0x000fe20000010100 */
[----:B0-----:R-:W-:Y:S01]  /*0b90*/  FADD.FTZ R25, RZ, R26 ;  /* 0x0000001aff197221 */ /* 0x001fe20000010000 */
[----:B------:R-:W0:Y:S01]  /*0ba0*/  MUFU.EX2 R3, R37 ;  /* 0x0000002500037308 */ /* 0x000e220000000800 */
[----:B-1----:R-:W-:Y:S01]  /*0bb0*/  FMUL.FTZ R35, R15, 1.4426950216293334961 ;  /* 0x3fb8aa3b0f237820 */ /* 0x002fe20000410000 */
[----:B------:R-:W-:Y:S01]  /*0bc0*/  FMUL.FTZ R26, R14, 1.4426950216293334961 ;  /* 0x3fb8aa3b0e1a7820 */ /* 0x000fe20000410000 */
[----:B--2---:R-:W-:-:S02]  /*0bd0*/  FADD.FTZ R28, R25, R28 ;  /* 0x0000001c191c7221 */ /* 0x004fc40000010000 */
[----:B------:R-:W1:Y:S02]  /*0be0*/  MUFU.EX2 R25, R35 ;  /* 0x0000002300197308 */ /* 0x000e640000000800 */
[----:B---3--:R-:W-:Y:S01]  /*0bf0*/  FADD.FTZ R28, R28, R31 ;  /* 0x0000001f1c1c7221 */ /* 0x008fe20000010000 */
[----:B----4-:R-:W-:Y:S01]  /*0c00*/  FMUL.FTZ R36, R13, 1.4426950216293334961 ;  /* 0x3fb8aa3b0d247820 */ /* 0x010fe20000410000 */
[----:B------:R-:W2:Y:S02]  /*0c10*/  MUFU.EX2 R26, R26 ;  /* 0x0000001a001a7308 */ /* 0x000ea40000000800 */
[----:B-----5:R-:W-:Y:S01]  /*0c20*/  FADD.FTZ R34, R28, R33 ;  /* 0x000000211c227221 */ /* 0x020fe20000010000 */
[----:B------:R-:W-:Y:S01]  /*0c30*/  FMUL.FTZ R33, R12, 1.4426950216293334961 ;  /* 0x3fb8aa3b0c217820 */ /* 0x000fe20000410000 */
[----:B------:R-:W3:Y:S02]  /*0c40*/  MUFU.EX2 R28, R36 ;  /* 0x00000024001c7308 */ /* 0x000ee40000000800 */
[----:B0-----:R-:W-:Y:S01]  /*0c50*/  FADD.FTZ R34, R34, R3 ;  /* 0x0000000322227221 */ /* 0x001fe20000010000 */
[----:B------:R-:W-:Y:S01]  /*0c60*/  FMUL.FTZ R37, R11, 1.4426950216293334961 ;  /* 0x3fb8aa3b0b257820 */ /* 0x000fe20000410000 */
[----:B------:R0:W4:Y:S02]  /*0c70*/  MUFU.EX2 R3, R33 ;  /* 0x0000002100037308 */ /* 0x0001240000000800 */
[----:B-1----:R-:W-:Y:S01]  /*0c80*/  FADD.FTZ R31, R34, R25 ;  /* 0x00000019221f7221 */ /* 0x002fe20000010000 */
[----:B------:R-:W-:Y:S01]  /*0c90*/  FMUL.FTZ R35, R10, 1.4426950216293334961 ;  /* 0x3fb8aa3b0a237820 */ /* 0x000fe20000410000 */
[----:B------:R-:W1:Y:S02]  /*0ca0*/  MUFU.EX2 R25, R37 ;  /* 0x0000002500197308 */ /* 0x000e640000000800 */
[----:B--2---:R-:W-:-:S02]  /*0cb0*/  FADD.FTZ R31, R31, R26 ;  /* 0x0000001a1f1f7221 */ /* 0x004fc40000010000 */
[----:B------:R-:W2:Y:S01]  /*0cc0*/  MUFU.EX2 R26, R35 ;  /* 0x00000023001a7308 */ /* 0x000ea20000000800 */
[----:B0-----:R-:W-:Y:S01]  /*0cd0*/  FMUL.FTZ R33, R27, 1.4426950216293334961 ;  /* 0x3fb8aa3b1b217820 */ /* 0x001fe20000410000 */
[----:B---3--:R-:W-:Y:S01]  /*0ce0*/  FADD.FTZ R34, R31, R28 ;  /* 0x0000001c1f227221 */ /* 0x008fe20000010000 */
[----:B------:R-:W-:Y:S02]  /*0cf0*/  FMUL.FTZ R36, R23, 1.4426950216293334961 ;  /* 0x3fb8aa3b17247820 */ /* 0x000fe40000410000 */
[----:B------:R0:W3:Y:S01]  /*0d00*/  MUFU.EX2 R28, R33 ;  /* 0x00000021001c7308 */ /* 0x0000e20000000800 */
[----:B----4-:R-:W-:-:S03]  /*0d10*/  FADD.FTZ R34, R34, R3 ;  /* 0x0000000322227221 */ /* 0x010fc60000010000 */
[----:B------:R-:W4:Y:S01]  /*0d20*/  MUFU.EX2 R3, R36 ;  /* 0x0000002400037308 */ /* 0x000f220000000800 */
[----:B-1----:R-:W-:Y:S01]  /*0d30*/  FADD.FTZ R31, R34, R25 ;  /* 0x00000019221f7221 */ /* 0x002fe20000010000 */
[----:B------:R-:W-:Y:S01]  /*0d40*/  FMUL.FTZ R34, R32, 1.4426950216293334961 ;  /* 0x3fb8aa3b20227820 */ /* 0x000fe20000410000 */
[----:B0-----:R-:W-:Y:S02]  /*0d50*/  FMUL.FTZ R33, R22, 1.4426950216293334961 ;  /* 0x3fb8aa3b16217820 */ /* 0x001fe40000410000 */
[----:B--2---:R-:W-:Y:S01]  /*0d60*/  FADD.FTZ R31, R31, R26 ;  /* 0x0000001a1f1f7221 */ /* 0x004fe20000010000 */
[----:B------:R-:W-:Y:S01]  /*0d70*/  FMUL.FTZ R26, R24, 1.4426950216293334961 ;  /* 0x3fb8aa3b181a7820 */ /* 0x000fe20000410000 */
[----:B------:R-:W0:Y:S02]  /*0d80*/  MUFU.EX2 R25, R33 ;  /* 0x0000002100197308 */ /* 0x000e240000000800 */
[----:B---3--:R-:W-:Y:S02]  /*0d90*/  FADD.FTZ R28, R31, R28 ;  /* 0x0000001c1f1c7221 */ /* 0x008fe40000010000 */
[----:B------:R-:W1:Y:S02]  /*0da0*/  MUFU.EX2 R34, R34 ;  /* 0x0000002200227308 */ /* 0x000e640000000800 */
[----:B----4-:R-:W-:-:S02]  /*0db0*/  FADD.FTZ R28, R28, R3 ;  /* 0x000000031c1c7221 */ /* 0x010fc40000010000 */
[----:B------:R-:W2:Y:S02]  /*0dc0*/  MUFU.EX2 R26, R26 ;  /* 0x0000001a001a7308 */ /* 0x000ea40000000800 */
        /* <DEDUP_REMOVED lines=79> */
.L_x_5157:
        /* <DEDUP_REMOVED lines=12> */
.L_x_11475:


//--------------------- .text._ZN43_GLOBAL__N__9ae7fba5_10_SoftMax_cu_9f978f6320softmax_warp_forwardIN3c104HalfEffLi8ELb1ELb0EEEvPT0_PKT_iiiPKbib --------------------------
	.section	.text._ZN43_GLOBAL__N__9ae7fba5_10_SoftMax_cu_9f978f6320softmax_warp_forwardIN3c104HalfEffLi8ELb1ELb0EEEvPT0_PKT_iiiPKbib,"ax",@progbits
	.align	128
.text._ZN43_GLOBAL__N__9ae7fba5_10_SoftMax_cu_9f978f6320softmax_warp_forwardIN3c104HalfEffLi8ELb1ELb0EEEvPT0_PKT_iiiPKbib:
        .type           _ZN43_GLOBAL__N__9ae7fba5_10_SoftMax_cu_9f978f6320softmax_warp_forwardIN3c104HalfEffLi8ELb1ELb0EEEvPT0_PKT_iiiPKbib,@function
        .size           _ZN43_GLOBAL__N__9ae7fba5_10_SoftMax_cu_9f978f6320softmax_warp_forwardIN3c104HalfEffLi8ELb1ELb0EEEvPT0_PKT_iiiPKbib,(.L_x_11476 - _ZN43_GLOBAL__N__9ae7fba5_10_SoftMax_cu_9f978f6320softmax_warp_forwardIN3c104HalfEffLi8ELb1ELb0EEEvPT0_PKT_iiiPKbib)
        .other          _ZN43_GLOBAL__N__9ae7fba5_10_SoftMax_cu_9f978f6320softmax_warp_forwardIN3c104HalfEffLi8ELb1ELb0EEEvPT0_PKT_iiiPKbib,@"STO_CUDA_ENTRY STV_DEFAULT"
_ZN43_GLOBAL__N__9ae7fba5_10_SoftMax_cu_9f978f6320softmax_warp_forwardIN3c104HalfEffLi8ELb1ELb0EEEvPT0_PKT_iiiPKbib:
        /* <DEDUP_REMOVED lines=21> */
[----:B------:R-:W-:Y:S02]  /*0150*/  ISETP.LT.OR P4, PT, R13, 0x1, P0 ;  /* 0x000000010d00780c */ /* 0x000fe40000781670 */
[----:B------:R-:W-:-:S05]  /*0160*/  P2R R14, PR, RZ, 0x2 ;  /* 0x00000002ff0e7803 */ /* 0x000fca0000000000 */
[----:B0-----:R-:W2:Y:S04]  /*0170*/  @!P2 LDG.E.U16 R11, desc[UR4][R2.64] ;  /* 0x00000004020ba981 */ /* 0x001ea8000c1e1500 */
[----:B------:R-:W3:Y:S04]  /*0180*/  @!P3 LDG.E.U16 R6, desc[UR4][R2.64+0x40] ;  /* 0x000040040206b981 */ /* 0x000ee8000c1e1500 */
[----:B------:R-:W4:Y:S01]  /*0190*/  @!P4 LDG.E.U16 R8, desc[UR4][R2.64+0x80] ;  /* 0x000080040208c981 */ /* 0x000f22000c1e1500 */
[C---:B------:R-:W-:Y:S01]  /*01a0*/  VIADD R5, R10.reuse, 0x60 ;  /* 0x000000600a057836 */ /* 0x040fe20000000000 */
[----:B------:R-:W-:Y:S01]  /*01b0*/  IADD3 R9, PT, PT, R10, 0x80, RZ ;  /* 0x000000800a097810 */ /* 0x000fe20007ffe0ff */
[----:B------:R-:W-:Y:S01]  /*01c0*/  IMAD.MOV.U32 R4, RZ, RZ, -0x800000 ;  /* 0xff800000ff047424 */ /* 0x000fe200078e00ff */
[----:B------:R-:W-:-:S02]  /*01d0*/  MOV R7, 0xff800000 ;  /* 0xff80000000077802 */ /* 0x000fc40000000f00 */
[----:B------:R-:W-:Y:S02]  /*01e0*/  ISETP.GE.AND P1, PT, R5, UR8, PT ;  /* 0x0000000805007c0c */ /* 0x000fe4000bf26270 */
        /* <DEDUP_REMOVED lines=19> */
[CC--:B------:R-:W-:Y:S02]  /*0320*/  FSETP.GT.FTZ.AND P4, PT, R7.reuse, R4.reuse, PT ;  /* 0x000000040700720b */ /* 0x0c0fe40003f94000 */
[----:B------:R-:W-:Y:S02]  /*0330*/  IADD3 R11, PT, PT, R10, 0xc0, RZ ;  /* 0x000000c00a0b7810 */ /* 0x000fe40007ffe0ff */
        /* <DEDUP_REMOVED lines=113> */
.L_x_5158:
        /* <DEDUP_REMOVED lines=11> */
.L_x_11476:


//--------------------- .text._ZN43_GLOBAL__N__9ae7fba5_10_SoftMax_cu_9f978f6320softmax_warp_forwardIN3c104HalfEffLi7ELb1ELb0EEEvPT0_PKT_iiiPKbib --------------------------
	.section	.text._ZN43_GLOBAL__N__9ae7fba5_10_SoftMax_cu_9f978f6320softmax_warp_forwardIN3c104HalfEffLi7ELb1ELb0EEEvPT0_PKT_iiiPKbib,"ax",@progbits
	.align	128
.text._ZN43_GLOBAL__N__9ae7fba5_10_SoftMax_cu_9f978f6320softmax_warp_forwardIN3c104HalfEffLi7ELb1ELb0EEEvPT0_PKT_iiiPKbib:
        .type           _ZN43_GLOBAL__N__9ae7fba5_10_SoftMax_cu_9f978f6320softmax_warp_forwardIN3c104HalfEffLi7ELb1ELb0EEEvPT0_PKT_iiiPKbib,@function
        .size           _ZN43_GLOBAL__N__9ae7fba5_10_SoftMax_cu_9f978f6320softmax_warp_forwardIN3c104HalfEffLi7ELb1ELb0EEEvPT0_PKT_iiiPKbib,(.L_x_11477 - _ZN43_GLOBAL__N__9ae7fba5_10_SoftMax_cu_9f978f6320softmax_warp_forwardIN3c104HalfEffLi7ELb1ELb0EEEvPT0_PKT_iiiPKbib)
        .other          _ZN43_GLOBAL__N__9ae7fba5_10_SoftMax_cu_9f978f6320softmax_warp_forwardIN3c104HalfEffLi7ELb1ELb0EEEvPT0_PKT_iiiPKbib,@"STO_CUDA_ENTRY STV_DEFAULT"
_ZN43_GLOBAL__N__9ae7fba5_10_SoftMax_cu_9f978f6320softmax_warp_forwardIN3c104HalfEffLi7ELb1ELb0EEEvPT0_PKT_iiiPKbib:
        /* <DEDUP_REMOVED lines=9> */
[----:B------:R-:W0:Y:S01]  /*0090*/  LDCU.64 UR4, c[0x0][0x358] ;  /* 0x00006b00ff0477ac */ /* 0x000e220008000a00 */
[----:B-1----:R-:W-:-:S03]  /*00a0*/  ISETP.GE.AND P0, PT, R8, R3, PT ;  /* 0x000000030800720c */ /* 0x002fc60003f06270 */
[----:B------:R-:W-:Y:S02]  /*00b0*/  SHF.L.U32 R0, R0, 0x1, RZ ;  /* 0x0000000100007819 */ /* 0x000fe400000006ff */
[----:B------:R-:W-:Y:S02]  /*00c0*/  IADD3 R2, PT, PT, R8, 0x20, RZ ;  /* 0x0000002008027810 */ /* 0x000fe40007ffe0ff */
        /* <DEDUP_REMOVED lines=13> */
[----:B------:R-:W-:-:S11]  /*01a0*/  ISETP.GE.AND P3, PT, R4, R3, PT ;  /* 0x000000030400720c */ /* 0x000fd60003f66270 */
[----:B------:R-:W4:Y:S01]  /*01b0*/  @!P4 LDG.E.U16 R8, desc[UR4][R6.64+0x80] ;  /* 0x000080040608c981 */ /* 0x000f22000c1e1500 */
[----:B------:R-:W-:Y:S01]  /*01c0*/  MOV R4, 0xff800000 ;  /* 0xff80000000047802 */ /* 0x000fe20000000f00 */
        /* <DEDUP_REMOVED lines=30> */
[----:B--2---:R-:W-:Y:S01]  /*03b0*/  @!P6 HADD2.F32 R6, -RZ, R11.H0_H0 ;  /* 0x2000000bff06e230 */ /* 0x004fe20000004100 */
[----:B------:R-:W-:-:S04]  /*03c0*/  FSETP.GT.FTZ.AND P6, PT, R2, R7, PT ;  /* 0x000000070200720b */ /* 0x000fc80003fd4000 */
[----:B------:R-:W-:Y:S01]  /*03d0*/  FSEL R11, R2, R7, P6 ;  /* 0x00000007020b7208 */ /* 0x000fe20003000000 */
[----:B---3--:R-:W-:-:S03]  /*03e0*/  @!P5 HADD2.F32 R8, -RZ, R14.H0_H0 ;  /* 0x2000000eff08d230 */ /* 0x008fc60000004100 */
        /* <DEDUP_REMOVED lines=104> */
.L_x_5160:
[----:B------:R-:W-:Y:S05]  /*0a70*/  BSYNC.RECONVERGENT B0 ;  /* 0x0000000000007941 */ /* 0x000fea0003800200 */
.L_x_5159:
[----:B------:R-:W-:-:S13]  /*0a80*/  ISETP.NE.AND P4, PT, R15, 0x1, PT ;  /* 0x000000010f00780c */ /* 0x000fda0003f85270 */
[----:B------:R-:W-:Y:S05]  /*0a90*/  @!P4 EXIT ;  /* 0x000000000000c94d */ /* 0x000fea0003800000 */
[----:B------:R-:W-:Y:S05]  /*0aa0*/  @P0 EXIT ;  /* 0x000000000000094d */ /* 0x000fea0003800000 */
[----:B------:R-:W3:Y:S01]  /*0ab0*/  LDCU.64 UR6, c[0x0][0x380] ;  /* 0x00007000ff0677ac */ /* 0x000ee20008000a00 */
[----:B--2---:R-:W2:Y:S01]  /*0ac0*/  MUFU.LG2 R9, R14 ;  /* 0x0000000e00097308 */ /* 0x004ea20000000c00 */
[----:B------:R-:W-:-:S05]  /*0ad0*/  IADD3 R0, P0, PT, R0, R3, RZ ;  /* 0x0000000300007210 */ /* 0x000fca0007f1e0ff */
[----:B------:R-:W-:Y:S01]  /*0ae0*/  IMAD.X R11, RZ, RZ, R11, P0 ;  /* 0x000000ffff0b7224 */ /* 0x000fe200000e060b */
        /* <DEDUP_REMOVED lines=14> */
.L_x_5161:
        /* <DEDUP_REMOVED lines=11> */
.L_x_11477:


//--------------------- .text._ZN43_GLOBAL__N__9ae7fba5_10_SoftMax_cu_9f978f6320softmax_warp_forwardIN3c104HalfEffLi6ELb1ELb0EEEvPT0_PKT_iiiPKbib --------------------------
	.section	.text._ZN43_GLOBAL__N__9ae7fba5_10_SoftMax_cu_9f978f6320softmax_warp_forwardIN3c104HalfEffLi6ELb1ELb0EEEvPT0_PKT_iiiPKbib,"ax",@progbits
	.align	128
.text._ZN43_GLOBAL__N__9ae7fba5_10_SoftMax_cu_9f978f6320softmax_warp_forwardIN3c104HalfEffLi6ELb1ELb0EEEvPT0_PKT_iiiPKbib:
        .type           _ZN43_GLOBAL__N__9ae7fba5_10_SoftMax_cu_9f978f6320softmax_warp_forwardIN3c104HalfEffLi6ELb1ELb0EEEvPT0_PKT_iiiPKbib,@function
        .size           _ZN43_GLOBAL__N__9ae7fba5_10_SoftMax_cu_9f978f6320softmax_warp_forwardIN3c104HalfEffLi6ELb1ELb0EEEvPT0_PKT_iiiPKbib,(.L_x_11478 - _ZN43_GLOBAL__N__9ae7fba5_10_SoftMax_cu_9f978f6320softmax_warp_forwardIN3c104HalfEffLi6ELb1ELb0EEEvPT0_PKT_iiiPKbib)
        .other          _ZN43_GLOBAL__N__9ae7fba5_10_SoftMax_cu_9f978f6320softmax_warp_forwardIN3c104HalfEffLi6ELb1ELb0EEEvPT0_PKT_iiiPKbib,@"STO_CUDA_ENTRY STV_DEFAULT"
_ZN43_GLOBAL__N__9ae7fba5_10_SoftMax_cu_9f978f6320softmax_warp_forwardIN3c104HalfEffLi6ELb1ELb0EEEvPT0_PKT_iiiPKbib:
        /* <DEDUP_REMOVED lines=117> */
.L_x_5163:
[----:B------:R-:W-:Y:S05]  /*0750*/  BSYNC.RECONVERGENT B0 ;  /* 0x0000000000007941 */ /* 0x000fea0003800200 */
.L_x_5162:
[----:B------:R-:W-:Y:S05]  /*0760*/  @!P2 EXIT ;  /* 0x000000000000a94d */ /* 0x000fea0003800000 */
[----:B------:R-:W-:Y:S05]  /*0770*/  @P0 EXIT ;  /* 0x000000000000094d */ /* 0x000fea0003800000 */
[----:B-1----:R-:W-:Y:S01]  /*0780*/  FADD.FTZ R19, R10, R19 ;  /* 0x000000130a137221 */ /* 0x002fe20000010000 */
[----:B------:R-:W1:Y:S01]  /*0790*/  LDCU.64 UR6, c[0x0][0x380] ;  /* 0x00007000ff0677ac */ /* 0x000e620008000a00 */
[----:B------:R-:W-:-:S04]  /*07a0*/  IADD3 R0, P0, PT, R3, R0, RZ ;  /* 0x0000000003007210 */ /* 0x000fc80007f1e0ff */
[----:B------:R-:W3:Y:S01]  /*07b0*/  MUFU.LG2 R19, R19 ;  /* 0x0000001300137308 */ /* 0x000ee20000000c00 */
[----:B------:R-:W-:Y:S02]  /*07c0*/  IADD3.X R3, PT, PT, RZ, R6, RZ, P0, !PT ;  /* 0x00000006ff037210 */ /* 0x000fe400007fe4ff */
        /* <DEDUP_REMOVED lines=8> */
.L_x_5164:
        /* <DEDUP_REMOVED lines=11> */
.L_x_11478:


//--------------------- .text._ZN43_GLOBAL__N__9ae7fba5_10_SoftMax_cu_9f978f6320softmax_warp_forwardIN3c104HalfEffLi5ELb1ELb0EEEvPT0_PKT_iiiPKbib --------------------------
	.section	.text._ZN43_GLOBAL__N__9ae7fba5_10_SoftMax_cu_9f978f6320softmax_warp_forwardIN3c104HalfEffLi5ELb1ELb0EEEvPT0_PKT_iiiPKbib,"ax",@progbits
	.align	128
.text._ZN43_GLOBAL__N__9ae7fba5_10_SoftMax_cu_9f978f6320softmax_warp_forwardIN3c104HalfEffLi5ELb1ELb0EEEvPT0_PKT_iiiPKbib:
        .type           _ZN43_GLOBAL__N__9ae7fba5_10_SoftMax_cu_9f978f6320softmax_warp_forwardIN3c104HalfEffLi5ELb1ELb0EEEvPT0_PKT_iiiPKbib,@function
        .size           _ZN43_GLOBAL__N__9ae7fba5_10_SoftMax_cu_9f978f6320softmax_warp_forwardIN3c104HalfEffLi5ELb1ELb0EEEvPT0_PKT_iiiPKbib,(.L_x_11479 - _ZN43_GLOBAL__N__9ae7fba5_10_SoftMax_cu_9f978f6320softmax_warp_forwardIN3c104HalfEffLi5ELb1ELb0EEEvPT0_PKT_iiiPKbib)
        .other          _ZN43_GLOBAL__N__9ae7fba5_10_SoftMax_cu_9f978f6320softmax_warp_forwardIN3c104HalfEffLi5ELb1ELb0EEEvPT0_PKT_iiiPKbib,@"STO_CUDA_ENTRY STV_DEFAULT"
_ZN43_GLOBAL__N__9ae7fba5_10_SoftMax_cu_9f978f6320softmax_warp_forwardIN3c104HalfEffLi5ELb1ELb0EEEvPT0_PKT_iiiPKbib:
        /* <DEDUP_REMOVED lines=108> */
.L_x_5165:
        /* <DEDUP_REMOVED lines=12> */
.L_x_11479:


//--------------------- .text._ZN43_GLOBAL__N__9ae7fba5_10_SoftMax_cu_9f978f6320softmax_warp_forwardIN3c104HalfEffLi4ELb1ELb0EEEvPT0_PKT_iiiPKbib --------------------------
	.section	.text._ZN43_GLOBAL__N__9ae7fba5_10_SoftMax_cu_9f978f6320softmax_warp_forwardIN3c104HalfEffLi4ELb1ELb0EEEvPT0_PKT_iiiPKbib,"ax",@progbits
	.align	128
.text._ZN43_GLOBAL__N__9ae7fba5_10_SoftMax_cu_9f978f6320softmax_warp_forwardIN3c104HalfEffLi4ELb1ELb0EEEvPT0_PKT_iiiPKbib:
        .type           _ZN43_GLOBAL__N__9ae7fba5_10_SoftMax_cu_9f978f6320softmax_warp_forwardIN3c104HalfEffLi4ELb1ELb0EEEvPT0_PKT_iiiPKbib,@function
        .size           _ZN43_GLOBAL__N__9ae7fba5_10_SoftMax_cu_9f978f6320softmax_warp_forwardIN3c104HalfEffLi4ELb1ELb0EEEvPT0_PKT_iiiPKbib,(.L_x_11480 - _ZN43_GLOBAL__N__9ae7fba5_10_SoftMax_cu_9f978f6320softmax_warp_forwardIN3c104HalfEffLi4ELb1ELb0EEEvPT0_PKT_iiiPKbib)
        .other          _ZN43_GLOBAL__N__9ae7fba5_10_SoftMax_cu_9f978f6320softmax_warp_forwardIN3c104HalfEffLi4ELb1ELb0EEEvPT0_PKT_iiiPKbib,@"STO_CUDA_ENTRY STV_DEFAULT"
_ZN43_GLOBAL__N__9ae7fba5_10_SoftMax_cu_9f978f6320softmax_warp_forwardIN3c104HalfEffLi4ELb1ELb0EEEvPT0_PKT_iiiPKbib:
        /* <DEDUP_REMOVED lines=98> */
.L_x_5166:
        /* <DEDUP_REMOVED lines=14> */
.L_x_11480:


//--------------------- .text._ZN43_GLOBAL__N__9ae7fba5_10_SoftMax_cu_9f978f6320softmax_warp_forwardIN3c104HalfEffLi3ELb1ELb0EEEvPT0_PKT_iiiPKbib --------------------------
	.section	.text._ZN43_GLOBAL__N__9ae7fba5_10_SoftMax_cu_9f978f6320softmax_warp_forwardIN3c104HalfEffLi3ELb1ELb0EEEvPT0_PKT_iiiPKbib,"ax",@progbits
	.align	128
.text._ZN43_GLOBAL__N__9ae7fba5_10_SoftMax_cu_9f978f6320softmax_warp_forwardIN3c104HalfEffLi3ELb1ELb0EEEvPT0_PKT_iiiPKbib:
        .type           _ZN43_GLOBAL__N__9ae7fba5_10_SoftMax_cu_9f978f6320softmax_warp_forwardIN3c104HalfEffLi3ELb1ELb0EEEvPT0_PKT_iiiPKbib,@function
        .size           _ZN43_GLOBAL__N__9ae7fba5_10_SoftMax_cu_9f978f6320softmax_warp_forwardIN3c104HalfEffLi3ELb1ELb0EEEvPT0_PKT_iiiPKbib,(.L_x_11481 - _ZN43_GLOBAL__N__9ae7fba5_10_SoftMax_cu_9f978f6320softmax_warp_forwardIN3c104HalfEffLi3ELb1ELb0EEEvPT0_PKT_iiiPKbib)
        .other          _ZN43_GLOBAL__N__9ae7fba5_10_SoftMax_cu_9f978f6320softmax_warp_forwardIN3c104HalfEffLi3ELb1ELb0EEEvPT0_PKT_iiiPKbib,@"STO_CUDA_ENTRY STV_DEFAULT"
_ZN43_GLOBAL__N__9ae7fba5_10_SoftMax_cu_9f978f6320softmax_warp_forwardIN3c104HalfEffLi3ELb1ELb0EEEvPT0_PKT_iiiPKbib:
        /* <DEDUP_REMOVED lines=88> */
.L_x_5167:
        /* <DEDUP_REMOVED lines=16> */
.L_x_11481:


//--------------------- .text._ZN43_GLOBAL__N__9ae7fba5_10_SoftMax_cu_9f978f6320softmax_warp_forwardIN3c104HalfEffLi2ELb1ELb0EEEvPT0_PKT_iiiPKbib --------------------------
	.section	.text._ZN43_GLOBAL__N__9ae7fba5_10_SoftMax_cu_9f978f6320softmax_warp_forwardIN3c104HalfEffLi2ELb1ELb0EEEvPT0_PKT_iiiPKbib,"ax",@progbits
	.align	128
.text._ZN43_GLOBAL__N__9ae7fba5_10_SoftMax_cu_9f978f6320softmax_warp_forwardIN3c104HalfEffLi2ELb1ELb0EEEvPT0_PKT_iiiPKbib:
        .type           _ZN43_GLOBAL__N__9ae7fba5_10_SoftMax_cu_9f978f6320softmax_warp_forwardIN3c104HalfEffLi2ELb1ELb0EEEvPT0_PKT_iiiPKbib,@function
        .size           _ZN43_GLOBAL__N__9ae7fba5_10_SoftMax_cu_9f978f6320softmax_warp_forwardIN3c104HalfEffLi2ELb1ELb0EEEvPT0_PKT_iiiPKbib,(.L_x_11482 - _ZN43_GLOBAL__N__9ae7fba5_10_SoftMax_cu_9f978f6320softmax_warp_forwardIN3c104HalfEffLi2ELb1ELb0EEEvPT0_PKT_iiiPKbib)
        .other          _ZN43_GLOBAL__N__9ae7fba5_10_SoftMax_cu_9f978f6320softmax_warp_forwardIN3c104HalfEffLi2ELb1ELb0EEEvPT0_PKT_iiiPKbib,@"STO_CUDA_ENTRY STV_DEFAULT"
_ZN43_GLOBAL__N__9ae7fba5_10_SoftMax_cu_9f978f6320softmax_warp_forwardIN3c104HalfEffLi2ELb1ELb0EEEvPT0_PKT_iiiPKbib:
        /* <DEDUP_REMOVED lines=78> */
.L_x_5168:
        /* <DEDUP_REMOVED lines=10> */
.L_x_11482:


//--------------------- .text._ZN43_GLOBAL__N__9ae7fba5_10_SoftMax_cu_9f978f6320softmax_warp_forwardIN3c104HalfEffLi1ELb1ELb0EEEvPT0_PKT_iiiPKbib --------------------------
	.section	.text._ZN43_GLOBAL__N__9ae7fba5_10_SoftMax_cu_9f978f6320softmax_warp_forwardIN3c104HalfEffLi1ELb1ELb0EEEvPT0_PKT_iiiPKbib,"ax",@progbits
	.align	128
.text._ZN43_GLOBAL__N__9ae7fba5_10_SoftMax_cu_9f978f6320softmax_warp_forwardIN3c104HalfEffLi1ELb1ELb0EEEvPT0_PKT_iiiPKbib:
        .type           _ZN43_GLOBAL__N__9ae7fba5_10_SoftMax_cu_9f978f6320softmax_warp_forwardIN3c104HalfEffLi1ELb1ELb0EEEvPT0_PKT_iiiPKbib,@function
        .size           _ZN43_GLOBAL__N__9ae7fba5_10_SoftMax_cu_9f978f6320softmax_warp_forwardIN3c104HalfEffLi1ELb1ELb0EEEvPT0_PKT_iiiPKbib,(.L_x_11483 - _ZN43_GLOBAL__N__9ae7fba5_10_SoftMax_cu_9f978f6320softmax_warp_forwardIN3c104HalfEffLi1ELb1ELb0EEEvPT0_PKT_iiiPKbib)
        .other          _ZN43_GLOBAL__N__9ae7fba5_10_SoftMax_cu_9f978f6320softmax_warp_forwardIN3c104HalfEffLi1ELb1ELb0EEEvPT0_PKT_iiiPKbib,@"STO_CUDA_ENTRY STV_DEFAULT"
_ZN43_GLOBAL__N__9ae7fba5_10_SoftMax_cu_9f978f6320softmax_warp_forwardIN3c104HalfEffLi1ELb1ELb0EEEvPT0_PKT_iiiPKbib:
        /* <DEDUP_REMOVED lines=68> */
.L_x_5169:
        /* <DEDUP_REMOVED lines=12> */
.L_x_11483:


//--------------------- .text._ZN43_GLOBAL__N__9ae7fba5_10_SoftMax_cu_9f978f6320softmax_warp_forwardIN3c104HalfEffLi0ELb1ELb0EEEvPT0_PKT_iiiPKbib --------------------------
	.section	.text._ZN43_GLOBAL__N__9ae7fba5_10_SoftMax_cu_9f978f6320softmax_warp_forwardIN3c104HalfEffLi0ELb1ELb0EEEvPT0_PKT_iiiPKbib,"ax",@progbits
	.align	128
.text._ZN43_GLOBAL__N__9ae7fba5_10_SoftMax_cu_9f978f6320softmax_warp_forwardIN3c104HalfEffLi0ELb1ELb0EEEvPT0_PKT_iiiPKbib:
        .type           _ZN43_GLOBAL__N__9ae7fba5_10_SoftMax_cu_9f978f6320softmax_warp_forwardIN3c104HalfEffLi0ELb1ELb0EEEvPT0_PKT_iiiPKbib,@function
        .size           _ZN43_GLOBAL__N__9ae7fba5_10_SoftMax_cu_9f978f6320softmax_warp_forwardIN3c104HalfEffLi0ELb1ELb0EEEvPT0_PKT_iiiPKbib,(.L_x_11484 - _ZN43_GLOBAL__N__9ae7fba5_10_SoftMax_cu_9f978f6320softmax_warp_forwardIN3c104HalfEffLi0ELb1ELb0EEEvPT0_PKT_iiiPKbib)
        .other          _ZN43_GLOBAL__N__9ae7fba5_10_SoftMax_cu_9f978f6320softmax_warp_forwardIN3c104HalfEffLi0ELb1ELb0EEEvPT0_PKT_iiiPKbib,@"STO_CUDA_ENTRY STV_DEFAULT"
_ZN43_GLOBAL__N__9ae7fba5_10_SoftMax_cu_9f978f6320softmax_warp_forwardIN3c104HalfEffLi0ELb1ELb0EEEvPT0_PKT_iiiPKbib:
        /* <DEDUP_REMOVED lines=33> */
[----:B-----5:R-:W-:Y:S02]  /*0210*/  @!P0 HADD2.F32 R6, -RZ, R7.H0_H0 ;  /* 0x20000007ff068230 */ /* 0x020fe40000004100 */
[----:B------:R-:W-:-:S05]  /*0220*/  @!P1 HADD2.F32 R2, -RZ, R4.H0_H0 ;  /* 0x20000004ff029230 */ /* 0x000fca0000004100 */
        /* <DEDUP_REMOVED lines=11> */
.L_x_5171:
[----:B------:R-:W-:Y:S05]  /*02e0*/  BSYNC.RECONVERGENT B0 ;  /* 0x0000000000007941 */ /* 0x000fea0003800200 */
.L_x_5170:
        /* <DEDUP_REMOVED lines=14> */
.L_x_5172:
        /* <DEDUP_REMOVED lines=11> */
.L_x_11484:


//--------------------- .text._ZN43_GLOBAL__N__9ae7fba5_10_SoftMax_cu_9f978f6320softmax_warp_forwardIN3c104HalfES2_fLi11ELb1ELb0EEEvPT0_PKT_iiiPKbib --------------------------
	.section	.text._ZN43_GLOBAL__N__9ae7fba5_10_SoftMax_cu_9f978f6320softmax_warp_forwardIN3c104HalfES2_fLi11ELb1ELb0EEEvPT0_PKT_iiiPKbib,"ax",@progbits
	.align	128
.text._ZN43_GLOBAL__N__9ae7fba5_10_SoftMax_cu_9f978f6320softmax_warp_forwardIN3c104HalfES2_fLi11ELb1ELb0EEEvPT0_PKT_iiiPKbib:
        .type           _ZN43_GLOBAL__N__9ae7fba5_10_SoftMax_cu_9f978f6320softmax_warp_forwardIN3c104HalfES2_fLi11ELb1ELb0EEEvPT0_PKT_iiiPKbib,@function
        .size           _ZN43_GLOBAL__N__9ae7fba5_10_SoftMax_cu_9f978f6320softmax_warp_forwardIN3c104HalfES2_fLi11ELb1ELb0EEEvPT0_PKT_iiiPKbib,(.L_x_11485 - _ZN43_GLOBAL__N__9ae7fba5_10_SoftMax_cu_9f978f6320softmax_warp_forwardIN3c104HalfES2_fLi11ELb1ELb0EEEvPT0_PKT_iiiPKbib)
        .other          _ZN43_GLOBAL__N__9ae7fba5_10_SoftMax_cu_9f978f6320softmax_warp_forwardIN3c104HalfES2_fLi11ELb1ELb0EEEvPT0_PKT_iiiPKbib,@"STO_CUDA_ENTRY STV_DEFAULT"
_ZN43_GLOBAL__N__9ae7fba5_10_SoftMax_cu_9f978f6320softmax_warp_forwardIN3c104HalfES2_fLi11ELb1ELb0EEEvPT0_PKT_iiiPKbib:
        /* <DEDUP_REMOVED lines=11> */
[----:B------:R-:W-:-:S02]  /*00b0*/  VIADD R108, R73, 0x40 ;  /* 0x00000040496c7836 */ /* 0x000fc40000000000 */
[C---:B---3--:R-:W-:Y:S01]  /*00c0*/  IADD3 R6, PT, PT, -R0.reuse, UR6, RZ ;  /* 0x0000000600067c10 */ /* 0x048fe2000fffe1ff */
[----:B------:R-:W-:Y:S01]  /*00d0*/  VIADD R106, R73, 0x20 ;  /* 0x00000020496a7836 */ /* 0x000fe20000000000 */
[----:B------:R-:W-:Y:S01]  /*00e0*/  P2R R4, PR, RZ, 0x1 ;  /* 0x00000001ff047803 */ /* 0x000fe20000000000 */
[----:B------:R-:W-:Y:S01]  /*00f0*/  IMAD R69, R0, UR7, R73 ;  /* 0x0000000700457c24 */ /* 0x000fe2000f8e0249 */
[----:B------:R-:W-:Y:S02]  /*0100*/  ISETP.LT.OR P2, PT, R6, 0x1, P0 ;  /* 0x000000010600780c */ /* 0x000fe40000741670 */
[----:B------:R-:W-:Y:S01]  /*0110*/  ISETP.GE.AND P0, PT, R108, UR8, PT ;  /* 0x000000086c007c0c */ /* 0x000fe2000bf06270 */
[----:B-1----:R-:W-:Y:S01]  /*0120*/  IMAD.WIDE R2, R69, 0x2, R2 ;  /* 0x0000000245027825 */ /* 0x002fe200078e0202 */
[----:B------:R-:W-:Y:S02]  /*0130*/  ISETP.GE.AND P1, PT, R106, UR8, PT ;  /* 0x000000086a007c0c */ /* 0x000fe4000bf26270 */
[----:B------:R-:W-:-:S02]  /*0140*/  P2R R0, PR, RZ, 0x1 ;  /* 0x00000001ff007803 */ /* 0x000fc40000000000 */
[C---:B------:R-:W-:Y:S02]  /*0150*/  ISETP.LT.OR P0, PT, R6.reuse, 0x1, P0 ;  /* 0x000000010600780c */ /* 0x040fe40000701670 */
[----:B------:R-:W-:Y:S02]  /*0160*/  P2R R4, PR, RZ, 0x2 ;  /* 0x00000002ff047803 */ /* 0x000fe40000000000 */
[----:B------:R-:W-:Y:S01]  /*0170*/  ISETP.LT.OR P1, PT, R6, 0x1, P1 ;  /* 0x000000010600780c */ /* 0x000fe20000f21670 */
[----:B------:R-:W-:Y:S01]  /*0180*/  VIADD R23, R73, 0x80 ;  /* 0x0000008049177836 */ /* 0x000fe20000000000 */
[----:B0-----:R-:W2:Y:S07]  /*0190*/  @!P2 LDG.E.U16 R5, desc[UR4][R2.64] ;  /* 0x000000040205a981 */ /* 0x001eae000c1e1500 */
[----:B------:R-:W3:Y:S04]  /*01a0*/  @!P0 LDG.E.U16 R4, desc[UR4][R2.64+0x80] ;  /* 0x0000800402048981 */ /* 0x000ee8000c1e1500 */
[----:B------:R-:W4:Y:S01]  /*01b0*/  @!P1 LDG.E.U16 R0, desc[UR4][R2.64+0x40] ;  /* 0x0000400402009981 */ /* 0x000f22000c1e1500 */
[----:B------:R-:W-:Y:S01]  /*01c0*/  ISETP.GE.AND P3, PT, R23, UR8, PT ;  /* 0x0000000817007c0c */ /* 0x000fe2000bf66270 */
[----:B------:R-:W-:-:S02]  /*01d0*/  IMAD.MOV.U32 R67, RZ, RZ, -0x800000 ;  /* 0xff800000ff437424 */ /* 0x000fc400078e00ff */
[----:B------:R-:W-:Y:S02]  /*01e0*/  IMAD.MOV.U32 R68, RZ, RZ, -0x800000 ;  /* 0xff800000ff447424 */ /* 0x000fe400078e00ff */
        /* <DEDUP_REMOVED lines=8> */
[----:B------:R-:W-:Y:S01]  /*0270*/  ISETP.GE.AND P2, PT, R24, UR8, PT ;  /* 0x0000000818007c0c */ /* 0x000fe2000bf46270 */
[----:B------:R-:W-:Y:S01]  /*0280*/  IMAD.MOV.U32 R65, RZ, RZ, -0x800000 ;  /* 0xff800000ff417424 */ /* 0x000fe200078e00ff */
[----:B------:R-:W-:-:S04]  /*0290*/  IADD3 R22, PT, PT, R73, 0x60, RZ ;  /* 0x0000006049167810 */ /* 0x000fc80007ffe0ff */
        /* <DEDUP_REMOVED lines=8> */
[----:B------:R-:W-:Y:S02]  /*0320*/  MOV R66, 0xff800000 ;  /* 0xff80000000427802 */ /* 0x000fe40000000f00 */
[----:B------:R-:W-:Y:S01]  /*0330*/  P2R R5, PR, RZ, 0x10 ;  /* 0x00000010ff057803 */ /* 0x000fe20000000000 */
[----:B--2---:R-:W-:Y:S01]  /*0340*/  @!P1 HADD2.F32 R66, -RZ, R4.H0_H0 ;  /* 0x20000004ff429230 */ /* 0x004fe20000004100 */
[----:B------:R-:W-:-:S04]  /*0350*/  IADD3 R25, PT, PT, R73, 0xc0, RZ ;  /* 0x000000c049197810 */ /* 0x000fc80007ffe0ff */
        /* <DEDUP_REMOVED lines=501> */
[----:B0-----:R-:W-:Y:S01]  /*22b0*/  FADD.FTZ R3, R3, R102 ;  /* 0x0000006603037221 */ /* 0x001fe20000010000 */
[----:B------:R-:W-:Y:S01]  /*22c0*/  FMUL.FTZ R102, R63, 1.4426950216293334961 ;  /* 0x3fb8aa3b3f667820 */ /* 0x000fe20000410000 */
[----:B------:R-:W-:Y:S01]  /*22d0*/  FADD.FTZ R61, -R2, R61 ;  /* 0x0000003d023d7221 */ /* 0x000fe20000010100 */
[----:B------:R-:W-:Y:S01]  /*22e0*/  FMUL.FTZ R104, R62, 1.4426950216293334961 ;  /* 0x3fb8aa3b3e687820 */ /* 0x000fe20000410000 */
[----:B-1----:R-:W-:-:S03]  /*22f0*/  FADD.FTZ R3, R3, R100 ;  /* 0x0000006403037221 */ /* 0x002fc60000010000 */
[----:B------:R-:W0:Y:S01]  /*2300*/  MUFU.EX2 R102, R102 ;  /* 0x0000006600667308 */ /* 0x000e220000000800 */
[----:B--2---:R-:W-:Y:S01]  /*2310*/  FADD.FTZ R3, R3, R70 ;  /* 0x0000004603037221 */ /* 0x004fe20000010000 */
[----:B------:R-:W-:Y:S02]  /*2320*/  FMUL.FTZ R70, R61, 1.4426950216293334961 ;  /* 0x3fb8aa3b3d467820 */ /* 0x000fe40000410000 */
[----:B------:R-:W1:Y:S01]  /*2330*/  MUFU.EX2 R104, R104 ;  /* 0x0000006800687308 */ /* 0x000e620000000800 */
[----:B------:R-:W-:-:S03]  /*2340*/  FADD.FTZ R60, -R2, R60 ;  /* 0x0000003c023c7221 */ /* 0x000fc60000010100 */
[----:B------:R-:W2:Y:S01]  /*2350*/  MUFU.EX2 R70, R70 ;  /* 0x0000004600467308 */ /* 0x000ea20000000800 */
[----:B------:R-:W-:Y:S01]  /*2360*/  FMUL.FTZ R100, R60, 1.4426950216293334961 ;  /* 0x3fb8aa3b3c647820 */ /* 0x000fe20000410000 */
[----:B------:R-:W-:Y:S01]  /*2370*/  FADD.FTZ R59, -R2, R46 ;  /* 0x0000002e023b7221 */ /* 0x000fe20000010100 */
[----:B0-----:R-:W-:-:S04]  /*2380*/  FADD.FTZ R3, R3, R102 ;  /* 0x0000006603037221 */ /* 0x001fc80000010000 */
[----:B------:R-:W0:Y:S01]  /*2390*/  MUFU.EX2 R100, R100 ;  /* 0x0000006400647308 */ /* 0x000e220000000800 */
[----:B------:R-:W-:Y:S01]  /*23a0*/  FADD.FTZ R58, -R2, R58 ;  /* 0x0000003a023a7221 */ /* 0x000fe20000010100 */
[----:B-1----:R-:W-:Y:S01]  /*23b0*/  FADD.FTZ R3, R3, R104 ;  /* 0x0000006803037221 */ /* 0x002fe20000010000 */
[----:B------:R-:W-:-:S03]  /*23c0*/  FMUL.FTZ R46, R59, 1.4426950216293334961 ;  /* 0x3fb8aa3b3b2e7820 */ /* 0x000fc60000410000 */
[----:B--2---:R-:W-:Y:S01]  /*23d0*/  FADD.FTZ R3, R3, R70 ;  /* 0x0000004603037221 */ /* 0x004fe20000010000 */
[----:B------:R-:W-:Y:S02]  /*23e0*/  FMUL.FTZ R70, R58, 1.4426950216293334961 ;  /* 0x3fb8aa3b3a467820 */ /* 0x000fe40000410000 */
[----:B------:R-:W1:Y:S01]  /*23f0*/  MUFU.EX2 R46, R46 ;  /* 0x0000002e002e7308 */ /* 0x000e620000000800 */
[C---:B------:R-:W-:Y:S01]  /*2400*/  FADD.FTZ R57, -R2.reuse, R57 ;  /* 0x0000003902397221 */ /* 0x040fe20000010100 */
[C---:B------:R-:W-:Y:S02]  /*2410*/  FADD.FTZ R56, -R2.reuse, R56 ;  /* 0x0000003802387221 */ /* 0x040fe40000010100 */
        /* <DEDUP_REMOVED lines=227> */
[----:B------:R-:W-:Y:S01]  /*3250*/  F2FP.F16.F32.PACK_AB R72, RZ, R72 ;  /* 0x00000048ff48723e */ /* 0x000fe200000000ff */
[----:B0-----:R-:W-:-:S05]  /*3260*/  IMAD.WIDE R2, R69, 0x2, R2 ;  /* 0x0000000245027825 */ /* 0x001fca00078e0202 */
[----:B------:R0:W-:Y:S01]  /*3270*/  STG.E.U16 desc[UR4][R2.64], R72 ;  /* 0x0000004802007986 */ /* 0x0001e2000c101504 */
[----:B------:R-:W-:Y:S05]  /*3280*/  @P6 EXIT ;  /* 0x000000000000694d */ /* 0x000fea0003800000 */
[----:B------:R-:W-:Y:S01]  /*3290*/  ISETP.GE.AND P5, PT, R108, UR8, PT ;  /* 0x000000086c007c0c */ /* 0x000fe2000bfa6270 */
[----:B------:R-:W-:-:S05]  /*32a0*/  FFMA.FTZ R68, R110, -0.69314718246459960938, R68 ;  /* 0xbf3172186e447823 */ /* 0x000fca0000010044 */
[----:B------:R-:W-:-:S05]  /*32b0*/  F2FP.F16.F32.PACK_AB R68, RZ, R68 ;  /* 0x00000044ff44723e */ /* 0x000fca00000000ff */
[----:B------:R1:W-:Y:S02]  /*32c0*/  STG.E.U16 desc[UR4][R2.64+0x40], R68 ;  /* 0x0000404402007986 */ /* 0x0003e4000c101504 */
        /* <DEDUP_REMOVED lines=116> */
[----:B------:R-:W-:-:S05]  /*3a10*/  FFMA.FTZ R70, R110, -0.69314718246459960938, R70 ;  /* 0xbf3172186e467823 */ /* 0x000fca0000010046 */
[----:B------:R-:W-:-:S05]  /*3a20*/  F2FP.F16.F32.PACK_AB R70, RZ, R70 ;  /* 0x00000046ff46723e */ /* 0x000fca00000000ff */
[----:B------:R0:W-:Y:S01]  /*3a30*/  STG.E.U16 desc[UR4][R2.64+0x640], R70 ;  /* 0x0006404602007986 */ /* 0x0001e2000c101504 */
        /* <DEDUP_REMOVED lines=17> */
[----:B------:R-:W5:Y:S01]  /*3b50*/  S2R R22, SR_TID.X ;  /* 0x0000000000167919 */ /* 0x000f620000002100 */
[----:B------:R-:W-:-:S05]  /*3b60*/  FFMA.FTZ R103, R110, -0.69314718246459960938, R103 ;  /* 0xbf3172186e677823 */ /* 0x000fca0000010067 */
[----:B------:R-:W-:-:S05]  /*3b70*/  F2FP.F16.F32.PACK_AB R103, RZ, R103 ;  /* 0x00000067ff67723e */ /* 0x000fca00000000ff */
[----:B------:R0:W-:Y:S01]  /*3b80*/  STG.E.U16 desc[UR4][R2.64+0x780], R103 ;  /* 0x0007806702007986 */ /* 0x0001e2000c101504 */
[----:B-----5:R-:W-:-:S04]  /*3b90*/  IADD3 R23, PT, PT, R22, 0x3e0, RZ ;  /* 0x000003e016177810 */ /* 0x020fc80007ffe0ff */
[----:B------:R-:W-:-:S13]  /*3ba0*/  ISETP.GE.AND P0, PT, R23, UR8, PT ;  /* 0x0000000817007c0c */ /* 0x000fda000bf06270 */
[----:B0-----:R-:W-:Y:S05]  /*3bb0*/  @P0 EXIT ;  /* 0x000000000000094d */ /* 0x001fea0003800000 */
[----:B------:R-:W-:Y:S02]  /*3bc0*/  VIADD R23, R22, 0x400 ;  /* 0x0000040016177836 */ /* 0x000fe40000000000 */
[----:B------:R-:W-:-:S03]  /*3bd0*/  FFMA.FTZ R104, R110, -0.69314718246459960938, R104 ;  /* 0xbf3172186e687823 */ /* 0x000fc60000010068 */
[----:B------:R-:W-:Y:S02]  /*3be0*/  ISETP.GE.AND P0, PT, R23, UR8, PT ;  /* 0x0000000817007c0c */ /* 0x000fe4000bf06270 */
[----:B------:R-:W-:-:S05]  /*3bf0*/  F2FP.F16.F32.PACK_AB R104, RZ, R104 ;  /* 0x00000068ff68723e */ /* 0x000fca00000000ff */
[----:B------:R0:W-:Y:S06]  /*3c00*/  STG.E.U16 desc[UR4][R2.64+0x7c0], R104 ;  /* 0x0007c06802007986 */ /* 0x0001ec000c101504 */
[----:B------:R-:W-:Y:S05]  /*3c10*/  @P0 EXIT ;  /* 0x000000000000094d */ /* 0x000fea0003800000 */
[----:B------:R-:W-:Y:S02]  /*3c20*/  VIADD R23, R22, 0x420 ;  /* 0x0000042016177836 */ /* 0x000fe40000000000 */
[----:B------:R-:W-:-:S03]  /*3c30*/  FFMA.FTZ R115, R110, -0.69314718246459960938, R115 ;  /* 0xbf3172186e737823 */ /* 0x000fc60000010073 */
[----:B------:R-:W-:Y:S02]  /*3c40*/  ISETP.GE.AND P0, PT, R23, UR8, PT ;  /* 0x0000000817007c0c */ /* 0x000fe4000bf06270 */
[----:B------:R-:W-:-:S05]  /*3c50*/  F2FP.F16.F32.PACK_AB R115, RZ, R115 ;  /* 0x00000073ff73723e */ /* 0x000fca00000000ff */
[----:B------:R0:W-:Y:S06]  /*3c60*/  STG.E.U16 desc[UR4][R2.64+0x800], R115 ;  /* 0x0008007302007986 */ /* 0x0001ec000c101504 */
[----:B------:R-:W-:Y:S05]  /*3c70*/  @P0 EXIT ;  /* 0x000000000000094d */ /* 0x000fea0003800000 */
[----:B------:R-:W-:Y:S01]  /*3c80*/  IADD3 R23, PT, PT, R22, 0x440, RZ ;  /* 0x0000044016177810 */ /* 0x000fe20007ffe0ff */
        /* <DEDUP_REMOVED lines=162> */
[----:B------:R-:W-:Y:S01]  /*46b0*/  STG.E.U16 desc[UR4][R2.64+0xfc0], R101 ;  /* 0x000fc06502007986 */ /* 0x000fe2000c101504 */
[----:B------:R-:W-:Y:S05]  /*46c0*/  EXIT ;  /* 0x000000000000794d */ /* 0x000fea0003800000 */
.L_x_5173:
        /* <DEDUP_REMOVED lines=11> */
.L_x_11485:


//--------------------- .text._ZN43_GLOBAL__N__9ae7fba5_10_SoftMax_cu_9f978f6320softmax_warp_forwardIN3c104HalfES2_fLi10ELb1ELb0EEEvPT0_PKT_iiiPKbib --------------------------
	.section	.text._ZN43_GLOBAL__N__9ae7fba5_10_SoftMax_cu_9f978f6320softmax_warp_forwardIN3c104HalfES2_fLi10ELb1ELb0EEEvPT0_PKT_iiiPKbib,"ax",@progbits
	.align	128
.text._ZN43_GLOBAL__N__9ae7fba5_10_SoftMax_cu_9f978f6320softmax_warp_forwardIN3c104HalfES2_fLi10ELb1ELb0EEEvPT0_PKT_iiiPKbib:
        .type           _ZN43_GLOBAL__N__9ae7fba5_10_SoftMax_cu_9f978f6320softmax_warp_forwardIN3c104HalfES2_fLi10ELb1ELb0EEEvPT0_PKT_iiiPKbib,@function
        .size           _ZN43_GLOBAL__N__9ae7fba5_10_SoftMax_cu_9f978f6320softmax_warp_forwardIN3c104HalfES2_fLi10ELb1ELb0EEEvPT0_PKT_iiiPKbib,(.L_x_11486 - _ZN43_GLOBAL__N__9ae7fba5_10_SoftMax_cu_9f978f6320softmax_warp_forwardIN3c104HalfES2_fLi10ELb1ELb0EEEvPT0_PKT_iiiPKbib)
        .other          _ZN43_GLOBAL__N__9ae7fba5_10_SoftMax_cu_9f978f6320softmax_warp_forwardIN3c104HalfES2_fLi10ELb1ELb0EEEvPT0_PKT_iiiPKbib,@"STO_CUDA_ENTRY STV_DEFAULT"
_ZN43_GLOBAL__N__9ae7fba5_10_SoftMax_cu_9f978f6320softmax_warp_forwardIN3c104HalfES2_fLi10ELb1ELb0EEEvPT0_PKT_iiiPKbib:
        /* <DEDUP_REMOVED lines=23> */
[----:B------:R-:W-:Y:S01]  /*0170*/  ISETP.LT.OR P1, PT, R5, 0x1, P1 ;  /* 0x000000010500780c */ /* 0x000fe20000f21670 */
[----:B------:R-:W-:Y:S02]  /*0180*/  VIADD R12, R38, 0x80 ;  /* 0x00000080260c7836 */ /* 0x000fe40000000000 */
        /* <DEDUP_REMOVED lines=11> */
[C---:B------:R-:W-:Y:S01]  /*0240*/  IADD3 R11, PT, PT, R38.reuse, 0x60, RZ ;  /* 0x00000060260b7810 */ /* 0x040fe20007ffe0ff */
[----:B------:R-:W-:-:S03]  /*0250*/  VIADD R13, R38, 0xa0 ;  /* 0x000000a0260d7836 */ /* 0x000fc60000000000 */
[----:B------:R-:W-:Y:S01]  /*0260*/  ISETP.GE.AND P4, PT, R11, UR8, PT ;  /* 0x000000080b007c0c */ /* 0x000fe2000bf86270 */
[----:B------:R-:W-:Y:S02]  /*0270*/  IMAD.MOV.U32 R21, RZ, RZ, -0x800000 ;  /* 0xff800000ff157424 */ /* 0x000fe400078e00ff */
[----:B--2---:R-:W-:Y:S01]  /*0280*/  @!P2 HADD2.F32 R21, -RZ, R6.H0_H0 ;  /* 0x20000006ff15a230 */ /* 0x004fe20000004100 */
[----:B------:R-:W-:Y:S02]  /*0290*/  ISETP.LT.OR P1, PT, R5, 0x1, P4 ;  /* 0x000000010500780c */ /* 0x000fe40002721670 */
[----:B------:R-:W-:Y:S01]  /*02a0*/  ISETP.GE.AND P2, PT, R13, UR8, PT ;  /* 0x000000080d007c0c */ /* 0x000fe2000bf46270 */
[----:B------:R-:W-:-:S10]  /*02b0*/  IMAD.MOV.U32 R34, RZ, RZ, -0x800000 ;  /* 0xff800000ff227424 */ /* 0x000fd400078e00ff */
[----:B------:R-:W2:Y:S01]  /*02c0*/  @!P1 LDG.E.U16 R4, desc[UR4][R2.64+0xc0] ;  /* 0x0000c00402049981 */ /* 0x000ea2000c1e1500 */
[----:B---3--:R-:W-:Y:S01]  /*02d0*/  @!P0 HADD2.F32 R34, -RZ, R0.H0_H0 ;  /* 0x20000000ff228230 */ /* 0x008fe20000004100 */
[----:B------:R-:W-:Y:S02]  /*02e0*/  ISETP.LT.OR P0, PT, R5, 0x1, P2 ;  /* 0x000000010500780c */ /* 0x000fe40001701670 */
[----:B------:R-:W-:-:S11]  /*02f0*/  P2R R0, PR, RZ, 0x4 ;  /* 0x00000004ff007803 */ /* 0x000fd60000000000 */
[----:B------:R-:W3:Y:S01]  /*0300*/  @!P0 LDG.E.U16 R0, desc[UR4][R2.64+0x140] ;  /* 0x0001400402008981 */ /* 0x000ee2000c1e1500 */
[----:B------:R-:W-:Y:S01]  /*0310*/  VIADD R14, R38, 0xc0 ;  /* 0x000000c0260e7836 */ /* 0x000fe20000000000 */
[----:B------:R-:W-:Y:S02]  /*0320*/  MOV R35, 0xff800000 ;  /* 0xff80000000237802 */ /* 0x000fe40000000f00 */
[----:B------:R-:W-:Y:S01]  /*0330*/  MOV R33, 0xff800000 ;  /* 0xff80000000217802 */ /* 0x000fe20000000f00 */
[----:B--2---:R-:W-:Y:S01]  /*0340*/  @!P1 HADD2.F32 R35, -RZ, R4.H0_H0 ;  /* 0x20000004ff239230 */ /* 0x004fe20000004100 */
[----:B------:R-:W-:Y:S01]  /*0350*/  ISETP.GE.AND P1, PT, R14, UR8, PT ;  /* 0x000000080e007c0c */ /* 0x000fe2000bf26270 */
[----:B---3--:R-:W-:-:S03]  /*0360*/  @!P0 HADD2.F32 R33, -RZ, R0.H0_H0 ;  /* 0x20000000ff218230 */ /* 0x008fc60000004100 */
        /* <DEDUP_REMOVED lines=45> */
[----:B------:R-:W-:Y:S02]  /*0640*/  IMAD.MOV.U32 R26, RZ, RZ, -0x800000 ;  /* 0xff800000ff1a7424 */ /* 0x000fe400078e00ff */
[----:B--2---:R-:W-:Y:S01]  /*0650*/  @!P0 HADD2.F32 R26, -RZ, R0.H0_H0 ;  /* 0x20000000ff1a8230 */ /* 0x004fe20000004100 */
[----:B------:R-:W-:-:S04]  /*0660*/  IADD3 R0, PT, PT, R38, 0x1a0, RZ ;  /* 0x000001a026007810 */ /* 0x000fc80007ffe0ff */
        /* <DEDUP_REMOVED lines=15> */
[----:B------:R-:W-:Y:S01]  /*0760*/  IMAD.MOV.U32 R23, RZ, RZ, -0x800000 ;  /* 0xff800000ff177424 */ /* 0x000fe200078e00ff */
[----:B------:R-:W-:Y:S01]  /*0770*/  P2R R6, PR, RZ, 0x10 ;  /* 0x00000010ff067803 */ /* 0x000fe20000000000 */
        /* <DEDUP_REMOVED lines=53> */
[----:B------:R-:W-:Y:S01]  /*0ad0*/  IMAD.MOV.U32 R44, RZ, RZ, -0x800000 ;  /* 0xff800000ff2c7424 */ /* 0x000fe200078e00ff */
[----:B------:R-:W0:Y:S01]  /*0ae0*/  S2R R51, SR_TID.X ;  /* 0x0000000000337919 */ /* 0x000e220000002100 */
[----:B--2---:R-:W-:Y:S01]  /*0af0*/  @!P6 HADD2.F32 R44, -RZ, R0.H0_H0 ;  /* 0x20000000ff2ce230 */ /* 0x004fe20000004100 */
[----:B------:R-:W-:-:S13]  /*0b00*/  ISETP.GE.OR P6, PT, R8, UR8, !P5 ;  /* 0x0000000808007c0c */ /* 0x000fda000efc6670 */
[----:B------:R-:W2:Y:S01]  /*0b10*/  @!P6 LDG.E.U16 R0, desc[UR4][R2.64+0x680] ;  /* 0x000680040200e981 */ /* 0x000ea2000c1e1500 */
[----:B0-----:R-:W-:Y:S01]  /*0b20*/  VIADD R7, R51, 0x360 ;  /* 0x0000036033077836 */ /* 0x001fe20000000000 */
        /* <DEDUP_REMOVED lines=14> */
[----:B------:R-:W-:Y:S01]  /*0c10*/  VIADD R4, R51, 0x3c0 ;  /* 0x000003c033047836 */ /* 0x000fe20000000000 */
[----:B------:R-:W-:Y:S01]  /*0c20*/  MOV R48, 0xff800000 ;  /* 0xff80000000307802 */ /* 0x000fe20000000f00 */
[----:B--2---:R-:W-:-:S03]  /*0c30*/  @!P6 HADD2.F32 R48, -RZ, R0.H0_H0 ;  /* 0x20000000ff30e230 */ /* 0x004fc60000004100 */
        /* <DEDUP_REMOVED lines=230> */
[----:B------:R-:W-:Y:S02]  /*1aa0*/  F2FP.F16.F32.PACK_AB R56, RZ, R2 ;  /* 0x00000002ff38723e */ /* 0x000fe400000000ff */
[----:B------:R-:W0:Y:S02]  /*1ab0*/  LDC.64 R2, c[0x0][0x380] ;  /* 0x0000e000ff027b82 */ /* 0x000e240000000a00 */
        /* <DEDUP_REMOVED lines=82> */
[----:B-----5:R-:W-:-:S05]  /*1fe0*/  VIADD R12, R11, 0x240 ;  /* 0x000002400b0c7836 */ /* 0x020fca0000000000 */
[----:B------:R-:W-:-:S13]  /*1ff0*/  ISETP.GE.AND P0, PT, R12, UR8, PT ;  /* 0x000000080c007c0c */ /* 0x000fda000bf06270 */
[----:B0-----:R-:W-:Y:S05]  /*2000*/  @P0 EXIT ;  /* 0x000000000000094d */ /* 0x001fea0003800000 */
        /* <DEDUP_REMOVED lines=74> */
.L_x_5174:
        /* <DEDUP_REMOVED lines=13> */
.L_x_11486:


//--------------------- .text._ZN43_GLOBAL__N__9ae7fba5_10_SoftMax_cu_9f978f6320softmax_warp_forwardIN3c104HalfES2_fLi9ELb1ELb0EEEvPT0_PKT_iiiPKbib --------------------------
	.section	.text._ZN43_GLOBAL__N__9ae7fba5_10_SoftMax_cu_9f978f6320softmax_warp_forwardIN3c104HalfES2_fLi9ELb1ELb0EEEvPT0_PKT_iiiPKbib,"ax",@progbits
	.align	128
.text._ZN43_GLOBAL__N__9ae7fba5_10_SoftMax_cu_9f978f6320softmax_warp_forwardIN3c104HalfES2_fLi9ELb1ELb0EEEvPT0_PKT_iiiPKbib:
        .type           _ZN43_GLOBAL__N__9ae7fba5_10_SoftMax_cu_9f978f6320softmax_warp_forwardIN3c104HalfES2_fLi9ELb1ELb0EEEvPT0_PKT_iiiPKbib,@function
        .size           _ZN43_GLOBAL__N__9ae7fba5_10_SoftMax_cu_9f978f6320softmax_warp_forwardIN3c104HalfES2_fLi9ELb1ELb0EEEvPT0_PKT_iiiPKbib,(.L_x_11487 - _ZN43_GLOBAL__N__9ae7fba5_10_SoftMax_cu_9f978f6320softmax_warp_forwardIN3c104HalfES2_fLi9ELb1ELb0EEEvPT0_PKT_iiiPKbib)
        .other          _ZN43_GLOBAL__N__9ae7fba5_10_SoftMax_cu_9f978f6320softmax_warp_forwardIN3c104HalfES2_fLi9ELb1ELb0EEEvPT0_PKT_iiiPKbib,@"STO_CUDA_ENTRY STV_DEFAULT"
_ZN43_GLOBAL__N__9ae7fba5_10_SoftMax_cu_9f978f6320softmax_warp_forwardIN3c104HalfES2_fLi9ELb1ELb0EEEvPT0_PKT_iiiPKbib:
        /* <DEDUP_REMOVED lines=36> */
[----:B------:R-:W-:Y:S01]  /*0240*/  IADD3 R5, PT, PT, R2, 0x60, RZ ;  /* 0x0000006002057810 */ /* 0x000fe20007ffe0ff */
[----:B------:R-:W-:-:S03]  /*0250*/  IMAD.MOV.U32 R20, RZ, RZ, -0x800000 ;  /* 0xff800000ff147424 */ /* 0x000fc600078e00ff */
[----:B------:R-:W-:Y:S01]  /*0260*/  ISETP.GE.AND P4, PT, R5, UR8, PT ;  /* 0x0000000805007c0c */ /* 0x000fe2000bf86270 */
[----:B--2---:R-:W-:-:S03]  /*0270*/  @!P2 HADD2.F32 R20, -RZ, R7.H0_H0 ;  /* 0x20000007ff14a230 */ /* 0x004fc60000004100 */
[----:B------:R-:W-:Y:S01]  /*0280*/  P2R R7, PR, RZ, 0x10 ;  /* 0x00000010ff077803 */ /* 0x000fe20000000000 */
[----:B------:R-:W-:Y:S02]  /*0290*/  VIADD R7, R2, 0xa0 ;  /* 0x000000a002077836 */ /* 0x000fe40000000000 */
        /* <DEDUP_REMOVED lines=8> */
[----:B------:R-:W-:Y:S01]  /*0320*/  IMAD.MOV.U32 R26, RZ, RZ, -0x800000 ;  /* 0xff800000ff1a7424 */ /* 0x000fe200078e00ff */
[----:B------:R-:W-:Y:S01]  /*0330*/  MOV R17, 0xff800000 ;  /* 0xff80000000117802 */ /* 0x000fe20000000f00 */
[----:B--2---:R-:W-:Y:S01]  /*0340*/  @!P1 HADD2.F32 R17, -RZ, R3.H0_H0 ;  /* 0x20000003ff119230 */ /* 0x004fe20000004100 */
[----:B------:R-:W-:-:S04]  /*0350*/  IADD3 R8, PT, PT, R2, 0xc0, RZ ;  /* 0x000000c002087810 */ /* 0x000fc80007ffe0ff */
        /* <DEDUP_REMOVED lines=262> */
.L_x_5175:
        /* <DEDUP_REMOVED lines=12> */
.L_x_11487:


//--------------------- .text._ZN43_GLOBAL__N__9ae7fba5_10_SoftMax_cu_9f978f6320softmax_warp_forwardIN3c104HalfES2_fLi8ELb1ELb0EEEvPT0_PKT_iiiPKbib --------------------------
	.section	.text._ZN43_GLOBAL__N__9ae7fba5_10_SoftMax_cu_9f978f6320softmax_warp_forwardIN3c104HalfES2_fLi8ELb1ELb0EEEvPT0_PKT_iiiPKbib,"ax",@progbits
	.align	128
.text._ZN43_GLOBAL__N__9ae7fba5_10_SoftMax_cu_9f978f6320softmax_warp_forwardIN3c104HalfES2_fLi8ELb1ELb0EEEvPT0_PKT_iiiPKbib:
        .type           _ZN43_GLOBAL__N__9ae7fba5_10_SoftMax_cu_9f978f6320softmax_warp_forwardIN3c104HalfES2_fLi8ELb1ELb0EEEvPT0_PKT_iiiPKbib,@function
        .size           _ZN43_GLOBAL__N__9ae7fba5_10_SoftMax_cu_9f978f6320softmax_warp_forwardIN3c104HalfES2_fLi8ELb1ELb0EEEvPT0_PKT_iiiPKbib,(.L_x_11488 - _ZN43_GLOBAL__N__9ae7fba5_10_SoftMax_cu_9f978f6320softmax_warp_forwardIN3c104HalfES2_fLi8ELb1ELb0EEEvPT0_PKT_iiiPKbib)
        .other          _ZN43_GLOBAL__N__9ae7fba5_10_SoftMax_cu_9f978f6320softmax_warp_forwardIN3c104HalfES2_fLi8ELb1ELb0EEEvPT0_PKT_iiiPKbib,@"STO_CUDA_ENTRY STV_DEFAULT"
_ZN43_GLOBAL__N__9ae7fba5_10_SoftMax_cu_9f978f6320softmax_warp_forwardIN3c104HalfES2_fLi8ELb1ELb0EEEvPT0_PKT_iiiPKbib:
        /* <DEDUP_REMOVED lines=17> */
[----:B------:R-:W-:Y:S01]  /*0110*/  ISETP.LT.OR P2, PT, R14, 0x1, P0 ;  /* 0x000000010e00780c */ /* 0x000fe20000741670 */
[----:B-1----:R-:W-:Y:S01]  /*0120*/  IMAD.WIDE R2, R0, 0x2, R2 ;  /* 0x0000000200027825 */ /* 0x002fe200078e0202 */
[----:B------:R-:W-:Y:S02]  /*0130*/  ISETP.GE.AND P0, PT, R4, UR8, PT ;  /* 0x0000000804007c0c */ /* 0x000fe4000bf06270 */
[C---:B------:R-:W-:Y:S02]  /*0140*/  ISETP.LT.OR P3, PT, R14.reuse, 0x1, P1 ;  /* 0x000000010e00780c */ /* 0x040fe40000f61670 */
[----:B------:R-:W-:Y:S01]  /*0150*/  ISETP.LT.OR P4, PT, R14, 0x1, P0 ;  /* 0x000000010e00780c */ /* 0x000fe20000781670 */
[----:B------:R-:W-:Y:S01]  /*0160*/  VIADD R9, R10, 0x80 ;  /* 0x000000800a097836 */ /* 0x000fe20000000000 */
[----:B------:R-:W-:-:S05]  /*0170*/  P2R R12, PR, RZ, 0x2 ;  /* 0x00000002ff0c7803 */ /* 0x000fca0000000000 */
[----:B0-----:R-:W2:Y:S04]  /*0180*/  @!P2 LDG.E.U16 R11, desc[UR4][R2.64] ;  /* 0x00000004020ba981 */ /* 0x001ea8000c1e1500 */
[----:B------:R-:W3:Y:S04]  /*0190*/  @!P3 LDG.E.U16 R6, desc[UR4][R2.64+0x40] ;  /* 0x000040040206b981 */ /* 0x000ee8000c1e1500 */
[----:B------:R-:W4:Y:S01]  /*01a0*/  @!P4 LDG.E.U16 R8, desc[UR4][R2.64+0x80] ;  /* 0x000080040208c981 */ /* 0x000f22000c1e1500 */
[----:B------:R-:W-:Y:S01]  /*01b0*/  VIADD R5, R10, 0x60 ;  /* 0x000000600a057836 */ /* 0x000fe20000000000 */
[----:B------:R-:W-:-:S02]  /*01c0*/  MOV R7, 0xff800000 ;  /* 0xff80000000077802 */ /* 0x000fc40000000f00 */
[----:B------:R-:W-:Y:S02]  /*01d0*/  MOV R4, 0xff800000 ;  /* 0xff80000000047802 */ /* 0x000fe40000000f00 */
[----:B------:R-:W-:Y:S01]  /*01e0*/  ISETP.GE.AND P1, PT, R5, UR8, PT ;  /* 0x0000000805007c0c */ /* 0x000fe2000bf26270 */
        /* <DEDUP_REMOVED lines=110> */
[----:B------:R-:W-:Y:S01]  /*08d0*/  F2FP.F16.F32.PACK_AB R7, RZ, R7 ;  /* 0x00000007ff07723e */ /* 0x000fe200000000ff */
[----:B-1----:R-:W-:-:S05]  /*08e0*/  IMAD.WIDE R12, R0, 0x2, R12 ;  /* 0x00000002000c7825 */ /* 0x002fca00078e020c */
        /* <DEDUP_REMOVED lines=28> */
[----:B------:R-:W-:Y:S01]  /*0ab0*/  STG.E.U16 desc[UR4][R12.64+0x1c0], R2 ;  /* 0x0001c0020c007986 */ /* 0x000fe2000c101504 */
[----:B------:R-:W-:Y:S05]  /*0ac0*/  EXIT ;  /* 0x000000000000794d */ /* 0x000fea0003800000 */
.L_x_5176:
        /* <DEDUP_REMOVED lines=11> */
.L_x_11488:


//--------------------- .text._ZN43_GLOBAL__N__9ae7fba5_10_SoftMax_cu_9f978f6320softmax_warp_forwardIN3c104HalfES2_fLi7ELb1ELb0EEEvPT0_PKT_iiiPKbib --------------------------
	.section	.text._ZN43_GLOBAL__N__9ae7fba5_10_SoftMax_cu_9f978f6320softmax_warp_forwardIN3c104HalfES2_fLi7ELb1ELb0EEEvPT0_PKT_iiiPKbib,"ax",@progbits
	.align	128
.text._ZN43_GLOBAL__N__9ae7fba5_10_SoftMax_cu_9f978f6320softmax_warp_forwardIN3c104HalfES2_fLi7ELb1ELb0EEEvPT0_PKT_iiiPKbib:
        .type           _ZN43_GLOBAL__N__9ae7fba5_10_SoftMax_cu_9f978f6320softmax_warp_forwardIN3c104HalfES2_fLi7ELb1ELb0EEEvPT0_PKT_iiiPKbib,@function
        .size           _ZN43_GLOBAL__N__9ae7fba5_10_SoftMax_cu_9f978f6320softmax_warp_forwardIN3c104HalfES2_fLi7ELb1ELb0EEEvPT0_PKT_iiiPKbib,(.L_x_11489 - _ZN43_GLOBAL__N__9ae7fba5_10_SoftMax_cu_9f978f6320softmax_warp_forwardIN3c104HalfES2_fLi7ELb1ELb0EEEvPT0_PKT_iiiPKbib)
        .other          _ZN43_GLOBAL__N__9ae7fba5_10_SoftMax_cu_9f978f6320softmax_warp_forwardIN3c104HalfES2_fLi7ELb1ELb0EEEvPT0_PKT_iiiPKbib,@"STO_CUDA_ENTRY STV_DEFAULT"
_ZN43_GLOBAL__N__9ae7fba5_10_SoftMax_cu_9f978f6320softmax_warp_forwardIN3c104HalfES2_fLi7ELb1ELb0EEEvPT0_PKT_iiiPKbib:
        /* <DEDUP_REMOVED lines=21> */
[C---:B------:R-:W-:Y:S01]  /*0150*/  VIADD R5, R9.reuse, 0x40 ;  /* 0x0000004009057836 */ /* 0x040fe20000000000 */
[----:B------:R-:W-:-:S04]  /*0160*/  IADD3 R9, PT, PT, R9, 0x60, RZ ;  /* 0x0000006009097810 */ /* 0x000fc80007ffe0ff */
        /* <DEDUP_REMOVED lines=13> */
[----:B------:R-:W-:Y:S01]  /*0240*/  MOV R10, 0xff800000 ;  /* 0xff800000000a7802 */ /* 0x000fe20000000f00 */
[----:B----4-:R-:W-:Y:S01]  /*0250*/  @!P4 HADD2.F32 R10, -RZ, R8.H0_H0 ;  /* 0x20000008ff0ac230 */ /* 0x010fe20000004100 */
[----:B------:R-:W-:Y:S01]  /*0260*/  ISETP.LT.OR P4, PT, R15, 0x2, P1 ;  /* 0x000000020f00780c */ /* 0x000fe20000f81670 */
[----:B------:R-:W-:-:S12]  /*0270*/  IMAD.MOV.U32 R9, RZ, RZ, -0x800000 ;  /* 0xff800000ff097424 */ /* 0x000fd800078e00ff */
        /* <DEDUP_REMOVED lines=16> */
[----:B------:R-:W-:Y:S01]  /*0380*/  FSEL R16, R16, R9, P4 ;  /* 0x0000000910107208 */ /* 0x000fe20002000000 */
[----:B------:R-:W-:-:S04]  /*0390*/  IMAD.MOV.U32 R8, RZ, RZ, -0x800000 ;  /* 0xff800000ff087424 */ /* 0x000fc800078e00ff */
        /* <DEDUP_REMOVED lines=99> */
[----:B------:R-:W-:Y:S02]  /*09d0*/  F2FP.F16.F32.PACK_AB R5, RZ, R5 ;  /* 0x00000005ff05723e */ /* 0x000fe400000000ff */
[----:B------:R-:W-:-:S05]  /*09e0*/  LEA.HI.X R13, R3, UR7, R14, 0x1, P4 ;  /* 0x00000007030d7c11 */ /* 0x000fca000a0f0c0e */
[----:B------:R0:W-:Y:S01]  /*09f0*/  STG.E.U16 desc[UR4][R12.64], R5 ;  /* 0x000000050c007986 */ /* 0x0001e2000c101504 */
[----:B------:R-:W-:Y:S05]  /*0a00*/  @P1 BRA `(.L_x_5178) ;  /* 0x0000000000281947 */ /* 0x000fea0003800000 */
[----:B------:R-:W-:-:S05]  /*0a10*/  FFMA.FTZ R4, R17, -0.69314718246459960938, R4 ;  /* 0xbf31721811047823 */ /* 0x000fca0000010004 */
[----:B------:R-:W-:-:S05]  /*0a20*/  F2FP.F16.F32.PACK_AB R4, RZ, R4 ;  /* 0x00000004ff04723e */ /* 0x000fca00000000ff */
[----:B------:R1:W-:Y:S01]  /*0a30*/  STG.E.U16 desc[UR4][R12.64+0x40], R4 ;  /* 0x000040040c007986 */ /* 0x0003e2000c101504 */
[----:B------:R-:W-:Y:S05]  /*0a40*/  @P2 BRA `(.L_x_5178) ;  /* 0x0000000000182947 */ /* 0x000fea0003800000 */
[C---:B------:R-:W-:Y:S01]  /*0a50*/  FFMA.FTZ R10, R17.reuse, -0.69314718246459960938, R10 ;  /* 0xbf317218110a7823 */ /* 0x040fe2000001000a */
[----:B------:R-:W-:-:S04]  /*0a60*/  @!P3 FFMA.FTZ R9, R17, -0.69314718246459960938, R9 ;  /* 0xbf3172181109b823 */ /* 0x000fc80000010009 */
[----:B------:R-:W-:Y:S02]  /*0a70*/  F2FP.F16.F32.PACK_AB R10, RZ, R10 ;  /* 0x0000000aff0a723e */ /* 0x000fe400000000ff */
[----:B------:R-:W-:-:S03]  /*0a80*/  @!P3 F2FP.F16.F32.PACK_AB R9, RZ, R9 ;  /* 0x00000009ff09b23e */ /* 0x000fc600000000ff */
[----:B------:R2:W-:Y:S04]  /*0a90*/  STG.E.U16 desc[UR4][R12.64+0x80], R10 ;  /* 0x0000800a0c007986 */ /* 0x0005e8000c101504 */
[----:B------:R2:W-:Y:S02]  /*0aa0*/  @!P3 STG.E.U16 desc[UR4][R12.64+0xc0], R9 ;  /* 0x0000c0090c00b986 */ /* 0x0005e4000c101504 */
.L_x_5178:
[----:B------:R-:W-:Y:S05]  /*0ab0*/  BSYNC.RECONVERGENT B0 ;  /* 0x0000000000007941 */ /* 0x000fea0003800200 */
.L_x_5177:
[----:B------:R-:W-:-:S13]  /*0ac0*/  ISETP.NE.AND P4, PT, R15, 0x1, PT ;  /* 0x000000010f00780c */ /* 0x000fda0003f85270 */
[----:B------:R-:W-:Y:S05]  /*0ad0*/  @!P4 EXIT ;  /* 0x000000000000c94d */ /* 0x000fea0003800000 */
[----:B------:R-:W-:Y:S05]  /*0ae0*/  @P0 EXIT ;  /* 0x000000000000094d */ /* 0x000fea0003800000 */
[----:B------:R-:W3:Y:S01]  /*0af0*/  MUFU.LG2 R11, R11 ;  /* 0x0000000b000b7308 */ /* 0x000ee20000000c00 */
[----:B------:R-:W4:Y:S01]  /*0b00*/  LDCU.64 UR6, c[0x0][0x380] ;  /* 0x00007000ff0677ac */ /* 0x000f220008000a00 */
[----:B------:R-:W-:-:S04]  /*0b10*/  IADD3 R3, P0, PT, R3, R0, RZ ;  /* 0x0000000003037210 */ /* 0x000fc80007f1e0ff */
[----:B------:R-:W-:Y:S01]  /*0b20*/  IADD3.X R14, PT, PT, RZ, R14, RZ, P0, !PT ;  /* 0x0000000eff0e7210 */ /* 0x000fe200007fe4ff */
[----:B---3--:R-:W-:Y:S01]  /*0b30*/  FFMA.FTZ R0, R11, -0.69314718246459960938, R2 ;  /* 0xbf3172180b007823 */ /* 0x008fe20000010002 */
[----:B----4-:R-:W-:-:S04]  /*0b40*/  LEA R2, P0, R3, UR6, 0x1 ;  /* 0x0000000603027c11 */ /* 0x010fc8000f8008ff */
[----:B------:R-:W-:Y:S02]  /*0b50*/  F2FP.F16.F32.PACK_AB R0, RZ, R0 ;  /* 0x00000000ff00723e */ /* 0x000fe400000000ff */
[----:B------:R-:W-:-:S05]  /*0b60*/  LEA.HI.X R3, R3, UR7, R14, 0x1, P0 ;  /* 0x0000000703037c11 */ /* 0x000fca00080f0c0e */
        /* <DEDUP_REMOVED lines=14> */
.L_x_5179:
        /* <DEDUP_REMOVED lines=11> */
.L_x_11489:


//--------------------- .text._ZN43_GLOBAL__N__9ae7fba5_10_SoftMax_cu_9f978f6320softmax_warp_forwardIN3c104HalfES2_fLi6ELb1ELb0EEEvPT0_PKT_iiiPKbib --------------------------
	.section	.text._ZN43_GLOBAL__N__9ae7fba5_10_SoftMax_cu_9f978f6320softmax_warp_forwardIN3c104HalfES2_fLi6ELb1ELb0EEEvPT0_PKT_iiiPKbib,"ax",@progbits
	.align	128
.text._ZN43_GLOBAL__N__9ae7fba5_10_SoftMax_cu_9f978f6320softmax_warp_forwardIN3c104HalfES2_fLi6ELb1ELb0EEEvPT0_PKT_iiiPKbib:
        .type           _ZN43_GLOBAL__N__9ae7fba5_10_SoftMax_cu_9f978f6320softmax_warp_forwardIN3c104HalfES2_fLi6ELb1ELb0EEEvPT0_PKT_iiiPKbib,@function
        .size           _ZN43_GLOBAL__N__9ae7fba5_10_SoftMax_cu_9f978f6320softmax_warp_forwardIN3c104HalfES2_fLi6ELb1ELb0EEEvPT0_PKT_iiiPKbib,(.L_x_11490 - _ZN43_GLOBAL__N__9ae7fba5_10_SoftMax_cu_9f978f6320softmax_warp_forwardIN3c104HalfES2_fLi6ELb1ELb0EEEvPT0_PKT_iiiPKbib)
        .other          _ZN43_GLOBAL__N__9ae7fba5_10_SoftMax_cu_9f978f6320softmax_warp_forwardIN3c104HalfES2_fLi6ELb1ELb0EEEvPT0_PKT_iiiPKbib,@"STO_CUDA_ENTRY STV_DEFAULT"
_ZN43_GLOBAL__N__9ae7fba5_10_SoftMax_cu_9f978f6320softmax_warp_forwardIN3c104HalfES2_fLi6ELb1ELb0EEEvPT0_PKT_iiiPKbib:
        /* <DEDUP_REMOVED lines=115> */
[----:B------:R-:W-:Y:S02]  /*0730*/  F2FP.F16.F32.PACK_AB R4, RZ, R7 ;  /* 0x00000007ff04723e */ /* 0x000fe400000000ff */
[----:B------:R-:W-:Y:S02]  /*0740*/  @!P1 F2FP.F16.F32.PACK_AB R8, RZ, R8 ;  /* 0x00000008ff08923e */ /* 0x000fe400000000ff */
[----:B------:R-:W-:-:S05]  /*0750*/  LEA.HI.X R7, R3, UR7, R10, 0x1, P3 ;  /* 0x0000000703077c11 */ /* 0x000fca00098f0c0a */
[----:B------:R1:W-:Y:S04]  /*0760*/  STG.E.U16 desc[UR4][R6.64], R4 ;  /* 0x0000000406007986 */ /* 0x0003e8000c101504 */
[----:B------:R1:W-:Y:S02]  /*0770*/  @!P1 STG.E.U16 desc[UR4][R6.64+0x40], R8 ;  /* 0x0000400806009986 */ /* 0x0003e4000c101504 */
.L_x_5181:
[----:B------:R-:W-:Y:S05]  /*0780*/  BSYNC.RECONVERGENT B0 ;  /* 0x0000000000007941 */ /* 0x000fea0003800200 */
.L_x_5180:
        /* <DEDUP_REMOVED lines=8> */
[----:B------:R-:W-:Y:S02]  /*0810*/  F2FP.F16.F32.PACK_AB R0, RZ, R5 ;  /* 0x00000005ff00723e */ /* 0x000fe400000000ff */
[----:B------:R-:W-:-:S05]  /*0820*/  LEA.HI.X R5, R3, UR7, R10, 0x1, P0 ;  /* 0x0000000703057c11 */ /* 0x000fca00080f0c0a */
[----:B------:R1:W-:Y:S01]  /*0830*/  STG.E.U16 desc[UR4][R4.64], R0 ;  /* 0x0000000004007986 */ /* 0x0003e2000c101504 */
[----:B------:R-:W-:Y:S05]  /*0840*/  @P1 EXIT ;  /* 0x000000000000194d */ /* 0x000fea0003800000 */
[----:B------:R-:W-:-:S05]  /*0850*/  FFMA.FTZ R2, R11, -0.69314718246459960938, R2 ;  /* 0xbf3172180b027823 */ /* 0x000fca0000010002 */
[----:B------:R-:W-:-:S05]  /*0860*/  F2FP.F16.F32.PACK_AB R2, RZ, R2 ;  /* 0x00000002ff02723e */ /* 0x000fca00000000ff */
[----:B------:R-:W-:Y:S01]  /*0870*/  STG.E.U16 desc[UR4][R4.64+0x40], R2 ;  /* 0x0000400204007986 */ /* 0x000fe2000c101504 */
[----:B------:R-:W-:Y:S05]  /*0880*/  EXIT ;  /* 0x000000000000794d */ /* 0x000fea0003800000 */
.L_x_5182:
        /* <DEDUP_REMOVED lines=15> */
.L_x_11490:


//--------------------- .text._ZN43_GLOBAL__N__9ae7fba5_10_SoftMax_cu_9f978f6320softmax_warp_forwardIN3c104HalfES2_fLi5ELb1ELb0EEEvPT0_PKT_iiiPKbib --------------------------
	.section	.text._ZN43_GLOBAL__N__9ae7fba5_10_SoftMax_cu_9f978f6320softmax_warp_forwardIN3c104HalfES2_fLi5ELb1ELb0EEEvPT0_PKT_iiiPKbib,"ax",@progbits
	.align	128
.text._ZN43_GLOBAL__N__9ae7fba5_10_SoftMax_cu_9f978f6320softmax_warp_forwardIN3c104HalfES2_fLi5ELb1ELb0EEEvPT0_PKT_iiiPKbib:
        .type           _ZN43_GLOBAL__N__9ae7fba5_10_SoftMax_cu_9f978f6320softmax_warp_forwardIN3c104HalfES2_fLi5ELb1ELb0EEEvPT0_PKT_iiiPKbib,@function
        .size           _ZN43_GLOBAL__N__9ae7fba5_10_SoftMax_cu_9f978f6320softmax_warp_forwardIN3c104HalfES2_fLi5ELb1ELb0EEEvPT0_PKT_iiiPKbib,(.L_x_11491 - _ZN43_GLOBAL__N__9ae7fba5_10_SoftMax_cu_9f978f6320softmax_warp_forwardIN3c104HalfES2_fLi5ELb1ELb0EEEvPT0_PKT_iiiPKbib)
        .other          _ZN43_GLOBAL__N__9ae7fba5_10_SoftMax_cu_9f978f6320softmax_warp_forwardIN3c104HalfES2_fLi5ELb1ELb0EEEvPT0_PKT_iiiPKbib,@"STO_CUDA_ENTRY STV_DEFAULT"
_ZN43_GLOBAL__N__9ae7fba5_10_SoftMax_cu_9f978f6320softmax_warp_forwardIN3c104HalfES2_fLi5ELb1ELb0EEEvPT0_PKT_iiiPKbib:
        /* <DEDUP_REMOVED lines=96> */
[----:B------:R-:W-:Y:S02]  /*0600*/  @!P1 F2FP.F16.F32.PACK_AB R0, RZ, R7 ;  /* 0x00000007ff00923e */ /* 0x000fe400000000ff */
        /* <DEDUP_REMOVED lines=9> */
[----:B------:R-:W-:Y:S02]  /*06a0*/  F2FP.F16.F32.PACK_AB R0, RZ, R0 ;  /* 0x00000000ff00723e */ /* 0x000fe400000000ff */
[----:B------:R-:W-:-:S05]  /*06b0*/  LEA.HI.X R3, R4, UR7, R3, 0x1, P0 ;  /* 0x0000000704037c11 */ /* 0x000fca00080f0c03 */
[----:B------:R-:W-:Y:S01]  /*06c0*/  STG.E.U16 desc[UR4][R2.64], R0 ;  /* 0x0000000002007986 */ /* 0x000fe2000c101504 */
[----:B------:R-:W-:Y:S05]  /*06d0*/  EXIT ;  /* 0x000000000000794d */ /* 0x000fea0003800000 */
.L_x_5183:
        /* <DEDUP_REMOVED lines=10> */
.L_x_11491:


//--------------------- .text._ZN43_GLOBAL__N__9ae7fba5_10_SoftMax_cu_9f978f6320softmax_warp_forwardIN3c104HalfES2_fLi4ELb1ELb0EEEvPT0_PKT_iiiPKbib --------------------------
	.section	.text._ZN43_GLOBAL__N__9ae7fba5_10_SoftMax_cu_9f978f6320softmax_warp_forwardIN3c104HalfES2_fLi4ELb1ELb0EEEvPT0_PKT_iiiPKbib,"ax",@progbits
	.align	128
.text._ZN43_GLOBAL__N__9ae7fba5_10_SoftMax_cu_9f978f6320softmax_warp_forwardIN3c104HalfES2_fLi4ELb1ELb0EEEvPT0_PKT_iiiPKbib:
        .type           _ZN43_GLOBAL__N__9ae7fba5_10_SoftMax_cu_9f978f6320softmax_warp_forwardIN3c104HalfES2_fLi4ELb1ELb0EEEvPT0_PKT_iiiPKbib,@function
        .size           _ZN43_GLOBAL__N__9ae7fba5_10_SoftMax_cu_9f978f6320softmax_warp_forwardIN3c104HalfES2_fLi4ELb1ELb0EEEvPT0_PKT_iiiPKbib,(.L_x_11492 - _ZN43_GLOBAL__N__9ae7fba5_10_SoftMax_cu_9f978f6320softmax_warp_forwardIN3c104HalfES2_fLi4ELb1ELb0EEEvPT0_PKT_iiiPKbib)
        .other          _ZN43_GLOBAL__N__9ae7fba5_10_SoftMax_cu_9f978f6320softmax_warp_forwardIN3c104HalfES2_fLi4ELb1ELb0EEEvPT0_PKT_iiiPKbib,@"STO_CUDA_ENTRY STV_DEFAULT"
_ZN43_GLOBAL__N__9ae7fba5_10_SoftMax_cu_9f978f6320softmax_warp_forwardIN3c104HalfES2_fLi4ELb1ELb0EEEvPT0_PKT_iiiPKbib:
        /* <DEDUP_REMOVED lines=100> */
.L_x_5184:
        /* <DEDUP_REMOVED lines=12> */
.L_x_11492:


//--------------------- .text._ZN43_GLOBAL__N__9ae7fba5_10_SoftMax_cu_9f978f6320softmax_warp_forwardIN3c104HalfES2_fLi3ELb1ELb0EEEvPT0_PKT_iiiPKbib --------------------------
	.section	.text._ZN43_GLOBAL__N__9ae7fba5_10_SoftMax_cu_9f978f6320softmax_warp_forwardIN3c104HalfES2_fLi3ELb1ELb0EEEvPT0_PKT_iiiPKbib,"ax",@progbits
	.align	128
.text._ZN43_GLOBAL__N__9ae7fba5_10_SoftMax_cu_9f978f6320softmax_warp_forwardIN3c104HalfES2_fLi3ELb1ELb0EEEvPT0_PKT_iiiPKbib:
        .type           _ZN43_GLOBAL__N__9ae7fba5_10_SoftMax_cu_9f978f6320softmax_warp_forwardIN3c104HalfES2_fLi3ELb1ELb0EEEvPT0_PKT_iiiPKbib,@function
        .size           _ZN43_GLOBAL__N__9ae7fba5_10_SoftMax_cu_9f978f6320softmax_warp_forwardIN3c104HalfES2_fLi3ELb1ELb0EEEvPT0_PKT_iiiPKbib,(.L_x_11493 - _ZN43_GLOBAL__N__9ae7fba5_10_SoftMax_cu_9f978f6320softmax_warp_forwardIN3c104HalfES2_fLi3ELb1ELb0EEEvPT0_PKT_iiiPKbib)
        .other          _ZN43_GLOBAL__N__9ae7fba5_10_SoftMax_cu_9f978f6320softmax_warp_forwardIN3c104HalfES2_fLi3ELb1ELb0EEEvPT0_PKT_iiiPKbib,@"STO_CUDA_ENTRY STV_DEFAULT"
_ZN43_GLOBAL__N__9ae7fba5_10_SoftMax_cu_9f978f6320softmax_warp_forwardIN3c104HalfES2_fLi3ELb1ELb0EEEvPT0_PKT_iiiPKbib:
        /* <DEDUP_REMOVED lines=76> */
[----:B------:R-:W-:Y:S02]  /*04c0*/  @!P1 F2FP.F16.F32.PACK_AB R0, RZ, R0 ;  /* 0x00000000ff00923e */ /* 0x000fe400000000ff */
        /* <DEDUP_REMOVED lines=9> */
[----:B------:R-:W-:Y:S02]  /*0560*/  F2FP.F16.F32.PACK_AB R5, RZ, R5 ;  /* 0x00000005ff05723e */ /* 0x000fe400000000ff */
[----:B------:R-:W-:-:S05]  /*0570*/  LEA.HI.X R3, R0, UR7, R3, 0x1, P0 ;  /* 0x0000000700037c11 */ /* 0x000fca00080f0c03 */
[----:B------:R-:W-:Y:S01]  /*0580*/  STG.E.U16 desc[UR4][R2.64], R5 ;  /* 0x0000000502007986 */ /* 0x000fe2000c101504 */
[----:B------:R-:W-:Y:S05]  /*0590*/  EXIT ;  /* 0x000000000000794d */ /* 0x000fea0003800000 */
.L_x_5185:
        /* <DEDUP_REMOVED lines=14> */
.L_x_11493:


//--------------------- .text._ZN43_GLOBAL__N__9ae7fba5_10_SoftMax_cu_9f978f6320softmax_warp_forwardIN3c104HalfES2_fLi2ELb1ELb0EEEvPT0_PKT_iiiPKbib --------------------------
	.section	.text._ZN43_GLOBAL__N__9ae7fba5_10_SoftMax_cu_9f978f6320softmax_warp_forwardIN3c104HalfES2_fLi2ELb1ELb0EEEvPT0_PKT_iiiPKbib,"ax",@progbits
	.align	128
.text._ZN43_GLOBAL__N__9ae7fba5_10_SoftMax_cu_9f978f6320softmax_warp_forwardIN3c104HalfES2_fLi2ELb1ELb0EEEvPT0_PKT_iiiPKbib:
        .type           _ZN43_GLOBAL__N__9ae7fba5_10_SoftMax_cu_9f978f6320softmax_warp_forwardIN3c104HalfES2_fLi2ELb1ELb0EEEvPT0_PKT_iiiPKbib,@function
        .size           _ZN43_GLOBAL__N__9ae7fba5_10_SoftMax_cu_9f978f6320softmax_warp_forwardIN3c104HalfES2_fLi2ELb1ELb0EEEvPT0_PKT_iiiPKbib,(.L_x_11494 - _ZN43_GLOBAL__N__9ae7fba5_10_SoftMax_cu_9f978f6320softmax_warp_forwardIN3c104HalfES2_fLi2ELb1ELb0EEEvPT0_PKT_iiiPKbib)
        .other          _ZN43_GLOBAL__N__9ae7fba5_10_SoftMax_cu_9f978f6320softmax_warp_forwardIN3c104HalfES2_fLi2ELb1ELb0EEEvPT0_PKT_iiiPKbib,@"STO_CUDA_ENTRY STV_DEFAULT"
_ZN43_GLOBAL__N__9ae7fba5_10_SoftMax_cu_9f978f6320softmax_warp_forwardIN3c104HalfES2_fLi2ELb1ELb0EEEvPT0_PKT_iiiPKbib:
        /* <DEDUP_REMOVED lines=80> */
.L_x_5186:
        /* <DEDUP_REMOVED lines=16> */
.L_x_11494:


//--------------------- .text._ZN43_GLOBAL__N__9ae7fba5_10_SoftMax_cu_9f978f6320softmax_warp_forwardIN3c104HalfES2_fLi1ELb1ELb0EEEvPT0_PKT_iiiPKbib --------------------------
	.section	.text._ZN43_GLOBAL__N__9ae7fba5_10_SoftMax_cu_9f978f6320softmax_warp_forwardIN3c104HalfES2_fLi1ELb1ELb0EEEvPT0_PKT_iiiPKbib,"ax",@progbits
	.align	128
.text._ZN43_GLOBAL__N__9ae7fba5_10_SoftMax_cu_9f978f6320softmax_warp_forwardIN3c104HalfES2_fLi1ELb1ELb0EEEvPT0_PKT_iiiPKbib:
        .type           _ZN43_GLOBAL__N__9ae7fba5_10_SoftMax_cu_9f978f6320softmax_warp_forwardIN3c104HalfES2_fLi1ELb1ELb0EEEvPT0_PKT_iiiPKbib,@function
        .size           _ZN43_GLOBAL__N__9ae7fba5_10_SoftMax_cu_9f978f6320softmax_warp_forwardIN3c104HalfES2_fLi1ELb1ELb0EEEvPT0_PKT_iiiPKbib,(.L_x_11495 - _ZN43_GLOBAL__N__9ae7fba5_10_SoftMax_cu_9f978f6320softmax_warp_forwardIN3c104HalfES2_fLi1ELb1ELb0EEEvPT0_PKT_iiiPKbib)
        .other          _ZN43_GLOBAL__N__9ae7fba5_10_SoftMax_cu_9f978f6320softmax_warp_forwardIN3c104HalfES2_fLi1ELb1ELb0EEEvPT0_PKT_iiiPKbib,@"STO_CUDA_ENTRY STV_DEFAULT"
_ZN43_GLOBAL__N__9ae7fba5_10_SoftMax_cu_9f978f6320softmax_warp_forwardIN3c104HalfES2_fLi1ELb1ELb0EEEvPT0_PKT_iiiPKbib:
        /* <DEDUP_REMOVED lines=70> */
.L_x_5187:
        /* <DEDUP_REMOVED lines=10> */
.L_x_11495:


//--------------------- .text._ZN43_GLOBAL__N__9ae7fba5_10_SoftMax_cu_9f978f6320softmax_warp_forwardIN3c104HalfES2_fLi0ELb1ELb0EEEvPT0_PKT_iiiPKbib --------------------------
	.section	.text._ZN43_GLOBAL__N__9ae7fba5_10_SoftMax_cu_9f978f6320softmax_warp_forwardIN3c104HalfES2_fLi0ELb1ELb0EEEvPT0_PKT_iiiPKbib,"ax",@progbits
	.align	128
.text._ZN43_GLOBAL__N__9ae7fba5_10_SoftMax_cu_9f978f6320softmax_warp_forwardIN3c104HalfES2_fLi0ELb1ELb0EEEvPT0_PKT_iiiPKbib:
        .type           _ZN43_GLOBAL__N__9ae7fba5_10_SoftMax_cu_9f978f6320softmax_warp_forwardIN3c104HalfES2_fLi0ELb1ELb0EEEvPT0_PKT_iiiPKbib,@function
        .size           _ZN43_GLOBAL__N__9ae7fba5_10_SoftMax_cu_9f978f6320softmax_warp_forwardIN3c104HalfES2_fLi0ELb1ELb0EEEvPT0_PKT_iiiPKbib,(.L_x_11496 - _ZN43_GLOBAL__N__9ae7fba5_10_SoftMax_cu_9f978f6320softmax_warp_forwardIN3c104HalfES2_fLi0ELb1ELb0EEEvPT0_PKT_iiiPKbib)
        .other          _ZN43_GLOBAL__N__9ae7fba5_10_SoftMax_cu_9f978f6320softmax_warp_forwardIN3c104HalfES2_fLi0ELb1ELb0EEEvPT0_PKT_iiiPKbib,@"STO_CUDA_ENTRY STV_DEFAULT"
_ZN43_GLOBAL__N__9ae7fba5_10_SoftMax_cu_9f978f6320softmax_warp_forwardIN3c104HalfES2_fLi0ELb1ELb0EEEvPT0_PKT_iiiPKbib:
        /* <DEDUP_REMOVED lines=44> */
[----:B------:R-:W-:Y:S02]  /*02c0*/  F2FP.F16.F32.PACK_AB R2, RZ, R5 ;  /* 0x00000005ff02723e */ /* 0x000fe400000000ff */
[----:B------:R-:W-:-:S05]  /*02d0*/  LEA.HI.X R5, R3, UR7, R0, 0x1, P0 ;  /* 0x0000000703057c11 */ /* 0x000fca00080f0c00 */
[----:B------:R0:W-:Y:S02]  /*02e0*/  STG.E.U16 desc[UR4][R4.64], R2 ;  /* 0x0000000204007986 */ /* 0x0001e4000c101504 */
.L_x_5189:
[----:B------:R-:W-:Y:S05]  /*02f0*/  BSYNC.RECONVERGENT B0 ;  /* 0x0000000000007941 */ /* 0x000fea0003800200 */
.L_x_5188:
        /* <DEDUP_REMOVED lines=12> */
[----:B------:R-:W-:-:S05]  /*03c0*/  F2FP.F16.F32.PACK_AB R6, RZ, R6 ;  /* 0x00000006ff06723e */ /* 0x000fca00000000ff */
[----:B------:R-:W-:Y:S01]  /*03d0*/  STG.E.U16 desc[UR4][R2.64], R6 ;  /* 0x0000000602007986 */ /* 0x000fe2000c101504 */
[----:B------:R-:W-:Y:S05]  /*03e0*/  EXIT ;  /* 0x000000000000794d */ /* 0x000fea0003800000 */
.L_x_5190:
        /* <DEDUP_REMOVED lines=9> */
.L_x_11496:


//--------------------- .text._ZN43_GLOBAL__N__9ae7fba5_10_SoftMax_cu_9f978f6320softmax_warp_forwardIfffLi11ELb1ELb0EEEvPT0_PKT_iiiPKbib --------------------------
	.section	.text._ZN43_GLOBAL__N__9ae7fba5_10_SoftMax_cu_9f978f6320softmax_warp_forwardIfffLi11ELb1ELb0EEEvPT0_PKT_iiiPKbib,"ax",@progbits
	.align	128
.text._ZN43_GLOBAL__N__9ae7fba5_10_SoftMax_cu_9f978f6320softmax_warp_forwardIfffLi11ELb1ELb0EEEvPT0_PKT_iiiPKbib:
        .type           _ZN43_GLOBAL__N__9ae7fba5_10_SoftMax_cu_9f978f6320softmax_warp_forwardIfffLi11ELb1ELb0EEEvPT0_PKT_iiiPKbib,@function
        .size           _ZN43_GLOBAL__N__9ae7fba5_10_SoftMax_cu_9f978f6320softmax_warp_forwardIfffLi11ELb1ELb0EEEvPT0_PKT_iiiPKbib,(.L_x_11497 - _ZN43_GLOBAL__N__9ae7fba5_10_SoftMax_cu_9f978f6320softmax_warp_forwardIfffLi11ELb1ELb0EEEvPT0_PKT_iiiPKbib)
        .other          _ZN43_GLOBAL__N__9ae7fba5_10_SoftMax_cu_9f978f6320softmax_warp_forwardIfffLi11ELb1ELb0EEEvPT0_PKT_iiiPKbib,@"STO_CUDA_ENTRY STV_DEFAULT"
_ZN43_GLOBAL__N__9ae7fba5_10_SoftMax_cu_9f978f6320softmax_warp_forwardIfffLi11ELb1ELb0EEEvPT0_PKT_iiiPKbib:
        /* <DEDUP_REMOVED lines=8> */
[----:B------:R-:W-:-:S02]  /*0080*/  IMAD.MOV.U32 R67, RZ, RZ, -0x800000 ;  /* 0xff800000ff437424 */ /* 0x000fc400078e00ff */
[----:B------:R-:W-:Y:S02]  /*0090*/  IMAD.MOV.U32 R69, RZ, RZ, -0x800000 ;  /* 0xff800000ff457424 */ /* 0x000fe400078e00ff */
        /* <DEDUP_REMOVED lines=13> */
[----:B------:R-:W-:Y:S02]  /*0170*/  ISETP.GE.AND P0, PT, R100, UR8, PT ;  /* 0x0000000864007c0c */ /* 0x000fe4000bf06270 */
[----:B------:R-:W-:Y:S02]  /*0180*/  P2R R0, PR, RZ, 0x2 ;  /* 0x00000002ff007803 */ /* 0x000fe40000000000 */
[----:B------:R-:W-:Y:S02]  /*0190*/  P2R R0, PR, RZ, 0x1 ;  /* 0x00000001ff007803 */ /* 0x000fe40000000000 */
[C---:B------:R-:W-:Y:S02]  /*01a0*/  ISETP.LT.OR P0, PT, R4.reuse, 0x1, P0 ;  /* 0x000000010400780c */ /* 0x040fe40000701670 */
[----:B------:R-:W-:Y:S02]  /*01b0*/  ISETP.LT.OR P1, PT, R4, 0x1, P1 ;  /* 0x000000010400780c */ /* 0x000fe40000f21670 */
[----:B------:R-:W-:Y:S01]  /*01c0*/  ISETP.GE.AND P3, PT, R104, UR8, PT ;  /* 0x0000000868007c0c */ /* 0x000fe2000bf66270 */
[C---:B------:R-:W-:Y:S01]  /*01d0*/  VIADD R21, R72.reuse, 0xa0 ;  /* 0x000000a048157836 */ /* 0x040fe20000000000 */
[----:B------:R-:W-:Y:S01]  /*01e0*/  IADD3 R102, PT, PT, R72, 0x60, RZ ;  /* 0x0000006048667810 */ /* 0x000fe20007ffe0ff */
[----:B------:R-:W-:Y:S01]  /*01f0*/  IMAD.MOV.U32 R65, RZ, RZ, -0x800000 ;  /* 0xff800000ff417424 */ /* 0x000fe200078e00ff */
[----:B0-----:R-:W2:Y:S02]  /*0200*/  @!P2 LDG.E R69, desc[UR4][R2.64] ;  /* 0x000000040245a981 */ /* 0x001ea4000c1e1900 */
[----:B------:R-:W-:-:S03]  /*0210*/  ISETP.GE.AND P4, PT, R102, UR8, PT ;  /* 0x0000000866007c0c */ /* 0x000fc6000bf86270 */
[----:B------:R-:W3:Y:S01]  /*0220*/  @!P0 LDG.E R67, desc[UR4][R2.64+0x100] ;  /* 0x0001000402438981 */ /* 0x000ee2000c1e1900 */
[C---:B------:R-:W-:Y:S02]  /*0230*/  ISETP.LT.OR P0, PT, R4.reuse, 0x1, P3 ;  /* 0x000000010400780c */ /* 0x040fe40001f01670 */
[----:B------:R-:W-:Y:S01]  /*0240*/  ISETP.GE.AND P2, PT, R21, UR8, PT ;  /* 0x0000000815007c0c */ /* 0x000fe2000bf46270 */
[----:B------:R-:W2:Y:S01]  /*0250*/  @!P1 LDG.E R68, desc[UR4][R2.64+0x80] ;  /* 0x0000800402449981 */ /* 0x000ea2000c1e1900 */
[----:B------:R-:W-:Y:S02]  /*0260*/  ISETP.LT.OR P1, PT, R4, 0x1, P4 ;  /* 0x000000010400780c */ /* 0x000fe40002721670 */
[----:B------:R-:W-:-:S07]  /*0270*/  MOV R66, 0xff800000 ;  /* 0xff80000000427802 */ /* 0x000fce0000000f00 */
[----:B------:R-:W4:Y:S01]  /*0280*/  @!P0 LDG.E R65, desc[UR4][R2.64+0x200] ;  /* 0x0002000402418981 */ /* 0x000f22000c1e1900 */
[----:B------:R-:W-:Y:S01]  /*0290*/  ISETP.LT.OR P0, PT, R4, 0x1, P2 ;  /* 0x000000010400780c */ /* 0x000fe20001701670 */
[----:B------:R-:W-:Y:S01]  /*02a0*/  IMAD.MOV.U32 R64, RZ, RZ, -0x800000 ;  /* 0xff800000ff407424 */ /* 0x000fe200078e00ff */
[----:B------:R-:W-:Y:S01]  /*02b0*/  IADD3 R22, PT, PT, R72, 0xc0, RZ ;  /* 0x000000c048167810 */ /* 0x000fe20007ffe0ff */
        /* <DEDUP_REMOVED lines=428> */
[----:B------:R-:W-:-:S04]  /*1d80*/  FADD.FTZ R67, -R2, R67 ;  /* 0x0000004302437221 */ /* 0x000fc80000010100 */
[----:B------:R-:W0:Y:S01]  /*1d90*/  MUFU.EX2 R3, R3 ;  /* 0x0000000300037308 */ /* 0x000e220000000800 */
[----:B------:R-:W-:-:S03]  /*1da0*/  FADD.FTZ R66, -R2, R66 ;  /* 0x0000004202427221 */ /* 0x000fc60000010100 */
[----:B------:R-:W1:Y:S01]  /*1db0*/  MUFU.EX2 R44, R44 ;  /* 0x0000002c002c7308 */ /* 0x000e620000000800 */
[----:B------:R-:W-:Y:S01]  /*1dc0*/  FMUL.FTZ R46, R67, 1.4426950216293334961 ;  /* 0x3fb8aa3b432e7820 */ /* 0x000fe20000410000 */
[----:B------:R-:W-:Y:S01]  /*1dd0*/  FMUL.FTZ R70, R66, 1.4426950216293334961 ;  /* 0x3fb8aa3b42467820 */ /* 0x000fe20000410000 */
[C---:B------:R-:W-:Y:S01]  /*1de0*/  FADD.FTZ R65, -R2.reuse, R65 ;  /* 0x0000004102417221 */ /* 0x040fe20000010100 */
[----:B------:R-:W-:-:S03]  /*1df0*/  FADD.FTZ R64, -R2, R64 ;  /* 0x0000004002407221 */ /* 0x000fc60000010100 */
[----:B------:R-:W2:Y:S01]  /*1e00*/  MUFU.EX2 R46, R46 ;  /* 0x0000002e002e7308 */ /* 0x000ea20000000800 */
[----:B0-----:R-:W-:Y:S01]  /*1e10*/  FADD.FTZ R42, RZ, R3 ;  /* 0x00000003ff2a7221 */ /* 0x001fe20000010000 */
[----:B------:R-:W-:Y:S02]  /*1e20*/  FMUL.FTZ R3, R65, 1.4426950216293334961 ;  /* 0x3fb8aa3b41037820 */ /* 0x000fe40000410000 */
[----:B------:R-:W0:Y:S01]  /*1e30*/  MUFU.EX2 R70, R70 ;  /* 0x0000004600467308 */ /* 0x000e220000000800 */
[----:B-1----:R-:W-:Y:S01]  /*1e40*/  FADD.FTZ R42, R42, R44 ;  /* 0x0000002c2a2a7221 */ /* 0x002fe20000010000 */
[----:B------:R-:W-:Y:S02]  /*1e50*/  FMUL.FTZ R44, R64, 1.4426950216293334961 ;  /* 0x3fb8aa3b402c7820 */ /* 0x000fe40000410000 */
[----:B------:R-:W1:Y:S01]  /*1e60*/  MUFU.EX2 R3, R3 ;  /* 0x0000000300037308 */ /* 0x000e620000000800 */
[----:B------:R-:W-:-:S03]  /*1e70*/  FADD.FTZ R63, -R2, R63 ;  /* 0x0000003f023f7221 */ /* 0x000fc60000010100 */
[----:B------:R-:W3:Y:S01]  /*1e80*/  MUFU.EX2 R44, R44 ;  /* 0x0000002c002c7308 */ /* 0x000ee20000000800 */
[----:B--2---:R-:W-:Y:S01]  /*1e90*/  FADD.FTZ R42, R42, R46 ;  /* 0x0000002e2a2a7221 */ /* 0x004fe20000010000 */
[----:B------:R-:W-:-:S03]  /*1ea0*/  FMUL.FTZ R46, R63, 1.4426950216293334961 ;  /* 0x3fb8aa3b3f2e7820 */ /* 0x000fc60000410000 */
[----:B0-----:R-:W-:Y:S01]  /*1eb0*/  FADD.FTZ R42, R42, R70 ;  /* 0x000000462a2a7221 */ /* 0x001fe20000010000 */
[C---:B------:R-:W-:Y:S02]  /*1ec0*/  FADD.FTZ R62, -R2.reuse, R62 ;  /* 0x0000003e023e7221 */ /* 0x040fe40000010100 */
[----:B------:R-:W0:Y:S01]  /*1ed0*/  MUFU.EX2 R46, R46 ;  /* 0x0000002e002e7308 */ /* 0x000e220000000800 */
[----:B------:R-:W-:Y:S01]  /*1ee0*/  FADD.FTZ R61, -R2, R61 ;  /* 0x0000003d023d7221 */ /* 0x000fe20000010100 */
[----:B-1----:R-:W-:Y:S01]  /*1ef0*/  FADD.FTZ R42, R42, R3 ;  /* 0x000000032a2a7221 */ /* 0x002fe20000010000 */
[----:B------:R-:W-:-:S03]  /*1f00*/  FMUL.FTZ R70, R62, 1.4426950216293334961 ;  /* 0x3fb8aa3b3e467820 */ /* 0x000fc60000410000 */
[----:B---3--:R-:W-:Y:S01]  /*1f10*/  FADD.FTZ R42, R42, R44 ;  /* 0x0000002c2a2a7221 */ /* 0x008fe20000010000 */
[----:B------:R-:W-:Y:S01]  /*1f20*/  FMUL.FTZ R44, R61, 1.4426950216293334961 ;  /* 0x3fb8aa3b3d2c7820 */ /* 0x000fe20000410000 */
[----:B------:R-:W1:Y:S01]  /*1f30*/  MUFU.EX2 R3, R70 ;  /* 0x0000004600037308 */ /* 0x000e620000000800 */
[----:B------:R-:W-:-:S04]  /*1f40*/  FADD.FTZ R60, -R2, R60 ;  /* 0x0000003c023c7221 */ /* 0x000fc80000010100 */
[----:B------:R-:W2:Y:S01]  /*1f50*/  MUFU.EX2 R44, R44 ;  /* 0x0000002c002c7308 */ /* 0x000ea20000000800 */
[----:B0-----:R-:W-:Y:S01]  /*1f60*/  FADD.FTZ R42, R42, R46 ;  /* 0x0000002e2a2a7221 */ /* 0x001fe20000010000 */
[----:B------:R-:W-:Y:S01]  /*1f70*/  FMUL.FTZ R46, R60, 1.4426950216293334961 ;  /* 0x3fb8aa3b3c2e7820 */ /* 0x000fe20000410000 */
[C---:B------:R-:W-:Y:S01]  /*1f80*/  FADD.FTZ R59, -R2.reuse, R59 ;  /* 0x0000003b023b7221 */ /* 0x040fe20000010100 */
[----:B------:R-:W-:-:S04]  /*1f90*/  FADD.FTZ R58, -R2, R58 ;  /* 0x0000003a023a7221 */ /* 0x000fc80000010100 */
[----:B------:R-:W0:Y:S01]  /*1fa0*/  MUFU.EX2 R46, R46 ;  /* 0x0000002e002e7308 */ /* 0x000e220000000800 */
        /* <DEDUP_REMOVED lines=39> */
[C---:B------:R-:W-:Y:S01]  /*2220*/  FADD.FTZ R48, -R2.reuse, R48 ;  /* 0x0000003002307221 */ /* 0x040fe20000010100 */
[----:B-1----:R-:W-:Y:S01]  /*2230*/  FADD.FTZ R3, R3, R42 ;  /* 0x0000002a03037221 */ /* 0x002fe20000010000 */
[----:B------:R-:W-:Y:S01]  /*2240*/  FMUL.FTZ R42, R49, 1.4426950216293334961 ;  /* 0x3fb8aa3b312a7820 */ /* 0x000fe20000410000 */
[----:B------:R-:W-:Y:S02]  /*2250*/  FADD.FTZ R47, -R2, R47 ;  /* 0x0000002f022f7221 */ /* 0x000fe40000010100 */
[----:B--2---:R-:W-:Y:S01]  /*2260*/  FADD.FTZ R3, R3, R44 ;  /* 0x0000002c03037221 */ /* 0x004fe20000010000 */
[----:B------:R-:W-:Y:S02]  /*2270*/  FMUL.FTZ R44, R48, 1.4426950216293334961 ;  /* 0x3fb8aa3b302c7820 */ /* 0x000fe40000410000 */
[----:B------:R-:W1:Y:S01]  /*2280*/  MUFU.EX2 R42, R42 ;  /* 0x0000002a002a7308 */ /* 0x000e620000000800 */
[C---:B------:R-:W-:Y:S01]  /*2290*/  FADD.FTZ R46, -R2.reuse, R125 ;  /* 0x0000007d022e7221 */ /* 0x040fe20000010100 */
[----:B------:R-:W-:Y:S01]  /*22a0*/  FMUL.FTZ R106, R47, 1.4426950216293334961 ;  /* 0x3fb8aa3b2f6a7820 */ /* 0x000fe20000410000 */
[----:B------:R-:W-:Y:S01]  /*22b0*/  FADD.FTZ R45, -R2, R45 ;  /* 0x0000002d022d7221 */ /* 0x000fe20000010100 */
[----:B------:R-:W2:Y:S01]  /*22c0*/  MUFU.EX2 R44, R44 ;  /* 0x0000002c002c7308 */ /* 0x000ea20000000800 */
[----:B0-----:R-:W-:Y:S01]  /*22d0*/  FADD.FTZ R3, R3, R70 ;  /* 0x0000004603037221 */ /* 0x001fe20000010000 */
[----:B------:R-:W-:-:S02]  /*22e0*/  FMUL.FTZ R70, R46, 1.4426950216293334961 ;  /* 0x3fb8aa3b2e467820 */ /* 0x000fc40000410000 */
[----:B------:R-:W0:Y:S01]  /*22f0*/  MUFU.EX2 R106, R106 ;  /* 0x0000006a006a7308 */ /* 0x000e220000000800 */
        /* <DEDUP_REMOVED lines=180> */
[----:B-1----:R-:W-:Y:S01]  /*2e40*/  FFMA.FTZ R69, R72, -0.69314718246459960938, R69 ;  /* 0xbf31721848457823 */ /* 0x002fe20000010045 */
[----:B0-----:R-:W-:-:S05]  /*2e50*/  IMAD.WIDE R2, R71, 0x4, R2 ;  /* 0x0000000447027825 */ /* 0x001fca00078e0202 */
[----:B------:R0:W-:Y:S06]  /*2e60*/  STG.E desc[UR4][R2.64], R69 ;  /* 0x0000004502007986 */ /* 0x0001ec000c101904 */
[----:B------:R-:W-:Y:S05]  /*2e70*/  @P6 EXIT ;  /* 0x000000000000694d */ /* 0x000fea0003800000 */
[----:B------:R-:W-:Y:S01]  /*2e80*/  ISETP.GE.AND P5, PT, R100, UR8, PT ;  /* 0x0000000864007c0c */ /* 0x000fe2000bfa6270 */
[----:B0-----:R-:W-:-:S05]  /*2e90*/  FFMA.FTZ R69, R72, -0.69314718246459960938, R68 ;  /* 0xbf31721848457823 */ /* 0x001fca0000010044 */
[----:B------:R0:W-:Y:S07]  /*2ea0*/  STG.E desc[UR4][R2.64+0x80], R69 ;  /* 0x0000804502007986 */ /* 0x0001ee000c101904 */
        /* <DEDUP_REMOVED lines=259> */
.L_x_5191:
        /* <DEDUP_REMOVED lines=10> */
.L_x_11497:


//--------------------- .text._ZN43_GLOBAL__N__9ae7fba5_10_SoftMax_cu_9f978f6320softmax_warp_forwardIfffLi10ELb1ELb0EEEvPT0_PKT_iiiPKbib --------------------------
	.section	.text._ZN43_GLOBAL__N__9ae7fba5_10_SoftMax_cu_9f978f6320softmax_warp_forwardIfffLi10ELb1ELb0EEEvPT0_PKT_iiiPKbib,"ax",@progbits
	.align	128
.text._ZN43_GLOBAL__N__9ae7fba5_10_SoftMax_cu_9f978f6320softmax_warp_forwardIfffLi10ELb1ELb0EEEvPT0_PKT_iiiPKbib:
        .type           _ZN43_GLOBAL__N__9ae7fba5_10_SoftMax_cu_9f978f6320softmax_warp_forwardIfffLi10ELb1ELb0EEEvPT0_PKT_iiiPKbib,@function
        .size           _ZN43_GLOBAL__N__9ae7fba5_10_SoftMax_cu_9f978f6320softmax_warp_forwardIfffLi10ELb1ELb0EEEvPT0_PKT_iiiPKbib,(.L_x_11498 - _ZN43_GLOBAL__N__9ae7fba5_10_SoftMax_cu_9f978f6320softmax_warp_forwardIfffLi10ELb1ELb0EEEvPT0_PKT_iiiPKbib)
        .other          _ZN43_GLOBAL__N__9ae7fba5_10_SoftMax_cu_9f978f6320softmax_warp_forwardIfffLi10ELb1ELb0EEEvPT0_PKT_iiiPKbib,@"STO_CUDA_ENTRY STV_DEFAULT"
_ZN43_GLOBAL__N__9ae7fba5_10_SoftMax_cu_9f978f6320softmax_warp_forwardIfffLi10ELb1ELb0EEEvPT0_PKT_iiiPKbib:
        /* <DEDUP_REMOVED lines=8> */
[----:B------:R-:W-:Y:S01]  /*0080*/  MOV R32, 0xff800000 ;  /* 0xff80000000207802 */ /* 0x000fe20000000f00 */
[----:B------:R-:W-:-:S02]  /*0090*/  IMAD.MOV.U32 R33, RZ, RZ, -0x800000 ;  /* 0xff800000ff217424 */ /* 0x000fc400078e00ff */
        /* <DEDUP_REMOVED lines=21> */
[----:B0-----:R-:W2:Y:S01]  /*01f0*/  @!P2 LDG.E R33, desc[UR4][R2.64] ;  /* 0x000000040221a981 */ /* 0x001ea2000c1e1900 */
[----:B------:R-:W-:-:S02]  /*0200*/  MOV R30, 0xff800000 ;  /* 0xff800000001e7802 */ /* 0x000fc40000000f00 */
[----:B------:R-:W-:-:S03]  /*0210*/  ISETP.GE.AND P4, PT, R54, UR8, PT ;  /* 0x0000000836007c0c */ /* 0x000fc6000bf86270 */
[----:B------:R-:W3:Y:S01]  /*0220*/  @!P0 LDG.E R32, desc[UR4][R2.64+0x100] ;  /* 0x0001000402208981 */ /* 0x000ee2000c1e1900 */
[----:B------:R-:W-:Y:S02]  /*0230*/  ISETP.LT.OR P0, PT, R4, 0x1, P3 ;  /* 0x000000010400780c */ /* 0x000fe40001f01670 */
[----:B------:R-:W-:Y:S01]  /*0240*/  ISETP.GE.AND P2, PT, R10, UR8, PT ;  /* 0x000000080a007c0c */ /* 0x000fe2000bf46270 */
[----:B------:R-:W2:Y:S01]  /*0250*/  @!P1 LDG.E R18, desc[UR4][R2.64+0x80] ;  /* 0x0000800402129981 */ /* 0x000ea2000c1e1900 */
[----:B------:R-:W-:Y:S01]  /*0260*/  ISETP.LT.OR P1, PT, R4, 0x1, P4 ;  /* 0x000000010400780c */ /* 0x000fe20002721670 */
[----:B------:R-:W-:Y:S02]  /*0270*/  IMAD.MOV.U32 R31, RZ, RZ, -0x800000 ;  /* 0xff800000ff1f7424 */ /* 0x000fe400078e00ff */
[----:B------:R-:W-:-:S06]  /*0280*/  VIADD R11, R36, 0xc0 ;  /* 0x000000c0240b7836 */ /* 0x000fcc0000000000 */
[----:B------:R-:W4:Y:S01]  /*0290*/  @!P0 LDG.E R30, desc[UR4][R2.64+0x200] ;  /* 0x00020004021e8981 */ /* 0x000f22000c1e1900 */
[----:B------:R-:W-:Y:S01]  /*02a0*/  ISETP.LT.OR P0, PT, R4, 0x1, P2 ;  /* 0x000000010400780c */ /* 0x000fe20001701670 */
[----:B------:R-:W-:Y:S02]  /*02b0*/  IMAD.MOV.U32 R29, RZ, RZ, -0x800000 ;  /* 0xff800000ff1d7424 */ /* 0x000fe400078e00ff */
[----:B------:R-:W5:Y:S01]  /*02c0*/  @!P1 LDG.E R31, desc[UR4][R2.64+0x180] ;  /* 0x00018004021f9981 */ /* 0x000f62000c1e1900 */
[----:B------:R-:W-:Y:S01]  /*02d0*/  ISETP.GE.AND P1, PT, R11, UR8, PT ;  /* 0x000000080b007c0c */ /* 0x000fe2000bf26270 */
[----:B------:R-:W-:Y:S01]  /*02e0*/  VIADD R12, R36, 0xe0 ;  /* 0x000000e0240c7836 */ /* 0x000fe20000000000 */
[----:B------:R-:W-:-:S07]  /*02f0*/  P2R R0, PR, RZ, 0x10 ;  /* 0x00000010ff007803 */ /* 0x000fce0000000000 */
[----:B------:R-:W4:Y:S01]  /*0300*/  @!P0 LDG.E R29, desc[UR4][R2.64+0x280] ;  /* 0x00028004021d8981 */ /* 0x000f22000c1e1900 */
[----:B------:R-:W-:Y:S02]  /*0310*/  ISETP.LT.OR P0, PT, R4, 0x1, P1 ;  /* 0x000000010400780c */ /* 0x000fe40000f01670 */
[----:B------:R-:W-:Y:S02]  /*0320*/  P2R R0, PR, RZ, 0x8 ;  /* 0x00000008ff007803 */ /* 0x000fe40000000000 */
[----:B------:R-:W-:Y:S02]  /*0330*/  MOV R28, 0xff800000 ;  /* 0xff800000001c7802 */ /* 0x000fe40000000f00 */
[----:B------:R-:W-:Y:S02]  /*0340*/  P2R R0, PR, RZ, 0x4 ;  /* 0x00000004ff007803 */ /* 0x000fe40000000000 */
[----:B------:R-:W-:Y:S02]  /*0350*/  P2R R0, PR, RZ, 0x2 ;  /* 0x00000002ff007803 */ /* 0x000fe40000000000 */
[----:B------:R-:W-:-:S03]  /*0360*/  ISETP.GE.AND P1, PT, R12, UR8, PT ;  /* 0x000000080c007c0c */ /* 0x000fc6000bf26270 */
        /* <DEDUP_REMOVED lines=88> */
[----:B------:R-:W-:Y:S02]  /*08f0*/  ISETP.GE.OR P6, PT, R0, UR8, !P5 ;  /* 0x0000000800007c0c */ /* 0x000fe4000efc6670 */
[----:B------:R-:W0:Y:S01]  /*0900*/  S2R R0, SR_TID.X ;  /* 0x0000000000007919 */ /* 0x000e220000002100 */
[----:B------:R-:W-:-:S10]  /*0910*/  IMAD.MOV.U32 R41, RZ, RZ, -0x800000 ;  /* 0xff800000ff297424 */ /* 0x000fd400078e00ff */
[----:B------:R-:W4:Y:S01]  /*0920*/  @!P6 LDG.E R40, desc[UR4][R2.64+0xc00] ;  /* 0x000c00040228e981 */ /* 0x000f22000c1e1900 */
[----:B------:R-:W-:Y:S02]  /*0930*/  ISETP.GE.OR P6, PT, R9, UR8, !P5 ;  /* 0x0000000809007c0c */ /* 0x000fe4000efc6670 */
[----:B------:R-:W-:Y:S01]  /*0940*/  IADD3 R8, PT, PT, R36, 0x340, RZ ;  /* 0x0000034024087810 */ /* 0x000fe20007ffe0ff */
[----:B------:R-:W-:-:S10]  /*0950*/  IMAD.MOV.U32 R42, RZ, RZ, -0x800000 ;  /* 0xff800000ff2a7424 */ /* 0x000fd400078e00ff */
[----:B------:R-:W4:Y:S01]  /*0960*/  @!P6 LDG.E R41, desc[UR4][R2.64+0xc80] ;  /* 0x000c80040229e981 */ /* 0x000f22000c1e1900 */
[----:B------:R-:W-:Y:S01]  /*0970*/  ISETP.GE.OR P6, PT, R8, UR8, !P5 ;  /* 0x0000000808007c0c */ /* 0x000fe2000efc6670 */
[----:B0-----:R-:W-:-:S12]  /*0980*/  VIADD R7, R0, 0x360 ;  /* 0x0000036000077836 */ /* 0x001fd80000000000 */
[----:B------:R-:W4:Y:S01]  /*0990*/  @!P6 LDG.E R42, desc[UR4][R2.64+0xd00] ;  /* 0x000d0004022ae981 */ /* 0x000f22000c1e1900 */
[----:B------:R-:W-:Y:S02]  /*09a0*/  ISETP.GE.OR P6, PT, R7, UR8, !P5 ;  /* 0x0000000807007c0c */ /* 0x000fe4000efc6670 */
[----:B------:R-:W-:Y:S01]  /*09b0*/  MOV R43, 0xff800000 ;  /* 0xff800000002b7802 */ /* 0x000fe20000000f00 */
        /* <DEDUP_REMOVED lines=301> */
[----:B------:R-:W4:Y:S02]  /*1c90*/  S2R R10, SR_TID.X ;  /* 0x00000000000a7919 */ /* 0x000f240000002100 */
[----:B----4-:R-:W-:-:S04]  /*1ca0*/  IADD3 R11, PT, PT, R10, 0x240, RZ ;  /* 0x000002400a0b7810 */ /* 0x010fc80007ffe0ff */
[----:B------:R-:W-:Y:S01]  /*1cb0*/  ISETP.GE.AND P0, PT, R11, UR8, PT ;  /* 0x000000080b007c0c */ /* 0x000fe2000bf06270 */
[----:B------:R-:W-:-:S05]  /*1cc0*/  FFMA.FTZ R11, R36, -0.69314718246459960938, R50 ;  /* 0xbf317218240b7823 */ /* 0x000fca0000010032 */
[----:B------:R4:W-:Y:S07]  /*1cd0*/  STG.E desc[UR4][R2.64+0x880], R11 ;  /* 0x0008800b02007986 */ /* 0x0009ee000c101904 */
[----:B------:R-:W-:Y:S05]  /*1ce0*/  @P0 EXIT ;  /* 0x000000000000094d */ /* 0x000fea0003800000 */
[----:B----4-:R-:W-:Y:S02]  /*1cf0*/  VIADD R11, R10, 0x260 ;  /* 0x000002600a0b7836 */ /* 0x010fe40000000000 */
        /* <DEDUP_REMOVED lines=60> */
.L_x_5192:
        /* <DEDUP_REMOVED lines=12> */
.L_x_11498:


//--------------------- .text._ZN43_GLOBAL__N__9ae7fba5_10_SoftMax_cu_9f978f6320softmax_warp_forwardIfffLi9ELb1ELb0EEEvPT0_PKT_iiiPKbib --------------------------
	.section	.text._ZN43_GLOBAL__N__9ae7fba5_10_SoftMax_cu_9f978f6320softmax_warp_forwardIfffLi9ELb1ELb0EEEvPT0_PKT_iiiPKbib,"ax",@progbits
	.align	128
.text._ZN43_GLOBAL__N__9ae7fba5_10_SoftMax_cu_9f978f6320softmax_warp_forwardIfffLi9ELb1ELb0EEEvPT0_PKT_iiiPKbib:
        .type           _ZN43_GLOBAL__N__9ae7fba5_10_SoftMax_cu_9f978f6320softmax_warp_forwardIfffLi9ELb1ELb0EEEvPT0_PKT_iiiPKbib,@function
        .size           _ZN43_GLOBAL__N__9ae7fba5_10_SoftMax_cu_9f978f6320softmax_warp_forwardIfffLi9ELb1ELb0EEEvPT0_PKT_iiiPKbib,(.L_x_11499 - _ZN43_GLOBAL__N__9ae7fba5_10_SoftMax_cu_9f978f6320softmax_warp_forwardIfffLi9ELb1ELb0EEEvPT0_PKT_iiiPKbib)
        .other          _ZN43_GLOBAL__N__9ae7fba5_10_SoftMax_cu_9f978f6320softmax_warp_forwardIfffLi9ELb1ELb0EEEvPT0_PKT_iiiPKbib,@"STO_CUDA_ENTRY STV_DEFAULT"
_ZN43_GLOBAL__N__9ae7fba5_10_SoftMax_cu_9f978f6320softmax_warp_forwardIfffLi9ELb1ELb0EEEvPT0_PKT_iiiPKbib:
        /* <DEDUP_REMOVED lines=35> */
[----:B------:R-:W-:Y:S02]  /*0230*/  ISETP.LT.OR P0, PT, R3, 0x1, P3 ;  /* 0x000000010300780c */ /* 0x000fe40001f01670 */
        /* <DEDUP_REMOVED lines=21> */
[----:B------:R-:W-:Y:S01]  /*0390*/  IMAD.MOV.U32 R26, RZ, RZ, -0x800000 ;  /* 0xff800000ff1a7424 */ /* 0x000fe200078e00ff */
[----:B------:R-:W-:Y:S02]  /*03a0*/  P2R R0, PR, RZ, 0x2 ;  /* 0x00000002ff007803 */ /* 0x000fe40000000000 */
[----:B------:R-:W-:-:S09]  /*03b0*/  IADD3 R0, PT, PT, R2, 0x100, RZ ;  /* 0x0000010002007810 */ /* 0x000fd20007ffe0ff */
        /* <DEDUP_REMOVED lines=26> */
[----:B------:R-:W-:-:S04]  /*0560*/  ISETP.GE.AND P5, PT, R3, 0x1, PT ;  /* 0x000000010300780c */ /* 0x000fc80003fa6270 */
[----:B------:R-:W-:Y:S02]  /*0570*/  ISETP.GE.OR P6, PT, R0, UR8, !P5 ;  /* 0x0000000800007c0c */ /* 0x000fe4000efc6670 */
[----:B------:R-:W0:Y:S01]  /*0580*/  S2R R0, SR_TID.X ;  /* 0x0000000000007919 */ /* 0x000e220000002100 */
[----:B------:R-:W-:Y:S01]  /*0590*/  IMAD.MOV.U32 R21, RZ, RZ, -0x800000 ;  /* 0xff800000ff157424 */ /* 0x000fe200078e00ff */
[----:B------:R-:W-:Y:S01]  /*05a0*/  IADD3 R4, PT, PT, R2, 0x1c0, RZ ;  /* 0x000001c002047810 */ /* 0x000fe20007ffe0ff */
[----:B------:R-:W-:-:S08]  /*05b0*/  IMAD.MOV.U32 R3, RZ, RZ, -0x800000 ;  /* 0xff800000ff037424 */ /* 0x000fd000078e00ff */
[----:B------:R-:W4:Y:S01]  /*05c0*/  @!P6 LDG.E R21, desc[UR4][R8.64+0x680] ;  /* 0x000680040815e981 */ /* 0x000f22000c1e1900 */
[----:B------:R-:W-:Y:S02]  /*05d0*/  ISETP.GE.OR P6, PT, R4, UR8, !P5 ;  /* 0x0000000804007c0c */ /* 0x000fe4000efc6670 */
[----:B------:R-:W-:-:S11]  /*05e0*/  MOV R20, 0xff800000 ;  /* 0xff80000000147802 */ /* 0x000fd60000000f00 */
[----:B------:R-:W4:Y:S01]  /*05f0*/  @!P6 LDG.E R3, desc[UR4][R8.64+0x700] ;  /* 0x000700040803e981 */ /* 0x000f22000c1e1900 */
[----:B0-----:R-:W-:-:S05]  /*0600*/  VIADD R0, R0, 0x1e0 ;  /* 0x000001e000007836 */ /* 0x001fca0000000000 */
        /* <DEDUP_REMOVED lines=155> */
[----:B------:R-:W-:-:S05]  /*0fc0*/  FFMA.FTZ R11, R23, -0.69314718246459960938, R11 ;  /* 0xbf317218170b7823 */ /* 0x000fca000001000b */
[----:B------:R0:W-:Y:S01]  /*0fd0*/  STG.E desc[UR4][R2.64+0x380], R11 ;  /* 0x0003800b02007986 */ /* 0x0001e2000c101904 */
[----:B------:R-:W-:Y:S05]  /*0fe0*/  @P0 EXIT ;  /* 0x000000000000094d */ /* 0x000fea0003800000 */
[----:B0-----:R-:W-:-:S05]  /*0ff0*/  FFMA.FTZ R5, R23, -0.69314718246459960938, R10 ;  /* 0xbf31721817057823 */ /* 0x001fca000001000a */
        /* <DEDUP_REMOVED lines=11> */
[----:B0-----:R-:W0:Y:S02]  /*10b0*/  S2R R5, SR_TID.X ;  /* 0x0000000000057919 */ /* 0x001e240000002100 */
[----:B0-----:R-:W-:-:S05]  /*10c0*/  VIADD R5, R5, 0x1a0 ;  /* 0x000001a005057836 */ /* 0x001fca0000000000 */
        /* <DEDUP_REMOVED lines=15> */
.L_x_5193:
        /* <DEDUP_REMOVED lines=12> */
.L_x_11499:


//--------------------- .text._ZN43_GLOBAL__N__9ae7fba5_10_SoftMax_cu_9f978f6320softmax_warp_forwardIfffLi8ELb1ELb0EEEvPT0_PKT_iiiPKbib --------------------------
	.section	.text._ZN43_GLOBAL__N__9ae7fba5_10_SoftMax_cu_9f978f6320softmax_warp_forwardIfffLi8ELb1ELb0EEEvPT0_PKT_iiiPKbib,"ax",@progbits
	.align	128
.text._ZN43_GLOBAL__N__9ae7fba5_10_SoftMax_cu_9f978f6320softmax_warp_forwardIfffLi8ELb1ELb0EEEvPT0_PKT_iiiPKbib:
        .type           _ZN43_GLOBAL__N__9ae7fba5_10_SoftMax_cu_9f978f6320softmax_warp_forwardIfffLi8ELb1ELb0EEEvPT0_PKT_iiiPKbib,@function
        .size           _ZN43_GLOBAL__N__9ae7fba5_10_SoftMax_cu_9f978f6320softmax_warp_forwardIfffLi8ELb1ELb0EEEvPT0_PKT_iiiPKbib,(.L_x_11500 - _ZN43_GLOBAL__N__9ae7fba5_10_SoftMax_cu_9f978f6320softmax_warp_forwardIfffLi8ELb1ELb0EEEvPT0_PKT_iiiPKbib)
        .other          _ZN43_GLOBAL__N__9ae7fba5_10_SoftMax_cu_9f978f6320softmax_warp_forwardIfffLi8ELb1ELb0EEEvPT0_PKT_iiiPKbib,@"STO_CUDA_ENTRY STV_DEFAULT"
_ZN43_GLOBAL__N__9ae7fba5_10_SoftMax_cu_9f978f6320softmax_warp_forwardIfffLi8ELb1ELb0EEEvPT0_PKT_iiiPKbib:
        /* <DEDUP_REMOVED lines=91> */
[----:B------:R-:W-:Y:S01]  /*05b0*/  FADD.FTZ R7, -R2, R7 ;  /* 0x0000000702077221 */ /* 0x000fe20000010100 */
[----:B------:R-:W-:Y:S01]  /*05c0*/  FMUL.FTZ R17, R8, 1.4426950216293334961 ;  /* 0x3fb8aa3b08117820 */ /* 0x000fe20000410000 */
[C---:B------:R-:W-:Y:S01]  /*05d0*/  FADD.FTZ R6, -R2.reuse, R6 ;  /* 0x0000000602067221 */ /* 0x040fe20000010100 */
[----:B------:R-:W0:Y:S01]  /*05e0*/  MUFU.EX2 R3, R3 ;  /* 0x0000000300037308 */ /* 0x000e220000000800 */
[----:B------:R-:W-:Y:S01]  /*05f0*/  FMUL.FTZ R19, R7, 1.4426950216293334961 ;  /* 0x3fb8aa3b07137820 */ /* 0x000fe20000410000 */
[----:B------:R-:W-:Y:S01]  /*0600*/  FADD.FTZ R5, -R2, R5 ;  /* 0x0000000502057221 */ /* 0x000fe20000010100 */
[----:B------:R-:W-:Y:S01]  /*0610*/  FMUL.FTZ R21, R6, 1.4426950216293334961 ;  /* 0x3fb8aa3b06157820 */ /* 0x000fe20000410000 */
[----:B------:R-:W1:Y:S01]  /*0620*/  MUFU.EX2 R16, R16 ;  /* 0x0000001000107308 */ /* 0x000e620000000800 */
[----:B------:R-:W-:-:S03]  /*0630*/  FADD.FTZ R2, -R2, R4 ;  /* 0x0000000402027221 */ /* 0x000fc60000010100 */
[----:B------:R-:W2:Y:S04]  /*0640*/  MUFU.EX2 R12, R12 ;  /* 0x0000000c000c7308 */ /* 0x000ea80000000800 */
        /* <DEDUP_REMOVED lines=27> */
[----:B------:R-:W-:Y:S01]  /*0800*/  ISETP.NE.AND P6, PT, R13, RZ, PT ;  /* 0x000000ff0d00720c */ /* 0x000fe20003fc5270 */
[----:B-1----:R-:W-:Y:S01]  /*0810*/  FADD.FTZ R18, R19, R18 ;  /* 0x0000001213127221 */ /* 0x002fe20000010000 */
[----:B------:R-:W1:Y:S05]  /*0820*/  LDC.64 R12, c[0x0][0x380] ;  /* 0x0000e000ff0c7b82 */ /* 0x000e6a0000000a00 */
[----:B------:R-:W2:Y:S02]  /*0830*/  MUFU.LG2 R18, R18 ;  /* 0x0000001200127308 */ /* 0x000ea40000000c00 */
[----:B--2---:R-:W-:Y:S01]  /*0840*/  FFMA.FTZ R3, R18, -0.69314718246459960938, R10 ;  /* 0xbf31721812037823 */ /* 0x004fe2000001000a */
[----:B-1----:R-:W-:-:S05]  /*0850*/  IMAD.WIDE R12, R0, 0x4, R12 ;  /* 0x00000004000c7825 */ /* 0x002fca00078e020c */
        /* <DEDUP_REMOVED lines=8> */
[----:B-1----:R-:W-:-:S05]  /*08e0*/  FFMA.FTZ R3, R18, -0.69314718246459960938, R8 ;  /* 0xbf31721812037823 */ /* 0x002fca0000010008 */
        /* <DEDUP_REMOVED lines=12> */
[----:B------:R-:W-:Y:S01]  /*09b0*/  STG.E desc[UR4][R12.64+0x380], R3 ;  /* 0x000380030c007986 */ /* 0x000fe2000c101904 */
[----:B------:R-:W-:Y:S05]  /*09c0*/  EXIT ;  /* 0x000000000000794d */ /* 0x000fea0003800000 */
.L_x_5194:
        /* <DEDUP_REMOVED lines=11> */
.L_x_11500:


//--------------------- .text._ZN43_GLOBAL__N__9ae7fba5_10_SoftMax_cu_9f978f6320softmax_warp_forwardIfffLi7ELb1ELb0EEEvPT0_PKT_iiiPKbib --------------------------
	.section	.text._ZN43_GLOBAL__N__9ae7fba5_10_SoftMax_cu_9f978f6320softmax_warp_forwardIfffLi7ELb1ELb0EEEvPT0_PKT_iiiPKbib,"ax",@progbits
	.align	128
.text._ZN43_GLOBAL__N__9ae7fba5_10_SoftMax_cu_9f978f6320softmax_warp_forwardIfffLi7ELb1ELb0EEEvPT0_PKT_iiiPKbib:
        .type           _ZN43_GLOBAL__N__9ae7fba5_10_SoftMax_cu_9f978f6320softmax_warp_forwardIfffLi7ELb1ELb0EEEvPT0_PKT_iiiPKbib,@function
        .size           _ZN43_GLOBAL__N__9ae7fba5_10_SoftMax_cu_9f978f6320softmax_warp_forwardIfffLi7ELb1ELb0EEEvPT0_PKT_iiiPKbib,(.L_x_11501 - _ZN43_GLOBAL__N__9ae7fba5_10_SoftMax_cu_9f978f6320softmax_warp_forwardIfffLi7ELb1ELb0EEEvPT0_PKT_iiiPKbib)
        .other          _ZN43_GLOBAL__N__9ae7fba5_10_SoftMax_cu_9f978f6320softmax_warp_forwardIfffLi7ELb1ELb0EEEvPT0_PKT_iiiPKbib,@"STO_CUDA_ENTRY STV_DEFAULT"
_ZN43_GLOBAL__N__9ae7fba5_10_SoftMax_cu_9f978f6320softmax_warp_forwardIfffLi7ELb1ELb0EEEvPT0_PKT_iiiPKbib:
[----:B------:R-:W-:Y:S01]  /*0000*/  LDC R1, c[0x0][0x37c] ;  /* 0x0000df00ff017b82 */ /* 0x000fe20000000800 */
[----:B------:R-:W0:Y:S01]  /*0010*/  S2R R0, SR_CTAID.X ;  /* 0x0000000000007919 */ /* 0x000e220000002500 */
[----:B------:R-:W0:Y:S06]  /*0020*/  LDCU UR4, c[0x0][0x364] ;  /* 0x00006c80ff0477ac */ /* 0x000e2c0008000800 */
[----:B------:R-:W1:Y:S01]  /*0030*/  LDC R3, c[0x0][0x398] ;  /* 0x0000e600ff037b82 */ /* 0x000e620000000800 */
[----:B------:R-:W-:Y:S01]  /*0040*/  MOV R6, 0xff800000 ;  /* 0xff80000000067802 */ /* 0x000fe20000000f00 */
[----:B------:R-:W0:Y:S01]  /*0050*/  S2R R5, SR_TID.Y ;  /* 0x0000000000057919 */ /* 0x000e220000002200 */
[----:B------:R-:W2:Y:S01]  /*0060*/  LDCU.64 UR6, c[0x0][0x390] ;  /* 0x00007200ff0677ac */ /* 0x000ea20008000a00 */
[----:B------:R-:W-:Y:S01]  /*0070*/  IMAD.MOV.U32 R11, RZ, RZ, -0x800000 ;  /* 0xff800000ff0b7424 */ /* 0x000fe200078e00ff */
[----:B------:R-:W-:Y:S01]  /*0080*/  MOV R9, 0xff800000 ;  /* 0xff80000000097802 */ /* 0x000fe20000000f00 */
[----:B------:R-:W1:Y:S02]  /*0090*/  S2R R7, SR_TID.X ;  /* 0x0000000000077919 */ /* 0x000e640000002100 */
[----:B------:R-:W3:Y:S01]  /*00a0*/  LDC.64 R12, c[0x0][0x388] ;  /* 0x0000e200ff0c7b82 */ /* 0x000ee20000000a00 */
[----:B0-----:R-:W-:Y:S01]  /*00b0*/  IMAD R0, R0, UR4, R5 ;  /* 0x0000000400007c24 */ /* 0x001fe2000f8e0205 */
[----:B------:R-:W0:Y:S03]  /*00c0*/  LDCU.64 UR4, c[0x0][0x358] ;  /* 0x00006b00ff0477ac */ /* 0x000e260008000a00 */
[----:B------:R-:W-:Y:S01]  /*00d0*/  IMAD.SHL.U32 R0, R0, 0x2, RZ ;  /* 0x0000000200007824 */ /* 0x000fe200078e00ff */
[C---:B-1----:R-:W-:Y:S01]  /*00e0*/  ISETP.GE.AND P0, PT, R7.reuse, R3, PT ;  /* 0x000000030700720c */ /* 0x042fe20003f06270 */
[----:B------:R-:W-:-:S02]  /*00f0*/  VIADD R2, R7, 0x20 ;  /* 0x0000002007027836 */ /* 0x000fc40000000000 */
[C---:B------:R-:W-:Y:S01]  /*0100*/  VIADD R4, R7.reuse, 0x40 ;  /* 0x0000004007047836 */ /* 0x040fe20000000000 */
[C---:B--2---:R-:W-:Y:S01]  /*0110*/  IADD3 R16, PT, PT, -R0.reuse, UR6, RZ ;  /* 0x0000000600107c10 */ /* 0x044fe2000fffe1ff */
[----:B------:R-:W-:Y:S01]  /*0120*/  IMAD R0, R0, UR7, R7 ;  /* 0x0000000700007c24 */ /* 0x000fe2000f8e0207 */
[-C--:B------:R-:W-:Y:S01]  /*0130*/  ISETP.GE.AND P1, PT, R2, R3.reuse, PT ;  /* 0x000000030200720c */ /* 0x080fe20003f26270 */
[----:B------:R-:W-:Y:S01]  /*0140*/  VIADD R2, R7, 0x60 ;  /* 0x0000006007027836 */ /* 0x000fe20000000000 */
[----:B------:R-:W-:Y:S01]  /*0150*/  ISETP.LT.OR P3, PT, R16, 0x1, P0 ;  /* 0x000000011000780c */ /* 0x000fe20000761670 */
[----:B---3--:R-:W-:Y:S01]  /*0160*/  IMAD.WIDE R12, R0, 0x4, R12 ;  /* 0x00000004000c7825 */ /* 0x008fe200078e020c */
[----:B------:R-:W-:Y:S02]  /*0170*/  ISETP.GE.AND P2, PT, R4, R3, PT ;  /* 0x000000030400720c */ /* 0x000fe40003f46270 */
[C---:B------:R-:W-:Y:S02]  /*0180*/  ISETP.LT.OR P4, PT, R16.reuse, 0x1, P1 ;  /* 0x000000011000780c */ /* 0x040fe40000f81670 */
[----:B------:R-:W-:-:S02]  /*0190*/  ISETP.LT.OR P6, PT, R16, 0x1, P2 ;  /* 0x000000011000780c */ /* 0x000fc400017c1670 */
[----:B------:R-:W-:Y:S01]  /*01a0*/  ISETP.LT.OR P5, PT, R16, 0x2, P0 ;  /* 0x000000021000780c */ /* 0x000fe200007a1670 */
[----:B------:R-:W-:-:S04]  /*01b0*/  IMAD.MOV.U32 R7, RZ, RZ, -0x800000 ;  /* 0xff800000ff077424 */ /* 0x000fc800078e00ff */
[----:B0-----:R-:W2:Y:S01]  /*01c0*/  @!P3 LDG.E R6, desc[UR4][R12.64] ;  /* 0x000000040c06b981 */ /* 0x001ea2000c1e1900 */
[----:B------:R-:W-:-:S03]  /*01d0*/  ISETP.GE.AND P3, PT, R2, R3, PT ;  /* 0x000000030200720c */ /* 0x000fc60003f66270 */
[----:B------:R-:W2:Y:S01]  /*01e0*/  @!P4 LDG.E R11, desc[UR4][R12.64+0x80] ;  /* 0x000080040c0bc981 */ /* 0x000ea2000c1e1900 */
[C---:B------:R-:W-:Y:S01]  /*01f0*/  ISETP.LT.OR P4, PT, R16.reuse, 0x2, P1 ;  /* 0x000000021000780c */ /* 0x040fe20000f81670 */
[----:B------:R-:W-:Y:S02]  /*0200*/  IMAD.WIDE.U32 R14, R3, 0x4, R12 ;  /* 0x00000004030e7825 */ /* 0x000fe400078e000c */
[----:B------:R-:W3:Y:S01]  /*0210*/  @!P6 LDG.E R9, desc[UR4][R12.64+0x100] ;  /* 0x000100040c09e981 */ /* 0x000ee2000c1e1900 */
[C---:B------:R-:W-:Y:S01]  /*0220*/  ISETP.LT.OR P6, PT, R16.reuse, 0x1, P3 ;  /* 0x000000011000780c */ /* 0x040fe20001fc1670 */
[----:B------:R-:W-:Y:S02]  /*0230*/  IMAD.MOV.U32 R4, RZ, RZ, -0x800000 ;  /* 0xff800000ff047424 */ /* 0x000fe400078e00ff */
[----:B------:R-:W4:Y:S01]  /*0240*/  @!P5 LDG.E R7, desc[UR4][R14.64] ;  /* 0x000000040e07d981 */ /* 0x000f22000c1e1900 */
[----:B------:R-:W-:Y:S02]  /*0250*/  ISETP.LT.OR P5, PT, R16, 0x2, P2 ;  /* 0x000000021000780c */ /* 0x000fe400017a1670 */
[----:B------:R-:W-:Y:S01]  /*0260*/  MOV R8, 0xff800000 ;  /* 0xff80000000087802 */ /* 0x000fe20000000f00 */
[----:B------:R-:W-:-:S02]  /*0270*/  IMAD.MOV.U32 R5, RZ, RZ, -0x800000 ;  /* 0xff800000ff057424 */ /* 0x000fc400078e00ff */
[----:B------:R-:W4:Y:S01]  /*0280*/  @!P4 LDG.E R4, desc[UR4][R14.64+0x80] ;  /* 0x000080040e04c981 */ /* 0x000f22000c1e1900 */
[----:B------:R-:W-:-:S03]  /*0290*/  ISETP.LT.OR P4, PT, R16, 0x2, P3 ;  /* 0x000000021000780c */ /* 0x000fc60001f81670 */
[----:B------:R-:W5:Y:S04]  /*02a0*/  @!P6 LDG.E R8, desc[UR4][R12.64+0x180] ;  /* 0x000180040c08e981 */ /* 0x000f68000c1e1900 */
[----:B------:R-:W5:Y:S01]  /*02b0*/  @!P5 LDG.E R5, desc[UR4][R14.64+0x100] ;  /* 0x000100040e05d981 */ /* 0x000f62000c1e1900 */
[----:B------:R-:W-:-:S06]  /*02c0*/  IMAD.MOV.U32 R2, RZ, RZ, -0x800000 ;  /* 0xff800000ff027424 */ /* 0x000fcc00078e00ff */
[----:B------:R-:W5:Y:S01]  /*02d0*/  @!P4 LDG.E R2, desc[UR4][R14.64+0x180] ;  /* 0x000180040e02c981 */ /* 0x000f62000c1e1900 */
[----:B--2---:R-:W-:-:S04]  /*02e0*/  FSETP.GT.FTZ.AND P4, PT, R6, R11, PT ;  /* 0x0000000b0600720b */ /* 0x004fc80003f94000 */
[----:B------:R-:W-:-:S04]  /*02f0*/  FSEL R10, R6, R11, P4 ;  /* 0x0000000b060a7208 */ /* 0x000fc80002000000 */
[----:B---3--:R-:W-:-:S04]  /*0300*/  FSETP.GT.FTZ.AND P4, PT, R10, R9, PT ;  /* 0x000000090a00720b */ /* 0x008fc80003f94000 */
[----:B------:R-:W-:Y:S02]  /*0310*/  FSEL R17, R10, R9, P4 ;  /* 0x000000090a117208 */ /* 0x000fe40002000000 */
[----:B----4-:R-:W-:-:S04]  /*0320*/  FSETP.GT.FTZ.AND P5, PT, R7, R4, PT ;  /* 0x000000040700720b */ /* 0x010fc80003fb4000 */
[----:B------:R-:W-:Y:S02]  /*0330*/  FSEL R10, R7, R4, P5 ;  /* 0x00000004070a7208 */ /* 0x000fe40002800000 */
[CC--:B-----5:R-:W-:Y:S02]  /*0340*/  FSETP.GT.FTZ.AND P4, PT, R17.reuse, R8.reuse, PT ;  /* 0x000000081100720b */ /* 0x0e0fe40003f94000 */
[CC--:B------:R-:W-:Y:S02]  /*0350*/  FSETP.GT.FTZ.AND P5, PT, R10.reuse, R5.reuse, PT ;  /* 0x000000050a00720b */ /* 0x0c0fe40003fb4000 */
[----:B------:R-:W-:Y:S02]  /*0360*/  FSEL R17, R17, R8, P4 ;  /* 0x0000000811117208 */ /* 0x000fe40002000000 */
[----:B------:R-:W-:-:S03]  /*0370*/  FSEL R13, R10, R5, P5 ;  /* 0x000000050a0d7208 */ /* 0x000fc60002800000 */
[----:B------:R-:W0:Y:S01]  /*0380*/  SHFL.BFLY PT, R10, R17, 0x10, 0x1f ;  /* 0x0e001f00110a7f89 */ /* 0x000e2200000e0000 */
        /* <DEDUP_REMOVED lines=30> */
[C---:B------:R-:W-:Y:S01]  /*0570*/  FADD.FTZ R11, -R10.reuse, R11 ;  /* 0x0000000b0a0b7221 */ /* 0x040fe20000010100 */
[----:B-1----:R-:W-:Y:S01]  /*0580*/  FSETP.GEU.FTZ.AND P4, PT, R17, R12, PT ;  /* 0x0000000c1100720b */ /* 0x002fe20003f9e000 */
[----:B------:R-:W-:Y:S01]  /*0590*/  FADD.FTZ R9, -R10, R9 ;  /* 0x000000090a097221 */ /* 0x000fe20000010100 */
[----:B------:R-:W-:Y:S01]  /*05a0*/  FMUL.FTZ R15, R6, 1.4426950216293334961 ;  /* 0x3fb8aa3b060f7820 */ /* 0x000fe20000410000 */
[----:B------:R-:W-:Y:S01]  /*05b0*/  FMUL.FTZ R13, R11, 1.4426950216293334961 ;  /* 0x3fb8aa3b0b0d7820 */ /* 0x000fe20000410000 */
[----:B------:R-:W-:Y:S01]  /*05c0*/  FADD.FTZ R8, -R10, R8 ;  /* 0x000000080a087221 */ /* 0x000fe20000010100 */
[----:B------:R-:W-:Y:S01]  /*05d0*/  FSEL R17, R12, R17, !P4 ;  /* 0x000000110c117208 */ /* 0x000fe20006000000 */
[----:B------:R0:W1:Y:S01]  /*05e0*/  MUFU.EX2 R10, R15 ;  /* 0x0000000f000a7308 */ /* 0x0000620000000800 */
[----:B------:R-:W-:Y:S01]  /*05f0*/  FMUL.FTZ R12, R9, 1.4426950216293334961 ;  /* 0x3fb8aa3b090c7820 */ /* 0x000fe20000410000 */
[----:B------:R-:W-:Y:S01]  /*0600*/  FMUL.FTZ R14, R8, 1.4426950216293334961 ;  /* 0x3fb8aa3b080e7820 */ /* 0x000fe20000410000 */
[----:B------:R-:W-:Y:S01]  /*0610*/  ISETP.GE.AND P4, PT, R16, 0x1, PT ;  /* 0x000000011000780c */ /* 0x000fe20003f86270 */
[----:B------:R-:W2:Y:S01]  /*0620*/  MUFU.EX2 R13, R13 ;  /* 0x0000000d000d7308 */ /* 0x000ea20000000800 */
[C---:B------:R-:W-:Y:S01]  /*0630*/  FADD.FTZ R7, -R17.reuse, R7 ;  /* 0x0000000711077221 */ /* 0x040fe20000010100 */
[C---:B------:R-:W-:Y:S01]  /*0640*/  FADD.FTZ R4, -R17.reuse, R4 ;  /* 0x0000000411047221 */ /* 0x040fe20000010100 */
[----:B------:R-:W-:Y:S01]  /*0650*/  FADD.FTZ R5, -R17, R5 ;  /* 0x0000000511057221 */ /* 0x000fe20000010100 */
[----:B------:R-:W3:Y:S01]  /*0660*/  MUFU.EX2 R12, R12 ;  /* 0x0000000c000c7308 */ /* 0x000ee20000000800 */
[----:B------:R-:W-:Y:S01]  /*0670*/  FMUL.FTZ R18, R7, 1.4426950216293334961 ;  /* 0x3fb8aa3b07127820 */ /* 0x000fe20000410000 */
[----:B0-----:R-:W-:Y:S01]  /*0680*/  FMUL.FTZ R15, R4, 1.4426950216293334961 ;  /* 0x3fb8aa3b040f7820 */ /* 0x001fe20000410000 */
[----:B------:R-:W-:Y:S01]  /*0690*/  FADD.FTZ R2, -R17, R2 ;  /* 0x0000000211027221 */ /* 0x000fe20000010100 */
[----:B------:R-:W0:Y:S01]  /*06a0*/  MUFU.EX2 R14, R14 ;  /* 0x0000000e000e7308 */ /* 0x000e220000000800 */
[----:B------:R-:W-:Y:S01]  /*06b0*/  FMUL.FTZ R17, R5, 1.4426950216293334961 ;  /* 0x3fb8aa3b05117820 */ /* 0x000fe20000410000 */
[----:B-1----:R-:W-:Y:S01]  /*06c0*/  FADD.FTZ R10, RZ, R10 ;  /* 0x0000000aff0a7221 */ /* 0x002fe20000010000 */
[----:B------:R-:W-:Y:S01]  /*06d0*/  FMUL.FTZ R19, R2, 1.4426950216293334961 ;  /* 0x3fb8aa3b02137820 */ /* 0x000fe20000410000 */
[----:B------:R-:W1:Y:S02]  /*06e0*/  MUFU.EX2 R18, R18 ;  /* 0x0000001200127308 */ /* 0x000e640000000800 */
[----:B--2---:R-:W-:-:S02]  /*06f0*/  FADD.FTZ R13, R10, R13 ;  /* 0x0000000d0a0d7221 */ /* 0x004fc40000010000 */
[----:B------:R-:W2:Y:S02]  /*0700*/  MUFU.EX2 R15, R15 ;  /* 0x0000000f000f7308 */ /* 0x000ea40000000800 */
[----:B---3--:R-:W-:Y:S02]  /*0710*/  FADD.FTZ R13, R13, R12 ;  /* 0x0000000c0d0d7221 */ /* 0x008fe40000010000 */
[----:B------:R-:W3:Y:S02]  /*0720*/  MUFU.EX2 R17, R17 ;  /* 0x0000001100117308 */ /* 0x000ee40000000800 */
[----:B0-----:R-:W-:Y:S02]  /*0730*/  FADD.FTZ R13, R13, R14 ;  /* 0x0000000e0d0d7221 */ /* 0x001fe40000010000 */
[----:B------:R-:W0:Y:S01]  /*0740*/  MUFU.EX2 R19, R19 ;  /* 0x0000001300137308 */ /* 0x000e220000000800 */
[----:B-1----:R-:W-:Y:S02]  /*0750*/  FADD.FTZ R10, RZ, R18 ;  /* 0x00000012ff0a7221 */ /* 0x002fe40000010000 */
[----:B------:R-:W1:Y:S02]  /*0760*/  SHFL.BFLY PT, R12, R13, 0x10, 0x1f ;  /* 0x0e001f000d0c7f89 */ /* 0x000e6400000e0000 */
[----:B--2---:R-:W-:-:S04]  /*0770*/  FADD.FTZ R10, R10, R15 ;  /* 0x0000000f0a0a7221 */ /* 0x004fc80000010000 */
[----:B---3--:R-:W-:-:S04]  /*0780*/  FADD.FTZ R10, R10, R17 ;  /* 0x000000110a0a7221 */ /* 0x008fc80000010000 */
        /* <DEDUP_REMOVED lines=18> */
[----:B-1----:R-:W-:Y:S01]  /*08b0*/  FADD.FTZ R20, R13, R12 ;  /* 0x0000000c0d147221 */ /* 0x002fe20000010000 */
[----:B0-----:R-:W-:Y:S06]  /*08c0*/  @!P4 EXIT ;  /* 0x000000000000c94d */ /* 0x001fec0003800000 */
[----:B------:R-:W-:Y:S01]  /*08d0*/  BSSY.RECONVERGENT B0, `(.L_x_5195) ;  /* 0x0000012000007945 */ /* 0x000fe20003800200 */
[----:B--2---:R-:W-:Y:S01]  /*08e0*/  FADD.FTZ R10, R10, R15 ;  /* 0x0000000f0a0a7221 */ /* 0x004fe20000010000 */
[----:B------:R-:W-:Y:S02]  /*08f0*/  SHF.R.S32.HI R17, RZ, 0x1f, R0 ;  /* 0x0000001fff117819 */ /* 0x000fe40000011400 */
        /* <DEDUP_REMOVED lines=8> */
[----:B------:R-:W-:-:S05]  /*0980*/  FFMA.FTZ R11, R20, -0.69314718246459960938, R11 ;  /* 0xbf317218140b7823 */ /* 0x000fca000001000b */
[----:B------:R1:W-:Y:S01]  /*0990*/  STG.E desc[UR4][R12.64+0x80], R11 ;  /* 0x0000800b0c007986 */ /* 0x0003e2000c101904 */
[----:B------:R-:W-:Y:S05]  /*09a0*/  @P2 BRA `(.L_x_5196) ;  /* 0x0000000000102947 */ /* 0x000fea0003800000 */
[C---:B------:R-:W-:Y:S01]  /*09b0*/  FFMA.FTZ R9, R20.reuse, -0.69314718246459960938, R9 ;  /* 0xbf31721814097823 */ /* 0x040fe20000010009 */
[----:B-1----:R-:W-:-:S04]  /*09c0*/  @!P3 FFMA.FTZ R11, R20, -0.69314718246459960938, R8 ;  /* 0xbf317218140bb823 */ /* 0x002fc80000010008 */
[----:B------:R2:W-:Y:S04]  /*09d0*/  STG.E desc[UR4][R12.64+0x100], R9 ;  /* 0x000100090c007986 */ /* 0x0005e8000c101904 */
[----:B------:R2:W-:Y:S02]  /*09e0*/  @!P3 STG.E desc[UR4][R12.64+0x180], R11 ;  /* 0x0001800b0c00b986 */ /* 0x0005e4000c101904 */
.L_x_5196:
[----:B------:R-:W-:Y:S05]  /*09f0*/  BSYNC.RECONVERGENT B0 ;  /* 0x0000000000007941 */ /* 0x000fea0003800200 */
.L_x_5195:
[----:B------:R-:W-:-:S13]  /*0a00*/  ISETP.NE.AND P4, PT, R16, 0x1, PT ;  /* 0x000000011000780c */ /* 0x000fda0003f85270 */
[----:B------:R-:W-:Y:S05]  /*0a10*/  @!P4 EXIT ;  /* 0x000000000000c94d */ /* 0x000fea0003800000 */
[----:B------:R-:W-:Y:S05]  /*0a20*/  @P0 EXIT ;  /* 0x000000000000094d */ /* 0x000fea0003800000 */
[----:B------:R-:W3:Y:S01]  /*0a30*/  LDCU.64 UR6, c[0x0][0x380] ;  /* 0x00007000ff0677ac */ /* 0x000ee20008000a00 */
[----:B------:R-:W4:Y:S01]  /*0a40*/  MUFU.LG2 R10, R10 ;  /* 0x0000000a000a7308 */ /* 0x000f220000000c00 */
[----:B------:R-:W-:-:S04]  /*0a50*/  IADD3 R0, P0, PT, R0, R3, RZ ;  /* 0x0000000300007210 */ /* 0x000fc80007f1e0ff */
[----:B------:R-:W-:Y:S02]  /*0a60*/  IADD3.X R17, PT, PT, RZ, R17, RZ, P0, !PT ;  /* 0x00000011ff117210 */ /* 0x000fe400007fe4ff */
[----:B---3--:R-:W-:Y:S01]  /*0a70*/  LEA R8, P0, R0, UR6, 0x2 ;  /* 0x0000000600087c11 */ /* 0x008fe2000f8010ff */
[----:B----4-:R-:W-:-:S03]  /*0a80*/  FFMA.FTZ R7, R10, -0.69314718246459960938, R7 ;  /* 0xbf3172180a077823 */ /* 0x010fc60000010007 */
[----:B--2---:R-:W-:-:S05]  /*0a90*/  LEA.HI.X R9, R0, UR7, R17, 0x2, P0 ;  /* 0x0000000700097c11 */ /* 0x004fca00080f1411 */
        /* <DEDUP_REMOVED lines=8> */
[----:B---3--:R-:W-:-:S05]  /*0b20*/  FFMA.FTZ R3, R10, -0.69314718246459960938, R2 ;  /* 0xbf3172180a037823 */ /* 0x008fca0000010002 */
[----:B------:R-:W-:Y:S01]  /*0b30*/  STG.E desc[UR4][R8.64+0x180], R3 ;  /* 0x0001800308007986 */ /* 0x000fe2000c101904 */
[----:B------:R-:W-:Y:S05]  /*0b40*/  EXIT ;  /* 0x000000000000794d */ /* 0x000fea0003800000 */
.L_x_5197:
        /* <DEDUP_REMOVED lines=11> */
.L_x_11501:


//--------------------- .text._ZN43_GLOBAL__N__9ae7fba5_10_SoftMax_cu_9f978f6320softmax_warp_forwardIfffLi6ELb1ELb0EEEvPT0_PKT_iiiPKbib --------------------------
	.section	.text._ZN43_GLOBAL__N__9ae7fba5_10_SoftMax_cu_9f978f6320softmax_warp_forwardIfffLi6ELb1ELb0EEEvPT0_PKT_iiiPKbib,"ax",@progbits
	.align	128
.text._ZN43_GLOBAL__N__9ae7fba5_10_SoftMax_cu_9f978f6320softmax_warp_forwardIfffLi6ELb1ELb0EEEvPT0_PKT_iiiPKbib:
        .type           _ZN43_GLOBAL__N__9ae7fba5_10_SoftMax_cu_9f978f6320softmax_warp_forwardIfffLi6ELb1ELb0EEEvPT0_PKT_iiiPKbib,@function
        .size           _ZN43_GLOBAL__N__9ae7fba5_10_SoftMax_cu_9f978f6320softmax_warp_forwardIfffLi6ELb1ELb0EEEvPT0_PKT_iiiPKbib,(.L_x_11502 - _ZN43_GLOBAL__N__9ae7fba5_10_SoftMax_cu_9f978f6320softmax_warp_forwardIfffLi6ELb1ELb0EEEvPT0_PKT_iiiPKbib)
        .other          _ZN43_GLOBAL__N__9ae7fba5_10_SoftMax_cu_9f978f6320softmax_warp_forwardIfffLi6ELb1ELb0EEEvPT0_PKT_iiiPKbib,@"STO_CUDA_ENTRY STV_DEFAULT"
_ZN43_GLOBAL__N__9ae7fba5_10_SoftMax_cu_9f978f6320softmax_warp_forwardIfffLi6ELb1ELb0EEEvPT0_PKT_iiiPKbib:
[----:B------:R-:W-:Y:S01]  /*0000*/  LDC R1, c[0x0][0x37c] ;  /* 0x0000df00ff017b82 */ /* 0x000fe20000000800 */
[----:B------:R-:W0:Y:S01]  /*0010*/  S2R R2, SR_CTAID.X ;  /* 0x0000000000027919 */ /* 0x000e220000002500 */
[----:B------:R-:W0:Y:S06]  /*0020*/  LDCU UR4, c[0x0][0x364] ;  /* 0x00006c80ff0477ac */ /* 0x000e2c0008000800 */
[----:B------:R-:W1:Y:S01]  /*0030*/  LDC R0, c[0x0][0x398] ;  /* 0x0000e600ff007b82 */ /* 0x000e620000000800 */
[----:B------:R-:W-:Y:S01]  /*0040*/  IMAD.MOV.U32 R4, RZ, RZ, -0x800000 ;  /* 0xff800000ff047424 */ /* 0x000fe200078e00ff */
[----:B------:R-:W0:Y:S01]  /*0050*/  S2R R3, SR_TID.Y ;  /* 0x0000000000037919 */ /* 0x000e220000002200 */
[----:B------:R-:W2:Y:S01]  /*0060*/  LDCU.64 UR6, c[0x0][0x390] ;  /* 0x00007200ff0677ac */ /* 0x000ea20008000a00 */
[----:B------:R-:W1:Y:S04]  /*0070*/  S2R R5, SR_TID.X ;  /* 0x0000000000057919 */ /* 0x000e680000002100 */
        /* <DEDUP_REMOVED lines=13> */
[----:B---3--:R-:W-:Y:S01]  /*0150*/  IMAD.WIDE R8, R3, 0x4, R8 ;  /* 0x0000000403087825 */ /* 0x008fe200078e0208 */
[C---:B------:R-:W-:Y:S02]  /*0160*/  ISETP.LT.OR P4, PT, R14.reuse, 0x2, P0 ;  /* 0x000000020e00780c */ /* 0x040fe40000781670 */
[----:B------:R-:W-:Y:S01]  /*0170*/  ISETP.LT.OR P5, PT, R14, 0x2, P1 ;  /* 0x000000020e00780c */ /* 0x000fe20000fa1670 */
[----:B------:R-:W-:-:S02]  /*0180*/  IMAD.MOV.U32 R2, RZ, RZ, -0x800000 ;  /* 0xff800000ff027424 */ /* 0x000fc400078e00ff */
[----:B------:R-:W-:-:S04]  /*0190*/  IMAD.WIDE.U32 R10, R0, 0x4, R8 ;  /* 0x00000004000a7825 */ /* 0x000fc800078e0008 */
        /* <DEDUP_REMOVED lines=76> */
[----:B------:R-:W-:Y:S02]  /*0660*/  ISETP.NE.AND P2, PT, R14, 0x1, PT ;  /* 0x000000010e00780c */ /* 0x000fe40003f45270 */
[----:B0-----:R-:W-:Y:S01]  /*0670*/  SHF.R.S32.HI R6, RZ, 0x1f, R3 ;  /* 0x0000001fff067819 */ /* 0x001fe20000011403 */
[----:B------:R-:W-:Y:S10]  /*0680*/  @P0 BRA `(.L_x_5199) ;  /* 0x0000000000200947 */ /* 0x000ff40003800000 */
[----:B------:R-:W0:Y:S01]  /*0690*/  LDCU.64 UR6, c[0x0][0x380] ;  /* 0x00007000ff0677ac */ /* 0x000e220008000a00 */
[----:B------:R-:W2:Y:S01]  /*06a0*/  MUFU.LG2 R17, R17 ;  /* 0x0000001100117308 */ /* 0x000ea20000000c00 */
[----:B0-----:R-:W-:Y:S01]  /*06b0*/  LEA R8, P3, R3, UR6, 0x2 ;  /* 0x0000000603087c11 */ /* 0x001fe2000f8610ff */
[C---:B--2---:R-:W-:Y:S01]  /*06c0*/  FFMA.FTZ R11, R17.reuse, -0.69314718246459960938, R4 ;  /* 0xbf317218110b7823 */ /* 0x044fe20000010004 */
[----:B------:R-:W-:Y:S02]  /*06d0*/  @!P1 FFMA.FTZ R5, R17, -0.69314718246459960938, R5 ;  /* 0xbf31721811059823 */ /* 0x000fe40000010005 */
[----:B------:R-:W-:-:S05]  /*06e0*/  LEA.HI.X R9, R3, UR7, R6, 0x2, P3 ;  /* 0x0000000703097c11 */ /* 0x000fca00098f1406 */
[----:B------:R0:W-:Y:S04]  /*06f0*/  STG.E desc[UR4][R8.64], R11 ;  /* 0x0000000b08007986 */ /* 0x0001e8000c101904 */
[----:B------:R0:W-:Y:S02]  /*0700*/  @!P1 STG.E desc[UR4][R8.64+0x80], R5 ;  /* 0x0000800508009986 */ /* 0x0001e4000c101904 */
.L_x_5199:
[----:B------:R-:W-:Y:S05]  /*0710*/  BSYNC.RECONVERGENT B0 ;  /* 0x0000000000007941 */ /* 0x000fea0003800200 */
.L_x_5198:
[----:B------:R-:W-:Y:S05]  /*0720*/  @!P2 EXIT ;  /* 0x000000000000a94d */ /* 0x000fea0003800000 */
[----:B------:R-:W-:Y:S05]  /*0730*/  @P0 EXIT ;  /* 0x000000000000094d */ /* 0x000fea0003800000 */
[----:B-1----:R-:W-:Y:S01]  /*0740*/  FADD.FTZ R12, R13, R12 ;  /* 0x0000000c0d0c7221 */ /* 0x002fe20000010000 */
[----:B------:R-:W1:Y:S01]  /*0750*/  LDCU.64 UR6, c[0x0][0x380] ;  /* 0x00007000ff0677ac */ /* 0x000e620008000a00 */
[----:B------:R-:W-:-:S04]  /*0760*/  IADD3 R0, P0, PT, R3, R0, RZ ;  /* 0x0000000003007210 */ /* 0x000fc80007f1e0ff */
[----:B------:R-:W2:Y:S01]  /*0770*/  MUFU.LG2 R12, R12 ;  /* 0x0000000c000c7308 */ /* 0x000ea20000000c00 */
[----:B------:R-:W-:Y:S01]  /*0780*/  IMAD.X R3, RZ, RZ, R6, P0 ;  /* 0x000000ffff037224 */ /* 0x000fe200000e0606 */
[----:B-1----:R-:W-:-:S04]  /*0790*/  LEA R4, P0, R0, UR6, 0x2 ;  /* 0x0000000600047c11 */ /* 0x002fc8000f8010ff */
[----:B0-----:R-:W-:Y:S01]  /*07a0*/  LEA.HI.X R5, R0, UR7, R3, 0x2, P0 ;  /* 0x0000000700057c11 */ /* 0x001fe200080f1403 */
[----:B--2---:R-:W-:-:S05]  /*07b0*/  FFMA.FTZ R3, R12, -0.69314718246459960938, R2 ;  /* 0xbf3172180c037823 */ /* 0x004fca0000010002 */
[----:B------:R0:W-:Y:S01]  /*07c0*/  STG.E desc[UR4][R4.64], R3 ;  /* 0x0000000304007986 */ /* 0x0001e2000c101904 */
[----:B------:R-:W-:Y:S05]  /*07d0*/  @P1 EXIT ;  /* 0x000000000000194d */ /* 0x000fea0003800000 */
[----:B------:R-:W-:-:S05]  /*07e0*/  FFMA.FTZ R7, R12, -0.69314718246459960938, R7 ;  /* 0xbf3172180c077823 */ /* 0x000fca0000010007 */
[----:B------:R-:W-:Y:S01]  /*07f0*/  STG.E desc[UR4][R4.64+0x80], R7 ;  /* 0x0000800704007986 */ /* 0x000fe2000c101904 */
[----:B------:R-:W-:Y:S05]  /*0800*/  EXIT ;  /* 0x000000000000794d */ /* 0x000fea0003800000 */
.L_x_5200:
        /* <DEDUP_REMOVED lines=15> */
.L_x_11502:


//--------------------- .text._ZN43_GLOBAL__N__9ae7fba5_10_SoftMax_cu_9f978f6320softmax_warp_forwardIfffLi5ELb1ELb0EEEvPT0_PKT_iiiPKbib --------------------------
	.section	.text._ZN43_GLOBAL__N__9ae7fba5_10_SoftMax_cu_9f978f6320softmax_warp_forwardIfffLi5ELb1ELb0EEEvPT0_PKT_iiiPKbib,"ax",@progbits
	.align	128
.text._ZN43_GLOBAL__N__9ae7fba5_10_SoftMax_cu_9f978f6320softmax_warp_forwardIfffLi5ELb1ELb0EEEvPT0_PKT_iiiPKbib:
        .type           _ZN43_GLOBAL__N__9ae7fba5_10_SoftMax_cu_9f978f6320softmax_warp_forwardIfffLi5ELb1ELb0EEEvPT0_PKT_iiiPKbib,@function
        .size           _ZN43_GLOBAL__N__9ae7fba5_10_SoftMax_cu_9f978f6320softmax_warp_forwardIfffLi5ELb1ELb0EEEvPT0_PKT_iiiPKbib,(.L_x_11503 - _ZN43_GLOBAL__N__9ae7fba5_10_SoftMax_cu_9f978f6320softmax_warp_forwardIfffLi5ELb1ELb0EEEvPT0_PKT_iiiPKbib)
        .other          _ZN43_GLOBAL__N__9ae7fba5_10_SoftMax_cu_9f978f6320softmax_warp_forwardIfffLi5ELb1ELb0EEEvPT0_PKT_iiiPKbib,@"STO_CUDA_ENTRY STV_DEFAULT"
_ZN43_GLOBAL__N__9ae7fba5_10_SoftMax_cu_9f978f6320softmax_warp_forwardIfffLi5ELb1ELb0EEEvPT0_PKT_iiiPKbib:
        /* <DEDUP_REMOVED lines=25> */
[----:B--2---:R-:W-:-:S04]  /*0190*/  @!P2 LEA R6, P3, R2, R6, 0x2 ;  /* 0x000000060206a211 */ /* 0x004fc800078610ff */
[----:B------:R-:W-:Y:S01]  /*01a0*/  @!P2 LEA.HI.X R7, R2, R7, R3, 0x2, P3 ;  /* 0x000000070207a211 */ /* 0x000fe200018f1403 */
[----:B0-----:R-:W2:Y:S04]  /*01b0*/  @!P0 LDG.E R4, desc[UR4][R8.64] ;  /* 0x0000000408048981 */ /* 0x001ea8000c1e1900 */
[----:B------:R-:W3:Y:S04]  /*01c0*/  @!P2 LDG.E R5, desc[UR4][R6.64] ;  /* 0x000000040605a981 */ /* 0x000ee8000c1e1900 */
[----:B--2---:R-:W0:Y:S04]  /*01d0*/  SHFL.BFLY PT, R11, R4, 0x10, 0x1f ;  /* 0x0e001f00040b7f89 */ /* 0x004e2800000e0000 */
[----:B---3--:R-:W1:Y:S01]  /*01e0*/  SHFL.BFLY PT, R10, R5, 0x10, 0x1f ;  /* 0x0e001f00050a7f89 */ /* 0x008e6200000e0000 */
[----:B0-----:R-:W-:-:S02]  /*01f0*/  FSETP.GEU.FTZ.AND P2, PT, R4, R11, PT ;  /* 0x0000000b0400720b */ /* 0x001fc40003f5e000 */
        /* <DEDUP_REMOVED lines=64> */
[----:B------:R-:W2:Y:S01]  /*0600*/  LDCU.64 UR6, c[0x0][0x380] ;  /* 0x00007000ff0677ac */ /* 0x000ea20008000a00 */
[----:B-1----:R-:W-:Y:S01]  /*0610*/  FADD.FTZ R9, R8, R9 ;  /* 0x0000000908097221 */ /* 0x002fe20000010000 */
[----:B------:R-:W-:-:S03]  /*0620*/  IADD3 R0, P0, PT, R2, UR8, RZ ;  /* 0x0000000802007c10 */ /* 0x000fc6000ff1e0ff */
[----:B0-----:R-:W0:Y:S02]  /*0630*/  MUFU.LG2 R5, R9 ;  /* 0x0000000900057308 */ /* 0x001e240000000c00 */
[----:B------:R-:W-:Y:S01]  /*0640*/  IMAD.X R3, RZ, RZ, R3, P0 ;  /* 0x000000ffff037224 */ /* 0x000fe200000e0603 */
[----:B--2---:R-:W-:-:S04]  /*0650*/  LEA R2, P0, R0, UR6, 0x2 ;  /* 0x0000000600027c11 */ /* 0x004fc8000f8010ff */
[----:B------:R-:W-:Y:S01]  /*0660*/  LEA.HI.X R3, R0, UR7, R3, 0x2, P0 ;  /* 0x0000000700037c11 */ /* 0x000fe200080f1403 */
[----:B0-----:R-:W-:-:S05]  /*0670*/  FFMA.FTZ R5, R5, -0.69314718246459960938, R4 ;  /* 0xbf31721805057823 */ /* 0x001fca0000010004 */
[----:B------:R-:W-:Y:S01]  /*0680*/  STG.E desc[UR4][R2.64], R5 ;  /* 0x0000000502007986 */ /* 0x000fe2000c101904 */
[----:B------:R-:W-:Y:S05]  /*0690*/  EXIT ;  /* 0x000000000000794d */ /* 0x000fea0003800000 */
.L_x_5201:
        /* <DEDUP_REMOVED lines=14> */
.L_x_11503:


//--------------------- .text._ZN43_GLOBAL__N__9ae7fba5_10_SoftMax_cu_9f978f6320softmax_warp_forwardIfffLi4ELb1ELb0EEEvPT0_PKT_iiiPKbib --------------------------
	.section	.text._ZN43_GLOBAL__N__9ae7fba5_10_SoftMax_cu_9f978f6320softmax_warp_forwardIfffLi4ELb1ELb0EEEvPT0_PKT_iiiPKbib,"ax",@progbits
	.align	128
.text._ZN43_GLOBAL__N__9ae7fba5_10_SoftMax_cu_9f978f6320softmax_warp_forwardIfffLi4ELb1ELb0EEEvPT0_PKT_iiiPKbib:
        .type           _ZN43_GLOBAL__N__9ae7fba5_10_SoftMax_cu_9f978f6320softmax_warp_forwardIfffLi4ELb1ELb0EEEvPT0_PKT_iiiPKbib,@function
        .size           _ZN43_GLOBAL__N__9ae7fba5_10_SoftMax_cu_9f978f6320softmax_warp_forwardIfffLi4ELb1ELb0EEEvPT0_PKT_iiiPKbib,(.L_x_11504 - _ZN43_GLOBAL__N__9ae7fba5_10_SoftMax_cu_9f978f6320softmax_warp_forwardIfffLi4ELb1ELb0EEEvPT0_PKT_iiiPKbib)
        .other          _ZN43_GLOBAL__N__9ae7fba5_10_SoftMax_cu_9f978f6320softmax_warp_forwardIfffLi4ELb1ELb0EEEvPT0_PKT_iiiPKbib,@"STO_CUDA_ENTRY STV_DEFAULT"
_ZN43_GLOBAL__N__9ae7fba5_10_SoftMax_cu_9f978f6320softmax_warp_forwardIfffLi4ELb1ELb0EEEvPT0_PKT_iiiPKbib:
        /* <DEDUP_REMOVED lines=96> */
.L_x_5202:
        /* <DEDUP_REMOVED lines=16> */
.L_x_11504:


//--------------------- .text._ZN43_GLOBAL__N__9ae7fba5_10_SoftMax_cu_9f978f6320softmax_warp_forwardIfffLi3ELb1ELb0EEEvPT0_PKT_iiiPKbib --------------------------
	.section	.text._ZN43_GLOBAL__N__9ae7fba5_10_SoftMax_cu_9f978f6320softmax_warp_forwardIfffLi3ELb1ELb0EEEvPT0_PKT_iiiPKbib,"ax",@progbits
	.align	128
.text._ZN43_GLOBAL__N__9ae7fba5_10_SoftMax_cu_9f978f6320softmax_warp_forwardIfffLi3ELb1ELb0EEEvPT0_PKT_iiiPKbib:
        .type           _ZN43_GLOBAL__N__9ae7fba5_10_SoftMax_cu_9f978f6320softmax_warp_forwardIfffLi3ELb1ELb0EEEvPT0_PKT_iiiPKbib,@function
        .size           _ZN43_GLOBAL__N__9ae7fba5_10_SoftMax_cu_9f978f6320softmax_warp_forwardIfffLi3ELb1ELb0EEEvPT0_PKT_iiiPKbib,(.L_x_11505 - _ZN43_GLOBAL__N__9ae7fba5_10_SoftMax_cu_9f978f6320softmax_warp_forwardIfffLi3ELb1ELb0EEEvPT0_PKT_iiiPKbib)
        .other          _ZN43_GLOBAL__N__9ae7fba5_10_SoftMax_cu_9f978f6320softmax_warp_forwardIfffLi3ELb1ELb0EEEvPT0_PKT_iiiPKbib,@"STO_CUDA_ENTRY STV_DEFAULT"
_ZN43_GLOBAL__N__9ae7fba5_10_SoftMax_cu_9f978f6320softmax_warp_forwardIfffLi3ELb1ELb0EEEvPT0_PKT_iiiPKbib:
        /* <DEDUP_REMOVED lines=86> */
.L_x_5203:
        /* <DEDUP_REMOVED lines=10> */
.L_x_11505:


//--------------------- .text._ZN43_GLOBAL__N__9ae7fba5_10_SoftMax_cu_9f978f6320softmax_warp_forwardIfffLi2ELb1ELb0EEEvPT0_PKT_iiiPKbib --------------------------
	.section	.text._ZN43_GLOBAL__N__9ae7fba5_10_SoftMax_cu_9f978f6320softmax_warp_forwardIfffLi2ELb1ELb0EEEvPT0_PKT_iiiPKbib,"ax",@progbits
	.align	128
.text._ZN43_GLOBAL__N__9ae7fba5_10_SoftMax_cu_9f978f6320softmax_warp_forwardIfffLi2ELb1ELb0EEEvPT0_PKT_iiiPKbib:
        .type           _ZN43_GLOBAL__N__9ae7fba5_10_SoftMax_cu_9f978f6320softmax_warp_forwardIfffLi2ELb1ELb0EEEvPT0_PKT_iiiPKbib,@function
        .size           _ZN43_GLOBAL__N__9ae7fba5_10_SoftMax_cu_9f978f6320softmax_warp_forwardIfffLi2ELb1ELb0EEEvPT0_PKT_iiiPKbib,(.L_x_11506 - _ZN43_GLOBAL__N__9ae7fba5_10_SoftMax_cu_9f978f6320softmax_warp_forwardIfffLi2ELb1ELb0EEEvPT0_PKT_iiiPKbib)
        .other          _ZN43_GLOBAL__N__9ae7fba5_10_SoftMax_cu_9f978f6320softmax_warp_forwardIfffLi2ELb1ELb0EEEvPT0_PKT_iiiPKbib,@"STO_CUDA_ENTRY STV_DEFAULT"
_ZN43_GLOBAL__N__9ae7fba5_10_SoftMax_cu_9f978f6320softmax_warp_forwardIfffLi2ELb1ELb0EEEvPT0_PKT_iiiPKbib:
        /* <DEDUP_REMOVED lines=76> */
.L_x_5204:
        /* <DEDUP_REMOVED lines=12> */
.L_x_11506:


//--------------------- .text._ZN43_GLOBAL__N__9ae7fba5_10_SoftMax_cu_9f978f6320softmax_warp_forwardIfffLi1ELb1ELb0EEEvPT0_PKT_iiiPKbib --------------------------
	.section	.text._ZN43_GLOBAL__N__9ae7fba5_10_SoftMax_cu_9f978f6320softmax_warp_forwardIfffLi1ELb1ELb0EEEvPT0_PKT_iiiPKbib,"ax",@progbits
	.align	128
.text._ZN43_GLOBAL__N__9ae7fba5_10_SoftMax_cu_9f978f6320softmax_warp_forwardIfffLi1ELb1ELb0EEEvPT0_PKT_iiiPKbib:
        .type           _ZN43_GLOBAL__N__9ae7fba5_10_SoftMax_cu_9f978f6320softmax_warp_forwardIfffLi1ELb1ELb0EEEvPT0_PKT_iiiPKbib,@function
        .size           _ZN43_GLOBAL__N__9ae7fba5_10_SoftMax_cu_9f978f6320softmax_warp_forwardIfffLi1ELb1ELb0EEEvPT0_PKT_iiiPKbib,(.L_x_11507 - _ZN43_GLOBAL__N__9ae7fba5_10_SoftMax_cu_9f978f6320softmax_warp_forwardIfffLi1ELb1ELb0EEEvPT0_PKT_iiiPKbib)
        .other          _ZN43_GLOBAL__N__9ae7fba5_10_SoftMax_cu_9f978f6320softmax_warp_forwardIfffLi1ELb1ELb0EEEvPT0_PKT_iiiPKbib,@"STO_CUDA_ENTRY STV_DEFAULT"
_ZN43_GLOBAL__N__9ae7fba5_10_SoftMax_cu_9f978f6320softmax_warp_forwardIfffLi1ELb1ELb0EEEvPT0_PKT_iiiPKbib:
        /* <DEDUP_REMOVED lines=49> */
[----:B------:R-:W0:Y:S01]  /*0310*/  @!P1 LDC.64 R10, c[0x0][0x380] ;  /* 0x0000e000ff0a9b82 */ /* 0x000e220000000a00 */
[----:B------:R-:W2:Y:S02]  /*0320*/  @!P1 MUFU.LG2 R2, R2 ;  /* 0x0000000200029308 */ /* 0x000ea40000000c00 */
[----:B--2---:R-:W-:Y:S01]  /*0330*/  @!P1 FFMA.FTZ R9, R2, -0.69314718246459960938, R13 ;  /* 0xbf31721802099823 */ /* 0x004fe2000001000d */
[----:B0-----:R-:W-:-:S04]  /*0340*/  @!P1 LEA R4, P2, R3, R10, 0x2 ;  /* 0x0000000a03049211 */ /* 0x001fc800078410ff */
[----:B------:R-:W-:-:S05]  /*0350*/  @!P1 LEA.HI.X R5, R3, R11, R0, 0x2, P2 ;  /* 0x0000000b03059211 */ /* 0x000fca00010f1400 */
        /* <DEDUP_REMOVED lines=12> */
.L_x_5205:
        /* <DEDUP_REMOVED lines=14> */
.L_x_11507:


//--------------------- .text._ZN43_GLOBAL__N__9ae7fba5_10_SoftMax_cu_9f978f6320softmax_warp_forwardIfffLi0ELb1ELb0EEEvPT0_PKT_iiiPKbib --------------------------
	.section	.text._ZN43_GLOBAL__N__9ae7fba5_10_SoftMax_cu_9f978f6320softmax_warp_forwardIfffLi0ELb1ELb0EEEvPT0_PKT_iiiPKbib,"ax",@progbits
	.align	128
.text._ZN43_GLOBAL__N__9ae7fba5_10_SoftMax_cu_9f978f6320softmax_warp_forwardIfffLi0ELb1ELb0EEEvPT0_PKT_iiiPKbib:
        .type           _ZN43_GLOBAL__N__9ae7fba5_10_SoftMax_cu_9f978f6320softmax_warp_forwardIfffLi0ELb1ELb0EEEvPT0_PKT_iiiPKbib,@function
        .size           _ZN43_GLOBAL__N__9ae7fba5_10_SoftMax_cu_9f978f6320softmax_warp_forwardIfffLi0ELb1ELb0EEEvPT0_PKT_iiiPKbib,(.L_x_11508 - _ZN43_GLOBAL__N__9ae7fba5_10_SoftMax_cu_9f978f6320softmax_warp_forwardIfffLi0ELb1ELb0EEEvPT0_PKT_iiiPKbib)
        .other          _ZN43_GLOBAL__N__9ae7fba5_10_SoftMax_cu_9f978f6320softmax_warp_forwardIfffLi0ELb1ELb0EEEvPT0_PKT_iiiPKbib,@"STO_CUDA_ENTRY STV_DEFAULT"
_ZN43_GLOBAL__N__9ae7fba5_10_SoftMax_cu_9f978f6320softmax_warp_forwardIfffLi0ELb1ELb0EEEvPT0_PKT_iiiPKbib:
        /* <DEDUP_REMOVED lines=13> */
[----:B------:R-:W-:Y:S02]  /*00d0*/  ISETP.GE.AND P0, PT, R10, 0x2, PT ;  /* 0x000000020a00780c */ /* 0x000fe40003f06270 */
[----:B------:R-:W-:Y:S02]  /*00e0*/  SHF.R.S32.HI R0, RZ, 0x1f, R7 ;  /* 0x0000001fff007819 */ /* 0x000fe40000011407 */
[----:B--2---:R-:W-:-:S13]  /*00f0*/  ISETP.GE.OR P0, PT, R9, UR8, !P0 ;  /* 0x0000000809007c0c */ /* 0x004fda000c706670 */
[----:B------:R-:W1:Y:S01]  /*0100*/  @!P0 LDC.64 R4, c[0x0][0x388] ;  /* 0x0000e200ff048b82 */ /* 0x000e620000000a00 */
[----:B------:R-:W-:-:S05]  /*0110*/  @!P0 IADD3 R2, P1, PT, R7, UR8, RZ ;  /* 0x0000000807028c10 */ /* 0x000fca000ff3e0ff */
[----:B------:R-:W-:Y:S01]  /*0120*/  @!P0 IMAD.X R3, RZ, RZ, R0, P1 ;  /* 0x000000ffff038224 */ /* 0x000fe200008e0600 */
[----:B-1----:R-:W-:-:S04]  /*0130*/  @!P0 LEA R4, P1, R2, R4, 0x2 ;  /* 0x0000000402048211 */ /* 0x002fc800078210ff */
[----:B------:R-:W-:Y:S02]  /*0140*/  @!P0 LEA.HI.X R5, R2, R5, R3, 0x2, P1 ;  /* 0x0000000502058211 */ /* 0x000fe400008f1403 */
[----:B------:R-:W-:-:S03]  /*0150*/  ISETP.GE.AND P1, PT, R10, 0x1, PT ;  /* 0x000000010a00780c */ /* 0x000fc60003f26270 */
[----:B0-----:R0:W5:Y:S01]  /*0160*/  @!P0 LDG.E R8, desc[UR4][R4.64] ;  /* 0x0000000404088981 */ /* 0x001162000c1e1900 */
[----:B------:R-:W-:Y:S01]  /*0170*/  ISETP.GE.OR P0, PT, R9, UR8, !P1 ;  /* 0x0000000809007c0c */ /* 0x000fe2000cf06670 */
[----:B------:R-:W-:-:S12]  /*0180*/  IMAD.MOV.U32 R6, RZ, RZ, -0x800000 ;  /* 0xff800000ff067424 */ /* 0x000fd800078e00ff */
[----:B------:R-:W1:Y:S02]  /*0190*/  @!P0 LDC.64 R2, c[0x0][0x388] ;  /* 0x0000e200ff028b82 */ /* 0x000e640000000a00 */
[----:B-1----:R-:W-:-:S04]  /*01a0*/  @!P0 LEA R2, P2, R7, R2, 0x2 ;  /* 0x0000000207028211 */ /* 0x002fc800078410ff */
[----:B------:R-:W-:-:S05]  /*01b0*/  @!P0 LEA.HI.X R3, R7, R3, R0, 0x2, P2 ;  /* 0x0000000307038211 */ /* 0x000fca00010f1400 */
[----:B------:R0:W5:Y:S01]  /*01c0*/  @!P0 LDG.E R6, desc[UR4][R2.64] ;  /* 0x0000000402068981 */ /* 0x000162000c1e1900 */
[----:B------:R-:W-:Y:S05]  /*01d0*/  @!P1 EXIT ;  /* 0x000000000000994d */ /* 0x000fea0003800000 */
[----:B------:R-:W-:Y:S01]  /*01e0*/  ISETP.GE.AND P1, PT, R9, UR8, PT ;  /* 0x0000000809007c0c */ /* 0x000fe2000bf26270 */
[----:B------:R-:W-:Y:S03]  /*01f0*/  BSSY.RECONVERGENT B0, `(.L_x_5206) ;  /* 0x000000d000007945 */ /* 0x000fe60003800200 */
[----:B------:R-:W-:-:S09]  /*0200*/  ISETP.EQ.OR P0, PT, R10, 0x1, P1 ;  /* 0x000000010a00780c */ /* 0x000fd20000f02670 */
[----:B------:R-:W-:Y:S05]  /*0210*/  @P1 BRA `(.L_x_5207) ;  /* 0x0000000000281947 */ /* 0x000fea0003800000 */
[----:B-----5:R-:W-:Y:S01]  /*0220*/  FADD.FTZ R6, R6, -R6 ;  /* 0x8000000606067221 */ /* 0x020fe20000010000 */
[----:B------:R-:W1:Y:S03]  /*0230*/  LDCU.64 UR6, c[0x0][0x380] ;  /* 0x00007000ff0677ac */ /* 0x000e660008000a00 */
[----:B0-----:R-:W-:-:S06]  /*0240*/  FMUL.FTZ R4, R6, 1.4426950216293334961 ;  /* 0x3fb8aa3b06047820 */ /* 0x001fcc0000410000 */
[----:B------:R-:W0:Y:S01]  /*0250*/  MUFU.EX2 R4, R4 ;  /* 0x0000000400047308 */ /* 0x000e220000000800 */
[----:B-1----:R-:W-:-:S04]  /*0260*/  LEA R2, P1, R7, UR6, 0x2 ;  /* 0x0000000607027c11 */ /* 0x002fc8000f8210ff */
[----:B------:R-:W-:Y:S01]  /*0270*/  LEA.HI.X R3, R7, UR7, R0, 0x2, P1 ;  /* 0x0000000707037c11 */ /* 0x000fe200088f1400 */
[----:B0-----:R-:W-:-:S06]  /*0280*/  FADD.FTZ R5, RZ, R4 ;  /* 0x00000004ff057221 */ /* 0x001fcc0000010000 */
[----:B------:R-:W0:Y:S02]  /*0290*/  MUFU.LG2 R5, R5 ;  /* 0x0000000500057308 */ /* 0x000e240000000c00 */
[----:B0-----:R-:W-:-:S05]  /*02a0*/  FFMA.FTZ R9, R5, -0.69314718246459960938, R6 ;  /* 0xbf31721805097823 */ /* 0x001fca0000010006 */
[----:B------:R1:W-:Y:S02]  /*02b0*/  STG.E desc[UR4][R2.64], R9 ;  /* 0x0000000902007986 */ /* 0x0003e4000c101904 */
.L_x_5207:
[----:B------:R-:W-:Y:S05]  /*02c0*/  BSYNC.RECONVERGENT B0 ;  /* 0x0000000000007941 */ /* 0x000fea0003800200 */
.L_x_5206:
[----:B------:R-:W-:Y:S05]  /*02d0*/  @P0 EXIT ;  /* 0x000000000000094d */ /* 0x000fea0003800000 */
[----:B-----5:R-:W-:Y:S01]  /*02e0*/  FADD.FTZ R8, R8, -R8 ;  /* 0x8000000808087221 */ /* 0x020fe20000010000 */
        /* <DEDUP_REMOVED lines=12> */
.L_x_5208:
        /* <DEDUP_REMOVED lines=13> */
.L_x_11508:


//--------------------- .text._ZN43_GLOBAL__N__9ae7fba5_10_SoftMax_cu_9f978f6320softmax_warp_forwardIdddLi11ELb1ELb0EEEvPT0_PKT_iiiPKbib --------------------------
	.section	.text._ZN43_GLOBAL__N__9ae7fba5_10_SoftMax_cu_9f978f6320softmax_warp_forwardIdddLi11ELb1ELb0EEEvPT0_PKT_iiiPKbib,"ax",@progbits
	.align	128
.text._ZN43_GLOBAL__N__9ae7fba5_10_SoftMax_cu_9f978f6320softmax_warp_forwardIdddLi11ELb1ELb0EEEvPT0_PKT_iiiPKbib:
        .type           _ZN43_GLOBAL__N__9ae7fba5_10_SoftMax_cu_9f978f6320softmax_warp_forwardIdddLi11ELb1ELb0EEEvPT0_PKT_iiiPKbib,@function
        .size           _ZN43_GLOBAL__N__9ae7fba5_10_SoftMax_cu_9f978f6320softmax_warp_forwardIdddLi11ELb1ELb0EEEvPT0_PKT_iiiPKbib,(.L_x_11509 - _ZN43_GLOBAL__N__9ae7fba5_10_SoftMax_cu_9f978f6320softmax_warp_forwardIdddLi11ELb1ELb0EEEvPT0_PKT_iiiPKbib)
        .other          _ZN43_GLOBAL__N__9ae7fba5_10_SoftMax_cu_9f978f6320softmax_warp_forwardIdddLi11ELb1ELb0EEEvPT0_PKT_iiiPKbib,@"STO_CUDA_ENTRY STV_DEFAULT"
_ZN43_GLOBAL__N__9ae7fba5_10_SoftMax_cu_9f978f6320softmax_warp_forwardIdddLi11ELb1ELb0EEEvPT0_PKT_iiiPKbib:
[----:B------:R-:W-:Y:S01]  /*0000*/  LDC R1, c[0x0][0x37c] ;  /* 0x0000df00ff017b82 */ /* 0x000fe20000000800 */
[----:B------:R-:W0:Y:S01]  /*0010*/  S2R R2, SR_TID.X ;  /* 0x0000000000027919 */ /* 0x000e220000002100 */
[----:B------:R-:W0:Y:S01]  /*0020*/  LDCU UR7, c[0x0][0x398] ;  /* 0x00007300ff0777ac */ /* 0x000e220008000800 */
[----:B------:R-:W-:-:S05]  /*0030*/  LOP3.LUT R6, R6, 0xfffffffd, RZ, 0xc0, !PT ;  /* 0xfffffffd06067812 */ /* 0x000fca00078ec0ff */
[----:B------:R-:W1:Y:S01]  /*0040*/  LDC.64 R164, c[0x0][0x388] ;  /* 0x0000e200ffa47b82 */ /* 0x000e620000000a00 */
[----:B------:R-:W2:Y:S01]  /*0050*/  S2R R0, SR_CTAID.X ;  /* 0x0000000000007919 */ /* 0x000ea20000002500 */
[----:B------:R-:W2:Y:S01]  /*0060*/  LDCU UR4, c[0x0][0x364] ;  /* 0x00006c80ff0477ac */ /* 0x000ea20008000800 */
[----:B------:R-:W-:Y:S01]  /*0070*/  IMAD.MOV.U32 R46, RZ, RZ, 0x0 ;  /* 0x00000000ff2e7424 */ /* 0x000fe200078e00ff */
[----:B------:R-:W2:Y:S01]  /*0080*/  S2R R3, SR_TID.Y ;  /* 0x0000000000037919 */ /* 0x000ea20000002200 */
[----:B------:R-:W3:Y:S01]  /*0090*/  LDCU.64 UR8, c[0x0][0x390] ;  /* 0x00007200ff0877ac */ /* 0x000ee20008000a00 */
[----:B------:R-:W-:Y:S02]  /*00a0*/  IMAD.MOV.U32 R47, RZ, RZ, -0x100000 ;  /* 0xfff00000ff2f7424 */ /* 0x000fe400078e00ff */
[----:B------:R-:W-:Y:S02]  /*00b0*/  IMAD.MOV.U32 R48, RZ, RZ, 0x0 ;  /* 0x00000000ff307424 */ /* 0x000fe400078e00ff */
[----:B------:R-:W-:Y:S01]  /*00c0*/  IMAD.MOV.U32 R49, RZ, RZ, -0x100000 ;  /* 0xfff00000ff317424 */ /* 0x000fe200078e00ff */
[C---:B0-----:R-:W-:Y:S01]  /*00d0*/  ISETP.GE.AND P0, PT, R2.reuse, UR7, PT ;  /* 0x0000000702007c0c */ /* 0x041fe2000bf06270 */
[----:B------:R-:W-:-:S02]  /*00e0*/  VIADD R4, R2, 0x20 ;  /* 0x0000002002047836 */ /* 0x000fc40000000000 */
[C---:B------:R-:W-:Y:S02]  /*00f0*/  VIADD R5, R2.reuse, 0x40 ;  /* 0x0000004002057836 */ /* 0x040fe40000000000 */
[----:B------:R-:W-:Y:S01]  /*0100*/  VIADD R9, R2, 0x80 ;  /* 0x0000008002097836 */ /* 0x000fe20000000000 */
[----:B------:R-:W-:Y:S01]  /*0110*/  ISETP.GE.AND P1, PT, R4, UR7, PT ;  /* 0x0000000704007c0c */ /* 0x000fe2000bf26270 */
[----:B------:R-:W-:Y:S02]  /*0120*/  IMAD.MOV.U32 R50, RZ, RZ, 0x0 ;  /* 0x00000000ff327424 */ /* 0x000fe400078e00ff */
[----:B--2---:R-:W-:Y:S01]  /*0130*/  IMAD R7, R0, UR4, R3 ;  /* 0x0000000400077c24 */ /* 0x004fe2000f8e0203 */
[----:B------:R-:W0:Y:S01]  /*0140*/  LDCU.64 UR4, c[0x0][0x358] ;  /* 0x00006b00ff0477ac */ /* 0x000e220008000a00 */
[----:B------:R-:W-:Y:S02]  /*0150*/  IMAD.MOV.U32 R51, RZ, RZ, -0x100000 ;  /* 0xfff00000ff337424 */ /* 0x000fe400078e00ff */
[----:B------:R-:W-:Y:S01]  /*0160*/  @P0 LOP3.LUT R6, R6, 0x2, RZ, 0xfc, !PT ;  /* 0x0000000206060812 */ /* 0x000fe200078efcff */
[----:B------:R-:W-:Y:S01]  /*0170*/  VIADD R8, R2, 0x60 ;  /* 0x0000006002087836 */ /* 0x000fe20000000000 */
[C---:B---3--:R-:W-:Y:S01]  /*0180*/  IADD3 R147, PT, PT, -R7.reuse, UR8, RZ ;  /* 0x0000000807937c10 */ /* 0x048fe2000fffe1ff */
[----:B------:R-:W-:Y:S01]  /*0190*/  IMAD R7, R7, UR9, R2 ;  /* 0x0000000907077c24 */ /* 0x000fe2000f8e0202 */
[----:B------:R-:W-:-:S02]  /*01a0*/  LOP3.LUT R6, R6, 0xfffffffb, RZ, 0xc0, !PT ;  /* 0xfffffffb06067812 */ /* 0x000fc400078ec0ff */
[----:B------:R-:W-:Y:S01]  /*01b0*/  ISETP.LT.OR P2, PT, R147, 0x1, P0 ;  /* 0x000000019300780c */ /* 0x000fe20000741670 */
[----:B-1----:R-:W-:Y:S01]  /*01c0*/  IMAD.WIDE R164, R7, 0x8, R164 ;  /* 0x0000000807a47825 */ /* 0x002fe200078e02a4 */
[----:B------:R-:W-:Y:S02]  /*01d0*/  ISETP.GE.AND P0, PT, R5, UR7, PT ;  /* 0x0000000705007c0c */ /* 0x000fe4000bf06270 */
[----:B------:R-:W-:Y:S02]  /*01e0*/  @P1 LOP3.LUT R6, R6, 0x4, RZ, 0xfc, !PT ;  /* 0x0000000406061812 */ /* 0x000fe400078efcff */
[----:B------:R-:W-:Y:S02]  /*01f0*/  ISETP.LT.OR P1, PT, R147, 0x1, P1 ;  /* 0x000000019300780c */ /* 0x000fe40000f21670 */
[----:B------:R-:W-:Y:S02]  /*0200*/  LOP3.LUT R6, R6, 0xfffffff7, RZ, 0xc0, !PT ;  /* 0xfffffff706067812 */ /* 0x000fe400078ec0ff */
[----:B------:R-:W-:Y:S01]  /*0210*/  ISETP.GE.AND P3, PT, R9, UR7, PT ;  /* 0x0000000709007c0c */ /* 0x000fe2000bf66270 */
[----:B------:R-:W-:Y:S01]  /*0220*/  VIADD R10, R2, 0xa0 ;  /* 0x000000a0020a7836 */ /* 0x000fe20000000000 */
[----:B------:R-:W-:Y:S01]  /*0230*/  ISETP.GE.AND P4, PT, R8, UR7, PT ;  /* 0x0000000708007c0c */ /* 0x000fe2000bf86270 */
[----:B------:R-:W-:Y:S01]  /*0240*/  IMAD.MOV.U32 R54, RZ, RZ, 0x0 ;  /* 0x00000000ff367424 */ /* 0x000fe200078e00ff */
[----:B0-----:R-:W2:Y:S01]  /*0250*/  @!P2 LDG.E.64 R46, desc[UR4][R164.64] ;  /* 0x00000004a42ea981 */ /* 0x001ea2000c1e1b00 */
[----:B------:R-:W-:-:S02]  /*0260*/  @P0 LOP3.LUT R6, R6, 0x8, RZ, 0xfc, !PT ;  /* 0x0000000806060812 */ /* 0x000fc400078efcff */
[C---:B------:R-:W-:Y:S01]  /*0270*/  ISETP.LT.OR P0, PT, R147.reuse, 0x1, P0 ;  /* 0x000000019300780c */ /* 0x040fe20000701670 */
[----:B------:R-:W-:Y:S01]  /*0280*/  IMAD.MOV.U32 R55, RZ, RZ, -0x100000 ;  /* 0xfff00000ff377424 */ /* 0x000fe200078e00ff */
[----:B------:R-:W2:Y:S11]  /*0290*/  @!P1 LDG.E.64 R48, desc[UR4][R164.64+0x100] ;  /* 0x00010004a4309981 */ /* 0x000eb6000c1e1b00 */
[----:B------:R-:W3:Y:S01]  /*02a0*/  @!P0 LDG.E.64 R50, desc[UR4][R164.64+0x200] ;  /* 0x00020004a4328981 */ /* 0x000ee2000c1e1b00 */
[----:B------:R-:W-:-:S02]  /*02b0*/  ISETP.LT.OR P0, PT, R147, 0x1, P3 ;  /* 0x000000019300780c */ /* 0x000fc40001f01670 */
[----:B------:R-:W-:Y:S02]  /*02c0*/  ISETP.LT.OR P1, PT, R147, 0x1, P4 ;  /* 0x000000019300780c */ /* 0x000fe40002721670 */
[----:B------:R-:W-:Y:S01]  /*02d0*/  ISETP.GE.AND P2, PT, R10, UR7, PT ;  /* 0x000000070a007c0c */ /* 0x000fe2000bf46270 */
[----:B------:R-:W-:Y:S02]  /*02e0*/  IMAD.MOV.U32 R52, RZ, RZ, 0x0 ;  /* 0x00000000ff347424 */ /* 0x000fe400078e00ff */
[----:B------:R-:W-:-:S06]  /*02f0*/  IMAD.MOV.U32 R53, RZ, RZ, -0x100000 ;  /* 0xfff00000ff357424 */ /* 0x000fcc00078e00ff */
[----:B------:R-:W4:Y:S01]  /*0300*/  @!P0 LDG.E.64 R54, desc[UR4][R164.64+0x400] ;  /* 0x00040004a4368981 */ /* 0x000f22000c1e1b00 */
[----:B------:R-:W-:Y:S01]  /*0310*/  ISETP.LT.OR P0, PT, R147, 0x1, P2 ;  /* 0x000000019300780c */ /* 0x000fe20001701670 */
[C---:B------:R-:W-:Y:S02]  /*0320*/  VIADD R11, R2.reuse, 0xc0 ;  /* 0x000000c0020b7836 */ /* 0x040fe40000000000 */
[----:B------:R-:W-:Y:S01]  /*0330*/  IMAD.MOV.U32 R56, RZ, RZ, 0x0 ;  /* 0x00000000ff387424 */ /* 0x000fe200078e00ff */
[----:B------:R-:W5:Y:S01]  /*0340*/  @!P1 LDG.E.64 R52, desc[UR4][R164.64+0x300] ;  /* 0x00030004a4349981 */ /* 0x000f62000c1e1b00 */
[----:B------:R-:W-:Y:S01]  /*0350*/  IMAD.MOV.U32 R57, RZ, RZ, -0x100000 ;  /* 0xfff00000ff397424 */ /* 0x000fe200078e00ff */
[----:B------:R-:W-:Y:S01]  /*0360*/  ISETP.GE.AND P1, PT, R11, UR7, PT ;  /* 0x000000070b007c0c */ /* 0x000fe2000bf26270 */
[----:B------:R-:W-:-:S06]  /*0370*/  VIADD R13, R2, 0xe0 ;  /* 0x000000e0020d7836 */ /* 0x000fcc0000000000 */
[----:B------:R-:W4:Y:S01]  /*0380*/  @!P0 LDG.E.64 R56, desc[UR4][R164.64+0x500] ;  /* 0x00050004a4388981 */ /* 0x000f22000c1e1b00 */
[----:B------:R-:W-:Y:S02]  /*0390*/  ISETP.LT.OR P0, PT, R147, 0x1, P1 ;  /* 0x000000019300780c */ /* 0x000fe40000f01670 */
[----:B------:R-:W-:Y:S01]  /*03a0*/  LOP3.LUT R12, R12, 0xffff7fff, RZ, 0xc0, !PT ;  /* 0xffff7fff0c0c7812 */ /* 0x000fe200078ec0ff */
[----:B------:R-:W-:Y:S02]  /*03b0*/  IMAD.MOV.U32 R58, RZ, RZ, 0x0 ;  /* 0x00000000ff3a7424 */ /* 0x000fe400078e00ff */
[----:B------:R-:W-:Y:S01]  /*03c0*/  IMAD.MOV.U32 R59, RZ, RZ, -0x100000 ;  /* 0xfff00000ff3b7424 */ /* 0x000fe200078e00ff */
[----:B------:R-:W-:Y:S02]  /*03d0*/  @P1 LOP3.LUT R12, R12, 0x8000, RZ, 0xfc, !PT ;  /* 0x000080000c0c1812 */ /* 0x000fe400078efcff */
[----:B------:R-:W-:-:S05]  /*03e0*/  ISETP.GE.AND P1, PT, R13, UR7, PT ;  /* 0x000000070d007c0c */ /* 0x000fca000bf26270 */
[----:B------:R-:W4:Y:S01]  /*03f0*/  @!P0 LDG.E.64 R58, desc[UR4][R164.64+0x600] ;  /* 0x00060004a43a8981 */ /* 0x000f22000c1e1b00 */
[----:B------:R-:W-:Y:S01]  /*0400*/  ISETP.LT.OR P0, PT, R147, 0x1, P1 ;  /* 0x000000019300780c */ /* 0x000fe20000f01670 */
[----:B------:R-:W-:Y:S01]  /*0410*/  VIADD R14, R2, 0x100 ;  /* 0x00000100020e7836 */ /* 0x000fe20000000000 */
[----:B------:R-:W-:Y:S01]  /*0420*/  LOP3.LUT R12, R12, 0xffffbfff, RZ, 0xc0, !PT ;  /* 0xffffbfff0c0c7812 */ /* 0x000fe200078ec0ff */
[----:B------:R-:W-:Y:S02]  /*0430*/  IMAD.MOV.U32 R60, RZ, RZ, 0x0 ;  /* 0x00000000ff3c7424 */ /* 0x000fe400078e00ff */
[----:B------:R-:W-:Y:S02]  /*0440*/  IMAD.MOV.U32 R61, RZ, RZ, -0x100000 ;  /* 0xfff00000ff3d7424 */ /* 0x000fe400078e00ff */
[----:B------:R-:W-:Y:S02]  /*0450*/  @P1 LOP3.LUT R12, R12, 0x4000, RZ, 0xfc, !PT ;  /* 0x000040000c0c1812 */ /* 0x000fe400078efcff */
[----:B------:R-:W-:-:S04]  /*0460*/  ISETP.GE.AND P1, PT, R14, UR7, PT ;  /* 0x000000070e007c0c */ /* 0x000fc8000bf26270 */
[----:B------:R-:W4:Y:S01]  /*0470*/  @!P0 LDG.E.64 R60, desc[UR4][R164.64+0x700] ;  /* 0x00070004a43c8981 */ /* 0x000f22000c1e1b00 */
[----:B------:R-:W-:Y:S01]  /*0480*/  ISETP.LT.OR P0, PT, R147, 0x1, P1 ;  /* 0x000000019300780c */ /* 0x000fe20000f01670 */
[----:B------:R-:W-:Y:S01]  /*0490*/  VIADD R15, R2, 0x120 ;  /* 0x00000120020f7836 */ /* 0x000fe20000000000 */
[----:B------:R-:W-:Y:S01]  /*04a0*/  LOP3.LUT R12, R12, 0xffffdfff, RZ, 0xc0, !PT ;  /* 0xffffdfff0c0c7812 */ /* 0x000fe200078ec0ff */
[----:B------:R-:W-:Y:S02]  /*04b0*/  IMAD.MOV.U32 R62, RZ, RZ, 0x0 ;  /* 0x00000000ff3e7424 */ /* 0x000fe400078e00ff */
[----:B------:R-:W-:-:S03]  /*04c0*/  IMAD.MOV.U32 R63, RZ, RZ, -0x100000 ;  /* 0xfff00000ff3f7424 */ /* 0x000fc600078e00ff */
[----:B------:R-:W-:Y:S02]  /*04d0*/  @P1 LOP3.LUT R12, R12, 0x2000, RZ, 0xfc, !PT ;  /* 0x000020000c0c1812 */ /* 0x000fe400078efcff */
[----:B------:R-:W-:-:S03]  /*04e0*/  ISETP.GE.AND P1, PT, R15, UR7, PT ;  /* 0x000000070f007c0c */ /* 0x000fc6000bf26270 */
[----:B------:R-:W4:Y:S01]  /*04f0*/  @!P0 LDG.E.64 R62, desc[UR4][R164.64+0x800] ;  /* 0x00080004a43e8981 */ /* 0x000f22000c1e1b00 */
[----:B------:R-:W-:Y:S01]  /*0500*/  ISETP.LT.OR P0, PT, R147, 0x1, P1 ;  /* 0x000000019300780c */ /* 0x000fe20000f01670 */
[----:B------:R-:W-:Y:S01]  /*0510*/  VIADD R16, R2, 0x140 ;  /* 0x0000014002107836 */ /* 0x000fe20000000000 */
[----:B------:R-:W-:Y:S01]  /*0520*/  LOP3.LUT R12, R12, 0xffffefff, RZ, 0xc0, !PT ;  /* 0xffffefff0c0c7812 */ /* 0x000fe200078ec0ff */
[----:B------:R-:W-:Y:S02]  /*0530*/  IMAD.MOV.U32 R64, RZ, RZ, 0x0 ;  /* 0x00000000ff407424 */ /* 0x000fe400078e00ff */
[----:B------:R-:W-:-:S04]  /*0540*/  IMAD.MOV.U32 R65, RZ, RZ, -0x100000 ;  /* 0xfff00000ff417424 */ /* 0x000fc800078e00ff */
[----:B------:R-:W-:Y:S02]  /*0550*/  @P1 LOP3.LUT R12, R12, 0x1000, RZ, 0xfc, !PT ;  /* 0x000010000c0c1812 */ /* 0x000fe400078efcff */
[----:B------:R-:W-:Y:S02]  /*0560*/  ISETP.GE.AND P1, PT, R16, UR7, PT ;  /* 0x0000000710007c0c */ /* 0x000fe4000bf26270 */
[----:B------:R-:W4:Y:S02]  /*0570*/  @!P0 LDG.E.64 R64, desc[UR4][R164.64+0x900] ;  /* 0x00090004a4408981 */ /* 0x000f24000c1e1b00 */
        /* <DEDUP_REMOVED lines=84> */
[----:B------:R-:W-:Y:S01]  /*0ac0*/  IMAD.MOV.U32 R87, RZ, RZ, -0x100000 ;  /* 0xfff00000ff577424 */ /* 0x000fe200078e00ff */
[----:B------:R-:W-:-:S03]  /*0ad0*/  LOP3.LUT R6, R6, 0xffffffef, RZ, 0xc0, !PT ;  /* 0xffffffef06067812 */ /* 0x000fc600078ec0ff */
[----:B------:R-:W-:Y:S02]  /*0ae0*/  @P1 LOP3.LUT R12, R12, 0x2, RZ, 0xfc, !PT ;  /* 0x000000020c0c1812 */ /* 0x000fe400078efcff */
[----:B------:R-:W-:Y:S02]  /*0af0*/  ISETP.GE.AND P1, PT, R27, UR7, PT ;  /* 0x000000071b007c0c */ /* 0x000fe4000bf26270 */
[----:B------:R-:W-:Y:S01]  /*0b00*/  @P4 LOP3.LUT R6, R6, 0x10, RZ, 0xfc, !PT ;  /* 0x0000001006064812 */ /* 0x000fe200078efcff */
[----:B------:R-:W4:Y:S01]  /*0b10*/  @!P0 LDG.E.64 R86, desc[UR4][R164.64+0x1400] ;  /* 0x00140004a4568981 */ /* 0x000f22000c1e1b00 */
[----:B------:R-:W-:Y:S02]  /*0b20*/  ISETP.LT.OR P0, PT, R147, 0x1, P1 ;  /* 0x000000019300780c */ /* 0x000fe40000f01670 */
[----:B------:R-:W-:Y:S01]  /*0b30*/  LOP3.LUT R6, R6, 0xffffffdf, RZ, 0xc0, !PT ;  /* 0xffffffdf06067812 */ /* 0x000fe200078ec0ff */
[----:B------:R-:W-:Y:S01]  /*0b40*/  VIADD R28, R2, 0x2c0 ;  /* 0x000002c0021c7836 */ /* 0x000fe20000000000 */
[----:B------:R-:W-:Y:S01]  /*0b50*/  LOP3.LUT R12, R12, 0xfffffffe, RZ, 0xc0, !PT ;  /* 0xfffffffe0c0c7812 */ /* 0x000fe200078ec0ff */
[----:B------:R-:W-:Y:S01]  /*0b60*/  IMAD.MOV.U32 R88, RZ, RZ, 0x0 ;  /* 0x00000000ff587424 */ /* 0x000fe200078e00ff */
[----:B------:R-:W-:Y:S01]  /*0b70*/  @P3 LOP3.LUT R6, R6, 0x20, RZ, 0xfc, !PT ;  /* 0x0000002006063812 */ /* 0x000fe200078efcff */
[----:B------:R-:W-:-:S02]  /*0b80*/  IMAD.MOV.U32 R89, RZ, RZ, -0x100000 ;  /* 0xfff00000ff597424 */ /* 0x000fc400078e00ff */
[----:B------:R-:W-:Y:S02]  /*0b90*/  @P1 LOP3.LUT R12, R12, 0x1, RZ, 0xfc, !PT ;  /* 0x000000010c0c1812 */ /* 0x000fe400078efcff */
[----:B------:R-:W-:Y:S02]  /*0ba0*/  ISETP.GE.AND P1, PT, R28, UR7, PT ;  /* 0x000000071c007c0c */ /* 0x000fe4000bf26270 */
[----:B------:R-:W-:Y:S01]  /*0bb0*/  LOP3.LUT R6, R6, 0xffffffbf, RZ, 0xc0, !PT ;  /* 0xffffffbf06067812 */ /* 0x000fe200078ec0ff */
[----:B------:R-:W4:Y:S01]  /*0bc0*/  @!P0 LDG.E.64 R88, desc[UR4][R164.64+0x1500] ;  /* 0x00150004a4588981 */ /* 0x000f22000c1e1b00 */
[----:B------:R-:W-:Y:S02]  /*0bd0*/  ISETP.LT.OR P0, PT, R147, 0x1, P1 ;  /* 0x000000019300780c */ /* 0x000fe40000f01670 */
[----:B------:R-:W-:Y:S01]  /*0be0*/  @P2 LOP3.LUT R6, R6, 0x40, RZ, 0xfc, !PT ;  /* 0x0000004006062812 */ /* 0x000fe200078efcff */
[----:B------:R-:W-:-:S03]  /*0bf0*/  VIADD R29, R2, 0x2e0 ;  /* 0x000002e0021d7836 */ /* 0x000fc60000000000 */
[----:B------:R-:W-:Y:S01]  /*0c00*/  LOP3.LUT R6, R6, 0x7fffffff, RZ, 0xc0, !PT ;  /* 0x7fffffff06067812 */ /* 0x000fe200078ec0ff */
[----:B------:R-:W-:Y:S02]  /*0c10*/  IMAD.MOV.U32 R90, RZ, RZ, 0x0 ;  /* 0x00000000ff5a7424 */ /* 0x000fe400078e00ff */
[----:B------:R-:W-:Y:S01]  /*0c20*/  IMAD.MOV.U32 R91, RZ, RZ, -0x100000 ;  /* 0xfff00000ff5b7424 */ /* 0x000fe200078e00ff */
        /* <DEDUP_REMOVED lines=68> */
[----:B------:R-:W-:Y:S02]  /*1070*/  IMAD.MOV.U32 R108, RZ, RZ, 0x0 ;  /* 0x00000000ff6c7424 */ /* 0x000fe400078e00ff */
[----:B------:R-:W-:Y:S02]  /*1080*/  IMAD.MOV.U32 R109, RZ, RZ, -0x100000 ;  /* 0xfff00000ff6d7424 */ /* 0x000fe400078e00ff */
[----:B------:R-:W-:-:S08]  /*1090*/  VIADD R38, R2, 0x400 ;  /* 0x0000040002267836 */ /* 0x000fd00000000000 */
[----:B------:R-:W4:Y:S01]  /*10a0*/  @!P0 LDG.E.64 R108, desc[UR4][R164.64+0x1f00] ;  /* 0x001f0004a46c8981 */ /* 0x000f22000c1e1b00 */
[----:B------:R-:W-:-:S04]  /*10b0*/  ISETP.GE.AND P0, PT, R38, UR7, PT ;  /* 0x0000000726007c0c */ /* 0x000fc8000bf06270 */
[----:B------:R-:W-:Y:S01]  /*10c0*/  ISETP.LT.OR P0, PT, R147, 0x1, P0 ;  /* 0x000000019300780c */ /* 0x000fe20000701670 */
[----:B------:R-:W-:Y:S01]  /*10d0*/  VIADD R38, R2, 0x420 ;  /* 0x0000042002267836 */ /* 0x000fe20000000000 */
        /* <DEDUP_REMOVED lines=15> */
[----:B------:R-:W-:Y:S01]  /*11d0*/  IMAD.MOV.U32 R114, RZ, RZ, 0x0 ;  /* 0x00000000ff727424 */ /* 0x000fe200078e00ff */
[----:B------:R-:W-:Y:S01]  /*11e0*/  LOP3.LUT R6, R6, 0xffefffff, RZ, 0xc0, !PT ;  /* 0xffefffff06067812 */ /* 0x000fe200078ec0ff */
[----:B------:R-:W-:Y:S02]  /*11f0*/  IMAD.MOV.U32 R115, RZ, RZ, -0x100000 ;  /* 0xfff00000ff737424 */ /* 0x000fe400078e00ff */
[----:B------:R-:W-:-:S03]  /*1200*/  VIADD R40, R2, 0x460 ;  /* 0x0000046002287836 */ /* 0x000fc60000000000 */
[----:B------:R-:W-:Y:S02]  /*1210*/  @P1 LOP3.LUT R6, R6, 0x100000, RZ, 0xfc, !PT ;  /* 0x0010000006061812 */ /* 0x000fe400078efcff */
[----:B------:R-:W-:-:S03]  /*1220*/  ISETP.GE.AND P1, PT, R40, UR7, PT ;  /* 0x0000000728007c0c */ /* 0x000fc6000bf26270 */
[----:B------:R-:W4:Y:S01]  /*1230*/  @!P0 LDG.E.64 R114, desc[UR4][R164.64+0x2200] ;  /* 0x00220004a4728981 */ /* 0x000f22000c1e1b00 */
[----:B--2---:R-:W0:Y:S02]  /*1240*/  DSETP.GT.AND P0, PT, R46, R48, PT ;  /* 0x000000302e00722a */ /* 0x004e240003f04000 */
[----:B0-----:R-:W-:Y:S02]  /*1250*/  FSEL R42, R46, R48, P0 ;  /* 0x000000302e2a7208 */ /* 0x001fe40000000000 */
[----:B------:R-:W-:Y:S02]  /*1260*/  FSEL R43, R47, R49, P0 ;  /* 0x000000312f2b7208 */ /* 0x000fe40000000000 */
[----:B------:R-:W-:Y:S01]  /*1270*/  ISETP.LT.OR P0, PT, R147, 0x1, P1 ;  /* 0x000000019300780c */ /* 0x000fe20000f01670 */
[----:B------:R-:W-:Y:S01]  /*1280*/  IMAD.MOV.U32 R116, RZ, RZ, 0x0 ;  /* 0x00000000ff747424 */ /* 0x000fe200078e00ff */
[----:B------:R-:W-:Y:S01]  /*1290*/  LOP3.LUT R6, R6, 0xfff7ffff, RZ, 0xc0, !PT ;  /* 0xfff7ffff06067812 */ /* 0x000fe200078ec0ff */
[----:B------:R-:W-:-:S02]  /*12a0*/  IMAD.MOV.U32 R117, RZ, RZ, -0x100000 ;  /* 0xfff00000ff757424 */ /* 0x000fc400078e00ff */
[----:B------:R-:W-:Y:S01]  /*12b0*/  VIADD R41, R2, 0x480 ;  /* 0x0000048002297836 */ /* 0x000fe20000000000 */
[----:B------:R-:W-:-:S04]  /*12c0*/  @P1 LOP3.LUT R6, R6, 0x80000, RZ, 0xfc, !PT ;  /* 0x0008000006061812 */ /* 0x000fc800078efcff */
[----:B------:R-:W-:-:S03]  /*12d0*/  ISETP.GE.AND P1, PT, R41, UR7, PT ;  /* 0x0000000729007c0c */ /* 0x000fc6000bf26270 */
[----:B------:R-:W2:Y:S01]  /*12e0*/  @!P0 LDG.E.64 R116, desc[UR4][R164.64+0x2300] ;  /* 0x00230004a4748981 */ /* 0x000ea2000c1e1b00 */
[----:B------:R-:W-:Y:S02]  /*12f0*/  IMAD.MOV.U32 R118, RZ, RZ, 0x0 ;  /* 0x00000000ff767424 */ /* 0x000fe400078e00ff */
[----:B------:R-:W-:Y:S01]  /*1300*/  IMAD.MOV.U32 R119, RZ, RZ, -0x100000 ;  /* 0xfff00000ff777424 */ /* 0x000fe200078e00ff */
[----:B------:R-:W-:-:S06]  /*1310*/  LOP3.LUT R6, R6, 0xfffbffff, RZ, 0xc0, !PT ;  /* 0xfffbffff06067812 */ /* 0x000fcc00078ec0ff */
[----:B------:R-:W-:-:S15]  /*1320*/  @P1 LOP3.LUT R6, R6, 0x40000, RZ, 0xfc, !PT ;  /* 0x0004000006061812 */ /* 0x000fde00078efcff */
[----:B------:R-:W-:-:S15]  /*1330*/  NOP ;  /* 0x0000000000007918 */ /* 0x000fde0000000000 */
[----:B------:R-:W-:-:S05]  /*1340*/  NOP ;  /* 0x0000000000007918 */ /* 0x000fca0000000000 */
[----:B---3--:R-:W0:Y:S02]  /*1350*/  DSETP.GT.AND P0, PT, R42, R50, PT ;  /* 0x000000322a00722a */ /* 0x008e240003f04000 */
[----:B0-----:R-:W-:Y:S02]  /*1360*/  FSEL R42, R42, R50, P0 ;  /* 0x000000322a2a7208 */ /* 0x001fe40000000000 */
[----:B------:R-:W-:Y:S02]  /*1370*/  FSEL R43, R43, R51, P0 ;  /* 0x000000332b2b7208 */ /* 0x000fe40000000000 */
[----:B------:R-:W-:-:S13]  /*1380*/  ISETP.LT.OR P0, PT, R147, 0x1, P1 ;  /* 0x000000019300780c */ /* 0x000fda0000f01670 */
[----:B------:R-:W3:Y:S01]  /*1390*/  @!P0 LDG.E.64 R118, desc[UR4][R164.64+0x2400] ;  /* 0x00240004a4768981 */ /* 0x000ee2000c1e1b00 */
[----:B------:R-:W-:Y:S01]  /*13a0*/  IMAD.MOV.U32 R120, RZ, RZ, 0x0 ;  /* 0x00000000ff787424 */ /* 0x000fe200078e00ff */
[----:B------:R-:W-:Y:S01]  /*13b0*/  LOP3.LUT R6, R6, 0xfffdffff, RZ, 0xc0, !PT ;  /* 0xfffdffff06067812 */ /* 0x000fe200078ec0ff */
[----:B------:R-:W-:Y:S02]  /*13c0*/  IMAD.MOV.U32 R121, RZ, RZ, -0x100000 ;  /* 0xfff00000ff797424 */ /* 0x000fe400078e00ff */
[----:B------:R-:W-:Y:S02]  /*13d0*/  IMAD.MOV.U32 R122, RZ, RZ, 0x0 ;  /* 0x00000000ff7a7424 */ /* 0x000fe400078e00ff */
[----:B------:R-:W-:-:S15]  /*13e0*/  IMAD.MOV.U32 R123, RZ, RZ, -0x100000 ;  /* 0xfff00000ff7b7424 */ /* 0x000fde00078e00ff */
[----:B------:R-:W-:-:S15]  /*13f0*/  NOP ;  /* 0x0000000000007918 */ /* 0x000fde0000000000 */
[----:B------:R-:W-:-:S08]  /*1400*/  NOP ;  /* 0x0000000000007918 */ /* 0x000fd00000000000 */
[----:B-----5:R-:W0:Y:S02]  /*1410*/  DSETP.GT.AND P0, PT, R42, R52, PT ;  /* 0x000000342a00722a */ /* 0x020e240003f04000 */
[----:B0-----:R-:W-:Y:S01]  /*1420*/  FSEL R44, R42, R52, P0 ;  /* 0x000000342a2c7208 */ /* 0x001fe20000000000 */
[----:B------:R-:W-:Y:S01]  /*1430*/  VIADD R42, R2, 0x4a0 ;  /* 0x000004a0022a7836 */ /* 0x000fe20000000000 */
[----:B------:R-:W-:-:S04]  /*1440*/  FSEL R45, R43, R53, P0 ;  /* 0x000000352b2d7208 */ /* 0x000fc80000000000 */
[----:B------:R-:W-:-:S04]  /*1450*/  ISETP.GE.AND P1, PT, R42, UR7, PT ;  /* 0x000000072a007c0c */ /* 0x000fc8000bf26270 */
[----:B------:R-:W-:Y:S01]  /*1460*/  ISETP.LT.OR P0, PT, R147, 0x1, P1 ;  /* 0x000000019300780c */ /* 0x000fe20000f01670 */
[----:B------:R-:W-:-:S08]  /*1470*/  VIADD R43, R2, 0x4c0 ;  /* 0x000004c0022b7836 */ /* 0x000fd00000000000 */
[----:B------:R-:W-:Y:S02]  /*1480*/  @P1 LOP3.LUT R6, R6, 0x20000, RZ, 0xfc, !PT ;  /* 0x0002000006061812 */ /* 0x000fe400078efcff */
[----:B------:R-:W-:Y:S02]  /*1490*/  ISETP.GE.AND P1, PT, R43, UR7, PT ;  /* 0x000000072b007c0c */ /* 0x000fe4000bf26270 */
[----:B------:R-:W5:Y:S01]  /*14a0*/  @!P0 LDG.E.64 R120, desc[UR4][R164.64+0x2500] ;  /* 0x00250004a4788981 */ /* 0x000f62000c1e1b00 */
[----:B------:R-:W-:-:S10]  /*14b0*/  LOP3.LUT R6, R6, 0xfffeffff, RZ, 0xc0, !PT ;  /* 0xfffeffff06067812 */ /* 0x000fd400078ec0ff */
[----:B------:R-:W-:-:S15]  /*14c0*/  @P1 LOP3.LUT R6, R6, 0x10000, RZ, 0xfc, !PT ;  /* 0x0001000006061812 */ /* 0x000fde00078efcff */
[----:B------:R-:W-:-:S13]  /*14d0*/  NOP ;  /* 0x0000000000007918 */ /* 0x000fda0000000000 */
[----:B----4-:R-:W0:Y:S02]  /*14e0*/  DSETP.GT.AND P0, PT, R44, R54, PT ;  /* 0x000000362c00722a */ /* 0x010e240003f04000 */
[----:B0-----:R-:W-:Y:S02]  /*14f0*/  FSEL R44, R44, R54, P0 ;  /* 0x000000362c2c7208 */ /* 0x001fe40000000000 */
[----:B------:R-:W-:Y:S02]  /*1500*/  FSEL R45, R45, R55, P0 ;  /* 0x000000372d2d7208 */ /* 0x000fe40000000000 */
[----:B------:R-:W-:-:S13]  /*1510*/  ISETP.LT.OR P0, PT, R147, 0x1, P1 ;  /* 0x000000019300780c */ /* 0x000fda0000f01670 */
[----:B------:R-:W4:Y:S01]  /*1520*/  @!P0 LDG.E.64 R122, desc[UR4][R164.64+0x2600] ;  /* 0x00260004a47a8981 */ /* 0x000f22000c1e1b00 */
[----:B------:R-:W-:Y:S01]  /*1530*/  IMAD.MOV.U32 R124, RZ, RZ, 0x0 ;  /* 0x00000000ff7c7424 */ /* 0x000fe200078e00ff */
[----:B------:R-:W-:Y:S01]  /*1540*/  LOP3.LUT R6, R6, 0xffff7fff, RZ, 0xc0, !PT ;  /* 0xffff7fff06067812 */ /* 0x000fe200078ec0ff */
[----:B------:R-:W-:Y:S02]  /*1550*/  IMAD.MOV.U32 R125, RZ, RZ, -0x100000 ;  /* 0xfff00000ff7d7424 */ /* 0x000fe400078e00ff */
[----:B------:R-:W-:-:S15]  /*1560*/  VIADD R206, R2, 0x520 ;  /* 0x0000052002ce7836 */ /* 0x000fde0000000000 */
[----:B------:R-:W-:-:S15]  /*1570*/  NOP ;  /* 0x0000000000007918 */ /* 0x000fde0000000000 */
[----:B------:R-:W-:-:S10]  /*1580*/  NOP ;  /* 0x0000000000007918 */ /* 0x000fd40000000000 */
[----:B------:R-:W0:Y:S02]  /*1590*/  DSETP.GT.AND P0, PT, R44, R56, PT ;  /* 0x000000382c00722a */ /* 0x000e240003f04000 */
        /* <DEDUP_REMOVED lines=8> */
[----:B------:R-:W4:Y:S01]  /*1620*/  @!P0 LDG.E.64 R124, desc[UR4][R164.64+0x2700] ;  /* 0x00270004a47c8981 */ /* 0x000f22000c1e1b00 */
[----:B------:R-:W-:-:S10]  /*1630*/  LOP3.LUT R6, R6, 0xffffbfff, RZ, 0xc0, !PT ;  /* 0xffffbfff06067812 */ /* 0x000fd400078ec0ff */
[----:B------:R-:W-:-:S15]  /*1640*/  @P1 LOP3.LUT R6, R6, 0x4000, RZ, 0xfc, !PT ;  /* 0x0000400006061812 */ /* 0x000fde00078efcff */
[----:B------:R-:W-:-:S13]  /*1650*/  NOP ;  /* 0x0000000000007918 */ /* 0x000fda0000000000 */
[----:B------:R-:W0:Y:S02]  /*1660*/  DSETP.GT.AND P0, PT, R126, R58, PT ;  /* 0x0000003a7e00722a */ /* 0x000e240003f04000 */
[----:B0-----:R-:W-:Y:S02]  /*1670*/  FSEL R128, R126, R58, P0 ;  /* 0x0000003a7e807208 */ /* 0x001fe40000000000 */
[----:B------:R-:W-:Y:S02]  /*1680*/  FSEL R129, R127, R59, P0 ;  /* 0x0000003b7f817208 */ /* 0x000fe40000000000 */
[----:B------:R-:W-:Y:S01]  /*1690*/  ISETP.LT.OR P0, PT, R147, 0x1, P1 ;  /* 0x000000019300780c */ /* 0x000fe20000f01670 */
[----:B------:R-:W-:Y:S02]  /*16a0*/  IMAD.MOV.U32 R126, RZ, RZ, 0x0 ;  /* 0x00000000ff7e7424 */ /* 0x000fe400078e00ff */
[----:B------:R-:W-:Y:S01]  /*16b0*/  IMAD.MOV.U32 R127, RZ, RZ, -0x100000 ;  /* 0xfff00000ff7f7424 */ /* 0x000fe200078e00ff */
[----:B------:R-:W-:-:S09]  /*16c0*/  ISETP.GE.AND P1, PT, R206, UR7, PT ;  /* 0x00000007ce007c0c */ /* 0x000fd2000bf26270 */
[----:B------:R-:W4:Y:S01]  /*16d0*/  @!P0 LDG.E.64 R126, desc[UR4][R164.64+0x2800] ;  /* 0x00280004a47e8981 */ /* 0x000f22000c1e1b00 */
[----:B------:R-:W-:Y:S01]  /*16e0*/  LOP3.LUT R6, R6, 0xffffdfff, RZ, 0xc0, !PT ;  /* 0xffffdfff06067812 */ /* 0x000fe200078ec0ff */
[----:B------:R-:W-:-:S03]  /*16f0*/  VIADD R207, R2, 0x540 ;  /* 0x0000054002cf7836 */ /* 0x000fc60000000000 */
[----:B------:R-:W-:Y:S01]  /*1700*/  @P1 LOP3.LUT R6, R6, 0x2000, RZ, 0xfc, !PT ;  /* 0x0000200006061812 */ /* 0x000fe200078efcff */
[----:B------:R-:W-:-:S03]  /*1710*/  VIADD R208, R2, 0x560 ;  /* 0x0000056002d07836 */ /* 0x000fc60000000000 */
[----:B------:R-:W-:-:S15]  /*1720*/  LOP3.LUT R6, R6, 0xffffefff, RZ, 0xc0, !PT ;  /* 0xffffefff06067812 */ /* 0x000fde00078ec0ff */
[----:B------:R-:W-:-:S15]  /*1730*/  NOP ;  /* 0x0000000000007918 */ /* 0x000fde0000000000 */
[----:B------:R-:W-:-:S06]  /*1740*/  NOP ;  /* 0x0000000000007918 */ /* 0x000fcc0000000000 */
[----:B------:R-:W0:Y:S02]  /*1750*/  DSETP.GT.AND P0, PT, R128, R60, PT ;  /* 0x0000003c8000722a */ /* 0x000e240003f04000 */
[----:B0-----:R-:W-:Y:S02]  /*1760*/  FSEL R130, R128, R60, P0 ;  /* 0x0000003c80827208 */ /* 0x001fe40000000000 */
[----:B------:R-:W-:Y:S02]  /*1770*/  FSEL R131, R129, R61, P0 ;  /* 0x0000003d81837208 */ /* 0x000fe40000000000 */
[----:B------:R-:W-:Y:S01]  /*1780*/  ISETP.LT.OR P0, PT, R147, 0x1, P1 ;  /* 0x000000019300780c */ /* 0x000fe20000f01670 */
[----:B------:R-:W-:Y:S02]  /*1790*/  IMAD.MOV.U32 R128, RZ, RZ, 0x0 ;  /* 0x00000000ff807424 */ /* 0x000fe400078e00ff */
[----:B------:R-:W-:Y:S01]  /*17a0*/  IMAD.MOV.U32 R129, RZ, RZ, -0x100000 ;  /* 0xfff00000ff817424 */ /* 0x000fe200078e00ff */
[----:B------:R-:W-:-:S09]  /*17b0*/  ISETP.GE.AND P1, PT, R207, UR7, PT ;  /* 0x00000007cf007c0c */ /* 0x000fd2000bf26270 */
[----:B------:R-:W4:Y:S04]  /*17c0*/  @!P0 LDG.E.64 R128, desc[UR4][R164.64+0x2900] ;  /* 0x00290004a4808981 */ /* 0x000f28000c1e1b00 */
[----:B------:R-:W-:Y:S01]  /*17d0*/  @P1 LOP3.LUT R6, R6, 0x1000, RZ, 0xfc, !PT ;  /* 0x0000100006061812 */ /* 0x000fe200078efcff */
[----:B------:R-:W-:-:S03]  /*17e0*/  VIADD R209, R2, 0x580 ;  /* 0x0000058002d17836 */ /* 0x000fc60000000000 */
[----:B------:R-:W-:-:S15]  /*17f0*/  LOP3.LUT R6, R6, 0xfffff7ff, RZ, 0xc0, !PT ;  /* 0xfffff7ff06067812 */ /* 0x000fde00078ec0ff */
[----:B------:R-:W-:-:S15]  /*1800*/  NOP ;  /* 0x0000000000007918 */ /* 0x000fde0000000000 */
[----:B------:R-:W-:-:S07]  /*1810*/  NOP ;  /* 0x0000000000007918 */ /* 0x000fce0000000000 */
        /* <DEDUP_REMOVED lines=61> */
[----:B------:R-:W-:Y:S01]  /*1bf0*/  IMAD.MOV.U32 R158, RZ, RZ, 0x0 ;  /* 0x00000000ff9e7424 */ /* 0x000fe200078e00ff */
[----:B------:R-:W-:Y:S01]  /*1c00*/  LOP3.LUT R12, R12, 0xfffdffff, RZ, 0xc0, !PT ;  /* 0xfffdffff0c0c7812 */ /* 0x000fe200078ec0ff */
[----:B------:R-:W-:-:S15]  /*1c10*/  IMAD.MOV.U32 R159, RZ, RZ, -0x100000 ;  /* 0xfff00000ff9f7424 */ /* 0x000fde00078e00ff */
[----:B------:R-:W-:-:S15]  /*1c20*/  NOP ;  /* 0x0000000000007918 */ /* 0x000fde0000000000 */
[----:B------:R-:W-:-:S08]  /*1c30*/  NOP ;  /* 0x0000000000007918 */ /* 0x000fd00000000000 */
        /* <DEDUP_REMOVED lines=8> */
[----:B------:R-:W-:-:S03]  /*1cc0*/  VIADD R144, R2, 0x720 ;  /* 0x0000072002907836 */ /* 0x000fc60000000000 */
[----:B------:R-:W-:Y:S01]  /*1cd0*/  @P1 LOP3.LUT R12, R12, 0x20000, RZ, 0xfc, !PT ;  /* 0x000200000c0c1812 */ /* 0x000fe200078efcff */
[----:B------:R-:W-:Y:S02]  /*1ce0*/  IMAD.MOV.U32 R160, RZ, RZ, 0x0 ;  /* 0x00000000ffa07424 */ /* 0x000fe400078e00ff */
[----:B------:R-:W-:Y:S01]  /*1cf0*/  IMAD.MOV.U32 R161, RZ, RZ, -0x100000 ;  /* 0xfff00000ffa17424 */ /* 0x000fe200078e00ff */
[----:B------:R-:W-:-:S15]  /*1d00*/  LOP3.LUT R12, R12, 0xfffeffff, RZ, 0xc0, !PT ;  /* 0xfffeffff0c0c7812 */ /* 0x000fde00078ec0ff */
[----:B------:R-:W-:-:S15]  /*1d10*/  NOP ;  /* 0x0000000000007918 */ /* 0x000fde0000000000 */
[----:B------:R-:W-:-:S07]  /*1d20*/  NOP ;  /* 0x0000000000007918 */ /* 0x000fce0000000000 */
[----:B------:R-:W0:Y:S02]  /*1d30*/  DSETP.GT.AND P0, PT, R142, R74, PT ;  /* 0x0000004a8e00722a */ /* 0x000e240003f04000 */
[----:B0-----:R-:W-:Y:S02]  /*1d40*/  FSEL R142, R142, R74, P0 ;  /* 0x0000004a8e8e7208 */ /* 0x001fe40000000000 */
[----:B------:R-:W-:Y:S02]  /*1d50*/  FSEL R143, R143, R75, P0 ;  /* 0x0000004b8f8f7208 */ /* 0x000fe40000000000 */
[----:B------:R-:W-:Y:S02]  /*1d60*/  ISETP.LT.OR P0, PT, R147, 0x1, P1 ;  /* 0x000000019300780c */ /* 0x000fe40000f01670 */
[----:B------:R-:W-:-:S11]  /*1d70*/  ISETP.GE.AND P1, PT, R144, UR7, PT ;  /* 0x0000000790007c0c */ /* 0x000fd6000bf26270 */
[----:B------:R-:W4:Y:S01]  /*1d80*/  @!P0 LDG.E.64 R158, desc[UR4][R164.64+0x3800] ;  /* 0x00380004a49e8981 */ /* 0x000f22000c1e1b00 */
[----:B------:R-:W-:Y:S01]  /*1d90*/  VIADD R144, R2, 0x740 ;  /* 0x0000074002907836 */ /* 0x000fe20000000000 */
[----:B------:R-:W-:Y:S01]  /*1da0*/  @P1 LOP3.LUT R12, R12, 0x10000, RZ, 0xfc, !PT ;  /* 0x000100000c0c1812 */ /* 0x000fe200078efcff */
[----:B------:R-:W-:Y:S02]  /*1db0*/  IMAD.MOV.U32 R162, RZ, RZ, 0x0 ;  /* 0x00000000ffa27424 */ /* 0x000fe400078e00ff */
[----:B------:R-:W-:Y:S01]  /*1dc0*/  IMAD.MOV.U32 R163, RZ, RZ, -0x100000 ;  /* 0xfff00000ffa37424 */ /* 0x000fe200078e00ff */
[----:B------:R-:W-:-:S15]  /*1dd0*/  LOP3.LUT R6, R6, 0xfffffffe, RZ, 0xc0, !PT ;  /* 0xfffffffe06067812 */ /* 0x000fde00078ec0ff */
[----:B------:R-:W-:-:S15]  /*1de0*/  NOP ;  /* 0x0000000000007918 */ /* 0x000fde0000000000 */
[----:B------:R-:W-:-:S09]  /*1df0*/  NOP ;  /* 0x0000000000007918 */ /* 0x000fd20000000000 */
        /* <DEDUP_REMOVED lines=9> */
[----:B------:R-:W-:-:S15]  /*1e90*/  IMAD.MOV.U32 R169, RZ, RZ, -0x100000 ;  /* 0xfff00000ffa97424 */ /* 0x000fde00078e00ff */
[----:B------:R-:W-:-:S15]  /*1ea0*/  NOP ;  /* 0x0000000000007918 */ /* 0x000fde0000000000 */
[----:B------:R-:W-:-:S10]  /*1eb0*/  NOP ;  /* 0x0000000000007918 */ /* 0x000fd40000000000 */
[----:B------:R-:W0:Y:S02]  /*1ec0*/  DSETP.GT.AND P0, PT, R142, R78, PT ;  /* 0x0000004e8e00722a */ /* 0x000e240003f04000 */
[----:B0-----:R-:W-:Y:S02]  /*1ed0*/  FSEL R142, R142, R78, P0 ;  /* 0x0000004e8e8e7208 */ /* 0x001fe40000000000 */
[----:B------:R-:W-:Y:S02]  /*1ee0*/  FSEL R143, R143, R79, P0 ;  /* 0x0000004f8f8f7208 */ /* 0x000fe40000000000 */
[----:B------:R-:W-:-:S13]  /*1ef0*/  ISETP.LT.OR P0, PT, R147, 0x1, P1 ;  /* 0x000000019300780c */ /* 0x000fda0000f01670 */
[----:B------:R-:W4:Y:S01]  /*1f00*/  @!P0 LDG.E.64 R162, desc[UR4][R164.64+0x3a00] ;  /* 0x003a0004a4a28981 */ /* 0x000f22000c1e1b00 */
[----:B------:R-:W-:Y:S02]  /*1f10*/  IMAD.MOV.U32 R174, RZ, RZ, 0x0 ;  /* 0x00000000ffae7424 */ /* 0x000fe400078e00ff */
[----:B------:R-:W-:-:S15]  /*1f20*/  IMAD.MOV.U32 R175, RZ, RZ, -0x100000 ;  /* 0xfff00000ffaf7424 */ /* 0x000fde00078e00ff */
[----:B------:R-:W-:-:S15]  /*1f30*/  NOP ;  /* 0x0000000000007918 */ /* 0x000fde0000000000 */
[----:B------:R-:W-:-:S12]  /*1f40*/  NOP ;  /* 0x0000000000007918 */ /* 0x000fd80000000000 */
[----:B------:R-:W0:Y:S02]  /*1f50*/  DSETP.GT.AND P0, PT, R142, R80, PT ;  /* 0x000000508e00722a */ /* 0x000e240003f04000 */
[----:B0-----:R-:W-:Y:S02]  /*1f60*/  FSEL R142, R142, R80, P0 ;  /* 0x000000508e8e7208 */ /* 0x001fe40000000000 */
[----:B------:R-:W-:Y:S02]  /*1f70*/  FSEL R143, R143, R81, P0 ;  /* 0x000000518f8f7208 */ /* 0x000fe40000000000 */
[----:B------:R-:W-:-:S04]  /*1f80*/  ISETP.GE.AND P0, PT, R144, UR7, PT ;  /* 0x0000000790007c0c */ /* 0x000fc8000bf06270 */
[----:B------:R-:W-:Y:S01]  /*1f90*/  ISETP.LT.OR P1, PT, R147, 0x1, P0 ;  /* 0x000000019300780c */ /* 0x000fe20000721670 */
[----:B------:R-:W-:-:S12]  /*1fa0*/  VIADD R144, R2, 0x780 ;  /* 0x0000078002907836 */ /* 0x000fd80000000000 */
[----:B------:R-:W4:Y:S01]  /*1fb0*/  @!P1 LDG.E.64 R168, desc[UR4][R164.64+0x3b00] ;  /* 0x003b0004a4a89981 */ /* 0x000f22000c1e1b00 */
[----:B------:R-:W-:-:S15]  /*1fc0*/  VIADD R146, R2, 0x600 ;  /* 0x0000060002927836 */ /* 0x000fde0000000000 */
[----:B------:R-:W-:-:S15]  /*1fd0*/  NOP ;  /* 0x0000000000007918 */ /* 0x000fde0000000000 */
[----:B------:R-:W-:-:S10]  /*1fe0*/  NOP ;  /* 0x0000000000007918 */ /* 0x000fd40000000000 */
[----:B------:R-:W0:Y:S02]  /*1ff0*/  DSETP.GT.AND P1, PT, R142, R82, PT ;  /* 0x000000528e00722a */ /* 0x000e240003f24000 */
[----:B0-----:R-:W-:Y:S02]  /*2000*/  FSEL R142, R142, R82, P1 ;  /* 0x000000528e8e7208 */ /* 0x001fe40000800000 */
[----:B------:R-:W-:Y:S02]  /*2010*/  FSEL R143, R143, R83, P1 ;  /* 0x000000538f8f7208 */ /* 0x000fe40000800000 */
[----:B------:R-:W-:-:S04]  /*2020*/  ISETP.GE.AND P1, PT, R144, UR7, PT ;  /* 0x0000000790007c0c */ /* 0x000fc8000bf26270 */
[----:B------:R-:W-:-:S13]  /*2030*/  ISETP.LT.OR P2, PT, R147, 0x1, P1 ;  /* 0x000000019300780c */ /* 0x000fda0000f41670 */
[----:B------:R-:W4:Y:S01]  /*2040*/  @!P2 LDG.E.64 R174, desc[UR4][R164.64+0x3c00] ;  /* 0x003c0004a4aea981 */ /* 0x000f22000c1e1b00 */
[C---:B------:R-:W-:Y:S02]  /*2050*/  VIADD R148, R2.reuse, 0x620 ;  /* 0x0000062002947836 */ /* 0x040fe40000000000 */
[----:B------:R-:W-:-:S15]  /*2060*/  VIADD R150, R2, 0x640 ;  /* 0x0000064002967836 */ /* 0x000fde0000000000 */
[----:B------:R-:W-:-:S15]  /*2070*/  NOP ;  /* 0x0000000000007918 */ /* 0x000fde0000000000 */
[----:B------:R-:W-:-:S08]  /*2080*/  NOP ;  /* 0x0000000000007918 */ /* 0x000fd00000000000 */
[----:B------:R-:W0:Y:S02]  /*2090*/  DSETP.GT.AND P2, PT, R142, R84, PT ;  /* 0x000000548e00722a */ /* 0x000e240003f44000 */
[----:B0-----:R-:W-:Y:S02]  /*20a0*/  FSEL R144, R142, R84, P2 ;  /* 0x000000548e907208 */ /* 0x001fe40001000000 */
[----:B------:R-:W-:Y:S02]  /*20b0*/  FSEL R145, R143, R85, P2 ;  /* 0x000000558f917208 */ /* 0x000fe40001000000 */
[----:B------:R-:W-:-:S04]  /*20c0*/  ISETP.GE.AND P2, PT, R147, 0x1, PT ;  /* 0x000000019300780c */ /* 0x000fc80003f46270 */
[----:B------:R-:W-:Y:S01]  /*20d0*/  ISETP.GE.OR P3, PT, R146, UR7, !P2 ;  /* 0x0000000792007c0c */ /* 0x000fe2000d766670 */
[----:B------:R-:W-:Y:S02]  /*20e0*/  IMAD.MOV.U32 R142, RZ, RZ, 0x0 ;  /* 0x00000000ff8e7424 */ /* 0x000fe400078e00ff */
[----:B------:R-:W-:-:S10]  /*20f0*/  IMAD.MOV.U32 R143, RZ, RZ, -0x100000 ;  /* 0xfff00000ff8f7424 */ /* 0x000fd400078e00ff */
[----:B------:R-:W4:Y:S01]  /*2100*/  @!P3 LDG.E.64 R142, desc[UR4][R164.64+0x3000] ;  /* 0x00300004a48eb981 */ /* 0x000f22000c1e1b00 */
[----:B------:R-:W-:-:S15]  /*2110*/  VIADD R152, R2, 0x660 ;  /* 0x0000066002987836 */ /* 0x000fde0000000000 */
[----:B------:R-:W-:-:S15]  /*2120*/  NOP ;  /* 0x0000000000007918 */ /* 0x000fde0000000000 */
[----:B------:R-:W-:-:S10]  /*2130*/  NOP ;  /* 0x0000000000007918 */ /* 0x000fd40000000000 */
[----:B------:R-:W0:Y:S02]  /*2140*/  DSETP.GT.AND P3, PT, R144, R86, PT ;  /* 0x000000569000722a */ /* 0x000e240003f64000 */
[----:B0-----:R-:W-:Y:S02]  /*2150*/  FSEL R146, R144, R86, P3 ;  /* 0x0000005690927208 */ /* 0x001fe40001800000 */
[----:B------:R-:W-:Y:S02]  /*2160*/  FSEL R147, R145, R87, P3 ;  /* 0x0000005791937208 */ /* 0x000fe40001800000 */
[----:B------:R-:W-:Y:S01]  /*2170*/  ISETP.GE.OR P3, PT, R148, UR7, !P2 ;  /* 0x0000000794007c0c */ /* 0x000fe2000d766670 */
[----:B------:R-:W-:Y:S02]  /*2180*/  IMAD.MOV.U32 R144, RZ, RZ, 0x0 ;  /* 0x00000000ff907424 */ /* 0x000fe400078e00ff */
[----:B------:R-:W-:-:S10]  /*2190*/  IMAD.MOV.U32 R145, RZ, RZ, -0x100000 ;  /* 0xfff00000ff917424 */ /* 0x000fd400078e00ff */
[----:B------:R-:W4:Y:S01]  /*21a0*/  @!P3 LDG.E.64 R144, desc[UR4][R164.64+0x3100] ;  /* 0x00310004a490b981 */ /* 0x000f22000c1e1b00 */
[----:B------:R-:W-:-:S15]  /*21b0*/  VIADD R154, R2, 0x680 ;  /* 0x00000680029a7836 */ /* 0x000fde0000000000 */
[----:B------:R-:W-:-:S15]  /*21c0*/  NOP ;  /* 0x0000000000007918 */ /* 0x000fde0000000000 */
[----:B------:R-:W-:-:S14]  /*21d0*/  NOP ;  /* 0x0000000000007918 */ /* 0x000fdc0000000000 */
        /* <DEDUP_REMOVED lines=27> */
[----:B------:R-:W0:-:S15]  /*2390*/  LDCU UR6, c[0x0][0x364] ;  /* 0x00006c80ff0677ac */ /* 0x000e1e0008000800 */
[----:B------:R-:W-:-:S15]  /*23a0*/  NOP ;  /* 0x0000000000007918 */ /* 0x000fde0000000000 */
[----:B------:R-:W-:-:S14]  /*23b0*/  NOP ;  /* 0x0000000000007918 */ /* 0x000fdc0000000000 */
[----:B------:R-:W1:Y:S02]  /*23c0*/  DSETP.GT.AND P3, PT, R152, R94, PT ;  /* 0x0000005e9800722a */ /* 0x000e640003f64000 */
[----:B-1----:R-:W-:Y:S02]  /*23d0*/  FSEL R154, R152, R94, P3 ;  /* 0x0000005e989a7208 */ /* 0x002fe40001800000 */
[----:B------:R-:W-:Y:S02]  /*23e0*/  FSEL R155, R153, R95, P3 ;  /* 0x0000005f999b7208 */ /* 0x000fe40001800000 */
[----:B------:R-:W-:Y:S01]  /*23f0*/  ISETP.GE.OR P3, PT, R156, UR7, !P2 ;  /* 0x000000079c007c0c */ /* 0x000fe2000d766670 */
[----:B------:R-:W-:Y:S02]  /*2400*/  IMAD.MOV.U32 R152, RZ, RZ, 0x0 ;  /* 0x00000000ff987424 */ /* 0x000fe400078e00ff */
[----:B------:R-:W-:-:S10]  /*2410*/  IMAD.MOV.U32 R153, RZ, RZ, -0x100000 ;  /* 0xfff00000ff997424 */ /* 0x000fd400078e00ff */
[----:B------:R-:W4:Y:S01]  /*2420*/  @!P3 LDG.E.64 R152, desc[UR4][R164.64+0x3500] ;  /* 0x00350004a498b981 */ /* 0x000f22000c1e1b00 */
[----:B0-----:R-:W-:Y:S02]  /*2430*/  IMAD R170, R0, UR6, R3 ;  /* 0x0000000600aa7c24 */ /* 0x001fe4000f8e0203 */
[----:B------:R-:W-:Y:S01]  /*2440*/  VIADD R171, R2, 0x7a0 ;  /* 0x000007a002ab7836 */ /* 0x000fe20000000000 */
[----:B------:R-:W0:-:S15]  /*2450*/  LDCU UR6, c[0x0][0x364] ;  /* 0x00006c80ff0677ac */ /* 0x000e1e0008000800 */
[----:B------:R-:W-:-:S15]  /*2460*/  NOP ;  /* 0x0000000000007918 */ /* 0x000fde0000000000 */
[----:B------:R-:W-:-:S11]  /*2470*/  NOP ;  /* 0x0000000000007918 */ /* 0x000fd60000000000 */
[----:B------:R-:W1:Y:S02]  /*2480*/  DSETP.GT.AND P3, PT, R154, R96, PT ;  /* 0x000000609a00722a */ /* 0x000e640003f64000 */
[----:B-1----:R-:W-:Y:S02]  /*2490*/  FSEL R156, R154, R96, P3 ;  /* 0x000000609a9c7208 */ /* 0x002fe40001800000 */
[----:B------:R-:W-:Y:S02]  /*24a0*/  FSEL R157, R155, R97, P3 ;  /* 0x000000619b9d7208 */ /* 0x000fe40001800000 */
[----:B------:R-:W-:Y:S01]  /*24b0*/  ISETP.GE.OR P3, PT, R166, UR7, !P2 ;  /* 0x00000007a6007c0c */ /* 0x000fe2000d766670 */
[----:B------:R-:W-:Y:S02]  /*24c0*/  IMAD.MOV.U32 R154, RZ, RZ, 0x0 ;  /* 0x00000000ff9a7424 */ /* 0x000fe400078e00ff */
[----:B------:R-:W-:-:S10]  /*24d0*/  IMAD.MOV.U32 R155, RZ, RZ, -0x100000 ;  /* 0xfff00000ff9b7424 */ /* 0x000fd400078e00ff */
[----:B------:R-:W4:Y:S01]  /*24e0*/  @!P3 LDG.E.64 R154, desc[UR4][R164.64+0x3600] ;  /* 0x00360004a49ab981 */ /* 0x000f22000c1e1b00 */
[----:B------:R-:W-:Y:S01]  /*24f0*/  IADD3 R170, PT, PT, -R170, UR8, RZ ;  /* 0x00000008aaaa7c10 */ /* 0x000fe2000fffe1ff */
[----:B------:R-:W-:Y:S02]  /*2500*/  IMAD.MOV.U32 R180, RZ, RZ, 0x0 ;  /* 0x00000000ffb47424 */ /* 0x000fe400078e00ff */
[----:B------:R-:W-:-:S15]  /*2510*/  IMAD.MOV.U32 R181, RZ, RZ, -0x100000 ;  /* 0xfff00000ffb57424 */ /* 0x000fde00078e00ff */
[----:B------:R-:W-:-:S15]  /*2520*/  NOP ;  /* 0x0000000000007918 */ /* 0x000fde0000000000 */
[----:B------:R-:W-:-:S11]  /*2530*/  NOP ;  /* 0x0000000000007918 */ /* 0x000fd60000000000 */
[----:B------:R-:W1:Y:S02]  /*2540*/  DSETP.GT.AND P3, PT, R156, R98, PT ;  /* 0x000000629c00722a */ /* 0x000e640003f64000 */
[----:B-1----:R-:W-:Y:S01]  /*2550*/  FSEL R166, R156, R98, P3 ;  /* 0x000000629ca67208 */ /* 0x002fe20001800000 */
[----:B------:R-:W-:-:S05]  /*2560*/  VIADD R156, R2, 0x6e0 ;  /* 0x000006e0029c7836 */ /* 0x000fca0000000000 */
[----:B------:R-:W-:Y:S01]  /*2570*/  ISETP.GE.OR P2, PT, R156, UR7, !P2 ;  /* 0x000000079c007c0c */ /* 0x000fe2000d746670 */
[----:B------:R-:W-:Y:S01]  /*2580*/  IMAD.MOV.U32 R156, RZ, RZ, 0x0 ;  /* 0x00000000ff9c7424 */ /* 0x000fe200078e00ff */
[----:B------:R-:W-:Y:S01]  /*2590*/  FSEL R167, R157, R99, P3 ;  /* 0x000000639da77208 */ /* 0x000fe20001800000 */
[----:B------:R-:W-:-:S10]  /*25a0*/  IMAD.MOV.U32 R157, RZ, RZ, -0x100000 ;  /* 0xfff00000ff9d7424 */ /* 0x000fd400078e00ff */
[----:B------:R-:W4:Y:S01]  /*25b0*/  @!P2 LDG.E.64 R156, desc[UR4][R164.64+0x3700] ;  /* 0x00370004a49ca981 */ /* 0x000f22000c1e1b00 */
[----:B------:R-:W-:Y:S02]  /*25c0*/  IMAD.MOV.U32 R186, RZ, RZ, 0x0 ;  /* 0x00000000ffba7424 */ /* 0x000fe400078e00ff */
[----:B------:R-:W-:-:S15]  /*25d0*/  IMAD.MOV.U32 R187, RZ, RZ, -0x100000 ;  /* 0xfff00000ffbb7424 */ /* 0x000fde00078e00ff */
[----:B------:R-:W-:-:S15]  /*25e0*/  NOP ;  /* 0x0000000000007918 */ /* 0x000fde0000000000 */
[----:B------:R-:W-:-:S10]  /*25f0*/  NOP ;  /* 0x0000000000007918 */ /* 0x000fd40000000000 */
[----:B------:R-:W1:Y:S02]  /*2600*/  DSETP.GT.AND P2, PT, R166, R100, PT ;  /* 0x00000064a600722a */ /* 0x000e640003f44000 */
[----:B-1----:R-:W-:Y:S02]  /*2610*/  FSEL R166, R166, R100, P2 ;  /* 0x00000064a6a67208 */ /* 0x002fe40001000000 */
[----:B------:R-:W-:Y:S02]  /*2620*/  FSEL R167, R167, R101, P2 ;  /* 0x00000065a7a77208 */ /* 0x000fe40001000000 */
[----:B------:R-:W-:-:S04]  /*2630*/  ISETP.GE.AND P2, PT, R171, UR7, PT ;  /* 0x00000007ab007c0c */ /* 0x000fc8000bf46270 */
[----:B------:R-:W-:Y:S01]  /*2640*/  ISETP.LT.OR P3, PT, R170, 0x1, P2 ;  /* 0x00000001aa00780c */ /* 0x000fe20001761670 */
[----:B0-----:R-:W-:Y:S02]  /*2650*/  IMAD R170, R0, UR6, R3 ;  /* 0x0000000600aa7c24 */ /* 0x001fe4000f8e0203 */
[----:B------:R-:W-:Y:S01]  /*2660*/  VIADD R171, R2, 0x7c0 ;  /* 0x000007c002ab7836 */ /* 0x000fe20000000000 */
[----:B------:R-:W0:Y:S02]  /*2670*/  LDCU UR6, c[0x0][0x364] ;  /* 0x00006c80ff0677ac */ /* 0x000e240008000800 */
[----:B------:R-:W-:-:S07]  /*2680*/  IADD3 R170, PT, PT, -R170, UR8, RZ ;  /* 0x00000008aaaa7c10 */ /* 0x000fce000fffe1ff */
[----:B------:R-:W4:Y:S01]  /*2690*/  @!P3 LDG.E.64 R180, desc[UR4][R164.64+0x3d00] ;  /* 0x003d0004a4b4b981 */ /* 0x000f22000c1e1b00 */
[----:B------:R-:W-:Y:S02]  /*26a0*/  IMAD.MOV.U32 R190, RZ, RZ, 0x0 ;  /* 0x00000000ffbe7424 */ /* 0x000fe400078e00ff */
[----:B------:R-:W-:-:S15]  /*26b0*/  IMAD.MOV.U32 R191, RZ, RZ, -0x100000 ;  /* 0xfff00000ffbf7424 */ /* 0x000fde00078e00ff */
[----:B------:R-:W-:-:S15]  /*26c0*/  NOP ;  /* 0x0000000000007918 */ /* 0x000fde0000000000 */
[----:B------:R-:W-:-:S08]  /*26d0*/  NOP ;  /* 0x0000000000007918 */ /* 0x000fd00000000000 */
[----:B------:R-:W1:Y:S02]  /*26e0*/  DSETP.GT.AND P3, PT, R166, R102, PT ;  /* 0x00000066a600722a */ /* 0x000e640003f64000 */
[----:B-1----:R-:W-:Y:S02]  /*26f0*/  FSEL R166, R166, R102, P3 ;  /* 0x00000066a6a67208 */ /* 0x002fe40001800000 */
[----:B------:R-:W-:Y:S02]  /*2700*/  FSEL R167, R167, R103, P3 ;  /* 0x00000067a7a77208 */ /* 0x000fe40001800000 */
[----:B------:R-:W-:-:S04]  /*2710*/  ISETP.GE.AND P3, PT, R171, UR7, PT ;  /* 0x00000007ab007c0c */ /* 0x000fc8000bf66270 */
[----:B------:R-:W-:Y:S01]  /*2720*/  ISETP.LT.OR P4, PT, R170, 0x1, P3 ;  /* 0x00000001aa00780c */ /* 0x000fe20001f81670 */
[----:B0-----:R-:W-:Y:S02]  /*2730*/  IMAD R170, R0, UR6, R3 ;  /* 0x0000000600aa7c24 */ /* 0x001fe4000f8e0203 */
[----:B------:R-:W-:-:S03]  /*2740*/  VIADD R171, R2, 0x7e0 ;  /* 0x000007e002ab7836 */ /* 0x000fc60000000000 */
[----:B------:R-:W-:-:S07]  /*2750*/  IADD3 R170, PT, PT, -R170, UR8, RZ ;  /* 0x00000008aaaa7c10 */ /* 0x000fce000fffe1ff */
[----:B------:R-:W4:-:S15]  /*2760*/  @!P4 LDG.E.64 R186, desc[UR4][R164.64+0x3e00] ;  /* 0x003e0004a4bac981 */ /* 0x000f1e000c1e1b00 */
[----:B------:R-:W-:-:S15]  /*2770*/  NOP ;  /* 0x0000000000007918 */ /* 0x000fde0000000000 */
[----:B------:R-:W-:-:S11]  /*2780*/  NOP ;  /* 0x0000000000007918 */ /* 0x000fd60000000000 */
[----:B------:R-:W0:Y:S02]  /*2790*/  DSETP.GT.AND P4, PT, R166, R104, PT ;  /* 0x00000068a600722a */ /* 0x000e240003f84000 */
[----:B0-----:R-:W-:Y:S02]  /*27a0*/  FSEL R166, R166, R104, P4 ;  /* 0x00000068a6a67208 */ /* 0x001fe40002000000 */
[----:B------:R-:W-:Y:S02]  /*27b0*/  FSEL R167, R167, R105, P4 ;  /* 0x00000069a7a77208 */ /* 0x000fe40002000000 */
[----:B------:R-:W-:-:S04]  /*27c0*/  ISETP.GE.AND P4, PT, R171, UR7, PT ;  /* 0x00000007ab007c0c */ /* 0x000fc8000bf86270 */
[----:B------:R-:W-:-:S13]  /*27d0*/  ISETP.LT.OR P5, PT, R170, 0x1, P4 ;  /* 0x00000001aa00780c */ /* 0x000fda00027a1670 */
[----:B------:R0:W4:-:S15]  /*27e0*/  @!P5 LDG.E.64 R190, desc[UR4][R164.64+0x3f00] ;  /* 0x003f0004a4bed981 */ /* 0x00011e000c1e1b00 */
[----:B------:R-:W-:-:S15]  /*27f0*/  NOP ;  /* 0x0000000000007918 */ /* 0x000fde0000000000 */
[----:B------:R-:W-:-:S11]  /*2800*/  NOP ;  /* 0x0000000000007918 */ /* 0x000fd60000000000 */
        /* <DEDUP_REMOVED lines=228> */
[----:B------:R-:W-:Y:S02]  /*3650*/  IMAD.MOV.U32 R193, RZ, RZ, 0x3ff71547 ;  /* 0x3ff71547ffc17424 */ /* 0x000fe400078e00ff */
[----:B------:R-:W-:Y:S02]  /*3660*/  IMAD.MOV.U32 R194, RZ, RZ, -0x35dec16 ;  /* 0xfca213eaffc27424 */ /* 0x000fe400078e00ff */
[----:B------:R-:W-:Y:S01]  /*3670*/  IMAD.MOV.U32 R195, RZ, RZ, 0x3e928af3 ;  /* 0x3e928af3ffc37424 */ /* 0x000fe200078e00ff */
[----:B------:R-:W-:Y:S01]  /*3680*/  UMOV UR10, 0xfefa39ef ;  /* 0xfefa39ef000a7882 */ /* 0x000fe20000000000 */
[----:B------:R-:W-:Y:S01]  /*3690*/  UMOV UR11, 0x3fe62e42 ;  /* 0x3fe62e42000b7882 */ /* 0x000fe20000000000 */
[----:B------:R-:W-:Y:S01]  /*36a0*/  UMOV UR12, 0x3b39803f ;  /* 0x3b39803f000c7882 */ /* 0x000fe20000000000 */
[----:B------:R-:W-:-:S15]  /*36b0*/  UMOV UR13, 0x3c7abc9e ;  /* 0x3c7abc9e000d7882 */ /* 0x000fde0000000000 */
[----:B------:R-:W-:-:S15]  /*36c0*/  NOP ;  /* 0x0000000000007918 */ /* 0x000fde0000000000 */
[----:B------:R-:W-:-:S12]  /*36d0*/  NOP ;  /* 0x0000000000007918 */ /* 0x000fd80000000000 */
[----:B0-----:R-:W0:Y:S02]  /*36e0*/  DSETP.GEU.AND P5, PT, R166, R164, PT ;  /* 0x000000a4a600722a */ /* 0x001e240003fae000 */
[----:B0-----:R-:W-:Y:S02]  /*36f0*/  FSEL R171, R165, R167, !P5 ;  /* 0x000000a7a5ab7208 */ /* 0x001fe40006800000 */
[----:B------:R-:W-:-:S03]  /*3700*/  FSEL R170, R164, R166, !P5 ;  /* 0x000000a6a4aa7208 */ /* 0x000fc60006800000 */
[----:B------:R-:W-:Y:S04]  /*3710*/  SHFL.BFLY PT, R165, R171, 0x1, 0x1f ;  /* 0x0c201f00aba57f89 */ /* 0x000fe800000e0000 */
[----:B------:R-:W0:Y:S01]  /*3720*/  SHFL.BFLY PT, R164, R170, 0x1, 0x1f ;  /* 0x0c201f00aaa47f89 */ /* 0x000e2200000e0000 */
        /* <DEDUP_REMOVED lines=19> */
[----:B------:R-:W-:-:S05]  /*3860*/  NOP ;  /* 0x0000000000007918 */ /* 0x000fca0000000000 */
        /* <DEDUP_REMOVED lines=63> */
[----:B------:R-:W1:-:S15]  /*3c60*/  DADD R48, -R200, R48 ;  /* 0x00000000c8307229 */ /* 0x000e5e0000000130 */
        /* <DEDUP_REMOVED lines=9> */
[----:B-1----:R-:W1:-:S15]  /*3d00*/  DFMA R188, R48, R192, 6.75539944105574400000e+15 ;  /* 0x4338000030bc742b */ /* 0x002e5e00000000c0 */
        /* <DEDUP_REMOVED lines=179> */
[----:B-1----:R-:W0:-:S15]  /*4840*/  DFMA R172, R52, R192, 6.75539944105574400000e+15 ;  /* 0x4338000034ac742b */ /* 0x002e1e00000000c0 */
        /* <DEDUP_REMOVED lines=162> */
[----:B------:R-:W-:Y:S02]  /*5270*/  @!P5 IMAD.IADD R202, R198, 0x1, -R199 ;  /* 0x00000001c6cad824 */ /* 0x000fe400078e0ac7 */
[----:B------:R-:W-:Y:S02]  /*5280*/  @!P5 IMAD R199, R199, 0x100000, R185 ;  /* 0x00100000c7c7d824 */ /* 0x000fe400078e02b9 */
[----:B------:R-:W-:Y:S01]  /*5290*/  @!P5 IMAD.MOV.U32 R198, RZ, RZ, R184 ;  /* 0x000000ffffc6d224 */ /* 0x000fe200078e00b8 */
        /* <DEDUP_REMOVED lines=11> */
.L_x_5210:
[----:B------:R-:W-:Y:S05]  /*5350*/  BSYNC.RECONVERGENT B0 ;  /* 0x0000000000007941 */ /* 0x000fea0003800200 */
.L_x_5209:
[----:B------:R-:W-:Y:S01]  /*5360*/  FSETP.GEU.FTZ.AND P5, PT, |R49|, 4.1917929649353027344, PT ;  /* 0x4086232b3100780b */ /* 0x000fe20003fbe200 */
[----:B------:R-:W-:Y:S01]  /*5370*/  BSSY.RECONVERGENT B0, `(.L_x_5211) ;  /* 0x0000017000007945 */ /* 0x000fe20003800200 */
[----:B0-----:R0:W2:Y:S01]  /*5380*/  DFMA R184, R56, R192, 6.75539944105574400000e+15 ;  /* 0x4338000038b8742b */ /* 0x0010a200000000c0 */
[----:B------:R-:W-:Y:S02]  /*5390*/  IMAD R199, R188, 0x100000, R183 ;  /* 0x00100000bcc77824 */ /* 0x000fe400078e02b7 */
[----:B------:R-:W-:-:S08]  /*53a0*/  IMAD.MOV.U32 R198, RZ, RZ, R182 ;  /* 0x000000ffffc67224 */ /* 0x000fd000078e00b6 */
[----:B0-2---:R-:W-:Y:S05]  /*53b0*/  @!P5 BRA `(.L_x_5212) ;  /* 0x000000000048d947 */ /* 0x005fea0003800000 */
[----:B------:R-:W-:Y:S01]  /*53c0*/  FSETP.GEU.FTZ.AND P5, PT, |R49|, 4.2275390625, PT ;  /* 0x408748003100780b */ /* 0x000fe20003fbe200 */
[----:B------:R-:W-:-:S12]  /*53d0*/  DSETP.GEU.AND P6, PT, R48, RZ, PT ;  /* 0x000000ff3000722a */ /* 0x000fd80003fce000 */
[----:B------:R-:W-:-:S04]  /*53e0*/  @!P5 LEA.HI R189, R188, R188, RZ, 0x1 ;  /* 0x000000bcbcbdd211 */ /* 0x000fc800078f08ff */
[----:B------:R-:W-:-:S05]  /*53f0*/  @!P5 SHF.R.S32.HI R203, RZ, 0x1, R189 ;  /* 0x00000001ffcbd819 */ /* 0x000fca00000114bd */
[----:B------:R-:W-:-:S15]  /*5400*/  @!P5 IMAD.IADD R202, R188, 0x1, -R203 ;  /* 0x00000001bccad824 */ /* 0x000fde00078e0acb */
[----:B------:R-:W-:-:S15]  /*5410*/  NOP ;  /* 0x0000000000007918 */ /* 0x000fde0000000000 */
[----:B------:R-:W-:-:S13]  /*5420*/  NOP ;  /* 0x0000000000007918 */ /* 0x000fda0000000000 */
[----:B------:R-:W0:Y:S02]  /*5430*/  DADD R188, R48, +INF ;  /* 0x7ff0000030bc7429 */ /* 0x000e240000000000 */
[----:B0-----:R-:W-:Y:S01]  /*5440*/  FSEL R198, R188, RZ, P6 ;  /* 0x000000ffbcc67208 */ /* 0x001fe20003000000 */
[----:B------:R-:W-:Y:S01]  /*5450*/  @!P5 IMAD.MOV.U32 R188, RZ, RZ, R182 ;  /* 0x000000ffffbcd224 */ /* 0x000fe200078e00b6 */
[----:B------:R-:W-:Y:S01]  /*5460*/  FSEL R199, R189, RZ, P6 ;  /* 0x000000ffbdc77208 */ /* 0x000fe20003000000 */
[----:B------:R-:W-:Y:S01]  /*5470*/  @!P5 IMAD R189, R203, 0x100000, R183 ;  /* 0x00100000cbbdd824 */ /* 0x000fe200078e02b7 */
[----:B------:R-:W-:Y:S01]  /*5480*/  @!P5 LEA R183, R202, 0x3ff00000, 0x14 ;  /* 0x3ff00000cab7d811 */ /* 0x000fe200078ea0ff */
[----:B------:R-:W-:-:S15]  /*5490*/  @!P5 IMAD.MOV.U32 R182, RZ, RZ, RZ ;  /* 0x000000ffffb6d224 */ /* 0x000fde00078e00ff */
[----:B------:R-:W-:-:S15]  /*54a0*/  NOP ;  /* 0x0000000000007918 */ /* 0x000fde0000000000 */
[----:B------:R-:W-:-:S15]  /*54b0*/  NOP ;  /* 0x0000000000007918 */ /* 0x000fde0000000000 */
[----:B------:R-:W-:-:S12]  /*54c0*/  NOP ;  /* 0x0000000000007918 */ /* 0x000fd80000000000 */
[----:B------:R0:W2:Y:S02]  /*54d0*/  @!P5 DMUL R198, R188, R182 ;  /* 0x000000b6bcc6d228 */ /* 0x0000a40000000000 */
.L_x_5212:
[----:B------:R-:W-:Y:S05]  /*54e0*/  BSYNC.RECONVERGENT B0 ;  /* 0x0000000000007941 */ /* 0x000fea0003800200 */
.L_x_5211:
        /* <DEDUP_REMOVED lines=93> */
[----:B------:R0:W3:Y:S02]  /*5ac0*/  @!P5 DMUL R188, R166, R164 ;  /* 0x000000a4a6bcd228 */ /* 0x0000e40000000000 */
.L_x_5214:
[----:B------:R-:W-:Y:S05]  /*5ad0*/  BSYNC.RECONVERGENT B0 ;  /* 0x0000000000007941 */ /* 0x000fea0003800200 */
.L_x_5213:
        /* <DEDUP_REMOVED lines=77> */
[----:B-1----:R-:W2:-:S15]  /*5fb0*/  DADD R196, RZ, R196 ;  /* 0x00000000ffc47229 */ /* 0x002e9e00000000c4 */
[----:B------:R-:W-:-:S15]  /*5fc0*/  NOP ;  /* 0x0000000000007918 */ /* 0x000fde0000000000 */
[----:B------:R-:W-:-:S15]  /*5fd0*/  NOP ;  /* 0x0000000000007918 */ /* 0x000fde0000000000 */
[----:B------:R-:W-:-:S15]  /*5fe0*/  NOP ;  /* 0x0000000000007918 */ /* 0x000fde0000000000 */
[----:B------:R-:W-:-:S04]  /*5ff0*/  NOP ;  /* 0x0000000000007918 */ /* 0x000fc80000000000 */
[----:B------:R-:W0:-:S15]  /*6000*/  DADD R60, -R200, R60 ;  /* 0x00000000c83c7229 */ /* 0x000e1e000000013c */
[----:B------:R-:W-:-:S15]  /*6010*/  NOP ;  /* 0x0000000000007918 */ /* 0x000fde0000000000 */
[----:B------:R-:W-:-:S15]  /*6020*/  NOP ;  /* 0x0000000000007918 */ /* 0x000fde0000000000 */
[----:B------:R-:W-:-:S15]  /*6030*/  NOP ;  /* 0x0000000000007918 */ /* 0x000fde0000000000 */
[----:B------:R-:W-:-:S04]  /*6040*/  NOP ;  /* 0x0000000000007918 */ /* 0x000fc80000000000 */
[----:B--2---:R1:W2:Y:S02]  /*6050*/  DADD R198, R196, R198 ;  /* 0x00000000c4c67229 */ /* 0x0042a400000000c6 */
[----:B-1----:R-:W-:Y:S02]  /*6060*/  IMAD R197, R172, 0x100000, R171 ;  /* 0x00100000acc57824 */ /* 0x002fe400078e02ab */
[----:B------:R-:W-:Y:S01]  /*6070*/  IMAD.MOV.U32 R196, RZ, RZ, R170 ;  /* 0x000000ffffc47224 */ /* 0x000fe200078e00aa */
[----:B0-2---:R-:W-:Y:S06]  /*6080*/  @!P5 BRA `(.L_x_5216) ;  /* 0x000000000048d947 */ /* 0x005fec0003800000 */
        /* <DEDUP_REMOVED lines=17> */
[----:B------:R0:W1:Y:S02]  /*61a0*/  @!P5 DMUL R196, R172, R170 ;  /* 0x000000aaacc4d228 */ /* 0x0000640000000000 */
.L_x_5216:
[----:B------:R-:W-:Y:S05]  /*61b0*/  BSYNC.RECONVERGENT B0 ;  /* 0x0000000000007941 */ /* 0x000fea0003800200 */
.L_x_5215:
        /* <DEDUP_REMOVED lines=82> */
[----:B---3--:R3:W4:Y:S02]  /*66e0*/  DADD R198, R198, R188 ;  /* 0x00000000c6c67229 */ /* 0x00872400000000bc */
[----:B---3--:R-:W-:Y:S02]  /*66f0*/  IMAD R189, R178, 0x100000, R177 ;  /* 0x00100000b2bd7824 */ /* 0x008fe400078e02b1 */
[----:B------:R-:W-:Y:S01]  /*6700*/  IMAD.MOV.U32 R188, RZ, RZ, R176 ;  /* 0x000000ffffbc7224 */ /* 0x000fe200078e00b0 */
[----:B0-2-4-:R-:W-:Y:S06]  /*6710*/  @!P5 BRA `(.L_x_5218) ;  /* 0x000000000048d947 */ /* 0x015fec0003800000 */
        /* <DEDUP_REMOVED lines=18> */
.L_x_5218:
[----:B------:R-:W-:Y:S05]  /*6840*/  BSYNC.RECONVERGENT B0 ;  /* 0x0000000000007941 */ /* 0x000fea0003800200 */
.L_x_5217:
        /* <DEDUP_REMOVED lines=82> */
[----:B-1----:R1:W4:Y:S02]  /*6d70*/  DADD R198, R198, R196 ;  /* 0x00000000c6c67229 */ /* 0x00232400000000c4 */
[----:B-1----:R-:W-:Y:S02]  /*6d80*/  IMAD R197, R184, 0x100000, R183 ;  /* 0x00100000b8c57824 */ /* 0x002fe400078e02b7 */
[----:B------:R-:W-:Y:S01]  /*6d90*/  IMAD.MOV.U32 R196, RZ, RZ, R182 ;  /* 0x000000ffffc47224 */ /* 0x000fe200078e00b6 */
[----:B0--34-:R-:W-:Y:S06]  /*6da0*/  @!P5 BRA `(.L_x_5220) ;  /* 0x000000000048d947 */ /* 0x019fec0003800000 */
        /* <DEDUP_REMOVED lines=18> */
.L_x_5220:
[----:B------:R-:W-:Y:S05]  /*6ed0*/  BSYNC.RECONVERGENT B0 ;  /* 0x0000000000007941 */ /* 0x000fea0003800200 */
.L_x_5219:
        /* <DEDUP_REMOVED lines=82> */
[----:B--2---:R2:W4:Y:S02]  /*7400*/  DADD R198, R198, R188 ;  /* 0x00000000c6c67229 */ /* 0x00452400000000bc */
[----:B--2---:R-:W-:Y:S02]  /*7410*/  IMAD R189, R166, 0x100000, R165 ;  /* 0x00100000a6bd7824 */ /* 0x004fe400078e02a5 */
        /* <DEDUP_REMOVED lines=20> */
.L_x_5222:
[----:B------:R-:W-:Y:S05]  /*7560*/  BSYNC.RECONVERGENT B0 ;  /* 0x0000000000007941 */ /* 0x000fea0003800200 */
.L_x_5221:
        /* <DEDUP_REMOVED lines=104> */
.L_x_5224:
[----:B------:R-:W-:Y:S05]  /*7bf0*/  BSYNC.RECONVERGENT B0 ;  /* 0x0000000000007941 */ /* 0x000fea0003800200 */
.L_x_5223:
        /* <DEDUP_REMOVED lines=104> */
.L_x_5226:
[----:B------:R-:W-:Y:S05]  /*8280*/  BSYNC.RECONVERGENT B0 ;  /* 0x0000000000007941 */ /* 0x000fea0003800200 */
.L_x_5225:
        /* <DEDUP_REMOVED lines=104> */
.L_x_5228:
[----:B------:R-:W-:Y:S05]  /*8910*/  BSYNC.RECONVERGENT B0 ;  /* 0x0000000000007941 */ /* 0x000fea0003800200 */
.L_x_5227:
        /* <DEDUP_REMOVED lines=104> */
.L_x_5230:
[----:B------:R-:W-:Y:S05]  /*8fa0*/  BSYNC.RECONVERGENT B0 ;  /* 0x0000000000007941 */ /* 0x000fea0003800200 */
.L_x_5229:
        /* <DEDUP_REMOVED lines=104> */
.L_x_5232:
[----:B------:R-:W-:Y:S05]  /*9630*/  BSYNC.RECONVERGENT B0 ;  /* 0x0000000000007941 */ /* 0x000fea0003800200 */
.L_x_5231:
        /* <DEDUP_REMOVED lines=104> */
.L_x_5234:
[----:B------:R-:W-:Y:S05]  /*9cc0*/  BSYNC.RECONVERGENT B0 ;  /* 0x0000000000007941 */ /* 0x000fea0003800200 */
.L_x_5233:
        /* <DEDUP_REMOVED lines=104> */
.L_x_5236:
[----:B------:R-:W-:Y:S05]  /*a350*/  BSYNC.RECONVERGENT B0 ;  /* 0x0000000000007941 */ /* 0x000fea0003800200 */
.L_x_5235:
        /* <DEDUP_REMOVED lines=104> */
.L_x_5238:
[----:B------:R-:W-:Y:S05]  /*a9e0*/  BSYNC.RECONVERGENT B0 ;  /* 0x0000000000007941 */ /* 0x000fea0003800200 */
.L_x_5237:
        /* <DEDUP_REMOVED lines=104> */
.L_x_5240:
[----:B------:R-:W-:Y:S05]  /*b070*/  BSYNC.RECONVERGENT B0 ;  /* 0x0000000000007941 */ /* 0x000fea0003800200 */
.L_x_5239:
        /* <DEDUP_REMOVED lines=104> */
.L_x_5242:
[----:B------:R-:W-:Y:S05]  /*b700*/  BSYNC.RECONVERGENT B0 ;  /* 0x0000000000007941 */ /* 0x000fea0003800200 */
.L_x_5241:
        /* <DEDUP_REMOVED lines=104> */
.L_x_5244:
[----:B------:R-:W-:Y:S05]  /*bd90*/  BSYNC.RECONVERGENT B0 ;  /* 0x0000000000007941 */ /* 0x000fea0003800200 */
.L_x_5243:
        /* <DEDUP_REMOVED lines=104> */
.L_x_5246:
[----:B------:R-:W-:Y:S05]  /*c420*/  BSYNC.RECONVERGENT B0 ;  /* 0x0000000000007941 */ /* 0x000fea0003800200 */
.L_x_5245:
        /* <DEDUP_REMOVED lines=104> */
.L_x_5248:
[----:B------:R-:W-:Y:S05]  /*cab0*/  BSYNC.RECONVERGENT B0 ;  /* 0x0000000000007941 */ /* 0x000fea0003800200 */
.L_x_5247:
        /* <DEDUP_REMOVED lines=104> */
.L_x_5250:
[----:B------:R-:W-:Y:S05]  /*d140*/  BSYNC.RECONVERGENT B0 ;  /* 0x0000000000007941 */ /* 0x000fea0003800200 */
.L_x_5249:
        /* <DEDUP_REMOVED lines=104> */
.L_x_5252:
[----:B------:R-:W-:Y:S05]  /*d7d0*/  BSYNC.RECONVERGENT B0 ;  /* 0x0000000000007941 */ /* 0x000fea0003800200 */
.L_x_5251:
        /* <DEDUP_REMOVED lines=104> */
.L_x_5254:
[----:B------:R-:W-:Y:S05]  /*de60*/  BSYNC.RECONVERGENT B0 ;  /* 0x0000000000007941 */ /* 0x000fea0003800200 */
.L_x_5253:
        /* <DEDUP_REMOVED lines=104> */
.L_x_5256:
[----:B------:R-:W-:Y:S05]  /*e4f0*/  BSYNC.RECONVERGENT B0 ;  /* 0x0000000000007941 */ /* 0x000fea0003800200 */
.L_x_5255:
        /* <DEDUP_REMOVED lines=104> */
.L_x_5258:
[----:B------:R-:W-:Y:S05]  /*eb80*/  BSYNC.RECONVERGENT B0 ;  /* 0x0000000000007941 */ /* 0x000fea0003800200 */
.L_x_5257:
        /* <DEDUP_REMOVED lines=104> */
.L_x_5260:
[----:B------:R-:W-:Y:S05]  /*f210*/  BSYNC.RECONVERGENT B0 ;  /* 0x0000000000007941 */ /* 0x000fea0003800200 */
.L_x_5259:
        /* <DEDUP_REMOVED lines=104> */
.L_x_5262:
[----:B------:R-:W-:Y:S05]  /*f8a0*/  BSYNC.RECONVERGENT B0 ;  /* 0x0000000000007941 */ /* 0x000fea0003800200 */
.L_x_5261:
        /* <DEDUP_REMOVED lines=104> */
.L_x_5264:
[----:B------:R-:W-:Y:S05]  /*ff30*/  BSYNC.RECONVERGENT B0 ;  /* 0x0000000000007941 */ /* 0x000fea0003800200 */
.L_x_5263:
        /* <DEDUP_REMOVED lines=104> */
.L_x_5266:
[----:B------:R-:W-:Y:S05]  /*105c0*/  BSYNC.RECONVERGENT B0 ;  /* 0x0000000000007941 */ /* 0x000fea0003800200 */
.L_x_5265:
        /* <DEDUP_REMOVED lines=104> */
.L_x_5268:
[----:B------:R-:W-:Y:S05]  /*10c50*/  BSYNC.RECONVERGENT B0 ;  /* 0x0000000000007941 */ /* 0x000fea0003800200 */
.L_x_5267:
        /* <DEDUP_REMOVED lines=104> */
.L_x_5270:
[----:B------:R-:W-:Y:S05]  /*112e0*/  BSYNC.RECONVERGENT B0 ;  /* 0x0000000000007941 */ /* 0x000fea0003800200 */
.L_x_5269:
        /* <DEDUP_REMOVED lines=104> */
.L_x_5272:
[----:B------:R-:W-:Y:S05]  /*11970*/  BSYNC.RECONVERGENT B0 ;  /* 0x0000000000007941 */ /* 0x000fea0003800200 */
.L_x_5271:
        /* <DEDUP_REMOVED lines=104> */
.L_x_5274:
[----:B------:R-:W-:Y:S05]  /*12000*/  BSYNC.RECONVERGENT B0 ;  /* 0x0000000000007941 */ /* 0x000fea0003800200 */
.L_x_5273:
        /* <DEDUP_REMOVED lines=104> */
.L_x_5276:
[----:B------:R-:W-:Y:S05]  /*12690*/  BSYNC.RECONVERGENT B0 ;  /* 0x0000000000007941 */ /* 0x000fea0003800200 */
.L_x_5275:
        /* <DEDUP_REMOVED lines=104> */
.L_x_5278:
[----:B------:R-:W-:Y:S05]  /*12d20*/  BSYNC.RECONVERGENT B0 ;  /* 0x0000000000007941 */ /* 0x000fea0003800200 */
.L_x_5277:
        /* <DEDUP_REMOVED lines=104> */
.L_x_5280:
[----:B------:R-:W-:Y:S05]  /*133b0*/  BSYNC.RECONVERGENT B0 ;  /* 0x0000000000007941 */ /* 0x000fea0003800200 */
.L_x_5279:
        /* <DEDUP_REMOVED lines=104> */
.L_x_5282:
[----:B------:R-:W-:Y:S05]  /*13a40*/  BSYNC.RECONVERGENT B0 ;  /* 0x0000000000007941 */ /* 0x000fea0003800200 */
.L_x_5281:
        /* <DEDUP_REMOVED lines=104> */
.L_x_5284:
[----:B------:R-:W-:Y:S05]  /*140d0*/  BSYNC.RECONVERGENT B0 ;  /* 0x0000000000007941 */ /* 0x000fea0003800200 */
.L_x_5283:
        /* <DEDUP_REMOVED lines=104> */
.L_x_5286:
[----:B------:R-:W-:Y:S05]  /*14760*/  BSYNC.RECONVERGENT B0 ;  /* 0x0000000000007941 */ /* 0x000fea0003800200 */
.L_x_5285:
        /* <DEDUP_REMOVED lines=104> */
.L_x_5288:
[----:B------:R-:W-:Y:S05]  /*14df0*/  BSYNC.RECONVERGENT B0 ;  /* 0x0000000000007941 */ /* 0x000fea0003800200 */
.L_x_5287:
        /* <DEDUP_REMOVED lines=104> */
.L_x_5290:
[----:B------:R-:W-:Y:S05]  /*15480*/  BSYNC.RECONVERGENT B0 ;  /* 0x0000000000007941 */ /* 0x000fea0003800200 */
.L_x_5289:
        /* <DEDUP_REMOVED lines=104> */
.L_x_5292:
[----:B------:R-:W-:Y:S05]  /*15b10*/  BSYNC.RECONVERGENT B0 ;  /* 0x0000000000007941 */ /* 0x000fea0003800200 */
.L_x_5291:
        /* <DEDUP_REMOVED lines=104> */
.L_x_5294:
[----:B------:R-:W-:Y:S05]  /*161a0*/  BSYNC.RECONVERGENT B0 ;  /* 0x0000000000007941 */ /* 0x000fea0003800200 */
.L_x_5293:
        /* <DEDUP_REMOVED lines=104> */
.L_x_5296:
[----:B------:R-:W-:Y:S05]  /*16830*/  BSYNC.RECONVERGENT B0 ;  /* 0x0000000000007941 */ /* 0x000fea0003800200 */
.L_x_5295:
        /* <DEDUP_REMOVED lines=104> */
.L_x_5298:
[----:B------:R-:W-:Y:S05]  /*16ec0*/  BSYNC.RECONVERGENT B0 ;  /* 0x0000000000007941 */ /* 0x000fea0003800200 */
.L_x_5297:
        /* <DEDUP_REMOVED lines=104> */
.L_x_5300:
[----:B------:R-:W-:Y:S05]  /*17550*/  BSYNC.RECONVERGENT B0 ;  /* 0x0000000000007941 */ /* 0x000fea0003800200 */
.L_x_5299:
        /* <DEDUP_REMOVED lines=104> */
.L_x_5302:
[----:B------:R-:W-:Y:S05]  /*17be0*/  BSYNC.RECONVERGENT B0 ;  /* 0x0000000000007941 */ /* 0x000fea0003800200 */
.L_x_5301:
        /* <DEDUP_REMOVED lines=104> */
.L_x_5304:
[----:B------:R-:W-:Y:S05]  /*18270*/  BSYNC.RECONVERGENT B0 ;  /* 0x0000000000007941 */ /* 0x000fea0003800200 */
.L_x_5303:
        /* <DEDUP_REMOVED lines=104> */
.L_x_5306:
[----:B------:R-:W-:Y:S05]  /*18900*/  BSYNC.RECONVERGENT B0 ;  /* 0x0000000000007941 */ /* 0x000fea0003800200 */
.L_x_5305:
        /* <DEDUP_REMOVED lines=104> */
.L_x_5308:
[----:B------:R-:W-:Y:S05]  /*18f90*/  BSYNC.RECONVERGENT B0 ;  /* 0x0000000000007941 */ /* 0x000fea0003800200 */
.L_x_5307:
        /* <DEDUP_REMOVED lines=104> */
.L_x_5310:
[----:B------:R-:W-:Y:S05]  /*19620*/  BSYNC.RECONVERGENT B0 ;  /* 0x0000000000007941 */ /* 0x000fea0003800200 */
.L_x_5309:
        /* <DEDUP_REMOVED lines=104> */
.L_x_5312:
[----:B------:R-:W-:Y:S05]  /*19cb0*/  BSYNC.RECONVERGENT B0 ;  /* 0x0000000000007941 */ /* 0x000fea0003800200 */
.L_x_5311:
        /* <DEDUP_REMOVED lines=104> */
.L_x_5314:
[----:B------:R-:W-:Y:S05]  /*1a340*/  BSYNC.RECONVERGENT B0 ;  /* 0x0000000000007941 */ /* 0x000fea0003800200 */
.L_x_5313:
        /* <DEDUP_REMOVED lines=104> */
.L_x_5316:
[----:B------:R-:W-:Y:S05]  /*1a9d0*/  BSYNC.RECONVERGENT B0 ;  /* 0x0000000000007941 */ /* 0x000fea0003800200 */
.L_x_5315:
        /* <DEDUP_REMOVED lines=104> */
.L_x_5318:
[----:B------:R-:W-:Y:S05]  /*1b060*/  BSYNC.RECONVERGENT B0 ;  /* 0x0000000000007941 */ /* 0x000fea0003800200 */
.L_x_5317:
        /* <DEDUP_REMOVED lines=104> */
.L_x_5320:
[----:B------:R-:W-:Y:S05]  /*1b6f0*/  BSYNC.RECONVERGENT B0 ;  /* 0x0000000000007941 */ /* 0x000fea0003800200 */
.L_x_5319:
        /* <DEDUP_REMOVED lines=104> */
.L_x_5322:
[----:B------:R-:W-:Y:S05]  /*1bd80*/  BSYNC.RECONVERGENT B0 ;  /* 0x0000000000007941 */ /* 0x000fea0003800200 */
.L_x_5321:
        /* <DEDUP_REMOVED lines=104> */
.L_x_5324:
[----:B------:R-:W-:Y:S05]  /*1c410*/  BSYNC.RECONVERGENT B0 ;  /* 0x0000000000007941 */ /* 0x000fea0003800200 */
.L_x_5323:
        /* <DEDUP_REMOVED lines=72> */
[----:B--2---:R-:W-:-:S15]  /*1c8a0*/  DADD R198, R198, R188 ;  /* 0x00000000c6c67229 */ /* 0x004fde00000000bc */
        /* <DEDUP_REMOVED lines=14> */
[----:B--2---:R-:W0:-:S15]  /*1c990*/  DFMA R188, R186, R192, 6.75539944105574400000e+15 ;  /* 0x43380000babc742b */ /* 0x004e1e00000000c0 */
        /* <DEDUP_REMOVED lines=154> */
[----:B-1----:R1:W2:Y:S02]  /*1d340*/  DADD R198, R198, R196 ;  /* 0x00000000c6c67229 */ /* 0x0022a400000000c4 */
[----:B-1----:R-:W-:Y:S02]  /*1d350*/  IMAD R197, R164, 0x100000, R167 ;  /* 0x00100000a4c57824 */ /* 0x002fe400078e02a7 */
[----:B------:R-:W-:Y:S01]  /*1d360*/  IMAD.MOV.U32 R196, RZ, RZ, R166 ;  /* 0x000000ffffc47224 */ /* 0x000fe200078e00a6 */
[----:B0-2---:R-:W-:Y:S06]  /*1d370*/  @!P5 BRA `(.L_x_5326) ;  /* 0x000000000044d947 */ /* 0x005fec0003800000 */
        /* <DEDUP_REMOVED lines=9> */
[----:B0-----:R-:W-:Y:S01]  /*1d410*/  FSEL R196, R164, RZ, P6 ;  /* 0x000000ffa4c47208 */ /* 0x001fe20003000000 */
[----:B------:R-:W-:Y:S01]  /*1d420*/  @!P5 IMAD.MOV.U32 R164, RZ, RZ, RZ ;  /* 0x000000ffffa4d224 */ /* 0x000fe200078e00ff */
[----:B------:R-:W-:Y:S02]  /*1d430*/  FSEL R197, R165, RZ, P6 ;  /* 0x000000ffa5c57208 */ /* 0x000fe40003000000 */
[----:B------:R-:W-:-:S15]  /*1d440*/  @!P5 LEA R165, R200, 0x3ff00000, 0x14 ;  /* 0x3ff00000c8a5d811 */ /* 0x000fde00078ea0ff */
[----:B------:R-:W-:-:S15]  /*1d450*/  NOP ;  /* 0x0000000000007918 */ /* 0x000fde0000000000 */
[----:B------:R-:W-:-:S15]  /*1d460*/  NOP ;  /* 0x0000000000007918 */ /* 0x000fde0000000000 */
[----:B------:R-:W-:-:S13]  /*1d470*/  NOP ;  /* 0x0000000000007918 */ /* 0x000fda0000000000 */
[----:B------:R0:W1:Y:S02]  /*1d480*/  @!P5 DMUL R196, R166, R164 ;  /* 0x000000a4a6c4d228 */ /* 0x0000640000000000 */
.L_x_5326:
[----:B------:R-:W-:Y:S05]  /*1d490*/  BSYNC.RECONVERGENT B0 ;  /* 0x0000000000007941 */ /* 0x000fea0003800200 */
.L_x_5325:
[----:B------:R-:W-:Y:S01]  /*1d4a0*/  FSETP.GEU.FTZ.AND P5, PT, |R169|, 4.1917929649353027344, PT ;  /* 0x4086232ba900780b */ /* 0x000fe20003fbe200 */
[----:B------:R-:W-:Y:S01]  /*1d4b0*/  BSSY.RECONVERGENT B0, `(.L_x_5327) ;  /* 0x0000016000007945 */ /* 0x000fe20003800200 */
[----:B-1----:R1:W2:Y:S01]  /*1d4c0*/  DADD R198, R198, R196 ;  /* 0x00000000c6c67229 */ /* 0x0022a200000000c4 */
[----:B0-----:R-:W-:Y:S02]  /*1d4d0*/  IMAD R165, R170, 0x100000, R173 ;  /* 0x00100000aaa57824 */ /* 0x001fe400078e02ad */
[----:B------:R-:W-:-:S08]  /*1d4e0*/  IMAD.MOV.U32 R164, RZ, RZ, R172 ;  /* 0x000000ffffa47224 */ /* 0x000fd000078e00ac */
[----:B-12---:R-:W-:Y:S05]  /*1d4f0*/  @!P5 BRA `(.L_x_5328) ;  /* 0x000000000044d947 */ /* 0x006fea0003800000 */
        /* <DEDUP_REMOVED lines=16> */
[----:B------:R0:W1:Y:S02]  /*1d600*/  @!P5 DMUL R164, R172, R166 ;  /* 0x000000a6aca4d228 */ /* 0x0000640000000000 */
.L_x_5328:
[----:B------:R-:W-:Y:S05]  /*1d610*/  BSYNC.RECONVERGENT B0 ;  /* 0x0000000000007941 */ /* 0x000fea0003800200 */
.L_x_5327:
[----:B------:R-:W-:Y:S01]  /*1d620*/  FSETP.GEU.FTZ.AND P5, PT, |R175|, 4.1917929649353027344, PT ;  /* 0x4086232baf00780b */ /* 0x000fe20003fbe200 */
[----:B------:R-:W-:Y:S01]  /*1d630*/  BSSY.RECONVERGENT B0, `(.L_x_5329) ;  /* 0x0000016000007945 */ /* 0x000fe20003800200 */
[----:B-1----:R1:W2:Y:S02]  /*1d640*/  DADD R198, R198, R164 ;  /* 0x00000000c6c67229 */ /* 0x0022a400000000a4 */
[----:B-1----:R-:W-:Y:S02]  /*1d650*/  IMAD R165, R176, 0x100000, R179 ;  /* 0x00100000b0a57824 */ /* 0x002fe400078e02b3 */
[----:B------:R-:W-:-:S07]  /*1d660*/  IMAD.MOV.U32 R164, RZ, RZ, R178 ;  /* 0x000000ffffa47224 */ /* 0x000fce00078e00b2 */
[----:B--2---:R-:W-:Y:S05]  /*1d670*/  @!P5 BRA `(.L_x_5330) ;  /* 0x000000000044d947 */ /* 0x004fea0003800000 */
[----:B------:R-:W-:-:S15]  /*1d680*/  DADD R164, R174, +INF ;  /* 0x7ff00000aea47429 */ /* 0x000fde0000000000 */
[----:B------:R-:W-:-:S15]  /*1d690*/  NOP ;  /* 0x0000000000007918 */ /* 0x000fde0000000000 */
[----:B------:R-:W-:-:S15]  /*1d6a0*/  NOP ;  /* 0x0000000000007918 */ /* 0x000fde0000000000 */
[----:B------:R-:W-:-:S15]  /*1d6b0*/  NOP ;  /* 0x0000000000007918 */ /* 0x000fde0000000000 */
[----:B------:R-:W-:-:S04]  /*1d6c0*/  NOP ;  /* 0x0000000000007918 */ /* 0x000fc80000000000 */
[----:B------:R-:W1:Y:S02]  /*1d6d0*/  DSETP.GEU.AND P5, PT, R174, RZ, PT ;  /* 0x000000ffae00722a */ /* 0x000e640003fae000 */
[----:B-1----:R-:W-:Y:S02]  /*1d6e0*/  FSEL R164, R164, RZ, P5 ;  /* 0x000000ffa4a47208 */ /* 0x002fe40002800000 */
[----:B------:R-:W-:Y:S02]  /*1d6f0*/  FSEL R165, R165, RZ, P5 ;  /* 0x000000ffa5a57208 */ /* 0x000fe40002800000 */
[----:B------:R-:W-:-:S13]  /*1d700*/  FSETP.GEU.FTZ.AND P5, PT, |R175|, 4.2275390625, PT ;  /* 0x40874800af00780b */ /* 0x000fda0003fbe200 */
[----:B0-----:R-:W-:-:S04]  /*1d710*/  @!P5 LEA.HI R166, R176, R176, RZ, 0x1 ;  /* 0x000000b0b0a6d211 */ /* 0x001fc800078f08ff */
[----:B------:R-:W-:-:S05]  /*1d720*/  @!P5 SHF.R.S32.HI R167, RZ, 0x1, R166 ;  /* 0x00000001ffa7d819 */ /* 0x000fca00000114a6 */
[----:B------:R-:W-:Y:S02]  /*1d730*/  @!P5 IMAD.IADD R166, R176, 0x1, -R167 ;  /* 0x00000001b0a6d824 */ /* 0x000fe400078e0aa7 */
[----:B------:R-:W-:-:S03]  /*1d740*/  @!P5 IMAD R179, R167, 0x100000, R179 ;  /* 0x00100000a7b3d824 */ /* 0x000fc600078e02b3 */
[----:B------:R-:W-:Y:S01]  /*1d750*/  @!P5 LEA R167, R166, 0x3ff00000, 0x14 ;  /* 0x3ff00000a6a7d811 */ /* 0x000fe200078ea0ff */
[----:B------:R-:W-:-:S15]  /*1d760*/  @!P5 IMAD.MOV.U32 R166, RZ, RZ, RZ ;  /* 0x000000ffffa6d224 */ /* 0x000fde00078e00ff */
[----:B------:R-:W-:-:S15]  /*1d770*/  NOP ;  /* 0x0000000000007918 */ /* 0x000fde0000000000 */
[----:B------:R1:W2:Y:S02]  /*1d780*/  @!P5 DMUL R164, R178, R166 ;  /* 0x000000a6b2a4d228 */ /* 0x0002a40000000000 */
.L_x_5330:
[----:B------:R-:W-:Y:S05]  /*1d790*/  BSYNC.RECONVERGENT B0 ;  /* 0x0000000000007941 */ /* 0x000fea0003800200 */
.L_x_5329:
[----:B------:R-:W-:Y:S01]  /*1d7a0*/  FSETP.GEU.FTZ.AND P5, PT, |R181|, 4.1917929649353027344, PT ;  /* 0x4086232bb500780b */ /* 0x000fe20003fbe200 */
[----:B------:R-:W-:Y:S01]  /*1d7b0*/  BSSY.RECONVERGENT B0, `(.L_x_5331) ;  /* 0x0000016000007945 */ /* 0x000fe20003800200 */
[----:B--2---:R2:W3:Y:S02]  /*1d7c0*/  DADD R198, R198, R164 ;  /* 0x00000000c6c67229 */ /* 0x0044e400000000a4 */
[----:B--2---:R-:W-:Y:S02]  /*1d7d0*/  IMAD R165, R182, 0x100000, R185 ;  /* 0x00100000b6a57824 */ /* 0x004fe400078e02b9 */
[----:B------:R-:W-:-:S07]  /*1d7e0*/  IMAD.MOV.U32 R164, RZ, RZ, R184 ;  /* 0x000000ffffa47224 */ /* 0x000fce00078e00b8 */
[----:B---3--:R-:W-:Y:S05]  /*1d7f0*/  @!P5 BRA `(.L_x_5332) ;  /* 0x000000000044d947 */ /* 0x008fea0003800000 */
[----:B------:R-:W-:-:S15]  /*1d800*/  DADD R164, R180, +INF ;  /* 0x7ff00000b4a47429 */ /* 0x000fde0000000000 */
[----:B------:R-:W-:-:S15]  /*1d810*/  NOP ;  /* 0x0000000000007918 */ /* 0x000fde0000000000 */
[----:B------:R-:W-:-:S15]  /*1d820*/  NOP ;  /* 0x0000000000007918 */ /* 0x000fde0000000000 */
[----:B------:R-:W-:-:S15]  /*1d830*/  NOP ;  /* 0x0000000000007918 */ /* 0x000fde0000000000 */
[----:B------:R-:W-:-:S04]  /*1d840*/  NOP ;  /* 0x0000000000007918 */ /* 0x000fc80000000000 */
[----:B------:R-:W2:Y:S02]  /*1d850*/  DSETP.GEU.AND P5, PT, R180, RZ, PT ;  /* 0x000000ffb400722a */ /* 0x000ea40003fae000 */
[----:B--2---:R-:W-:Y:S02]  /*1d860*/  FSEL R164, R164, RZ, P5 ;  /* 0x000000ffa4a47208 */ /* 0x004fe40002800000 */
[----:B------:R-:W-:Y:S02]  /*1d870*/  FSEL R165, R165, RZ, P5 ;  /* 0x000000ffa5a57208 */ /* 0x000fe40002800000 */
[----:B------:R-:W-:-:S13]  /*1d880*/  FSETP.GEU.FTZ.AND P5, PT, |R181|, 4.2275390625, PT ;  /* 0x40874800b500780b */ /* 0x000fda0003fbe200 */
[----:B01----:R-:W-:-:S04]  /*1d890*/  @!P5 LEA.HI R166, R182, R182, RZ, 0x1 ;  /* 0x000000b6b6a6d211 */ /* 0x003fc800078f08ff */
[----:B------:R-:W-:-:S05]  /*1d8a0*/  @!P5 SHF.R.S32.HI R167, RZ, 0x1, R166 ;  /* 0x00000001ffa7d819 */ /* 0x000fca00000114a6 */
[----:B------:R-:W-:Y:S02]  /*1d8b0*/  @!P5 IMAD.IADD R166, R182, 0x1, -R167 ;  /* 0x00000001b6a6d824 */ /* 0x000fe400078e0aa7 */
[----:B------:R-:W-:-:S03]  /*1d8c0*/  @!P5 IMAD R185, R167, 0x100000, R185 ;  /* 0x00100000a7b9d824 */ /* 0x000fc600078e02b9 */
[----:B------:R-:W-:Y:S01]  /*1d8d0*/  @!P5 LEA R167, R166, 0x3ff00000, 0x14 ;  /* 0x3ff00000a6a7d811 */ /* 0x000fe200078ea0ff */
[----:B------:R-:W-:-:S15]  /*1d8e0*/  @!P5 IMAD.MOV.U32 R166, RZ, RZ, RZ ;  /* 0x000000ffffa6d224 */ /* 0x000fde00078e00ff */
[----:B------:R-:W-:-:S15]  /*1d8f0*/  NOP ;  /* 0x0000000000007918 */ /* 0x000fde0000000000 */
[----:B------:R2:W3:Y:S02]  /*1d900*/  @!P5 DMUL R164, R184, R166 ;  /* 0x000000a6b8a4d228 */ /* 0x0004e40000000000 */
.L_x_5332:
[----:B------:R-:W-:Y:S05]  /*1d910*/  BSYNC.RECONVERGENT B0 ;  /* 0x0000000000007941 */ /* 0x000fea0003800200 */
.L_x_5331:
[----:B------:R-:W-:Y:S01]  /*1d920*/  FSETP.GEU.FTZ.AND P5, PT, |R187|, 4.1917929649353027344, PT ;  /* 0x4086232bbb00780b */ /* 0x000fe20003fbe200 */
[----:B------:R-:W-:Y:S01]  /*1d930*/  BSSY.RECONVERGENT B0, `(.L_x_5333) ;  /* 0x0000016000007945 */ /* 0x000fe20003800200 */
[----:B---3--:R3:W4:Y:S02]  /*1d940*/  DADD R198, R198, R164 ;  /* 0x00000000c6c67229 */ /* 0x00872400000000a4 */
[----:B---3--:R-:W-:Y:S02]  /*1d950*/  IMAD R165, R188, 0x100000, R203 ;  /* 0x00100000bca57824 */ /* 0x008fe400078e02cb */
[----:B------:R-:W-:-:S07]  /*1d960*/  IMAD.MOV.U32 R164, RZ, RZ, R202 ;  /* 0x000000ffffa47224 */ /* 0x000fce00078e00ca */
[----:B----4-:R-:W-:Y:S05]  /*1d970*/  @!P5 BRA `(.L_x_5334) ;  /* 0x000000000044d947 */ /* 0x010fea0003800000 */
[----:B------:R-:W-:-:S15]  /*1d980*/  DADD R164, R186, +INF ;  /* 0x7ff00000baa47429 */ /* 0x000fde0000000000 */
[----:B------:R-:W-:-:S15]  /*1d990*/  NOP ;  /* 0x0000000000007918 */ /* 0x000fde0000000000 */
[----:B------:R-:W-:-:S15]  /*1d9a0*/  NOP ;  /* 0x0000000000007918 */ /* 0x000fde0000000000 */
[----:B------:R-:W-:-:S15]  /*1d9b0*/  NOP ;  /* 0x0000000000007918 */ /* 0x000fde0000000000 */
[----:B------:R-:W-:-:S04]  /*1d9c0*/  NOP ;  /* 0x0000000000007918 */ /* 0x000fc80000000000 */
[----:B------:R-:W3:Y:S02]  /*1d9d0*/  DSETP.GEU.AND P5, PT, R186, RZ, PT ;  /* 0x000000ffba00722a */ /* 0x000ee40003fae000 */
[----:B---3--:R-:W-:Y:S02]  /*1d9e0*/  FSEL R164, R164, RZ, P5 ;  /* 0x000000ffa4a47208 */ /* 0x008fe40002800000 */
[----:B------:R-:W-:Y:S02]  /*1d9f0*/  FSEL R165, R165, RZ, P5 ;  /* 0x000000ffa5a57208 */ /* 0x000fe40002800000 */
[----:B------:R-:W-:-:S13]  /*1da00*/  FSETP.GEU.FTZ.AND P5, PT, |R187|, 4.2275390625, PT ;  /* 0x40874800bb00780b */ /* 0x000fda0003fbe200 */
[----:B012---:R-:W-:-:S04]  /*1da10*/  @!P5 LEA.HI R166, R188, R188, RZ, 0x1 ;  /* 0x000000bcbca6d211 */ /* 0x007fc800078f08ff */
[----:B------:R-:W-:-:S05]  /*1da20*/  @!P5 SHF.R.S32.HI R167, RZ, 0x1, R166 ;  /* 0x00000001ffa7d819 */ /* 0x000fca00000114a6 */
[----:B------:R-:W-:Y:S02]  /*1da30*/  @!P5 IMAD.IADD R166, R188, 0x1, -R167 ;  /* 0x00000001bca6d824 */ /* 0x000fe400078e0aa7 */
[----:B------:R-:W-:-:S03]  /*1da40*/  @!P5 IMAD R203, R167, 0x100000, R203 ;  /* 0x00100000a7cbd824 */ /* 0x000fc600078e02cb */
[----:B------:R-:W-:Y:S01]  /*1da50*/  @!P5 LEA R167, R166, 0x3ff00000, 0x14 ;  /* 0x3ff00000a6a7d811 */ /* 0x000fe200078ea0ff */
[----:B------:R-:W-:-:S15]  /*1da60*/  @!P5 IMAD.MOV.U32 R166, RZ, RZ, RZ ;  /* 0x000000ffffa6d224 */ /* 0x000fde00078e00ff */
[----:B------:R-:W-:-:S15]  /*1da70*/  NOP ;  /* 0x0000000000007918 */ /* 0x000fde0000000000 */
[----:B------:R3:W4:Y:S02]  /*1da80*/  @!P5 DMUL R164, R202, R166 ;  /* 0x000000a6caa4d228 */ /* 0x0007240000000000 */
.L_x_5334:
[----:B------:R-:W-:Y:S05]  /*1da90*/  BSYNC.RECONVERGENT B0 ;  /* 0x0000000000007941 */ /* 0x000fea0003800200 */
.L_x_5333:
[----:B------:R-:W-:Y:S01]  /*1daa0*/  FSETP.GEU.FTZ.AND P5, PT, |R191|, 4.1917929649353027344, PT ;  /* 0x4086232bbf00780b */ /* 0x000fe20003fbe200 */
[----:B------:R-:W-:Y:S01]  /*1dab0*/  BSSY.RECONVERGENT B0, `(.L_x_5335) ;  /* 0x0000016000007945 */ /* 0x000fe20003800200 */
[----:B----4-:R4:W0:Y:S02]  /*1dac0*/  DADD R198, R198, R164 ;  /* 0x00000000c6c67229 */ /* 0x01082400000000a4 */
[----:B----4-:R-:W-:Y:S02]  /*1dad0*/  IMAD R165, R192, 0x100000, R195 ;  /* 0x00100000c0a57824 */ /* 0x010fe400078e02c3 */
[----:B------:R-:W-:-:S07]  /*1dae0*/  IMAD.MOV.U32 R164, RZ, RZ, R194 ;  /* 0x000000ffffa47224 */ /* 0x000fce00078e00c2 */
[----:B0-----:R-:W-:Y:S05]  /*1daf0*/  @!P5 BRA `(.L_x_5336) ;  /* 0x000000000044d947 */ /* 0x001fea0003800000 */
        /* <DEDUP_REMOVED lines=9> */
[----:B-123--:R-:W-:-:S04]  /*1db90*/  @!P5 LEA.HI R166, R192, R192, RZ, 0x1 ;  /* 0x000000c0c0a6d211 */ /* 0x00efc800078f08ff */
[----:B------:R-:W-:-:S05]  /*1dba0*/  @!P5 SHF.R.S32.HI R167, RZ, 0x1, R166 ;  /* 0x00000001ffa7d819 */ /* 0x000fca00000114a6 */
[----:B------:R-:W-:Y:S02]  /*1dbb0*/  @!P5 IMAD.IADD R166, R192, 0x1, -R167 ;  /* 0x00000001c0a6d824 */ /* 0x000fe400078e0aa7 */
[----:B------:R-:W-:-:S03]  /*1dbc0*/  @!P5 IMAD R195, R167, 0x100000, R195 ;  /* 0x00100000a7c3d824 */ /* 0x000fc600078e02c3 */
[----:B------:R-:W-:Y:S01]  /*1dbd0*/  @!P5 LEA R167, R166, 0x3ff00000, 0x14 ;  /* 0x3ff00000a6a7d811 */ /* 0x000fe200078ea0ff */
[----:B------:R-:W-:-:S15]  /*1dbe0*/  @!P5 IMAD.MOV.U32 R166, RZ, RZ, RZ ;  /* 0x000000ffffa6d224 */ /* 0x000fde00078e00ff */
[----:B------:R-:W-:-:S15]  /*1dbf0*/  NOP ;  /* 0x0000000000007918 */ /* 0x000fde0000000000 */
[----:B------:R0:W4:Y:S02]  /*1dc00*/  @!P5 DMUL R164, R194, R166 ;  /* 0x000000a6c2a4d228 */ /* 0x0001240000000000 */
.L_x_5336:
[----:B------:R-:W-:Y:S05]  /*1dc10*/  BSYNC.RECONVERGENT B0 ;  /* 0x0000000000007941 */ /* 0x000fea0003800200 */
.L_x_5335:
[----:B----4-:R-:W4:Y:S01]  /*1dc20*/  DADD R198, R198, R164 ;  /* 0x00000000c6c67229 */ /* 0x010f2200000000a4 */
[----:B------:R-:W5:Y:S01]  /*1dc30*/  LDCU UR6, c[0x0][0x364] ;  /* 0x00006c80ff0677ac */ /* 0x000f620008000800 */
[----:B----4-:R-:W-:Y:S04]  /*1dc40*/  SHFL.BFLY PT, R165, R199, 0x10, 0x1f ;  /* 0x0e001f00c7a57f89 */ /* 0x010fe800000e0000 */
[----:B------:R-:W4:Y:S01]  /*1dc50*/  SHFL.BFLY PT, R164, R198, 0x10, 0x1f ;  /* 0x0e001f00c6a47f89 */ /* 0x000f2200000e0000 */
[----:B-----5:R-:W-:-:S05]  /*1dc60*/  IMAD R0, R0, UR6, R3 ;  /* 0x0000000600007c24 */ /* 0x020fca000f8e0203 */
[----:B------:R-:W-:-:S04]  /*1dc70*/  IADD3 R0, PT, PT, -R0, UR8, RZ ;  /* 0x0000000800007c10 */ /* 0x000fc8000fffe1ff */
[----:B------:R-:W-:-:S15]  /*1dc80*/  ISETP.GE.AND P5, PT, R0, 0x1, PT ;  /* 0x000000010000780c */ /* 0x000fde0003fa6270 */
[----:B------:R-:W-:-:S15]  /*1dc90*/  NOP ;  /* 0x0000000000007918 */ /* 0x000fde0000000000 */
[----:B------:R-:W-:-:S15]  /*1dca0*/  NOP ;  /* 0x0000000000007918 */ /* 0x000fde0000000000 */
[----:B------:R-:W-:-:S03]  /*1dcb0*/  NOP ;  /* 0x0000000000007918 */ /* 0x000fc60000000000 */
[----:B----4-:R-:W0:Y:S02]  /*1dcc0*/  DADD R164, R198, R164 ;  /* 0x00000000c6a47229 */ /* 0x010e2400000000a4 */
[----:B0123--:R-:W-:Y:S04]  /*1dcd0*/  SHFL.BFLY PT, R167, R165, 0x8, 0x1f ;  /* 0x0d001f00a5a77f89 */ /* 0x00ffe800000e0000 */
        /* <DEDUP_REMOVED lines=24> */
[----:B------:R-:W-:Y:S01]  /*1de60*/  ISETP.GT.AND P5, PT, R177, 0xfffff, PT ;  /* 0x000fffffb100780c */ /* 0x000fe20003fa4270 */
[----:B------:R-:W-:Y:S01]  /*1de70*/  IMAD.MOV.U32 R0, RZ, RZ, R177 ;  /* 0x000000ffff007224 */ /* 0x000fe200078e00b1 */
[----:B------:R-:W-:Y:S01]  /*1de80*/  BSSY.RECONVERGENT B0, `(.L_x_5337) ;  /* 0x00000b9000007945 */ /* 0x000fe20003800200 */
[----:B------:R-:W-:Y:S02]  /*1de90*/  IMAD.MOV.U32 R164, RZ, RZ, R176 ;  /* 0x000000ffffa47224 */ /* 0x000fe400078e00b0 */
[----:B------:R-:W-:-:S08]  /*1dea0*/  IMAD.MOV.U32 R3, RZ, RZ, -0x3ff ;  /* 0xfffffc01ff037424 */ /* 0x000fd000078e00ff */
[----:B------:R-:W0:Y:S01]  /*1deb0*/  @!P5 DMUL R176, R176, 1.80143985094819840000e+16 ;  /* 0x43500000b0b0d828 */ /* 0x000e220000000000 */
[----:B------:R-:W-:Y:S02]  /*1dec0*/  @!P5 IMAD.MOV.U32 R3, RZ, RZ, -0x435 ;  /* 0xfffffbcbff03d424 */ /* 0x000fe400078e00ff */
[----:B0-----:R-:W-:Y:S02]  /*1ded0*/  @!P5 IMAD.MOV.U32 R0, RZ, RZ, R177 ;  /* 0x000000ffff00d224 */ /* 0x001fe400078e00b1 */
[----:B------:R-:W-:Y:S02]  /*1dee0*/  @!P5 IMAD.MOV.U32 R164, RZ, RZ, R176 ;  /* 0x000000ffffa4d224 */ /* 0x000fe400078e00b0 */
[----:B------:R-:W-:-:S05]  /*1def0*/  VIADD R165, R0, 0xffffffff ;  /* 0xffffffff00a57836 */ /* 0x000fca0000000000 */
[----:B------:R-:W-:-:S13]  /*1df00*/  ISETP.GT.U32.AND P5, PT, R165, 0x7feffffe, PT ;  /* 0x7feffffea500780c */ /* 0x000fda0003fa4070 */
[----:B------:R-:W-:Y:S05]  /*1df10*/  @P5 BRA `(.L_x_5338) ;  /* 0x0000000800a45947 */ /* 0x000fea0003800000 */
[C---:B------:R-:W-:Y:S01]  /*1df20*/  LOP3.LUT R165, R0.reuse, 0xfffff, RZ, 0xc0, !PT ;  /* 0x000fffff00a57812 */ /* 0x040fe200078ec0ff */
[----:B------:R-:W-:Y:S01]  /*1df30*/  IMAD.MOV.U32 R178, RZ, RZ, RZ ;  /* 0x000000ffffb27224 */ /* 0x000fe200078e00ff */
[----:B------:R-:W-:Y:S01]  /*1df40*/  LEA.HI R0, R0, R3, RZ, 0xc ;  /* 0x0000000300007211 */ /* 0x000fe200078f60ff */
[----:B------:R-:W-:Y:S01]  /*1df50*/  UMOV UR8, 0x80000000 ;  /* 0x8000000000087882 */ /* 0x000fe20000000000 */
[----:B------:R-:W-:Y:S01]  /*1df60*/  LOP3.LUT R165, R165, 0x3ff00000, RZ, 0xfc, !PT ;  /* 0x3ff00000a5a57812 */ /* 0x000fe200078efcff */
[----:B------:R-:W-:-:S03]  /*1df70*/  UMOV UR9, 0x43300000 ;  /* 0x4330000000097882 */ /* 0x000fc60000000000 */
[----:B------:R-:W-:-:S13]  /*1df80*/  ISETP.GE.U32.AND P5, PT, R165, 0x3ff6a09f, PT ;  /* 0x3ff6a09fa500780c */ /* 0x000fda0003fa6070 */
[----:B------:R-:W-:Y:S02]  /*1df90*/  @P5 VIADD R3, R165, 0xfff00000 ;  /* 0xfff00000a5035836 */ /* 0x000fe40000000000 */
[----:B------:R-:W-:Y:S02]  /*1dfa0*/  @P5 VIADD R0, R0, 0x1 ;  /* 0x0000000100005836 */ /* 0x000fe40000000000 */
[----:B------:R-:W-:-:S06]  /*1dfb0*/  @P5 IMAD.MOV.U32 R165, RZ, RZ, R3 ;  /* 0x000000ffffa55224 */ /* 0x000fcc00078e0003 */
[----:B------:R-:W0:Y:S02]  /*1dfc0*/  DADD R182, R164, 1 ;  /* 0x3ff00000a4b67429 */ /* 0x000e240000000000 */
[----:B0-----:R-:W0:-:S15]  /*1dfd0*/  MUFU.RCP64H R179, R183 ;  /* 0x000000b700b37308 */ /* 0x001e1e0000001800 */
[----:B------:R-:W-:-:S15]  /*1dfe0*/  NOP ;  /* 0x0000000000007918 */ /* 0x000fde0000000000 */
[----:B------:R-:W-:-:S15]  /*1dff0*/  NOP ;  /* 0x0000000000007918 */ /* 0x000fde0000000000 */
[----:B------:R-:W-:-:S15]  /*1e000*/  NOP ;  /* 0x0000000000007918 */ /* 0x000fde0000000000 */
[----:B------:R-:W-:-:S02]  /*1e010*/  NOP ;  /* 0x0000000000007918 */ /* 0x000fc40000000000 */
[----:B------:R1:W-:Y:S02]  /*1e020*/  DADD R166, R164, -1 ;  /* 0xbff00000a4a67429 */ /* 0x0003e40000000000 */
[----:B-1----:R-:W-:Y:S01]  /*1e030*/  LOP3.LUT R164, R0, 0x80000000, RZ, 0x3c, !PT ;  /* 0x8000000000a47812 */ /* 0x002fe200078e3cff */
[----:B------:R-:W-:-:S15]  /*1e040*/  IMAD.MOV.U32 R165, RZ, RZ, 0x43300000 ;  /* 0x43300000ffa57424 */ /* 0x000fde00078e00ff */
[----:B------:R-:W-:-:S15]  /*1e050*/  NOP ;  /* 0x0000000000007918 */ /* 0x000fde0000000000 */
[----:B------:R-:W-:-:S15]  /*1e060*/  NOP ;  /* 0x0000000000007918 */ /* 0x000fde0000000000 */
[----:B------:R-:W-:-:S15]  /*1e070*/  NOP ;  /* 0x0000000000007918 */ /* 0x000fde0000000000 */
[----:B------:R-:W-:-:S01]  /*1e080*/  NOP ;  /* 0x0000000000007918 */ /* 0x000fc20000000000 */
[----:B0-----:R0:W1:Y:S02]  /*1e090*/  DFMA R170, -R182, R178, 1 ;  /* 0x3ff00000b6aa742b */ /* 0x00106400000001b2 */
[----:B0-----:R-:W-:Y:S02]  /*1e0a0*/  IMAD.MOV.U32 R182, RZ, RZ, -0x748574fc ;  /* 0x8b7a8b04ffb67424 */ /* 0x001fe400078e00ff */
[----:B------:R-:W-:-:S15]  /*1e0b0*/  IMAD.MOV.U32 R183, RZ, RZ, 0x3ed0ee25 ;  /* 0x3ed0ee25ffb77424 */ /* 0x000fde00078e00ff */
[----:B------:R-:W-:-:S15]  /*1e0c0*/  NOP ;  /* 0x0000000000007918 */ /* 0x000fde0000000000 */
[----:B------:R-:W-:-:S15]  /*1e0d0*/  NOP ;  /* 0x0000000000007918 */ /* 0x000fde0000000000 */
[----:B------:R-:W-:-:S15]  /*1e0e0*/  NOP ;  /* 0x0000000000007918 */ /* 0x000fde0000000000 */
[----:B-1----:R-:W0:-:S15]  /*1e0f0*/  DFMA R170, R170, R170, R170 ;  /* 0x000000aaaaaa722b */ /* 0x002e1e00000000aa */
[----:B------:R-:W-:-:S15]  /*1e100*/  NOP ;  /* 0x0000000000007918 */ /* 0x000fde0000000000 */
[----:B------:R-:W-:-:S15]  /*1e110*/  NOP ;  /* 0x0000000000007918 */ /* 0x000fde0000000000 */
[----:B------:R-:W-:-:S15]  /*1e120*/  NOP ;  /* 0x0000000000007918 */ /* 0x000fde0000000000 */
[----:B------:R-:W-:-:S04]  /*1e130*/  NOP ;  /* 0x0000000000007918 */ /* 0x000fc80000000000 */
[----:B------:R-:W-:Y:S01]  /*1e140*/  DADD R164, R164, -UR8 ;  /* 0x80000008a4a47e29 */ /* 0x000fe20008000000 */
[----:B------:R-:W-:Y:S01]  /*1e150*/  UMOV UR8, 0xfefa39ef ;  /* 0xfefa39ef00087882 */ /* 0x000fe20000000000 */
[----:B------:R-:W-:-:S15]  /*1e160*/  UMOV UR9, 0x3fe62e42 ;  /* 0x3fe62e4200097882 */ /* 0x000fde0000000000 */
        /* <DEDUP_REMOVED lines=19> */
[----:B0-----:R-:W-:Y:S01]  /*1e2a0*/  DFMA R170, R164, UR8, R172 ;  /* 0x00000008a4aa7c2b */ /* 0x001fe200080000ac */
[----:B------:R-:W-:Y:S01]  /*1e2b0*/  UMOV UR8, 0x3ae80f1e ;  /* 0x3ae80f1e00087882 */ /* 0x000fe20000000000 */
[----:B------:R-:W-:-:S15]  /*1e2c0*/  UMOV UR9, 0x3eb1380b ;  /* 0x3eb1380b00097882 */ /* 0x000fde0000000000 */
[----:B------:R-:W-:-:S15]  /*1e2d0*/  NOP ;  /* 0x0000000000007918 */ /* 0x000fde0000000000 */
[----:B------:R-:W-:-:S15]  /*1e2e0*/  NOP ;  /* 0x0000000000007918 */ /* 0x000fde0000000000 */
[----:B------:R-:W-:-:S15]  /*1e2f0*/  NOP ;  /* 0x0000000000007918 */ /* 0x000fde0000000000 */
[----:B------:R-:W-:-:S02]  /*1e300*/  NOP ;  /* 0x0000000000007918 */ /* 0x000fc40000000000 */
[----:B------:R-:W0:-:S15]  /*1e310*/  DMUL R176, R172, R172 ;  /* 0x000000acacb07228 */ /* 0x000e1e0000000000 */
[----:B------:R-:W-:-:S15]  /*1e320*/  NOP ;  /* 0x0000000000007918 */ /* 0x000fde0000000000 */
[----:B------:R-:W-:-:S15]  /*1e330*/  NOP ;  /* 0x0000000000007918 */ /* 0x000fde0000000000 */
[----:B------:R-:W-:-:S15]  /*1e340*/  NOP ;  /* 0x0000000000007918 */ /* 0x000fde0000000000 */
[----:B------:R-:W-:-:S04]  /*1e350*/  NOP ;  /* 0x0000000000007918 */ /* 0x000fc80000000000 */
        /* <DEDUP_REMOVED lines=35> */
[----:B0-----:R-:W-:Y:S01]  /*1e590*/  DFMA R182, R176, R182, UR8 ;  /* 0x00000008b0b67e2b */ /* 0x001fe200080000b6 */
[----:B------:R-:W-:Y:S01]  /*1e5a0*/  UMOV UR8, 0x55555554 ;  /* 0x5555555400087882 */ /* 0x000fe20000000000 */
[----:B------:R-:W-:-:S15]  /*1e5b0*/  UMOV UR9, 0x3fb55555 ;  /* 0x3fb5555500097882 */ /* 0x000fde0000000000 */
[----:B------:R-:W-:-:S15]  /*1e5c0*/  NOP ;  /* 0x0000000000007918 */ /* 0x000fde0000000000 */
[----:B------:R-:W-:-:S15]  /*1e5d0*/  NOP ;  /* 0x0000000000007918 */ /* 0x000fde0000000000 */
[----:B------:R-:W-:-:S15]  /*1e5e0*/  NOP ;  /* 0x0000000000007918 */ /* 0x000fde0000000000 */
[----:B------:R-:W-:-:S02]  /*1e5f0*/  NOP ;  /* 0x0000000000007918 */ /* 0x000fc40000000000 */
[----:B------:R-:W0:-:S15]  /*1e600*/  DADD R184, R166, -R172 ;  /* 0x00000000a6b87229 */ /* 0x000e1e00000008ac */
        /* <DEDUP_REMOVED lines=14> */
[----:B------:R-:W1:Y:S01]  /*1e6f0*/  DFMA R182, R176, R182, UR8 ;  /* 0x00000008b0b67e2b */ /* 0x000e6200080000b6 */
[----:B------:R-:W-:Y:S01]  /*1e700*/  UMOV UR8, 0x3b39803f ;  /* 0x3b39803f00087882 */ /* 0x000fe20000000000 */
[----:B------:R-:W-:-:S15]  /*1e710*/  UMOV UR9, 0x3c7abc9e ;  /* 0x3c7abc9e00097882 */ /* 0x000fde0000000000 */
[----:B------:R-:W-:-:S15]  /*1e720*/  NOP ;  /* 0x0000000000007918 */ /* 0x000fde0000000000 */
[----:B------:R-:W-:-:S15]  /*1e730*/  NOP ;  /* 0x0000000000007918 */ /* 0x000fde0000000000 */
[----:B------:R-:W-:-:S15]  /*1e740*/  NOP ;  /* 0x0000000000007918 */ /* 0x000fde0000000000 */
[----:B------:R-:W-:-:S02]  /*1e750*/  NOP ;  /* 0x0000000000007918 */ /* 0x000fc40000000000 */
[----:B------:R-:W2:-:S15]  /*1e760*/  DFMA R188, R164, -UR10, R170 ;  /* 0x8000000aa4bc7c2b */ /* 0x000e9e00080000aa */
[----:B------:R-:W-:-:S15]  /*1e770*/  NOP ;  /* 0x0000000000007918 */ /* 0x000fde0000000000 */
[----:B------:R-:W-:-:S15]  /*1e780*/  NOP ;  /* 0x0000000000007918 */ /* 0x000fde0000000000 */
[----:B------:R-:W-:-:S15]  /*1e790*/  NOP ;  /* 0x0000000000007918 */ /* 0x000fde0000000000 */
[----:B------:R-:W-:-:S04]  /*1e7a0*/  NOP ;  /* 0x0000000000007918 */ /* 0x000fc80000000000 */
[----:B0-----:R-:W-:-:S15]  /*1e7b0*/  DMUL R178, R178, R184 ;  /* 0x000000b8b2b27228 */ /* 0x001fde0000000000 */
[----:B------:R-:W-:-:S15]  /*1e7c0*/  NOP ;  /* 0x0000000000007918 */ /* 0x000fde0000000000 */
[----:B------:R-:W-:-:S15]  /*1e7d0*/  NOP ;  /* 0x0000000000007918 */ /* 0x000fde0000000000 */
[----:B------:R-:W-:-:S15]  /*1e7e0*/  NOP ;  /* 0x0000000000007918 */ /* 0x000fde0000000000 */
[----:B------:R-:W-:-:S04]  /*1e7f0*/  NOP ;  /* 0x0000000000007918 */ /* 0x000fc80000000000 */
[----:B-1----:R-:W0:-:S15]  /*1e800*/  DMUL R182, R176, R182 ;  /* 0x000000b6b0b67228 */ /* 0x002e1e0000000000 */
[----:B------:R-:W-:-:S15]  /*1e810*/  NOP ;  /* 0x0000000000007918 */ /* 0x000fde0000000000 */
[----:B------:R-:W-:-:S15]  /*1e820*/  NOP ;  /* 0x0000000000007918 */ /* 0x000fde0000000000 */
[----:B------:R-:W-:-:S15]  /*1e830*/  NOP ;  /* 0x0000000000007918 */ /* 0x000fde0000000000 */
[----:B------:R-:W-:-:S04]  /*1e840*/  NOP ;  /* 0x0000000000007918 */ /* 0x000fc80000000000 */
[----:B--2---:R-:W-:-:S15]  /*1e850*/  DADD R166, -R172, R188 ;  /* 0x00000000aca67229 */ /* 0x004fde00000001bc */
        /* <DEDUP_REMOVED lines=9> */
[----:B0-----:R-:W0:-:S15]  /*1e8f0*/  DADD R166, R178, -R166 ;  /* 0x00000000b2a67229 */ /* 0x001e1e00000008a6 */
        /* <DEDUP_REMOVED lines=9> */
[----:B0-----:R0:W1:Y:S02]  /*1e990*/  DADD R170, R170, R166 ;  /* 0x00000000aaaa7229 */ /* 0x00106400000000a6 */
[----:B01----:R-:W-:Y:S05]  /*1e9a0*/  BRA `(.L_x_5339) ;  /* 0x0000000000187947 */ /* 0x003fea0003800000 */
.L_x_5338:
[----:B------:R-:W-:Y:S01]  /*1e9b0*/  IMAD.MOV.U32 R164, RZ, RZ, 0x0 ;  /* 0x00000000ffa47424 */ /* 0x000fe200078e00ff */
[----:B------:R-:W-:Y:S01]  /*1e9c0*/  LOP3.LUT P5, RZ, R177, 0x7fffffff, RZ, 0xc0, !PT ;  /* 0x7fffffffb1ff7812 */ /* 0x000fe200078ac0ff */
[----:B------:R-:W-:-:S06]  /*1e9d0*/  IMAD.MOV.U32 R165, RZ, RZ, 0x7ff00000 ;  /* 0x7ff00000ffa57424 */ /* 0x000fcc00078e00ff */
[----:B------:R-:W0:Y:S02]  /*1e9e0*/  DFMA R164, R176, R164, +INF ;  /* 0x7ff00000b0a4742b */ /* 0x000e2400000000a4 */
[----:B0-----:R-:W-:Y:S02]  /*1e9f0*/  FSEL R170, R164, RZ, P5 ;  /* 0x000000ffa4aa7208 */ /* 0x001fe40002800000 */
[----:B------:R-:W-:-:S07]  /*1ea00*/  FSEL R171, R165, -QNAN , P5 ;  /* 0xfff00000a5ab7808 */ /* 0x000fce0002800000 */
.L_x_5339:
[----:B------:R-:W-:Y:S05]  /*1ea10*/  BSYNC.RECONVERGENT B0 ;  /* 0x0000000000007941 */ /* 0x000fea0003800200 */
.L_x_5337:
[----:B------:R-:W-:-:S13]  /*1ea20*/  ISETP.GE.AND P5, PT, R2, UR7, PT ;  /* 0x0000000702007c0c */ /* 0x000fda000bfa6270 */
[----:B------:R-:W-:Y:S05]  /*1ea30*/  @P5 EXIT ;  /* 0x000000000000594d */ /* 0x000fea0003800000 */
[----:B------:R0:W1:Y:S01]  /*1ea40*/  DADD R164, R46, -R170 ;  /* 0x000000002ea47229 */ /* 0x00006200000008aa */
[----:B------:R-:W-:Y:S01]  /*1ea50*/  ISETP.GE.AND P5, PT, R4, UR7, PT ;  /* 0x0000000704007c0c */ /* 0x000fe2000bfa6270 */
[----:B0-----:R-:W0:Y:S02]  /*1ea60*/  LDC.64 R46, c[0x0][0x380] ;  /* 0x0000e000ff2e7b82 */ /* 0x001e240000000a00 */
[----:B0-----:R-:W-:-:S05]  /*1ea70*/  IMAD.WIDE R46, R7, 0x8, R46 ;  /* 0x00000008072e7825 */ /* 0x001fca00078e022e */
[----:B-1----:R0:W-:Y:S05]  /*1ea80*/  STG.E.64 desc[UR4][R46.64], R164 ;  /* 0x000000a42e007986 */ /* 0x0021ea000c101b04 */
[----:B------:R-:W-:Y:S05]  /*1ea90*/  @P5 EXIT ;  /* 0x000000000000594d */ /* 0x000fea0003800000 */
[----:B------:R-:W-:Y:S01]  /*1eaa0*/  ISETP.GE.AND P5, PT, R5, UR7, PT ;  /* 0x0000000705007c0c */ /* 0x000fe2000bfa6270 */
[----:B------:R-:W1:Y:S02]  /*1eab0*/  DADD R48, R48, -R170 ;  /* 0x0000000030307229 */ /* 0x000e6400000008aa */
[----:B-1----:R1:W-:Y:S10]  /*1eac0*/  STG.E.64 desc[UR4][R46.64+0x100], R48 ;  /* 0x000100302e007986 */ /* 0x0023f4000c101b04 */
[----:B------:R-:W-:Y:S05]  /*1ead0*/  @P5 EXIT ;  /* 0x000000000000594d */ /* 0x000fea0003800000 */
[----:B------:R-:W-:Y:S01]  /*1eae0*/  ISETP.GE.AND P5, PT, R8, UR7, PT ;  /* 0x0000000708007c0c */ /* 0x000fe2000bfa6270 */
[----:B------:R-:W2:Y:S02]  /*1eaf0*/  DADD R50, R50, -R170 ;  /* 0x0000000032327229 */ /* 0x000ea400000008aa */
[----:B--2---:R2:W-:Y:S10]  /*1eb00*/  STG.E.64 desc[UR4][R46.64+0x200], R50 ;  /* 0x000200322e007986 */ /* 0x0045f4000c101b04 */
[----:B------:R-:W-:Y:S05]  /*1eb10*/  @P5 EXIT ;  /* 0x000000000000594d */ /* 0x000fea0003800000 */
[----:B------:R-:W-:Y:S01]  /*1eb20*/  ISETP.GE.AND P5, PT, R9, UR7, PT ;  /* 0x0000000709007c0c */ /* 0x000fe2000bfa6270 */
[----:B------:R-:W3:Y:S02]  /*1eb30*/  DADD R52, R52, -R170 ;  /* 0x0000000034347229 */ /* 0x000ee400000008aa */
[----:B---3--:R3:W-:Y:S10]  /*1eb40*/  STG.E.64 desc[UR4][R46.64+0x300], R52 ;  /* 0x000300342e007986 */ /* 0x0087f4000c101b04 */
[----:B------:R-:W-:Y:S05]  /*1eb50*/  @P5 EXIT ;  /* 0x000000000000594d */ /* 0x000fea0003800000 */
[----:B------:R-:W-:Y:S01]  /*1eb60*/  ISETP.GE.AND P5, PT, R10, UR7, PT ;  /* 0x000000070a007c0c */ /* 0x000fe2000bfa6270 */
[----:B------:R-:W4:Y:S02]  /*1eb70*/  DADD R54, R54, -R170 ;  /* 0x0000000036367229 */ /* 0x000f2400000008aa */
[----:B----4-:R4:W-:Y:S10]  /*1eb80*/  STG.E.64 desc[UR4][R46.64+0x400], R54 ;  /* 0x000400362e007986 */ /* 0x0109f4000c101b04 */
[----:B------:R-:W-:Y:S05]  /*1eb90*/  @P5 EXIT ;  /* 0x000000000000594d */ /* 0x000fea0003800000 */
[----:B------:R-:W-:Y:S01]  /*1eba0*/  ISETP.GE.AND P5, PT, R11, UR7, PT ;  /* 0x000000070b007c0c */ /* 0x000fe2000bfa6270 */
[----:B------:R-:W5:Y:S02]  /*1ebb0*/  DADD R56, R56, -R170 ;  /* 0x0000000038387229 */ /* 0x000f6400000008aa */
[----:B-----5:R0:W-:Y:S10]  /*1ebc0*/  STG.E.64 desc[UR4][R46.64+0x500], R56 ;  /* 0x000500382e007986 */ /* 0x0201f4000c101b04 */
        /* <DEDUP_REMOVED lines=101> */
[----:B------:R-:W-:Y:S01]  /*1f220*/  LOP3.LUT R2, R2, 0x400, RZ, 0xfc, !PT ;  /* 0x0000040002027812 */ /* 0x000fe200078efcff */
[----:B------:R-:W5:Y:S02]  /*1f230*/  DADD R108, R108, -R170 ;  /* 0x000000006c6c7229 */ /* 0x000f6400000008aa */
[----:B-----5:R0:W-:Y:S01]  /*1f240*/  STG.E.64 desc[UR4][R46.64+0x1f00], R108 ;  /* 0x001f006c2e007986 */ /* 0x0201e2000c101b04 */
[----:B------:R-:W-:-:S13]  /*1f250*/  ISETP.GE.AND P5, PT, R2, UR7, PT ;  /* 0x0000000702007c0c */ /* 0x000fda000bfa6270 */
[----:B0-----:R-:W-:Y:S05]  /*1f260*/  @P5 EXIT ;  /* 0x000000000000594d */ /* 0x001fea0003800000 */
[----:B------:R-:W-:Y:S01]  /*1f270*/  ISETP.GE.AND P6, PT, R38, UR7, PT ;  /* 0x0000000726007c0c */ /* 0x000fe2000bfc6270 */
[----:B------:R-:W0:Y:S02]  /*1f280*/  DADD R110, R110, -R170 ;  /* 0x000000006e6e7229 */ /* 0x000e2400000008aa */
[----:B0-----:R0:W-:Y:S10]  /*1f290*/  STG.E.64 desc[UR4][R46.64+0x2000], R110 ;  /* 0x0020006e2e007986 */ /* 0x0011f4000c101b04 */
        /* <DEDUP_REMOVED lines=57> */
[----:B------:R-:W5:Y:S01]  /*1f630*/  S2R R0, SR_TID.X ;  /* 0x0000000000007919 */ /* 0x000f620000002100 */
[----:B------:R-:W0:Y:S02]  /*1f640*/  DADD R140, R140, -R170 ;  /* 0x000000008c8c7229 */ /* 0x000e2400000008aa */
[----:B0-----:R0:W-:Y:S01]  /*1f650*/  STG.E.64 desc[UR4][R46.64+0x2f00], R140 ;  /* 0x002f008c2e007986 */ /* 0x0011e2000c101b04 */
[----:B-----5:R-:W-:-:S05]  /*1f660*/  VIADD R2, R0, 0x600 ;  /* 0x0000060000027836 */ /* 0x020fca0000000000 */
[----:B------:R-:W-:-:S13]  /*1f670*/  ISETP.GE.AND P5, PT, R2, UR7, PT ;  /* 0x0000000702007c0c */ /* 0x000fda000bfa6270 */
[----:B0-----:R-:W-:Y:S05]  /*1f680*/  @P5 EXIT ;  /* 0x000000000000594d */ /* 0x001fea0003800000 */
[----:B------:R-:W-:Y:S01]  /*1f690*/  VIADD R2, R0, 0x620 ;  /* 0x0000062000027836 */ /* 0x000fe20000000000 */
[----:B------:R-:W0:Y:S02]  /*1f6a0*/  DADD R142, R142, -R170 ;  /* 0x000000008e8e7229 */ /* 0x000e2400000008aa */
[----:B0-----:R0:W-:Y:S02]  /*1f6b0*/  STG.E.64 desc[UR4][R46.64+0x3000], R142 ;  /* 0x0030008e2e007986 */ /* 0x0011e4000c101b04 */
        /* <DEDUP_REMOVED lines=32> */
[----:B------:R-:W-:Y:S01]  /*1f8c0*/  LOP3.LUT P6, RZ, R12, 0x20000, RZ, 0xc0, !PT ;  /* 0x000200000cff7812 */ /* 0x000fe200078cc0ff */
[----:B------:R-:W0:Y:S02]  /*1f8d0*/  DADD R156, R156, -R170 ;  /* 0x000000009c9c7229 */ /* 0x000e2400000008aa */
[----:B0-----:R0:W-:Y:S10]  /*1f8e0*/  STG.E.64 desc[UR4][R46.64+0x3700], R156 ;  /* 0x0037009c2e007986 */ /* 0x0011f4000c101b04 */
[----:B------:R-:W-:Y:S05]  /*1f8f0*/  @P6 EXIT ;  /* 0x000000000000694d */ /* 0x000fea0003800000 */
[----:B------:R-:W-:Y:S01]  /*1f900*/  LOP3.LUT P6, RZ, R12, 0x10000, RZ, 0xc0, !PT ;  /* 0x000100000cff7812 */ /* 0x000fe200078cc0ff */
[----:B------:R-:W5:Y:S02]  /*1f910*/  DADD R158, R158, -R170 ;  /* 0x000000009e9e7229 */ /* 0x000f6400000008aa */
[----:B-----5:R0:W-:Y:S10]  /*1f920*/  STG.E.64 desc[UR4][R46.64+0x3800], R158 ;  /* 0x0038009e2e007986 */ /* 0x0201f4000c101b04 */
[----:B------:R-:W-:Y:S05]  /*1f930*/  @P6 EXIT ;  /* 0x000000000000694d */ /* 0x000fea0003800000 */
[----:B------:R-:W-:Y:S01]  /*1f940*/  LOP3.LUT P5, RZ, R6, 0x1, RZ, 0xc0, !PT ;  /* 0x0000000106ff7812 */ /* 0x000fe200078ac0ff */
[----:B------:R-:W5:Y:S02]  /*1f950*/  DADD R160, R160, -R170 ;  /* 0x00000000a0a07229 */ /* 0x000f6400000008aa */
[----:B-----5:R0:W-:Y:S10]  /*1f960*/  STG.E.64 desc[UR4][R46.64+0x3900], R160 ;  /* 0x003900a02e007986 */ /* 0x0201f4000c101b04 */
[----:B------:R-:W-:Y:S05]  /*1f970*/  @P5 EXIT ;  /* 0x000000000000594d */ /* 0x000fea0003800000 */
[----:B------:R-:W5:Y:S02]  /*1f980*/  DADD R162, R162, -R170 ;  /* 0x00000000a2a27229 */ /* 0x000f6400000008aa */
[----:B-----5:R0:W-:Y:S01]  /*1f990*/  STG.E.64 desc[UR4][R46.64+0x3a00], R162 ;  /* 0x003a00a22e007986 */ /* 0x0201e2000c101b04 */
        /* <DEDUP_REMOVED lines=14> */
[----:B-----5:R-:W-:Y:S01]  /*1fa80*/  STG.E.64 desc[UR4][R46.64+0x3f00], R170 ;  /* 0x003f00aa2e007986 */ /* 0x020fe2000c101b04 */
[----:B------:R-:W-:Y:S05]  /*1fa90*/  EXIT ;  /* 0x000000000000794d */ /* 0x000fea0003800000 */
.L_x_5340:
        /* <DEDUP_REMOVED lines=14> */
.L_x_11509:


//--------------------- .text._ZN43_GLOBAL__N__9ae7fba5_10_SoftMax_cu_9f978f6320softmax_warp_forwardIdddLi10ELb1ELb0EEEvPT0_PKT_iiiPKbib --------------------------
	.section	.text._ZN43_GLOBAL__N__9ae7fba5_10_SoftMax_cu_9f978f6320softmax_warp_forwardIdddLi10ELb1ELb0EEEvPT0_PKT_iiiPKbib,"ax",@progbits
	.align	128
.text._ZN43_GLOBAL__N__9ae7fba5_10_SoftMax_cu_9f978f6320softmax_warp_forwardIdddLi10ELb1ELb0EEEvPT0_PKT_iiiPKbib:
        .type           _ZN43_GLOBAL__N__9ae7fba5_10_SoftMax_cu_9f978f6320softmax_warp_forwardIdddLi10ELb1ELb0EEEvPT0_PKT_iiiPKbib,@function
        .size           _ZN43_GLOBAL__N__9ae7fba5_10_SoftMax_cu_9f978f6320softmax_warp_forwardIdddLi10ELb1ELb0EEEvPT0_PKT_iiiPKbib,(.L_x_11510 - _ZN43_GLOBAL__N__9ae7fba5_10_SoftMax_cu_9f978f6320softmax_warp_forwardIdddLi10ELb1ELb0EEEvPT0_PKT_iiiPKbib)
        .other          _ZN43_GLOBAL__N__9ae7fba5_10_SoftMax_cu_9f978f6320softmax_warp_forwardIdddLi10ELb1ELb0EEEvPT0_PKT_iiiPKbib,@"STO_CUDA_ENTRY STV_DEFAULT"
_ZN43_GLOBAL__N__9ae7fba5_10_SoftMax_cu_9f978f6320softmax_warp_forwardIdddLi10ELb1ELb0EEEvPT0_PKT_iiiPKbib:
        /* <DEDUP_REMOVED lines=8> */
[----:B------:R-:W-:-:S02]  /*0080*/  IMAD.MOV.U32 R98, RZ, RZ, 0x0 ;  /* 0x00000000ff627424 */ /* 0x000fc400078e00ff */
[----:B------:R-:W-:Y:S02]  /*0090*/  IMAD.MOV.U32 R99, RZ, RZ, -0x100000 ;  /* 0xfff00000ff637424 */ /* 0x000fe400078e00ff */
[----:B------:R-:W-:Y:S02]  /*00a0*/  IMAD.MOV.U32 R102, RZ, RZ, 0x0 ;  /* 0x00000000ff667424 */ /* 0x000fe400078e00ff */
[----:B------:R-:W-:Y:S02]  /*00b0*/  IMAD.MOV.U32 R103, RZ, RZ, -0x100000 ;  /* 0xfff00000ff677424 */ /* 0x000fe400078e00ff */
[----:B------:R-:W-:Y:S02]  /*00c0*/  IMAD.MOV.U32 R100, RZ, RZ, 0x0 ;  /* 0x00000000ff647424 */ /* 0x000fe400078e00ff */
        /* <DEDUP_REMOVED lines=20> */
[----:B------:R-:W-:Y:S01]  /*0210*/  VIADD R13, R8, 0xa0 ;  /* 0x000000a0080d7836 */ /* 0x000fe20000000000 */
[----:B------:R-:W-:Y:S01]  /*0220*/  ISETP.GE.AND P4, PT, R11, UR8, PT ;  /* 0x000000080b007c0c */ /* 0x000fe2000bf86270 */
[----:B------:R-:W-:Y:S01]  /*0230*/  IMAD.MOV.U32 R94, RZ, RZ, 0x0 ;  /* 0x00000000ff5e7424 */ /* 0x000fe200078e00ff */
[----:B0-----:R-:W2:Y:S05]  /*0240*/  @!P2 LDG.E.64 R102, desc[UR4][R22.64] ;  /* 0x000000041666a981 */ /* 0x001eaa000c1e1b00 */
[----:B------:R-:W3:Y:S01]  /*0250*/  @!P0 LDG.E.64 R98, desc[UR4][R22.64+0x200] ;  /* 0x0002000416628981 */ /* 0x000ee2000c1e1b00 */
[C---:B------:R-:W-:Y:S01]  /*0260*/  ISETP.LT.OR P0, PT, R2.reuse, 0x1, P3 ;  /* 0x000000010200780c */ /* 0x040fe20001f01670 */
[----:B------:R-:W-:Y:S01]  /*0270*/  IMAD.MOV.U32 R95, RZ, RZ, -0x100000 ;  /* 0xfff00000ff5f7424 */ /* 0x000fe200078e00ff */
[----:B------:R-:W-:Y:S01]  /*0280*/  ISETP.GE.AND P2, PT, R13, UR8, PT ;  /* 0x000000080d007c0c */ /* 0x000fe2000bf46270 */
[----:B------:R-:W2:Y:S01]  /*0290*/  @!P1 LDG.E.64 R100, desc[UR4][R22.64+0x100] ;  /* 0x0001000416649981 */ /* 0x000ea2000c1e1b00 */
[----:B------:R-:W-:Y:S01]  /*02a0*/  ISETP.LT.OR P1, PT, R2, 0x1, P4 ;  /* 0x000000010200780c */ /* 0x000fe20002721670 */
[----:B------:R-:W-:Y:S01]  /*02b0*/  IMAD.MOV.U32 R96, RZ, RZ, 0x0 ;  /* 0x00000000ff607424 */ /* 0x000fe200078e00ff */
[----:B------:R-:W-:Y:S01]  /*02c0*/  P2R R0, PR, RZ, 0x10 ;  /* 0x00000010ff007803 */ /* 0x000fe20000000000 */
[----:B------:R-:W-:-:S06]  /*02d0*/  IMAD.MOV.U32 R97, RZ, RZ, -0x100000 ;  /* 0xfff00000ff617424 */ /* 0x000fcc00078e00ff */
[----:B------:R-:W4:Y:S01]  /*02e0*/  @!P0 LDG.E.64 R94, desc[UR4][R22.64+0x400] ;  /* 0x00040004165e8981 */ /* 0x000f22000c1e1b00 */
[----:B------:R-:W-:Y:S01]  /*02f0*/  ISETP.LT.OR P0, PT, R2, 0x1, P2 ;  /* 0x000000010200780c */ /* 0x000fe20001701670 */
[----:B------:R-:W-:Y:S02]  /*0300*/  VIADD R14, R8, 0xc0 ;  /* 0x000000c0080e7836 */ /* 0x000fe40000000000 */
[----:B------:R-:W-:Y:S01]  /*0310*/  IMAD.MOV.U32 R92, RZ, RZ, 0x0 ;  /* 0x00000000ff5c7424 */ /* 0x000fe200078e00ff */
[----:B------:R-:W5:Y:S01]  /*0320*/  @!P1 LDG.E.64 R96, desc[UR4][R22.64+0x300] ;  /* 0x0003000416609981 */ /* 0x000f62000c1e1b00 */
[----:B------:R-:W-:Y:S01]  /*0330*/  IMAD.MOV.U32 R93, RZ, RZ, -0x100000 ;  /* 0xfff00000ff5d7424 */ /* 0x000fe200078e00ff */
[----:B------:R-:W-:Y:S01]  /*0340*/  ISETP.GE.AND P1, PT, R14, UR8, PT ;  /* 0x000000080e007c0c */ /* 0x000fe2000bf26270 */
[----:B------:R-:W-:-:S06]  /*0350*/  VIADD R15, R8, 0xe0 ;  /* 0x000000e0080f7836 */ /* 0x000fcc0000000000 */
[----:B------:R-:W4:Y:S01]  /*0360*/  @!P0 LDG.E.64 R92, desc[UR4][R22.64+0x500] ;  /* 0x00050004165c8981 */ /* 0x000f22000c1e1b00 */
[----:B------:R-:W-:Y:S01]  /*0370*/  ISETP.LT.OR P0, PT, R2, 0x1, P1 ;  /* 0x000000010200780c */ /* 0x000fe20000f01670 */
[----:B------:R-:W-:Y:S01]  /*0380*/  IMAD.MOV.U32 R90, RZ, RZ, 0x0 ;  /* 0x00000000ff5a7424 */ /* 0x000fe200078e00ff */
[----:B------:R-:W-:Y:S01]  /*0390*/  P2R R0, PR, RZ, 0x8 ;  /* 0x00000008ff007803 */ /* 0x000fe20000000000 */
[----:B------:R-:W-:Y:S01]  /*03a0*/  IMAD.MOV.U32 R91, RZ, RZ, -0x100000 ;  /* 0xfff00000ff5b7424 */ /* 0x000fe200078e00ff */
[----:B------:R-:W-:Y:S02]  /*03b0*/  P2R R0, PR, RZ, 0x4 ;  /* 0x00000004ff007803 */ /* 0x000fe40000000000 */
[----:B------:R-:W-:Y:S02]  /*03c0*/  P2R R0, PR, RZ, 0x2 ;  /* 0x00000002ff007803 */ /* 0x000fe40000000000 */
[----:B------:R-:W-:-:S05]  /*03d0*/  ISETP.GE.AND P1, PT, R15, UR8, PT ;  /* 0x000000080f007c0c */ /* 0x000fca000bf26270 */
[----:B------:R-:W4:Y:S01]  /*03e0*/  @!P0 LDG.E.64 R90, desc[UR4][R22.64+0x600] ;  /* 0x00060004165a8981 */ /* 0x000f22000c1e1b00 */
[----:B------:R-:W-:Y:S01]  /*03f0*/  ISETP.LT.OR P0, PT, R2, 0x1, P1 ;  /* 0x000000010200780c */ /* 0x000fe20000f01670 */
[----:B------:R-:W-:Y:S02]  /*0400*/  VIADD R16, R8, 0x100 ;  /* 0x0000010008107836 */ /* 0x000fe40000000000 */
[----:B------:R-:W-:Y:S02]  /*0410*/  IMAD.MOV.U32 R88, RZ, RZ, 0x0 ;  /* 0x00000000ff587424 */ /* 0x000fe400078e00ff */
[----:B------:R-:W-:Y:S01]  /*0420*/  IMAD.MOV.U32 R89, RZ, RZ, -0x100000 ;  /* 0xfff00000ff597424 */ /* 0x000fe200078e00ff */
        /* <DEDUP_REMOVED lines=67> */
[----:B------:R-:W-:Y:S01]  /*0860*/  IMAD.MOV.U32 R68, RZ, RZ, 0x0 ;  /* 0x00000000ff447424 */ /* 0x000fe200078e00ff */
[----:B------:R-:W-:Y:S01]  /*0870*/  P2R R0, PR, RZ, 0x2 ;  /* 0x00000002ff007803 */ /* 0x000fe20000000000 */
[----:B------:R-:W-:Y:S02]  /*0880*/  IMAD.MOV.U32 R69, RZ, RZ, -0x100000 ;  /* 0xfff00000ff457424 */ /* 0x000fe400078e00ff */
[----:B------:R-:W-:-:S08]  /*0890*/  VIADD R0, R8, 0x240 ;  /* 0x0000024008007836 */ /* 0x000fd00000000000 */
[----:B------:R-:W4:Y:S01]  /*08a0*/  @!P0 LDG.E.64 R68, desc[UR4][R22.64+0x1100] ;  /* 0x0011000416448981 */ /* 0x000f22000c1e1b00 */
[----:B------:R-:W-:-:S04]  /*08b0*/  ISETP.GE.AND P0, PT, R0, UR8, PT ;  /* 0x0000000800007c0c */ /* 0x000fc8000bf06270 */
[----:B------:R-:W-:Y:S01]  /*08c0*/  ISETP.LT.OR P1, PT, R2, 0x1, P0 ;  /* 0x000000010200780c */ /* 0x000fe20000721670 */
[----:B------:R-:W-:Y:S02]  /*08d0*/  IMAD.MOV.U32 R66, RZ, RZ, 0x0 ;  /* 0x00000000ff427424 */ /* 0x000fe400078e00ff */
        /* <DEDUP_REMOVED lines=21> */
[----:B------:R-:W-:-:S04]  /*0a30*/  ISETP.GE.AND P4, PT, R2, 0x1, PT ;  /* 0x000000010200780c */ /* 0x000fc80003f86270 */
[----:B------:R-:W-:Y:S01]  /*0a40*/  ISETP.GE.OR P5, PT, R0, UR8, !P4 ;  /* 0x0000000800007c0c */ /* 0x000fe2000e7a6670 */
[----:B------:R-:W-:Y:S02]  /*0a50*/  IMAD.MOV.U32 R58, RZ, RZ, 0x0 ;  /* 0x00000000ff3a7424 */ /* 0x000fe400078e00ff */
[----:B------:R-:W-:Y:S02]  /*0a60*/  IMAD.MOV.U32 R59, RZ, RZ, -0x100000 ;  /* 0xfff00000ff3b7424 */ /* 0x000fe400078e00ff */
[----:B------:R-:W-:-:S08]  /*0a70*/  VIADD R0, R8, 0x2e0 ;  /* 0x000002e008007836 */ /* 0x000fd00000000000 */
[----:B------:R-:W4:Y:S01]  /*0a80*/  @!P5 LDG.E.64 R58, desc[UR4][R22.64+0x1600] ;  /* 0x00160004163ad981 */ /* 0x000f22000c1e1b00 */
        /* <DEDUP_REMOVED lines=42> */
[----:B------:R-:W-:-:S10]  /*0d30*/  IMAD.MOV.U32 R41, RZ, RZ, -0x100000 ;  /* 0xfff00000ff297424 */ /* 0x000fd400078e00ff */
[----:B------:R0:W4:Y:S01]  /*0d40*/  @!P5 LDG.E.64 R40, desc[UR4][R22.64+0x1f00] ;  /* 0x001f00041628d981 */ /* 0x000122000c1e1b00 */
[----:B--2---:R-:W1:Y:S02]  /*0d50*/  DSETP.GT.AND P5, PT, R102, R100, PT ;  /* 0x000000646600722a */ /* 0x004e640003fa4000 */
[----:B-1----:R-:W-:Y:S02]  /*0d60*/  FSEL R24, R102, R100, P5 ;  /* 0x0000006466187208 */ /* 0x002fe40002800000 */
        /* <DEDUP_REMOVED lines=242> */
[----:B------:R-:W-:-:S04]  /*1c90*/  NOP ;  /* 0x0000000000007918 */ /* 0x000fc80000000000 */
        /* <DEDUP_REMOVED lines=344> */
.L_x_5342:
[----:B------:R-:W-:Y:S05]  /*3220*/  BSYNC.RECONVERGENT B0 ;  /* 0x0000000000007941 */ /* 0x000fea0003800200 */
.L_x_5341:
[----:B------:R-:W-:Y:S01]  /*3230*/  FSETP.GEU.FTZ.AND P5, PT, |R101|, 4.1917929649353027344, PT ;  /* 0x4086232b6500780b */ /* 0x000fe20003fbe200 */
[----:B------:R-:W-:Y:S01]  /*3240*/  BSSY.RECONVERGENT B0, `(.L_x_5343) ;  /* 0x0000016000007945 */ /* 0x000fe20003800200 */
[----:B0-----:R-:W-:Y:S02]  /*3250*/  IMAD R33, R30, 0x100000, R29 ;  /* 0x001000001e217824 */ /* 0x001fe400078e021d */
[----:B------:R-:W-:-:S09]  /*3260*/  IMAD.MOV.U32 R32, RZ, RZ, R28 ;  /* 0x000000ffff207224 */ /* 0x000fd200078e001c */
[----:B------:R-:W-:Y:S05]  /*3270*/  @!P5 BRA `(.L_x_5344) ;  /* 0x000000000048d947 */ /* 0x000fea0003800000 */
        /* <DEDUP_REMOVED lines=17> */
[----:B------:R0:W2:Y:S02]  /*3390*/  @!P5 DMUL R32, R30, R28 ;  /* 0x0000001c1e20d228 */ /* 0x0000a40000000000 */
.L_x_5344:
[----:B------:R-:W-:Y:S05]  /*33a0*/  BSYNC.RECONVERGENT B0 ;  /* 0x0000000000007941 */ /* 0x000fea0003800200 */
.L_x_5343:
[----:B------:R-:W-:Y:S01]  /*33b0*/  FSETP.GEU.FTZ.AND P5, PT, |R99|, 4.1917929649353027344, PT ;  /* 0x4086232b6300780b */ /* 0x000fe20003fbe200 */
        /* <DEDUP_REMOVED lines=86> */
.L_x_5346:
[----:B------:R-:W-:Y:S05]  /*3920*/  BSYNC.RECONVERGENT B0 ;  /* 0x0000000000007941 */ /* 0x000fea0003800200 */
.L_x_5345:
        /* <DEDUP_REMOVED lines=104> */
.L_x_5348:
[----:B------:R-:W-:Y:S05]  /*3fb0*/  BSYNC.RECONVERGENT B0 ;  /* 0x0000000000007941 */ /* 0x000fea0003800200 */
.L_x_5347:
        /* <DEDUP_REMOVED lines=67> */
[----:B---3--:R-:W-:-:S15]  /*43f0*/  DADD R32, R32, R24 ;  /* 0x0000000020207229 */ /* 0x008fde0000000018 */
        /* <DEDUP_REMOVED lines=30> */
.L_x_5350:
[----:B------:R-:W-:Y:S05]  /*45e0*/  BSYNC.RECONVERGENT B0 ;  /* 0x0000000000007941 */ /* 0x000fea0003800200 */
.L_x_5349:
        /* <DEDUP_REMOVED lines=67> */
[----:B-1----:R-:W-:-:S15]  /*4a20*/  DADD R32, R32, R22 ;  /* 0x0000000020207229 */ /* 0x002fde0000000016 */
        /* <DEDUP_REMOVED lines=29> */
.L_x_5352:
[----:B------:R-:W-:Y:S05]  /*4c00*/  BSYNC.RECONVERGENT B0 ;  /* 0x0000000000007941 */ /* 0x000fea0003800200 */
.L_x_5351:
        /* <DEDUP_REMOVED lines=77> */
[----:B--2---:R0:W2:Y:S02]  /*50e0*/  DADD R32, R32, R28 ;  /* 0x0000000020207229 */ /* 0x0040a4000000001c */
[----:B0-----:R-:W-:Y:S02]  /*50f0*/  IMAD R29, R22, 0x100000, R25 ;  /* 0x00100000161d7824 */ /* 0x001fe400078e0219 */
[----:B------:R-:W-:Y:S01]  /*5100*/  IMAD.MOV.U32 R28, RZ, RZ, R24 ;  /* 0x000000ffff1c7224 */ /* 0x000fe200078e0018 */
[----:B--23--:R-:W-:Y:S06]  /*5110*/  @!P5 BRA `(.L_x_5354) ;  /* 0x000000000044d947 */ /* 0x00cfec0003800000 */
        /* <DEDUP_REMOVED lines=17> */
.L_x_5354:
[----:B------:R-:W-:Y:S05]  /*5230*/  BSYNC.RECONVERGENT B0 ;  /* 0x0000000000007941 */ /* 0x000fea0003800200 */
.L_x_5353:
        /* <DEDUP_REMOVED lines=77> */
[----:B-1----:R0:W1:Y:S02]  /*5710*/  DADD R32, R32, R30 ;  /* 0x0000000020207229 */ /* 0x002064000000001e */
[----:B0-----:R-:W-:Y:S02]  /*5720*/  IMAD R31, R26, 0x100000, R23 ;  /* 0x001000001a1f7824 */ /* 0x001fe400078e0217 */
[----:B------:R-:W-:Y:S01]  /*5730*/  IMAD.MOV.U32 R30, RZ, RZ, R22 ;  /* 0x000000ffff1e7224 */ /* 0x000fe200078e0016 */
[----:B-1-3--:R-:W-:Y:S06]  /*5740*/  @!P5 BRA `(.L_x_5356) ;  /* 0x000000000048d947 */ /* 0x00afec0003800000 */
        /* <DEDUP_REMOVED lines=18> */
.L_x_5356:
[----:B------:R-:W-:Y:S05]  /*5870*/  BSYNC.RECONVERGENT B0 ;  /* 0x0000000000007941 */ /* 0x000fea0003800200 */
.L_x_5355:
        /* <DEDUP_REMOVED lines=99> */
.L_x_5358:
[----:B------:R-:W-:Y:S05]  /*5eb0*/  BSYNC.RECONVERGENT B0 ;  /* 0x0000000000007941 */ /* 0x000fea0003800200 */
.L_x_5357:
        /* <DEDUP_REMOVED lines=99> */
.L_x_5360:
[----:B------:R-:W-:Y:S05]  /*64f0*/  BSYNC.RECONVERGENT B0 ;  /* 0x0000000000007941 */ /* 0x000fea0003800200 */
.L_x_5359:
        /* <DEDUP_REMOVED lines=99> */
.L_x_5362:
[----:B------:R-:W-:Y:S05]  /*6b30*/  BSYNC.RECONVERGENT B0 ;  /* 0x0000000000007941 */ /* 0x000fea0003800200 */
.L_x_5361:
        /* <DEDUP_REMOVED lines=99> */
.L_x_5364:
[----:B------:R-:W-:Y:S05]  /*7170*/  BSYNC.RECONVERGENT B0 ;  /* 0x0000000000007941 */ /* 0x000fea0003800200 */
.L_x_5363:
        /* <DEDUP_REMOVED lines=99> */
.L_x_5366:
[----:B------:R-:W-:Y:S05]  /*77b0*/  BSYNC.RECONVERGENT B0 ;  /* 0x0000000000007941 */ /* 0x000fea0003800200 */
.L_x_5365:
        /* <DEDUP_REMOVED lines=99> */
.L_x_5368:
[----:B------:R-:W-:Y:S05]  /*7df0*/  BSYNC.RECONVERGENT B0 ;  /* 0x0000000000007941 */ /* 0x000fea0003800200 */
.L_x_5367:
        /* <DEDUP_REMOVED lines=99> */
.L_x_5370:
[----:B------:R-:W-:Y:S05]  /*8430*/  BSYNC.RECONVERGENT B0 ;  /* 0x0000000000007941 */ /* 0x000fea0003800200 */
.L_x_5369:
        /* <DEDUP_REMOVED lines=99> */
.L_x_5372:
[----:B------:R-:W-:Y:S05]  /*8a70*/  BSYNC.RECONVERGENT B0 ;  /* 0x0000000000007941 */ /* 0x000fea0003800200 */
.L_x_5371:
        /* <DEDUP_REMOVED lines=99> */
.L_x_5374:
[----:B------:R-:W-:Y:S05]  /*90b0*/  BSYNC.RECONVERGENT B0 ;  /* 0x0000000000007941 */ /* 0x000fea0003800200 */
.L_x_5373:
        /* <DEDUP_REMOVED lines=99> */
.L_x_5376:
[----:B------:R-:W-:Y:S05]  /*96f0*/  BSYNC.RECONVERGENT B0 ;  /* 0x0000000000007941 */ /* 0x000fea0003800200 */
.L_x_5375:
        /* <DEDUP_REMOVED lines=99> */
.L_x_5378:
[----:B------:R-:W-:Y:S05]  /*9d30*/  BSYNC.RECONVERGENT B0 ;  /* 0x0000000000007941 */ /* 0x000fea0003800200 */
.L_x_5377:
        /* <DEDUP_REMOVED lines=99> */
.L_x_5380:
[----:B------:R-:W-:Y:S05]  /*a370*/  BSYNC.RECONVERGENT B0 ;  /* 0x0000000000007941 */ /* 0x000fea0003800200 */
.L_x_5379:
        /* <DEDUP_REMOVED lines=99> */
.L_x_5382:
[----:B------:R-:W-:Y:S05]  /*a9b0*/  BSYNC.RECONVERGENT B0 ;  /* 0x0000000000007941 */ /* 0x000fea0003800200 */
.L_x_5381:
        /* <DEDUP_REMOVED lines=99> */
.L_x_5384:
[----:B------:R-:W-:Y:S05]  /*aff0*/  BSYNC.RECONVERGENT B0 ;  /* 0x0000000000007941 */ /* 0x000fea0003800200 */
.L_x_5383:
        /* <DEDUP_REMOVED lines=99> */
.L_x_5386:
[----:B------:R-:W-:Y:S05]  /*b630*/  BSYNC.RECONVERGENT B0 ;  /* 0x0000000000007941 */ /* 0x000fea0003800200 */
.L_x_5385:
        /* <DEDUP_REMOVED lines=99> */
.L_x_5388:
[----:B------:R-:W-:Y:S05]  /*bc70*/  BSYNC.RECONVERGENT B0 ;  /* 0x0000000000007941 */ /* 0x000fea0003800200 */
.L_x_5387:
        /* <DEDUP_REMOVED lines=99> */
.L_x_5390:
[----:B------:R-:W-:Y:S05]  /*c2b0*/  BSYNC.RECONVERGENT B0 ;  /* 0x0000000000007941 */ /* 0x000fea0003800200 */
.L_x_5389:
        /* <DEDUP_REMOVED lines=99> */
.L_x_5392:
[----:B------:R-:W-:Y:S05]  /*c8f0*/  BSYNC.RECONVERGENT B0 ;  /* 0x0000000000007941 */ /* 0x000fea0003800200 */
.L_x_5391:
        /* <DEDUP_REMOVED lines=99> */
.L_x_5394:
[----:B------:R-:W-:Y:S05]  /*cf30*/  BSYNC.RECONVERGENT B0 ;  /* 0x0000000000007941 */ /* 0x000fea0003800200 */
.L_x_5393:
        /* <DEDUP_REMOVED lines=99> */
.L_x_5396:
[----:B------:R-:W-:Y:S05]  /*d570*/  BSYNC.RECONVERGENT B0 ;  /* 0x0000000000007941 */ /* 0x000fea0003800200 */
.L_x_5395:
        /* <DEDUP_REMOVED lines=99> */
.L_x_5398:
[----:B------:R-:W-:Y:S05]  /*dbb0*/  BSYNC.RECONVERGENT B0 ;  /* 0x0000000000007941 */ /* 0x000fea0003800200 */
.L_x_5397:
        /* <DEDUP_REMOVED lines=99> */
.L_x_5400:
[----:B------:R-:W-:Y:S05]  /*e1f0*/  BSYNC.RECONVERGENT B0 ;  /* 0x0000000000007941 */ /* 0x000fea0003800200 */
.L_x_5399:
        /* <DEDUP_REMOVED lines=77> */
[----:B---3--:R-:W0:-:S15]  /*e6d0*/  DADD R36, R38, -6.75539944105574400000e+15 ;  /* 0xc338000026247429 */ /* 0x008e1e0000000000 */
        /* <DEDUP_REMOVED lines=59> */
[----:B--2---:R-:W1:-:S15]  /*ea90*/  DADD R32, R32, R28 ;  /* 0x0000000020207229 */ /* 0x004e5e000000001c */
        /* <DEDUP_REMOVED lines=36> */
.L_x_5402:
[----:B------:R-:W-:Y:S05]  /*ece0*/  BSYNC.RECONVERGENT B0 ;  /* 0x0000000000007941 */ /* 0x000fea0003800200 */
.L_x_5401:
        /* <DEDUP_REMOVED lines=23> */
.L_x_5404:
[----:B------:R-:W-:Y:S05]  /*ee60*/  BSYNC.RECONVERGENT B0 ;  /* 0x0000000000007941 */ /* 0x000fea0003800200 */
.L_x_5403:
        /* <DEDUP_REMOVED lines=32> */
[----:B------:R-:W-:Y:S01]  /*f070*/  IMAD.MOV.U32 R23, RZ, RZ, R31 ;  /* 0x000000ffff177224 */ /* 0x000fe200078e001f */
[----:B------:R-:W-:Y:S01]  /*f080*/  BSSY.RECONVERGENT B0, `(.L_x_5405) ;  /* 0x00000bc000007945 */ /* 0x000fe20003800200 */
[----:B------:R-:W-:Y:S02]  /*f090*/  IMAD.MOV.U32 R22, RZ, RZ, R30 ;  /* 0x000000ffff167224 */ /* 0x000fe400078e001e */
[----:B------:R-:W-:Y:S01]  /*f0a0*/  IMAD.MOV.U32 R24, RZ, RZ, R23 ;  /* 0x000000ffff187224 */ /* 0x000fe200078e0017 */
[----:B------:R-:W-:Y:S01]  /*f0b0*/  ISETP.GT.AND P4, PT, R23, 0xfffff, PT ;  /* 0x000fffff1700780c */ /* 0x000fe20003f84270 */
[----:B------:R-:W-:Y:S02]  /*f0c0*/  IMAD.MOV.U32 R34, RZ, RZ, R22 ;  /* 0x000000ffff227224 */ /* 0x000fe400078e0016 */
[----:B------:R-:W-:-:S10]  /*f0d0*/  IMAD.MOV.U32 R25, RZ, RZ, -0x3ff ;  /* 0xfffffc01ff197424 */ /* 0x000fd400078e00ff */
[----:B------:R-:W0:Y:S01]  /*f0e0*/  @!P4 DMUL R22, R22, 1.80143985094819840000e+16 ;  /* 0x435000001616c828 */ /* 0x000e220000000000 */
[----:B------:R-:W-:Y:S02]  /*f0f0*/  @!P4 IMAD.MOV.U32 R25, RZ, RZ, -0x435 ;  /* 0xfffffbcbff19c424 */ /* 0x000fe400078e00ff */
[----:B0-----:R-:W-:Y:S02]  /*f100*/  @!P4 IMAD.MOV.U32 R24, RZ, RZ, R23 ;  /* 0x000000ffff18c224 */ /* 0x001fe400078e0017 */
[----:B------:R-:W-:Y:S02]  /*f110*/  @!P4 IMAD.MOV.U32 R34, RZ, RZ, R22 ;  /* 0x000000ffff22c224 */ /* 0x000fe400078e0016 */
[----:B------:R-:W-:-:S05]  /*f120*/  VIADD R26, R24, 0xffffffff ;  /* 0xffffffff181a7836 */ /* 0x000fca0000000000 */
[----:B------:R-:W-:-:S13]  /*f130*/  ISETP.GT.U32.AND P4, PT, R26, 0x7feffffe, PT ;  /* 0x7feffffe1a00780c */ /* 0x000fda0003f84070 */
[----:B------:R-:W-:Y:S05]  /*f140*/  @P4 BRA `(.L_x_5406) ;  /* 0x0000000800a44947 */ /* 0x000fea0003800000 */
[----:B------:R-:W-:Y:S01]  /*f150*/  LOP3.LUT R22, R24, 0xfffff, RZ, 0xc0, !PT ;  /* 0x000fffff18167812 */ /* 0x000fe200078ec0ff */
[----:B------:R-:W-:Y:S01]  /*f160*/  IMAD.MOV.U32 R28, RZ, RZ, RZ ;  /* 0x000000ffff1c7224 */ /* 0x000fe200078e00ff */
[----:B------:R-:W-:Y:S01]  /*f170*/  UMOV UR10, 0x80000000 ;  /* 0x80000000000a7882 */ /* 0x000fe20000000000 */
[----:B------:R-:W-:Y:S01]  /*f180*/  UMOV UR11, 0x43300000 ;  /* 0x43300000000b7882 */ /* 0x000fe20000000000 */
[----:B------:R-:W-:Y:S02]  /*f190*/  LOP3.LUT R35, R22, 0x3ff00000, RZ, 0xfc, !PT ;  /* 0x3ff0000016237812 */ /* 0x000fe400078efcff */
[----:B------:R-:W-:Y:S02]  /*f1a0*/  LEA.HI R22, R24, R25, RZ, 0xc ;  /* 0x0000001918167211 */ /* 0x000fe400078f60ff */
[----:B------:R-:W-:-:S13]  /*f1b0*/  ISETP.GE.U32.AND P4, PT, R35, 0x3ff6a09f, PT ;  /* 0x3ff6a09f2300780c */ /* 0x000fda0003f86070 */
[----:B------:R-:W-:Y:S02]  /*f1c0*/  @P4 VIADD R23, R35, 0xfff00000 ;  /* 0xfff0000023174836 */ /* 0x000fe40000000000 */
[----:B------:R-:W-:Y:S02]  /*f1d0*/  @P4 VIADD R22, R22, 0x1 ;  /* 0x0000000116164836 */ /* 0x000fe40000000000 */
[----:B------:R-:W-:Y:S02]  /*f1e0*/  @P4 IMAD.MOV.U32 R35, RZ, RZ, R23 ;  /* 0x000000ffff234224 */ /* 0x000fe400078e0017 */
[----:B------:R-:W-:Y:S01]  /*f1f0*/  IMAD.MOV.U32 R23, RZ, RZ, 0x43300000 ;  /* 0x43300000ff177424 */ /* 0x000fe200078e00ff */
[----:B------:R-:W-:-:S03]  /*f200*/  LOP3.LUT R22, R22, 0x80000000, RZ, 0x3c, !PT ;  /* 0x8000000016167812 */ /* 0x000fc600078e3cff */
[----:B------:R-:W-:-:S15]  /*f210*/  DADD R24, R34, -1 ;  /* 0xbff0000022187429 */ /* 0x000fde0000000000 */
[----:B------:R-:W-:-:S15]  /*f220*/  NOP ;  /* 0x0000000000007918 */ /* 0x000fde0000000000 */
[----:B------:R-:W-:-:S15]  /*f230*/  NOP ;  /* 0x0000000000007918 */ /* 0x000fde0000000000 */
[----:B------:R-:W-:-:S15]  /*f240*/  NOP ;  /* 0x0000000000007918 */ /* 0x000fde0000000000 */
[----:B------:R-:W-:-:S04]  /*f250*/  NOP ;  /* 0x0000000000007918 */ /* 0x000fc80000000000 */
[----:B------:R-:W0:Y:S02]  /*f260*/  DADD R34, R34, 1 ;  /* 0x3ff0000022227429 */ /* 0x000e240000000000 */
[----:B0-----:R-:W0:-:S15]  /*f270*/  MUFU.RCP64H R29, R35 ;  /* 0x00000023001d7308 */ /* 0x001e1e0000001800 */
[----:B------:R-:W-:-:S15]  /*f280*/  NOP ;  /* 0x0000000000007918 */ /* 0x000fde0000000000 */
[----:B------:R-:W-:-:S15]  /*f290*/  NOP ;  /* 0x0000000000007918 */ /* 0x000fde0000000000 */
[----:B------:R-:W-:-:S15]  /*f2a0*/  NOP ;  /* 0x0000000000007918 */ /* 0x000fde0000000000 */
[----:B------:R-:W-:-:S02]  /*f2b0*/  NOP ;  /* 0x0000000000007918 */ /* 0x000fc40000000000 */
        /* <DEDUP_REMOVED lines=40> */
[----:B0-----:R0:W-:Y:S02]  /*f540*/  DMUL R26, R28, R26 ;  /* 0x0000001a1c1a7228 */ /* 0x0011e40000000000 */
[----:B0-----:R-:W-:Y:S02]  /*f550*/  IMAD.MOV.U32 R28, RZ, RZ, -0x748574fc ;  /* 0x8b7a8b04ff1c7424 */ /* 0x001fe400078e00ff */
[----:B------:R-:W-:-:S15]  /*f560*/  IMAD.MOV.U32 R29, RZ, RZ, 0x3ed0ee25 ;  /* 0x3ed0ee25ff1d7424 */ /* 0x000fde00078e00ff */
[----:B------:R-:W-:-:S15]  /*f570*/  NOP ;  /* 0x0000000000007918 */ /* 0x000fde0000000000 */
[----:B------:R-:W-:-:S15]  /*f580*/  NOP ;  /* 0x0000000000007918 */ /* 0x000fde0000000000 */
[----:B------:R-:W-:-:S15]  /*f590*/  NOP ;  /* 0x0000000000007918 */ /* 0x000fde0000000000 */
[----:B------:R-:W0:Y:S01]  /*f5a0*/  DADD R22, R22, -UR10 ;  /* 0x8000000a16167e29 */ /* 0x000e220008000000 */
[----:B------:R-:W-:Y:S01]  /*f5b0*/  UMOV UR10, 0xfefa39ef ;  /* 0xfefa39ef000a7882 */ /* 0x000fe20000000000 */
[----:B------:R-:W-:-:S15]  /*f5c0*/  UMOV UR11, 0x3fe62e42 ;  /* 0x3fe62e42000b7882 */ /* 0x000fde0000000000 */
[----:B------:R-:W-:-:S15]  /*f5d0*/  NOP ;  /* 0x0000000000007918 */ /* 0x000fde0000000000 */
[----:B------:R-:W-:-:S15]  /*f5e0*/  NOP ;  /* 0x0000000000007918 */ /* 0x000fde0000000000 */
[----:B------:R-:W-:-:S15]  /*f5f0*/  NOP ;  /* 0x0000000000007918 */ /* 0x000fde0000000000 */
[----:B------:R-:W-:-:S02]  /*f600*/  NOP ;  /* 0x0000000000007918 */ /* 0x000fc40000000000 */
        /* <DEDUP_REMOVED lines=61> */
[----:B0-----:R-:W-:-:S15]  /*f9e0*/  DMUL R28, R30, R28 ;  /* 0x0000001c1e1c7228 */ /* 0x001fde0000000000 */
[----:B------:R-:W-:-:S15]  /*f9f0*/  NOP ;  /* 0x0000000000007918 */ /* 0x000fde0000000000 */
[----:B------:R-:W-:-:S15]  /*fa00*/  NOP ;  /* 0x0000000000007918 */ /* 0x000fde0000000000 */
[----:B------:R-:W-:-:S15]  /*fa10*/  NOP ;  /* 0x0000000000007918 */ /* 0x000fde0000000000 */
[----:B------:R-:W-:-:S04]  /*fa20*/  NOP ;  /* 0x0000000000007918 */ /* 0x000fc80000000000 */
[----:B------:R-:W0:-:S15]  /*fa30*/  DFMA R30, R22, -UR6, R24 ;  /* 0x80000006161e7c2b */ /* 0x000e1e0008000018 */
[----:B------:R-:W-:-:S15]  /*fa40*/  NOP ;  /* 0x0000000000007918 */ /* 0x000fde0000000000 */
[----:B------:R-:W-:-:S15]  /*fa50*/  NOP ;  /* 0x0000000000007918 */ /* 0x000fde0000000000 */
[----:B------:R-:W-:-:S15]  /*fa60*/  NOP ;  /* 0x0000000000007918 */ /* 0x000fde0000000000 */
[----:B------:R-:W-:-:S04]  /*fa70*/  NOP ;  /* 0x0000000000007918 */ /* 0x000fc80000000000 */
[----:B0-----:R-:W-:-:S15]  /*fa80*/  DADD R30, -R32, R30 ;  /* 0x00000000201e7229 */ /* 0x001fde000000011e */
[----:B------:R-:W-:-:S15]  /*fa90*/  NOP ;  /* 0x0000000000007918 */ /* 0x000fde0000000000 */
[----:B------:R-:W-:-:S15]  /*faa0*/  NOP ;  /* 0x0000000000007918 */ /* 0x000fde0000000000 */
[----:B------:R-:W-:-:S15]  /*fab0*/  NOP ;  /* 0x0000000000007918 */ /* 0x000fde0000000000 */
[----:B------:R-:W-:-:S04]  /*fac0*/  NOP ;  /* 0x0000000000007918 */ /* 0x000fc80000000000 */
[----:B------:R-:W0:-:S15]  /*fad0*/  DFMA R26, R32, R28, R26 ;  /* 0x0000001c201a722b */ /* 0x000e1e000000001a */
        /* <DEDUP_REMOVED lines=16> */
.L_x_5406:
[----:B------:R-:W-:Y:S01]  /*fbe0*/  IMAD.MOV.U32 R24, RZ, RZ, 0x0 ;  /* 0x00000000ff187424 */ /* 0x000fe200078e00ff */
[----:B------:R-:W-:Y:S01]  /*fbf0*/  LOP3.LUT P4, RZ, R23, 0x7fffffff, RZ, 0xc0, !PT ;  /* 0x7fffffff17ff7812 */ /* 0x000fe2000788c0ff */
[----:B------:R-:W-:-:S06]  /*fc00*/  IMAD.MOV.U32 R25, RZ, RZ, 0x7ff00000 ;  /* 0x7ff00000ff197424 */ /* 0x000fcc00078e00ff */
[----:B------:R-:W0:Y:S02]  /*fc10*/  DFMA R24, R22, R24, +INF ;  /* 0x7ff000001618742b */ /* 0x000e240000000018 */
[----:B0-----:R-:W-:Y:S02]  /*fc20*/  FSEL R24, R24, RZ, P4 ;  /* 0x000000ff18187208 */ /* 0x001fe40002000000 */
[----:B------:R-:W-:-:S07]  /*fc30*/  FSEL R25, R25, -QNAN , P4 ;  /* 0xfff0000019197808 */ /* 0x000fce0002000000 */
.L_x_5407:
[----:B------:R-:W-:Y:S05]  /*fc40*/  BSYNC.RECONVERGENT B0 ;  /* 0x0000000000007941 */ /* 0x000fea0003800200 */
.L_x_5405:
[----:B------:R-:W-:-:S13]  /*fc50*/  ISETP.GE.AND P4, PT, R8, UR8, PT ;  /* 0x0000000808007c0c */ /* 0x000fda000bf86270 */
[----:B------:R-:W-:Y:S05]  /*fc60*/  @P4 EXIT ;  /* 0x000000000000494d */ /* 0x000fea0003800000 */
[----:B------:R-:W0:Y:S01]  /*fc70*/  LDC.64 R22, c[0x0][0x380] ;  /* 0x0000e000ff167b82 */ /* 0x000e220000000a00 */
[----:B------:R-:W-:Y:S01]  /*fc80*/  ISETP.GE.AND P4, PT, R9, UR8, PT ;  /* 0x0000000809007c0c */ /* 0x000fe2000bf86270 */
[----:B------:R-:W1:Y:S01]  /*fc90*/  DADD R102, R102, -R24 ;  /* 0x0000000066667229 */ /* 0x000e620000000818 */
[----:B0-----:R-:W-:-:S05]  /*fca0*/  IMAD.WIDE R22, R7, 0x8, R22 ;  /* 0x0000000807167825 */ /* 0x001fca00078e0216 */
[----:B-1----:R0:W-:Y:S06]  /*fcb0*/  STG.E.64 desc[UR4][R22.64], R102 ;  /* 0x0000006616007986 */ /* 0x0021ec000c101b04 */
        /* <DEDUP_REMOVED lines=77> */
[----:B------:R-:W5:Y:S01]  /*10190*/  S2R R7, SR_TID.X ;  /* 0x0000000000077919 */ /* 0x000f620000002100 */
[----:B------:R-:W1:Y:S02]  /*101a0*/  DADD R60, R60, -R24 ;  /* 0x000000003c3c7229 */ /* 0x000e640000000818 */
[----:B-1----:R1:W-:Y:S01]  /*101b0*/  STG.E.64 desc[UR4][R22.64+0x1500], R60 ;  /* 0x0015003c16007986 */ /* 0x0023e2000c101b04 */
[----:B-----5:R-:W-:-:S05]  /*101c0*/  VIADD R8, R7, 0x2c0 ;  /* 0x000002c007087836 */ /* 0x020fca0000000000 */
[----:B------:R-:W-:-:S13]  /*101d0*/  ISETP.GE.AND P0, PT, R8, UR8, PT ;  /* 0x0000000808007c0c */ /* 0x000fda000bf06270 */
[----:B-1----:R-:W-:Y:S05]  /*101e0*/  @P0 EXIT ;  /* 0x000000000000094d */ /* 0x002fea0003800000 */
[----:B------:R-:W-:Y:S01]  /*101f0*/  VIADD R8, R7, 0x2e0 ;  /* 0x000002e007087836 */ /* 0x000fe20000000000 */
[----:B------:R-:W1:Y:S02]  /*10200*/  DADD R58, R58, -R24 ;  /* 0x000000003a3a7229 */ /* 0x000e640000000818 */
[----:B-1----:R1:W-:Y:S02]  /*10210*/  STG.E.64 desc[UR4][R22.64+0x1600], R58 ;  /* 0x0016003a16007986 */ /* 0x0023e4000c101b04 */
        /* <DEDUP_REMOVED lines=12> */
[----:B------:R-:W-:Y:S01]  /*102e0*/  ISETP.GE.AND P0, PT, R6, UR8, PT ;  /* 0x0000000806007c0c */ /* 0x000fe2000bf06270 */
[----:B------:R-:W1:Y:S02]  /*102f0*/  DADD R52, R52, -R24 ;  /* 0x0000000034347229 */ /* 0x000e640000000818 */
[----:B-1----:R1:W-:Y:S10]  /*10300*/  STG.E.64 desc[UR4][R22.64+0x1900], R52 ;  /* 0x0019003416007986 */ /* 0x0023f4000c101b04 */
        /* <DEDUP_REMOVED lines=22> */
[----:B-----5:R-:W-:Y:S01]  /*10470*/  STG.E.64 desc[UR4][R22.64+0x1f00], R24 ;  /* 0x001f001816007986 */ /* 0x020fe2000c101b04 */
[----:B------:R-:W-:Y:S05]  /*10480*/  EXIT ;  /* 0x000000000000794d */ /* 0x000fea0003800000 */
.L_x_5408:
        /* <DEDUP_REMOVED lines=15> */
.L_x_11510:


//--------------------- .text._ZN43_GLOBAL__N__9ae7fba5_10_SoftMax_cu_9f978f6320softmax_warp_forwardIdddLi9ELb1ELb0EEEvPT0_PKT_iiiPKbib --------------------------
	.section	.text._ZN43_GLOBAL__N__9ae7fba5_10_SoftMax_cu_9f978f6320softmax_warp_forwardIdddLi9ELb1ELb0EEEvPT0_PKT_iiiPKbib,"ax",@progbits
	.align	128
.text._ZN43_GLOBAL__N__9ae7fba5_10_SoftMax_cu_9f978f6320softmax_warp_forwardIdddLi9ELb1ELb0EEEvPT0_PKT_iiiPKbib:
        .type           _ZN43_GLOBAL__N__9ae7fba5_10_SoftMax_cu_9f978f6320softmax_warp_forwardIdddLi9ELb1ELb0EEEvPT0_PKT_iiiPKbib,@function
        .size           _ZN43_GLOBAL__N__9ae7fba5_10_SoftMax_cu_9f978f6320softmax_warp_forwardIdddLi9ELb1ELb0EEEvPT0_PKT_iiiPKbib,(.L_x_11511 - _ZN43_GLOBAL__N__9ae7fba5_10_SoftMax_cu_9f978f6320softmax_warp_forwardIdddLi9ELb1ELb0EEEvPT0_PKT_iiiPKbib)
        .other          _ZN43_GLOBAL__N__9ae7fba5_10_SoftMax_cu_9f978f6320softmax_warp_forwardIdddLi9ELb1ELb0EEEvPT0_PKT_iiiPKbib,@"STO_CUDA_ENTRY STV_DEFAULT"
_ZN43_GLOBAL__N__9ae7fba5_10_SoftMax_cu_9f978f6320softmax_warp_forwardIdddLi9ELb1ELb0EEEvPT0_PKT_iiiPKbib:
        /* <DEDUP_REMOVED lines=16> */
[C---:B--2---:R-:W-:Y:S01]  /*0100*/  ISETP.GE.AND P0, PT, R4.reuse, UR8, PT ;  /* 0x0000000804007c0c */ /* 0x044fe2000bf06270 */
[----:B------:R-:W-:-:S02]  /*0110*/  VIADD R6, R4, 0x40 ;  /* 0x0000004004067836 */ /* 0x000fc40000000000 */
[----:B---3--:R-:W-:Y:S01]  /*0120*/  IADD3 R34, PT, PT, -R3, UR6, RZ ;  /* 0x0000000603227c10 */ /* 0x008fe2000fffe1ff */
[C---:B------:R-:W-:Y:S01]  /*0130*/  VIADD R5, R4.reuse, 0x20 ;  /* 0x0000002004057836 */ /* 0x040fe20000000000 */
[----:B------:R-:W-:Y:S01]  /*0140*/  P2R R0, PR, RZ, 0x1 ;  /* 0x00000001ff007803 */ /* 0x000fe20000000000 */
[----:B------:R-:W-:Y:S01]  /*0150*/  VIADD R54, R4, 0x80 ;  /* 0x0000008004367836 */ /* 0x000fe20000000000 */
[----:B------:R-:W-:Y:S01]  /*0160*/  ISETP.LT.OR P2, PT, R34, 0x1, P0 ;  /* 0x000000012200780c */ /* 0x000fe20000741670 */
[----:B------:R-:W-:Y:S01]  /*0170*/  VIADD R7, R4, 0x60 ;  /* 0x0000006004077836 */ /* 0x000fe20000000000 */
[----:B------:R-:W-:Y:S02]  /*0180*/  ISETP.GE.AND P0, PT, R6, UR8, PT ;  /* 0x0000000806007c0c */ /* 0x000fe4000bf06270 */
[----:B------:R-:W-:Y:S02]  /*0190*/  ISETP.GE.AND P1, PT, R5, UR8, PT ;  /* 0x0000000805007c0c */ /* 0x000fe4000bf26270 */
[----:B------:R-:W-:-:S02]  /*01a0*/  P2R R2, PR, RZ, 0x1 ;  /* 0x00000001ff027803 */ /* 0x000fc40000000000 */
[C---:B------:R-:W-:Y:S02]  /*01b0*/  ISETP.LT.OR P0, PT, R34.reuse, 0x1, P0 ;  /* 0x000000012200780c */ /* 0x040fe40000701670 */
[----:B------:R-:W-:Y:S01]  /*01c0*/  P2R R0, PR, RZ, 0x2 ;  /* 0x00000002ff007803 */ /* 0x000fe20000000000 */
[----:B------:R-:W-:Y:S01]  /*01d0*/  IMAD R0, R3, UR7, R4 ;  /* 0x0000000703007c24 */ /* 0x000fe2000f8e0204 */
[----:B------:R-:W-:Y:S02]  /*01e0*/  ISETP.LT.OR P1, PT, R34, 0x1, P1 ;  /* 0x000000012200780c */ /* 0x000fe40000f21670 */
[----:B------:R-:W-:Y:S01]  /*01f0*/  ISETP.GE.AND P3, PT, R54, UR8, PT ;  /* 0x0000000836007c0c */ /* 0x000fe2000bf66270 */
[----:B-1----:R-:W-:Y:S01]  /*0200*/  IMAD.WIDE R40, R0, 0x8, R40 ;  /* 0x0000000800287825 */ /* 0x002fe200078e0228 */
[----:B------:R-:W-:-:S03]  /*0210*/  ISETP.GE.AND P4, PT, R7, UR8, PT ;  /* 0x0000000807007c0c */ /* 0x000fc6000bf86270 */
[----:B------:R-:W-:Y:S01]  /*0220*/  VIADD R55, R4, 0xa0 ;  /* 0x000000a004377836 */ /* 0x000fe20000000000 */
[----:B0-----:R-:W2:Y:S01]  /*0230*/  @!P2 LDG.E.64 R8, desc[UR4][R40.64] ;  /* 0x000000042808a981 */ /* 0x001ea2000c1e1b00 */
[----:B------:R-:W-:Y:S01]  /*0240*/  IMAD.MOV.U32 R16, RZ, RZ, 0x0 ;  /* 0x00000000ff107424 */ /* 0x000fe200078e00ff */
[----:B------:R-:W-:Y:S02]  /*0250*/  P2R R2, PR, RZ, 0x10 ;  /* 0x00000010ff027803 */ /* 0x000fe40000000000 */
        /* <DEDUP_REMOVED lines=15> */
[----:B------:R-:W-:-:S07]  /*0350*/  ISETP.GE.AND P1, PT, R56, UR8, PT ;  /* 0x0000000838007c0c */ /* 0x000fce000bf26270 */
[----:B------:R-:W4:Y:S01]  /*0360*/  @!P0 LDG.E.64 R18, desc[UR4][R40.64+0x500] ;  /* 0x0005000428128981 */ /* 0x000f22000c1e1b00 */
[----:B------:R-:W-:Y:S01]  /*0370*/  ISETP.LT.OR P0, PT, R34, 0x1, P1 ;  /* 0x000000012200780c */ /* 0x000fe20000f01670 */
[----:B------:R-:W-:Y:S01]  /*0380*/  IMAD.MOV.U32 R20, RZ, RZ, 0x0 ;  /* 0x00000000ff147424 */ /* 0x000fe200078e00ff */
[----:B------:R-:W-:Y:S01]  /*0390*/  P2R R2, PR, RZ, 0x4 ;  /* 0x00000004ff027803 */ /* 0x000fe20000000000 */
[----:B------:R-:W-:Y:S01]  /*03a0*/  IMAD.MOV.U32 R21, RZ, RZ, -0x100000 ;  /* 0xfff00000ff157424 */ /* 0x000fe200078e00ff */
[----:B------:R-:W-:Y:S01]  /*03b0*/  P2R R2, PR, RZ, 0x2 ;  /* 0x00000002ff027803 */ /* 0x000fe20000000000 */
        /* <DEDUP_REMOVED lines=169> */
[----:B------:R-:W-:-:S15]  /*0e50*/  UMOV UR12, 0x69ce2bdf ;  /* 0x69ce2bdf000c7882 */ /* 0x000fde0000000000 */
[----:B------:R-:W-:-:S15]  /*0e60*/  NOP ;  /* 0x0000000000007918 */ /* 0x000fde0000000000 */
[----:B------:R-:W-:-:S15]  /*0e70*/  NOP ;  /* 0x0000000000007918 */ /* 0x000fde0000000000 */
[----:B------:R-:W-:-:S03]  /*0e80*/  NOP ;  /* 0x0000000000007918 */ /* 0x000fc60000000000 */
        /* <DEDUP_REMOVED lines=24> */
[----:B------:R-:W-:-:S05]  /*1010*/  NOP ;  /* 0x0000000000007918 */ /* 0x000fca0000000000 */
        /* <DEDUP_REMOVED lines=186> */
.L_x_5410:
[----:B------:R-:W-:Y:S05]  /*1bc0*/  BSYNC.RECONVERGENT B0 ;  /* 0x0000000000007941 */ /* 0x000fea0003800200 */
.L_x_5409:
        /* <DEDUP_REMOVED lines=89> */
.L_x_5412:
[----:B------:R-:W-:Y:S05]  /*2160*/  BSYNC.RECONVERGENT B0 ;  /* 0x0000000000007941 */ /* 0x000fea0003800200 */
.L_x_5411:
[----:B-1----:R-:W2:Y:S01]  /*2170*/  DADD R50, RZ, R50 ;  /* 0x00000000ff327229 */ /* 0x002ea20000000032 */
[----:B------:R-:W-:Y:S01]  /*2180*/  FSETP.GEU.FTZ.AND P6, PT, |R13|, 4.1917929649353027344, PT ;  /* 0x4086232b0d00780b */ /* 0x000fe20003fde200 */
[----:B------:R-:W-:-:S15]  /*2190*/  BSSY.RECONVERGENT B0, `(.L_x_5413) ;  /* 0x0000065000007945 */ /* 0x000fde0003800200 */
[----:B------:R-:W-:-:S15]  /*21a0*/  NOP ;  /* 0x0000000000007918 */ /* 0x000fde0000000000 */
[----:B------:R-:W-:-:S15]  /*21b0*/  NOP ;  /* 0x0000000000007918 */ /* 0x000fde0000000000 */
[----:B------:R-:W-:-:S15]  /*21c0*/  NOP ;  /* 0x0000000000007918 */ /* 0x000fde0000000000 */
[----:B------:R-:W-:-:S02]  /*21d0*/  NOP ;  /* 0x0000000000007918 */ /* 0x000fc40000000000 */
[----:B0-----:R-:W0:-:S15]  /*21e0*/  DFMA R42, R12, R44, 6.75539944105574400000e+15 ;  /* 0x433800000c2a742b */ /* 0x001e1e000000002c */
        /* <DEDUP_REMOVED lines=95> */
.L_x_5414:
[----:B------:R-:W-:Y:S05]  /*27e0*/  BSYNC.RECONVERGENT B0 ;  /* 0x0000000000007941 */ /* 0x000fea0003800200 */
.L_x_5413:
[----:B0-----:R-:W0:Y:S01]  /*27f0*/  DFMA R42, R14, R44, 6.75539944105574400000e+15 ;  /* 0x433800000e2a742b */ /* 0x001e22000000002c */
[----:B------:R-:W-:Y:S01]  /*2800*/  FSETP.GEU.FTZ.AND P6, PT, |R15|, 4.1917929649353027344, PT ;  /* 0x4086232b0f00780b */ /* 0x000fe20003fde200 */
[----:B------:R-:W-:-:S15]  /*2810*/  BSSY.RECONVERGENT B0, `(.L_x_5415) ;  /* 0x0000060000007945 */ /* 0x000fde0003800200 */
[----:B------:R-:W-:-:S15]  /*2820*/  NOP ;  /* 0x0000000000007918 */ /* 0x000fde0000000000 */
[----:B------:R-:W-:-:S15]  /*2830*/  NOP ;  /* 0x0000000000007918 */ /* 0x000fde0000000000 */
[----:B------:R-:W-:-:S15]  /*2840*/  NOP ;  /* 0x0000000000007918 */ /* 0x000fde0000000000 */
[----:B------:R-:W-:-:S02]  /*2850*/  NOP ;  /* 0x0000000000007918 */ /* 0x000fc40000000000 */
[----:B-1----:R-:W-:-:S15]  /*2860*/  DADD R48, R48, R50 ;  /* 0x0000000030307229 */ /* 0x002fde0000000032 */
        /* <DEDUP_REMOVED lines=90> */
.L_x_5416:
[----:B------:R-:W-:Y:S05]  /*2e10*/  BSYNC.RECONVERGENT B0 ;  /* 0x0000000000007941 */ /* 0x000fea0003800200 */
.L_x_5415:
        /* <DEDUP_REMOVED lines=98> */
.L_x_5418:
[----:B------:R-:W-:Y:S05]  /*3440*/  BSYNC.RECONVERGENT B0 ;  /* 0x0000000000007941 */ /* 0x000fea0003800200 */
.L_x_5417:
        /* <DEDUP_REMOVED lines=98> */
.L_x_5420:
[----:B------:R-:W-:Y:S05]  /*3a70*/  BSYNC.RECONVERGENT B0 ;  /* 0x0000000000007941 */ /* 0x000fea0003800200 */
.L_x_5419:
        /* <DEDUP_REMOVED lines=98> */
.L_x_5422:
[----:B------:R-:W-:Y:S05]  /*40a0*/  BSYNC.RECONVERGENT B0 ;  /* 0x0000000000007941 */ /* 0x000fea0003800200 */
.L_x_5421:
        /* <DEDUP_REMOVED lines=98> */
.L_x_5424:
[----:B------:R-:W-:Y:S05]  /*46d0*/  BSYNC.RECONVERGENT B0 ;  /* 0x0000000000007941 */ /* 0x000fea0003800200 */
.L_x_5423:
        /* <DEDUP_REMOVED lines=98> */
.L_x_5426:
[----:B------:R-:W-:Y:S05]  /*4d00*/  BSYNC.RECONVERGENT B0 ;  /* 0x0000000000007941 */ /* 0x000fea0003800200 */
.L_x_5425:
        /* <DEDUP_REMOVED lines=98> */
.L_x_5428:
[----:B------:R-:W-:Y:S05]  /*5330*/  BSYNC.RECONVERGENT B0 ;  /* 0x0000000000007941 */ /* 0x000fea0003800200 */
.L_x_5427:
        /* <DEDUP_REMOVED lines=98> */
.L_x_5430:
[----:B------:R-:W-:Y:S05]  /*5960*/  BSYNC.RECONVERGENT B0 ;  /* 0x0000000000007941 */ /* 0x000fea0003800200 */
.L_x_5429:
        /* <DEDUP_REMOVED lines=98> */
.L_x_5432:
[----:B------:R-:W-:Y:S05]  /*5f90*/  BSYNC.RECONVERGENT B0 ;  /* 0x0000000000007941 */ /* 0x000fea0003800200 */
.L_x_5431:
        /* <DEDUP_REMOVED lines=98> */
.L_x_5434:
[----:B------:R-:W-:Y:S05]  /*65c0*/  BSYNC.RECONVERGENT B0 ;  /* 0x0000000000007941 */ /* 0x000fea0003800200 */
.L_x_5433:
[----:B01----:R-:W-:Y:S01]  /*65d0*/  DADD R42, R48, R50 ;  /* 0x00000000302a7229 */ /* 0x003fe20000000032 */
[----:B------:R-:W-:Y:S01]  /*65e0*/  FSETP.GEU.FTZ.AND P6, PT, |R35|, 4.1917929649353027344, PT ;  /* 0x4086232b2300780b */ /* 0x000fe20003fde200 */
[----:B------:R-:W-:-:S15]  /*65f0*/  BSSY.RECONVERGENT B0, `(.L_x_5435) ;  /* 0x0000061000007945 */ /* 0x000fde0003800200 */
        /* <DEDUP_REMOVED lines=96> */
.L_x_5436:
[----:B------:R-:W-:Y:S05]  /*6c00*/  BSYNC.RECONVERGENT B0 ;  /* 0x0000000000007941 */ /* 0x000fea0003800200 */
.L_x_5435:
[----:B------:R-:W0:Y:S01]  /*6c10*/  DFMA R52, R36, R44, 6.75539944105574400000e+15 ;  /* 0x433800002434742b */ /* 0x000e22000000002c */
        /* <DEDUP_REMOVED lines=82> */
[----:B------:R-:W0:-:S15]  /*7140*/  DFMA R44, R38, R44, 6.75539944105574400000e+15 ;  /* 0x43380000262c742b */ /* 0x000e1e000000002c */
[----:B------:R-:W-:-:S15]  /*7150*/  NOP ;  /* 0x0000000000007918 */ /* 0x000fde0000000000 */
[----:B------:R-:W-:-:S15]  /*7160*/  NOP ;  /* 0x0000000000007918 */ /* 0x000fde0000000000 */
[----:B------:R-:W-:-:S15]  /*7170*/  NOP ;  /* 0x0000000000007918 */ /* 0x000fde0000000000 */
[----:B------:R-:W-:-:S04]  /*7180*/  NOP ;  /* 0x0000000000007918 */ /* 0x000fc80000000000 */
[----:B0-----:R0:W1:Y:S02]  /*7190*/  DADD R46, R44, -6.75539944105574400000e+15 ;  /* 0xc33800002c2e7429 */ /* 0x0010640000000000 */
        /* <DEDUP_REMOVED lines=18> */
.L_x_5438:
[----:B------:R-:W-:Y:S05]  /*72c0*/  BSYNC.RECONVERGENT B0 ;  /* 0x0000000000007941 */ /* 0x000fea0003800200 */
.L_x_5437:
        /* <DEDUP_REMOVED lines=68> */
[----:B-1----:R0:W1:Y:S02]  /*7710*/  DADD R42, R42, R48 ;  /* 0x000000002a2a7229 */ /* 0x0020640000000030 */
        /* <DEDUP_REMOVED lines=18> */
.L_x_5440:
[----:B------:R-:W-:Y:S05]  /*7840*/  BSYNC.RECONVERGENT B0 ;  /* 0x0000000000007941 */ /* 0x000fea0003800200 */
.L_x_5439:
        /* <DEDUP_REMOVED lines=47> */
[----:B------:R-:W-:Y:S01]  /*7b40*/  UMOV UR10, 0x80000000 ;  /* 0x80000000000a7882 */ /* 0x000fe20000000000 */
[----:B------:R-:W-:Y:S02]  /*7b50*/  UMOV UR11, 0x43300000 ;  /* 0x43300000000b7882 */ /* 0x000fe40000000000 */
[----:B------:R-:W-:Y:S02]  /*7b60*/  LOP3.LUT R51, R40, 0x3ff00000, RZ, 0xfc, !PT ;  /* 0x3ff0000028337812 */ /* 0x000fe400078efcff */
[----:B------:R-:W-:Y:S01]  /*7b70*/  LEA.HI R40, R42, R43, RZ, 0xc ;  /* 0x0000002b2a287211 */ /* 0x000fe200078f60ff */
[----:B------:R-:W-:Y:S01]  /*7b80*/  IMAD.MOV.U32 R42, RZ, RZ, RZ ;  /* 0x000000ffff2a7224 */ /* 0x000fe200078e00ff */
        /* <DEDUP_REMOVED lines=63> */
[----:B------:R-:W-:Y:S01]  /*7f80*/  DADD R40, R40, -UR10 ;  /* 0x8000000a28287e29 */ /* 0x000fe20008000000 */
        /* <DEDUP_REMOVED lines=60> */
[----:B0-----:R-:W0:-:S15]  /*8350*/  DMUL R44, R44, R42 ;  /* 0x0000002a2c2c7228 */ /* 0x001e1e0000000000 */
[----:B------:R-:W-:-:S15]  /*8360*/  NOP ;  /* 0x0000000000007918 */ /* 0x000fde0000000000 */
[----:B------:R-:W-:-:S15]  /*8370*/  NOP ;  /* 0x0000000000007918 */ /* 0x000fde0000000000 */
[----:B------:R-:W-:-:S15]  /*8380*/  NOP ;  /* 0x0000000000007918 */ /* 0x000fde0000000000 */
[----:B------:R-:W-:-:S04]  /*8390*/  NOP ;  /* 0x0000000000007918 */ /* 0x000fc80000000000 */
[----:B------:R-:W1:Y:S01]  /*83a0*/  DFMA R42, R40, UR10, R48 ;  /* 0x0000000a282a7c2b */ /* 0x000e620008000030 */
[----:B------:R-:W-:Y:S01]  /*83b0*/  UMOV UR10, 0x3b39803f ;  /* 0x3b39803f000a7882 */ /* 0x000fe20000000000 */
[----:B------:R-:W-:-:S15]  /*83c0*/  UMOV UR11, 0x3c7abc9e ;  /* 0x3c7abc9e000b7882 */ /* 0x000fde0000000000 */
[----:B------:R-:W-:-:S15]  /*83d0*/  NOP ;  /* 0x0000000000007918 */ /* 0x000fde0000000000 */
[----:B------:R-:W-:-:S15]  /*83e0*/  NOP ;  /* 0x0000000000007918 */ /* 0x000fde0000000000 */
[----:B------:R-:W-:-:S15]  /*83f0*/  NOP ;  /* 0x0000000000007918 */ /* 0x000fde0000000000 */
[----:B------:R-:W-:-:S02]  /*8400*/  NOP ;  /* 0x0000000000007918 */ /* 0x000fc40000000000 */
[----:B0-----:R-:W-:-:S15]  /*8410*/  DFMA R44, R48, R44, R46 ;  /* 0x0000002c302c722b */ /* 0x001fde000000002e */
[----:B------:R-:W-:-:S15]  /*8420*/  NOP ;  /* 0x0000000000007918 */ /* 0x000fde0000000000 */
[----:B------:R-:W-:-:S15]  /*8430*/  NOP ;  /* 0x0000000000007918 */ /* 0x000fde0000000000 */
[----:B------:R-:W-:-:S15]  /*8440*/  NOP ;  /* 0x0000000000007918 */ /* 0x000fde0000000000 */
[----:B------:R-:W-:-:S04]  /*8450*/  NOP ;  /* 0x0000000000007918 */ /* 0x000fc80000000000 */
[----:B-1----:R-:W0:-:S15]  /*8460*/  DFMA R46, R40, -UR6, R42 ;  /* 0x80000006282e7c2b */ /* 0x002e1e000800002a */
[----:B------:R-:W-:-:S15]  /*8470*/  NOP ;  /* 0x0000000000007918 */ /* 0x000fde0000000000 */
[----:B------:R-:W-:-:S15]  /*8480*/  NOP ;  /* 0x0000000000007918 */ /* 0x000fde0000000000 */
[----:B------:R-:W-:-:S15]  /*8490*/  NOP ;  /* 0x0000000000007918 */ /* 0x000fde0000000000 */
[----:B------:R-:W-:-:S04]  /*84a0*/  NOP ;  /* 0x0000000000007918 */ /* 0x000fc80000000000 */
[----:B0-----:R-:W0:-:S15]  /*84b0*/  DADD R46, -R48, R46 ;  /* 0x00000000302e7229 */ /* 0x001e1e000000012e */
        /* <DEDUP_REMOVED lines=16> */
.L_x_5442:
[----:B------:R-:W-:Y:S01]  /*85c0*/  IMAD.MOV.U32 R42, RZ, RZ, 0x0 ;  /* 0x00000000ff2a7424 */ /* 0x000fe200078e00ff */
[----:B------:R-:W-:Y:S01]  /*85d0*/  LOP3.LUT P5, RZ, R41, 0x7fffffff, RZ, 0xc0, !PT ;  /* 0x7fffffff29ff7812 */ /* 0x000fe200078ac0ff */
[----:B------:R-:W-:-:S06]  /*85e0*/  IMAD.MOV.U32 R43, RZ, RZ, 0x7ff00000 ;  /* 0x7ff00000ff2b7424 */ /* 0x000fcc00078e00ff */
[----:B------:R-:W0:Y:S02]  /*85f0*/  DFMA R42, R40, R42, +INF ;  /* 0x7ff00000282a742b */ /* 0x000e24000000002a */
[----:B0-----:R-:W-:Y:S02]  /*8600*/  FSEL R42, R42, RZ, P5 ;  /* 0x000000ff2a2a7208 */ /* 0x001fe40002800000 */
[----:B------:R-:W-:-:S07]  /*8610*/  FSEL R43, R43, -QNAN , P5 ;  /* 0xfff000002b2b7808 */ /* 0x000fce0002800000 */
.L_x_5443:
[----:B------:R-:W-:Y:S05]  /*8620*/  BSYNC.RECONVERGENT B0 ;  /* 0x0000000000007941 */ /* 0x000fea0003800200 */
.L_x_5441:
        /* <DEDUP_REMOVED lines=65> */
.L_x_5444:
        /* <DEDUP_REMOVED lines=12> */
.L_x_11511:


//--------------------- .text._ZN43_GLOBAL__N__9ae7fba5_10_SoftMax_cu_9f978f6320softmax_warp_forwardIdddLi8ELb1ELb0EEEvPT0_PKT_iiiPKbib --------------------------
	.section	.text._ZN43_GLOBAL__N__9ae7fba5_10_SoftMax_cu_9f978f6320softmax_warp_forwardIdddLi8ELb1ELb0EEEvPT0_PKT_iiiPKbib,"ax",@progbits
	.align	128
.text._ZN43_GLOBAL__N__9ae7fba5_10_SoftMax_cu_9f978f6320softmax_warp_forwardIdddLi8ELb1ELb0EEEvPT0_PKT_iiiPKbib:
        .type           _ZN43_GLOBAL__N__9ae7fba5_10_SoftMax_cu_9f978f6320softmax_warp_forwardIdddLi8ELb1ELb0EEEvPT0_PKT_iiiPKbib,@function
        .size           _ZN43_GLOBAL__N__9ae7fba5_10_SoftMax_cu_9f978f6320softmax_warp_forwardIdddLi8ELb1ELb0EEEvPT0_PKT_iiiPKbib,(.L_x_11512 - _ZN43_GLOBAL__N__9ae7fba5_10_SoftMax_cu_9f978f6320softmax_warp_forwardIdddLi8ELb1ELb0EEEvPT0_PKT_iiiPKbib)
        .other          _ZN43_GLOBAL__N__9ae7fba5_10_SoftMax_cu_9f978f6320softmax_warp_forwardIdddLi8ELb1ELb0EEEvPT0_PKT_iiiPKbib,@"STO_CUDA_ENTRY STV_DEFAULT"
_ZN43_GLOBAL__N__9ae7fba5_10_SoftMax_cu_9f978f6320softmax_warp_forwardIdddLi8ELb1ELb0EEEvPT0_PKT_iiiPKbib:
        /* <DEDUP_REMOVED lines=12> */
[----:B------:R-:W-:Y:S02]  /*00c0*/  IMAD.MOV.U32 R26, RZ, RZ, 0x0 ;  /* 0x00000000ff1a7424 */ /* 0x000fe400078e00ff */
        /* <DEDUP_REMOVED lines=16> */
[----:B------:R-:W-:Y:S01]  /*01d0*/  P2R R36, PR, RZ, 0x2 ;  /* 0x00000002ff247803 */ /* 0x000fe20000000000 */
[----:B------:R-:W-:Y:S01]  /*01e0*/  IMAD.MOV.U32 R27, RZ, RZ, -0x100000 ;  /* 0xfff00000ff1b7424 */ /* 0x000fe200078e00ff */
[----:B------:R-:W-:-:S03]  /*01f0*/  ISETP.GE.AND P1, PT, R6, UR8, PT ;  /* 0x0000000806007c0c */ /* 0x000fc6000bf26270 */
[----:B0-----:R-:W2:Y:S01]  /*0200*/  @!P2 LDG.E.64 R30, desc[UR4][R4.64] ;  /* 0x00000004041ea981 */ /* 0x001ea2000c1e1b00 */
[----:B------:R-:W-:-:S03]  /*0210*/  ISETP.GE.AND P2, PT, R8, UR8, PT ;  /* 0x0000000808007c0c */ /* 0x000fc6000bf46270 */
[----:B------:R-:W2:Y:S01]  /*0220*/  @!P3 LDG.E.64 R28, desc[UR4][R4.64+0x100] ;  /* 0x00010004041cb981 */ /* 0x000ea2000c1e1b00 */
[----:B------:R-:W-:-:S03]  /*0230*/  ISETP.LT.OR P3, PT, R2, 0x1, P1 ;  /* 0x000000010200780c */ /* 0x000fc60000f61670 */
[----:B------:R-:W3:Y:S01]  /*0240*/  @!P4 LDG.E.64 R26, desc[UR4][R4.64+0x200] ;  /* 0x00020004041ac981 */ /* 0x000ee2000c1e1b00 */
[----:B------:R-:W-:Y:S01]  /*0250*/  ISETP.LT.OR P4, PT, R2, 0x1, P2 ;  /* 0x000000010200780c */ /* 0x000fe20001781670 */
[----:B------:R-:W-:Y:S02]  /*0260*/  IMAD.MOV.U32 R24, RZ, RZ, 0x0 ;  /* 0x00000000ff187424 */ /* 0x000fe400078e00ff */
[----:B------:R-:W-:Y:S02]  /*0270*/  IMAD.MOV.U32 R25, RZ, RZ, -0x100000 ;  /* 0xfff00000ff197424 */ /* 0x000fe400078e00ff */
[----:B------:R-:W-:Y:S02]  /*0280*/  VIADD R6, R7, 0xa0 ;  /* 0x000000a007067836 */ /* 0x000fe40000000000 */
[----:B------:R-:W-:Y:S02]  /*0290*/  IMAD.MOV.U32 R22, RZ, RZ, 0x0 ;  /* 0x00000000ff167424 */ /* 0x000fe400078e00ff */
[----:B------:R-:W-:Y:S01]  /*02a0*/  IMAD.MOV.U32 R23, RZ, RZ, -0x100000 ;  /* 0xfff00000ff177424 */ /* 0x000fe200078e00ff */
[----:B------:R-:W4:Y:S01]  /*02b0*/  @!P3 LDG.E.64 R24, desc[UR4][R4.64+0x300] ;  /* 0x000300040418b981 */ /* 0x000f22000c1e1b00 */
[----:B------:R-:W-:-:S04]  /*02c0*/  ISETP.GE.AND P3, PT, R6, UR8, PT ;  /* 0x0000000806007c0c */ /* 0x000fc8000bf66270 */
[----:B------:R-:W5:Y:S01]  /*02d0*/  @!P4 LDG.E.64 R22, desc[UR4][R4.64+0x400] ;  /* 0x000400040416c981 */ /* 0x000f62000c1e1b00 */
[----:B------:R-:W-:Y:S01]  /*02e0*/  ISETP.LT.OR P4, PT, R2, 0x1, P3 ;  /* 0x000000010200780c */ /* 0x000fe20001f81670 */
[----:B------:R-:W-:Y:S02]  /*02f0*/  IMAD.MOV.U32 R20, RZ, RZ, 0x0 ;  /* 0x00000000ff147424 */ /* 0x000fe400078e00ff */
[----:B------:R-:W-:Y:S02]  /*0300*/  IMAD.MOV.U32 R21, RZ, RZ, -0x100000 ;  /* 0xfff00000ff157424 */ /* 0x000fe400078e00ff */
[----:B------:R-:W-:-:S08]  /*0310*/  VIADD R6, R7, 0xc0 ;  /* 0x000000c007067836 */ /* 0x000fd00000000000 */
        /* <DEDUP_REMOVED lines=10> */
[----:B------:R-:W-:-:S13]  /*03c0*/  ISETP.LT.OR P6, PT, R2, 0x1, P5 ;  /* 0x000000010200780c */ /* 0x000fda0002fc1670 */
[----:B------:R0:W5:Y:S01]  /*03d0*/  @!P6 LDG.E.64 R16, desc[UR4][R4.64+0x700] ;  /* 0x000700040410e981 */ /* 0x000162000c1e1b00 */
[----:B------:R-:W-:Y:S01]  /*03e0*/  IMAD.MOV.U32 R14, RZ, RZ, -0x35dec16 ;  /* 0xfca213eaff0e7424 */ /* 0x000fe200078e00ff */
        /* <DEDUP_REMOVED lines=142> */
[----:B------:R0:W-:Y:S02]  /*0cd0*/  DADD R16, -R4, R16 ;  /* 0x0000000004107229 */ /* 0x0001e40000000110 */
[----:B0-----:R-:W-:Y:S02]  /*0ce0*/  IMAD.MOV.U32 R4, RZ, RZ, 0x652b82fe ;  /* 0x652b82feff047424 */ /* 0x001fe400078e00ff */
[----:B------:R-:W-:-:S15]  /*0cf0*/  IMAD.MOV.U32 R5, RZ, RZ, 0x3ff71547 ;  /* 0x3ff71547ff057424 */ /* 0x000fde00078e00ff */
        /* <DEDUP_REMOVED lines=73> */
[----:B------:R-:W-:-:S15]  /*1190*/  DFMA R32, R28, R4, 6.75539944105574400000e+15 ;  /* 0x433800001c20742b */ /* 0x000fde0000000004 */
        /* <DEDUP_REMOVED lines=10> */
[----:B------:R0:W1:Y:S02]  /*1240*/  DADD R12, R32, -6.75539944105574400000e+15 ;  /* 0xc3380000200c7429 */ /* 0x0000640000000000 */
        /* <DEDUP_REMOVED lines=19> */
.L_x_5446:
[----:B------:R-:W-:Y:S05]  /*1380*/  BSYNC.RECONVERGENT B0 ;  /* 0x0000000000007941 */ /* 0x000fea0003800200 */
.L_x_5445:
[----:B0-----:R-:W0:Y:S01]  /*1390*/  DFMA R6, R12, -UR6, R28 ;  /* 0x800000060c067c2b */ /* 0x001e22000800001c */
        /* <DEDUP_REMOVED lines=87> */
.L_x_5448:
[----:B------:R-:W-:Y:S05]  /*1910*/  BSYNC.RECONVERGENT B0 ;  /* 0x0000000000007941 */ /* 0x000fea0003800200 */
.L_x_5447:
        /* <DEDUP_REMOVED lines=104> */
.L_x_5450:
[----:B------:R-:W-:Y:S05]  /*1fa0*/  BSYNC.RECONVERGENT B0 ;  /* 0x0000000000007941 */ /* 0x000fea0003800200 */
.L_x_5449:
        /* <DEDUP_REMOVED lines=77> */
[----:B-1----:R0:W1:Y:S02]  /*2480*/  DADD R12, R12, R8 ;  /* 0x000000000c0c7229 */ /* 0x0020640000000008 */
        /* <DEDUP_REMOVED lines=21> */
.L_x_5452:
[----:B------:R-:W-:Y:S05]  /*25e0*/  BSYNC.RECONVERGENT B0 ;  /* 0x0000000000007941 */ /* 0x000fea0003800200 */
.L_x_5451:
        /* <DEDUP_REMOVED lines=99> */
.L_x_5454:
[----:B------:R-:W-:Y:S05]  /*2c20*/  BSYNC.RECONVERGENT B0 ;  /* 0x0000000000007941 */ /* 0x000fea0003800200 */
.L_x_5453:
        /* <DEDUP_REMOVED lines=99> */
.L_x_5456:
[----:B------:R-:W-:Y:S05]  /*3260*/  BSYNC.RECONVERGENT B0 ;  /* 0x0000000000007941 */ /* 0x000fea0003800200 */
.L_x_5455:
        /* <DEDUP_REMOVED lines=168> */
.L_x_5458:
[----:B------:R-:W-:Y:S05]  /*3cf0*/  BSYNC.RECONVERGENT B0 ;  /* 0x0000000000007941 */ /* 0x000fea0003800200 */
.L_x_5457:
        /* <DEDUP_REMOVED lines=23> */
.L_x_5460:
[----:B------:R-:W-:Y:S05]  /*3e70*/  BSYNC.RECONVERGENT B0 ;  /* 0x0000000000007941 */ /* 0x000fea0003800200 */
.L_x_5459:
[----:B-1----:R-:W0:Y:S01]  /*3e80*/  DADD R12, R12, R6 ;  /* 0x000000000c0c7229 */ /* 0x002e220000000006 */
[----:B------:R-:W-:Y:S01]  /*3e90*/  ISETP.GE.AND P6, PT, R2, 0x1, PT ;  /* 0x000000010200780c */ /* 0x000fe20003fc6270 */
        /* <DEDUP_REMOVED lines=49> */
[----:B------:R-:W-:Y:S01]  /*41b0*/  ISETP.GE.U32.AND P6, PT, R7, 0x3ff6a09f, PT ;  /* 0x3ff6a09f0700780c */ /* 0x000fe20003fc6070 */
[----:B------:R-:W-:-:S12]  /*41c0*/  IMAD.MOV.U32 R5, RZ, RZ, R7 ;  /* 0x000000ffff057224 */ /* 0x000fd800078e0007 */
[----:B------:R-:W-:Y:S02]  /*41d0*/  @P6 VIADD R7, R5, 0xfff00000 ;  /* 0xfff0000005076836 */ /* 0x000fe40000000000 */
[----:B------:R-:W-:Y:S02]  /*41e0*/  @P6 VIADD R2, R2, 0x1 ;  /* 0x0000000102026836 */ /* 0x000fe40000000000 */
[----:B------:R-:W-:Y:S02]  /*41f0*/  @P6 IMAD.MOV.U32 R5, RZ, RZ, R7 ;  /* 0x000000ffff056224 */ /* 0x000fe400078e0007 */
[----:B------:R-:W-:Y:S01]  /*4200*/  IMAD.MOV.U32 R7, RZ, RZ, 0x43300000 ;  /* 0x43300000ff077424 */ /* 0x000fe200078e00ff */
[----:B------:R-:W-:-:S03]  /*4210*/  LOP3.LUT R6, R2, 0x80000000, RZ, 0x3c, !PT ;  /* 0x8000000002067812 */ /* 0x000fc600078e3cff */
[----:B------:R-:W0:Y:S02]  /*4220*/  DADD R32, R4, 1 ;  /* 0x3ff0000004207429 */ /* 0x000e240000000000 */
[----:B0-----:R-:W0:-:S15]  /*4230*/  MUFU.RCP64H R11, R33 ;  /* 0x00000021000b7308 */ /* 0x001e1e0000001800 */
[----:B------:R-:W-:-:S15]  /*4240*/  NOP ;  /* 0x0000000000007918 */ /* 0x000fde0000000000 */
[----:B------:R-:W-:-:S15]  /*4250*/  NOP ;  /* 0x0000000000007918 */ /* 0x000fde0000000000 */
[----:B------:R-:W-:-:S15]  /*4260*/  NOP ;  /* 0x0000000000007918 */ /* 0x000fde0000000000 */
[----:B------:R-:W-:-:S02]  /*4270*/  NOP ;  /* 0x0000000000007918 */ /* 0x000fc40000000000 */
[----:B------:R-:W-:-:S15]  /*4280*/  DADD R14, R4, -1 ;  /* 0xbff00000040e7429 */ /* 0x000fde0000000000 */
[----:B------:R-:W-:-:S15]  /*4290*/  NOP ;  /* 0x0000000000007918 */ /* 0x000fde0000000000 */
[----:B------:R-:W-:-:S15]  /*42a0*/  NOP ;  /* 0x0000000000007918 */ /* 0x000fde0000000000 */
[----:B------:R-:W-:-:S15]  /*42b0*/  NOP ;  /* 0x0000000000007918 */ /* 0x000fde0000000000 */
[----:B------:R-:W-:-:S04]  /*42c0*/  NOP ;  /* 0x0000000000007918 */ /* 0x000fc80000000000 */
        /* <DEDUP_REMOVED lines=80> */
[----:B------:R-:W1:-:S15]  /*47d0*/  DADD R34, R14, -R8 ;  /* 0x000000000e227229 */ /* 0x000e5e0000000808 */
[----:B------:R-:W-:-:S15]  /*47e0*/  NOP ;  /* 0x0000000000007918 */ /* 0x000fde0000000000 */
[----:B------:R-:W-:-:S15]  /*47f0*/  NOP ;  /* 0x0000000000007918 */ /* 0x000fde0000000000 */
[----:B------:R-:W-:-:S15]  /*4800*/  NOP ;  /* 0x0000000000007918 */ /* 0x000fde0000000000 */
[----:B------:R-:W-:-:S04]  /*4810*/  NOP ;  /* 0x0000000000007918 */ /* 0x000fc80000000000 */
[----:B0-----:R-:W-:Y:S01]  /*4820*/  DFMA R32, R12, R32, UR8 ;  /* 0x000000080c207e2b */ /* 0x001fe20008000020 */
[----:B------:R-:W-:Y:S01]  /*4830*/  UMOV UR8, 0x55555554 ;  /* 0x5555555400087882 */ /* 0x000fe20000000000 */
[----:B------:R-:W-:-:S15]  /*4840*/  UMOV UR9, 0x3fb55555 ;  /* 0x3fb5555500097882 */ /* 0x000fde0000000000 */
[----:B------:R-:W-:-:S15]  /*4850*/  NOP ;  /* 0x0000000000007918 */ /* 0x000fde0000000000 */
[----:B------:R-:W-:-:S15]  /*4860*/  NOP ;  /* 0x0000000000007918 */ /* 0x000fde0000000000 */
[----:B------:R-:W-:-:S15]  /*4870*/  NOP ;  /* 0x0000000000007918 */ /* 0x000fde0000000000 */
[----:B------:R-:W-:-:S02]  /*4880*/  NOP ;  /* 0x0000000000007918 */ /* 0x000fc40000000000 */
[----:B-1----:R-:W0:-:S15]  /*4890*/  DADD R34, R34, R34 ;  /* 0x0000000022227229 */ /* 0x002e1e0000000022 */
        /* <DEDUP_REMOVED lines=14> */
[----:B------:R-:W0:Y:S01]  /*4980*/  DFMA R32, R12, R32, UR8 ;  /* 0x000000080c207e2b */ /* 0x000e220008000020 */
[----:B------:R-:W-:Y:S01]  /*4990*/  UMOV UR8, 0x3b39803f ;  /* 0x3b39803f00087882 */ /* 0x000fe20000000000 */
[----:B------:R-:W-:-:S15]  /*49a0*/  UMOV UR9, 0x3c7abc9e ;  /* 0x3c7abc9e00097882 */ /* 0x000fde0000000000 */
[----:B------:R-:W-:-:S15]  /*49b0*/  NOP ;  /* 0x0000000000007918 */ /* 0x000fde0000000000 */
[----:B------:R-:W-:-:S15]  /*49c0*/  NOP ;  /* 0x0000000000007918 */ /* 0x000fde0000000000 */
[----:B------:R-:W-:-:S15]  /*49d0*/  NOP ;  /* 0x0000000000007918 */ /* 0x000fde0000000000 */
[----:B------:R-:W-:-:S02]  /*49e0*/  NOP ;  /* 0x0000000000007918 */ /* 0x000fc40000000000 */
[----:B------:R-:W1:-:S15]  /*49f0*/  DFMA R14, R6, -UR6, R4 ;  /* 0x80000006060e7c2b */ /* 0x000e5e0008000004 */
        /* <DEDUP_REMOVED lines=9> */
[----:B-1----:R-:W-:-:S15]  /*4a90*/  DADD R14, -R8, R14 ;  /* 0x00000000080e7229 */ /* 0x002fde000000010e */
        /* <DEDUP_REMOVED lines=21> */
.L_x_5462:
[----:B------:R-:W-:Y:S01]  /*4bf0*/  IMAD.MOV.U32 R4, RZ, RZ, 0x0 ;  /* 0x00000000ff047424 */ /* 0x000fe200078e00ff */
[----:B------:R-:W-:Y:S01]  /*4c00*/  LOP3.LUT P6, RZ, R13, 0x7fffffff, RZ, 0xc0, !PT ;  /* 0x7fffffff0dff7812 */ /* 0x000fe200078cc0ff */
[----:B------:R-:W-:-:S06]  /*4c10*/  IMAD.MOV.U32 R5, RZ, RZ, 0x7ff00000 ;  /* 0x7ff00000ff057424 */ /* 0x000fcc00078e00ff */
[----:B------:R-:W0:Y:S02]  /*4c20*/  DFMA R4, R12, R4, +INF ;  /* 0x7ff000000c04742b */ /* 0x000e240000000004 */
[----:B0-----:R-:W-:Y:S02]  /*4c30*/  FSEL R4, R4, RZ, P6 ;  /* 0x000000ff04047208 */ /* 0x001fe40003000000 */
[----:B------:R-:W-:-:S07]  /*4c40*/  FSEL R5, R5, -QNAN , P6 ;  /* 0xfff0000005057808 */ /* 0x000fce0003000000 */
.L_x_5463:
[----:B------:R-:W-:Y:S05]  /*4c50*/  BSYNC.RECONVERGENT B0 ;  /* 0x0000000000007941 */ /* 0x000fea0003800200 */
.L_x_5461:
[----:B------:R-:W-:-:S13]  /*4c60*/  ISETP.NE.AND P6, PT, R3, RZ, PT ;  /* 0x000000ff0300720c */ /* 0x000fda0003fc5270 */
[----:B------:R-:W-:Y:S05]  /*4c70*/  @P6 EXIT ;  /* 0x000000000000694d */ /* 0x000fea0003800000 */
[----:B------:R-:W0:Y:S01]  /*4c80*/  LDC.64 R2, c[0x0][0x380] ;  /* 0x0000e000ff027b82 */ /* 0x000e220000000a00 */
[----:B------:R-:W-:Y:S01]  /*4c90*/  ISETP.NE.AND P6, PT, R36, RZ, PT ;  /* 0x000000ff2400720c */ /* 0x000fe20003fc5270 */
[----:B------:R-:W1:Y:S01]  /*4ca0*/  DADD R30, R30, -R4 ;  /* 0x000000001e1e7229 */ /* 0x000e620000000804 */
[----:B0-----:R-:W-:-:S05]  /*4cb0*/  IMAD.WIDE R2, R0, 0x8, R2 ;  /* 0x0000000800027825 */ /* 0x001fca00078e0202 */
[----:B-1----:R0:W-:Y:S06]  /*4cc0*/  STG.E.64 desc[UR4][R2.64], R30 ;  /* 0x0000001e02007986 */ /* 0x0021ec000c101b04 */
[----:B------:R-:W-:Y:S05]  /*4cd0*/  @P6 EXIT ;  /* 0x000000000000694d */ /* 0x000fea0003800000 */
[----:B------:R-:W1:Y:S02]  /*4ce0*/  DADD R28, R28, -R4 ;  /* 0x000000001c1c7229 */ /* 0x000e640000000804 */
[----:B-1----:R1:W-:Y:S01]  /*4cf0*/  STG.E.64 desc[UR4][R2.64+0x100], R28 ;  /* 0x0001001c02007986 */ /* 0x0023e2000c101b04 */
[----:B------:R-:W-:Y:S05]  /*4d00*/  @P0 EXIT ;  /* 0x000000000000094d */ /* 0x000fea0003800000 */
[----:B------:R-:W2:Y:S02]  /*4d10*/  DADD R26, R26, -R4 ;  /* 0x000000001a1a7229 */ /* 0x000ea40000000804 */
[----:B--2---:R2:W-:Y:S01]  /*4d20*/  STG.E.64 desc[UR4][R2.64+0x200], R26 ;  /* 0x0002001a02007986 */ /* 0x0045e2000c101b04 */
[----:B------:R-:W-:Y:S05]  /*4d30*/  @P1 EXIT ;  /* 0x000000000000194d */ /* 0x000fea0003800000 */
[----:B------:R-:W3:Y:S02]  /*4d40*/  DADD R24, R24, -R4 ;  /* 0x0000000018187229 */ /* 0x000ee40000000804 */
[----:B---3--:R3:W-:Y:S01]  /*4d50*/  STG.E.64 desc[UR4][R2.64+0x300], R24 ;  /* 0x0003001802007986 */ /* 0x0087e2000c101b04 */
[----:B------:R-:W-:Y:S05]  /*4d60*/  @P2 EXIT ;  /* 0x000000000000294d */ /* 0x000fea0003800000 */
[----:B------:R-:W4:Y:S02]  /*4d70*/  DADD R22, R22, -R4 ;  /* 0x0000000016167229 */ /* 0x000f240000000804 */
[----:B----4-:R4:W-:Y:S01]  /*4d80*/  STG.E.64 desc[UR4][R2.64+0x400], R22 ;  /* 0x0004001602007986 */ /* 0x0109e2000c101b04 */
        /* <DEDUP_REMOVED lines=10> */
.L_x_5464:
        /* <DEDUP_REMOVED lines=13> */
.L_x_11512:


//--------------------- .text._ZN43_GLOBAL__N__9ae7fba5_10_SoftMax_cu_9f978f6320softmax_warp_forwardIdddLi7ELb1ELb0EEEvPT0_PKT_iiiPKbib --------------------------
	.section	.text._ZN43_GLOBAL__N__9ae7fba5_10_SoftMax_cu_9f978f6320softmax_warp_forwardIdddLi7ELb1ELb0EEEvPT0_PKT_iiiPKbib,"ax",@progbits
	.align	128
.text._ZN43_GLOBAL__N__9ae7fba5_10_SoftMax_cu_9f978f6320softmax_warp_forwardIdddLi7ELb1ELb0EEEvPT0_PKT_iiiPKbib:
        .type           _ZN43_GLOBAL__N__9ae7fba5_10_SoftMax_cu_9f978f6320softmax_warp_forwardIdddLi7ELb1ELb0EEEvPT0_PKT_iiiPKbib,@function
        .size           _ZN43_GLOBAL__N__9ae7fba5_10_SoftMax_cu_9f978f6320softmax_warp_forwardIdddLi7ELb1ELb0EEEvPT0_PKT_iiiPKbib,(.L_x_11513 - _ZN43_GLOBAL__N__9ae7fba5_10_SoftMax_cu_9f978f6320softmax_warp_forwardIdddLi7ELb1ELb0EEEvPT0_PKT_iiiPKbib)
        .other          _ZN43_GLOBAL__N__9ae7fba5_10_SoftMax_cu_9f978f6320softmax_warp_forwardIdddLi7ELb1ELb0EEEvPT0_PKT_iiiPKbib,@"STO_CUDA_ENTRY STV_DEFAULT"
_ZN43_GLOBAL__N__9ae7fba5_10_SoftMax_cu_9f978f6320softmax_warp_forwardIdddLi7ELb1ELb0EEEvPT0_PKT_iiiPKbib:
[----:B------:R-:W-:Y:S01]  /*0000*/  LDC R1, c[0x0][0x37c] ;  /* 0x0000df00ff017b82 */ /* 0x000fe20000000800 */
[----:B------:R-:W0:Y:S07]  /*0010*/  S2R R6, SR_TID.X ;  /* 0x0000000000067919 */ /* 0x000e2e0000002100 */
[----:B------:R-:W1:Y:S01]  /*0020*/  LDC R37, c[0x0][0x398] ;  /* 0x0000e600ff257b82 */ /* 0x000e620000000800 */
[----:B------:R-:W2:Y:S01]  /*0030*/  LDCU UR4, c[0x0][0x364] ;  /* 0x00006c80ff0477ac */ /* 0x000ea20008000800 */
[----:B------:R-:W2:Y:S01]  /*0040*/  S2R R0, SR_CTAID.X ;  /* 0x0000000000007919 */ /* 0x000ea20000002500 */
[----:B------:R-:W3:Y:S01]  /*0050*/  LDCU.64 UR6, c[0x0][0x390] ;  /* 0x00007200ff0677ac */ /* 0x000ee20008000a00 */
[----:B------:R-:W2:Y:S04]  /*0060*/  S2R R3, SR_TID.Y ;  /* 0x0000000000037919 */ /* 0x000ea80000002200 */
[----:B------:R-:W4:Y:S01]  /*0070*/  LDC.64 R12, c[0x0][0x388] ;  /* 0x0000e200ff0c7b82 */ /* 0x000f220000000a00 */
[----:B------:R-:W-:-:S02]  /*0080*/  IMAD.MOV.U32 R38, RZ, RZ, 0x0 ;  /* 0x00000000ff267424 */ /* 0x000fc400078e00ff */
[----:B------:R-:W-:Y:S02]  /*0090*/  IMAD.MOV.U32 R18, RZ, RZ, 0x0 ;  /* 0x00000000ff127424 */ /* 0x000fe400078e00ff */
[----:B------:R-:W-:Y:S02]  /*00a0*/  IMAD.MOV.U32 R19, RZ, RZ, -0x100000 ;  /* 0xfff00000ff137424 */ /* 0x000fe400078e00ff */
[----:B------:R-:W-:Y:S02]  /*00b0*/  IMAD.MOV.U32 R26, RZ, RZ, 0x0 ;  /* 0x00000000ff1a7424 */ /* 0x000fe400078e00ff */
[----:B------:R-:W-:Y:S02]  /*00c0*/  IMAD.MOV.U32 R27, RZ, RZ, -0x100000 ;  /* 0xfff00000ff1b7424 */ /* 0x000fe400078e00ff */
[C---:B0-----:R-:W-:Y:S01]  /*00d0*/  VIADD R2, R6.reuse, 0x20 ;  /* 0x0000002006027836 */ /* 0x041fe20000000000 */
[----:B-1----:R-:W-:-:S04]  /*00e0*/  ISETP.GE.AND P2, PT, R6, R37, PT ;  /* 0x000000250600720c */ /* 0x002fc80003f46270 */
[-C--:B------:R-:W-:Y:S01]  /*00f0*/  ISETP.GE.AND P1, PT, R2, R37.reuse, PT ;  /* 0x000000250200720c */ /* 0x080fe20003f26270 */
[----:B------:R-:W-:Y:S02]  /*0100*/  VIADD R2, R6, 0x40 ;  /* 0x0000004006027836 */ /* 0x000fe40000000000 */
[----:B--2---:R-:W-:Y:S01]  /*0110*/  IMAD R0, R0, UR4, R3 ;  /* 0x0000000400007c24 */ /* 0x004fe2000f8e0203 */
[----:B------:R-:W0:Y:S02]  /*0120*/  LDCU.64 UR4, c[0x0][0x358] ;  /* 0x00006b00ff0477ac */ /* 0x000e240008000a00 */
[----:B------:R-:W-:Y:S01]  /*0130*/  ISETP.GE.AND P0, PT, R2, R37, PT ;  /* 0x000000250200720c */ /* 0x000fe20003f06270 */
[----:B------:R-:W-:-:S05]  /*0140*/  IMAD.SHL.U32 R0, R0, 0x2, RZ ;  /* 0x0000000200007824 */ /* 0x000fca00078e00ff */
[C---:B---3--:R-:W-:Y:S01]  /*0150*/  IADD3 R36, PT, PT, -R0.reuse, UR6, RZ ;  /* 0x0000000600247c10 */ /* 0x048fe2000fffe1ff */
[----:B------:R-:W-:-:S03]  /*0160*/  IMAD R0, R0, UR7, R6 ;  /* 0x0000000700007c24 */ /* 0x000fc6000f8e0206 */
[----:B------:R-:W-:Y:S01]  /*0170*/  ISETP.LT.OR P6, PT, R36, 0x1, P0 ;  /* 0x000000012400780c */ /* 0x000fe200007c1670 */
[----:B----4-:R-:W-:Y:S01]  /*0180*/  IMAD.WIDE R12, R0, 0x8, R12 ;  /* 0x00000008000c7825 */ /* 0x010fe200078e020c */
[C---:B------:R-:W-:Y:S02]  /*0190*/  ISETP.LT.OR P4, PT, R36.reuse, 0x1, P2 ;  /* 0x000000012400780c */ /* 0x040fe40001781670 */
[C---:B------:R-:W-:Y:S02]  /*01a0*/  ISETP.LT.OR P5, PT, R36.reuse, 0x1, P1 ;  /* 0x000000012400780c */ /* 0x040fe40000fa1670 */
[----:B------:R-:W-:Y:S01]  /*01b0*/  ISETP.LT.OR P3, PT, R36, 0x2, P2 ;  /* 0x000000022400780c */ /* 0x000fe20001761670 */
[----:B------:R-:W-:Y:S02]  /*01c0*/  IMAD.MOV.U32 R39, RZ, RZ, -0x100000 ;  /* 0xfff00000ff277424 */ /* 0x000fe400078e00ff */
[----:B------:R-:W-:Y:S02]  /*01d0*/  VIADD R6, R6, 0x60 ;  /* 0x0000006006067836 */ /* 0x000fe40000000000 */
[----:B------:R-:W-:-:S02]  /*01e0*/  IMAD.MOV.U32 R2, RZ, RZ, 0x0 ;  /* 0x00000000ff027424 */ /* 0x000fc400078e00ff */
[----:B------:R-:W-:Y:S01]  /*01f0*/  IMAD.MOV.U32 R3, RZ, RZ, -0x100000 ;  /* 0xfff00000ff037424 */ /* 0x000fe200078e00ff */
[----:B0-----:R-:W2:Y:S01]  /*0200*/  @!P6 LDG.E.64 R38, desc[UR4][R12.64+0x200] ;  /* 0x000200040c26e981 */ /* 0x001ea2000c1e1b00 */
[----:B------:R-:W-:Y:S01]  /*0210*/  IMAD.WIDE.U32 R14, R37, 0x8, R12 ;  /* 0x00000008250e7825 */ /* 0x000fe200078e000c */
[----:B------:R-:W-:Y:S02]  /*0220*/  ISETP.GE.AND P6, PT, R6, R37, PT ;  /* 0x000000250600720c */ /* 0x000fe40003fc6270 */
[----:B------:R-:W3:Y:S01]  /*0230*/  @!P4 LDG.E.64 R18, desc[UR4][R12.64] ;  /* 0x000000040c12c981 */ /* 0x000ee2000c1e1b00 */
[----:B------:R-:W-:-:S03]  /*0240*/  ISETP.LT.OR P4, PT, R36, 0x2, P1 ;  /* 0x000000022400780c */ /* 0x000fc60000f81670 */
[----:B------:R-:W3:Y:S01]  /*0250*/  @!P5 LDG.E.64 R26, desc[UR4][R12.64+0x100] ;  /* 0x000100040c1ad981 */ /* 0x000ee2000c1e1b00 */
[----:B------:R-:W-:Y:S01]  /*0260*/  IMAD.MOV.U32 R4, RZ, RZ, 0x0 ;  /* 0x00000000ff047424 */ /* 0x000fe200078e00ff */
[C---:B------:R-:W-:Y:S01]  /*0270*/  ISETP.LT.OR P5, PT, R36.reuse, 0x2, P0 ;  /* 0x000000022400780c */ /* 0x040fe200007a1670 */
[----:B------:R-:W-:Y:S01]  /*0280*/  IMAD.MOV.U32 R5, RZ, RZ, -0x100000 ;  /* 0xfff00000ff057424 */ /* 0x000fe200078e00ff */
[----:B------:R-:W4:Y:S01]  /*0290*/  @!P3 LDG.E.64 R2, desc[UR4][R14.64] ;  /* 0x000000040e02b981 */ /* 0x000f22000c1e1b00 */
[----:B------:R-:W-:Y:S01]  /*02a0*/  ISETP.LT.OR P3, PT, R36, 0x1, P6 ;  /* 0x000000012400780c */ /* 0x000fe20003761670 */
[----:B------:R-:W-:Y:S02]  /*02b0*/  IMAD.MOV.U32 R8, RZ, RZ, 0x0 ;  /* 0x00000000ff087424 */ /* 0x000fe400078e00ff */
[----:B------:R-:W-:Y:S02]  /*02c0*/  IMAD.MOV.U32 R9, RZ, RZ, -0x100000 ;  /* 0xfff00000ff097424 */ /* 0x000fe400078e00ff */
[----:B------:R-:W4:Y:S08]  /*02d0*/  @!P4 LDG.E.64 R4, desc[UR4][R14.64+0x100] ;  /* 0x000100040e04c981 */ /* 0x000f30000c1e1b00 */
[----:B------:R-:W5:Y:S01]  /*02e0*/  @!P3 LDG.E.64 R8, desc[UR4][R12.64+0x300] ;  /* 0x000300040c08b981 */ /* 0x000f62000c1e1b00 */
[----:B------:R-:W-:-:S02]  /*02f0*/  IMAD.MOV.U32 R6, RZ, RZ, 0x0 ;  /* 0x00000000ff067424 */ /* 0x000fc400078e00ff */
[----:B------:R-:W-:-:S06]  /*0300*/  IMAD.MOV.U32 R7, RZ, RZ, -0x100000 ;  /* 0xfff00000ff077424 */ /* 0x000fcc00078e00ff */
[----:B------:R-:W5:Y:S01]  /*0310*/  @!P5 LDG.E.64 R6, desc[UR4][R14.64+0x200] ;  /* 0x000200040e06d981 */ /* 0x000f62000c1e1b00 */
[----:B------:R-:W-:Y:S01]  /*0320*/  ISETP.LT.OR P4, PT, R36, 0x2, P6 ;  /* 0x000000022400780c */ /* 0x000fe20003781670 */
[----:B------:R-:W-:Y:S02]  /*0330*/  IMAD.MOV.U32 R10, RZ, RZ, 0x0 ;  /* 0x00000000ff0a7424 */ /* 0x000fe400078e00ff */
[----:B------:R-:W-:-:S10]  /*0340*/  IMAD.MOV.U32 R11, RZ, RZ, -0x100000 ;  /* 0xfff00000ff0b7424 */ /* 0x000fd400078e00ff */
[----:B------:R0:W5:Y:S01]  /*0350*/  @!P4 LDG.E.64 R10, desc[UR4][R14.64+0x300] ;  /* 0x000300040e0ac981 */ /* 0x000162000c1e1b00 */
[----:B---3--:R-:W1:Y:S02]  /*0360*/  DSETP.GT.AND P3, PT, R18, R26, PT ;  /* 0x0000001a1200722a */ /* 0x008e640003f64000 */
        /* <DEDUP_REMOVED lines=19> */
[----:B------:R-:W-:-:S03]  /*04a0*/  FSEL R16, R16, R8, P4 ;  /* 0x0000000810107208 */ /* 0x000fc60002000000 */
[----:B0-----:R-:W-:Y:S04]  /*04b0*/  SHFL.BFLY PT, R15, R17, 0x10, 0x1f ;  /* 0x0e001f00110f7f89 */ /* 0x001fe800000e0000 */
[----:B------:R-:W0:-:S15]  /*04c0*/  SHFL.BFLY PT, R14, R16, 0x10, 0x1f ;  /* 0x0e001f00100e7f89 */ /* 0x000e1e00000e0000 */
        /* <DEDUP_REMOVED lines=51> */
[----:B------:R-:W0:Y:S04]  /*0800*/  SHFL.BFLY PT, R12, R22, 0x8, 0x1f ;  /* 0x0d001f00160c7f89 */ /* 0x000e2800000e0000 */
[----:B------:R-:W-:Y:S04]  /*0810*/  SHFL.BFLY PT, R17, R21, 0x1, 0x1f ;  /* 0x0c201f0015117f89 */ /* 0x000fe800000e0000 */
[----:B------:R-:W-:-:S15]  /*0820*/  SHFL.BFLY PT, R16, R20, 0x1, 0x1f ;  /* 0x0c201f0014107f89 */ /* 0x000fde00000e0000 */
[----:B------:R-:W-:-:S15]  /*0830*/  NOP ;  /* 0x0000000000007918 */ /* 0x000fde0000000000 */
[----:B------:R-:W-:-:S15]  /*0840*/  NOP ;  /* 0x0000000000007918 */ /* 0x000fde0000000000 */
        /* <DEDUP_REMOVED lines=8> */
[----:B------:R-:W-:-:S15]  /*08d0*/  UMOV UR9, 0x3c7abc9e ;  /* 0x3c7abc9e00097882 */ /* 0x000fde0000000000 */
[----:B------:R-:W-:-:S15]  /*08e0*/  NOP ;  /* 0x0000000000007918 */ /* 0x000fde0000000000 */
[----:B------:R-:W-:-:S15]  /*08f0*/  NOP ;  /* 0x0000000000007918 */ /* 0x000fde0000000000 */
[----:B------:R-:W-:-:S04]  /*0900*/  NOP ;  /* 0x0000000000007918 */ /* 0x000fc80000000000 */
        /* <DEDUP_REMOVED lines=34> */
[----:B------:R-:W1:Y:S02]  /*0b30*/  DSETP.GEU.AND P4, PT, R20, R16, PT ;  /* 0x000000101400722a */ /* 0x000e640003f8e000 */
[----:B-1----:R-:W-:Y:S01]  /*0b40*/  FSEL R16, R16, R20, !P4 ;  /* 0x0000001410107208 */ /* 0x002fe20006000000 */
[----:B------:R-:W-:Y:S01]  /*0b50*/  IMAD.MOV.U32 R20, RZ, RZ, 0x652b82fe ;  /* 0x652b82feff147424 */ /* 0x000fe200078e00ff */
[----:B------:R-:W-:Y:S01]  /*0b60*/  FSEL R17, R17, R21, !P4 ;  /* 0x0000001511117208 */ /* 0x000fe20006000000 */
[----:B------:R-:W-:-:S15]  /*0b70*/  IMAD.MOV.U32 R21, RZ, RZ, 0x3ff71547 ;  /* 0x3ff71547ff157424 */ /* 0x000fde00078e00ff */
[----:B------:R-:W-:-:S15]  /*0b80*/  NOP ;  /* 0x0000000000007918 */ /* 0x000fde0000000000 */
[----:B------:R-:W-:-:S15]  /*0b90*/  NOP ;  /* 0x0000000000007918 */ /* 0x000fde0000000000 */
[----:B------:R-:W-:-:S14]  /*0ba0*/  NOP ;  /* 0x0000000000007918 */ /* 0x000fdc0000000000 */
[----:B------:R-:W1:Y:S02]  /*0bb0*/  DADD R18, -R16, R18 ;  /* 0x0000000010127229 */ /* 0x000e640000000112 */
[----:B-1----:R-:W-:-:S15]  /*0bc0*/  FSETP.GEU.FTZ.AND P4, PT, |R19|, 4.1917929649353027344, PT ;  /* 0x4086232b1300780b */ /* 0x002fde0003f9e200 */
[----:B------:R-:W-:-:S15]  /*0bd0*/  NOP ;  /* 0x0000000000007918 */ /* 0x000fde0000000000 */
[----:B------:R-:W-:-:S15]  /*0be0*/  NOP ;  /* 0x0000000000007918 */ /* 0x000fde0000000000 */
[----:B------:R-:W-:-:S15]  /*0bf0*/  NOP ;  /* 0x0000000000007918 */ /* 0x000fde0000000000 */
[----:B------:R-:W-:-:S02]  /*0c00*/  NOP ;  /* 0x0000000000007918 */ /* 0x000fc40000000000 */
        /* <DEDUP_REMOVED lines=21> */
[----:B--2---:R-:W1:-:S15]  /*0d60*/  DFMA R30, R28, UR10, R22 ;  /* 0x0000000a1c1e7c2b */ /* 0x004e5e0008000016 */
        /* <DEDUP_REMOVED lines=49> */
[----:B0-----:R-:W0:Y:S02]  /*1080*/  DSETP.GEU.AND P3, PT, R12, R14, PT ;  /* 0x0000000e0c00722a */ /* 0x001e240003f6e000 */
[----:B0-----:R-:W-:-:S15]  /*1090*/  FSEL R24, R14, R12, !P3 ;  /* 0x0000000c0e187208 */ /* 0x001fde0005800000 */
[----:B------:R-:W-:-:S15]  /*10a0*/  NOP ;  /* 0x0000000000007918 */ /* 0x000fde0000000000 */
[----:B------:R-:W-:-:S15]  /*10b0*/  NOP ;  /* 0x0000000000007918 */ /* 0x000fde0000000000 */
[----:B------:R-:W-:-:S15]  /*10c0*/  NOP ;  /* 0x0000000000007918 */ /* 0x000fde0000000000 */
[----:B------:R-:W-:-:S02]  /*10d0*/  NOP ;  /* 0x0000000000007918 */ /* 0x000fc40000000000 */
[----:B------:R-:W0:Y:S02]  /*10e0*/  DFMA R30, R28, R30, 1 ;  /* 0x3ff000001c1e742b */ /* 0x000e24000000001e */
[----:B0-----:R-:W-:Y:S02]  /*10f0*/  IMAD R29, R32, 0x100000, R31 ;  /* 0x00100000201d7824 */ /* 0x001fe400078e021f */
[----:B------:R-:W-:-:S15]  /*1100*/  IMAD.MOV.U32 R28, RZ, RZ, R30 ;  /* 0x000000ffff1c7224 */ /* 0x000fde00078e001e */
[----:B------:R-:W-:-:S15]  /*1110*/  NOP ;  /* 0x0000000000007918 */ /* 0x000fde0000000000 */
[----:B------:R-:W-:-:S15]  /*1120*/  NOP ;  /* 0x0000000000007918 */ /* 0x000fde0000000000 */
[----:B------:R-:W-:-:S15]  /*1130*/  NOP ;  /* 0x0000000000007918 */ /* 0x000fde0000000000 */
[----:B------:R0:W1:Y:S02]  /*1140*/  DADD R26, -R16, R26 ;  /* 0x00000000101a7229 */ /* 0x000064000000011a */
[----:B01----:R-:W-:Y:S05]  /*1150*/  @!P4 BRA `(.L_x_5466) ;  /* 0x000000000044c947 */ /* 0x003fea0003800000 */
        /* <DEDUP_REMOVED lines=17> */
.L_x_5466:
[----:B------:R-:W-:Y:S05]  /*1270*/  BSYNC.RECONVERGENT B0 ;  /* 0x0000000000007941 */ /* 0x000fea0003800200 */
.L_x_5465:
[----:B0-----:R-:W0:Y:S01]  /*1280*/  DFMA R30, R26, R20, 6.75539944105574400000e+15 ;  /* 0x433800001a1e742b */ /* 0x001e220000000014 */
[----:B------:R-:W-:Y:S01]  /*1290*/  FSEL R25, R15, R13, !P3 ;  /* 0x0000000d0f197208 */ /* 0x000fe20005800000 */
[----:B------:R-:W-:Y:S01]  /*12a0*/  BSSY.RECONVERGENT B0, `(.L_x_5467) ;  /* 0x000005c000007945 */ /* 0x000fe20003800200 */
[----:B------:R-:W-:-:S15]  /*12b0*/  FSETP.GEU.FTZ.AND P3, PT, |R27|, 4.1917929649353027344, PT ;  /* 0x4086232b1b00780b */ /* 0x000fde0003f7e200 */
[----:B------:R-:W-:-:S15]  /*12c0*/  NOP ;  /* 0x0000000000007918 */ /* 0x000fde0000000000 */
        /* <DEDUP_REMOVED lines=89> */
.L_x_5468:
[----:B------:R-:W-:Y:S05]  /*1860*/  BSYNC.RECONVERGENT B0 ;  /* 0x0000000000007941 */ /* 0x000fea0003800200 */
.L_x_5467:
[----:B01----:R-:W-:Y:S01]  /*1870*/  DADD R14, RZ, R28 ;  /* 0x00000000ff0e7229 */ /* 0x003fe2000000001c */
[----:B------:R-:W-:-:S15]  /*1880*/  BSSY.RECONVERGENT B0, `(.L_x_5469) ;  /* 0x0000070000007945 */ /* 0x000fde0003800200 */
[----:B------:R-:W-:-:S15]  /*1890*/  NOP ;  /* 0x0000000000007918 */ /* 0x000fde0000000000 */
[----:B------:R-:W-:-:S15]  /*18a0*/  NOP ;  /* 0x0000000000007918 */ /* 0x000fde0000000000 */
[----:B------:R-:W-:-:S15]  /*18b0*/  NOP ;  /* 0x0000000000007918 */ /* 0x000fde0000000000 */
[----:B------:R-:W-:-:S03]  /*18c0*/  NOP ;  /* 0x0000000000007918 */ /* 0x000fc60000000000 */
[----:B------:R-:W0:Y:S02]  /*18d0*/  DADD R38, -R16, R38 ;  /* 0x0000000010267229 */ /* 0x000e240000000126 */
[----:B0-----:R-:W-:-:S15]  /*18e0*/  FSETP.GEU.FTZ.AND P3, PT, |R39|, 4.1917929649353027344, PT ;  /* 0x4086232b2700780b */ /* 0x001fde0003f7e200 */
[----:B------:R-:W-:-:S15]  /*18f0*/  NOP ;  /* 0x0000000000007918 */ /* 0x000fde0000000000 */
[----:B------:R-:W-:-:S15]  /*1900*/  NOP ;  /* 0x0000000000007918 */ /* 0x000fde0000000000 */
[----:B------:R-:W-:-:S15]  /*1910*/  NOP ;  /* 0x0000000000007918 */ /* 0x000fde0000000000 */
[----:B------:R-:W-:-:S02]  /*1920*/  NOP ;  /* 0x0000000000007918 */ /* 0x000fc40000000000 */
[----:B--2---:R-:W-:-:S15]  /*1930*/  DADD R14, R14, R12 ;  /* 0x000000000e0e7229 */ /* 0x004fde000000000c */
        /* <DEDUP_REMOVED lines=100> */
.L_x_5470:
[----:B------:R-:W-:Y:S05]  /*1f80*/  BSYNC.RECONVERGENT B0 ;  /* 0x0000000000007941 */ /* 0x000fea0003800200 */
.L_x_5469:
        /* <DEDUP_REMOVED lines=82> */
[----:B------:R0:W1:Y:S02]  /*24b0*/  DADD R16, -R24, R2 ;  /* 0x0000000018107229 */ /* 0x0000640000000102 */
        /* <DEDUP_REMOVED lines=20> */
.L_x_5472:
[----:B------:R-:W-:Y:S05]  /*2600*/  BSYNC.RECONVERGENT B0 ;  /* 0x0000000000007941 */ /* 0x000fea0003800200 */
.L_x_5471:
        /* <DEDUP_REMOVED lines=103> */
.L_x_5474:
[----:B------:R-:W-:Y:S05]  /*2c80*/  BSYNC.RECONVERGENT B0 ;  /* 0x0000000000007941 */ /* 0x000fea0003800200 */
.L_x_5473:
        /* <DEDUP_REMOVED lines=81> */
[----:B------:R-:W-:Y:S02]  /*31a0*/  @!P3 IMAD R15, R15, 0x100000, R3 ;  /* 0x001000000f0fb824 */ /* 0x000fe400078e0203 */
[----:B------:R-:W-:-:S15]  /*31b0*/  @!P3 IMAD.MOV.U32 R14, RZ, RZ, R2 ;  /* 0x000000ffff0eb224 */ /* 0x000fde00078e0002 */
[----:B------:R-:W-:-:S15]  /*31c0*/  NOP ;  /* 0x0000000000007918 */ /* 0x000fde0000000000 */
[----:B------:R-:W-:-:S09]  /*31d0*/  NOP ;  /* 0x0000000000007918 */ /* 0x000fd20000000000 */
        /* <DEDUP_REMOVED lines=8> */
[----:B------:R0:W2:Y:S02]  /*3260*/  @!P3 DMUL R30, R14, R2 ;  /* 0x000000020e1eb228 */ /* 0x0000a40000000000 */
.L_x_5476:
[----:B------:R-:W-:Y:S05]  /*3270*/  BSYNC.RECONVERGENT B0 ;  /* 0x0000000000007941 */ /* 0x000fea0003800200 */
.L_x_5475:
[----:B-1----:R-:W-:Y:S01]  /*3280*/  DADD R4, RZ, R4 ;  /* 0x00000000ff047229 */ /* 0x002fe20000000004 */
[----:B------:R-:W-:-:S15]  /*3290*/  BSSY.RECONVERGENT B0, `(.L_x_5477) ;  /* 0x000007f000007945 */ /* 0x000fde0003800200 */
[----:B------:R-:W-:-:S15]  /*32a0*/  NOP ;  /* 0x0000000000007918 */ /* 0x000fde0000000000 */
[----:B------:R-:W-:-:S15]  /*32b0*/  NOP ;  /* 0x0000000000007918 */ /* 0x000fde0000000000 */
[----:B------:R-:W-:-:S15]  /*32c0*/  NOP ;  /* 0x0000000000007918 */ /* 0x000fde0000000000 */
[----:B------:R-:W-:-:S03]  /*32d0*/  NOP ;  /* 0x0000000000007918 */ /* 0x000fc60000000000 */
[----:B------:R-:W1:Y:S02]  /*32e0*/  DADD R6, -R24, R6 ;  /* 0x0000000018067229 */ /* 0x000e640000000106 */
[----:B-1----:R-:W-:-:S15]  /*32f0*/  FSETP.GEU.FTZ.AND P3, PT, |R7|, 4.1917929649353027344, PT ;  /* 0x4086232b0700780b */ /* 0x002fde0003f7e200 */
        /* <DEDUP_REMOVED lines=100> */
[----:B0-----:R0:W1:Y:S02]  /*3940*/  DFMA R14, R20, -UR6, R10 ;  /* 0x80000006140e7c2b */ /* 0x001064000800000a */
[----:B01----:R-:W-:Y:S05]  /*3950*/  @!P3 BRA `(.L_x_5478) ;  /* 0x000000000048b947 */ /* 0x003fea0003800000 */
        /* <DEDUP_REMOVED lines=18> */
.L_x_5478:
[----:B------:R-:W-:Y:S05]  /*3a80*/  BSYNC.RECONVERGENT B0 ;  /* 0x0000000000007941 */ /* 0x000fea0003800200 */
.L_x_5477:
[----:B------:R-:W-:Y:S01]  /*3a90*/  FSETP.GEU.FTZ.AND P3, PT, |R11|, 4.1917929649353027344, PT ;  /* 0x4086232b0b00780b */ /* 0x000fe20003f7e200 */
[----:B------:R-:W2:Y:S01]  /*3aa0*/  DFMA R14, R20, -UR8, R14 ;  /* 0x80000008140e7c2b */ /* 0x000ea2000800000e */
[----:B0-----:R-:W-:Y:S01]  /*3ab0*/  IMAD.MOV.U32 R2, RZ, RZ, 0x652b82fe ;  /* 0x652b82feff027424 */ /* 0x001fe200078e00ff */
[----:B------:R-:W-:Y:S01]  /*3ac0*/  BSSY.RECONVERGENT B0, `(.L_x_5479) ;  /* 0x0000057000007945 */ /* 0x000fe20003800200 */
[----:B------:R-:W-:-:S15]  /*3ad0*/  IMAD.MOV.U32 R3, RZ, RZ, 0x3ff71547 ;  /* 0x3ff71547ff037424 */ /* 0x000fde00078e00ff */
[----:B------:R-:W-:-:S15]  /*3ae0*/  NOP ;  /* 0x0000000000007918 */ /* 0x000fde0000000000 */
[----:B------:R-:W-:-:S15]  /*3af0*/  NOP ;  /* 0x0000000000007918 */ /* 0x000fde0000000000 */
[----:B------:R-:W-:-:S15]  /*3b00*/  NOP ;  /* 0x0000000000007918 */ /* 0x000fde0000000000 */
[----:B------:R-:W-:-:S01]  /*3b10*/  NOP ;  /* 0x0000000000007918 */ /* 0x000fc20000000000 */
[----:B--2---:R-:W0:-:S15]  /*3b20*/  DFMA R22, R14, UR10, R22 ;  /* 0x0000000a0e167c2b */ /* 0x004e1e0008000016 */
        /* <DEDUP_REMOVED lines=34> */
[----:B------:R-:W0:Y:S02]  /*3d50*/  DFMA R2, R10, R2, 6.75539944105574400000e+15 ;  /* 0x433800000a02742b */ /* 0x000e240000000002 */
[----:B0-----:R-:W-:-:S15]  /*3d60*/  IMAD.MOV.U32 R4, RZ, RZ, R2 ;  /* 0x000000ffff047224 */ /* 0x001fde00078e0002 */
[----:B------:R-:W-:-:S15]  /*3d70*/  NOP ;  /* 0x0000000000007918 */ /* 0x000fde0000000000 */
[----:B------:R-:W-:-:S15]  /*3d80*/  NOP ;  /* 0x0000000000007918 */ /* 0x000fde0000000000 */
[----:B------:R-:W-:-:S15]  /*3d90*/  NOP ;  /* 0x0000000000007918 */ /* 0x000fde0000000000 */
[----:B------:R-:W-:-:S02]  /*3da0*/  NOP ;  /* 0x0000000000007918 */ /* 0x000fc40000000000 */
[----:B------:R-:W0:-:S15]  /*3db0*/  DFMA R22, R14, R22, UR24 ;  /* 0x000000180e167e2b */ /* 0x000e1e0008000016 */
        /* <DEDUP_REMOVED lines=39> */
.L_x_5480:
[----:B------:R-:W-:Y:S05]  /*4030*/  BSYNC.RECONVERGENT B0 ;  /* 0x0000000000007941 */ /* 0x000fea0003800200 */
.L_x_5479:
[----:B-1----:R1:W0:Y:S01]  /*4040*/  DADD R30, R30, R2 ;  /* 0x000000001e1e7229 */ /* 0x0022220000000002 */
[----:B------:R-:W-:Y:S01]  /*4050*/  ISETP.GE.AND P3, PT, R36, 0x1, PT ;  /* 0x000000012400780c */ /* 0x000fe20003f66270 */
[----:B-1----:R-:W-:Y:S04]  /*4060*/  SHFL.BFLY PT, R3, R13, 0x10, 0x1f ;  /* 0x0e001f000d037f89 */ /* 0x002fe800000e0000 */
[----:B------:R-:W1:Y:S04]  /*4070*/  SHFL.BFLY PT, R2, R12, 0x10, 0x1f ;  /* 0x0e001f000c027f89 */ /* 0x000e6800000e0000 */
[----:B0-----:R-:W-:Y:S04]  /*4080*/  SHFL.BFLY PT, R5, R31, 0x10, 0x1f ;  /* 0x0e001f001f057f89 */ /* 0x001fe800000e0000 */
[----:B------:R-:W0:-:S15]  /*4090*/  SHFL.BFLY PT, R4, R30, 0x10, 0x1f ;  /* 0x0e001f001e047f89 */ /* 0x000e1e00000e0000 */
        /* <DEDUP_REMOVED lines=51> */
[----:B0-----:R0:W2:Y:S04]  /*43d0*/  SHFL.BFLY PT, R15, R5, 0x1, 0x1f ;  /* 0x0c201f00050f7f89 */ /* 0x0010a800000e0000 */
[----:B------:R0:W3:Y:S01]  /*43e0*/  SHFL.BFLY PT, R14, R4, 0x1, 0x1f ;  /* 0x0c201f00040e7f89 */ /* 0x0000e200000e0000 */
[----:B-1----:R-:W-:Y:S05]  /*43f0*/  @!P3 EXIT ;  /* 0x000000000000b94d */ /* 0x002fea0003800000 */
[----:B------:R-:W-:Y:S01]  /*4400*/  IMAD.MOV.U32 R13, RZ, RZ, R25 ;  /* 0x000000ffff0d7224 */ /* 0x000fe200078e0019 */
[----:B------:R-:W-:Y:S01]  /*4410*/  BSSY.RECONVERGENT B0, `(.L_x_5481) ;  /* 0x00000c2000007945 */ /* 0x000fe20003800200 */
[----:B------:R-:W-:Y:S01]  /*4420*/  IMAD.MOV.U32 R12, RZ, RZ, R24 ;  /* 0x000000ffff0c7224 */ /* 0x000fe200078e0018 */
[----:B0-23--:R-:W-:Y:S01]  /*4430*/  DADD R4, R4, R14 ;  /* 0x0000000004047229 */ /* 0x00dfe2000000000e */
[----:B------:R-:W-:Y:S01]  /*4440*/  IMAD.MOV.U32 R24, RZ, RZ, R13 ;  /* 0x000000ffff187224 */ /* 0x000fe200078e000d */
[----:B------:R-:W-:Y:S01]  /*4450*/  ISETP.GT.AND P3, PT, R13, 0xfffff, PT ;  /* 0x000fffff0d00780c */ /* 0x000fe20003f64270 */
[----:B------:R-:W-:Y:S02]  /*4460*/  IMAD.MOV.U32 R20, RZ, RZ, R12 ;  /* 0x000000ffff147224 */ /* 0x000fe400078e000c */
[----:B------:R-:W-:-:S10]  /*4470*/  IMAD.MOV.U32 R3, RZ, RZ, -0x3ff ;  /* 0xfffffc01ff037424 */ /* 0x000fd400078e00ff */
[----:B------:R-:W-:-:S15]  /*4480*/  @!P3 IMAD.MOV.U32 R3, RZ, RZ, -0x435 ;  /* 0xfffffbcbff03b424 */ /* 0x000fde00078e00ff */
[----:B------:R-:W-:-:S15]  /*4490*/  NOP ;  /* 0x0000000000007918 */ /* 0x000fde0000000000 */
[----:B------:R-:W-:-:S15]  /*44a0*/  NOP ;  /* 0x0000000000007918 */ /* 0x000fde0000000000 */
[----:B------:R-:W-:-:S04]  /*44b0*/  NOP ;  /* 0x0000000000007918 */ /* 0x000fc80000000000 */
[----:B------:R-:W0:Y:S02]  /*44c0*/  @!P3 DMUL R12, R12, 1.80143985094819840000e+16 ;  /* 0x435000000c0cb828 */ /* 0x000e240000000000 */
[----:B0-----:R-:W-:Y:S02]  /*44d0*/  @!P3 IMAD.MOV.U32 R24, RZ, RZ, R13 ;  /* 0x000000ffff18b224 */ /* 0x001fe400078e000d */
[----:B------:R-:W-:Y:S02]  /*44e0*/  @!P3 IMAD.MOV.U32 R20, RZ, RZ, R12 ;  /* 0x000000ffff14b224 */ /* 0x000fe400078e000c */
[----:B------:R-:W-:-:S05]  /*44f0*/  VIADD R2, R24, 0xffffffff ;  /* 0xffffffff18027836 */ /* 0x000fca0000000000 */
[----:B------:R-:W-:Y:S02]  /*4500*/  ISETP.GT.U32.AND P4, PT, R2, 0x7feffffe, PT ;  /* 0x7feffffe0200780c */ /* 0x000fe40003f84070 */
[----:B------:R-:W-:-:S11]  /*4510*/  SHF.R.S32.HI R2, RZ, 0x1f, R0 ;  /* 0x0000001fff027819 */ /* 0x000fd60000011400 */
[----:B------:R-:W-:Y:S05]  /*4520*/  @P4 BRA `(.L_x_5482) ;  /* 0x0000000800a84947 */ /* 0x000fea0003800000 */
[----:B------:R-:W-:Y:S01]  /*4530*/  LOP3.LUT R12, R24, 0xfffff, RZ, 0xc0, !PT ;  /* 0x000fffff180c7812 */ /* 0x000fe200078ec0ff */
[----:B------:R-:W-:Y:S01]  /*4540*/  IMAD.MOV.U32 R14, RZ, RZ, RZ ;  /* 0x000000ffff0e7224 */ /* 0x000fe200078e00ff */
[----:B------:R-:W-:Y:S01]  /*4550*/  UMOV UR8, 0x3ae80f1e ;  /* 0x3ae80f1e00087882 */ /* 0x000fe20000000000 */
[----:B------:R-:W-:Y:S01]  /*4560*/  UMOV UR9, 0x3eb1380b ;  /* 0x3eb1380b00097882 */ /* 0x000fe20000000000 */
[----:B------:R-:W-:Y:S01]  /*4570*/  LOP3.LUT R13, R12, 0x3ff00000, RZ, 0xfc, !PT ;  /* 0x3ff000000c0d7812 */ /* 0x000fe200078efcff */
[----:B------:R-:W-:Y:S01]  /*4580*/  IMAD.MOV.U32 R12, RZ, RZ, R20 ;  /* 0x000000ffff0c7224 */ /* 0x000fe200078e0014 */
[----:B------:R-:W-:Y:S02]  /*4590*/  LEA.HI R3, R24, R3, RZ, 0xc ;  /* 0x0000000318037211 */ /* 0x000fe400078f60ff */
        /* <DEDUP_REMOVED lines=50> */
[----:B0-----:R0:W1:Y:S02]  /*48c0*/  DFMA R22, R20, -R12, R22 ;  /* 0x8000000c1416722b */ /* 0x0010640000000016 */
[----:B0-----:R-:W-:Y:S02]  /*48d0*/  IMAD.MOV.U32 R20, RZ, RZ, -0x748574fc ;  /* 0x8b7a8b04ff147424 */ /* 0x001fe400078e00ff */
[----:B------:R-:W-:-:S15]  /*48e0*/  IMAD.MOV.U32 R21, RZ, RZ, 0x3ed0ee25 ;  /* 0x3ed0ee25ff157424 */ /* 0x000fde00078e00ff */
[----:B------:R-:W-:-:S15]  /*48f0*/  NOP ;  /* 0x0000000000007918 */ /* 0x000fde0000000000 */
[----:B------:R-:W-:-:S15]  /*4900*/  NOP ;  /* 0x0000000000007918 */ /* 0x000fde0000000000 */
[----:B------:R-:W-:-:S15]  /*4910*/  NOP ;  /* 0x0000000000007918 */ /* 0x000fde0000000000 */
[----:B-1----:R-:W-:-:S15]  /*4920*/  DMUL R14, R14, R22 ;  /* 0x000000160e0e7228 */ /* 0x002fde0000000000 */
[----:B------:R-:W-:-:S15]  /*4930*/  NOP ;  /* 0x0000000000007918 */ /* 0x000fde0000000000 */
[----:B------:R-:W-:-:S15]  /*4940*/  NOP ;  /* 0x0000000000007918 */ /* 0x000fde0000000000 */
[----:B------:R-:W-:-:S15]  /*4950*/  NOP ;  /* 0x0000000000007918 */ /* 0x000fde0000000000 */
[----:B------:R-:W-:-:S04]  /*4960*/  NOP ;  /* 0x0000000000007918 */ /* 0x000fc80000000000 */
        /* <DEDUP_REMOVED lines=54> */
[----:B0-----:R0:W1:Y:S02]  /*4cd0*/  DMUL R20, R22, R20 ;  /* 0x0000001416147228 */ /* 0x0010640000000000 */
[----:B0-----:R-:W-:Y:S01]  /*4ce0*/  LOP3.LUT R22, R3, 0x80000000, RZ, 0x3c, !PT ;  /* 0x8000000003167812 */ /* 0x001fe200078e3cff */
[----:B------:R-:W-:-:S15]  /*4cf0*/  IMAD.MOV.U32 R23, RZ, RZ, 0x43300000 ;  /* 0x43300000ff177424 */ /* 0x000fde00078e00ff */
[----:B------:R-:W-:-:S15]  /*4d00*/  NOP ;  /* 0x0000000000007918 */ /* 0x000fde0000000000 */
[----:B------:R-:W-:-:S15]  /*4d10*/  NOP ;  /* 0x0000000000007918 */ /* 0x000fde0000000000 */
[----:B------:R-:W-:-:S15]  /*4d20*/  NOP ;  /* 0x0000000000007918 */ /* 0x000fde0000000000 */
[----:B------:R-:W-:-:S01]  /*4d30*/  NOP ;  /* 0x0000000000007918 */ /* 0x000fc20000000000 */
[----:B------:R-:W0:Y:S01]  /*4d40*/  DADD R22, R22, -UR8 ;  /* 0x8000000816167e29 */ /* 0x000e220008000000 */
[----:B------:R-:W-:Y:S01]  /*4d50*/  UMOV UR8, 0xfefa39ef ;  /* 0xfefa39ef00087882 */ /* 0x000fe20000000000 */
[----:B------:R-:W-:-:S15]  /*4d60*/  UMOV UR9, 0x3fe62e42 ;  /* 0x3fe62e4200097882 */ /* 0x000fde0000000000 */
[----:B------:R-:W-:-:S15]  /*4d70*/  NOP ;  /* 0x0000000000007918 */ /* 0x000fde0000000000 */
[----:B------:R-:W-:-:S15]  /*4d80*/  NOP ;  /* 0x0000000000007918 */ /* 0x000fde0000000000 */
[----:B------:R-:W-:-:S15]  /*4d90*/  NOP ;  /* 0x0000000000007918 */ /* 0x000fde0000000000 */
[----:B------:R-:W-:-:S02]  /*4da0*/  NOP ;  /* 0x0000000000007918 */ /* 0x000fc40000000000 */
[----:B-1----:R-:W-:-:S15]  /*4db0*/  DFMA R20, R12, R20, R14 ;  /* 0x000000140c14722b */ /* 0x002fde000000000e */
        /* <DEDUP_REMOVED lines=33> */
.L_x_5482:
[----:B------:R-:W-:Y:S01]  /*4fd0*/  IMAD.MOV.U32 R14, RZ, RZ, 0x0 ;  /* 0x00000000ff0e7424 */ /* 0x000fe200078e00ff */
[----:B------:R-:W-:Y:S01]  /*4fe0*/  LOP3.LUT P3, RZ, R13, 0x7fffffff, RZ, 0xc0, !PT ;  /* 0x7fffffff0dff7812 */ /* 0x000fe2000786c0ff */
[----:B------:R-:W-:-:S06]  /*4ff0*/  IMAD.MOV.U32 R15, RZ, RZ, 0x7ff00000 ;  /* 0x7ff00000ff0f7424 */ /* 0x000fcc00078e00ff */
[----:B------:R-:W0:Y:S02]  /*5000*/  DFMA R12, R12, R14, +INF ;  /* 0x7ff000000c0c742b */ /* 0x000e24000000000e */
[----:B0-----:R-:W-:Y:S02]  /*5010*/  FSEL R14, R12, RZ, P3 ;  /* 0x000000ff0c0e7208 */ /* 0x001fe40001800000 */
[----:B------:R-:W-:-:S07]  /*5020*/  FSEL R15, R13, -QNAN , P3 ;  /* 0xfff000000d0f7808 */ /* 0x000fce0001800000 */
.L_x_5483:
[----:B------:R-:W-:Y:S05]  /*5030*/  BSYNC.RECONVERGENT B0 ;  /* 0x0000000000007941 */ /* 0x000fea0003800200 */
.L_x_5481:
[----:B------:R-:W-:Y:S04]  /*5040*/  BSSY.RECONVERGENT B0, `(.L_x_5484) ;  /* 0x0000013000007945 */ /* 0x000fe80003800200 */
[----:B------:R-:W-:Y:S05]  /*5050*/  @P2 BRA `(.L_x_5485) ;  /* 0x0000000000442947 */ /* 0x000fea0003800000 */
[----:B------:R-:W0:Y:S01]  /*5060*/  LDCU.64 UR8, c[0x0][0x380] ;  /* 0x00007000ff0877ac */ /* 0x000e220008000a00 */
[----:B------:R-:W1:Y:S01]  /*5070*/  DADD R18, R18, -R14 ;  /* 0x0000000012127229 */ /* 0x000e62000000080e */
[----:B0-----:R-:W-:-:S04]  /*5080*/  LEA R12, P3, R0, UR8, 0x3 ;  /* 0x00000008000c7c11 */ /* 0x001fc8000f8618ff */
[----:B------:R-:W-:-:S05]  /*5090*/  LEA.HI.X R13, R0, UR9, R2, 0x3, P3 ;  /* 0x00000009000d7c11 */ /* 0x000fca00098f1c02 */
[----:B-1----:R0:W-:Y:S01]  /*50a0*/  STG.E.64 desc[UR4][R12.64], R18 ;  /* 0x000000120c007986 */ /* 0x0021e2000c101b04 */
[----:B------:R-:W-:Y:S05]  /*50b0*/  @P1 BRA `(.L_x_5485) ;  /* 0x00000000002c1947 */ /* 0x000fea0003800000 */
[----:B------:R-:W1:Y:S02]  /*50c0*/  DADD R26, R26, -R14 ;  /* 0x000000001a1a7229 */ /* 0x000e64000000080e */
[----:B-1----:R1:W-:Y:S01]  /*50d0*/  STG.E.64 desc[UR4][R12.64+0x100], R26 ;  /* 0x0001001a0c007986 */ /* 0x0023e2000c101b04 */
[----:B------:R-:W-:Y:S05]  /*50e0*/  @P0 BRA `(.L_x_5485) ;  /* 0x0000000000200947 */ /* 0x000fea0003800000 */
[----:B------:R-:W2:Y:S02]  /*50f0*/  DADD R38, R38, -R14 ;  /* 0x0000000026267229 */ /* 0x000ea4000000080e */
[----:B--2---:R2:W-:-:S15]  /*5100*/  STG.E.64 desc[UR4][R12.64+0x200], R38 ;  /* 0x000200260c007986 */ /* 0x0045de000c101b04 */
[----:B------:R-:W-:-:S15]  /*5110*/  NOP ;  /* 0x0000000000007918 */ /* 0x000fde0000000000 */
[----:B------:R-:W-:-:S15]  /*5120*/  NOP ;  /* 0x0000000000007918 */ /* 0x000fde0000000000 */
[----:B------:R-:W-:-:S15]  /*5130*/  NOP ;  /* 0x0000000000007918 */ /* 0x000fde0000000000 */
[----:B------:R-:W-:-:S02]  /*5140*/  NOP ;  /* 0x0000000000007918 */ /* 0x000fc40000000000 */
[----:B------:R-:W3:Y:S02]  /*5150*/  @!P6 DADD R8, R8, -R14 ;  /* 0x000000000808e229 */ /* 0x000ee4000000080e */
[----:B---3--:R2:W-:Y:S02]  /*5160*/  @!P6 STG.E.64 desc[UR4][R12.64+0x300], R8 ;  /* 0x000300080c00e986 */ /* 0x0085e4000c101b04 */
.L_x_5485:
[----:B------:R-:W-:Y:S05]  /*5170*/  BSYNC.RECONVERGENT B0 ;  /* 0x0000000000007941 */ /* 0x000fea0003800200 */
.L_x_5484:
[----:B------:R-:W-:-:S13]  /*5180*/  ISETP.NE.AND P3, PT, R36, 0x1, PT ;  /* 0x000000012400780c */ /* 0x000fda0003f65270 */
[----:B------:R-:W-:Y:S05]  /*5190*/  @!P3 EXIT ;  /* 0x000000000000b94d */ /* 0x000fea0003800000 */
[----:B------:R-:W-:Y:S01]  /*51a0*/  ISETP.GT.AND P3, PT, R5, 0xfffff, PT ;  /* 0x000fffff0500780c */ /* 0x000fe20003f64270 */
[----:B------:R-:W-:Y:S01]  /*51b0*/  IMAD.MOV.U32 R3, RZ, RZ, R5 ;  /* 0x000000ffff037224 */ /* 0x000fe200078e0005 */
[----:B------:R-:W-:Y:S01]  /*51c0*/  BSSY.RECONVERGENT B0, `(.L_x_5486) ;  /* 0x00000bb000007945 */ /* 0x000fe20003800200 */
[----:B------:R-:W-:Y:S02]  /*51d0*/  IMAD.MOV.U32 R14, RZ, RZ, R4 ;  /* 0x000000ffff0e7224 */ /* 0x000fe400078e0004 */
[----:B0-----:R-:W-:-:S08]  /*51e0*/  IMAD.MOV.U32 R18, RZ, RZ, -0x3ff ;  /* 0xfffffc01ff127424 */ /* 0x001fd000078e00ff */
[----:B------:R-:W0:Y:S01]  /*51f0*/  @!P3 DMUL R4, R4, 1.80143985094819840000e+16 ;  /* 0x435000000404b828 */ /* 0x000e220000000000 */
[----:B------:R-:W-:Y:S02]  /*5200*/  @!P3 IMAD.MOV.U32 R18, RZ, RZ, -0x435 ;  /* 0xfffffbcbff12b424 */ /* 0x000fe400078e00ff */
[----:B0-----:R-:W-:Y:S02]  /*5210*/  @!P3 IMAD.MOV.U32 R3, RZ, RZ, R5 ;  /* 0x000000ffff03b224 */ /* 0x001fe400078e0005 */
[----:B------:R-:W-:Y:S02]  /*5220*/  @!P3 IMAD.MOV.U32 R14, RZ, RZ, R4 ;  /* 0x000000ffff0eb224 */ /* 0x000fe400078e0004 */
[----:B--2---:R-:W-:-:S05]  /*5230*/  VIADD R8, R3, 0xffffffff ;  /* 0xffffffff03087836 */ /* 0x004fca0000000000 */
[----:B------:R-:W-:-:S13]  /*5240*/  ISETP.GE.U32.AND P4, PT, R8, 0x7fefffff, PT ;  /* 0x7fefffff0800780c */ /* 0x000fda0003f86070 */
[----:B------:R-:W-:Y:S01]  /*5250*/  @P4 IMAD.MOV.U32 R8, RZ, RZ, 0x0 ;  /* 0x00000000ff084424 */ /* 0x000fe200078e00ff */
[----:B------:R-:W-:Y:S01]  /*5260*/  @P4 LOP3.LUT P5, RZ, R5, 0x7fffffff, RZ, 0xc0, !PT ;  /* 0x7fffffff05ff4812 */ /* 0x000fe200078ac0ff */
[----:B------:R-:W-:-:S15]  /*5270*/  @P4 IMAD.MOV.U32 R9, RZ, RZ, 0x7ff00000 ;  /* 0x7ff00000ff094424 */ /* 0x000fde00078e00ff */
[----:B------:R-:W-:-:S15]  /*5280*/  NOP ;  /* 0x0000000000007918 */ /* 0x000fde0000000000 */
[----:B------:R-:W-:-:S07]  /*5290*/  NOP ;  /* 0x0000000000007918 */ /* 0x000fce0000000000 */
[----:B------:R-:W1:Y:S02]  /*52a0*/  @P4 DFMA R8, R4, R8, +INF ;  /* 0x7ff000000408442b */ /* 0x000e640000000008 */
[----:B-1----:R-:W-:Y:S02]  /*52b0*/  @P4 FSEL R12, R8, RZ, P5 ;  /* 0x000000ff080c4208 */ /* 0x002fe40002800000 */
[----:B------:R-:W-:Y:S01]  /*52c0*/  @P4 FSEL R13, R9, -QNAN , P5 ;  /* 0xfff00000090d4808 */ /* 0x000fe20002800000 */
[----:B------:R-:W-:Y:S06]  /*52d0*/  @P4 BRA `(.L_x_5487) ;  /* 0x0000000800a44947 */ /* 0x000fec0003800000 */
[C---:B------:R-:W-:Y:S01]  /*52e0*/  LOP3.LUT R4, R3.reuse, 0xfffff, RZ, 0xc0, !PT ;  /* 0x000fffff03047812 */ /* 0x040fe200078ec0ff */
[----:B------:R-:W-:Y:S01]  /*52f0*/  IMAD.MOV.U32 R20, RZ, RZ, RZ ;  /* 0x000000ffff147224 */ /* 0x000fe200078e00ff */
[----:B------:R-:W-:Y:S01]  /*5300*/  LEA.HI R3, R3, R18, RZ, 0xc ;  /* 0x0000001203037211 */ /* 0x000fe200078f60ff */
[----:B------:R-:W-:Y:S01]  /*5310*/  UMOV UR8, 0x80000000 ;  /* 0x8000000000087882 */ /* 0x000fe20000000000 */
[----:B------:R-:W-:Y:S01]  /*5320*/  LOP3.LUT R5, R4, 0x3ff00000, RZ, 0xfc, !PT ;  /* 0x3ff0000004057812 */ /* 0x000fe200078efcff */
[----:B------:R-:W-:Y:S01]  /*5330*/  IMAD.MOV.U32 R4, RZ, RZ, R14 ;  /* 0x000000ffff047224 */ /* 0x000fe200078e000e */
[----:B------:R-:W-:Y:S02]  /*5340*/  UMOV UR9, 0x43300000 ;  /* 0x4330000000097882 */ /* 0x000fe40000000000 */
        /* <DEDUP_REMOVED lines=162> */
.L_x_5487:
[----:B------:R-:W-:Y:S05]  /*5d70*/  BSYNC.RECONVERGENT B0 ;  /* 0x0000000000007941 */ /* 0x000fea0003800200 */
.L_x_5486:
[----:B------:R-:W-:Y:S05]  /*5d80*/  @P2 EXIT ;  /* 0x000000000000294d */ /* 0x000fea0003800000 */
[----:B------:R-:W2:Y:S01]  /*5d90*/  LDCU.64 UR6, c[0x0][0x380] ;  /* 0x00007000ff0677ac */ /* 0x000ea20008000a00 */
[----:B------:R-:W-:Y:S01]  /*5da0*/  IADD3 R0, P2, PT, R0, R37, RZ ;  /* 0x0000002500007210 */ /* 0x000fe20007f5e0ff */
[----:B-1----:R-:W1:Y:S04]  /*5db0*/  DADD R16, R16, -R12 ;  /* 0x0000000010107229 */ /* 0x002e68000000080c */
[----:B------:R-:W-:Y:S01]  /*5dc0*/  IMAD.X R3, RZ, RZ, R2, P2 ;  /* 0x000000ffff037224 */ /* 0x000fe200010e0602 */
[----:B--2---:R-:W-:-:S04]  /*5dd0*/  LEA R2, P2, R0, UR6, 0x3 ;  /* 0x0000000600027c11 */ /* 0x004fc8000f8418ff */
[----:B------:R-:W-:-:S05]  /*5de0*/  LEA.HI.X R3, R0, UR7, R3, 0x3, P2 ;  /* 0x0000000700037c11 */ /* 0x000fca00090f1c03 */
        /* <DEDUP_REMOVED lines=9> */
[----:B----4-:R-:W-:Y:S01]  /*5e80*/  STG.E.64 desc[UR4][R2.64+0x300], R10 ;  /* 0x0003000a02007986 */ /* 0x010fe2000c101b04 */
[----:B------:R-:W-:Y:S05]  /*5e90*/  EXIT ;  /* 0x000000000000794d */ /* 0x000fea0003800000 */
.L_x_5488:
        /* <DEDUP_REMOVED lines=14> */
.L_x_11513:


//--------------------- .text._ZN43_GLOBAL__N__9ae7fba5_10_SoftMax_cu_9f978f6320softmax_warp_forwardIdddLi6ELb1ELb0EEEvPT0_PKT_iiiPKbib --------------------------
	.section	.text._ZN43_GLOBAL__N__9ae7fba5_10_SoftMax_cu_9f978f6320softmax_warp_forwardIdddLi6ELb1ELb0EEEvPT0_PKT_iiiPKbib,"ax",@progbits
	.align	128
.text._ZN43_GLOBAL__N__9ae7fba5_10_SoftMax_cu_9f978f6320softmax_warp_forwardIdddLi6ELb1ELb0EEEvPT0_PKT_iiiPKbib:
        .type           _ZN43_GLOBAL__N__9ae7fba5_10_SoftMax_cu_9f978f6320softmax_warp_forwardIdddLi6ELb1ELb0EEEvPT0_PKT_iiiPKbib,@function
        .size           _ZN43_GLOBAL__N__9ae7fba5_10_SoftMax_cu_9f978f6320softmax_warp_forwardIdddLi6ELb1ELb0EEEvPT0_PKT_iiiPKbib,(.L_x_11514 - _ZN43_GLOBAL__N__9ae7fba5_10_SoftMax_cu_9f978f6320softmax_warp_forwardIdddLi6ELb1ELb0EEEvPT0_PKT_iiiPKbib)
        .other          _ZN43_GLOBAL__N__9ae7fba5_10_SoftMax_cu_9f978f6320softmax_warp_forwardIdddLi6ELb1ELb0EEEvPT0_PKT_iiiPKbib,@"STO_CUDA_ENTRY STV_DEFAULT"
_ZN43_GLOBAL__N__9ae7fba5_10_SoftMax_cu_9f978f6320softmax_warp_forwardIdddLi6ELb1ELb0EEEvPT0_PKT_iiiPKbib:
        /* <DEDUP_REMOVED lines=9> */
[----:B------:R-:W-:-:S02]  /*0090*/  IMAD.MOV.U32 R5, RZ, RZ, -0x100000 ;  /* 0xfff00000ff057424 */ /* 0x000fc400078e00ff */
[----:B------:R-:W3:Y:S01]  /*00a0*/  LDC.64 R8, c[0x0][0x388] ;  /* 0x0000e200ff087b82 */ /* 0x000ee20000000a00 */
[----:B------:R-:W-:Y:S02]  /*00b0*/  IMAD.MOV.U32 R18, RZ, RZ, 0x0 ;  /* 0x00000000ff127424 */ /* 0x000fe400078e00ff */
[----:B------:R-:W-:Y:S02]  /*00c0*/  IMAD.MOV.U32 R19, RZ, RZ, -0x100000 ;  /* 0xfff00000ff137424 */ /* 0x000fe400078e00ff */
[----:B0-----:R-:W-:Y:S01]  /*00d0*/  IMAD R0, R0, UR4, R3 ;  /* 0x0000000400007c24 */ /* 0x001fe2000f8e0203 */
[----:B------:R-:W0:Y:S01]  /*00e0*/  LDCU.64 UR4, c[0x0][0x358] ;  /* 0x00006b00ff0477ac */ /* 0x000e220008000a00 */
[----:B------:R-:W-:Y:S02]  /*00f0*/  IMAD.MOV.U32 R3, RZ, RZ, -0x100000 ;  /* 0xfff00000ff037424 */ /* 0x000fe400078e00ff */
[----:B------:R-:W-:Y:S01]  /*0100*/  IMAD.SHL.U32 R0, R0, 0x2, RZ ;  /* 0x0000000200007824 */ /* 0x000fe200078e00ff */
[C---:B-1----:R-:W-:Y:S01]  /*0110*/  ISETP.GE.AND P0, PT, R4.reuse, R15, PT ;  /* 0x0000000f0400720c */ /* 0x042fe20003f06270 */
[----:B------:R-:W-:-:S03]  /*0120*/  VIADD R2, R4, 0x20 ;  /* 0x0000002004027836 */ /* 0x000fc60000000000 */
[C---:B--2---:R-:W-:Y:S01]  /*0130*/  IADD3 R14, PT, PT, -R0.reuse, UR6, RZ ;  /* 0x00000006000e7c10 */ /* 0x044fe2000fffe1ff */
[----:B------:R-:W-:Y:S01]  /*0140*/  IMAD R0, R0, UR7, R4 ;  /* 0x0000000700007c24 */ /* 0x000fe2000f8e0204 */
[----:B------:R-:W-:Y:S01]  /*0150*/  ISETP.GE.AND P1, PT, R2, R15, PT ;  /* 0x0000000f0200720c */ /* 0x000fe20003f26270 */
[----:B------:R-:W-:Y:S01]  /*0160*/  IMAD.MOV.U32 R4, RZ, RZ, 0x0 ;  /* 0x00000000ff047424 */ /* 0x000fe200078e00ff */
[----:B------:R-:W-:Y:S01]  /*0170*/  ISETP.LT.OR P2, PT, R14, 0x1, P0 ;  /* 0x000000010e00780c */ /* 0x000fe20000741670 */
[----:B---3--:R-:W-:Y:S01]  /*0180*/  IMAD.WIDE R8, R0, 0x8, R8 ;  /* 0x0000000800087825 */ /* 0x008fe200078e0208 */
[C---:B------:R-:W-:Y:S02]  /*0190*/  ISETP.LT.OR P3, PT, R14.reuse, 0x1, P1 ;  /* 0x000000010e00780c */ /* 0x040fe40000f61670 */
[C---:B------:R-:W-:Y:S01]  /*01a0*/  ISETP.LT.OR P4, PT, R14.reuse, 0x2, P0 ;  /* 0x000000020e00780c */ /* 0x040fe20000781670 */
[----:B------:R-:W-:Y:S01]  /*01b0*/  IMAD.MOV.U32 R2, RZ, RZ, 0x0 ;  /* 0x00000000ff027424 */ /* 0x000fe200078e00ff */
[----:B------:R-:W-:Y:S01]  /*01c0*/  ISETP.LT.OR P5, PT, R14, 0x2, P1 ;  /* 0x000000020e00780c */ /* 0x000fe20000fa1670 */
[----:B------:R-:W-:-:S06]  /*01d0*/  IMAD.WIDE.U32 R10, R15, 0x8, R8 ;  /* 0x000000080f0a7825 */ /* 0x000fcc00078e0008 */
[----:B0-----:R-:W2:Y:S04]  /*01e0*/  @!P2 LDG.E.64 R6, desc[UR4][R8.64] ;  /* 0x000000040806a981 */ /* 0x001ea8000c1e1b00 */
[----:B------:R-:W2:Y:S04]  /*01f0*/  @!P3 LDG.E.64 R4, desc[UR4][R8.64+0x100] ;  /* 0x000100040804b981 */ /* 0x000ea8000c1e1b00 */
[----:B------:R-:W3:Y:S04]  /*0200*/  @!P4 LDG.E.64 R2, desc[UR4][R10.64] ;  /* 0x000000040a02c981 */ /* 0x000ee8000c1e1b00 */
[----:B------:R0:W3:Y:S01]  /*0210*/  @!P5 LDG.E.64 R18, desc[UR4][R10.64+0x100] ;  /* 0x000100040a12d981 */ /* 0x0000e2000c1e1b00 */
        /* <DEDUP_REMOVED lines=39> */
[----:B-1----:R-:W0:Y:S02]  /*0490*/  DSETP.GEU.AND P3, PT, R12, R8, PT ;  /* 0x000000080c00722a */ /* 0x002e240003f6e000 */
        /* <DEDUP_REMOVED lines=27> */
[----:B------:R-:W-:-:S15]  /*0650*/  SHFL.BFLY PT, R8, R16, 0x1, 0x1f ;  /* 0x0c201f0010087f89 */ /* 0x000fde00000e0000 */
        /* <DEDUP_REMOVED lines=91> */
[----:B------:R1:W-:Y:S02]  /*0c10*/  DADD R4, -R8, R4 ;  /* 0x0000000008047229 */ /* 0x0003e40000000104 */
[----:B-1----:R-:W-:Y:S02]  /*0c20*/  IMAD.MOV.U32 R8, RZ, RZ, 0x652b82fe ;  /* 0x652b82feff087424 */ /* 0x002fe400078e00ff */
[----:B------:R-:W-:-:S15]  /*0c30*/  IMAD.MOV.U32 R9, RZ, RZ, 0x3ff71547 ;  /* 0x3ff71547ff097424 */ /* 0x000fde00078e00ff */
[----:B------:R-:W-:-:S15]  /*0c40*/  NOP ;  /* 0x0000000000007918 */ /* 0x000fde0000000000 */
[----:B------:R-:W-:-:S15]  /*0c50*/  NOP ;  /* 0x0000000000007918 */ /* 0x000fde0000000000 */
[----:B------:R-:W-:-:S15]  /*0c60*/  NOP ;  /* 0x0000000000007918 */ /* 0x000fde0000000000 */
        /* <DEDUP_REMOVED lines=46> */
[----:B------:R0:W1:-:S15]  /*0f50*/  DADD R2, -R20, R2 ;  /* 0x0000000014027229 */ /* 0x00005e0000000102 */
[----:B------:R-:W-:-:S15]  /*0f60*/  NOP ;  /* 0x0000000000007918 */ /* 0x000fde0000000000 */
[----:B------:R-:W-:-:S15]  /*0f70*/  NOP ;  /* 0x0000000000007918 */ /* 0x000fde0000000000 */
[----:B------:R-:W-:-:S15]  /*0f80*/  NOP ;  /* 0x0000000000007918 */ /* 0x000fde0000000000 */
[----:B------:R-:W-:-:S04]  /*0f90*/  NOP ;  /* 0x0000000000007918 */ /* 0x000fc80000000000 */
[----:B------:R0:W2:Y:S02]  /*0fa0*/  DADD R22, R8, -6.75539944105574400000e+15 ;  /* 0xc338000008167429 */ /* 0x0000a40000000000 */
[----:B012---:R-:W-:Y:S05]  /*0fb0*/  @!P2 BRA `(.L_x_5490) ;  /* 0x000000000044a947 */ /* 0x007fea0003800000 */
        /* <DEDUP_REMOVED lines=17> */
.L_x_5490:
[----:B------:R-:W-:Y:S05]  /*10d0*/  BSYNC.RECONVERGENT B0 ;  /* 0x0000000000007941 */ /* 0x000fea0003800200 */
.L_x_5489:
        /* <DEDUP_REMOVED lines=73> */
[----:B------:R2:W3:Y:S02]  /*1570*/  DADD R18, -R20, R18 ;  /* 0x0000000014127229 */ /* 0x0004e40000000112 */
[----:B--2---:R-:W-:Y:S02]  /*1580*/  IMAD R21, R8, 0x100000, R17 ;  /* 0x0010000008157824 */ /* 0x004fe400078e0211 */
[----:B------:R-:W-:Y:S01]  /*1590*/  IMAD.MOV.U32 R20, RZ, RZ, R16 ;  /* 0x000000ffff147224 */ /* 0x000fe200078e0010 */
[----:B0--3--:R-:W-:Y:S06]  /*15a0*/  @!P2 BRA `(.L_x_5492) ;  /* 0x000000000044a947 */ /* 0x009fec0003800000 */
        /* <DEDUP_REMOVED lines=17> */
.L_x_5492:
[----:B------:R-:W-:Y:S05]  /*16c0*/  BSYNC.RECONVERGENT B0 ;  /* 0x0000000000007941 */ /* 0x000fea0003800200 */
.L_x_5491:
        /* <DEDUP_REMOVED lines=68> */
[----:B0-----:R-:W-:Y:S02]  /*1b10*/  IMAD.MOV.U32 R8, RZ, RZ, 0x652b82fe ;  /* 0x652b82feff087424 */ /* 0x001fe400078e00ff */
[----:B------:R-:W-:Y:S02]  /*1b20*/  IMAD.MOV.U32 R9, RZ, RZ, 0x3ff71547 ;  /* 0x3ff71547ff097424 */ /* 0x000fe400078e00ff */
[----:B---3--:R-:W-:Y:S02]  /*1b30*/  IMAD R17, R22, 0x100000, R25 ;  /* 0x0010000016117824 */ /* 0x008fe400078e0219 */
[----:B------:R-:W-:-:S15]  /*1b40*/  IMAD.MOV.U32 R16, RZ, RZ, R24 ;  /* 0x000000ffff107224 */ /* 0x000fde00078e0018 */
[----:B------:R-:W-:-:S15]  /*1b50*/  NOP ;  /* 0x0000000000007918 */ /* 0x000fde0000000000 */
[----:B------:R-:W-:-:S15]  /*1b60*/  NOP ;  /* 0x0000000000007918 */ /* 0x000fde0000000000 */
[----:B------:R-:W-:-:S11]  /*1b70*/  NOP ;  /* 0x0000000000007918 */ /* 0x000fd60000000000 */
[----:B------:R0:W3:Y:S02]  /*1b80*/  DFMA R8, R18, R8, 6.75539944105574400000e+15 ;  /* 0x433800001208742b */ /* 0x0000e40000000008 */
[----:B0--3--:R-:W-:Y:S05]  /*1b90*/  @!P2 BRA `(.L_x_5494) ;  /* 0x000000000044a947 */ /* 0x009fea0003800000 */
        /* <DEDUP_REMOVED lines=17> */
.L_x_5494:
[----:B------:R-:W-:Y:S05]  /*1cb0*/  BSYNC.RECONVERGENT B0 ;  /* 0x0000000000007941 */ /* 0x000fea0003800200 */
.L_x_5493:
        /* <DEDUP_REMOVED lines=77> */
[----:B--2---:R0:W1:Y:S02]  /*2190*/  DADD R20, R12, R20 ;  /* 0x000000000c147229 */ /* 0x0040640000000014 */
        /* <DEDUP_REMOVED lines=20> */
.L_x_5496:
[----:B------:R-:W-:Y:S05]  /*22e0*/  BSYNC.RECONVERGENT B0 ;  /* 0x0000000000007941 */ /* 0x000fea0003800200 */
.L_x_5495:
[----:B0-----:R-:W-:Y:S01]  /*22f0*/  SHFL.BFLY PT, R9, R21, 0x10, 0x1f ;  /* 0x0e001f0015097f89 */ /* 0x001fe200000e0000 */
[----:B---3--:R-:W1:Y:S01]  /*2300*/  DADD R16, RZ, R16 ;  /* 0x00000000ff107229 */ /* 0x008e620000000010 */
[----:B------:R-:W-:Y:S02]  /*2310*/  ISETP.GE.AND P2, PT, R14, 0x1, PT ;  /* 0x000000010e00780c */ /* 0x000fe40003f46270 */
[----:B------:R-:W0:-:S15]  /*2320*/  SHFL.BFLY PT, R8, R20, 0x10, 0x1f ;  /* 0x0e001f0014087f89 */ /* 0x000e1e00000e0000 */
[----:B------:R-:W-:-:S15]  /*2330*/  NOP ;  /* 0x0000000000007918 */ /* 0x000fde0000000000 */
[----:B------:R-:W-:-:S15]  /*2340*/  NOP ;  /* 0x0000000000007918 */ /* 0x000fde0000000000 */
[----:B------:R-:W-:-:S15]  /*2350*/  NOP ;  /* 0x0000000000007918 */ /* 0x000fde0000000000 */
[----:B------:R-:W-:-:S01]  /*2360*/  NOP ;  /* 0x0000000000007918 */ /* 0x000fc20000000000 */
        /* <DEDUP_REMOVED lines=58> */
[----:B------:R-:W-:Y:S01]  /*2710*/  ISETP.GT.AND P2, PT, R13, 0xfffff, PT ;  /* 0x000fffff0d00780c */ /* 0x000fe20003f44270 */
[----:B------:R-:W-:Y:S01]  /*2720*/  IMAD.MOV.U32 R21, RZ, RZ, R13 ;  /* 0x000000ffff157224 */ /* 0x000fe200078e000d */
[----:B------:R-:W-:Y:S01]  /*2730*/  BSSY.RECONVERGENT B0, `(.L_x_5497) ;  /* 0x00000be000007945 */ /* 0x000fe20003800200 */
[----:B------:R-:W-:Y:S01]  /*2740*/  IMAD.MOV.U32 R16, RZ, RZ, R12 ;  /* 0x000000ffff107224 */ /* 0x000fe200078e000c */
[----:B--23--:R1:W-:Y:S01]  /*2750*/  DADD R10, R8, R10 ;  /* 0x00000000080a7229 */ /* 0x00c3e2000000000a */
[----:B------:R-:W-:Y:S01]  /*2760*/  IMAD.MOV.U32 R20, RZ, RZ, -0x3ff ;  /* 0xfffffc01ff147424 */ /* 0x000fe200078e00ff */
[----:B-1----:R-:W-:-:S07]  /*2770*/  SHF.R.S32.HI R9, RZ, 0x1f, R0 ;  /* 0x0000001fff097819 */ /* 0x002fce0000011400 */
[----:B------:R-:W-:-:S15]  /*2780*/  @!P2 IMAD.MOV.U32 R20, RZ, RZ, -0x435 ;  /* 0xfffffbcbff14a424 */ /* 0x000fde00078e00ff */
[----:B------:R-:W-:-:S15]  /*2790*/  NOP ;  /* 0x0000000000007918 */ /* 0x000fde0000000000 */
[----:B------:R-:W-:-:S15]  /*27a0*/  NOP ;  /* 0x0000000000007918 */ /* 0x000fde0000000000 */
[----:B------:R-:W-:-:S10]  /*27b0*/  NOP ;  /* 0x0000000000007918 */ /* 0x000fd40000000000 */
[----:B------:R-:W0:Y:S02]  /*27c0*/  @!P2 DMUL R12, R12, 1.80143985094819840000e+16 ;  /* 0x435000000c0ca828 */ /* 0x000e240000000000 */
        /* <DEDUP_REMOVED lines=8> */
[----:B------:R-:W-:Y:S01]  /*2850*/  IMAD.MOV.U32 R21, RZ, RZ, 0x43300000 ;  /* 0x43300000ff157424 */ /* 0x000fe200078e00ff */
[----:B------:R-:W-:Y:S01]  /*2860*/  LOP3.LUT R17, R8, 0x3ff00000, RZ, 0xfc, !PT ;  /* 0x3ff0000008117812 */ /* 0x000fe200078efcff */
[----:B------:R-:W-:Y:S01]  /*2870*/  UMOV UR8, 0x80000000 ;  /* 0x8000000000087882 */ /* 0x000fe20000000000 */
[----:B------:R-:W-:Y:S02]  /*2880*/  UMOV UR9, 0x43300000 ;  /* 0x4330000000097882 */ /* 0x000fe40000000000 */
[----:B------:R-:W-:-:S13]  /*2890*/  ISETP.GE.U32.AND P2, PT, R17, 0x3ff6a09f, PT ;  /* 0x3ff6a09f1100780c */ /* 0x000fda0003f46070 */
[----:B------:R-:W-:Y:S02]  /*28a0*/  @P2 VIADD R13, R17, 0xfff00000 ;  /* 0xfff00000110d2836 */ /* 0x000fe40000000000 */
[----:B------:R-:W-:Y:S02]  /*28b0*/  @P2 VIADD R20, R20, 0x1 ;  /* 0x0000000114142836 */ /* 0x000fe40000000000 */
[----:B------:R-:W-:-:S03]  /*28c0*/  @P2 IMAD.MOV.U32 R17, RZ, RZ, R13 ;  /* 0x000000ffff112224 */ /* 0x000fc600078e000d */
        /* <DEDUP_REMOVED lines=50> */
[----:B0-----:R-:W0:-:S15]  /*2bf0*/  DADD R26, R26, R26 ;  /* 0x000000001a1a7229 */ /* 0x001e1e000000001a */
[----:B------:R-:W-:-:S15]  /*2c00*/  NOP ;  /* 0x0000000000007918 */ /* 0x000fde0000000000 */
[----:B------:R-:W-:-:S15]  /*2c10*/  NOP ;  /* 0x0000000000007918 */ /* 0x000fde0000000000 */
[----:B------:R-:W-:-:S15]  /*2c20*/  NOP ;  /* 0x0000000000007918 */ /* 0x000fde0000000000 */
[----:B------:R-:W-:-:S04]  /*2c30*/  NOP ;  /* 0x0000000000007918 */ /* 0x000fc80000000000 */
[----:B0-----:R-:W-:-:S15]  /*2c40*/  DFMA R26, R12, -R22, R26 ;  /* 0x800000160c1a722b */ /* 0x001fde000000001a */
        /* <DEDUP_REMOVED lines=58> */
[----:B------:R-:W-:-:S15]  /*2ff0*/  DMUL R24, R24, R26 ;  /* 0x0000001a18187228 */ /* 0x000fde0000000000 */
        /* <DEDUP_REMOVED lines=43> */
.L_x_5498:
[----:B------:R-:W-:Y:S01]  /*32b0*/  IMAD.MOV.U32 R16, RZ, RZ, 0x0 ;  /* 0x00000000ff107424 */ /* 0x000fe200078e00ff */
[----:B------:R-:W-:Y:S01]  /*32c0*/  LOP3.LUT P2, RZ, R13, 0x7fffffff, RZ, 0xc0, !PT ;  /* 0x7fffffff0dff7812 */ /* 0x000fe2000784c0ff */
[----:B------:R-:W-:-:S06]  /*32d0*/  IMAD.MOV.U32 R17, RZ, RZ, 0x7ff00000 ;  /* 0x7ff00000ff117424 */ /* 0x000fcc00078e00ff */
[----:B------:R-:W0:Y:S02]  /*32e0*/  DFMA R12, R12, R16, +INF ;  /* 0x7ff000000c0c742b */ /* 0x000e240000000010 */
[----:B0-----:R-:W-:Y:S02]  /*32f0*/  FSEL R12, R12, RZ, P2 ;  /* 0x000000ff0c0c7208 */ /* 0x001fe40001000000 */
[----:B------:R-:W-:-:S07]  /*3300*/  FSEL R13, R13, -QNAN , P2 ;  /* 0xfff000000d0d7808 */ /* 0x000fce0001000000 */
.L_x_5499:
[----:B------:R-:W-:Y:S05]  /*3310*/  BSYNC.RECONVERGENT B0 ;  /* 0x0000000000007941 */ /* 0x000fea0003800200 */
.L_x_5497:
[----:B------:R-:W-:Y:S01]  /*3320*/  BSSY.RECONVERGENT B0, `(.L_x_5500) ;  /* 0x000000d000007945 */ /* 0x000fe20003800200 */
[----:B------:R-:W-:-:S03]  /*3330*/  ISETP.NE.AND P2, PT, R14, 0x1, PT ;  /* 0x000000010e00780c */ /* 0x000fc60003f45270 */
[----:B------:R-:W-:Y:S10]  /*3340*/  @P0 BRA `(.L_x_5501) ;  /* 0x0000000000280947 */ /* 0x000ff40003800000 */
[----:B------:R-:W0:Y:S01]  /*3350*/  LDCU.64 UR8, c[0x0][0x380] ;  /* 0x00007000ff0877ac */ /* 0x000e220008000a00 */
[----:B------:R-:W1:Y:S01]  /*3360*/  DADD R6, R6, -R12 ;  /* 0x0000000006067229 */ /* 0x000e62000000080c */
[----:B0-----:R-:W-:-:S04]  /*3370*/  LEA R16, P3, R0, UR8, 0x3 ;  /* 0x0000000800107c11 */ /* 0x001fc8000f8618ff */
[----:B------:R-:W-:-:S05]  /*3380*/  LEA.HI.X R17, R0, UR9, R9, 0x3, P3 ;  /* 0x0000000900117c11 */ /* 0x000fca00098f1c09 */
[----:B-1----:R0:W-:-:S15]  /*3390*/  STG.E.64 desc[UR4][R16.64], R6 ;  /* 0x0000000610007986 */ /* 0x0021de000c101b04 */
[----:B------:R-:W-:-:S15]  /*33a0*/  NOP ;  /* 0x0000000000007918 */ /* 0x000fde0000000000 */
[----:B------:R-:W-:-:S15]  /*33b0*/  NOP ;  /* 0x0000000000007918 */ /* 0x000fde0000000000 */
[----:B------:R-:W-:-:S09]  /*33c0*/  NOP ;  /* 0x0000000000007918 */ /* 0x000fd20000000000 */
[----:B------:R-:W1:Y:S02]  /*33d0*/  @!P1 DADD R4, R4, -R12 ;  /* 0x0000000004049229 */ /* 0x000e64000000080c */
[----:B-1----:R0:W-:Y:S02]  /*33e0*/  @!P1 STG.E.64 desc[UR4][R16.64+0x100], R4 ;  /* 0x0001000410009986 */ /* 0x0021e4000c101b04 */
.L_x_5501:
[----:B------:R-:W-:Y:S05]  /*33f0*/  BSYNC.RECONVERGENT B0 ;  /* 0x0000000000007941 */ /* 0x000fea0003800200 */
.L_x_5500:
[----:B------:R-:W-:Y:S05]  /*3400*/  @!P2 EXIT ;  /* 0x000000000000a94d */ /* 0x000fea0003800000 */
[----:B------:R-:W-:Y:S01]  /*3410*/  ISETP.GT.AND P2, PT, R11, 0xfffff, PT ;  /* 0x000fffff0b00780c */ /* 0x000fe20003f44270 */
[----:B0-----:R-:W-:Y:S01]  /*3420*/  IMAD.MOV.U32 R6, RZ, RZ, R11 ;  /* 0x000000ffff067224 */ /* 0x001fe200078e000b */
[----:B------:R-:W-:Y:S01]  /*3430*/  BSSY.RECONVERGENT B0, `(.L_x_5502) ;  /* 0x00000bb000007945 */ /* 0x000fe20003800200 */
[----:B------:R-:W-:-:S10]  /*3440*/  IMAD.MOV.U32 R7, RZ, RZ, R10 ;  /* 0x000000ffff077224 */ /* 0x000fd400078e000a */
[----:B------:R-:W0:Y:S02]  /*3450*/  @!P2 DMUL R10, R10, 1.80143985094819840000e+16 ;  /* 0x435000000a0aa828 */ /* 0x000e240000000000 */
[----:B0-----:R-:W-:Y:S02]  /*3460*/  @!P2 IMAD.MOV.U32 R6, RZ, RZ, R11 ;  /* 0x000000ffff06a224 */ /* 0x001fe400078e000b */
[----:B------:R-:W-:Y:S02]  /*3470*/  @!P2 IMAD.MOV.U32 R7, RZ, RZ, R10 ;  /* 0x000000ffff07a224 */ /* 0x000fe400078e000a */
[----:B------:R-:W-:-:S05]  /*3480*/  VIADD R4, R6, 0xffffffff ;  /* 0xffffffff06047836 */ /* 0x000fca0000000000 */
[----:B------:R-:W-:-:S13]  /*3490*/  ISETP.GE.U32.AND P3, PT, R4, 0x7fefffff, PT ;  /* 0x7fefffff0400780c */ /* 0x000fda0003f66070 */
[----:B------:R-:W-:Y:S01]  /*34a0*/  @P3 IMAD.MOV.U32 R4, RZ, RZ, 0x0 ;  /* 0x00000000ff043424 */ /* 0x000fe200078e00ff */
[----:B------:R-:W-:Y:S01]  /*34b0*/  @P3 LOP3.LUT P4, RZ, R11, 0x7fffffff, RZ, 0xc0, !PT ;  /* 0x7fffffff0bff3812 */ /* 0x000fe2000788c0ff */
[----:B------:R-:W-:-:S15]  /*34c0*/  @P3 IMAD.MOV.U32 R5, RZ, RZ, 0x7ff00000 ;  /* 0x7ff00000ff053424 */ /* 0x000fde00078e00ff */
[----:B------:R-:W-:-:S15]  /*34d0*/  NOP ;  /* 0x0000000000007918 */ /* 0x000fde0000000000 */
[----:B------:R-:W-:-:S08]  /*34e0*/  NOP ;  /* 0x0000000000007918 */ /* 0x000fd00000000000 */
[----:B------:R0:W1:Y:S02]  /*34f0*/  @P3 DFMA R4, R10, R4, +INF ;  /* 0x7ff000000a04342b */ /* 0x0000640000000004 */
[----:B0-----:R-:W-:Y:S01]  /*3500*/  IMAD.MOV.U32 R11, RZ, RZ, -0x3ff ;  /* 0xfffffc01ff0b7424 */ /* 0x001fe200078e00ff */
[----:B-1----:R-:W-:Y:S01]  /*3510*/  @P3 FSEL R4, R4, RZ, P4 ;  /* 0x000000ff04043208 */ /* 0x002fe20002000000 */
[----:B------:R-:W-:Y:S01]  /*3520*/  @!P2 IMAD.MOV.U32 R11, RZ, RZ, -0x435 ;  /* 0xfffffbcbff0ba424 */ /* 0x000fe200078e00ff */
        /* <DEDUP_REMOVED lines=56> */
[----:B0-----:R0:W-:Y:S02]  /*38b0*/  DADD R22, R24, R24 ;  /* 0x0000000018167229 */ /* 0x0011e40000000018 */
        /* <DEDUP_REMOVED lines=66> */
[----:B------:R-:W1:-:S15]  /*3ce0*/  DFMA R22, R20, -R10, R22 ;  /* 0x8000000a1416722b */ /* 0x000e5e0000000016 */
[----:B------:R-:W-:-:S15]  /*3cf0*/  NOP ;  /* 0x0000000000007918 */ /* 0x000fde0000000000 */
[----:B------:R-:W-:-:S15]  /*3d00*/  NOP ;  /* 0x0000000000007918 */ /* 0x000fde0000000000 */
[----:B------:R-:W-:-:S15]  /*3d10*/  NOP ;  /* 0x0000000000007918 */ /* 0x000fde0000000000 */
[----:B------:R-:W-:-:S04]  /*3d20*/  NOP ;  /* 0x0000000000007918 */ /* 0x000fc80000000000 */
[----:B0-----:R-:W0:Y:S01]  /*3d30*/  DFMA R24, R12, R24, UR8 ;  /* 0x000000080c187e2b */ /* 0x001e220008000018 */
        /* <DEDUP_REMOVED lines=11> */
[----:B-1----:R-:W-:-:S15]  /*3df0*/  DMUL R16, R16, R22 ;  /* 0x0000001610107228 */ /* 0x002fde0000000000 */
        /* <DEDUP_REMOVED lines=30> */
.L_x_5503:
[----:B------:R-:W-:Y:S05]  /*3fe0*/  BSYNC.RECONVERGENT B0 ;  /* 0x0000000000007941 */ /* 0x000fea0003800200 */
.L_x_5502:
        /* <DEDUP_REMOVED lines=10> */
[----:B--2---:R-:W-:Y:S01]  /*4090*/  STG.E.64 desc[UR4][R6.64+0x100], R4 ;  /* 0x0001000406007986 */ /* 0x004fe2000c101b04 */
[----:B------:R-:W-:Y:S05]  /*40a0*/  EXIT ;  /* 0x000000000000794d */ /* 0x000fea0003800000 */
.L_x_5504:
        /* <DEDUP_REMOVED lines=13> */
.L_x_11514:


//--------------------- .text._ZN43_GLOBAL__N__9ae7fba5_10_SoftMax_cu_9f978f6320softmax_warp_forwardIdddLi5ELb1ELb0EEEvPT0_PKT_iiiPKbib --------------------------
	.section	.text._ZN43_GLOBAL__N__9ae7fba5_10_SoftMax_cu_9f978f6320softmax_warp_forwardIdddLi5ELb1ELb0EEEvPT0_PKT_iiiPKbib,"ax",@progbits
	.align	128
.text._ZN43_GLOBAL__N__9ae7fba5_10_SoftMax_cu_9f978f6320softmax_warp_forwardIdddLi5ELb1ELb0EEEvPT0_PKT_iiiPKbib:
        .type           _ZN43_GLOBAL__N__9ae7fba5_10_SoftMax_cu_9f978f6320softmax_warp_forwardIdddLi5ELb1ELb0EEEvPT0_PKT_iiiPKbib,@function
        .size           _ZN43_GLOBAL__N__9ae7fba5_10_SoftMax_cu_9f978f6320softmax_warp_forwardIdddLi5ELb1ELb0EEEvPT0_PKT_iiiPKbib,(.L_x_11515 - _ZN43_GLOBAL__N__9ae7fba5_10_SoftMax_cu_9f978f6320softmax_warp_forwardIdddLi5ELb1ELb0EEEvPT0_PKT_iiiPKbib)
        .other          _ZN43_GLOBAL__N__9ae7fba5_10_SoftMax_cu_9f978f6320softmax_warp_forwardIdddLi5ELb1ELb0EEEvPT0_PKT_iiiPKbib,@"STO_CUDA_ENTRY STV_DEFAULT"
_ZN43_GLOBAL__N__9ae7fba5_10_SoftMax_cu_9f978f6320softmax_warp_forwardIdddLi5ELb1ELb0EEEvPT0_PKT_iiiPKbib:
        /* <DEDUP_REMOVED lines=9> */
[----:B------:R-:W-:-:S02]  /*0090*/  IMAD.SHL.U32 R3, R2, 0x2, RZ ;  /* 0x0000000202037824 */ /* 0x000fc400078e00ff */
[----:B------:R-:W-:Y:S02]  /*00a0*/  IMAD.MOV.U32 R2, RZ, RZ, 0x0 ;  /* 0x00000000ff027424 */ /* 0x000fe400078e00ff */
[C---:B-1----:R-:W-:Y:S01]  /*00b0*/  IMAD R22, R3.reuse, UR7, R0 ;  /* 0x0000000703167c24 */ /* 0x042fe2000f8e0200 */
[----:B------:R-:W-:Y:S01]  /*00c0*/  IADD3 R24, PT, PT, -R3, UR6, RZ ;  /* 0x0000000603187c10 */ /* 0x000fe2000fffe1ff */
[----:B------:R-:W-:-:S03]  /*00d0*/  IMAD.MOV.U32 R3, RZ, RZ, -0x100000 ;  /* 0xfff00000ff037424 */ /* 0x000fc600078e00ff */
        /* <DEDUP_REMOVED lines=10> */
[----:B------:R-:W-:-:S05]  /*0180*/  @!P0 IADD3 R4, P2, PT, R22, UR8, RZ ;  /* 0x0000000816048c10 */ /* 0x000fca000ff5e0ff */
[----:B------:R-:W-:Y:S01]  /*0190*/  @!P0 IMAD.X R5, RZ, RZ, R23, P2 ;  /* 0x000000ffff058224 */ /* 0x000fe200010e0617 */
[----:B--2---:R-:W-:-:S04]  /*01a0*/  @!P0 LEA R12, P2, R4, R12, 0x3 ;  /* 0x0000000c040c8211 */ /* 0x004fc800078418ff */
[----:B------:R-:W-:Y:S01]  /*01b0*/  @!P0 LEA.HI.X R13, R4, R13, R5, 0x3, P2 ;  /* 0x0000000d040d8211 */ /* 0x000fe200010f1c05 */
[----:B------:R-:W-:Y:S02]  /*01c0*/  IMAD.MOV.U32 R4, RZ, RZ, 0x0 ;  /* 0x00000000ff047424 */ /* 0x000fe400078e00ff */
[----:B------:R-:W-:-:S06]  /*01d0*/  IMAD.MOV.U32 R5, RZ, RZ, -0x100000 ;  /* 0xfff00000ff057424 */ /* 0x000fcc00078e00ff */
        /* <DEDUP_REMOVED lines=104> */
[----:B0-----:R-:W-:Y:S01]  /*0860*/  FSEL R6, R8, R12, !P2 ;  /* 0x0000000c08067208 */ /* 0x001fe20005000000 */
[----:B------:R-:W-:Y:S01]  /*0870*/  IMAD.MOV.U32 R8, RZ, RZ, 0x652b82fe ;  /* 0x652b82feff087424 */ /* 0x000fe200078e00ff */
[----:B------:R-:W-:Y:S01]  /*0880*/  FSEL R7, R9, R13, !P2 ;  /* 0x0000000d09077208 */ /* 0x000fe20005000000 */
[----:B------:R-:W-:Y:S01]  /*0890*/  IMAD.MOV.U32 R9, RZ, RZ, 0x3ff71547 ;  /* 0x3ff71547ff097424 */ /* 0x000fe200078e00ff */
[----:B-1----:R-:W-:-:S15]  /*08a0*/  FSETP.GEU.FTZ.AND P2, PT, |R3|, 4.1917929649353027344, PT ;  /* 0x4086232b0300780b */ /* 0x002fde0003f5e200 */
[----:B------:R-:W-:-:S15]  /*08b0*/  NOP ;  /* 0x0000000000007918 */ /* 0x000fde0000000000 */
[----:B------:R-:W-:-:S15]  /*08c0*/  NOP ;  /* 0x0000000000007918 */ /* 0x000fde0000000000 */
[----:B------:R-:W-:-:S13]  /*08d0*/  NOP ;  /* 0x0000000000007918 */ /* 0x000fda0000000000 */
[----:B------:R0:W1:Y:S02]  /*08e0*/  DADD R4, R4, -R6 ;  /* 0x0000000004047229 */ /* 0x0000640000000806 */
[----:B0-----:R-:W-:Y:S01]  /*08f0*/  IMAD.MOV.U32 R6, RZ, RZ, 0x652b82fe ;  /* 0x652b82feff067424 */ /* 0x001fe200078e00ff */
[----:B-1----:R-:W-:Y:S01]  /*0900*/  FSETP.GEU.FTZ.AND P0, PT, |R5|, 4.1917929649353027344, PT ;  /* 0x4086232b0500780b */ /* 0x002fe20003f1e200 */
        /* <DEDUP_REMOVED lines=173> */
.L_x_5506:
[----:B------:R-:W-:Y:S05]  /*13e0*/  BSYNC.RECONVERGENT B0 ;  /* 0x0000000000007941 */ /* 0x000fea0003800200 */
.L_x_5505:
        /* <DEDUP_REMOVED lines=19> */
.L_x_5508:
[----:B------:R-:W-:Y:S05]  /*1520*/  BSYNC.RECONVERGENT B0 ;  /* 0x0000000000007941 */ /* 0x000fea0003800200 */
.L_x_5507:
[----:B-1----:R-:W0:Y:S02]  /*1530*/  DADD R10, RZ, R10 ;  /* 0x00000000ff0a7229 */ /* 0x002e24000000000a */
[----:B0-2---:R-:W-:Y:S04]  /*1540*/  SHFL.BFLY PT, R7, R11, 0x10, 0x1f ;  /* 0x0e001f000b077f89 */ /* 0x005fe800000e0000 */
        /* <DEDUP_REMOVED lines=61> */
[----:B------:R-:W-:Y:S01]  /*1920*/  ISETP.GT.AND P0, PT, R9, 0xfffff, PT ;  /* 0x000fffff0900780c */ /* 0x000fe20003f04270 */
[----:B------:R-:W-:Y:S01]  /*1930*/  IMAD.MOV.U32 R11, RZ, RZ, R9 ;  /* 0x000000ffff0b7224 */ /* 0x000fe200078e0009 */
[----:B------:R-:W-:Y:S01]  /*1940*/  BSSY.RECONVERGENT B0, `(.L_x_5509) ;  /* 0x00000be000007945 */ /* 0x000fe20003800200 */
[----:B------:R-:W-:Y:S01]  /*1950*/  IMAD.MOV.U32 R20, RZ, RZ, R8 ;  /* 0x000000ffff147224 */ /* 0x000fe200078e0008 */
[----:B------:R-:W-:-:S15]  /*1960*/  DADD R6, R6, R14 ;  /* 0x0000000006067229 */ /* 0x000fde000000000e */
[----:B------:R-:W-:-:S15]  /*1970*/  NOP ;  /* 0x0000000000007918 */ /* 0x000fde0000000000 */
[----:B------:R-:W-:-:S15]  /*1980*/  NOP ;  /* 0x0000000000007918 */ /* 0x000fde0000000000 */
[----:B------:R-:W-:-:S15]  /*1990*/  NOP ;  /* 0x0000000000007918 */ /* 0x000fde0000000000 */
[----:B------:R-:W-:-:S04]  /*19a0*/  NOP ;  /* 0x0000000000007918 */ /* 0x000fc80000000000 */
[----:B------:R-:W0:Y:S02]  /*19b0*/  @!P0 DMUL R8, R8, 1.80143985094819840000e+16 ;  /* 0x4350000008088828 */ /* 0x000e240000000000 */
[----:B0-----:R-:W-:Y:S02]  /*19c0*/  @!P0 IMAD.MOV.U32 R11, RZ, RZ, R9 ;  /* 0x000000ffff0b8224 */ /* 0x001fe400078e0009 */
[----:B------:R-:W-:Y:S02]  /*19d0*/  @!P0 IMAD.MOV.U32 R20, RZ, RZ, R8 ;  /* 0x000000ffff148224 */ /* 0x000fe400078e0008 */
[----:B------:R-:W-:-:S05]  /*19e0*/  VIADD R10, R11, 0xffffffff ;  /* 0xffffffff0b0a7836 */ /* 0x000fca0000000000 */
[----:B------:R-:W-:Y:S01]  /*19f0*/  ISETP.GT.U32.AND P1, PT, R10, 0x7feffffe, PT ;  /* 0x7feffffe0a00780c */ /* 0x000fe20003f24070 */
[----:B------:R-:W-:Y:S02]  /*1a00*/  IMAD.MOV.U32 R10, RZ, RZ, -0x3ff ;  /* 0xfffffc01ff0a7424 */ /* 0x000fe400078e00ff */
[----:B------:R-:W-:-:S10]  /*1a10*/  @!P0 IMAD.MOV.U32 R10, RZ, RZ, -0x435 ;  /* 0xfffffbcbff0a8424 */ /* 0x000fd400078e00ff */
[----:B------:R-:W-:Y:S05]  /*1a20*/  @P1 BRA `(.L_x_5510) ;  /* 0x0000000800a41947 */ /* 0x000fea0003800000 */
[C---:B------:R-:W-:Y:S01]  /*1a30*/  LOP3.LUT R8, R11.reuse, 0xfffff, RZ, 0xc0, !PT ;  /* 0x000fffff0b087812 */ /* 0x040fe200078ec0ff */
        /* <DEDUP_REMOVED lines=57> */
[----:B0-----:R0:W-:Y:S02]  /*1dd0*/  DFMA R20, R16, -R10, R20 ;  /* 0x8000000a1014722b */ /* 0x0011e40000000014 */
        /* <DEDUP_REMOVED lines=110> */
.L_x_5510:
[----:B------:R-:W-:Y:S01]  /*24c0*/  IMAD.MOV.U32 R10, RZ, RZ, 0x0 ;  /* 0x00000000ff0a7424 */ /* 0x000fe200078e00ff */
[----:B------:R-:W-:Y:S01]  /*24d0*/  LOP3.LUT P0, RZ, R9, 0x7fffffff, RZ, 0xc0, !PT ;  /* 0x7fffffff09ff7812 */ /* 0x000fe2000780c0ff */
[----:B------:R-:W-:-:S06]  /*24e0*/  IMAD.MOV.U32 R11, RZ, RZ, 0x7ff00000 ;  /* 0x7ff00000ff0b7424 */ /* 0x000fcc00078e00ff */
[----:B------:R-:W0:Y:S02]  /*24f0*/  DFMA R8, R8, R10, +INF ;  /* 0x7ff000000808742b */ /* 0x000e24000000000a */
[----:B0-----:R-:W-:Y:S02]  /*2500*/  FSEL R14, R8, RZ, P0 ;  /* 0x000000ff080e7208 */ /* 0x001fe40000000000 */
[----:B------:R-:W-:-:S07]  /*2510*/  FSEL R15, R9, -QNAN , P0 ;  /* 0xfff00000090f7808 */ /* 0x000fce0000000000 */
.L_x_5511:
[----:B------:R-:W-:Y:S05]  /*2520*/  BSYNC.RECONVERGENT B0 ;  /* 0x0000000000007941 */ /* 0x000fea0003800200 */
.L_x_5509:
[----:B------:R-:W-:-:S13]  /*2530*/  ISETP.GE.AND P0, PT, R0, UR8, PT ;  /* 0x0000000800007c0c */ /* 0x000fda000bf06270 */
[----:B------:R0:W1:Y:S02]  /*2540*/  @!P0 DADD R14, R2, -R14 ;  /* 0x00000000020e8229 */ /* 0x000064000000080e */
[----:B0-----:R-:W0:Y:S02]  /*2550*/  @!P0 LDC.64 R2, c[0x0][0x380] ;  /* 0x0000e000ff028b82 */ /* 0x001e240000000a00 */
[----:B0-----:R-:W-:-:S04]  /*2560*/  @!P0 LEA R2, P1, R22, R2, 0x3 ;  /* 0x0000000216028211 */ /* 0x001fc800078218ff */
[----:B------:R-:W-:Y:S02]  /*2570*/  @!P0 LEA.HI.X R3, R22, R3, R23, 0x3, P1 ;  /* 0x0000000316038211 */ /* 0x000fe400008f1c17 */
[----:B------:R-:W-:-:S03]  /*2580*/  ISETP.NE.AND P1, PT, R24, 0x1, PT ;  /* 0x000000011800780c */ /* 0x000fc60003f25270 */
[----:B-1----:R0:W-:Y:S10]  /*2590*/  @!P0 STG.E.64 desc[UR4][R2.64], R14 ;  /* 0x0000000e02008986 */ /* 0x0021f4000c101b04 */
[----:B------:R-:W-:Y:S05]  /*25a0*/  @!P1 EXIT ;  /* 0x000000000000994d */ /* 0x000fea0003800000 */
[----:B------:R-:W-:Y:S01]  /*25b0*/  ISETP.GT.AND P1, PT, R7, 0xfffff, PT ;  /* 0x000fffff0700780c */ /* 0x000fe20003f24270 */
[----:B------:R-:W-:Y:S01]  /*25c0*/  IMAD.MOV.U32 R0, RZ, RZ, R7 ;  /* 0x000000ffff007224 */ /* 0x000fe200078e0007 */
[----:B------:R-:W-:Y:S01]  /*25d0*/  BSSY.RECONVERGENT B0, `(.L_x_5512) ;  /* 0x00000bb000007945 */ /* 0x000fe20003800200 */
[----:B------:R-:W-:Y:S02]  /*25e0*/  IMAD.MOV.U32 R10, RZ, RZ, R6 ;  /* 0x000000ffff0a7224 */ /* 0x000fe400078e0006 */
[----:B------:R-:W-:-:S08]  /*25f0*/  IMAD.MOV.U32 R11, RZ, RZ, -0x3ff ;  /* 0xfffffc01ff0b7424 */ /* 0x000fd000078e00ff */
[----:B------:R-:W1:Y:S01]  /*2600*/  @!P1 DMUL R6, R6, 1.80143985094819840000e+16 ;  /* 0x4350000006069828 */ /* 0x000e620000000000 */
[----:B------:R-:W-:Y:S02]  /*2610*/  @!P1 IMAD.MOV.U32 R11, RZ, RZ, -0x435 ;  /* 0xfffffbcbff0b9424 */ /* 0x000fe400078e00ff */
[----:B-1----:R-:W-:Y:S02]  /*2620*/  @!P1 IMAD.MOV.U32 R0, RZ, RZ, R7 ;  /* 0x000000ffff009224 */ /* 0x002fe400078e0007 */
[----:B------:R-:W-:Y:S02]  /*2630*/  @!P1 IMAD.MOV.U32 R10, RZ, RZ, R6 ;  /* 0x000000ffff0a9224 */ /* 0x000fe400078e0006 */
[----:B0-----:R-:W-:-:S05]  /*2640*/  VIADD R2, R0, 0xffffffff ;  /* 0xffffffff00027836 */ /* 0x001fca0000000000 */
[----:B------:R-:W-:-:S13]  /*2650*/  ISETP.GE.U32.AND P2, PT, R2, 0x7fefffff, PT ;  /* 0x7fefffff0200780c */ /* 0x000fda0003f46070 */
[----:B------:R-:W-:Y:S01]  /*2660*/  @P2 IMAD.MOV.U32 R2, RZ, RZ, 0x0 ;  /* 0x00000000ff022424 */ /* 0x000fe200078e00ff */
[----:B------:R-:W-:Y:S01]  /*2670*/  @P2 LOP3.LUT P3, RZ, R7, 0x7fffffff, RZ, 0xc0, !PT ;  /* 0x7fffffff07ff2812 */ /* 0x000fe2000786c0ff */
[----:B------:R-:W-:-:S15]  /*2680*/  @P2 IMAD.MOV.U32 R3, RZ, RZ, 0x7ff00000 ;  /* 0x7ff00000ff032424 */ /* 0x000fde00078e00ff */
[----:B------:R-:W-:-:S15]  /*2690*/  NOP ;  /* 0x0000000000007918 */ /* 0x000fde0000000000 */
[----:B------:R-:W-:-:S07]  /*26a0*/  NOP ;  /* 0x0000000000007918 */ /* 0x000fce0000000000 */
[----:B------:R-:W0:Y:S02]  /*26b0*/  @P2 DFMA R2, R6, R2, +INF ;  /* 0x7ff000000602242b */ /* 0x000e240000000002 */
[----:B0-----:R-:W-:Y:S02]  /*26c0*/  @P2 FSEL R8, R2, RZ, P3 ;  /* 0x000000ff02082208 */ /* 0x001fe40001800000 */
        /* <DEDUP_REMOVED lines=171> */
.L_x_5513:
[----:B------:R-:W-:Y:S05]  /*3180*/  BSYNC.RECONVERGENT B0 ;  /* 0x0000000000007941 */ /* 0x000fea0003800200 */
.L_x_5512:
[----:B------:R-:W-:Y:S05]  /*3190*/  @P0 EXIT ;  /* 0x000000000000094d */ /* 0x000fea0003800000 */
[----:B------:R-:W2:Y:S01]  /*31a0*/  LDCU.64 UR6, c[0x0][0x380] ;  /* 0x00007000ff0677ac */ /* 0x000ea20008000a00 */
[----:B------:R-:W-:Y:S01]  /*31b0*/  IADD3 R22, P0, PT, R22, UR8, RZ ;  /* 0x0000000816167c10 */ /* 0x000fe2000ff1e0ff */
[----:B-1----:R-:W1:Y:S04]  /*31c0*/  DADD R8, R4, -R8 ;  /* 0x0000000004087229 */ /* 0x002e680000000808 */
[----:B------:R-:W-:Y:S01]  /*31d0*/  IMAD.X R23, RZ, RZ, R23, P0 ;  /* 0x000000ffff177224 */ /* 0x000fe200000e0617 */
[----:B--2---:R-:W-:-:S04]  /*31e0*/  LEA R2, P0, R22, UR6, 0x3 ;  /* 0x0000000616027c11 */ /* 0x004fc8000f8018ff */
[----:B------:R-:W-:-:S05]  /*31f0*/  LEA.HI.X R3, R22, UR7, R23, 0x3, P0 ;  /* 0x0000000716037c11 */ /* 0x000fca00080f1c17 */
[----:B-1----:R-:W-:Y:S01]  /*3200*/  STG.E.64 desc[UR4][R2.64], R8 ;  /* 0x0000000802007986 */ /* 0x002fe2000c101b04 */
[----:B------:R-:W-:Y:S05]  /*3210*/  EXIT ;  /* 0x000000000000794d */ /* 0x000fea0003800000 */
.L_x_5514:
        /* <DEDUP_REMOVED lines=14> */
.L_x_11515:


//--------------------- .text._ZN43_GLOBAL__N__9ae7fba5_10_SoftMax_cu_9f978f6320softmax_warp_forwardIdddLi4ELb1ELb0EEEvPT0_PKT_iiiPKbib --------------------------
	.section	.text._ZN43_GLOBAL__N__9ae7fba5_10_SoftMax_cu_9f978f6320softmax_warp_forwardIdddLi4ELb1ELb0EEEvPT0_PKT_iiiPKbib,"ax",@progbits
	.align	128
.text._ZN43_GLOBAL__N__9ae7fba5_10_SoftMax_cu_9f978f6320softmax_warp_forwardIdddLi4ELb1ELb0EEEvPT0_PKT_iiiPKbib:
        .type           _ZN43_GLOBAL__N__9ae7fba5_10_SoftMax_cu_9f978f6320softmax_warp_forwardIdddLi4ELb1ELb0EEEvPT0_PKT_iiiPKbib,@function
        .size           _ZN43_GLOBAL__N__9ae7fba5_10_SoftMax_cu_9f978f6320softmax_warp_forwardIdddLi4ELb1ELb0EEEvPT0_PKT_iiiPKbib,(.L_x_11516 - _ZN43_GLOBAL__N__9ae7fba5_10_SoftMax_cu_9f978f6320softmax_warp_forwardIdddLi4ELb1ELb0EEEvPT0_PKT_iiiPKbib)
        .other          _ZN43_GLOBAL__N__9ae7fba5_10_SoftMax_cu_9f978f6320softmax_warp_forwardIdddLi4ELb1ELb0EEEvPT0_PKT_iiiPKbib,@"STO_CUDA_ENTRY STV_DEFAULT"
_ZN43_GLOBAL__N__9ae7fba5_10_SoftMax_cu_9f978f6320softmax_warp_forwardIdddLi4ELb1ELb0EEEvPT0_PKT_iiiPKbib:
        /* <DEDUP_REMOVED lines=302> */
.L_x_5516:
[----:B------:R-:W-:Y:S05]  /*12e0*/  BSYNC.RECONVERGENT B0 ;  /* 0x0000000000007941 */ /* 0x000fea0003800200 */
.L_x_5515:
        /* <DEDUP_REMOVED lines=19> */
.L_x_5518:
[----:B------:R-:W-:Y:S05]  /*1420*/  BSYNC.RECONVERGENT B0 ;  /* 0x0000000000007941 */ /* 0x000fea0003800200 */
.L_x_5517:
[----:B-1----:R-:W0:Y:S02]  /*1430*/  DADD R10, RZ, R10 ;  /* 0x00000000ff0a7229 */ /* 0x002e24000000000a */
[----:B0-2---:R-:W-:Y:S04]  /*1440*/  SHFL.BFLY PT, R7, R11, 0x8, 0x101f ;  /* 0x0d101f000b077f89 */ /* 0x005fe800000e0000 */
        /* <DEDUP_REMOVED lines=235> */
.L_x_5520:
[----:B------:R-:W-:Y:S01]  /*2300*/  IMAD.MOV.U32 R10, RZ, RZ, 0x0 ;  /* 0x00000000ff0a7424 */ /* 0x000fe200078e00ff */
[----:B------:R-:W-:Y:S01]  /*2310*/  LOP3.LUT P0, RZ, R9, 0x7fffffff, RZ, 0xc0, !PT ;  /* 0x7fffffff09ff7812 */ /* 0x000fe2000780c0ff */
[----:B------:R-:W-:-:S06]  /*2320*/  IMAD.MOV.U32 R11, RZ, RZ, 0x7ff00000 ;  /* 0x7ff00000ff0b7424 */ /* 0x000fcc00078e00ff */
[----:B------:R-:W0:Y:S02]  /*2330*/  DFMA R8, R8, R10, +INF ;  /* 0x7ff000000808742b */ /* 0x000e24000000000a */
[----:B0-----:R-:W-:Y:S02]  /*2340*/  FSEL R14, R8, RZ, P0 ;  /* 0x000000ff080e7208 */ /* 0x001fe40000000000 */
[----:B------:R-:W-:-:S07]  /*2350*/  FSEL R15, R9, -QNAN , P0 ;  /* 0xfff00000090f7808 */ /* 0x000fce0000000000 */
.L_x_5521:
[----:B------:R-:W-:Y:S05]  /*2360*/  BSYNC.RECONVERGENT B0 ;  /* 0x0000000000007941 */ /* 0x000fea0003800200 */
.L_x_5519:
        /* <DEDUP_REMOVED lines=197> */
.L_x_5523:
[----:B------:R-:W-:Y:S05]  /*2fc0*/  BSYNC.RECONVERGENT B0 ;  /* 0x0000000000007941 */ /* 0x000fea0003800200 */
.L_x_5522:
        /* <DEDUP_REMOVED lines=9> */
.L_x_5524:
        /* <DEDUP_REMOVED lines=10> */
.L_x_11516:


//--------------------- .text._ZN43_GLOBAL__N__9ae7fba5_10_SoftMax_cu_9f978f6320softmax_warp_forwardIdddLi3ELb1ELb0EEEvPT0_PKT_iiiPKbib --------------------------
	.section	.text._ZN43_GLOBAL__N__9ae7fba5_10_SoftMax_cu_9f978f6320softmax_warp_forwardIdddLi3ELb1ELb0EEEvPT0_PKT_iiiPKbib,"ax",@progbits
	.align	128
.text._ZN43_GLOBAL__N__9ae7fba5_10_SoftMax_cu_9f978f6320softmax_warp_forwardIdddLi3ELb1ELb0EEEvPT0_PKT_iiiPKbib:
        .type           _ZN43_GLOBAL__N__9ae7fba5_10_SoftMax_cu_9f978f6320softmax_warp_forwardIdddLi3ELb1ELb0EEEvPT0_PKT_iiiPKbib,@function
        .size           _ZN43_GLOBAL__N__9ae7fba5_10_SoftMax_cu_9f978f6320softmax_warp_forwardIdddLi3ELb1ELb0EEEvPT0_PKT_iiiPKbib,(.L_x_11517 - _ZN43_GLOBAL__N__9ae7fba5_10_SoftMax_cu_9f978f6320softmax_warp_forwardIdddLi3ELb1ELb0EEEvPT0_PKT_iiiPKbib)
        .other          _ZN43_GLOBAL__N__9ae7fba5_10_SoftMax_cu_9f978f6320softmax_warp_forwardIdddLi3ELb1ELb0EEEvPT0_PKT_iiiPKbib,@"STO_CUDA_ENTRY STV_DEFAULT"
_ZN43_GLOBAL__N__9ae7fba5_10_SoftMax_cu_9f978f6320softmax_warp_forwardIdddLi3ELb1ELb0EEEvPT0_PKT_iiiPKbib:
        /* <DEDUP_REMOVED lines=286> */
.L_x_5526:
[----:B------:R-:W-:Y:S05]  /*11e0*/  BSYNC.RECONVERGENT B0 ;  /* 0x0000000000007941 */ /* 0x000fea0003800200 */
.L_x_5525:
        /* <DEDUP_REMOVED lines=19> */
.L_x_5528:
[----:B------:R-:W-:Y:S05]  /*1320*/  BSYNC.RECONVERGENT B0 ;  /* 0x0000000000007941 */ /* 0x000fea0003800200 */
.L_x_5527:
        /* <DEDUP_REMOVED lines=39> */
[----:B------:R-:W-:Y:S01]  /*15a0*/  IMAD.MOV.U32 R9, RZ, RZ, R11 ;  /* 0x000000ffff097224 */ /* 0x000fe200078e000b */
[----:B------:R-:W-:Y:S01]  /*15b0*/  BSSY.RECONVERGENT B0, `(.L_x_5529) ;  /* 0x00000c1000007945 */ /* 0x000fe20003800200 */
[----:B------:R-:W-:Y:S01]  /*15c0*/  IMAD.MOV.U32 R8, RZ, RZ, R10 ;  /* 0x000000ffff087224 */ /* 0x000fe200078e000a */
[----:B------:R-:W-:Y:S01]  /*15d0*/  DADD R6, R6, R12 ;  /* 0x0000000006067229 */ /* 0x000fe2000000000c */
[----:B------:R-:W-:Y:S01]  /*15e0*/  IMAD.MOV.U32 R11, RZ, RZ, R9 ;  /* 0x000000ffff0b7224 */ /* 0x000fe200078e0009 */
[----:B------:R-:W-:Y:S01]  /*15f0*/  ISETP.GT.AND P0, PT, R9, 0xfffff, PT ;  /* 0x000fffff0900780c */ /* 0x000fe20003f04270 */
[----:B------:R-:W-:-:S15]  /*1600*/  IMAD.MOV.U32 R20, RZ, RZ, R8 ;  /* 0x000000ffff147224 */ /* 0x000fde00078e0008 */
[----:B------:R-:W-:-:S15]  /*1610*/  NOP ;  /* 0x0000000000007918 */ /* 0x000fde0000000000 */
[----:B------:R-:W-:-:S15]  /*1620*/  NOP ;  /* 0x0000000000007918 */ /* 0x000fde0000000000 */
[----:B------:R-:W-:-:S15]  /*1630*/  NOP ;  /* 0x0000000000007918 */ /* 0x000fde0000000000 */
[----:B------:R-:W-:-:S01]  /*1640*/  NOP ;  /* 0x0000000000007918 */ /* 0x000fc20000000000 */
        /* <DEDUP_REMOVED lines=177> */
.L_x_5530:
[----:B------:R-:W-:Y:S01]  /*2160*/  IMAD.MOV.U32 R10, RZ, RZ, 0x0 ;  /* 0x00000000ff0a7424 */ /* 0x000fe200078e00ff */
[----:B------:R-:W-:Y:S01]  /*2170*/  LOP3.LUT P0, RZ, R9, 0x7fffffff, RZ, 0xc0, !PT ;  /* 0x7fffffff09ff7812 */ /* 0x000fe2000780c0ff */
[----:B------:R-:W-:-:S06]  /*2180*/  IMAD.MOV.U32 R11, RZ, RZ, 0x7ff00000 ;  /* 0x7ff00000ff0b7424 */ /* 0x000fcc00078e00ff */
[----:B------:R-:W0:Y:S02]  /*2190*/  DFMA R8, R8, R10, +INF ;  /* 0x7ff000000808742b */ /* 0x000e24000000000a */
[----:B0-----:R-:W-:Y:S02]  /*21a0*/  FSEL R14, R8, RZ, P0 ;  /* 0x000000ff080e7208 */ /* 0x001fe40000000000 */
[----:B------:R-:W-:-:S07]  /*21b0*/  FSEL R15, R9, -QNAN , P0 ;  /* 0xfff00000090f7808 */ /* 0x000fce0000000000 */
.L_x_5531:
[----:B------:R-:W-:Y:S05]  /*21c0*/  BSYNC.RECONVERGENT B0 ;  /* 0x0000000000007941 */ /* 0x000fea0003800200 */
.L_x_5529:
        /* <DEDUP_REMOVED lines=197> */
.L_x_5533:
[----:B------:R-:W-:Y:S05]  /*2e20*/  BSYNC.RECONVERGENT B0 ;  /* 0x0000000000007941 */ /* 0x000fea0003800200 */
.L_x_5532:
        /* <DEDUP_REMOVED lines=9> */
.L_x_5534:
        /* <DEDUP_REMOVED lines=12> */
.L_x_11517:


//--------------------- .text._ZN43_GLOBAL__N__9ae7fba5_10_SoftMax_cu_9f978f6320softmax_warp_forwardIdddLi2ELb1ELb0EEEvPT0_PKT_iiiPKbib --------------------------
	.section	.text._ZN43_GLOBAL__N__9ae7fba5_10_SoftMax_cu_9f978f6320softmax_warp_forwardIdddLi2ELb1ELb0EEEvPT0_PKT_iiiPKbib,"ax",@progbits
	.align	128
.text._ZN43_GLOBAL__N__9ae7fba5_10_SoftMax_cu_9f978f6320softmax_warp_forwardIdddLi2ELb1ELb0EEEvPT0_PKT_iiiPKbib:
        .type           _ZN43_GLOBAL__N__9ae7fba5_10_SoftMax_cu_9f978f6320softmax_warp_forwardIdddLi2ELb1ELb0EEEvPT0_PKT_iiiPKbib,@function
        .size           _ZN43_GLOBAL__N__9ae7fba5_10_SoftMax_cu_9f978f6320softmax_warp_forwardIdddLi2ELb1ELb0EEEvPT0_PKT_iiiPKbib,(.L_x_11518 - _ZN43_GLOBAL__N__9ae7fba5_10_SoftMax_cu_9f978f6320softmax_warp_forwardIdddLi2ELb1ELb0EEEvPT0_PKT_iiiPKbib)
        .other          _ZN43_GLOBAL__N__9ae7fba5_10_SoftMax_cu_9f978f6320softmax_warp_forwardIdddLi2ELb1ELb0EEEvPT0_PKT_iiiPKbib,@"STO_CUDA_ENTRY STV_DEFAULT"
_ZN43_GLOBAL__N__9ae7fba5_10_SoftMax_cu_9f978f6320softmax_warp_forwardIdddLi2ELb1ELb0EEEvPT0_PKT_iiiPKbib:
        /* <DEDUP_REMOVED lines=270> */
.L_x_5536:
[----:B------:R-:W-:Y:S05]  /*10e0*/  BSYNC.RECONVERGENT B0 ;  /* 0x0000000000007941 */ /* 0x000fea0003800200 */
.L_x_5535:
        /* <DEDUP_REMOVED lines=19> */
.L_x_5538:
[----:B------:R-:W-:Y:S05]  /*1220*/  BSYNC.RECONVERGENT B0 ;  /* 0x0000000000007941 */ /* 0x000fea0003800200 */
.L_x_5537:
        /* <DEDUP_REMOVED lines=215> */
.L_x_5540:
[----:B------:R-:W-:Y:S01]  /*1fa0*/  IMAD.MOV.U32 R10, RZ, RZ, 0x0 ;  /* 0x00000000ff0a7424 */ /* 0x000fe200078e00ff */
[----:B------:R-:W-:Y:S01]  /*1fb0*/  LOP3.LUT P0, RZ, R9, 0x7fffffff, RZ, 0xc0, !PT ;  /* 0x7fffffff09ff7812 */ /* 0x000fe2000780c0ff */
[----:B------:R-:W-:-:S06]  /*1fc0*/  IMAD.MOV.U32 R11, RZ, RZ, 0x7ff00000 ;  /* 0x7ff00000ff0b7424 */ /* 0x000fcc00078e00ff */
[----:B------:R-:W0:Y:S02]  /*1fd0*/  DFMA R8, R8, R10, +INF ;  /* 0x7ff000000808742b */ /* 0x000e24000000000a */
[----:B0-----:R-:W-:Y:S02]  /*1fe0*/  FSEL R14, R8, RZ, P0 ;  /* 0x000000ff080e7208 */ /* 0x001fe40000000000 */
[----:B------:R-:W-:-:S07]  /*1ff0*/  FSEL R15, R9, -QNAN , P0 ;  /* 0xfff00000090f7808 */ /* 0x000fce0000000000 */
.L_x_5541:
[----:B------:R-:W-:Y:S05]  /*2000*/  BSYNC.RECONVERGENT B0 ;  /* 0x0000000000007941 */ /* 0x000fea0003800200 */
.L_x_5539:
        /* <DEDUP_REMOVED lines=197> */
.L_x_5543:
[----:B------:R-:W-:Y:S05]  /*2c60*/  BSYNC.RECONVERGENT B0 ;  /* 0x0000000000007941 */ /* 0x000fea0003800200 */
.L_x_5542:
        /* <DEDUP_REMOVED lines=9> */
.L_x_5544:
        /* <DEDUP_REMOVED lines=16> */
.L_x_11518:


//--------------------- .text._ZN43_GLOBAL__N__9ae7fba5_10_SoftMax_cu_9f978f6320softmax_warp_forwardIdddLi1ELb1ELb0EEEvPT0_PKT_iiiPKbib --------------------------
	.section	.text._ZN43_GLOBAL__N__9ae7fba5_10_SoftMax_cu_9f978f6320softmax_warp_forwardIdddLi1ELb1ELb0EEEvPT0_PKT_iiiPKbib,"ax",@progbits
	.align	128
.text._ZN43_GLOBAL__N__9ae7fba5_10_SoftMax_cu_9f978f6320softmax_warp_forwardIdddLi1ELb1ELb0EEEvPT0_PKT_iiiPKbib:
        .type           _ZN43_GLOBAL__N__9ae7fba5_10_SoftMax_cu_9f978f6320softmax_warp_forwardIdddLi1ELb1ELb0EEEvPT0_PKT_iiiPKbib,@function
        .size           _ZN43_GLOBAL__N__9ae7fba5_10_SoftMax_cu_9f978f6320softmax_warp_forwardIdddLi1ELb1ELb0EEEvPT0_PKT_iiiPKbib,(.L_x_11519 - _ZN43_GLOBAL__N__9ae7fba5_10_SoftMax_cu_9f978f6320softmax_warp_forwardIdddLi1ELb1ELb0EEEvPT0_PKT_iiiPKbib)
        .other          _ZN43_GLOBAL__N__9ae7fba5_10_SoftMax_cu_9f978f6320softmax_warp_forwardIdddLi1ELb1ELb0EEEvPT0_PKT_iiiPKbib,@"STO_CUDA_ENTRY STV_DEFAULT"
_ZN43_GLOBAL__N__9ae7fba5_10_SoftMax_cu_9f978f6320softmax_warp_forwardIdddLi1ELb1ELb0EEEvPT0_PKT_iiiPKbib:
        /* <DEDUP_REMOVED lines=72> */
[----:B------:R0:W1:Y:S02]  /*0480*/  DADD R4, R8, -R4 ;  /* 0x0000000008047229 */ /* 0x0000640000000804 */
[----:B0-----:R-:W-:Y:S01]  /*0490*/  IMAD.MOV.U32 R8, RZ, RZ, 0x652b82fe ;  /* 0x652b82feff087424 */ /* 0x001fe200078e00ff */
[----:B-1----:R-:W-:Y:S01]  /*04a0*/  FSETP.GEU.FTZ.AND P2, PT, |R5|, 4.1917929649353027344, PT ;  /* 0x4086232b0500780b */ /* 0x002fe20003f5e200 */
[----:B------:R-:W-:-:S15]  /*04b0*/  IMAD.MOV.U32 R9, RZ, RZ, 0x3ff71547 ;  /* 0x3ff71547ff097424 */ /* 0x000fde00078e00ff */
[----:B------:R-:W-:-:S15]  /*04c0*/  NOP ;  /* 0x0000000000007918 */ /* 0x000fde0000000000 */
[----:B------:R-:W-:-:S15]  /*04d0*/  NOP ;  /* 0x0000000000007918 */ /* 0x000fde0000000000 */
[----:B------:R-:W-:-:S15]  /*04e0*/  NOP ;  /* 0x0000000000007918 */ /* 0x000fde0000000000 */
        /* <DEDUP_REMOVED lines=158> */
[----:B------:R-:W0:-:S12]  /*0ed0*/  DFMA R10, R4, R10, 6.75539944105574400000e+15 ;  /* 0x43380000040a742b */ /* 0x000e18000000000a */
        /* <DEDUP_REMOVED lines=8> */
[----:B------:R-:W-:-:S15]  /*0f60*/  DSETP.GEU.AND P3, PT, R4, RZ, PT ;  /* 0x000000ff0400722a */ /* 0x000fde0003f6e000 */
[----:B------:R-:W-:-:S15]  /*0f70*/  NOP ;  /* 0x0000000000007918 */ /* 0x000fde0000000000 */
[----:B------:R-:W-:-:S15]  /*0f80*/  NOP ;  /* 0x0000000000007918 */ /* 0x000fde0000000000 */
[----:B------:R-:W-:-:S15]  /*0f90*/  NOP ;  /* 0x0000000000007918 */ /* 0x000fde0000000000 */
[----:B------:R-:W-:-:S04]  /*0fa0*/  NOP ;  /* 0x0000000000007918 */ /* 0x000fc80000000000 */
[----:B------:R-:W0:Y:S02]  /*0fb0*/  DADD R12, R4, +INF ;  /* 0x7ff00000040c7429 */ /* 0x000e240000000000 */
[----:B0-----:R-:W-:Y:S02]  /*0fc0*/  FSEL R12, R12, RZ, P3 ;  /* 0x000000ff0c0c7208 */ /* 0x001fe40001800000 */
[----:B------:R-:W-:-:S15]  /*0fd0*/  FSEL R13, R13, RZ, P3 ;  /* 0x000000ff0d0d7208 */ /* 0x000fde0001800000 */
[----:B------:R-:W-:-:S15]  /*0fe0*/  NOP ;  /* 0x0000000000007918 */ /* 0x000fde0000000000 */
[----:B------:R-:W-:-:S15]  /*0ff0*/  NOP ;  /* 0x0000000000007918 */ /* 0x000fde0000000000 */
[----:B------:R-:W-:-:S15]  /*1000*/  NOP ;  /* 0x0000000000007918 */ /* 0x000fde0000000000 */
[----:B------:R0:W1:Y:S02]  /*1010*/  @!P2 DMUL R12, R16, R10 ;  /* 0x0000000a100ca228 */ /* 0x0000640000000000 */
.L_x_5546:
[----:B------:R-:W-:Y:S05]  /*1020*/  BSYNC.RECONVERGENT B0 ;  /* 0x0000000000007941 */ /* 0x000fea0003800200 */
.L_x_5545:
[----:B------:R-:W-:Y:S04]  /*1030*/  BSSY.RECONVERGENT B0, `(.L_x_5547) ;  /* 0x0000013000007945 */ /* 0x000fe80003800200 */
[----:B------:R-:W-:Y:S05]  /*1040*/  @!P0 BRA `(.L_x_5548) ;  /* 0x0000000000448947 */ /* 0x000fea0003800000 */
        /* <DEDUP_REMOVED lines=10> */
[----:B0-----:R-:W0:Y:S02]  /*10f0*/  DADD R10, R2, +INF ;  /* 0x7ff00000020a7429 */ /* 0x001e240000000000 */
[----:B0-----:R-:W-:Y:S02]  /*1100*/  FSEL R18, R10, RZ, P2 ;  /* 0x000000ff0a127208 */ /* 0x001fe40001000000 */
[----:B------:R-:W-:-:S15]  /*1110*/  FSEL R19, R11, RZ, P2 ;  /* 0x000000ff0b137208 */ /* 0x000fde0001000000 */
[----:B------:R-:W-:-:S15]  /*1120*/  NOP ;  /* 0x0000000000007918 */ /* 0x000fde0000000000 */
[----:B------:R-:W-:-:S15]  /*1130*/  NOP ;  /* 0x0000000000007918 */ /* 0x000fde0000000000 */
[----:B------:R-:W-:-:S15]  /*1140*/  NOP ;  /* 0x0000000000007918 */ /* 0x000fde0000000000 */
[----:B------:R2:W3:Y:S02]  /*1150*/  @!P0 DMUL R18, R14, R8 ;  /* 0x000000080e128228 */ /* 0x0004e40000000000 */
.L_x_5548:
[----:B------:R-:W-:Y:S05]  /*1160*/  BSYNC.RECONVERGENT B0 ;  /* 0x0000000000007941 */ /* 0x000fea0003800200 */
.L_x_5547:
[----:B-1----:R-:W2:Y:S02]  /*1170*/  DADD R12, RZ, R12 ;  /* 0x00000000ff0c7229 */ /* 0x002ea4000000000c */
[----:B--2---:R-:W-:Y:S04]  /*1180*/  SHFL.BFLY PT, R9, R13, 0x1, 0x1e1f ;  /* 0x0c3e1f000d097f89 */ /* 0x004fe800000e0000 */
        /* <DEDUP_REMOVED lines=17> */
[----:B--23--:R-:W-:-:S15]  /*12a0*/  DADD R8, R18, R8 ;  /* 0x0000000012087229 */ /* 0x00cfde0000000008 */
[----:B------:R-:W-:-:S15]  /*12b0*/  NOP ;  /* 0x0000000000007918 */ /* 0x000fde0000000000 */
[----:B------:R-:W-:-:S15]  /*12c0*/  NOP ;  /* 0x0000000000007918 */ /* 0x000fde0000000000 */
[----:B------:R-:W-:-:S15]  /*12d0*/  NOP ;  /* 0x0000000000007918 */ /* 0x000fde0000000000 */
[----:B------:R-:W-:-:S04]  /*12e0*/  NOP ;  /* 0x0000000000007918 */ /* 0x000fc80000000000 */
[----:B------:R-:W0:Y:S02]  /*12f0*/  @!P0 DMUL R10, R10, 1.80143985094819840000e+16 ;  /* 0x435000000a0a8828 */ /* 0x000e240000000000 */
[----:B0-----:R-:W-:Y:S01]  /*1300*/  @!P0 IMAD.MOV.U32 R13, RZ, RZ, R11 ;  /* 0x000000ffff0d8224 */ /* 0x001fe200078e000b */
[----:B------:R-:W-:-:S03]  /*1310*/  @!P0 MOV R22, R10 ;  /* 0x0000000a00168202 */ /* 0x000fc60000000f00 */
[----:B------:R-:W-:-:S05]  /*1320*/  VIADD R12, R13, 0xffffffff ;  /* 0xffffffff0d0c7836 */ /* 0x000fca0000000000 */
[----:B------:R-:W-:Y:S01]  /*1330*/  ISETP.GT.U32.AND P1, PT, R12, 0x7feffffe, PT ;  /* 0x7feffffe0c00780c */ /* 0x000fe20003f24070 */
[----:B------:R-:W-:Y:S02]  /*1340*/  IMAD.MOV.U32 R12, RZ, RZ, -0x3ff ;  /* 0xfffffc01ff0c7424 */ /* 0x000fe400078e00ff */
[----:B------:R-:W-:-:S10]  /*1350*/  @!P0 IMAD.MOV.U32 R12, RZ, RZ, -0x435 ;  /* 0xfffffbcbff0c8424 */ /* 0x000fd400078e00ff */
        /* <DEDUP_REMOVED lines=24> */
[----:B0-----:R0:W2:Y:S02]  /*14e0*/  DFMA R10, -R22, R16, 1 ;  /* 0x3ff00000160a742b */ /* 0x0010a40000000110 */
[----:B0-----:R-:W-:Y:S02]  /*14f0*/  IMAD.MOV.U32 R22, RZ, RZ, -0x748574fc ;  /* 0x8b7a8b04ff167424 */ /* 0x001fe400078e00ff */
[----:B------:R-:W-:-:S15]  /*1500*/  IMAD.MOV.U32 R23, RZ, RZ, 0x3ed0ee25 ;  /* 0x3ed0ee25ff177424 */ /* 0x000fde00078e00ff */
[----:B------:R-:W-:-:S15]  /*1510*/  NOP ;  /* 0x0000000000007918 */ /* 0x000fde0000000000 */
[----:B------:R-:W-:-:S15]  /*1520*/  NOP ;  /* 0x0000000000007918 */ /* 0x000fde0000000000 */
[----:B------:R-:W-:-:S15]  /*1530*/  NOP ;  /* 0x0000000000007918 */ /* 0x000fde0000000000 */
[----:B--2---:R-:W0:-:S15]  /*1540*/  DFMA R10, R10, R10, R10 ;  /* 0x0000000a0a0a722b */ /* 0x004e1e000000000a */
        /* <DEDUP_REMOVED lines=33> */
[----:B-1----:R-:W0:-:S15]  /*1760*/  DMUL R18, R14, R14 ;  /* 0x0000000e0e127228 */ /* 0x002e1e0000000000 */
        /* <DEDUP_REMOVED lines=105> */
.L_x_5550:
[----:B------:R-:W-:Y:S01]  /*1e00*/  IMAD.MOV.U32 R12, RZ, RZ, 0x0 ;  /* 0x00000000ff0c7424 */ /* 0x000fe200078e00ff */
[----:B------:R-:W-:Y:S01]  /*1e10*/  LOP3.LUT P0, RZ, R11, 0x7fffffff, RZ, 0xc0, !PT ;  /* 0x7fffffff0bff7812 */ /* 0x000fe2000780c0ff */
[----:B------:R-:W-:-:S06]  /*1e20*/  IMAD.MOV.U32 R13, RZ, RZ, 0x7ff00000 ;  /* 0x7ff00000ff0d7424 */ /* 0x000fcc00078e00ff */
[----:B------:R-:W0:Y:S02]  /*1e30*/  DFMA R10, R10, R12, +INF ;  /* 0x7ff000000a0a742b */ /* 0x000e24000000000c */
[----:B0-----:R-:W-:Y:S02]  /*1e40*/  FSEL R10, R10, RZ, P0 ;  /* 0x000000ff0a0a7208 */ /* 0x001fe40000000000 */
[----:B------:R-:W-:-:S07]  /*1e50*/  FSEL R11, R11, -QNAN , P0 ;  /* 0xfff000000b0b7808 */ /* 0x000fce0000000000 */
.L_x_5551:
[----:B------:R-:W-:Y:S05]  /*1e60*/  BSYNC.RECONVERGENT B0 ;  /* 0x0000000000007941 */ /* 0x000fea0003800200 */
.L_x_5549:
[----:B------:R-:W-:-:S13]  /*1e70*/  ISETP.GE.AND P0, PT, R0, UR8, PT ;  /* 0x0000000800007c0c */ /* 0x000fda000bf06270 */
[----:B------:R0:W2:Y:S02]  /*1e80*/  @!P0 DADD R10, R4, -R10 ;  /* 0x00000000040a8229 */ /* 0x0000a4000000080a */
[----:B0-----:R-:W0:Y:S02]  /*1e90*/  @!P0 LDC.64 R4, c[0x0][0x380] ;  /* 0x0000e000ff048b82 */ /* 0x001e240000000a00 */
[----:B0-----:R-:W-:-:S04]  /*1ea0*/  @!P0 LEA R4, P1, R6, R4, 0x3 ;  /* 0x0000000406048211 */ /* 0x001fc800078218ff */
[----:B------:R-:W-:Y:S02]  /*1eb0*/  @!P0 LEA.HI.X R5, R6, R5, R7, 0x3, P1 ;  /* 0x0000000506058211 */ /* 0x000fe400008f1c07 */
[----:B------:R-:W-:-:S03]  /*1ec0*/  ISETP.NE.AND P1, PT, R24, 0x1, PT ;  /* 0x000000011800780c */ /* 0x000fc60003f25270 */
[----:B--2---:R0:W-:Y:S10]  /*1ed0*/  @!P0 STG.E.64 desc[UR4][R4.64], R10 ;  /* 0x0000000a04008986 */ /* 0x0041f4000c101b04 */
[----:B------:R-:W-:Y:S05]  /*1ee0*/  @!P1 EXIT ;  /* 0x000000000000994d */ /* 0x000fea0003800000 */
[----:B------:R-:W-:Y:S01]  /*1ef0*/  ISETP.GT.AND P1, PT, R9, 0xfffff, PT ;  /* 0x000fffff0900780c */ /* 0x000fe20003f24270 */
[----:B------:R-:W-:Y:S01]  /*1f00*/  IMAD.MOV.U32 R0, RZ, RZ, R9 ;  /* 0x000000ffff007224 */ /* 0x000fe200078e0009 */
[----:B------:R-:W-:Y:S01]  /*1f10*/  BSSY.RECONVERGENT B0, `(.L_x_5552) ;  /* 0x00000bb000007945 */ /* 0x000fe20003800200 */
[----:B------:R-:W-:Y:S02]  /*1f20*/  IMAD.MOV.U32 R12, RZ, RZ, R8 ;  /* 0x000000ffff0c7224 */ /* 0x000fe400078e0008 */
[----:B------:R-:W-:-:S08]  /*1f30*/  IMAD.MOV.U32 R13, RZ, RZ, -0x3ff ;  /* 0xfffffc01ff0d7424 */ /* 0x000fd000078e00ff */
[----:B------:R-:W2:Y:S01]  /*1f40*/  @!P1 DMUL R8, R8, 1.80143985094819840000e+16 ;  /* 0x4350000008089828 */ /* 0x000ea20000000000 */
[----:B------:R-:W-:Y:S02]  /*1f50*/  @!P1 IMAD.MOV.U32 R13, RZ, RZ, -0x435 ;  /* 0xfffffbcbff0d9424 */ /* 0x000fe400078e00ff */
[----:B--2---:R-:W-:Y:S02]  /*1f60*/  @!P1 IMAD.MOV.U32 R0, RZ, RZ, R9 ;  /* 0x000000ffff009224 */ /* 0x004fe400078e0009 */
[----:B------:R-:W-:Y:S02]  /*1f70*/  @!P1 IMAD.MOV.U32 R12, RZ, RZ, R8 ;  /* 0x000000ffff0c9224 */ /* 0x000fe400078e0008 */
[----:B0-----:R-:W-:-:S05]  /*1f80*/  VIADD R4, R0, 0xffffffff ;  /* 0xffffffff00047836 */ /* 0x001fca0000000000 */
[----:B------:R-:W-:-:S13]  /*1f90*/  ISETP.GE.U32.AND P2, PT, R4, 0x7fefffff, PT ;  /* 0x7fefffff0400780c */ /* 0x000fda0003f46070 */
[----:B------:R-:W-:Y:S01]  /*1fa0*/  @P2 IMAD.MOV.U32 R4, RZ, RZ, 0x0 ;  /* 0x00000000ff042424 */ /* 0x000fe200078e00ff */
[----:B------:R-:W-:Y:S02]  /*1fb0*/  @P2 MOV R5, 0x7ff00000 ;  /* 0x7ff0000000052802 */ /* 0x000fe40000000f00 */
[----:B------:R-:W-:-:S15]  /*1fc0*/  @P2 LOP3.LUT P3, RZ, R9, 0x7fffffff, RZ, 0xc0, !PT ;  /* 0x7fffffff09ff2812 */ /* 0x000fde000786c0ff */
[----:B------:R-:W-:-:S15]  /*1fd0*/  NOP ;  /* 0x0000000000007918 */ /* 0x000fde0000000000 */
[----:B------:R-:W-:-:S06]  /*1fe0*/  NOP ;  /* 0x0000000000007918 */ /* 0x000fcc0000000000 */
        /* <DEDUP_REMOVED lines=15> */
[----:B-1----:R-:W0:Y:S02]  /*20e0*/  DADD R18, R4, 1 ;  /* 0x3ff0000004127429 */ /* 0x002e240000000000 */
        /* <DEDUP_REMOVED lines=156> */
[----:B0-----:R0:W2:Y:S02]  /*2ab0*/  DADD R10, R10, R8 ;  /* 0x000000000a0a7229 */ /* 0x0010a40000000008 */
.L_x_5553:
[----:B------:R-:W-:Y:S05]  /*2ac0*/  BSYNC.RECONVERGENT B0 ;  /* 0x0000000000007941 */ /* 0x000fea0003800200 */
.L_x_5552:
[----:B------:R-:W-:Y:S05]  /*2ad0*/  @P0 EXIT ;  /* 0x000000000000094d */ /* 0x000fea0003800000 */
[----:B------:R-:W3:Y:S01]  /*2ae0*/  LDCU.64 UR6, c[0x0][0x380] ;  /* 0x00007000ff0677ac */ /* 0x000ee20008000a00 */
[----:B------:R-:W-:Y:S01]  /*2af0*/  IADD3 R6, P0, PT, R6, UR8, RZ ;  /* 0x0000000806067c10 */ /* 0x000fe2000ff1e0ff */
[----:B--2---:R-:W2:Y:S04]  /*2b00*/  DADD R10, R2, -R10 ;  /* 0x00000000020a7229 */ /* 0x004ea8000000080a */
[----:B------:R-:W-:Y:S01]  /*2b10*/  IMAD.X R7, RZ, RZ, R7, P0 ;  /* 0x000000ffff077224 */ /* 0x000fe200000e0607 */
[----:B---3--:R-:W-:-:S04]  /*2b20*/  LEA R4, P0, R6, UR6, 0x3 ;  /* 0x0000000606047c11 */ /* 0x008fc8000f8018ff */
[----:B------:R-:W-:-:S05]  /*2b30*/  LEA.HI.X R5, R6, UR7, R7, 0x3, P0 ;  /* 0x0000000706057c11 */ /* 0x000fca00080f1c07 */
[----:B--2---:R-:W-:Y:S01]  /*2b40*/  STG.E.64 desc[UR4][R4.64], R10 ;  /* 0x0000000a04007986 */ /* 0x004fe2000c101b04 */
[----:B------:R-:W-:Y:S05]  /*2b50*/  EXIT ;  /* 0x000000000000794d */ /* 0x000fea0003800000 */
.L_x_5554:
        /* <DEDUP_REMOVED lines=10> */
.L_x_11519:


//--------------------- .text._ZN43_GLOBAL__N__9ae7fba5_10_SoftMax_cu_9f978f6320softmax_warp_forwardIdddLi0ELb1ELb0EEEvPT0_PKT_iiiPKbib --------------------------
	.section	.text._ZN43_GLOBAL__N__9ae7fba5_10_SoftMax_cu_9f978f6320softmax_warp_forwardIdddLi0ELb1ELb0EEEvPT0_PKT_iiiPKbib,"ax",@progbits
	.align	128
.text._ZN43_GLOBAL__N__9ae7fba5_10_SoftMax_cu_9f978f6320softmax_warp_forwardIdddLi0ELb1ELb0EEEvPT0_PKT_iiiPKbib:
        .type           _ZN43_GLOBAL__N__9ae7fba5_10_SoftMax_cu_9f978f6320softmax_warp_forwardIdddLi0ELb1ELb0EEEvPT0_PKT_iiiPKbib,@function
        .size           _ZN43_GLOBAL__N__9ae7fba5_10_SoftMax_cu_9f978f6320softmax_warp_forwardIdddLi0ELb1ELb0EEEvPT0_PKT_iiiPKbib,(.L_x_11520 - _ZN43_GLOBAL__N__9ae7fba5_10_SoftMax_cu_9f978f6320softmax_warp_forwardIdddLi0ELb1ELb0EEEvPT0_PKT_iiiPKbib)
        .other          _ZN43_GLOBAL__N__9ae7fba5_10_SoftMax_cu_9f978f6320softmax_warp_forwardIdddLi0ELb1ELb0EEEvPT0_PKT_iiiPKbib,@"STO_CUDA_ENTRY STV_DEFAULT"
_ZN43_GLOBAL__N__9ae7fba5_10_SoftMax_cu_9f978f6320softmax_warp_forwardIdddLi0ELb1ELb0EEEvPT0_PKT_iiiPKbib:
        /* <DEDUP_REMOVED lines=25> */
[----:B------:R-:W-:Y:S02]  /*0190*/  IMAD.MOV.U32 R2, RZ, RZ, 0x0 ;  /* 0x00000000ff027424 */ /* 0x000fe400078e00ff */
[----:B------:R-:W-:Y:S01]  /*01a0*/  IMAD.MOV.U32 R3, RZ, RZ, -0x100000 ;  /* 0xfff00000ff037424 */ /* 0x000fe200078e00ff */
[----:B--2---:R-:W-:-:S04]  /*01b0*/  @!P2 LEA R18, P3, R23, R18, 0x3 ;  /* 0x000000121712a211 */ /* 0x004fc800078618ff */
[----:B------:R-:W-:Y:S01]  /*01c0*/  @!P2 LEA.HI.X R19, R23, R19, R0, 0x3, P3 ;  /* 0x000000131713a211 */ /* 0x000fe200018f1c00 */
[----:B0-----:R-:W2:Y:S04]  /*01d0*/  @!P0 LDG.E.64 R2, desc[UR4][R14.64] ;  /* 0x000000040e028981 */ /* 0x001ea8000c1e1b00 */
        /* <DEDUP_REMOVED lines=26> */
[----:B--2---:R-:W-:-:S15]  /*0380*/  DADD R2, R2, -R2 ;  /* 0x0000000002027229 */ /* 0x004fde0000000802 */
[----:B------:R-:W-:-:S15]  /*0390*/  NOP ;  /* 0x0000000000007918 */ /* 0x000fde0000000000 */
[----:B------:R-:W-:-:S15]  /*03a0*/  NOP ;  /* 0x0000000000007918 */ /* 0x000fde0000000000 */
[----:B------:R-:W-:-:S15]  /*03b0*/  NOP ;  /* 0x0000000000007918 */ /* 0x000fde0000000000 */
[----:B------:R-:W-:-:S04]  /*03c0*/  NOP ;  /* 0x0000000000007918 */ /* 0x000fc80000000000 */
        /* <DEDUP_REMOVED lines=152> */
[----:B-1----:R-:W0:Y:S02]  /*0d50*/  DFMA R14, R12, R14, 1 ;  /* 0x3ff000000c0e742b */ /* 0x002e24000000000e */
        /* <DEDUP_REMOVED lines=20> */
.L_x_5556:
[----:B------:R-:W-:Y:S05]  /*0ea0*/  BSYNC.RECONVERGENT B0 ;  /* 0x0000000000007941 */ /* 0x000fea0003800200 */
.L_x_5555:
[----:B------:R-:W-:Y:S01]  /*0eb0*/  FSETP.GEU.FTZ.AND P0, PT, |R3|, 4.1917929649353027344, PT ;  /* 0x4086232b0300780b */ /* 0x000fe20003f1e200 */
[----:B------:R-:W-:Y:S01]  /*0ec0*/  BSSY.RECONVERGENT B0, `(.L_x_5557) ;  /* 0x0000016000007945 */ /* 0x000fe20003800200 */
[----:B01----:R0:W1:Y:S02]  /*0ed0*/  DADD R8, RZ, R12 ;  /* 0x00000000ff087229 */ /* 0x003064000000000c */
[----:B0-----:R-:W-:Y:S02]  /*0ee0*/  IMAD R13, R6, 0x100000, R11 ;  /* 0x00100000060d7824 */ /* 0x001fe400078e020b */
[----:B------:R-:W-:-:S07]  /*0ef0*/  IMAD.MOV.U32 R12, RZ, RZ, R10 ;  /* 0x000000ffff0c7224 */ /* 0x000fce00078e000a */
[----:B-1----:R-:W-:Y:S05]  /*0f00*/  @!P0 BRA `(.L_x_5558) ;  /* 0x0000000000448947 */ /* 0x002fea0003800000 */
[----:B------:R-:W-:Y:S01]  /*0f10*/  FSETP.GEU.FTZ.AND P0, PT, |R3|, 4.2275390625, PT ;  /* 0x408748000300780b */ /* 0x000fe20003f1e200 */
[----:B------:R-:W-:-:S12]  /*0f20*/  DSETP.GEU.AND P2, PT, R2, RZ, PT ;  /* 0x000000ff0200722a */ /* 0x000fd80003f4e000 */
[----:B------:R-:W-:-:S04]  /*0f30*/  @!P0 LEA.HI R7, R6, R6, RZ, 0x1 ;  /* 0x0000000606078211 */ /* 0x000fc800078f08ff */
[----:B------:R-:W-:-:S04]  /*0f40*/  @!P0 SHF.R.S32.HI R7, RZ, 0x1, R7 ;  /* 0x00000001ff078819 */ /* 0x000fc80000011407 */
[----:B------:R-:W-:Y:S01]  /*0f50*/  @!P0 LEA R11, R7, R11, 0x14 ;  /* 0x0000000b070b8211 */ /* 0x000fe200078ea0ff */
[----:B------:R-:W-:-:S05]  /*0f60*/  @!P0 IMAD.IADD R6, R6, 0x1, -R7 ;  /* 0x0000000106068824 */ /* 0x000fca00078e0a07 */
        /* <DEDUP_REMOVED lines=11> */
.L_x_5558:
[----:B------:R-:W-:Y:S05]  /*1020*/  BSYNC.RECONVERGENT B0 ;  /* 0x0000000000007941 */ /* 0x000fea0003800200 */
.L_x_5557:
[----:B------:R-:W-:Y:S05]  /*1030*/  @!P1 EXIT ;  /* 0x000000000000994d */ /* 0x000fea0003800000 */
[----:B------:R-:W-:Y:S01]  /*1040*/  ISETP.GE.AND P0, PT, R9, 0x100000, PT ;  /* 0x001000000900780c */ /* 0x000fe20003f06270 */
[----:B0-----:R-:W-:Y:S01]  /*1050*/  IMAD.MOV.U32 R10, RZ, RZ, R9 ;  /* 0x000000ffff0a7224 */ /* 0x001fe200078e0009 */
        /* <DEDUP_REMOVED lines=8> */
[----:B------:R-:W-:-:S15]  /*10e0*/  ISETP.GT.U32.AND P1, PT, R6, 0x7feffffe, PT ;  /* 0x7feffffe0600780c */ /* 0x000fde0003f24070 */
[----:B------:R-:W-:-:S15]  /*10f0*/  NOP ;  /* 0x0000000000007918 */ /* 0x000fde0000000000 */
[----:B------:R-:W-:-:S15]  /*1100*/  NOP ;  /* 0x0000000000007918 */ /* 0x000fde0000000000 */
[----:B------:R-:W-:-:S07]  /*1110*/  NOP ;  /* 0x0000000000007918 */ /* 0x000fce0000000000 */
[----:B-1----:R0:W1:Y:S02]  /*1120*/  DADD R6, RZ, R12 ;  /* 0x00000000ff067229 */ /* 0x002064000000000c */
[----:B01----:R-:W-:Y:S05]  /*1130*/  @P1 BRA `(.L_x_5560) ;  /* 0x0000000800a41947 */ /* 0x003fea0003800000 */
[----:B------:R-:W-:Y:S01]  /*1140*/  LOP3.LUT R8, R10, 0xfffff, RZ, 0xc0, !PT ;  /* 0x000fffff0a087812 */ /* 0x000fe200078ec0ff */
[----:B------:R-:W-:Y:S01]  /*1150*/  UMOV UR10, 0x80000000 ;  /* 0x80000000000a7882 */ /* 0x000fe20000000000 */
[----:B------:R-:W-:Y:S01]  /*1160*/  MOV R18, RZ ;  /* 0x000000ff00127202 */ /* 0x000fe20000000f00 */
        /* <DEDUP_REMOVED lines=166> */
.L_x_5560:
[----:B------:R-:W-:Y:S01]  /*1bd0*/  IMAD.MOV.U32 R10, RZ, RZ, 0x0 ;  /* 0x00000000ff0a7424 */ /* 0x000fe200078e00ff */
[----:B------:R-:W-:Y:S01]  /*1be0*/  LOP3.LUT P0, RZ, R9, 0x7fffffff, RZ, 0xc0, !PT ;  /* 0x7fffffff09ff7812 */ /* 0x000fe2000780c0ff */
[----:B------:R-:W-:-:S06]  /*1bf0*/  IMAD.MOV.U32 R11, RZ, RZ, 0x7ff00000 ;  /* 0x7ff00000ff0b7424 */ /* 0x000fcc00078e00ff */
[----:B------:R-:W0:Y:S02]  /*1c00*/  DFMA R8, R8, R10, +INF ;  /* 0x7ff000000808742b */ /* 0x000e24000000000a */
[----:B0-----:R-:W-:Y:S02]  /*1c10*/  FSEL R14, R8, RZ, P0 ;  /* 0x000000ff080e7208 */ /* 0x001fe40000000000 */
[----:B------:R-:W-:-:S07]  /*1c20*/  FSEL R15, R9, -QNAN , P0 ;  /* 0xfff00000090f7808 */ /* 0x000fce0000000000 */
.L_x_5561:
[----:B------:R-:W-:Y:S05]  /*1c30*/  BSYNC.RECONVERGENT B0 ;  /* 0x0000000000007941 */ /* 0x000fea0003800200 */
.L_x_5559:
        /* <DEDUP_REMOVED lines=14> */
[----:B------:R-:W-:Y:S01]  /*1d20*/  @!P1 IMAD.MOV.U32 R13, RZ, RZ, -0x435 ;  /* 0xfffffbcbff0d9424 */ /* 0x000fe200078e00ff */
[----:B-1----:R-:W-:Y:S01]  /*1d30*/  @!P1 MOV R11, R6 ;  /* 0x00000006000b9202 */ /* 0x002fe20000000f00 */
[----:B------:R-:W-:-:S04]  /*1d40*/  @!P1 IMAD.MOV.U32 R10, RZ, RZ, R7 ;  /* 0x000000ffff0a9224 */ /* 0x000fc800078e0007 */
        /* <DEDUP_REMOVED lines=11> */
[----:B------:R-:W-:Y:S01]  /*1e00*/  LOP3.LUT R4, R10, 0xfffff, RZ, 0xc0, !PT ;  /* 0x000fffff0a047812 */ /* 0x000fe200078ec0ff */
[----:B------:R-:W-:Y:S01]  /*1e10*/  IMAD.MOV.U32 R14, RZ, RZ, RZ ;  /* 0x000000ffff0e7224 */ /* 0x000fe200078e00ff */
[----:B------:R-:W-:Y:S01]  /*1e20*/  UMOV UR10, 0x80000000 ;  /* 0x80000000000a7882 */ /* 0x000fe20000000000 */
[----:B------:R-:W-:Y:S01]  /*1e30*/  UMOV UR11, 0x43300000 ;  /* 0x43300000000b7882 */ /* 0x000fe20000000000 */
[----:B------:R-:W-:Y:S01]  /*1e40*/  LOP3.LUT R5, R4, 0x3ff00000, RZ, 0xfc, !PT ;  /* 0x3ff0000004057812 */ /* 0x000fe200078efcff */
[----:B------:R-:W-:-:S03]  /*1e50*/  IMAD.MOV.U32 R4, RZ, RZ, R11 ;  /* 0x000000ffff047224 */ /* 0x000fc600078e000b */
[----:B------:R-:W-:-:S13]  /*1e60*/  ISETP.GE.U32.AND P1, PT, R5, 0x3ff6a09f, PT ;  /* 0x3ff6a09f0500780c */ /* 0x000fda0003f26070 */
[----:B------:R-:W-:-:S04]  /*1e70*/  @P1 VIADD R7, R5, 0xfff00000 ;  /* 0xfff0000005071836 */ /* 0x000fc80000000000 */
        /* <DEDUP_REMOVED lines=8> */
[----:B-1----:R-:W-:Y:S01]  /*1f00*/  LEA.HI R4, R10, R13, RZ, 0xc ;  /* 0x0000000d0a047211 */ /* 0x002fe200078f60ff */
[----:B------:R-:W-:-:S04]  /*1f10*/  IMAD.MOV.U32 R5, RZ, RZ, 0x43300000 ;  /* 0x43300000ff057424 */ /* 0x000fc800078e00ff */
[----:B------:R-:W-:-:S05]  /*1f20*/  @P1 VIADD R4, R4, 0x1 ;  /* 0x0000000104041836 */ /* 0x000fca0000000000 */
[----:B------:R-:W-:-:S15]  /*1f30*/  LOP3.LUT R4, R4, 0x80000000, RZ, 0x3c, !PT ;  /* 0x8000000004047812 */ /* 0x000fde00078e3cff */
[----:B------:R-:W-:-:S15]  /*1f40*/  NOP ;  /* 0x0000000000007918 */ /* 0x000fde0000000000 */
[----:B------:R-:W-:-:S15]  /*1f50*/  NOP ;  /* 0x0000000000007918 */ /* 0x000fde0000000000 */
[----:B------:R-:W-:-:S07]  /*1f60*/  NOP ;  /* 0x0000000000007918 */ /* 0x000fce0000000000 */
        /* <DEDUP_REMOVED lines=145> */
.L_x_5563:
[----:B------:R-:W-:Y:S05]  /*2880*/  BSYNC.RECONVERGENT B0 ;  /* 0x0000000000007941 */ /* 0x000fea0003800200 */
.L_x_5562:
        /* <DEDUP_REMOVED lines=9> */
.L_x_5564:
        /* <DEDUP_REMOVED lines=14> */
.L_x_11520:


//--------------------- .text._ZN2at6native43_GLOBAL__N__9ae7fba5_10_SoftMax_cu_9f978f6327cunn_SpatialSoftMaxBackwardIN3c108BFloat16EffNS1_23SoftMaxBackwardEpilogueEEEvPT_PKT1_SA_jjj --------------------------
	.section	.text._ZN2at6native43_GLOBAL__N__9ae7fba5_10_SoftMax_cu_9f978f6327cunn_SpatialSoftMaxBackwardIN3c108BFloat16EffNS1_23SoftMaxBackwardEpilogueEEEvPT_PKT1_SA_jjj,"ax",@progbits
	.align	128
.text._ZN2at6native43_GLOBAL__N__9ae7fba5_10_SoftMax_cu_9f978f6327cunn_SpatialSoftMaxBackwardIN3c108BFloat16EffNS1_23SoftMaxBackwardEpilogueEEEvPT_PKT1_SA_jjj:
        .type           _ZN2at6native43_GLOBAL__N__9ae7fba5_10_SoftMax_cu_9f978f6327cunn_SpatialSoftMaxBackwardIN3c108BFloat16EffNS1_23SoftMaxBackwardEpilogueEEEvPT_PKT1_SA_jjj,@function
        .size           _ZN2at6native43_GLOBAL__N__9ae7fba5_10_SoftMax_cu_9f978f6327cunn_SpatialSoftMaxBackwardIN3c108BFloat16EffNS1_23SoftMaxBackwardEpilogueEEEvPT_PKT1_SA_jjj,(.L_x_11521 - _ZN2at6native43_GLOBAL__N__9ae7fba5_10_SoftMax_cu_9f978f6327cunn_SpatialSoftMaxBackwardIN3c108BFloat16EffNS1_23SoftMaxBackwardEpilogueEEEvPT_PKT1_SA_jjj)
        .other          _ZN2at6native43_GLOBAL__N__9ae7fba5_10_SoftMax_cu_9f978f6327cunn_SpatialSoftMaxBackwardIN3c108BFloat16EffNS1_23SoftMaxBackwardEpilogueEEEvPT_PKT1_SA_jjj,@"STO_CUDA_ENTRY STV_DEFAULT"
_ZN2at6native43_GLOBAL__N__9ae7fba5_10_SoftMax_cu_9f978f6327cunn_SpatialSoftMaxBackwardIN3c108BFloat16EffNS1_23SoftMaxBackwardEpilogueEEEvPT_PKT1_SA_jjj:
[----:B------:R-:W-:Y:S08]  /*0000*/  LDC R1, c[0x0][0x37c] ;  /* 0x0000df00ff017b82 */ /* 0x000ff00000000800 */
[----:B------:R-:W0:Y:S08]  /*0010*/  S2UR UR14, SR_CTAID.X ;  /* 0x00000000000e79c3 */ /* 0x000e300000002500 */
[----:B------:R-:W0:Y:S02]  /*0020*/  LDC R0, c[0x0][0x398] ;  /* 0x0000e600ff007b82 */ /* 0x000e240000000800 */
[----:B0-----:R-:W-:-:S13]  /*0030*/  ISETP.LE.U32.AND P0, PT, R0, UR14, PT ;  /* 0x0000000e00007c0c */ /* 0x001fda000bf03070 */
[----:B------:R-:W-:Y:S05]  /*0040*/  @P0 EXIT ;  /* 0x000000000000094d */ /* 0x000fea0003800000 */
[----:B------:R-:W0:Y:S01]  /*0050*/  S2R R0, SR_TID.Y ;  /* 0x0000000000007919 */ /* 0x000e220000002200 */
[----:B------:R-:W1:Y:S01]  /*0060*/  LDCU UR4, c[0x0][0x364] ;  /* 0x00006c80ff0477ac */ /* 0x000e620008000800 */
[----:B------:R-:W0:Y:S01]  /*0070*/  LDC R3, c[0x0][0x364] ;  /* 0x0000d900ff037b82 */ /* 0x000e220000000800 */
[----:B------:R-:W-:Y:S01]  /*0080*/  MOV R2, UR14 ;  /* 0x0000000e00027c02 */ /* 0x000fe20008000f00 */
[----:B------:R-:W2:Y:S01]  /*0090*/  LDCU UR5, c[0x0][0x39c] ;  /* 0x00007380ff0577ac */ /* 0x000ea20008000800 */
[----:B------:R-:W3:Y:S05]  /*00a0*/  LDCU UR16, c[0x0][0x360] ;  /* 0x00006c00ff1077ac */ /* 0x000eea0008000800 */
[----:B------:R-:W0:Y:S01]  /*00b0*/  S2UR UR15, SR_CTAID.Y ;  /* 0x00000000000f79c3 */ /* 0x000e220000002600 */
[----:B------:R-:W4:Y:S01]  /*00c0*/  LDCU UR7, c[0x0][0x3a0] ;  /* 0x00007400ff0777ac */ /* 0x000f220008000800 */
[----:B------:R-:W1:Y:S01]  /*00d0*/  LDCU UR6, c[0x0][0x374] ;  /* 0x00006e80ff0677ac */ /* 0x000e620008000800 */
[----:B------:R-:W0:Y:S01]  /*00e0*/  LDCU.64 UR8, c[0x0][0x358] ;  /* 0x00006b00ff0877ac */ /* 0x000e220008000a00 */
[----:B--2---:R-:W-:-:S02]  /*00f0*/  ULOP3.LUT UR10, UR5, 0x7, URZ, 0xc0, !UPT ;  /* 0x00000007050a7892 */ /* 0x004fc4000f8ec0ff */
[----:B------:R-:W-:Y:S02]  /*0100*/  ULOP3.LUT UR11, UR5, 0x3, URZ, 0xc0, !UPT ;  /* 0x00000003050b7892 */ /* 0x000fe4000f8ec0ff */
[----:B------:R-:W-:Y:S02]  /*0110*/  ULOP3.LUT UR12, UR5, 0xfffffff0, URZ, 0xc0, !UPT ;  /* 0xfffffff0050c7892 */ /* 0x000fe4000f8ec0ff */
[----:B------:R-:W-:Y:S02]  /*0120*/  ULOP3.LUT UR13, UR5, 0xfffffff8, URZ, 0xc0, !UPT ;  /* 0xfffffff8050d7892 */ /* 0x000fe4000f8ec0ff */
[----:B----4-:R-:W-:Y:S01]  /*0130*/  UIMAD UR5, UR5, UR7, URZ ;  /* 0x00000007050572a4 */ /* 0x010fe2000f8e02ff */
[----:B0-----:R-:W-:Y:S01]  /*0140*/  IMAD R0, R3, UR15, R0 ;  /* 0x0000000f03007c24 */ /* 0x001fe2000f8e0200 */
[----:B-1-3--:R-:W-:-:S12]  /*0150*/  UIMAD UR4, UR4, UR6, URZ ;  /* 0x00000006040472a4 */ /* 0x00afd8000f8e02ff */
.L_x_5586:
[----:B0-----:R-:W0:Y:S01]  /*0160*/  LDC R5, c[0x0][0x3a0] ;  /* 0x0000e800ff057b82 */ /* 0x001e220000000800 */
[----:B------:R-:W-:Y:S01]  /*0170*/  BSSY.RECONVERGENT B1, `(.L_x_5565) ;  /* 0x00001d3000017945 */ /* 0x000fe20003800200 */
[----:B0-----:R-:W-:-:S13]  /*0180*/  ISETP.GE.U32.AND P0, PT, R0, R5, PT ;  /* 0x000000050000720c */ /* 0x001fda0003f06070 */
[----:B-123--:R-:W-:Y:S05]  /*0190*/  @P0 BRA `(.L_x_5566) ;  /* 0x0000001c00400947 */ /* 0x00efea0003800000 */
[----:B------:R-:W0:Y:S01]  /*01a0*/  LDCU UR6, c[0x0][0x39c] ;  /* 0x00007380ff0677ac */ /* 0x000e220008000800 */
[----:B------:R-:W-:Y:S01]  /*01b0*/  MOV R3, R0 ;  /* 0x0000000000037202 */ /* 0x000fe20000000f00 */
[----:B0-----:R-:W-:-:S04]  /*01c0*/  IMAD R10, R2, UR6, RZ ;  /* 0x00000006020a7c24 */ /* 0x001fc8000f8e02ff */
[C---:B------:R-:W-:Y:S01]  /*01d0*/  IMAD R4, R10.reuse, R5, R5 ;  /* 0x000000050a047224 */ /* 0x040fe200078e0205 */
[C---:B------:R-:W-:Y:S02]  /*01e0*/  IADD3 R6, PT, PT, R10.reuse, 0xd, RZ ;  /* 0x0000000d0a067810 */ /* 0x040fe40007ffe0ff */
[C---:B------:R-:W-:Y:S02]  /*01f0*/  IADD3 R8, PT, PT, R10.reuse, 0xe, RZ ;  /* 0x0000000e0a087810 */ /* 0x040fe40007ffe0ff */
[----:B------:R-:W-:-:S07]  /*0200*/  IADD3 R10, PT, PT, R10, 0xf, RZ ;  /* 0x0000000f0a0a7810 */ /* 0x000fce0007ffe0ff */
.L_x_5585:
[----:B------:R-:W-:Y:S01]  /*0210*/  UISETP.GT.U32.AND UP0, UPT, UR16, 0x1, UPT ;  /* 0x000000011000788c */ /* 0x000fe2000bf04070 */
[----:B------:R-:W-:Y:S01]  /*0220*/  BSSY.RECONVERGENT B0, `(.L_x_5567) ;  /* 0x00001c3000007945 */ /* 0x000fe20003800200 */
[----:B------:R-:W-:-:S07]  /*0230*/  IMAD R5, R2, UR5, R3 ;  /* 0x0000000502057c24 */ /* 0x000fce000f8e0203 */
[----:B0123--:R-:W-:Y:S05]  /*0240*/  BRA.U UP0, `(.L_x_5568) ;  /* 0x0000001900107547 */ /* 0x00ffea000b800000 */
[----:B------:R-:W0:Y:S01]  /*0250*/  LDCU UR6, c[0x0][0x39c] ;  /* 0x00007380ff0677ac */ /* 0x000e220008000800 */
[----:B------:R-:W-:Y:S01]  /*0260*/  HFMA2 R9, -RZ, RZ, 0, 0 ;  /* 0x00000000ff097431 */ /* 0x000fe200000001ff */
[----:B0-----:R-:W-:-:S13]  /*0270*/  ISETP.NE.AND P0, PT, RZ, UR6, PT ;  /* 0x00000006ff007c0c */ /* 0x001fda000bf05270 */
[----:B------:R-:W-:Y:S05]  /*0280*/  @!P0 BRA `(.L_x_5569) ;  /* 0x0000000c000c8947 */ /* 0x000fea0003800000 */
[----:B------:R-:W-:Y:S01]  /*0290*/  UISETP.GE.U32.AND UP0, UPT, UR6, 0x10, UPT ;  /* 0x000000100600788c */ /* 0x000fe2000bf06070 */
[----:B------:R-:W-:Y:S02]  /*02a0*/  MOV R9, RZ ;  /* 0x000000ff00097202 */ /* 0x000fe40000000f00 */
[----:B------:R-:W-:-:S06]  /*02b0*/  MOV R14, RZ ;  /* 0x000000ff000e7202 */ /* 0x000fcc0000000f00 */
[----:B------:R-:W-:Y:S05]  /*02c0*/  BRA.U !UP0, `(.L_x_5570) ;  /* 0x0000000508a47547 */ /* 0x000fea000b800000 */
[----:B------:R-:W0:Y:S01]  /*02d0*/  LDCU UR7, c[0x0][0x39c] ;  /* 0x00007380ff0777ac */ /* 0x000e220008000800 */
[----:B------:R-:W-:Y:S01]  /*02e0*/  BSSY.RECONVERGENT B2, `(.L_x_5571) ;  /* 0x0000066000027945 */ /* 0x000fe20003800200 */
[----:B------:R-:W-:Y:S01]  /*02f0*/  IADD3 R34, PT, PT, R4, R3, RZ ;  /* 0x0000000304227210 */ /* 0x000fe20007ffe0ff */
[----:B------:R-:W1:Y:S01]  /*0300*/  LDCU UR6, c[0x0][0x3a0] ;  /* 0x00007400ff0677ac */ /* 0x000e620008000800 */
[----:B------:R-:W-:Y:S02]  /*0310*/  MOV R9, RZ ;  /* 0x000000ff00097202 */ /* 0x000fe40000000f00 */
[----:B------:R-:W-:Y:S01]  /*0320*/  MOV R14, R5 ;  /* 0x00000005000e7202 */ /* 0x000fe20000000f00 */
[----:B------:R-:W-:-:S06]  /*0330*/  UIADD3 UR14, UPT, UPT, -UR12, URZ, URZ ;  /* 0x000000ff0c0e7290 */ /* 0x000fcc000fffe1ff */
[----:B------:R-:W-:Y:S01]  /*0340*/  MOV R36, UR14 ;  /* 0x0000000e00247c02 */ /* 0x000fe20008000f00 */
[----:B0-----:R-:W-:Y:S02]  /*0350*/  IMAD R7, R2, UR7, RZ ;  /* 0x0000000702077c24 */ /* 0x001fe4000f8e02ff */
[----:B-1----:R-:W-:-:S03]  /*0360*/  IMAD R15, R6, UR6, R3 ;  /* 0x00000006060f7c24 */ /* 0x002fc6000f8e0203 */
[C---:B------:R-:W-:Y:S01]  /*0370*/  IADD3 R22, PT, PT, R7.reuse, 0x6, RZ ;  /* 0x0000000607167810 */ /* 0x040fe20007ffe0ff */
[--C-:B------:R-:W-:Y:S01]  /*0380*/  IMAD R12, R8, UR6, R3.reuse ;  /* 0x00000006080c7c24 */ /* 0x100fe2000f8e0203 */
[C---:B------:R-:W-:Y:S01]  /*0390*/  IADD3 R28, PT, PT, R7.reuse, 0x9, RZ ;  /* 0x00000009071c7810 */ /* 0x040fe20007ffe0ff */
[--C-:B------:R-:W-:Y:S01]  /*03a0*/  IMAD R13, R10, UR6, R3.reuse ;  /* 0x000000060a0d7c24 */ /* 0x100fe2000f8e0203 */
[C---:B------:R-:W-:Y:S01]  /*03b0*/  IADD3 R16, PT, PT, R7.reuse, 0xc, RZ ;  /* 0x0000000c07107810 */ /* 0x040fe20007ffe0ff */
[--C-:B------:R-:W-:Y:S01]  /*03c0*/  IMAD R31, R22, UR6, R3.reuse ;  /* 0x00000006161f7c24 */ /* 0x100fe2000f8e0203 */
[C---:B------:R-:W-:Y:S01]  /*03d0*/  IADD3 R18, PT, PT, R7.reuse, 0x2, RZ ;  /* 0x0000000207127810 */ /* 0x040fe20007ffe0ff */
[--C-:B------:R-:W-:Y:S01]  /*03e0*/  IMAD R37, R28, UR6, R3.reuse ;  /* 0x000000061c257c24 */ /* 0x100fe2000f8e0203 */
[C---:B------:R-:W-:Y:S01]  /*03f0*/  IADD3 R20, PT, PT, R7.reuse, 0x3, RZ ;  /* 0x0000000307147810 */ /* 0x040fe20007ffe0ff */
[----:B------:R-:W-:Y:S01]  /*0400*/  IMAD R11, R16, UR6, R3 ;  /* 0x00000006100b7c24 */ /* 0x000fe2000f8e0203 */
[----:B------:R-:W-:-:S02]  /*0410*/  IADD3 R30, PT, PT, R7, 0x5, RZ ;  /* 0x00000005071e7810 */ /* 0x000fc40007ffe0ff */
        /* <DEDUP_REMOVED lines=8> */
[----:B------:R-:W-:Y:S01]  /*04a0*/  IADD3 R29, PT, PT, R7, 0x4, RZ ;  /* 0x00000004071d7810 */ /* 0x000fe20007ffe0ff */
[--C-:B------:R-:W-:Y:S02]  /*04b0*/  IMAD R7, R18, UR6, R3.reuse ;  /* 0x0000000612077c24 */ /* 0x100fe4000f8e0203 */
[----:B------:R-:W-:-:S02]  /*04c0*/  IMAD R22, R32, UR6, R3 ;  /* 0x0000000620167c24 */ /* 0x000fc4000f8e0203 */
[--C-:B------:R-:W-:Y:S02]  /*04d0*/  IMAD R29, R29, UR6, R3.reuse ;  /* 0x000000061d1d7c24 */ /* 0x100fe4000f8e0203 */
[----:B------:R-:W-:-:S07]  /*04e0*/  IMAD R28, R17, UR6, R3 ;  /* 0x00000006111c7c24 */ /* 0x000fce000f8e0203 */
.L_x_5572:
[----:B------:R-:W0:Y:S02]  /*04f0*/  LDC.64 R16, c[0x0][0x390] ;  /* 0x0000e400ff107b82 */ /* 0x000e240000000a00 */
[----:B0-----:R-:W-:-:S04]  /*0500*/  IMAD.WIDE.U32 R18, R14, 0x4, R16 ;  /* 0x000000040e127825 */ /* 0x001fc800078e0010 */
[--C-:B------:R-:W-:Y:S01]  /*0510*/  IMAD.WIDE.U32 R20, R34, 0x4, R16.reuse ;  /* 0x0000000422147825 */ /* 0x100fe200078e0010 */
[----:B------:R0:W2:Y:S03]  /*0520*/  LDG.E R32, desc[UR8][R18.64] ;  /* 0x0000000812207981 */ /* 0x0000a6000c1e1900 */
[--C-:B------:R-:W-:Y:S02]  /*0530*/  IMAD.WIDE.U32 R26, R23, 0x4, R16.reuse ;  /* 0x00000004171a7825 */ /* 0x100fe400078e0010 */
[----:B------:R-:W3:Y:S02]  /*0540*/  LDG.E R20, desc[UR8][R20.64] ;  /* 0x0000000814147981 */ /* 0x000ee4000c1e1900 */
[--C-:B------:R-:W-:Y:S02]  /*0550*/  IMAD.WIDE.U32 R24, R29, 0x4, R16.reuse ;  /* 0x000000041d187825 */ /* 0x100fe400078e0010 */
[----:B------:R-:W4:Y:S02]  /*0560*/  LDG.E R26, desc[UR8][R26.64] ;  /* 0x000000081a1a7981 */ /* 0x000f24000c1e1900 */
[----:B0-----:R-:W-:-:S02]  /*0570*/  IMAD.WIDE.U32 R18, R7, 0x4, R16 ;  /* 0x0000000407127825 */ /* 0x001fc400078e0010 */
[----:B------:R0:W5:Y:S04]  /*0580*/  LDG.E R21, desc[UR8][R24.64] ;  /* 0x0000000818157981 */ /* 0x000168000c1e1900 */
[----:B------:R-:W4:Y:S01]  /*0590*/  LDG.E R18, desc[UR8][R18.64] ;  /* 0x0000000812127981 */ /* 0x000f22000c1e1900 */
[----:B0-----:R-:W-:-:S04]  /*05a0*/  IMAD.WIDE.U32 R24, R30, 0x4, R16 ;  /* 0x000000041e187825 */ /* 0x001fc800078e0010 */
[----:B--2---:R-:W-:-:S04]  /*05b0*/  FADD.FTZ R9, R32, R9 ;  /* 0x0000000920097221 */ /* 0x004fc80000010000 */
[----:B---3--:R-:W-:-:S04]  /*05c0*/  FADD.FTZ R9, R9, R20 ;  /* 0x0000001409097221 */ /* 0x008fc80000010000 */
[----:B----4-:R-:W-:-:S04]  /*05d0*/  FADD.FTZ R9, R9, R18 ;  /* 0x0000001209097221 */ /* 0x010fc80000010000 */
[----:B------:R-:W-:Y:S02]  /*05e0*/  FADD.FTZ R32, R9, R26 ;  /* 0x0000001a09207221 */ /* 0x000fe40000010000 */
[----:B------:R-:W2:Y:S02]  /*05f0*/  LDG.E R9, desc[UR8][R24.64] ;  /* 0x0000000818097981 */ /* 0x000ea4000c1e1900 */
[----:B-----5:R-:W-:Y:S01]  /*0600*/  FADD.FTZ R32, R32, R21 ;  /* 0x0000001520207221 */ /* 0x020fe20000010000 */
[----:B------:R-:W-:-:S04]  /*0610*/  IMAD.WIDE.U32 R20, R31, 0x4, R16 ;  /* 0x000000041f147825 */ /* 0x000fc800078e0010 */
[--C-:B------:R-:W-:Y:S01]  /*0620*/  IMAD.WIDE.U32 R18, R33, 0x4, R16.reuse ;  /* 0x0000000421127825 */ /* 0x100fe200078e0010 */
[----:B------:R0:W3:Y:S05]  /*0630*/  LDG.E R24, desc[UR8][R20.64] ;  /* 0x0000000814187981 */ /* 0x0000ea000c1e1900 */
[----:B------:R-:W4:Y:S01]  /*0640*/  LDG.E R18, desc[UR8][R18.64] ;  /* 0x0000000812127981 */ /* 0x000f22000c1e1900 */
[----:B0-----:R-:W-:-:S04]  /*0650*/  IMAD.WIDE.U32 R20, R35, 0x4, R16 ;  /* 0x0000000423147825 */ /* 0x001fc800078e0010 */
[----:B------:R-:W-:Y:S02]  /*0660*/  IMAD.WIDE.U32 R26, R37, 0x4, R16 ;  /* 0x00000004251a7825 */ /* 0x000fe400078e0010 */
[----:B------:R-:W5:Y:S04]  /*0670*/  LDG.E R20, desc[UR8][R20.64] ;  /* 0x0000000814147981 */ /* 0x000f68000c1e1900 */
[----:B------:R-:W5:Y:S01]  /*0680*/  LDG.E R26, desc[UR8][R26.64] ;  /* 0x000000081a1a7981 */ /* 0x000f62000c1e1900 */
[----:B--2---:R-:W-:-:S04]  /*0690*/  FADD.FTZ R9, R32, R9 ;  /* 0x0000000920097221 */ /* 0x004fc80000010000 */
[----:B---3--:R-:W-:Y:S01]  /*06a0*/  FADD.FTZ R9, R9, R24 ;  /* 0x0000001809097221 */ /* 0x008fe20000010000 */
[----:B------:R-:W-:-:S04]  /*06b0*/  IMAD.WIDE.U32 R24, R22, 0x4, R16 ;  /* 0x0000000416187825 */ /* 0x000fc800078e0010 */
[----:B----4-:R-:W-:Y:S01]  /*06c0*/  FADD.FTZ R9, R9, R18 ;  /* 0x0000001209097221 */ /* 0x010fe20000010000 */
[----:B------:R-:W-:Y:S01]  /*06d0*/  IMAD.WIDE.U32 R18, R28, 0x4, R16 ;  /* 0x000000041c127825 */ /* 0x000fe200078e0010 */
[----:B------:R0:W2:Y:S05]  /*06e0*/  LDG.E R32, desc[UR8][R24.64] ;  /* 0x0000000818207981 */ /* 0x0000aa000c1e1900 */
[----:B------:R-:W3:Y:S01]  /*06f0*/  LDG.E R18, desc[UR8][R18.64] ;  /* 0x0000000812127981 */ /* 0x000ee2000c1e1900 */
[----:B-----5:R-:W-:Y:S01]  /*0700*/  FADD.FTZ R9, R9, R20 ;  /* 0x0000001409097221 */ /* 0x020fe20000010000 */
[----:B------:R-:W-:-:S04]  /*0710*/  IMAD.WIDE.U32 R20, R11, 0x4, R16 ;  /* 0x000000040b147825 */ /* 0x000fc800078e0010 */
[----:B0-----:R-:W-:-:S04]  /*0720*/  IMAD.WIDE.U32 R24, R15, 0x4, R16 ;  /* 0x000000040f187825 */ /* 0x001fc800078e0010 */
[----:B------:R-:W-:Y:S01]  /*0730*/  FADD.FTZ R9, R9, R26 ;  /* 0x0000001a09097221 */ /* 0x000fe20000010000 */
[----:B------:R-:W4:Y:S01]  /*0740*/  LDG.E R20, desc[UR8][R20.64] ;  /* 0x0000000814147981 */ /* 0x000f22000c1e1900 */
[----:B------:R-:W-:-:S03]  /*0750*/  IMAD.WIDE.U32 R26, R12, 0x4, R16 ;  /* 0x000000040c1a7825 */ /* 0x000fc600078e0010 */
[----:B------:R-:W5:Y:S01]  /*0760*/  LDG.E R24, desc[UR8][R24.64] ;  /* 0x0000000818187981 */ /* 0x000f62000c1e1900 */
[----:B------:R-:W-:-:S03]  /*0770*/  IMAD.WIDE.U32 R16, R13, 0x4, R16 ;  /* 0x000000040d107825 */ /* 0x000fc600078e0010 */
[----:B------:R-:W5:Y:S04]  /*0780*/  LDG.E R26, desc[UR8][R26.64] ;  /* 0x000000081a1a7981 */ /* 0x000f68000c1e1900 */
[----:B------:R0:W5:Y:S01]  /*0790*/  LDG.E R17, desc[UR8][R16.64] ;  /* 0x0000000810117981 */ /* 0x000162000c1e1900 */
[----:B------:R-:W-:Y:S01]  /*07a0*/  IADD3 R36, PT, PT, R36, 0x10, RZ ;  /* 0x0000001024247810 */ /* 0x000fe20007ffe0ff */
[----:B0-----:R-:W0:Y:S03]  /*07b0*/  LDC R16, c[0x0][0x3a0] ;  /* 0x0000e800ff107b82 */ /* 0x001e260000000800 */
[----:B------:R-:W-:Y:S02]  /*07c0*/  ISETP.NE.AND P1, PT, R36, RZ, PT ;  /* 0x000000ff2400720c */ /* 0x000fe40003f25270 */
[----:B0-----:R-:W-:-:S02]  /*07d0*/  LEA R34, R16, R34, 0x4 ;  /* 0x0000002210227211 */ /* 0x001fc400078e20ff */
[C---:B------:R-:W-:Y:S02]  /*07e0*/  LEA R7, R16.reuse, R7, 0x4 ;  /* 0x0000000710077211 */ /* 0x040fe400078e20ff */
[C---:B------:R-:W-:Y:S02]  /*07f0*/  LEA R23, R16.reuse, R23, 0x4 ;  /* 0x0000001710177211 */ /* 0x040fe400078e20ff */
[C---:B------:R-:W-:Y:S02]  /*0800*/  LEA R29, R16.reuse, R29, 0x4 ;  /* 0x0000001d101d7211 */ /* 0x040fe400078e20ff */
[C---:B------:R-:W-:Y:S02]  /*0810*/  LEA R30, R16.reuse, R30, 0x4 ;  /* 0x0000001e101e7211 */ /* 0x040fe400078e20ff */
[C---:B------:R-:W-:Y:S02]  /*0820*/  LEA R31, R16.reuse, R31, 0x4 ;  /* 0x0000001f101f7211 */ /* 0x040fe400078e20ff */
[----:B------:R-:W-:-:S02]  /*0830*/  LEA R33, R16, R33, 0x4 ;  /* 0x0000002110217211 */ /* 0x000fc400078e20ff */
        /* <DEDUP_REMOVED lines=8> */
[----:B------:R-:W-:Y:S01]  /*08c0*/  LEA R14, R16, R14, 0x4 ;  /* 0x0000000e100e7211 */ /* 0x000fe200078e20ff */
[----:B--2---:R-:W-:-:S04]  /*08d0*/  FADD.FTZ R9, R9, R32 ;  /* 0x0000002009097221 */ /* 0x004fc80000010000 */
[----:B---3--:R-:W-:-:S04]  /*08e0*/  FADD.FTZ R9, R9, R18 ;  /* 0x0000001209097221 */ /* 0x008fc80000010000 */
[----:B----4-:R-:W-:-:S04]  /*08f0*/  FADD.FTZ R9, R9, R20 ;  /* 0x0000001409097221 */ /* 0x010fc80000010000 */
[----:B-----5:R-:W-:-:S04]  /*0900*/  FADD.FTZ R9, R9, R24 ;  /* 0x0000001809097221 */ /* 0x020fc80000010000 */
[----:B------:R-:W-:-:S04]  /*0910*/  FADD.FTZ R18, R9, R26 ;  /* 0x0000001a09127221 */ /* 0x000fc80000010000 */
[----:B------:R-:W-:Y:S01]  /*0920*/  FADD.FTZ R9, R18, R17 ;  /* 0x0000001112097221 */ /* 0x000fe20000010000 */
[----:B------:R-:W-:Y:S06]  /*0930*/  @P1 BRA `(.L_x_5572) ;  /* 0xfffffff800ec1947 */ /* 0x000fec000383ffff */
[----:B------:R-:W-:Y:S05]  /*0940*/  BSYNC.RECONVERGENT B2 ;  /* 0x0000000000027941 */ /* 0x000fea0003800200 */
.L_x_5571:
[----:B------:R-:W-:-:S07]  /*0950*/  MOV R14, UR12 ;  /* 0x0000000c000e7c02 */ /* 0x000fce0008000f00 */
.L_x_5570:
[----:B------:R-:W0:Y:S02]  /*0960*/  LDCU UR6, c[0x0][0x39c] ;  /* 0x00007380ff0677ac */ /* 0x000e240008000800 */
[----:B0-----:R-:W-:-:S04]  /*0970*/  ULOP3.LUT UR6, UR6, 0xf, URZ, 0xc0, !UPT ;  /* 0x0000000f06067892 */ /* 0x001fc8000f8ec0ff */
[----:B------:R-:W-:-:S09]  /*0980*/  UISETP.NE.AND UP0, UPT, UR6, URZ, UPT ;  /* 0x000000ff0600728c */ /* 0x000fd2000bf05270 */
[----:B------:R-:W-:Y:S05]  /*0990*/  BRA.U !UP0, `(.L_x_5569) ;  /* 0x0000000508487547 */ /* 0x000fea000b800000 */
[----:B------:R-:W-:Y:S02]  /*09a0*/  UIADD3 UR6, UPT, UPT, UR6, -0x1, URZ ;  /* 0xffffffff06067890 */ /* 0x000fe4000fffe0ff */
[----:B------:R-:W-:Y:S02]  /*09b0*/  UISETP.NE.AND UP1, UPT, UR10, URZ, UPT ;  /* 0x000000ff0a00728c */ /* 0x000fe4000bf25270 */
[----:B------:R-:W-:-:S09]  /*09c0*/  UISETP.GE.U32.AND UP0, UPT, UR6, 0x7, UPT ;  /* 0x000000070600788c */ /* 0x000fd2000bf06070 */
[----:B------:R-:W-:Y:S05]  /*09d0*/  BRA.U !UP0, `(.L_x_5573) ;  /* 0x00000001088c7547 */ /* 0x000fea000b800000 */
[----:B------:R-:W0:Y:S01]  /*09e0*/  LDCU UR6, c[0x0][0x3a0] ;  /* 0x00007400ff0677ac */ /* 0x000e220008000800 */
[----:B------:R-:W1:Y:S01]  /*09f0*/  LDC.64 R12, c[0x0][0x390] ;  /* 0x0000e400ff0c7b82 */ /* 0x000e620000000a00 */
[----:B0-----:R-:W-:-:S05]  /*0a00*/  IMAD R25, R14, UR6, R5 ;  /* 0x000000060e197c24 */ /* 0x001fca000f8e0205 */
[C---:B------:R-:W-:Y:S01]  /*0a10*/  IADD3 R19, PT, PT, R25.reuse, UR6, RZ ;  /* 0x0000000619137c10 */ /* 0x040fe2000fffe0ff */
[----:B-1----:R-:W-:-:S03]  /*0a20*/  IMAD.WIDE.U32 R24, R25, 0x4, R12 ;  /* 0x0000000419187825 */ /* 0x002fc600078e000c */
[C---:B------:R-:W-:Y:S01]  /*0a30*/  IADD3 R27, PT, PT, R19.reuse, UR6, RZ ;  /* 0x00000006131b7c10 */ /* 0x040fe2000fffe0ff */
[--C-:B------:R-:W-:Y:S02]  /*0a40*/  IMAD.WIDE.U32 R18, R19, 0x4, R12.reuse ;  /* 0x0000000413127825 */ /* 0x100fe400078e000c */
[----:B------:R-:W2:Y:S01]  /*0a50*/  LDG.E R24, desc[UR8][R24.64] ;  /* 0x0000000818187981 */ /* 0x000ea2000c1e1900 */
[C---:B------:R-:W-:Y:S01]  /*0a60*/  IADD3 R21, PT, PT, R27.reuse, UR6, RZ ;  /* 0x000000061b157c10 */ /* 0x040fe2000fffe0ff */
[--C-:B------:R-:W-:Y:S02]  /*0a70*/  IMAD.WIDE.U32 R26, R27, 0x4, R12.reuse ;  /* 0x000000041b1a7825 */ /* 0x100fe400078e000c */
[----:B------:R0:W3:Y:S01]  /*0a80*/  LDG.E R7, desc[UR8][R18.64] ;  /* 0x0000000812077981 */ /* 0x0000e2000c1e1900 */
[C---:B------:R-:W-:Y:S01]  /*0a90*/  IADD3 R23, PT, PT, R21.reuse, UR6, RZ ;  /* 0x0000000615177c10 */ /* 0x040fe2000fffe0ff */
[--C-:B------:R-:W-:Y:S02]  /*0aa0*/  IMAD.WIDE.U32 R20, R21, 0x4, R12.reuse ;  /* 0x0000000415147825 */ /* 0x100fe400078e000c */
[----:B------:R-:W4:Y:S01]  /*0ab0*/  LDG.E R26, desc[UR8][R26.64] ;  /* 0x000000081a1a7981 */ /* 0x000f22000c1e1900 */
[C---:B------:R-:W-:Y:S01]  /*0ac0*/  IADD3 R17, PT, PT, R23.reuse, UR6, RZ ;  /* 0x0000000617117c10 */ /* 0x040fe2000fffe0ff */
[----:B------:R-:W-:-:S02]  /*0ad0*/  IMAD.WIDE.U32 R22, R23, 0x4, R12 ;  /* 0x0000000417167825 */ /* 0x000fc400078e000c */
[----:B------:R-:W5:Y:S01]  /*0ae0*/  LDG.E R20, desc[UR8][R20.64] ;  /* 0x0000000814147981 */ /* 0x000f62000c1e1900 */
[C---:B------:R-:W-:Y:S01]  /*0af0*/  IADD3 R11, PT, PT, R17.reuse, UR6, RZ ;  /* 0x00000006110b7c10 */ /* 0x040fe2000fffe0ff */
[--C-:B------:R-:W-:Y:S02]  /*0b00*/  IMAD.WIDE.U32 R16, R17, 0x4, R12.reuse ;  /* 0x0000000411107825 */ /* 0x100fe400078e000c */
[----:B------:R-:W5:Y:S01]  /*0b10*/  LDG.E R22, desc[UR8][R22.64] ;  /* 0x0000000816167981 */ /* 0x000f62000c1e1900 */
[C---:B------:R-:W-:Y:S01]  /*0b20*/  IADD3 R15, PT, PT, R11.reuse, UR6, RZ ;  /* 0x000000060b0f7c10 */ /* 0x040fe2000fffe0ff */
[--C-:B0-----:R-:W-:Y:S02]  /*0b30*/  IMAD.WIDE.U32 R18, R11, 0x4, R12.reuse ;  /* 0x000000040b127825 */ /* 0x101fe400078e000c */
[----:B------:R-:W5:Y:S02]  /*0b40*/  LDG.E R16, desc[UR8][R16.64] ;  /* 0x0000000810107981 */ /* 0x000f64000c1e1900 */
[----:B------:R-:W-:-:S02]  /*0b50*/  IMAD.WIDE.U32 R12, R15, 0x4, R12 ;  /* 0x000000040f0c7825 */ /* 0x000fc400078e000c */
[----:B------:R-:W5:Y:S04]  /*0b60*/  LDG.E R18, desc[UR8][R18.64] ;  /* 0x0000000812127981 */ /* 0x000f68000c1e1900 */
[----:B------:R-:W5:Y:S01]  /*0b70*/  LDG.E R12, desc[UR8][R12.64] ;  /* 0x000000080c0c7981 */ /* 0x000f62000c1e1900 */
[----:B------:R-:W-:Y:S01]  /*0b80*/  IADD3 R14, PT, PT, R14, 0x8, RZ ;  /* 0x000000080e0e7810 */ /* 0x000fe20007ffe0ff */
[----:B--2---:R-:W-:-:S04]  /*0b90*/  FADD.FTZ R24, R9, R24 ;  /* 0x0000001809187221 */ /* 0x004fc80000010000 */
[----:B---3--:R-:W-:-:S04]  /*0ba0*/  FADD.FTZ R7, R24, R7 ;  /* 0x0000000718077221 */ /* 0x008fc80000010000 */
[----:B----4-:R-:W-:-:S04]  /*0bb0*/  FADD.FTZ R7, R7, R26 ;  /* 0x0000001a07077221 */ /* 0x010fc80000010000 */
[----:B-----5:R-:W-:-:S04]  /*0bc0*/  FADD.FTZ R7, R7, R20 ;  /* 0x0000001407077221 */ /* 0x020fc80000010000 */
[----:B------:R-:W-:-:S04]  /*0bd0*/  FADD.FTZ R7, R7, R22 ;  /* 0x0000001607077221 */ /* 0x000fc80000010000 */
[----:B------:R-:W-:-:S04]  /*0be0*/  FADD.FTZ R7, R7, R16 ;  /* 0x0000001007077221 */ /* 0x000fc80000010000 */
[----:B------:R-:W-:-:S04]  /*0bf0*/  FADD.FTZ R7, R7, R18 ;  /* 0x0000001207077221 */ /* 0x000fc80000010000 */
[----:B------:R-:W-:-:S07]  /*0c00*/  FADD.FTZ R9, R7, R12 ;  /* 0x0000000c07097221 */ /* 0x000fce0000010000 */
.L_x_5573:
        /* <DEDUP_REMOVED lines=15> */
[----:B------:R-:W3:Y:S02]  /*0d00*/  LDG.E R18, desc[UR8][R18.64] ;  /* 0x0000000812127981 */ /* 0x000ee4000c1e1900 */
[----:B------:R-:W-:Y:S02]  /*0d10*/  IMAD.WIDE.U32 R12, R7, 0x4, R12 ;  /* 0x00000004070c7825 */ /* 0x000fe400078e000c */
[----:B------:R-:W4:Y:S04]  /*0d20*/  LDG.E R20, desc[UR8][R20.64] ;  /* 0x0000000814147981 */ /* 0x000f28000c1e1900 */
[----:B------:R-:W5:Y:S01]  /*0d30*/  LDG.E R12, desc[UR8][R12.64] ;  /* 0x000000080c0c7981 */ /* 0x000f62000c1e1900 */
[----:B------:R-:W-:Y:S01]  /*0d40*/  IADD3 R14, PT, PT, R14, 0x4, RZ ;  /* 0x000000040e0e7810 */ /* 0x000fe20007ffe0ff */
[----:B--2---:R-:W-:-:S04]  /*0d50*/  FADD.FTZ R9, R9, R16 ;  /* 0x0000001009097221 */ /* 0x004fc80000010000 */
[----:B---3--:R-:W-:-:S04]  /*0d60*/  FADD.FTZ R9, R9, R18 ;  /* 0x0000001209097221 */ /* 0x008fc80000010000 */
[----:B----4-:R-:W-:-:S04]  /*0d70*/  FADD.FTZ R9, R9, R20 ;  /* 0x0000001409097221 */ /* 0x010fc80000010000 */
[----:B-----5:R-:W-:-:S07]  /*0d80*/  FADD.FTZ R9, R9, R12 ;  /* 0x0000000c09097221 */ /* 0x020fce0000010000 */
.L_x_5574:
[----:B------:R-:W-:Y:S05]  /*0d90*/  BRA.U !UP1, `(.L_x_5569) ;  /* 0x0000000109487547 */ /* 0x000fea000b800000 */
[----:B------:R-:W0:Y:S01]  /*0da0*/  LDC.64 R16, c[0x0][0x390] ;  /* 0x0000e400ff107b82 */ /* 0x000e220000000a00 */
[----:B------:R-:W1:Y:S02]  /*0db0*/  LDCU UR6, c[0x0][0x3a0] ;  /* 0x00007400ff0677ac */ /* 0x000e640008000800 */
[----:B-1----:R-:W-:-:S04]  /*0dc0*/  IMAD R7, R14, UR6, R5 ;  /* 0x000000060e077c24 */ /* 0x002fc8000f8e0205 */
[----:B0-----:R-:W-:-:S06]  /*0dd0*/  IMAD.WIDE.U32 R12, R7, 0x4, R16 ;  /* 0x00000004070c7825 */ /* 0x001fcc00078e0010 */
[----:B------:R-:W2:Y:S01]  /*0de0*/  LDG.E R12, desc[UR8][R12.64] ;  /* 0x000000080c0c7981 */ /* 0x000ea2000c1e1900 */
[----:B------:R-:W-:Y:S01]  /*0df0*/  UISETP.NE.AND UP0, UPT, UR11, 0x1, UPT ;  /* 0x000000010b00788c */ /* 0x000fe2000bf05270 */
[----:B--2---:R-:W-:-:S08]  /*0e00*/  FADD.FTZ R9, R9, R12 ;  /* 0x0000000c09097221 */ /* 0x004fd00000010000 */
[----:B------:R-:W-:Y:S05]  /*0e10*/  BRA.U !UP0, `(.L_x_5569) ;  /* 0x0000000108287547 */ /* 0x000fea000b800000 */
[----:B------:R-:W-:Y:S01]  /*0e20*/  UISETP.NE.AND UP0, UPT, UR11, 0x2, UPT ;  /* 0x000000020b00788c */ /* 0x000fe2000bf05270 */
[----:B------:R-:W-:-:S05]  /*0e30*/  IADD3 R7, PT, PT, R7, UR6, RZ ;  /* 0x0000000607077c10 */ /* 0x000fca000fffe0ff */
[----:B------:R-:W-:Y:S01]  /*0e40*/  PLOP3.LUT P1, PT, PT, PT, UP0, 0x80, 0x8 ;  /* 0x000000000008781c */ /* 0x000fe20003f2f008 */
[----:B------:R-:W-:-:S06]  /*0e50*/  IMAD.WIDE.U32 R12, R7, 0x4, R16 ;  /* 0x00000004070c7825 */ /* 0x000fcc00078e0010 */
[----:B------:R-:W2:Y:S06]  /*0e60*/  LDG.E R12, desc[UR8][R12.64] ;  /* 0x000000080c0c7981 */ /* 0x000eac000c1e1900 */
[----:B------:R-:W-:-:S05]  /*0e70*/  @P1 IADD3 R15, PT, PT, R7, UR6, RZ ;  /* 0x00000006070f1c10 */ /* 0x000fca000fffe0ff */
[----:B------:R-:W-:-:S06]  /*0e80*/  @P1 IMAD.WIDE.U32 R14, R15, 0x4, R16 ;  /* 0x000000040f0e1825 */ /* 0x000fcc00078e0010 */
[----:B------:R-:W3:Y:S01]  /*0e90*/  @P1 LDG.E R14, desc[UR8][R14.64] ;  /* 0x000000080e0e1981 */ /* 0x000ee2000c1e1900 */
[----:B--2---:R-:W-:-:S04]  /*0ea0*/  FADD.FTZ R9, R9, R12 ;  /* 0x0000000c09097221 */ /* 0x004fc80000010000 */
[----:B---3--:R-:W-:-:S07]  /*0eb0*/  @P1 FADD.FTZ R9, R9, R14 ;  /* 0x0000000e09091221 */ /* 0x008fce0000010000 */
.L_x_5569:
[----:B------:R-:W-:Y:S05]  /*0ec0*/  @!P0 BRA `(.L_x_5575) ;  /* 0x0000000c00e08947 */ /* 0x000fea0003800000 */
[----:B------:R-:W0:Y:S01]  /*0ed0*/  LDCU UR6, c[0x0][0x39c] ;  /* 0x00007380ff0677ac */ /* 0x000e220008000800 */
[----:B------:R-:W-:Y:S01]  /*0ee0*/  HFMA2 R16, -RZ, RZ, 0, 0 ;  /* 0x00000000ff107431 */ /* 0x000fe200000001ff */
[----:B0-----:R-:W-:-:S09]  /*0ef0*/  UISETP.GE.U32.AND UP0, UPT, UR6, 0x8, UPT ;  /* 0x000000080600788c */ /* 0x001fd2000bf06070 */
[----:B------:R-:W-:Y:S05]  /*0f00*/  BRA.U !UP0, `(.L_x_5576) ;  /* 0x0000000508687547 */ /* 0x000fea000b800000 */
[----:B------:R-:W-:Y:S01]  /*0f10*/  BSSY.RECONVERGENT B2, `(.L_x_5577) ;  /* 0x0000058000027945 */ /* 0x000fe20003800200 */
[----:B------:R-:W-:-:S07]  /*0f20*/  MOV R18, RZ ;  /* 0x000000ff00127202 */ /* 0x000fce0000000f00 */
.L_x_5578:
[----:B0-----:R-:W0:Y:S01]  /*0f30*/  LDC.64 R14, c[0x0][0x390] ;  /* 0x0000e400ff0e7b82 */ /* 0x001e220000000a00 */
[----:B------:R-:W1:Y:S07]  /*0f40*/  LDCU UR6, c[0x0][0x3a0] ;  /* 0x00007400ff0677ac */ /* 0x000e6e0008000800 */
[----:B------:R-:W2:Y:S08]  /*0f50*/  LDC.64 R16, c[0x0][0x388] ;  /* 0x0000e200ff107b82 */ /* 0x000eb00000000a00 */
[----:B------:R-:W3:Y:S01]  /*0f60*/  LDC.64 R12, c[0x0][0x380] ;  /* 0x0000e000ff0c7b82 */ /* 0x000ee20000000a00 */
[----:B-1----:R-:W-:-:S04]  /*0f70*/  IMAD R21, R18, UR6, R5 ;  /* 0x0000000612157c24 */ /* 0x002fc8000f8e0205 */
[----:B0-----:R-:W-:-:S06]  /*0f80*/  IMAD.WIDE.U32 R24, R21, 0x4, R14 ;  /* 0x0000000415187825 */ /* 0x001fcc00078e000e */
[----:B------:R-:W4:Y:S01]  /*0f90*/  LDG.E R24, desc[UR8][R24.64] ;  /* 0x0000000818187981 */ /* 0x000f22000c1e1900 */
[----:B--2---:R-:W-:-:S06]  /*0fa0*/  IMAD.WIDE.U32 R26, R21, 0x4, R16 ;  /* 0x00000004151a7825 */ /* 0x004fcc00078e0010 */
[----:B------:R-:W4:Y:S01]  /*0fb0*/  LDG.E R27, desc[UR8][R26.64] ;  /* 0x000000081a1b7981 */ /* 0x000f22000c1e1900 */
[C---:B------:R-:W-:Y:S01]  /*0fc0*/  IADD3 R11, PT, PT, R21.reuse, UR6, RZ ;  /* 0x00000006150b7c10 */ /* 0x040fe2000fffe0ff */
[----:B---3--:R-:W-:-:S04]  /*0fd0*/  IMAD.WIDE.U32 R20, R21, 0x2, R12 ;  /* 0x0000000215147825 */ /* 0x008fc800078e000c */
[----:B------:R-:W-:-:S04]  /*0fe0*/  IMAD.WIDE.U32 R28, R11, 0x4, R14 ;  /* 0x000000040b1c7825 */ /* 0x000fc800078e000e */
[----:B------:R-:W-:-:S04]  /*0ff0*/  IMAD.WIDE.U32 R22, R11, 0x4, R16 ;  /* 0x000000040b167825 */ /* 0x000fc800078e0010 */
[----:B----4-:R-:W-:-:S05]  /*1000*/  FFMA.FTZ R7, R27, -R9, R24 ;  /* 0x800000091b077223 */ /* 0x010fca0000010018 */
[----:B------:R-:W-:-:S04]  /*1010*/  F2FP.BF16.F32.PACK_AB R7, RZ, R7 ;  /* 0x00000007ff07723e */ /* 0x000fc800000010ff */
[----:B------:R-:W-:-:S05]  /*1020*/  PRMT R25, R7, 0x7610, R25 ;  /* 0x0000761007197816 */ /* 0x000fca0000000019 */
[----:B------:R0:W-:Y:S04]  /*1030*/  STG.E.U16 desc[UR8][R20.64], R25 ;  /* 0x0000001914007986 */ /* 0x0001e8000c101508 */
[----:B------:R-:W2:Y:S04]  /*1040*/  LDG.E R28, desc[UR8][R28.64] ;  /* 0x000000081c1c7981 */ /* 0x000ea8000c1e1900 */
[----:B------:R-:W2:Y:S01]  /*1050*/  LDG.E R23, desc[UR8][R22.64] ;  /* 0x0000000816177981 */ /* 0x000ea2000c1e1900 */
[C---:B------:R-:W-:Y:S01]  /*1060*/  IADD3 R19, PT, PT, R11.reuse, UR6, RZ ;  /* 0x000000060b137c10 */ /* 0x040fe2000fffe0ff */
[----:B0-----:R-:W-:-:S04]  /*1070*/  IMAD.WIDE.U32 R24, R11, 0x2, R12 ;  /* 0x000000020b187825 */ /* 0x001fc800078e000c */
[----:B------:R-:W-:-:S04]  /*1080*/  IMAD.WIDE.U32 R30, R19, 0x4, R14 ;  /* 0x00000004131e7825 */ /* 0x000fc800078e000e */
[----:B------:R-:W-:-:S04]  /*1090*/  IMAD.WIDE.U32 R26, R19, 0x4, R16 ;  /* 0x00000004131a7825 */ /* 0x000fc800078e0010 */
[----:B--2---:R-:W-:-:S05]  /*10a0*/  FFMA.FTZ R7, R23, -R9, R28 ;  /* 0x8000000917077223 */ /* 0x004fca000001001c */
        /* <DEDUP_REMOVED lines=55> */
[----:B------:R-:W-:Y:S01]  /*1420*/  IMAD.WIDE.U32 R12, R11, 0x2, R12 ;  /* 0x000000020b0c7825 */ /* 0x000fe200078e000c */
[----:B------:R-:W-:-:S04]  /*1430*/  IADD3 R18, PT, PT, R18, 0x8, RZ ;  /* 0x0000000812127810 */ /* 0x000fc80007ffe0ff */
[----:B------:R-:W-:Y:S01]  /*1440*/  ISETP.NE.AND P0, PT, R18, UR13, PT ;  /* 0x0000000d12007c0c */ /* 0x000fe2000bf05270 */
[----:B--2---:R-:W-:-:S05]  /*1450*/  FFMA.FTZ R7, R17, -R9, R14 ;  /* 0x8000000911077223 */ /* 0x004fca000001000e */
[----:B------:R-:W-:-:S05]  /*1460*/  F2FP.BF16.F32.PACK_AB R7, RZ, R7 ;  /* 0x00000007ff07723e */ /* 0x000fca00000010ff */
[----:B------:R0:W-:Y:S02]  /*1470*/  STG.E.U16 desc[UR8][R12.64], R7 ;  /* 0x000000070c007986 */ /* 0x0001e4000c101508 */
[----:B------:R-:W-:Y:S05]  /*1480*/  @P0 BRA `(.L_x_5578) ;  /* 0xfffffff800a80947 */ /* 0x000fea000383ffff */
[----:B------:R-:W-:Y:S05]  /*1490*/  BSYNC.RECONVERGENT B2 ;  /* 0x0000000000027941 */ /* 0x000fea0003800200 */
.L_x_5577:
[----:B------:R-:W-:-:S07]  /*14a0*/  MOV R16, UR13 ;  /* 0x0000000d00107c02 */ /* 0x000fce0008000f00 */
.L_x_5576:
[----:B------:R-:W-:-:S09]  /*14b0*/  UISETP.NE.AND UP0, UPT, UR10, URZ, UPT ;  /* 0x000000ff0a00728c */ /* 0x000fd2000bf05270 */
[----:B------:R-:W-:Y:S05]  /*14c0*/  BRA.U !UP0, `(.L_x_5575) ;  /* 0x0000000908607547 */ /* 0x000fea000b800000 */
[----:B------:R-:W-:Y:S02]  /*14d0*/  UIADD3 UR6, UPT, UPT, UR10, -0x1, URZ ;  /* 0xffffffff0a067890 */ /* 0x000fe4000fffe0ff */
[----:B------:R-:W-:Y:S02]  /*14e0*/  UISETP.NE.AND UP1, UPT, UR11, URZ, UPT ;  /* 0x000000ff0b00728c */ /* 0x000fe4000bf25270 */
[----:B------:R-:W-:-:S09]  /*14f0*/  UISETP.GE.U32.AND UP0, UPT, UR6, 0x3, UPT ;  /* 0x000000030600788c */ /* 0x000fd2000bf06070 */
[----:B------:R-:W-:Y:S05]  /*1500*/  BRA.U !UP0, `(.L_x_5579) ;  /* 0x0000000108b07547 */ /* 0x000fea000b800000 */
        /* <DEDUP_REMOVED lines=40> */
[----:B------:R-:W-:-:S03]  /*1790*/  IADD3 R16, PT, PT, R16, 0x4, RZ ;  /* 0x0000000410107810 */ /* 0x000fc60007ffe0ff */
[----:B--2---:R-:W-:-:S05]  /*17a0*/  FFMA.FTZ R7, R15, -R9, R12 ;  /* 0x800000090f077223 */ /* 0x004fca000001000c */
[----:B------:R-:W-:-:S05]  /*17b0*/  F2FP.BF16.F32.PACK_AB R7, RZ, R7 ;  /* 0x00000007ff07723e */ /* 0x000fca00000010ff */
[----:B------:R1:W-:Y:S02]  /*17c0*/  STG.E.U16 desc[UR8][R18.64], R7 ;  /* 0x0000000712007986 */ /* 0x0003e4000c101508 */
.L_x_5579:
[----:B------:R-:W-:Y:S05]  /*17d0*/  BRA.U !UP1, `(.L_x_5575) ;  /* 0x00000005099c7547 */ /* 0x000fea000b800000 */
[----:B------:R-:W2:Y:S01]  /*17e0*/  LDCU UR6, c[0x0][0x39c] ;  /* 0x00007380ff0677ac */ /* 0x000ea20008000800 */
[----:B------:R-:W-:Y:S02]  /*17f0*/  UISETP.NE.AND UP1, UPT, UR11, 0x1, UPT ;  /* 0x000000010b00788c */ /* 0x000fe4000bf25270 */
[----:B--2---:R-:W-:-:S07]  /*1800*/  ULOP3.LUT UP0, URZ, UR6, 0x1, URZ, 0xc0, !UPT ;  /* 0x0000000106ff7892 */ /* 0x004fce000f80c0ff */
[----:B------:R-:W-:Y:S05]  /*1810*/  BRA.U !UP1, `(.L_x_5580) ;  /* 0x0000000109607547 */ /* 0x000fea000b800000 */
[----:B01----:R-:W0:Y:S01]  /*1820*/  LDC.64 R18, c[0x0][0x390] ;  /* 0x0000e400ff127b82 */ /* 0x003e220000000a00 */
        /* <DEDUP_REMOVED lines=16> */
[----:B------:R-:W3:Y:S04]  /*1930*/  LDG.E R18, desc[UR8][R18.64] ;  /* 0x0000000812127981 */ /* 0x000ee8000c1e1900 */
[----:B------:R-:W3:Y:S01]  /*1940*/  LDG.E R13, desc[UR8][R12.64] ;  /* 0x000000080c0d7981 */ /* 0x000ee2000c1e1900 */
[----:B------:R-:W-:Y:S01]  /*1950*/  IMAD.WIDE.U32 R14, R11, 0x2, R14 ;  /* 0x000000020b0e7825 */ /* 0x000fe200078e000e */
[----:B------:R-:W-:-:S03]  /*1960*/  IADD3 R16, PT, PT, R16, 0x2, RZ ;  /* 0x0000000210107810 */ /* 0x000fc60007ffe0ff */
[----:B---3--:R-:W-:-:S05]  /*1970*/  FFMA.FTZ R7, R13, -R9, R18 ;  /* 0x800000090d077223 */ /* 0x008fca0000010012 */
[----:B------:R-:W-:-:S05]  /*1980*/  F2FP.BF16.F32.PACK_AB R7, RZ, R7 ;  /* 0x00000007ff07723e */ /* 0x000fca00000010ff */
[----:B------:R2:W-:Y:S02]  /*1990*/  STG.E.U16 desc[UR8][R14.64], R7 ;  /* 0x000000070e007986 */ /* 0x0005e4000c101508 */
.L_x_5580:
[----:B------:R-:W-:Y:S05]  /*19a0*/  BRA.U !UP0, `(.L_x_5575) ;  /* 0x0000000508287547 */ /* 0x000fea000b800000 */
[----:B0-----:R-:W0:Y:S01]  /*19b0*/  LDC.64 R12, c[0x0][0x390] ;  /* 0x0000e400ff0c7b82 */ /* 0x001e220000000a00 */
[----:B------:R-:W3:Y:S07]  /*19c0*/  LDCU UR6, c[0x0][0x3a0] ;  /* 0x00007400ff0677ac */ /* 0x000eee0008000800 */
[----:B--2---:R-:W2:Y:S01]  /*19d0*/  LDC.64 R14, c[0x0][0x388] ;  /* 0x0000e200ff0e7b82 */ /* 0x004ea20000000a00 */
[----:B---3--:R-:W-:-:S07]  /*19e0*/  IMAD R5, R16, UR6, R5 ;  /* 0x0000000610057c24 */ /* 0x008fce000f8e0205 */
[----:B-1----:R-:W1:Y:S01]  /*19f0*/  LDC.64 R16, c[0x0][0x380] ;  /* 0x0000e000ff107b82 */ /* 0x002e620000000a00 */
[----:B0-----:R-:W-:-:S06]  /*1a00*/  IMAD.WIDE.U32 R12, R5, 0x4, R12 ;  /* 0x00000004050c7825 */ /* 0x001fcc00078e000c */
[----:B------:R-:W3:Y:S01]  /*1a10*/  LDG.E R12, desc[UR8][R12.64] ;  /* 0x000000080c0c7981 */ /* 0x000ee2000c1e1900 */
[----:B--2---:R-:W-:-:S06]  /*1a20*/  IMAD.WIDE.U32 R14, R5, 0x4, R14 ;  /* 0x00000004050e7825 */ /* 0x004fcc00078e000e */
[----:B------:R-:W3:Y:S01]  /*1a30*/  LDG.E R15, desc[UR8][R14.64] ;  /* 0x000000080e0f7981 */ /* 0x000ee2000c1e1900 */
[----:B-1----:R-:W-:-:S04]  /*1a40*/  IMAD.WIDE.U32 R16, R5, 0x2, R16 ;  /* 0x0000000205107825 */ /* 0x002fc800078e0010 */
[----:B---3--:R-:W-:-:S05]  /*1a50*/  FFMA.FTZ R9, R15, -R9, R12 ;  /* 0x800000090f097223 */ /* 0x008fca000001000c */
[----:B------:R-:W-:-:S05]  /*1a60*/  F2FP.BF16.F32.PACK_AB R9, RZ, R9 ;  /* 0x00000009ff09723e */ /* 0x000fca00000010ff */
[----:B------:R3:W-:Y:S01]  /*1a70*/  STG.E.U16 desc[UR8][R16.64], R9 ;  /* 0x0000000910007986 */ /* 0x0007e2000c101508 */
[----:B------:R-:W-:Y:S05]  /*1a80*/  BRA `(.L_x_5575) ;  /* 0x0000000000f07947 */ /* 0x000fea0003800000 */
.L_x_5568:
[----:B------:R-:W0:Y:S01]  /*1a90*/  S2R R24, SR_TID.X ;  /* 0x0000000000187919 */ /* 0x000e220000002100 */
[----:B------:R-:W0:Y:S01]  /*1aa0*/  LDC R9, c[0x0][0x39c] ;  /* 0x0000e700ff097b82 */ /* 0x000e220000000800 */
[----:B------:R-:W-:Y:S01]  /*1ab0*/  MOV R7, RZ ;  /* 0x000000ff00077202 */ /* 0x000fe20000000f00 */
[----:B------:R-:W1:Y:S01]  /*1ac0*/  S2R R11, SR_TID.Y ;  /* 0x00000000000b7919 */ /* 0x000e620000002200 */
[----:B0-----:R-:W-:-:S13]  /*1ad0*/  ISETP.GE.U32.AND P0, PT, R24, R9, PT ;  /* 0x000000091800720c */ /* 0x001fda0003f06070 */
[----:B-1----:R-:W-:Y:S05]  /*1ae0*/  @P0 BRA `(.L_x_5581) ;  /* 0x00000000002c0947 */ /* 0x002fea0003800000 */
[----:B------:R-:W0:Y:S01]  /*1af0*/  LDC.64 R14, c[0x0][0x390] ;  /* 0x0000e400ff0e7b82 */ /* 0x000e220000000a00 */
[----:B------:R-:W-:Y:S01]  /*1b00*/  HFMA2 R7, -RZ, RZ, 0, 0 ;  /* 0x00000000ff077431 */ /* 0x000fe200000001ff */
[----:B------:R-:W-:-:S07]  /*1b10*/  MOV R16, R24 ;  /* 0x0000001800107202 */ /* 0x000fce0000000f00 */
.L_x_5582:
[----:B------:R-:W1:Y:S02]  /*1b20*/  LDCU UR6, c[0x0][0x3a0] ;  /* 0x00007400ff0677ac */ /* 0x000e640008000800 */
[----:B-1----:R-:W-:-:S04]  /*1b30*/  IMAD R13, R16, UR6, R5 ;  /* 0x00000006100d7c24 */ /* 0x002fc8000f8e0205 */
[----:B0-----:R-:W-:-:S06]  /*1b40*/  IMAD.WIDE.U32 R12, R13, 0x4, R14 ;  /* 0x000000040d0c7825 */ /* 0x001fcc00078e000e */
[----:B------:R-:W2:Y:S01]  /*1b50*/  LDG.E R12, desc[UR8][R12.64] ;  /* 0x000000080c0c7981 */ /* 0x000ea2000c1e1900 */
[----:B------:R-:W-:-:S04]  /*1b60*/  IADD3 R16, PT, PT, R16, UR16, RZ ;  /* 0x0000001010107c10 */ /* 0x000fc8000fffe0ff */
[----:B------:R-:W-:Y:S01]  /*1b70*/  ISETP.GE.U32.AND P1, PT, R16, R9, PT ;  /* 0x000000091000720c */ /* 0x000fe20003f26070 */
[----:B--2---:R-:W-:-:S12]  /*1b80*/  FADD.FTZ R7, R12, R7 ;  /* 0x000000070c077221 */ /* 0x004fd80000010000 */
[----:B------:R-:W-:Y:S05]  /*1b90*/  @!P1 BRA `(.L_x_5582) ;  /* 0xfffffffc00e09947 */ /* 0x000fea000383ffff */
.L_x_5581:
[----:B------:R-:W0:Y:S01]  /*1ba0*/  S2UR UR7, SR_CgaCtaId ;  /* 0x00000000000779c3 */ /* 0x000e220000008800 */
[----:B------:R-:W-:Y:S01]  /*1bb0*/  UMOV UR6, 0x400 ;  /* 0x0000040000067882 */ /* 0x000fe20000000000 */
[----:B------:R-:W-:Y:S01]  /*1bc0*/  IMAD R11, R11, UR16, RZ ;  /* 0x000000100b0b7c24 */ /* 0x000fe2000f8e02ff */
[----:B------:R-:W-:Y:S01]  /*1bd0*/  MOV R9, UR16 ;  /* 0x0000001000097c02 */ /* 0x000fe20008000f00 */
[----:B0-----:R-:W-:-:S06]  /*1be0*/  ULEA UR6, UR7, UR6, 0x18 ;  /* 0x0000000607067291 */ /* 0x001fcc000f8ec0ff */
[----:B------:R-:W-:Y:S01]  /*1bf0*/  LEA R19, R11, UR6, 0x2 ;  /* 0x000000060b137c11 */ /* 0x000fe2000f8e10ff */
[----:B------:R-:W-:Y:S05]  /*1c00*/  WARPSYNC.ALL ;  /* 0x0000000000007948 */ /* 0x000fea0003800000 */
[----:B------:R-:W-:Y:S01]  /*1c10*/  BAR.SYNC.DEFER_BLOCKING 0x0 ;  /* 0x0000000000007b1d */ /* 0x000fe20000010000 */
[----:B------:R-:W-:-:S05]  /*1c20*/  LEA R14, R24, R19, 0x2 ;  /* 0x00000013180e7211 */ /* 0x000fca00078e10ff */
[----:B------:R0:W-:Y:S02]  /*1c30*/  STS [R14], R7 ;  /* 0x000000070e007388 */ /* 0x0001e40000000800 */
.L_x_5583:
[----:B------:R-:W-:Y:S05]  /*1c40*/  WARPSYNC.ALL ;  /* 0x0000000000007948 */ /* 0x000fea0003800000 */
[----:B------:R-:W-:Y:S01]  /*1c50*/  BAR.SYNC.DEFER_BLOCKING 0x0 ;  /* 0x0000000000007b1d */ /* 0x000fe20000010000 */
[----:B------:R-:W-:-:S04]  /*1c60*/  SHF.R.U32.HI R13, RZ, 0x1, R9 ;  /* 0x00000001ff0d7819 */ /* 0x000fc80000011609 */
[----:B------:R-:W-:-:S13]  /*1c70*/  ISETP.GE.U32.AND P1, PT, R24, R13, PT ;  /* 0x0000000d1800720c */ /* 0x000fda0003f26070 */
[----:B------:R-:W-:Y:S01]  /*1c80*/  @!P1 LEA R11, R13, R14, 0x2 ;  /* 0x0000000e0d0b9211 */ /* 0x000fe200078e10ff */
[----:B0-----:R-:W-:Y:S04]  /*1c90*/  @!P1 LDS R7, [R14] ;  /* 0x000000000e079984 */ /* 0x001fe80000000800 */
[----:B------:R-:W0:Y:S02]  /*1ca0*/  @!P1 LDS R12, [R11] ;  /* 0x000000000b0c9984 */ /* 0x000e240000000800 */
[----:B0-----:R-:W-:-:S05]  /*1cb0*/  @!P1 FADD.FTZ R7, R7, R12 ;  /* 0x0000000c07079221 */ /* 0x001fca0000010000 */
[----:B------:R1:W-:Y:S01]  /*1cc0*/  @!P1 STS [R14], R7 ;  /* 0x000000070e009388 */ /* 0x0003e20000000800 */
[----:B------:R-:W-:Y:S02]  /*1cd0*/  ISETP.GT.U32.AND P1, PT, R9, 0x3, PT ;  /* 0x000000030900780c */ /* 0x000fe40003f24070 */
[----:B------:R-:W-:-:S11]  /*1ce0*/  MOV R9, R13 ;  /* 0x0000000d00097202 */ /* 0x000fd60000000f00 */
[----:B-1----:R-:W-:Y:S05]  /*1cf0*/  @P1 BRA `(.L_x_5583) ;  /* 0xfffffffc00d01947 */ /* 0x002fea000383ffff */
[----:B------:R-:W-:Y:S05]  /*1d00*/  WARPSYNC.ALL ;  /* 0x0000000000007948 */ /* 0x000fea0003800000 */
[----:B------:R-:W-:Y:S06]  /*1d10*/  BAR.SYNC.DEFER_BLOCKING 0x0 ;  /* 0x0000000000007b1d */ /* 0x000fec0000010000 */
[----:B------:R-:W-:Y:S05]  /*1d20*/  @P0 BRA `(.L_x_5575) ;  /* 0x0000000000480947 */ /* 0x000fea0003800000 */
[----:B------:R0:W1:Y:S01]  /*1d30*/  LDS R7, [R19] ;  /* 0x0000000013077984 */ /* 0x0000620000000800 */
[----:B------:R-:W2:Y:S08]  /*1d40*/  LDC.64 R12, c[0x0][0x390] ;  /* 0x0000e400ff0c7b82 */ /* 0x000eb00000000a00 */
[----:B------:R-:W3:Y:S08]  /*1d50*/  LDC.64 R14, c[0x0][0x380] ;  /* 0x0000e000ff0e7b82 */ /* 0x000ef00000000a00 */
[----:B0-----:R-:W4:Y:S02]  /*1d60*/  LDC.64 R16, c[0x0][0x388] ;  /* 0x0000e200ff107b82 */ /* 0x001f240000000a00 */
.L_x_5584:
[----:B0-----:R-:W0:Y:S02]  /*1d70*/  LDCU UR6, c[0x0][0x3a0] ;  /* 0x00007400ff0677ac */ /* 0x001e240008000800 */
[----:B0-----:R-:W-:Y:S01]  /*1d80*/  IMAD R23, R24, UR6, R5 ;  /* 0x0000000618177c24 */ /* 0x001fe2000f8e0205 */
[----:B------:R-:W0:Y:S03]  /*1d90*/  LDCU UR6, c[0x0][0x39c] ;  /* 0x00007380ff0677ac */ /* 0x000e260008000800 */
[----:B--2---:R-:W-:-:S04]  /*1da0*/  IMAD.WIDE.U32 R18, R23, 0x4, R12 ;  /* 0x0000000417127825 */ /* 0x004fc800078e000c */
[C---:B----4-:R-:W-:Y:S02]  /*1db0*/  IMAD.WIDE.U32 R20, R23.reuse, 0x4, R16 ;  /* 0x0000000417147825 */ /* 0x050fe400078e0010 */
[----:B------:R-:W1:Y:S04]  /*1dc0*/  LDG.E R18, desc[UR8][R18.64] ;  /* 0x0000000812127981 */ /* 0x000e68000c1e1900 */
[----:B------:R-:W1:Y:S01]  /*1dd0*/  LDG.E R20, desc[UR8][R20.64] ;  /* 0x0000000814147981 */ /* 0x000e62000c1e1900 */
[----:B---3--:R-:W-:Y:S01]  /*1de0*/  IMAD.WIDE.U32 R22, R23, 0x2, R14 ;  /* 0x0000000217167825 */ /* 0x008fe200078e000e */
[----:B------:R-:W-:-:S04]  /*1df0*/  IADD3 R24, PT, PT, R24, UR16, RZ ;  /* 0x0000001018187c10 */ /* 0x000fc8000fffe0ff */
[----:B0-----:R-:W-:Y:S01]  /*1e00*/  ISETP.GE.U32.AND P0, PT, R24, UR6, PT ;  /* 0x0000000618007c0c */ /* 0x001fe2000bf06070 */
[----:B-1----:R-:W-:-:S05]  /*1e10*/  FFMA.FTZ R9, -R7, R20, R18 ;  /* 0x0000001407097223 */ /* 0x002fca0000010112 */
[----:B------:R-:W-:-:S05]  /*1e20*/  F2FP.BF16.F32.PACK_AB R9, RZ, R9 ;  /* 0x00000009ff09723e */ /* 0x000fca00000010ff */
[----:B------:R0:W-:Y:S02]  /*1e30*/  STG.E.U16 desc[UR8][R22.64], R9 ;  /* 0x0000000916007986 */ /* 0x0001e4000c101508 */
[----:B------:R-:W-:Y:S05]  /*1e40*/  @!P0 BRA `(.L_x_5584) ;  /* 0xfffffffc00c88947 */ /* 0x000fea000383ffff */
.L_x_5575:
[----:B------:R-:W-:Y:S05]  /*1e50*/  BSYNC.RECONVERGENT B0 ;  /* 0x0000000000007941 */ /* 0x000fea0003800200 */
.L_x_5567:
[----:B------:R-:W4:Y:S01]  /*1e60*/  LDCU UR6, c[0x0][0x3a0] ;  /* 0x00007400ff0677ac */ /* 0x000f220008000800 */
[----:B------:R-:W-:-:S04]  /*1e70*/  IADD3 R3, PT, PT, R3, UR4, RZ ;  /* 0x0000000403037c10 */ /* 0x000fc8000fffe0ff */
[----:B----4-:R-:W-:-:S13]  /*1e80*/  ISETP.GE.U32.AND P0, PT, R3, UR6, PT ;  /* 0x0000000603007c0c */ /* 0x010fda000bf06070 */
[----:B------:R-:W-:Y:S05]  /*1e90*/  @!P0 BRA `(.L_x_5585) ;  /* 0xffffffe000dc8947 */ /* 0x000fea000383ffff */
.L_x_5566:
[----:B------:R-:W-:Y:S05]  /*1ea0*/  BSYNC.RECONVERGENT B1 ;  /* 0x0000000000017941 */ /* 0x000fea0003800200 */
.L_x_5565:
[----:B------:R-:W4:Y:S01]  /*1eb0*/  LDCU UR6, c[0x0][0x370] ;  /* 0x00006e00ff0677ac */ /* 0x000f220008000800 */
[----:B------:R-:W5:Y:S01]  /*1ec0*/  LDCU UR7, c[0x0][0x398] ;  /* 0x00007300ff0777ac */ /* 0x000f620008000800 */
[----:B----4-:R-:W-:-:S04]  /*1ed0*/  IADD3 R2, PT, PT, R2, UR6, RZ ;  /* 0x0000000602027c10 */ /* 0x010fc8000fffe0ff */
[----:B-----5:R-:W-:-:S13]  /*1ee0*/  ISETP.GE.U32.AND P0, PT, R2, UR7, PT ;  /* 0x0000000702007c0c */ /* 0x020fda000bf06070 */
[----:B------:R-:W-:Y:S05]  /*1ef0*/  @!P0 BRA `(.L_x_5586) ;  /* 0xffffffe000988947 */ /* 0x000fea000383ffff */
[----:B------:R-:W-:Y:S05]  /*1f00*/  EXIT ;  /* 0x000000000000794d */ /* 0x000fea0003800000 */
.L_x_5587:
        /* <DEDUP_REMOVED lines=15> */
.L_x_11521:


//--------------------- .text._ZN2at6native43_GLOBAL__N__9ae7fba5_10_SoftMax_cu_9f978f6327cunn_SpatialSoftMaxBackwardIN3c108BFloat16EfS4_NS1_23SoftMaxBackwardEpilogueEEEvPT_PKT1_SA_jjj --------------------------
	.section	.text._ZN2at6native43_GLOBAL__N__9ae7fba5_10_SoftMax_cu_9f978f6327cunn_SpatialSoftMaxBackwardIN3c108BFloat16EfS4_NS1_23SoftMaxBackwardEpilogueEEEvPT_PKT1_SA_jjj,"ax",@progbits
	.align	128
.text._ZN2at6native43_GLOBAL__N__9ae7fba5_10_SoftMax_cu_9f978f6327cunn_SpatialSoftMaxBackwardIN3c108BFloat16EfS4_NS1_23SoftMaxBackwardEpilogueEEEvPT_PKT1_SA_jjj:
        .type           _ZN2at6native43_GLOBAL__N__9ae7fba5_10_SoftMax_cu_9f978f6327cunn_SpatialSoftMaxBackwardIN3c108BFloat16EfS4_NS1_23SoftMaxBackwardEpilogueEEEvPT_PKT1_SA_jjj,@function
        .size           _ZN2at6native43_GLOBAL__N__9ae7fba5_10_SoftMax_cu_9f978f6327cunn_SpatialSoftMaxBackwardIN3c108BFloat16EfS4_NS1_23SoftMaxBackwardEpilogueEEEvPT_PKT1_SA_jjj,(.L_x_11522 - _ZN2at6native43_GLOBAL__N__9ae7fba5_10_SoftMax_cu_9f978f6327cunn_SpatialSoftMaxBackwardIN3c108BFloat16EfS4_NS1_23SoftMaxBackwardEpilogueEEEvPT_PKT1_SA_jjj)
        .other          _ZN2at6native43_GLOBAL__N__9ae7fba5_10_SoftMax_cu_9f978f6327cunn_SpatialSoftMaxBackwardIN3c108BFloat16EfS4_NS1_23SoftMaxBackwardEpilogueEEEvPT_PKT1_SA_jjj,@"STO_CUDA_ENTRY STV_DEFAULT"
_ZN2at6native43_GLOBAL__N__9ae7fba5_10_SoftMax_cu_9f978f6327cunn_SpatialSoftMaxBackwardIN3c108BFloat16EfS4_NS1_23SoftMaxBackwardEpilogueEEEvPT_PKT1_SA_jjj:
        /* <DEDUP_REMOVED lines=22> */
.L_x_5609:
        /* <DEDUP_REMOVED lines=11> */
.L_x_5608:
        /* <DEDUP_REMOVED lines=14> */
[----:B------:R-:W-:Y:S01]  /*02f0*/  IMAD.IADD R34, R4, 0x1, R3 ;  /* 0x0000000104227824 */ /* 0x000fe200078e0203 */
[----:B------:R-:W-:Y:S01]  /*0300*/  MOV R9, RZ ;  /* 0x000000ff00097202 */ /* 0x000fe20000000f00 */
[----:B------:R-:W1:Y:S01]  /*0310*/  LDCU UR6, c[0x0][0x3a0] ;  /* 0x00007400ff0677ac */ /* 0x000e620008000800 */
[----:B------:R-:W-:Y:S01]  /*0320*/  MOV R14, R5 ;  /* 0x00000005000e7202 */ /* 0x000fe20000000f00 */
[----:B------:R-:W-:-:S06]  /*0330*/  UIADD3 UR14, UPT, UPT, -UR12, URZ, URZ ;  /* 0x000000ff0c0e7290 */ /* 0x000fcc000fffe1ff */
[----:B------:R-:W-:Y:S01]  /*0340*/  MOV R36, UR14 ;  /* 0x0000000e00247c02 */ /* 0x000fe20008000f00 */
[----:B0-----:R-:W-:-:S04]  /*0350*/  IMAD R7, R2, UR7, RZ ;  /* 0x0000000702077c24 */ /* 0x001fc8000f8e02ff */
[C---:B------:R-:W-:Y:S01]  /*0360*/  VIADD R24, R7.reuse, 0x7 ;  /* 0x0000000707187836 */ /* 0x040fe20000000000 */
[C---:B------:R-:W-:Y:S01]  /*0370*/  IADD3 R22, PT, PT, R7.reuse, 0x6, RZ ;  /* 0x0000000607167810 */ /* 0x040fe20007ffe0ff */
[--C-:B-1----:R-:W-:Y:S01]  /*0380*/  IMAD R23, R6, UR6, R3.reuse ;  /* 0x0000000606177c24 */ /* 0x102fe2000f8e0203 */
        /* <DEDUP_REMOVED lines=17> */
[----:B------:R-:W-:-:S02]  /*04a0*/  IMAD R7, R18, UR6, R3 ;  /* 0x0000000612077c24 */ /* 0x000fc4000f8e0203 */
[--C-:B------:R-:W-:Y:S02]  /*04b0*/  IMAD R35, R24, UR6, R3.reuse ;  /* 0x0000000618237c24 */ /* 0x100fe4000f8e0203 */
[--C-:B------:R-:W-:Y:S02]  /*04c0*/  IMAD R37, R26, UR6, R3.reuse ;  /* 0x000000061a257c24 */ /* 0x100fe4000f8e0203 */
[--C-:B------:R-:W-:Y:S02]  /*04d0*/  IMAD R31, R31, UR6, R3.reuse ;  /* 0x000000061f1f7c24 */ /* 0x100fe4000f8e0203 */
[----:B------:R-:W-:-:S07]  /*04e0*/  IMAD R30, R15, UR6, R3 ;  /* 0x000000060f1e7c24 */ /* 0x000fce000f8e0203 */
.L_x_5595:
[----:B------:R-:W0:Y:S02]  /*04f0*/  LDC.64 R16, c[0x0][0x390] ;  /* 0x0000e400ff107b82 */ /* 0x000e240000000a00 */
[----:B0-----:R-:W-:-:S04]  /*0500*/  IMAD.WIDE.U32 R18, R14, 0x2, R16 ;  /* 0x000000020e127825 */ /* 0x001fc800078e0010 */
[--C-:B------:R-:W-:Y:S01]  /*0510*/  IMAD.WIDE.U32 R26, R34, 0x2, R16.reuse ;  /* 0x00000002221a7825 */ /* 0x100fe200078e0010 */
[----:B------:R0:W2:Y:S03]  /*0520*/  LDG.E.U16 R15, desc[UR8][R18.64] ;  /* 0x00000008120f7981 */ /* 0x0000a6000c1e1500 */
[--C-:B------:R-:W-:Y:S02]  /*0530*/  IMAD.WIDE.U32 R24, R7, 0x2, R16.reuse ;  /* 0x0000000207187825 */ /* 0x100fe400078e0010 */
[----:B------:R-:W3:Y:S04]  /*0540*/  LDG.E.U16 R26, desc[UR8][R26.64] ;  /* 0x000000081a1a7981 */ /* 0x000ee8000c1e1500 */
[----:B------:R-:W4:Y:S01]  /*0550*/  LDG.E.U16 R24, desc[UR8][R24.64] ;  /* 0x0000000818187981 */ /* 0x000f22000c1e1500 */
[----:B------:R-:W-:-:S04]  /*0560*/  IMAD.WIDE.U32 R20, R29, 0x2, R16 ;  /* 0x000000021d147825 */ /* 0x000fc800078e0010 */
[--C-:B0-----:R-:W-:Y:S02]  /*0570*/  IMAD.WIDE.U32 R18, R31, 0x2, R16.reuse ;  /* 0x000000021f127825 */ /* 0x101fe400078e0010 */
[----:B------:R-:W5:Y:S04]  /*0580*/  LDG.E.U16 R21, desc[UR8][R20.64] ;  /* 0x0000000814157981 */ /* 0x000f68000c1e1500 */
[----:B------:R0:W5:Y:S02]  /*0590*/  LDG.E.U16 R20, desc[UR8][R18.64] ;  /* 0x0000000812147981 */ /* 0x000164000c1e1500 */
[----:B0-----:R-:W-:Y:S01]  /*05a0*/  IMAD.WIDE.U32 R18, R32, 0x2, R16 ;  /* 0x0000000220127825 */ /* 0x001fe200078e0010 */
[----:B--2---:R-:W-:-:S05]  /*05b0*/  SHF.L.U32 R15, R15, 0x10, RZ ;  /* 0x000000100f0f7819 */ /* 0x004fca00000006ff */
[----:B------:R-:W-:Y:S01]  /*05c0*/  FADD.FTZ R15, R15, R9 ;  /* 0x000000090f0f7221 */ /* 0x000fe20000010000 */
[----:B---3--:R-:W-:Y:S02]  /*05d0*/  SHF.L.U32 R9, R26, 0x10, RZ ;  /* 0x000000101a097819 */ /* 0x008fe400000006ff */
[----:B----4-:R-:W-:-:S03]  /*05e0*/  SHF.L.U32 R26, R24, 0x10, RZ ;  /* 0x00000010181a7819 */ /* 0x010fc600000006ff */
[----:B------:R-:W-:-:S04]  /*05f0*/  FADD.FTZ R9, R15, R9 ;  /* 0x000000090f097221 */ /* 0x000fc80000010000 */
[----:B------:R-:W-:Y:S01]  /*0600*/  FADD.FTZ R15, R9, R26 ;  /* 0x0000001a090f7221 */ /* 0x000fe20000010000 */
[----:B------:R-:W-:Y:S01]  /*0610*/  IMAD.WIDE.U32 R26, R33, 0x2, R16 ;  /* 0x00000002211a7825 */ /* 0x000fe200078e0010 */
[----:B------:R0:W2:Y:S03]  /*0620*/  LDG.E.U16 R9, desc[UR8][R18.64] ;  /* 0x0000000812097981 */ /* 0x0000a6000c1e1500 */
[----:B-----5:R-:W-:Y:S02]  /*0630*/  IMAD.U32 R24, R21, 0x10000, RZ ;  /* 0x0001000015187824 */ /* 0x020fe400078e00ff */
[----:B------:R-:W3:Y:S02]  /*0640*/  LDG.E.U16 R26, desc[UR8][R26.64] ;  /* 0x000000081a1a7981 */ /* 0x000ee4000c1e1500 */
[----:B------:R-:W-:Y:S01]  /*0650*/  FADD.FTZ R15, R15, R24 ;  /* 0x000000180f0f7221 */ /* 0x000fe20000010000 */
[----:B0-----:R-:W-:Y:S01]  /*0660*/  SHF.L.U32 R18, R20, 0x10, RZ ;  /* 0x0000001014127819 */ /* 0x001fe200000006ff */
[----:B------:R-:W-:-:S04]  /*0670*/  IMAD.WIDE.U32 R20, R37, 0x2, R16 ;  /* 0x0000000225147825 */ /* 0x000fc800078e0010 */
[----:B------:R-:W-:-:S04]  /*0680*/  IMAD.WIDE.U32 R24, R35, 0x2, R16 ;  /* 0x0000000223187825 */ /* 0x000fc800078e0010 */
[----:B------:R-:W-:Y:S01]  /*0690*/  FADD.FTZ R15, R15, R18 ;  /* 0x000000120f0f7221 */ /* 0x000fe20000010000 */
[----:B------:R-:W4:Y:S01]  /*06a0*/  LDG.E.U16 R20, desc[UR8][R20.64] ;  /* 0x0000000814147981 */ /* 0x000f22000c1e1500 */
[----:B------:R-:W-:-:S03]  /*06b0*/  IMAD.WIDE.U32 R18, R22, 0x2, R16 ;  /* 0x0000000216127825 */ /* 0x000fc600078e0010 */
[----:B------:R-:W5:Y:S04]  /*06c0*/  LDG.E.U16 R24, desc[UR8][R24.64] ;  /* 0x0000000818187981 */ /* 0x000f68000c1e1500 */
[----:B------:R-:W5:Y:S01]  /*06d0*/  LDG.E.U16 R18, desc[UR8][R18.64] ;  /* 0x0000000812127981 */ /* 0x000f62000c1e1500 */
[----:B--2---:R-:W-:Y:S02]  /*06e0*/  SHF.L.U32 R9, R9, 0x10, RZ ;  /* 0x0000001009097819 */ /* 0x004fe400000006ff */
[----:B---3--:R-:W-:-:S03]  /*06f0*/  SHF.L.U32 R26, R26, 0x10, RZ ;  /* 0x000000101a1a7819 */ /* 0x008fc600000006ff */
[----:B------:R-:W-:-:S04]  /*0700*/  FADD.FTZ R9, R15, R9 ;  /* 0x000000090f097221 */ /* 0x000fc80000010000 */
[----:B------:R-:W-:Y:S01]  /*0710*/  FADD.FTZ R9, R9, R26 ;  /* 0x0000001a09097221 */ /* 0x000fe20000010000 */
[----:B----4-:R-:W-:Y:S01]  /*0720*/  SHF.L.U32 R26, R20, 0x10, RZ ;  /* 0x00000010141a7819 */ /* 0x010fe200000006ff */
[----:B------:R-:W-:Y:S01]  /*0730*/  IMAD.WIDE.U32 R20, R28, 0x2, R16 ;  /* 0x000000021c147825 */ /* 0x000fe200078e0010 */
[----:B-----5:R-:W-:-:S04]  /*0740*/  SHF.L.U32 R24, R24, 0x10, RZ ;  /* 0x0000001018187819 */ /* 0x020fc800000006ff */
[----:B------:R0:W2:Y:S01]  /*0750*/  LDG.E.U16 R15, desc[UR8][R20.64] ;  /* 0x00000008140f7981 */ /* 0x0000a2000c1e1500 */
[----:B------:R-:W-:Y:S01]  /*0760*/  FADD.FTZ R9, R9, R24 ;  /* 0x0000001809097221 */ /* 0x000fe20000010000 */
[----:B------:R-:W-:Y:S01]  /*0770*/  SHF.L.U32 R24, R18, 0x10, RZ ;  /* 0x0000001012187819 */ /* 0x000fe200000006ff */
[----:B------:R-:W-:-:S04]  /*0780*/  IMAD.WIDE.U32 R18, R30, 0x2, R16 ;  /* 0x000000021e127825 */ /* 0x000fc800078e0010 */
[----:B------:R-:W-:Y:S01]  /*0790*/  FADD.FTZ R9, R9, R26 ;  /* 0x0000001a09097221 */ /* 0x000fe20000010000 */
[----:B0-----:R-:W-:Y:S01]  /*07a0*/  IMAD.WIDE.U32 R20, R11, 0x2, R16 ;  /* 0x000000020b147825 */ /* 0x001fe200078e0010 */
[----:B------:R-:W3:Y:S03]  /*07b0*/  LDG.E.U16 R18, desc[UR8][R18.64] ;  /* 0x0000000812127981 */ /* 0x000ee6000c1e1500 */
[----:B------:R-:W-:Y:S01]  /*07c0*/  FADD.FTZ R9, R9, R24 ;  /* 0x0000001809097221 */ /* 0x000fe20000010000 */
[--C-:B------:R-:W-:Y:S01]  /*07d0*/  IMAD.WIDE.U32 R24, R23, 0x2, R16.reuse ;  /* 0x0000000217187825 */ /* 0x100fe200078e0010 */
[----:B------:R-:W4:Y:S03]  /*07e0*/  LDG.E.U16 R20, desc[UR8][R20.64] ;  /* 0x0000000814147981 */ /* 0x000f26000c1e1500 */
[----:B------:R-:W-:-:S02]  /*07f0*/  IMAD.WIDE.U32 R26, R12, 0x2, R16 ;  /* 0x000000020c1a7825 */ /* 0x000fc400078e0010 */
[----:B------:R-:W5:Y:S02]  /*0800*/  LDG.E.U16 R24, desc[UR8][R24.64] ;  /* 0x0000000818187981 */ /* 0x000f64000c1e1500 */
[----:B------:R-:W-:Y:S02]  /*0810*/  IMAD.WIDE.U32 R16, R13, 0x2, R16 ;  /* 0x000000020d107825 */ /* 0x000fe400078e0010 */
[----:B------:R-:W5:Y:S04]  /*0820*/  LDG.E.U16 R26, desc[UR8][R26.64] ;  /* 0x000000081a1a7981 */ /* 0x000f68000c1e1500 */
[----:B------:R-:W5:Y:S01]  /*0830*/  LDG.E.U16 R16, desc[UR8][R16.64] ;  /* 0x0000000810107981 */ /* 0x000f62000c1e1500 */
[----:B------:R-:W-:-:S04]  /*0840*/  IADD3 R36, PT, PT, R36, 0x10, RZ ;  /* 0x0000001024247810 */ /* 0x000fc80007ffe0ff */
[----:B------:R-:W-:Y:S02]  /*0850*/  ISETP.NE.AND P1, PT, R36, RZ, PT ;  /* 0x000000ff2400720c */ /* 0x000fe40003f25270 */
[----:B--2---:R-:W-:-:S05]  /*0860*/  SHF.L.U32 R15, R15, 0x10, RZ ;  /* 0x000000100f0f7819 */ /* 0x004fca00000006ff */
[----:B------:R-:W-:Y:S02]  /*0870*/  FADD.FTZ R9, R9, R15 ;  /* 0x0000000f09097221 */ /* 0x000fe40000010000 */
[----:B------:R-:W0:Y:S01]  /*0880*/  LDC R15, c[0x0][0x3a0] ;  /* 0x0000e800ff0f7b82 */ /* 0x000e220000000800 */
[----:B---3--:R-:W-:-:S05]  /*0890*/  SHF.L.U32 R18, R18, 0x10, RZ ;  /* 0x0000001012127819 */ /* 0x008fca00000006ff */
[----:B------:R-:W-:Y:S01]  /*08a0*/  FADD.FTZ R9, R9, R18 ;  /* 0x0000001209097221 */ /* 0x000fe20000010000 */
[----:B----4-:R-:W-:Y:S01]  /*08b0*/  IMAD.U32 R20, R20, 0x10000, RZ ;  /* 0x0001000014147824 */ /* 0x010fe200078e00ff */
[----:B-----5:R-:W-:-:S03]  /*08c0*/  SHF.L.U32 R24, R24, 0x10, RZ ;  /* 0x0000001018187819 */ /* 0x020fc600000006ff */
[----:B------:R-:W-:Y:S01]  /*08d0*/  FADD.FTZ R9, R9, R20 ;  /* 0x0000001409097221 */ /* 0x000fe20000010000 */
[----:B------:R-:W-:-:S03]  /*08e0*/  SHF.L.U32 R26, R26, 0x10, RZ ;  /* 0x000000101a1a7819 */ /* 0x000fc600000006ff */
[----:B------:R-:W-:Y:S01]  /*08f0*/  FADD.FTZ R9, R9, R24 ;  /* 0x0000001809097221 */ /* 0x000fe20000010000 */
[----:B------:R-:W-:-:S03]  /*0900*/  SHF.L.U32 R16, R16, 0x10, RZ ;  /* 0x0000001010107819 */ /* 0x000fc600000006ff */
[----:B------:R-:W-:Y:S01]  /*0910*/  FADD.FTZ R9, R9, R26 ;  /* 0x0000001a09097221 */ /* 0x000fe20000010000 */
[C---:B0-----:R-:W-:Y:S01]  /*0920*/  LEA R34, R15.reuse, R34, 0x4 ;  /* 0x000000220f227211 */ /* 0x041fe200078e20ff */
[----:B------:R-:W-:Y:S02]  /*0930*/  IMAD R32, R15, 0x10, R32 ;  /* 0x000000100f207824 */ /* 0x000fe400078e0220 */
[----:B------:R-:W-:Y:S01]  /*0940*/  FADD.FTZ R9, R9, R16 ;  /* 0x0000001009097221 */ /* 0x000fe20000010000 */
[C---:B------:R-:W-:Y:S01]  /*0950*/  LEA R7, R15.reuse, R7, 0x4 ;  /* 0x000000070f077211 */ /* 0x040fe200078e20ff */
[C---:B------:R-:W-:Y:S01]  /*0960*/  IMAD R12, R15.reuse, 0x10, R12 ;  /* 0x000000100f0c7824 */ /* 0x040fe200078e020c */
        /* <DEDUP_REMOVED lines=12> */
[----:B------:R-:W-:Y:S06]  /*0a30*/  @P1 BRA `(.L_x_5595) ;  /* 0xfffffff800ac1947 */ /* 0x000fec000383ffff */
[----:B------:R-:W-:Y:S05]  /*0a40*/  BSYNC.RECONVERGENT B2 ;  /* 0x0000000000027941 */ /* 0x000fea0003800200 */
.L_x_5594:
[----:B------:R-:W-:-:S07]  /*0a50*/  MOV R14, UR12 ;  /* 0x0000000c000e7c02 */ /* 0x000fce0008000f00 */
.L_x_5593:
        /* <DEDUP_REMOVED lines=14> */
[--C-:B------:R-:W-:Y:S01]  /*0b40*/  IMAD.WIDE.U32 R18, R19, 0x2, R12.reuse ;  /* 0x0000000213127825 */ /* 0x100fe200078e000c */
[----:B------:R0:W2:Y:S02]  /*0b50*/  LDG.E.U16 R7, desc[UR8][R16.64] ;  /* 0x0000000810077981 */ /* 0x0000a4000c1e1500 */
[C---:B------:R-:W-:Y:S01]  /*0b60*/  IADD3 R21, PT, PT, R25.reuse, UR6, RZ ;  /* 0x0000000619157c10 */ /* 0x040fe2000fffe0ff */
[--C-:B------:R-:W-:Y:S01]  /*0b70*/  IMAD.WIDE.U32 R24, R25, 0x2, R12.reuse ;  /* 0x0000000219187825 */ /* 0x100fe200078e000c */
[----:B------:R1:W3:Y:S02]  /*0b80*/  LDG.E.U16 R11, desc[UR8][R18.64] ;  /* 0x00000008120b7981 */ /* 0x0002e4000c1e1500 */
[C---:B------:R-:W-:Y:S01]  /*0b90*/  IADD3 R23, PT, PT, R21.reuse, UR6, RZ ;  /* 0x0000000615177c10 */ /* 0x040fe2000fffe0ff */
[--C-:B------:R-:W-:Y:S02]  /*0ba0*/  IMAD.WIDE.U32 R20, R21, 0x2, R12.reuse ;  /* 0x0000000215147825 */ /* 0x100fe400078e000c */
[----:B------:R2:W4:Y:S01]  /*0bb0*/  LDG.E.U16 R25, desc[UR8][R24.64] ;  /* 0x0000000818197981 */ /* 0x000522000c1e1500 */
[C---:B------:R-:W-:Y:S01]  /*0bc0*/  IADD3 R15, PT, PT, R23.reuse, UR6, RZ ;  /* 0x00000006170f7c10 */ /* 0x040fe2000fffe0ff */
[----:B------:R-:W-:-:S02]  /*0bd0*/  IMAD.WIDE.U32 R22, R23, 0x2, R12 ;  /* 0x0000000217167825 */ /* 0x000fc400078e000c */
[----:B------:R4:W5:Y:S02]  /*0be0*/  LDG.E.U16 R21, desc[UR8][R20.64] ;  /* 0x0000000814157981 */ /* 0x000964000c1e1500 */
[C---:B------:R-:W-:Y:S02]  /*0bf0*/  VIADD R27, R15.reuse, UR6 ;  /* 0x000000060f1b7c36 */ /* 0x040fe40008000000 */
[--C-:B0-----:R-:W-:Y:S01]  /*0c00*/  IMAD.WIDE.U32 R16, R15, 0x2, R12.reuse ;  /* 0x000000020f107825 */ /* 0x101fe200078e000c */
[----:B------:R5:W5:Y:S02]  /*0c10*/  LDG.E.U16 R23, desc[UR8][R22.64] ;  /* 0x0000000816177981 */ /* 0x000b64000c1e1500 */
[C---:B------:R-:W-:Y:S01]  /*0c20*/  IADD3 R15, PT, PT, R27.reuse, UR6, RZ ;  /* 0x000000061b0f7c10 */ /* 0x040fe2000fffe0ff */
[--C-:B-1----:R-:W-:Y:S02]  /*0c30*/  IMAD.WIDE.U32 R18, R27, 0x2, R12.reuse ;  /* 0x000000021b127825 */ /* 0x102fe400078e000c */
[----:B------:R0:W5:Y:S02]  /*0c40*/  LDG.E.U16 R17, desc[UR8][R16.64] ;  /* 0x0000000810117981 */ /* 0x000164000c1e1500 */
[----:B------:R-:W-:-:S02]  /*0c50*/  IMAD.WIDE.U32 R12, R15, 0x2, R12 ;  /* 0x000000020f0c7825 */ /* 0x000fc400078e000c */
[----:B------:R1:W5:Y:S04]  /*0c60*/  LDG.E.U16 R19, desc[UR8][R18.64] ;  /* 0x0000000812137981 */ /* 0x000368000c1e1500 */
[----:B------:R1:W5:Y:S01]  /*0c70*/  LDG.E.U16 R13, desc[UR8][R12.64] ;  /* 0x000000080c0d7981 */ /* 0x000362000c1e1500 */
[----:B------:R-:W-:Y:S02]  /*0c80*/  IADD3 R14, PT, PT, R14, 0x8, RZ ;  /* 0x000000080e0e7810 */ /* 0x000fe40007ffe0ff */
[----:B--2---:R-:W-:Y:S02]  /*0c90*/  SHF.L.U32 R24, R7, 0x10, RZ ;  /* 0x0000001007187819 */ /* 0x004fe400000006ff */
[----:B---3--:R-:W-:-:S03]  /*0ca0*/  SHF.L.U32 R11, R11, 0x10, RZ ;  /* 0x000000100b0b7819 */ /* 0x008fc600000006ff */
[----:B------:R-:W-:Y:S01]  /*0cb0*/  FADD.FTZ R24, R9, R24 ;  /* 0x0000001809187221 */ /* 0x000fe20000010000 */
[----:B----4-:R-:W-:-:S03]  /*0cc0*/  SHF.L.U32 R20, R25, 0x10, RZ ;  /* 0x0000001019147819 */ /* 0x010fc600000006ff */
[----:B------:R-:W-:Y:S01]  /*0cd0*/  FADD.FTZ R11, R24, R11 ;  /* 0x0000000b180b7221 */ /* 0x000fe20000010000 */
[----:B-----5:R-:W-:-:S03]  /*0ce0*/  SHF.L.U32 R22, R21, 0x10, RZ ;  /* 0x0000001015167819 */ /* 0x020fc600000006ff */
[----:B------:R-:W-:Y:S01]  /*0cf0*/  FADD.FTZ R11, R11, R20 ;  /* 0x000000140b0b7221 */ /* 0x000fe20000010000 */
[----:B0-----:R-:W-:-:S03]  /*0d00*/  SHF.L.U32 R16, R23, 0x10, RZ ;  /* 0x0000001017107819 */ /* 0x001fc600000006ff */
[----:B------:R-:W-:Y:S01]  /*0d10*/  FADD.FTZ R11, R11, R22 ;  /* 0x000000160b0b7221 */ /* 0x000fe20000010000 */
[----:B-1----:R-:W-:-:S03]  /*0d20*/  SHF.L.U32 R18, R17, 0x10, RZ ;  /* 0x0000001011127819 */ /* 0x002fc600000006ff */
[----:B------:R-:W-:Y:S01]  /*0d30*/  FADD.FTZ R11, R11, R16 ;  /* 0x000000100b0b7221 */ /* 0x000fe20000010000 */
[----:B------:R-:W-:-:S03]  /*0d40*/  SHF.L.U32 R12, R19, 0x10, RZ ;  /* 0x00000010130c7819 */ /* 0x000fc600000006ff */
[----:B------:R-:W-:Y:S01]  /*0d50*/  FADD.FTZ R11, R11, R18 ;  /* 0x000000120b0b7221 */ /* 0x000fe20000010000 */
[----:B------:R-:W-:-:S03]  /*0d60*/  IMAD.U32 R16, R13, 0x10000, RZ ;  /* 0x000100000d107824 */ /* 0x000fc600078e00ff */
[----:B------:R-:W-:-:S04]  /*0d70*/  FADD.FTZ R11, R11, R12 ;  /* 0x0000000c0b0b7221 */ /* 0x000fc80000010000 */
[----:B------:R-:W-:-:S07]  /*0d80*/  FADD.FTZ R9, R11, R16 ;  /* 0x000000100b097221 */ /* 0x000fce0000010000 */
.L_x_5596:
        /* <DEDUP_REMOVED lines=12> */
[----:B------:R-:W2:Y:S01]  /*0e50*/  LDG.E.U16 R16, desc[UR8][R16.64] ;  /* 0x0000000810107981 */ /* 0x000ea2000c1e1500 */
[C---:B------:R-:W-:Y:S01]  /*0e60*/  IADD3 R7, PT, PT, R21.reuse, UR6, RZ ;  /* 0x0000000615077c10 */ /* 0x040fe2000fffe0ff */
[--C-:B------:R-:W-:Y:S02]  /*0e70*/  IMAD.WIDE.U32 R20, R21, 0x2, R12.reuse ;  /* 0x0000000215147825 */ /* 0x100fe400078e000c */
[----:B------:R-:W3:Y:S02]  /*0e80*/  LDG.E.U16 R18, desc[UR8][R18.64] ;  /* 0x0000000812127981 */ /* 0x000ee4000c1e1500 */
[----:B------:R-:W-:Y:S02]  /*0e90*/  IMAD.WIDE.U32 R12, R7, 0x2, R12 ;  /* 0x00000002070c7825 */ /* 0x000fe400078e000c */
[----:B------:R-:W4:Y:S04]  /*0ea0*/  LDG.E.U16 R20, desc[UR8][R20.64] ;  /* 0x0000000814147981 */ /* 0x000f28000c1e1500 */
[----:B------:R-:W5:Y:S01]  /*0eb0*/  LDG.E.U16 R12, desc[UR8][R12.64] ;  /* 0x000000080c0c7981 */ /* 0x000f62000c1e1500 */
[----:B------:R-:W-:Y:S01]  /*0ec0*/  VIADD R14, R14, 0x4 ;  /* 0x000000040e0e7836 */ /* 0x000fe20000000000 */
[----:B--2---:R-:W-:-:S02]  /*0ed0*/  SHF.L.U32 R22, R16, 0x10, RZ ;  /* 0x0000001010167819 */ /* 0x004fc400000006ff */
[----:B---3--:R-:W-:-:S03]  /*0ee0*/  SHF.L.U32 R7, R18, 0x10, RZ ;  /* 0x0000001012077819 */ /* 0x008fc600000006ff */
[----:B------:R-:W-:Y:S01]  /*0ef0*/  FADD.FTZ R22, R9, R22 ;  /* 0x0000001609167221 */ /* 0x000fe20000010000 */
[----:B----4-:R-:W-:-:S03]  /*0f00*/  SHF.L.U32 R24, R20, 0x10, RZ ;  /* 0x0000001014187819 */ /* 0x010fc600000006ff */
[----:B------:R-:W-:Y:S01]  /*0f10*/  FADD.FTZ R7, R22, R7 ;  /* 0x0000000716077221 */ /* 0x000fe20000010000 */
[----:B-----5:R-:W-:-:S03]  /*0f20*/  SHF.L.U32 R16, R12, 0x10, RZ ;  /* 0x000000100c107819 */ /* 0x020fc600000006ff */
[----:B------:R-:W-:-:S04]  /*0f30*/  FADD.FTZ R7, R7, R24 ;  /* 0x0000001807077221 */ /* 0x000fc80000010000 */
[----:B------:R-:W-:-:S07]  /*0f40*/  FADD.FTZ R9, R7, R16 ;  /* 0x0000001007097221 */ /* 0x000fce0000010000 */
.L_x_5597:
[----:B------:R-:W-:Y:S05]  /*0f50*/  BRA.U !UP1, `(.L_x_5592) ;  /* 0x0000000109547547 */ /* 0x000fea000b800000 */
[----:B------:R-:W0:Y:S01]  /*0f60*/  LDC.64 R16, c[0x0][0x390] ;  /* 0x0000e400ff107b82 */ /* 0x000e220000000a00 */
[----:B------:R-:W1:Y:S02]  /*0f70*/  LDCU UR6, c[0x0][0x3a0] ;  /* 0x00007400ff0677ac */ /* 0x000e640008000800 */
[----:B-1----:R-:W-:-:S04]  /*0f80*/  IMAD R7, R14, UR6, R5 ;  /* 0x000000060e077c24 */ /* 0x002fc8000f8e0205 */
[----:B0-----:R-:W-:-:S06]  /*0f90*/  IMAD.WIDE.U32 R12, R7, 0x2, R16 ;  /* 0x00000002070c7825 */ /* 0x001fcc00078e0010 */
[----:B------:R-:W2:Y:S01]  /*0fa0*/  LDG.E.U16 R12, desc[UR8][R12.64] ;  /* 0x000000080c0c7981 */ /* 0x000ea2000c1e1500 */
[----:B------:R-:W-:Y:S01]  /*0fb0*/  UISETP.NE.AND UP0, UPT, UR11, 0x1, UPT ;  /* 0x000000010b00788c */ /* 0x000fe2000bf05270 */
[----:B--2---:R-:W-:-:S05]  /*0fc0*/  SHF.L.U32 R14, R12, 0x10, RZ ;  /* 0x000000100c0e7819 */ /* 0x004fca00000006ff */
[----:B------:R-:W-:-:S03]  /*0fd0*/  FADD.FTZ R9, R9, R14 ;  /* 0x0000000e09097221 */ /* 0x000fc60000010000 */
[----:B------:R-:W-:Y:S05]  /*0fe0*/  BRA.U !UP0, `(.L_x_5592) ;  /* 0x0000000108307547 */ /* 0x000fea000b800000 */
[----:B------:R-:W-:Y:S01]  /*0ff0*/  UISETP.NE.AND UP0, UPT, UR11, 0x2, UPT ;  /* 0x000000020b00788c */ /* 0x000fe2000bf05270 */
[----:B------:R-:W-:-:S05]  /*1000*/  IADD3 R7, PT, PT, R7, UR6, RZ ;  /* 0x0000000607077c10 */ /* 0x000fca000fffe0ff */
[----:B------:R-:W-:Y:S01]  /*1010*/  PLOP3.LUT P1, PT, PT, PT, UP0, 0x80, 0x8 ;  /* 0x000000000008781c */ /* 0x000fe20003f2f008 */
[----:B------:R-:W-:-:S06]  /*1020*/  IMAD.WIDE.U32 R12, R7, 0x2, R16 ;  /* 0x00000002070c7825 */ /* 0x000fcc00078e0010 */
[----:B------:R-:W2:Y:S06]  /*1030*/  LDG.E.U16 R12, desc[UR8][R12.64] ;  /* 0x000000080c0c7981 */ /* 0x000eac000c1e1500 */
[----:B------:R-:W-:-:S05]  /*1040*/  @P1 IADD3 R15, PT, PT, R7, UR6, RZ ;  /* 0x00000006070f1c10 */ /* 0x000fca000fffe0ff */
[----:B------:R-:W-:-:S06]  /*1050*/  @P1 IMAD.WIDE.U32 R14, R15, 0x2, R16 ;  /* 0x000000020f0e1825 */ /* 0x000fcc00078e0010 */
[----:B------:R-:W3:Y:S01]  /*1060*/  @P1 LDG.E.U16 R14, desc[UR8][R14.64] ;  /* 0x000000080e0e1981 */ /* 0x000ee2000c1e1500 */
[----:B--2---:R-:W-:-:S05]  /*1070*/  SHF.L.U32 R16, R12, 0x10, RZ ;  /* 0x000000100c107819 */ /* 0x004fca00000006ff */
[----:B------:R-:W-:Y:S01]  /*1080*/  FADD.FTZ R9, R9, R16 ;  /* 0x0000001009097221 */ /* 0x000fe20000010000 */
[----:B---3--:R-:W-:-:S05]  /*1090*/  @P1 SHF.L.U32 R18, R14, 0x10, RZ ;  /* 0x000000100e121819 */ /* 0x008fca00000006ff */
[----:B------:R-:W-:-:S07]  /*10a0*/  @P1 FADD.FTZ R9, R9, R18 ;  /* 0x0000001209091221 */ /* 0x000fce0000010000 */
.L_x_5592:
[----:B------:R-:W-:Y:S05]  /*10b0*/  @!P0 BRA `(.L_x_5598) ;  /* 0x0000001000648947 */ /* 0x000fea0003800000 */
[----:B------:R-:W0:Y:S01]  /*10c0*/  LDCU UR6, c[0x0][0x39c] ;  /* 0x00007380ff0677ac */ /* 0x000e220008000800 */
[----:B------:R-:W-:Y:S01]  /*10d0*/  HFMA2 R16, -RZ, RZ, 0, 0 ;  /* 0x00000000ff107431 */ /* 0x000fe200000001ff */
[----:B0-----:R-:W-:-:S09]  /*10e0*/  UISETP.GE.U32.AND UP0, UPT, UR6, 0x8, UPT ;  /* 0x000000080600788c */ /* 0x001fd2000bf06070 */
[----:B------:R-:W-:Y:S05]  /*10f0*/  BRA.U !UP0, `(.L_x_5599) ;  /* 0x0000000508a87547 */ /* 0x000fea000b800000 */
[----:B------:R-:W0:Y:S01]  /*1100*/  LDC.64 R12, c[0x0][0x390] ;  /* 0x0000e400ff0c7b82 */ /* 0x000e220000000a00 */
[----:B------:R-:W-:Y:S01]  /*1110*/  BSSY.RECONVERGENT B2, `(.L_x_5600) ;  /* 0x0000067000027945 */ /* 0x000fe20003800200 */
[----:B------:R-:W-:-:S06]  /*1120*/  MOV R18, RZ ;  /* 0x000000ff00127202 */ /* 0x000fcc0000000f00 */
[----:B------:R-:W1:Y:S08]  /*1130*/  LDC.64 R14, c[0x0][0x380] ;  /* 0x0000e000ff0e7b82 */ /* 0x000e700000000a00 */
[----:B------:R-:W2:Y:S02]  /*1140*/  LDC.64 R16, c[0x0][0x388] ;  /* 0x0000e200ff107b82 */ /* 0x000ea40000000a00 */
.L_x_5601:
[----:B---3--:R-:W3:Y:S02]  /*1150*/  LDCU UR6, c[0x0][0x3a0] ;  /* 0x00007400ff0677ac */ /* 0x008ee40008000800 */
[----:B---3--:R-:W-:-:S04]  /*1160*/  IMAD R21, R18, UR6, R5 ;  /* 0x0000000612157c24 */ /* 0x008fc8000f8e0205 */
[----:B0-----:R-:W-:-:S04]  /*1170*/  IMAD.WIDE.U32 R24, R21, 0x2, R12 ;  /* 0x0000000215187825 */ /* 0x001fc800078e000c */
[C---:B--2---:R-:W-:Y:S02]  /*1180*/  IMAD.WIDE.U32 R26, R21.reuse, 0x2, R16 ;  /* 0x00000002151a7825 */ /* 0x044fe400078e0010 */
[----:B------:R-:W2:Y:S04]  /*1190*/  LDG.E.U16 R24, desc[UR8][R24.64] ;  /* 0x0000000818187981 */ /* 0x000ea8000c1e1500 */
[----:B------:R-:W3:Y:S01]  /*11a0*/  LDG.E.U16 R26, desc[UR8][R26.64] ;  /* 0x000000081a1a7981 */ /* 0x000ee2000c1e1500 */
[----:B------:R-:W-:-:S05]  /*11b0*/  IADD3 R11, PT, PT, R21, UR6, RZ ;  /* 0x00000006150b7c10 */ /* 0x000fca000fffe0ff */
[----:B------:R-:W-:-:S04]  /*11c0*/  IMAD.WIDE.U32 R28, R11, 0x2, R12 ;  /* 0x000000020b1c7825 */ /* 0x000fc800078e000c */
[----:B------:R-:W-:Y:S01]  /*11d0*/  IMAD.WIDE.U32 R22, R11, 0x2, R16 ;  /* 0x000000020b167825 */ /* 0x000fe200078e0010 */
[----:B--2---:R-:W-:-:S03]  /*11e0*/  SHF.L.U32 R7, R24, 0x10, RZ ;  /* 0x0000001018077819 */ /* 0x004fc600000006ff */
[----:B---3--:R-:W-:-:S04]  /*11f0*/  IMAD.U32 R20, R26, 0x10000, RZ ;  /* 0x000100001a147824 */ /* 0x008fc800078e00ff */
[----:B------:R-:W-:Y:S01]  /*1200*/  FFMA.FTZ R7, R20, -R9, R7 ;  /* 0x8000000914077223 */ /* 0x000fe20000010007 */
[----:B-1----:R-:W-:-:S04]  /*1210*/  IMAD.WIDE.U32 R20, R21, 0x2, R14 ;  /* 0x0000000215147825 */ /* 0x002fc800078e000e */
[----:B------:R-:W-:-:S04]  /*1220*/  F2FP.BF16.F32.PACK_AB R7, RZ, R7 ;  /* 0x00000007ff07723e */ /* 0x000fc800000010ff */
[----:B------:R-:W-:-:S05]  /*1230*/  PRMT R25, R7, 0x7610, R25 ;  /* 0x0000761007197816 */ /* 0x000fca0000000019 */
[----:B------:R0:W-:Y:S04]  /*1240*/  STG.E.U16 desc[UR8][R20.64], R25 ;  /* 0x0000001914007986 */ /* 0x0001e8000c101508 */
[----:B------:R-:W2:Y:S04]  /*1250*/  LDG.E.U16 R28, desc[UR8][R28.64] ;  /* 0x000000081c1c7981 */ /* 0x000ea8000c1e1500 */
[----:B------:R-:W3:Y:S01]  /*1260*/  LDG.E.U16 R22, desc[UR8][R22.64] ;  /* 0x0000000816167981 */ /* 0x000ee2000c1e1500 */
[----:B------:R-:W-:-:S05]  /*1270*/  IADD3 R19, PT, PT, R11, UR6, RZ ;  /* 0x000000060b137c10 */ /* 0x000fca000fffe0ff */
[----:B------:R-:W-:-:S04]  /*1280*/  IMAD.WIDE.U32 R26, R19, 0x2, R12 ;  /* 0x00000002131a7825 */ /* 0x000fc800078e000c */
[----:B0-----:R-:W-:Y:S01]  /*1290*/  IMAD.WIDE.U32 R20, R19, 0x2, R16 ;  /* 0x0000000213147825 */ /* 0x001fe200078e0010 */
[----:B--2---:R-:W-:Y:S02]  /*12a0*/  SHF.L.U32 R7, R28, 0x10, RZ ;  /* 0x000000101c077819 */ /* 0x004fe400000006ff */
[----:B---3--:R-:W-:-:S05]  /*12b0*/  SHF.L.U32 R24, R22, 0x10, RZ ;  /* 0x0000001016187819 */ /* 0x008fca00000006ff */
[----:B------:R-:W-:Y:S01]  /*12c0*/  FFMA.FTZ R7, R24, -R9, R7 ;  /* 0x8000000918077223 */ /* 0x000fe20000010007 */
[----:B------:R-:W-:-:S04]  /*12d0*/  IMAD.WIDE.U32 R24, R11, 0x2, R14 ;  /* 0x000000020b187825 */ /* 0x000fc800078e000e */
        /* <DEDUP_REMOVED lines=20> */
[----:B--2---:R-:W-:-:S03]  /*1420*/  SHF.L.U32 R7, R28, 0x10, RZ ;  /* 0x000000101c077819 */ /* 0x004fc600000006ff */
[----:B---3--:R-:W-:-:S04]  /*1430*/  IMAD.U32 R20, R24, 0x10000, RZ ;  /* 0x0001000018147824 */ /* 0x008fc800078e00ff */
        /* <DEDUP_REMOVED lines=42> */
[----:B------:R-:W4:Y:S01]  /*16e0*/  LDG.E.U16 R22, desc[UR8][R22.64] ;  /* 0x0000000816167981 */ /* 0x000f22000c1e1500 */
[----:B------:R-:W-:-:S04]  /*16f0*/  IADD3 R18, PT, PT, R18, 0x8, RZ ;  /* 0x0000000812127810 */ /* 0x000fc80007ffe0ff */
[----:B------:R-:W-:Y:S02]  /*1700*/  ISETP.NE.AND P0, PT, R18, UR13, PT ;  /* 0x0000000d12007c0c */ /* 0x000fe4000bf05270 */
[----:B--2---:R-:W-:Y:S02]  /*1710*/  SHF.L.U32 R7, R28, 0x10, RZ ;  /* 0x000000101c077819 */ /* 0x004fe400000006ff */
[----:B----4-:R-:W-:-:S05]  /*1720*/  SHF.L.U32 R24, R22, 0x10, RZ ;  /* 0x0000001016187819 */ /* 0x010fca00000006ff */
[----:B------:R-:W-:Y:S01]  /*1730*/  FFMA.FTZ R7, R24, -R9, R7 ;  /* 0x8000000918077223 */ /* 0x000fe20000010007 */
[----:B------:R-:W-:-:S04]  /*1740*/  IMAD.WIDE.U32 R24, R11, 0x2, R14 ;  /* 0x000000020b187825 */ /* 0x000fc800078e000e */
[----:B------:R-:W-:-:S05]  /*1750*/  F2FP.BF16.F32.PACK_AB R7, RZ, R7 ;  /* 0x00000007ff07723e */ /* 0x000fca00000010ff */
[----:B------:R3:W-:Y:S01]  /*1760*/  STG.E.U16 desc[UR8][R24.64], R7 ;  /* 0x0000000718007986 */ /* 0x0007e2000c101508 */
[----:B------:R-:W-:Y:S05]  /*1770*/  @P0 BRA `(.L_x_5601) ;  /* 0xfffffff800740947 */ /* 0x000fea000383ffff */
[----:B------:R-:W-:Y:S05]  /*1780*/  BSYNC.RECONVERGENT B2 ;  /* 0x0000000000027941 */ /* 0x000fea0003800200 */
.L_x_5600:
[----:B------:R-:W-:-:S07]  /*1790*/  MOV R16, UR13 ;  /* 0x0000000d00107c02 */ /* 0x000fce0008000f00 */
.L_x_5599:
[----:B------:R-:W-:-:S09]  /*17a0*/  UISETP.NE.AND UP0, UPT, UR10, URZ, UPT ;  /* 0x000000ff0a00728c */ /* 0x000fd2000bf05270 */
[----:B------:R-:W-:Y:S05]  /*17b0*/  BRA.U !UP0, `(.L_x_5598) ;  /* 0x0000000908a47547 */ /* 0x000fea000b800000 */
[----:B------:R-:W-:Y:S02]  /*17c0*/  UIADD3 UR6, UPT, UPT, UR10, -0x1, URZ ;  /* 0xffffffff0a067890 */ /* 0x000fe4000fffe0ff */
[----:B------:R-:W-:Y:S02]  /*17d0*/  UISETP.NE.AND UP1, UPT, UR11, URZ, UPT ;  /* 0x000000ff0b00728c */ /* 0x000fe4000bf25270 */
[----:B------:R-:W-:-:S09]  /*17e0*/  UISETP.GE.U32.AND UP0, UPT, UR6, 0x3, UPT ;  /* 0x000000030600788c */ /* 0x000fd2000bf06070 */
[----:B------:R-:W-:Y:S05]  /*17f0*/  BRA.U !UP0, `(.L_x_5602) ;  /* 0x0000000108d07547 */ /* 0x000fea000b800000 */
[----:B------:R-:W0:Y:S01]  /*1800*/  LDC.64 R12, c[0x0][0x390] ;  /* 0x0000e400ff0c7b82 */ /* 0x000e220000000a00 */
[----:B------:R-:W1:Y:S07]  /*1810*/  LDCU UR6, c[0x0][0x3a0] ;  /* 0x00007400ff0677ac */ /* 0x000e6e0008000800 */
[----:B------:R-:W2:Y:S08]  /*1820*/  LDC.64 R14, c[0x0][0x388] ;  /* 0x0000e200ff0e7b82 */ /* 0x000eb00000000a00 */
[----:B---3--:R-:W3:Y:S01]  /*1830*/  LDC.64 R18, c[0x0][0x380] ;  /* 0x0000e000ff127b82 */ /* 0x008ee20000000a00 */
[----:B-1----:R-:W-:-:S04]  /*1840*/  IMAD R21, R16, UR6, R5 ;  /* 0x0000000610157c24 */ /* 0x002fc8000f8e0205 */
[----:B0-----:R-:W-:-:S06]  /*1850*/  IMAD.WIDE.U32 R22, R21, 0x2, R12 ;  /* 0x0000000215167825 */ /* 0x001fcc00078e000c */
[----:B------:R-:W4:Y:S01]  /*1860*/  LDG.E.U16 R22, desc[UR8][R22.64] ;  /* 0x0000000816167981 */ /* 0x000f22000c1e1500 */
[----:B--2---:R-:W-:-:S06]  /*1870*/  IMAD.WIDE.U32 R24, R21, 0x2, R14 ;  /* 0x0000000215187825 */ /* 0x004fcc00078e000e */
[----:B------:R-:W2:Y:S01]  /*1880*/  LDG.E.U16 R24, desc[UR8][R24.64] ;  /* 0x0000000818187981 */ /* 0x000ea2000c1e1500 */
[----:B------:R-:W-:-:S05]  /*1890*/  IADD3 R11, PT, PT, R21, UR6, RZ ;  /* 0x00000006150b7c10 */ /* 0x000fca000fffe0ff */
[----:B------:R-:W-:Y:S01]  /*18a0*/  IMAD.WIDE.U32 R26, R11, 0x2, R12 ;  /* 0x000000020b1a7825 */ /* 0x000fe200078e000c */
[----:B----4-:R-:W-:Y:S02]  /*18b0*/  SHF.L.U32 R7, R22, 0x10, RZ ;  /* 0x0000001016077819 */ /* 0x010fe400000006ff */
[----:B--2---:R-:W-:-:S05]  /*18c0*/  SHF.L.U32 R20, R24, 0x10, RZ ;  /* 0x0000001018147819 */ /* 0x004fca00000006ff */
[----:B------:R-:W-:Y:S01]  /*18d0*/  FFMA.FTZ R7, R20, -R9, R7 ;  /* 0x8000000914077223 */ /* 0x000fe20000010007 */
[----:B---3--:R-:W-:-:S04]  /*18e0*/  IMAD.WIDE.U32 R20, R21, 0x2, R18 ;  /* 0x0000000215147825 */ /* 0x008fc800078e0012 */
[----:B------:R-:W-:Y:S01]  /*18f0*/  F2FP.BF16.F32.PACK_AB R7, RZ, R7 ;  /* 0x00000007ff07723e */ /* 0x000fe200000010ff */
[----:B------:R-:W-:-:S03]  /*1900*/  IMAD.WIDE.U32 R22, R11, 0x2, R14 ;  /* 0x000000020b167825 */ /* 0x000fc600078e000e */
        /* <DEDUP_REMOVED lines=18> */
[----:B------:R-:W-:Y:S01]  /*1a30*/  IMAD.WIDE.U32 R14, R11, 0x2, R14 ;  /* 0x000000020b0e7825 */ /* 0x000fe200078e000e */
[----:B--2---:R-:W-:Y:S02]  /*1a40*/  SHF.L.U32 R7, R28, 0x10, RZ ;  /* 0x000000101c077819 */ /* 0x004fe400000006ff */
[----:B---3--:R-:W-:-:S05]  /*1a50*/  SHF.L.U32 R22, R20, 0x10, RZ ;  /* 0x0000001014167819 */ /* 0x008fca00000006ff */
[----:B------:R-:W-:Y:S01]  /*1a60*/  FFMA.FTZ R7, R22, -R9, R7 ;  /* 0x8000000916077223 */ /* 0x000fe20000010007 */
[----:B0-----:R-:W-:-:S04]  /*1a70*/  IMAD.WIDE.U32 R22, R17, 0x2, R18 ;  /* 0x0000000211167825 */ /* 0x001fc800078e0012 */
[----:B------:R-:W-:-:S04]  /*1a80*/  F2FP.BF16.F32.PACK_AB R7, RZ, R7 ;  /* 0x00000007ff07723e */ /* 0x000fc800000010ff */
[----:B------:R-:W-:-:S05]  /*1a90*/  PRMT R17, R7, 0x7610, R17 ;  /* 0x0000761007117816 */ /* 0x000fca0000000011 */
[----:B------:R0:W-:Y:S04]  /*1aa0*/  STG.E.U16 desc[UR8][R22.64], R17 ;  /* 0x0000001116007986 */ /* 0x0001e8000c101508 */
[----:B------:R-:W2:Y:S04]  /*1ab0*/  LDG.E.U16 R12, desc[UR8][R12.64] ;  /* 0x000000080c0c7981 */ /* 0x000ea8000c1e1500 */
[----:B------:R-:W3:Y:S01]  /*1ac0*/  LDG.E.U16 R14, desc[UR8][R14.64] ;  /* 0x000000080e0e7981 */ /* 0x000ee2000c1e1500 */
[----:B------:R-:W-:Y:S01]  /*1ad0*/  IMAD.WIDE.U32 R18, R11, 0x2, R18 ;  /* 0x000000020b127825 */ /* 0x000fe200078e0012 */
[----:B------:R-:W-:-:S02]  /*1ae0*/  IADD3 R16, PT, PT, R16, 0x4, RZ ;  /* 0x0000000410107810 */ /* 0x000fc40007ffe0ff */
[----:B--2---:R-:W-:Y:S02]  /*1af0*/  SHF.L.U32 R7, R12, 0x10, RZ ;  /* 0x000000100c077819 */ /* 0x004fe400000006ff */
[----:B---3--:R-:W-:-:S05]  /*1b00*/  SHF.L.U32 R20, R14, 0x10, RZ ;  /* 0x000000100e147819 */ /* 0x008fca00000006ff */
[----:B------:R-:W-:-:S05]  /*1b10*/  FFMA.FTZ R7, R20, -R9, R7 ;  /* 0x8000000914077223 */ /* 0x000fca0000010007 */
[----:B------:R-:W-:-:S05]  /*1b20*/  F2FP.BF16.F32.PACK_AB R7, RZ, R7 ;  /* 0x00000007ff07723e */ /* 0x000fca00000010ff */
[----:B------:R0:W-:Y:S02]  /*1b30*/  STG.E.U16 desc[UR8][R18.64], R7 ;  /* 0x0000000712007986 */ /* 0x0001e4000c101508 */
.L_x_5602:
[----:B------:R-:W-:Y:S05]  /*1b40*/  BRA.U !UP1, `(.L_x_5598) ;  /* 0x0000000509c07547 */ /* 0x000fea000b800000 */
[----:B------:R-:W1:Y:S01]  /*1b50*/  LDCU UR6, c[0x0][0x39c] ;  /* 0x00007380ff0677ac */ /* 0x000e620008000800 */
[----:B------:R-:W-:Y:S02]  /*1b60*/  UISETP.NE.AND UP1, UPT, UR11, 0x1, UPT ;  /* 0x000000010b00788c */ /* 0x000fe4000bf25270 */
[----:B-1----:R-:W-:-:S07]  /*1b70*/  ULOP3.LUT UP0, URZ, UR6, 0x1, URZ, 0xc0, !UPT ;  /* 0x0000000106ff7892 */ /* 0x002fce000f80c0ff */
[----:B------:R-:W-:Y:S05]  /*1b80*/  BRA.U !UP1, `(.L_x_5603) ;  /* 0x0000000109707547 */ /* 0x000fea000b800000 */
[----:B0--3--:R-:W0:Y:S01]  /*1b90*/  LDC.64 R18, c[0x0][0x390] ;  /* 0x0000e400ff127b82 */ /* 0x009e220000000a00 */
[----:B------:R-:W1:Y:S07]  /*1ba0*/  LDCU UR6, c[0x0][0x3a0] ;  /* 0x00007400ff0677ac */ /* 0x000e6e0008000800 */
[----:B------:R-:W2:Y:S08]  /*1bb0*/  LDC.64 R12, c[0x0][0x388] ;  /* 0x0000e200ff0c7b82 */ /* 0x000eb00000000a00 */
[----:B------:R-:W3:Y:S01]  /*1bc0*/  LDC.64 R14, c[0x0][0x380] ;  /* 0x0000e000ff0e7b82 */ /* 0x000ee20000000a00 */
[----:B-1----:R-:W-:-:S04]  /*1bd0*/  IMAD R21, R16, UR6, R5 ;  /* 0x0000000610157c24 */ /* 0x002fc8000f8e0205 */
[----:B0-----:R-:W-:-:S06]  /*1be0*/  IMAD.WIDE.U32 R22, R21, 0x2, R18 ;  /* 0x0000000215167825 */ /* 0x001fcc00078e0012 */
[----:B------:R-:W4:Y:S01]  /*1bf0*/  LDG.E.U16 R22, desc[UR8][R22.64] ;  /* 0x0000000816167981 */ /* 0x000f22000c1e1500 */
[----:B--2---:R-:W-:-:S06]  /*1c00*/  IMAD.WIDE.U32 R24, R21, 0x2, R12 ;  /* 0x0000000215187825 */ /* 0x004fcc00078e000c */
[----:B------:R-:W2:Y:S01]  /*1c10*/  LDG.E.U16 R24, desc[UR8][R24.64] ;  /* 0x0000000818187981 */ /* 0x000ea2000c1e1500 */
[----:B------:R-:W-:-:S04]  /*1c20*/  VIADD R11, R21, UR6 ;  /* 0x00000006150b7c36 */ /* 0x000fc80008000000 */
[----:B------:R-:W-:-:S04]  /*1c30*/  IMAD.WIDE.U32 R18, R11, 0x2, R18 ;  /* 0x000000020b127825 */ /* 0x000fc800078e0012 */
[----:B------:R-:W-:Y:S01]  /*1c40*/  IMAD.WIDE.U32 R12, R11, 0x2, R12 ;  /* 0x000000020b0c7825 */ /* 0x000fe200078e000c */
[----:B----4-:R-:W-:Y:S02]  /*1c50*/  SHF.L.U32 R7, R22, 0x10, RZ ;  /* 0x0000001016077819 */ /* 0x010fe400000006ff */
[----:B--2---:R-:W-:-:S05]  /*1c60*/  SHF.L.U32 R20, R24, 0x10, RZ ;  /* 0x0000001018147819 */ /* 0x004fca00000006ff */
[----:B------:R-:W-:Y:S01]  /*1c70*/  FFMA.FTZ R7, R20, -R9, R7 ;  /* 0x8000000914077223 */ /* 0x000fe20000010007 */
[----:B---3--:R-:W-:-:S04]  /*1c80*/  IMAD.WIDE.U32 R20, R21, 0x2, R14 ;  /* 0x0000000215147825 */ /* 0x008fc800078e000e */
        /* <DEDUP_REMOVED lines=12> */
.L_x_5603:
[----:B------:R-:W-:Y:S05]  /*1d50*/  BRA.U !UP0, `(.L_x_5598) ;  /* 0x00000005083c7547 */ /* 0x000fea000b800000 */
[----:B------:R-:W2:Y:S01]  /*1d60*/  LDC.64 R12, c[0x0][0x390] ;  /* 0x0000e400ff0c7b82 */ /* 0x000ea20000000a00 */
[----:B------:R-:W4:Y:S07]  /*1d70*/  LDCU UR6, c[0x0][0x3a0] ;  /* 0x00007400ff0677ac */ /* 0x000f2e0008000800 */
[----:B-1----:R-:W1:Y:S01]  /*1d80*/  LDC.64 R14, c[0x0][0x388] ;  /* 0x0000e200ff0e7b82 */ /* 0x002e620000000a00 */
[----:B----4-:R-:W-:-:S07]  /*1d90*/  IMAD R5, R16, UR6, R5 ;  /* 0x0000000610057c24 */ /* 0x010fce000f8e0205 */
[----:B0-----:R-:W0:Y:S01]  /*1da0*/  LDC.64 R16, c[0x0][0x380] ;  /* 0x0000e000ff107b82 */ /* 0x001e220000000a00 */
[----:B--2---:R-:W-:-:S06]  /*1db0*/  IMAD.WIDE.U32 R12, R5, 0x2, R12 ;  /* 0x00000002050c7825 */ /* 0x004fcc00078e000c */
[----:B------:R-:W3:Y:S01]  /*1dc0*/  LDG.E.U16 R12, desc[UR8][R12.64] ;  /* 0x000000080c0c7981 */ /* 0x000ee2000c1e1500 */
[----:B-1----:R-:W-:-:S06]  /*1dd0*/  IMAD.WIDE.U32 R14, R5, 0x2, R14 ;  /* 0x00000002050e7825 */ /* 0x002fcc00078e000e */
[----:B------:R-:W2:Y:S01]  /*1de0*/  LDG.E.U16 R14, desc[UR8][R14.64] ;  /* 0x000000080e0e7981 */ /* 0x000ea2000c1e1500 */
[----:B0-----:R-:W-:Y:S01]  /*1df0*/  IMAD.WIDE.U32 R16, R5, 0x2, R16 ;  /* 0x0000000205107825 */ /* 0x001fe200078e0010 */
[----:B---3--:R-:W-:Y:S02]  /*1e00*/  SHF.L.U32 R7, R12, 0x10, RZ ;  /* 0x000000100c077819 */ /* 0x008fe400000006ff */
[----:B--2---:R-:W-:-:S05]  /*1e10*/  SHF.L.U32 R18, R14, 0x10, RZ ;  /* 0x000000100e127819 */ /* 0x004fca00000006ff */
[----:B------:R-:W-:-:S05]  /*1e20*/  FFMA.FTZ R7, R18, -R9, R7 ;  /* 0x8000000912077223 */ /* 0x000fca0000010007 */
[----:B------:R-:W-:-:S05]  /*1e30*/  F2FP.BF16.F32.PACK_AB R7, RZ, R7 ;  /* 0x00000007ff07723e */ /* 0x000fca00000010ff */
[----:B------:R2:W-:Y:S01]  /*1e40*/  STG.E.U16 desc[UR8][R16.64], R7 ;  /* 0x0000000710007986 */ /* 0x0005e2000c101508 */
[----:B------:R-:W-:Y:S05]  /*1e50*/  BRA `(.L_x_5598) ;  /* 0x0000000000fc7947 */ /* 0x000fea0003800000 */
.L_x_5591:
        /* <DEDUP_REMOVED lines=9> */
.L_x_5605:
[----:B------:R-:W1:Y:S02]  /*1ef0*/  LDCU UR6, c[0x0][0x3a0] ;  /* 0x00007400ff0677ac */ /* 0x000e640008000800 */
[----:B-1----:R-:W-:-:S04]  /*1f00*/  IMAD R13, R16, UR6, R5 ;  /* 0x00000006100d7c24 */ /* 0x002fc8000f8e0205 */
[----:B0-----:R-:W-:-:S06]  /*1f10*/  IMAD.WIDE.U32 R12, R13, 0x2, R14 ;  /* 0x000000020d0c7825 */ /* 0x001fcc00078e000e */
[----:B------:R-:W2:Y:S01]  /*1f20*/  LDG.E.U16 R12, desc[UR8][R12.64] ;  /* 0x000000080c0c7981 */ /* 0x000ea2000c1e1500 */
[----:B------:R-:W-:-:S04]  /*1f30*/  IADD3 R16, PT, PT, R16, UR16, RZ ;  /* 0x0000001010107c10 */ /* 0x000fc8000fffe0ff */
[----:B------:R-:W-:Y:S01]  /*1f40*/  ISETP.GE.U32.AND P1, PT, R16, R9, PT ;  /* 0x000000091000720c */ /* 0x000fe20003f26070 */
[----:B--2---:R-:W-:-:S04]  /*1f50*/  IMAD.U32 R18, R12, 0x10000, RZ ;  /* 0x000100000c127824 */ /* 0x004fc800078e00ff */
[----:B------:R-:W-:-:S08]  /*1f60*/  FADD.FTZ R7, R18, R7 ;  /* 0x0000000712077221 */ /* 0x000fd00000010000 */
[----:B------:R-:W-:Y:S05]  /*1f70*/  @!P1 BRA `(.L_x_5605) ;  /* 0xfffffffc00dc9947 */ /* 0x000fea000383ffff */
.L_x_5604:
        /* <DEDUP_REMOVED lines=10> */
.L_x_5606:
        /* <DEDUP_REMOVED lines=19> */
.L_x_5607:
[----:B0-----:R-:W0:Y:S02]  /*2150*/  LDCU UR6, c[0x0][0x3a0] ;  /* 0x00007400ff0677ac */ /* 0x001e240008000800 */
[----:B0-----:R-:W-:Y:S01]  /*2160*/  IMAD R23, R24, UR6, R5 ;  /* 0x0000000618177c24 */ /* 0x001fe2000f8e0205 */
[----:B------:R-:W0:Y:S03]  /*2170*/  LDCU UR6, c[0x0][0x39c] ;  /* 0x00007380ff0677ac */ /* 0x000e260008000800 */
[----:B--2---:R-:W-:-:S04]  /*2180*/  IMAD.WIDE.U32 R18, R23, 0x2, R12 ;  /* 0x0000000217127825 */ /* 0x004fc800078e000c */
[----:B----4-:R-:W-:Y:S02]  /*2190*/  IMAD.WIDE.U32 R20, R23, 0x2, R16 ;  /* 0x0000000217147825 */ /* 0x010fe400078e0010 */
[----:B------:R-:W2:Y:S04]  /*21a0*/  LDG.E.U16 R18, desc[UR8][R18.64] ;  /* 0x0000000812127981 */ /* 0x000ea8000c1e1500 */
[----:B------:R-:W4:Y:S01]  /*21b0*/  LDG.E.U16 R20, desc[UR8][R20.64] ;  /* 0x0000000814147981 */ /* 0x000f22000c1e1500 */
[----:B------:R-:W-:-:S04]  /*21c0*/  IADD3 R24, PT, PT, R24, UR16, RZ ;  /* 0x0000001018187c10 */ /* 0x000fc8000fffe0ff */
[----:B0-----:R-:W-:Y:S02]  /*21d0*/  ISETP.GE.U32.AND P0, PT, R24, UR6, PT ;  /* 0x0000000618007c0c */ /* 0x001fe4000bf06070 */
[----:B--2---:R-:W-:Y:S02]  /*21e0*/  SHF.L.U32 R26, R18, 0x10, RZ ;  /* 0x00000010121a7819 */ /* 0x004fe400000006ff */
[----:B----4-:R-:W-:-:S05]  /*21f0*/  SHF.L.U32 R22, R20, 0x10, RZ ;  /* 0x0000001014167819 */ /* 0x010fca00000006ff */
[----:B-1----:R-:W-:-:S05]  /*2200*/  FFMA.FTZ R22, -R7, R22, R26 ;  /* 0x0000001607167223 */ /* 0x002fca000001011a */
[----:B------:R-:W-:Y:S01]  /*2210*/  F2FP.BF16.F32.PACK_AB R9, RZ, R22 ;  /* 0x00000016ff09723e */ /* 0x000fe200000010ff */
[----:B---3--:R-:W-:-:S05]  /*2220*/  IMAD.WIDE.U32 R22, R23, 0x2, R14 ;  /* 0x0000000217167825 */ /* 0x008fca00078e000e */
[----:B------:R0:W-:Y:S01]  /*2230*/  STG.E.U16 desc[UR8][R22.64], R9 ;  /* 0x0000000916007986 */ /* 0x0001e2000c101508 */
[----:B------:R-:W-:Y:S05]  /*2240*/  @!P0 BRA `(.L_x_5607) ;  /* 0xfffffffc00c08947 */ /* 0x000fea000383ffff */
.L_x_5598:
[----:B------:R-:W-:Y:S05]  /*2250*/  BSYNC.RECONVERGENT B0 ;  /* 0x0000000000007941 */ /* 0x000fea0003800200 */
.L_x_5590:
[----:B------:R-:W4:Y:S01]  /*2260*/  LDCU UR6, c[0x0][0x3a0] ;  /* 0x00007400ff0677ac */ /* 0x000f220008000800 */
[----:B------:R-:W-:-:S04]  /*2270*/  IADD3 R3, PT, PT, R3, UR4, RZ ;  /* 0x0000000403037c10 */ /* 0x000fc8000fffe0ff */
[----:B----4-:R-:W-:-:S13]  /*2280*/  ISETP.GE.U32.AND P0, PT, R3, UR6, PT ;  /* 0x0000000603007c0c */ /* 0x010fda000bf06070 */
[----:B------:R-:W-:Y:S05]  /*2290*/  @!P0 BRA `(.L_x_5608) ;  /* 0xffffffdc00dc8947 */ /* 0x000fea000383ffff */
.L_x_5589:
[----:B------:R-:W-:Y:S05]  /*22a0*/  BSYNC.RECONVERGENT B1 ;  /* 0x0000000000017941 */ /* 0x000fea0003800200 */
.L_x_5588:
[----:B------:R-:W4:Y:S01]  /*22b0*/  LDCU UR6, c[0x0][0x370] ;  /* 0x00006e00ff0677ac */ /* 0x000f220008000800 */
[----:B------:R-:W5:Y:S01]  /*22c0*/  LDCU UR7, c[0x0][0x398] ;  /* 0x00007300ff0777ac */ /* 0x000f620008000800 */
[----:B----4-:R-:W-:-:S04]  /*22d0*/  IADD3 R2, PT, PT, R2, UR6, RZ ;  /* 0x0000000602027c10 */ /* 0x010fc8000fffe0ff */
[----:B-----5:R-:W-:-:S13]  /*22e0*/  ISETP.GE.U32.AND P0, PT, R2, UR7, PT ;  /* 0x0000000702007c0c */ /* 0x020fda000bf06070 */
[----:B------:R-:W-:Y:S05]  /*22f0*/  @!P0 BRA `(.L_x_5609) ;  /* 0xffffffdc00988947 */ /* 0x000fea000383ffff */
[----:B------:R-:W-:Y:S05]  /*2300*/  EXIT ;  /* 0x000000000000794d */ /* 0x000fea0003800000 */
.L_x_5610:
        /* <DEDUP_REMOVED lines=15> */
.L_x_11522:


//--------------------- .text._ZN2at6native43_GLOBAL__N__9ae7fba5_10_SoftMax_cu_9f978f6327cunn_SpatialSoftMaxBackwardIN3c104HalfEffNS1_23SoftMaxBackwardEpilogueEEEvPT_PKT1_SA_jjj --------------------------
	.section	.text._ZN2at6native43_GLOBAL__N__9ae7fba5_10_SoftMax_cu_9f978f6327cunn_SpatialSoftMaxBackwardIN3c104HalfEffNS1_23SoftMaxBackwardEpilogueEEEvPT_PKT1_SA_jjj,"ax",@progbits
	.align	128
.text._ZN2at6native43_GLOBAL__N__9ae7fba5_10_SoftMax_cu_9f978f6327cunn_SpatialSoftMaxBackwardIN3c104HalfEffNS1_23SoftMaxBackwardEpilogueEEEvPT_PKT1_SA_jjj:
        .type           _ZN2at6native43_GLOBAL__N__9ae7fba5_10_SoftMax_cu_9f978f6327cunn_SpatialSoftMaxBackwardIN3c104HalfEffNS1_23SoftMaxBackwardEpilogueEEEvPT_PKT1_SA_jjj,@function
        .size           _ZN2at6native43_GLOBAL__N__9ae7fba5_10_SoftMax_cu_9f978f6327cunn_SpatialSoftMaxBackwardIN3c104HalfEffNS1_23SoftMaxBackwardEpilogueEEEvPT_PKT1_SA_jjj,(.L_x_11523 - _ZN2at6native43_GLOBAL__N__9ae7fba5_10_SoftMax_cu_9f978f6327cunn_SpatialSoftMaxBackwardIN3c104HalfEffNS1_23SoftMaxBackwardEpilogueEEEvPT_PKT1_SA_jjj)
        .other          _ZN2at6native43_GLOBAL__N__9ae7fba5_10_SoftMax_cu_9f978f6327cunn_SpatialSoftMaxBackwardIN3c104HalfEffNS1_23SoftMaxBackwardEpilogueEEEvPT_PKT1_SA_jjj,@"STO_CUDA_ENTRY STV_DEFAULT"
_ZN2at6native43_GLOBAL__N__9ae7fba5_10_SoftMax_cu_9f978f6327cunn_SpatialSoftMaxBackwardIN3c104HalfEffNS1_23SoftMaxBackwardEpilogueEEEvPT_PKT1_SA_jjj:
        /* <DEDUP_REMOVED lines=22> */
.L_x_5632:
        /* <DEDUP_REMOVED lines=11> */
.L_x_5631:
        /* <DEDUP_REMOVED lines=46> */
.L_x_5618:
        /* <DEDUP_REMOVED lines=70> */
.L_x_5617:
[----:B------:R-:W-:-:S07]  /*0950*/  MOV R14, UR12 ;  /* 0x0000000c000e7c02 */ /* 0x000fce0008000f00 */
.L_x_5616:
        /* <DEDUP_REMOVED lines=43> */
.L_x_5619:
        /* <DEDUP_REMOVED lines=24> */
.L_x_5620:
        /* <DEDUP_REMOVED lines=19> */
.L_x_5615:
[----:B------:R-:W-:Y:S05]  /*0ec0*/  @!P0 BRA `(.L_x_5621) ;  /* 0x0000000c00e08947 */ /* 0x000fea0003800000 */
[----:B------:R-:W0:Y:S01]  /*0ed0*/  LDCU UR6, c[0x0][0x39c] ;  /* 0x00007380ff0677ac */ /* 0x000e220008000800 */
[----:B------:R-:W-:Y:S01]  /*0ee0*/  HFMA2 R16, -RZ, RZ, 0, 0 ;  /* 0x00000000ff107431 */ /* 0x000fe200000001ff */
[----:B0-----:R-:W-:-:S09]  /*0ef0*/  UISETP.GE.U32.AND UP0, UPT, UR6, 0x8, UPT ;  /* 0x000000080600788c */ /* 0x001fd2000bf06070 */
[----:B------:R-:W-:Y:S05]  /*0f00*/  BRA.U !UP0, `(.L_x_5622) ;  /* 0x0000000508687547 */ /* 0x000fea000b800000 */
[----:B------:R-:W-:Y:S01]  /*0f10*/  BSSY.RECONVERGENT B2, `(.L_x_5623) ;  /* 0x0000058000027945 */ /* 0x000fe20003800200 */
[----:B------:R-:W-:-:S07]  /*0f20*/  MOV R18, RZ ;  /* 0x000000ff00127202 */ /* 0x000fce0000000f00 */
.L_x_5624:
        /* <DEDUP_REMOVED lines=14> */
[----:B------:R-:W-:-:S04]  /*1010*/  F2FP.F16.F32.PACK_AB R7, RZ, R7 ;  /* 0x00000007ff07723e */ /* 0x000fc800000000ff */
        /* <DEDUP_REMOVED lines=68> */
[----:B------:R-:W-:-:S05]  /*1460*/  F2FP.F16.F32.PACK_AB R7, RZ, R7 ;  /* 0x00000007ff07723e */ /* 0x000fca00000000ff */
[----:B------:R0:W-:Y:S02]  /*1470*/  STG.E.U16 desc[UR8][R12.64], R7 ;  /* 0x000000070c007986 */ /* 0x0001e4000c101508 */
[----:B------:R-:W-:Y:S05]  /*1480*/  @P0 BRA `(.L_x_5624) ;  /* 0xfffffff800a80947 */ /* 0x000fea000383ffff */
[----:B------:R-:W-:Y:S05]  /*1490*/  BSYNC.RECONVERGENT B2 ;  /* 0x0000000000027941 */ /* 0x000fea0003800200 */
.L_x_5623:
[----:B------:R-:W-:-:S07]  /*14a0*/  MOV R16, UR13 ;  /* 0x0000000d00107c02 */ /* 0x000fce0008000f00 */
.L_x_5622:
        /* <DEDUP_REMOVED lines=46> */
[----:B------:R-:W-:-:S03]  /*1790*/  IADD3 R16, PT, PT, R16, 0x4, RZ ;  /* 0x0000000410107810 */ /* 0x000fc60007ffe0ff */
[----:B--2---:R-:W-:-:S05]  /*17a0*/  FFMA.FTZ R7, R15, -R9, R12 ;  /* 0x800000090f077223 */ /* 0x004fca000001000c */
[----:B------:R-:W-:-:S05]  /*17b0*/  F2FP.F16.F32.PACK_AB R7, RZ, R7 ;  /* 0x00000007ff07723e */ /* 0x000fca00000000ff */
[----:B------:R1:W-:Y:S02]  /*17c0*/  STG.E.U16 desc[UR8][R18.64], R7 ;  /* 0x0000000712007986 */ /* 0x0003e4000c101508 */
.L_x_5625:
        /* <DEDUP_REMOVED lines=22> */
[----:B------:R-:W3:Y:S04]  /*1930*/  LDG.E R18, desc[UR8][R18.64] ;  /* 0x0000000812127981 */ /* 0x000ee8000c1e1900 */
[----:B------:R-:W3:Y:S01]  /*1940*/  LDG.E R13, desc[UR8][R12.64] ;  /* 0x000000080c0d7981 */ /* 0x000ee2000c1e1900 */
[----:B------:R-:W-:Y:S01]  /*1950*/  IMAD.WIDE.U32 R14, R11, 0x2, R14 ;  /* 0x000000020b0e7825 */ /* 0x000fe200078e000e */
[----:B------:R-:W-:-:S03]  /*1960*/  IADD3 R16, PT, PT, R16, 0x2, RZ ;  /* 0x0000000210107810 */ /* 0x000fc60007ffe0ff */
[----:B---3--:R-:W-:-:S05]  /*1970*/  FFMA.FTZ R7, R13, -R9, R18 ;  /* 0x800000090d077223 */ /* 0x008fca0000010012 */
[----:B------:R-:W-:-:S05]  /*1980*/  F2FP.F16.F32.PACK_AB R7, RZ, R7 ;  /* 0x00000007ff07723e */ /* 0x000fca00000000ff */
[----:B------:R2:W-:Y:S02]  /*1990*/  STG.E.U16 desc[UR8][R14.64], R7 ;  /* 0x000000070e007986 */ /* 0x0005e4000c101508 */
.L_x_5626:
        /* <DEDUP_REMOVED lines=12> */
[----:B------:R-:W-:-:S05]  /*1a60*/  F2FP.F16.F32.PACK_AB R9, RZ, R9 ;  /* 0x00000009ff09723e */ /* 0x000fca00000000ff */
[----:B------:R3:W-:Y:S01]  /*1a70*/  STG.E.U16 desc[UR8][R16.64], R9 ;  /* 0x0000000910007986 */ /* 0x0007e2000c101508 */
[----:B------:R-:W-:Y:S05]  /*1a80*/  BRA `(.L_x_5621) ;  /* 0x0000000000f07947 */ /* 0x000fea0003800000 */
.L_x_5614:
        /* <DEDUP_REMOVED lines=9> */
.L_x_5628:
        /* <DEDUP_REMOVED lines=8> */
.L_x_5627:
        /* <DEDUP_REMOVED lines=10> */
.L_x_5629:
        /* <DEDUP_REMOVED lines=19> */
.L_x_5630:
        /* <DEDUP_REMOVED lines=11> */
[----:B------:R-:W-:-:S05]  /*1e20*/  F2FP.F16.F32.PACK_AB R9, RZ, R9 ;  /* 0x00000009ff09723e */ /* 0x000fca00000000ff */
[----:B------:R0:W-:Y:S02]  /*1e30*/  STG.E.U16 desc[UR8][R22.64], R9 ;  /* 0x0000000916007986 */ /* 0x0001e4000c101508 */
[----:B------:R-:W-:Y:S05]  /*1e40*/  @!P0 BRA `(.L_x_5630) ;  /* 0xfffffffc00c88947 */ /* 0x000fea000383ffff */
.L_x_5621:
[----:B------:R-:W-:Y:S05]  /*1e50*/  BSYNC.RECONVERGENT B0 ;  /* 0x0000000000007941 */ /* 0x000fea0003800200 */
.L_x_5613:
[----:B------:R-:W4:Y:S01]  /*1e60*/  LDCU UR6, c[0x0][0x3a0] ;  /* 0x00007400ff0677ac */ /* 0x000f220008000800 */
[----:B------:R-:W-:-:S04]  /*1e70*/  IADD3 R3, PT, PT, R3, UR4, RZ ;  /* 0x0000000403037c10 */ /* 0x000fc8000fffe0ff */
[----:B----4-:R-:W-:-:S13]  /*1e80*/  ISETP.GE.U32.AND P0, PT, R3, UR6, PT ;  /* 0x0000000603007c0c */ /* 0x010fda000bf06070 */
[----:B------:R-:W-:Y:S05]  /*1e90*/  @!P0 BRA `(.L_x_5631) ;  /* 0xffffffe000dc8947 */ /* 0x000fea000383ffff */
.L_x_5612:
[----:B------:R-:W-:Y:S05]  /*1ea0*/  BSYNC.RECONVERGENT B1 ;  /* 0x0000000000017941 */ /* 0x000fea0003800200 */
.L_x_5611:
[----:B------:R-:W4:Y:S01]  /*1eb0*/  LDCU UR6, c[0x0][0x370] ;  /* 0x00006e00ff0677ac */ /* 0x000f220008000800 */
[----:B------:R-:W5:Y:S01]  /*1ec0*/  LDCU UR7, c[0x0][0x398] ;  /* 0x00007300ff0777ac */ /* 0x000f620008000800 */
[----:B----4-:R-:W-:-:S04]  /*1ed0*/  IADD3 R2, PT, PT, R2, UR6, RZ ;  /* 0x0000000602027c10 */ /* 0x010fc8000fffe0ff */
[----:B-----5:R-:W-:-:S13]  /*1ee0*/  ISETP.GE.U32.AND P0, PT, R2, UR7, PT ;  /* 0x0000000702007c0c */ /* 0x020fda000bf06070 */
[----:B------:R-:W-:Y:S05]  /*1ef0*/  @!P0 BRA `(.L_x_5632) ;  /* 0xffffffe000988947 */ /* 0x000fea000383ffff */
[----:B------:R-:W-:Y:S05]  /*1f00*/  EXIT ;  /* 0x000000000000794d */ /* 0x000fea0003800000 */
.L_x_5633:
        /* <DEDUP_REMOVED lines=15> */
.L_x_11523:


//--------------------- .text._ZN2at6native43_GLOBAL__N__9ae7fba5_10_SoftMax_cu_9f978f6327cunn_SpatialSoftMaxBackwardIN3c104HalfEfS4_NS1_23SoftMaxBackwardEpilogueEEEvPT_PKT1_SA_jjj --------------------------
	.section	.text._ZN2at6native43_GLOBAL__N__9ae7fba5_10_SoftMax_cu_9f978f6327cunn_SpatialSoftMaxBackwardIN3c104HalfEfS4_NS1_23SoftMaxBackwardEpilogueEEEvPT_PKT1_SA_jjj,"ax",@progbits
	.align	128
.text._ZN2at6native43_GLOBAL__N__9ae7fba5_10_SoftMax_cu_9f978f6327cunn_SpatialSoftMaxBackwardIN3c104HalfEfS4_NS1_23SoftMaxBackwardEpilogueEEEvPT_PKT1_SA_jjj:
        .type           _ZN2at6native43_GLOBAL__N__9ae7fba5_10_SoftMax_cu_9f978f6327cunn_SpatialSoftMaxBackwardIN3c104HalfEfS4_NS1_23SoftMaxBackwardEpilogueEEEvPT_PKT1_SA_jjj,@function
        .size           _ZN2at6native43_GLOBAL__N__9ae7fba5_10_SoftMax_cu_9f978f6327cunn_SpatialSoftMaxBackwardIN3c104HalfEfS4_NS1_23SoftMaxBackwardEpilogueEEEvPT_PKT1_SA_jjj,(.L_x_11524 - _ZN2at6native43_GLOBAL__N__9ae7fba5_10_SoftMax_cu_9f978f6327cunn_SpatialSoftMaxBackwardIN3c104HalfEfS4_NS1_23SoftMaxBackwardEpilogueEEEvPT_PKT1_SA_jjj)
        .other          _ZN2at6native43_GLOBAL__N__9ae7fba5_10_SoftMax_cu_9f978f6327cunn_SpatialSoftMaxBackwardIN3c104HalfEfS4_NS1_23SoftMaxBackwardEpilogueEEEvPT_PKT1_SA_jjj,@"STO_CUDA_ENTRY STV_DEFAULT"
_ZN2at6native43_GLOBAL__N__9ae7fba5_10_SoftMax_cu_9f978f6327cunn_SpatialSoftMaxBackwardIN3c104HalfEfS4_NS1_23SoftMaxBackwardEpilogueEEEvPT_PKT1_SA_jjj:
        /* <DEDUP_REMOVED lines=22> */
.L_x_5655:
        /* <DEDUP_REMOVED lines=11> */
.L_x_5654:
        /* <DEDUP_REMOVED lines=43> */
[--C-:B------:R-:W-:Y:S02]  /*04c0*/  IMAD R37, R26, UR6, R3.reuse ;  /* 0x000000061a257c24 */ /* 0x100fe4000f8e0203 */
[----:B------:R-:W-:-:S02]  /*04d0*/  IMAD R31, R31, UR6, R3 ;  /* 0x000000061f1f7c24 */ /* 0x000fc4000f8e0203 */
[----:B------:R-:W-:-:S07]  /*04e0*/  IMAD R30, R15, UR6, R3 ;  /* 0x000000060f1e7c24 */ /* 0x000fce000f8e0203 */
.L_x_5641:
[----:B------:R-:W0:Y:S02]  /*04f0*/  LDC.64 R16, c[0x0][0x390] ;  /* 0x0000e400ff107b82 */ /* 0x000e240000000a00 */
[----:B0-----:R-:W-:-:S04]  /*0500*/  IMAD.WIDE.U32 R18, R14, 0x2, R16 ;  /* 0x000000020e127825 */ /* 0x001fc800078e0010 */
[--C-:B------:R-:W-:Y:S01]  /*0510*/  IMAD.WIDE.U32 R26, R34, 0x2, R16.reuse ;  /* 0x00000002221a7825 */ /* 0x100fe200078e0010 */
[----:B------:R0:W2:Y:S03]  /*0520*/  LDG.E.U16 R15, desc[UR8][R18.64] ;  /* 0x00000008120f7981 */ /* 0x0000a6000c1e1500 */
[--C-:B------:R-:W-:Y:S02]  /*0530*/  IMAD.WIDE.U32 R24, R7, 0x2, R16.reuse ;  /* 0x0000000207187825 */ /* 0x100fe400078e0010 */
[----:B------:R-:W3:Y:S02]  /*0540*/  LDG.E.U16 R26, desc[UR8][R26.64] ;  /* 0x000000081a1a7981 */ /* 0x000ee4000c1e1500 */
[--C-:B------:R-:W-:Y:S02]  /*0550*/  IMAD.WIDE.U32 R20, R29, 0x2, R16.reuse ;  /* 0x000000021d147825 */ /* 0x100fe400078e0010 */
[----:B------:R-:W4:Y:S02]  /*0560*/  LDG.E.U16 R24, desc[UR8][R24.64] ;  /* 0x0000000818187981 */ /* 0x000f24000c1e1500 */
[----:B0-----:R-:W-:-:S02]  /*0570*/  IMAD.WIDE.U32 R18, R31, 0x2, R16 ;  /* 0x000000021f127825 */ /* 0x001fc400078e0010 */
[----:B------:R-:W5:Y:S04]  /*0580*/  LDG.E.U16 R21, desc[UR8][R20.64] ;  /* 0x0000000814157981 */ /* 0x000f68000c1e1500 */
[----:B------:R0:W5:Y:S02]  /*0590*/  LDG.E.U16 R20, desc[UR8][R18.64] ;  /* 0x0000000812147981 */ /* 0x000164000c1e1500 */
[----:B0-----:R-:W-:-:S04]  /*05a0*/  IMAD.WIDE.U32 R18, R32, 0x2, R16 ;  /* 0x0000000220127825 */ /* 0x001fc800078e0010 */
[----:B--2---:R-:W-:-:S05]  /*05b0*/  HADD2.F32 R15, -RZ, R15.H0_H0 ;  /* 0x2000000fff0f7230 */ /* 0x004fca0000004100 */
[----:B------:R-:W-:Y:S01]  /*05c0*/  FADD.FTZ R15, R15, R9 ;  /* 0x000000090f0f7221 */ /* 0x000fe20000010000 */
[----:B---3--:R-:W-:Y:S02]  /*05d0*/  HADD2.F32 R9, -RZ, R26.H0_H0 ;  /* 0x2000001aff097230 */ /* 0x008fe40000004100 */
[----:B----4-:R-:W-:-:S03]  /*05e0*/  HADD2.F32 R26, -RZ, R24.H0_H0 ;  /* 0x20000018ff1a7230 */ /* 0x010fc60000004100 */
[----:B------:R-:W-:-:S04]  /*05f0*/  FADD.FTZ R9, R15, R9 ;  /* 0x000000090f097221 */ /* 0x000fc80000010000 */
[----:B------:R-:W-:Y:S01]  /*0600*/  FADD.FTZ R15, R9, R26 ;  /* 0x0000001a090f7221 */ /* 0x000fe20000010000 */
[----:B------:R-:W-:Y:S01]  /*0610*/  IMAD.WIDE.U32 R26, R33, 0x2, R16 ;  /* 0x00000002211a7825 */ /* 0x000fe200078e0010 */
[----:B------:R0:W2:Y:S03]  /*0620*/  LDG.E.U16 R9, desc[UR8][R18.64] ;  /* 0x0000000812097981 */ /* 0x0000a6000c1e1500 */
[----:B-----5:R-:W-:Y:S02]  /*0630*/  HADD2.F32 R24, -RZ, R21.H0_H0 ;  /* 0x20000015ff187230 */ /* 0x020fe40000004100 */
[----:B------:R-:W3:Y:S03]  /*0640*/  LDG.E.U16 R26, desc[UR8][R26.64] ;  /* 0x000000081a1a7981 */ /* 0x000ee6000c1e1500 */
[----:B------:R-:W-:Y:S01]  /*0650*/  FADD.FTZ R15, R15, R24 ;  /* 0x000000180f0f7221 */ /* 0x000fe20000010000 */
[----:B0-----:R-:W-:-:S02]  /*0660*/  HADD2.F32 R18, -RZ, R20.H0_H0 ;  /* 0x20000014ff127230 */ /* 0x001fc40000004100 */
[----:B------:R-:W-:-:S04]  /*0670*/  IMAD.WIDE.U32 R20, R37, 0x2, R16 ;  /* 0x0000000225147825 */ /* 0x000fc800078e0010 */
[----:B------:R-:W-:-:S04]  /*0680*/  IMAD.WIDE.U32 R24, R35, 0x2, R16 ;  /* 0x0000000223187825 */ /* 0x000fc800078e0010 */
[----:B------:R-:W-:Y:S01]  /*0690*/  FADD.FTZ R15, R15, R18 ;  /* 0x000000120f0f7221 */ /* 0x000fe20000010000 */
[----:B------:R-:W4:Y:S01]  /*06a0*/  LDG.E.U16 R20, desc[UR8][R20.64] ;  /* 0x0000000814147981 */ /* 0x000f22000c1e1500 */
[----:B------:R-:W-:-:S03]  /*06b0*/  IMAD.WIDE.U32 R18, R22, 0x2, R16 ;  /* 0x0000000216127825 */ /* 0x000fc600078e0010 */
[----:B------:R-:W5:Y:S04]  /*06c0*/  LDG.E.U16 R24, desc[UR8][R24.64] ;  /* 0x0000000818187981 */ /* 0x000f68000c1e1500 */
[----:B------:R-:W5:Y:S01]  /*06d0*/  LDG.E.U16 R18, desc[UR8][R18.64] ;  /* 0x0000000812127981 */ /* 0x000f62000c1e1500 */
[----:B--2---:R-:W-:Y:S02]  /*06e0*/  HADD2.F32 R9, -RZ, R9.H0_H0 ;  /* 0x20000009ff097230 */ /* 0x004fe40000004100 */
[----:B---3--:R-:W-:-:S03]  /*06f0*/  HADD2.F32 R26, -RZ, R26.H0_H0 ;  /* 0x2000001aff1a7230 */ /* 0x008fc60000004100 */
[----:B------:R-:W-:-:S04]  /*0700*/  FADD.FTZ R9, R15, R9 ;  /* 0x000000090f097221 */ /* 0x000fc80000010000 */
[----:B------:R-:W-:Y:S01]  /*0710*/  FADD.FTZ R9, R9, R26 ;  /* 0x0000001a09097221 */ /* 0x000fe20000010000 */
[----:B----4-:R-:W-:Y:S02]  /*0720*/  HADD2.F32 R26, -RZ, R20.H0_H0 ;  /* 0x20000014ff1a7230 */ /* 0x010fe40000004100 */
[----:B------:R-:W-:-:S04]  /*0730*/  IMAD.WIDE.U32 R20, R28, 0x2, R16 ;  /* 0x000000021c147825 */ /* 0x000fc800078e0010 */
[----:B-----5:R-:W-:Y:S01]  /*0740*/  HADD2.F32 R24, -RZ, R24.H0_H0 ;  /* 0x20000018ff187230 */ /* 0x020fe20000004100 */
[----:B------:R0:W2:Y:S04]  /*0750*/  LDG.E.U16 R15, desc[UR8][R20.64] ;  /* 0x00000008140f7981 */ /* 0x0000a8000c1e1500 */
[----:B------:R-:W-:Y:S01]  /*0760*/  FADD.FTZ R9, R9, R24 ;  /* 0x0000001809097221 */ /* 0x000fe20000010000 */
[----:B------:R-:W-:Y:S02]  /*0770*/  HADD2.F32 R24, -RZ, R18.H0_H0 ;  /* 0x20000012ff187230 */ /* 0x000fe40000004100 */
[----:B------:R-:W-:-:S04]  /*0780*/  IMAD.WIDE.U32 R18, R30, 0x2, R16 ;  /* 0x000000021e127825 */ /* 0x000fc800078e0010 */
[----:B------:R-:W-:Y:S01]  /*0790*/  FADD.FTZ R9, R9, R26 ;  /* 0x0000001a09097221 */ /* 0x000fe20000010000 */
[----:B0-----:R-:W-:-:S04]  /*07a0*/  IMAD.WIDE.U32 R20, R11, 0x2, R16 ;  /* 0x000000020b147825 */ /* 0x001fc800078e0010 */
[----:B------:R-:W-:Y:S01]  /*07b0*/  FADD.FTZ R9, R9, R24 ;  /* 0x0000001809097221 */ /* 0x000fe20000010000 */
[----:B------:R-:W3:Y:S01]  /*07c0*/  LDG.E.U16 R18, desc[UR8][R18.64] ;  /* 0x0000000812127981 */ /* 0x000ee2000c1e1500 */
[----:B------:R-:W-:-:S03]  /*07d0*/  IMAD.WIDE.U32 R24, R23, 0x2, R16 ;  /* 0x0000000217187825 */ /* 0x000fc600078e0010 */
[----:B------:R-:W4:Y:S01]  /*07e0*/  LDG.E.U16 R20, desc[UR8][R20.64] ;  /* 0x0000000814147981 */ /* 0x000f22000c1e1500 */
[----:B------:R-:W-:-:S03]  /*07f0*/  IMAD.WIDE.U32 R26, R12, 0x2, R16 ;  /* 0x000000020c1a7825 */ /* 0x000fc600078e0010 */
[----:B------:R-:W5:Y:S01]  /*0800*/  LDG.E.U16 R24, desc[UR8][R24.64] ;  /* 0x0000000818187981 */ /* 0x000f62000c1e1500 */
[----:B------:R-:W-:-:S03]  /*0810*/  IMAD.WIDE.U32 R16, R13, 0x2, R16 ;  /* 0x000000020d107825 */ /* 0x000fc600078e0010 */
[----:B------:R-:W5:Y:S04]  /*0820*/  LDG.E.U16 R26, desc[UR8][R26.64] ;  /* 0x000000081a1a7981 */ /* 0x000f68000c1e1500 */
[----:B------:R-:W5:Y:S01]  /*0830*/  LDG.E.U16 R16, desc[UR8][R16.64] ;  /* 0x0000000810107981 */ /* 0x000f62000c1e1500 */
[----:B------:R-:W-:-:S04]  /*0840*/  IADD3 R36, PT, PT, R36, 0x10, RZ ;  /* 0x0000001024247810 */ /* 0x000fc80007ffe0ff */
[----:B------:R-:W-:Y:S01]  /*0850*/  ISETP.NE.AND P1, PT, R36, RZ, PT ;  /* 0x000000ff2400720c */ /* 0x000fe20003f25270 */
[----:B--2---:R-:W-:-:S05]  /*0860*/  HADD2.F32 R15, -RZ, R15.H0_H0 ;  /* 0x2000000fff0f7230 */ /* 0x004fca0000004100 */
[----:B------:R-:W-:Y:S02]  /*0870*/  FADD.FTZ R9, R9, R15 ;  /* 0x0000000f09097221 */ /* 0x000fe40000010000 */
[----:B------:R-:W0:Y:S01]  /*0880*/  LDC R15, c[0x0][0x3a0] ;  /* 0x0000e800ff0f7b82 */ /* 0x000e220000000800 */
[----:B---3--:R-:W-:Y:S02]  /*0890*/  HADD2.F32 R18, -RZ, R18.H0_H0 ;  /* 0x20000012ff127230 */ /* 0x008fe40000004100 */
[----:B----4-:R-:W-:-:S03]  /*08a0*/  HADD2.F32 R20, -RZ, R20.H0_H0 ;  /* 0x20000014ff147230 */ /* 0x010fc60000004100 */
[----:B------:R-:W-:Y:S01]  /*08b0*/  FADD.FTZ R9, R9, R18 ;  /* 0x0000001209097221 */ /* 0x000fe20000010000 */
[----:B-----5:R-:W-:-:S03]  /*08c0*/  HADD2.F32 R24, -RZ, R24.H0_H0 ;  /* 0x20000018ff187230 */ /* 0x020fc60000004100 */
[----:B------:R-:W-:Y:S01]  /*08d0*/  FADD.FTZ R9, R9, R20 ;  /* 0x0000001409097221 */ /* 0x000fe20000010000 */
[----:B------:R-:W-:-:S03]  /*08e0*/  HADD2.F32 R26, -RZ, R26.H0_H0 ;  /* 0x2000001aff1a7230 */ /* 0x000fc60000004100 */
[----:B------:R-:W-:Y:S01]  /*08f0*/  FADD.FTZ R9, R9, R24 ;  /* 0x0000001809097221 */ /* 0x000fe20000010000 */
[----:B------:R-:W-:-:S03]  /*0900*/  HADD2.F32 R16, -RZ, R16.H0_H0 ;  /* 0x20000010ff107230 */ /* 0x000fc60000004100 */
[----:B------:R-:W-:Y:S01]  /*0910*/  FADD.FTZ R9, R9, R26 ;  /* 0x0000001a09097221 */ /* 0x000fe20000010000 */
[C---:B0-----:R-:W-:Y:S02]  /*0920*/  LEA R34, R15.reuse, R34, 0x4 ;  /* 0x000000220f227211 */ /* 0x041fe400078e20ff */
[----:B------:R-:W-:Y:S01]  /*0930*/  LEA R7, R15, R7, 0x4 ;  /* 0x000000070f077211 */ /* 0x000fe200078e20ff */
[----:B------:R-:W-:Y:S01]  /*0940*/  FADD.FTZ R9, R9, R16 ;  /* 0x0000001009097221 */ /* 0x000fe20000010000 */
        /* <DEDUP_REMOVED lines=13> */
[----:B------:R-:W-:Y:S01]  /*0a20*/  LEA R14, R15, R14, 0x4 ;  /* 0x0000000e0f0e7211 */ /* 0x000fe200078e20ff */
[----:B------:R-:W-:Y:S06]  /*0a30*/  @P1 BRA `(.L_x_5641) ;  /* 0xfffffff800ac1947 */ /* 0x000fec000383ffff */
[----:B------:R-:W-:Y:S05]  /*0a40*/  BSYNC.RECONVERGENT B2 ;  /* 0x0000000000027941 */ /* 0x000fea0003800200 */
.L_x_5640:
[----:B------:R-:W-:-:S07]  /*0a50*/  MOV R14, UR12 ;  /* 0x0000000c000e7c02 */ /* 0x000fce0008000f00 */
.L_x_5639:
        /* <DEDUP_REMOVED lines=24> */
[----:B------:R4:W5:Y:S01]  /*0be0*/  LDG.E.U16 R21, desc[UR8][R20.64] ;  /* 0x0000000814157981 */ /* 0x000962000c1e1500 */
[C---:B------:R-:W-:Y:S01]  /*0bf0*/  IADD3 R27, PT, PT, R15.reuse, UR6, RZ ;  /* 0x000000060f1b7c10 */ /* 0x040fe2000fffe0ff */
[--C-:B0-----:R-:W-:Y:S02]  /*0c00*/  IMAD.WIDE.U32 R16, R15, 0x2, R12.reuse ;  /* 0x000000020f107825 */ /* 0x101fe400078e000c */
[----:B------:R5:W5:Y:S01]  /*0c10*/  LDG.E.U16 R23, desc[UR8][R22.64] ;  /* 0x0000000816177981 */ /* 0x000b62000c1e1500 */
[C---:B------:R-:W-:Y:S01]  /*0c20*/  IADD3 R15, PT, PT, R27.reuse, UR6, RZ ;  /* 0x000000061b0f7c10 */ /* 0x040fe2000fffe0ff */
[--C-:B-1----:R-:W-:Y:S02]  /*0c30*/  IMAD.WIDE.U32 R18, R27, 0x2, R12.reuse ;  /* 0x000000021b127825 */ /* 0x102fe400078e000c */
[----:B------:R0:W5:Y:S02]  /*0c40*/  LDG.E.U16 R17, desc[UR8][R16.64] ;  /* 0x0000000810117981 */ /* 0x000164000c1e1500 */
[----:B------:R-:W-:-:S02]  /*0c50*/  IMAD.WIDE.U32 R12, R15, 0x2, R12 ;  /* 0x000000020f0c7825 */ /* 0x000fc400078e000c */
[----:B------:R1:W5:Y:S04]  /*0c60*/  LDG.E.U16 R19, desc[UR8][R18.64] ;  /* 0x0000000812137981 */ /* 0x000368000c1e1500 */
[----:B------:R1:W5:Y:S01]  /*0c70*/  LDG.E.U16 R13, desc[UR8][R12.64] ;  /* 0x000000080c0d7981 */ /* 0x000362000c1e1500 */
[----:B------:R-:W-:Y:S01]  /*0c80*/  IADD3 R14, PT, PT, R14, 0x8, RZ ;  /* 0x000000080e0e7810 */ /* 0x000fe20007ffe0ff */
[----:B--2---:R-:W-:Y:S02]  /*0c90*/  HADD2.F32 R24, -RZ, R7.H0_H0 ;  /* 0x20000007ff187230 */ /* 0x004fe40000004100 */
[----:B---3--:R-:W-:-:S03]  /*0ca0*/  HADD2.F32 R11, -RZ, R11.H0_H0 ;  /* 0x2000000bff0b7230 */ /* 0x008fc60000004100 */
[----:B------:R-:W-:Y:S01]  /*0cb0*/  FADD.FTZ R24, R9, R24 ;  /* 0x0000001809187221 */ /* 0x000fe20000010000 */
[----:B----4-:R-:W-:-:S03]  /*0cc0*/  HADD2.F32 R20, -RZ, R25.H0_H0 ;  /* 0x20000019ff147230 */ /* 0x010fc60000004100 */
[----:B------:R-:W-:Y:S01]  /*0cd0*/  FADD.FTZ R11, R24, R11 ;  /* 0x0000000b180b7221 */ /* 0x000fe20000010000 */
[----:B-----5:R-:W-:-:S03]  /*0ce0*/  HADD2.F32 R22, -RZ, R21.H0_H0 ;  /* 0x20000015ff167230 */ /* 0x020fc60000004100 */
[----:B------:R-:W-:Y:S01]  /*0cf0*/  FADD.FTZ R11, R11, R20 ;  /* 0x000000140b0b7221 */ /* 0x000fe20000010000 */
[----:B0-----:R-:W-:-:S03]  /*0d00*/  HADD2.F32 R16, -RZ, R23.H0_H0 ;  /* 0x20000017ff107230 */ /* 0x001fc60000004100 */
[----:B------:R-:W-:Y:S01]  /*0d10*/  FADD.FTZ R11, R11, R22 ;  /* 0x000000160b0b7221 */ /* 0x000fe20000010000 */
[----:B-1----:R-:W-:-:S03]  /*0d20*/  HADD2.F32 R18, -RZ, R17.H0_H0 ;  /* 0x20000011ff127230 */ /* 0x002fc60000004100 */
[----:B------:R-:W-:Y:S01]  /*0d30*/  FADD.FTZ R11, R11, R16 ;  /* 0x000000100b0b7221 */ /* 0x000fe20000010000 */
[----:B------:R-:W-:-:S03]  /*0d40*/  HADD2.F32 R12, -RZ, R19.H0_H0 ;  /* 0x20000013ff0c7230 */ /* 0x000fc60000004100 */
[----:B------:R-:W-:Y:S01]  /*0d50*/  FADD.FTZ R11, R11, R18 ;  /* 0x000000120b0b7221 */ /* 0x000fe20000010000 */
[----:B------:R-:W-:-:S03]  /*0d60*/  HADD2.F32 R16, -RZ, R13.H0_H0 ;  /* 0x2000000dff107230 */ /* 0x000fc60000004100 */
[----:B------:R-:W-:-:S04]  /*0d70*/  FADD.FTZ R11, R11, R12 ;  /* 0x0000000c0b0b7221 */ /* 0x000fc80000010000 */
[----:B------:R-:W-:-:S07]  /*0d80*/  FADD.FTZ R9, R11, R16 ;  /* 0x000000100b097221 */ /* 0x000fce0000010000 */
.L_x_5642:
        /* <DEDUP_REMOVED lines=19> */
[----:B------:R-:W-:Y:S01]  /*0ec0*/  IADD3 R14, PT, PT, R14, 0x4, RZ ;  /* 0x000000040e0e7810 */ /* 0x000fe20007ffe0ff */
[----:B--2---:R-:W-:-:S02]  /*0ed0*/  HADD2.F32 R22, -RZ, R16.H0_H0 ;  /* 0x20000010ff167230 */ /* 0x004fc40000004100 */
[----:B---3--:R-:W-:-:S03]  /*0ee0*/  HADD2.F32 R7, -RZ, R18.H0_H0 ;  /* 0x20000012ff077230 */ /* 0x008fc60000004100 */
[----:B------:R-:W-:Y:S01]  /*0ef0*/  FADD.FTZ R22, R9, R22 ;  /* 0x0000001609167221 */ /* 0x000fe20000010000 */
[----:B----4-:R-:W-:-:S03]  /*0f00*/  HADD2.F32 R24, -RZ, R20.H0_H0 ;  /* 0x20000014ff187230 */ /* 0x010fc60000004100 */
[----:B------:R-:W-:Y:S01]  /*0f10*/  FADD.FTZ R7, R22, R7 ;  /* 0x0000000716077221 */ /* 0x000fe20000010000 */
[----:B-----5:R-:W-:-:S03]  /*0f20*/  HADD2.F32 R16, -RZ, R12.H0_H0 ;  /* 0x2000000cff107230 */ /* 0x020fc60000004100 */
[----:B------:R-:W-:-:S04]  /*0f30*/  FADD.FTZ R7, R7, R24 ;  /* 0x0000001807077221 */ /* 0x000fc80000010000 */
[----:B------:R-:W-:-:S07]  /*0f40*/  FADD.FTZ R9, R7, R16 ;  /* 0x0000001007097221 */ /* 0x000fce0000010000 */
.L_x_5643:
[----:B------:R-:W-:Y:S05]  /*0f50*/  BRA.U !UP1, `(.L_x_5638) ;  /* 0x0000000109547547 */ /* 0x000fea000b800000 */
[----:B------:R-:W0:Y:S01]  /*0f60*/  LDC.64 R16, c[0x0][0x390] ;  /* 0x0000e400ff107b82 */ /* 0x000e220000000a00 */
[----:B------:R-:W1:Y:S02]  /*0f70*/  LDCU UR6, c[0x0][0x3a0] ;  /* 0x00007400ff0677ac */ /* 0x000e640008000800 */
[----:B-1----:R-:W-:-:S04]  /*0f80*/  IMAD R7, R14, UR6, R5 ;  /* 0x000000060e077c24 */ /* 0x002fc8000f8e0205 */
[----:B0-----:R-:W-:-:S06]  /*0f90*/  IMAD.WIDE.U32 R12, R7, 0x2, R16 ;  /* 0x00000002070c7825 */ /* 0x001fcc00078e0010 */
[----:B------:R-:W2:Y:S01]  /*0fa0*/  LDG.E.U16 R12, desc[UR8][R12.64] ;  /* 0x000000080c0c7981 */ /* 0x000ea2000c1e1500 */
[----:B------:R-:W-:Y:S01]  /*0fb0*/  UISETP.NE.AND UP0, UPT, UR11, 0x1, UPT ;  /* 0x000000010b00788c */ /* 0x000fe2000bf05270 */
[----:B--2---:R-:W-:-:S05]  /*0fc0*/  HADD2.F32 R14, -RZ, R12.H0_H0 ;  /* 0x2000000cff0e7230 */ /* 0x004fca0000004100 */
        /* <DEDUP_REMOVED lines=10> */
[----:B--2---:R-:W-:-:S05]  /*1070*/  HADD2.F32 R16, -RZ, R12.H0_H0 ;  /* 0x2000000cff107230 */ /* 0x004fca0000004100 */
[----:B------:R-:W-:Y:S01]  /*1080*/  FADD.FTZ R9, R9, R16 ;  /* 0x0000001009097221 */ /* 0x000fe20000010000 */
[----:B---3--:R-:W-:-:S05]  /*1090*/  @P1 HADD2.F32 R18, -RZ, R14.H0_H0 ;  /* 0x2000000eff121230 */ /* 0x008fca0000004100 */
[----:B------:R-:W-:-:S07]  /*10a0*/  @P1 FADD.FTZ R9, R9, R18 ;  /* 0x0000001209091221 */ /* 0x000fce0000010000 */
.L_x_5638:
        /* <DEDUP_REMOVED lines=10> */
.L_x_5647:
        /* <DEDUP_REMOVED lines=8> */
[----:B------:R-:W-:-:S04]  /*11d0*/  IMAD.WIDE.U32 R22, R11, 0x2, R16 ;  /* 0x000000020b167825 */ /* 0x000fc800078e0010 */
[----:B--2---:R-:W-:Y:S02]  /*11e0*/  HADD2.F32 R7, -RZ, R24.H0_H0 ;  /* 0x20000018ff077230 */ /* 0x004fe40000004100 */
[----:B---3--:R-:W-:-:S05]  /*11f0*/  HADD2.F32 R20, -RZ, R26.H0_H0 ;  /* 0x2000001aff147230 */ /* 0x008fca0000004100 */
[----:B------:R-:W-:Y:S01]  /*1200*/  FFMA.FTZ R7, R20, -R9, R7 ;  /* 0x8000000914077223 */ /* 0x000fe20000010007 */
[----:B-1----:R-:W-:-:S04]  /*1210*/  IMAD.WIDE.U32 R20, R21, 0x2, R14 ;  /* 0x0000000215147825 */ /* 0x002fc800078e000e */
[----:B------:R-:W-:-:S04]  /*1220*/  F2FP.F16.F32.PACK_AB R7, RZ, R7 ;  /* 0x00000007ff07723e */ /* 0x000fc800000000ff */
[----:B------:R-:W-:-:S05]  /*1230*/  PRMT R25, R7, 0x7610, R25 ;  /* 0x0000761007197816 */ /* 0x000fca0000000019 */
[----:B------:R0:W-:Y:S04]  /*1240*/  STG.E.U16 desc[UR8][R20.64], R25 ;  /* 0x0000001914007986 */ /* 0x0001e8000c101508 */
[----:B------:R-:W2:Y:S04]  /*1250*/  LDG.E.U16 R28, desc[UR8][R28.64] ;  /* 0x000000081c1c7981 */ /* 0x000ea8000c1e1500 */
[----:B------:R-:W3:Y:S01]  /*1260*/  LDG.E.U16 R22, desc[UR8][R22.64] ;  /* 0x0000000816167981 */ /* 0x000ee2000c1e1500 */
[----:B------:R-:W-:-:S05]  /*1270*/  IADD3 R19, PT, PT, R11, UR6, RZ ;  /* 0x000000060b137c10 */ /* 0x000fca000fffe0ff */
[----:B------:R-:W-:-:S04]  /*1280*/  IMAD.WIDE.U32 R26, R19, 0x2, R12 ;  /* 0x00000002131a7825 */ /* 0x000fc800078e000c */
[----:B0-----:R-:W-:-:S04]  /*1290*/  IMAD.WIDE.U32 R20, R19, 0x2, R16 ;  /* 0x0000000213147825 */ /* 0x001fc800078e0010 */
[----:B--2---:R-:W-:Y:S02]  /*12a0*/  HADD2.F32 R7, -RZ, R28.H0_H0 ;  /* 0x2000001cff077230 */ /* 0x004fe40000004100 */
[----:B---3--:R-:W-:-:S05]  /*12b0*/  HADD2.F32 R24, -RZ, R22.H0_H0 ;  /* 0x20000016ff187230 */ /* 0x008fca0000004100 */
[----:B------:R-:W-:Y:S01]  /*12c0*/  FFMA.FTZ R7, R24, -R9, R7 ;  /* 0x8000000918077223 */ /* 0x000fe20000010007 */
[----:B------:R-:W-:-:S04]  /*12d0*/  IMAD.WIDE.U32 R24, R11, 0x2, R14 ;  /* 0x000000020b187825 */ /* 0x000fc800078e000e */
        /* <DEDUP_REMOVED lines=64> */
[----:B------:R-:W4:Y:S01]  /*16e0*/  LDG.E.U16 R22, desc[UR8][R22.64] ;  /* 0x0000000816167981 */ /* 0x000f22000c1e1500 */
[----:B------:R-:W-:-:S04]  /*16f0*/  IADD3 R18, PT, PT, R18, 0x8, RZ ;  /* 0x0000000812127810 */ /* 0x000fc80007ffe0ff */
[----:B------:R-:W-:Y:S01]  /*1700*/  ISETP.NE.AND P0, PT, R18, UR13, PT ;  /* 0x0000000d12007c0c */ /* 0x000fe2000bf05270 */
[----:B--2---:R-:W-:Y:S02]  /*1710*/  HADD2.F32 R7, -RZ, R28.H0_H0 ;  /* 0x2000001cff077230 */ /* 0x004fe40000004100 */
[----:B----4-:R-:W-:-:S05]  /*1720*/  HADD2.F32 R24, -RZ, R22.H0_H0 ;  /* 0x20000016ff187230 */ /* 0x010fca0000004100 */
[----:B------:R-:W-:Y:S01]  /*1730*/  FFMA.FTZ R7, R24, -R9, R7 ;  /* 0x8000000918077223 */ /* 0x000fe20000010007 */
[----:B------:R-:W-:-:S04]  /*1740*/  IMAD.WIDE.U32 R24, R11, 0x2, R14 ;  /* 0x000000020b187825 */ /* 0x000fc800078e000e */
[----:B------:R-:W-:-:S05]  /*1750*/  F2FP.F16.F32.PACK_AB R7, RZ, R7 ;  /* 0x00000007ff07723e */ /* 0x000fca00000000ff */
[----:B------:R3:W-:Y:S01]  /*1760*/  STG.E.U16 desc[UR8][R24.64], R7 ;  /* 0x0000000718007986 */ /* 0x0007e2000c101508 */
[----:B------:R-:W-:Y:S05]  /*1770*/  @P0 BRA `(.L_x_5647) ;  /* 0xfffffff800740947 */ /* 0x000fea000383ffff */
[----:B------:R-:W-:Y:S05]  /*1780*/  BSYNC.RECONVERGENT B2 ;  /* 0x0000000000027941 */ /* 0x000fea0003800200 */
.L_x_5646:
[----:B------:R-:W-:-:S07]  /*1790*/  MOV R16, UR13 ;  /* 0x0000000d00107c02 */ /* 0x000fce0008000f00 */
.L_x_5645:
        /* <DEDUP_REMOVED lines=16> */
[----:B------:R-:W-:-:S04]  /*18a0*/  IMAD.WIDE.U32 R26, R11, 0x2, R12 ;  /* 0x000000020b1a7825 */ /* 0x000fc800078e000c */
[----:B----4-:R-:W-:Y:S02]  /*18b0*/  HADD2.F32 R7, -RZ, R22.H0_H0 ;  /* 0x20000016ff077230 */ /* 0x010fe40000004100 */
[----:B--2---:R-:W-:-:S05]  /*18c0*/  HADD2.F32 R20, -RZ, R24.H0_H0 ;  /* 0x20000018ff147230 */ /* 0x004fca0000004100 */
[----:B------:R-:W-:Y:S01]  /*18d0*/  FFMA.FTZ R7, R20, -R9, R7 ;  /* 0x8000000914077223 */ /* 0x000fe20000010007 */
[----:B---3--:R-:W-:-:S04]  /*18e0*/  IMAD.WIDE.U32 R20, R21, 0x2, R18 ;  /* 0x0000000215147825 */ /* 0x008fc800078e0012 */
[----:B------:R-:W-:Y:S01]  /*18f0*/  F2FP.F16.F32.PACK_AB R7, RZ, R7 ;  /* 0x00000007ff07723e */ /* 0x000fe200000000ff */
[----:B------:R-:W-:-:S03]  /*1900*/  IMAD.WIDE.U32 R22, R11, 0x2, R14 ;  /* 0x000000020b167825 */ /* 0x000fc600078e000e */
        /* <DEDUP_REMOVED lines=22> */
[----:B0-----:R-:W-:-:S04]  /*1a70*/  IMAD.WIDE.U32 R22, R17, 0x2, R18 ;  /* 0x0000000211167825 */ /* 0x001fc800078e0012 */
[----:B------:R-:W-:-:S04]  /*1a80*/  F2FP.F16.F32.PACK_AB R7, RZ, R7 ;  /* 0x00000007ff07723e */ /* 0x000fc800000000ff */
[----:B------:R-:W-:-:S05]  /*1a90*/  PRMT R17, R7, 0x7610, R17 ;  /* 0x0000761007117816 */ /* 0x000fca0000000011 */
[----:B------:R0:W-:Y:S04]  /*1aa0*/  STG.E.U16 desc[UR8][R22.64], R17 ;  /* 0x0000001116007986 */ /* 0x0001e8000c101508 */
[----:B------:R-:W2:Y:S04]  /*1ab0*/  LDG.E.U16 R12, desc[UR8][R12.64] ;  /* 0x000000080c0c7981 */ /* 0x000ea8000c1e1500 */
[----:B------:R-:W3:Y:S01]  /*1ac0*/  LDG.E.U16 R14, desc[UR8][R14.64] ;  /* 0x000000080e0e7981 */ /* 0x000ee2000c1e1500 */
[----:B------:R-:W-:Y:S01]  /*1ad0*/  IMAD.WIDE.U32 R18, R11, 0x2, R18 ;  /* 0x000000020b127825 */ /* 0x000fe200078e0012 */
[----:B------:R-:W-:-:S03]  /*1ae0*/  IADD3 R16, PT, PT, R16, 0x4, RZ ;  /* 0x0000000410107810 */ /* 0x000fc60007ffe0ff */
[----:B--2---:R-:W-:Y:S02]  /*1af0*/  HADD2.F32 R7, -RZ, R12.H0_H0 ;  /* 0x2000000cff077230 */ /* 0x004fe40000004100 */
[----:B---3--:R-:W-:-:S05]  /*1b00*/  HADD2.F32 R20, -RZ, R14.H0_H0 ;  /* 0x2000000eff147230 */ /* 0x008fca0000004100 */
[----:B------:R-:W-:-:S05]  /*1b10*/  FFMA.FTZ R7, R20, -R9, R7 ;  /* 0x8000000914077223 */ /* 0x000fca0000010007 */
[----:B------:R-:W-:-:S05]  /*1b20*/  F2FP.F16.F32.PACK_AB R7, RZ, R7 ;  /* 0x00000007ff07723e */ /* 0x000fca00000000ff */
[----:B------:R0:W-:Y:S02]  /*1b30*/  STG.E.U16 desc[UR8][R18.64], R7 ;  /* 0x0000000712007986 */ /* 0x0001e4000c101508 */
.L_x_5648:
        /* <DEDUP_REMOVED lines=14> */
[----:B------:R-:W-:-:S05]  /*1c20*/  IADD3 R11, PT, PT, R21, UR6, RZ ;  /* 0x00000006150b7c10 */ /* 0x000fca000fffe0ff */
[----:B------:R-:W-:-:S04]  /*1c30*/  IMAD.WIDE.U32 R18, R11, 0x2, R18 ;  /* 0x000000020b127825 */ /* 0x000fc800078e0012 */
[----:B------:R-:W-:-:S04]  /*1c40*/  IMAD.WIDE.U32 R12, R11, 0x2, R12 ;  /* 0x000000020b0c7825 */ /* 0x000fc800078e000c */
[----:B----4-:R-:W-:Y:S02]  /*1c50*/  HADD2.F32 R7, -RZ, R22.H0_H0 ;  /* 0x20000016ff077230 */ /* 0x010fe40000004100 */
[----:B--2---:R-:W-:-:S05]  /*1c60*/  HADD2.F32 R20, -RZ, R24.H0_H0 ;  /* 0x20000018ff147230 */ /* 0x004fca0000004100 */
[----:B------:R-:W-:Y:S01]  /*1c70*/  FFMA.FTZ R7, R20, -R9, R7 ;  /* 0x8000000914077223 */ /* 0x000fe20000010007 */
[----:B---3--:R-:W-:-:S04]  /*1c80*/  IMAD.WIDE.U32 R20, R21, 0x2, R14 ;  /* 0x0000000215147825 */ /* 0x008fc800078e000e */
        /* <DEDUP_REMOVED lines=12> */
.L_x_5649:
        /* <DEDUP_REMOVED lines=10> */
[----:B0-----:R-:W-:-:S04]  /*1df0*/  IMAD.WIDE.U32 R16, R5, 0x2, R16 ;  /* 0x0000000205107825 */ /* 0x001fc800078e0010 */
[----:B---3--:R-:W-:Y:S02]  /*1e00*/  HADD2.F32 R7, -RZ, R12.H0_H0 ;  /* 0x2000000cff077230 */ /* 0x008fe40000004100 */
[----:B--2---:R-:W-:-:S05]  /*1e10*/  HADD2.F32 R18, -RZ, R14.H0_H0 ;  /* 0x2000000eff127230 */ /* 0x004fca0000004100 */
[----:B------:R-:W-:-:S05]  /*1e20*/  FFMA.FTZ R7, R18, -R9, R7 ;  /* 0x8000000912077223 */ /* 0x000fca0000010007 */
[----:B------:R-:W-:-:S05]  /*1e30*/  F2FP.F16.F32.PACK_AB R7, RZ, R7 ;  /* 0x00000007ff07723e */ /* 0x000fca00000000ff */
[----:B------:R2:W-:Y:S01]  /*1e40*/  STG.E.U16 desc[UR8][R16.64], R7 ;  /* 0x0000000710007986 */ /* 0x0005e2000c101508 */
[----:B------:R-:W-:Y:S05]  /*1e50*/  BRA `(.L_x_5644) ;  /* 0x0000000000fc7947 */ /* 0x000fea0003800000 */
.L_x_5637:
        /* <DEDUP_REMOVED lines=9> */
.L_x_5651:
[----:B------:R-:W1:Y:S02]  /*1ef0*/  LDCU UR6, c[0x0][0x3a0] ;  /* 0x00007400ff0677ac */ /* 0x000e640008000800 */
[----:B-1----:R-:W-:-:S04]  /*1f00*/  IMAD R13, R16, UR6, R5 ;  /* 0x00000006100d7c24 */ /* 0x002fc8000f8e0205 */
[----:B0-----:R-:W-:-:S06]  /*1f10*/  IMAD.WIDE.U32 R12, R13, 0x2, R14 ;  /* 0x000000020d0c7825 */ /* 0x001fcc00078e000e */
[----:B------:R-:W2:Y:S01]  /*1f20*/  LDG.E.U16 R12, desc[UR8][R12.64] ;  /* 0x000000080c0c7981 */ /* 0x000ea2000c1e1500 */
[----:B------:R-:W-:-:S04]  /*1f30*/  IADD3 R16, PT, PT, R16, UR16, RZ ;  /* 0x0000001010107c10 */ /* 0x000fc8000fffe0ff */
[----:B------:R-:W-:Y:S01]  /*1f40*/  ISETP.GE.U32.AND P1, PT, R16, R9, PT ;  /* 0x000000091000720c */ /* 0x000fe20003f26070 */
[----:B--2---:R-:W-:-:S05]  /*1f50*/  HADD2.F32 R18, -RZ, R12.H0_H0 ;  /* 0x2000000cff127230 */ /* 0x004fca0000004100 */
[----:B------:R-:W-:-:S07]  /*1f60*/  FADD.FTZ R7, R18, R7 ;  /* 0x0000000712077221 */ /* 0x000fce0000010000 */
[----:B------:R-:W-:Y:S05]  /*1f70*/  @!P1 BRA `(.L_x_5651) ;  /* 0xfffffffc00dc9947 */ /* 0x000fea000383ffff */
.L_x_5650:
        /* <DEDUP_REMOVED lines=10> */
.L_x_5652:
        /* <DEDUP_REMOVED lines=19> */
.L_x_5653:
        /* <DEDUP_REMOVED lines=8> */
[----:B0-----:R-:W-:Y:S01]  /*21d0*/  ISETP.GE.U32.AND P0, PT, R24, UR6, PT ;  /* 0x0000000618007c0c */ /* 0x001fe2000bf06070 */
[----:B--2---:R-:W-:Y:S02]  /*21e0*/  HADD2.F32 R26, -RZ, R18.H0_H0 ;  /* 0x20000012ff1a7230 */ /* 0x004fe40000004100 */
[----:B----4-:R-:W-:-:S05]  /*21f0*/  HADD2.F32 R22, -RZ, R20.H0_H0 ;  /* 0x20000014ff167230 */ /* 0x010fca0000004100 */
[----:B-1----:R-:W-:-:S05]  /*2200*/  FFMA.FTZ R22, -R7, R22, R26 ;  /* 0x0000001607167223 */ /* 0x002fca000001011a */
[----:B------:R-:W-:Y:S01]  /*2210*/  F2FP.F16.F32.PACK_AB R9, RZ, R22 ;  /* 0x00000016ff09723e */ /* 0x000fe200000000ff */
[----:B---3--:R-:W-:-:S05]  /*2220*/  IMAD.WIDE.U32 R22, R23, 0x2, R14 ;  /* 0x0000000217167825 */ /* 0x008fca00078e000e */
[----:B------:R0:W-:Y:S01]  /*2230*/  STG.E.U16 desc[UR8][R22.64], R9 ;  /* 0x0000000916007986 */ /* 0x0001e2000c101508 */
[----:B------:R-:W-:Y:S05]  /*2240*/  @!P0 BRA `(.L_x_5653) ;  /* 0xfffffffc00c08947 */ /* 0x000fea000383ffff */
.L_x_5644:
[----:B------:R-:W-:Y:S05]  /*2250*/  BSYNC.RECONVERGENT B0 ;  /* 0x0000000000007941 */ /* 0x000fea0003800200 */
.L_x_5636:
[----:B------:R-:W4:Y:S01]  /*2260*/  LDCU UR6, c[0x0][0x3a0] ;  /* 0x00007400ff0677ac */ /* 0x000f220008000800 */
[----:B------:R-:W-:-:S04]  /*2270*/  IADD3 R3, PT, PT, R3, UR4, RZ ;  /* 0x0000000403037c10 */ /* 0x000fc8000fffe0ff */
[----:B----4-:R-:W-:-:S13]  /*2280*/  ISETP.GE.U32.AND P0, PT, R3, UR6, PT ;  /* 0x0000000603007c0c */ /* 0x010fda000bf06070 */
[----:B------:R-:W-:Y:S05]  /*2290*/  @!P0 BRA `(.L_x_5654) ;  /* 0xffffffdc00dc8947 */ /* 0x000fea000383ffff */
.L_x_5635:
[----:B------:R-:W-:Y:S05]  /*22a0*/  BSYNC.RECONVERGENT B1 ;  /* 0x0000000000017941 */ /* 0x000fea0003800200 */
.L_x_5634:
[----:B------:R-:W4:Y:S01]  /*22b0*/  LDCU UR6, c[0x0][0x370] ;  /* 0x00006e00ff0677ac */ /* 0x000f220008000800 */
[----:B------:R-:W5:Y:S01]  /*22c0*/  LDCU UR7, c[0x0][0x398] ;  /* 0x00007300ff0777ac */ /* 0x000f620008000800 */
[----:B----4-:R-:W-:-:S04]  /*22d0*/  IADD3 R2, PT, PT, R2, UR6, RZ ;  /* 0x0000000602027c10 */ /* 0x010fc8000fffe0ff */
[----:B-----5:R-:W-:-:S13]  /*22e0*/  ISETP.GE.U32.AND P0, PT, R2, UR7, PT ;  /* 0x0000000702007c0c */ /* 0x020fda000bf06070 */
[----:B------:R-:W-:Y:S05]  /*22f0*/  @!P0 BRA `(.L_x_5655) ;  /* 0xffffffdc00988947 */ /* 0x000fea000383ffff */
[----:B------:R-:W-:Y:S05]  /*2300*/  EXIT ;  /* 0x000000000000794d */ /* 0x000fea0003800000 */
.L_x_5656:
        /* <DEDUP_REMOVED lines=15> */
.L_x_11524:


//--------------------- .text._ZN2at6native43_GLOBAL__N__9ae7fba5_10_SoftMax_cu_9f978f6327cunn_SpatialSoftMaxBackwardIfffNS1_23SoftMaxBackwardEpilogueEEEvPT_PKT1_S8_jjj --------------------------
	.section	.text._ZN2at6native43_GLOBAL__N__9ae7fba5_10_SoftMax_cu_9f978f6327cunn_SpatialSoftMaxBackwardIfffNS1_23SoftMaxBackwardEpilogueEEEvPT_PKT1_S8_jjj,"ax",@progbits
	.align	128
.text._ZN2at6native43_GLOBAL__N__9ae7fba5_10_SoftMax_cu_9f978f6327cunn_SpatialSoftMaxBackwardIfffNS1_23SoftMaxBackwardEpilogueEEEvPT_PKT1_S8_jjj:
        .type           _ZN2at6native43_GLOBAL__N__9ae7fba5_10_SoftMax_cu_9f978f6327cunn_SpatialSoftMaxBackwardIfffNS1_23SoftMaxBackwardEpilogueEEEvPT_PKT1_S8_jjj,@function
        .size           _ZN2at6native43_GLOBAL__N__9ae7fba5_10_SoftMax_cu_9f978f6327cunn_SpatialSoftMaxBackwardIfffNS1_23SoftMaxBackwardEpilogueEEEvPT_PKT1_S8_jjj,(.L_x_11525 - _ZN2at6native43_GLOBAL__N__9ae7fba5_10_SoftMax_cu_9f978f6327cunn_SpatialSoftMaxBackwardIfffNS1_23SoftMaxBackwardEpilogueEEEvPT_PKT1_S8_jjj)
        .other          _ZN2at6native43_GLOBAL__N__9ae7fba5_10_SoftMax_cu_9f978f6327cunn_SpatialSoftMaxBackwardIfffNS1_23SoftMaxBackwardEpilogueEEEvPT_PKT1_S8_jjj,@"STO_CUDA_ENTRY STV_DEFAULT"
_ZN2at6native43_GLOBAL__N__9ae7fba5_10_SoftMax_cu_9f978f6327cunn_SpatialSoftMaxBackwardIfffNS1_23SoftMaxBackwardEpilogueEEEvPT_PKT1_S8_jjj:
        /* <DEDUP_REMOVED lines=22> */
.L_x_5678:
        /* <DEDUP_REMOVED lines=11> */
.L_x_5677:
        /* <DEDUP_REMOVED lines=46> */
.L_x_5664:
        /* <DEDUP_REMOVED lines=70> */
.L_x_5663:
[----:B------:R-:W-:-:S07]  /*0950*/  MOV R14, UR12 ;  /* 0x0000000c000e7c02 */ /* 0x000fce0008000f00 */
.L_x_5662:
        /* <DEDUP_REMOVED lines=43> */
.L_x_5665:
        /* <DEDUP_REMOVED lines=24> */
.L_x_5666:
        /* <DEDUP_REMOVED lines=19> */
.L_x_5661:
[----:B------:R-:W-:Y:S05]  /*0ec0*/  @!P0 BRA `(.L_x_5667) ;  /* 0x0000000c00748947 */ /* 0x000fea0003800000 */
[----:B------:R-:W0:Y:S01]  /*0ed0*/  LDCU UR6, c[0x0][0x39c] ;  /* 0x00007380ff0677ac */ /* 0x000e220008000800 */
[----:B------:R-:W-:Y:S01]  /*0ee0*/  HFMA2 R16, -RZ, RZ, 0, 0 ;  /* 0x00000000ff107431 */ /* 0x000fe200000001ff */
[----:B0-----:R-:W-:-:S09]  /*0ef0*/  UISETP.GE.U32.AND UP0, UPT, UR6, 0x8, UPT ;  /* 0x000000080600788c */ /* 0x001fd2000bf06070 */
[----:B------:R-:W-:Y:S05]  /*0f00*/  BRA.U !UP0, `(.L_x_5668) ;  /* 0x00000005082c7547 */ /* 0x000fea000b800000 */
[----:B------:R-:W-:Y:S01]  /*0f10*/  BSSY.RECONVERGENT B2, `(.L_x_5669) ;  /* 0x0000049000027945 */ /* 0x000fe20003800200 */
[----:B------:R-:W-:-:S07]  /*0f20*/  MOV R18, RZ ;  /* 0x000000ff00127202 */ /* 0x000fce0000000f00 */
.L_x_5670:
        /* <DEDUP_REMOVED lines=14> */
[----:B------:R0:W-:Y:S04]  /*1010*/  STG.E desc[UR8][R20.64], R7 ;  /* 0x0000000714007986 */ /* 0x0001e8000c101908 */
[----:B------:R-:W2:Y:S04]  /*1020*/  LDG.E R28, desc[UR8][R28.64] ;  /* 0x000000081c1c7981 */ /* 0x000ea8000c1e1900 */
[----:B------:R-:W2:Y:S01]  /*1030*/  LDG.E R23, desc[UR8][R22.64] ;  /* 0x0000000816177981 */ /* 0x000ea2000c1e1900 */
[C---:B------:R-:W-:Y:S01]  /*1040*/  IADD3 R19, PT, PT, R11.reuse, UR6, RZ ;  /* 0x000000060b137c10 */ /* 0x040fe2000fffe0ff */
[----:B------:R-:W-:-:S04]  /*1050*/  IMAD.WIDE.U32 R24, R11, 0x4, R12 ;  /* 0x000000040b187825 */ /* 0x000fc800078e000c */
[----:B------:R-:W-:-:S04]  /*1060*/  IMAD.WIDE.U32 R30, R19, 0x4, R16 ;  /* 0x00000004131e7825 */ /* 0x000fc800078e0010 */
[----:B------:R-:W-:-:S04]  /*1070*/  IMAD.WIDE.U32 R26, R19, 0x4, R14 ;  /* 0x00000004131a7825 */ /* 0x000fc800078e000e */
[----:B--2---:R-:W-:-:S05]  /*1080*/  FFMA.FTZ R11, R23, -R9, R28 ;  /* 0x80000009170b7223 */ /* 0x004fca000001001c */
[----:B------:R1:W-:Y:S04]  /*1090*/  STG.E desc[UR8][R24.64], R11 ;  /* 0x0000000b18007986 */ /* 0x0003e8000c101908 */
[----:B------:R-:W2:Y:S04]  /*10a0*/  LDG.E R30, desc[UR8][R30.64] ;  /* 0x000000081e1e7981 */ /* 0x000ea8000c1e1900 */
[----:B------:R-:W2:Y:S01]  /*10b0*/  LDG.E R27, desc[UR8][R26.64] ;  /* 0x000000081a1b7981 */ /* 0x000ea2000c1e1900 */
[C---:B------:R-:W-:Y:S01]  /*10c0*/  IADD3 R33, PT, PT, R19.reuse, UR6, RZ ;  /* 0x0000000613217c10 */ /* 0x040fe2000fffe0ff */
[----:B0-----:R-:W-:-:S04]  /*10d0*/  IMAD.WIDE.U32 R20, R19, 0x4, R12 ;  /* 0x0000000413147825 */ /* 0x001fc800078e000c */
[----:B------:R-:W-:-:S04]  /*10e0*/  IMAD.WIDE.U32 R28, R33, 0x4, R16 ;  /* 0x00000004211c7825 */ /* 0x000fc800078e0010 */
[----:B------:R-:W-:-:S04]  /*10f0*/  IMAD.WIDE.U32 R22, R33, 0x4, R14 ;  /* 0x0000000421167825 */ /* 0x000fc800078e000e */
[----:B--2---:R-:W-:-:S05]  /*1100*/  FFMA.FTZ R7, R27, -R9, R30 ;  /* 0x800000091b077223 */ /* 0x004fca000001001e */
[----:B------:R0:W-:Y:S04]  /*1110*/  STG.E desc[UR8][R20.64], R7 ;  /* 0x0000000714007986 */ /* 0x0001e8000c101908 */
[----:B------:R-:W2:Y:S04]  /*1120*/  LDG.E R28, desc[UR8][R28.64] ;  /* 0x000000081c1c7981 */ /* 0x000ea8000c1e1900 */
[----:B------:R-:W2:Y:S01]  /*1130*/  LDG.E R23, desc[UR8][R22.64] ;  /* 0x0000000816177981 */ /* 0x000ea2000c1e1900 */
[C---:B------:R-:W-:Y:S01]  /*1140*/  IADD3 R19, PT, PT, R33.reuse, UR6, RZ ;  /* 0x0000000621137c10 */ /* 0x040fe2000fffe0ff */
[----:B-1----:R-:W-:-:S04]  /*1150*/  IMAD.WIDE.U32 R24, R33, 0x4, R12 ;  /* 0x0000000421187825 */ /* 0x002fc800078e000c */
        /* <DEDUP_REMOVED lines=28> */
[----:B------:R-:W1:Y:S04]  /*1320*/  LDG.E R16, desc[UR8][R16.64] ;  /* 0x0000000810107981 */ /* 0x000e68000c1e1900 */
[----:B------:R-:W1:Y:S01]  /*1330*/  LDG.E R15, desc[UR8][R14.64] ;  /* 0x000000080e0f7981 */ /* 0x000e62000c1e1900 */
[----:B------:R-:W-:Y:S01]  /*1340*/  IMAD.WIDE.U32 R12, R33, 0x4, R12 ;  /* 0x00000004210c7825 */ /* 0x000fe200078e000c */
[----:B------:R-:W-:-:S04]  /*1350*/  IADD3 R18, PT, PT, R18, 0x8, RZ ;  /* 0x0000000812127810 */ /* 0x000fc80007ffe0ff */
[----:B------:R-:W-:Y:S01]  /*1360*/  ISETP.NE.AND P0, PT, R18, UR13, PT ;  /* 0x0000000d12007c0c */ /* 0x000fe2000bf05270 */
[----:B-1----:R-:W-:-:S05]  /*1370*/  FFMA.FTZ R11, R15, -R9, R16 ;  /* 0x800000090f0b7223 */ /* 0x002fca0000010010 */
[----:B------:R0:W-:Y:S07]  /*1380*/  STG.E desc[UR8][R12.64], R11 ;  /* 0x0000000b0c007986 */ /* 0x0001ee000c101908 */
[----:B------:R-:W-:Y:S05]  /*1390*/  @P0 BRA `(.L_x_5670) ;  /* 0xfffffff800e40947 */ /* 0x000fea000383ffff */
[----:B------:R-:W-:Y:S05]  /*13a0*/  BSYNC.RECONVERGENT B2 ;  /* 0x0000000000027941 */ /* 0x000fea0003800200 */
.L_x_5669:
[----:B------:R-:W-:-:S07]  /*13b0*/  MOV R16, UR13 ;  /* 0x0000000d00107c02 */ /* 0x000fce0008000f00 */
.L_x_5668:
        /* <DEDUP_REMOVED lines=40> */
[----:B------:R-:W-:-:S03]  /*1640*/  IADD3 R16, PT, PT, R16, 0x4, RZ ;  /* 0x0000000410107810 */ /* 0x000fc60007ffe0ff */
[----:B-1----:R-:W-:-:S05]  /*1650*/  FFMA.FTZ R11, R15, -R9, R12 ;  /* 0x800000090f0b7223 */ /* 0x002fca000001000c */
[----:B------:R2:W-:Y:S02]  /*1660*/  STG.E desc[UR8][R18.64], R11 ;  /* 0x0000000b12007986 */ /* 0x0005e4000c101908 */
.L_x_5671:
[----:B------:R-:W-:Y:S05]  /*1670*/  BRA.U !UP1, `(.L_x_5667) ;  /* 0x0000000509887547 */ /* 0x000fea000b800000 */
[----:B------:R-:W1:Y:S01]  /*1680*/  LDCU UR6, c[0x0][0x39c] ;  /* 0x00007380ff0677ac */ /* 0x000e620008000800 */
[----:B------:R-:W-:Y:S02]  /*1690*/  UISETP.NE.AND UP1, UPT, UR11, 0x1, UPT ;  /* 0x000000010b00788c */ /* 0x000fe4000bf25270 */
[----:B-1----:R-:W-:-:S07]  /*16a0*/  ULOP3.LUT UP0, URZ, UR6, 0x1, URZ, 0xc0, !UPT ;  /* 0x0000000106ff7892 */ /* 0x002fce000f80c0ff */
[----:B------:R-:W-:Y:S05]  /*16b0*/  BRA.U !UP1, `(.L_x_5672) ;  /* 0x0000000109547547 */ /* 0x000fea000b800000 */
[----:B0-2---:R-:W0:Y:S01]  /*16c0*/  LDC.64 R20, c[0x0][0x390] ;  /* 0x0000e400ff147b82 */ /* 0x005e220000000a00 */
        /* <DEDUP_REMOVED lines=16> */
[----:B------:R-:W-:Y:S01]  /*17d0*/  IMAD.WIDE.U32 R18, R11, 0x4, R18 ;  /* 0x000000040b127825 */ /* 0x000fe200078e0012 */
[----:B------:R-:W-:-:S03]  /*17e0*/  IADD3 R16, PT, PT, R16, 0x2, RZ ;  /* 0x0000000210107810 */ /* 0x000fc60007ffe0ff */
[----:B--2---:R-:W-:-:S05]  /*17f0*/  FFMA.FTZ R11, R13, -R9, R20 ;  /* 0x800000090d0b7223 */ /* 0x004fca0000010014 */
[----:B------:R1:W-:Y:S02]  /*1800*/  STG.E desc[UR8][R18.64], R11 ;  /* 0x0000000b12007986 */ /* 0x0003e4000c101908 */
.L_x_5672:
[----:B------:R-:W-:Y:S05]  /*1810*/  BRA.U !UP0, `(.L_x_5667) ;  /* 0x0000000508207547 */ /* 0x000fea000b800000 */
[----:B0-----:R-:W0:Y:S01]  /*1820*/  LDC.64 R12, c[0x0][0x390] ;  /* 0x0000e400ff0c7b82 */ /* 0x001e220000000a00 */
[----:B------:R-:W3:Y:S07]  /*1830*/  LDCU UR6, c[0x0][0x3a0] ;  /* 0x00007400ff0677ac */ /* 0x000eee0008000800 */
[----:B-1----:R-:W1:Y:S01]  /*1840*/  LDC.64 R14, c[0x0][0x388] ;  /* 0x0000e200ff0e7b82 */ /* 0x002e620000000a00 */
[----:B---3--:R-:W-:-:S07]  /*1850*/  IMAD R5, R16, UR6, R5 ;  /* 0x0000000610057c24 */ /* 0x008fce000f8e0205 */
[----:B------:R-:W3:Y:S01]  /*1860*/  LDC.64 R16, c[0x0][0x380] ;  /* 0x0000e000ff107b82 */ /* 0x000ee20000000a00 */
[----:B0-----:R-:W-:-:S06]  /*1870*/  IMAD.WIDE.U32 R12, R5, 0x4, R12 ;  /* 0x00000004050c7825 */ /* 0x001fcc00078e000c */
[----:B------:R-:W4:Y:S01]  /*1880*/  LDG.E R12, desc[UR8][R12.64] ;  /* 0x000000080c0c7981 */ /* 0x000f22000c1e1900 */
[----:B-1----:R-:W-:-:S06]  /*1890*/  IMAD.WIDE.U32 R14, R5, 0x4, R14 ;  /* 0x00000004050e7825 */ /* 0x002fcc00078e000e */
[----:B------:R-:W4:Y:S01]  /*18a0*/  LDG.E R15, desc[UR8][R14.64] ;  /* 0x000000080e0f7981 */ /* 0x000f22000c1e1900 */
[----:B---3--:R-:W-:-:S04]  /*18b0*/  IMAD.WIDE.U32 R16, R5, 0x4, R16 ;  /* 0x0000000405107825 */ /* 0x008fc800078e0010 */
[----:B----4-:R-:W-:-:S05]  /*18c0*/  FFMA.FTZ R9, R15, -R9, R12 ;  /* 0x800000090f097223 */ /* 0x010fca000001000c */
[----:B------:R3:W-:Y:S01]  /*18d0*/  STG.E desc[UR8][R16.64], R9 ;  /* 0x0000000910007986 */ /* 0x0007e2000c101908 */
[----:B------:R-:W-:Y:S05]  /*18e0*/  BRA `(.L_x_5667) ;  /* 0x0000000000ec7947 */ /* 0x000fea0003800000 */
.L_x_5660:
        /* <DEDUP_REMOVED lines=9> */
.L_x_5674:
        /* <DEDUP_REMOVED lines=8> */
.L_x_5673:
        /* <DEDUP_REMOVED lines=10> */
.L_x_5675:
        /* <DEDUP_REMOVED lines=19> */
.L_x_5676:
        /* <DEDUP_REMOVED lines=11> */
[----:B------:R0:W-:Y:S07]  /*1c80*/  STG.E desc[UR8][R22.64], R9 ;  /* 0x0000000916007986 */ /* 0x0001ee000c101908 */
[----:B------:R-:W-:Y:S05]  /*1c90*/  @!P0 BRA `(.L_x_5676) ;  /* 0xfffffffc00cc8947 */ /* 0x000fea000383ffff */
.L_x_5667:
[----:B------:R-:W-:Y:S05]  /*1ca0*/  BSYNC.RECONVERGENT B0 ;  /* 0x0000000000007941 */ /* 0x000fea0003800200 */
.L_x_5659:
[----:B------:R-:W4:Y:S01]  /*1cb0*/  LDCU UR6, c[0x0][0x3a0] ;  /* 0x00007400ff0677ac */ /* 0x000f220008000800 */
[----:B------:R-:W-:-:S04]  /*1cc0*/  IADD3 R3, PT, PT, R3, UR4, RZ ;  /* 0x0000000403037c10 */ /* 0x000fc8000fffe0ff */
[----:B----4-:R-:W-:-:S13]  /*1cd0*/  ISETP.GE.U32.AND P0, PT, R3, UR6, PT ;  /* 0x0000000603007c0c */ /* 0x010fda000bf06070 */
[----:B------:R-:W-:Y:S05]  /*1ce0*/  @!P0 BRA `(.L_x_5677) ;  /* 0xffffffe400488947 */ /* 0x000fea000383ffff */
.L_x_5658:
[----:B------:R-:W-:Y:S05]  /*1cf0*/  BSYNC.RECONVERGENT B1 ;  /* 0x0000000000017941 */ /* 0x000fea0003800200 */
.L_x_5657:
[----:B------:R-:W4:Y:S01]  /*1d00*/  LDCU UR6, c[0x0][0x370] ;  /* 0x00006e00ff0677ac */ /* 0x000f220008000800 */
[----:B------:R-:W5:Y:S01]  /*1d10*/  LDCU UR7, c[0x0][0x398] ;  /* 0x00007300ff0777ac */ /* 0x000f620008000800 */
[----:B----4-:R-:W-:-:S04]  /*1d20*/  IADD3 R2, PT, PT, R2, UR6, RZ ;  /* 0x0000000602027c10 */ /* 0x010fc8000fffe0ff */
[----:B-----5:R-:W-:-:S13]  /*1d30*/  ISETP.GE.U32.AND P0, PT, R2, UR7, PT ;  /* 0x0000000702007c0c */ /* 0x020fda000bf06070 */
[----:B------:R-:W-:Y:S05]  /*1d40*/  @!P0 BRA `(.L_x_5678) ;  /* 0xffffffe400048947 */ /* 0x000fea000383ffff */
[----:B------:R-:W-:Y:S05]  /*1d50*/  EXIT ;  /* 0x000000000000794d */ /* 0x000fea0003800000 */
.L_x_5679:
        /* <DEDUP_REMOVED lines=10> */
.L_x_11525:


//--------------------- .text._ZN2at6native43_GLOBAL__N__9ae7fba5_10_SoftMax_cu_9f978f6327cunn_SpatialSoftMaxBackwardIdddNS1_23SoftMaxBackwardEpilogueEEEvPT_PKT1_S8_jjj --------------------------
	.section	.text._ZN2at6native43_GLOBAL__N__9ae7fba5_10_SoftMax_cu_9f978f6327cunn_SpatialSoftMaxBackwardIdddNS1_23SoftMaxBackwardEpilogueEEEvPT_PKT1_S8_jjj,"ax",@progbits
	.align	128
.text._ZN2at6native43_GLOBAL__N__9ae7fba5_10_SoftMax_cu_9f978f6327cunn_SpatialSoftMaxBackwardIdddNS1_23SoftMaxBackwardEpilogueEEEvPT_PKT1_S8_jjj:
        .type           _ZN2at6native43_GLOBAL__N__9ae7fba5_10_SoftMax_cu_9f978f6327cunn_SpatialSoftMaxBackwardIdddNS1_23SoftMaxBackwardEpilogueEEEvPT_PKT1_S8_jjj,@function
        .size           _ZN2at6native43_GLOBAL__N__9ae7fba5_10_SoftMax_cu_9f978f6327cunn_SpatialSoftMaxBackwardIdddNS1_23SoftMaxBackwardEpilogueEEEvPT_PKT1_S8_jjj,(.L_x_11526 - _ZN2at6native43_GLOBAL__N__9ae7fba5_10_SoftMax_cu_9f978f6327cunn_SpatialSoftMaxBackwardIdddNS1_23SoftMaxBackwardEpilogueEEEvPT_PKT1_S8_jjj)
        .other          _ZN2at6native43_GLOBAL__N__9ae7fba5_10_SoftMax_cu_9f978f6327cunn_SpatialSoftMaxBackwardIdddNS1_23SoftMaxBackwardEpilogueEEEvPT_PKT1_S8_jjj,@"STO_CUDA_ENTRY STV_DEFAULT"
_ZN2at6native43_GLOBAL__N__9ae7fba5_10_SoftMax_cu_9f978f6327cunn_SpatialSoftMaxBackwardIdddNS1_23SoftMaxBackwardEpilogueEEEvPT_PKT1_S8_jjj:
[----:B------:R-:W-:Y:S08]  /*0000*/  LDC R1, c[0x0][0x37c] ;  /* 0x0000df00ff017b82 */ /* 0x000ff00000000800 */
[----:B------:R-:W0:Y:S08]  /*0010*/  S2UR UR16, SR_CTAID.X ;  /* 0x00000000001079c3 */ /* 0x000e300000002500 */
[----:B------:R-:W0:Y:S02]  /*0020*/  LDC R0, c[0x0][0x398] ;  /* 0x0000e600ff007b82 */ /* 0x000e240000000800 */
[----:B0-----:R-:W-:-:S13]  /*0030*/  ISETP.LE.U32.AND P0, PT, R0, UR16, PT ;  /* 0x0000001000007c0c */ /* 0x001fda000bf03070 */
[----:B------:R-:W-:Y:S05]  /*0040*/  @P0 EXIT ;  /* 0x000000000000094d */ /* 0x000fea0003800000 */
[----:B------:R-:W0:Y:S01]  /*0050*/  S2R R0, SR_TID.Y ;  /* 0x0000000000007919 */ /* 0x000e220000002200 */
[----:B------:R-:W1:Y:S01]  /*0060*/  S2UR UR5, SR_CgaCtaId ;  /* 0x00000000000579c3 */ /* 0x000e620000008800 */
[----:B------:R-:W2:Y:S01]  /*0070*/  LDCU UR7, c[0x0][0x364] ;  /* 0x00006c80ff0777ac */ /* 0x000ea20008000800 */
[----:B------:R-:W-:Y:S01]  /*0080*/  MOV R2, UR16 ;  /* 0x0000001000027c02 */ /* 0x000fe20008000f00 */
[----:B------:R-:W3:Y:S05]  /*0090*/  LDCU UR6, c[0x0][0x39c] ;  /* 0x00007380ff0677ac */ /* 0x000eea0008000800 */
[----:B------:R-:W4:Y:S01]  /*00a0*/  LDC R5, c[0x0][0x364] ;  /* 0x0000d900ff057b82 */ /* 0x000f220000000800 */
[----:B------:R-:W0:Y:S01]  /*00b0*/  LDCU UR18, c[0x0][0x360] ;  /* 0x00006c00ff1277ac */ /* 0x000e220008000800 */
[----:B------:R-:W5:Y:S06]  /*00c0*/  LDCU UR9, c[0x0][0x3a0] ;  /* 0x00007400ff0977ac */ /* 0x000f6c0008000800 */
[----:B------:R-:W4:Y:S01]  /*00d0*/  S2UR UR17, SR_CTAID.Y ;  /* 0x00000000001179c3 */ /* 0x000f220000002600 */
[----:B------:R-:W2:Y:S01]  /*00e0*/  LDCU UR8, c[0x0][0x374] ;  /* 0x00006e80ff0877ac */ /* 0x000ea20008000800 */
[----:B------:R-:W-:Y:S01]  /*00f0*/  UMOV UR4, 0x400 ;  /* 0x0000040000047882 */ /* 0x000fe20000000000 */
[----:B------:R-:W2:Y:S01]  /*0100*/  LDCU.64 UR10, c[0x0][0x358] ;  /* 0x00006b00ff0a77ac */ /* 0x000ea20008000a00 */
[----:B-1----:R-:W-:-:S02]  /*0110*/  ULEA UR4, UR5, UR4, 0x18 ;  /* 0x0000000405047291 */ /* 0x002fc4000f8ec0ff */
[----:B---3--:R-:W-:Y:S02]  /*0120*/  ULOP3.LUT UR12, UR6, 0x7, URZ, 0xc0, !UPT ;  /* 0x00000007060c7892 */ /* 0x008fe4000f8ec0ff */
[----:B------:R-:W-:Y:S01]  /*0130*/  ULOP3.LUT UR13, UR6, 0x3, URZ, 0xc0, !UPT ;  /* 0x00000003060d7892 */ /* 0x000fe2000f8ec0ff */
[----:B0-----:R-:W-:Y:S01]  /*0140*/  IMAD R3, R0, UR18, RZ ;  /* 0x0000001200037c24 */ /* 0x001fe2000f8e02ff */
[----:B------:R-:W-:Y:S02]  /*0150*/  ULOP3.LUT UR14, UR6, 0xfffffff0, URZ, 0xc0, !UPT ;  /* 0xfffffff0060e7892 */ /* 0x000fe4000f8ec0ff */
[----:B------:R-:W-:Y:S02]  /*0160*/  ULOP3.LUT UR15, UR6, 0xfffffff8, URZ, 0xc0, !UPT ;  /* 0xfffffff8060f7892 */ /* 0x000fe4000f8ec0ff */
[----:B------:R-:W-:Y:S01]  /*0170*/  LEA R3, R3, UR4, 0x3 ;  /* 0x0000000403037c11 */ /* 0x000fe2000f8e18ff */
[----:B-----5:R-:W-:Y:S02]  /*0180*/  UIMAD UR6, UR6, UR9, URZ ;  /* 0x00000009060672a4 */ /* 0x020fe4000f8e02ff */
[----:B--2---:R-:W-:Y:S01]  /*0190*/  UIMAD UR5, UR7, UR8, URZ ;  /* 0x00000008070572a4 */ /* 0x004fe2000f8e02ff */
[----:B----4-:R-:W-:-:S11]  /*01a0*/  IMAD R0, R5, UR17, R0 ;  /* 0x0000001105007c24 */ /* 0x010fd6000f8e0200 */
.L_x_5701:
[----:B------:R-:W0:Y:S01]  /*01b0*/  LDC R7, c[0x0][0x3a0] ;  /* 0x0000e800ff077b82 */ /* 0x000e220000000800 */
[----:B------:R-:W-:Y:S01]  /*01c0*/  BSSY.RECONVERGENT B1, `(.L_x_5680) ;  /* 0x0000227000017945 */ /* 0x000fe20003800200 */
[----:B0-----:R-:W-:-:S13]  /*01d0*/  ISETP.GE.U32.AND P0, PT, R0, R7, PT ;  /* 0x000000070000720c */ /* 0x001fda0003f06070 */
[----:B-1234-:R-:W-:Y:S05]  /*01e0*/  @P0 BRA `(.L_x_5681) ;  /* 0x0000002000900947 */ /* 0x01efea0003800000 */
[----:B------:R-:W0:Y:S01]  /*01f0*/  LDCU UR4, c[0x0][0x39c] ;  /* 0x00007380ff0477ac */ /* 0x000e220008000800 */
[----:B------:R-:W-:Y:S01]  /*0200*/  MOV R5, R0 ;  /* 0x0000000000057202 */ /* 0x000fe20000000f00 */
[----:B0-----:R-:W-:-:S04]  /*0210*/  IMAD R6, R2, UR4, RZ ;  /* 0x0000000402067c24 */ /* 0x001fc8000f8e02ff */
[C---:B------:R-:W-:Y:S01]  /*0220*/  IMAD R4, R6.reuse, R7, R7 ;  /* 0x0000000706047224 */ /* 0x040fe200078e0207 */
[----:B------:R-:W-:-:S07]  /*0230*/  IADD3 R6, PT, PT, R6, 0xf, RZ ;  /* 0x0000000f06067810 */ /* 0x000fce0007ffe0ff */
.L_x_5700:
[----:B------:R-:W-:Y:S01]  /*0240*/  UISETP.GT.U32.AND UP0, UPT, UR18, 0x1, UPT ;  /* 0x000000011200788c */ /* 0x000fe2000bf04070 */
[----:B------:R-:W-:Y:S01]  /*0250*/  BSSY.RECONVERGENT B0, `(.L_x_5682) ;  /* 0x0000219000007945 */ /* 0x000fe20003800200 */
[----:B------:R-:W-:-:S07]  /*0260*/  IMAD R7, R2, UR6, R5 ;  /* 0x0000000602077c24 */ /* 0x000fce000f8e0205 */
[----:B01234-:R-:W-:Y:S05]  /*0270*/  BRA.U UP0, `(.L_x_5683) ;  /* 0x0000001d00847547 */ /* 0x01ffea000b800000 */
[----:B------:R-:W0:Y:S01]  /*0280*/  LDCU UR4, c[0x0][0x39c] ;  /* 0x00007380ff0477ac */ /* 0x000e220008000800 */
[----:B------:R-:W-:Y:S02]  /*0290*/  CS2R R18, SRZ ;  /* 0x0000000000127805 */ /* 0x000fe4000001ff00 */
[----:B0-----:R-:W-:-:S13]  /*02a0*/  ISETP.NE.AND P0, PT, RZ, UR4, PT ;  /* 0x00000004ff007c0c */ /* 0x001fda000bf05270 */
[----:B------:R-:W-:Y:S05]  /*02b0*/  @!P0 BRA `(.L_x_5684) ;  /* 0x0000001000808947 */ /* 0x000fea0003800000 */
[----:B------:R-:W-:Y:S01]  /*02c0*/  UISETP.GE.U32.AND UP0, UPT, UR4, 0x10, UPT ;  /* 0x000000100400788c */ /* 0x000fe2000bf06070 */
[----:B------:R-:W-:Y:S01]  /*02d0*/  HFMA2 R26, -RZ, RZ, 0, 0 ;  /* 0x00000000ff1a7431 */ /* 0x000fe200000001ff */
[----:B------:R-:W-:-:S07]  /*02e0*/  CS2R R18, SRZ ;  /* 0x0000000000127805 */ /* 0x000fce000001ff00 */
[----:B------:R-:W-:Y:S05]  /*02f0*/  BRA.U !UP0, `(.L_x_5685) ;  /* 0x0000000908687547 */ /* 0x000fea000b800000 */
[----:B------:R-:W0:Y:S01]  /*0300*/  LDCU UR7, c[0x0][0x39c] ;  /* 0x00007380ff0777ac */ /* 0x000e220008000800 */
[----:B------:R-:W-:Y:S01]  /*0310*/  BSSY.RECONVERGENT B2, `(.L_x_5686) ;  /* 0x0000097000027945 */ /* 0x000fe20003800200 */
[----:B------:R-:W-:Y:S02]  /*0320*/  IADD3 R11, PT, PT, R4, R5, RZ ;  /* 0x00000005040b7210 */ /* 0x000fe40007ffe0ff */
[----:B------:R-:W-:Y:S01]  /*0330*/  CS2R R18, SRZ ;  /* 0x0000000000127805 */ /* 0x000fe2000001ff00 */
[----:B------:R-:W1:Y:S01]  /*0340*/  LDCU UR4, c[0x0][0x3a0] ;  /* 0x00007400ff0477ac */ /* 0x000e620008000800 */
[----:B------:R-:W-:Y:S01]  /*0350*/  MOV R10, R7 ;  /* 0x00000007000a7202 */ /* 0x000fe20000000f00 */
[----:B------:R-:W-:-:S06]  /*0360*/  UIADD3 UR8, UPT, UPT, -UR14, URZ, URZ ;  /* 0x000000ff0e087290 */ /* 0x000fcc000fffe1ff */
[----:B------:R-:W-:Y:S01]  /*0370*/  MOV R30, UR8 ;  /* 0x00000008001e7c02 */ /* 0x000fe20008000f00 */
[----:B0-----:R-:W-:Y:S02]  /*0380*/  IMAD R8, R2, UR7, RZ ;  /* 0x0000000702087c24 */ /* 0x001fe4000f8e02ff */
[----:B-1----:R-:W-:-:S03]  /*0390*/  IMAD R12, R6, UR4, R5 ;  /* 0x00000004060c7c24 */ /* 0x002fc6000f8e0205 */
[C---:B------:R-:W-:Y:S02]  /*03a0*/  IADD3 R24, PT, PT, R8.reuse, 0x7, RZ ;  /* 0x0000000708187810 */ /* 0x040fe40007ffe0ff */
[C---:B------:R-:W-:Y:S02]  /*03b0*/  IADD3 R14, PT, PT, R8.reuse, 0xe, RZ ;  /* 0x0000000e080e7810 */ /* 0x040fe40007ffe0ff */
[----:B------:R-:W-:Y:S01]  /*03c0*/  IADD3 R16, PT, PT, R8, 0x2, RZ ;  /* 0x0000000208107810 */ /* 0x000fe20007ffe0ff */
[--C-:B------:R-:W-:Y:S01]  /*03d0*/  IMAD R29, R24, UR4, R5.reuse ;  /* 0x00000004181d7c24 */ /* 0x100fe2000f8e0205 */
[C---:B------:R-:W-:Y:S02]  /*03e0*/  IADD3 R20, PT, PT, R8.reuse, 0x3, RZ ;  /* 0x0000000308147810 */ /* 0x040fe40007ffe0ff */
[----:B------:R-:W-:Y:S01]  /*03f0*/  IADD3 R22, PT, PT, R8, 0x4, RZ ;  /* 0x0000000408167810 */ /* 0x000fe20007ffe0ff */
[--C-:B------:R-:W-:Y:S01]  /*0400*/  IMAD R9, R16, UR4, R5.reuse ;  /* 0x0000000410097c24 */ /* 0x100fe2000f8e0205 */
        /* <DEDUP_REMOVED lines=12> */
[C---:B------:R-:W-:Y:S01]  /*04d0*/  IADD3 R26, PT, PT, R8.reuse, 0xd, RZ ;  /* 0x0000000d081a7810 */ /* 0x040fe20007ffe0ff */
[--C-:B------:R-:W-:Y:S01]  /*04e0*/  IMAD R37, R37, UR4, R5.reuse ;  /* 0x0000000425257c24 */ /* 0x100fe2000f8e0205 */
[----:B------:R-:W-:Y:S01]  /*04f0*/  IADD3 R27, PT, PT, R8, 0x5, RZ ;  /* 0x00000005081b7810 */ /* 0x000fe20007ffe0ff */
[----:B------:R-:W-:-:S02]  /*0500*/  IMAD R8, R14, UR4, R5 ;  /* 0x000000040e087c24 */ /* 0x000fc4000f8e0205 */
[--C-:B------:R-:W-:Y:S02]  /*0510*/  IMAD R24, R15, UR4, R5.reuse ;  /* 0x000000040f187c24 */ /* 0x100fe4000f8e0205 */
[--C-:B------:R-:W-:Y:S02]  /*0520*/  IMAD R27, R27, UR4, R5.reuse ;  /* 0x000000041b1b7c24 */ /* 0x100fe4000f8e0205 */
[----:B------:R-:W-:-:S07]  /*0530*/  IMAD R26, R26, UR4, R5 ;  /* 0x000000041a1a7c24 */ /* 0x000fce000f8e0205 */
.L_x_5687:
[----:B------:R-:W0:Y:S08]  /*0540*/  LDC.64 R22, c[0x0][0x390] ;  /* 0x0000e400ff167b82 */ /* 0x000e300000000a00 */
[----:B------:R-:W1:Y:S01]  /*0550*/  LDC R32, c[0x0][0x3a0] ;  /* 0x0000e800ff207b82 */ /* 0x000e620000000800 */
[----:B0-----:R-:W-:-:S05]  /*0560*/  IMAD.WIDE.U32 R14, R10, 0x8, R22 ;  /* 0x000000080a0e7825 */ /* 0x001fca00078e0016 */
[----:B------:R0:W2:Y:S01]  /*0570*/  LDG.E.64 R16, desc[UR10][R14.64] ;  /* 0x0000000a0e107981 */ /* 0x0000a2000c1e1b00 */
[----:B------:R-:W-:-:S06]  /*0580*/  IMAD.WIDE.U32 R20, R9, 0x8, R22 ;  /* 0x0000000809147825 */ /* 0x000fcc00078e0016 */
[----:B------:R-:W3:Y:S01]  /*0590*/  LDG.E.64 R20, desc[UR10][R20.64] ;  /* 0x0000000a14147981 */ /* 0x000ee2000c1e1b00 */
[----:B0-----:R-:W-:-:S06]  /*05a0*/  IMAD.WIDE.U32 R14, R11, 0x8, R22 ;  /* 0x000000080b0e7825 */ /* 0x001fcc00078e0016 */
[----:B------:R-:W4:Y:S01]  /*05b0*/  LDG.E.64 R14, desc[UR10][R14.64] ;  /* 0x0000000a0e0e7981 */ /* 0x000f22000c1e1b00 */
[----:B--2---:R0:W4:Y:S02]  /*05c0*/  DADD R16, R16, R18 ;  /* 0x0000000010107229 */ /* 0x0041240000000012 */
[----:B0-----:R-:W-:-:S15]  /*05d0*/  IMAD.WIDE.U32 R18, R25, 0x8, R22 ;  /* 0x0000000819127825 */ /* 0x001fde00078e0016 */
[----:B------:R-:W-:-:S15]  /*05e0*/  NOP ;  /* 0x0000000000007918 */ /* 0x000fde0000000000 */
[----:B------:R-:W-:-:S15]  /*05f0*/  NOP ;  /* 0x0000000000007918 */ /* 0x000fde0000000000 */
[----:B------:R-:W-:-:S15]  /*0600*/  NOP ;  /* 0x0000000000007918 */ /* 0x000fde0000000000 */
[----:B------:R-:W-:-:S02]  /*0610*/  NOP ;  /* 0x0000000000007918 */ /* 0x000fc40000000000 */
[----:B----4-:R0:W3:Y:S02]  /*0620*/  DADD R16, R16, R14 ;  /* 0x0000000010107229 */ /* 0x0100e4000000000e */
[----:B0-----:R0:W2:Y:S02]  /*0630*/  LDG.E.64 R14, desc[UR10][R18.64] ;  /* 0x0000000a120e7981 */ /* 0x0010a4000c1e1b00 */
[----:B0-----:R-:W-:-:S06]  /*0640*/  IMAD.WIDE.U32 R18, R27, 0x8, R22 ;  /* 0x000000081b127825 */ /* 0x001fcc00078e0016 */
[----:B------:R-:W4:-:S15]  /*0650*/  LDG.E.64 R18, desc[UR10][R18.64] ;  /* 0x0000000a12127981 */ /* 0x000f1e000c1e1b00 */
[----:B------:R-:W-:-:S15]  /*0660*/  NOP ;  /* 0x0000000000007918 */ /* 0x000fde0000000000 */
[----:B------:R-:W-:-:S15]  /*0670*/  NOP ;  /* 0x0000000000007918 */ /* 0x000fde0000000000 */
[----:B------:R-:W-:-:S09]  /*0680*/  NOP ;  /* 0x0000000000007918 */ /* 0x000fd20000000000 */
[----:B---3--:R0:W3:Y:S02]  /*0690*/  DADD R20, R16, R20 ;  /* 0x0000000010147229 */ /* 0x0080e40000000014 */
[----:B0-----:R-:W-:-:S06]  /*06a0*/  IMAD.WIDE.U32 R16, R13, 0x8, R22 ;  /* 0x000000080d107825 */ /* 0x001fcc00078e0016 */
[----:B------:R-:W3:-:S15]  /*06b0*/  LDG.E.64 R16, desc[UR10][R16.64] ;  /* 0x0000000a10107981 */ /* 0x000ede000c1e1b00 */
[----:B------:R-:W-:-:S15]  /*06c0*/  NOP ;  /* 0x0000000000007918 */ /* 0x000fde0000000000 */
[----:B------:R-:W-:-:S15]  /*06d0*/  NOP ;  /* 0x0000000000007918 */ /* 0x000fde0000000000 */
[----:B------:R-:W-:-:S11]  /*06e0*/  NOP ;  /* 0x0000000000007918 */ /* 0x000fd60000000000 */
[----:B---3--:R0:W2:Y:S02]  /*06f0*/  DADD R16, R20, R16 ;  /* 0x0000000014107229 */ /* 0x0080a40000000010 */
[----:B0-----:R-:W-:-:S06]  /*0700*/  IMAD.WIDE.U32 R20, R31, 0x8, R22 ;  /* 0x000000081f147825 */ /* 0x001fcc00078e0016 */
[----:B------:R-:W3:-:S15]  /*0710*/  LDG.E.64 R20, desc[UR10][R20.64] ;  /* 0x0000000a14147981 */ /* 0x000ede000c1e1b00 */
[----:B------:R-:W-:-:S15]  /*0720*/  NOP ;  /* 0x0000000000007918 */ /* 0x000fde0000000000 */
[----:B------:R-:W-:-:S15]  /*0730*/  NOP ;  /* 0x0000000000007918 */ /* 0x000fde0000000000 */
[----:B------:R-:W-:-:S11]  /*0740*/  NOP ;  /* 0x0000000000007918 */ /* 0x000fd60000000000 */
[----:B--2---:R0:W4:Y:S02]  /*0750*/  DADD R14, R16, R14 ;  /* 0x00000000100e7229 */ /* 0x004124000000000e */
[----:B0-----:R-:W-:-:S06]  /*0760*/  IMAD.WIDE.U32 R16, R28, 0x8, R22 ;  /* 0x000000081c107825 */ /* 0x001fcc00078e0016 */
[----:B------:R-:W2:-:S15]  /*0770*/  LDG.E.64 R16, desc[UR10][R16.64] ;  /* 0x0000000a10107981 */ /* 0x000e9e000c1e1b00 */
[----:B------:R-:W-:-:S15]  /*0780*/  NOP ;  /* 0x0000000000007918 */ /* 0x000fde0000000000 */
[----:B------:R-:W-:-:S15]  /*0790*/  NOP ;  /* 0x0000000000007918 */ /* 0x000fde0000000000 */
[----:B------:R-:W-:-:S11]  /*07a0*/  NOP ;  /* 0x0000000000007918 */ /* 0x000fd60000000000 */
[----:B----4-:R0:W2:Y:S02]  /*07b0*/  DADD R18, R14, R18 ;  /* 0x000000000e127229 */ /* 0x0100a40000000012 */
[----:B0-----:R-:W-:-:S06]  /*07c0*/  IMAD.WIDE.U32 R14, R29, 0x8, R22 ;  /* 0x000000081d0e7825 */ /* 0x001fcc00078e0016 */
[----:B------:R-:W4:-:S15]  /*07d0*/  LDG.E.64 R14, desc[UR10][R14.64] ;  /* 0x0000000a0e0e7981 */ /* 0x000f1e000c1e1b00 */
[----:B------:R-:W-:-:S15]  /*07e0*/  NOP ;  /* 0x0000000000007918 */ /* 0x000fde0000000000 */
[----:B------:R-:W-:-:S15]  /*07f0*/  NOP ;  /* 0x0000000000007918 */ /* 0x000fde0000000000 */
[----:B------:R-:W-:-:S11]  /*0800*/  NOP ;  /* 0x0000000000007918 */ /* 0x000fd60000000000 */
[----:B--2---:R-:W4:-:S15]  /*0810*/  DADD R16, R18, R16 ;  /* 0x0000000012107229 */ /* 0x004f1e0000000010 */
[----:B------:R-:W-:-:S15]  /*0820*/  NOP ;  /* 0x0000000000007918 */ /* 0x000fde0000000000 */
[----:B------:R-:W-:-:S15]  /*0830*/  NOP ;  /* 0x0000000000007918 */ /* 0x000fde0000000000 */
[----:B------:R-:W-:-:S15]  /*0840*/  NOP ;  /* 0x0000000000007918 */ /* 0x000fde0000000000 */
[----:B------:R-:W-:-:S04]  /*0850*/  NOP ;  /* 0x0000000000007918 */ /* 0x000fc80000000000 */
[----:B----4-:R0:W3:Y:S02]  /*0860*/  DADD R18, R16, R14 ;  /* 0x0000000010127229 */ /* 0x0100e4000000000e */
[----:B0-----:R-:W-:-:S04]  /*0870*/  IMAD.WIDE.U32 R16, R33, 0x8, R22 ;  /* 0x0000000821107825 */ /* 0x001fc800078e0016 */
[----:B------:R-:W-:Y:S02]  /*0880*/  IMAD.WIDE.U32 R14, R35, 0x8, R22 ;  /* 0x00000008230e7825 */ /* 0x000fe400078e0016 */
[----:B------:R-:W2:Y:S04]  /*0890*/  LDG.E.64 R16, desc[UR10][R16.64] ;  /* 0x0000000a10107981 */ /* 0x000ea8000c1e1b00 */
[----:B------:R-:W4:-:S15]  /*08a0*/  LDG.E.64 R14, desc[UR10][R14.64] ;  /* 0x0000000a0e0e7981 */ /* 0x000f1e000c1e1b00 */
[----:B------:R-:W-:-:S15]  /*08b0*/  NOP ;  /* 0x0000000000007918 */ /* 0x000fde0000000000 */
[----:B------:R-:W-:-:S15]  /*08c0*/  NOP ;  /* 0x0000000000007918 */ /* 0x000fde0000000000 */
[----:B------:R-:W-:-:S07]  /*08d0*/  NOP ;  /* 0x0000000000007918 */ /* 0x000fce0000000000 */
        /* <DEDUP_REMOVED lines=12> */
[----:B----4-:R0:W3:Y:S02]  /*09a0*/  DADD R14, R16, R14 ;  /* 0x00000000100e7229 */ /* 0x0100e4000000000e */
[----:B0-----:R-:W-:-:S06]  /*09b0*/  IMAD.WIDE.U32 R16, R26, 0x8, R22 ;  /* 0x000000081a107825 */ /* 0x001fcc00078e0016 */
[----:B------:R-:W4:-:S15]  /*09c0*/  LDG.E.64 R16, desc[UR10][R16.64] ;  /* 0x0000000a10107981 */ /* 0x000f1e000c1e1b00 */
[----:B------:R-:W-:-:S15]  /*09d0*/  NOP ;  /* 0x0000000000007918 */ /* 0x000fde0000000000 */
[----:B------:R-:W-:-:S15]  /*09e0*/  NOP ;  /* 0x0000000000007918 */ /* 0x000fde0000000000 */
[----:B------:R-:W-:-:S11]  /*09f0*/  NOP ;  /* 0x0000000000007918 */ /* 0x000fd60000000000 */
[----:B---3--:R0:W2:Y:S02]  /*0a00*/  DADD R18, R14, R18 ;  /* 0x000000000e127229 */ /* 0x0080a40000000012 */
[----:B0-----:R-:W-:-:S04]  /*0a10*/  IMAD.WIDE.U32 R14, R8, 0x8, R22 ;  /* 0x00000008080e7825 */ /* 0x001fc800078e0016 */
[----:B------:R-:W-:Y:S02]  /*0a20*/  IMAD.WIDE.U32 R22, R12, 0x8, R22 ;  /* 0x000000080c167825 */ /* 0x000fe400078e0016 */
[----:B------:R-:W3:Y:S04]  /*0a30*/  LDG.E.64 R14, desc[UR10][R14.64] ;  /* 0x0000000a0e0e7981 */ /* 0x000ee8000c1e1b00 */
[----:B------:R-:W5:Y:S01]  /*0a40*/  LDG.E.64 R22, desc[UR10][R22.64] ;  /* 0x0000000a16167981 */ /* 0x000f62000c1e1b00 */
[----:B------:R-:W-:-:S04]  /*0a50*/  IADD3 R30, PT, PT, R30, 0x10, RZ ;  /* 0x000000101e1e7810 */ /* 0x000fc80007ffe0ff */
[----:B------:R-:W-:Y:S02]  /*0a60*/  ISETP.NE.AND P1, PT, R30, RZ, PT ;  /* 0x000000ff1e00720c */ /* 0x000fe40003f25270 */
[C---:B-1----:R-:W-:Y:S02]  /*0a70*/  LEA R11, R32.reuse, R11, 0x4 ;  /* 0x0000000b200b7211 */ /* 0x042fe400078e20ff */
        /* <DEDUP_REMOVED lines=14> */
[----:B------:R-:W-:-:S15]  /*0b60*/  LEA R10, R32, R10, 0x4 ;  /* 0x0000000a200a7211 */ /* 0x000fde00078e20ff */
[----:B--2---:R-:W4:-:S15]  /*0b70*/  DADD R18, R18, R20 ;  /* 0x0000000012127229 */ /* 0x004f1e0000000014 */
[----:B------:R-:W-:-:S15]  /*0b80*/  NOP ;  /* 0x0000000000007918 */ /* 0x000fde0000000000 */
[----:B------:R-:W-:-:S15]  /*0b90*/  NOP ;  /* 0x0000000000007918 */ /* 0x000fde0000000000 */
[----:B------:R-:W-:-:S15]  /*0ba0*/  NOP ;  /* 0x0000000000007918 */ /* 0x000fde0000000000 */
[----:B------:R-:W-:-:S04]  /*0bb0*/  NOP ;  /* 0x0000000000007918 */ /* 0x000fc80000000000 */
[----:B----4-:R-:W3:-:S15]  /*0bc0*/  DADD R18, R18, R16 ;  /* 0x0000000012127229 */ /* 0x010ede0000000010 */
[----:B------:R-:W-:-:S15]  /*0bd0*/  NOP ;  /* 0x0000000000007918 */ /* 0x000fde0000000000 */
[----:B------:R-:W-:-:S15]  /*0be0*/  NOP ;  /* 0x0000000000007918 */ /* 0x000fde0000000000 */
[----:B------:R-:W-:-:S15]  /*0bf0*/  NOP ;  /* 0x0000000000007918 */ /* 0x000fde0000000000 */
[----:B------:R-:W-:-:S04]  /*0c00*/  NOP ;  /* 0x0000000000007918 */ /* 0x000fc80000000000 */
[----:B---3--:R-:W5:-:S15]  /*0c10*/  DADD R18, R18, R14 ;  /* 0x0000000012127229 */ /* 0x008f5e000000000e */
[----:B------:R-:W-:-:S15]  /*0c20*/  NOP ;  /* 0x0000000000007918 */ /* 0x000fde0000000000 */
[----:B------:R-:W-:-:S15]  /*0c30*/  NOP ;  /* 0x0000000000007918 */ /* 0x000fde0000000000 */
[----:B------:R-:W-:-:S15]  /*0c40*/  NOP ;  /* 0x0000000000007918 */ /* 0x000fde0000000000 */
[----:B------:R-:W-:-:S04]  /*0c50*/  NOP ;  /* 0x0000000000007918 */ /* 0x000fc80000000000 */
[----:B-----5:R0:W1:Y:S02]  /*0c60*/  DADD R18, R18, R22 ;  /* 0x0000000012127229 */ /* 0x0200640000000016 */
[----:B01----:R-:W-:Y:S05]  /*0c70*/  @P1 BRA `(.L_x_5687) ;  /* 0xfffffff800301947 */ /* 0x003fea000383ffff */
[----:B------:R-:W-:Y:S05]  /*0c80*/  BSYNC.RECONVERGENT B2 ;  /* 0x0000000000027941 */ /* 0x000fea0003800200 */
.L_x_5686:
[----:B------:R-:W-:-:S07]  /*0c90*/  MOV R26, UR14 ;  /* 0x0000000e001a7c02 */ /* 0x000fce0008000f00 */
.L_x_5685:
        /* <DEDUP_REMOVED lines=14> */
[----:B------:R-:W-:-:S03]  /*0d80*/  IMAD.WIDE.U32 R16, R17, 0x8, R20 ;  /* 0x0000000811107825 */ /* 0x000fc600078e0014 */
[C---:B------:R-:W-:Y:S01]  /*0d90*/  IADD3 R13, PT, PT, R15.reuse, UR4, RZ ;  /* 0x000000040f0d7c10 */ /* 0x040fe2000fffe0ff */
[----:B------:R-:W2:Y:S01]  /*0da0*/  LDG.E.64 R8, desc[UR10][R8.64] ;  /* 0x0000000a08087981 */ /* 0x000ea2000c1e1b00 */
[--C-:B------:R-:W-:Y:S02]  /*0db0*/  IMAD.WIDE.U32 R14, R15, 0x8, R20.reuse ;  /* 0x000000080f0e7825 */ /* 0x100fe400078e0014 */
[----:B------:R-:W-:Y:S01]  /*0dc0*/  IADD3 R11, PT, PT, R13, UR4, RZ ;  /* 0x000000040d0b7c10 */ /* 0x000fe2000fffe0ff */
[----:B------:R-:W3:Y:S03]  /*0dd0*/  LDG.E.64 R16, desc[UR10][R16.64] ;  /* 0x0000000a10107981 */ /* 0x000ee6000c1e1b00 */
[----:B------:R-:W-:Y:S01]  /*0de0*/  IADD3 R23, PT, PT, R11, UR4, RZ ;  /* 0x000000040b177c10 */ /* 0x000fe2000fffe0ff */
[----:B------:R-:W4:Y:S03]  /*0df0*/  LDG.E.64 R14, desc[UR10][R14.64] ;  /* 0x0000000a0e0e7981 */ /* 0x000f26000c1e1b00 */
[----:B------:R-:W-:Y:S01]  /*0e00*/  IADD3 R27, PT, PT, R23, UR4, RZ ;  /* 0x00000004171b7c10 */ /* 0x000fe2000fffe0ff */
[----:B------:R-:W-:-:S04]  /*0e10*/  IMAD.WIDE.U32 R12, R13, 0x8, R20 ;  /* 0x000000080d0c7825 */ /* 0x000fc800078e0014 */
[C-C-:B------:R-:W-:Y:S01]  /*0e20*/  IMAD.WIDE.U32 R24, R27.reuse, 0x8, R20.reuse ;  /* 0x000000081b187825 */ /* 0x140fe200078e0014 */
[----:B------:R-:W-:Y:S01]  /*0e30*/  IADD3 R27, PT, PT, R27, UR4, RZ ;  /* 0x000000041b1b7c10 */ /* 0x000fe2000fffe0ff */
[----:B------:R-:W5:Y:S02]  /*0e40*/  LDG.E.64 R12, desc[UR10][R12.64] ;  /* 0x0000000a0c0c7981 */ /* 0x000f64000c1e1b00 */
[--C-:B------:R-:W-:Y:S02]  /*0e50*/  IMAD.WIDE.U32 R10, R11, 0x8, R20.reuse ;  /* 0x000000080b0a7825 */ /* 0x100fe400078e0014 */
[----:B------:R-:W5:Y:S02]  /*0e60*/  LDG.E.64 R24, desc[UR10][R24.64] ;  /* 0x0000000a18187981 */ /* 0x000f64000c1e1b00 */
[--C-:B------:R-:W-:Y:S02]  /*0e70*/  IMAD.WIDE.U32 R22, R23, 0x8, R20.reuse ;  /* 0x0000000817167825 */ /* 0x100fe400078e0014 */
[----:B------:R-:W5:Y:S02]  /*0e80*/  LDG.E.64 R10, desc[UR10][R10.64] ;  /* 0x0000000a0a0a7981 */ /* 0x000f64000c1e1b00 */
[----:B------:R-:W-:-:S02]  /*0e90*/  IMAD.WIDE.U32 R20, R27, 0x8, R20 ;  /* 0x000000081b147825 */ /* 0x000fc400078e0014 */
[----:B------:R-:W5:Y:S04]  /*0ea0*/  LDG.E.64 R22, desc[UR10][R22.64] ;  /* 0x0000000a16167981 */ /* 0x000f68000c1e1b00 */
[----:B------:R-:W5:Y:S01]  /*0eb0*/  LDG.E.64 R20, desc[UR10][R20.64] ;  /* 0x0000000a14147981 */ /* 0x000f62000c1e1b00 */
[----:B------:R-:W-:Y:S01]  /*0ec0*/  IADD3 R26, PT, PT, R26, 0x8, RZ ;  /* 0x000000081a1a7810 */ /* 0x000fe20007ffe0ff */
        /* <DEDUP_REMOVED lines=10> */
[----:B----4-:R-:W5:-:S15]  /*0f70*/  DADD R8, R8, R14 ;  /* 0x0000000008087229 */ /* 0x010f5e000000000e */
[----:B------:R-:W-:-:S15]  /*0f80*/  NOP ;  /* 0x0000000000007918 */ /* 0x000fde0000000000 */
[----:B------:R-:W-:-:S15]  /*0f90*/  NOP ;  /* 0x0000000000007918 */ /* 0x000fde0000000000 */
[----:B------:R-:W-:-:S15]  /*0fa0*/  NOP ;  /* 0x0000000000007918 */ /* 0x000fde0000000000 */
[----:B------:R-:W-:-:S04]  /*0fb0*/  NOP ;  /* 0x0000000000007918 */ /* 0x000fc80000000000 */
[----:B-----5:R-:W0:-:S15]  /*0fc0*/  DADD R8, R8, R12 ;  /* 0x0000000008087229 */ /* 0x020e1e000000000c */
        /* <DEDUP_REMOVED lines=19> */
[----:B0-----:R0:W1:Y:S02]  /*1100*/  DADD R18, R8, R20 ;  /* 0x0000000008127229 */ /* 0x0010640000000014 */
.L_x_5688:
[----:B------:R-:W-:Y:S05]  /*1110*/  BRA.U !UP1, `(.L_x_5684) ;  /* 0x0000000109e87547 */ /* 0x000fea000b800000 */
[----:B------:R-:W-:Y:S02]  /*1120*/  UIADD3 UR4, UPT, UPT, UR12, -0x1, URZ ;  /* 0xffffffff0c047890 */ /* 0x000fe4000fffe0ff */
[----:B------:R-:W-:Y:S02]  /*1130*/  UISETP.NE.AND UP1, UPT, UR13, URZ, UPT ;  /* 0x000000ff0d00728c */ /* 0x000fe4000bf25270 */
[----:B------:R-:W-:-:S09]  /*1140*/  UISETP.GE.U32.AND UP0, UPT, UR4, 0x3, UPT ;  /* 0x000000030400788c */ /* 0x000fd2000bf06070 */
[----:B------:R-:W-:Y:S05]  /*1150*/  BRA.U !UP0, `(.L_x_5689) ;  /* 0x00000001087c7547 */ /* 0x000fea000b800000 */
[----:B------:R-:W2:Y:S01]  /*1160*/  LDCU UR4, c[0x0][0x3a0] ;  /* 0x00007400ff0477ac */ /* 0x000ea20008000800 */
[----:B0-----:R-:W0:Y:S01]  /*1170*/  LDC.64 R8, c[0x0][0x390] ;  /* 0x0000e400ff087b82 */ /* 0x001e220000000a00 */
[----:B--2---:R-:W-:-:S05]  /*1180*/  IMAD R11, R26, UR4, R7 ;  /* 0x000000041a0b7c24 */ /* 0x004fca000f8e0207 */
[C---:B------:R-:W-:Y:S01]  /*1190*/  IADD3 R13, PT, PT, R11.reuse, UR4, RZ ;  /* 0x000000040b0d7c10 */ /* 0x040fe2000fffe0ff */
[----:B0-----:R-:W-:-:S03]  /*11a0*/  IMAD.WIDE.U32 R10, R11, 0x8, R8 ;  /* 0x000000080b0a7825 */ /* 0x001fc600078e0008 */
[C---:B------:R-:W-:Y:S01]  /*11b0*/  IADD3 R17, PT, PT, R13.reuse, UR4, RZ ;  /* 0x000000040d117c10 */ /* 0x040fe2000fffe0ff */
[--C-:B------:R-:W-:Y:S02]  /*11c0*/  IMAD.WIDE.U32 R12, R13, 0x8, R8.reuse ;  /* 0x000000080d0c7825 */ /* 0x100fe400078e0008 */
[----:B------:R-:W1:Y:S02]  /*11d0*/  LDG.E.64 R10, desc[UR10][R10.64] ;  /* 0x0000000a0a0a7981 */ /* 0x000e64000c1e1b00 */
[C-C-:B------:R-:W-:Y:S01]  /*11e0*/  IMAD.WIDE.U32 R14, R17.reuse, 0x8, R8.reuse ;  /* 0x00000008110e7825 */ /* 0x140fe200078e0008 */
[----:B------:R-:W-:Y:S01]  /*11f0*/  IADD3 R17, PT, PT, R17, UR4, RZ ;  /* 0x0000000411117c10 */ /* 0x000fe2000fffe0ff */
[----:B------:R-:W2:Y:S04]  /*1200*/  LDG.E.64 R12, desc[UR10][R12.64] ;  /* 0x0000000a0c0c7981 */ /* 0x000ea8000c1e1b00 */
[----:B------:R-:W-:Y:S01]  /*1210*/  IMAD.WIDE.U32 R8, R17, 0x8, R8 ;  /* 0x0000000811087825 */ /* 0x000fe200078e0008 */
[----:B------:R-:W3:Y:S05]  /*1220*/  LDG.E.64 R14, desc[UR10][R14.64] ;  /* 0x0000000a0e0e7981 */ /* 0x000eea000c1e1b00 */
[----:B------:R-:W4:Y:S01]  /*1230*/  LDG.E.64 R8, desc[UR10][R8.64] ;  /* 0x0000000a08087981 */ /* 0x000f22000c1e1b00 */
[----:B------:R-:W-:Y:S01]  /*1240*/  IADD3 R26, PT, PT, R26, 0x4, RZ ;  /* 0x000000041a1a7810 */ /* 0x000fe20007ffe0ff */
[----:B-1----:R-:W2:-:S15]  /*1250*/  DADD R18, R18, R10 ;  /* 0x0000000012127229 */ /* 0x002e9e000000000a */
        /* <DEDUP_REMOVED lines=14> */
[----:B----4-:R2:W3:Y:S02]  /*1340*/  DADD R18, R18, R8 ;  /* 0x0000000012127229 */ /* 0x0104e40000000008 */
.L_x_5689:
[----:B------:R-:W-:Y:S05]  /*1350*/  BRA.U !UP1, `(.L_x_5684) ;  /* 0x0000000109587547 */ /* 0x000fea000b800000 */
[----:B------:R-:W0:Y:S01]  /*1360*/  LDC.64 R10, c[0x0][0x390] ;  /* 0x0000e400ff0a7b82 */ /* 0x000e220000000a00 */
[----:B------:R-:W4:Y:S02]  /*1370*/  LDCU UR4, c[0x0][0x3a0] ;  /* 0x00007400ff0477ac */ /* 0x000f240008000800 */
[----:B----4-:R-:W-:-:S04]  /*1380*/  IMAD R13, R26, UR4, R7 ;  /* 0x000000041a0d7c24 */ /* 0x010fc8000f8e0207 */
[----:B0-2---:R-:W-:-:S06]  /*1390*/  IMAD.WIDE.U32 R8, R13, 0x8, R10 ;  /* 0x000000080d087825 */ /* 0x005fcc00078e000a */
[----:B------:R-:W1:Y:S01]  /*13a0*/  LDG.E.64 R8, desc[UR10][R8.64] ;  /* 0x0000000a08087981 */ /* 0x000e62000c1e1b00 */
[----:B------:R-:W-:Y:S01]  /*13b0*/  UISETP.NE.AND UP0, UPT, UR13, 0x1, UPT ;  /* 0x000000010d00788c */ /* 0x000fe2000bf05270 */
[----:B-1-3--:R4:W0:Y:S08]  /*13c0*/  DADD R18, R18, R8 ;  /* 0x0000000012127229 */ /* 0x00a8300000000008 */
[----:B0---4-:R-:W-:Y:S05]  /*13d0*/  BRA.U !UP0, `(.L_x_5684) ;  /* 0x0000000108387547 */ /* 0x011fea000b800000 */
[----:B------:R-:W-:Y:S01]  /*13e0*/  UISETP.NE.AND UP0, UPT, UR13, 0x2, UPT ;  /* 0x000000020d00788c */ /* 0x000fe2000bf05270 */
[----:B------:R-:W-:-:S05]  /*13f0*/  IADD3 R9, PT, PT, R13, UR4, RZ ;  /* 0x000000040d097c10 */ /* 0x000fca000fffe0ff */
[----:B------:R-:W-:-:S13]  /*1400*/  PLOP3.LUT P1, PT, PT, PT, UP0, 0x80, 0x8 ;  /* 0x000000000008781c */ /* 0x000fda0003f2f008 */
[C---:B------:R-:W-:Y:S01]  /*1410*/  @P1 IADD3 R13, PT, PT, R9.reuse, UR4, RZ ;  /* 0x00000004090d1c10 */ /* 0x040fe2000fffe0ff */
[----:B------:R-:W-:-:S04]  /*1420*/  IMAD.WIDE.U32 R8, R9, 0x8, R10 ;  /* 0x0000000809087825 */ /* 0x000fc800078e000a */
[----:B------:R-:W-:Y:S02]  /*1430*/  @P1 IMAD.WIDE.U32 R10, R13, 0x8, R10 ;  /* 0x000000080d0a1825 */ /* 0x000fe400078e000a */
[----:B------:R-:W2:Y:S04]  /*1440*/  LDG.E.64 R8, desc[UR10][R8.64] ;  /* 0x0000000a08087981 */ /* 0x000ea8000c1e1b00 */
[----:B------:R-:W3:Y:S01]  /*1450*/  @P1 LDG.E.64 R10, desc[UR10][R10.64] ;  /* 0x0000000a0a0a1981 */ /* 0x000ee2000c1e1b00 */
[----:B--2---:R-:W3:-:S15]  /*1460*/  DADD R18, R18, R8 ;  /* 0x0000000012127229 */ /* 0x004ede0000000008 */
[----:B------:R-:W-:-:S15]  /*1470*/  NOP ;  /* 0x0000000000007918 */ /* 0x000fde0000000000 */
[----:B------:R-:W-:-:S15]  /*1480*/  NOP ;  /* 0x0000000000007918 */ /* 0x000fde0000000000 */
[----:B------:R-:W-:-:S15]  /*1490*/  NOP ;  /* 0x0000000000007918 */ /* 0x000fde0000000000 */
[----:B------:R-:W-:-:S04]  /*14a0*/  NOP ;  /* 0x0000000000007918 */ /* 0x000fc80000000000 */
[----:B---3--:R4:W0:Y:S02]  /*14b0*/  @P1 DADD R18, R18, R10 ;  /* 0x0000000012121229 */ /* 0x008824000000000a */
.L_x_5684:
[----:B------:R-:W-:Y:S05]  /*14c0*/  @!P0 BRA `(.L_x_5690) ;  /* 0x0000000c00c48947 */ /* 0x000fea0003800000 */
[----:B------:R-:W5:Y:S01]  /*14d0*/  LDCU UR4, c[0x0][0x39c] ;  /* 0x00007380ff0477ac */ /* 0x000f620008000800 */
[----:B------:R-:W-:Y:S01]  /*14e0*/  MOV R14, RZ ;  /* 0x000000ff000e7202 */ /* 0x000fe20000000f00 */
[----:B-----5:R-:W-:-:S09]  /*14f0*/  UISETP.GE.U32.AND UP0, UPT, UR4, 0x8, UPT ;  /* 0x000000080400788c */ /* 0x020fd2000bf06070 */
[----:B------:R-:W-:Y:S05]  /*1500*/  BRA.U !UP0, `(.L_x_5691) ;  /* 0x0000000508687547 */ /* 0x000fea000b800000 */
[----:B------:R-:W-:Y:S01]  /*1510*/  HFMA2 R14, -RZ, RZ, 0, 0 ;  /* 0x00000000ff0e7431 */ /* 0x000fe200000001ff */
[----:B------:R-:W-:Y:S06]  /*1520*/  BSSY.RECONVERGENT B2, `(.L_x_5692) ;  /* 0x0000057000027945 */ /* 0x000fec0003800200 */
.L_x_5693:
[----:B0-2---:R-:W0:Y:S01]  /*1530*/  LDC.64 R8, c[0x0][0x390] ;  /* 0x0000e400ff087b82 */ /* 0x005e220000000a00 */
[----:B------:R-:W2:Y:S07]  /*1540*/  LDCU UR4, c[0x0][0x3a0] ;  /* 0x00007400ff0477ac */ /* 0x000eae0008000800 */
[----:B----4-:R-:W4:Y:S08]  /*1550*/  LDC.64 R10, c[0x0][0x388] ;  /* 0x0000e200ff0a7b82 */ /* 0x010f300000000a00 */
[----:B------:R-:W5:Y:S01]  /*1560*/  LDC.64 R12, c[0x0][0x380] ;  /* 0x0000e000ff0c7b82 */ /* 0x000f620000000a00 */
[----:B--2---:R-:W-:-:S04]  /*1570*/  IMAD R25, R14, UR4, R7 ;  /* 0x000000040e197c24 */ /* 0x004fc8000f8e0207 */
[----:B0-----:R-:W-:-:S06]  /*1580*/  IMAD.WIDE.U32 R20, R25, 0x8, R8 ;  /* 0x0000000819147825 */ /* 0x001fcc00078e0008 */
[----:B------:R-:W1:Y:S01]  /*1590*/  LDG.E.64 R20, desc[UR10][R20.64] ;  /* 0x0000000a14147981 */ /* 0x000e62000c1e1b00 */
[----:B----4-:R-:W-:-:S06]  /*15a0*/  IMAD.WIDE.U32 R22, R25, 0x8, R10 ;  /* 0x0000000819167825 */ /* 0x010fcc00078e000a */
[----:B------:R-:W1:Y:S01]  /*15b0*/  LDG.E.64 R22, desc[UR10][R22.64] ;  /* 0x0000000a16167981 */ /* 0x000e62000c1e1b00 */
[C---:B------:R-:W-:Y:S01]  /*15c0*/  IADD3 R15, PT, PT, R25.reuse, UR4, RZ ;  /* 0x00000004190f7c10 */ /* 0x040fe2000fffe0ff */
[----:B-----5:R-:W-:-:S04]  /*15d0*/  IMAD.WIDE.U32 R24, R25, 0x8, R12 ;  /* 0x0000000819187825 */ /* 0x020fc800078e000c */
[----:B------:R-:W-:-:S04]  /*15e0*/  IMAD.WIDE.U32 R26, R15, 0x8, R8 ;  /* 0x000000080f1a7825 */ /* 0x000fc800078e0008 */
[C---:B------:R-:W-:Y:S01]  /*15f0*/  IMAD.WIDE.U32 R16, R15.reuse, 0x8, R10 ;  /* 0x000000080f107825 */ /* 0x040fe200078e000a */
[----:B-1-3--:R-:W0:Y:S02]  /*1600*/  DFMA R30, R22, -R18, R20 ;  /* 0x80000012161e722b */ /* 0x00ae240000000014 */
[----:B0-----:R0:W-:Y:S04]  /*1610*/  STG.E.64 desc[UR10][R24.64], R30 ;  /* 0x0000001e18007986 */ /* 0x0011e8000c101b0a */
[----:B------:R-:W2:Y:S04]  /*1620*/  LDG.E.64 R26, desc[UR10][R26.64] ;  /* 0x0000000a1a1a7981 */ /* 0x000ea8000c1e1b00 */
[----:B------:R-:W2:Y:S01]  /*1630*/  LDG.E.64 R16, desc[UR10][R16.64] ;  /* 0x0000000a10107981 */ /* 0x000ea2000c1e1b00 */
[C---:B------:R-:W-:Y:S01]  /*1640*/  IADD3 R35, PT, PT, R15.reuse, UR4, RZ ;  /* 0x000000040f237c10 */ /* 0x040fe2000fffe0ff */
[----:B------:R-:W-:-:S04]  /*1650*/  IMAD.WIDE.U32 R22, R15, 0x8, R12 ;  /* 0x000000080f167825 */ /* 0x000fc800078e000c */
[----:B------:R-:W-:-:S04]  /*1660*/  IMAD.WIDE.U32 R28, R35, 0x8, R8 ;  /* 0x00000008231c7825 */ /* 0x000fc800078e0008 */
[----:B------:R-:W-:-:S15]  /*1670*/  IMAD.WIDE.U32 R20, R35, 0x8, R10 ;  /* 0x0000000823147825 */ /* 0x000fde00078e000a */
[----:B------:R-:W-:-:S15]  /*1680*/  NOP ;  /* 0x0000000000007918 */ /* 0x000fde0000000000 */
[----:B------:R-:W-:-:S14]  /*1690*/  NOP ;  /* 0x0000000000007918 */ /* 0x000fdc0000000000 */
[----:B--2---:R-:W1:Y:S02]  /*16a0*/  DFMA R32, R16, -R18, R26 ;  /* 0x800000121020722b */ /* 0x004e64000000001a */
[----:B-1----:R1:W-:Y:S04]  /*16b0*/  STG.E.64 desc[UR10][R22.64], R32 ;  /* 0x0000002016007986 */ /* 0x0023e8000c101b0a */
[----:B------:R-:W2:Y:S04]  /*16c0*/  LDG.E.64 R28, desc[UR10][R28.64] ;  /* 0x0000000a1c1c7981 */ /* 0x000ea8000c1e1b00 */
[----:B------:R-:W2:Y:S01]  /*16d0*/  LDG.E.64 R20, desc[UR10][R20.64] ;  /* 0x0000000a14147981 */ /* 0x000ea2000c1e1b00 */
[C---:B------:R-:W-:Y:S01]  /*16e0*/  IADD3 R15, PT, PT, R35.reuse, UR4, RZ ;  /* 0x00000004230f7c10 */ /* 0x040fe2000fffe0ff */
[----:B0-----:R-:W-:-:S04]  /*16f0*/  IMAD.WIDE.U32 R24, R35, 0x8, R12 ;  /* 0x0000000823187825 */ /* 0x001fc800078e000c */
[----:B------:R-:W-:-:S04]  /*1700*/  IMAD.WIDE.U32 R26, R15, 0x8, R8 ;  /* 0x000000080f1a7825 */ /* 0x000fc800078e0008 */
[----:B------:R-:W-:-:S15]  /*1710*/  IMAD.WIDE.U32 R16, R15, 0x8, R10 ;  /* 0x000000080f107825 */ /* 0x000fde00078e000a */
[----:B------:R-:W-:-:S15]  /*1720*/  NOP ;  /* 0x0000000000007918 */ /* 0x000fde0000000000 */
[----:B------:R-:W-:-:S14]  /*1730*/  NOP ;  /* 0x0000000000007918 */ /* 0x000fdc0000000000 */
[----:B--2---:R-:W0:Y:S02]  /*1740*/  DFMA R30, R20, -R18, R28 ;  /* 0x80000012141e722b */ /* 0x004e24000000001c */
[----:B0-----:R0:W-:Y:S04]  /*1750*/  STG.E.64 desc[UR10][R24.64], R30 ;  /* 0x0000001e18007986 */ /* 0x0011e8000c101b0a */
[----:B------:R-:W2:Y:S04]  /*1760*/  LDG.E.64 R26, desc[UR10][R26.64] ;  /* 0x0000000a1a1a7981 */ /* 0x000ea8000c1e1b00 */
[----:B------:R-:W2:Y:S01]  /*1770*/  LDG.E.64 R16, desc[UR10][R16.64] ;  /* 0x0000000a10107981 */ /* 0x000ea2000c1e1b00 */
[C---:B------:R-:W-:Y:S01]  /*1780*/  IADD3 R35, PT, PT, R15.reuse, UR4, RZ ;  /* 0x000000040f237c10 */ /* 0x040fe2000fffe0ff */
[----:B-1----:R-:W-:-:S04]  /*1790*/  IMAD.WIDE.U32 R22, R15, 0x8, R12 ;  /* 0x000000080f167825 */ /* 0x002fc800078e000c */
        /* <DEDUP_REMOVED lines=38> */
[----:B-1----:R-:W-:Y:S01]  /*1a00*/  IMAD.WIDE.U32 R22, R15, 0x8, R12 ;  /* 0x000000080f167825 */ /* 0x002fe200078e000c */
[----:B------:R-:W-:-:S04]  /*1a10*/  IADD3 R14, PT, PT, R14, 0x8, RZ ;  /* 0x000000080e0e7810 */ /* 0x000fc80007ffe0ff */
[----:B------:R-:W-:-:S15]  /*1a20*/  ISETP.NE.AND P0, PT, R14, UR15, PT ;  /* 0x0000000f0e007c0c */ /* 0x000fde000bf05270 */
[----:B------:R-:W-:-:S15]  /*1a30*/  NOP ;  /* 0x0000000000007918 */ /* 0x000fde0000000000 */
[----:B------:R-:W-:-:S15]  /*1a40*/  NOP ;  /* 0x0000000000007918 */ /* 0x000fde0000000000 */
[----:B------:R-:W-:-:S03]  /*1a50*/  NOP ;  /* 0x0000000000007918 */ /* 0x000fc60000000000 */
[----:B--2---:R-:W1:Y:S02]  /*1a60*/  DFMA R12, R10, -R18, R16 ;  /* 0x800000120a0c722b */ /* 0x004e640000000010 */
[----:B-1----:R0:W-:Y:S01]  /*1a70*/  STG.E.64 desc[UR10][R22.64], R12 ;  /* 0x0000000c16007986 */ /* 0x0021e2000c101b0a */
[----:B------:R-:W-:Y:S05]  /*1a80*/  @P0 BRA `(.L_x_5693) ;  /* 0xfffffff800a80947 */ /* 0x000fea000383ffff */
[----:B------:R-:W-:Y:S05]  /*1a90*/  BSYNC.RECONVERGENT B2 ;  /* 0x0000000000027941 */ /* 0x000fea0003800200 */
.L_x_5692:
[----:B------:R-:W-:-:S07]  /*1aa0*/  MOV R14, UR15 ;  /* 0x0000000f000e7c02 */ /* 0x000fce0008000f00 */
.L_x_5691:
[----:B------:R-:W-:-:S09]  /*1ab0*/  UISETP.NE.AND UP0, UPT, UR12, URZ, UPT ;  /* 0x000000ff0c00728c */ /* 0x000fd2000bf05270 */
[----:B------:R-:W-:Y:S05]  /*1ac0*/  BRA.U !UP0, `(.L_x_5690) ;  /* 0x0000000908447547 */ /* 0x000fea000b800000 */
[----:B------:R-:W-:Y:S02]  /*1ad0*/  UIADD3 UR4, UPT, UPT, UR12, -0x1, URZ ;  /* 0xffffffff0c047890 */ /* 0x000fe4000fffe0ff */
[----:B------:R-:W-:Y:S02]  /*1ae0*/  UISETP.NE.AND UP1, UPT, UR13, URZ, UPT ;  /* 0x000000ff0d00728c */ /* 0x000fe4000bf25270 */
[----:B------:R-:W-:-:S09]  /*1af0*/  UISETP.GE.U32.AND UP0, UPT, UR4, 0x3, UPT ;  /* 0x000000030400788c */ /* 0x000fd2000bf06070 */
[----:B------:R-:W-:Y:S05]  /*1b00*/  BRA.U !UP0, `(.L_x_5694) ;  /* 0x0000000108b07547 */ /* 0x000fea000b800000 */
[----:B0-----:R-:W0:Y:S01]  /*1b10*/  LDC.64 R12, c[0x0][0x390] ;  /* 0x0000e400ff0c7b82 */ /* 0x001e220000000a00 */
[----:B------:R-:W5:Y:S07]  /*1b20*/  LDCU UR4, c[0x0][0x3a0] ;  /* 0x00007400ff0477ac */ /* 0x000f6e0008000800 */
[----:B----4-:R-:W4:Y:S08]  /*1b30*/  LDC.64 R10, c[0x0][0x388] ;  /* 0x0000e200ff0a7b82 */ /* 0x010f300000000a00 */
[----:B--2---:R-:W2:Y:S01]  /*1b40*/  LDC.64 R8, c[0x0][0x380] ;  /* 0x0000e000ff087b82 */ /* 0x004ea20000000a00 */
[----:B-----5:R-:W-:-:S04]  /*1b50*/  IMAD R25, R14, UR4, R7 ;  /* 0x000000040e197c24 */ /* 0x020fc8000f8e0207 */
[----:B0-----:R-:W-:-:S06]  /*1b60*/  IMAD.WIDE.U32 R20, R25, 0x8, R12 ;  /* 0x0000000819147825 */ /* 0x001fcc00078e000c */
[----:B------:R-:W1:Y:S01]  /*1b70*/  LDG.E.64 R20, desc[UR10][R20.64] ;  /* 0x0000000a14147981 */ /* 0x000e62000c1e1b00 */
[----:B----4-:R-:W-:-:S06]  /*1b80*/  IMAD.WIDE.U32 R22, R25, 0x8, R10 ;  /* 0x0000000819167825 */ /* 0x010fcc00078e000a */
[----:B------:R-:W1:Y:S01]  /*1b90*/  LDG.E.64 R22, desc[UR10][R22.64] ;  /* 0x0000000a16167981 */ /* 0x000e62000c1e1b00 */
[C---:B------:R-:W-:Y:S01]  /*1ba0*/  IADD3 R15, PT, PT, R25.reuse, UR4, RZ ;  /* 0x00000004190f7c10 */ /* 0x040fe2000fffe0ff */
[----:B--2---:R-:W-:-:S04]  /*1bb0*/  IMAD.WIDE.U32 R24, R25, 0x8, R8 ;  /* 0x0000000819187825 */ /* 0x004fc800078e0008 */
        /* <DEDUP_REMOVED lines=27> */
[----:B------:R-:W-:-:S15]  /*1d70*/  IADD3 R14, PT, PT, R14, 0x4, RZ ;  /* 0x000000040e0e7810 */ /* 0x000fde0007ffe0ff */
[----:B------:R-:W-:-:S15]  /*1d80*/  NOP ;  /* 0x0000000000007918 */ /* 0x000fde0000000000 */
[----:B------:R-:W-:-:S15]  /*1d90*/  NOP ;  /* 0x0000000000007918 */ /* 0x000fde0000000000 */
[----:B------:R-:W-:-:S07]  /*1da0*/  NOP ;  /* 0x0000000000007918 */ /* 0x000fce0000000000 */
[----:B--2---:R-:W1:Y:S02]  /*1db0*/  DFMA R8, R16, -R18, R12 ;  /* 0x800000121008722b */ /* 0x004e64000000000c */
[----:B-1----:R0:W-:Y:S02]  /*1dc0*/  STG.E.64 desc[UR10][R22.64], R8 ;  /* 0x0000000816007986 */ /* 0x0021e4000c101b0a */
.L_x_5694:
[----:B------:R-:W-:Y:S05]  /*1dd0*/  BRA.U !UP1, `(.L_x_5690) ;  /* 0x0000000509807547 */ /* 0x000fea000b800000 */
[----:B------:R-:W5:Y:S01]  /*1de0*/  LDCU UR4, c[0x0][0x39c] ;  /* 0x00007380ff0477ac */ /* 0x000f620008000800 */
[----:B------:R-:W-:Y:S02]  /*1df0*/  UISETP.NE.AND UP1, UPT, UR13, 0x1, UPT ;  /* 0x000000010d00788c */ /* 0x000fe4000bf25270 */
[----:B-----5:R-:W-:-:S04]  /*1e00*/  ULOP3.LUT UR4, UR4, 0x1, URZ, 0xc0, !UPT ;  /* 0x0000000104047892 */ /* 0x020fc8000f8ec0ff */
[----:B------:R-:W-:-:S03]  /*1e10*/  UISETP.NE.U32.AND UP0, UPT, UR4, 0x1, UPT ;  /* 0x000000010400788c */ /* 0x000fc6000bf05070 */
[----:B------:R-:W-:Y:S08]  /*1e20*/  BRA.U !UP1, `(.L_x_5695) ;  /* 0x0000000109607547 */ /* 0x000ff0000b800000 */
[----:B0---4-:R-:W0:Y:S01]  /*1e30*/  LDC.64 R10, c[0x0][0x388] ;  /* 0x0000e200ff0a7b82 */ /* 0x011e220000000a00 */
[----:B------:R-:W4:Y:S07]  /*1e40*/  LDCU UR4, c[0x0][0x3a0] ;  /* 0x00007400ff0477ac */ /* 0x000f2e0008000800 */
[----:B------:R-:W5:Y:S08]  /*1e50*/  LDC.64 R16, c[0x0][0x390] ;  /* 0x0000e400ff107b82 */ /* 0x000f700000000a00 */
[----:B--2---:R-:W2:Y:S01]  /*1e60*/  LDC.64 R8, c[0x0][0x380] ;  /* 0x0000e000ff087b82 */ /* 0x004ea20000000a00 */
[----:B----4-:R-:W-:-:S04]  /*1e70*/  IMAD R23, R14, UR4, R7 ;  /* 0x000000040e177c24 */ /* 0x010fc8000f8e0207 */
[----:B0-----:R-:W-:-:S06]  /*1e80*/  IMAD.WIDE.U32 R20, R23, 0x8, R10 ;  /* 0x0000000817147825 */ /* 0x001fcc00078e000a */
[----:B------:R-:W1:Y:S01]  /*1e90*/  LDG.E.64 R20, desc[UR10][R20.64] ;  /* 0x0000000a14147981 */ /* 0x000e62000c1e1b00 */
[----:B-----5:R-:W-:-:S05]  /*1ea0*/  IMAD.WIDE.U32 R24, R23, 0x8, R16 ;  /* 0x0000000817187825 */ /* 0x020fca00078e0010 */
        /* <DEDUP_REMOVED lines=9> */
[----:B------:R-:W-:Y:S01]  /*1f40*/  IMAD.WIDE.U32 R8, R15, 0x8, R8 ;  /* 0x000000080f087825 */ /* 0x000fe200078e0008 */
[----:B------:R-:W-:-:S15]  /*1f50*/  IADD3 R14, PT, PT, R14, 0x2, RZ ;  /* 0x000000020e0e7810 */ /* 0x000fde0007ffe0ff */
[----:B------:R-:W-:-:S15]  /*1f60*/  NOP ;  /* 0x0000000000007918 */ /* 0x000fde0000000000 */
[----:B------:R-:W-:-:S15]  /*1f70*/  NOP ;  /* 0x0000000000007918 */ /* 0x000fde0000000000 */
[----:B------:R-:W-:-:S07]  /*1f80*/  NOP ;  /* 0x0000000000007918 */ /* 0x000fce0000000000 */
[----:B--2---:R-:W1:Y:S02]  /*1f90*/  DFMA R10, R16, -R18, R10 ;  /* 0x80000012100a722b */ /* 0x004e64000000000a */
[----:B-1----:R0:W-:Y:S02]  /*1fa0*/  STG.E.64 desc[UR10][R8.64], R10 ;  /* 0x0000000a08007986 */ /* 0x0021e4000c101b0a */
.L_x_5695:
[----:B------:R-:W-:Y:S05]  /*1fb0*/  BRA.U UP0, `(.L_x_5690) ;  /* 0x0000000500087547 */ /* 0x000fea000b800000 */
        /* <DEDUP_REMOVED lines=9> */
[----:B-----5:R-:W-:Y:S01]  /*2050*/  IMAD.WIDE.U32 R12, R7, 0x8, R12 ;  /* 0x00000008070c7825 */ /* 0x020fe200078e000c */
[----:B-1-3--:R-:W0:Y:S04]  /*2060*/  DFMA R18, R10, -R18, R8 ;  /* 0x800000120a12722b */ /* 0x00ae280000000008 */
[----:B0-----:R0:W-:Y:S01]  /*2070*/  STG.E.64 desc[UR10][R12.64], R18 ;  /* 0x000000120c007986 */ /* 0x0011e2000c101b0a */
[----:B------:R-:W-:Y:S05]  /*2080*/  BRA `(.L_x_5690) ;  /* 0x0000000000d47947 */ /* 0x000fea0003800000 */
.L_x_5683:
[----:B------:R-:W0:Y:S01]  /*2090*/  S2R R24, SR_TID.X ;  /* 0x0000000000187919 */ /* 0x000e220000002100 */
[----:B------:R-:W0:Y:S01]  /*20a0*/  LDC R15, c[0x0][0x39c] ;  /* 0x0000e700ff0f7b82 */ /* 0x000e220000000800 */
[----:B------:R-:W-:Y:S02]  /*20b0*/  CS2R R8, SRZ ;  /* 0x0000000000087805 */ /* 0x000fe4000001ff00 */
[C---:B0-----:R-:W-:Y:S02]  /*20c0*/  ISETP.GE.U32.AND P0, PT, R24.reuse, R15, PT ;  /* 0x0000000f1800720c */ /* 0x041fe40003f06070 */
[----:B------:R-:W-:-:S11]  /*20d0*/  LEA R17, R24, R3, 0x3 ;  /* 0x0000000318117211 */ /* 0x000fd600078e18ff */
[----:B------:R-:W-:Y:S05]  /*20e0*/  @P0 BRA `(.L_x_5696) ;  /* 0x00000000002c0947 */ /* 0x000fea0003800000 */
[----:B------:R-:W0:Y:S01]  /*20f0*/  LDC.64 R12, c[0x0][0x390] ;  /* 0x0000e400ff0c7b82 */ /* 0x000e220000000a00 */
[----:B------:R-:W-:Y:S02]  /*2100*/  MOV R14, R24 ;  /* 0x00000018000e7202 */ /* 0x000fe40000000f00 */
[----:B------:R-:W-:-:S07]  /*2110*/  CS2R R8, SRZ ;  /* 0x0000000000087805 */ /* 0x000fce000001ff00 */
.L_x_5697:
[----:B------:R-:W1:Y:S02]  /*2120*/  LDCU UR4, c[0x0][0x3a0] ;  /* 0x00007400ff0477ac */ /* 0x000e640008000800 */
[----:B-1----:R-:W-:-:S04]  /*2130*/  IMAD R11, R14, UR4, R7 ;  /* 0x000000040e0b7c24 */ /* 0x002fc8000f8e0207 */
[----:B0-----:R-:W-:-:S06]  /*2140*/  IMAD.WIDE.U32 R10, R11, 0x8, R12 ;  /* 0x000000080b0a7825 */ /* 0x001fcc00078e000c */
[----:B------:R-:W2:Y:S01]  /*2150*/  LDG.E.64 R10, desc[UR10][R10.64] ;  /* 0x0000000a0a0a7981 */ /* 0x000ea2000c1e1b00 */
[----:B------:R-:W-:-:S04]  /*2160*/  IADD3 R14, PT, PT, R14, UR18, RZ ;  /* 0x000000120e0e7c10 */ /* 0x000fc8000fffe0ff */
[----:B------:R-:W-:Y:S01]  /*2170*/  ISETP.GE.U32.AND P1, PT, R14, R15, PT ;  /* 0x0000000f0e00720c */ /* 0x000fe20003f26070 */
[----:B--2---:R1:W2:-:S12]  /*2180*/  DADD R8, R10, R8 ;  /* 0x000000000a087229 */ /* 0x0042980000000008 */
[----:B-12---:R-:W-:Y:S05]  /*2190*/  @!P1 BRA `(.L_x_5697) ;  /* 0xfffffffc00e09947 */ /* 0x006fea000383ffff */
.L_x_5696:
[----:B------:R-:W-:Y:S05]  /*21a0*/  WARPSYNC.ALL ;  /* 0x0000000000007948 */ /* 0x000fea0003800000 */
[----:B------:R-:W-:Y:S01]  /*21b0*/  BAR.SYNC.DEFER_BLOCKING 0x0 ;  /* 0x0000000000007b1d */ /* 0x000fe20000010000 */
[----:B------:R-:W-:-:S05]  /*21c0*/  MOV R12, UR18 ;  /* 0x00000012000c7c02 */ /* 0x000fca0008000f00 */
[----:B------:R0:W-:Y:S02]  /*21d0*/  STS.64 [R17], R8 ;  /* 0x0000000811007388 */ /* 0x0001e40000000a00 */
.L_x_5698:
[----:B------:R-:W-:Y:S05]  /*21e0*/  WARPSYNC.ALL ;  /* 0x0000000000007948 */ /* 0x000fea0003800000 */
[----:B------:R-:W-:Y:S01]  /*21f0*/  BAR.SYNC.DEFER_BLOCKING 0x0 ;  /* 0x0000000000007b1d */ /* 0x000fe20000010000 */
[----:B------:R-:W-:-:S04]  /*2200*/  SHF.R.U32.HI R13, RZ, 0x1, R12 ;  /* 0x00000001ff0d7819 */ /* 0x000fc8000001160c */
[----:B------:R-:W-:-:S13]  /*2210*/  ISETP.GE.U32.AND P1, PT, R24, R13, PT ;  /* 0x0000000d1800720c */ /* 0x000fda0003f26070 */
[----:B------:R-:W-:Y:S01]  /*2220*/  @!P1 LEA R10, R13, R17, 0x3 ;  /* 0x000000110d0a9211 */ /* 0x000fe200078e18ff */
[----:B0-----:R-:W-:Y:S05]  /*2230*/  @!P1 LDS.64 R8, [R17] ;  /* 0x0000000011089984 */ /* 0x001fea0000000a00 */
[----:B------:R-:W0:Y:S02]  /*2240*/  @!P1 LDS.64 R10, [R10] ;  /* 0x000000000a0a9984 */ /* 0x000e240000000a00 */
[----:B0-----:R-:W0:Y:S02]  /*2250*/  @!P1 DADD R8, R8, R10 ;  /* 0x0000000008089229 */ /* 0x001e24000000000a */
[----:B0-----:R1:W-:Y:S01]  /*2260*/  @!P1 STS.64 [R17], R8 ;  /* 0x0000000811009388 */ /* 0x0013e20000000a00 */
[----:B------:R-:W-:-:S02]  /*2270*/  ISETP.GT.U32.AND P1, PT, R12, 0x3, PT ;  /* 0x000000030c00780c */ /* 0x000fc40003f24070 */
[----:B------:R-:W-:-:S11]  /*2280*/  MOV R12, R13 ;  /* 0x0000000d000c7202 */ /* 0x000fd60000000f00 */
[----:B-1----:R-:W-:Y:S05]  /*2290*/  @P1 BRA `(.L_x_5698) ;  /* 0xfffffffc00d01947 */ /* 0x002fea000383ffff */
[----:B------:R-:W-:Y:S05]  /*22a0*/  WARPSYNC.ALL ;  /* 0x0000000000007948 */ /* 0x000fea0003800000 */
[----:B------:R-:W-:Y:S06]  /*22b0*/  BAR.SYNC.DEFER_BLOCKING 0x0 ;  /* 0x0000000000007b1d */ /* 0x000fec0000010000 */
[----:B------:R-:W-:Y:S05]  /*22c0*/  @P0 BRA `(.L_x_5690) ;  /* 0x0000000000440947 */ /* 0x000fea0003800000 */
[----:B------:R0:W1:Y:S01]  /*22d0*/  LDS.64 R8, [R3] ;  /* 0x0000000003087984 */ /* 0x0000620000000a00 */
[----:B------:R-:W2:Y:S08]  /*22e0*/  LDC.64 R10, c[0x0][0x390] ;  /* 0x0000e400ff0a7b82 */ /* 0x000eb00000000a00 */
[----:B------:R-:W3:Y:S08]  /*22f0*/  LDC.64 R12, c[0x0][0x380] ;  /* 0x0000e000ff0c7b82 */ /* 0x000ef00000000a00 */
[----:B0-----:R-:W4:Y:S02]  /*2300*/  LDC.64 R14, c[0x0][0x388] ;  /* 0x0000e200ff0e7b82 */ /* 0x001f240000000a00 */
.L_x_5699:
[----:B0-----:R-:W0:Y:S02]  /*2310*/  LDCU UR4, c[0x0][0x3a0] ;  /* 0x00007400ff0477ac */ /* 0x001e240008000800 */
[----:B0-----:R-:W-:Y:S01]  /*2320*/  IMAD R23, R24, UR4, R7 ;  /* 0x0000000418177c24 */ /* 0x001fe2000f8e0207 */
[----:B------:R-:W0:Y:S03]  /*2330*/  LDCU UR4, c[0x0][0x39c] ;  /* 0x00007380ff0477ac */ /* 0x000e260008000800 */
[----:B--2---:R-:W-:-:S04]  /*2340*/  IMAD.WIDE.U32 R16, R23, 0x8, R10 ;  /* 0x0000000817107825 */ /* 0x004fc800078e000a */
[C---:B----4-:R-:W-:Y:S02]  /*2350*/  IMAD.WIDE.U32 R18, R23.reuse, 0x8, R14 ;  /* 0x0000000817127825 */ /* 0x050fe400078e000e */
[----:B------:R-:W1:Y:S04]  /*2360*/  LDG.E.64 R16, desc[UR10][R16.64] ;  /* 0x0000000a10107981 */ /* 0x000e68000c1e1b00 */
[----:B------:R-:W1:Y:S01]  /*2370*/  LDG.E.64 R18, desc[UR10][R18.64] ;  /* 0x0000000a12127981 */ /* 0x000e62000c1e1b00 */
[----:B---3--:R-:W-:Y:S01]  /*2380*/  IMAD.WIDE.U32 R22, R23, 0x8, R12 ;  /* 0x0000000817167825 */ /* 0x008fe200078e000c */
[----:B------:R-:W-:-:S04]  /*2390*/  IADD3 R24, PT, PT, R24, UR18, RZ ;  /* 0x0000001218187c10 */ /* 0x000fc8000fffe0ff */
[----:B0-----:R-:W-:Y:S01]  /*23a0*/  ISETP.GE.U32.AND P0, PT, R24, UR4, PT ;  /* 0x0000000418007c0c */ /* 0x001fe2000bf06070 */
[----:B-1----:R-:W0:Y:S02]  /*23b0*/  DFMA R20, -R8, R18, R16 ;  /* 0x000000120814722b */ /* 0x002e240000000110 */
[----:B0-----:R0:W-:Y:S10]  /*23c0*/  STG.E.64 desc[UR10][R22.64], R20 ;  /* 0x0000001416007986 */ /* 0x0011f4000c101b0a */
[----:B------:R-:W-:Y:S05]  /*23d0*/  @!P0 BRA `(.L_x_5699) ;  /* 0xfffffffc00cc8947 */ /* 0x000fea000383ffff */
.L_x_5690:
[----:B------:R-:W-:Y:S05]  /*23e0*/  BSYNC.RECONVERGENT B0 ;  /* 0x0000000000007941 */ /* 0x000fea0003800200 */
.L_x_5682:
[----:B------:R-:W5:Y:S01]  /*23f0*/  LDCU UR4, c[0x0][0x3a0] ;  /* 0x00007400ff0477ac */ /* 0x000f620008000800 */
[----:B------:R-:W-:-:S04]  /*2400*/  IADD3 R5, PT, PT, R5, UR5, RZ ;  /* 0x0000000505057c10 */ /* 0x000fc8000fffe0ff */
[----:B-----5:R-:W-:-:S13]  /*2410*/  ISETP.GE.U32.AND P0, PT, R5, UR4, PT ;  /* 0x0000000405007c0c */ /* 0x020fda000bf06070 */
[----:B------:R-:W-:Y:S05]  /*2420*/  @!P0 BRA `(.L_x_5700) ;  /* 0xffffffdc00848947 */ /* 0x000fea000383ffff */
.L_x_5681:
[----:B------:R-:W-:Y:S05]  /*2430*/  BSYNC.RECONVERGENT B1 ;  /* 0x0000000000017941 */ /* 0x000fea0003800200 */
.L_x_5680:
[----:B------:R-:W5:Y:S01]  /*2440*/  LDCU UR4, c[0x0][0x370] ;  /* 0x00006e00ff0477ac */ /* 0x000f620008000800 */
[----:B------:R-:W0:Y:S01]  /*2450*/  LDCU UR7, c[0x0][0x398] ;  /* 0x00007300ff0777ac */ /* 0x000e220008000800 */
[----:B-----5:R-:W-:-:S04]  /*2460*/  IADD3 R2, PT, PT, R2, UR4, RZ ;  /* 0x0000000402027c10 */ /* 0x020fc8000fffe0ff */
[----:B0-----:R-:W-:-:S13]  /*2470*/  ISETP.GE.U32.AND P0, PT, R2, UR7, PT ;  /* 0x0000000702007c0c */ /* 0x001fda000bf06070 */
[----:B------:R-:W-:Y:S05]  /*2480*/  @!P0 BRA `(.L_x_5701) ;  /* 0xffffffdc00488947 */ /* 0x000fea000383ffff */
[----:B------:R-:W-:Y:S05]  /*2490*/  EXIT ;  /* 0x000000000000794d */ /* 0x000fea0003800000 */
.L_x_5702:
        /* <DEDUP_REMOVED lines=14> */
.L_x_11526:


//--------------------- .text._ZN2at6native43_GLOBAL__N__9ae7fba5_10_SoftMax_cu_9f978f6320cunn_SoftMaxBackwardILi4EN3c108BFloat16EffNS1_23SoftMaxBackwardEpilogueEEEvPT0_PKT2_SA_l --------------------------
	.section	.text._ZN2at6native43_GLOBAL__N__9ae7fba5_10_SoftMax_cu_9f978f6320cunn_SoftMaxBackwardILi4EN3c108BFloat16EffNS1_23SoftMaxBackwardEpilogueEEEvPT0_PKT2_SA_l,"ax",@progbits
	.align	128
.text._ZN2at6native43_GLOBAL__N__9ae7fba5_10_SoftMax_cu_9f978f6320cunn_SoftMaxBackwardILi4EN3c108BFloat16EffNS1_23SoftMaxBackwardEpilogueEEEvPT0_PKT2_SA_l:
        .type           _ZN2at6native43_GLOBAL__N__9ae7fba5_10_SoftMax_cu_9f978f6320cunn_SoftMaxBackwardILi4EN3c108BFloat16EffNS1_23SoftMaxBackwardEpilogueEEEvPT0_PKT2_SA_l,@function
        .size           _ZN2at6native43_GLOBAL__N__9ae7fba5_10_SoftMax_cu_9f978f6320cunn_SoftMaxBackwardILi4EN3c108BFloat16EffNS1_23SoftMaxBackwardEpilogueEEEvPT0_PKT2_SA_l,(.L_x_11527 - _ZN2at6native43_GLOBAL__N__9ae7fba5_10_SoftMax_cu_9f978f6320cunn_SoftMaxBackwardILi4EN3c108BFloat16EffNS1_23SoftMaxBackwardEpilogueEEEvPT0_PKT2_SA_l)
        .other          _ZN2at6native43_GLOBAL__N__9ae7fba5_10_SoftMax_cu_9f978f6320cunn_SoftMaxBackwardILi4EN3c108BFloat16EffNS1_23SoftMaxBackwardEpilogueEEEvPT0_PKT2_SA_l,@"STO_CUDA_ENTRY STV_DEFAULT"
_ZN2at6native43_GLOBAL__N__9ae7fba5_10_SoftMax_cu_9f978f6320cunn_SoftMaxBackwardILi4EN3c108BFloat16EffNS1_23SoftMaxBackwardEpilogueEEEvPT0_PKT2_SA_l:
[----:B------:R-:W-:Y:S08]  /*0000*/  LDC R1, c[0x0][0x37c] ;  /* 0x0000df00ff017b82 */ /* 0x000ff00000000800 */
[----:B------:R-:W0:Y:S01]  /*0010*/  LDC.64 R4, c[0x0][0x398] ;  /* 0x0000e600ff047b82 */ /* 0x000e220000000a00 */
[----:B------:R-:W1:Y:S01]  /*0020*/  LDCU.64 UR12, c[0x0][0x398] ;  /* 0x00007300ff0c77ac */ /* 0x000e620008000a00 */
[----:B------:R-:W-:Y:S01]  /*0030*/  BSSY.RECONVERGENT B0, `(.L_x_5703) ;  /* 0x000013c000007945 */ /* 0x000fe20003800200 */
[----:B------:R-:W2:Y:S05]  /*0040*/  LDCU.64 UR10, c[0x0][0x358] ;  /* 0x00006b00ff0a77ac */ /* 0x000eaa0008000a00 */
[----:B------:R-:W3:Y:S01]  /*0050*/  S2UR UR5, SR_CTAID.X ;  /* 0x00000000000579c3 */ /* 0x000ee20000002500 */
[----:B------:R-:W-:-:S07]  /*0060*/  UMOV UR6, URZ ;  /* 0x000000ff00067c82 */ /* 0x000fce0008000000 */
[----:B------:R-:W4:Y:S01]  /*0070*/  LDC.64 R26, c[0x0][0x390] ;  /* 0x0000e400ff1a7b82 */ /* 0x000f220000000a00 */
[----:B-1----:R-:W-:-:S07]  /*0080*/  UMOV UR9, UR13 ;  /* 0x0000000d00097c82 */ /* 0x002fce0008000000 */
[----:B------:R-:W1:Y:S01]  /*0090*/  LDC.64 R6, c[0x0][0x380] ;  /* 0x0000e000ff067b82 */ /* 0x000e620000000a00 */
[----:B0-----:R-:W-:Y:S02]  /*00a0*/  R2UR UR4, R5 ;  /* 0x00000000050472ca */ /* 0x001fe400000e0000 */
[C---:B------:R-:W-:Y:S01]  /*00b0*/  ISETP.GT.U32.AND P0, PT, R4.reuse, 0x7ffffffe, PT ;  /* 0x7ffffffe0400780c */ /* 0x040fe20003f04070 */
[----:B---3--:R-:W-:-:S10]  /*00c0*/  IMAD.WIDE.U32 R24, R4, UR5, RZ ;  /* 0x0000000504187c25 */ /* 0x008fd4000f8e00ff */
[----:B------:R-:W-:Y:S02]  /*00d0*/  IMAD.U32 R3, RZ, RZ, UR4 ;  /* 0x00000004ff037e24 */ /* 0x000fe4000f8e00ff */
[----:B------:R-:W-:Y:S01]  /*00e0*/  IMAD.U32 R5, RZ, RZ, UR4 ;  /* 0x00000004ff057e24 */ /* 0x000fe2000f8e00ff */
[C---:B----4-:R-:W-:Y:S01]  /*00f0*/  LEA R26, P2, R24.reuse, R26, 0x2 ;  /* 0x0000001a181a7211 */ /* 0x050fe200078410ff */
[----:B------:R-:W-:Y:S01]  /*0100*/  IMAD R0, R3, UR5, R25 ;  /* 0x0000000503007c24 */ /* 0x000fe2000f8e0219 */
[----:B------:R-:W-:Y:S02]  /*0110*/  UMOV UR5, URZ ;  /* 0x000000ff00057c82 */ /* 0x000fe40008000000 */
[----:B------:R-:W-:Y:S01]  /*0120*/  ISETP.GT.AND.EX P0, PT, R5, RZ, PT, P0 ;  /* 0x000000ff0500720c */ /* 0x000fe20003f04300 */
[----:B------:R-:W-:Y:S01]  /*0130*/  IMAD.U32 R5, RZ, RZ, UR12 ;  /* 0x0000000cff057e24 */ /* 0x000fe2000f8e00ff */
[C---:B------:R-:W-:Y:S02]  /*0140*/  SHF.L.U64.HI R2, R24.reuse, 0x2, R0 ;  /* 0x0000000218027819 */ /* 0x040fe40000010200 */
[----:B-1----:R-:W-:-:S03]  /*0150*/  LEA R3, P1, R24, R6, 0x1 ;  /* 0x0000000618037211 */ /* 0x002fc600078208ff */
[----:B------:R-:W-:Y:S01]  /*0160*/  IMAD.X R27, R2, 0x1, R27, P2 ;  /* 0x00000001021b7824 */ /* 0x000fe200010e061b */
[----:B------:R-:W-:-:S04]  /*0170*/  LEA.HI.X R6, R24, R7, R0, 0x1, P1 ;  /* 0x0000000718067211 */ /* 0x000fc800008f0c00 */
[----:B------:R-:W-:Y:S02]  /*0180*/  SHF.R.U64 R3, R3, 0x1, R6 ;  /* 0x0000000103037819 */ /* 0x000fe40000001206 */
[----:B------:R-:W-:Y:S02]  /*0190*/  SHF.R.U64 R2, R26, 0x2, R27 ;  /* 0x000000021a027819 */ /* 0x000fe4000000121b */
[----:B------:R-:W-:Y:S02]  /*01a0*/  LOP3.LUT R3, R3, 0x7, RZ, 0xc0, !PT ;  /* 0x0000000703037812 */ /* 0x000fe400078ec0ff */
[----:B------:R-:W-:Y:S01]  /*01b0*/  LOP3.LUT R2, R2, 0x3, RZ, 0xc0, !PT ;  /* 0x0000000302027812 */ /* 0x000fe200078ec0ff */
[----:B--2---:R-:W-:Y:S06]  /*01c0*/  @P0 BRA `(.L_x_5704) ;  /* 0x0000000400180947 */ /* 0x004fec0003800000 */
[----:B------:R-:W0:Y:S01]  /*01d0*/  S2R R9, SR_TID.X ;  /* 0x0000000000097919 */ /* 0x000e220000002100 */
[----:B------:R-:W-:Y:S01]  /*01e0*/  ISETP.NE.U32.AND P0, PT, R2, RZ, PT ;  /* 0x000000ff0200720c */ /* 0x000fe20003f05070 */
[----:B------:R-:W-:Y:S02]  /*01f0*/  IMAD.U32 R7, RZ, RZ, UR12 ;  /* 0x0000000cff077e24 */ /* 0x000fe4000f8e00ff */
[----:B------:R-:W-:Y:S02]  /*0200*/  HFMA2 R15, -RZ, RZ, 0, 0 ;  /* 0x00000000ff0f7431 */ /* 0x000fe400000001ff */
[----:B------:R-:W-:Y:S01]  /*0210*/  IMAD.MOV.U32 R12, RZ, RZ, R26 ;  /* 0x000000ffff0c7224 */ /* 0x000fe200078e001a */
[----:B------:R-:W-:Y:S01]  /*0220*/  ISETP.NE.AND.EX P0, PT, RZ, RZ, PT, P0 ;  /* 0x000000ffff00720c */ /* 0x000fe20003f05300 */
[----:B------:R-:W-:-:S12]  /*0230*/  IMAD.MOV.U32 R13, RZ, RZ, R27 ;  /* 0x000000ffff0d7224 */ /* 0x000fd800078e001b */
[----:B------:R-:W-:Y:S05]  /*0240*/  @!P0 BRA `(.L_x_5705) ;  /* 0x0000000000388947 */ /* 0x000fea0003800000 */
[----:B------:R-:W-:Y:S01]  /*0250*/  IMAD.IADD R6, R7, 0x1, R2 ;  /* 0x0000000107067824 */ /* 0x000fe200078e0202 */
[C---:B------:R-:W-:Y:S02]  /*0260*/  SHF.L.U64.HI R7, R2.reuse, 0x2, RZ ;  /* 0x0000000202077819 */ /* 0x040fe400000102ff */
[----:B------:R-:W-:Y:S02]  /*0270*/  LEA R12, P1, -R2, R26, 0x2 ;  /* 0x0000001a020c7211 */ /* 0x000fe400078211ff */
[----:B0-----:R-:W-:-:S03]  /*0280*/  ISETP.GE.AND P0, PT, R9, R6, PT ;  /* 0x000000060900720c */ /* 0x001fc60003f06270 */
[----:B------:R-:W-:Y:S01]  /*0290*/  IMAD.X R13, R27, 0x1, ~R7, P1 ;  /* 0x000000011b0d7824 */ /* 0x000fe200008e0e07 */
[----:B------:R-:W-:-:S13]  /*02a0*/  ISETP.LT.U32.OR P0, PT, R9, R2, P0 ;  /* 0x000000020900720c */ /* 0x000fda0000701470 */
[----:B------:R-:W-:-:S06]  /*02b0*/  @!P0 IMAD.WIDE.U32 R10, R9, 0x4, R12 ;  /* 0x00000004090a8825 */ /* 0x000fcc00078e000c */
[----:B------:R-:W2:Y:S01]  /*02c0*/  @!P0 LDG.E R10, desc[UR10][R10.64] ;  /* 0x0000000a0a0a8981 */ /* 0x000ea2000c1e1900 */
[----:B------:R-:W0:Y:S01]  /*02d0*/  LDC R4, c[0x0][0x360] ;  /* 0x0000d800ff047b82 */ /* 0x000e220000000800 */
[----:B------:R-:W-:Y:S01]  /*02e0*/  IMAD.MOV.U32 R15, RZ, RZ, RZ ;  /* 0x000000ffff0f7224 */ /* 0x000fe200078e00ff */
[----:B0-----:R-:W-:Y:S01]  /*02f0*/  VIMNMX.U32 R7, PT, PT, R6, R4, !PT ;  /* 0x0000000406077248 */ /* 0x001fe20007fe0000 */
[----:B------:R-:W-:-:S03]  /*0300*/  IMAD.WIDE.U32 R12, R4, 0x4, R12 ;  /* 0x00000004040c7825 */ /* 0x000fc600078e000c */
[----:B------:R-:W-:Y:S01]  /*0310*/  IADD3 R7, PT, PT, R7, -R4, RZ ;  /* 0x8000000407077210 */ /* 0x000fe20007ffe0ff */
[----:B--2---:R-:W-:-:S07]  /*0320*/  @!P0 FADD.FTZ R15, RZ, R10 ;  /* 0x0000000aff0f8221 */ /* 0x004fce0000010000 */
.L_x_5705:
[----:B------:R-:W1:Y:S01]  /*0330*/  LDCU UR7, c[0x0][0x360] ;  /* 0x00006c00ff0777ac */ /* 0x000e620008000800 */
[----:B------:R-:W-:Y:S01]  /*0340*/  BSSY.RECONVERGENT B1, `(.L_x_5706) ;  /* 0x0000023000017945 */ /* 0x000fe20003800200 */
[----:B-1----:R-:W-:-:S06]  /*0350*/  USHF.L.U32 UR4, UR7, 0x2, URZ ;  /* 0x0000000207047899 */ /* 0x002fcc00080006ff */
[----:B------:R-:W-:Y:S01]  /*0360*/  IMAD R17, RZ, RZ, -UR4 ;  /* 0x80000004ff117e24 */ /* 0x000fe2000f8e02ff */
[----:B------:R-:W-:Y:S02]  /*0370*/  ISETP.NE.U32.AND P1, PT, RZ, UR4, PT ;  /* 0x00000004ff007c0c */ /* 0x000fe4000bf25070 */
[----:B------:R-:W1:Y:S08]  /*0380*/  I2F.U32.RP R4, UR4 ;  /* 0x0000000400047d06 */ /* 0x000e700008209000 */
[----:B-1----:R-:W1:Y:S02]  /*0390*/  MUFU.RCP R4, R4 ;  /* 0x0000000400047308 */ /* 0x002e640000001000 */
[----:B-1----:R-:W-:-:S02]  /*03a0*/  VIADD R10, R4, 0xffffffe ;  /* 0x0ffffffe040a7836 */ /* 0x002fc40000000000 */
[----:B0-----:R-:W-:-:S04]  /*03b0*/  IMAD.SHL.U32 R4, R9, 0x4, RZ ;  /* 0x0000000409047824 */ /* 0x001fc800078e00ff */
[----:B------:R0:W1:Y:S02]  /*03c0*/  F2I.FTZ.U32.TRUNC.NTZ R11, R10 ;  /* 0x0000000a000b7305 */ /* 0x000064000021f000 */
[----:B0-----:R-:W-:Y:S02]  /*03d0*/  IMAD.MOV.U32 R10, RZ, RZ, RZ ;  /* 0x000000ffff0a7224 */ /* 0x001fe400078e00ff */
[----:B-1----:R-:W-:-:S04]  /*03e0*/  IMAD R17, R17, R11, RZ ;  /* 0x0000000b11117224 */ /* 0x002fc800078e02ff */
[----:B------:R-:W-:-:S06]  /*03f0*/  IMAD.HI.U32 R6, R11, R17, R10 ;  /* 0x000000110b067227 */ /* 0x000fcc00078e000a */
[----:B------:R-:W-:-:S04]  /*0400*/  IMAD.HI.U32 R6, R6, R7, RZ ;  /* 0x0000000706067227 */ /* 0x000fc800078e00ff */
[----:B------:R-:W-:-:S04]  /*0410*/  IMAD.MOV R6, RZ, RZ, -R6 ;  /* 0x000000ffff067224 */ /* 0x000fc800078e0a06 */
[----:B------:R-:W-:-:S05]  /*0420*/  IMAD R6, R6, UR4, R7 ;  /* 0x0000000406067c24 */ /* 0x000fca000f8e0207 */
[----:B------:R-:W-:-:S13]  /*0430*/  ISETP.GE.U32.AND P0, PT, R6, UR4, PT ;  /* 0x0000000406007c0c */ /* 0x000fda000bf06070 */
[----:B------:R-:W-:-:S05]  /*0440*/  @P0 VIADD R6, R6, -UR4 ;  /* 0x8000000406060c36 */ /* 0x000fca0008000000 */
[----:B------:R-:W-:-:S13]  /*0450*/  ISETP.GE.U32.AND P0, PT, R6, UR4, PT ;  /* 0x0000000406007c0c */ /* 0x000fda000bf06070 */
[----:B------:R-:W-:Y:S02]  /*0460*/  @P0 IADD3 R6, PT, PT, R6, -UR4, RZ ;  /* 0x8000000406060c10 */ /* 0x000fe4000fffe0ff */
[----:B------:R-:W-:-:S05]  /*0470*/  @!P1 LOP3.LUT R6, RZ, UR4, RZ, 0x33, !PT ;  /* 0x00000004ff069c12 */ /* 0x000fca000f8e33ff */
[----:B------:R-:W-:-:S04]  /*0480*/  IMAD.IADD R19, R7, 0x1, -R6 ;  /* 0x0000000107137824 */ /* 0x000fc800078e0a06 */
[----:B------:R-:W-:Y:S01]  /*0490*/  IMAD.IADD R14, R19, 0x1, R9 ;  /* 0x00000001130e7824 */ /* 0x000fe200078e0209 */
[----:B------:R-:W-:-:S13]  /*04a0*/  ISETP.GE.AND P0, PT, R4, R19, PT ;  /* 0x000000130400720c */ /* 0x000fda0003f06270 */
[----:B------:R-:W-:Y:S05]  /*04b0*/  @P0 BRA `(.L_x_5707) ;  /* 0x00000000002c0947 */ /* 0x000fea0003800000 */
[----:B------:R-:W-:-:S07]  /*04c0*/  IMAD.MOV.U32 R17, RZ, RZ, R9 ;  /* 0x000000ffff117224 */ /* 0x000fce00078e0009 */
.L_x_5708:
[----:B------:R-:W-:-:S06]  /*04d0*/  IMAD.WIDE R8, R17, 0x10, R12 ;  /* 0x0000001011087825 */ /* 0x000fcc00078e020c */
[----:B------:R-:W2:Y:S01]  /*04e0*/  LDG.E.128 R8, desc[UR10][R8.64] ;  /* 0x0000000a08087981 */ /* 0x000ea2000c1e1d00 */
[----:B------:R-:W-:-:S05]  /*04f0*/  VIADD R17, R17, UR7 ;  /* 0x0000000711117c36 */ /* 0x000fca0008000000 */
[----:B------:R-:W-:-:S04]  /*0500*/  SHF.L.U32 R6, R17, 0x2, RZ ;  /* 0x0000000211067819 */ /* 0x000fc800000006ff */
[----:B------:R-:W-:Y:S01]  /*0510*/  ISETP.GE.AND P0, PT, R6, R19, PT ;  /* 0x000000130600720c */ /* 0x000fe20003f06270 */
[----:B--2---:R-:W-:-:S04]  /*0520*/  FADD.FTZ R4, R8, R15 ;  /* 0x0000000f08047221 */ /* 0x004fc80000010000 */
[----:B------:R-:W-:-:S04]  /*0530*/  FADD.FTZ R15, R9, R4 ;  /* 0x00000004090f7221 */ /* 0x000fc80000010000 */
[----:B------:R-:W-:-:S04]  /*0540*/  FADD.FTZ R10, R10, R15 ;  /* 0x0000000f0a0a7221 */ /* 0x000fc80000010000 */
[----:B------:R-:W-:Y:S01]  /*0550*/  FADD.FTZ R15, R11, R10 ;  /* 0x0000000a0b0f7221 */ /* 0x000fe20000010000 */
[----:B------:R-:W-:Y:S06]  /*0560*/  @!P0 BRA `(.L_x_5708) ;  /* 0xfffffffc00d88947 */ /* 0x000fec000383ffff */
.L_x_5707:
[----:B------:R-:W-:Y:S05]  /*0570*/  BSYNC.RECONVERGENT B1 ;  /* 0x0000000000017941 */ /* 0x000fea0003800200 */
.L_x_5706:
[----:B------:R-:W-:-:S13]  /*0580*/  ISETP.GE.AND P0, PT, R14, R7, PT ;  /* 0x000000070e00720c */ /* 0x000fda0003f06270 */
[----:B------:R-:W-:Y:S05]  /*0590*/  @P0 BRA `(.L_x_5709) ;  /* 0x0000000c00940947 */ /* 0x000fea0003800000 */
[----:B------:R-:W-:Y:S01]  /*05a0*/  BSSY.RECONVERGENT B1, `(.L_x_5710) ;  /* 0x0000007000017945 */ /* 0x000fe20003800200 */
.L_x_5711:
[----:B------:R-:W-:-:S06]  /*05b0*/  IMAD.WIDE R8, R14, 0x4, R12 ;  /* 0x000000040e087825 */ /* 0x000fcc00078e020c */
[----:B------:R-:W2:Y:S01]  /*05c0*/  LDG.E R8, desc[UR10][R8.64] ;  /* 0x0000000a08087981 */ /* 0x000ea2000c1e1900 */
[----:B------:R-:W-:-:S05]  /*05d0*/  VIADD R14, R14, UR7 ;  /* 0x000000070e0e7c36 */ /* 0x000fca0008000000 */
[----:B------:R-:W-:Y:S01]  /*05e0*/  ISETP.GE.AND P0, PT, R14, R7, PT ;  /* 0x000000070e00720c */ /* 0x000fe20003f06270 */
[----:B--2---:R-:W-:-:S12]  /*05f0*/  FADD.FTZ R15, R8, R15 ;  /* 0x0000000f080f7221 */ /* 0x004fd80000010000 */
[----:B------:R-:W-:Y:S05]  /*0600*/  @!P0 BRA `(.L_x_5711) ;  /* 0xfffffffc00e88947 */ /* 0x000fea000383ffff */
[----:B------:R-:W-:Y:S05]  /*0610*/  BSYNC.RECONVERGENT B1 ;  /* 0x0000000000017941 */ /* 0x000fea0003800200 */
.L_x_5710:
[----:B------:R-:W-:Y:S05]  /*0620*/  BRA `(.L_x_5709) ;  /* 0x0000000c00707947 */ /* 0x000fea0003800000 */
.L_x_5704:
[----:B------:R-:W0:Y:S01]  /*0630*/  S2R R7, SR_TID.X ;  /* 0x0000000000077919 */ /* 0x000e220000002100 */
[----:B------:R-:W-:Y:S01]  /*0640*/  ISETP.NE.U32.AND P0, PT, R2, RZ, PT ;  /* 0x000000ff0200720c */ /* 0x000fe20003f05070 */
[----:B------:R-:W-:Y:S01]  /*0650*/  UMOV UR8, UR13 ;  /* 0x0000000d00087c82 */ /* 0x000fe20008000000 */
[----:B------:R-:W-:Y:S02]  /*0660*/  IMAD.U32 R6, RZ, RZ, UR12 ;  /* 0x0000000cff067e24 */ /* 0x000fe4000f8e00ff */
[----:B------:R-:W-:Y:S01]  /*0670*/  ISETP.NE.AND.EX P0, PT, RZ, RZ, PT, P0 ;  /* 0x000000ffff00720c */ /* 0x000fe20003f05300 */
[----:B------:R-:W-:Y:S02]  /*0680*/  IMAD.MOV.U32 R15, RZ, RZ, RZ ;  /* 0x000000ffff0f7224 */ /* 0x000fe400078e00ff */
[----:B------:R-:W-:Y:S02]  /*0690*/  IMAD.MOV.U32 R16, RZ, RZ, R26 ;  /* 0x000000ffff107224 */ /* 0x000fe400078e001a */
[----:B------:R-:W-:-:S08]  /*06a0*/  IMAD.MOV.U32 R17, RZ, RZ, R27 ;  /* 0x000000ffff117224 */ /* 0x000fd000078e001b */
[----:B------:R-:W-:Y:S05]  /*06b0*/  @!P0 BRA `(.L_x_5712) ;  /* 0x0000000000408947 */ /* 0x000fea0003800000 */
[C---:B0-----:R-:W-:Y:S02]  /*06c0*/  ISETP.GT.U32.AND P0, PT, R2.reuse, R7, PT ;  /* 0x000000070200720c */ /* 0x041fe40003f04070 */
[C---:B------:R-:W-:Y:S02]  /*06d0*/  SHF.L.U64.HI R9, R2.reuse, 0x2, RZ ;  /* 0x0000000202097819 */ /* 0x040fe400000102ff */
[----:B------:R-:W-:Y:S02]  /*06e0*/  ISETP.GT.U32.AND.EX P0, PT, RZ, RZ, PT, P0 ;  /* 0x000000ffff00720c */ /* 0x000fe40003f04100 */
[----:B------:R-:W-:-:S04]  /*06f0*/  LEA R16, P1, -R2, R26, 0x2 ;  /* 0x0000001a02107211 */ /* 0x000fc800078211ff */
[----:B------:R-:W-:-:S07]  /*0700*/  IADD3.X R17, PT, PT, R27, ~R9, RZ, P1, !PT ;  /* 0x800000091b117210 */ /* 0x000fce0000ffe4ff */
[----:B------:R-:W-:-:S04]  /*0710*/  @!P0 LEA R8, P1, R7, R16, 0x2 ;  /* 0x0000001007088211 */ /* 0x000fc800078210ff */
[----:B------:R-:W-:-:S05]  /*0720*/  @!P0 LEA.HI.X R9, R7, R17, RZ, 0x2, P1 ;  /* 0x0000001107098211 */ /* 0x000fca00008f14ff */
[----:B------:R-:W2:Y:S01]  /*0730*/  @!P0 LDG.E R8, desc[UR10][R8.64] ;  /* 0x0000000a08088981 */ /* 0x000ea2000c1e1900 */
[----:B------:R-:W0:Y:S01]  /*0740*/  LDC R11, c[0x0][0x360] ;  /* 0x0000d800ff0b7b82 */ /* 0x000e220000000800 */
[----:B------:R-:W-:Y:S01]  /*0750*/  IMAD.MOV.U32 R15, RZ, RZ, RZ ;  /* 0x000000ffff0f7224 */ /* 0x000fe200078e00ff */
[C---:B0-----:R-:W-:Y:S01]  /*0760*/  IADD3 R6, P1, P2, -R11.reuse, R4, R2 ;  /* 0x000000040b067210 */ /* 0x041fe20007a3e102 */
[----:B------:R-:W-:-:S12]  /*0770*/  IMAD.WIDE.U32 R16, R11, 0x4, R16 ;  /* 0x000000040b107825 */ /* 0x000fd800078e0010 */
[----:B------:R-:W-:Y:S01]  /*0780*/  VOTEU.ANY UP1, P2 ;  /* 0x0000000000ff7886 */ /* 0x000fe20001020100 */
[----:B------:R-:W-:Y:S01]  /*0790*/  VOTEU.ANY UP0, P1 ;  /* 0x0000000000ff7886 */ /* 0x000fe20000800100 */
[----:B------:R-:W-:Y:S01]  /*07a0*/  UIADD3.X UR8, UPT, UPT, UR4, -0x1, URZ, UP0, UP1 ;  /* 0xffffffff04087890 */ /* 0x000fe200087e24ff */
[----:B--2---:R-:W-:-:S11]  /*07b0*/  @!P0 FADD.FTZ R15, RZ, R8 ;  /* 0x00000008ff0f8221 */ /* 0x004fd60000010000 */
.L_x_5712:
[----:B------:R-:W1:Y:S01]  /*07c0*/  LDCU UR12, c[0x0][0x360] ;  /* 0x00006c00ff0c77ac */ /* 0x000e620008000800 */
[----:B------:R-:W-:Y:S02]  /*07d0*/  UISETP.NE.AND.EX UP0, UPT, UR8, URZ, UPT, !UPT ;  /* 0x000000ff0800728c */ /* 0x000fe4000bf053f0 */
[----:B-1----:R-:W-:-:S07]  /*07e0*/  USHF.L.U32 UR7, UR12, 0x2, URZ ;  /* 0x000000020c077899 */ /* 0x002fce00080006ff */
[----:B------:R-:W-:Y:S05]  /*07f0*/  BRA.U UP0, `(.L_x_5713) ;  /* 0x00000001004c7547 */ /* 0x000fea000b800000 */
[----:B------:R-:W1:Y:S01]  /*0800*/  I2F.U32.RP R4, UR7 ;  /* 0x0000000700047d06 */ /* 0x000e620008209000 */
[----:B------:R-:W-:Y:S01]  /*0810*/  IMAD R11, RZ, RZ, -UR7 ;  /* 0x80000007ff0b7e24 */ /* 0x000fe2000f8e02ff */
[----:B------:R-:W-:Y:S01]  /*0820*/  ISETP.NE.U32.AND P1, PT, RZ, UR7, PT ;  /* 0x00000007ff007c0c */ /* 0x000fe2000bf25070 */
[----:B------:R-:W-:-:S05]  /*0830*/  IMAD.MOV.U32 R13, RZ, RZ, RZ ;  /* 0x000000ffff0d7224 */ /* 0x000fca00078e00ff */
[----:B-1----:R-:W1:Y:S02]  /*0840*/  MUFU.RCP R4, R4 ;  /* 0x0000000400047308 */ /* 0x002e640000001000 */
[----:B-1----:R-:W-:-:S06]  /*0850*/  VIADD R8, R4, 0xffffffe ;  /* 0x0ffffffe04087836 */ /* 0x002fcc0000000000 */
[----:B------:R1:W2:Y:S02]  /*0860*/  F2I.FTZ.U32.TRUNC.NTZ R9, R8 ;  /* 0x0000000800097305 */ /* 0x0002a4000021f000 */
[----:B-1----:R-:W-:Y:S02]  /*0870*/  IMAD.MOV.U32 R8, RZ, RZ, RZ ;  /* 0x000000ffff087224 */ /* 0x002fe400078e00ff */
[----:B--2---:R-:W-:-:S04]  /*0880*/  IMAD R11, R11, R9, RZ ;  /* 0x000000090b0b7224 */ /* 0x004fc800078e02ff */
[----:B------:R-:W-:-:S06]  /*0890*/  IMAD.HI.U32 R9, R9, R11, R8 ;  /* 0x0000000b09097227 */ /* 0x000fcc00078e0008 */
[----:B------:R-:W-:-:S04]  /*08a0*/  IMAD.HI.U32 R9, R9, R6, RZ ;  /* 0x0000000609097227 */ /* 0x000fc800078e00ff */
[----:B------:R-:W-:-:S04]  /*08b0*/  IMAD.MOV R9, RZ, RZ, -R9 ;  /* 0x000000ffff097224 */ /* 0x000fc800078e0a09 */
[----:B------:R-:W-:-:S05]  /*08c0*/  IMAD R12, R9, UR7, R6 ;  /* 0x00000007090c7c24 */ /* 0x000fca000f8e0206 */
[----:B------:R-:W-:-:S13]  /*08d0*/  ISETP.GE.U32.AND P0, PT, R12, UR7, PT ;  /* 0x000000070c007c0c */ /* 0x000fda000bf06070 */
[----:B------:R-:W-:-:S04]  /*08e0*/  @P0 IADD3 R12, PT, PT, R12, -UR7, RZ ;  /* 0x800000070c0c0c10 */ /* 0x000fc8000fffe0ff */
[----:B------:R-:W-:-:S13]  /*08f0*/  ISETP.GE.U32.AND P0, PT, R12, UR7, PT ;  /* 0x000000070c007c0c */ /* 0x000fda000bf06070 */
[----:B------:R-:W-:Y:S01]  /*0900*/  @P0 VIADD R12, R12, -UR7 ;  /* 0x800000070c0c0c36 */ /* 0x000fe20008000000 */
[----:B------:R-:W-:Y:S01]  /*0910*/  @!P1 LOP3.LUT R12, RZ, UR7, RZ, 0x33, !PT ;  /* 0x00000007ff0c9c12 */ /* 0x000fe2000f8e33ff */
[----:B------:R-:W-:Y:S06]  /*0920*/  BRA `(.L_x_5714) ;  /* 0x0000000000107947 */ /* 0x000fec0003800000 */
.L_x_5713:
[----:B------:R-:W-:Y:S01]  /*0930*/  IMAD.MOV.U32 R12, RZ, RZ, R6 ;  /* 0x000000ffff0c7224 */ /* 0x000fe200078e0006 */
[----:B------:R-:W-:Y:S01]  /*0940*/  MOV R4, 0x970 ;  /* 0x0000097000047802 */ /* 0x000fe20000000f00 */
[----:B------:R-:W-:-:S06]  /*0950*/  UMOV UR4, UR7 ;  /* 0x0000000700047c82 */ /* 0x000fcc0008000000 */
[----:B0-----:R-:W-:Y:S05]  /*0960*/  CALL.REL.NOINC `($__internal_25_$__cuda_sm20_rem_u64) ;  /* 0x0000005000847944 */ /* 0x001fea0003c00000 */
.L_x_5714:
[----:B------:R-:W-:Y:S01]  /*0970*/  IADD3 R28, P0, PT, R6, -R12, RZ ;  /* 0x8000000c061c7210 */ /* 0x000fe20007f1e0ff */
[----:B0-----:R-:W-:Y:S01]  /*0980*/  IMAD.SHL.U32 R18, R7, 0x4, RZ ;  /* 0x0000000407127824 */ /* 0x001fe200078e00ff */
[----:B------:R-:W-:Y:S01]  /*0990*/  SHF.R.U32.HI R19, RZ, 0x1e, R7 ;  /* 0x0000001eff137819 */ /* 0x000fe20000011607 */
[----:B------:R-:W-:Y:S01]  /*09a0*/  BSSY.RECONVERGENT B1, `(.L_x_5715) ;  /* 0x000001d000017945 */ /* 0x000fe20003800200 */
[----:B------:R-:W-:Y:S02]  /*09b0*/  IADD3.X R14, PT, PT, ~R13, UR8, RZ, P0, !PT ;  /* 0x000000080d0e7c10 */ /* 0x000fe400087fe5ff */
[-C--:B------:R-:W-:Y:S02]  /*09c0*/  ISETP.GE.U32.AND P0, PT, R18, R28.reuse, PT ;  /* 0x0000001c1200720c */ /* 0x080fe40003f06070 */
[----:B------:R-:W-:Y:S02]  /*09d0*/  IADD3 R29, P2, PT, R7, R28, RZ ;  /* 0x0000001c071d7210 */ /* 0x000fe40007f5e0ff */
[----:B------:R-:W-:-:S02]  /*09e0*/  ISETP.GE.AND.EX P0, PT, R19, R14, PT, P0 ;  /* 0x0000000e1300720c */ /* 0x000fc40003f06300 */
[----:B------:R-:W-:Y:S01]  /*09f0*/  ISETP.GE.U32.AND P1, PT, R29, R6, PT ;  /* 0x000000061d00720c */ /* 0x000fe20003f26070 */
[----:B------:R-:W-:-:S05]  /*0a00*/  IMAD.X R22, RZ, RZ, R14, P2 ;  /* 0x000000ffff167224 */ /* 0x000fca00010e060e */
[----:B------:R-:W-:-:S05]  /*0a10*/  ISETP.GE.AND.EX P1, PT, R22, UR8, PT, P1 ;  /* 0x0000000816007c0c */ /* 0x000fca000bf26310 */
[----:B------:R-:W-:Y:S08]  /*0a20*/  @P0 BRA `(.L_x_5716) ;  /* 0x0000000000500947 */ /* 0x000ff00003800000 */
[C---:B------:R-:W-:Y:S01]  /*0a30*/  LEA R20, P0, R7.reuse, R16, 0x4 ;  /* 0x0000001007147211 */ /* 0x040fe200078020ff */
[----:B------:R-:W-:Y:S01]  /*0a40*/  IMAD.MOV.U32 R4, RZ, RZ, RZ ;  /* 0x000000ffff047224 */ /* 0x000fe200078e00ff */
[----:B------:R-:W-:Y:S02]  /*0a50*/  MOV R23, R7 ;  /* 0x0000000700177202 */ /* 0x000fe40000000f00 */
[----:B------:R-:W-:-:S09]  /*0a60*/  LEA.HI.X R21, R7, R17, RZ, 0x4, P0 ;  /* 0x0000001107157211 */ /* 0x000fd200000f24ff */
.L_x_5717:
[----:B------:R-:W2:Y:S01]  /*0a70*/  LDG.E.128 R8, desc[UR10][R20.64] ;  /* 0x0000000a14087981 */ /* 0x000ea2000c1e1d00 */
[----:B------:R-:W-:Y:S01]  /*0a80*/  IADD3 R23, P0, PT, R23, UR12, RZ ;  /* 0x0000000c17177c10 */ /* 0x000fe2000ff1e0ff */
[----:B------:R-:W-:-:S04]  /*0a90*/  IMAD.U32 R33, RZ, RZ, UR12 ;  /* 0x0000000cff217e24 */ /* 0x000fc8000f8e00ff */
[----:B------:R-:W-:Y:S02]  /*0aa0*/  IMAD.SHL.U32 R31, R23, 0x4, RZ ;  /* 0x00000004171f7824 */ /* 0x000fe400078e00ff */
[----:B------:R-:W-:-:S03]  /*0ab0*/  IMAD.X R4, RZ, RZ, R4, P0 ;  /* 0x000000ffff047224 */ /* 0x000fc600000e0604 */
[----:B------:R-:W-:Y:S02]  /*0ac0*/  ISETP.GE.U32.AND P0, PT, R31, R28, PT ;  /* 0x0000001c1f00720c */ /* 0x000fe40003f06070 */
[----:B------:R-:W-:-:S04]  /*0ad0*/  SHF.L.U64.HI R31, R23, 0x2, R4 ;  /* 0x00000002171f7819 */ /* 0x000fc80000010204 */
[----:B------:R-:W-:Y:S01]  /*0ae0*/  ISETP.GE.AND.EX P0, PT, R31, R14, PT, P0 ;  /* 0x0000000e1f00720c */ /* 0x000fe20003f06300 */
[----:B--2---:R-:W-:-:S04]  /*0af0*/  FADD.FTZ R8, R8, R15 ;  /* 0x0000000f08087221 */ /* 0x004fc80000010000 */
[----:B------:R-:W-:Y:S01]  /*0b00*/  FADD.FTZ R15, R9, R8 ;  /* 0x00000008090f7221 */ /* 0x000fe20000010000 */
[----:B------:R-:W-:-:S04]  /*0b10*/  IMAD.WIDE.U32 R8, R33, 0x10, R20 ;  /* 0x0000001021087825 */ /* 0x000fc800078e0014 */
[----:B------:R-:W-:Y:S01]  /*0b20*/  FADD.FTZ R10, R10, R15 ;  /* 0x0000000f0a0a7221 */ /* 0x000fe20000010000 */
[----:B------:R-:W-:Y:S01]  /*0b30*/  IMAD.MOV.U32 R20, RZ, RZ, R8 ;  /* 0x000000ffff147224 */ /* 0x000fe200078e0008 */
[----:B------:R-:W-:Y:S02]  /*0b40*/  MOV R21, R9 ;  /* 0x0000000900157202 */ /* 0x000fe40000000f00 */
[----:B------:R-:W-:Y:S01]  /*0b50*/  FADD.FTZ R15, R11, R10 ;  /* 0x0000000a0b0f7221 */ /* 0x000fe20000010000 */
[----:B------:R-:W-:Y:S06]  /*0b60*/  @!P0 BRA `(.L_x_5717) ;  /* 0xfffffffc00c08947 */ /* 0x000fec000383ffff */
.L_x_5716:
[----:B------:R-:W-:Y:S05]  /*0b70*/  BSYNC.RECONVERGENT B1 ;  /* 0x0000000000017941 */ /* 0x000fea0003800200 */
.L_x_5715:
[----:B------:R-:W-:Y:S05]  /*0b80*/  @P1 BRA `(.L_x_5709) ;  /* 0x0000000800181947 */ /* 0x000fea0003800000 */
[----:B------:R-:W-:Y:S01]  /*0b90*/  IADD3 R11, P0, PT, R7, UR12, RZ ;  /* 0x0000000c070b7c10 */ /* 0x000fe2000ff1e0ff */
[----:B------:R-:W-:Y:S01]  /*0ba0*/  IMAD.U32 R4, RZ, RZ, UR8 ;  /* 0x00000008ff047e24 */ /* 0x000fe2000f8e00ff */
[----:B------:R-:W-:Y:S02]  /*0bb0*/  BSSY.RECONVERGENT B1, `(.L_x_5718) ;  /* 0x000002a000017945 */ /* 0x000fe40003800200 */
[----:B------:R-:W-:Y:S01]  /*0bc0*/  IADD3 R7, P1, P2, -R12, R11, R6 ;  /* 0x0000000b0c077210 */ /* 0x000fe20007a3e106 */
[----:B------:R-:W-:-:S03]  /*0bd0*/  IMAD.X R21, RZ, RZ, RZ, P0 ;  /* 0x000000ffff157224 */ /* 0x000fc600000e06ff */
[----:B------:R-:W-:Y:S02]  /*0be0*/  ISETP.GT.U32.AND P0, PT, R6, R7, PT ;  /* 0x000000070600720c */ /* 0x000fe40003f04070 */
[----:B------:R-:W-:-:S04]  /*0bf0*/  IADD3.X R9, PT, PT, ~R13, UR8, R21, P1, P2 ;  /* 0x000000080d097c10 */ /* 0x000fc80008fe4515 */
[----:B------:R-:W-:-:S04]  /*0c00*/  ISETP.GT.AND.EX P0, PT, R4, R9, PT, P0 ;  /* 0x000000090400720c */ /* 0x000fc80003f04300 */
[C---:B------:R-:W-:Y:S02]  /*0c10*/  SEL R7, R6.reuse, R7, P0 ;  /* 0x0000000706077207 */ /* 0x040fe40000000000 */
[----:B------:R-:W-:Y:S02]  /*0c20*/  SEL R9, R9, UR8, !P0 ;  /* 0x0000000809097c07 */ /* 0x000fe4000c000000 */
[----:B------:R-:W-:-:S04]  /*0c30*/  IADD3 R4, P0, P1, -R6, R12, R7 ;  /* 0x0000000c06047210 */ /* 0x000fc8000791e107 */
[----:B------:R-:W-:Y:S02]  /*0c40*/  IADD3.X R12, PT, PT, R13, ~UR8, R9, P0, P1 ;  /* 0x800000080d0c7c10 */ /* 0x000fe400087e2409 */
[----:B------:R-:W-:-:S04]  /*0c50*/  ISETP.NE.U32.AND P0, PT, R4, R11, PT ;  /* 0x0000000b0400720c */ /* 0x000fc80003f05070 */
[----:B------:R-:W-:-:S04]  /*0c60*/  ISETP.NE.AND.EX P0, PT, R12, R21, PT, P0 ;  /* 0x000000150c00720c */ /* 0x000fc80003f05300 */
[----:B------:R-:W-:-:S04]  /*0c70*/  SEL R23, RZ, 0x1, !P0 ;  /* 0x00000001ff177807 */ /* 0x000fc80004000000 */
[----:B------:R-:W-:-:S04]  /*0c80*/  IADD3 R11, P0, P1, R4, -R11, -R23 ;  /* 0x8000000b040b7210 */ /* 0x000fc8000791e817 */
[----:B------:R-:W-:Y:S01]  /*0c90*/  IADD3.X R10, PT, PT, R12, -0x1, ~R21, P0, P1 ;  /* 0xffffffff0c0a7810 */ /* 0x000fe200007e2c15 */
[----:B------:R-:W-:-:S03]  /*0ca0*/  IMAD.MOV.U32 R21, RZ, RZ, R29 ;  /* 0x000000ffff157224 */ /* 0x000fc600078e001d */
[----:B------:R-:W-:-:S13]  /*0cb0*/  ISETP.NE.U32.AND P0, PT, R10, RZ, PT ;  /* 0x000000ff0a00720c */ /* 0x000fda0003f05070 */
[----:B------:R-:W-:Y:S05]  /*0cc0*/  @P0 BRA `(.L_x_5719) ;  /* 0x0000000000500947 */ /* 0x000fea0003800000 */
[----:B------:R-:W0:Y:S01]  /*0cd0*/  I2F.U32.RP R4, UR12 ;  /* 0x0000000c00047d06 */ /* 0x000e220008209000 */
[----:B------:R-:W-:-:S07]  /*0ce0*/  ISETP.NE.U32.AND P2, PT, RZ, UR12, PT ;  /* 0x0000000cff007c0c */ /* 0x000fce000bf45070 */
[----:B0-----:R-:W0:Y:S02]  /*0cf0*/  MUFU.RCP R4, R4 ;  /* 0x0000000400047308 */ /* 0x001e240000001000 */
[----:B0-----:R-:W-:-:S06]  /*0d00*/  VIADD R8, R4, 0xffffffe ;  /* 0x0ffffffe04087836 */ /* 0x001fcc0000000000 */
[----:B------:R0:W1:Y:S02]  /*0d10*/  F2I.FTZ.U32.TRUNC.NTZ R9, R8 ;  /* 0x0000000800097305 */ /* 0x000064000021f000 */
[----:B0-----:R-:W-:Y:S02]  /*0d20*/  HFMA2 R8, -RZ, RZ, 0, 0 ;  /* 0x00000000ff087431 */ /* 0x001fe400000001ff */
[----:B-1----:R-:W-:-:S04]  /*0d30*/  IMAD.MOV R7, RZ, RZ, -R9 ;  /* 0x000000ffff077224 */ /* 0x002fc800078e0a09 */
[----:B------:R-:W-:-:S04]  /*0d40*/  IMAD R7, R7, UR12, RZ ;  /* 0x0000000c07077c24 */ /* 0x000fc8000f8e02ff */
[----:B------:R-:W-:-:S06]  /*0d50*/  IMAD.HI.U32 R9, R9, R7, R8 ;  /* 0x0000000709097227 */ /* 0x000fcc00078e0008 */
[----:B------:R-:W-:-:S04]  /*0d60*/  IMAD.HI.U32 R8, R9, R11, RZ ;  /* 0x0000000b09087227 */ /* 0x000fc800078e00ff */
[----:B------:R-:W-:Y:S02]  /*0d70*/  IMAD.MOV R7, RZ, RZ, -R8 ;  /* 0x000000ffff077224 */ /* 0x000fe400078e0a08 */
[----:B------:R-:W-:Y:S02]  /*0d80*/  IMAD.MOV.U32 R9, RZ, RZ, RZ ;  /* 0x000000ffff097224 */ /* 0x000fe400078e00ff */
[----:B------:R-:W-:-:S05]  /*0d90*/  IMAD R7, R7, UR12, R11 ;  /* 0x0000000c07077c24 */ /* 0x000fca000f8e020b */
[----:B------:R-:W-:-:S13]  /*0da0*/  ISETP.GE.U32.AND P0, PT, R7, UR12, PT ;  /* 0x0000000c07007c0c */ /* 0x000fda000bf06070 */
[----:B------:R-:W-:Y:S02]  /*0db0*/  @P0 VIADD R7, R7, -UR12 ;  /* 0x8000000c07070c36 */ /* 0x000fe40008000000 */
[----:B------:R-:W-:-:S03]  /*0dc0*/  @P0 VIADD R8, R8, 0x1 ;  /* 0x0000000108080836 */ /* 0x000fc60000000000 */
[----:B------:R-:W-:-:S13]  /*0dd0*/  ISETP.GE.U32.AND P1, PT, R7, UR12, PT ;  /* 0x0000000c07007c0c */ /* 0x000fda000bf26070 */
[----:B------:R-:W-:Y:S01]  /*0de0*/  @P1 VIADD R8, R8, 0x1 ;  /* 0x0000000108081836 */ /* 0x000fe20000000000 */
[----:B------:R-:W-:Y:S01]  /*0df0*/  @!P2 LOP3.LUT R8, RZ, UR12, RZ, 0x33, !PT ;  /* 0x0000000cff08ac12 */ /* 0x000fe2000f8e33ff */
[----:B------:R-:W-:Y:S06]  /*0e00*/  BRA `(.L_x_5720) ;  /* 0x0000000000107947 */ /* 0x000fec0003800000 */
.L_x_5719:
[----:B------:R-:W-:Y:S02]  /*0e10*/  MOV R4, UR12 ;  /* 0x0000000c00047c02 */ /* 0x000fe40008000f00 */
[----:B------:R-:W-:-:S07]  /*0e20*/  MOV R8, 0xe40 ;  /* 0x00000e4000087802 */ /* 0x000fce0000000f00 */
[----:B------:R-:W-:Y:S05]  /*0e30*/  CALL.REL.NOINC `($__internal_24_$__cuda_sm20_div_u64) ;  /* 0x00000048002c7944 */ /* 0x000fea0003c00000 */
[----:B------:R-:W-:-:S07]  /*0e40*/  IMAD.MOV.U32 R8, RZ, RZ, R4 ;  /* 0x000000ffff087224 */ /* 0x000fce00078e0004 */
.L_x_5720:
[----:B------:R-:W-:Y:S05]  /*0e50*/  BSYNC.RECONVERGENT B1 ;  /* 0x0000000000017941 */ /* 0x000fea0003800200 */
.L_x_5718:
[----:B------:R-:W-:Y:S01]  /*0e60*/  IADD3 R23, P1, PT, R8, R23, RZ ;  /* 0x0000001708177210 */ /* 0x000fe20007f3e0ff */
[----:B------:R-:W-:Y:S03]  /*0e70*/  BSSY.RECONVERGENT B1, `(.L_x_5721) ;  /* 0x000003b000017945 */ /* 0x000fe60003800200 */
[----:B------:R-:W-:Y:S01]  /*0e80*/  LOP3.LUT R4, R23, 0x3, RZ, 0xc0, !PT ;  /* 0x0000000317047812 */ /* 0x000fe200078ec0ff */
[----:B------:R-:W-:-:S03]  /*0e90*/  IMAD.X R28, RZ, RZ, R9, P1 ;  /* 0x000000ffff1c7224 */ /* 0x000fc600008e0609 */
[----:B------:R-:W-:-:S04]  /*0ea0*/  ISETP.NE.U32.AND P0, PT, R4, 0x3, PT ;  /* 0x000000030400780c */ /* 0x000fc80003f05070 */
[----:B------:R-:W-:-:S13]  /*0eb0*/  ISETP.NE.AND.EX P0, PT, RZ, RZ, PT, P0 ;  /* 0x000000ffff00720c */ /* 0x000fda0003f05300 */
[----:B------:R-:W-:Y:S05]  /*0ec0*/  @!P0 BRA `(.L_x_5722) ;  /* 0x0000000000d48947 */ /* 0x000fea0003800000 */
[----:B------:R-:W-:-:S09]  /*0ed0*/  UISETP.NE.AND.EX UP0, UPT, UR8, URZ, UPT, !UPT ;  /* 0x000000ff0800728c */ /* 0x000fd2000bf053f0 */
[----:B------:R-:W-:Y:S05]  /*0ee0*/  BRA.U UP0, `(.L_x_5723) ;  /* 0x0000000100507547 */ /* 0x000fea000b800000 */
[----:B------:R-:W0:Y:S01]  /*0ef0*/  I2F.U32.RP R4, UR7 ;  /* 0x0000000700047d06 */ /* 0x000e220008209000 */
[----:B------:R-:W-:Y:S01]  /*0f00*/  IMAD R7, RZ, RZ, -UR7 ;  /* 0x80000007ff077e24 */ /* 0x000fe2000f8e02ff */
[----:B------:R-:W-:Y:S01]  /*0f10*/  ISETP.NE.U32.AND P2, PT, RZ, UR7, PT ;  /* 0x00000007ff007c0c */ /* 0x000fe2000bf45070 */
[----:B------:R-:W-:-:S05]  /*0f20*/  IMAD.MOV.U32 R11, RZ, RZ, RZ ;  /* 0x000000ffff0b7224 */ /* 0x000fca00078e00ff */
[----:B0-----:R-:W0:Y:S02]  /*0f30*/  MUFU.RCP R4, R4 ;  /* 0x0000000400047308 */ /* 0x001e240000001000 */
[----:B0-----:R-:W-:-:S06]  /*0f40*/  VIADD R8, R4, 0xffffffe ;  /* 0x0ffffffe04087836 */ /* 0x001fcc0000000000 */
[----:B------:R0:W1:Y:S02]  /*0f50*/  F2I.FTZ.U32.TRUNC.NTZ R9, R8 ;  /* 0x0000000800097305 */ /* 0x000064000021f000 */
[----:B0-----:R-:W-:Y:S02]  /*0f60*/  IMAD.MOV.U32 R8, RZ, RZ, RZ ;  /* 0x000000ffff087224 */ /* 0x001fe400078e00ff */
[----:B-1----:R-:W-:-:S04]  /*0f70*/  IMAD R7, R7, R9, RZ ;  /* 0x0000000907077224 */ /* 0x002fc800078e02ff */
[----:B------:R-:W-:-:S06]  /*0f80*/  IMAD.HI.U32 R7, R9, R7, R8 ;  /* 0x0000000709077227 */ /* 0x000fcc00078e0008 */
[----:B------:R-:W-:-:S05]  /*0f90*/  IMAD.HI.U32 R10, R7, R6, RZ ;  /* 0x00000006070a7227 */ /* 0x000fca00078e00ff */
[----:B------:R-:W-:-:S05]  /*0fa0*/  IADD3 R7, PT, PT, -R10, RZ, RZ ;  /* 0x000000ff0a077210 */ /* 0x000fca0007ffe1ff */
        /* <DEDUP_REMOVED lines=8> */
.L_x_5723:
[----:B------:R-:W-:Y:S01]  /*1030*/  IMAD.MOV.U32 R11, RZ, RZ, R6 ;  /* 0x000000ffff0b7224 */ /* 0x000fe200078e0006 */
[----:B------:R-:W-:Y:S01]  /*1040*/  MOV R10, UR8 ;  /* 0x00000008000a7c02 */ /* 0x000fe20008000f00 */
[----:B------:R-:W-:Y:S01]  /*1050*/  IMAD.U32 R4, RZ, RZ, UR7 ;  /* 0x00000007ff047e24 */ /* 0x000fe2000f8e00ff */
[----:B------:R-:W-:-:S07]  /*1060*/  MOV R8, 0x1080 ;  /* 0x0000108000087802 */ /* 0x000fce0000000f00 */
[----:B------:R-:W-:Y:S05]  /*1070*/  CALL.REL.NOINC `($__internal_24_$__cuda_sm20_div_u64) ;  /* 0x00000044009c7944 */ /* 0x000fea0003c00000 */
[----:B------:R-:W-:Y:S02]  /*1080*/  IMAD.MOV.U32 R10, RZ, RZ, R4 ;  /* 0x000000ffff0a7224 */ /* 0x000fe400078e0004 */
[----:B------:R-:W-:-:S07]  /*1090*/  IMAD.MOV.U32 R11, RZ, RZ, R9 ;  /* 0x000000ffff0b7224 */ /* 0x000fce00078e0009 */
.L_x_5724:
[----:B------:R-:W-:Y:S02]  /*10a0*/  VIADD R7, R23, 0x1 ;  /* 0x0000000117077836 */ /* 0x000fe40000000000 */
[----:B------:R-:W-:-:S03]  /*10b0*/  IMAD.WIDE.U32 R8, R10, UR12, RZ ;  /* 0x0000000c0a087c25 */ /* 0x000fc6000f8e00ff */
[----:B------:R-:W-:Y:S01]  /*10c0*/  LOP3.LUT R7, R7, 0x3, RZ, 0xc0, !PT ;  /* 0x0000000307077812 */ /* 0x000fe200078ec0ff */
[----:B------:R-:W-:Y:S01]  /*10d0*/  IMAD R13, R11, UR12, RZ ;  /* 0x0000000c0b0d7c24 */ /* 0x000fe2000f8e02ff */
[----:B------:R-:W-:Y:S02]  /*10e0*/  LEA R11, P0, R8, R18, 0x4 ;  /* 0x00000012080b7211 */ /* 0x000fe400078020ff */
[----:B------:R-:W-:Y:S01]  /*10f0*/  IADD3 R7, P2, PT, RZ, -R7, RZ ;  /* 0x80000007ff077210 */ /* 0x000fe20007f5e0ff */
[----:B------:R-:W-:Y:S01]  /*1100*/  IMAD.IADD R4, R9, 0x1, R13 ;  /* 0x0000000109047824 */ /* 0x000fe200078e020d */
[----:B------:R-:W-:-:S03]  /*1110*/  IADD3 R11, P1, PT, R16, R11, RZ ;  /* 0x0000000b100b7210 */ /* 0x000fc60007f3e0ff */
[----:B------:R-:W-:Y:S01]  /*1120*/  IMAD.X R10, RZ, RZ, -0x1, P2 ;  /* 0xffffffffff0a7424 */ /* 0x000fe200010e06ff */
[----:B------:R-:W-:-:S04]  /*1130*/  LEA.HI.X R8, R8, R19, R4, 0x4, P0 ;  /* 0x0000001308087211 */ /* 0x000fc800000f2404 */
[----:B------:R-:W-:-:S07]  /*1140*/  IADD3.X R12, PT, PT, R17, R8, RZ, P1, !PT ;  /* 0x00000008110c7210 */ /* 0x000fce0000ffe4ff */
.L_x_5725:
[----:B------:R-:W-:Y:S02]  /*1150*/  IMAD.MOV.U32 R8, RZ, RZ, R11 ;  /* 0x000000ffff087224 */ /* 0x000fe400078e000b */
[----:B------:R-:W-:-:S05]  /*1160*/  IMAD.MOV.U32 R9, RZ, RZ, R12 ;  /* 0x000000ffff097224 */ /* 0x000fca00078e000c */
[----:B------:R-:W2:Y:S01]  /*1170*/  LDG.E R4, desc[UR10][R8.64] ;  /* 0x0000000a08047981 */ /* 0x000ea2000c1e1900 */
[----:B------:R-:W-:Y:S02]  /*1180*/  IADD3 R7, P0, PT, R7, 0x1, RZ ;  /* 0x0000000107077810 */ /* 0x000fe40007f1e0ff */
[----:B------:R-:W-:Y:S02]  /*1190*/  IADD3 R21, P1, PT, R21, UR12, RZ ;  /* 0x0000000c15157c10 */ /* 0x000fe4000ff3e0ff */
[----:B------:R-:W-:Y:S01]  /*11a0*/  IADD3 R11, P2, PT, R11, UR7, RZ ;  /* 0x000000070b0b7c10 */ /* 0x000fe2000ff5e0ff */
[----:B------:R-:W-:Y:S01]  /*11b0*/  IMAD.X R10, RZ, RZ, R10, P0 ;  /* 0x000000ffff0a7224 */ /* 0x000fe200000e060a */
[----:B------:R-:W-:Y:S01]  /*11c0*/  ISETP.NE.U32.AND P0, PT, R7, RZ, PT ;  /* 0x000000ff0700720c */ /* 0x000fe20003f05070 */
[----:B------:R-:W-:Y:S01]  /*11d0*/  IMAD.X R22, RZ, RZ, R22, P1 ;  /* 0x000000ffff167224 */ /* 0x000fe200008e0616 */
[----:B------:R-:W-:Y:S02]  /*11e0*/  IADD3.X R12, PT, PT, RZ, R12, RZ, P2, !PT ;  /* 0x0000000cff0c7210 */ /* 0x000fe400017fe4ff */
[----:B------:R-:W-:Y:S01]  /*11f0*/  ISETP.NE.AND.EX P0, PT, R10, RZ, PT, P0 ;  /* 0x000000ff0a00720c */ /* 0x000fe20003f05300 */
[----:B--2---:R-:W-:-:S12]  /*1200*/  FADD.FTZ R15, R4, R15 ;  /* 0x0000000f040f7221 */ /* 0x004fd80000010000 */
[----:B------:R-:W-:Y:S05]  /*1210*/  @P0 BRA `(.L_x_5725) ;  /* 0xfffffffc00cc0947 */ /* 0x000fea000383ffff */
.L_x_5722:
[----:B------:R-:W-:Y:S05]  /*1220*/  BSYNC.RECONVERGENT B1 ;  /* 0x0000000000017941 */ /* 0x000fea0003800200 */
.L_x_5721:
[----:B------:R-:W-:-:S04]  /*1230*/  ISETP.GE.U32.AND P0, PT, R23, 0x3, PT ;  /* 0x000000031700780c */ /* 0x000fc80003f06070 */
[----:B------:R-:W-:-:S13]  /*1240*/  ISETP.GE.U32.AND.EX P0, PT, R28, RZ, PT, P0 ;  /* 0x000000ff1c00720c */ /* 0x000fda0003f06100 */
[----:B------:R-:W-:Y:S05]  /*1250*/  @!P0 BRA `(.L_x_5709) ;  /* 0x0000000000648947 */ /* 0x000fea0003800000 */
[----:B------:R-:W-:Y:S02]  /*1260*/  IMAD.U32 R23, RZ, RZ, UR12 ;  /* 0x0000000cff177e24 */ /* 0x000fe4000f8e00ff */
[----:B------:R-:W-:-:S03]  /*1270*/  IMAD.U32 R7, RZ, RZ, UR12 ;  /* 0x0000000cff077e24 */ /* 0x000fc6000f8e00ff */
[----:B------:R-:W-:Y:S01]  /*1280*/  SHF.R.U32.HI R23, RZ, 0x1e, R23 ;  /* 0x0000001eff177819 */ /* 0x000fe20000011617 */
[----:B------:R-:W-:-:S07]  /*1290*/  IMAD.SHL.U32 R7, R7, 0x4, RZ ;  /* 0x0000000407077824 */ /* 0x000fce00078e00ff */
.L_x_5726:
[----:B------:R-:W-:-:S04]  /*12a0*/  LEA R18, P0, R21, R16, 0x2 ;  /* 0x0000001015127211 */ /* 0x000fc800078010ff */
[----:B------:R-:W-:Y:S02]  /*12b0*/  LEA.HI.X R19, R21, R17, R22, 0x2, P0 ;  /* 0x0000001115137211 */ /* 0x000fe400000f1416 */
[----:B------:R-:W-:-:S03]  /*12c0*/  IADD3 R12, P0, PT, R7, R18, RZ ;  /* 0x00000012070c7210 */ /* 0x000fc60007f1e0ff */
[----:B------:R-:W2:Y:S02]  /*12d0*/  LDG.E R18, desc[UR10][R18.64] ;  /* 0x0000000a12127981 */ /* 0x000ea4000c1e1900 */
[----:B------:R-:W-:Y:S01]  /*12e0*/  IMAD.X R13, R23, 0x1, R19, P0 ;  /* 0x00000001170d7824 */ /* 0x000fe200000e0613 */
[----:B------:R-:W-:-:S04]  /*12f0*/  IADD3 R8, P0, PT, R7, R12, RZ ;  /* 0x0000000c07087210 */ /* 0x000fc80007f1e0ff */
[----:B------:R-:W-:Y:S01]  /*1300*/  IADD3.X R9, PT, PT, R23, R13, RZ, P0, !PT ;  /* 0x0000000d17097210 */ /* 0x000fe200007fe4ff */
[----:B------:R-:W3:Y:S01]  /*1310*/  LDG.E R12, desc[UR10][R12.64] ;  /* 0x0000000a0c0c7981 */ /* 0x000ee2000c1e1900 */
[----:B------:R-:W-:-:S03]  /*1320*/  IADD3 R10, P0, PT, R7, R8, RZ ;  /* 0x00000008070a7210 */ /* 0x000fc60007f1e0ff */
[----:B------:R-:W4:Y:S02]  /*1330*/  LDG.E R8, desc[UR10][R8.64] ;  /* 0x0000000a08087981 */ /* 0x000f24000c1e1900 */
[----:B------:R-:W-:-:S05]  /*1340*/  IMAD.X R11, R23, 0x1, R9, P0 ;  /* 0x00000001170b7824 */ /* 0x000fca00000e0609 */
[----:B------:R-:W5:Y:S01]  /*1350*/  LDG.E R10, desc[UR10][R10.64] ;  /* 0x0000000a0a0a7981 */ /* 0x000f62000c1e1900 */
[----:B------:R-:W-:-:S05]  /*1360*/  IADD3 R21, P0, PT, R7, R21, RZ ;  /* 0x0000001507157210 */ /* 0x000fca0007f1e0ff */
[----:B------:R-:W-:Y:S01]  /*1370*/  IMAD.X R22, R23, 0x1, R22, P0 ;  /* 0x0000000117167824 */ /* 0x000fe200000e0616 */
[----:B------:R-:W-:-:S04]  /*1380*/  ISETP.GE.U32.AND P0, PT, R21, R6, PT ;  /* 0x000000061500720c */ /* 0x000fc80003f06070 */
[----:B------:R-:W-:Y:S01]  /*1390*/  ISETP.GE.AND.EX P0, PT, R22, UR8, PT, P0 ;  /* 0x0000000816007c0c */ /* 0x000fe2000bf06300 */
[----:B--2---:R-:W-:-:S04]  /*13a0*/  FADD.FTZ R15, R18, R15 ;  /* 0x0000000f120f7221 */ /* 0x004fc80000010000 */
[----:B---3--:R-:W-:-:S04]  /*13b0*/  FADD.FTZ R15, R15, R12 ;  /* 0x0000000c0f0f7221 */ /* 0x008fc80000010000 */
[----:B----4-:R-:W-:-:S04]  /*13c0*/  FADD.FTZ R15, R15, R8 ;  /* 0x000000080f0f7221 */ /* 0x010fc80000010000 */
[----:B-----5:R-:W-:Y:S01]  /*13d0*/  FADD.FTZ R15, R15, R10 ;  /* 0x0000000a0f0f7221 */ /* 0x020fe20000010000 */
[----:B------:R-:W-:Y:S06]  /*13e0*/  @!P0 BRA `(.L_x_5726) ;  /* 0xfffffffc00ac8947 */ /* 0x000fec000383ffff */
.L_x_5709:
[----:B------:R-:W-:Y:S05]  /*13f0*/  BSYNC.RECONVERGENT B0 ;  /* 0x0000000000007941 */ /* 0x000fea0003800200 */
.L_x_5703:
[----:B------:R-:W0:Y:S01]  /*1400*/  LDCU UR15, c[0x0][0x360] ;  /* 0x00006c00ff0f77ac */ /* 0x000e220008000800 */
[----:B------:R-:W1:Y:S01]  /*1410*/  S2R R6, SR_TID.X ;  /* 0x0000000000067919 */ /* 0x000e620000002100 */
[----:B------:R-:W2:Y:S01]  /*1420*/  S2UR UR7, SR_CgaCtaId ;  /* 0x00000000000779c3 */ /* 0x000ea20000008800 */
[----:B------:R-:W-:-:S07]  /*1430*/  UMOV UR4, 0x400 ;  /* 0x0000040000047882 */ /* 0x000fce0000000000 */
[----:B------:R-:W-:Y:S01]  /*1440*/  BAR.SYNC.DEFER_BLOCKING 0x0 ;  /* 0x0000000000007b1d */ /* 0x000fe20000010000 */
[----:B0-----:R-:W-:-:S04]  /*1450*/  USHF.R.U32.HI UR12, URZ, 0x5, UR15 ;  /* 0x00000005ff0c7899 */ /* 0x001fc8000801160f */
[----:B------:R-:W-:-:S04]  /*1460*/  UISETP.LT.U32.AND UP0, UPT, UR12, 0x20, UPT ;  /* 0x000000200c00788c */ /* 0x000fc8000bf01070 */
[----:B------:R-:W-:Y:S02]  /*1470*/  USEL UR8, UR12, 0x20, UP0 ;  /* 0x000000200c087887 */ /* 0x000fe40008000000 */
[----:B--2---:R-:W-:-:S04]  /*1480*/  ULEA UR7, UR7, UR4, 0x18 ;  /* 0x0000000407077291 */ /* 0x004fc8000f8ec0ff */
[C---:B-1----:R-:W-:Y:S01]  /*1490*/  ISETP.LT.U32.AND P0, PT, R6.reuse, UR8, PT ;  /* 0x0000000806007c0c */ /* 0x042fe2000bf01070 */
[----:B------:R-:W-:-:S04]  /*14a0*/  IMAD.SHL.U32 R4, R6, 0x4, RZ ;  /* 0x0000000406047824 */ /* 0x000fc800078e00ff */
[----:B------:R-:W-:Y:S01]  /*14b0*/  VIADD R7, R4, UR7 ;  /* 0x0000000704077c36 */ /* 0x000fe20008000000 */
[----:B------:R0:W-:Y:S01]  /*14c0*/  STS [R4+UR7], R15 ;  /* 0x0000000f04007988 */ /* 0x0001e20008000807 */
[----:B------:R-:W-:Y:S06]  /*14d0*/  BAR.SYNC.DEFER_BLOCKING 0x0 ;  /* 0x0000000000007b1d */ /* 0x000fec0000010000 */
[----:B------:R-:W-:Y:S05]  /*14e0*/  @!P0 BRA `(.L_x_5727) ;  /* 0x0000000000b88947 */ /* 0x000fea0003800000 */
[----:B------:R-:W-:-:S05]  /*14f0*/  IMAD R7, R6, 0x7c, R7 ;  /* 0x0000007c06077824 */ /* 0x000fca00078e0207 */
[----:B------:R-:W1:Y:S04]  /*1500*/  LDS.128 R8, [R7] ;  /* 0x0000000007087984 */ /* 0x000e680000000c00 */
[----:B------:R-:W2:Y:S04]  /*1510*/  LDS.128 R20, [R7+0x10] ;  /* 0x0000100007147984 */ /* 0x000ea80000000c00 */
[----:B0-----:R-:W0:Y:S04]  /*1520*/  LDS.128 R12, [R7+0x20] ;  /* 0x00002000070c7984 */ /* 0x001e280000000c00 */
[----:B------:R-:W3:Y:S01]  /*1530*/  LDS.128 R16, [R7+0x30] ;  /* 0x0000300007107984 */ /* 0x000ee20000000c00 */
[----:B-1----:R-:W-:-:S04]  /*1540*/  FADD.FTZ R8, RZ, R8 ;  /* 0x00000008ff087221 */ /* 0x002fc80000010000 */
[----:B------:R-:W-:-:S04]  /*1550*/  FADD.FTZ R9, R9, R8 ;  /* 0x0000000809097221 */ /* 0x000fc80000010000 */
[----:B------:R-:W-:-:S04]  /*1560*/  FADD.FTZ R10, R10, R9 ;  /* 0x000000090a0a7221 */ /* 0x000fc80000010000 */
[----:B------:R-:W-:-:S04]  /*1570*/  FADD.FTZ R11, R11, R10 ;  /* 0x0000000a0b0b7221 */ /* 0x000fc80000010000 */
[----:B--2---:R-:W-:Y:S02]  /*1580*/  FADD.FTZ R20, R11, R20 ;  /* 0x000000140b147221 */ /* 0x004fe40000010000 */
[----:B------:R-:W1:Y:S02]  /*1590*/  LDS.128 R8, [R7+0x40] ;  /* 0x0000400007087984 */ /* 0x000e640000000c00 */
[----:B------:R-:W-:-:S04]  /*15a0*/  FADD.FTZ R21, R21, R20 ;  /* 0x0000001415157221 */ /* 0x000fc80000010000 */
[----:B------:R-:W-:-:S04]  /*15b0*/  FADD.FTZ R22, R22, R21 ;  /* 0x0000001516167221 */ /* 0x000fc80000010000 */
[----:B------:R-:W-:-:S04]  /*15c0*/  FADD.FTZ R23, R23, R22 ;  /* 0x0000001617177221 */ /* 0x000fc80000010000 */
[----:B0-----:R-:W-:Y:S02]  /*15d0*/  FADD.FTZ R12, R23, R12 ;  /* 0x0000000c170c7221 */ /* 0x001fe40000010000 */
[----:B------:R-:W0:Y:S02]  /*15e0*/  LDS.128 R20, [R7+0x50] ;  /* 0x0000500007147984 */ /* 0x000e240000000c00 */
[----:B------:R-:W-:-:S04]  /*15f0*/  FADD.FTZ R13, R13, R12 ;  /* 0x0000000c0d0d7221 */ /* 0x000fc80000010000 */
[----:B------:R-:W-:-:S04]  /*1600*/  FADD.FTZ R14, R14, R13 ;  /* 0x0000000d0e0e7221 */ /* 0x000fc80000010000 */
[----:B------:R-:W-:-:S04]  /*1610*/  FADD.FTZ R15, R15, R14 ;  /* 0x0000000e0f0f7221 */ /* 0x000fc80000010000 */
[----:B---3--:R-:W-:Y:S02]  /*1620*/  FADD.FTZ R16, R15, R16 ;  /* 0x000000100f107221 */ /* 0x008fe40000010000 */
[----:B------:R-:W2:Y:S02]  /*1630*/  LDS.128 R12, [R7+0x60] ;  /* 0x00006000070c7984 */ /* 0x000ea40000000c00 */
[----:B------:R-:W-:-:S04]  /*1640*/  FADD.FTZ R17, R17, R16 ;  /* 0x0000001011117221 */ /* 0x000fc80000010000 */
[----:B------:R-:W-:-:S04]  /*1650*/  FADD.FTZ R18, R18, R17 ;  /* 0x0000001112127221 */ /* 0x000fc80000010000 */
[----:B------:R-:W-:-:S04]  /*1660*/  FADD.FTZ R19, R19, R18 ;  /* 0x0000001213137221 */ /* 0x000fc80000010000 */
[----:B-1----:R-:W-:Y:S02]  /*1670*/  FADD.FTZ R8, R19, R8 ;  /* 0x0000000813087221 */ /* 0x002fe40000010000 */
[----:B------:R1:W3:Y:S02]  /*1680*/  LDS.128 R16, [R7+0x70] ;  /* 0x0000700007107984 */ /* 0x0002e40000000c00 */
[----:B------:R-:W-:-:S04]  /*1690*/  FADD.FTZ R9, R9, R8 ;  /* 0x0000000809097221 */ /* 0x000fc80000010000 */
[----:B------:R-:W-:Y:S01]  /*16a0*/  FADD.FTZ R10, R10, R9 ;  /* 0x000000090a0a7221 */ /* 0x000fe20000010000 */
[----:B-1----:R-:W-:-:S03]  /*16b0*/  MOV R7, 0xffffffff ;  /* 0xffffffff00077802 */ /* 0x002fc60000000f00 */
[----:B------:R-:W-:Y:S01]  /*16c0*/  FADD.FTZ R11, R11, R10 ;  /* 0x0000000a0b0b7221 */ /* 0x000fe20000010000 */
[----:B------:R-:W-:-:S03]  /*16d0*/  SHF.L.U32 R7, R7, UR12, RZ ;  /* 0x0000000c07077c19 */ /* 0x000fc600080006ff */
[----:B0-----:R-:W-:Y:S01]  /*16e0*/  FADD.FTZ R20, R11, R20 ;  /* 0x000000140b147221 */ /* 0x001fe20000010000 */
[----:B------:R-:W-:-:S03]  /*16f0*/  LOP3.LUT R7, RZ, R7, RZ, 0x33, !PT ;  /* 0x00000007ff077212 */ /* 0x000fc600078e33ff */
[----:B------:R-:W-:-:S04]  /*1700*/  FADD.FTZ R21, R21, R20 ;  /* 0x0000001415157221 */ /* 0x000fc80000010000 */
[----:B------:R-:W-:-:S04]  /*1710*/  FADD.FTZ R22, R22, R21 ;  /* 0x0000001516167221 */ /* 0x000fc80000010000 */
[----:B------:R-:W-:-:S04]  /*1720*/  FADD.FTZ R23, R23, R22 ;  /* 0x0000001617177221 */ /* 0x000fc80000010000 */
[----:B--2---:R-:W-:-:S04]  /*1730*/  FADD.FTZ R12, R23, R12 ;  /* 0x0000000c170c7221 */ /* 0x004fc80000010000 */
[----:B------:R-:W-:-:S04]  /*1740*/  FADD.FTZ R13, R13, R12 ;  /* 0x0000000c0d0d7221 */ /* 0x000fc80000010000 */
[----:B------:R-:W-:-:S04]  /*1750*/  FADD.FTZ R14, R14, R13 ;  /* 0x0000000d0e0e7221 */ /* 0x000fc80000010000 */
[----:B------:R-:W-:-:S04]  /*1760*/  FADD.FTZ R15, R15, R14 ;  /* 0x0000000e0f0f7221 */ /* 0x000fc80000010000 */
[----:B---3--:R-:W-:-:S04]  /*1770*/  FADD.FTZ R16, R15, R16 ;  /* 0x000000100f107221 */ /* 0x008fc80000010000 */
[----:B------:R-:W-:-:S04]  /*1780*/  FADD.FTZ R17, R17, R16 ;  /* 0x0000001011117221 */ /* 0x000fc80000010000 */
[----:B------:R-:W-:-:S04]  /*1790*/  FADD.FTZ R18, R18, R17 ;  /* 0x0000001112127221 */ /* 0x000fc80000010000 */
[----:B------:R-:W-:Y:S01]  /*17a0*/  FADD.FTZ R19, R19, R18 ;  /* 0x0000001213137221 */ /* 0x000fe20000010000 */
[----:B------:R-:W-:Y:S05]  /*17b0*/  WARPSYNC R7 ;  /* 0x0000000007007348 */ /* 0x000fea0003800000 */
[----:B------:R1:W-:Y:S02]  /*17c0*/  STS [R4+UR7], R19 ;  /* 0x0000001304007988 */ /* 0x0003e40008000807 */
.L_x_5727:
[----:B------:R-:W-:Y:S01]  /*17d0*/  ISETP.NE.AND P0, PT, R6, RZ, PT ;  /* 0x000000ff0600720c */ /* 0x000fe20003f05270 */
[----:B------:R-:W-:Y:S05]  /*17e0*/  WARPSYNC.ALL ;  /* 0x0000000000007948 */ /* 0x000fea0003800000 */
[----:B------:R-:W-:Y:S06]  /*17f0*/  BAR.SYNC.DEFER_BLOCKING 0x0 ;  /* 0x0000000000007b1d */ /* 0x000fec0000010000 */
[----:B------:R-:W-:Y:S04]  /*1800*/  BSSY.RECONVERGENT B0, `(.L_x_5728) ;  /* 0x0000051000007945 */ /* 0x000fe80003800200 */
[----:B------:R-:W-:Y:S05]  /*1810*/  @P0 BRA `(.L_x_5729) ;  /* 0x00000004003c0947 */ /* 0x000fea0003800000 */
[----:B------:R-:W-:Y:S02]  /*1820*/  IMAD.U32 R7, RZ, RZ, UR15 ;  /* 0x0000000fff077e24 */ /* 0x000fe4000f8e00ff */
[----:B------:R-:W-:-:S03]  /*1830*/  IMAD.MOV.U32 R23, RZ, RZ, RZ ;  /* 0x000000ffff177224 */ /* 0x000fc600078e00ff */
[----:B------:R-:W-:-:S13]  /*1840*/  ISETP.GE.U32.AND P0, PT, R7, 0x20, PT ;  /* 0x000000200700780c */ /* 0x000fda0003f06070 */
[----:B------:R-:W-:Y:S05]  /*1850*/  @!P0 BRA `(.L_x_5730) ;  /* 0x0000000400288947 */ /* 0x000fea0003800000 */
[----:B------:R-:W-:Y:S01]  /*1860*/  UIADD3 UR4, UPT, UPT, UR12, -0x1, URZ ;  /* 0xffffffff0c047890 */ /* 0x000fe2000fffe0ff */
[----:B------:R-:W-:Y:S01]  /*1870*/  IMAD.MOV.U32 R23, RZ, RZ, RZ ;  /* 0x000000ffff177224 */ /* 0x000fe200078e00ff */
[----:B------:R-:W-:Y:S02]  /*1880*/  ULOP3.LUT UR13, UR12, 0xf, URZ, 0xc0, !UPT ;  /* 0x0000000f0c0d7892 */ /* 0x000fe4000f8ec0ff */
[----:B------:R-:W-:Y:S02]  /*1890*/  UISETP.GE.U32.AND UP1, UPT, UR4, 0xf, UPT ;  /* 0x0000000f0400788c */ /* 0x000fe4000bf26070 */
[----:B------:R-:W-:Y:S01]  /*18a0*/  UISETP.NE.AND UP0, UPT, UR13, URZ, UPT ;  /* 0x000000ff0d00728c */ /* 0x000fe2000bf05270 */
[----:B------:R-:W-:-:S06]  /*18b0*/  UMOV UR4, URZ ;  /* 0x000000ff00047c82 */ /* 0x000fcc0008000000 */
[----:B------:R-:W-:Y:S05]  /*18c0*/  BRA.U !UP1, `(.L_x_5731) ;  /* 0x0000000109747547 */ /* 0x000fea000b800000 */
[----:B------:R-:W-:Y:S01]  /*18d0*/  ULOP3.LUT UR8, UR12, 0x7fffff0, URZ, 0xc0, !UPT ;  /* 0x07fffff00c087892 */ /* 0x000fe2000f8ec0ff */
[----:B------:R-:W-:Y:S01]  /*18e0*/  IMAD.MOV.U32 R23, RZ, RZ, RZ ;  /* 0x000000ffff177224 */ /* 0x000fe200078e00ff */
[----:B------:R-:W-:Y:S02]  /*18f0*/  ULOP3.LUT UR4, UR12, 0x30, URZ, 0xc0, !UPT ;  /* 0x000000300c047892 */ /* 0x000fe4000f8ec0ff */
[----:B------:R-:W-:Y:S02]  /*1900*/  UIADD3 UR14, UPT, UPT, UR7, 0x20, URZ ;  /* 0x00000020070e7890 */ /* 0x000fe4000fffe0ff */
[----:B------:R-:W-:-:S12]  /*1910*/  UIADD3 UR8, UPT, UPT, -UR8, URZ, URZ ;  /* 0x000000ff08087290 */ /* 0x000fd8000fffe1ff */
.L_x_5732:
[----:B------:R-:W2:Y:S01]  /*1920*/  LDS.128 R8, [UR14+-0x20] ;  /* 0xffffe00eff087984 */ /* 0x000ea20008000c00 */
[----:B------:R-:W-:-:S03]  /*1930*/  UIADD3 UR8, UPT, UPT, UR8, 0x10, URZ ;  /* 0x0000001008087890 */ /* 0x000fc6000fffe0ff */
[----:B0-----:R-:W0:Y:S01]  /*1940*/  LDS.128 R12, [UR14+-0x10] ;  /* 0xfffff00eff0c7984 */ /* 0x001e220008000c00 */
[----:B------:R-:W-:-:S03]  /*1950*/  UISETP.NE.AND UP1, UPT, UR8, URZ, UPT ;  /* 0x000000ff0800728c */ /* 0x000fc6000bf25270 */
[----:B-1----:R-:W1:Y:S01]  /*1960*/  LDS.128 R16, [UR14] ;  /* 0x0000000eff107984 */ /* 0x002e620008000c00 */
[----:B--2---:R-:W-:-:S03]  /*1970*/  FADD.FTZ R8, R8, R23 ;  /* 0x0000001708087221 */ /* 0x004fc60000010000 */
[----:B------:R-:W2:Y:S01]  /*1980*/  LDS.128 R20, [UR14+0x10] ;  /* 0x0000100eff147984 */ /* 0x000ea20008000c00 */
[----:B------:R-:W-:Y:S01]  /*1990*/  UIADD3 UR14, UPT, UPT, UR14, 0x40, URZ ;  /* 0x000000400e0e7890 */ /* 0x000fe2000fffe0ff */
[----:B------:R-:W-:-:S04]  /*19a0*/  FADD.FTZ R9, R9, R8 ;  /* 0x0000000809097221 */ /* 0x000fc80000010000 */
[----:B------:R-:W-:-:S04]  /*19b0*/  FADD.FTZ R10, R10, R9 ;  /* 0x000000090a0a7221 */ /* 0x000fc80000010000 */
[----:B------:R-:W-:-:S04]  /*19c0*/  FADD.FTZ R11, R11, R10 ;  /* 0x0000000a0b0b7221 */ /* 0x000fc80000010000 */
[----:B0-----:R-:W-:-:S04]  /*19d0*/  FADD.FTZ R12, R11, R12 ;  /* 0x0000000c0b0c7221 */ /* 0x001fc80000010000 */
[----:B------:R-:W-:-:S04]  /*19e0*/  FADD.FTZ R13, R13, R12 ;  /* 0x0000000c0d0d7221 */ /* 0x000fc80000010000 */
[----:B------:R-:W-:-:S04]  /*19f0*/  FADD.FTZ R14, R14, R13 ;  /* 0x0000000d0e0e7221 */ /* 0x000fc80000010000 */
[----:B------:R-:W-:-:S04]  /*1a00*/  FADD.FTZ R15, R15, R14 ;  /* 0x0000000e0f0f7221 */ /* 0x000fc80000010000 */
[----:B-1----:R-:W-:-:S04]  /*1a10*/  FADD.FTZ R16, R15, R16 ;  /* 0x000000100f107221 */ /* 0x002fc80000010000 */
[----:B------:R-:W-:-:S04]  /*1a20*/  FADD.FTZ R17, R17, R16 ;  /* 0x0000001011117221 */ /* 0x000fc80000010000 */
[----:B------:R-:W-:-:S04]  /*1a30*/  FADD.FTZ R18, R18, R17 ;  /* 0x0000001112127221 */ /* 0x000fc80000010000 */
[----:B------:R-:W-:-:S04]  /*1a40*/  FADD.FTZ R19, R19, R18 ;  /* 0x0000001213137221 */ /* 0x000fc80000010000 */
[----:B--2---:R-:W-:-:S04]  /*1a50*/  FADD.FTZ R20, R19, R20 ;  /* 0x0000001413147221 */ /* 0x004fc80000010000 */
[----:B------:R-:W-:-:S04]  /*1a60*/  FADD.FTZ R21, R21, R20 ;  /* 0x0000001415157221 */ /* 0x000fc80000010000 */
[----:B------:R-:W-:-:S04]  /*1a70*/  FADD.FTZ R22, R22, R21 ;  /* 0x0000001516167221 */ /* 0x000fc80000010000 */
[----:B------:R-:W-:Y:S01]  /*1a80*/  FADD.FTZ R23, R23, R22 ;  /* 0x0000001617177221 */ /* 0x000fe20000010000 */
[----:B------:R-:W-:Y:S06]  /*1a90*/  BRA.U UP1, `(.L_x_5732) ;  /* 0xfffffffd01a07547 */ /* 0x000fec000b83ffff */
.L_x_5731:
[----:B------:R-:W-:Y:S05]  /*1aa0*/  BRA.U !UP0, `(.L_x_5730) ;  /* 0x0000000108947547 */ /* 0x000fea000b800000 */
[----:B------:R-:W-:Y:S02]  /*1ab0*/  UISETP.GE.U32.AND UP0, UPT, UR13, 0x8, UPT ;  /* 0x000000080d00788c */ /* 0x000fe4000bf06070 */
[----:B------:R-:W-:-:S04]  /*1ac0*/  ULOP3.LUT UR14, UR12, 0x7, URZ, 0xc0, !UPT ;  /* 0x000000070c0e7892 */ /* 0x000fc8000f8ec0ff */
[----:B------:R-:W-:-:S03]  /*1ad0*/  UISETP.NE.AND UP1, UPT, UR14, URZ, UPT ;  /* 0x000000ff0e00728c */ /* 0x000fc6000bf25270 */
[----:B------:R-:W-:Y:S08]  /*1ae0*/  BRA.U !UP0, `(.L_x_5733) ;  /* 0x0000000108307547 */ /* 0x000ff0000b800000 */
[----:B------:R-:W-:Y:S02]  /*1af0*/  ULEA UR8, UR4, UR7, 0x2 ;  /* 0x0000000704087291 */ /* 0x000fe4000f8e10ff */
[----:B------:R-:W-:-:S07]  /*1b00*/  UIADD3 UR4, UPT, UPT, UR4, 0x8, URZ ;  /* 0x0000000804047890 */ /* 0x000fce000fffe0ff */
[----:B------:R-:W2:Y:S04]  /*1b10*/  LDS.128 R8, [UR8] ;  /* 0x00000008ff087984 */ /* 0x000ea80008000c00 */
[----:B0-----:R-:W0:Y:S01]  /*1b20*/  LDS.128 R12, [UR8+0x10] ;  /* 0x00001008ff0c7984 */ /* 0x001e220008000c00 */
[----:B--2---:R-:W-:-:S04]  /*1b30*/  FADD.FTZ R8, R23, R8 ;  /* 0x0000000817087221 */ /* 0x004fc80000010000 */
[----:B------:R-:W-:-:S04]  /*1b40*/  FADD.FTZ R9, R8, R9 ;  /* 0x0000000908097221 */ /* 0x000fc80000010000 */
[----:B------:R-:W-:-:S04]  /*1b50*/  FADD.FTZ R10, R9, R10 ;  /* 0x0000000a090a7221 */ /* 0x000fc80000010000 */
[----:B------:R-:W-:-:S04]  /*1b60*/  FADD.FTZ R11, R10, R11 ;  /* 0x0000000b0a0b7221 */ /* 0x000fc80000010000 */
[----:B0-----:R-:W-:-:S04]  /*1b70*/  FADD.FTZ R12, R11, R12 ;  /* 0x0000000c0b0c7221 */ /* 0x001fc80000010000 */
[----:B------:R-:W-:-:S04]  /*1b80*/  FADD.FTZ R13, R12, R13 ;  /* 0x0000000d0c0d7221 */ /* 0x000fc80000010000 */
[----:B------:R-:W-:-:S04]  /*1b90*/  FADD.FTZ R14, R13, R14 ;  /* 0x0000000e0d0e7221 */ /* 0x000fc80000010000 */
[----:B------:R-:W-:-:S07]  /*1ba0*/  FADD.FTZ R23, R14, R15 ;  /* 0x0000000f0e177221 */ /* 0x000fce0000010000 */
.L_x_5733:
[----:B------:R-:W-:Y:S05]  /*1bb0*/  BRA.U !UP1, `(.L_x_5730) ;  /* 0x0000000109507547 */ /* 0x000fea000b800000 */
[----:B------:R-:W-:Y:S02]  /*1bc0*/  UISETP.GE.U32.AND UP0, UPT, UR14, 0x4, UPT ;  /* 0x000000040e00788c */ /* 0x000fe4000bf06070 */
[----:B------:R-:W-:-:S04]  /*1bd0*/  ULOP3.LUT UR8, UR12, 0x3, URZ, 0xc0, !UPT ;  /* 0x000000030c087892 */ /* 0x000fc8000f8ec0ff */
[----:B------:R-:W-:-:S03]  /*1be0*/  UISETP.NE.AND UP1, UPT, UR8, URZ, UPT ;  /* 0x000000ff0800728c */ /* 0x000fc6000bf25270 */
[----:B------:R-:W-:Y:S08]  /*1bf0*/  BRA.U !UP0, `(.L_x_5734) ;  /* 0x00000001081c7547 */ /* 0x000ff0000b800000 */
[----:B------:R-:W-:Y:S02]  /*1c00*/  ULEA UR13, UR4, UR7, 0x2 ;  /* 0x00000007040d7291 */ /* 0x000fe4000f8e10ff */
[----:B------:R-:W-:-:S07]  /*1c10*/  UIADD3 UR4, UPT, UPT, UR4, 0x4, URZ ;  /* 0x0000000404047890 */ /* 0x000fce000fffe0ff */
[----:B------:R-:W2:Y:S02]  /*1c20*/  LDS.128 R8, [UR13] ;  /* 0x0000000dff087984 */ /* 0x000ea40008000c00 */
[----:B--2---:R-:W-:-:S04]  /*1c30*/  FADD.FTZ R8, R23, R8 ;  /* 0x0000000817087221 */ /* 0x004fc80000010000 */
[----:B------:R-:W-:-:S04]  /*1c40*/  FADD.FTZ R9, R8, R9 ;  /* 0x0000000908097221 */ /* 0x000fc80000010000 */
[----:B------:R-:W-:-:S04]  /*1c50*/  FADD.FTZ R10, R9, R10 ;  /* 0x0000000a090a7221 */ /* 0x000fc80000010000 */
[----:B------:R-:W-:-:S07]  /*1c60*/  FADD.FTZ R23, R10, R11 ;  /* 0x0000000b0a177221 */ /* 0x000fce0000010000 */
.L_x_5734:
[----:B------:R-:W-:Y:S05]  /*1c70*/  BRA.U !UP1, `(.L_x_5730) ;  /* 0x0000000109207547 */ /* 0x000fea000b800000 */
[----:B------:R-:W-:Y:S02]  /*1c80*/  ULEA UR4, UR4, UR7, 0x2 ;  /* 0x0000000704047291 */ /* 0x000fe4000f8e10ff */
[----:B------:R-:W-:-:S12]  /*1c90*/  UIADD3 UR8, UPT, UPT, -UR8, URZ, URZ ;  /* 0x000000ff08087290 */ /* 0x000fd8000fffe1ff */
.L_x_5735:
[----:B------:R-:W2:Y:S01]  /*1ca0*/  LDS R8, [UR4] ;  /* 0x00000004ff087984 */ /* 0x000ea20008000800 */
[----:B------:R-:W-:Y:S02]  /*1cb0*/  UIADD3 UR8, UPT, UPT, UR8, 0x1, URZ ;  /* 0x0000000108087890 */ /* 0x000fe4000fffe0ff */
[----:B------:R-:W-:Y:S02]  /*1cc0*/  UIADD3 UR4, UPT, UPT, UR4, 0x4, URZ ;  /* 0x0000000404047890 */ /* 0x000fe4000fffe0ff */
[----:B------:R-:W-:Y:S01]  /*1cd0*/  UISETP.NE.AND UP0, UPT, UR8, URZ, UPT ;  /* 0x000000ff0800728c */ /* 0x000fe2000bf05270 */
[----:B--2---:R-:W-:-:S08]  /*1ce0*/  FADD.FTZ R23, R8, R23 ;  /* 0x0000001708177221 */ /* 0x004fd00000010000 */
[----:B------:R-:W-:Y:S05]  /*1cf0*/  BRA.U UP0, `(.L_x_5735) ;  /* 0xfffffffd00e87547 */ /* 0x000fea000b83ffff */
.L_x_5730:
[----:B------:R2:W-:Y:S02]  /*1d00*/  STS [UR7], R23 ;  /* 0x00000017ff007988 */ /* 0x0005e40008000807 */
.L_x_5729:
[----:B------:R-:W-:Y:S05]  /*1d10*/  BSYNC.RECONVERGENT B0 ;  /* 0x0000000000007941 */ /* 0x000fea0003800200 */
.L_x_5728:
[----:B------:R-:W-:Y:S01]  /*1d20*/  BAR.SYNC.DEFER_BLOCKING 0x0 ;  /* 0x0000000000007b1d */ /* 0x000fe20000010000 */
[C---:B0-----:R-:W-:Y:S01]  /*1d30*/  SHF.L.U32 R15, R24.reuse, 0x2, RZ ;  /* 0x00000002180f7819 */ /* 0x041fe200000006ff */
[C---:B------:R-:W-:Y:S01]  /*1d40*/  IMAD.SHL.U32 R21, R24.reuse, 0x2, RZ ;  /* 0x0000000218157824 */ /* 0x040fe200078e00ff */
[----:B------:R-:W-:-:S05]  /*1d50*/  SHF.L.U64.HI R22, R24, 0x2, R0 ;  /* 0x0000000218167819 */ /* 0x000fca0000010200 */
[----:B-1----:R-:W0:Y:S08]  /*1d60*/  LDC.64 R18, c[0x0][0x388] ;  /* 0x0000e200ff127b82 */ /* 0x002e300000000a00 */
[----:B------:R-:W1:Y:S01]  /*1d70*/  LDC.64 R16, c[0x0][0x380] ;  /* 0x0000e000ff107b82 */ /* 0x000e620000000a00 */
[----:B------:R-:W3:Y:S01]  /*1d80*/  LDS R7, [UR7] ;  /* 0x00000007ff077984 */ /* 0x000ee20008000800 */
[----:B0-----:R-:W-:-:S05]  /*1d90*/  IADD3 R18, P0, PT, R15, R18, RZ ;  /* 0x000000120f127210 */ /* 0x001fca0007f1e0ff */
[----:B------:R-:W-:Y:S01]  /*1da0*/  IMAD.X R19, R22, 0x1, R19, P0 ;  /* 0x0000000116137824 */ /* 0x000fe200000e0613 */
[----:B------:R-:W-:Y:S02]  /*1db0*/  ISETP.NE.U32.AND P0, PT, R3, R2, PT ;  /* 0x000000020300720c */ /* 0x000fe40003f05070 */
[----:B------:R-:W-:Y:S02]  /*1dc0*/  SHF.L.U64.HI R2, R24, 0x1, R0 ;  /* 0x0000000118027819 */ /* 0x000fe40000010200 */
[----:B------:R-:W-:Y:S02]  /*1dd0*/  SHF.R.U64 R8, R18, 0x2, R19 ;  /* 0x0000000212087819 */ /* 0x000fe40000001213 */
[----:B------:R-:W-:Y:S02]  /*1de0*/  ISETP.NE.AND.EX P0, PT, RZ, RZ, PT, P0 ;  /* 0x000000ffff00720c */ /* 0x000fe40003f05300 */
[----:B------:R-:W-:Y:S02]  /*1df0*/  LOP3.LUT R8, R8, 0x3, RZ, 0xc0, !PT ;  /* 0x0000000308087812 */ /* 0x000fe400078ec0ff */
[----:B-1----:R-:W-:-:S02]  /*1e00*/  IADD3 R16, P2, PT, R21, R16, RZ ;  /* 0x0000001015107210 */ /* 0x002fc40007f5e0ff */
[----:B------:R-:W-:-:S03]  /*1e10*/  ISETP.NE.U32.AND P1, PT, R3, R8, PT ;  /* 0x000000080300720c */ /* 0x000fc60003f25070 */
[----:B------:R-:W-:Y:S01]  /*1e20*/  IMAD.X R17, R2, 0x1, R17, P2 ;  /* 0x0000000102117824 */ /* 0x000fe200010e0611 */
[----:B------:R-:W-:Y:S02]  /*1e30*/  ISETP.NE.OR.EX P0, PT, RZ, RZ, P0, P1 ;  /* 0x000000ffff00720c */ /* 0x000fe40000705710 */
[----:B---3--:R-:W-:-:S11]  /*1e40*/  R2UR UR12, R7 ;  /* 0x00000000070c72ca */ /* 0x008fd600000e0000 */
[----:B------:R-:W-:Y:S05]  /*1e50*/  @P0 BRA `(.L_x_5736) ;  /* 0x0000001800040947 */ /* 0x000fea0003800000 */
[----:B------:R-:W0:Y:S02]  /*1e60*/  LDC.64 R8, c[0x0][0x398] ;  /* 0x0000e600ff087b82 */ /* 0x000e240000000a00 */
[----:B0-----:R-:W-:-:S04]  /*1e70*/  ISETP.GT.U32.AND P0, PT, R8, 0x7ffffffe, PT ;  /* 0x7ffffffe0800780c */ /* 0x001fc80003f04070 */
[----:B------:R-:W-:-:S13]  /*1e80*/  ISETP.GT.AND.EX P0, PT, R9, RZ, PT, P0 ;  /* 0x000000ff0900720c */ /* 0x000fda0003f04300 */
[----:B------:R-:W-:Y:S05]  /*1e90*/  @P0 BRA `(.L_x_5737) ;  /* 0x0000000400600947 */ /* 0x000fea0003800000 */
[----:B------:R-:W-:Y:S01]  /*1ea0*/  IMAD.U32 R5, RZ, RZ, UR15 ;  /* 0x0000000fff057e24 */ /* 0x000fe2000f8e00ff */
[----:B------:R-:W0:Y:S01]  /*1eb0*/  LDCU UR4, c[0x0][0x398] ;  /* 0x00007300ff0477ac */ /* 0x000e220008000800 */
[----:B------:R-:W-:-:S03]  /*1ec0*/  ISETP.NE.U32.AND P0, PT, R3, RZ, PT ;  /* 0x000000ff0300720c */ /* 0x000fc60003f05070 */
[----:B------:R-:W-:Y:S02]  /*1ed0*/  SHF.L.U32 R5, R5, 0x2, RZ ;  /* 0x0000000205057819 */ /* 0x000fe400000006ff */
[----:B------:R-:W-:Y:S02]  /*1ee0*/  ISETP.NE.AND.EX P0, PT, RZ, RZ, PT, P0 ;  /* 0x000000ffff00720c */ /* 0x000fe40003f05300 */
[----:B------:R-:W1:Y:S01]  /*1ef0*/  I2F.U32.RP R0, R5 ;  /* 0x0000000500007306 */ /* 0x000e620000209000 */
[----:B------:R-:W-:-:S07]  /*1f00*/  IMAD.MOV R7, RZ, RZ, -R5 ;  /* 0x000000ffff077224 */ /* 0x000fce00078e0a05 */
[----:B-1----:R-:W1:Y:S02]  /*1f10*/  MUFU.RCP R0, R0 ;  /* 0x0000000000007308 */ /* 0x002e640000001000 */
[----:B-1----:R-:W-:Y:S02]  /*1f20*/  VIADD R8, R0, 0xffffffe ;  /* 0x0ffffffe00087836 */ /* 0x002fe40000000000 */
[----:B0-----:R-:W-:-:S04]  /*1f30*/  IMAD.U32 R0, RZ, RZ, UR4 ;  /* 0x00000004ff007e24 */ /* 0x001fc8000f8e00ff */
[----:B------:R0:W1:Y:S02]  /*1f40*/  F2I.FTZ.U32.TRUNC.NTZ R9, R8 ;  /* 0x0000000800097305 */ /* 0x000064000021f000 */
[----:B0-----:R-:W-:Y:S02]  /*1f50*/  IMAD.MOV.U32 R8, RZ, RZ, RZ ;  /* 0x000000ffff087224 */ /* 0x001fe400078e00ff */
[----:B-1----:R-:W-:-:S04]  /*1f60*/  IMAD R7, R7, R9, RZ ;  /* 0x0000000907077224 */ /* 0x002fc800078e02ff */
[----:B------:R-:W-:Y:S01]  /*1f70*/  IMAD.HI.U32 R7, R9, R7, R8 ;  /* 0x0000000709077227 */ /* 0x000fe200078e0008 */
[----:B------:R-:W-:Y:S06]  /*1f80*/  @!P0 BRA `(.L_x_5738) ;  /* 0x00000000006c8947 */ /* 0x000fec0003800000 */
[C---:B------:R-:W-:Y:S02]  /*1f90*/  SHF.L.U32 R9, R3.reuse, 0x2, RZ ;  /* 0x0000000203097819 */ /* 0x040fe400000006ff */
[----:B------:R-:W-:Y:S02]  /*1fa0*/  ISETP.GE.U32.AND P0, PT, R6, R3, PT ;  /* 0x000000030600720c */ /* 0x000fe40003f06070 */
[----:B------:R-:W-:Y:S02]  /*1fb0*/  SHF.L.U64.HI R11, R3, 0x2, RZ ;  /* 0x00000002030b7819 */ /* 0x000fe400000102ff */
[-C--:B------:R-:W-:Y:S02]  /*1fc0*/  IADD3 R18, P1, PT, R18, -R9.reuse, RZ ;  /* 0x8000000912127210 */ /* 0x080fe40007f3e0ff */
[----:B------:R-:W-:-:S03]  /*1fd0*/  IADD3 R26, P2, PT, R26, -R9, RZ ;  /* 0x800000091a1a7210 */ /* 0x000fc60007f5e0ff */
[--C-:B------:R-:W-:Y:S02]  /*1fe0*/  IMAD.X R19, R19, 0x1, ~R11.reuse, P1 ;  /* 0x0000000113137824 */ /* 0x100fe400008e0e0b */
[----:B------:R-:W-:Y:S02]  /*1ff0*/  IMAD.X R27, R27, 0x1, ~R11, P2 ;  /* 0x000000011b1b7824 */ /* 0x000fe400010e0e0b */
[----:B------:R-:W-:-:S04]  /*2000*/  @P0 IMAD.WIDE.U32 R10, R6, 0x4, R18 ;  /* 0x00000004060a0825 */ /* 0x000fc800078e0012 */
[----:B------:R-:W-:Y:S02]  /*2010*/  @P0 IMAD.WIDE.U32 R8, R6, 0x4, R26 ;  /* 0x0000000406080825 */ /* 0x000fe400078e001a */
[----:B------:R-:W3:Y:S04]  /*2020*/  @P0 LDG.E R11, desc[UR10][R10.64] ;  /* 0x0000000a0a0b0981 */ /* 0x000ee8000c1e1900 */
[----:B------:R0:W3:Y:S01]  /*2030*/  @P0 LDG.E R8, desc[UR10][R8.64] ;  /* 0x0000000a08080981 */ /* 0x0000e2000c1e1900 */
[C---:B------:R-:W-:Y:S02]  /*2040*/  SHF.L.U64.HI R13, R3.reuse, 0x1, RZ ;  /* 0x00000001030d7819 */ /* 0x040fe400000102ff */
[----:B------:R-:W-:-:S05]  /*2050*/  LEA R16, P1, -R3, R16, 0x1 ;  /* 0x0000001003107211 */ /* 0x000fca00078209ff */
[----:B------:R-:W-:Y:S02]  /*2060*/  IMAD.X R17, R17, 0x1, ~R13, P1 ;  /* 0x0000000111117824 */ /* 0x000fe400008e0e0d */
[----:B------:R-:W-:-:S04]  /*2070*/  @P0 IMAD.WIDE.U32 R12, R6, 0x2, R16 ;  /* 0x00000002060c0825 */ /* 0x000fc800078e0010 */
[----:B------:R-:W-:Y:S01]  /*2080*/  IMAD.IADD R0, R0, 0x1, R3 ;  /* 0x0000000100007824 */ /* 0x000fe200078e0203 */
[----:B------:R-:W-:Y:S01]  /*2090*/  MOV R3, UR15 ;  /* 0x0000000f00037c02 */ /* 0x000fe20008000f00 */
[----:B0-----:R-:W-:-:S03]  /*20a0*/  IMAD.U32 R9, RZ, RZ, UR15 ;  /* 0x0000000fff097e24 */ /* 0x001fc6000f8e00ff */
[----:B------:R-:W-:Y:S01]  /*20b0*/  VIMNMX.U32 R0, PT, PT, R0, UR15, !PT ;  /* 0x0000000f00007c48 */ /* 0x000fe2000ffe0000 */
[----:B------:R-:W-:-:S04]  /*20c0*/  IMAD.WIDE.U32 R16, R3, 0x2, R16 ;  /* 0x0000000203107825 */ /* 0x000fc800078e0010 */
[----:B------:R-:W-:-:S04]  /*20d0*/  IMAD.WIDE.U32 R18, R9, 0x4, R18 ;  /* 0x0000000409127825 */ /* 0x000fc800078e0012 */
[----:B------:R-:W-:Y:S02]  /*20e0*/  VIADD R0, R0, -UR15 ;  /* 0x8000000f00007c36 */ /* 0x000fe40008000000 */
[----:B---3--:R-:W-:-:S05]  /*20f0*/  @P0 FFMA.FTZ R2, R11, -UR12, R8 ;  /* 0x8000000c0b020c23 */ /* 0x008fca0008010008 */
[----:B------:R-:W-:-:S05]  /*2100*/  @P0 F2FP.BF16.F32.PACK_AB R2, RZ, R2 ;  /* 0x00000002ff02023e */ /* 0x000fca00000010ff */
[----:B------:R0:W-:Y:S01]  /*2110*/  @P0 STG.E.U16 desc[UR10][R12.64], R2 ;  /* 0x000000020c000986 */ /* 0x0001e2000c10150a */
[----:B------:R-:W-:-:S04]  /*2120*/  IMAD.U32 R11, RZ, RZ, UR15 ;  /* 0x0000000fff0b7e24 */ /* 0x000fc8000f8e00ff */
[----:B------:R-:W-:-:S07]  /*2130*/  IMAD.WIDE.U32 R26, R11, 0x4, R26 ;  /* 0x000000040b1a7825 */ /* 0x000fce00078e001a */
.L_x_5738:
[----:B------:R-:W-:Y:S01]  /*2140*/  IMAD.HI.U32 R7, R7, R0, RZ ;  /* 0x0000000007077227 */ /* 0x000fe200078e00ff */
[----:B------:R-:W-:Y:S01]  /*2150*/  ISETP.NE.U32.AND P1, PT, R5, RZ, PT ;  /* 0x000000ff0500720c */ /* 0x000fe20003f25070 */
[----:B------:R-:W-:Y:S02]  /*2160*/  BSSY.RECONVERGENT B0, `(.L_x_5739) ;  /* 0x000001d000007945 */ /* 0x000fe40003800200 */
[----:B------:R-:W-:-:S04]  /*2170*/  IMAD.MOV R7, RZ, RZ, -R7 ;  /* 0x000000ffff077224 */ /* 0x000fc800078e0a07 */
[----:B0-----:R-:W-:-:S05]  /*2180*/  IMAD R2, R5, R7, R0 ;  /* 0x0000000705027224 */ /* 0x001fca00078e0200 */
[----:B------:R-:W-:-:S13]  /*2190*/  ISETP.GE.U32.AND P0, PT, R2, R5, PT ;  /* 0x000000050200720c */ /* 0x000fda0003f06070 */
[----:B------:R-:W-:-:S04]  /*21a0*/  @P0 IADD3 R2, PT, PT, -R5, R2, RZ ;  /* 0x0000000205020210 */ /* 0x000fc80007ffe1ff */
[----:B------:R-:W-:-:S13]  /*21b0*/  ISETP.GE.U32.AND P0, PT, R2, R5, PT ;  /* 0x000000050200720c */ /* 0x000fda0003f06070 */
[----:B------:R-:W-:Y:S01]  /*21c0*/  @P0 IMAD.IADD R2, R2, 0x1, -R5 ;  /* 0x0000000102020824 */ /* 0x000fe200078e0a05 */
[----:B------:R-:W-:-:S05]  /*21d0*/  @!P1 LOP3.LUT R2, RZ, R5, RZ, 0x33, !PT ;  /* 0x00000005ff029212 */ /* 0x000fca00078e33ff */
[----:B------:R-:W-:-:S04]  /*21e0*/  IMAD.IADD R21, R0, 0x1, -R2 ;  /* 0x0000000100157824 */ /* 0x000fc800078e0a02 */
[----:B------:R-:W-:Y:S01]  /*21f0*/  IMAD.IADD R15, R6, 0x1, R21 ;  /* 0x00000001060f7824 */ /* 0x000fe200078e0215 */
[----:B------:R-:W-:-:S13]  /*2200*/  ISETP.GE.AND P0, PT, R4, R21, PT ;  /* 0x000000150400720c */ /* 0x000fda0003f06270 */
[----:B------:R-:W-:Y:S05]  /*2210*/  @P0 BRA `(.L_x_5740) ;  /* 0x0000000000440947 */ /* 0x000fea0003800000 */
[----:B------:R-:W-:-:S07]  /*2220*/  IMAD.MOV.U32 R13, RZ, RZ, R6 ;  /* 0x000000ffff0d7224 */ /* 0x000fce00078e0006 */
.L_x_5741:
[----:B------:R-:W-:-:S04]  /*2230*/  IMAD.WIDE R4, R13, 0x10, R18 ;  /* 0x000000100d047825 */ /* 0x000fc800078e0212 */
[----:B------:R-:W-:Y:S02]  /*2240*/  IMAD.WIDE R8, R13, 0x10, R26 ;  /* 0x000000100d087825 */ /* 0x000fe400078e021a */
[----:B------:R-:W3:Y:S04]  /*2250*/  LDG.E.128 R4, desc[UR10][R4.64] ;  /* 0x0000000a04047981 */ /* 0x000ee8000c1e1d00 */
[----:B------:R-:W3:Y:S02]  /*2260*/  LDG.E.128 R8, desc[UR10][R8.64] ;  /* 0x0000000a08087981 */ /* 0x000ee4000c1e1d00 */
[----:B---3--:R-:W-:Y:S01]  /*2270*/  FFMA.FTZ R2, R4, -UR12, R8 ;  /* 0x8000000c04027c23 */ /* 0x008fe20008010008 */
[----:B------:R-:W-:Y:S01]  /*2280*/  FFMA.FTZ R3, R5, -UR12, R9 ;  /* 0x8000000c05037c23 */ /* 0x000fe20008010009 */
[----:B------:R-:W-:Y:S01]  /*2290*/  FFMA.FTZ R6, R6, -UR12, R10 ;  /* 0x8000000c06067c23 */ /* 0x000fe2000801000a */
[----:B------:R-:W-:-:S03]  /*22a0*/  FFMA.FTZ R7, R7, -UR12, R11 ;  /* 0x8000000c07077c23 */ /* 0x000fc6000801000b */
[----:B------:R-:W-:Y:S01]  /*22b0*/  F2FP.BF16.F32.PACK_AB R10, R3, R2 ;  /* 0x00000002030a723e */ /* 0x000fe200000010ff */
[----:B------:R-:W-:Y:S01]  /*22c0*/  IMAD.WIDE R2, R13, 0x8, R16 ;  /* 0x000000080d027825 */ /* 0x000fe200078e0210 */
[----:B------:R-:W-:Y:S02]  /*22d0*/  F2FP.BF16.F32.PACK_AB R11, R7, R6 ;  /* 0x00000006070b723e */ /* 0x000fe400000010ff */
[----:B------:R-:W-:-:S03]  /*22e0*/  IADD3 R13, PT, PT, R13, UR15, RZ ;  /* 0x0000000f0d0d7c10 */ /* 0x000fc6000fffe0ff */
[----:B------:R0:W-:Y:S02]  /*22f0*/  STG.E.64 desc[UR10][R2.64], R10 ;  /* 0x0000000a02007986 */ /* 0x0001e4000c101b0a */
[----:B------:R-:W-:-:S05]  /*2300*/  IMAD.SHL.U32 R4, R13, 0x4, RZ ;  /* 0x000000040d047824 */ /* 0x000fca00078e00ff */
[----:B------:R-:W-:-:S13]  /*2310*/  ISETP.GE.AND P0, PT, R4, R21, PT ;  /* 0x000000150400720c */ /* 0x000fda0003f06270 */
[----:B0-----:R-:W-:Y:S05]  /*2320*/  @!P0 BRA `(.L_x_5741) ;  /* 0xfffffffc00c08947 */ /* 0x001fea000383ffff */
.L_x_5740:
[----:B------:R-:W-:Y:S05]  /*2330*/  BSYNC.RECONVERGENT B0 ;  /* 0x0000000000007941 */ /* 0x000fea0003800200 */
.L_x_5739:
[----:B------:R-:W-:-:S13]  /*2340*/  ISETP.GE.AND P0, PT, R15, R0, PT ;  /* 0x000000000f00720c */ /* 0x000fda0003f06270 */
[----:B------:R-:W-:Y:S05]  /*2350*/  @P0 EXIT ;  /* 0x000000000000094d */ /* 0x000fea0003800000 */
.L_x_5742:
[----:B------:R-:W-:-:S04]  /*2360*/  IMAD.WIDE R2, R15, 0x4, R26 ;  /* 0x000000040f027825 */ /* 0x000fc800078e021a */
[----:B------:R-:W-:Y:S02]  /*2370*/  IMAD.WIDE R4, R15, 0x4, R18 ;  /* 0x000000040f047825 */ /* 0x000fe400078e0212 */
[----:B------:R-:W3:Y:S04]  /*2380*/  LDG.E R2, desc[UR10][R2.64] ;  /* 0x0000000a02027981 */ /* 0x000ee8000c1e1900 */
[----:B------:R-:W3:Y:S02]  /*2390*/  LDG.E R5, desc[UR10][R4.64] ;  /* 0x0000000a04057981 */ /* 0x000ee4000c1e1900 */
[----:B---3--:R-:W-:-:S05]  /*23a0*/  FFMA.FTZ R6, R5, -UR12, R2 ;  /* 0x8000000c05067c23 */ /* 0x008fca0008010002 */
[----:B------:R-:W-:Y:S01]  /*23b0*/  F2FP.BF16.F32.PACK_AB R3, RZ, R6 ;  /* 0x00000006ff03723e */ /* 0x000fe200000010ff */
[----:B------:R-:W-:-:S04]  /*23c0*/  IMAD.WIDE R6, R15, 0x2, R16 ;  /* 0x000000020f067825 */ /* 0x000fc800078e0210 */
[----:B------:R-:W-:Y:S01]  /*23d0*/  VIADD R15, R15, UR15 ;  /* 0x0000000f0f0f7c36 */ /* 0x000fe20008000000 */
[----:B------:R0:W-:Y:S04]  /*23e0*/  STG.E.U16 desc[UR10][R6.64], R3 ;  /* 0x0000000306007986 */ /* 0x0001e8000c10150a */
[----:B------:R-:W-:-:S13]  /*23f0*/  ISETP.GE.AND P0, PT, R15, R0, PT ;  /* 0x000000000f00720c */ /* 0x000fda0003f06270 */
[----:B0-----:R-:W-:Y:S05]  /*2400*/  @!P0 BRA `(.L_x_5742) ;  /* 0xfffffffc00d48947 */ /* 0x001fea000383ffff */
[----:B------:R-:W-:Y:S05]  /*2410*/  EXIT ;  /* 0x000000000000794d */ /* 0x000fea0003800000 */
.L_x_5737:
[----:B------:R-:W-:Y:S01]  /*2420*/  ISETP.NE.U32.AND P0, PT, R3, RZ, PT ;  /* 0x000000ff0300720c */ /* 0x000fe20003f05070 */
[----:B------:R-:W-:-:S03]  /*2430*/  USHF.L.U32 UR7, UR15, 0x2, URZ ;  /* 0x000000020f077899 */ /* 0x000fc600080006ff */
[----:B------:R-:W-:-:S13]  /*2440*/  ISETP.NE.AND.EX P0, PT, RZ, RZ, PT, P0 ;  /* 0x000000ffff00720c */ /* 0x000fda0003f05300 */
[----:B------:R-:W-:Y:S05]  /*2450*/  @!P0 BRA `(.L_x_5743) ;  /* 0x0000000000848947 */ /* 0x000fea0003800000 */
[C---:B------:R-:W-:Y:S01]  /*2460*/  ISETP.GT.U32.AND P0, PT, R3.reuse, R6, PT ;  /* 0x000000060300720c */ /* 0x040fe20003f04070 */
[C---:B------:R-:W-:Y:S01]  /*2470*/  IMAD.SHL.U32 R7, R3.reuse, 0x4, RZ ;  /* 0x0000000403077824 */ /* 0x040fe200078e00ff */
[----:B------:R-:W-:Y:S02]  /*2480*/  SHF.L.U64.HI R5, R3, 0x2, RZ ;  /* 0x0000000203057819 */ /* 0x000fe400000102ff */
[----:B------:R-:W-:Y:S02]  /*2490*/  ISETP.GT.U32.AND.EX P0, PT, RZ, RZ, PT, P0 ;  /* 0x000000ffff00720c */ /* 0x000fe40003f04100 */
[-C--:B------:R-:W-:Y:S02]  /*24a0*/  IADD3 R26, P2, PT, R26, -R7.reuse, RZ ;  /* 0x800000071a1a7210 */ /* 0x080fe40007f5e0ff */
[----:B------:R-:W-:-:S03]  /*24b0*/  IADD3 R18, P1, PT, R18, -R7, RZ ;  /* 0x8000000712127210 */ /* 0x000fc60007f3e0ff */
[----:B------:R-:W-:Y:S01]  /*24c0*/  IMAD.X R27, R27, 0x1, ~R5, P2 ;  /* 0x000000011b1b7824 */ /* 0x000fe200010e0e05 */
[----:B------:R-:W-:-:S05]  /*24d0*/  IADD3.X R19, PT, PT, R19, ~R5, RZ, P1, !PT ;  /* 0x8000000513137210 */ /* 0x000fca0000ffe4ff */
[C---:B------:R-:W-:Y:S01]  /*24e0*/  @!P0 IMAD.SHL.U32 R11, R6.reuse, 0x4, RZ ;  /* 0x00000004060b8824 */ /* 0x040fe200078e00ff */
[----:B------:R-:W-:-:S04]  /*24f0*/  @!P0 SHF.L.U64.HI R7, R6, 0x2, RZ ;  /* 0x0000000206078819 */ /* 0x000fc800000102ff */
[C---:B------:R-:W-:Y:S02]  /*2500*/  @!P0 IADD3 R10, P2, PT, R11.reuse, R18, RZ ;  /* 0x000000120b0a8210 */ /* 0x040fe40007f5e0ff */
[----:B------:R-:W-:-:S03]  /*2510*/  @!P0 IADD3 R4, P1, PT, R11, R26, RZ ;  /* 0x0000001a0b048210 */ /* 0x000fc60007f3e0ff */
[C---:B------:R-:W-:Y:S02]  /*2520*/  @!P0 IMAD.X R11, R7.reuse, 0x1, R19, P2 ;  /* 0x00000001070b8824 */ /* 0x040fe400010e0613 */
[----:B------:R-:W-:-:S04]  /*2530*/  @!P0 IMAD.X R5, R7, 0x1, R27, P1 ;  /* 0x0000000107058824 */ /* 0x000fc800008e061b */
[----:B------:R-:W3:Y:S04]  /*2540*/  @!P0 LDG.E R11, desc[UR10][R10.64] ;  /* 0x0000000a0a0b8981 */ /* 0x000ee8000c1e1900 */
[----:B------:R-:W3:Y:S01]  /*2550*/  @!P0 LDG.E R4, desc[UR10][R4.64] ;  /* 0x0000000a04048981 */ /* 0x000ee2000c1e1900 */
[C---:B------:R-:W-:Y:S02]  /*2560*/  SHF.L.U64.HI R7, R3.reuse, 0x1, RZ ;  /* 0x0000000103077819 */ /* 0x040fe400000102ff */
[----:B------:R-:W-:-:S05]  /*2570*/  LEA R16, P1, -R3, R16, 0x1 ;  /* 0x0000001003107211 */ /* 0x000fca00078209ff */
[----:B------:R-:W-:Y:S01]  /*2580*/  IMAD.X R17, R17, 0x1, ~R7, P1 ;  /* 0x0000000111117824 */ /* 0x000fe200008e0e07 */
[----:B------:R-:W-:-:S04]  /*2590*/  @!P0 LEA R12, P1, R6, R16, 0x1 ;  /* 0x00000010060c8211 */ /* 0x000fc800078208ff */
[----:B------:R-:W-:Y:S01]  /*25a0*/  @!P0 LEA.HI.X R13, R6, R17, RZ, 0x1, P1 ;  /* 0x00000011060d8211 */ /* 0x000fe200008f0cff */
[----:B------:R-:W-:-:S04]  /*25b0*/  IMAD.U32 R7, RZ, RZ, UR15 ;  /* 0x0000000fff077e24 */ /* 0x000fc8000f8e00ff */
[----:B------:R-:W-:-:S04]  /*25c0*/  IMAD.WIDE.U32 R18, R7, 0x4, R18 ;  /* 0x0000000407127825 */ /* 0x000fc800078e0012 */
[----:B---3--:R-:W-:-:S05]  /*25d0*/  @!P0 FFMA.FTZ R0, R11, -UR12, R4 ;  /* 0x8000000c0b008c23 */ /* 0x008fca0008010004 */
[----:B------:R-:W-:-:S05]  /*25e0*/  @!P0 F2FP.BF16.F32.PACK_AB R0, RZ, R0 ;  /* 0x00000000ff00823e */ /* 0x000fca00000010ff */
[----:B------:R0:W-:Y:S01]  /*25f0*/  @!P0 STG.E.U16 desc[UR10][R12.64], R0 ;  /* 0x000000000c008986 */ /* 0x0001e2000c10150a */
[----:B------:R-:W-:-:S04]  /*2600*/  IADD3 R5, P0, P1, R8, -UR15, R3 ;  /* 0x8000000f08057c10 */ /* 0x000fc8000f91e003 */
[----:B------:R-:W-:Y:S02]  /*2610*/  IADD3.X R9, PT, PT, R9, -0x1, RZ, P0, P1 ;  /* 0xffffffff09097810 */ /* 0x000fe400007e24ff */
[----:B------:R-:W-:Y:S02]  /*2620*/  MOV R3, UR15 ;  /* 0x0000000f00037c02 */ /* 0x000fe40008000f00 */
[----:B------:R-:W-:Y:S01]  /*2630*/  R2UR UR9, R9 ;  /* 0x00000000090972ca */ /* 0x000fe200000e0000 */
[----:B------:R-:W-:Y:S02]  /*2640*/  IMAD.U32 R9, RZ, RZ, UR15 ;  /* 0x0000000fff097e24 */ /* 0x000fe4000f8e00ff */
[----:B------:R-:W-:-:S04]  /*2650*/  IMAD.WIDE.U32 R16, R3, 0x2, R16 ;  /* 0x0000000203107825 */ /* 0x000fc800078e0010 */
[----:B0-----:R-:W-:-:S08]  /*2660*/  IMAD.WIDE.U32 R26, R9, 0x4, R26 ;  /* 0x00000004091a7825 */ /* 0x001fd000078e001a */
.L_x_5743:
        /* <DEDUP_REMOVED lines=9> */
[----:B0-----:R-:W-:Y:S02]  /*2700*/  HFMA2 R2, -RZ, RZ, 0, 0 ;  /* 0x00000000ff027431 */ /* 0x001fe400000001ff */
        /* <DEDUP_REMOVED lines=8> */
[----:B------:R-:W-:Y:S01]  /*2790*/  @P0 VIADD R20, R20, -UR7 ;  /* 0x8000000714140c36 */ /* 0x000fe20008000000 */
[----:B------:R-:W-:Y:S01]  /*27a0*/  @!P1 LOP3.LUT R20, RZ, UR7, RZ, 0x33, !PT ;  /* 0x00000007ff149c12 */ /* 0x000fe2000f8e33ff */
[----:B------:R-:W-:Y:S06]  /*27b0*/  BRA `(.L_x_5745) ;  /* 0x00000000001c7947 */ /* 0x000fec0003800000 */
.L_x_5744:
[----:B------:R-:W-:Y:S01]  /*27c0*/  MOV R12, R5 ;  /* 0x00000005000c7202 */ /* 0x000fe20000000f00 */
[----:B------:R-:W-:Y:S01]  /*27d0*/  UMOV UR8, UR9 ;  /* 0x0000000900087c82 */ /* 0x000fe20008000000 */
[----:B------:R-:W-:Y:S01]  /*27e0*/  MOV R4, 0x2810 ;  /* 0x0000281000047802 */ /* 0x000fe20000000f00 */
[----:B------:R-:W-:-:S06]  /*27f0*/  UMOV UR4, UR7 ;  /* 0x0000000700047c82 */ /* 0x000fcc0008000000 */
[----:B--2---:R-:W-:Y:S05]  /*2800*/  CALL.REL.NOINC `($__internal_25_$__cuda_sm20_rem_u64) ;  /* 0x0000003000dc7944 */ /* 0x004fea0003c00000 */
[----:B------:R-:W-:Y:S02]  /*2810*/  IMAD.MOV.U32 R20, RZ, RZ, R12 ;  /* 0x000000ffff147224 */ /* 0x000fe400078e000c */
[----:B------:R-:W-:-:S07]  /*2820*/  IMAD.MOV.U32 R21, RZ, RZ, R13 ;  /* 0x000000ffff157224 */ /* 0x000fce00078e000d */
.L_x_5745:
[C---:B------:R-:W-:Y:S01]  /*2830*/  IMAD.SHL.U32 R0, R6.reuse, 0x4, RZ ;  /* 0x0000000406007824 */ /* 0x040fe200078e00ff */
[----:B--2---:R-:W-:Y:S01]  /*2840*/  IADD3 R23, P0, PT, R5, -R20, RZ ;  /* 0x8000001405177210 */ /* 0x004fe20007f1e0ff */
[----:B------:R-:W-:Y:S01]  /*2850*/  BSSY.RECONVERGENT B0, `(.L_x_5746) ;  /* 0x0000024000007945 */ /* 0x000fe20003800200 */
[----:B------:R-:W-:Y:S02]  /*2860*/  SHF.L.U64.HI R2, R6, 0x2, RZ ;  /* 0x0000000206027819 */ /* 0x000fe400000102ff */
[----:B------:R-:W-:Y:S02]  /*2870*/  IADD3.X R25, PT, PT, ~R21, UR9, RZ, P0, !PT ;  /* 0x0000000915197c10 */ /* 0x000fe400087fe5ff */
[----:B------:R-:W-:Y:S02]  /*2880*/  ISETP.GE.U32.AND P1, PT, R0, R23, PT ;  /* 0x000000170000720c */ /* 0x000fe40003f26070 */
[----:B------:R-:W-:Y:S02]  /*2890*/  IADD3 R22, P2, PT, R23, R6, RZ ;  /* 0x0000000617167210 */ /* 0x000fe40007f5e0ff */
[----:B------:R-:W-:-:S02]  /*28a0*/  ISETP.GE.AND.EX P1, PT, R2, R25, PT, P1 ;  /* 0x000000190200720c */ /* 0x000fc40003f26310 */
[----:B------:R-:W-:Y:S01]  /*28b0*/  ISETP.GE.U32.AND P0, PT, R22, R5, PT ;  /* 0x000000051600720c */ /* 0x000fe20003f06070 */
[----:B------:R-:W-:-:S05]  /*28c0*/  IMAD.X R3, RZ, RZ, R25, P2 ;  /* 0x000000ffff037224 */ /* 0x000fca00010e0619 */
[----:B------:R-:W-:-:S05]  /*28d0*/  ISETP.GE.AND.EX P0, PT, R3, UR9, PT, P0 ;  /* 0x0000000903007c0c */ /* 0x000fca000bf06300 */
[----:B------:R-:W-:Y:S08]  /*28e0*/  @P1 BRA `(.L_x_5747) ;  /* 0x0000000000681947 */ /* 0x000ff00003800000 */
[----:B------:R-:W-:Y:S01]  /*28f0*/  MOV R7, R6 ;  /* 0x0000000600077202 */ /* 0x000fe20000000f00 */
[----:B------:R-:W-:-:S07]  /*2900*/  IMAD.MOV.U32 R4, RZ, RZ, RZ ;  /* 0x000000ffff047224 */ /* 0x000fce00078e00ff */
.L_x_5748:
[C---:B------:R-:W-:Y:S01]  /*2910*/  IMAD.SHL.U32 R13, R7.reuse, 0x10, RZ ;  /* 0x00000010070d7824 */ /* 0x040fe200078e00ff */
[----:B------:R-:W-:-:S04]  /*2920*/  SHF.L.U64.HI R9, R7, 0x4, R4 ;  /* 0x0000000407097819 */ /* 0x000fc80000010204 */
[-C--:B------:R-:W-:Y:S02]  /*2930*/  IADD3 R10, P1, PT, R18, R13.reuse, RZ ;  /* 0x0000000d120a7210 */ /* 0x080fe40007f3e0ff */
[----:B------:R-:W-:-:S03]  /*2940*/  IADD3 R12, P2, PT, R26, R13, RZ ;  /* 0x0000000d1a0c7210 */ /* 0x000fc60007f5e0ff */
[--C-:B------:R-:W-:Y:S02]  /*2950*/  IMAD.X R11, R19, 0x1, R9.reuse, P1 ;  /* 0x00000001130b7824 */ /* 0x100fe400008e0609 */
[----:B------:R-:W-:-:S04]  /*2960*/  IMAD.X R13, R27, 0x1, R9, P2 ;  /* 0x000000011b0d7824 */ /* 0x000fc800010e0609 */
[----:B------:R-:W2:Y:S04]  /*2970*/  LDG.E.128 R8, desc[UR10][R10.64] ;  /* 0x0000000a0a087981 */ /* 0x000ea8000c1e1d00 */
[----:B------:R-:W2:Y:S02]  /*2980*/  LDG.E.128 R12, desc[UR10][R12.64] ;  /* 0x0000000a0c0c7981 */ /* 0x000ea4000c1e1d00 */
[----:B--2---:R-:W-:Y:S01]  /*2990*/  FFMA.FTZ R24, R8, -UR12, R12 ;  /* 0x8000000c08187c23 */ /* 0x004fe2000801000c */
[----:B------:R-:W-:Y:S01]  /*29a0*/  FFMA.FTZ R9, R9, -UR12, R13 ;  /* 0x8000000c09097c23 */ /* 0x000fe2000801000d */
[----:B------:R-:W-:Y:S01]  /*29b0*/  LEA R8, P1, R7, R16, 0x3 ;  /* 0x0000001007087211 */ /* 0x000fe200078218ff */
[----:B------:R-:W-:Y:S01]  /*29c0*/  FFMA.FTZ R14, R10, -UR12, R14 ;  /* 0x8000000c0a0e7c23 */ /* 0x000fe2000801000e */
[----:B------:R-:W-:-:S02]  /*29d0*/  FFMA.FTZ R15, R11, -UR12, R15 ;  /* 0x8000000c0b0f7c23 */ /* 0x000fc4000801000f */
[----:B------:R-:W-:Y:S02]  /*29e0*/  F2FP.BF16.F32.PACK_AB R28, R9, R24 ;  /* 0x00000018091c723e */ /* 0x000fe400000010ff */
[C-C-:B------:R-:W-:Y:S02]  /*29f0*/  LEA.HI.X R9, R7.reuse, R17, R4.reuse, 0x3, P1 ;  /* 0x0000001107097211 */ /* 0x140fe400008f1c04 */
[----:B------:R-:W-:Y:S02]  /*2a00*/  IADD3 R7, P1, PT, R7, UR15, RZ ;  /* 0x0000000f07077c10 */ /* 0x000fe4000ff3e0ff */
[----:B------:R-:W-:Y:S02]  /*2a10*/  F2FP.BF16.F32.PACK_AB R29, R15, R14 ;  /* 0x0000000e0f1d723e */ /* 0x000fe400000010ff */
[----:B------:R-:W-:Y:S01]  /*2a20*/  SHF.L.U32 R10, R7, 0x2, RZ ;  /* 0x00000002070a7819 */ /* 0x000fe200000006ff */
[----:B------:R-:W-:Y:S02]  /*2a30*/  IMAD.X R4, RZ, RZ, R4, P1 ;  /* 0x000000ffff047224 */ /* 0x000fe400008e0604 */
[----:B------:R0:W-:Y:S01]  /*2a40*/  STG.E.64 desc[UR10][R8.64], R28 ;  /* 0x0000001c08007986 */ /* 0x0001e2000c101b0a */
[----:B------:R-:W-:-:S02]  /*2a50*/  ISETP.GE.U32.AND P1, PT, R10, R23, PT ;  /* 0x000000170a00720c */ /* 0x000fc40003f26070 */
[----:B------:R-:W-:-:S04]  /*2a60*/  SHF.L.U64.HI R10, R7, 0x2, R4 ;  /* 0x00000002070a7819 */ /* 0x000fc80000010204 */
[----:B------:R-:W-:-:S13]  /*2a70*/  ISETP.GE.AND.EX P1, PT, R10, R25, PT, P1 ;  /* 0x000000190a00720c */ /* 0x000fda0003f26310 */
[----:B0-----:R-:W-:Y:S05]  /*2a80*/  @!P1 BRA `(.L_x_5748) ;  /* 0xfffffffc00a09947 */ /* 0x001fea000383ffff */
.L_x_5747:
[----:B------:R-:W-:Y:S05]  /*2a90*/  BSYNC.RECONVERGENT B0 ;  /* 0x0000000000007941 */ /* 0x000fea0003800200 */
.L_x_5746:
[----:B------:R-:W-:Y:S05]  /*2aa0*/  @P0 EXIT ;  /* 0x000000000000094d */ /* 0x000fea0003800000 */
        /* <DEDUP_REMOVED lines=8> */
[----:B------:R-:W-:Y:S02]  /*2b30*/  SEL R4, R5, R4, P0 ;  /* 0x0000000405047207 */ /* 0x000fe40000000000 */
[----:B------:R-:W-:Y:S02]  /*2b40*/  SEL R7, R7, UR9, !P0 ;  /* 0x0000000907077c07 */ /* 0x000fe4000c000000 */
[----:B------:R-:W-:-:S04]  /*2b50*/  IADD3 R4, P0, P1, -R5, R20, R4 ;  /* 0x0000001405047210 */ /* 0x000fc8000791e104 */
[----:B------:R-:W-:Y:S01]  /*2b60*/  IADD3.X R20, PT, PT, R21, ~UR9, R7, P0, P1 ;  /* 0x8000000915147c10 */ /* 0x000fe200087e2407 */
[----:B------:R-:W-:Y:S01]  /*2b70*/  IMAD.MOV.U32 R21, RZ, RZ, R3 ;  /* 0x000000ffff157224 */ /* 0x000fe200078e0003 */
[----:B------:R-:W-:-:S04]  /*2b80*/  ISETP.NE.U32.AND P0, PT, R4, R9, PT ;  /* 0x000000090400720c */ /* 0x000fc80003f05070 */
[----:B------:R-:W-:-:S04]  /*2b90*/  ISETP.NE.AND.EX P0, PT, R20, R11, PT, P0 ;  /* 0x0000000b1400720c */ /* 0x000fc80003f05300 */
[----:B------:R-:W-:-:S04]  /*2ba0*/  SEL R15, RZ, 0x1, !P0 ;  /* 0x00000001ff0f7807 */ /* 0x000fc80004000000 */
[----:B------:R-:W-:-:S04]  /*2bb0*/  IADD3 R10, P0, P1, R4, -R9, -R15 ;  /* 0x80000009040a7210 */ /* 0x000fc8000791e80f */
[----:B------:R-:W-:-:S04]  /*2bc0*/  IADD3.X R20, PT, PT, R20, -0x1, ~R11, P0, P1 ;  /* 0xffffffff14147810 */ /* 0x000fc800007e2c0b */
[----:B------:R-:W-:-:S13]  /*2bd0*/  ISETP.NE.U32.AND P0, PT, R20, RZ, PT ;  /* 0x000000ff1400720c */ /* 0x000fda0003f05070 */
[----:B------:R-:W-:Y:S05]  /*2be0*/  @P0 BRA `(.L_x_5750) ;  /* 0x0000000000500947 */ /* 0x000fea0003800000 */
[----:B------:R-:W0:Y:S01]  /*2bf0*/  I2F.U32.RP R3, UR15 ;  /* 0x0000000f00037d06 */ /* 0x000e220008209000 */
[----:B------:R-:W-:-:S07]  /*2c00*/  ISETP.NE.U32.AND P2, PT, RZ, UR15, PT ;  /* 0x0000000fff007c0c */ /* 0x000fce000bf45070 */
[----:B0-----:R-:W0:Y:S02]  /*2c10*/  MUFU.RCP R3, R3 ;  /* 0x0000000300037308 */ /* 0x001e240000001000 */
[----:B0-----:R-:W-:-:S06]  /*2c20*/  IADD3 R8, PT, PT, R3, 0xffffffe, RZ ;  /* 0x0ffffffe03087810 */ /* 0x001fcc0007ffe0ff */
[----:B------:R0:W1:Y:S02]  /*2c30*/  F2I.FTZ.U32.TRUNC.NTZ R9, R8 ;  /* 0x0000000800097305 */ /* 0x000064000021f000 */
[----:B0-----:R-:W-:Y:S02]  /*2c40*/  IMAD.MOV.U32 R8, RZ, RZ, RZ ;  /* 0x000000ffff087224 */ /* 0x001fe400078e00ff */
        /* <DEDUP_REMOVED lines=8> */
[----:B------:R-:W-:Y:S01]  /*2cd0*/  @P0 VIADD R4, R4, -UR15 ;  /* 0x8000000f04040c36 */ /* 0x000fe20008000000 */
[----:B------:R-:W-:-:S04]  /*2ce0*/  @P0 IADD3 R8, PT, PT, R8, 0x1, RZ ;  /* 0x0000000108080810 */ /* 0x000fc80007ffe0ff */
[----:B------:R-:W-:-:S13]  /*2cf0*/  ISETP.GE.U32.AND P1, PT, R4, UR15, PT ;  /* 0x0000000f04007c0c */ /* 0x000fda000bf26070 */
[----:B------:R-:W-:Y:S01]  /*2d00*/  @P1 VIADD R8, R8, 0x1 ;  /* 0x0000000108081836 */ /* 0x000fe20000000000 */
[----:B------:R-:W-:Y:S01]  /*2d10*/  @!P2 LOP3.LUT R8, RZ, UR15, RZ, 0x33, !PT ;  /* 0x0000000fff08ac12 */ /* 0x000fe2000f8e33ff */
[----:B------:R-:W-:Y:S06]  /*2d20*/  BRA `(.L_x_5751) ;  /* 0x0000000000187947 */ /* 0x000fec0003800000 */
.L_x_5750:
[----:B------:R-:W-:Y:S01]  /*2d30*/  IMAD.MOV.U32 R11, RZ, RZ, R10 ;  /* 0x000000ffff0b7224 */ /* 0x000fe200078e000a */
[----:B------:R-:W-:Y:S01]  /*2d40*/  MOV R4, UR15 ;  /* 0x0000000f00047c02 */ /* 0x000fe20008000f00 */
[----:B------:R-:W-:Y:S01]  /*2d50*/  IMAD.MOV.U32 R10, RZ, RZ, R20 ;  /* 0x000000ffff0a7224 */ /* 0x000fe200078e0014 */
[----:B------:R-:W-:-:S07]  /*2d60*/  MOV R8, 0x2d80 ;  /* 0x00002d8000087802 */ /* 0x000fce0000000f00 */
[----:B------:R-:W-:Y:S05]  /*2d70*/  CALL.REL.NOINC `($__internal_24_$__cuda_sm20_div_u64) ;  /* 0x00000028005c7944 */ /* 0x000fea0003c00000 */
[----:B------:R-:W-:-:S07]  /*2d80*/  IMAD.MOV.U32 R8, RZ, RZ, R4 ;  /* 0x000000ffff087224 */ /* 0x000fce00078e0004 */
.L_x_5751:
[----:B------:R-:W-:Y:S05]  /*2d90*/  BSYNC.RECONVERGENT B0 ;  /* 0x0000000000007941 */ /* 0x000fea0003800200 */
.L_x_5749:
[----:B------:R-:W-:Y:S01]  /*2da0*/  IADD3 R15, P1, PT, R8, R15, RZ ;  /* 0x0000000f080f7210 */ /* 0x000fe20007f3e0ff */
[----:B------:R-:W-:Y:S03]  /*2db0*/  BSSY.RECONVERGENT B0, `(.L_x_5752) ;  /* 0x000004a000007945 */ /* 0x000fe60003800200 */
[----:B------:R-:W-:-:S04]  /*2dc0*/  LOP3.LUT R3, R15, 0x3, RZ, 0xc0, !PT ;  /* 0x000000030f037812 */ /* 0x000fc800078ec0ff */
[----:B------:R-:W-:Y:S01]  /*2dd0*/  ISETP.NE.U32.AND P0, PT, R3, 0x3, PT ;  /* 0x000000030300780c */ /* 0x000fe20003f05070 */
[----:B------:R-:W-:-:S03]  /*2de0*/  IMAD.X R3, RZ, RZ, R9, P1 ;  /* 0x000000ffff037224 */ /* 0x000fc600008e0609 */
[----:B------:R-:W-:-:S13]  /*2df0*/  ISETP.NE.AND.EX P0, PT, RZ, RZ, PT, P0 ;  /* 0x000000ffff00720c */ /* 0x000fda0003f05300 */
[----:B------:R-:W-:Y:S05]  /*2e00*/  @!P0 BRA `(.L_x_5753) ;  /* 0x0000000400108947 */ /* 0x000fea0003800000 */
[----:B------:R-:W-:-:S09]  /*2e10*/  UISETP.NE.AND.EX UP0, UPT, UR9, URZ, UPT, !UPT ;  /* 0x000000ff0900728c */ /* 0x000fd2000bf053f0 */
[----:B------:R-:W-:Y:S05]  /*2e20*/  BRA.U UP0, `(.L_x_5754) ;  /* 0x0000000100507547 */ /* 0x000fea000b800000 */
[----:B------:R-:W0:Y:S01]  /*2e30*/  I2F.U32.RP R4, UR7 ;  /* 0x0000000700047d06 */ /* 0x000e220008209000 */
[----:B------:R-:W-:Y:S01]  /*2e40*/  IMAD R7, RZ, RZ, -UR7 ;  /* 0x80000007ff077e24 */ /* 0x000fe2000f8e02ff */
[----:B------:R-:W-:-:S06]  /*2e50*/  ISETP.NE.U32.AND P2, PT, RZ, UR7, PT ;  /* 0x00000007ff007c0c */ /* 0x000fcc000bf45070 */
[----:B0-----:R-:W0:Y:S02]  /*2e60*/  MUFU.RCP R4, R4 ;  /* 0x0000000400047308 */ /* 0x001e240000001000 */
[----:B0-----:R-:W-:-:S06]  /*2e70*/  VIADD R8, R4, 0xffffffe ;  /* 0x0ffffffe04087836 */ /* 0x001fcc0000000000 */
[----:B------:R0:W1:Y:S02]  /*2e80*/  F2I.FTZ.U32.TRUNC.NTZ R9, R8 ;  /* 0x0000000800097305 */ /* 0x000064000021f000 */
[----:B0-----:R-:W-:Y:S02]  /*2e90*/  HFMA2 R8, -RZ, RZ, 0, 0 ;  /* 0x00000000ff087431 */ /* 0x001fe400000001ff */
[----:B-1----:R-:W-:-:S04]  /*2ea0*/  IMAD R7, R7, R9, RZ ;  /* 0x0000000907077224 */ /* 0x002fc800078e02ff */
[----:B------:R-:W-:Y:S01]  /*2eb0*/  IMAD.HI.U32 R10, R9, R7, R8 ;  /* 0x00000007090a7227 */ /* 0x000fe200078e0008 */
[----:B------:R-:W-:-:S05]  /*2ec0*/  MOV R9, RZ ;  /* 0x000000ff00097202 */ /* 0x000fca0000000f00 */
[----:B------:R-:W-:-:S04]  /*2ed0*/  IMAD.HI.U32 R8, R10, R5, RZ ;  /* 0x000000050a087227 */ /* 0x000fc800078e00ff */
[----:B------:R-:W-:-:S04]  /*2ee0*/  IMAD.MOV R10, RZ, RZ, -R8 ;  /* 0x000000ffff0a7224 */ /* 0x000fc800078e0a08 */
        /* <DEDUP_REMOVED lines=8> */
.L_x_5754:
[----:B------:R-:W-:Y:S01]  /*2f70*/  IMAD.MOV.U32 R11, RZ, RZ, R5 ;  /* 0x000000ffff0b7224 */ /* 0x000fe200078e0005 */
[----:B------:R-:W-:Y:S01]  /*2f80*/  MOV R8, 0x2fc0 ;  /* 0x00002fc000087802 */ /* 0x000fe20000000f00 */
[----:B------:R-:W-:Y:S02]  /*2f90*/  IMAD.U32 R10, RZ, RZ, UR9 ;  /* 0x00000009ff0a7e24 */ /* 0x000fe4000f8e00ff */
[----:B------:R-:W-:-:S07]  /*2fa0*/  IMAD.U32 R4, RZ, RZ, UR7 ;  /* 0x00000007ff047e24 */ /* 0x000fce000f8e00ff */
[----:B------:R-:W-:Y:S05]  /*2fb0*/  CALL.REL.NOINC `($__internal_24_$__cuda_sm20_div_u64) ;  /* 0x0000002400cc7944 */ /* 0x000fea0003c00000 */
[----:B------:R-:W-:-:S07]  /*2fc0*/  IMAD.MOV.U32 R8, RZ, RZ, R4 ;  /* 0x000000ffff087224 */ /* 0x000fce00078e0004 */
.L_x_5755:
[----:B------:R-:W-:Y:S01]  /*2fd0*/  IMAD R13, R9, UR15, RZ ;  /* 0x0000000f090d7c24 */ /* 0x000fe2000f8e02ff */
[----:B------:R-:W-:Y:S01]  /*2fe0*/  SHF.L.U32 R11, R6, 0x1, RZ ;  /* 0x00000001060b7819 */ /* 0x000fe200000006ff */
[----:B------:R-:W-:Y:S01]  /*2ff0*/  IMAD.WIDE.U32 R8, R8, UR15, RZ ;  /* 0x0000000f08087c25 */ /* 0x000fe2000f8e00ff */
[----:B------:R-:W-:-:S03]  /*3000*/  SHF.L.U64.HI R23, R6, 0x1, RZ ;  /* 0x0000000106177819 */ /* 0x000fc600000102ff */
[----:B------:R-:W-:Y:S01]  /*3010*/  VIADD R4, R15, 0x1 ;  /* 0x000000010f047836 */ /* 0x000fe20000000000 */
[C---:B------:R-:W-:Y:S01]  /*3020*/  LEA R11, P0, R8.reuse, R11, 0x3 ;  /* 0x0000000b080b7211 */ /* 0x040fe200078018ff */
[----:B------:R-:W-:Y:S01]  /*3030*/  IMAD.IADD R13, R9, 0x1, R13 ;  /* 0x00000001090d7824 */ /* 0x000fe200078e020d */
[----:B------:R-:W-:Y:S02]  /*3040*/  LEA R7, P2, R8, R0, 0x4 ;  /* 0x0000000008077211 */ /* 0x000fe400078420ff */
[----:B------:R-:W-:Y:S02]  /*3050*/  LOP3.LUT R4, R4, 0x3, RZ, 0xc0, !PT ;  /* 0x0000000304047812 */ /* 0x000fe400078ec0ff */
[----:B------:R-:W-:Y:S02]  /*3060*/  IADD3 R6, P1, PT, R16, R11, RZ ;  /* 0x0000000b10067210 */ /* 0x000fe40007f3e0ff */
[----:B------:R-:W-:Y:S02]  /*3070*/  IADD3 R4, P3, PT, RZ, -R4, RZ ;  /* 0x80000004ff047210 */ /* 0x000fe40007f7e0ff */
[----:B------:R-:W-:-:S02]  /*3080*/  LEA.HI.X R23, R8, R23, R13, 0x3, P0 ;  /* 0x0000001708177211 */ /* 0x000fc400000f1c0d */
[----:B------:R-:W-:Y:S01]  /*3090*/  LEA.HI.X R13, R8, R2, R13, 0x4, P2 ;  /* 0x00000002080d7211 */ /* 0x000fe200010f240d */
[----:B------:R-:W-:Y:S02]  /*30a0*/  IMAD.X R2, RZ, RZ, -0x1, P3 ;  /* 0xffffffffff027424 */ /* 0x000fe400018e06ff */
[----:B------:R-:W-:-:S07]  /*30b0*/  IMAD.X R23, R17, 0x1, R23, P1 ;  /* 0x0000000111177824 */ /* 0x000fce00008e0617 */
.L_x_5756:
[-C--:B------:R-:W-:Y:S02]  /*30c0*/  IADD3 R10, P1, PT, R18, R7.reuse, RZ ;  /* 0x00000007120a7210 */ /* 0x080fe40007f3e0ff */
[----:B0-----:R-:W-:-:S03]  /*30d0*/  IADD3 R8, P0, PT, R26, R7, RZ ;  /* 0x000000071a087210 */ /* 0x001fc60007f1e0ff */
[----:B------:R-:W-:Y:S01]  /*30e0*/  IMAD.X R11, R19, 0x1, R13, P1 ;  /* 0x00000001130b7824 */ /* 0x000fe200008e060d */
[----:B------:R-:W-:-:S05]  /*30f0*/  IADD3.X R9, PT, PT, R27, R13, RZ, P0, !PT ;  /* 0x0000000d1b097210 */ /* 0x000fca00007fe4ff */
[----:B------:R0:W2:Y:S04]  /*3100*/  LDG.E R8, desc[UR10][R8.64] ;  /* 0x0000000a08087981 */ /* 0x0000a8000c1e1900 */
[----:B------:R-:W2:Y:S01]  /*3110*/  LDG.E R11, desc[UR10][R10.64] ;  /* 0x0000000a0a0b7981 */ /* 0x000ea2000c1e1900 */
[----:B------:R-:W-:Y:S01]  /*3120*/  IADD3 R4, P0, PT, R4, 0x1, RZ ;  /* 0x0000000104047810 */ /* 0x000fe20007f1e0ff */
[----:B------:R-:W-:Y:S01]  /*3130*/  IMAD.U32 R25, RZ, RZ, UR15 ;  /* 0x0000000fff197e24 */ /* 0x000fe2000f8e00ff */
[----:B------:R-:W-:Y:S02]  /*3140*/  IADD3 R22, P1, PT, R22, UR15, RZ ;  /* 0x0000000f16167c10 */ /* 0x000fe4000ff3e0ff */
[----:B------:R-:W-:Y:S01]  /*3150*/  IADD3.X R2, PT, PT, RZ, R2, RZ, P0, !PT ;  /* 0x00000002ff027210 */ /* 0x000fe200007fe4ff */
[----:B0-----:R-:W-:Y:S01]  /*3160*/  IMAD.MOV.U32 R9, RZ, RZ, R23 ;  /* 0x000000ffff097224 */ /* 0x001fe200078e0017 */
[----:B------:R-:W-:Y:S01]  /*3170*/  ISETP.NE.U32.AND P0, PT, R4, RZ, PT ;  /* 0x000000ff0400720c */ /* 0x000fe20003f05070 */
[----:B------:R-:W-:Y:S01]  /*3180*/  IMAD.X R21, RZ, RZ, R21, P1 ;  /* 0x000000ffff157224 */ /* 0x000fe200008e0615 */
[----:B------:R-:W-:-:S02]  /*3190*/  IADD3 R7, P3, PT, R7, UR7, RZ ;  /* 0x0000000707077c10 */ /* 0x000fc4000ff7e0ff */
[----:B------:R-:W-:-:S03]  /*31a0*/  ISETP.NE.AND.EX P0, PT, R2, RZ, PT, P0 ;  /* 0x000000ff0200720c */ /* 0x000fc60003f05300 */
[----:B------:R-:W-:Y:S02]  /*31b0*/  IMAD.X R13, RZ, RZ, R13, P3 ;  /* 0x000000ffff0d7224 */ /* 0x000fe400018e060d */
[----:B--2---:R-:W-:Y:S01]  /*31c0*/  FFMA.FTZ R0, R11, -UR12, R8 ;  /* 0x8000000c0b007c23 */ /* 0x004fe20008010008 */
[----:B------:R-:W-:Y:S01]  /*31d0*/  IMAD.MOV.U32 R8, RZ, RZ, R6 ;  /* 0x000000ffff087224 */ /* 0x000fe200078e0006 */
[----:B------:R-:W-:-:S03]  /*31e0*/  LEA R6, P2, R25, R6, 0x1 ;  /* 0x0000000619067211 */ /* 0x000fc600078408ff */
[----:B------:R-:W-:-:S04]  /*31f0*/  F2FP.BF16.F32.PACK_AB R0, RZ, R0 ;  /* 0x00000000ff00723e */ /* 0x000fc800000010ff */
[----:B------:R-:W-:Y:S01]  /*3200*/  PRMT R11, R0, 0x7610, R11 ;  /* 0x00007610000b7816 */ /* 0x000fe2000000000b */
[----:B------:R-:W-:-:S04]  /*3210*/  IMAD.U32 R0, RZ, RZ, UR15 ;  /* 0x0000000fff007e24 */ /* 0x000fc8000f8e00ff */
[----:B------:R0:W-:Y:S01]  /*3220*/  STG.E.U16 desc[UR10][R8.64], R11 ;  /* 0x0000000b08007986 */ /* 0x0001e2000c10150a */
[----:B------:R-:W-:Y:S01]  /*3230*/  LEA.HI.X R23, R0, R23, RZ, 0x1, P2 ;  /* 0x0000001700177211 */ /* 0x000fe200010f0cff */
[----:B------:R-:W-:Y:S06]  /*3240*/  @P0 BRA `(.L_x_5756) ;  /* 0xfffffffc009c0947 */ /* 0x000fec000383ffff */
.L_x_5753:
[----:B------:R-:W-:Y:S05]  /*3250*/  BSYNC.RECONVERGENT B0 ;  /* 0x0000000000007941 */ /* 0x000fea0003800200 */
.L_x_5752:
[----:B------:R-:W-:-:S04]  /*3260*/  ISETP.GE.U32.AND P0, PT, R15, 0x3, PT ;  /* 0x000000030f00780c */ /* 0x000fc80003f06070 */
[----:B------:R-:W-:-:S13]  /*3270*/  ISETP.GE.U32.AND.EX P0, PT, R3, RZ, PT, P0 ;  /* 0x000000ff0300720c */ /* 0x000fda0003f06100 */
[----:B------:R-:W-:Y:S05]  /*3280*/  @!P0 EXIT ;  /* 0x000000000000894d */ /* 0x000fea0003800000 */
[----:B------:R-:W-:Y:S01]  /*3290*/  IMAD.U32 R0, RZ, RZ, UR15 ;  /* 0x0000000fff007e24 */ /* 0x000fe2000f8e00ff */
[----:B------:R-:W-:Y:S01]  /*32a0*/  MOV R2, UR15 ;  /* 0x0000000f00027c02 */ /* 0x000fe20008000f00 */
[----:B------:R-:W-:Y:S02]  /*32b0*/  IMAD.U32 R3, RZ, RZ, UR15 ;  /* 0x0000000fff037e24 */ /* 0x000fe4000f8e00ff */
[----:B------:R-:W-:Y:S01]  /*32c0*/  IMAD.U32 R4, RZ, RZ, UR15 ;  /* 0x0000000fff047e24 */ /* 0x000fe2000f8e00ff */
[----:B------:R-:W-:Y:S01]  /*32d0*/  SHF.R.U32.HI R2, RZ, 0x1e, R2 ;  /* 0x0000001eff027819 */ /* 0x000fe20000011602 */
[----:B------:R-:W-:Y:S01]  /*32e0*/  IMAD.SHL.U32 R3, R3, 0x4, RZ ;  /* 0x0000000403037824 */ /* 0x000fe200078e00ff */
[----:B------:R-:W-:Y:S01]  /*32f0*/  SHF.R.U32.HI R0, RZ, 0x1f, R0 ;  /* 0x0000001fff007819 */ /* 0x000fe20000011600 */
[----:B------:R-:W-:-:S07]  /*3300*/  IMAD.SHL.U32 R4, R4, 0x2, RZ ;  /* 0x0000000204047824 */ /* 0x000fce00078e00ff */
.L_x_5757:
[C---:B------:R-:W-:Y:S02]  /*3310*/  SHF.L.U32 R15, R22.reuse, 0x2, RZ ;  /* 0x00000002160f7819 */ /* 0x040fe400000006ff */
[----:B------:R-:W-:Y:S02]  /*3320*/  SHF.L.U64.HI R7, R22, 0x2, R21 ;  /* 0x0000000216077819 */ /* 0x000fe40000010215 */
[-C--:B------:R-:W-:Y:S02]  /*3330*/  IADD3 R12, P0, PT, R26, R15.reuse, RZ ;  /* 0x0000000f1a0c7210 */ /* 0x080fe40007f1e0ff */
[----:B------:R-:W-:-:S03]  /*3340*/  IADD3 R14, P1, PT, R18, R15, RZ ;  /* 0x0000000f120e7210 */ /* 0x000fc60007f3e0ff */
[--C-:B------:R-:W-:Y:S02]  /*3350*/  IMAD.X R13, R27, 0x1, R7.reuse, P0 ;  /* 0x000000011b0d7824 */ /* 0x100fe400000e0607 */
[----:B------:R-:W-:-:S03]  /*3360*/  IMAD.X R15, R19, 0x1, R7, P1 ;  /* 0x00000001130f7824 */ /* 0x000fc600008e0607 */
[----:B------:R-:W2:Y:S04]  /*3370*/  LDG.E R6, desc[UR10][R12.64] ;  /* 0x0000000a0c067981 */ /* 0x000ea8000c1e1900 */
[----:B------:R-:W2:Y:S01]  /*3380*/  LDG.E R7, desc[UR10][R14.64] ;  /* 0x0000000a0e077981 */ /* 0x000ea2000c1e1900 */
[C---:B0-----:R-:W-:Y:S02]  /*3390*/  IADD3 R8, P2, PT, R3.reuse, R14, RZ ;  /* 0x0000000e03087210 */ /* 0x041fe40007f5e0ff */
[----:B------:R-:W-:-:S03]  /*33a0*/  IADD3 R10, P1, PT, R3, R12, RZ ;  /* 0x0000000c030a7210 */ /* 0x000fc60007f3e0ff */
[C---:B------:R-:W-:Y:S02]  /*33b0*/  IMAD.X R9, R2.reuse, 0x1, R15, P2 ;  /* 0x0000000102097824 */ /* 0x040fe400010e060f */
[----:B------:R-:W-:Y:S02]  /*33c0*/  IMAD.X R11, R2, 0x1, R13, P1 ;  /* 0x00000001020b7824 */ /* 0x000fe400008e060d */
[----:B--2---:R-:W-:Y:S01]  /*33d0*/  FFMA.FTZ R7, R7, -UR12, R6 ;  /* 0x8000000c07077c23 */ /* 0x004fe20008010006 */
[----:B------:R-:W-:-:S04]  /*33e0*/  LEA R6, P0, R22, R16, 0x1 ;  /* 0x0000001016067211 */ /* 0x000fc800078008ff */
[----:B------:R-:W-:Y:S02]  /*33f0*/  F2FP.BF16.F32.PACK_AB R20, RZ, R7 ;  /* 0x00000007ff14723e */ /* 0x000fe400000010ff */
[----:B------:R-:W-:Y:S02]  /*3400*/  LEA.HI.X R7, R22, R17, R21, 0x1, P0 ;  /* 0x0000001116077211 */ /* 0x000fe400000f0c15 */
[----:B------:R-:W-:-:S05]  /*3410*/  PRMT R15, R20, 0x7610, R15 ;  /* 0x00007610140f7816 */ /* 0x000fca000000000f */
[----:B------:R0:W-:Y:S04]  /*3420*/  STG.E.U16 desc[UR10][R6.64], R15 ;  /* 0x0000000f06007986 */ /* 0x0001e8000c10150a */
[----:B------:R-:W2:Y:S04]  /*3430*/  LDG.E R12, desc[UR10][R10.64] ;  /* 0x0000000a0a0c7981 */ /* 0x000ea8000c1e1900 */
[----:B------:R-:W2:Y:S01]  /*3440*/  LDG.E R13, desc[UR10][R8.64] ;  /* 0x0000000a080d7981 */ /* 0x000ea2000c1e1900 */
[----:B------:R-:W-:Y:S02]  /*3450*/  IADD3 R14, P0, PT, R4, R6, RZ ;  /* 0x00000006040e7210 */ /* 0x000fe40007f1e0ff */
[----:B------:R-:W-:-:S02]  /*3460*/  IADD3 R24, P1, PT, R3, R10, RZ ;  /* 0x0000000a03187210 */ /* 0x000fc40007f3e0ff */
[----:B0-----:R-:W-:-:S03]  /*3470*/  IADD3.X R15, PT, PT, R0, R7, RZ, P0, !PT ;  /* 0x00000007000f7210 */ /* 0x001fc600007fe4ff */
[----:B------:R-:W-:Y:S02]  /*3480*/  IMAD.X R25, R2, 0x1, R11, P1 ;  /* 0x0000000102197824 */ /* 0x000fe400008e060b */
[----:B--2---:R-:W-:Y:S01]  /*3490*/  FFMA.FTZ R13, R13, -UR12, R12 ;  /* 0x8000000c0d0d7c23 */ /* 0x004fe2000801000c */
[----:B------:R-:W-:-:S04]  /*34a0*/  IADD3 R12, P2, PT, R3, R8, RZ ;  /* 0x00000008030c7210 */ /* 0x000fc80007f5e0ff */
[----:B------:R-:W-:Y:S01]  /*34b0*/  F2FP.BF16.F32.PACK_AB R20, RZ, R13 ;  /* 0x0000000dff14723e */ /* 0x000fe200000010ff */
[----:B------:R-:W-:-:S03]  /*34c0*/  IMAD.X R13, R2, 0x1, R9, P2 ;  /* 0x00000001020d7824 */ /* 0x000fc600010e0609 */
[----:B------:R-:W-:-:S05]  /*34d0*/  PRMT R9, R20, 0x7610, R9 ;  /* 0x0000761014097816 */ /* 0x000fca0000000009 */
[----:B------:R0:W-:Y:S04]  /*34e0*/  STG.E.U16 desc[UR10][R14.64], R9 ;  /* 0x000000090e007986 */ /* 0x0001e8000c10150a */
[----:B------:R-:W2:Y:S04]  /*34f0*/  LDG.E R6, desc[UR10][R24.64] ;  /* 0x0000000a18067981 */ /* 0x000ea8000c1e1900 */
[----:B------:R-:W2:Y:S01]  /*3500*/  LDG.E R7, desc[UR10][R12.64] ;  /* 0x0000000a0c077981 */ /* 0x000ea2000c1e1900 */
[C---:B------:R-:W-:Y:S02]  /*3510*/  IADD3 R8, P1, PT, R3.reuse, R24, RZ ;  /* 0x0000001803087210 */ /* 0x040fe40007f3e0ff */
[----:B------:R-:W-:-:S03]  /*3520*/  IADD3 R10, P2, PT, R3, R12, RZ ;  /* 0x0000000c030a7210 */ /* 0x000fc60007f5e0ff */
[C---:B0-----:R-:W-:Y:S01]  /*3530*/  IMAD.X R9, R2.reuse, 0x1, R25, P1 ;  /* 0x0000000102097824 */ /* 0x041fe200008e0619 */
[----:B------:R-:W-:Y:S01]  /*3540*/  IADD3.X R11, PT, PT, R2, R13, RZ, P2, !PT ;  /* 0x0000000d020b7210 */ /* 0x000fe200017fe4ff */
[----:B--2---:R-:W-:Y:S01]  /*3550*/  FFMA.FTZ R7, R7, -UR12, R6 ;  /* 0x8000000c07077c23 */ /* 0x004fe20008010006 */
[----:B------:R-:W-:-:S04]  /*3560*/  IADD3 R6, P0, PT, R4, R14, RZ ;  /* 0x0000000e04067210 */ /* 0x000fc80007f1e0ff */
[----:B------:R-:W-:Y:S01]  /*3570*/  F2FP.BF16.F32.PACK_AB R20, RZ, R7 ;  /* 0x00000007ff14723e */ /* 0x000fe200000010ff */
[----:B------:R-:W-:-:S05]  /*3580*/  IMAD.X R7, R0, 0x1, R15, P0 ;  /* 0x0000000100077824 */ /* 0x000fca00000e060f */
[----:B------:R1:W-:Y:S04]  /*3590*/  STG.E.U16 desc[UR10][R6.64], R20 ;  /* 0x0000001406007986 */ /* 0x0003e8000c10150a */
[----:B------:R-:W2:Y:S04]  /*35a0*/  LDG.E R8, desc[UR10][R8.64] ;  /* 0x0000000a08087981 */ /* 0x000ea8000c1e1900 */
[----:B------:R-:W2:Y:S01]  /*35b0*/  LDG.E R11, desc[UR10][R10.64] ;  /* 0x0000000a0a0b7981 */ /* 0x000ea2000c1e1900 */
[----:B------:R-:W-:Y:S01]  /*35c0*/  IADD3 R12, P0, PT, R4, R6, RZ ;  /* 0x00000006040c7210 */ /* 0x000fe20007f1e0ff */
[----:B--2---:R-:W-:-:S05]  /*35d0*/  FFMA.FTZ R13, R11, -UR12, R8 ;  /* 0x8000000c0b0d7c23 */ /* 0x004fca0008010008 */
[----:B------:R-:W-:Y:S01]  /*35e0*/  F2FP.BF16.F32.PACK_AB R9, RZ, R13 ;  /* 0x0000000dff09723e */ /* 0x000fe200000010ff */
[----:B------:R-:W-:Y:S01]  /*35f0*/  IMAD.X R13, R0, 0x1, R7, P0 ;  /* 0x00000001000d7824 */ /* 0x000fe200000e0607 */
[----:B------:R-:W-:-:S04]  /*3600*/  IADD3 R22, P0, PT, R3, R22, RZ ;  /* 0x0000001603167210 */ /* 0x000fc80007f1e0ff */
[----:B------:R1:W-:Y:S01]  /*3610*/  STG.E.U16 desc[UR10][R12.64], R9 ;  /* 0x000000090c007986 */ /* 0x0003e2000c10150a */
[----:B------:R-:W-:Y:S01]  /*3620*/  IMAD.X R21, R2, 0x1, R21, P0 ;  /* 0x0000000102157824 */ /* 0x000fe200000e0615 */
[----:B------:R-:W-:-:S04]  /*3630*/  ISETP.GE.U32.AND P0, PT, R22, R5, PT ;  /* 0x000000051600720c */ /* 0x000fc80003f06070 */
[----:B------:R-:W-:-:S13]  /*3640*/  ISETP.GE.AND.EX P0, PT, R21, UR9, PT, P0 ;  /* 0x0000000915007c0c */ /* 0x000fda000bf06300 */
[----:B-1----:R-:W-:Y:S05]  /*3650*/  @!P0 BRA `(.L_x_5757) ;  /* 0xfffffffc002c8947 */ /* 0x002fea000383ffff */
[----:B------:R-:W-:Y:S05]  /*3660*/  EXIT ;  /* 0x000000000000794d */ /* 0x000fea0003800000 */
.L_x_5736:
[----:B------:R-:W0:Y:S02]  /*3670*/  LDCU.64 UR8, c[0x0][0x398] ;  /* 0x00007300ff0877ac */ /* 0x000e240008000a00 */
[----:B0-----:R-:W-:-:S04]  /*3680*/  UISETP.GT.U32.AND UP0, UPT, UR8, 0x7ffffffe, UPT ;  /* 0x7ffffffe0800788c */ /* 0x001fc8000bf04070 */
[----:B------:R-:W-:-:S09]  /*3690*/  UISETP.GT.AND.EX UP0, UPT, UR9, URZ, UPT, UP0 ;  /* 0x000000ff0900728c */ /* 0x000fd2000bf04300 */
[----:B------:R-:W-:Y:S05]  /*36a0*/  BRA.U UP0, `(.L_x_5758) ;  /* 0x0000000500307547 */ /* 0x000fea000b800000 */
[----:B------:R-:W-:Y:S01]  /*36b0*/  IMAD.U32 R4, RZ, RZ, UR15 ;  /* 0x0000000fff047e24 */ /* 0x000fe2000f8e00ff */
[----:B------:R-:W-:Y:S03]  /*36c0*/  BSSY.RECONVERGENT B0, `(.L_x_5759) ;  /* 0x000003c000007945 */ /* 0x000fe60003800200 */
[----:B------:R-:W-:-:S04]  /*36d0*/  IMAD.SHL.U32 R4, R4, 0x4, RZ ;  /* 0x0000000404047824 */ /* 0x000fc800078e00ff */
[----:B------:R-:W0:Y:S01]  /*36e0*/  I2F.U32.RP R5, R4 ;  /* 0x0000000400057306 */ /* 0x000e220000209000 */
[----:B------:R-:W-:Y:S01]  /*36f0*/  IMAD.MOV R7, RZ, RZ, -R4 ;  /* 0x000000ffff077224 */ /* 0x000fe200078e0a04 */
[----:B------:R-:W-:-:S06]  /*3700*/  ISETP.NE.U32.AND P1, PT, R4, RZ, PT ;  /* 0x000000ff0400720c */ /* 0x000fcc0003f25070 */
[----:B0-----:R-:W0:Y:S02]  /*3710*/  MUFU.RCP R5, R5 ;  /* 0x0000000500057308 */ /* 0x001e240000001000 */
[----:B0-----:R-:W-:-:S06]  /*3720*/  IADD3 R2, PT, PT, R5, 0xffffffe, RZ ;  /* 0x0ffffffe05027810 */ /* 0x001fcc0007ffe0ff */
[----:B------:R0:W1:Y:S02]  /*3730*/  F2I.FTZ.U32.TRUNC.NTZ R3, R2 ;  /* 0x0000000200037305 */ /* 0x000064000021f000 */
[----:B0-----:R-:W-:Y:S02]  /*3740*/  IMAD.MOV.U32 R2, RZ, RZ, RZ ;  /* 0x000000ffff027224 */ /* 0x001fe400078e00ff */
[----:B-1----:R-:W-:-:S04]  /*3750*/  IMAD R7, R7, R3, RZ ;  /* 0x0000000307077224 */ /* 0x002fc800078e02ff */
[----:B------:R-:W-:-:S06]  /*3760*/  IMAD.HI.U32 R0, R3, R7, R2 ;  /* 0x0000000703007227 */ /* 0x000fcc00078e0002 */
[----:B------:R-:W-:-:S04]  /*3770*/  IMAD.HI.U32 R0, R0, UR8, RZ ;  /* 0x0000000800007c27 */ /* 0x000fc8000f8e00ff */
[----:B------:R-:W-:-:S04]  /*3780*/  IMAD.MOV R0, RZ, RZ, -R0 ;  /* 0x000000ffff007224 */ /* 0x000fc800078e0a00 */
[----:B------:R-:W-:-:S05]  /*3790*/  IMAD R3, R4, R0, UR8 ;  /* 0x0000000804037e24 */ /* 0x000fca000f8e0200 */
[----:B------:R-:W-:-:S13]  /*37a0*/  ISETP.GE.U32.AND P0, PT, R3, R4, PT ;  /* 0x000000040300720c */ /* 0x000fda0003f06070 */
[----:B------:R-:W-:-:S05]  /*37b0*/  @P0 IMAD.IADD R3, R3, 0x1, -R4 ;  /* 0x0000000103030824 */ /* 0x000fca00078e0a04 */
[----:B------:R-:W-:-:S13]  /*37c0*/  ISETP.GE.U32.AND P0, PT, R3, R4, PT ;  /* 0x000000040300720c */ /* 0x000fda0003f06070 */
[----:B------:R-:W-:Y:S02]  /*37d0*/  @P0 IADD3 R3, PT, PT, -R4, R3, RZ ;  /* 0x0000000304030210 */ /* 0x000fe40007ffe1ff */
[----:B------:R-:W-:-:S04]  /*37e0*/  @!P1 LOP3.LUT R3, RZ, R4, RZ, 0x33, !PT ;  /* 0x00000004ff039212 */ /* 0x000fc800078e33ff */
[----:B------:R-:W-:-:S04]  /*37f0*/  IADD3 R3, PT, PT, -R3, UR8, RZ ;  /* 0x0000000803037c10 */ /* 0x000fc8000fffe1ff */
[----:B------:R-:W-:-:S13]  /*3800*/  ISETP.GE.AND P0, PT, R6, R3, PT ;  /* 0x000000030600720c */ /* 0x000fda0003f06270 */
[----:B------:R-:W-:Y:S05]  /*3810*/  @P0 BRA `(.L_x_5760) ;  /* 0x0000000000980947 */ /* 0x000fea0003800000 */
.L_x_5761:
[C---:B------:R-:W-:Y:S02]  /*3820*/  VIADD R13, R6.reuse, UR15 ;  /* 0x0000000f060d7c36 */ /* 0x040fe40008000000 */
[----:B------:R-:W-:-:S04]  /*3830*/  IMAD.WIDE.U32 R14, R6, 0x4, R18 ;  /* 0x00000004060e7825 */ /* 0x000fc800078e0012 */
[----:B------:R-:W-:Y:S02]  /*3840*/  VIADD R11, R13, UR15 ;  /* 0x0000000f0d0b7c36 */ /* 0x000fe40008000000 */
[----:B------:R-:W-:Y:S01]  /*3850*/  IMAD.WIDE.U32 R20, R6, 0x4, R26 ;  /* 0x0000000406147825 */ /* 0x000fe200078e001a */
[----:B------:R-:W3:Y:S03]  /*3860*/  LDG.E R14, desc[UR10][R14.64] ;  /* 0x0000000a0e0e7981 */ /* 0x000ee6000c1e1900 */
[----:B------:R-:W-:Y:S02]  /*3870*/  VIADD R7, R11, UR15 ;  /* 0x0000000f0b077c36 */ /* 0x000fe40008000000 */
[C---:B--2---:R-:W-:Y:S01]  /*3880*/  IMAD.WIDE.U32 R22, R13.reuse, 0x4, R18 ;  /* 0x000000040d167825 */ /* 0x044fe200078e0012 */
[----:B------:R-:W3:Y:S03]  /*3890*/  LDG.E R21, desc[UR10][R20.64] ;  /* 0x0000000a14157981 */ /* 0x000ee6000c1e1900 */
[----:B------:R-:W-:-:S02]  /*38a0*/  IMAD.WIDE.U32 R24, R13, 0x4, R26 ;  /* 0x000000040d187825 */ /* 0x000fc400078e001a */
[----:B------:R-:W2:Y:S02]  /*38b0*/  LDG.E R22, desc[UR10][R22.64] ;  /* 0x0000000a16167981 */ /* 0x000ea4000c1e1900 */
[C---:B------:R-:W-:Y:S02]  /*38c0*/  IMAD.WIDE.U32 R28, R11.reuse, 0x4, R18 ;  /* 0x000000040b1c7825 */ /* 0x040fe400078e0012 */
[----:B------:R-:W2:Y:S02]  /*38d0*/  LDG.E R25, desc[UR10][R24.64] ;  /* 0x0000000a18197981 */ /* 0x000ea4000c1e1900 */
[----:B------:R-:W-:Y:S02]  /*38e0*/  IMAD.WIDE.U32 R30, R11, 0x4, R26 ;  /* 0x000000040b1e7825 */ /* 0x000fe400078e001a */
[----:B------:R-:W4:Y:S02]  /*38f0*/  LDG.E R28, desc[UR10][R28.64] ;  /* 0x0000000a1c1c7981 */ /* 0x000f24000c1e1900 */
[----:B------:R-:W-:-:S02]  /*3900*/  IMAD.WIDE.U32 R8, R7, 0x4, R18 ;  /* 0x0000000407087825 */ /* 0x000fc400078e0012 */
[----:B------:R-:W4:Y:S02]  /*3910*/  LDG.E R31, desc[UR10][R30.64] ;  /* 0x0000000a1e1f7981 */ /* 0x000f24000c1e1900 */
[----:B------:R-:W-:Y:S02]  /*3920*/  IMAD.WIDE.U32 R4, R7, 0x4, R26 ;  /* 0x0000000407047825 */ /* 0x000fe400078e001a */
[----:B------:R-:W5:Y:S04]  /*3930*/  LDG.E R8, desc[UR10][R8.64] ;  /* 0x0000000a08087981 */ /* 0x000f68000c1e1900 */
[----:B------:R-:W5:Y:S01]  /*3940*/  LDG.E R5, desc[UR10][R4.64] ;  /* 0x0000000a04057981 */ /* 0x000f62000c1e1900 */
[----:B---3--:R-:W-:-:S05]  /*3950*/  FFMA.FTZ R14, R14, -UR12, R21 ;  /* 0x8000000c0e0e7c23 */ /* 0x008fca0008010015 */
[----:B------:R-:W-:Y:S01]  /*3960*/  F2FP.BF16.F32.PACK_AB R0, RZ, R14 ;  /* 0x0000000eff00723e */ /* 0x000fe200000010ff */
[----:B--2---:R-:W-:Y:S01]  /*3970*/  FFMA.FTZ R22, R22, -UR12, R25 ;  /* 0x8000000c16167c23 */ /* 0x004fe20008010019 */
[----:B------:R-:W-:-:S04]  /*3980*/  IMAD.WIDE.U32 R14, R6, 0x2, R16 ;  /* 0x00000002060e7825 */ /* 0x000fc800078e0010 */
[----:B----4-:R-:W-:Y:S01]  /*3990*/  FFMA.FTZ R2, R28, -UR12, R31 ;  /* 0x8000000c1c027c23 */ /* 0x010fe2000801001f */
[----:B------:R-:W-:Y:S01]  /*39a0*/  F2FP.BF16.F32.PACK_AB R22, RZ, R22 ;  /* 0x00000016ff16723e */ /* 0x000fe200000010ff */
[----:B-----5:R-:W-:Y:S01]  /*39b0*/  FFMA.FTZ R10, R8, -UR12, R5 ;  /* 0x8000000c080a7c23 */ /* 0x020fe20008010005 */
[--C-:B------:R-:W-:Y:S02]  /*39c0*/  IMAD.WIDE.U32 R8, R13, 0x2, R16.reuse ;  /* 0x000000020d087825 */ /* 0x100fe400078e0010 */
[----:B------:R-:W-:Y:S02]  /*39d0*/  F2FP.BF16.F32.PACK_AB R2, RZ, R2 ;  /* 0x00000002ff02723e */ /* 0x000fe400000010ff */
[----:B------:R-:W-:Y:S01]  /*39e0*/  F2FP.BF16.F32.PACK_AB R12, RZ, R10 ;  /* 0x0000000aff0c723e */ /* 0x000fe200000010ff */
[--C-:B------:R-:W-:Y:S01]  /*39f0*/  IMAD.WIDE.U32 R4, R11, 0x2, R16.reuse ;  /* 0x000000020b047825 */ /* 0x100fe200078e0010 */
[----:B------:R0:W-:Y:S03]  /*3a00*/  STG.E.U16 desc[UR10][R14.64], R0 ;  /* 0x000000000e007986 */ /* 0x0001e6000c10150a */
[C---:B------:R-:W-:Y:S01]  /*3a10*/  IMAD.WIDE.U32 R10, R7.reuse, 0x2, R16 ;  /* 0x00000002070a7825 */ /* 0x040fe200078e0010 */
[----:B------:R0:W-:Y:S03]  /*3a20*/  STG.E.U16 desc[UR10][R8.64], R22 ;  /* 0x0000001608007986 */ /* 0x0001e6000c10150a */
[----:B------:R-:W-:Y:S01]  /*3a30*/  VIADD R6, R7, UR15 ;  /* 0x0000000f07067c36 */ /* 0x000fe20008000000 */
[----:B------:R0:W-:Y:S04]  /*3a40*/  STG.E.U16 desc[UR10][R4.64], R2 ;  /* 0x0000000204007986 */ /* 0x0001e8000c10150a */
[----:B------:R0:W-:Y:S01]  /*3a50*/  STG.E.U16 desc[UR10][R10.64], R12 ;  /* 0x0000000c0a007986 */ /* 0x0001e2000c10150a */
[----:B------:R-:W-:-:S13]  /*3a60*/  ISETP.GE.AND P0, PT, R6, R3, PT ;  /* 0x000000030600720c */ /* 0x000fda0003f06270 */
[----:B0-----:R-:W-:Y:S05]  /*3a70*/  @!P0 BRA `(.L_x_5761) ;  /* 0xfffffffc00688947 */ /* 0x001fea000383ffff */
.L_x_5760:
[----:B------:R-:W-:Y:S05]  /*3a80*/  BSYNC.RECONVERGENT B0 ;  /* 0x0000000000007941 */ /* 0x000fea0003800200 */
.L_x_5759:
[----:B------:R-:W-:-:S13]  /*3a90*/  ISETP.GE.AND P0, PT, R6, UR8, PT ;  /* 0x0000000806007c0c */ /* 0x000fda000bf06270 */
[----:B------:R-:W-:Y:S05]  /*3aa0*/  @P0 EXIT ;  /* 0x000000000000094d */ /* 0x000fea0003800000 */
.L_x_5762:
[----:B------:R-:W-:-:S04]  /*3ab0*/  IMAD.WIDE R2, R6, 0x4, R26 ;  /* 0x0000000406027825 */ /* 0x000fc800078e021a */
[C---:B------:R-:W-:Y:S02]  /*3ac0*/  IMAD.WIDE R4, R6.reuse, 0x4, R18 ;  /* 0x0000000406047825 */ /* 0x040fe400078e0212 */
[----:B------:R-:W3:Y:S04]  /*3ad0*/  LDG.E R2, desc[UR10][R2.64] ;  /* 0x0000000a02027981 */ /* 0x000ee8000c1e1900 */
[----:B------:R-:W3:Y:S01]  /*3ae0*/  LDG.E R5, desc[UR10][R4.64] ;  /* 0x0000000a04057981 */ /* 0x000ee2000c1e1900 */
[C---:B0-----:R-:W-:Y:S01]  /*3af0*/  IMAD.WIDE R8, R6.reuse, 0x2, R16 ;  /* 0x0000000206087825 */ /* 0x041fe200078e0210 */
[----:B------:R-:W-:-:S04]  /*3b00*/  IADD3 R6, PT, PT, R6, UR15, RZ ;  /* 0x0000000f06067c10 */ /* 0x000fc8000fffe0ff */
[----:B------:R-:W-:Y:S01]  /*3b10*/  ISETP.GE.AND P0, PT, R6, UR8, PT ;  /* 0x0000000806007c0c */ /* 0x000fe2000bf06270 */
[----:B---3--:R-:W-:-:S05]  /*3b20*/  FFMA.FTZ R0, R5, -UR12, R2 ;  /* 0x8000000c05007c23 */ /* 0x008fca0008010002 */
[----:B------:R-:W-:-:S05]  /*3b30*/  F2FP.BF16.F32.PACK_AB R0, RZ, R0 ;  /* 0x00000000ff00723e */ /* 0x000fca00000010ff */
[----:B------:R0:W-:Y:S02]  /*3b40*/  STG.E.U16 desc[UR10][R8.64], R0 ;  /* 0x0000000008007986 */ /* 0x0001e4000c10150a */
[----:B------:R-:W-:Y:S05]  /*3b50*/  @!P0 BRA `(.L_x_5762) ;  /* 0xfffffffc00d48947 */ /* 0x000fea000383ffff */
[----:B------:R-:W-:Y:S05]  /*3b60*/  EXIT ;  /* 0x000000000000794d */ /* 0x000fea0003800000 */
.L_x_5758:
[----:B------:R-:W-:Y:S01]  /*3b70*/  USHF.L.U32 UR9, UR15, 0x2, URZ ;  /* 0x000000020f097899 */ /* 0x000fe200080006ff */
[----:B------:R-:W-:Y:S01]  /*3b80*/  BSSY.RECONVERGENT B0, `(.L_x_5763) ;  /* 0x00000e8000007945 */ /* 0x000fe20003800200 */
[----:B------:R-:W-:Y:S01]  /*3b90*/  UMOV UR4, URZ ;  /* 0x000000ff00047c82 */ /* 0x000fe20008000000 */
[----:B------:R-:W0:Y:S01]  /*3ba0*/  LDCU.64 UR20, c[0x0][0x390] ;  /* 0x00007200ff1477ac */ /* 0x000e220008000a00 */
[----:B------:R-:W-:Y:S01]  /*3bb0*/  IMAD.MOV.U32 R28, RZ, RZ, R6 ;  /* 0x000000ffff1c7224 */ /* 0x000fe200078e0006 */
[----:B------:R-:W-:-:S04]  /*3bc0*/  UIADD3 UR7, UPT, UPT, URZ, -UR9, URZ ;  /* 0x80000009ff077290 */ /* 0x000fc8000fffe0ff */
[----:B------:R-:W1:Y:S01]  /*3bd0*/  I2F.U32.RP R3, UR9 ;  /* 0x0000000900037d06 */ /* 0x000e620008209000 */
[----:B------:R-:W-:Y:S01]  /*3be0*/  ULOP3.LUT UR13, URZ, UR9, URZ, 0x33, !UPT ;  /* 0x00000009ff0d7292 */ /* 0x000fe2000f8e33ff */
[----:B------:R-:W3:Y:S06]  /*3bf0*/  LDCU.64 UR18, c[0x0][0x388] ;  /* 0x00007100ff1277ac */ /* 0x000eec0008000a00 */
[----:B-1----:R-:W1:Y:S02]  /*3c00*/  MUFU.RCP R3, R3 ;  /* 0x0000000300037308 */ /* 0x002e640000001000 */
[----:B-1----:R-:W-:-:S06]  /*3c10*/  VIADD R4, R3, 0xffffffe ;  /* 0x0ffffffe03047836 */ /* 0x002fcc0000000000 */
[----:B------:R-:W1:Y:S02]  /*3c20*/  F2I.FTZ.U32.TRUNC.NTZ R4, R4 ;  /* 0x0000000400047305 */ /* 0x000e64000021f000 */
[----:B-1----:R-:W-:-:S13]  /*3c30*/  R2UR UR5, R4 ;  /* 0x00000000040572ca */ /* 0x002fda00000e0000 */
[----:B------:R-:W-:-:S04]  /*3c40*/  UIMAD UR7, UR7, UR5, URZ ;  /* 0x00000005070772a4 */ /* 0x000fc8000f8e02ff */
[----:B------:R-:W-:-:S07]  /*3c50*/  UIMAD.WIDE.U32 UR4, UR5, UR7, UR4 ;  /* 0x00000007050472a5 */ /* 0x000fce000f8e0004 */
[----:B------:R-:W-:Y:S02]  /*3c60*/  UMOV UR7, UR5 ;  /* 0x0000000500077c82 */ /* 0x000fe40008000000 */
[----:B------:R-:W-:-:S04]  /*3c70*/  UIMAD.WIDE.U32 UR4, UR7, UR8, URZ ;  /* 0x00000008070472a5 */ /* 0x000fc8000f8e00ff */
[----:B------:R-:W-:-:S04]  /*3c80*/  UIADD3 UR5, UPT, UPT, -UR5, URZ, URZ ;  /* 0x000000ff05057290 */ /* 0x000fc8000fffe1ff */
[----:B------:R-:W-:-:S04]  /*3c90*/  UIMAD UR5, UR9, UR5, UR8 ;  /* 0x00000005090572a4 */ /* 0x000fc8000f8e0208 */
[----:B------:R-:W-:-:S11]  /*3ca0*/  UISETP.GE.U32.AND UP0, UPT, UR5, UR9, UPT ;  /* 0x000000090500728c */ /* 0x000fd6000bf06070 */
[----:B------:R-:W-:Y:S02]  /*3cb0*/  @UP0 UIADD3 UR5, UPT, UPT, -UR9, UR5, URZ ;  /* 0x0000000509050290 */ /* 0x000fe4000fffe1ff */
[----:B------:R-:W-:Y:S02]  /*3cc0*/  UISETP.NE.U32.AND UP0, UPT, UR9, URZ, UPT ;  /* 0x000000ff0900728c */ /* 0x000fe4000bf05070 */
[----:B------:R-:W-:-:S11]  /*3cd0*/  UISETP.GE.U32.AND UP1, UPT, UR5, UR9, UPT ;  /* 0x000000090500728c */ /* 0x000fd6000bf26070 */
[----:B------:R-:W-:-:S04]  /*3ce0*/  @UP1 UIADD3 UR5, UPT, UPT, -UR9, UR5, URZ ;  /* 0x0000000509051290 */ /* 0x000fc8000fffe1ff */
[----:B------:R-:W-:Y:S02]  /*3cf0*/  USEL UR4, UR13, UR5, !UP0 ;  /* 0x000000050d047287 */ /* 0x000fe4000c000000 */
[----:B------:R-:W-:Y:S02]  /*3d00*/  USHF.R.S32.HI UR5, URZ, 0x1f, UR8 ;  /* 0x0000001fff057899 */ /* 0x000fe40008011408 */
[----:B------:R-:W-:-:S04]  /*3d10*/  UIADD3 UR4, UP1, UPT, -UR4, UR8, URZ ;  /* 0x0000000804047290 */ /* 0x000fc8000ff3e1ff */
[----:B------:R-:W-:Y:S02]  /*3d20*/  UIADD3.X UR8, UPT, UPT, UR5, -0x1, URZ, UP1, !UPT ;  /* 0xffffffff05087890 */ /* 0x000fe40008ffe4ff */
[----:B------:R-:W-:-:S04]  /*3d30*/  ISETP.LT.U32.AND P0, PT, R6, UR4, PT ;  /* 0x0000000406007c0c */ /* 0x000fc8000bf01070 */
[----:B------:R-:W-:-:S05]  /*3d40*/  IMAD.U32 R3, RZ, RZ, UR8 ;  /* 0x00000008ff037e24 */ /* 0x000fca000f8e00ff */
[----:B------:R-:W-:Y:S01]  /*3d50*/  ISETP.GT.AND.EX P0, PT, R3, RZ, PT, P0 ;  /* 0x000000ff0300720c */ /* 0x000fe20003f04300 */
[----:B------:R-:W-:-:S12]  /*3d60*/  IMAD.MOV.U32 R3, RZ, RZ, RZ ;  /* 0x000000ffff037224 */ /* 0x000fd800078e00ff */
[----:B0--3--:R-:W-:Y:S05]  /*3d70*/  @!P0 BRA `(.L_x_5764) ;  /* 0x0000000c00208947 */ /* 0x009fea0003800000 */
[----:B------:R-:W-:Y:S01]  /*3d80*/  IADD3 R28, P0, PT, R6, UR9, RZ ;  /* 0x00000009061c7c10 */ /* 0x000fe2000ff1e0ff */
[----:B--2---:R-:W-:Y:S02]  /*3d90*/  HFMA2 R23, -RZ, RZ, 0, 0 ;  /* 0x00000000ff177431 */ /* 0x004fe400000001ff */
[----:B------:R-:W-:Y:S01]  /*3da0*/  IMAD.U32 R4, RZ, RZ, UR8 ;  /* 0x00000008ff047e24 */ /* 0x000fe2000f8e00ff */
[----:B------:R-:W-:Y:S01]  /*3db0*/  BSSY.RECONVERGENT B1, `(.L_x_5765) ;  /* 0x000001d000017945 */ /* 0x000fe20003800200 */
[C---:B------:R-:W-:Y:S01]  /*3dc0*/  ISETP.LT.U32.AND P1, PT, R28.reuse, UR4, PT ;  /* 0x000000041c007c0c */ /* 0x040fe2000bf21070 */
[----:B------:R-:W-:Y:S01]  /*3dd0*/  IMAD.X R3, RZ, RZ, R23, P0 ;  /* 0x000000ffff037224 */ /* 0x000fe200000e0617 */
[----:B------:R-:W-:-:S04]  /*3de0*/  ISETP.GE.U32.AND P0, PT, R28, UR4, PT ;  /* 0x000000041c007c0c */ /* 0x000fc8000bf06070 */
[----:B------:R-:W-:Y:S02]  /*3df0*/  ISETP.GT.U32.AND.EX P1, PT, R4, R3, PT, P1 ;  /* 0x000000030400720c */ /* 0x000fe40003f24110 */
[C---:B------:R-:W-:Y:S02]  /*3e00*/  ISETP.GE.U32.AND.EX P0, PT, R3.reuse, UR8, PT, P0 ;  /* 0x0000000803007c0c */ /* 0x040fe4000bf06100 */
[----:B------:R-:W-:Y:S02]  /*3e10*/  SEL R4, R28, UR4, !P1 ;  /* 0x000000041c047c07 */ /* 0x000fe4000c800000 */
[----:B------:R-:W-:Y:S02]  /*3e20*/  SEL R5, RZ, 0x1, P0 ;  /* 0x00000001ff057807 */ /* 0x000fe40000000000 */
[----:B------:R-:W-:Y:S02]  /*3e30*/  SEL R8, R3, UR8, !P1 ;  /* 0x0000000803087c07 */ /* 0x000fe4000c800000 */
[----:B------:R-:W-:-:S04]  /*3e40*/  IADD3 R11, P0, P1, R4, -R28, -R5 ;  /* 0x8000001c040b7210 */ /* 0x000fc8000791e805 */
[----:B------:R-:W-:-:S04]  /*3e50*/  IADD3.X R10, PT, PT, R8, -0x1, ~R3, P0, P1 ;  /* 0xffffffff080a7810 */ /* 0x000fc800007e2c03 */
[----:B------:R-:W-:-:S13]  /*3e60*/  ISETP.NE.U32.AND P0, PT, R10, RZ, PT ;  /* 0x000000ff0a00720c */ /* 0x000fda0003f05070 */
[----:B------:R-:W-:Y:S05]  /*3e70*/  @P0 BRA `(.L_x_5766) ;  /* 0x0000000000300947 */ /* 0x000fea0003800000 */
[----:B------:R-:W-:-:S04]  /*3e80*/  IMAD.HI.U32 R8, R11, UR7, RZ ;  /* 0x000000070b087c27 */ /* 0x000fc8000f8e00ff */
[----:B------:R-:W-:Y:S02]  /*3e90*/  IMAD.MOV R4, RZ, RZ, -R8 ;  /* 0x000000ffff047224 */ /* 0x000fe400078e0a08 */
[----:B------:R-:W-:Y:S02]  /*3ea0*/  IMAD.MOV.U32 R9, RZ, RZ, RZ ;  /* 0x000000ffff097224 */ /* 0x000fe400078e00ff */
[----:B------:R-:W-:-:S05]  /*3eb0*/  IMAD R4, R4, UR9, R11 ;  /* 0x0000000904047c24 */ /* 0x000fca000f8e020b */
[----:B------:R-:W-:-:S13]  /*3ec0*/  ISETP.GE.U32.AND P0, PT, R4, UR9, PT ;  /* 0x0000000904007c0c */ /* 0x000fda000bf06070 */
[----:B------:R-:W-:Y:S01]  /*3ed0*/  @P0 VIADD R4, R4, -UR9 ;  /* 0x8000000904040c36 */ /* 0x000fe20008000000 */
[----:B------:R-:W-:Y:S02]  /*3ee0*/  @P0 IADD3 R8, PT, PT, R8, 0x1, RZ ;  /* 0x0000000108080810 */ /* 0x000fe40007ffe0ff */
[----:B------:R-:W-:Y:S02]  /*3ef0*/  PLOP3.LUT P0, PT, PT, PT, UP0, 0x80, 0x8 ;  /* 0x000000000008781c */ /* 0x000fe40003f0f008 */
[----:B------:R-:W-:-:S13]  /*3f00*/  ISETP.GE.U32.AND P1, PT, R4, UR9, PT ;  /* 0x0000000904007c0c */ /* 0x000fda000bf26070 */
[----:B------:R-:W-:-:S05]  /*3f10*/  @P1 VIADD R8, R8, 0x1 ;  /* 0x0000000108081836 */ /* 0x000fca0000000000 */
[----:B------:R-:W-:Y:S01]  /*3f20*/  SEL R8, R8, UR13, P0 ;  /* 0x0000000d08087c07 */ /* 0x000fe20008000000 */
[----:B------:R-:W-:Y:S06]  /*3f30*/  BRA `(.L_x_5767) ;  /* 0x0000000000107947 */ /* 0x000fec0003800000 */
.L_x_5766:
[----:B------:R-:W-:Y:S01]  /*3f40*/  IMAD.U32 R4, RZ, RZ, UR9 ;  /* 0x00000009ff047e24 */ /* 0x000fe2000f8e00ff */
[----:B------:R-:W-:-:S07]  /*3f50*/  MOV R8, 0x3f70 ;  /* 0x00003f7000087802 */ /* 0x000fce0000000f00 */
[----:B------:R-:W-:Y:S05]  /*3f60*/  CALL.REL.NOINC `($__internal_24_$__cuda_sm20_div_u64) ;  /* 0x0000001400e07944 */ /* 0x000fea0003c00000 */
[----:B------:R-:W-:-:S07]  /*3f70*/  IMAD.MOV.U32 R8, RZ, RZ, R4 ;  /* 0x000000ffff087224 */ /* 0x000fce00078e0004 */
.L_x_5767:
[----:B------:R-:W-:Y:S05]  /*3f80*/  BSYNC.RECONVERGENT B1 ;  /* 0x0000000000017941 */ /* 0x000fea0003800200 */
.L_x_5765:
[----:B------:R-:W-:Y:S01]  /*3f90*/  IADD3 R5, P0, PT, R8, R5, RZ ;  /* 0x0000000508057210 */ /* 0x000fe20007f1e0ff */
[----:B------:R-:W-:Y:S03]  /*3fa0*/  BSSY.RECONVERGENT B1, `(.L_x_5768) ;  /* 0x0000037000017945 */ /* 0x000fe60003800200 */
[C---:B------:R-:W-:Y:S02]  /*3fb0*/  LOP3.LUT R4, R5.reuse, 0x1, RZ, 0xc0, !PT ;  /* 0x0000000105047812 */ /* 0x040fe400078ec0ff */
[----:B------:R-:W-:Y:S02]  /*3fc0*/  IADD3.X R8, PT, PT, RZ, R9, RZ, P0, !PT ;  /* 0x00000009ff087210 */ /* 0x000fe400007fe4ff */
[----:B------:R-:W-:Y:S02]  /*3fd0*/  ISETP.NE.U32.AND P0, PT, R4, 0x1, PT ;  /* 0x000000010400780c */ /* 0x000fe40003f05070 */
[----:B------:R-:W-:-:S02]  /*3fe0*/  ISETP.NE.U32.AND P1, PT, R5, RZ, PT ;  /* 0x000000ff0500720c */ /* 0x000fc40003f25070 */
[----:B------:R-:W-:Y:S02]  /*3ff0*/  ISETP.NE.U32.AND.EX P0, PT, RZ, RZ, PT, P0 ;  /* 0x000000ffff00720c */ /* 0x000fe40003f05100 */
[----:B------:R-:W-:-:S11]  /*4000*/  ISETP.NE.AND.EX P1, PT, R8, RZ, PT, P1 ;  /* 0x000000ff0800720c */ /* 0x000fd60003f25310 */
[----:B------:R-:W-:Y:S05]  /*4010*/  @!P0 BRA `(.L_x_5769) ;  /* 0x0000000000bc8947 */ /* 0x000fea0003800000 */
[C---:B------:R-:W-:Y:S01]  /*4020*/  IMAD.SHL.U32 R33, R6.reuse, 0x4, RZ ;  /* 0x0000000406217824 */ /* 0x040fe200078e00ff */
[----:B------:R-:W-:Y:S01]  /*4030*/  SHF.L.U64.HI R5, R6, 0x2, R23 ;  /* 0x0000000206057819 */ /* 0x000fe20000010217 */
[----:B------:R-:W-:Y:S01]  /*4040*/  IMAD.U32 R11, RZ, RZ, UR15 ;  /* 0x0000000fff0b7e24 */ /* 0x000fe2000f8e00ff */
[----:B------:R-:W-:Y:S01]  /*4050*/  MOV R9, UR15 ;  /* 0x0000000f00097c02 */ /* 0x000fe20008000f00 */
[----:B------:R-:W-:Y:S01]  /*4060*/  IMAD.U32 R31, RZ, RZ, UR15 ;  /* 0x0000000fff1f7e24 */ /* 0x000fe2000f8e00ff */
[-C--:B------:R-:W-:Y:S02]  /*4070*/  IADD3 R12, P0, PT, R18, R33.reuse, RZ ;  /* 0x00000021120c7210 */ /* 0x080fe40007f1e0ff */
[----:B------:R-:W-:-:S03]  /*4080*/  IADD3 R32, P2, PT, R26, R33, RZ ;  /* 0x000000211a207210 */ /* 0x000fc60007f5e0ff */
[--C-:B------:R-:W-:Y:S02]  /*4090*/  IMAD.X R13, R19, 0x1, R5.reuse, P0 ;  /* 0x00000001130d7824 */ /* 0x100fe400000e0605 */
[----:B------:R-:W-:Y:S02]  /*40a0*/  IMAD.X R33, R27, 0x1, R5, P2 ;  /* 0x000000011b217824 */ /* 0x000fe400010e0605 */
[----:B------:R-:W-:Y:S01]  /*40b0*/  IMAD.U32 R19, RZ, RZ, UR15 ;  /* 0x0000000fff137e24 */ /* 0x000fe2000f8e00ff */
[----:B------:R0:W2:Y:S01]  /*40c0*/  LDG.E R14, desc[UR10][R12.64] ;  /* 0x0000000a0c0e7981 */ /* 0x0000a2000c1e1900 */
[----:B------:R-:W-:-:S03]  /*40d0*/  IMAD.WIDE R8, R9, 0x4, R12 ;  /* 0x0000000409087825 */ /* 0x000fc600078e020c */
[----:B------:R-:W2:Y:S01]  /*40e0*/  LDG.E R7, desc[UR10][R32.64] ;  /* 0x0000000a20077981 */ /* 0x000ea2000c1e1900 */
[----:B------:R-:W-:-:S04]  /*40f0*/  IMAD.WIDE R18, R19, 0x4, R32 ;  /* 0x0000000413127825 */ /* 0x000fc800078e0220 */
[----:B------:R-:W-:Y:S02]  /*4100*/  IMAD.U32 R5, RZ, RZ, UR15 ;  /* 0x0000000fff057e24 */ /* 0x000fe4000f8e00ff */
[----:B------:R-:W-:Y:S02]  /*4110*/  IMAD.WIDE R10, R11, 0x4, R18 ;  /* 0x000000040b0a7825 */ /* 0x000fe400078e0212 */
[----:B------:R1:W3:Y:S02]  /*4120*/  LDG.E R18, desc[UR10][R18.64] ;  /* 0x0000000a12127981 */ /* 0x0002e4000c1e1900 */
[----:B------:R-:W-:Y:S02]  /*4130*/  IMAD.WIDE R4, R5, 0x4, R8 ;  /* 0x0000000405047825 */ /* 0x000fe400078e0208 */
[----:B------:R-:W3:Y:S02]  /*4140*/  LDG.E R9, desc[UR10][R8.64] ;  /* 0x0000000a08097981 */ /* 0x000ee4000c1e1900 */
[----:B------:R-:W-:-:S02]  /*4150*/  IMAD.U32 R27, RZ, RZ, UR15 ;  /* 0x0000000fff1b7e24 */ /* 0x000fc4000f8e00ff */
[----:B------:R-:W-:Y:S02]  /*4160*/  IMAD.WIDE R30, R31, 0x4, R4 ;  /* 0x000000041f1e7825 */ /* 0x000fe400078e0204 */
[----:B------:R-:W4:Y:S02]  /*4170*/  LDG.E R4, desc[UR10][R4.64] ;  /* 0x0000000a04047981 */ /* 0x000f24000c1e1900 */
[----:B------:R-:W-:Y:S02]  /*4180*/  IMAD.WIDE R26, R27, 0x4, R10 ;  /* 0x000000041b1a7825 */ /* 0x000fe400078e020a */
[----:B------:R-:W4:Y:S04]  /*4190*/  LDG.E R11, desc[UR10][R10.64] ;  /* 0x0000000a0a0b7981 */ /* 0x000f28000c1e1900 */
[----:B------:R-:W5:Y:S04]  /*41a0*/  LDG.E R27, desc[UR10][R26.64] ;  /* 0x0000000a1a1b7981 */ /* 0x000f68000c1e1900 */
[----:B------:R-:W5:Y:S01]  /*41b0*/  LDG.E R30, desc[UR10][R30.64] ;  /* 0x0000000a1e1e7981 */ /* 0x000f62000c1e1900 */
[----:B------:R-:W-:-:S02]  /*41c0*/  LEA R16, P0, R6, R16, 0x1 ;  /* 0x0000001006107211 */ /* 0x000fc400078008ff */
[----:B0-----:R-:W-:Y:S02]  /*41d0*/  MOV R13, UR15 ;  /* 0x0000000f000d7c02 */ /* 0x001fe40008000f00 */
[----:B------:R-:W-:Y:S01]  /*41e0*/  LEA.HI.X R17, R6, R17, R23, 0x1, P0 ;  /* 0x0000001106117211 */ /* 0x000fe200000f0c17 */
[----:B-1----:R-:W-:Y:S02]  /*41f0*/  IMAD.U32 R19, RZ, RZ, UR15 ;  /* 0x0000000fff137e24 */ /* 0x002fe4000f8e00ff */
[----:B------:R-:W-:-:S04]  /*4200*/  IMAD.WIDE R12, R13, 0x2, R16 ;  /* 0x000000020d0c7825 */ /* 0x000fc800078e0210 */
[----:B------:R-:W-:Y:S02]  /*4210*/  IMAD.MOV.U32 R23, RZ, RZ, R3 ;  /* 0x000000ffff177224 */ /* 0x000fe400078e0003 */
[----:B--2---:R-:W-:-:S05]  /*4220*/  FFMA.FTZ R7, R14, -UR12, R7 ;  /* 0x8000000c0e077c23 */ /* 0x004fca0008010007 */
[----:B------:R-:W-:Y:S01]  /*4230*/  F2FP.BF16.F32.PACK_AB R7, RZ, R7 ;  /* 0x00000007ff07723e */ /* 0x000fe200000010ff */
[----:B---3--:R-:W-:-:S04]  /*4240*/  FFMA.FTZ R9, R9, -UR12, R18 ;  /* 0x8000000c09097c23 */ /* 0x008fc80008010012 */
[----:B------:R-:W-:Y:S01]  /*4250*/  STG.E.U16 desc[UR10][R16.64], R7 ;  /* 0x0000000710007986 */ /* 0x000fe2000c10150a */
[----:B------:R-:W-:Y:S01]  /*4260*/  F2FP.BF16.F32.PACK_AB R6, RZ, R9 ;  /* 0x00000009ff06723e */ /* 0x000fe200000010ff */
[----:B----4-:R-:W-:Y:S01]  /*4270*/  FFMA.FTZ R11, R4, -UR12, R11 ;  /* 0x8000000c040b7c23 */ /* 0x010fe2000801000b */
[----:B------:R-:W-:-:S04]  /*4280*/  IMAD.WIDE R4, R19, 0x2, R12 ;  /* 0x0000000213047825 */ /* 0x000fc800078e020c */
[----:B-----5:R-:W-:Y:S01]  /*4290*/  FFMA.FTZ R8, R30, -UR12, R27 ;  /* 0x8000000c1e087c23 */ /* 0x020fe2000801001b */
[----:B------:R-:W-:-:S04]  /*42a0*/  F2FP.BF16.F32.PACK_AB R11, RZ, R11 ;  /* 0x0000000bff0b723e */ /* 0x000fc800000010ff */
[----:B------:R-:W-:Y:S01]  /*42b0*/  F2FP.BF16.F32.PACK_AB R10, RZ, R8 ;  /* 0x00000008ff0a723e */ /* 0x000fe200000010ff */
[----:B------:R-:W-:Y:S01]  /*42c0*/  IMAD.WIDE R8, R19, 0x2, R4 ;  /* 0x0000000213087825 */ /* 0x000fe200078e0204 */
[----:B------:R0:W-:Y:S04]  /*42d0*/  STG.E.U16 desc[UR10][R12.64], R6 ;  /* 0x000000060c007986 */ /* 0x0001e8000c10150a */
[----:B------:R1:W-:Y:S04]  /*42e0*/  STG.E.U16 desc[UR10][R4.64], R11 ;  /* 0x0000000b04007986 */ /* 0x0003e8000c10150a */
[----:B------:R1:W-:Y:S01]  /*42f0*/  STG.E.U16 desc[UR10][R8.64], R10 ;  /* 0x0000000a08007986 */ /* 0x0003e2000c10150a */
[----:B0-----:R-:W-:-:S07]  /*4300*/  IMAD.MOV.U32 R6, RZ, RZ, R28 ;  /* 0x000000ffff067224 */ /* 0x001fce00078e001c */
.L_x_5769:
[----:B------:R-:W-:Y:S05]  /*4310*/  BSYNC.RECONVERGENT B1 ;  /* 0x0000000000017941 */ /* 0x000fea0003800200 */
.L_x_5768:
[----:B------:R-:W-:Y:S05]  /*4320*/  @!P1 BRA `(.L_x_5764) ;  /* 0x0000000400b49947 */ /* 0x000fea0003800000 */
[----:B------:R-:W0:Y:S01]  /*4330*/  LDCU.64 UR16, c[0x0][0x380] ;  /* 0x00007000ff1077ac */ /* 0x000e220008000a00 */
[C---:B-1----:R-:W-:Y:S01]  /*4340*/  LEA R4, P0, R6.reuse, R21, 0x1 ;  /* 0x0000001506047211 */ /* 0x042fe200078008ff */
[C---:B------:R-:W-:Y:S01]  /*4350*/  IMAD.SHL.U32 R3, R6.reuse, 0x4, RZ ;  /* 0x0000000406037824 */ /* 0x040fe200078e00ff */
[C-C-:B------:R-:W-:Y:S02]  /*4360*/  SHF.L.U64.HI R11, R6.reuse, 0x2, R23.reuse ;  /* 0x00000002060b7819 */ /* 0x140fe40000010217 */
[--C-:B------:R-:W-:Y:S02]  /*4370*/  LEA.HI.X R5, R6, R2, R23.reuse, 0x1, P0 ;  /* 0x0000000206057211 */ /* 0x100fe400000f0c17 */
[C---:B------:R-:W-:Y:S01]  /*4380*/  LEA R10, P0, R24.reuse, R3, 0x2 ;  /* 0x00000003180a7211 */ /* 0x040fe200078010ff */
[----:B------:R-:W-:Y:S01]  /*4390*/  IMAD.MOV.U32 R3, RZ, RZ, R23 ;  /* 0x000000ffff037224 */ /* 0x000fe200078e0017 */
[----:B------:R-:W-:Y:S02]  /*43a0*/  MOV R28, R6 ;  /* 0x00000006001c7202 */ /* 0x000fe40000000f00 */
[----:B------:R-:W-:-:S02]  /*43b0*/  LEA.HI.X R11, R24, R11, R0, 0x2, P0 ;  /* 0x0000000b180b7211 */ /* 0x000fc400000f1400 */
[----:B0-----:R-:W-:-:S04]  /*43c0*/  IADD3 R4, P1, PT, R4, UR16, RZ ;  /* 0x0000001004047c10 */ /* 0x001fc8000ff3e0ff */
[----:B------:R-:W-:-:S09]  /*43d0*/  IADD3.X R5, PT, PT, R5, UR17, RZ, P1, !PT ;  /* 0x0000001105057c10 */ /* 0x000fd20008ffe4ff */
.L_x_5770:
[C---:B---3--:R-:W-:Y:S02]  /*43e0*/  IADD3 R8, P0, PT, R10.reuse, UR18, RZ ;  /* 0x000000120a087c10 */ /* 0x048fe4000ff1e0ff */
[----:B------:R-:W-:Y:S02]  /*43f0*/  IADD3 R30, P1, PT, R10, UR20, RZ ;  /* 0x000000140a1e7c10 */ /* 0x000fe4000ff3e0ff */
[C---:B------:R-:W-:Y:S02]  /*4400*/  IADD3.X R9, PT, PT, R11.reuse, UR19, RZ, P0, !PT ;  /* 0x000000130b097c10 */ /* 0x040fe400087fe4ff */
[----:B------:R-:W-:Y:S02]  /*4410*/  IADD3.X R31, PT, PT, R11, UR21, RZ, P1, !PT ;  /* 0x000000150b1f7c10 */ /* 0x000fe40008ffe4ff */
[----:B------:R-:W-:Y:S01]  /*4420*/  IADD3 R16, P0, PT, R8, UR9, RZ ;  /* 0x0000000908107c10 */ /* 0x000fe2000ff1e0ff */
[----:B------:R0:W2:Y:S01]  /*4430*/  LDG.E R14, desc[UR10][R8.64] ;  /* 0x0000000a080e7981 */ /* 0x0000a2000c1e1900 */
[----:B------:R-:W-:-:S03]  /*4440*/  IADD3 R6, P1, PT, R30, UR9, RZ ;  /* 0x000000091e067c10 */ /* 0x000fc6000ff3e0ff */
[----:B------:R-:W-:Y:S01]  /*4450*/  IMAD.X R17, RZ, RZ, R9, P0 ;  /* 0x000000ffff117224 */ /* 0x000fe200000e0609 */
[----:B------:R-:W-:Y:S01]  /*4460*/  IADD3 R18, P0, PT, R16, UR9, RZ ;  /* 0x0000000910127c10 */ /* 0x000fe2000ff1e0ff */
[----:B------:R-:W-:Y:S01]  /*4470*/  IMAD.X R7, RZ, RZ, R31, P1 ;  /* 0x000000ffff077224 */ /* 0x000fe200008e061f */
[----:B------:R-:W-:Y:S01]  /*4480*/  IADD3 R26, P1, PT, R6, UR9, RZ ;  /* 0x00000009061a7c10 */ /* 0x000fe2000ff3e0ff */
[----:B------:R-:W2:Y:S02]  /*4490*/  LDG.E R23, desc[UR10][R30.64] ;  /* 0x0000000a1e177981 */ /* 0x000ea4000c1e1900 */
[----:B------:R-:W-:Y:S01]  /*44a0*/  IMAD.X R19, RZ, RZ, R17, P0 ;  /* 0x000000ffff137224 */ /* 0x000fe200000e0611 */
[----:B------:R-:W-:Y:S01]  /*44b0*/  IADD3.X R27, PT, PT, RZ, R7, RZ, P1, !PT ;  /* 0x00000007ff1b7210 */ /* 0x000fe20000ffe4ff */
[----:B------:R-:W3:Y:S01]  /*44c0*/  LDG.E R16, desc[UR10][R16.64] ;  /* 0x0000000a10107981 */ /* 0x000ee2000c1e1900 */
[----:B------:R-:W-:Y:S02]  /*44d0*/  IADD3 R12, P0, PT, R18, UR9, RZ ;  /* 0x00000009120c7c10 */ /* 0x000fe4000ff1e0ff */
[----:B0-----:R-:W-:Y:S01]  /*44e0*/  IADD3 R8, P1, PT, R26, UR9, RZ ;  /* 0x000000091a087c10 */ /* 0x001fe2000ff3e0ff */
[----:B------:R0:W3:Y:S02]  /*44f0*/  LDG.E R29, desc[UR10][R6.64] ;  /* 0x0000000a061d7981 */ /* 0x0000e4000c1e1900 */
[----:B------:R-:W-:-:S02]  /*4500*/  IMAD.X R13, RZ, RZ, R19, P0 ;  /* 0x000000ffff0d7224 */ /* 0x000fc400000e0613 */
[----:B------:R-:W-:Y:S01]  /*4510*/  IMAD.X R9, RZ, RZ, R27, P1 ;  /* 0x000000ffff097224 */ /* 0x000fe200008e061b */
[----:B------:R-:W4:Y:S04]  /*4520*/  LDG.E R18, desc[UR10][R18.64] ;  /* 0x0000000a12127981 */ /* 0x000f28000c1e1900 */
[----:B------:R-:W5:Y:S04]  /*4530*/  LDG.E R17, desc[UR10][R12.64] ;  /* 0x0000000a0c117981 */ /* 0x000f68000c1e1900 */
[----:B------:R-:W5:Y:S04]  /*4540*/  LDG.E R20, desc[UR10][R8.64] ;  /* 0x0000000a08147981 */ /* 0x000f68000c1e1900 */
[----:B------:R1:W4:Y:S01]  /*4550*/  LDG.E R31, desc[UR10][R26.64] ;  /* 0x0000000a1a1f7981 */ /* 0x000322000c1e1900 */
[----:B0-----:R-:W-:Y:S01]  /*4560*/  IMAD.U32 R7, RZ, RZ, UR15 ;  /* 0x0000000fff077e24 */ /* 0x001fe2000f8e00ff */
[----:B------:R-:W-:-:S04]  /*4570*/  IADD3 R34, P0, PT, R12, UR9, RZ ;  /* 0x000000090c227c10 */ /* 0x000fc8000ff1e0ff */
[----:B------:R-:W-:Y:S01]  /*4580*/  IADD3.X R35, PT, PT, RZ, R13, RZ, P0, !PT ;  /* 0x0000000dff237210 */ /* 0x000fe200007fe4ff */
[----:B-1----:R-:W-:Y:S01]  /*4590*/  IMAD.U32 R27, RZ, RZ, UR15 ;  /* 0x0000000fff1b7e24 */ /* 0x002fe2000f8e00ff */
[----:B------:R-:W-:-:S05]  /*45a0*/  IADD3 R12, P1, PT, R34, UR9, RZ ;  /* 0x00000009220c7c10 */ /* 0x000fca000ff3e0ff */
[----:B------:R-:W-:Y:S02]  /*45b0*/  IMAD.X R13, RZ, RZ, R35, P1 ;  /* 0x000000ffff0d7224 */ /* 0x000fe400008e0623 */
[----:B--2---:R-:W-:Y:S01]  /*45c0*/  FFMA.FTZ R14, R14, -UR12, R23 ;  /* 0x8000000c0e0e7c23 */ /* 0x004fe20008010017 */
[----:B---3--:R-:W-:-:S04]  /*45d0*/  FFMA.FTZ R16, R16, -UR12, R29 ;  /* 0x8000000c10107c23 */ /* 0x008fc8000801001d */
[----:B------:R-:W-:Y:S02]  /*45e0*/  F2FP.BF16.F32.PACK_AB R14, RZ, R14 ;  /* 0x0000000eff0e723e */ /* 0x000fe400000010ff */
[----:B------:R-:W-:-:S03]  /*45f0*/  F2FP.BF16.F32.PACK_AB R16, RZ, R16 ;  /* 0x00000010ff10723e */ /* 0x000fc600000010ff */
[----:B------:R-:W-:Y:S01]  /*4600*/  STG.E.U16 desc[UR10][R4.64], R14 ;  /* 0x0000000e04007986 */ /* 0x000fe2000c10150a */
[--C-:B-----5:R-:W-:Y:S01]  /*4610*/  FFMA.FTZ R17, R17, -UR12, R20.reuse ;  /* 0x8000000c11117c23 */ /* 0x120fe20008010014 */
[----:B------:R-:W-:Y:S01]  /*4620*/  PRMT R20, R16, 0x7610, R20 ;  /* 0x0000761010147816 */ /* 0x000fe20000000014 */
[----:B----4-:R-:W-:Y:S01]  /*4630*/  FFMA.FTZ R31, R18, -UR12, R31 ;  /* 0x8000000c121f7c23 */ /* 0x010fe2000801001f */
[----:B------:R-:W-:Y:S02]  /*4640*/  IMAD.WIDE.U32 R18, R7, 0x2, R4 ;  /* 0x0000000207127825 */ /* 0x000fe400078e0004 */
[----:B------:R-:W-:Y:S02]  /*4650*/  F2FP.BF16.F32.PACK_AB R17, RZ, R17 ;  /* 0x00000011ff11723e */ /* 0x000fe400000010ff */
[----:B------:R-:W-:Y:S01]  /*4660*/  IADD3 R16, P0, PT, R8, UR9, RZ ;  /* 0x0000000908107c10 */ /* 0x000fe2000ff1e0ff */
[----:B------:R0:W-:Y:S01]  /*4670*/  STG.E.U16 desc[UR10][R18.64], R20 ;  /* 0x0000001412007986 */ /* 0x0001e2000c10150a */
[----:B------:R-:W-:Y:S01]  /*4680*/  IMAD.WIDE.U32 R26, R27, 0x2, R18 ;  /* 0x000000021b1a7825 */ /* 0x000fe200078e0012 */
[----:B------:R-:W-:-:S02]  /*4690*/  F2FP.BF16.F32.PACK_AB R31, RZ, R31 ;  /* 0x0000001fff1f723e */ /* 0x000fc400000010ff */
[----:B0-----:R-:W-:Y:S01]  /*46a0*/  PRMT R19, R17, 0x7610, R19 ;  /* 0x0000761011137816 */ /* 0x001fe20000000013 */
[----:B------:R-:W-:Y:S01]  /*46b0*/  IMAD.X R17, RZ, RZ, R9, P0 ;  /* 0x000000ffff117224 */ /* 0x000fe200000e0609 */
[----:B------:R-:W-:Y:S01]  /*46c0*/  IADD3 R8, P0, PT, R16, UR9, RZ ;  /* 0x0000000910087c10 */ /* 0x000fe2000ff1e0ff */
[----:B------:R-:W-:Y:S01]  /*46d0*/  IMAD.WIDE.U32 R6, R7, 0x2, R26 ;  /* 0x0000000207067825 */ /* 0x000fe200078e001a */
[----:B------:R0:W-:Y:S01]  /*46e0*/  STG.E.U16 desc[UR10][R26.64], R31 ;  /* 0x0000001f1a007986 */ /* 0x0001e2000c10150a */
[----:B------:R-:W-:Y:S02]  /*46f0*/  IADD3 R18, P1, PT, R12, UR9, RZ ;  /* 0x000000090c127c10 */ /* 0x000fe4000ff3e0ff */
[----:B------:R-:W-:Y:S01]  /*4700*/  IMAD.X R9, RZ, RZ, R17, P0 ;  /* 0x000000ffff097224 */ /* 0x000fe200000e0611 */
[----:B------:R1:W-:Y:S04]  /*4710*/  STG.E.U16 desc[UR10][R6.64], R19 ;  /* 0x0000001306007986 */ /* 0x0003e8000c10150a */
[----:B------:R-:W2:Y:S01]  /*4720*/  LDG.E R34, desc[UR10][R34.64] ;  /* 0x0000000a22227981 */ /* 0x000ea2000c1e1900 */
[----:B0-----:R-:W-:-:S03]  /*4730*/  IADD3 R26, P0, PT, R8, UR9, RZ ;  /* 0x00000009081a7c10 */ /* 0x001fc6000ff1e0ff */
[----:B------:R-:W2:Y:S01]  /*4740*/  LDG.E R17, desc[UR10][R16.64] ;  /* 0x0000000a10117981 */ /* 0x000ea2000c1e1900 */
[----:B------:R-:W-:Y:S01]  /*4750*/  IADD3.X R27, PT, PT, RZ, R9, RZ, P0, !PT ;  /* 0x00000009ff1b7210 */ /* 0x000fe200007fe4ff */
[----:B-1----:R-:W-:Y:S01]  /*4760*/  IMAD.X R19, RZ, RZ, R13, P1 ;  /* 0x000000ffff137224 */ /* 0x002fe200008e060d */
[----:B------:R-:W-:Y:S01]  /*4770*/  IADD3 R32, P0, PT, R26, UR9, RZ ;  /* 0x000000091a207c10 */ /* 0x000fe2000ff1e0ff */
[----:B------:R0:W3:Y:S01]  /*4780*/  LDG.E R12, desc[UR10][R12.64] ;  /* 0x0000000a0c0c7981 */ /* 0x0000e2000c1e1900 */
[----:B------:R-:W-:-:S03]  /*4790*/  IADD3 R30, P1, PT, R18, UR9, RZ ;  /* 0x00000009121e7c10 */ /* 0x000fc6000ff3e0ff */
[----:B------:R-:W3:Y:S01]  /*47a0*/  LDG.E R9, desc[UR10][R8.64] ;  /* 0x0000000a08097981 */ /* 0x000ee2000c1e1900 */
[----:B------:R-:W-:-:S03]  /*47b0*/  IMAD.X R33, RZ, RZ, R27, P0 ;  /* 0x000000ffff217224 */ /* 0x000fc600000e061b */
[----:B------:R1:W4:Y:S01]  /*47c0*/  LDG.E R14, desc[UR10][R18.64] ;  /* 0x0000000a120e7981 */ /* 0x000322000c1e1900 */
[----:B------:R-:W-:-:S03]  /*47d0*/  IMAD.X R31, RZ, RZ, R19, P1 ;  /* 0x000000ffff1f7224 */ /* 0x000fc600008e0613 */
[----:B------:R-:W4:Y:S04]  /*47e0*/  LDG.E R27, desc[UR10][R26.64] ;  /* 0x0000000a1a1b7981 */ /* 0x000f28000c1e1900 */
[----:B------:R-:W5:Y:S04]  /*47f0*/  LDG.E R30, desc[UR10][R30.64] ;  /* 0x0000000a1e1e7981 */ /* 0x000f68000c1e1900 */
[----:B------:R-:W5:Y:S01]  /*4800*/  LDG.E R33, desc[UR10][R32.64] ;  /* 0x0000000a20217981 */ /* 0x000f62000c1e1900 */
[----:B0-----:R-:W-:Y:S02]  /*4810*/  IMAD.U32 R13, RZ, RZ, UR15 ;  /* 0x0000000fff0d7e24 */ /* 0x001fe4000f8e00ff */
[----:B-1----:R-:W-:-:S02]  /*4820*/  IMAD.U32 R19, RZ, RZ, UR15 ;  /* 0x0000000fff137e24 */ /* 0x002fc4000f8e00ff */
[----:B------:R-:W-:-:S04]  /*4830*/  IMAD.WIDE.U32 R6, R13, 0x2, R6 ;  /* 0x000000020d067825 */ /* 0x000fc800078e0006 */
[----:B------:R-:W-:Y:S02]  /*4840*/  IMAD.MOV.U32 R29, RZ, RZ, R3 ;  /* 0x000000ffff1d7224 */ /* 0x000fe400078e0003 */
[----:B------:R-:W-:-:S03]  /*4850*/  IMAD.WIDE.U32 R28, R19, 0x8, R28 ;  /* 0x00000008131c7825 */ /* 0x000fc600078e001c */
[----:B------:R-:W-:-:S04]  /*4860*/  ISETP.GE.U32.AND P0, PT, R28, UR4, PT ;  /* 0x000000041c007c0c */ /* 0x000fc8000bf06070 */
[----:B------:R-:W-:Y:S01]  /*4870*/  ISETP.GE.AND.EX P0, PT, R29, UR8, PT, P0 ;  /* 0x000000081d007c0c */ /* 0x000fe2000bf06300 */
[----:B------:R-:W-:-:S04]  /*4880*/  IMAD.U32 R3, RZ, RZ, UR15 ;  /* 0x0000000fff037e24 */ /* 0x000fc8000f8e00ff */
[----:B------:R-:W-:-:S04]  /*4890*/  IMAD.WIDE.U32 R4, R3, 0x10, R4 ;  /* 0x0000001003047825 */ /* 0x000fc800078e0004 */
[----:B------:R-:W-:Y:S02]  /*48a0*/  IMAD.MOV.U32 R3, RZ, RZ, R29 ;  /* 0x000000ffff037224 */ /* 0x000fe400078e001d */
[----:B--2---:R-:W-:-:S05]  /*48b0*/  FFMA.FTZ R17, R34, -UR12, R17 ;  /* 0x8000000c22117c23 */ /* 0x004fca0008010011 */
[----:B------:R-:W-:Y:S01]  /*48c0*/  F2FP.BF16.F32.PACK_AB R17, RZ, R17 ;  /* 0x00000011ff11723e */ /* 0x000fe200000010ff */
[----:B---3--:R-:W-:Y:S01]  /*48d0*/  FFMA.FTZ R12, R12, -UR12, R9 ;  /* 0x8000000c0c0c7c23 */ /* 0x008fe20008010009 */
[----:B------:R-:W-:Y:S02]  /*48e0*/  IMAD.WIDE.U32 R8, R19, 0x2, R6 ;  /* 0x0000000213087825 */ /* 0x000fe400078e0006 */
[----:B------:R-:W-:Y:S02]  /*48f0*/  PRMT R18, R17, 0x7610, R18 ;  /* 0x0000761011127816 */ /* 0x000fe40000000012 */
[----:B----4-:R-:W-:Y:S01]  /*4900*/  FFMA.FTZ R13, R14, -UR12, R27 ;  /* 0x8000000c0e0d7c23 */ /* 0x010fe2000801001b */
[----:B------:R-:W-:Y:S02]  /*4910*/  F2FP.BF16.F32.PACK_AB R14, RZ, R12 ;  /* 0x0000000cff0e723e */ /* 0x000fe400000010ff */
[----:B------:R-:W-:Y:S02]  /*4920*/  MOV R17, UR15 ;  /* 0x0000000f00117c02 */ /* 0x000fe40008000f00 */
[----:B------:R-:W-:Y:S01]  /*4930*/  F2FP.BF16.F32.PACK_AB R16, RZ, R13 ;  /* 0x0000000dff10723e */ /* 0x000fe200000010ff */
[----:B------:R-:W-:-:S04]  /*4940*/  IMAD.WIDE.U32 R12, R19, 0x2, R8 ;  /* 0x00000002130c7825 */ /* 0x000fc800078e0008 */
[----:B-----5:R-:W-:Y:S01]  /*4950*/  FFMA.FTZ R30, R30, -UR12, R33 ;  /* 0x8000000c1e1e7c23 */ /* 0x020fe20008010021 */
[----:B------:R-:W-:Y:S01]  /*4960*/  PRMT R20, R16, 0x7610, R20 ;  /* 0x0000761010147816 */ /* 0x000fe20000000014 */
[----:B------:R0:W-:Y:S01]  /*4970*/  STG.E.U16 desc[UR10][R6.64], R18 ;  /* 0x0000001206007986 */ /* 0x0001e2000c10150a */
[----:B------:R-:W-:Y:S02]  /*4980*/  IMAD.WIDE.U32 R16, R17, 0x2, R12 ;  /* 0x0000000211107825 */ /* 0x000fe400078e000c */
[----:B------:R-:W-:Y:S01]  /*4990*/  F2FP.BF16.F32.PACK_AB R30, RZ, R30 ;  /* 0x0000001eff1e723e */ /* 0x000fe200000010ff */
[----:B------:R3:W-:Y:S04]  /*49a0*/  STG.E.U16 desc[UR10][R8.64], R14 ;  /* 0x0000000e08007986 */ /* 0x0007e8000c10150a */
[----:B------:R3:W-:Y:S04]  /*49b0*/  STG.E.U16 desc[UR10][R12.64], R20 ;  /* 0x000000140c007986 */ /* 0x0007e8000c10150a */
[----:B------:R3:W-:Y:S01]  /*49c0*/  STG.E.U16 desc[UR10][R16.64], R30 ;  /* 0x0000001e10007986 */ /* 0x0007e2000c10150a */
[----:B0-----:R-:W-:-:S04]  /*49d0*/  IMAD.U32 R7, RZ, RZ, UR15 ;  /* 0x0000000fff077e24 */ /* 0x001fc8000f8e00ff */
[----:B------:R-:W-:Y:S01]  /*49e0*/  IMAD.WIDE.U32 R10, R7, 0x20, R10 ;  /* 0x00000020070a7825 */ /* 0x000fe200078e000a */
[----:B------:R-:W-:Y:S06]  /*49f0*/  @!P0 BRA `(.L_x_5770) ;  /* 0xfffffff800788947 */ /* 0x000fec000383ffff */
.L_x_5764:
[----:B------:R-:W-:Y:S05]  /*4a00*/  BSYNC.RECONVERGENT B0 ;  /* 0x0000000000007941 */ /* 0x000fea0003800200 */
.L_x_5763:
[----:B------:R-:W0:Y:S02]  /*4a10*/  LDCU UR14, c[0x0][0x398] ;  /* 0x00007300ff0e77ac */ /* 0x000e240008000800 */
[----:B0-----:R-:W-:-:S04]  /*4a20*/  ISETP.GE.U32.AND P0, PT, R28, UR14, PT ;  /* 0x0000000e1c007c0c */ /* 0x001fc8000bf06070 */
[----:B------:R-:W-:-:S13]  /*4a30*/  ISETP.GE.AND.EX P0, PT, R3, UR5, PT, P0 ;  /* 0x0000000503007c0c */ /* 0x000fda000bf06300 */
[----:B------:R-:W-:Y:S05]  /*4a40*/  @P0 EXIT ;  /* 0x000000000000094d */ /* 0x000fea0003800000 */
[----:B------:R-:W-:Y:S01]  /*4a50*/  IADD3 R7, P0, PT, R28, UR15, RZ ;  /* 0x0000000f1c077c10 */ /* 0x000fe2000ff1e0ff */
[----:B------:R-:W-:Y:S03]  /*4a60*/  BSSY.RECONVERGENT B0, `(.L_x_5771) ;  /* 0x0000025000007945 */ /* 0x000fe60003800200 */
[----:B-1-3--:R-:W-:Y:S02]  /*4a70*/  IADD3.X R9, PT, PT, RZ, R3, RZ, P0, !PT ;  /* 0x00000003ff097210 */ /* 0x00afe400007fe4ff */
[C---:B------:R-:W-:Y:S02]  /*4a80*/  ISETP.GT.U32.AND P1, PT, R7.reuse, UR14, PT ;  /* 0x0000000e07007c0c */ /* 0x040fe4000bf24070 */
[----:B------:R-:W-:Y:S02]  /*4a90*/  ISETP.GE.U32.AND P0, PT, R7, UR14, PT ;  /* 0x0000000e07007c0c */ /* 0x000fe4000bf06070 */
[----:B------:R-:W-:-:S02]  /*4aa0*/  ISETP.GT.U32.AND.EX P1, PT, R9, UR5, PT, P1 ;  /* 0x0000000509007c0c */ /* 0x000fc4000bf24110 */
[----:B------:R-:W-:Y:S02]  /*4ab0*/  ISETP.GE.U32.AND.EX P0, PT, R9, UR5, PT, P0 ;  /* 0x0000000509007c0c */ /* 0x000fe4000bf06100 */
[----:B------:R-:W-:Y:S02]  /*4ac0*/  SEL R4, R7, UR14, P1 ;  /* 0x0000000e07047c07 */ /* 0x000fe40008800000 */
[----:B------:R-:W-:Y:S02]  /*4ad0*/  SEL R5, RZ, 0x1, P0 ;  /* 0x00000001ff057807 */ /* 0x000fe40000000000 */
[----:B------:R-:W-:Y:S02]  /*4ae0*/  SEL R6, R9, UR5, P1 ;  /* 0x0000000509067c07 */ /* 0x000fe40008800000 */
[----:B------:R-:W-:-:S04]  /*4af0*/  IADD3 R11, P0, P1, R4, -R7, -R5 ;  /* 0x80000007040b7210 */ /* 0x000fc8000791e805 */
[----:B------:R-:W-:-:S04]  /*4b00*/  IADD3.X R10, PT, PT, R6, -0x1, ~R9, P0, P1 ;  /* 0xffffffff060a7810 */ /* 0x000fc800007e2c09 */
[----:B------:R-:W-:-:S13]  /*4b10*/  ISETP.NE.U32.AND P0, PT, R10, RZ, PT ;  /* 0x000000ff0a00720c */ /* 0x000fda0003f05070 */
[----:B------:R-:W-:Y:S05]  /*4b20*/  @P0 BRA `(.L_x_5772) ;  /* 0x0000000000500947 */ /* 0x000fea0003800000 */
[----:B------:R-:W0:Y:S01]  /*4b30*/  I2F.U32.RP R9, UR15 ;  /* 0x0000000f00097d06 */ /* 0x000e220008209000 */
[----:B------:R-:W-:-:S07]  /*4b40*/  ISETP.NE.U32.AND P2, PT, RZ, UR15, PT ;  /* 0x0000000fff007c0c */ /* 0x000fce000bf45070 */
[----:B0-----:R-:W0:Y:S02]  /*4b50*/  MUFU.RCP R9, R9 ;  /* 0x0000000900097308 */ /* 0x001e240000001000 */
[----:B0-----:R-:W-:Y:S02]  /*4b60*/  VIADD R6, R9, 0xffffffe ;  /* 0x0ffffffe09067836 */ /* 0x001fe40000000000 */
[----:B------:R-:W-:-:S04]  /*4b70*/  IMAD.MOV.U32 R9, RZ, RZ, RZ ;  /* 0x000000ffff097224 */ /* 0x000fc800078e00ff */
[----:B------:R0:W1:Y:S02]  /*4b80*/  F2I.FTZ.U32.TRUNC.NTZ R7, R6 ;  /* 0x0000000600077305 */ /* 0x000064000021f000 */
[----:B0-----:R-:W-:Y:S02]  /*4b90*/  IMAD.MOV.U32 R6, RZ, RZ, RZ ;  /* 0x000000ffff067224 */ /* 0x001fe400078e00ff */
[----:B-1----:R-:W-:-:S04]  /*4ba0*/  IMAD.MOV R13, RZ, RZ, -R7 ;  /* 0x000000ffff0d7224 */ /* 0x002fc800078e0a07 */
[----:B------:R-:W-:-:S04]  /*4bb0*/  IMAD R13, R13, UR15, RZ ;  /* 0x0000000f0d0d7c24 */ /* 0x000fc8000f8e02ff */
[----:B------:R-:W-:-:S06]  /*4bc0*/  IMAD.HI.U32 R8, R7, R13, R6 ;  /* 0x0000000d07087227 */ /* 0x000fcc00078e0006 */
[----:B------:R-:W-:-:S04]  /*4bd0*/  IMAD.HI.U32 R8, R8, R11, RZ ;  /* 0x0000000b08087227 */ /* 0x000fc800078e00ff */
[----:B------:R-:W-:-:S04]  /*4be0*/  IMAD.MOV R4, RZ, RZ, -R8 ;  /* 0x000000ffff047224 */ /* 0x000fc800078e0a08 */
[----:B------:R-:W-:-:S05]  /*4bf0*/  IMAD R4, R4, UR15, R11 ;  /* 0x0000000f04047c24 */ /* 0x000fca000f8e020b */
[----:B------:R-:W-:-:S13]  /*4c00*/  ISETP.GE.U32.AND P0, PT, R4, UR15, PT ;  /* 0x0000000f04007c0c */ /* 0x000fda000bf06070 */
[----:B------:R-:W-:Y:S01]  /*4c10*/  @P0 IADD3 R4, PT, PT, R4, -UR15, RZ ;  /* 0x8000000f04040c10 */ /* 0x000fe2000fffe0ff */
[----:B------:R-:W-:-:S03]  /*4c20*/  @P0 VIADD R8, R8, 0x1 ;  /* 0x0000000108080836 */ /* 0x000fc60000000000 */
[----:B------:R-:W-:-:S13]  /*4c30*/  ISETP.GE.U32.AND P1, PT, R4, UR15, PT ;  /* 0x0000000f04007c0c */ /* 0x000fda000bf26070 */
[----:B------:R-:W-:Y:S01]  /*4c40*/  @P1 VIADD R8, R8, 0x1 ;  /* 0x0000000108081836 */ /* 0x000fe20000000000 */
[----:B------:R-:W-:Y:S01]  /*4c50*/  @!P2 LOP3.LUT R8, RZ, UR15, RZ, 0x33, !PT ;  /* 0x0000000fff08ac12 */ /* 0x000fe2000f8e33ff */
[----:B------:R-:W-:Y:S06]  /*4c60*/  BRA `(.L_x_5773) ;  /* 0x0000000000107947 */ /* 0x000fec0003800000 */
.L_x_5772:
[----:B------:R-:W-:Y:S01]  /*4c70*/  IMAD.U32 R4, RZ, RZ, UR15 ;  /* 0x0000000fff047e24 */ /* 0x000fe2000f8e00ff */
[----:B------:R-:W-:-:S07]  /*4c80*/  MOV R8, 0x4ca0 ;  /* 0x00004ca000087802 */ /* 0x000fce0000000f00 */
[----:B--2---:R-:W-:Y:S05]  /*4c90*/  CALL.REL.NOINC `($__internal_24_$__cuda_sm20_div_u64) ;  /* 0x0000000800947944 */ /* 0x004fea0003c00000 */
[----:B------:R-:W-:-:S07]  /*4ca0*/  MOV R8, R4 ;  /* 0x0000000400087202 */ /* 0x000fce0000000f00 */
.L_x_5773:
[----:B------:R-:W-:Y:S05]  /*4cb0*/  BSYNC.RECONVERGENT B0 ;  /* 0x0000000000007941 */ /* 0x000fea0003800200 */
.L_x_5771:
[----:B------:R-:W-:Y:S01]  /*4cc0*/  IADD3 R5, P0, PT, R8, R5, RZ ;  /* 0x0000000508057210 */ /* 0x000fe20007f1e0ff */
[----:B------:R-:W0:Y:S01]  /*4cd0*/  LDCU.64 UR8, c[0x0][0x390] ;  /* 0x00007200ff0877ac */ /* 0x000e220008000a00 */
[----:B------:R-:W-:Y:S02]  /*4ce0*/  BSSY.RECONVERGENT B0, `(.L_x_5774) ;  /* 0x000002f000007945 */ /* 0x000fe40003800200 */
[C---:B------:R-:W-:Y:S01]  /*4cf0*/  LOP3.LUT R4, R5.reuse, 0x3, RZ, 0xc0, !PT ;  /* 0x0000000305047812 */ /* 0x040fe200078ec0ff */
[----:B------:R-:W-:Y:S01]  /*4d00*/  IMAD.X R8, RZ, RZ, R9, P0 ;  /* 0x000000ffff087224 */ /* 0x000fe200000e0609 */
[----:B------:R-:W-:Y:S01]  /*4d10*/  ISETP.GE.U32.AND P0, PT, R5, 0x3, PT ;  /* 0x000000030500780c */ /* 0x000fe20003f06070 */
[----:B------:R-:W1:Y:S01]  /*4d20*/  LDCU.64 UR16, c[0x0][0x388] ;  /* 0x00007100ff1077ac */ /* 0x000e620008000a00 */
[----:B------:R-:W-:Y:S02]  /*4d30*/  ISETP.NE.U32.AND P1, PT, R4, 0x3, PT ;  /* 0x000000030400780c */ /* 0x000fe40003f25070 */
[----:B------:R-:W-:-:S02]  /*4d40*/  ISETP.GE.U32.AND.EX P0, PT, R8, RZ, PT, P0 ;  /* 0x000000ff0800720c */ /* 0x000fc40003f06100 */
[----:B------:R-:W-:-:S13]  /*4d50*/  ISETP.NE.AND.EX P1, PT, RZ, RZ, PT, P1 ;  /* 0x000000ffff00720c */ /* 0x000fda0003f25310 */
[----:B01----:R-:W-:Y:S05]  /*4d60*/  @!P1 BRA `(.L_x_5775) ;  /* 0x0000000000989947 */ /* 0x003fea0003800000 */
[----:B------:R-:W0:Y:S01]  /*4d70*/  LDCU.64 UR6, c[0x0][0x380] ;  /* 0x00007000ff0677ac */ /* 0x000e220008000a00 */
[----:B------:R-:W-:Y:S01]  /*4d80*/  VIADD R11, R5, 0x1 ;  /* 0x00000001050b7836 */ /* 0x000fe20000000000 */
[C---:B------:R-:W-:Y:S01]  /*4d90*/  LEA R8, P1, R28.reuse, R21, 0x1 ;  /* 0x000000151c087211 */ /* 0x040fe200078208ff */
[--C-:B------:R-:W-:Y:S01]  /*4da0*/  IMAD.MOV.U32 R29, RZ, RZ, R3.reuse ;  /* 0x000000ffff1d7224 */ /* 0x100fe200078e0003 */
[C---:B------:R-:W-:Y:S01]  /*4db0*/  LEA R15, P2, R28.reuse, R15, 0x2 ;  /* 0x0000000f1c0f7211 */ /* 0x040fe200078410ff */
[----:B------:R-:W-:Y:S01]  /*4dc0*/  IMAD.MOV.U32 R13, RZ, RZ, RZ ;  /* 0x000000ffff0d7224 */ /* 0x000fe200078e00ff */
[----:B------:R-:W-:Y:S02]  /*4dd0*/  LOP3.LUT R11, R11, 0x3, RZ, 0xc0, !PT ;  /* 0x000000030b0b7812 */ /* 0x000fe400078ec0ff */
[C-C-:B------:R-:W-:Y:S02]  /*4de0*/  LEA.HI.X R2, R28.reuse, R2, R3.reuse, 0x1, P1 ;  /* 0x000000021c027211 */ /* 0x140fe400008f0c03 */
[----:B------:R-:W-:Y:S01]  /*4df0*/  LEA.HI.X R22, R28, R22, R3, 0x2, P2 ;  /* 0x000000161c167211 */ /* 0x000fe200010f1403 */
[----:B------:R-:W-:-:S04]  /*4e00*/  IMAD.WIDE.U32 R4, R11, UR15, R28 ;  /* 0x0000000f0b047c25 */ /* 0x000fc8000f8e001c */
[----:B------:R-:W-:Y:S01]  /*4e10*/  IMAD R3, R13, UR15, R5 ;  /* 0x0000000f0d037c24 */ /* 0x000fe2000f8e0205 */
[----:B------:R-:W-:Y:S02]  /*4e20*/  MOV R28, R4 ;  /* 0x00000004001c7202 */ /* 0x000fe40000000f00 */
[----:B0-----:R-:W-:-:S04]  /*4e30*/  IADD3 R8, P1, PT, R8, UR6, RZ ;  /* 0x0000000608087c10 */ /* 0x001fc8000ff3e0ff */
[----:B------:R-:W-:-:S09]  /*4e40*/  IADD3.X R9, PT, PT, R2, UR7, RZ, P1, !PT ;  /* 0x0000000702097c10 */ /* 0x000fd20008ffe4ff */
.L_x_5776:
[C---:B------:R-:W-:Y:S02]  /*4e50*/  IADD3 R6, P2, PT, R15.reuse, UR16, RZ ;  /* 0x000000100f067c10 */ /* 0x040fe4000ff5e0ff */
[----:B0-----:R-:W-:Y:S02]  /*4e60*/  IADD3 R4, P1, PT, R15, UR8, RZ ;  /* 0x000000080f047c10 */ /* 0x001fe4000ff3e0ff */
[C---:B------:R-:W-:Y:S02]  /*4e70*/  IADD3.X R7, PT, PT, R22.reuse, UR17, RZ, P2, !PT ;  /* 0x0000001116077c10 */ /* 0x040fe400097fe4ff */
[----:B------:R-:W-:-:S04]  /*4e80*/  IADD3.X R5, PT, PT, R22, UR9, RZ, P1, !PT ;  /* 0x0000000916057c10 */ /* 0x000fc80008ffe4ff */
[----:B------:R-:W3:Y:S04]  /*4e90*/  LDG.E R7, desc[UR10][R6.64] ;  /* 0x0000000a06077981 */ /* 0x000ee8000c1e1900 */
[----:B------:R0:W3:Y:S01]  /*4ea0*/  LDG.E R4, desc[UR10][R4.64] ;  /* 0x0000000a04047981 */ /* 0x0000e2000c1e1900 */
[----:B------:R-:W-:-:S04]  /*4eb0*/  IADD3 R11, P1, PT, R11, -0x1, RZ ;  /* 0xffffffff0b0b7810 */ /* 0x000fc80007f3e0ff */
[----:B------:R-:W-:Y:S01]  /*4ec0*/  IADD3.X R13, PT, PT, R13, -0x1, RZ, P1, !PT ;  /* 0xffffffff0d0d7810 */ /* 0x000fe20000ffe4ff */
[----:B0-----:R-:W-:Y:S01]  /*4ed0*/  IMAD.MOV.U32 R5, RZ, RZ, R9 ;  /* 0x000000ffff057224 */ /* 0x001fe200078e0009 */
[----:B------:R-:W-:-:S04]  /*4ee0*/  ISETP.NE.U32.AND P1, PT, R11, RZ, PT ;  /* 0x000000ff0b00720c */ /* 0x000fc80003f25070 */
[----:B------:R-:W-:Y:S01]  /*4ef0*/  ISETP.NE.AND.EX P1, PT, R13, RZ, PT, P1 ;  /* 0x000000ff0d00720c */ /* 0x000fe20003f25310 */
[----:B------:R-:W-:Y:S02]  /*4f00*/  IMAD.U32 R17, RZ, RZ, UR15 ;  /* 0x0000000fff117e24 */ /* 0x000fe4000f8e00ff */
[----:B---3--:R-:W-:Y:S01]  /*4f10*/  FFMA.FTZ R2, R7, -UR12, R4 ;  /* 0x8000000c07027c23 */ /* 0x008fe20008010004 */
[----:B------:R-:W-:-:S04]  /*4f20*/  IMAD.MOV.U32 R4, RZ, RZ, R8 ;  /* 0x000000ffff047224 */ /* 0x000fc800078e0008 */
[----:B------:R-:W-:-:S04]  /*4f30*/  F2FP.BF16.F32.PACK_AB R2, RZ, R2 ;  /* 0x00000002ff02723e */ /* 0x000fc800000010ff */
[----:B------:R-:W-:-:S05]  /*4f40*/  PRMT R10, R2, 0x7610, R10 ;  /* 0x00007610020a7816 */ /* 0x000fca000000000a */
[----:B------:R0:W-:Y:S01]  /*4f50*/  STG.E.U16 desc[UR10][R4.64], R10 ;  /* 0x0000000a04007986 */ /* 0x0001e2000c10150a */
[----:B------:R-:W-:Y:S01]  /*4f60*/  IMAD.U32 R2, RZ, RZ, UR15 ;  /* 0x0000000fff027e24 */ /* 0x000fe2000f8e00ff */
[----:B------:R-:W-:Y:S02]  /*4f70*/  LEA R8, P2, R17, R8, 0x1 ;  /* 0x0000000811087211 */ /* 0x000fe400078408ff */
[----:B------:R-:W-:Y:S02]  /*4f80*/  MOV R7, UR15 ;  /* 0x0000000f00077c02 */ /* 0x000fe40008000f00 */
[C---:B------:R-:W-:Y:S02]  /*4f90*/  LEA R15, P3, R2.reuse, R15, 0x2 ;  /* 0x0000000f020f7211 */ /* 0x040fe400078610ff */
[----:B------:R-:W-:Y:S02]  /*4fa0*/  LEA.HI.X R9, R2, R9, RZ, 0x1, P2 ;  /* 0x0000000902097211 */ /* 0x000fe400010f0cff */
[----:B------:R-:W-:Y:S01]  /*4fb0*/  LEA.HI.X R22, R7, R22, RZ, 0x2, P3 ;  /* 0x0000001607167211 */ /* 0x000fe200018f14ff */
[----:B------:R-:W-:Y:S08]  /*4fc0*/  @P1 BRA `(.L_x_5776) ;  /* 0xfffffffc00a01947 */ /* 0x000ff0000383ffff */
.L_x_5775:
[----:B------:R-:W-:Y:S05]  /*4fd0*/  BSYNC.RECONVERGENT B0 ;  /* 0x0000000000007941 */ /* 0x000fea0003800200 */
.L_x_5774:
[----:B------:R-:W-:Y:S05]  /*4fe0*/  @!P0 EXIT ;  /* 0x000000000000894d */ /* 0x000fea0003800000 */
[----:B------:R-:W1:Y:S01]  /*4ff0*/  LDCU.128 UR16, c[0x0][0x380] ;  /* 0x00007000ff1077ac */ /* 0x000e620008000c00 */
[C-C-:B--2---:R-:W-:Y:S01]  /*5000*/  SHF.L.U64.HI R23, R28.reuse, 0x1, R3.reuse ;  /* 0x000000011c177819 */ /* 0x144fe20000010203 */
[C---:B------:R-:W-:Y:S01]  /*5010*/  IMAD.SHL.U32 R22, R28.reuse, 0x2, RZ ;  /* 0x000000021c167824 */ /* 0x040fe200078e00ff */
[C---:B------:R-:W-:Y:S01]  /*5020*/  SHF.L.U64.HI R21, R28.reuse, 0x2, R3 ;  /* 0x000000021c157819 */ /* 0x040fe20000010203 */
[----:B------:R-:W2:Y:S01]  /*5030*/  LDCU.64 UR6, c[0x0][0x390] ;  /* 0x00007200ff0677ac */ /* 0x000ea20008000a00 */
[----:B------:R-:W-:Y:S02]  /*5040*/  IMAD.U32 R15, RZ, RZ, UR15 ;  /* 0x0000000fff0f7e24 */ /* 0x000fe4000f8e00ff */
[----:B------:R-:W-:Y:S02]  /*5050*/  HFMA2 R17, -RZ, RZ, 0, 0 ;  /* 0x00000000ff117431 */ /* 0x000fe400000001ff */
[----:B------:R-:W-:Y:S01]  /*5060*/  IMAD.SHL.U32 R20, R28, 0x4, RZ ;  /* 0x000000041c147824 */ /* 0x000fe200078e00ff */
[----:B------:R-:W-:Y:S01]  /*5070*/  MOV R25, UR15 ;  /* 0x0000000f00197c02 */ /* 0x000fe20008000f00 */
[----:B------:R-:W-:Y:S01]  /*5080*/  IMAD.U32 R11, RZ, RZ, UR15 ;  /* 0x0000000fff0b7e24 */ /* 0x000fe2000f8e00ff */
[C---:B0-----:R-:W-:Y:S01]  /*5090*/  SHF.L.U64.HI R5, R24.reuse, 0x1, R0 ;  /* 0x0000000118057819 */ /* 0x041fe20000010200 */
[----:B------:R-:W-:Y:S01]  /*50a0*/  IMAD.WIDE.U32 R14, R15, 0x6, R22 ;  /* 0x000000060f0e7825 */ /* 0x000fe200078e0016 */
[----:B------:R-:W-:Y:S01]  /*50b0*/  SHF.L.U64.HI R7, R24, 0x2, R0 ;  /* 0x0000000218077819 */ /* 0x000fe20000010200 */
[----:B------:R-:W0:Y:S02]  /*50c0*/  LDCU UR4, c[0x0][0x398] ;  /* 0x00007300ff0477ac */ /* 0x000e240008000800 */
[----:B------:R-:W-:Y:S01]  /*50d0*/  IMAD.WIDE.U32 R10, R11, 0xc, R20 ;  /* 0x0000000c0b0a7825 */ /* 0x000fe200078e0014 */
[----:B-1----:R-:W-:-:S03]  /*50e0*/  IADD3 R9, P0, PT, R14, UR16, RZ ;  /* 0x000000100e097c10 */ /* 0x002fc6000ff1e0ff */
[----:B------:R-:W-:Y:S02]  /*50f0*/  IMAD.U32 R19, RZ, RZ, UR15 ;  /* 0x0000000fff137e24 */ /* 0x000fe4000f8e00ff */
[----:B------:R-:W-:Y:S01]  /*5100*/  IMAD.IADD R8, R17, 0x1, R11 ;  /* 0x0000000111087824 */ /* 0x000fe200078e020b */
[C---:B------:R-:W-:Y:S01]  /*5110*/  IADD3 R11, P2, PT, R10.reuse, UR18, RZ ;  /* 0x000000120a0b7c10 */ /* 0x040fe2000ff5e0ff */
[----:B------:R-:W-:Y:S01]  /*5120*/  IMAD.U32 R33, RZ, RZ, UR15 ;  /* 0x0000000fff217e24 */ /* 0x000fe2000f8e00ff */
[----:B--2---:R-:W-:Y:S01]  /*5130*/  IADD3 R13, P1, PT, R10, UR6, RZ ;  /* 0x000000060a0d7c10 */ /* 0x004fe2000ff3e0ff */
[----:B------:R-:W-:Y:S01]  /*5140*/  IMAD.U32 R31, RZ, RZ, UR15 ;  /* 0x0000000fff1f7e24 */ /* 0x000fe2000f8e00ff */
[----:B------:R-:W-:Y:S01]  /*5150*/  IADD3.X R10, PT, PT, R15, UR17, R17, P0, !PT ;  /* 0x000000110f0a7c10 */ /* 0x000fe200087fe411 */
[----:B------:R-:W-:Y:S01]  /*5160*/  IMAD.U32 R15, RZ, RZ, UR15 ;  /* 0x0000000fff0f7e24 */ /* 0x000fe2000f8e00ff */
[----:B------:R-:W-:Y:S01]  /*5170*/  LEA R19, P3, R19, R22, 0x1 ;  /* 0x0000001613137211 */ /* 0x000fe200078608ff */
[----:B------:R-:W-:Y:S01]  /*5180*/  IMAD.U32 R12, RZ, RZ, UR15 ;  /* 0x0000000fff0c7e24 */ /* 0x000fe2000f8e00ff */
[----:B------:R-:W-:Y:S01]  /*5190*/  LEA R33, P0, R33, R20, 0x3 ;  /* 0x0000001421217211 */ /* 0x000fe200078018ff */
[C---:B------:R-:W-:Y:S01]  /*51a0*/  IMAD.SHL.U32 R4, R24.reuse, 0x2, RZ ;  /* 0x0000000218047824 */ /* 0x040fe200078e00ff */
[----:B------:R-:W-:Y:S01]  /*51b0*/  LEA.HI.X R16, R25, R23, RZ, 0x1, P3 ;  /* 0x0000001719107211 */ /* 0x000fe200018f0cff */
[----:B------:R-:W-:Y:S01]  /*51c0*/  IMAD.SHL.U32 R6, R24, 0x4, RZ ;  /* 0x0000000418067824 */ /* 0x000fe200078e00ff */
[----:B------:R-:W-:-:S02]  /*51d0*/  SHF.L.U32 R15, R15, 0x2, RZ ;  /* 0x000000020f0f7819 */ /* 0x000fc400000006ff */
[----:B------:R-:W-:Y:S02]  /*51e0*/  IADD3 R17, P4, PT, R22, UR16, RZ ;  /* 0x0000001016117c10 */ /* 0x000fe4000ff9e0ff */
[----:B------:R-:W-:Y:S02]  /*51f0*/  IADD3 R19, P3, PT, R19, UR16, RZ ;  /* 0x0000001013137c10 */ /* 0x000fe4000ff7e0ff */
[----:B------:R-:W-:Y:S02]  /*5200*/  LEA.HI.X R32, R31, R21, RZ, 0x3, P0 ;  /* 0x000000151f207211 */ /* 0x000fe400000f1cff */
[----:B------:R-:W-:Y:S02]  /*5210*/  SHF.R.U32.HI R12, RZ, 0x1e, R12 ;  /* 0x0000001eff0c7819 */ /* 0x000fe4000001160c */
[----:B------:R-:W-:Y:S02]  /*5220*/  IADD3.X R14, PT, PT, R23, UR17, RZ, P4, !PT ;  /* 0x00000011170e7c10 */ /* 0x000fe4000a7fe4ff */
[----:B------:R-:W-:-:S02]  /*5230*/  IADD3.X R16, PT, PT, R16, UR17, RZ, P3, !PT ;  /* 0x0000001110107c10 */ /* 0x000fc40009ffe4ff */
[C---:B------:R-:W-:Y:S02]  /*5240*/  IADD3 R37, P0, PT, R15.reuse, R20, RZ ;  /* 0x000000140f257210 */ /* 0x040fe40007f1e0ff */
[----:B------:R-:W-:Y:S02]  /*5250*/  IADD3 R25, P6, PT, R20, UR18, RZ ;  /* 0x0000001214197c10 */ /* 0x000fe4000ffde0ff */
[----:B------:R-:W-:Y:S01]  /*5260*/  IADD3 R29, P4, P3, R15, UR16, R22 ;  /* 0x000000100f1d7c10 */ /* 0x000fe2000fb9e016 */
[----:B------:R-:W-:Y:S01]  /*5270*/  IMAD.X R2, R12, 0x1, R21, P0 ;  /* 0x000000010c027824 */ /* 0x000fe200000e0615 */
[----:B------:R-:W-:Y:S02]  /*5280*/  IADD3 R27, P5, PT, R20, UR6, RZ ;  /* 0x00000006141b7c10 */ /* 0x000fe4000ffbe0ff */
[----:B------:R-:W-:Y:S02]  /*5290*/  IADD3.X R18, PT, PT, R21, UR19, RZ, P6, !PT ;  /* 0x0000001315127c10 */ /* 0x000fe4000b7fe4ff */
[----:B------:R-:W-:-:S02]  /*52a0*/  IADD3.X R26, PT, PT, R12, UR17, R23, P4, P3 ;  /* 0x000000110c1a7c10 */ /* 0x000fc4000a7e6417 */
[----:B------:R-:W-:Y:S02]  /*52b0*/  IADD3 R31, P6, PT, R33, UR18, RZ ;  /* 0x00000012211f7c10 */ /* 0x000fe4000ffde0ff */
[----:B------:R-:W-:Y:S02]  /*52c0*/  IADD3.X R24, PT, PT, R21, UR7, RZ, P5, !PT ;  /* 0x0000000715187c10 */ /* 0x000fe4000affe4ff */
[----:B------:R-:W-:Y:S02]  /*52d0*/  IADD3 R35, P3, PT, R37, UR18, RZ ;  /* 0x0000001225237c10 */ /* 0x000fe4000ff7e0ff */
[----:B------:R-:W-:Y:S02]  /*52e0*/  IADD3 R33, P5, PT, R33, UR6, RZ ;  /* 0x0000000621217c10 */ /* 0x000fe4000ffbe0ff */
[----:B------:R-:W-:Y:S02]  /*52f0*/  IADD3 R37, P0, PT, R37, UR6, RZ ;  /* 0x0000000625257c10 */ /* 0x000fe4000ff1e0ff */
[----:B------:R-:W-:-:S02]  /*5300*/  IADD3.X R30, PT, PT, R32, UR19, RZ, P6, !PT ;  /* 0x00000013201e7c10 */ /* 0x000fc4000b7fe4ff */
[----:B------:R-:W-:Y:S02]  /*5310*/  IADD3.X R34, PT, PT, R8, UR19, RZ, P2, !PT ;  /* 0x0000001308227c10 */ /* 0x000fe400097fe4ff */
[----:B------:R-:W-:Y:S02]  /*5320*/  IADD3.X R0, PT, PT, R2, UR19, RZ, P3, !PT ;  /* 0x0000001302007c10 */ /* 0x000fe40009ffe4ff */
[----:B------:R-:W-:Y:S02]  /*5330*/  IADD3.X R32, PT, PT, R32, UR7, RZ, P5, !PT ;  /* 0x0000000720207c10 */ /* 0x000fe4000affe4ff */
[----:B------:R-:W-:Y:S02]  /*5340*/  IADD3.X R8, PT, PT, R8, UR7, RZ, P1, !PT ;  /* 0x0000000708087c10 */ /* 0x000fe40008ffe4ff */
[----:B0-----:R-:W-:-:S07]  /*5350*/  IADD3.X R2, PT, PT, R2, UR7, RZ, P0, !PT ;  /* 0x0000000702027c10 */ /* 0x001fce00087fe4ff */
.L_x_5777:
[----:B------:R-:W-:-:S05]  /*5360*/  IADD3 R22, P0, PT, R6, R27, RZ ;  /* 0x0000001b06167210 */ /* 0x000fca0007f1e0ff */
[----:B------:R-:W-:Y:S01]  /*5370*/  IMAD.X R23, R7, 0x1, R24, P0 ;  /* 0x0000000107177824 */ /* 0x000fe200000e0618 */
[----:B------:R-:W-:-:S04]  /*5380*/  IADD3 R20, P0, PT, R6, R25, RZ ;  /* 0x0000001906147210 */ /* 0x000fc80007f1e0ff */
[----:B------:R-:W2:Y:S01]  /*5390*/  LDG.E R22, desc[UR10][R22.64] ;  /* 0x0000000a16167981 */ /* 0x000ea2000c1e1900 */
[----:B------:R-:W-:-:S06]  /*53a0*/  IMAD.X R21, R7, 0x1, R18, P0 ;  /* 0x0000000107157824 */ /* 0x000fcc00000e0612 */
[----:B------:R0:W2:Y:S02]  /*53b0*/  LDG.E R21, desc[UR10][R20.64] ;  /* 0x0000000a14157981 */ /* 0x0000a4000c1e1900 */
[----:B0-----:R-:W-:Y:S01]  /*53c0*/  IADD3 R20, P0, PT, R4, R17, RZ ;  /* 0x0000001104147210 */ /* 0x001fe20007f1e0ff */
[----:B--2---:R-:W-:-:S04]  /*53d0*/  FFMA.FTZ R36, R21, -UR12, R22 ;  /* 0x8000000c15247c23 */ /* 0x004fc80008010016 */
[----:B------:R-:W-:Y:S01]  /*53e0*/  IMAD.X R21, R5, 0x1, R14, P0 ;  /* 0x0000000105157824 */ /* 0x000fe200000e060e */
[----:B------:R-:W-:Y:S02]  /*53f0*/  IADD3 R22, P0, PT, R6, R37, RZ ;  /* 0x0000002506167210 */ /* 0x000fe40007f1e0ff */
[----:B------:R-:W-:-:S04]  /*5400*/  F2FP.BF16.F32.PACK_AB R36, RZ, R36 ;  /* 0x00000024ff24723e */ /* 0x000fc800000010ff */
[----:B------:R-:W-:-:S05]  /*5410*/  PRMT R23, R36, 0x7610, R23 ;  /* 0x0000761024177816 */ /* 0x000fca0000000017 */
[----:B------:R0:W-:Y:S02]  /*5420*/  STG.E.U16 desc[UR10][R20.64], R23 ;  /* 0x0000001714007986 */ /* 0x0001e4000c10150a */
[----:B0-----:R-:W-:-:S05]  /*5430*/  IADD3.X R23, PT, PT, R7, R2, RZ, P0, !PT ;  /* 0x0000000207177210 */ /* 0x001fca00007fe4ff */
[----:B------:R0:W2:Y:S02]  /*5440*/  LDG.E R36, desc[UR10][R22.64] ;  /* 0x0000000a16247981 */ /* 0x0000a4000c1e1900 */
[----:B0-----:R-:W-:-:S05]  /*5450*/  IADD3 R22, P0, PT, R6, R35, RZ ;  /* 0x0000002306167210 */ /* 0x001fca0007f1e0ff */
[----:B------:R-:W-:-:S06]  /*5460*/  IMAD.X R23, R7, 0x1, R0, P0 ;  /* 0x0000000107177824 */ /* 0x000fcc00000e0600 */
[----:B------:R-:W2:Y:S01]  /*5470*/  LDG.E R23, desc[UR10][R22.64] ;  /* 0x0000000a16177981 */ /* 0x000ea2000c1e1900 */
[----:B------:R-:W-:-:S05]  /*5480*/  IADD3 R20, P0, PT, R4, R19, RZ ;  /* 0x0000001304147210 */ /* 0x000fca0007f1e0ff */
[----:B------:R-:W-:Y:S02]  /*5490*/  IMAD.X R21, R5, 0x1, R16, P0 ;  /* 0x0000000105157824 */ /* 0x000fe400000e0610 */
[----:B--2---:R-:W-:-:S05]  /*54a0*/  FFMA.FTZ R36, R23, -UR12, R36 ;  /* 0x8000000c17247c23 */ /* 0x004fca0008010024 */
[----:B------:R-:W-:-:S04]  /*54b0*/  F2FP.BF16.F32.PACK_AB R36, RZ, R36 ;  /* 0x00000024ff24723e */ /* 0x000fc800000010ff */
[----:B------:R-:W-:-:S05]  /*54c0*/  PRMT R23, R36, 0x7610, R23 ;  /* 0x0000761024177816 */ /* 0x000fca0000000017 */
[----:B------:R0:W-:Y:S02]  /*54d0*/  STG.E.U16 desc[UR10][R20.64], R23 ;  /* 0x0000001714007986 */ /* 0x0001e4000c10150a */
[----:B0-----:R-:W-:-:S05]  /*54e0*/  IADD3 R20, P0, PT, R6, R33, RZ ;  /* 0x0000002106147210 */ /* 0x001fca0007f1e0ff */
[----:B------:R-:W-:Y:S01]  /*54f0*/  IMAD.X R21, R7, 0x1, R32, P0 ;  /* 0x0000000107157824 */ /* 0x000fe200000e0620 */
[----:B------:R-:W-:-:S04]  /*5500*/  IADD3 R22, P0, PT, R6, R31, RZ ;  /* 0x0000001f06167210 */ /* 0x000fc80007f1e0ff */
[----:B------:R-:W2:Y:S01]  /*5510*/  LDG.E R36, desc[UR10][R20.64] ;  /* 0x0000000a14247981 */ /* 0x000ea2000c1e1900 */
[----:B------:R-:W-:-:S06]  /*5520*/  IMAD.X R23, R7, 0x1, R30, P0 ;  /* 0x0000000107177824 */ /* 0x000fcc00000e061e */
[----:B------:R0:W2:Y:S02]  /*5530*/  LDG.E R23, desc[UR10][R22.64] ;  /* 0x0000000a16177981 */ /* 0x0000a4000c1e1900 */
[----:B0-----:R-:W-:Y:S01]  /*5540*/  IADD3 R22, P0, PT, R4, R29, RZ ;  /* 0x0000001d04167210 */ /* 0x001fe20007f1e0ff */
[----:B--2---:R-:W-:-:S03]  /*5550*/  FFMA.FTZ R36, R23, -UR12, R36 ;  /* 0x8000000c17247c23 */ /* 0x004fc60008010024 */
[----:B------:R-:W-:Y:S02]  /*5560*/  IADD3.X R23, PT, PT, R5, R26, RZ, P0, !PT ;  /* 0x0000001a05177210 */ /* 0x000fe400007fe4ff */
[----:B------:R-:W-:Y:S02]  /*5570*/  IADD3 R20, P0, PT, R6, R13, RZ ;  /* 0x0000000d06147210 */ /* 0x000fe40007f1e0ff */
[----:B------:R-:W-:-:S04]  /*5580*/  F2FP.BF16.F32.PACK_AB R36, RZ, R36 ;  /* 0x00000024ff24723e */ /* 0x000fc800000010ff */
[----:B------:R-:W-:-:S05]  /*5590*/  PRMT R21, R36, 0x7610, R21 ;  /* 0x0000761024157816 */ /* 0x000fca0000000015 */
[----:B------:R0:W-:Y:S02]  /*55a0*/  STG.E.U16 desc[UR10][R22.64], R21 ;  /* 0x0000001516007986 */ /* 0x0001e4000c10150a */
[----:B0-----:R-:W-:-:S05]  /*55b0*/  IMAD.X R21, R7, 0x1, R8, P0 ;  /* 0x0000000107157824 */ /* 0x001fca00000e0608 */
[----:B------:R0:W2:Y:S02]  /*55c0*/  LDG.E R36, desc[UR10][R20.64] ;  /* 0x0000000a14247981 */ /* 0x0000a4000c1e1900 */
[----:B0-----:R-:W-:-:S05]  /*55d0*/  IADD3 R20, P0, PT, R6, R11, RZ ;  /* 0x0000000b06147210 */ /* 0x001fca0007f1e0ff */
[----:B------:R-:W-:-:S06]  /*55e0*/  IMAD.X R21, R7, 0x1, R34, P0 ;  /* 0x0000000107157824 */ /* 0x000fcc00000e0622 */
[----:B------:R-:W2:Y:S01]  /*55f0*/  LDG.E R21, desc[UR10][R20.64] ;  /* 0x0000000a14157981 */ /* 0x000ea2000c1e1900 */
[----:B------:R-:W-:-:S05]  /*5600*/  IADD3 R22, P0, PT, R4, R9, RZ ;  /* 0x0000000904167210 */ /* 0x000fca0007f1e0ff */
[----:B------:R-:W-:Y:S01]  /*5610*/  IMAD.X R23, R5, 0x1, R10, P0 ;  /* 0x0000000105177824 */ /* 0x000fe200000e060a */
[----:B------:R-:W-:-:S04]  /*5620*/  IADD3 R28, P0, PT, R15, R28, RZ ;  /* 0x0000001c0f1c7210 */ /* 0x000fc80007f1e0ff */
[----:B------:R-:W-:Y:S02]  /*5630*/  IADD3.X R3, PT, PT, R12, R3, RZ, P0, !PT ;  /* 0x000000030c037210 */ /* 0x000fe400007fe4ff */
[----:B------:R-:W-:-:S04]  /*5640*/  ISETP.GE.U32.AND P0, PT, R28, UR4, PT ;  /* 0x000000041c007c0c */ /* 0x000fc8000bf06070 */
[----:B------:R-:W-:Y:S01]  /*5650*/  ISETP.GE.AND.EX P0, PT, R3, UR5, PT, P0 ;  /* 0x0000000503007c0c */ /* 0x000fe2000bf06300 */
[----:B--2---:R-:W-:Y:S01]  /*5660*/  FFMA.FTZ R36, R21, -UR12, R36 ;  /* 0x8000000c15247c23 */ /* 0x004fe20008010024 */
[----:B------:R-:W-:-:S04]  /*5670*/  IMAD.U32 R21, RZ, RZ, UR15 ;  /* 0x0000000fff157e24 */ /* 0x000fc8000f8e00ff */
[----:B------:R-:W-:Y:S01]  /*5680*/  F2FP.BF16.F32.PACK_AB R36, RZ, R36 ;  /* 0x00000024ff24723e */ /* 0x000fe200000010ff */
[----:B------:R-:W-:-:S04]  /*5690*/  IMAD.WIDE.U32 R6, R21, 0x10, R6 ;  /* 0x0000001015067825 */ /* 0x000fc800078e0006 */
[----:B------:R0:W-:Y:S02]  /*56a0*/  STG.E.U16 desc[UR10][R22.64], R36 ;  /* 0x0000002416007986 */ /* 0x0001e4000c10150a */
[----:B0-----:R-:W-:-:S04]  /*56b0*/  IMAD.U32 R36, RZ, RZ, UR15 ;  /* 0x0000000fff247e24 */ /* 0x001fc8000f8e00ff */
[----:B------:R-:W-:Y:S01]  /*56c0*/  IMAD.WIDE.U32 R4, R36, 0x8, R4 ;  /* 0x0000000824047825 */ /* 0x000fe200078e0004 */
[----:B------:R-:W-:Y:S06]  /*56d0*/  @!P0 BRA `(.L_x_5777) ;  /* 0xfffffffc00208947 */ /* 0x000fec000383ffff */
[----:B------:R-:W-:Y:S05]  /*56e0*/  EXIT ;  /* 0x000000000000794d */ /* 0x000fea0003800000 */
        .weak           $__internal_24_$__cuda_sm20_div_u64
        .type           $__internal_24_$__cuda_sm20_div_u64,@function
        .size           $__internal_24_$__cuda_sm20_div_u64,($__internal_25_$__cuda_sm20_rem_u64 - $__internal_24_$__cuda_sm20_div_u64)
$__internal_24_$__cuda_sm20_div_u64:
[----:B------:R-:W-:Y:S02]  /*56f0*/  IMAD.U32 R35, RZ, RZ, UR6 ;  /* 0x00000006ff237e24 */ /* 0x000fe4000f8e00ff */
[----:B------:R-:W-:-:S04]  /*5700*/  IMAD.MOV.U32 R34, RZ, RZ, R4 ;  /* 0x000000ffff227224 */ /* 0x000fc800078e0004 */
[----:B------:R-:W0:Y:S02]  /*5710*/  I2F.U64.RP R7, R34 ;  /* 0x0000002200077312 */ /* 0x000e240000309000 */
[----:B0-----:R-:W0:Y:S02]  /*5720*/  MUFU.RCP R32, R7 ;  /* 0x0000000700207308 */ /* 0x001e240000001000 */
[----:B0-----:R-:W-:-:S15]  /*5730*/  VIADD R32, R32, 0x1ffffffe ;  /* 0x1ffffffe20207836 */ /* 0x001fde0000000000 */
[----:B------:R-:W-:-:S15]  /*5740*/  NOP ;  /* 0x0000000000007918 */ /* 0x000fde0000000000 */
[----:B------:R-:W-:-:S15]  /*5750*/  NOP ;  /* 0x0000000000007918 */ /* 0x000fde0000000000 */
[----:B------:R-:W-:-:S15]  /*5760*/  NOP ;  /* 0x0000000000007918 */ /* 0x000fde0000000000 */
[----:B------:R-:W0:Y:S02]  /*5770*/  F2I.U64.TRUNC R32, R32 ;  /* 0x0000002000207311 */ /* 0x000e24000020d800 */
[----:B0-----:R-:W-:-:S04]  /*5780*/  IMAD.WIDE.U32 R12, R32, R4, RZ ;  /* 0x00000004200c7225 */ /* 0x001fc800078e00ff */
[C---:B------:R-:W-:Y:S01]  /*5790*/  IMAD R9, R32.reuse, UR6, R13 ;  /* 0x0000000620097c24 */ /* 0x040fe2000f8e020d */
[----:B------:R-:W-:Y:S01]  /*57a0*/  IADD3 R12, P0, PT, RZ, -R12, RZ ;  /* 0x8000000cff0c7210 */ /* 0x000fe20007f1e0ff */
[----:B------:R-:W-:Y:S01]  /*57b0*/  IMAD.MOV.U32 R31, RZ, RZ, R32 ;  /* 0x000000ffff1f7224 */ /* 0x000fe200078e0020 */
[----:B------:R-:W-:Y:S01]  /*57c0*/  MOV R13, RZ ;  /* 0x000000ff000d7202 */ /* 0x000fe20000000f00 */
[----:B------:R-:W-:Y:S02]  /*57d0*/  IMAD R9, R33, R4, R9 ;  /* 0x0000000421097224 */ /* 0x000fe400078e0209 */
[----:B------:R-:W-:-:S03]  /*57e0*/  IMAD.HI.U32 R30, R32, R12, RZ ;  /* 0x0000000c201e7227 */ /* 0x000fc600078e00ff */
[----:B------:R-:W-:-:S05]  /*57f0*/  IADD3.X R9, PT, PT, RZ, ~R9, RZ, P0, !PT ;  /* 0x80000009ff097210 */ /* 0x000fca00007fe4ff */
[----:B------:R-:W-:-:S04]  /*5800*/  IMAD.WIDE.U32 R30, P0, R32, R9, R30 ;  /* 0x00000009201e7225 */ /* 0x000fc8000780001e */
[C---:B------:R-:W-:Y:S02]  /*5810*/  IMAD R7, R33.reuse, R9, RZ ;  /* 0x0000000921077224 */ /* 0x040fe400078e02ff */
[----:B------:R-:W-:-:S04]  /*5820*/  IMAD.HI.U32 R12, P1, R33, R12, R30 ;  /* 0x0000000c210c7227 */ /* 0x000fc8000782001e */
[----:B------:R-:W-:Y:S01]  /*5830*/  IMAD.HI.U32 R9, R33, R9, RZ ;  /* 0x0000000921097227 */ /* 0x000fe200078e00ff */
[----:B------:R-:W-:-:S03]  /*5840*/  IADD3 R31, P2, PT, R7, R12, RZ ;  /* 0x0000000c071f7210 */ /* 0x000fc60007f5e0ff */
[----:B------:R-:W-:Y:S02]  /*5850*/  IMAD.X R7, R9, 0x1, R33, P0 ;  /* 0x0000000109077824 */ /* 0x000fe400000e0621 */
[----:B------:R-:W-:-:S03]  /*5860*/  IMAD.WIDE.U32 R32, R31, R4, RZ ;  /* 0x000000041f207225 */ /* 0x000fc600078e00ff */
[----:B------:R-:W-:Y:S01]  /*5870*/  IADD3.X R7, PT, PT, RZ, RZ, R7, P2, P1 ;  /* 0x000000ffff077210 */ /* 0x000fe200017e2407 */
[----:B------:R-:W-:Y:S01]  /*5880*/  IMAD R12, R31, UR6, R33 ;  /* 0x000000061f0c7c24 */ /* 0x000fe2000f8e0221 */
[----:B------:R-:W-:-:S03]  /*5890*/  IADD3 R14, P0, PT, RZ, -R32, RZ ;  /* 0x80000020ff0e7210 */ /* 0x000fc60007f1e0ff */
[----:B------:R-:W-:Y:S02]  /*58a0*/  IMAD R12, R7, R4, R12 ;  /* 0x00000004070c7224 */ /* 0x000fe400078e020c */
[----:B------:R-:W-:-:S04]  /*58b0*/  IMAD.HI.U32 R30, R31, R14, RZ ;  /* 0x0000000e1f1e7227 */ /* 0x000fc800078e00ff */
[----:B------:R-:W-:-:S04]  /*58c0*/  IMAD.X R12, RZ, RZ, ~R12, P0 ;  /* 0x000000ffff0c7224 */ /* 0x000fc800000e0e0c */
[----:B------:R-:W-:-:S04]  /*58d0*/  IMAD.WIDE.U32 R30, P0, R31, R12, R30 ;  /* 0x0000000c1f1e7225 */ /* 0x000fc8000780001e */
[C---:B------:R-:W-:Y:S02]  /*58e0*/  IMAD R9, R7.reuse, R12, RZ ;  /* 0x0000000c07097224 */ /* 0x040fe400078e02ff */
[----:B------:R-:W-:-:S04]  /*58f0*/  IMAD.HI.U32 R14, P1, R7, R14, R30 ;  /* 0x0000000e070e7227 */ /* 0x000fc8000782001e */
[----:B------:R-:W-:Y:S01]  /*5900*/  IMAD.HI.U32 R12, R7, R12, RZ ;  /* 0x0000000c070c7227 */ /* 0x000fe200078e00ff */
[----:B------:R-:W-:-:S03]  /*5910*/  IADD3 R14, P2, PT, R9, R14, RZ ;  /* 0x0000000e090e7210 */ /* 0x000fc60007f5e0ff */
[----:B------:R-:W-:Y:S02]  /*5920*/  IMAD.X R9, R12, 0x1, R7, P0 ;  /* 0x000000010c097824 */ /* 0x000fe400000e0607 */
[----:B------:R-:W-:-:S03]  /*5930*/  IMAD.HI.U32 R12, R14, R11, RZ ;  /* 0x0000000b0e0c7227 */ /* 0x000fc600078e00ff */
[----:B------:R-:W-:Y:S01]  /*5940*/  IADD3.X R9, PT, PT, RZ, RZ, R9, P2, P1 ;  /* 0x000000ffff097210 */ /* 0x000fe200017e2409 */
[----:B------:R-:W-:-:S04]  /*5950*/  IMAD.WIDE.U32 R12, R14, R10, R12 ;  /* 0x0000000a0e0c7225 */ /* 0x000fc800078e000c */
[C---:B------:R-:W-:Y:S02]  /*5960*/  IMAD R7, R9.reuse, R10, RZ ;  /* 0x0000000a09077224 */ /* 0x040fe400078e02ff */
[----:B------:R-:W-:-:S04]  /*5970*/  IMAD.HI.U32 R12, P0, R9, R11, R12 ;  /* 0x0000000b090c7227 */ /* 0x000fc8000780000c */
[----:B------:R-:W-:Y:S01]  /*5980*/  IMAD.HI.U32 R9, R9, R10, RZ ;  /* 0x0000000a09097227 */ /* 0x000fe200078e00ff */
[----:B------:R-:W-:-:S03]  /*5990*/  IADD3 R7, P1, PT, R7, R12, RZ ;  /* 0x0000000c07077210 */ /* 0x000fc60007f3e0ff */
[----:B------:R-:W-:Y:S02]  /*59a0*/  IMAD.X R9, RZ, RZ, R9, P0 ;  /* 0x000000ffff097224 */ /* 0x000fe400000e0609 */
[----:B------:R-:W-:-:S04]  /*59b0*/  IMAD.WIDE.U32 R30, R7, R4, RZ ;  /* 0x00000004071e7225 */ /* 0x000fc800078e00ff */
[----:B------:R-:W-:Y:S01]  /*59c0*/  IMAD.X R9, RZ, RZ, R9, P1 ;  /* 0x000000ffff097224 */ /* 0x000fe200008e0609 */
[----:B------:R-:W-:Y:S01]  /*59d0*/  IADD3 R11, P1, PT, -R30, R11, RZ ;  /* 0x0000000b1e0b7210 */ /* 0x000fe20007f3e1ff */
[----:B------:R-:W-:-:S03]  /*59e0*/  IMAD R12, R7, UR6, R31 ;  /* 0x00000006070c7c24 */ /* 0x000fc6000f8e021f */
[-C--:B------:R-:W-:Y:S01]  /*59f0*/  ISETP.GE.U32.AND P0, PT, R11, R4.reuse, PT ;  /* 0x000000040b00720c */ /* 0x080fe20003f06070 */
[----:B------:R-:W-:Y:S01]  /*5a00*/  IMAD R13, R9, R4, R12 ;  /* 0x00000004090d7224 */ /* 0x000fe200078e020c */
[----:B------:R-:W-:-:S03]  /*5a10*/  IADD3 R12, P2, PT, R7, 0x1, RZ ;  /* 0x00000001070c7810 */ /* 0x000fc60007f5e0ff */
[----:B------:R-:W-:Y:S01]  /*5a20*/  IMAD.X R10, R10, 0x1, ~R13, P1 ;  /* 0x000000010a0a7824 */ /* 0x000fe200008e0e0d */
[----:B------:R-:W-:Y:S01]  /*5a30*/  IADD3 R20, P1, PT, -R4, R11, RZ ;  /* 0x0000000b04147210 */ /* 0x000fe20007f3e1ff */
[----:B------:R-:W-:-:S03]  /*5a40*/  IMAD.X R14, RZ, RZ, R9, P2 ;  /* 0x000000ffff0e7224 */ /* 0x000fc600010e0609 */
[C---:B------:R-:W-:Y:S02]  /*5a50*/  ISETP.GE.U32.AND.EX P0, PT, R10.reuse, UR6, PT, P0 ;  /* 0x000000060a007c0c */ /* 0x040fe4000bf06100 */
[----:B------:R-:W-:Y:S02]  /*5a60*/  IADD3.X R13, PT, PT, R10, ~UR6, RZ, P1, !PT ;  /* 0x800000060a0d7c10 */ /* 0x000fe40008ffe4ff */
[----:B------:R-:W-:Y:S02]  /*5a70*/  SEL R11, R20, R11, P0 ;  /* 0x0000000b140b7207 */ /* 0x000fe40000000000 */
[----:B------:R-:W-:Y:S02]  /*5a80*/  SEL R12, R12, R7, P0 ;  /* 0x000000070c0c7207 */ /* 0x000fe40000000000 */
[----:B------:R-:W-:Y:S01]  /*5a90*/  SEL R13, R13, R10, P0 ;  /* 0x0000000a0d0d7207 */ /* 0x000fe20000000000 */
[----:B------:R-:W-:Y:S01]  /*5aa0*/  IMAD.MOV.U32 R10, RZ, RZ, R8 ;  /* 0x000000ffff0a7224 */ /* 0x000fe200078e0008 */
[----:B------:R-:W-:-:S02]  /*5ab0*/  SEL R14, R14, R9, P0 ;  /* 0x000000090e0e7207 */ /* 0x000fc40000000000 */
[----:B------:R-:W-:Y:S01]  /*5ac0*/  ISETP.GE.U32.AND P0, PT, R11, R4, PT ;  /* 0x000000040b00720c */ /* 0x000fe20003f06070 */
[----:B------:R-:W-:Y:S01]  /*5ad0*/  IMAD.MOV.U32 R11, RZ, RZ, 0x0 ;  /* 0x00000000ff0b7424 */ /* 0x000fe200078e00ff */
[----:B------:R-:W-:Y:S02]  /*5ae0*/  IADD3 R7, P2, PT, R12, 0x1, RZ ;  /* 0x000000010c077810 */ /* 0x000fe40007f5e0ff */
[----:B------:R-:W-:Y:S02]  /*5af0*/  ISETP.NE.U32.AND P1, PT, R4, RZ, PT ;  /* 0x000000ff0400720c */ /* 0x000fe40003f25070 */
[----:B------:R-:W-:Y:S02]  /*5b00*/  ISETP.GE.U32.AND.EX P0, PT, R13, UR6, PT, P0 ;  /* 0x000000060d007c0c */ /* 0x000fe4000bf06100 */
[----:B------:R-:W-:Y:S02]  /*5b10*/  IADD3.X R9, PT, PT, RZ, R14, RZ, P2, !PT ;  /* 0x0000000eff097210 */ /* 0x000fe400017fe4ff */
[----:B------:R-:W-:-:S02]  /*5b20*/  ISETP.NE.AND.EX P1, PT, RZ, UR6, PT, P1 ;  /* 0x00000006ff007c0c */ /* 0x000fc4000bf25310 */
[----:B------:R-:W-:Y:S02]  /*5b30*/  SEL R7, R7, R12, P0 ;  /* 0x0000000c07077207 */ /* 0x000fe40000000000 */
[----:B------:R-:W-:Y:S02]  /*5b40*/  SEL R9, R9, R14, P0 ;  /* 0x0000000e09097207 */ /* 0x000fe40000000000 */
[----:B------:R-:W-:Y:S02]  /*5b50*/  SEL R4, R7, 0xffffffff, P1 ;  /* 0xffffffff07047807 */ /* 0x000fe40000800000 */
[----:B------:R-:W-:Y:S01]  /*5b60*/  SEL R9, R9, 0xffffffff, P1 ;  /* 0xffffffff09097807 */ /* 0x000fe20000800000 */
[----:B------:R-:W-:Y:S06]  /*5b70*/  RET.REL.NODEC R10 `(_ZN2at6native43_GLOBAL__N__9ae7fba5_10_SoftMax_cu_9f978f6320cunn_SoftMaxBackwardILi4EN3c108BFloat16EffNS1_23SoftMaxBackwardEpilogueEEEvPT0_PKT2_SA_l) ;  /* 0xffffffa40a207950 */ /* 0x000fec0003c3ffff */
        .weak           $__internal_25_$__cuda_sm20_rem_u64
        .type           $__internal_25_$__cuda_sm20_rem_u64,@function
        .size           $__internal_25_$__cuda_sm20_rem_u64,(.L_x_11527 - $__internal_25_$__cuda_sm20_rem_u64)
$__internal_25_$__cuda_sm20_rem_u64:
[----:B------:R-:W0:Y:S02]  /*5b80*/  I2F.U64.RP R13, UR4 ;  /* 0x00000004000d7d12 */ /* 0x000e240008309000 */
[----:B0-----:R-:W0:Y:S02]  /*5b90*/  MUFU.RCP R13, R13 ;  /* 0x0000000d000d7308 */ /* 0x001e240000001000 */
[----:B0-----:R-:W-:-:S15]  /*5ba0*/  VIADD R8, R13, 0x1ffffffe ;  /* 0x1ffffffe0d087836 */ /* 0x001fde0000000000 */
[----:B------:R-:W-:-:S15]  /*5bb0*/  NOP ;  /* 0x0000000000007918 */ /* 0x000fde0000000000 */
[----:B------:R-:W-:-:S15]  /*5bc0*/  NOP ;  /* 0x0000000000007918 */ /* 0x000fde0000000000 */
[----:B------:R-:W-:-:S15]  /*5bd0*/  NOP ;  /* 0x0000000000007918 */ /* 0x000fde0000000000 */
[----:B------:R-:W0:Y:S02]  /*5be0*/  F2I.U64.TRUNC R8, R8 ;  /* 0x0000000800087311 */ /* 0x000e24000020d800 */
[----:B0-----:R-:W-:-:S04]  /*5bf0*/  IMAD.WIDE.U32 R10, R8, UR4, RZ ;  /* 0x00000004080a7c25 */ /* 0x001fc8000f8e00ff */
[----:B------:R-:W-:Y:S01]  /*5c00*/  IMAD R11, R8, UR5, R11 ;  /* 0x00000005080b7c24 */ /* 0x000fe2000f8e020b */
[----:B------:R-:W-:-:S03]  /*5c10*/  IADD3 R21, P0, PT, RZ, -R10, RZ ;  /* 0x8000000aff157210 */ /* 0x000fc60007f1e0ff */
[----:B------:R-:W-:Y:S02]  /*5c20*/  IMAD R11, R9, UR4, R11 ;  /* 0x00000004090b7c24 */ /* 0x000fe4000f8e020b */
[----:B------:R-:W-:-:S04]  /*5c30*/  IMAD.HI.U32 R10, R8, R21, RZ ;  /* 0x00000015080a7227 */ /* 0x000fc800078e00ff */
[----:B------:R-:W-:Y:S01]  /*5c40*/  IMAD.X R23, RZ, RZ, ~R11, P0 ;  /* 0x000000ffff177224 */ /* 0x000fe200000e0e0b */
[----:B------:R-:W-:-:S03]  /*5c50*/  MOV R11, R8 ;  /* 0x00000008000b7202 */ /* 0x000fc60000000f00 */
[-C--:B------:R-:W-:Y:S02]  /*5c60*/  IMAD R13, R9, R23.reuse, RZ ;  /* 0x00000017090d7224 */ /* 0x080fe400078e02ff */
[----:B------:R-:W-:-:S04]  /*5c70*/  IMAD.WIDE.U32 R10, P0, R8, R23, R10 ;  /* 0x00000017080a7225 */ /* 0x000fc8000780000a */
[----:B------:R-:W-:-:S04]  /*5c80*/  IMAD.HI.U32 R23, R9, R23, RZ ;  /* 0x0000001709177227 */ /* 0x000fc800078e00ff */
[----:B------:R-:W-:-:S05]  /*5c90*/  IMAD.HI.U32 R10, P1, R9, R21, R10 ;  /* 0x00000015090a7227 */ /* 0x000fca000782000a */
[----:B------:R-:W-:Y:S01]  /*5ca0*/  IADD3 R11, P2, PT, R13, R10, RZ ;  /* 0x0000000a0d0b7210 */ /* 0x000fe20007f5e0ff */
[----:B------:R-:W-:-:S04]  /*5cb0*/  IMAD.X R10, R23, 0x1, R9, P0 ;  /* 0x00000001170a7824 */ /* 0x000fc800000e0609 */
[----:B------:R-:W-:Y:S01]  /*5cc0*/  IMAD.WIDE.U32 R8, R11, UR4, RZ ;  /* 0x000000040b087c25 */ /* 0x000fe2000f8e00ff */
[----:B------:R-:W-:-:S03]  /*5cd0*/  IADD3.X R13, PT, PT, RZ, RZ, R10, P2, P1 ;  /* 0x000000ffff0d7210 */ /* 0x000fc600017e240a */
[----:B------:R-:W-:Y:S01]  /*5ce0*/  IMAD R10, R11, UR5, R9 ;  /* 0x000000050b0a7c24 */ /* 0x000fe2000f8e0209 */
[----:B------:R-:W-:-:S03]  /*5cf0*/  IADD3 R9, P0, PT, RZ, -R8, RZ ;  /* 0x80000008ff097210 */ /* 0x000fc60007f1e0ff */
[----:B------:R-:W-:Y:S02]  /*5d00*/  IMAD R8, R13, UR4, R10 ;  /* 0x000000040d087c24 */ /* 0x000fe4000f8e020a */
        /* <DEDUP_REMOVED lines=10> */
[----:B------:R-:W-:Y:S02]  /*5db0*/  IMAD.MOV.U32 R9, RZ, RZ, RZ ;  /* 0x000000ffff097224 */ /* 0x000fe400078e00ff */
[----:B------:R-:W-:-:S04]  /*5dc0*/  IMAD.WIDE.U32 R8, R11, UR8, R8 ;  /* 0x000000080b087c25 */ /* 0x000fc8000f8e0008 */
[C---:B------:R-:W-:Y:S02]  /*5dd0*/  IMAD R11, R13.reuse, UR8, RZ ;  /* 0x000000080d0b7c24 */ /* 0x040fe4000f8e02ff */
[----:B------:R-:W-:-:S04]  /*5de0*/  IMAD.HI.U32 R8, P0, R13, R12, R8 ;  /* 0x0000000c0d087227 */ /* 0x000fc80007800008 */
[----:B------:R-:W-:Y:S01]  /*5df0*/  IMAD.HI.U32 R10, R13, UR8, RZ ;  /* 0x000000080d0a7c27 */ /* 0x000fe2000f8e00ff */
[----:B------:R-:W-:-:S04]  /*5e00*/  IADD3 R11, P1, PT, R11, R8, RZ ;  /* 0x000000080b0b7210 */ /* 0x000fc80007f3e0ff */
[----:B------:R-:W-:Y:S01]  /*5e10*/  IADD3.X R10, PT, PT, R10, RZ, RZ, P0, !PT ;  /* 0x000000ff0a0a7210 */ /* 0x000fe200007fe4ff */
[----:B------:R-:W-:-:S04]  /*5e20*/  IMAD.WIDE.U32 R8, R11, UR4, RZ ;  /* 0x000000040b087c25 */ /* 0x000fc8000f8e00ff */
[----:B------:R-:W-:Y:S01]  /*5e30*/  IMAD.X R10, RZ, RZ, R10, P1 ;  /* 0x000000ffff0a7224 */ /* 0x000fe200008e060a */
[----:B------:R-:W-:Y:S01]  /*5e40*/  IADD3 R12, P1, PT, -R8, R12, RZ ;  /* 0x0000000c080c7210 */ /* 0x000fe20007f3e1ff */
[----:B------:R-:W-:-:S03]  /*5e50*/  IMAD R11, R11, UR5, R9 ;  /* 0x000000050b0b7c24 */ /* 0x000fc6000f8e0209 */
[----:B------:R-:W-:Y:S01]  /*5e60*/  ISETP.GE.U32.AND P0, PT, R12, UR4, PT ;  /* 0x000000040c007c0c */ /* 0x000fe2000bf06070 */
[----:B------:R-:W-:-:S05]  /*5e70*/  IMAD R10, R10, UR4, R11 ;  /* 0x000000040a0a7c24 */ /* 0x000fca000f8e020b */
[----:B------:R-:W-:Y:S02]  /*5e80*/  IADD3.X R11, PT, PT, ~R10, UR8, RZ, P1, !PT ;  /* 0x000000080a0b7c10 */ /* 0x000fe40008ffe5ff */
[----:B------:R-:W-:Y:S02]  /*5e90*/  IADD3 R9, P1, PT, R12, -UR4, RZ ;  /* 0x800000040c097c10 */ /* 0x000fe4000ff3e0ff */
[C---:B------:R-:W-:Y:S02]  /*5ea0*/  ISETP.GE.U32.AND.EX P0, PT, R11.reuse, UR5, PT, P0 ;  /* 0x000000050b007c0c */ /* 0x040fe4000bf06100 */
[----:B------:R-:W-:Y:S02]  /*5eb0*/  IADD3.X R8, PT, PT, R11, ~UR5, RZ, P1, !PT ;  /* 0x800000050b087c10 */ /* 0x000fe40008ffe4ff */
[----:B------:R-:W-:Y:S02]  /*5ec0*/  SEL R9, R9, R12, P0 ;  /* 0x0000000c09097207 */ /* 0x000fe40000000000 */
[----:B------:R-:W-:-:S02]  /*5ed0*/  SEL R8, R8, R11, P0 ;  /* 0x0000000b08087207 */ /* 0x000fc40000000000 */
[C---:B------:R-:W-:Y:S02]  /*5ee0*/  ISETP.GE.U32.AND P0, PT, R9.reuse, UR4, PT ;  /* 0x0000000409007c0c */ /* 0x040fe4000bf06070 */
[----:B------:R-:W-:Y:S02]  /*5ef0*/  IADD3 R12, P2, PT, R9, -UR4, RZ ;  /* 0x80000004090c7c10 */ /* 0x000fe4000ff5e0ff */
[C---:B------:R-:W-:Y:S02]  /*5f00*/  ISETP.GE.U32.AND.EX P0, PT, R8.reuse, UR5, PT, P0 ;  /* 0x0000000508007c0c */ /* 0x040fe4000bf06100 */
[----:B------:R-:W-:Y:S02]  /*5f10*/  IADD3.X R13, PT, PT, R8, ~UR5, RZ, P2, !PT ;  /* 0x80000005080d7c10 */ /* 0x000fe400097fe4ff */
[----:B------:R-:W-:Y:S02]  /*5f20*/  ISETP.NE.U32.AND P1, PT, RZ, UR4, PT ;  /* 0x00000004ff007c0c */ /* 0x000fe4000bf25070 */
[----:B------:R-:W-:Y:S01]  /*5f30*/  SEL R12, R12, R9, P0 ;  /* 0x000000090c0c7207 */ /* 0x000fe20000000000 */
[----:B------:R-:W-:Y:S01]  /*5f40*/  IMAD.MOV.U32 R9, RZ, RZ, 0x0 ;  /* 0x00000000ff097424 */ /* 0x000fe200078e00ff */
[----:B------:R-:W-:Y:S01]  /*5f50*/  SEL R13, R13, R8, P0 ;  /* 0x000000080d0d7207 */ /* 0x000fe20000000000 */
[----:B------:R-:W-:Y:S01]  /*5f60*/  IMAD.MOV.U32 R8, RZ, RZ, R4 ;  /* 0x000000ffff087224 */ /* 0x000fe200078e0004 */
[----:B------:R-:W-:-:S04]  /*5f70*/  ISETP.NE.AND.EX P1, PT, RZ, UR5, PT, P1 ;  /* 0x00000005ff007c0c */ /* 0x000fc8000bf25310 */
[----:B------:R-:W-:Y:S02]  /*5f80*/  SEL R12, R12, 0xffffffff, P1 ;  /* 0xffffffff0c0c7807 */ /* 0x000fe40000800000 */
[----:B------:R-:W-:Y:S01]  /*5f90*/  SEL R13, R13, 0xffffffff, P1 ;  /* 0xffffffff0d0d7807 */ /* 0x000fe20000800000 */
[----:B------:R-:W-:Y:S06]  /*5fa0*/  RET.REL.NODEC R8 `(_ZN2at6native43_GLOBAL__N__9ae7fba5_10_SoftMax_cu_9f978f6320cunn_SoftMaxBackwardILi4EN3c108BFloat16EffNS1_23SoftMaxBackwardEpilogueEEEvPT0_PKT2_SA_l) ;  /* 0xffffffa008147950 */ /* 0x000fec0003c3ffff */
.L_x_5778:
        /* <DEDUP_REMOVED lines=13> */
.L_x_11527:


//--------------------- .text._ZN2at6native43_GLOBAL__N__9ae7fba5_10_SoftMax_cu_9f978f6324cunn_SoftMaxBackwardSmemILi4EN3c108BFloat16EffNS1_23SoftMaxBackwardEpilogueEEEvPT0_PKT2_SA_l --------------------------
	.section	.text._ZN2at6native43_GLOBAL__N__9ae7fba5_10_SoftMax_cu_9f978f6324cunn_SoftMaxBackwardSmemILi4EN3c108BFloat16EffNS1_23SoftMaxBackwardEpilogueEEEvPT0_PKT2_SA_l,"ax",@progbits
	.align	128
.text._ZN2at6native43_GLOBAL__N__9ae7fba5_10_SoftMax_cu_9f978f6324cunn_SoftMaxBackwardSmemILi4EN3c108BFloat16EffNS1_23SoftMaxBackwardEpilogueEEEvPT0_PKT2_SA_l:
        .type           _ZN2at6native43_GLOBAL__N__9ae7fba5_10_SoftMax_cu_9f978f6324cunn_SoftMaxBackwardSmemILi4EN3c108BFloat16EffNS1_23SoftMaxBackwardEpilogueEEEvPT0_PKT2_SA_l,@function
        .size           _ZN2at6native43_GLOBAL__N__9ae7fba5_10_SoftMax_cu_9f978f6324cunn_SoftMaxBackwardSmemILi4EN3c108BFloat16EffNS1_23SoftMaxBackwardEpilogueEEEvPT0_PKT2_SA_l,(.L_x_11530 - _ZN2at6native43_GLOBAL__N__9ae7fba5_10_SoftMax_cu_9f978f6324cunn_SoftMaxBackwardSmemILi4EN3c108BFloat16EffNS1_23SoftMaxBackwardEpilogueEEEvPT0_PKT2_SA_l)
        .other          _ZN2at6native43_GLOBAL__N__9ae7fba5_10_SoftMax_cu_9f978f6324cunn_SoftMaxBackwardSmemILi4EN3c108BFloat16EffNS1_23SoftMaxBackwardEpilogueEEEvPT0_PKT2_SA_l,@"STO_CUDA_ENTRY STV_DEFAULT"
_ZN2at6native43_GLOBAL__N__9ae7fba5_10_SoftMax_cu_9f978f6324cunn_SoftMaxBackwardSmemILi4EN3c108BFloat16EffNS1_23SoftMaxBackwardEpilogueEEEvPT0_PKT2_SA_l:
[----:B------:R-:W-:Y:S01]  /*0000*/  LDC R1, c[0x0][0x37c] ;  /* 0x0000df00ff017b82 */ /* 0x000fe20000000800 */
[----:B------:R-:W0:Y:S07]  /*0010*/  S2R R0, SR_TID.X ;  /* 0x0000000000007919 */ /* 0x000e2e0000002100 */
[----:B------:R-:W1:Y:S01]  /*0020*/  S2UR UR11, SR_CTAID.X ;  /* 0x00000000000b79c3 */ /* 0x000e620000002500 */
[----:B------:R-:W1:Y:S01]  /*0030*/  LDCU.128 UR4, c[0x0][0x390] ;  /* 0x00007200ff0477ac */ /* 0x000e620008000c00 */
[----:B------:R-:W-:Y:S01]  /*0040*/  BSSY.RECONVERGENT B0, `(.L_x_5779) ;  /* 0x0000029000007945 */ /* 0x000fe20003800200 */
[----:B------:R-:W-:Y:S01]  /*0050*/  IMAD.MOV.U32 R3, RZ, RZ, RZ ;  /* 0x000000ffff037224 */ /* 0x000fe200078e00ff */
[----:B------:R-:W2:Y:S04]  /*0060*/  LDCU.128 UR16, c[0x0][0x380] ;  /* 0x00007000ff1077ac */ /* 0x000ea80008000c00 */
[----:B------:R-:W3:Y:S01]  /*0070*/  S2UR UR10, SR_CgaCtaId ;  /* 0x00000000000a79c3 */ /* 0x000ee20000008800 */
[----:B-1----:R-:W-:-:S04]  /*0080*/  UIMAD.WIDE.U32 UR8, UR11, UR6, URZ ;  /* 0x000000060b0872a5 */ /* 0x002fc8000f8e00ff */
[----:B------:R-:W-:Y:S02]  /*0090*/  UIMAD UR11, UR11, UR7, UR9 ;  /* 0x000000070b0b72a4 */ /* 0x000fe4000f8e0209 */
[----:B--2---:R-:W-:Y:S01]  /*00a0*/  ULEA UR14, UP0, UR8, UR16, 0x1 ;  /* 0x00000010080e7291 */ /* 0x004fe2000f8008ff */
[----:B0-----:R-:W-:Y:S01]  /*00b0*/  SHF.L.U32 R2, R0, 0x2, RZ ;  /* 0x0000000200027819 */ /* 0x001fe200000006ff */
[----:B------:R-:W-:Y:S02]  /*00c0*/  USHF.L.U32 UR12, UR8, 0x2, URZ ;  /* 0x00000002080c7899 */ /* 0x000fe400080006ff */
[----:B------:R-:W-:Y:S01]  /*00d0*/  USHF.L.U64.HI UR13, UR8, 0x2, UR11 ;  /* 0x00000002080d7899 */ /* 0x000fe2000801020b */
[----:B------:R-:W-:Y:S01]  /*00e0*/  ISETP.GE.U32.AND P0, PT, R2, UR6, PT ;  /* 0x0000000602007c0c */ /* 0x000fe2000bf06070 */
[----:B------:R-:W-:Y:S02]  /*00f0*/  ULEA.HI.X UR15, UR8, UR17, UR11, 0x1, UP0 ;  /* 0x00000011080f7291 */ /* 0x000fe400080f0c0b */
[----:B------:R-:W-:Y:S01]  /*0100*/  UIADD3 UR9, UP1, UPT, UR12, UR18, URZ ;  /* 0x000000120c097290 */ /* 0x000fe2000ff3e0ff */
[----:B------:R-:W-:Y:S01]  /*0110*/  ISETP.GE.AND.EX P0, PT, RZ, UR7, PT, P0 ;  /* 0x00000007ff007c0c */ /* 0x000fe2000bf06300 */
[----:B------:R-:W-:Y:S01]  /*0120*/  UMOV UR8, 0x400 ;  /* 0x0000040000087882 */ /* 0x000fe20000000000 */
[----:B------:R-:W-:-:S02]  /*0130*/  UIADD3 UR4, UP0, UPT, UR12, UR4, URZ ;  /* 0x000000040c047290 */ /* 0x000fc4000ff1e0ff */
[----:B---3--:R-:W-:Y:S02]  /*0140*/  ULEA UR8, UR10, UR8, 0x18 ;  /* 0x000000080a087291 */ /* 0x008fe4000f8ec0ff */
[----:B------:R-:W-:Y:S01]  /*0150*/  UIADD3.X UR11, UPT, UPT, UR13, UR19, URZ, UP1, !UPT ;  /* 0x000000130d0b7290 */ /* 0x000fe20008ffe4ff */
[----:B------:R-:W0:Y:S01]  /*0160*/  LDCU.64 UR16, c[0x0][0x358] ;  /* 0x00006b00ff1077ac */ /* 0x000e220008000a00 */
[----:B------:R-:W-:Y:S02]  /*0170*/  ULEA UR10, UR6, UR8, 0x2 ;  /* 0x00000008060a7291 */ /* 0x000fe4000f8e10ff */
[----:B------:R-:W-:-:S03]  /*0180*/  UIADD3.X UR5, UPT, UPT, UR13, UR5, URZ, UP0, !UPT ;  /* 0x000000050d057290 */ /* 0x000fc600087fe4ff */
[----:B------:R-:W-:Y:S09]  /*0190*/  @P0 BRA `(.L_x_5780) ;  /* 0x00000000004c0947 */ /* 0x000ff20003800000 */
[----:B------:R-:W1:Y:S01]  /*01a0*/  LDC R12, c[0x0][0x360] ;  /* 0x0000d800ff0c7b82 */ /* 0x000e620000000800 */
[----:B------:R-:W-:Y:S02]  /*01b0*/  HFMA2 R3, -RZ, RZ, 0, 0 ;  /* 0x00000000ff037431 */ /* 0x000fe400000001ff */
[----:B------:R-:W-:-:S07]  /*01c0*/  IMAD.MOV.U32 R9, RZ, RZ, R0 ;  /* 0x000000ffff097224 */ /* 0x000fce00078e0000 */
.L_x_5781:
[----:B--2---:R-:W-:Y:S01]  /*01d0*/  MOV R4, UR4 ;  /* 0x0000000400047c02 */ /* 0x004fe20008000f00 */
[----:B------:R-:W-:-:S04]  /*01e0*/  IMAD.U32 R5, RZ, RZ, UR5 ;  /* 0x00000005ff057e24 */ /* 0x000fc8000f8e00ff */
[----:B------:R-:W-:-:S06]  /*01f0*/  IMAD.WIDE R4, R9, 0x10, R4 ;  /* 0x0000001009047825 */ /* 0x000fcc00078e0204 */
[----:B0-----:R-:W2:Y:S01]  /*0200*/  LDG.E.128 R4, desc[UR16][R4.64] ;  /* 0x0000001004047981 */ /* 0x001ea2000c1e1d00 */
[----:B------:R-:W-:Y:S02]  /*0210*/  LEA R2, R9, UR8, 0x4 ;  /* 0x0000000809027c11 */ /* 0x000fe4000f8e20ff */
[----:B-1----:R-:W-:-:S05]  /*0220*/  IADD3 R9, PT, PT, R12, R9, RZ ;  /* 0x000000090c097210 */ /* 0x002fca0007ffe0ff */
[----:B------:R-:W-:-:S05]  /*0230*/  IMAD.SHL.U32 R10, R9, 0x4, RZ ;  /* 0x00000004090a7824 */ /* 0x000fca00078e00ff */
[----:B------:R-:W-:Y:S02]  /*0240*/  ISETP.GE.U32.AND P1, PT, R10, UR6, PT ;  /* 0x000000060a007c0c */ /* 0x000fe4000bf26070 */
[----:B------:R-:W-:-:S04]  /*0250*/  SHF.R.S32.HI R10, RZ, 0x1f, R10 ;  /* 0x0000001fff0a7819 */ /* 0x000fc8000001140a */
[----:B------:R-:W-:Y:S01]  /*0260*/  ISETP.GE.AND.EX P1, PT, R10, UR7, PT, P1 ;  /* 0x000000070a007c0c */ /* 0x000fe2000bf26310 */
[----:B--2---:R2:W-:Y:S01]  /*0270*/  STS.128 [R2], R4 ;  /* 0x0000000402007388 */ /* 0x0045e20000000c00 */
[----:B------:R-:W-:-:S04]  /*0280*/  FADD.FTZ R8, R4, R3 ;  /* 0x0000000304087221 */ /* 0x000fc80000010000 */
[----:B------:R-:W-:-:S04]  /*0290*/  FADD.FTZ R3, R5, R8 ;  /* 0x0000000805037221 */ /* 0x000fc80000010000 */
[----:B------:R-:W-:-:S04]  /*02a0*/  FADD.FTZ R8, R6, R3 ;  /* 0x0000000306087221 */ /* 0x000fc80000010000 */
[----:B------:R-:W-:Y:S01]  /*02b0*/  FADD.FTZ R3, R7, R8 ;  /* 0x0000000807037221 */ /* 0x000fe20000010000 */
[----:B------:R-:W-:Y:S06]  /*02c0*/  @!P1 BRA `(.L_x_5781) ;  /* 0xfffffffc00c09947 */ /* 0x000fec000383ffff */
.L_x_5780:
[----:B0-----:R-:W-:Y:S05]  /*02d0*/  BSYNC.RECONVERGENT B0 ;  /* 0x0000000000007941 */ /* 0x001fea0003800200 */
.L_x_5779:
[----:B--2---:R-:W0:Y:S01]  /*02e0*/  SHFL.DOWN PT, R2, R3, 0x10, 0x1f ;  /* 0x0a001f0003027f89 */ /* 0x004e2200000e0000 */
[----:B------:R-:W-:Y:S01]  /*02f0*/  BAR.SYNC.DEFER_BLOCKING 0x0 ;  /* 0x0000000000007b1d */ /* 0x000fe20000010000 */
[----:B------:R-:W-:-:S05]  /*0300*/  LOP3.LUT P1, R8, R0, 0x1f, RZ, 0xc0, !PT ;  /* 0x0000001f00087812 */ /* 0x000fca000782c0ff */
[----:B------:R-:W1:Y:S01]  /*0310*/  LDCU UR5, c[0x0][0x360] ;  /* 0x00006c00ff0577ac */ /* 0x000e620008000800 */
[----:B0-----:R-:W-:Y:S01]  /*0320*/  FADD.FTZ R2, R2, R3 ;  /* 0x0000000302027221 */ /* 0x001fe20000010000 */
[----:B------:R-:W-:Y:S01]  /*0330*/  MOV R3, RZ ;  /* 0x000000ff00037202 */ /* 0x000fe20000000f00 */
[----:B-1----:R-:W-:-:S03]  /*0340*/  USHF.R.U32.HI UR4, URZ, 0x5, UR5 ;  /* 0x00000005ff047899 */ /* 0x002fc60008011605 */
[----:B------:R-:W0:Y:S03]  /*0350*/  SHFL.DOWN PT, R5, R2, 0x8, 0x1f ;  /* 0x09001f0002057f89 */ /* 0x000e2600000e0000 */
[----:B------:R-:W-:Y:S01]  /*0360*/  ISETP.GE.U32.AND P2, PT, R0, UR4, PT ;  /* 0x0000000400007c0c */ /* 0x000fe2000bf46070 */
[----:B0-----:R-:W-:Y:S01]  /*0370*/  FADD.FTZ R5, R2, R5 ;  /* 0x0000000502057221 */ /* 0x001fe20000010000 */
[----:B------:R-:W-:-:S04]  /*0380*/  @!P1 LEA.HI R2, R0, UR10, RZ, 0x1d ;  /* 0x0000000a00029c11 */ /* 0x000fc8000f8fe8ff */
[----:B------:R-:W0:Y:S02]  /*0390*/  SHFL.DOWN PT, R4, R5, 0x4, 0x1f ;  /* 0x08801f0005047f89 */ /* 0x000e2400000e0000 */
[----:B0-----:R-:W-:-:S05]  /*03a0*/  FADD.FTZ R4, R5, R4 ;  /* 0x0000000405047221 */ /* 0x001fca0000010000 */
[----:B------:R-:W-:Y:S01]  /*03b0*/  @!P2 LEA R5, R8, UR10, 0x2 ;  /* 0x0000000a0805ac11 */ /* 0x000fe2000f8e10ff */
[----:B------:R-:W0:Y:S02]  /*03c0*/  SHFL.DOWN PT, R7, R4, 0x2, 0x1f ;  /* 0x08401f0004077f89 */ /* 0x000e2400000e0000 */
[----:B0-----:R-:W-:-:S05]  /*03d0*/  FADD.FTZ R7, R4, R7 ;  /* 0x0000000704077221 */ /* 0x001fca0000010000 */
[----:B------:R-:W0:Y:S02]  /*03e0*/  SHFL.DOWN PT, R6, R7, 0x1, 0x1f ;  /* 0x08201f0007067f89 */ /* 0x000e2400000e0000 */
[----:B0-----:R-:W-:-:S05]  /*03f0*/  FADD.FTZ R9, R7, R6 ;  /* 0x0000000607097221 */ /* 0x001fca0000010000 */
[----:B------:R0:W-:Y:S01]  /*0400*/  @!P1 STS [R2], R9 ;  /* 0x0000000902009388 */ /* 0x0001e20000000800 */
[----:B------:R-:W-:Y:S01]  /*0410*/  BAR.SYNC.DEFER_BLOCKING 0x0 ;  /* 0x0000000000007b1d */ /* 0x000fe20000010000 */
[----:B------:R-:W-:-:S05]  /*0420*/  ISETP.GT.U32.AND P1, PT, R0, 0x1f, PT ;  /* 0x0000001f0000780c */ /* 0x000fca0003f24070 */
[----:B------:R0:W1:Y:S08]  /*0430*/  @!P2 LDS R3, [R5] ;  /* 0x000000000503a984 */ /* 0x0000700000000800 */
[----:B0-----:R-:W-:Y:S05]  /*0440*/  @P1 BRA `(.L_x_5782) ;  /* 0x0000000000381947 */ /* 0x001fea0003800000 */
[----:B------:R-:W-:-:S03]  /*0450*/  UMOV UR4, 0xffffffff ;  /* 0xffffffff00047882 */ /* 0x000fc60000000000 */
[----:B------:R-:W-:Y:S05]  /*0460*/  BRA.DIV UR4, `(.L_x_5783) ;  /* 0x00000002049c7947 */ /* 0x000fea000b800000 */
[----:B-1----:R-:W0:Y:S02]  /*0470*/  SHFL.DOWN PT, R2, R3, 0x10, 0x1f ;  /* 0x0a001f0003027f89 */ /* 0x002e2400000e0000 */
[----:B0-----:R-:W-:-:S05]  /*0480*/  FADD.FTZ R2, R2, R3 ;  /* 0x0000000302027221 */ /* 0x001fca0000010000 */
[----:B------:R-:W0:Y:S02]  /*0490*/  SHFL.DOWN PT, R5, R2, 0x8, 0x1f ;  /* 0x09001f0002057f89 */ /* 0x000e2400000e0000 */
[----:B0-----:R-:W-:-:S05]  /*04a0*/  FADD.FTZ R5, R2, R5 ;  /* 0x0000000502057221 */ /* 0x001fca0000010000 */
[----:B------:R-:W0:Y:S02]  /*04b0*/  SHFL.DOWN PT, R4, R5, 0x4, 0x1f ;  /* 0x08801f0005047f89 */ /* 0x000e2400000e0000 */
[----:B0-----:R-:W-:-:S05]  /*04c0*/  FADD.FTZ R4, R5, R4 ;  /* 0x0000000405047221 */ /* 0x001fca0000010000 */
[----:B------:R-:W0:Y:S02]  /*04d0*/  SHFL.DOWN PT, R7, R4, 0x2, 0x1f ;  /* 0x08401f0004077f89 */ /* 0x000e2400000e0000 */
[----:B0-----:R-:W-:-:S05]  /*04e0*/  FADD.FTZ R7, R4, R7 ;  /* 0x0000000704077221 */ /* 0x001fca0000010000 */
[----:B------:R0:W1:Y:S02]  /*04f0*/  SHFL.DOWN PT, R6, R7, 0x1, 0x1f ;  /* 0x08201f0007067f89 */ /* 0x00006400000e0000 */
.L_x_5790:
[----:B------:R-:W-:Y:S01]  /*0500*/  ISETP.NE.AND P1, PT, R0, RZ, PT ;  /* 0x000000ff0000720c */ /* 0x000fe20003f25270 */
[----:B-1----:R-:W-:-:S12]  /*0510*/  FADD.FTZ R6, R7, R6 ;  /* 0x0000000607067221 */ /* 0x002fd80000010000 */
[----:B------:R2:W-:Y:S02]  /*0520*/  @!P1 STS [UR10], R6 ;  /* 0x00000006ff009988 */ /* 0x0005e4000800080a */
.L_x_5782:
[----:B------:R-:W-:Y:S05]  /*0530*/  WARPSYNC.ALL ;  /* 0x0000000000007948 */ /* 0x000fea0003800000 */
[----:B------:R-:W-:Y:S06]  /*0540*/  BAR.SYNC.DEFER_BLOCKING 0x0 ;  /* 0x0000000000007b1d */ /* 0x000fec0000010000 */
[----:B------:R-:W-:Y:S05]  /*0550*/  @P0 EXIT ;  /* 0x000000000000094d */ /* 0x000fea0003800000 */
[----:B------:R-:W3:Y:S02]  /*0560*/  LDS R13, [UR10] ;  /* 0x0000000aff0d7984 */ /* 0x000ee40008000800 */
.L_x_5784:
[----:B------:R-:W-:Y:S01]  /*0570*/  MOV R5, UR11 ;  /* 0x0000000b00057c02 */ /* 0x000fe20008000f00 */
[----:B------:R-:W-:-:S04]  /*0580*/  IMAD.U32 R4, RZ, RZ, UR9 ;  /* 0x00000009ff047e24 */ /* 0x000fc8000f8e00ff */
[----:B------:R-:W-:-:S06]  /*0590*/  IMAD.WIDE R4, R0, 0x10, R4 ;  /* 0x0000001000047825 */ /* 0x000fcc00078e0204 */
[----:B0-2---:R-:W3:Y:S01]  /*05a0*/  LDG.E.128 R4, desc[UR16][R4.64] ;  /* 0x0000001004047981 */ /* 0x005ee2000c1e1d00 */
[----:B------:R-:W-:Y:S01]  /*05b0*/  LEA R8, R0, UR8, 0x4 ;  /* 0x0000000800087c11 */ /* 0x000fe2000f8e20ff */
[----:B-1----:R-:W-:Y:S01]  /*05c0*/  IMAD.U32 R3, RZ, RZ, UR15 ;  /* 0x0000000fff037e24 */ /* 0x002fe2000f8e00ff */
[----:B------:R-:W-:-:S04]  /*05d0*/  MOV R2, UR14 ;  /* 0x0000000e00027c02 */ /* 0x000fc80008000f00 */
[----:B------:R-:W3:Y:S01]  /*05e0*/  LDS.128 R8, [R8] ;  /* 0x0000000008087984 */ /* 0x000ee20000000c00 */
[C---:B------:R-:W-:Y:S01]  /*05f0*/  IMAD.WIDE R2, R0.reuse, 0x8, R2 ;  /* 0x0000000800027825 */ /* 0x040fe200078e0202 */
[----:B------:R-:W-:-:S03]  /*0600*/  IADD3 R0, PT, PT, R0, UR5, RZ ;  /* 0x0000000500007c10 */ /* 0x000fc6000fffe0ff */
[C---:B---3--:R-:W-:Y:S01]  /*0610*/  FFMA.FTZ R12, -R13.reuse, R4, R8 ;  /* 0x000000040d0c7223 */ /* 0x048fe20000010108 */
[C---:B------:R-:W-:Y:S01]  /*0620*/  FFMA.FTZ R9, -R13.reuse, R5, R9 ;  /* 0x000000050d097223 */ /* 0x040fe20000010109 */
[C---:B------:R-:W-:Y:S01]  /*0630*/  FFMA.FTZ R6, -R13.reuse, R6, R10 ;  /* 0x000000060d067223 */ /* 0x040fe2000001010a */
[----:B------:R-:W-:Y:S01]  /*0640*/  FFMA.FTZ R7, -R13, R7, R11 ;  /* 0x000000070d077223 */ /* 0x000fe2000001010b */
[----:B------:R-:W-:Y:S02]  /*0650*/  SHF.L.U32 R4, R0, 0x2, RZ ;  /* 0x0000000200047819 */ /* 0x000fe400000006ff */
[----:B------:R-:W-:Y:S02]  /*0660*/  F2FP.BF16.F32.PACK_AB R10, R9, R12 ;  /* 0x0000000c090a723e */ /* 0x000fe400000010ff */
[----:B------:R-:W-:Y:S02]  /*0670*/  F2FP.BF16.F32.PACK_AB R11, R7, R6 ;  /* 0x00000006070b723e */ /* 0x000fe400000010ff */
[----:B------:R-:W-:-:S02]  /*0680*/  ISETP.GE.U32.AND P0, PT, R4, UR6, PT ;  /* 0x0000000604007c0c */ /* 0x000fc4000bf06070 */
[----:B------:R-:W-:Y:S01]  /*0690*/  SHF.R.S32.HI R4, RZ, 0x1f, R4 ;  /* 0x0000001fff047819 */ /* 0x000fe20000011404 */
[----:B------:R4:W-:Y:S03]  /*06a0*/  STG.E.64 desc[UR16][R2.64], R10 ;  /* 0x0000000a02007986 */ /* 0x0009e6000c101b10 */
[----:B------:R-:W-:-:S13]  /*06b0*/  ISETP.GE.AND.EX P0, PT, R4, UR7, PT, P0 ;  /* 0x0000000704007c0c */ /* 0x000fda000bf06300 */
[----:B----4-:R-:W-:Y:S05]  /*06c0*/  @!P0 BRA `(.L_x_5784) ;  /* 0xfffffffc00a88947 */ /* 0x010fea000383ffff */
[----:B------:R-:W-:Y:S05]  /*06d0*/  EXIT ;  /* 0x000000000000794d */ /* 0x000fea0003800000 */
.L_x_5783:
[----:B------:R-:W-:Y:S02]  /*06e0*/  IMAD.MOV.U32 R9, RZ, RZ, 0x10 ;  /* 0x00000010ff097424 */ /* 0x000fe400078e00ff */
[----:B------:R-:W-:Y:S01]  /*06f0*/  HFMA2 R10, -RZ, RZ, 0, 1.847743988037109375e-06 ;  /* 0x0000001fff0a7431 */ /* 0x000fe200000001ff */
[----:B------:R-:W-:-:S07]  /*0700*/  MOV R8, 0xffffffff ;  /* 0xffffffff00087802 */ /* 0x000fce0000000f00 */
[----:B-1----:R-:W-:Y:S05]  /*0710*/  WARPSYNC.COLLECTIVE R8, `(.L_x_5785) ;  /* 0x0000000008087348 */ /* 0x002fea0003c00000 */
[----:B-1----:R0:W1:Y:S02]  /*0720*/  SHFL.DOWN P1, R6, R3, R9, R10 ;  /* 0x0800000903067389 */ /* 0x002064000002000a */
[----:B01----:R-:W-:Y:S05]  /*0730*/  ENDCOLLECTIVE ;  /* 0x000000000000791b */ /* 0x003fea0003800000 */
.L_x_5785:
[----:B------:R-:W-:Y:S02]  /*0740*/  HFMA2 R9, -RZ, RZ, 0, 4.76837158203125e-07 ;  /* 0x00000008ff097431 */ /* 0x000fe400000001ff */
[----:B------:R-:W-:-:S04]  /*0750*/  IMAD.MOV.U32 R2, RZ, RZ, R6 ;  /* 0x000000ffff027224 */ /* 0x000fc800078e0006 */
[----:B------:R-:W-:-:S05]  /*0760*/  FADD.FTZ R2, R2, R3 ;  /* 0x0000000302027221 */ /* 0x000fca0000010000 */
[----:B------:R-:W-:-:S07]  /*0770*/  MOV R3, R2 ;  /* 0x0000000200037202 */ /* 0x000fce0000000f00 */
[----:B------:R-:W-:Y:S05]  /*0780*/  WARPSYNC.COLLECTIVE R8, `(.L_x_5786) ;  /* 0x0000000008087348 */ /* 0x000fea0003c00000 */
[----:B------:R0:W1:Y:S02]  /*0790*/  SHFL.DOWN P1, R6, R3, R9, R10 ;  /* 0x0800000903067389 */ /* 0x000064000002000a */
[----:B01----:R-:W-:Y:S05]  /*07a0*/  ENDCOLLECTIVE ;  /* 0x000000000000791b */ /* 0x003fea0003800000 */
.L_x_5786:
[----:B------:R-:W-:Y:S02]  /*07b0*/  HFMA2 R9, -RZ, RZ, 0, 2.384185791015625e-07 ;  /* 0x00000004ff097431 */ /* 0x000fe400000001ff */
[----:B------:R-:W-:-:S04]  /*07c0*/  IMAD.MOV.U32 R5, RZ, RZ, R6 ;  /* 0x000000ffff057224 */ /* 0x000fc800078e0006 */
[----:B------:R-:W-:-:S05]  /*07d0*/  FADD.FTZ R5, R2, R5 ;  /* 0x0000000502057221 */ /* 0x000fca0000010000 */
[----:B------:R-:W-:-:S07]  /*07e0*/  MOV R3, R5 ;  /* 0x0000000500037202 */ /* 0x000fce0000000f00 */
[----:B------:R-:W-:Y:S05]  /*07f0*/  WARPSYNC.COLLECTIVE R8, `(.L_x_5787) ;  /* 0x0000000008087348 */ /* 0x000fea0003c00000 */
[----:B------:R0:W1:Y:S02]  /*0800*/  SHFL.DOWN P1, R6, R3, R9, R10 ;  /* 0x0800000903067389 */ /* 0x000064000002000a */
[----:B01----:R-:W-:Y:S05]  /*0810*/  ENDCOLLECTIVE ;  /* 0x000000000000791b */ /* 0x003fea0003800000 */
.L_x_5787:
[----:B------:R-:W-:Y:S02]  /*0820*/  HFMA2 R9, -RZ, RZ, 0, 1.1920928955078125e-07 ;  /* 0x00000002ff097431 */ /* 0x000fe400000001ff */
[----:B------:R-:W-:-:S04]  /*0830*/  IMAD.MOV.U32 R4, RZ, RZ, R6 ;  /* 0x000000ffff047224 */ /* 0x000fc800078e0006 */
[----:B------:R-:W-:-:S05]  /*0840*/  FADD.FTZ R4, R5, R4 ;  /* 0x0000000405047221 */ /* 0x000fca0000010000 */
[----:B------:R-:W-:-:S07]  /*0850*/  MOV R3, R4 ;  /* 0x0000000400037202 */ /* 0x000fce0000000f00 */
[----:B------:R-:W-:Y:S05]  /*0860*/  WARPSYNC.COLLECTIVE R8, `(.L_x_5788) ;  /* 0x0000000008087348 */ /* 0x000fea0003c00000 */
[----:B------:R0:W1:Y:S02]  /*0870*/  SHFL.DOWN P1, R6, R3, R9, R10 ;  /* 0x0800000903067389 */ /* 0x000064000002000a */
[----:B01----:R-:W-:Y:S05]  /*0880*/  ENDCOLLECTIVE ;  /* 0x000000000000791b */ /* 0x003fea0003800000 */
.L_x_5788:
[----:B------:R-:W-:Y:S02]  /*0890*/  HFMA2 R9, -RZ, RZ, 0, 5.9604644775390625e-08 ;  /* 0x00000001ff097431 */ /* 0x000fe400000001ff */
[----:B------:R-:W-:-:S04]  /*08a0*/  IMAD.MOV.U32 R7, RZ, RZ, R6 ;  /* 0x000000ffff077224 */ /* 0x000fc800078e0006 */
[----:B------:R-:W-:-:S05]  /*08b0*/  FADD.FTZ R7, R4, R7 ;  /* 0x0000000704077221 */ /* 0x000fca0000010000 */
[----:B------:R-:W-:-:S07]  /*08c0*/  MOV R3, R7 ;  /* 0x0000000700037202 */ /* 0x000fce0000000f00 */
[----:B------:R-:W-:Y:S05]  /*08d0*/  WARPSYNC.COLLECTIVE R8, `(.L_x_5789) ;  /* 0x0000000008087348 */ /* 0x000fea0003c00000 */
[----:B------:R0:W1:Y:S02]  /*08e0*/  SHFL.DOWN P1, R6, R3, R9, R10 ;  /* 0x0800000903067389 */ /* 0x000064000002000a */
[----:B01----:R-:W-:Y:S05]  /*08f0*/  ENDCOLLECTIVE ;  /* 0x000000000000791b */ /* 0x003fea0003800000 */
.L_x_5789:
[----:B------:R-:W-:Y:S05]  /*0900*/  BRA `(.L_x_5790) ;  /* 0xfffffff800fc7947 */ /* 0x000fea000383ffff */
.L_x_5791:
        /* <DEDUP_REMOVED lines=15> */
.L_x_11530:


//--------------------- .text._ZN2at6native43_GLOBAL__N__9ae7fba5_10_SoftMax_cu_9f978f6320cunn_SoftMaxBackwardILi8EN3c108BFloat16EfS4_NS1_23SoftMaxBackwardEpilogueEEEvPT0_PKT2_SA_l --------------------------
	.section	.text._ZN2at6native43_GLOBAL__N__9ae7fba5_10_SoftMax_cu_9f978f6320cunn_SoftMaxBackwardILi8EN3c108BFloat16EfS4_NS1_23SoftMaxBackwardEpilogueEEEvPT0_PKT2_SA_l,"ax",@progbits
	.align	128
.text._ZN2at6native43_GLOBAL__N__9ae7fba5_10_SoftMax_cu_9f978f6320cunn_SoftMaxBackwardILi8EN3c108BFloat16EfS4_NS1_23SoftMaxBackwardEpilogueEEEvPT0_PKT2_SA_l:
        .type           _ZN2at6native43_GLOBAL__N__9ae7fba5_10_SoftMax_cu_9f978f6320cunn_SoftMaxBackwardILi8EN3c108BFloat16EfS4_NS1_23SoftMaxBackwardEpilogueEEEvPT0_PKT2_SA_l,@function
        .size           _ZN2at6native43_GLOBAL__N__9ae7fba5_10_SoftMax_cu_9f978f6320cunn_SoftMaxBackwardILi8EN3c108BFloat16EfS4_NS1_23SoftMaxBackwardEpilogueEEEvPT0_PKT2_SA_l,(.L_x_11531 - _ZN2at6native43_GLOBAL__N__9ae7fba5_10_SoftMax_cu_9f978f6320cunn_SoftMaxBackwardILi8EN3c108BFloat16EfS4_NS1_23SoftMaxBackwardEpilogueEEEvPT0_PKT2_SA_l)
        .other          _ZN2at6native43_GLOBAL__N__9ae7fba5_10_SoftMax_cu_9f978f6320cunn_SoftMaxBackwardILi8EN3c108BFloat16EfS4_NS1_23SoftMaxBackwardEpilogueEEEvPT0_PKT2_SA_l,@"STO_CUDA_ENTRY STV_DEFAULT"
_ZN2at6native43_GLOBAL__N__9ae7fba5_10_SoftMax_cu_9f978f6320cunn_SoftMaxBackwardILi8EN3c108BFloat16EfS4_NS1_23SoftMaxBackwardEpilogueEEEvPT0_PKT2_SA_l:
[----:B------:R-:W-:Y:S08]  /*0000*/  LDC R1, c[0x0][0x37c] ;  /* 0x0000df00ff017b82 */ /* 0x000ff00000000800 */
[----:B------:R-:W0:Y:S01]  /*0010*/  S2UR UR7, SR_CTAID.X ;  /* 0x00000000000779c3 */ /* 0x000e220000002500 */
[----:B------:R-:W0:Y:S01]  /*0020*/  LDCU.128 UR8, c[0x0][0x390] ;  /* 0x00007200ff0877ac */ /* 0x000e220008000c00 */
[----:B------:R-:W-:Y:S01]  /*0030*/  BSSY.RECONVERGENT B0, `(.L_x_5792) ;  /* 0x0000163000007945 */ /* 0x000fe20003800200 */
[----:B------:R-:W1:Y:S01]  /*0040*/  LDCU.64 UR14, c[0x0][0x380] ;  /* 0x00007000ff0e77ac */ /* 0x000e620008000a00 */
[----:B------:R-:W2:Y:S01]  /*0050*/  LDCU.64 UR18, c[0x0][0x358] ;  /* 0x00006b00ff1277ac */ /* 0x000ea20008000a00 */
[----:B0-----:R-:W-:-:S04]  /*0060*/  UIMAD.WIDE.U32 UR20, UR7, UR10, URZ ;  /* 0x0000000a071472a5 */ /* 0x001fc8000f8e00ff */
[----:B------:R-:W-:Y:S02]  /*0070*/  UIMAD UR7, UR7, UR11, UR21 ;  /* 0x0000000b070772a4 */ /* 0x000fe4000f8e0215 */
[----:B------:R-:W-:Y:S02]  /*0080*/  USHF.L.U32 UR5, UR20, 0x1, URZ ;  /* 0x0000000114057899 */ /* 0x000fe400080006ff */
[----:B------:R-:W-:Y:S02]  /*0090*/  USHF.L.U64.HI UR6, UR20, 0x1, UR7 ;  /* 0x0000000114067899 */ /* 0x000fe40008010207 */
[----:B-1----:R-:W-:Y:S02]  /*00a0*/  UIADD3 UR14, UP0, UPT, UR5, UR14, URZ ;  /* 0x0000000e050e7290 */ /* 0x002fe4000ff1e0ff */
[----:B------:R-:W-:Y:S02]  /*00b0*/  UIADD3 UR12, UP1, UPT, UR5, UR8, URZ ;  /* 0x00000008050c7290 */ /* 0x000fe4000ff3e0ff */
[----:B------:R-:W-:Y:S01]  /*00c0*/  IMAD.U32 R0, RZ, RZ, UR5 ;  /* 0x00000005ff007e24 */ /* 0x000fe2000f8e00ff */
[----:B------:R-:W-:-:S02]  /*00d0*/  UIADD3.X UR4, UPT, UPT, UR6, UR15, URZ, UP0, !UPT ;  /* 0x0000000f06047290 */ /* 0x000fc400087fe4ff */
[----:B------:R-:W-:Y:S01]  /*00e0*/  IMAD.U32 R2, RZ, RZ, UR6 ;  /* 0x00000006ff027e24 */ /* 0x000fe2000f8e00ff */
[----:B------:R-:W-:Y:S02]  /*00f0*/  UISETP.GT.U32.AND UP0, UPT, UR10, 0x7ffffffe, UPT ;  /* 0x7ffffffe0a00788c */ /* 0x000fe4000bf04070 */
[----:B------:R-:W-:Y:S02]  /*0100*/  UIADD3.X UR13, UPT, UPT, UR6, UR9, URZ, UP1, !UPT ;  /* 0x00000009060d7290 */ /* 0x000fe40008ffe4ff */
[----:B------:R-:W-:Y:S02]  /*0110*/  UISETP.GT.AND.EX UP0, UPT, UR11, URZ, UPT, UP0 ;  /* 0x000000ff0b00728c */ /* 0x000fe4000bf04300 */
[----:B------:R-:W-:Y:S02]  /*0120*/  USHF.R.U64 UR14, UR14, 0x1, UR4 ;  /* 0x000000010e0e7899 */ /* 0x000fe40008001204 */
[----:B------:R-:W-:Y:S02]  /*0130*/  USHF.R.U64 UR17, UR12, 0x1, UR13 ;  /* 0x000000010c117899 */ /* 0x000fe4000800120d */
[----:B------:R-:W-:-:S02]  /*0140*/  ULOP3.LUT UR14, UR14, 0x7, URZ, 0xc0, !UPT ;  /* 0x000000070e0e7892 */ /* 0x000fc4000f8ec0ff */
[----:B------:R-:W-:Y:S01]  /*0150*/  ULOP3.LUT UR17, UR17, 0x7, URZ, 0xc0, !UPT ;  /* 0x0000000711117892 */ /* 0x000fe2000f8ec0ff */
[----:B------:R-:W-:Y:S01]  /*0160*/  UMOV UR6, URZ ;  /* 0x000000ff00067c82 */ /* 0x000fe20008000000 */
[----:B------:R-:W-:Y:S01]  /*0170*/  UMOV UR4, URZ ;  /* 0x000000ff00047c82 */ /* 0x000fe20008000000 */
[----:B--2---:R-:W-:Y:S09]  /*0180*/  BRA.U UP0, `(.L_x_5793) ;  /* 0x0000000500747547 */ /* 0x004ff2000b800000 */
[----:B------:R-:W0:Y:S01]  /*0190*/  S2R R15, SR_TID.X ;  /* 0x00000000000f7919 */ /* 0x000e220000002100 */
[----:B------:R-:W1:Y:S01]  /*01a0*/  LDCU UR5, c[0x0][0x398] ;  /* 0x00007300ff0577ac */ /* 0x000e620008000800 */
[----:B------:R-:W-:Y:S02]  /*01b0*/  HFMA2 R3, -RZ, RZ, 0, 0 ;  /* 0x00000000ff037431 */ /* 0x000fe400000001ff */
[----:B------:R-:W-:Y:S01]  /*01c0*/  IMAD.U32 R12, RZ, RZ, UR12 ;  /* 0x0000000cff0c7e24 */ /* 0x000fe2000f8e00ff */
[----:B------:R-:W-:Y:S01]  /*01d0*/  UISETP.NE.U32.AND UP0, UPT, UR17, URZ, UPT ;  /* 0x000000ff1100728c */ /* 0x000fe2000bf05070 */
[----:B------:R-:W-:-:S03]  /*01e0*/  IMAD.U32 R9, RZ, RZ, UR13 ;  /* 0x0000000dff097e24 */ /* 0x000fc6000f8e00ff */
[----:B------:R-:W-:Y:S01]  /*01f0*/  UISETP.NE.AND.EX UP0, UPT, URZ, URZ, UPT, UP0 ;  /* 0x000000ffff00728c */ /* 0x000fe2000bf05300 */
[----:B-1----:R-:W-:-:S08]  /*0200*/  MOV R10, UR5 ;  /* 0x00000005000a7c02 */ /* 0x002fd00008000f00 */
[----:B------:R-:W-:Y:S05]  /*0210*/  BRA.U !UP0, `(.L_x_5794) ;  /* 0x00000001084c7547 */ /* 0x000fea000b800000 */
[----:B------:R-:W-:Y:S01]  /*0220*/  VIADD R10, R10, UR17 ;  /* 0x000000110a0a7c36 */ /* 0x000fe20008000000 */
[----:B------:R-:W-:Y:S02]  /*0230*/  USHF.L.U64.HI UR5, UR17, 0x1, URZ ;  /* 0x0000000111057899 */ /* 0x000fe400080102ff */
[----:B------:R-:W-:Y:S02]  /*0240*/  ULEA UR8, UP0, -UR17, UR12, 0x1 ;  /* 0x0000000c11087291 */ /* 0x000fe4000f8009ff */
[C---:B0-----:R-:W-:Y:S02]  /*0250*/  ISETP.GE.AND P0, PT, R15.reuse, R10, PT ;  /* 0x0000000a0f00720c */ /* 0x041fe40003f06270 */
[----:B------:R-:W-:Y:S02]  /*0260*/  UIADD3.X UR5, UPT, UPT, ~UR5, UR13, URZ, UP0, !UPT ;  /* 0x0000000d05057290 */ /* 0x000fe400087fe5ff */
[----:B------:R-:W-:Y:S01]  /*0270*/  ISETP.LT.U32.OR P0, PT, R15, UR17, P0 ;  /* 0x000000110f007c0c */ /* 0x000fe20008701470 */
[----:B------:R-:W-:-:S03]  /*0280*/  IMAD.U32 R6, RZ, RZ, UR8 ;  /* 0x00000008ff067e24 */ /* 0x000fc6000f8e00ff */
[----:B------:R-:W-:-:S09]  /*0290*/  MOV R7, UR5 ;  /* 0x0000000500077c02 */ /* 0x000fd20008000f00 */
[----:B------:R-:W-:-:S06]  /*02a0*/  @!P0 IMAD.WIDE.U32 R4, R15, 0x2, R6 ;  /* 0x000000020f048825 */ /* 0x000fcc00078e0006 */
[----:B------:R-:W2:Y:S01]  /*02b0*/  @!P0 LDG.E.U16 R4, desc[UR18][R4.64] ;  /* 0x0000001204048981 */ /* 0x000ea2000c1e1500 */
[----:B------:R-:W0:Y:S01]  /*02c0*/  LDC R9, c[0x0][0x360] ;  /* 0x0000d800ff097b82 */ /* 0x000e220000000800 */
[----:B------:R-:W-:Y:S01]  /*02d0*/  IMAD.MOV.U32 R3, RZ, RZ, RZ ;  /* 0x000000ffff037224 */ /* 0x000fe200078e00ff */
[----:B0-----:R-:W-:Y:S01]  /*02e0*/  VIMNMX.U32 R10, PT, PT, R10, R9, !PT ;  /* 0x000000090a0a7248 */ /* 0x001fe20007fe0000 */
[----:B------:R-:W-:-:S03]  /*02f0*/  IMAD.WIDE.U32 R6, R9, 0x2, R6 ;  /* 0x0000000209067825 */ /* 0x000fc600078e0006 */
[----:B------:R-:W-:Y:S01]  /*0300*/  IADD3 R10, PT, PT, R10, -R9, RZ ;  /* 0x800000090a0a7210 */ /* 0x000fe20007ffe0ff */
[----:B------:R-:W-:Y:S02]  /*0310*/  IMAD.MOV.U32 R12, RZ, RZ, R6 ;  /* 0x000000ffff0c7224 */ /* 0x000fe400078e0006 */
[----:B------:R-:W-:Y:S02]  /*0320*/  IMAD.MOV.U32 R9, RZ, RZ, R7 ;  /* 0x000000ffff097224 */ /* 0x000fe400078e0007 */
[----:B--2---:R-:W-:-:S04]  /*0330*/  @!P0 IMAD.U32 R8, R4, 0x10000, RZ ;  /* 0x0001000004088824 */ /* 0x004fc800078e00ff */
[----:B------:R-:W-:-:S07]  /*0340*/  @!P0 FADD.FTZ R3, RZ, R8 ;  /* 0x00000008ff038221 */ /* 0x000fce0000010000 */
.L_x_5794:
[----:B------:R-:W1:Y:S01]  /*0350*/  LDCU UR8, c[0x0][0x360] ;  /* 0x00006c00ff0877ac */ /* 0x000e620008000800 */
[----:B------:R-:W-:Y:S01]  /*0360*/  BSSY.RECONVERGENT B1, `(.L_x_5795) ;  /* 0x0000033000017945 */ /* 0x000fe20003800200 */
[----:B------:R-:W-:Y:S01]  /*0370*/  MOV R8, R12 ;  /* 0x0000000c00087202 */ /* 0x000fe20000000f00 */
[----:B-1----:R-:W-:-:S06]  /*0380*/  USHF.L.U32 UR5, UR8, 0x3, URZ ;  /* 0x0000000308057899 */ /* 0x002fcc00080006ff */
[----:B------:R-:W-:Y:S01]  /*0390*/  IMAD R7, RZ, RZ, -UR5 ;  /* 0x80000005ff077e24 */ /* 0x000fe2000f8e02ff */
[----:B------:R-:W-:Y:S02]  /*03a0*/  ISETP.NE.U32.AND P1, PT, RZ, UR5, PT ;  /* 0x00000005ff007c0c */ /* 0x000fe4000bf25070 */
[----:B------:R-:W1:Y:S08]  /*03b0*/  I2F.U32.RP R6, UR5 ;  /* 0x0000000500067d06 */ /* 0x000e700008209000 */
[----:B-1----:R-:W1:Y:S02]  /*03c0*/  MUFU.RCP R6, R6 ;  /* 0x0000000600067308 */ /* 0x002e640000001000 */
[----:B-1----:R-:W-:-:S06]  /*03d0*/  IADD3 R4, PT, PT, R6, 0xffffffe, RZ ;  /* 0x0ffffffe06047810 */ /* 0x002fcc0007ffe0ff */
[----:B------:R1:W2:Y:S02]  /*03e0*/  F2I.FTZ.U32.TRUNC.NTZ R5, R4 ;  /* 0x0000000400057305 */ /* 0x0002a4000021f000 */
[----:B-1----:R-:W-:Y:S02]  /*03f0*/  IMAD.MOV.U32 R4, RZ, RZ, RZ ;  /* 0x000000ffff047224 */ /* 0x002fe400078e00ff */
[----:B--2---:R-:W-:-:S04]  /*0400*/  IMAD R7, R7, R5, RZ ;  /* 0x0000000507077224 */ /* 0x004fc800078e02ff */
[----:B------:R-:W-:Y:S01]  /*0410*/  IMAD.HI.U32 R5, R5, R7, R4 ;  /* 0x0000000705057227 */ /* 0x000fe200078e0004 */
[----:B0-----:R-:W-:-:S05]  /*0420*/  SHF.L.U32 R4, R15, 0x3, RZ ;  /* 0x000000030f047819 */ /* 0x001fca00000006ff */
[----:B------:R-:W-:-:S05]  /*0430*/  IMAD.HI.U32 R5, R5, R10, RZ ;  /* 0x0000000a05057227 */ /* 0x000fca00078e00ff */
[----:B------:R-:W-:-:S05]  /*0440*/  IADD3 R5, PT, PT, -R5, RZ, RZ ;  /* 0x000000ff05057210 */ /* 0x000fca0007ffe1ff */
[----:B------:R-:W-:-:S05]  /*0450*/  IMAD R11, R5, UR5, R10 ;  /* 0x00000005050b7c24 */ /* 0x000fca000f8e020a */
[----:B------:R-:W-:-:S13]  /*0460*/  ISETP.GE.U32.AND P0, PT, R11, UR5, PT ;  /* 0x000000050b007c0c */ /* 0x000fda000bf06070 */
[----:B------:R-:W-:-:S05]  /*0470*/  @P0 VIADD R11, R11, -UR5 ;  /* 0x800000050b0b0c36 */ /* 0x000fca0008000000 */
[----:B------:R-:W-:-:S13]  /*0480*/  ISETP.GE.U32.AND P0, PT, R11, UR5, PT ;  /* 0x000000050b007c0c */ /* 0x000fda000bf06070 */
[----:B------:R-:W-:Y:S01]  /*0490*/  @P0 VIADD R11, R11, -UR5 ;  /* 0x800000050b0b0c36 */ /* 0x000fe20008000000 */
[----:B------:R-:W-:-:S05]  /*04a0*/  @!P1 LOP3.LUT R11, RZ, UR5, RZ, 0x33, !PT ;  /* 0x00000005ff0b9c12 */ /* 0x000fca000f8e33ff */
[----:B------:R-:W-:-:S04]  /*04b0*/  IMAD.IADD R11, R10, 0x1, -R11 ;  /* 0x000000010a0b7824 */ /* 0x000fc800078e0a0b */
[----:B------:R-:W-:Y:S01]  /*04c0*/  IMAD.IADD R13, R11, 0x1, R15 ;  /* 0x000000010b0d7824 */ /* 0x000fe200078e020f */
[----:B------:R-:W-:-:S13]  /*04d0*/  ISETP.GE.AND P0, PT, R4, R11, PT ;  /* 0x0000000b0400720c */ /* 0x000fda0003f06270 */
[----:B------:R-:W-:Y:S05]  /*04e0*/  @P0 BRA `(.L_x_5796) ;  /* 0x0000000000680947 */ /* 0x000fea0003800000 */
.L_x_5797:
[----:B------:R-:W-:-:S06]  /*04f0*/  IMAD.WIDE R4, R15, 0x10, R8 ;  /* 0x000000100f047825 */ /* 0x000fcc00078e0208 */
[----:B------:R-:W2:Y:S01]  /*0500*/  LDG.E.128 R4, desc[UR18][R4.64] ;  /* 0x0000001204047981 */ /* 0x000ea2000c1e1d00 */
[----:B------:R-:W-:Y:S02]  /*0510*/  IADD3 R15, PT, PT, R15, UR8, RZ ;  /* 0x000000080f0f7c10 */ /* 0x000fe4000fffe0ff */
[C---:B--2---:R-:W-:Y:S01]  /*0520*/  PRMT R12, R4.reuse, 0x7632, R12 ;  /* 0x00007632040c7816 */ /* 0x044fe2000000000c */
[----:B------:R-:W-:Y:S01]  /*0530*/  IMAD.U32 R14, R4, 0x10000, RZ ;  /* 0x00010000040e7824 */ /* 0x000fe200078e00ff */
[----:B------:R-:W-:-:S03]  /*0540*/  SHF.L.U32 R19, R5, 0x10, RZ ;  /* 0x0000001005137819 */ /* 0x000fc600000006ff */
[----:B------:R-:W-:Y:S02]  /*0550*/  IMAD.U32 R17, R12, 0x10000, RZ ;  /* 0x000100000c117824 */ /* 0x000fe400078e00ff */
[--C-:B------:R-:W-:Y:S01]  /*0560*/  FADD.FTZ R14, R14, R3.reuse ;  /* 0x000000030e0e7221 */ /* 0x100fe20000010000 */
[----:B------:R-:W-:Y:S01]  /*0570*/  PRMT R3, R5, 0x7632, R3 ;  /* 0x0000763205037816 */ /* 0x000fe20000000003 */
[----:B------:R-:W-:Y:S02]  /*0580*/  IMAD.U32 R5, R6, 0x10000, RZ ;  /* 0x0001000006057824 */ /* 0x000fe400078e00ff */
[----:B------:R-:W-:Y:S02]  /*0590*/  FADD.FTZ R14, R14, R17 ;  /* 0x000000110e0e7221 */ /* 0x000fe40000010000 */
[----:B------:R-:W-:Y:S01]  /*05a0*/  IMAD.U32 R17, R3, 0x10000, RZ ;  /* 0x0001000003117824 */ /* 0x000fe200078e00ff */
[----:B------:R-:W-:Y:S01]  /*05b0*/  PRMT R3, R6, 0x7632, R3 ;  /* 0x0000763206037816 */ /* 0x000fe20000000003 */
[----:B------:R-:W-:Y:S01]  /*05c0*/  FADD.FTZ R14, R14, R19 ;  /* 0x000000130e0e7221 */ /* 0x000fe20000010000 */
[----:B------:R-:W-:-:S03]  /*05d0*/  IMAD.SHL.U32 R6, R15, 0x8, RZ ;  /* 0x000000080f067824 */ /* 0x000fc600078e00ff */
[----:B------:R-:W-:Y:S01]  /*05e0*/  FADD.FTZ R14, R14, R17 ;  /* 0x000000110e0e7221 */ /* 0x000fe20000010000 */
[----:B------:R-:W-:Y:S01]  /*05f0*/  IMAD.U32 R4, R3, 0x10000, RZ ;  /* 0x0001000003047824 */ /* 0x000fe200078e00ff */
[----:B------:R-:W-:Y:S02]  /*0600*/  ISETP.GE.AND P0, PT, R6, R11, PT ;  /* 0x0000000b0600720c */ /* 0x000fe40003f06270 */
[----:B------:R-:W-:Y:S01]  /*0610*/  FADD.FTZ R5, R14, R5 ;  /* 0x000000050e057221 */ /* 0x000fe20000010000 */
[C---:B------:R-:W-:Y:S02]  /*0620*/  PRMT R3, R7.reuse, 0x7632, R3 ;  /* 0x0000763207037816 */ /* 0x040fe40000000003 */
[----:B------:R-:W-:Y:S01]  /*0630*/  SHF.L.U32 R7, R7, 0x10, RZ ;  /* 0x0000001007077819 */ /* 0x000fe200000006ff */
[----:B------:R-:W-:Y:S02]  /*0640*/  FADD.FTZ R4, R5, R4 ;  /* 0x0000000405047221 */ /* 0x000fe40000010000 */
[----:B------:R-:W-:-:S02]  /*0650*/  IMAD.U32 R3, R3, 0x10000, RZ ;  /* 0x0001000003037824 */ /* 0x000fc400078e00ff */
[----:B------:R-:W-:-:S04]  /*0660*/  FADD.FTZ R4, R4, R7 ;  /* 0x0000000704047221 */ /* 0x000fc80000010000 */
[----:B------:R-:W-:Y:S01]  /*0670*/  FADD.FTZ R3, R4, R3 ;  /* 0x0000000304037221 */ /* 0x000fe20000010000 */
[----:B------:R-:W-:Y:S06]  /*0680*/  @!P0 BRA `(.L_x_5797) ;  /* 0xfffffffc00988947 */ /* 0x000fec000383ffff */
.L_x_5796:
[----:B------:R-:W-:Y:S05]  /*0690*/  BSYNC.RECONVERGENT B1 ;  /* 0x0000000000017941 */ /* 0x000fea0003800200 */
.L_x_5795:
[----:B------:R-:W-:-:S13]  /*06a0*/  ISETP.GE.AND P0, PT, R13, R10, PT ;  /* 0x0000000a0d00720c */ /* 0x000fda0003f06270 */
[----:B------:R-:W-:Y:S05]  /*06b0*/  @P0 BRA `(.L_x_5798) ;  /* 0x0000000c00e80947 */ /* 0x000fea0003800000 */
[----:B------:R-:W-:Y:S01]  /*06c0*/  BSSY.RECONVERGENT B1, `(.L_x_5799) ;  /* 0x0000008000017945 */ /* 0x000fe20003800200 */
.L_x_5800:
[----:B------:R-:W-:-:S06]  /*06d0*/  IMAD.WIDE R4, R13, 0x2, R8 ;  /* 0x000000020d047825 */ /* 0x000fcc00078e0208 */
[----:B------:R-:W2:Y:S01]  /*06e0*/  LDG.E.U16 R4, desc[UR18][R4.64] ;  /* 0x0000001204047981 */ /* 0x000ea2000c1e1500 */
[----:B------:R-:W-:-:S05]  /*06f0*/  VIADD R13, R13, UR8 ;  /* 0x000000080d0d7c36 */ /* 0x000fca0008000000 */
[----:B------:R-:W-:Y:S02]  /*0700*/  ISETP.GE.AND P0, PT, R13, R10, PT ;  /* 0x0000000a0d00720c */ /* 0x000fe40003f06270 */
[----:B--2---:R-:W-:-:S05]  /*0710*/  SHF.L.U32 R6, R4, 0x10, RZ ;  /* 0x0000001004067819 */ /* 0x004fca00000006ff */
[----:B------:R-:W-:-:S06]  /*0720*/  FADD.FTZ R3, R6, R3 ;  /* 0x0000000306037221 */ /* 0x000fcc0000010000 */
[----:B------:R-:W-:Y:S05]  /*0730*/  @!P0 BRA `(.L_x_5800) ;  /* 0xfffffffc00e48947 */ /* 0x000fea000383ffff */
[----:B------:R-:W-:Y:S05]  /*0740*/  BSYNC.RECONVERGENT B1 ;  /* 0x0000000000017941 */ /* 0x000fea0003800200 */
.L_x_5799:
[----:B------:R-:W-:Y:S05]  /*0750*/  BRA `(.L_x_5798) ;  /* 0x0000000c00c07947 */ /* 0x000fea0003800000 */
.L_x_5793:
[----:B------:R-:W0:Y:S01]  /*0760*/  S2R R6, SR_TID.X ;  /* 0x0000000000067919 */ /* 0x000e220000002100 */
[----:B------:R-:W1:Y:S01]  /*0770*/  LDCU.64 UR8, c[0x0][0x398] ;  /* 0x00007300ff0877ac */ /* 0x000e620008000a00 */
[----:B------:R-:W-:Y:S01]  /*0780*/  HFMA2 R3, -RZ, RZ, 0, 0 ;  /* 0x00000000ff037431 */ /* 0x000fe200000001ff */
[----:B------:R-:W-:-:S04]  /*0790*/  UISETP.NE.U32.AND UP0, UPT, UR17, URZ, UPT ;  /* 0x000000ff1100728c */ /* 0x000fc8000bf05070 */
[----:B------:R-:W-:Y:S01]  /*07a0*/  UISETP.NE.AND.EX UP0, UPT, URZ, URZ, UPT, UP0 ;  /* 0x000000ffff00728c */ /* 0x000fe2000bf05300 */
[----:B-1----:R-:W-:Y:S01]  /*07b0*/  IMAD.U32 R4, RZ, RZ, UR8 ;  /* 0x00000008ff047e24 */ /* 0x002fe2000f8e00ff */
[----:B------:R-:W-:Y:S01]  /*07c0*/  UMOV UR8, UR12 ;  /* 0x0000000c00087c82 */ /* 0x000fe20008000000 */
[----:B------:R-:W-:Y:S01]  /*07d0*/  IMAD.U32 R5, RZ, RZ, UR9 ;  /* 0x00000009ff057e24 */ /* 0x000fe2000f8e00ff */
[----:B------:R-:W-:-:S05]  /*07e0*/  UMOV UR9, UR13 ;  /* 0x0000000d00097c82 */ /* 0x000fca0008000000 */
[----:B------:R-:W-:Y:S05]  /*07f0*/  BRA.U !UP0, `(.L_x_5801) ;  /* 0x0000000108447547 */ /* 0x000fea000b800000 */
[----:B0-----:R-:W-:Y:S01]  /*0800*/  ISETP.LT.U32.AND P0, PT, R6, UR17, PT ;  /* 0x0000001106007c0c */ /* 0x001fe2000bf01070 */
[----:B------:R-:W-:Y:S02]  /*0810*/  USHF.L.U64.HI UR5, UR17, 0x1, URZ ;  /* 0x0000000111057899 */ /* 0x000fe400080102ff */
[----:B------:R-:W-:Y:S01]  /*0820*/  ULEA UR8, UP0, -UR17, UR12, 0x1 ;  /* 0x0000000c11087291 */ /* 0x000fe2000f8009ff */
[----:B------:R-:W-:-:S03]  /*0830*/  ISETP.GT.U32.AND.EX P0, PT, RZ, RZ, PT, P0 ;  /* 0x000000ffff00720c */ /* 0x000fc60003f04100 */
[----:B------:R-:W-:-:S10]  /*0840*/  UIADD3.X UR9, UPT, UPT, ~UR5, UR13, URZ, UP0, !UPT ;  /* 0x0000000d05097290 */ /* 0x000fd400087fe5ff */
[----:B------:R-:W-:-:S04]  /*0850*/  @!P0 LEA R8, P1, R6, UR8, 0x1 ;  /* 0x0000000806088c11 */ /* 0x000fc8000f8208ff */
[----:B------:R-:W-:-:S05]  /*0860*/  @!P0 LEA.HI.X R9, R6, UR9, RZ, 0x1, P1 ;  /* 0x0000000906098c11 */ /* 0x000fca00088f0cff */
[----:B------:R-:W2:Y:S01]  /*0870*/  @!P0 LDG.E.U16 R8, desc[UR18][R8.64] ;  /* 0x0000001208088981 */ /* 0x000ea2000c1e1500 */
[----:B------:R-:W0:Y:S01]  /*0880*/  LDCU UR5, c[0x0][0x360] ;  /* 0x00006c00ff0577ac */ /* 0x000e220008000800 */
[----:B------:R-:W-:Y:S01]  /*0890*/  IMAD.MOV.U32 R3, RZ, RZ, RZ ;  /* 0x000000ffff037224 */ /* 0x000fe200078e00ff */
[----:B0-----:R-:W-:Y:S02]  /*08a0*/  UIADD3 UR10, UP0, UP1, -UR5, UR10, UR17 ;  /* 0x0000000a050a7290 */ /* 0x001fe4000f91e111 */
[----:B------:R-:W-:Y:S02]  /*08b0*/  UIMAD.WIDE.U32 UR8, UR5, 0x2, UR8 ;  /* 0x00000002050878a5 */ /* 0x000fe4000f8e0008 */
[----:B------:R-:W-:-:S06]  /*08c0*/  UIADD3.X UR11, UPT, UPT, UR11, -0x1, URZ, UP0, UP1 ;  /* 0xffffffff0b0b7890 */ /* 0x000fcc00087e24ff */
[----:B------:R-:W-:Y:S02]  /*08d0*/  IMAD.U32 R5, RZ, RZ, UR11 ;  /* 0x0000000bff057e24 */ /* 0x000fe4000f8e00ff */
[----:B--2---:R-:W-:-:S04]  /*08e0*/  @!P0 IMAD.U32 R4, R8, 0x10000, RZ ;  /* 0x0001000008048824 */ /* 0x004fc800078e00ff */
[----:B------:R-:W-:Y:S01]  /*08f0*/  @!P0 FADD.FTZ R3, RZ, R4 ;  /* 0x00000004ff038221 */ /* 0x000fe20000010000 */
[----:B------:R-:W-:-:S07]  /*0900*/  MOV R4, UR10 ;  /* 0x0000000a00047c02 */ /* 0x000fce0008000f00 */
.L_x_5801:
[----:B------:R-:W1:Y:S01]  /*0910*/  LDC R7, c[0x0][0x360] ;  /* 0x0000d800ff077b82 */ /* 0x000e620000000800 */
[----:B------:R-:W-:Y:S01]  /*0920*/  ISETP.NE.U32.AND P0, PT, R5, RZ, PT ;  /* 0x000000ff0500720c */ /* 0x000fe20003f05070 */
[----:B-1----:R-:W-:-:S12]  /*0930*/  IMAD.SHL.U32 R13, R7, 0x8, RZ ;  /* 0x00000008070d7824 */ /* 0x002fd800078e00ff */
[----:B------:R-:W-:Y:S05]  /*0940*/  @P0 BRA `(.L_x_5802) ;  /* 0x00000000004c0947 */ /* 0x000fea0003800000 */
[----:B------:R-:W1:Y:S01]  /*0950*/  I2F.U32.RP R10, R13 ;  /* 0x0000000d000a7306 */ /* 0x000e620000209000 */
[----:B------:R-:W-:Y:S01]  /*0960*/  IMAD.MOV R11, RZ, RZ, -R13 ;  /* 0x000000ffff0b7224 */ /* 0x000fe200078e0a0d */
[----:B------:R-:W-:Y:S02]  /*0970*/  ISETP.NE.U32.AND P1, PT, R13, RZ, PT ;  /* 0x000000ff0d00720c */ /* 0x000fe40003f25070 */
[----:B------:R-:W-:-:S04]  /*0980*/  MOV R15, RZ ;  /* 0x000000ff000f7202 */ /* 0x000fc80000000f00 */
[----:B-1----:R-:W1:Y:S02]  /*0990*/  MUFU.RCP R10, R10 ;  /* 0x0000000a000a7308 */ /* 0x002e640000001000 */
[----:B-1----:R-:W-:-:S06]  /*09a0*/  IADD3 R8, PT, PT, R10, 0xffffffe, RZ ;  /* 0x0ffffffe0a087810 */ /* 0x002fcc0007ffe0ff */
[----:B------:R1:W2:Y:S02]  /*09b0*/  F2I.FTZ.U32.TRUNC.NTZ R9, R8 ;  /* 0x0000000800097305 */ /* 0x0002a4000021f000 */
[----:B-1----:R-:W-:Y:S02]  /*09c0*/  IMAD.MOV.U32 R8, RZ, RZ, RZ ;  /* 0x000000ffff087224 */ /* 0x002fe400078e00ff */
[----:B--2---:R-:W-:-:S04]  /*09d0*/  IMAD R11, R11, R9, RZ ;  /* 0x000000090b0b7224 */ /* 0x004fc800078e02ff */
[----:B------:R-:W-:-:S06]  /*09e0*/  IMAD.HI.U32 R9, R9, R11, R8 ;  /* 0x0000000b09097227 */ /* 0x000fcc00078e0008 */
[----:B------:R-:W-:-:S05]  /*09f0*/  IMAD.HI.U32 R9, R9, R4, RZ ;  /* 0x0000000409097227 */ /* 0x000fca00078e00ff */
[----:B------:R-:W-:-:S05]  /*0a00*/  IADD3 R9, PT, PT, -R9, RZ, RZ ;  /* 0x000000ff09097210 */ /* 0x000fca0007ffe1ff */
[----:B------:R-:W-:-:S05]  /*0a10*/  IMAD R14, R13, R9, R4 ;  /* 0x000000090d0e7224 */ /* 0x000fca00078e0204 */
[----:B------:R-:W-:-:S13]  /*0a20*/  ISETP.GE.U32.AND P0, PT, R14, R13, PT ;  /* 0x0000000d0e00720c */ /* 0x000fda0003f06070 */
[----:B------:R-:W-:-:S05]  /*0a30*/  @P0 IMAD.IADD R14, R14, 0x1, -R13 ;  /* 0x000000010e0e0824 */ /* 0x000fca00078e0a0d */
[----:B------:R-:W-:-:S13]  /*0a40*/  ISETP.GE.U32.AND P0, PT, R14, R13, PT ;  /* 0x0000000d0e00720c */ /* 0x000fda0003f06070 */
[----:B------:R-:W-:Y:S01]  /*0a50*/  @P0 IMAD.IADD R14, R14, 0x1, -R13 ;  /* 0x000000010e0e0824 */ /* 0x000fe200078e0a0d */
[----:B------:R-:W-:Y:S01]  /*0a60*/  @!P1 LOP3.LUT R14, RZ, R13, RZ, 0x33, !PT ;  /* 0x0000000dff0e9212 */ /* 0x000fe200078e33ff */
[----:B------:R-:W-:Y:S06]  /*0a70*/  BRA `(.L_x_5803) ;  /* 0x0000000000107947 */ /* 0x000fec0003800000 */
.L_x_5802:
[----:B------:R-:W-:Y:S01]  /*0a80*/  IMAD.MOV.U32 R9, RZ, RZ, R4 ;  /* 0x000000ffff097224 */ /* 0x000fe200078e0004 */
[----:B------:R-:W-:Y:S01]  /*0a90*/  MOV R8, 0xac0 ;  /* 0x00000ac000087802 */ /* 0x000fe20000000f00 */
[----:B------:R-:W-:-:S07]  /*0aa0*/  IMAD.MOV.U32 R12, RZ, RZ, R5 ;  /* 0x000000ffff0c7224 */ /* 0x000fce00078e0005 */
[----:B0-----:R-:W-:Y:S05]  /*0ab0*/  CALL.REL.NOINC `($__internal_27_$__cuda_sm20_rem_u64) ;  /* 0x00000058000c7944 */ /* 0x001fea0003c00000 */
.L_x_5803:
[----:B------:R-:W-:Y:S01]  /*0ac0*/  IADD3 R21, P0, PT, R4, -R14, RZ ;  /* 0x8000000e04157210 */ /* 0x000fe20007f1e0ff */
[----:B------:R-:W-:Y:S01]  /*0ad0*/  BSSY.RECONVERGENT B1, `(.L_x_5804) ;  /* 0x000002c000017945 */ /* 0x000fe20003800200 */
[----:B0-----:R-:W-:Y:S02]  /*0ae0*/  SHF.L.U32 R8, R6, 0x3, RZ ;  /* 0x0000000306087819 */ /* 0x001fe400000006ff */
[----:B------:R-:W-:Y:S01]  /*0af0*/  SHF.R.U32.HI R9, RZ, 0x1d, R6 ;  /* 0x0000001dff097819 */ /* 0x000fe20000011606 */
[----:B------:R-:W-:Y:S01]  /*0b00*/  IMAD.X R18, R5, 0x1, ~R15, P0 ;  /* 0x0000000105127824 */ /* 0x000fe200000e0e0f */
[-C--:B------:R-:W-:Y:S02]  /*0b10*/  ISETP.GE.U32.AND P0, PT, R8, R21.reuse, PT ;  /* 0x000000150800720c */ /* 0x080fe40003f06070 */
[----:B------:R-:W-:Y:S02]  /*0b20*/  IADD3 R19, P2, PT, R6, R21, RZ ;  /* 0x0000001506137210 */ /* 0x000fe40007f5e0ff */
[----:B------:R-:W-:-:S02]  /*0b30*/  ISETP.GE.AND.EX P0, PT, R9, R18, PT, P0 ;  /* 0x000000120900720c */ /* 0x000fc40003f06300 */
[----:B------:R-:W-:Y:S01]  /*0b40*/  ISETP.GE.U32.AND P1, PT, R19, R4, PT ;  /* 0x000000041300720c */ /* 0x000fe20003f26070 */
[----:B------:R-:W-:-:S05]  /*0b50*/  IMAD.X R12, RZ, RZ, R18, P2 ;  /* 0x000000ffff0c7224 */ /* 0x000fca00010e0612 */
[----:B------:R-:W-:-:S05]  /*0b60*/  ISETP.GE.AND.EX P1, PT, R12, R5, PT, P1 ;  /* 0x000000050c00720c */ /* 0x000fca0003f26310 */
[----:B------:R-:W-:Y:S08]  /*0b70*/  @P0 BRA `(.L_x_5805) ;  /* 0x0000000000840947 */ /* 0x000ff00003800000 */
[C---:B------:R-:W-:Y:S01]  /*0b80*/  LEA R16, P0, R6.reuse, UR8, 0x4 ;  /* 0x0000000806107c11 */ /* 0x040fe2000f8020ff */
[----:B------:R-:W-:Y:S01]  /*0b90*/  IMAD.MOV.U32 R23, RZ, RZ, RZ ;  /* 0x000000ffff177224 */ /* 0x000fe200078e00ff */
[----:B------:R-:W-:Y:S02]  /*0ba0*/  MOV R20, R6 ;  /* 0x0000000600147202 */ /* 0x000fe40000000f00 */
[----:B------:R-:W-:-:S09]  /*0bb0*/  LEA.HI.X R17, R6, UR9, RZ, 0x4, P0 ;  /* 0x0000000906117c11 */ /* 0x000fd200080f24ff */
.L_x_5806:
[----:B------:R0:W2:Y:S01]  /*0bc0*/  LDG.E.128 R8, desc[UR18][R16.64] ;  /* 0x0000001210087981 */ /* 0x0000a2000c1e1d00 */
[----:B------:R-:W-:-:S05]  /*0bd0*/  IADD3 R20, P0, PT, R7, R20, RZ ;  /* 0x0000001407147210 */ /* 0x000fca0007f1e0ff */
[----:B------:R-:W-:Y:S02]  /*0be0*/  IMAD.X R23, RZ, RZ, R23, P0 ;  /* 0x000000ffff177224 */ /* 0x000fe400000e0617 */
[----:B0-----:R-:W-:Y:S01]  /*0bf0*/  IMAD.WIDE.U32 R16, R7, 0x10, R16 ;  /* 0x0000001007107825 */ /* 0x001fe200078e0010 */
[----:B--2---:R-:W-:-:S03]  /*0c00*/  PRMT R22, R8, 0x7632, R22 ;  /* 0x0000763208167816 */ /* 0x004fc60000000016 */
[----:B------:R-:W-:Y:S01]  /*0c10*/  IMAD.U32 R8, R8, 0x10000, RZ ;  /* 0x0001000008087824 */ /* 0x000fe200078e00ff */
[----:B------:R-:W-:-:S03]  /*0c20*/  SHF.L.U32 R25, R22, 0x10, RZ ;  /* 0x0000001016197819 */ /* 0x000fc600000006ff */
[--C-:B------:R-:W-:Y:S01]  /*0c30*/  FADD.FTZ R8, R8, R3.reuse ;  /* 0x0000000308087221 */ /* 0x100fe20000010000 */
[C---:B------:R-:W-:Y:S01]  /*0c40*/  PRMT R3, R9.reuse, 0x7632, R3 ;  /* 0x0000763209037816 */ /* 0x040fe20000000003 */
[----:B------:R-:W-:Y:S01]  /*0c50*/  IMAD.U32 R9, R9, 0x10000, RZ ;  /* 0x0001000009097824 */ /* 0x000fe200078e00ff */
[----:B------:R-:W-:Y:S01]  /*0c60*/  SHF.L.U32 R22, R20, 0x3, RZ ;  /* 0x0000000314167819 */ /* 0x000fe200000006ff */
[----:B------:R-:W-:Y:S02]  /*0c70*/  FADD.FTZ R8, R8, R25 ;  /* 0x0000001908087221 */ /* 0x000fe40000010000 */
[----:B------:R-:W-:Y:S01]  /*0c80*/  IMAD.U32 R25, R3, 0x10000, RZ ;  /* 0x0001000003197824 */ /* 0x000fe200078e00ff */
[----:B------:R-:W-:Y:S01]  /*0c90*/  ISETP.GE.U32.AND P0, PT, R22, R21, PT ;  /* 0x000000151600720c */ /* 0x000fe20003f06070 */
[----:B------:R-:W-:Y:S01]  /*0ca0*/  FADD.FTZ R8, R8, R9 ;  /* 0x0000000908087221 */ /* 0x000fe20000010000 */
[C---:B------:R-:W-:Y:S01]  /*0cb0*/  IMAD.U32 R9, R10.reuse, 0x10000, RZ ;  /* 0x000100000a097824 */ /* 0x040fe200078e00ff */
[----:B------:R-:W-:-:S02]  /*0cc0*/  PRMT R3, R10, 0x7632, R3 ;  /* 0x000076320a037816 */ /* 0x000fc40000000003 */
[----:B------:R-:W-:Y:S02]  /*0cd0*/  FADD.FTZ R8, R8, R25 ;  /* 0x0000001908087221 */ /* 0x000fe40000010000 */
[----:B------:R-:W-:Y:S02]  /*0ce0*/  SHF.L.U32 R25, R3, 0x10, RZ ;  /* 0x0000001003197819 */ /* 0x000fe400000006ff */
[----:B------:R-:W-:Y:S01]  /*0cf0*/  FADD.FTZ R8, R8, R9 ;  /* 0x0000000908087221 */ /* 0x000fe20000010000 */
[----:B------:R-:W-:Y:S02]  /*0d00*/  SHF.L.U64.HI R9, R20, 0x3, R23 ;  /* 0x0000000314097819 */ /* 0x000fe40000010217 */
[C---:B------:R-:W-:Y:S01]  /*0d10*/  PRMT R3, R11.reuse, 0x7632, R3 ;  /* 0x000076320b037816 */ /* 0x040fe20000000003 */
[----:B------:R-:W-:Y:S01]  /*0d20*/  IMAD.U32 R11, R11, 0x10000, RZ ;  /* 0x000100000b0b7824 */ /* 0x000fe200078e00ff */
[----:B------:R-:W-:Y:S01]  /*0d30*/  ISETP.GE.AND.EX P0, PT, R9, R18, PT, P0 ;  /* 0x000000120900720c */ /* 0x000fe20003f06300 */
[----:B------:R-:W-:-:S02]  /*0d40*/  FADD.FTZ R8, R8, R25 ;  /* 0x0000001908087221 */ /* 0x000fc40000010000 */
[----:B------:R-:W-:Y:S02]  /*0d50*/  IMAD.U32 R3, R3, 0x10000, RZ ;  /* 0x0001000003037824 */ /* 0x000fe400078e00ff */
[----:B------:R-:W-:-:S04]  /*0d60*/  FADD.FTZ R8, R8, R11 ;  /* 0x0000000b08087221 */ /* 0x000fc80000010000 */
[----:B------:R-:W-:-:S04]  /*0d70*/  FADD.FTZ R3, R8, R3 ;  /* 0x0000000308037221 */ /* 0x000fc80000010000 */
[----:B------:R-:W-:Y:S05]  /*0d80*/  @!P0 BRA `(.L_x_5806) ;  /* 0xfffffffc008c8947 */ /* 0x000fea000383ffff */
.L_x_5805:
[----:B------:R-:W-:Y:S05]  /*0d90*/  BSYNC.RECONVERGENT B1 ;  /* 0x0000000000017941 */ /* 0x000fea0003800200 */
.L_x_5804:
[----:B------:R-:W-:Y:S05]  /*0da0*/  @P1 BRA `(.L_x_5798) ;  /* 0x00000008002c1947 */ /* 0x000fea0003800000 */
[----:B------:R-:W-:Y:S01]  /*0db0*/  IADD3 R17, P0, PT, R6, R7, RZ ;  /* 0x0000000706117210 */ /* 0x000fe20007f1e0ff */
[----:B------:R-:W-:Y:S01]  /*0dc0*/  BSSY.RECONVERGENT B1, `(.L_x_5807) ;  /* 0x000002d000017945 */ /* 0x000fe20003800200 */
[----:B------:R-:W-:Y:S02]  /*0dd0*/  IMAD.MOV.U32 R16, RZ, RZ, R12 ;  /* 0x000000ffff107224 */ /* 0x000fe400078e000c */
[----:B------:R-:W-:Y:S02]  /*0de0*/  IADD3 R9, P1, P2, -R14, R17, R4 ;  /* 0x000000110e097210 */ /* 0x000fe40007a3e104 */
[----:B------:R-:W-:Y:S02]  /*0df0*/  IADD3.X R21, PT, PT, RZ, RZ, RZ, P0, !PT ;  /* 0x000000ffff157210 */ /* 0x000fe400007fe4ff */
[----:B------:R-:W-:Y:S02]  /*0e00*/  ISETP.GT.U32.AND P0, PT, R4, R9, PT ;  /* 0x000000090400720c */ /* 0x000fe40003f04070 */
[----:B------:R-:W-:-:S04]  /*0e10*/  IADD3.X R10, PT, PT, ~R15, R21, R5, P1, P2 ;  /* 0x000000150f0a7210 */ /* 0x000fc80000fe4505 */
[----:B------:R-:W-:-:S04]  /*0e20*/  ISETP.GT.AND.EX P0, PT, R5, R10, PT, P0 ;  /* 0x0000000a0500720c */ /* 0x000fc80003f04300 */
[C---:B------:R-:W-:Y:S02]  /*0e30*/  SEL R9, R4.reuse, R9, P0 ;  /* 0x0000000904097207 */ /* 0x040fe40000000000 */
[----:B------:R-:W-:Y:S02]  /*0e40*/  SEL R10, R5, R10, P0 ;  /* 0x0000000a050a7207 */ /* 0x000fe40000000000 */
[----:B------:R-:W-:-:S04]  /*0e50*/  IADD3 R8, P0, P1, -R4, R14, R9 ;  /* 0x0000000e04087210 */ /* 0x000fc8000791e109 */
[----:B------:R-:W-:Y:S02]  /*0e60*/  IADD3.X R14, PT, PT, ~R5, R15, R10, P0, P1 ;  /* 0x0000000f050e7210 */ /* 0x000fe400007e250a */
        /* <DEDUP_REMOVED lines=8> */
[----:B------:R-:W0:Y:S01]  /*0ef0*/  I2F.U32.RP R10, R7 ;  /* 0x00000007000a7306 */ /* 0x000e220000209000 */
[----:B------:R-:W-:-:S07]  /*0f00*/  ISETP.NE.U32.AND P2, PT, R7, RZ, PT ;  /* 0x000000ff0700720c */ /* 0x000fce0003f45070 */
[----:B0-----:R-:W0:Y:S02]  /*0f10*/  MUFU.RCP R10, R10 ;  /* 0x0000000a000a7308 */ /* 0x001e240000001000 */
[----:B0-----:R-:W-:-:S06]  /*0f20*/  IADD3 R8, PT, PT, R10, 0xffffffe, RZ ;  /* 0x0ffffffe0a087810 */ /* 0x001fcc0007ffe0ff */
[----:B------:R0:W1:Y:S02]  /*0f30*/  F2I.FTZ.U32.TRUNC.NTZ R9, R8 ;  /* 0x0000000800097305 */ /* 0x000064000021f000 */
[----:B0-----:R-:W-:Y:S02]  /*0f40*/  IMAD.MOV.U32 R8, RZ, RZ, RZ ;  /* 0x000000ffff087224 */ /* 0x001fe400078e00ff */
[----:B-1----:R-:W-:-:S04]  /*0f50*/  IMAD.MOV R12, RZ, RZ, -R9 ;  /* 0x000000ffff0c7224 */ /* 0x002fc800078e0a09 */
[----:B------:R-:W-:-:S04]  /*0f60*/  IMAD R15, R12, R7, RZ ;  /* 0x000000070c0f7224 */ /* 0x000fc800078e02ff */
[----:B------:R-:W-:-:S06]  /*0f70*/  IMAD.HI.U32 R9, R9, R15, R8 ;  /* 0x0000000f09097227 */ /* 0x000fcc00078e0008 */
[----:B------:R-:W-:-:S04]  /*0f80*/  IMAD.HI.U32 R8, R9, R18, RZ ;  /* 0x0000001209087227 */ /* 0x000fc800078e00ff */
[----:B------:R-:W-:Y:S01]  /*0f90*/  IMAD.MOV.U32 R9, RZ, RZ, RZ ;  /* 0x000000ffff097224 */ /* 0x000fe200078e00ff */
[----:B------:R-:W-:-:S05]  /*0fa0*/  IADD3 R12, PT, PT, -R8, RZ, RZ ;  /* 0x000000ff080c7210 */ /* 0x000fca0007ffe1ff */
[----:B------:R-:W-:-:S05]  /*0fb0*/  IMAD R12, R7, R12, R18 ;  /* 0x0000000c070c7224 */ /* 0x000fca00078e0212 */
[----:B------:R-:W-:-:S13]  /*0fc0*/  ISETP.GE.U32.AND P0, PT, R12, R7, PT ;  /* 0x000000070c00720c */ /* 0x000fda0003f06070 */
[----:B------:R-:W-:Y:S02]  /*0fd0*/  @P0 IMAD.IADD R12, R12, 0x1, -R7 ;  /* 0x000000010c0c0824 */ /* 0x000fe400078e0a07 */
[----:B------:R-:W-:-:S03]  /*0fe0*/  @P0 VIADD R8, R8, 0x1 ;  /* 0x0000000108080836 */ /* 0x000fc60000000000 */
[----:B------:R-:W-:-:S13]  /*0ff0*/  ISETP.GE.U32.AND P1, PT, R12, R7, PT ;  /* 0x000000070c00720c */ /* 0x000fda0003f26070 */
[----:B------:R-:W-:Y:S02]  /*1000*/  @P1 IADD3 R8, PT, PT, R8, 0x1, RZ ;  /* 0x0000000108081810 */ /* 0x000fe40007ffe0ff */
[----:B------:R-:W-:Y:S01]  /*1010*/  @!P2 LOP3.LUT R8, RZ, R7, RZ, 0x33, !PT ;  /* 0x00000007ff08a212 */ /* 0x000fe200078e33ff */
[----:B------:R-:W-:Y:S06]  /*1020*/  BRA `(.L_x_5809) ;  /* 0x0000000000187947 */ /* 0x000fec0003800000 */
.L_x_5808:
[----:B------:R-:W-:Y:S01]  /*1030*/  IMAD.MOV.U32 R10, RZ, RZ, R18 ;  /* 0x000000ffff0a7224 */ /* 0x000fe200078e0012 */
[----:B------:R-:W-:Y:S02]  /*1040*/  MOV R8, R7 ;  /* 0x0000000700087202 */ /* 0x000fe40000000f00 */
[----:B------:R-:W-:-:S07]  /*1050*/  MOV R12, 0x1070 ;  /* 0x00001070000c7802 */ /* 0x000fce0000000f00 */
[----:B------:R-:W-:Y:S05]  /*1060*/  CALL.REL.NOINC `($__internal_26_$__cuda_sm20_div_u64) ;  /* 0x0000004c007c7944 */ /* 0x000fea0003c00000 */
[----:B------:R-:W-:Y:S02]  /*1070*/  IMAD.MOV.U32 R8, RZ, RZ, R10 ;  /* 0x000000ffff087224 */ /* 0x000fe400078e000a */
[----:B------:R-:W-:-:S07]  /*1080*/  IMAD.MOV.U32 R9, RZ, RZ, R17 ;  /* 0x000000ffff097224 */ /* 0x000fce00078e0011 */
.L_x_5809:
[----:B------:R-:W-:Y:S05]  /*1090*/  BSYNC.RECONVERGENT B1 ;  /* 0x0000000000017941 */ /* 0x000fea0003800200 */
.L_x_5807:
[----:B------:R-:W-:Y:S01]  /*10a0*/  IADD3 R11, P1, PT, R8, R11, RZ ;  /* 0x0000000b080b7210 */ /* 0x000fe20007f3e0ff */
[----:B------:R-:W-:Y:S03]  /*10b0*/  BSSY.RECONVERGENT B1, `(.L_x_5810) ;  /* 0x000003c000017945 */ /* 0x000fe60003800200 */
[----:B------:R-:W-:Y:S02]  /*10c0*/  LOP3.LUT R8, R11, 0x3, RZ, 0xc0, !PT ;  /* 0x000000030b087812 */ /* 0x000fe400078ec0ff */
[----:B------:R-:W-:Y:S02]  /*10d0*/  IADD3.X R15, PT, PT, RZ, R9, RZ, P1, !PT ;  /* 0x00000009ff0f7210 */ /* 0x000fe40000ffe4ff */
[----:B------:R-:W-:-:S04]  /*10e0*/  ISETP.NE.U32.AND P0, PT, R8, 0x3, PT ;  /* 0x000000030800780c */ /* 0x000fc80003f05070 */
[----:B------:R-:W-:-:S13]  /*10f0*/  ISETP.NE.AND.EX P0, PT, RZ, RZ, PT, P0 ;  /* 0x000000ffff00720c */ /* 0x000fda0003f05300 */
[----:B------:R-:W-:Y:S05]  /*1100*/  @!P0 BRA `(.L_x_5811) ;  /* 0x0000000000d88947 */ /* 0x000fea0003800000 */
[----:B------:R-:W-:-:S13]  /*1110*/  ISETP.NE.U32.AND P0, PT, R5, RZ, PT ;  /* 0x000000ff0500720c */ /* 0x000fda0003f05070 */
[----:B------:R-:W-:Y:S05]  /*1120*/  @P0 BRA `(.L_x_5812) ;  /* 0x0000000000500947 */ /* 0x000fea0003800000 */
[----:B------:R-:W0:Y:S01]  /*1130*/  I2F.U32.RP R10, R13 ;  /* 0x0000000d000a7306 */ /* 0x000e220000209000 */
[----:B------:R-:W-:Y:S01]  /*1140*/  IMAD.MOV R17, RZ, RZ, -R13 ;  /* 0x000000ffff117224 */ /* 0x000fe200078e0a0d */
[----:B------:R-:W-:-:S06]  /*1150*/  ISETP.NE.U32.AND P2, PT, R13, RZ, PT ;  /* 0x000000ff0d00720c */ /* 0x000fcc0003f45070 */
        /* <DEDUP_REMOVED lines=8> */
[----:B------:R-:W-:-:S05]  /*11e0*/  IMAD R18, R13, R9, R4 ;  /* 0x000000090d127224 */ /* 0x000fca00078e0204 */
[----:B------:R-:W-:-:S13]  /*11f0*/  ISETP.GE.U32.AND P0, PT, R18, R13, PT ;  /* 0x0000000d1200720c */ /* 0x000fda0003f06070 */
[----:B------:R-:W-:Y:S01]  /*1200*/  @P0 IMAD.IADD R18, R18, 0x1, -R13 ;  /* 0x0000000112120824 */ /* 0x000fe200078e0a0d */
[----:B------:R-:W-:-:S04]  /*1210*/  @P0 IADD3 R12, PT, PT, R12, 0x1, RZ ;  /* 0x000000010c0c0810 */ /* 0x000fc80007ffe0ff */
[----:B------:R-:W-:-:S13]  /*1220*/  ISETP.GE.U32.AND P1, PT, R18, R13, PT ;  /* 0x0000000d1200720c */ /* 0x000fda0003f26070 */
[----:B------:R-:W-:Y:S01]  /*1230*/  @P1 VIADD R12, R12, 0x1 ;  /* 0x000000010c0c1836 */ /* 0x000fe20000000000 */
[----:B------:R-:W-:Y:S01]  /*1240*/  @!P2 LOP3.LUT R12, RZ, R13, RZ, 0x33, !PT ;  /* 0x0000000dff0ca212 */ /* 0x000fe200078e33ff */
[----:B------:R-:W-:Y:S01]  /*1250*/  IMAD.MOV.U32 R13, RZ, RZ, RZ ;  /* 0x000000ffff0d7224 */ /* 0x000fe200078e00ff */
[----:B------:R-:W-:Y:S06]  /*1260*/  BRA `(.L_x_5813) ;  /* 0x00000000001c7947 */ /* 0x000fec0003800000 */
.L_x_5812:
[----:B------:R-:W-:Y:S01]  /*1270*/  MOV R8, R13 ;  /* 0x0000000d00087202 */ /* 0x000fe20000000f00 */
[----:B------:R-:W-:Y:S01]  /*1280*/  IMAD.MOV.U32 R10, RZ, RZ, R4 ;  /* 0x000000ffff0a7224 */ /* 0x000fe200078e0004 */
[----:B------:R-:W-:Y:S01]  /*1290*/  MOV R12, 0x12c0 ;  /* 0x000012c0000c7802 */ /* 0x000fe20000000f00 */
[----:B------:R-:W-:-:S07]  /*12a0*/  IMAD.MOV.U32 R9, RZ, RZ, R5 ;  /* 0x000000ffff097224 */ /* 0x000fce00078e0005 */
[----:B------:R-:W-:Y:S05]  /*12b0*/  CALL.REL.NOINC `($__internal_26_$__cuda_sm20_div_u64) ;  /* 0x0000004800e87944 */ /* 0x000fea0003c00000 */
[----:B------:R-:W-:Y:S01]  /*12c0*/  MOV R12, R10 ;  /* 0x0000000a000c7202 */ /* 0x000fe20000000f00 */
[----:B------:R-:W-:-:S07]  /*12d0*/  IMAD.MOV.U32 R13, RZ, RZ, R17 ;  /* 0x000000ffff0d7224 */ /* 0x000fce00078e0011 */
.L_x_5813:
[----:B------:R-:W-:-:S04]  /*12e0*/  IMAD.WIDE.U32 R8, R12, R7, RZ ;  /* 0x000000070c087225 */ /* 0x000fc800078e00ff */
[----:B------:R-:W-:Y:S01]  /*12f0*/  IMAD R17, R13, R7, RZ ;  /* 0x000000070d117224 */ /* 0x000fe200078e02ff */
[----:B------:R-:W-:Y:S01]  /*1300*/  SHF.L.U32 R13, R8, 0x4, RZ ;  /* 0x00000004080d7819 */ /* 0x000fe200000006ff */
[----:B------:R-:W-:Y:S02]  /*1310*/  VIADD R10, R11, 0x1 ;  /* 0x000000010b0a7836 */ /* 0x000fe40000000000 */
[----:B------:R-:W-:Y:S01]  /*1320*/  IMAD.IADD R17, R9, 0x1, R17 ;  /* 0x0000000109117824 */ /* 0x000fe200078e0211 */
[----:B------:R-:W-:Y:S02]  /*1330*/  LEA R9, P0, R6, R13, 0x1 ;  /* 0x0000000d06097211 */ /* 0x000fe400078008ff */
[----:B------:R-:W-:Y:S02]  /*1340*/  LOP3.LUT R10, R10, 0x3, RZ, 0xc0, !PT ;  /* 0x000000030a0a7812 */ /* 0x000fe400078ec0ff */
[----:B------:R-:W-:Y:S02]  /*1350*/  SHF.L.U64.HI R13, R8, 0x4, R17 ;  /* 0x00000004080d7819 */ /* 0x000fe40000010211 */
[----:B------:R-:W-:-:S02]  /*1360*/  IADD3 R10, P2, PT, RZ, -R10, RZ ;  /* 0x8000000aff0a7210 */ /* 0x000fc40007f5e0ff */
[----:B------:R-:W-:Y:S02]  /*1370*/  IADD3 R8, P1, PT, R9, UR8, RZ ;  /* 0x0000000809087c10 */ /* 0x000fe4000ff3e0ff */
[----:B------:R-:W-:Y:S01]  /*1380*/  LEA.HI.X R6, R6, R13, RZ, 0x1, P0 ;  /* 0x0000000d06067211 */ /* 0x000fe200000f0cff */
[----:B------:R-:W-:-:S03]  /*1390*/  IMAD.X R12, RZ, RZ, -0x1, P2 ;  /* 0xffffffffff0c7424 */ /* 0x000fc600010e06ff */
[----:B------:R-:W-:-:S07]  /*13a0*/  IADD3.X R9, PT, PT, R6, UR9, RZ, P1, !PT ;  /* 0x0000000906097c10 */ /* 0x000fce0008ffe4ff */
.L_x_5814:
[----:B------:R0:W2:Y:S01]  /*13b0*/  LDG.E.U16 R6, desc[UR18][R8.64] ;  /* 0x0000001208067981 */ /* 0x0000a2000c1e1500 */
[----:B------:R-:W-:Y:S02]  /*13c0*/  IADD3 R10, P0, PT, R10, 0x1, RZ ;  /* 0x000000010a0a7810 */ /* 0x000fe40007f1e0ff */
[C---:B------:R-:W-:Y:S02]  /*13d0*/  IADD3 R14, P1, PT, R7.reuse, R14, RZ ;  /* 0x0000000e070e7210 */ /* 0x040fe40007f3e0ff */
[----:B------:R-:W-:Y:S02]  /*13e0*/  IADD3.X R12, PT, PT, RZ, R12, RZ, P0, !PT ;  /* 0x0000000cff0c7210 */ /* 0x000fe400007fe4ff */
[----:B------:R-:W-:Y:S01]  /*13f0*/  ISETP.NE.U32.AND P0, PT, R10, RZ, PT ;  /* 0x000000ff0a00720c */ /* 0x000fe20003f05070 */
[----:B------:R-:W-:Y:S01]  /*1400*/  IMAD.X R16, RZ, RZ, R16, P1 ;  /* 0x000000ffff107224 */ /* 0x000fe200008e0610 */
[----:B0-----:R-:W-:Y:S02]  /*1410*/  LEA R8, P2, R7, R8, 0x1 ;  /* 0x0000000807087211 */ /* 0x001fe400078408ff */
[----:B------:R-:W-:-:S02]  /*1420*/  ISETP.NE.AND.EX P0, PT, R12, RZ, PT, P0 ;  /* 0x000000ff0c00720c */ /* 0x000fc40003f05300 */
[----:B------:R-:W-:Y:S01]  /*1430*/  LEA.HI.X R9, R7, R9, RZ, 0x1, P2 ;  /* 0x0000000907097211 */ /* 0x000fe200010f0cff */
[----:B--2---:R-:W-:-:S04]  /*1440*/  IMAD.U32 R6, R6, 0x10000, RZ ;  /* 0x0001000006067824 */ /* 0x004fc800078e00ff */
[----:B------:R-:W-:-:S06]  /*1450*/  FADD.FTZ R3, R6, R3 ;  /* 0x0000000306037221 */ /* 0x000fcc0000010000 */
[----:B------:R-:W-:Y:S05]  /*1460*/  @P0 BRA `(.L_x_5814) ;  /* 0xfffffffc00d00947 */ /* 0x000fea000383ffff */
.L_x_5811:
[----:B------:R-:W-:Y:S05]  /*1470*/  BSYNC.RECONVERGENT B1 ;  /* 0x0000000000017941 */ /* 0x000fea0003800200 */
.L_x_5810:
[----:B------:R-:W-:-:S04]  /*1480*/  ISETP.GE.U32.AND P0, PT, R11, 0x3, PT ;  /* 0x000000030b00780c */ /* 0x000fc80003f06070 */
[----:B------:R-:W-:-:S13]  /*1490*/  ISETP.GE.U32.AND.EX P0, PT, R15, RZ, PT, P0 ;  /* 0x000000ff0f00720c */ /* 0x000fda0003f06100 */
[----:B------:R-:W-:Y:S05]  /*14a0*/  @!P0 BRA `(.L_x_5798) ;  /* 0x00000000006c8947 */ /* 0x000fea0003800000 */
[----:B------:R-:W-:Y:S02]  /*14b0*/  SHF.L.U32 R17, R7, 0x1, RZ ;  /* 0x0000000107117819 */ /* 0x000fe400000006ff */
[----:B------:R-:W-:-:S07]  /*14c0*/  SHF.R.U32.HI R21, RZ, 0x1f, R7 ;  /* 0x0000001fff157819 */ /* 0x000fce0000011607 */
.L_x_5815:
[----:B------:R-:W-:-:S04]  /*14d0*/  LEA R8, P0, R14, UR8, 0x1 ;  /* 0x000000080e087c11 */ /* 0x000fc8000f8008ff */
[----:B------:R-:W-:Y:S02]  /*14e0*/  LEA.HI.X R9, R14, UR9, R16, 0x1, P0 ;  /* 0x000000090e097c11 */ /* 0x000fe400080f0c10 */
[----:B------:R-:W-:-:S03]  /*14f0*/  IADD3 R10, P0, PT, R17, R8, RZ ;  /* 0x00000008110a7210 */ /* 0x000fc60007f1e0ff */
[----:B------:R-:W2:Y:S02]  /*1500*/  LDG.E.U16 R8, desc[UR18][R8.64] ;  /* 0x0000001208087981 */ /* 0x000ea4000c1e1500 */
[----:B------:R-:W-:Y:S01]  /*1510*/  IMAD.X R11, R21, 0x1, R9, P0 ;  /* 0x00000001150b7824 */ /* 0x000fe200000e0609 */
[----:B------:R-:W-:-:S04]  /*1520*/  IADD3 R12, P0, PT, R17, R10, RZ ;  /* 0x0000000a110c7210 */ /* 0x000fc80007f1e0ff */
[----:B------:R-:W3:Y:S01]  /*1530*/  LDG.E.U16 R10, desc[UR18][R10.64] ;  /* 0x000000120a0a7981 */ /* 0x000ee2000c1e1500 */
[----:B------:R-:W-:Y:S01]  /*1540*/  IMAD.X R13, R21, 0x1, R11, P0 ;  /* 0x00000001150d7824 */ /* 0x000fe200000e060b */
[----:B------:R-:W-:-:S04]  /*1550*/  IADD3 R18, P0, PT, R17, R12, RZ ;  /* 0x0000000c11127210 */ /* 0x000fc80007f1e0ff */
[----:B------:R-:W-:Y:S01]  /*1560*/  IADD3.X R19, PT, PT, R21, R13, RZ, P0, !PT ;  /* 0x0000000d15137210 */ /* 0x000fe200007fe4ff */
[----:B------:R-:W4:Y:S04]  /*1570*/  LDG.E.U16 R12, desc[UR18][R12.64] ;  /* 0x000000120c0c7981 */ /* 0x000f28000c1e1500 */
[----:B------:R-:W5:Y:S01]  /*1580*/  LDG.E.U16 R18, desc[UR18][R18.64] ;  /* 0x0000001212127981 */ /* 0x000f62000c1e1500 */
[----:B------:R-:W-:-:S04]  /*1590*/  LEA R14, P0, R7, R14, 0x2 ;  /* 0x0000000e070e7211 */ /* 0x000fc800078010ff */
[----:B------:R-:W-:Y:S02]  /*15a0*/  LEA.HI.X R16, R7, R16, RZ, 0x2, P0 ;  /* 0x0000001007107211 */ /* 0x000fe400000f14ff */
[----:B------:R-:W-:-:S04]  /*15b0*/  ISETP.GE.U32.AND P0, PT, R14, R4, PT ;  /* 0x000000040e00720c */ /* 0x000fc80003f06070 */
[----:B------:R-:W-:Y:S01]  /*15c0*/  ISETP.GE.AND.EX P0, PT, R16, R5, PT, P0 ;  /* 0x000000051000720c */ /* 0x000fe20003f06300 */
[----:B--2---:R-:W-:-:S04]  /*15d0*/  IMAD.U32 R6, R8, 0x10000, RZ ;  /* 0x0001000008067824 */ /* 0x004fc800078e00ff */
[----:B------:R-:W-:Y:S01]  /*15e0*/  FADD.FTZ R6, R6, R3 ;  /* 0x0000000306067221 */ /* 0x000fe20000010000 */
[----:B---3--:R-:W-:-:S04]  /*15f0*/  IMAD.U32 R15, R10, 0x10000, RZ ;  /* 0x000100000a0f7824 */ /* 0x008fc800078e00ff */
[----:B------:R-:W-:Y:S01]  /*1600*/  FADD.FTZ R6, R6, R15 ;  /* 0x0000000f06067221 */ /* 0x000fe20000010000 */
[----:B----4-:R-:W-:Y:S01]  /*1610*/  SHF.L.U32 R3, R12, 0x10, RZ ;  /* 0x000000100c037819 */ /* 0x010fe200000006ff */
[----:B-----5:R-:W-:-:S04]  /*1620*/  IMAD.U32 R8, R18, 0x10000, RZ ;  /* 0x0001000012087824 */ /* 0x020fc800078e00ff */
[----:B------:R-:W-:-:S04]  /*1630*/  FADD.FTZ R3, R6, R3 ;  /* 0x0000000306037221 */ /* 0x000fc80000010000 */
[----:B------:R-:W-:Y:S01]  /*1640*/  FADD.FTZ R3, R3, R8 ;  /* 0x0000000803037221 */ /* 0x000fe20000010000 */
[----:B------:R-:W-:Y:S06]  /*1650*/  @!P0 BRA `(.L_x_5815) ;  /* 0xfffffffc009c8947 */ /* 0x000fec000383ffff */
.L_x_5798:
[----:B------:R-:W-:Y:S05]  /*1660*/  BSYNC.RECONVERGENT B0 ;  /* 0x0000000000007941 */ /* 0x000fea0003800200 */
.L_x_5792:
        /* <DEDUP_REMOVED lines=9> */
[C---:B-1----:R-:W-:Y:S02]  /*1700*/  ISETP.LT.U32.AND P0, PT, R4.reuse, UR9, PT ;  /* 0x0000000904007c0c */ /* 0x042fe4000bf01070 */
[----:B------:R-:W-:-:S05]  /*1710*/  LEA R5, R4, UR8, 0x2 ;  /* 0x0000000804057c11 */ /* 0x000fca000f8e10ff */
[----:B------:R0:W-:Y:S01]  /*1720*/  STS [R5], R3 ;  /* 0x0000000305007388 */ /* 0x0001e20000000800 */
[----:B------:R-:W-:Y:S06]  /*1730*/  BAR.SYNC.DEFER_BLOCKING 0x0 ;  /* 0x0000000000007b1d */ /* 0x000fec0000010000 */
[----:B------:R-:W-:Y:S05]  /*1740*/  @!P0 BRA `(.L_x_5816) ;  /* 0x0000000000b88947 */ /* 0x000fea0003800000 */
[----:B0-----:R-:W-:-:S05]  /*1750*/  IMAD R3, R4, 0x7c, R5 ;  /* 0x0000007c04037824 */ /* 0x001fca00078e0205 */
[----:B------:R-:W0:Y:S04]  /*1760*/  LDS.128 R12, [R3] ;  /* 0x00000000030c7984 */ /* 0x000e280000000c00 */
[----:B------:R-:W1:Y:S04]  /*1770*/  LDS.128 R20, [R3+0x10] ;  /* 0x0000100003147984 */ /* 0x000e680000000c00 */
[----:B------:R-:W2:Y:S04]  /*1780*/  LDS.128 R16, [R3+0x20] ;  /* 0x0000200003107984 */ /* 0x000ea80000000c00 */
[----:B------:R-:W3:Y:S01]  /*1790*/  LDS.128 R8, [R3+0x30] ;  /* 0x0000300003087984 */ /* 0x000ee20000000c00 */
[----:B0-----:R-:W-:-:S04]  /*17a0*/  FADD.FTZ R12, RZ, R12 ;  /* 0x0000000cff0c7221 */ /* 0x001fc80000010000 */
[----:B------:R-:W-:-:S04]  /*17b0*/  FADD.FTZ R13, R13, R12 ;  /* 0x0000000c0d0d7221 */ /* 0x000fc80000010000 */
[----:B------:R-:W-:-:S04]  /*17c0*/  FADD.FTZ R14, R14, R13 ;  /* 0x0000000d0e0e7221 */ /* 0x000fc80000010000 */
[----:B------:R-:W-:-:S04]  /*17d0*/  FADD.FTZ R15, R15, R14 ;  /* 0x0000000e0f0f7221 */ /* 0x000fc80000010000 */
[----:B-1----:R-:W-:Y:S02]  /*17e0*/  FADD.FTZ R20, R15, R20 ;  /* 0x000000140f147221 */ /* 0x002fe40000010000 */
[----:B------:R-:W0:Y:S02]  /*17f0*/  LDS.128 R12, [R3+0x40] ;  /* 0x00004000030c7984 */ /* 0x000e240000000c00 */
        /* <DEDUP_REMOVED lines=13> */
[----:B0-----:R-:W-:Y:S02]  /*18d0*/  FADD.FTZ R12, R11, R12 ;  /* 0x0000000c0b0c7221 */ /* 0x001fe40000010000 */
[----:B------:R0:W3:Y:S02]  /*18e0*/  LDS.128 R8, [R3+0x70] ;  /* 0x0000700003087984 */ /* 0x0000e40000000c00 */
[----:B------:R-:W-:-:S04]  /*18f0*/  FADD.FTZ R13, R13, R12 ;  /* 0x0000000c0d0d7221 */ /* 0x000fc80000010000 */
[----:B------:R-:W-:Y:S01]  /*1900*/  FADD.FTZ R14, R14, R13 ;  /* 0x0000000d0e0e7221 */ /* 0x000fe20000010000 */
[----:B0-----:R-:W-:-:S03]  /*1910*/  IMAD.MOV.U32 R3, RZ, RZ, -0x1 ;  /* 0xffffffffff037424 */ /* 0x001fc600078e00ff */
[----:B------:R-:W-:Y:S02]  /*1920*/  FADD.FTZ R15, R15, R14 ;  /* 0x0000000e0f0f7221 */ /* 0x000fe40000010000 */
[----:B------:R-:W-:Y:S02]  /*1930*/  SHF.L.U32 R3, R3, UR10, RZ ;  /* 0x0000000a03037c19 */ /* 0x000fe400080006ff */
[----:B-1----:R-:W-:Y:S02]  /*1940*/  FADD.FTZ R20, R15, R20 ;  /* 0x000000140f147221 */ /* 0x002fe40000010000 */
[----:B------:R-:W-:Y:S02]  /*1950*/  LOP3.LUT R3, RZ, R3, RZ, 0x33, !PT ;  /* 0x00000003ff037212 */ /* 0x000fe400078e33ff */
        /* <DEDUP_REMOVED lines=12> */
[----:B------:R1:W-:Y:S02]  /*1a20*/  STS [R5], R10 ;  /* 0x0000000a05007388 */ /* 0x0003e40000000800 */
.L_x_5816:
[----:B------:R-:W-:Y:S01]  /*1a30*/  ISETP.NE.AND P0, PT, R4, RZ, PT ;  /* 0x000000ff0400720c */ /* 0x000fe20003f05270 */
[----:B------:R-:W-:Y:S05]  /*1a40*/  WARPSYNC.ALL ;  /* 0x0000000000007948 */ /* 0x000fea0003800000 */
[----:B------:R-:W-:Y:S06]  /*1a50*/  BAR.SYNC.DEFER_BLOCKING 0x0 ;  /* 0x0000000000007b1d */ /* 0x000fec0000010000 */
[----:B------:R-:W-:Y:S04]  /*1a60*/  BSSY.RECONVERGENT B0, `(.L_x_5817) ;  /* 0x0000051000007945 */ /* 0x000fe80003800200 */
[----:B------:R-:W-:Y:S05]  /*1a70*/  @P0 BRA `(.L_x_5818) ;  /* 0x00000004003c0947 */ /* 0x000fea0003800000 */
[----:B0-----:R-:W-:Y:S01]  /*1a80*/  MOV R3, UR22 ;  /* 0x0000001600037c02 */ /* 0x001fe20008000f00 */
        /* <DEDUP_REMOVED lines=10> */
[----:B------:R-:W-:Y:S01]  /*1b30*/  HFMA2 R23, -RZ, RZ, 0, 0 ;  /* 0x00000000ff177431 */ /* 0x000fe200000001ff */
[----:B------:R-:W-:Y:S02]  /*1b40*/  ULOP3.LUT UR9, UR10, 0x7fffff0, URZ, 0xc0, !UPT ;  /* 0x07fffff00a097892 */ /* 0x000fe4000f8ec0ff */
[----:B------:R-:W-:Y:S02]  /*1b50*/  ULOP3.LUT UR5, UR10, 0x30, URZ, 0xc0, !UPT ;  /* 0x000000300a057892 */ /* 0x000fe4000f8ec0ff */
[----:B------:R-:W-:Y:S02]  /*1b60*/  UIADD3 UR15, UPT, UPT, UR8, 0x20, URZ ;  /* 0x00000020080f7890 */ /* 0x000fe4000fffe0ff */
[----:B------:R-:W-:-:S12]  /*1b70*/  UIADD3 UR9, UPT, UPT, -UR9, URZ, URZ ;  /* 0x000000ff09097290 */ /* 0x000fd8000fffe1ff */
.L_x_5821:
[----:B------:R-:W0:Y:S01]  /*1b80*/  LDS.128 R16, [UR15+-0x20] ;  /* 0xffffe00fff107984 */ /* 0x000e220008000c00 */
[----:B------:R-:W-:-:S03]  /*1b90*/  UIADD3 UR9, UPT, UPT, UR9, 0x10, URZ ;  /* 0x0000001009097890 */ /* 0x000fc6000fffe0ff */
[----:B------:R-:W2:Y:S01]  /*1ba0*/  LDS.128 R12, [UR15+-0x10] ;  /* 0xfffff00fff0c7984 */ /* 0x000ea20008000c00 */
[----:B------:R-:W-:-:S03]  /*1bb0*/  UISETP.NE.AND UP0, UPT, UR9, URZ, UPT ;  /* 0x000000ff0900728c */ /* 0x000fc6000bf05270 */
[----:B-1----:R-:W1:Y:S01]  /*1bc0*/  LDS.128 R8, [UR15] ;  /* 0x0000000fff087984 */ /* 0x002e620008000c00 */
[----:B0-----:R-:W-:-:S03]  /*1bd0*/  FADD.FTZ R16, R16, R23 ;  /* 0x0000001710107221 */ /* 0x001fc60000010000 */
[----:B------:R-:W0:Y:S01]  /*1be0*/  LDS.128 R20, [UR15+0x10] ;  /* 0x0000100fff147984 */ /* 0x000e220008000c00 */
[----:B------:R-:W-:Y:S01]  /*1bf0*/  UIADD3 UR15, UPT, UPT, UR15, 0x40, URZ ;  /* 0x000000400f0f7890 */ /* 0x000fe2000fffe0ff */
[----:B------:R-:W-:-:S04]  /*1c00*/  FADD.FTZ R17, R17, R16 ;  /* 0x0000001011117221 */ /* 0x000fc80000010000 */
[----:B------:R-:W-:-:S04]  /*1c10*/  FADD.FTZ R18, R18, R17 ;  /* 0x0000001112127221 */ /* 0x000fc80000010000 */
[----:B------:R-:W-:-:S04]  /*1c20*/  FADD.FTZ R19, R19, R18 ;  /* 0x0000001213137221 */ /* 0x000fc80000010000 */
[----:B--2---:R-:W-:-:S04]  /*1c30*/  FADD.FTZ R12, R19, R12 ;  /* 0x0000000c130c7221 */ /* 0x004fc80000010000 */
[----:B------:R-:W-:-:S04]  /*1c40*/  FADD.FTZ R13, R13, R12 ;  /* 0x0000000c0d0d7221 */ /* 0x000fc80000010000 */
[----:B------:R-:W-:-:S04]  /*1c50*/  FADD.FTZ R14, R14, R13 ;  /* 0x0000000d0e0e7221 */ /* 0x000fc80000010000 */
[----:B------:R-:W-:-:S04]  /*1c60*/  FADD.FTZ R15, R15, R14 ;  /* 0x0000000e0f0f7221 */ /* 0x000fc80000010000 */
[----:B-1----:R-:W-:-:S04]  /*1c70*/  FADD.FTZ R8, R15, R8 ;  /* 0x000000080f087221 */ /* 0x002fc80000010000 */
[----:B------:R-:W-:-:S04]  /*1c80*/  FADD.FTZ R9, R9, R8 ;  /* 0x0000000809097221 */ /* 0x000fc80000010000 */
[----:B------:R-:W-:-:S04]  /*1c90*/  FADD.FTZ R10, R10, R9 ;  /* 0x000000090a0a7221 */ /* 0x000fc80000010000 */
[----:B------:R-:W-:-:S04]  /*1ca0*/  FADD.FTZ R11, R11, R10 ;  /* 0x0000000a0b0b7221 */ /* 0x000fc80000010000 */
[----:B0-----:R-:W-:-:S04]  /*1cb0*/  FADD.FTZ R20, R11, R20 ;  /* 0x000000140b147221 */ /* 0x001fc80000010000 */
[----:B------:R-:W-:-:S04]  /*1cc0*/  FADD.FTZ R21, R21, R20 ;  /* 0x0000001415157221 */ /* 0x000fc80000010000 */
[----:B------:R-:W-:-:S04]  /*1cd0*/  FADD.FTZ R22, R22, R21 ;  /* 0x0000001516167221 */ /* 0x000fc80000010000 */
[----:B------:R-:W-:Y:S01]  /*1ce0*/  FADD.FTZ R23, R23, R22 ;  /* 0x0000001617177221 */ /* 0x000fe20000010000 */
[----:B------:R-:W-:Y:S06]  /*1cf0*/  BRA.U UP0, `(.L_x_5821) ;  /* 0xfffffffd00a07547 */ /* 0x000fec000b83ffff */
.L_x_5820:
[----:B------:R-:W-:Y:S05]  /*1d00*/  BRA.U !UP1, `(.L_x_5819) ;  /* 0x0000000109947547 */ /* 0x000fea000b800000 */
[----:B------:R-:W-:Y:S02]  /*1d10*/  UISETP.GE.U32.AND UP0, UPT, UR11, 0x8, UPT ;  /* 0x000000080b00788c */ /* 0x000fe4000bf06070 */
[----:B------:R-:W-:-:S04]  /*1d20*/  ULOP3.LUT UR15, UR10, 0x7, URZ, 0xc0, !UPT ;  /* 0x000000070a0f7892 */ /* 0x000fc8000f8ec0ff */
[----:B------:R-:W-:-:S03]  /*1d30*/  UISETP.NE.AND UP1, UPT, UR15, URZ, UPT ;  /* 0x000000ff0f00728c */ /* 0x000fc6000bf25270 */
[----:B------:R-:W-:Y:S08]  /*1d40*/  BRA.U !UP0, `(.L_x_5822) ;  /* 0x0000000108307547 */ /* 0x000ff0000b800000 */
[----:B------:R-:W-:Y:S02]  /*1d50*/  ULEA UR9, UR5, UR8, 0x2 ;  /* 0x0000000805097291 */ /* 0x000fe4000f8e10ff */
[----:B------:R-:W-:-:S07]  /*1d60*/  UIADD3 UR5, UPT, UPT, UR5, 0x8, URZ ;  /* 0x0000000805057890 */ /* 0x000fce000fffe0ff */
[----:B------:R-:W0:Y:S04]  /*1d70*/  LDS.128 R12, [UR9] ;  /* 0x00000009ff0c7984 */ /* 0x000e280008000c00 */
[----:B-1----:R-:W1:Y:S01]  /*1d80*/  LDS.128 R8, [UR9+0x10] ;  /* 0x00001009ff087984 */ /* 0x002e620008000c00 */
[----:B0-----:R-:W-:-:S04]  /*1d90*/  FADD.FTZ R12, R23, R12 ;  /* 0x0000000c170c7221 */ /* 0x001fc80000010000 */
[----:B------:R-:W-:-:S04]  /*1da0*/  FADD.FTZ R13, R12, R13 ;  /* 0x0000000d0c0d7221 */ /* 0x000fc80000010000 */
[----:B------:R-:W-:-:S04]  /*1db0*/  FADD.FTZ R14, R13, R14 ;  /* 0x0000000e0d0e7221 */ /* 0x000fc80000010000 */
[----:B------:R-:W-:-:S04]  /*1dc0*/  FADD.FTZ R15, R14, R15 ;  /* 0x0000000f0e0f7221 */ /* 0x000fc80000010000 */
[----:B-1----:R-:W-:-:S04]  /*1dd0*/  FADD.FTZ R8, R15, R8 ;  /* 0x000000080f087221 */ /* 0x002fc80000010000 */
[----:B------:R-:W-:-:S04]  /*1de0*/  FADD.FTZ R9, R8, R9 ;  /* 0x0000000908097221 */ /* 0x000fc80000010000 */
[----:B------:R-:W-:-:S04]  /*1df0*/  FADD.FTZ R10, R9, R10 ;  /* 0x0000000a090a7221 */ /* 0x000fc80000010000 */
[----:B------:R-:W-:-:S07]  /*1e00*/  FADD.FTZ R23, R10, R11 ;  /* 0x0000000b0a177221 */ /* 0x000fce0000010000 */
.L_x_5822:
[----:B------:R-:W-:Y:S05]  /*1e10*/  BRA.U !UP1, `(.L_x_5819) ;  /* 0x0000000109507547 */ /* 0x000fea000b800000 */
[----:B------:R-:W-:Y:S02]  /*1e20*/  UISETP.GE.U32.AND UP0, UPT, UR15, 0x4, UPT ;  /* 0x000000040f00788c */ /* 0x000fe4000bf06070 */
[----:B------:R-:W-:-:S04]  /*1e30*/  ULOP3.LUT UR9, UR10, 0x3, URZ, 0xc0, !UPT ;  /* 0x000000030a097892 */ /* 0x000fc8000f8ec0ff */
[----:B------:R-:W-:-:S03]  /*1e40*/  UISETP.NE.AND UP1, UPT, UR9, URZ, UPT ;  /* 0x000000ff0900728c */ /* 0x000fc6000bf25270 */
[----:B------:R-:W-:Y:S08]  /*1e50*/  BRA.U !UP0, `(.L_x_5823) ;  /* 0x00000001081c7547 */ /* 0x000ff0000b800000 */
[----:B------:R-:W-:Y:S02]  /*1e60*/  ULEA UR11, UR5, UR8, 0x2 ;  /* 0x00000008050b7291 */ /* 0x000fe4000f8e10ff */
[----:B------:R-:W-:-:S07]  /*1e70*/  UIADD3 UR5, UPT, UPT, UR5, 0x4, URZ ;  /* 0x0000000405057890 */ /* 0x000fce000fffe0ff */
[----:B-1----:R-:W0:Y:S02]  /*1e80*/  LDS.128 R8, [UR11] ;  /* 0x0000000bff087984 */ /* 0x002e240008000c00 */
[----:B0-----:R-:W-:-:S04]  /*1e90*/  FADD.FTZ R8, R23, R8 ;  /* 0x0000000817087221 */ /* 0x001fc80000010000 */
[----:B------:R-:W-:-:S04]  /*1ea0*/  FADD.FTZ R9, R8, R9 ;  /* 0x0000000908097221 */ /* 0x000fc80000010000 */
[----:B------:R-:W-:-:S04]  /*1eb0*/  FADD.FTZ R10, R9, R10 ;  /* 0x0000000a090a7221 */ /* 0x000fc80000010000 */
[----:B------:R-:W-:-:S07]  /*1ec0*/  FADD.FTZ R23, R10, R11 ;  /* 0x0000000b0a177221 */ /* 0x000fce0000010000 */
.L_x_5823:
[----:B------:R-:W-:Y:S05]  /*1ed0*/  BRA.U !UP1, `(.L_x_5819) ;  /* 0x0000000109207547 */ /* 0x000fea000b800000 */
[----:B------:R-:W-:Y:S02]  /*1ee0*/  ULEA UR5, UR5, UR8, 0x2 ;  /* 0x0000000805057291 */ /* 0x000fe4000f8e10ff */
[----:B------:R-:W-:-:S12]  /*1ef0*/  UIADD3 UR9, UPT, UPT, -UR9, URZ, URZ ;  /* 0x000000ff09097290 */ /* 0x000fd8000fffe1ff */
.L_x_5824:
[----:B------:R-:W0:Y:S01]  /*1f00*/  LDS R6, [UR5] ;  /* 0x00000005ff067984 */ /* 0x000e220008000800 */
[----:B------:R-:W-:Y:S02]  /*1f10*/  UIADD3 UR9, UPT, UPT, UR9, 0x1, URZ ;  /* 0x0000000109097890 */ /* 0x000fe4000fffe0ff */
[----:B------:R-:W-:Y:S02]  /*1f20*/  UIADD3 UR5, UPT, UPT, UR5, 0x4, URZ ;  /* 0x0000000405057890 */ /* 0x000fe4000fffe0ff */
[----:B------:R-:W-:Y:S01]  /*1f30*/  UISETP.NE.AND UP0, UPT, UR9, URZ, UPT ;  /* 0x000000ff0900728c */ /* 0x000fe2000bf05270 */
[----:B0-----:R-:W-:-:S08]  /*1f40*/  FADD.FTZ R23, R6, R23 ;  /* 0x0000001706177221 */ /* 0x001fd00000010000 */
[----:B------:R-:W-:Y:S05]  /*1f50*/  BRA.U UP0, `(.L_x_5824) ;  /* 0xfffffffd00e87547 */ /* 0x000fea000b83ffff */
.L_x_5819:
[----:B------:R2:W-:Y:S02]  /*1f60*/  STS [UR8], R23 ;  /* 0x00000017ff007988 */ /* 0x0005e40008000808 */
.L_x_5818:
[----:B------:R-:W-:Y:S05]  /*1f70*/  BSYNC.RECONVERGENT B0 ;  /* 0x0000000000007941 */ /* 0x000fea0003800200 */
.L_x_5817:
[----:B------:R-:W-:Y:S01]  /*1f80*/  BAR.SYNC.DEFER_BLOCKING 0x0 ;  /* 0x0000000000007b1d */ /* 0x000fe20000010000 */
[----:B------:R-:W-:Y:S02]  /*1f90*/  R2UR UR15, R0 ;  /* 0x00000000000f72ca */ /* 0x000fe400000e0000 */
[----:B------:R-:W-:-:S03]  /*1fa0*/  R2UR UR16, R2 ;  /* 0x00000000021072ca */ /* 0x000fc600000e0000 */
[----:B0-----:R-:W0:Y:S01]  /*1fb0*/  LDS R3, [UR8] ;  /* 0x00000008ff037984 */ /* 0x001e220008000800 */
[----:B------:R-:W3:Y:S07]  /*1fc0*/  LDCU.128 UR8, c[0x0][0x380] ;  /* 0x00007000ff0877ac */ /* 0x000eee0008000c00 */
[----:B---3--:R-:W-:-:S04]  /*1fd0*/  UIADD3 UR15, UP0, UPT, UR15, UR10, URZ ;  /* 0x0000000a0f0f7290 */ /* 0x008fc8000ff1e0ff */
[----:B------:R-:W-:Y:S02]  /*1fe0*/  UIADD3.X UR16, UPT, UPT, UR16, UR11, URZ, UP0, !UPT ;  /* 0x0000000b10107290 */ /* 0x000fe400087fe4ff */
[----:B------:R-:W-:Y:S02]  /*1ff0*/  UISETP.NE.U32.AND UP0, UPT, UR14, UR17, UPT ;  /* 0x000000110e00728c */ /* 0x000fe4000bf05070 */
[----:B------:R-:W-:Y:S02]  /*2000*/  USHF.R.U64 UR5, UR15, 0x1, UR16 ;  /* 0x000000010f057899 */ /* 0x000fe40008001210 */
[----:B------:R-:W-:Y:S02]  /*2010*/  UISETP.NE.AND.EX UP0, UPT, URZ, URZ, UPT, UP0 ;  /* 0x000000ffff00728c */ /* 0x000fe4000bf05300 */
[----:B------:R-:W-:-:S04]  /*2020*/  ULOP3.LUT UR5, UR5, 0x7, URZ, 0xc0, !UPT ;  /* 0x0000000705057892 */ /* 0x000fc8000f8ec0ff */
[----:B------:R-:W-:-:S04]  /*2030*/  UISETP.NE.U32.AND UP1, UPT, UR14, UR5, UPT ;  /* 0x000000050e00728c */ /* 0x000fc8000bf25070 */
[----:B------:R-:W-:Y:S01]  /*2040*/  UISETP.NE.OR.EX UP0, UPT, URZ, URZ, UP0, UP1 ;  /* 0x000000ffff00728c */ /* 0x000fe20008705710 */
[----:B0-----:R-:W-:Y:S02]  /*2050*/  R2UR UR17, R3 ;  /* 0x00000000031172ca */ /* 0x001fe400000e0000 */
[----:B------:R-:W-:-:S04]  /*2060*/  IADD3 R3, P0, PT, R0, UR8, RZ ;  /* 0x0000000800037c10 */ /* 0x000fc8000ff1e0ff */
[----:B-1----:R-:W-:Y:S02]  /*2070*/  IADD3.X R5, PT, PT, R2, UR9, RZ, P0, !PT ;  /* 0x0000000902057c10 */ /* 0x002fe400087fe4ff */
[----:B------:R-:W-:Y:S07]  /*2080*/  BRA.U UP0, `(.L_x_5825) ;  /* 0x0000001d00607547 */ /* 0x000fee000b800000 */
[----:B------:R-:W0:Y:S01]  /*2090*/  LDCU.64 UR10, c[0x0][0x398] ;  /* 0x00007300ff0a77ac */ /* 0x000e220008000a00 */
[----:B------:R-:W-:Y:S01]  /*20a0*/  IMAD.MOV.U32 R0, RZ, RZ, R3 ;  /* 0x000000ffff007224 */ /* 0x000fe200078e0003 */
[----:B------:R-:W-:Y:S01]  /*20b0*/  MOV R2, UR15 ;  /* 0x0000000f00027c02 */ /* 0x000fe20008000f00 */
[----:B------:R-:W-:Y:S02]  /*20c0*/  IMAD.MOV.U32 R3, RZ, RZ, R5 ;  /* 0x000000ffff037224 */ /* 0x000fe400078e0005 */
[----:B------:R-:W-:Y:S01]  /*20d0*/  IMAD.U32 R5, RZ, RZ, UR16 ;  /* 0x00000010ff057e24 */ /* 0x000fe2000f8e00ff */
[----:B0-----:R-:W-:-:S04]  /*20e0*/  UISETP.GT.U32.AND UP0, UPT, UR10, 0x7ffffffe, UPT ;  /* 0x7ffffffe0a00788c */ /* 0x001fc8000bf04070 */
[----:B------:R-:W-:-:S09]  /*20f0*/  UISETP.GT.AND.EX UP0, UPT, UR11, URZ, UPT, UP0 ;  /* 0x000000ff0b00728c */ /* 0x000fd2000bf04300 */
[----:B------:R-:W-:Y:S05]  /*2100*/  BRA.U UP0, `(.L_x_5826) ;  /* 0x0000000900107547 */ /* 0x000fea000b800000 */
[----:B------:R-:W-:Y:S01]  /*2110*/  IMAD.U32 R8, RZ, RZ, UR22 ;  /* 0x00000016ff087e24 */ /* 0x000fe2000f8e00ff */
[----:B------:R-:W-:Y:S01]  /*2120*/  UISETP.NE.U32.AND UP0, UPT, UR14, URZ, UPT ;  /* 0x000000ff0e00728c */ /* 0x000fe2000bf05070 */
[----:B------:R-:W0:Y:S03]  /*2130*/  LDCU UR4, c[0x0][0x398] ;  /* 0x00007300ff0477ac */ /* 0x000e260008000800 */
[----:B------:R-:W-:Y:S01]  /*2140*/  SHF.L.U32 R8, R8, 0x3, RZ ;  /* 0x0000000308087819 */ /* 0x000fe200000006ff */
[----:B------:R-:W-:-:S03]  /*2150*/  UISETP.NE.AND.EX UP0, UPT, URZ, URZ, UPT, UP0 ;  /* 0x000000ffff00728c */ /* 0x000fc6000bf05300 */
[----:B------:R-:W1:Y:S01]  /*2160*/  I2F.U32.RP R9, R8 ;  /* 0x0000000800097306 */ /* 0x000e620000209000 */
[----:B------:R-:W-:-:S07]  /*2170*/  IMAD.MOV R11, RZ, RZ, -R8 ;  /* 0x000000ffff0b7224 */ /* 0x000fce00078e0a08 */
[----:B-1----:R-:W1:Y:S02]  /*2180*/  MUFU.RCP R9, R9 ;  /* 0x0000000900097308 */ /* 0x002e640000001000 */
[----:B-1----:R-:W-:-:S06]  /*2190*/  VIADD R6, R9, 0xffffffe ;  /* 0x0ffffffe09067836 */ /* 0x002fcc0000000000 */
[----:B------:R1:W3:Y:S02]  /*21a0*/  F2I.FTZ.U32.TRUNC.NTZ R7, R6 ;  /* 0x0000000600077305 */ /* 0x0002e4000021f000 */
[----:B-1----:R-:W-:Y:S01]  /*21b0*/  MOV R6, RZ ;  /* 0x000000ff00067202 */ /* 0x002fe20000000f00 */
[----:B---3--:R-:W-:-:S04]  /*21c0*/  IMAD R11, R11, R7, RZ ;  /* 0x000000070b0b7224 */ /* 0x008fc800078e02ff */
[----:B------:R-:W-:Y:S01]  /*21d0*/  IMAD.HI.U32 R16, R7, R11, R6 ;  /* 0x0000000b07107227 */ /* 0x000fe200078e0006 */
[----:B0-----:R-:W-:Y:S06]  /*21e0*/  BRA.U !UP0, `(.L_x_5827) ;  /* 0x0000000108887547 */ /* 0x001fec000b800000 */
[----:B------:R-:W-:Y:S02]  /*21f0*/  USHF.L.U32 UR5, UR14, 0x1, URZ ;  /* 0x000000010e057899 */ /* 0x000fe400080006ff */
[----:B------:R-:W-:Y:S01]  /*2200*/  ISETP.GE.U32.AND P0, PT, R4, UR14, PT ;  /* 0x0000000e04007c0c */ /* 0x000fe2000bf06070 */
[----:B------:R-:W-:Y:S02]  /*2210*/  USHF.L.U64.HI UR6, UR14, 0x1, URZ ;  /* 0x000000010e067899 */ /* 0x000fe400080102ff */
[----:B------:R-:W-:Y:S02]  /*2220*/  UIADD3 UR12, UP0, UPT, -UR5, UR12, URZ ;  /* 0x0000000c050c7290 */ /* 0x000fe4000ff1e1ff */
[----:B------:R-:W-:Y:S02]  /*2230*/  IADD3 R6, P1, PT, R2, -UR5, RZ ;  /* 0x8000000502067c10 */ /* 0x000fe4000ff3e0ff */
[----:B------:R-:W-:Y:S02]  /*2240*/  UIADD3.X UR13, UPT, UPT, ~UR6, UR13, URZ, UP0, !UPT ;  /* 0x0000000d060d7290 */ /* 0x000fe400087fe5ff */
[----:B------:R-:W-:Y:S01]  /*2250*/  IADD3.X R7, PT, PT, R5, ~UR6, RZ, P1, !PT ;  /* 0x8000000605077c10 */ /* 0x000fe20008ffe4ff */
[----:B------:R-:W-:-:S03]  /*2260*/  IMAD.U32 R10, RZ, RZ, UR12 ;  /* 0x0000000cff0a7e24 */ /* 0x000fc6000f8e00ff */
[----:B------:R-:W-:Y:S02]  /*2270*/  IMAD.U32 R11, RZ, RZ, UR13 ;  /* 0x0000000dff0b7e24 */ /* 0x000fe4000f8e00ff */
[----:B------:R-:W-:-:S04]  /*2280*/  @P0 IMAD.WIDE.U32 R12, R4, 0x2, R6 ;  /* 0x00000002040c0825 */ /* 0x000fc800078e0006 */
[----:B------:R-:W-:Y:S02]  /*2290*/  @P0 IMAD.WIDE.U32 R10, R4, 0x2, R10 ;  /* 0x00000002040a0825 */ /* 0x000fe400078e000a */
[----:B------:R-:W3:Y:S04]  /*22a0*/  @P0 LDG.E.U16 R12, desc[UR18][R12.64] ;  /* 0x000000120c0c0981 */ /* 0x000ee8000c1e1500 */
[----:B------:R-:W4:Y:S01]  /*22b0*/  @P0 LDG.E.U16 R10, desc[UR18][R10.64] ;  /* 0x000000120a0a0981 */ /* 0x000f22000c1e1500 */
[----:B------:R-:W-:Y:S01]  /*22c0*/  IADD3 R2, P1, PT, R0, -UR5, RZ ;  /* 0x8000000500027c10 */ /* 0x000fe2000ff3e0ff */
[----:B------:R-:W-:Y:S01]  /*22d0*/  UIADD3 UR4, UPT, UPT, UR4, UR14, URZ ;  /* 0x0000000e04047290 */ /* 0x000fe2000fffe0ff */
[----:B------:R-:W-:Y:S01]  /*22e0*/  MOV R9, UR22 ;  /* 0x0000001600097c02 */ /* 0x000fe20008000f00 */
[----:B------:R-:W-:Y:S01]  /*22f0*/  UIMAD.WIDE.U32 UR12, UR22, 0x2, UR12 ;  /* 0x00000002160c78a5 */ /* 0x000fe2000f8e000c */
[----:B------:R-:W-:Y:S01]  /*2300*/  IADD3.X R3, PT, PT, R3, ~UR6, RZ, P1, !PT ;  /* 0x8000000603037c10 */ /* 0x000fe20008ffe4ff */
[----:B------:R-:W-:-:S02]  /*2310*/  UISETP.LT.U32.AND UP0, UPT, UR4, UR22, UPT ;  /* 0x000000160400728c */ /* 0x000fc4000bf01070 */
[----:B------:R-:W-:Y:S02]  /*2320*/  IMAD.WIDE.U32 R6, R9, 0x2, R6 ;  /* 0x0000000209067825 */ /* 0x000fe400078e0006 */
[----:B------:R-:W-:-:S04]  /*2330*/  USEL UR4, UR4, UR22, !UP0 ;  /* 0x0000001604047287 */ /* 0x000fc8000c000000 */
[----:B------:R-:W-:Y:S01]  /*2340*/  UIADD3 UR4, UPT, UPT, UR4, -UR22, URZ ;  /* 0x8000001604047290 */ /* 0x000fe2000fffe0ff */
[----:B---3--:R-:W-:Y:S01]  /*2350*/  @P0 SHF.L.U32 R5, R12, 0x10, RZ ;  /* 0x000000100c050819 */ /* 0x008fe200000006ff */
[----:B----4-:R-:W-:-:S04]  /*2360*/  @P0 IMAD.U32 R14, R10, 0x10000, RZ ;  /* 0x000100000a0e0824 */ /* 0x010fc800078e00ff */
[----:B------:R-:W-:Y:S01]  /*2370*/  @P0 FFMA.FTZ R5, R5, -UR17, R14 ;  /* 0x8000001105050c23 */ /* 0x000fe2000801000e */
[----:B------:R-:W-:-:S04]  /*2380*/  @P0 IMAD.WIDE.U32 R14, R4, 0x2, R2 ;  /* 0x00000002040e0825 */ /* 0x000fc800078e0002 */
[----:B------:R-:W-:-:S04]  /*2390*/  @P0 F2FP.BF16.F32.PACK_AB R5, RZ, R5 ;  /* 0x00000005ff05023e */ /* 0x000fc800000010ff */
[----:B------:R-:W-:Y:S01]  /*23a0*/  PRMT R11, R5, 0x7610, R11 ;  /* 0x00007610050b7816 */ /* 0x000fe2000000000b */
[----:B------:R-:W-:-:S04]  /*23b0*/  IMAD.U32 R5, RZ, RZ, UR22 ;  /* 0x00000016ff057e24 */ /* 0x000fc8000f8e00ff */
[----:B------:R0:W-:Y:S01]  /*23c0*/  @P0 STG.E.U16 desc[UR18][R14.64], R11 ;  /* 0x0000000b0e000986 */ /* 0x0001e2000c101512 */
[----:B------:R-:W-:Y:S01]  /*23d0*/  IMAD.WIDE.U32 R2, R5, 0x2, R2 ;  /* 0x0000000205027825 */ /* 0x000fe200078e0002 */
[----:B------:R-:W-:-:S03]  /*23e0*/  MOV R5, R7 ;  /* 0x0000000700057202 */ /* 0x000fc60000000f00 */
[----:B------:R-:W-:Y:S02]  /*23f0*/  IMAD.MOV.U32 R0, RZ, RZ, R2 ;  /* 0x000000ffff007224 */ /* 0x000fe400078e0002 */
[----:B------:R-:W-:-:S07]  /*2400*/  IMAD.MOV.U32 R2, RZ, RZ, R6 ;  /* 0x000000ffff027224 */ /* 0x000fce00078e0006 */
.L_x_5827:
[----:B------:R-:W-:Y:S01]  /*2410*/  IMAD.HI.U32 R16, R16, UR4, RZ ;  /* 0x0000000410107c27 */ /* 0x000fe2000f8e00ff */
[----:B------:R-:W-:Y:S01]  /*2420*/  ISETP.NE.U32.AND P1, PT, R8, RZ, PT ;  /* 0x000000ff0800720c */ /* 0x000fe20003f25070 */
[----:B------:R-:W-:Y:S01]  /*2430*/  BSSY.RECONVERGENT B0, `(.L_x_5828) ;  /* 0x0000041000007945 */ /* 0x000fe20003800200 */
[----:B------:R-:W-:Y:S01]  /*2440*/  MOV R9, UR13 ;  /* 0x0000000d00097c02 */ /* 0x000fe20008000f00 */
[----:B------:R-:W-:Y:S02]  /*2450*/  IMAD.MOV R17, RZ, RZ, -R16 ;  /* 0x000000ffff117224 */ /* 0x000fe400078e0a10 */
[----:B------:R-:W-:Y:S02]  /*2460*/  IMAD.SHL.U32 R6, R4, 0x8, RZ ;  /* 0x0000000804067824 */ /* 0x000fe400078e00ff */
[----:B------:R-:W-:Y:S02]  /*2470*/  IMAD R17, R8, R17, UR4 ;  /* 0x0000000408117e24 */ /* 0x000fe4000f8e0211 */
[----:B------:R-:W-:-:S02]  /*2480*/  IMAD.MOV.U32 R10, RZ, RZ, R0 ;  /* 0x000000ffff0a7224 */ /* 0x000fc400078e0000 */
[----:B0-----:R-:W-:Y:S01]  /*2490*/  IMAD.MOV.U32 R11, RZ, RZ, R3 ;  /* 0x000000ffff0b7224 */ /* 0x001fe200078e0003 */
[----:B------:R-:W-:Y:S02]  /*24a0*/  ISETP.GE.U32.AND P0, PT, R17, R8, PT ;  /* 0x000000081100720c */ /* 0x000fe40003f06070 */
[----:B------:R-:W-:-:S11]  /*24b0*/  MOV R3, R5 ;  /* 0x0000000500037202 */ /* 0x000fd60000000f00 */
[----:B------:R-:W-:-:S05]  /*24c0*/  @P0 IMAD.IADD R17, R17, 0x1, -R8 ;  /* 0x0000000111110824 */ /* 0x000fca00078e0a08 */
[----:B------:R-:W-:-:S13]  /*24d0*/  ISETP.GE.U32.AND P0, PT, R17, R8, PT ;  /* 0x000000081100720c */ /* 0x000fda0003f06070 */
[----:B------:R-:W-:Y:S02]  /*24e0*/  @P0 IADD3 R17, PT, PT, -R8, R17, RZ ;  /* 0x0000001108110210 */ /* 0x000fe40007ffe1ff */
[----:B------:R-:W-:Y:S01]  /*24f0*/  @!P1 LOP3.LUT R17, RZ, R8, RZ, 0x33, !PT ;  /* 0x00000008ff119212 */ /* 0x000fe200078e33ff */
[----:B------:R-:W-:-:S03]  /*2500*/  IMAD.U32 R8, RZ, RZ, UR12 ;  /* 0x0000000cff087e24 */ /* 0x000fc6000f8e00ff */
[----:B------:R-:W-:-:S04]  /*2510*/  IADD3 R17, PT, PT, -R17, UR4, RZ ;  /* 0x0000000411117c10 */ /* 0x000fc8000fffe1ff */
[----:B------:R-:W-:Y:S01]  /*2520*/  ISETP.GE.AND P0, PT, R6, R17, PT ;  /* 0x000000110600720c */ /* 0x000fe20003f06270 */
[----:B------:R-:W-:-:S12]  /*2530*/  IMAD.IADD R0, R4, 0x1, R17 ;  /* 0x0000000104007824 */ /* 0x000fd800078e0211 */
[----:B------:R-:W-:Y:S05]  /*2540*/  @P0 BRA `(.L_x_5829) ;  /* 0x0000000000bc0947 */ /* 0x000fea0003800000 */
[----:B------:R-:W-:-:S07]  /*2550*/  IMAD.MOV.U32 R19, RZ, RZ, R4 ;  /* 0x000000ffff137224 */ /* 0x000fce00078e0004 */
.L_x_5830:
[----:B0-----:R-:W-:-:S04]  /*2560*/  IMAD.WIDE R4, R19, 0x10, R8 ;  /* 0x0000001013047825 */ /* 0x001fc800078e0208 */
[----:B------:R-:W-:Y:S02]  /*2570*/  IMAD.WIDE R14, R19, 0x10, R2 ;  /* 0x00000010130e7825 */ /* 0x000fe400078e0202 */
[----:B------:R-:W3:Y:S04]  /*2580*/  LDG.E.128 R4, desc[UR18][R4.64] ;  /* 0x0000001204047981 */ /* 0x000ee8000c1e1d00 */
[----:B------:R-:W4:Y:S01]  /*2590*/  LDG.E.128 R12, desc[UR18][R14.64] ;  /* 0x000000120e0c7981 */ /* 0x000f22000c1e1d00 */
[C---:B---3--:R-:W-:Y:S02]  /*25a0*/  SHF.L.U32 R25, R5.reuse, 0x10, RZ ;  /* 0x0000001005197819 */ /* 0x048fe400000006ff */
[----:B------:R-:W-:Y:S02]  /*25b0*/  PRMT R21, R5, 0x7632, R21 ;  /* 0x0000763205157816 */ /* 0x000fe40000000015 */
[C---:B----4-:R-:W-:Y:S01]  /*25c0*/  PRMT R18, R14.reuse, 0x7632, R18 ;  /* 0x000076320e127816 */ /* 0x050fe20000000012 */
[----:B------:R-:W-:Y:S01]  /*25d0*/  IMAD.U32 R24, R14, 0x10000, RZ ;  /* 0x000100000e187824 */ /* 0x000fe200078e00ff */
[C---:B------:R-:W-:Y:S01]  /*25e0*/  PRMT R20, R13.reuse, 0x7632, R20 ;  /* 0x000076320d147816 */ /* 0x040fe20000000014 */
[----:B------:R-:W-:Y:S01]  /*25f0*/  IMAD.U32 R22, R13, 0x10000, RZ ;  /* 0x000100000d167824 */ /* 0x000fe200078e00ff */
[----:B------:R-:W-:-:S02]  /*2600*/  PRMT R14, R7, 0x7632, R14 ;  /* 0x00007632070e7816 */ /* 0x000fc4000000000e */
[C---:B------:R-:W-:Y:S02]  /*2610*/  PRMT R16, R15.reuse, 0x7632, R16 ;  /* 0x000076320f107816 */ /* 0x040fe40000000010 */
[----:B------:R-:W-:Y:S02]  /*2620*/  SHF.L.U32 R26, R15, 0x10, RZ ;  /* 0x000000100f1a7819 */ /* 0x000fe400000006ff */
[----:B------:R-:W-:Y:S02]  /*2630*/  PRMT R13, R12, 0x7632, R13 ;  /* 0x000076320c0d7816 */ /* 0x000fe4000000000d */
[----:B------:R-:W-:Y:S01]  /*2640*/  PRMT R5, R4, 0x7632, R5 ;  /* 0x0000763204057816 */ /* 0x000fe20000000005 */
[----:B------:R-:W-:Y:S01]  /*2650*/  FFMA.FTZ R22, R22, -UR17, R25 ;  /* 0x8000001116167c23 */ /* 0x000fe20008010019 */
[----:B------:R-:W-:Y:S02]  /*2660*/  PRMT R15, R6, 0x7632, R15 ;  /* 0x00007632060f7816 */ /* 0x000fe4000000000f */
[----:B------:R-:W-:Y:S01]  /*2670*/  SHF.L.U32 R25, R14, 0x10, RZ ;  /* 0x000000100e197819 */ /* 0x000fe200000006ff */
[----:B--2---:R-:W-:Y:S01]  /*2680*/  IMAD.U32 R23, R4, 0x10000, RZ ;  /* 0x0001000004177824 */ /* 0x004fe200078e00ff */
[----:B------:R-:W-:Y:S01]  /*2690*/  SHF.L.U32 R12, R12, 0x10, RZ ;  /* 0x000000100c0c7819 */ /* 0x000fe200000006ff */
[----:B------:R-:W-:Y:S01]  /*26a0*/  IMAD.U32 R13, R13, 0x10000, RZ ;  /* 0x000100000d0d7824 */ /* 0x000fe200078e00ff */
[----:B------:R-:W-:Y:S01]  /*26b0*/  SHF.L.U32 R14, R5, 0x10, RZ ;  /* 0x00000010050e7819 */ /* 0x000fe200000006ff */
[----:B------:R-:W-:Y:S01]  /*26c0*/  IMAD.U32 R7, R7, 0x10000, RZ ;  /* 0x0001000007077824 */ /* 0x000fe200078e00ff */
[----:B------:R-:W-:Y:S01]  /*26d0*/  SHF.L.U32 R18, R18, 0x10, RZ ;  /* 0x0000001012127819 */ /* 0x000fe200000006ff */
[----:B------:R-:W-:-:S02]  /*26e0*/  IMAD.U32 R27, R6, 0x10000, RZ ;  /* 0x00010000061b7824 */ /* 0x000fc400078e00ff */
[----:B------:R-:W-:Y:S02]  /*26f0*/  IMAD.U32 R16, R16, 0x10000, RZ ;  /* 0x0001000010107824 */ /* 0x000fe400078e00ff */
[----:B------:R-:W-:Y:S02]  /*2700*/  IMAD.U32 R20, R20, 0x10000, RZ ;  /* 0x0001000014147824 */ /* 0x000fe400078e00ff */
[----:B------:R-:W-:Y:S02]  /*2710*/  IMAD.U32 R15, R15, 0x10000, RZ ;  /* 0x000100000f0f7824 */ /* 0x000fe400078e00ff */
[----:B------:R-:W-:Y:S02]  /*2720*/  IMAD.U32 R21, R21, 0x10000, RZ ;  /* 0x0001000015157824 */ /* 0x000fe400078e00ff */
[----:B------:R-:W-:Y:S01]  /*2730*/  FFMA.FTZ R4, R12, -UR17, R23 ;  /* 0x800000110c047c23 */ /* 0x000fe20008010017 */
[----:B------:R-:W-:Y:S01]  /*2740*/  FFMA.FTZ R13, R13, -UR17, R14 ;  /* 0x800000110d0d7c23 */ /* 0x000fe2000801000e */
[----:B------:R-:W-:Y:S01]  /*2750*/  FFMA.FTZ R7, R26, -UR17, R7 ;  /* 0x800000111a077c23 */ /* 0x000fe20008010007 */
[----:B------:R-:W-:Y:S01]  /*2760*/  FFMA.FTZ R6, R24, -UR17, R27 ;  /* 0x8000001118067c23 */ /* 0x000fe2000801001b */
[----:B------:R-:W-:Y:S01]  /*2770*/  FFMA.FTZ R16, R16, -UR17, R25 ;  /* 0x8000001110107c23 */ /* 0x000fe20008010019 */
[----:B------:R-:W-:Y:S01]  /*2780*/  FFMA.FTZ R15, R18, -UR17, R15 ;  /* 0x80000011120f7c23 */ /* 0x000fe2000801000f */
[----:B------:R-:W-:Y:S01]  /*2790*/  FFMA.FTZ R5, R20, -UR17, R21 ;  /* 0x8000001114057c23 */ /* 0x000fe20008010015 */
[----:B------:R-:W-:Y:S01]  /*27a0*/  F2FP.BF16.F32.PACK_AB R4, R13, R4 ;  /* 0x000000040d04723e */ /* 0x000fe200000010ff */
[----:B------:R-:W-:Y:S01]  /*27b0*/  IMAD.WIDE R12, R19, 0x10, R10 ;  /* 0x00000010130c7825 */ /* 0x000fe200078e020a */
[----:B------:R-:W-:-:S02]  /*27c0*/  F2FP.BF16.F32.PACK_AB R7, R16, R7 ;  /* 0x000000071007723e */ /* 0x000fc400000010ff */
[----:B------:R-:W-:Y:S01]  /*27d0*/  F2FP.BF16.F32.PACK_AB R6, R15, R6 ;  /* 0x000000060f06723e */ /* 0x000fe200000010ff */
[----:B------:R-:W-:Y:S01]  /*27e0*/  VIADD R19, R19, UR22 ;  /* 0x0000001613137c36 */ /* 0x000fe20008000000 */
[----:B------:R-:W-:-:S03]  /*27f0*/  F2FP.BF16.F32.PACK_AB R5, R5, R22 ;  /* 0x000000160505723e */ /* 0x000fc600000010ff */
[----:B------:R-:W-:Y:S02]  /*2800*/  IMAD.SHL.U32 R14, R19, 0x8, RZ ;  /* 0x00000008130e7824 */ /* 0x000fe400078e00ff */
[----:B------:R0:W-:Y:S03]  /*2810*/  STG.E.128 desc[UR18][R12.64], R4 ;  /* 0x000000040c007986 */ /* 0x0001e6000c101d12 */
[----:B------:R-:W-:-:S13]  /*2820*/  ISETP.GE.AND P0, PT, R14, R17, PT ;  /* 0x000000110e00720c */ /* 0x000fda0003f06270 */
[----:B------:R-:W-:Y:S05]  /*2830*/  @!P0 BRA `(.L_x_5830) ;  /* 0xfffffffc00488947 */ /* 0x000fea000383ffff */
.L_x_5829:
[----:B------:R-:W-:Y:S05]  /*2840*/  BSYNC.RECONVERGENT B0 ;  /* 0x0000000000007941 */ /* 0x000fea0003800200 */
.L_x_5828:
[----:B------:R-:W-:-:S13]  /*2850*/  ISETP.GE.AND P0, PT, R0, UR4, PT ;  /* 0x0000000400007c0c */ /* 0x000fda000bf06270 */
[----:B------:R-:W-:Y:S05]  /*2860*/  @P0 EXIT ;  /* 0x000000000000094d */ /* 0x000fea0003800000 */
.L_x_5831:
[----:B0-----:R-:W-:-:S04]  /*2870*/  IMAD.WIDE R4, R0, 0x2, R8 ;  /* 0x0000000200047825 */ /* 0x001fc800078e0208 */
[----:B------:R-:W-:Y:S02]  /*2880*/  IMAD.WIDE R6, R0, 0x2, R2 ;  /* 0x0000000200067825 */ /* 0x000fe400078e0202 */
[----:B------:R-:W3:Y:S04]  /*2890*/  LDG.E.U16 R4, desc[UR18][R4.64] ;  /* 0x0000001204047981 */ /* 0x000ee8000c1e1500 */
[----:B------:R-:W4:Y:S01]  /*28a0*/  LDG.E.U16 R6, desc[UR18][R6.64] ;  /* 0x0000001206067981 */ /* 0x000f22000c1e1500 */
[----:B---3--:R-:W-:Y:S01]  /*28b0*/  SHF.L.U32 R13, R4, 0x10, RZ ;  /* 0x00000010040d7819 */ /* 0x008fe200000006ff */
[----:B----4-:R-:W-:-:S04]  /*28c0*/  IMAD.U32 R12, R6, 0x10000, RZ ;  /* 0x00010000060c7824 */ /* 0x010fc800078e00ff */
[----:B------:R-:W-:-:S05]  /*28d0*/  FFMA.FTZ R12, R12, -UR17, R13 ;  /* 0x800000110c0c7c23 */ /* 0x000fca000801000d */
[----:B------:R-:W-:Y:S01]  /*28e0*/  F2FP.BF16.F32.PACK_AB R5, RZ, R12 ;  /* 0x0000000cff05723e */ /* 0x000fe200000010ff */
[----:B------:R-:W-:-:S04]  /*28f0*/  IMAD.WIDE R12, R0, 0x2, R10 ;  /* 0x00000002000c7825 */ /* 0x000fc800078e020a */
[----:B------:R-:W-:Y:S01]  /*2900*/  VIADD R0, R0, UR22 ;  /* 0x0000001600007c36 */ /* 0x000fe20008000000 */
[----:B------:R1:W-:Y:S04]  /*2910*/  STG.E.U16 desc[UR18][R12.64], R5 ;  /* 0x000000050c007986 */ /* 0x0003e8000c101512 */
[----:B------:R-:W-:-:S13]  /*2920*/  ISETP.GE.AND P0, PT, R0, UR4, PT ;  /* 0x0000000400007c0c */ /* 0x000fda000bf06270 */
[----:B-1----:R-:W-:Y:S05]  /*2930*/  @!P0 BRA `(.L_x_5831) ;  /* 0xfffffffc00cc8947 */ /* 0x002fea000383ffff */
[----:B------:R-:W-:Y:S05]  /*2940*/  EXIT ;  /* 0x000000000000794d */ /* 0x000fea0003800000 */
.L_x_5826:
[----:B------:R-:W-:Y:S01]  /*2950*/  UISETP.NE.U32.AND UP0, UPT, UR14, URZ, UPT ;  /* 0x000000ff0e00728c */ /* 0x000fe2000bf05070 */
[----:B------:R-:W-:Y:S01]  /*2960*/  MOV R14, UR22 ;  /* 0x00000016000e7c02 */ /* 0x000fe20008000f00 */
[----:B------:R-:W0:Y:S02]  /*2970*/  LDCU.64 UR8, c[0x0][0x398] ;  /* 0x00007300ff0877ac */ /* 0x000e240008000a00 */
[----:B------:R-:W-:-:S09]  /*2980*/  UISETP.NE.AND.EX UP0, UPT, URZ, URZ, UPT, UP0 ;  /* 0x000000ffff00728c */ /* 0x000fd2000bf05300 */
[----:B------:R-:W-:Y:S05]  /*2990*/  BRA.U !UP0, `(.L_x_5832) ;  /* 0x0000000108907547 */ /* 0x000fea000b800000 */
[----:B------:R-:W-:Y:S01]  /*29a0*/  ISETP.LT.U32.AND P0, PT, R4, UR14, PT ;  /* 0x0000000e04007c0c */ /* 0x000fe2000bf01070 */
[----:B------:R-:W-:Y:S02]  /*29b0*/  USHF.L.U32 UR7, UR14, 0x1, URZ ;  /* 0x000000010e077899 */ /* 0x000fe400080006ff */
[----:B------:R-:W-:Y:S01]  /*29c0*/  USHF.L.U64.HI UR5, UR14, 0x1, URZ ;  /* 0x000000010e057899 */ /* 0x000fe200080102ff */
[----:B------:R-:W-:Y:S01]  /*29d0*/  ISETP.GT.U32.AND.EX P0, PT, RZ, RZ, PT, P0 ;  /* 0x000000ffff00720c */ /* 0x000fe20003f04100 */
[----:B------:R-:W-:Y:S02]  /*29e0*/  UIADD3 UR12, UP0, UPT, -UR7, UR12, URZ ;  /* 0x0000000c070c7290 */ /* 0x000fe4000ff1e1ff */
[----:B------:R-:W-:Y:S02]  /*29f0*/  IADD3 R6, P1, PT, R2, -UR7, RZ ;  /* 0x8000000702067c10 */ /* 0x000fe4000ff3e0ff */
[----:B------:R-:W-:Y:S02]  /*2a00*/  UIADD3.X UR13, UPT, UPT, ~UR5, UR13, URZ, UP0, !UPT ;  /* 0x0000000d050d7290 */ /* 0x000fe400087fe5ff */
[----:B------:R-:W-:-:S06]  /*2a10*/  IADD3.X R7, PT, PT, R5, ~UR5, RZ, P1, !PT ;  /* 0x8000000505077c10 */ /* 0x000fcc0008ffe4ff */
[C---:B------:R-:W-:Y:S01]  /*2a20*/  @!P0 IMAD.SHL.U32 R13, R4.reuse, 0x2, RZ ;  /* 0x00000002040d8824 */ /* 0x040fe200078e00ff */
[----:B------:R-:W-:-:S04]  /*2a30*/  @!P0 SHF.L.U64.HI R15, R4, 0x1, RZ ;  /* 0x00000001040f8819 */ /* 0x000fc800000102ff */
[C---:B------:R-:W-:Y:S02]  /*2a40*/  @!P0 IADD3 R8, P1, PT, R13.reuse, UR12, RZ ;  /* 0x0000000c0d088c10 */ /* 0x040fe4000ff3e0ff */
[----:B------:R-:W-:Y:S02]  /*2a50*/  @!P0 IADD3 R10, P2, PT, R13, R6, RZ ;  /* 0x000000060d0a8210 */ /* 0x000fe40007f5e0ff */
[----:B------:R-:W-:-:S03]  /*2a60*/  @!P0 IADD3.X R9, PT, PT, R15, UR13, RZ, P1, !PT ;  /* 0x0000000d0f098c10 */ /* 0x000fc60008ffe4ff */
[----:B------:R-:W-:Y:S02]  /*2a70*/  @!P0 IMAD.X R11, R15, 0x1, R7, P2 ;  /* 0x000000010f0b8824 */ /* 0x000fe400010e0607 */
[----:B------:R1:W3:Y:S04]  /*2a80*/  @!P0 LDG.E.U16 R8, desc[UR18][R8.64] ;  /* 0x0000001208088981 */ /* 0x0002e8000c1e1500 */
[----:B------:R-:W4:Y:S01]  /*2a90*/  @!P0 LDG.E.U16 R10, desc[UR18][R10.64] ;  /* 0x000000120a0a8981 */ /* 0x000f22000c1e1500 */
[----:B------:R-:W-:Y:S01]  /*2aa0*/  IADD3 R2, P1, PT, R0, -UR7, RZ ;  /* 0x8000000700027c10 */ /* 0x000fe2000ff3e0ff */
[----:B0-----:R-:W-:Y:S02]  /*2ab0*/  UIADD3 UR8, UP0, UP1, -UR22, UR10, UR14 ;  /* 0x0000000a16087290 */ /* 0x001fe4000f91e10e */
[----:B------:R-:W-:Y:S01]  /*2ac0*/  UIMAD.WIDE.U32 UR12, UR22, 0x2, UR12 ;  /* 0x00000002160c78a5 */ /* 0x000fe2000f8e000c */
[----:B------:R-:W-:Y:S01]  /*2ad0*/  IADD3.X R3, PT, PT, R3, ~UR5, RZ, P1, !PT ;  /* 0x8000000503037c10 */ /* 0x000fe20008ffe4ff */
[----:B-1----:R-:W-:Y:S01]  /*2ae0*/  IMAD.U32 R9, RZ, RZ, UR22 ;  /* 0x00000016ff097e24 */ /* 0x002fe2000f8e00ff */
[----:B------:R-:W-:-:S03]  /*2af0*/  UIADD3.X UR9, UPT, UPT, UR11, -0x1, URZ, UP0, UP1 ;  /* 0xffffffff0b097890 */ /* 0x000fc600087e24ff */
[----:B------:R-:W-:Y:S01]  /*2b00*/  IMAD.WIDE.U32 R6, R9, 0x2, R6 ;  /* 0x0000000209067825 */ /* 0x000fe200078e0006 */
[----:B---3--:R-:W-:-:S03]  /*2b10*/  @!P0 SHF.L.U32 R12, R8, 0x10, RZ ;  /* 0x00000010080c8819 */ /* 0x008fc600000006ff */
[----:B----4-:R-:W-:-:S04]  /*2b20*/  @!P0 IMAD.U32 R5, R10, 0x10000, RZ ;  /* 0x000100000a058824 */ /* 0x010fc800078e00ff */
[----:B------:R-:W-:Y:S01]  /*2b30*/  @!P0 FFMA.FTZ R5, R5, -UR17, R12 ;  /* 0x8000001105058c23 */ /* 0x000fe2000801000c */
[----:B------:R-:W-:-:S04]  /*2b40*/  @!P0 IADD3 R12, P1, PT, R13, R2, RZ ;  /* 0x000000020d0c8210 */ /* 0x000fc80007f3e0ff */
[----:B------:R-:W-:Y:S01]  /*2b50*/  @!P0 F2FP.BF16.F32.PACK_AB R5, RZ, R5 ;  /* 0x00000005ff05823e */ /* 0x000fe200000010ff */
[----:B------:R-:W-:-:S03]  /*2b60*/  @!P0 IMAD.X R13, R15, 0x1, R3, P1 ;  /* 0x000000010f0d8824 */ /* 0x000fc600008e0603 */
[----:B------:R-:W-:Y:S02]  /*2b70*/  PRMT R11, R5, 0x7610, R11 ;  /* 0x00007610050b7816 */ /* 0x000fe4000000000b */
[----:B------:R-:W-:-:S03]  /*2b80*/  MOV R5, UR22 ;  /* 0x0000001600057c02 */ /* 0x000fc60008000f00 */
[----:B------:R1:W-:Y:S02]  /*2b90*/  @!P0 STG.E.U16 desc[UR18][R12.64], R11 ;  /* 0x0000000b0c008986 */ /* 0x0003e4000c101512 */
[----:B------:R-:W-:-:S04]  /*2ba0*/  IMAD.WIDE.U32 R2, R5, 0x2, R2 ;  /* 0x0000000205027825 */ /* 0x000fc800078e0002 */
[----:B------:R-:W-:Y:S01]  /*2bb0*/  IMAD.MOV.U32 R0, RZ, RZ, R2 ;  /* 0x000000ffff007224 */ /* 0x000fe200078e0002 */
[----:B------:R-:W-:Y:S01]  /*2bc0*/  MOV R2, R6 ;  /* 0x0000000600027202 */ /* 0x000fe20000000f00 */
[----:B------:R-:W-:-:S07]  /*2bd0*/  IMAD.MOV.U32 R5, RZ, RZ, R7 ;  /* 0x000000ffff057224 */ /* 0x000fce00078e0007 */
.L_x_5832:
[----:B0-----:R-:W-:Y:S01]  /*2be0*/  UISETP.NE.U32.AND UP0, UPT, UR9, URZ, UPT ;  /* 0x000000ff0900728c */ /* 0x001fe2000bf05070 */
[----:B------:R-:W-:-:S08]  /*2bf0*/  IMAD.SHL.U32 R6, R14, 0x8, RZ ;  /* 0x000000080e067824 */ /* 0x000fd000078e00ff */
[----:B------:R-:W-:Y:S05]  /*2c00*/  BRA.U UP0, `(.L_x_5833) ;  /* 0x00000001004c7547 */ /* 0x000fea000b800000 */
[----:B------:R-:W0:Y:S01]  /*2c10*/  I2F.U32.RP R10, R6 ;  /* 0x00000006000a7306 */ /* 0x000e220000209000 */
[----:B------:R-:W-:Y:S01]  /*2c20*/  IMAD.MOV R7, RZ, RZ, -R6 ;  /* 0x000000ffff077224 */ /* 0x000fe200078e0a06 */
[----:B------:R-:W-:Y:S01]  /*2c30*/  ISETP.NE.U32.AND P1, PT, R6, RZ, PT ;  /* 0x000000ff0600720c */ /* 0x000fe20003f25070 */
[----:B------:R-:W-:-:S05]  /*2c40*/  HFMA2 R17, -RZ, RZ, 0, 0 ;  /* 0x00000000ff117431 */ /* 0x000fca00000001ff */
[----:B0-----:R-:W0:Y:S02]  /*2c50*/  MUFU.RCP R10, R10 ;  /* 0x0000000a000a7308 */ /* 0x001e240000001000 */
[----:B0-----:R-:W-:-:S06]  /*2c60*/  IADD3 R8, PT, PT, R10, 0xffffffe, RZ ;  /* 0x0ffffffe0a087810 */ /* 0x001fcc0007ffe0ff */
[----:B------:R0:W3:Y:S02]  /*2c70*/  F2I.FTZ.U32.TRUNC.NTZ R9, R8 ;  /* 0x0000000800097305 */ /* 0x0000e4000021f000 */
[----:B0-----:R-:W-:Y:S02]  /*2c80*/  IMAD.MOV.U32 R8, RZ, RZ, RZ ;  /* 0x000000ffff087224 */ /* 0x001fe400078e00ff */
[----:B---3--:R-:W-:-:S04]  /*2c90*/  IMAD R7, R7, R9, RZ ;  /* 0x0000000907077224 */ /* 0x008fc800078e02ff */
[----:B------:R-:W-:-:S06]  /*2ca0*/  IMAD.HI.U32 R7, R9, R7, R8 ;  /* 0x0000000709077227 */ /* 0x000fcc00078e0008 */
[----:B------:R-:W-:-:S05]  /*2cb0*/  IMAD.HI.U32 R7, R7, UR8, RZ ;  /* 0x0000000807077c27 */ /* 0x000fca000f8e00ff */
[----:B------:R-:W-:-:S05]  /*2cc0*/  IADD3 R7, PT, PT, -R7, RZ, RZ ;  /* 0x000000ff07077210 */ /* 0x000fca0007ffe1ff */
[----:B------:R-:W-:-:S05]  /*2cd0*/  IMAD R16, R6, R7, UR8 ;  /* 0x0000000806107e24 */ /* 0x000fca000f8e0207 */
[----:B------:R-:W-:-:S13]  /*2ce0*/  ISETP.GE.U32.AND P0, PT, R16, R6, PT ;  /* 0x000000061000720c */ /* 0x000fda0003f06070 */
[----:B------:R-:W-:-:S05]  /*2cf0*/  @P0 IMAD.IADD R16, R16, 0x1, -R6 ;  /* 0x0000000110100824 */ /* 0x000fca00078e0a06 */
[----:B------:R-:W-:-:S13]  /*2d00*/  ISETP.GE.U32.AND P0, PT, R16, R6, PT ;  /* 0x000000061000720c */ /* 0x000fda0003f06070 */
[----:B------:R-:W-:Y:S01]  /*2d10*/  @P0 IMAD.IADD R16, R16, 0x1, -R6 ;  /* 0x0000000110100824 */ /* 0x000fe200078e0a06 */
[----:B------:R-:W-:Y:S01]  /*2d20*/  @!P1 LOP3.LUT R16, RZ, R6, RZ, 0x33, !PT ;  /* 0x00000006ff109212 */ /* 0x000fe200078e33ff */
[----:B------:R-:W-:Y:S06]  /*2d30*/  BRA `(.L_x_5834) ;  /* 0x00000000001c7947 */ /* 0x000fec0003800000 */
.L_x_5833:
[----:B------:R-:W-:Y:S01]  /*2d40*/  IMAD.U32 R9, RZ, RZ, UR8 ;  /* 0x00000008ff097e24 */ /* 0x000fe2000f8e00ff */
[----:B-1----:R-:W-:Y:S01]  /*2d50*/  MOV R13, R6 ;  /* 0x00000006000d7202 */ /* 0x002fe20000000f00 */
[----:B------:R-:W-:Y:S01]  /*2d60*/  IMAD.U32 R12, RZ, RZ, UR9 ;  /* 0x00000009ff0c7e24 */ /* 0x000fe2000f8e00ff */
[----:B------:R-:W-:-:S07]  /*2d70*/  MOV R8, 0x2d90 ;  /* 0x00002d9000087802 */ /* 0x000fce0000000f00 */
[----:B--2---:R-:W-:Y:S05]  /*2d80*/  CALL.REL.NOINC `($__internal_27_$__cuda_sm20_rem_u64) ;  /* 0x0000003400587944 */ /* 0x004fea0003c00000 */
[----:B------:R-:W-:Y:S02]  /*2d90*/  IMAD.MOV.U32 R16, RZ, RZ, R14 ;  /* 0x000000ffff107224 */ /* 0x000fe400078e000e */
[----:B------:R-:W-:-:S07]  /*2da0*/  IMAD.MOV.U32 R17, RZ, RZ, R15 ;  /* 0x000000ffff117224 */ /* 0x000fce00078e000f */
.L_x_5834:
[----:B------:R-:W-:Y:S01]  /*2db0*/  IADD3 R19, P0, PT, -R16, UR8, RZ ;  /* 0x0000000810137c10 */ /* 0x000fe2000ff1e1ff */
[----:B------:R-:W-:Y:S01]  /*2dc0*/  BSSY.RECONVERGENT B0, `(.L_x_5835) ;  /* 0x0000043000007945 */ /* 0x000fe20003800200 */
[----:B------:R-:W-:Y:S02]  /*2dd0*/  SHF.L.U32 R8, R4, 0x3, RZ ;  /* 0x0000000304087819 */ /* 0x000fe400000006ff */
[----:B------:R-:W-:Y:S02]  /*2de0*/  IADD3.X R20, PT, PT, ~R17, UR9, RZ, P0, !PT ;  /* 0x0000000911147c10 */ /* 0x000fe400087fe5ff */
[----:B------:R-:W-:Y:S02]  /*2df0*/  ISETP.GE.U32.AND P1, PT, R8, R19, PT ;  /* 0x000000130800720c */ /* 0x000fe40003f26070 */
[----:B------:R-:W-:Y:S02]  /*2e00*/  SHF.L.U64.HI R9, R4, 0x3, RZ ;  /* 0x0000000304097819 */ /* 0x000fe400000102ff */
[----:B------:R-:W-:-:S02]  /*2e10*/  IADD3 R7, P2, PT, R19, R4, RZ ;  /* 0x0000000413077210 */ /* 0x000fc40007f5e0ff */
[----:B------:R-:W-:Y:S02]  /*2e20*/  ISETP.GE.AND.EX P1, PT, R9, R20, PT, P1 ;  /* 0x000000140900720c */ /* 0x000fe40003f26310 */
[----:B------:R-:W-:Y:S01]  /*2e30*/  ISETP.GE.U32.AND P0, PT, R7, UR8, PT ;  /* 0x0000000807007c0c */ /* 0x000fe2000bf06070 */
[----:B------:R-:W-:-:S05]  /*2e40*/  IMAD.X R18, RZ, RZ, R20, P2 ;  /* 0x000000ffff127224 */ /* 0x000fca00010e0614 */
[----:B------:R-:W-:-:S05]  /*2e50*/  ISETP.GE.AND.EX P0, PT, R18, UR9, PT, P0 ;  /* 0x0000000912007c0c */ /* 0x000fca000bf06300 */
[----:B------:R-:W-:Y:S08]  /*2e60*/  @P1 BRA `(.L_x_5836) ;  /* 0x0000000000e01947 */ /* 0x000ff00003800000 */
[----:B------:R-:W-:Y:S02]  /*2e70*/  HFMA2 R21, -RZ, RZ, 0, 0 ;  /* 0x00000000ff157431 */ /* 0x000fe400000001ff */
[----:B------:R-:W-:-:S07]  /*2e80*/  IMAD.MOV.U32 R22, RZ, RZ, R4 ;  /* 0x000000ffff167224 */ /* 0x000fce00078e0004 */
.L_x_5837:
[C---:B--2---:R-:W-:Y:S01]  /*2e90*/  IMAD.SHL.U32 R23, R22.reuse, 0x10, RZ ;  /* 0x0000001016177824 */ /* 0x044fe200078e00ff */
[----:B------:R-:W-:-:S04]  /*2ea0*/  SHF.L.U64.HI R24, R22, 0x4, R21 ;  /* 0x0000000416187819 */ /* 0x000fc80000010215 */
[----:B------:R-:W-:Y:S02]  /*2eb0*/  IADD3 R32, P1, PT, R2, R23, RZ ;  /* 0x0000001702207210 */ /* 0x000fe40007f3e0ff */
[----:B-1----:R-:W-:-:S03]  /*2ec0*/  IADD3 R12, P2, PT, R23, UR12, RZ ;  /* 0x0000000c170c7c10 */ /* 0x002fc6000ff5e0ff */
[----:B------:R-:W-:Y:S01]  /*2ed0*/  IMAD.X R33, R5, 0x1, R24, P1 ;  /* 0x0000000105217824 */ /* 0x000fe200008e0618 */
[----:B------:R-:W-:-:S04]  /*2ee0*/  IADD3.X R13, PT, PT, R24, UR13, RZ, P2, !PT ;  /* 0x0000000d180d7c10 */ /* 0x000fc800097fe4ff */
[----:B------:R-:W2:Y:S04]  /*2ef0*/  LDG.E.128 R8, desc[UR18][R32.64] ;  /* 0x0000001220087981 */ /* 0x000ea8000c1e1d00 */
[----:B------:R-:W3:Y:S01]  /*2f00*/  LDG.E.128 R12, desc[UR18][R12.64] ;  /* 0x000000120c0c7981 */ /* 0x000ee2000c1e1d00 */
[----:B--2---:R-:W-:Y:S02]  /*2f10*/  SHF.L.U32 R26, R11, 0x10, RZ ;  /* 0x000000100b1a7819 */ /* 0x004fe400000006ff */
[----:B------:R-:W-:Y:S01]  /*2f20*/  PRMT R28, R9, 0x7632, R28 ;  /* 0x00007632091c7816 */ /* 0x000fe2000000001c */
[----:B---3--:R-:W-:Y:S01]  /*2f30*/  IMAD.U32 R29, R15, 0x10000, RZ ;  /* 0x000100000f1d7824 */ /* 0x008fe200078e00ff */
[----:B------:R-:W-:Y:S01]  /*2f40*/  SHF.L.U32 R30, R9, 0x10, RZ ;  /* 0x00000010091e7819 */ /* 0x000fe200000006ff */
[C---:B------:R-:W-:Y:S01]  /*2f50*/  IMAD.U32 R9, R8.reuse, 0x10000, RZ ;  /* 0x0001000008097824 */ /* 0x040fe200078e00ff */
[----:B------:R-:W-:Y:S01]  /*2f60*/  PRMT R27, R8, 0x7632, R27 ;  /* 0x00007632081b7816 */ /* 0x000fe2000000001b */
[----:B------:R-:W-:Y:S01]  /*2f70*/  FFMA.FTZ R8, R26, -UR17, R29 ;  /* 0x800000111a087c23 */ /* 0x000fe2000801001d */
[----:B------:R-:W-:Y:S01]  /*2f80*/  PRMT R25, R11, 0x7632, R25 ;  /* 0x000076320b197816 */ /* 0x000fe20000000019 */
[----:B------:R-:W-:Y:S01]  /*2f90*/  IMAD.U32 R33, R14, 0x10000, RZ ;  /* 0x000100000e217824 */ /* 0x000fe200078e00ff */
[----:B------:R-:W-:Y:S01]  /*2fa0*/  PRMT R26, R15, 0x7632, R26 ;  /* 0x000076320f1a7816 */ /* 0x000fe2000000001a */
[----:B------:R-:W-:Y:S01]  /*2fb0*/  IMAD.U32 R28, R28, 0x10000, RZ ;  /* 0x000100001c1c7824 */ /* 0x000fe200078e00ff */
[----:B------:R-:W-:Y:S01]  /*2fc0*/  SHF.L.U32 R31, R13, 0x10, RZ ;  /* 0x000000100d1f7819 */ /* 0x000fe200000006ff */
[----:B------:R-:W-:Y:S01]  /*2fd0*/  IMAD.U32 R25, R25, 0x10000, RZ ;  /* 0x0001000019197824 */ /* 0x000fe200078e00ff */
[C---:B------:R-:W-:Y:S01]  /*2fe0*/  PRMT R11, R10.reuse, 0x7632, R11 ;  /* 0x000076320a0b7816 */ /* 0x040fe2000000000b */
[----:B------:R-:W-:Y:S01]  /*2ff0*/  IMAD.U32 R10, R10, 0x10000, RZ ;  /* 0x000100000a0a7824 */ /* 0x000fe200078e00ff */
[----:B------:R-:W-:Y:S01]  /*3000*/  PRMT R15, R14, 0x7632, R15 ;  /* 0x000076320e0f7816 */ /* 0x000fe2000000000f */
[----:B------:R-:W-:Y:S01]  /*3010*/  IMAD.U32 R27, R27, 0x10000, RZ ;  /* 0x000100001b1b7824 */ /* 0x000fe200078e00ff */
[----:B------:R-:W-:Y:S01]  /*3020*/  PRMT R29, R13, 0x7632, R29 ;  /* 0x000076320d1d7816 */ /* 0x000fe2000000001d */
[----:B------:R-:W-:Y:S01]  /*3030*/  FFMA.FTZ R13, R30, -UR17, R31 ;  /* 0x800000111e0d7c23 */ /* 0x000fe2000801001f */
[C---:B------:R-:W-:Y:S01]  /*3040*/  PRMT R14, R12.reuse, 0x7632, R14 ;  /* 0x000076320c0e7816 */ /* 0x040fe2000000000e */
[----:B------:R-:W-:Y:S01]  /*3050*/  IMAD.U32 R12, R12, 0x10000, RZ ;  /* 0x000100000c0c7824 */ /* 0x000fe200078e00ff */
[----:B------:R-:W-:Y:S01]  /*3060*/  SHF.L.U32 R11, R11, 0x10, RZ ;  /* 0x000000100b0b7819 */ /* 0x000fe200000006ff */
[----:B------:R-:W-:Y:S01]  /*3070*/  IMAD.U32 R30, R15, 0x10000, RZ ;  /* 0x000100000f1e7824 */ /* 0x000fe200078e00ff */
[----:B------:R-:W-:Y:S01]  /*3080*/  SHF.L.U32 R32, R26, 0x10, RZ ;  /* 0x000000101a207819 */ /* 0x000fe200000006ff */
[----:B------:R-:W-:Y:S01]  /*3090*/  IMAD.U32 R29, R29, 0x10000, RZ ;  /* 0x000100001d1d7824 */ /* 0x000fe200078e00ff */
[----:B------:R-:W-:Y:S01]  /*30a0*/  SHF.L.U32 R26, R14, 0x10, RZ ;  /* 0x000000100e1a7819 */ /* 0x000fe200000006ff */
[----:B------:R-:W-:Y:S01]  /*30b0*/  FFMA.FTZ R14, R9, -UR17, R12 ;  /* 0x80000011090e7c23 */ /* 0x000fe2000801000c */
[----:B------:R-:W-:Y:S01]  /*30c0*/  FFMA.FTZ R10, R10, -UR17, R33 ;  /* 0x800000110a0a7c23 */ /* 0x000fe20008010021 */
[----:B------:R-:W-:Y:S01]  /*30d0*/  FFMA.FTZ R9, R11, -UR17, R30 ;  /* 0x800000110b097c23 */ /* 0x000fe2000801001e */
[----:B------:R-:W-:Y:S01]  /*30e0*/  FFMA.FTZ R28, R28, -UR17, R29 ;  /* 0x800000111c1c7c23 */ /* 0x000fe2000801001d */
[----:B------:R-:W-:Y:S01]  /*30f0*/  IADD3 R12, P1, PT, R0, R23, RZ ;  /* 0x00000017000c7210 */ /* 0x000fe20007f3e0ff */
[----:B------:R-:W-:Y:S01]  /*3100*/  FFMA.FTZ R25, R25, -UR17, R32 ;  /* 0x8000001119197c23 */ /* 0x000fe20008010020 */
[----:B------:R-:W-:Y:S01]  /*3110*/  FFMA.FTZ R27, R27, -UR17, R26 ;  /* 0x800000111b1b7c23 */ /* 0x000fe2000801001a */
[----:B------:R-:W-:-:S02]  /*3120*/  F2FP.BF16.F32.PACK_AB R10, R9, R10 ;  /* 0x0000000a090a723e */ /* 0x000fc400000010ff */
[----:B------:R-:W-:Y:S01]  /*3130*/  F2FP.BF16.F32.PACK_AB R9, R28, R13 ;  /* 0x0000000d1c09723e */ /* 0x000fe200000010ff */
[----:B------:R-:W-:Y:S01]  /*3140*/  IMAD.X R13, R3, 0x1, R24, P1 ;  /* 0x00000001030d7824 */ /* 0x000fe200008e0618 */
[----:B------:R-:W-:Y:S02]  /*3150*/  IADD3 R22, P1, PT, R22, UR22, RZ ;  /* 0x0000001616167c10 */ /* 0x000fe4000ff3e0ff */
[----:B------:R-:W-:Y:S02]  /*3160*/  F2FP.BF16.F32.PACK_AB R11, R25, R8 ;  /* 0x00000008190b723e */ /* 0x000fe400000010ff */
[----:B------:R-:W-:Y:S01]  /*3170*/  F2FP.BF16.F32.PACK_AB R8, R27, R14 ;  /* 0x0000000e1b08723e */ /* 0x000fe200000010ff */
[----:B------:R-:W-:Y:S01]  /*3180*/  IMAD.SHL.U32 R14, R22, 0x8, RZ ;  /* 0x00000008160e7824 */ /* 0x000fe200078e00ff */
[----:B------:R-:W-:-:S03]  /*3190*/  IADD3.X R21, PT, PT, RZ, R21, RZ, P1, !PT ;  /* 0x00000015ff157210 */ /* 0x000fc60000ffe4ff */
[----:B------:R0:W-:Y:S01]  /*31a0*/  STG.E.128 desc[UR18][R12.64], R8 ;  /* 0x000000080c007986 */ /* 0x0001e2000c101d12 */
[----:B------:R-:W-:Y:S02]  /*31b0*/  ISETP.GE.U32.AND P1, PT, R14, R19, PT ;  /* 0x000000130e00720c */ /* 0x000fe40003f26070 */
[----:B------:R-:W-:-:S04]  /*31c0*/  SHF.L.U64.HI R15, R22, 0x3, R21 ;  /* 0x00000003160f7819 */ /* 0x000fc80000010215 */
[----:B------:R-:W-:-:S13]  /*31d0*/  ISETP.GE.AND.EX P1, PT, R15, R20, PT, P1 ;  /* 0x000000140f00720c */ /* 0x000fda0003f26310 */
[----:B0-----:R-:W-:Y:S05]  /*31e0*/  @!P1 BRA `(.L_x_5837) ;  /* 0xfffffffc00289947 */ /* 0x001fea000383ffff */
.L_x_5836:
[----:B------:R-:W-:Y:S05]  /*31f0*/  BSYNC.RECONVERGENT B0 ;  /* 0x0000000000007941 */ /* 0x000fea0003800200 */
.L_x_5835:
[----:B------:R-:W-:Y:S05]  /*3200*/  @P0 EXIT ;  /* 0x000000000000094d */ /* 0x000fea0003800000 */
[----:B-1----:R-:W-:Y:S01]  /*3210*/  IADD3 R13, P0, PT, R4, UR22, RZ ;  /* 0x00000016040d7c10 */ /* 0x002fe2000ff1e0ff */
[----:B------:R-:W-:Y:S01]  /*3220*/  IMAD.U32 R8, RZ, RZ, UR9 ;  /* 0x00000009ff087e24 */ /* 0x000fe2000f8e00ff */
[----:B------:R-:W-:Y:S01]  /*3230*/  BSSY.RECONVERGENT B0, `(.L_x_5838) ;  /* 0x000002c000007945 */ /* 0x000fe20003800200 */
[----:B------:R-:W-:Y:S02]  /*3240*/  MOV R14, R18 ;  /* 0x00000012000e7202 */ /* 0x000fe40000000f00 */
[----:B------:R-:W-:Y:S01]  /*3250*/  IMAD.X R15, RZ, RZ, RZ, P0 ;  /* 0x000000ffff0f7224 */ /* 0x000fe200000e06ff */
[----:B------:R-:W-:-:S04]  /*3260*/  IADD3 R9, P1, P2, -R16, UR8, R13 ;  /* 0x0000000810097c10 */ /* 0x000fc8000fa3e10d */
[----:B------:R-:W-:Y:S02]  /*3270*/  ISETP.LT.U32.AND P0, PT, R9, UR8, PT ;  /* 0x0000000809007c0c */ /* 0x000fe4000bf01070 */
[----:B------:R-:W-:-:S04]  /*3280*/  IADD3.X R11, PT, PT, ~R17, UR9, R15, P1, P2 ;  /* 0x00000009110b7c10 */ /* 0x000fc80008fe450f */
[----:B------:R-:W-:-:S04]  /*3290*/  ISETP.GT.AND.EX P0, PT, R8, R11, PT, P0 ;  /* 0x0000000b0800720c */ /* 0x000fc80003f04300 */
[----:B------:R-:W-:Y:S02]  /*32a0*/  SEL R9, R9, UR8, !P0 ;  /* 0x0000000809097c07 */ /* 0x000fe4000c000000 */
[----:B------:R-:W-:Y:S02]  /*32b0*/  SEL R11, R11, UR9, !P0 ;  /* 0x000000090b0b7c07 */ /* 0x000fe4000c000000 */
[----:B------:R-:W-:-:S04]  /*32c0*/  IADD3 R8, P0, P1, R16, -UR8, R9 ;  /* 0x8000000810087c10 */ /* 0x000fc8000f91e009 */
[----:B------:R-:W-:Y:S02]  /*32d0*/  IADD3.X R16, PT, PT, R17, ~UR9, R11, P0, P1 ;  /* 0x8000000911107c10 */ /* 0x000fe400087e240b */
        /* <DEDUP_REMOVED lines=17> */
[----:B------:R-:W-:-:S04]  /*33f0*/  IMAD.MOV R9, RZ, RZ, -R8 ;  /* 0x000000ffff097224 */ /* 0x000fc800078e0a08 */
[----:B------:R-:W-:-:S05]  /*3400*/  IMAD R9, R9, UR22, R12 ;  /* 0x0000001609097c24 */ /* 0x000fca000f8e020c */
[----:B------:R-:W-:-:S13]  /*3410*/  ISETP.GE.U32.AND P0, PT, R9, UR22, PT ;  /* 0x0000001609007c0c */ /* 0x000fda000bf06070 */
[----:B------:R-:W-:Y:S01]  /*3420*/  @P0 VIADD R9, R9, -UR22 ;  /* 0x8000001609090c36 */ /* 0x000fe20008000000 */
[----:B------:R-:W-:-:S04]  /*3430*/  @P0 IADD3 R8, PT, PT, R8, 0x1, RZ ;  /* 0x0000000108080810 */ /* 0x000fc80007ffe0ff */
[----:B------:R-:W-:Y:S01]  /*3440*/  ISETP.GE.U32.AND P1, PT, R9, UR22, PT ;  /* 0x0000001609007c0c */ /* 0x000fe2000bf26070 */
[----:B------:R-:W-:-:S12]  /*3450*/  IMAD.MOV.U32 R9, RZ, RZ, RZ ;  /* 0x000000ffff097224 */ /* 0x000fd800078e00ff */
[----:B------:R-:W-:Y:S01]  /*3460*/  @P1 VIADD R8, R8, 0x1 ;  /* 0x0000000108081836 */ /* 0x000fe20000000000 */
[----:B------:R-:W-:Y:S01]  /*3470*/  @!P2 LOP3.LUT R8, RZ, UR22, RZ, 0x33, !PT ;  /* 0x00000016ff08ac12 */ /* 0x000fe2000f8e33ff */
[----:B------:R-:W-:Y:S06]  /*3480*/  BRA `(.L_x_5840) ;  /* 0x0000000000187947 */ /* 0x000fec0003800000 */
.L_x_5839:
[----:B------:R-:W-:Y:S01]  /*3490*/  MOV R10, R12 ;  /* 0x0000000c000a7202 */ /* 0x000fe20000000f00 */
[----:B------:R-:W-:Y:S01]  /*34a0*/  IMAD.U32 R8, RZ, RZ, UR22 ;  /* 0x00000016ff087e24 */ /* 0x000fe2000f8e00ff */
[----:B------:R-:W-:-:S07]  /*34b0*/  MOV R12, 0x34d0 ;  /* 0x000034d0000c7802 */ /* 0x000fce0000000f00 */
[----:B--2---:R-:W-:Y:S05]  /*34c0*/  CALL.REL.NOINC `($__internal_26_$__cuda_sm20_div_u64) ;  /* 0x0000002800647944 */ /* 0x004fea0003c00000 */
[----:B------:R-:W-:Y:S01]  /*34d0*/  IMAD.MOV.U32 R8, RZ, RZ, R10 ;  /* 0x000000ffff087224 */ /* 0x000fe200078e000a */
[----:B------:R-:W-:-:S07]  /*34e0*/  MOV R9, R17 ;  /* 0x0000001100097202 */ /* 0x000fce0000000f00 */
.L_x_5840:
[----:B------:R-:W-:Y:S05]  /*34f0*/  BSYNC.RECONVERGENT B0 ;  /* 0x0000000000007941 */ /* 0x000fea0003800200 */
.L_x_5838:
[----:B------:R-:W-:Y:S01]  /*3500*/  IADD3 R11, P1, PT, R8, R11, RZ ;  /* 0x0000000b080b7210 */ /* 0x000fe20007f3e0ff */
[----:B------:R-:W-:Y:S03]  /*3510*/  BSSY.RECONVERGENT B0, `(.L_x_5841) ;  /* 0x0000047000007945 */ /* 0x000fe60003800200 */
[----:B------:R-:W-:Y:S01]  /*3520*/  LOP3.LUT R8, R11, 0x3, RZ, 0xc0, !PT ;  /* 0x000000030b087812 */ /* 0x000fe200078ec0ff */
[----:B------:R-:W-:-:S03]  /*3530*/  IMAD.X R13, RZ, RZ, R9, P1 ;  /* 0x000000ffff0d7224 */ /* 0x000fc600008e0609 */
[----:B------:R-:W-:-:S04]  /*3540*/  ISETP.NE.U32.AND P0, PT, R8, 0x3, PT ;  /* 0x000000030800780c */ /* 0x000fc80003f05070 */
[----:B------:R-:W-:-:S13]  /*3550*/  ISETP.NE.AND.EX P0, PT, RZ, RZ, PT, P0 ;  /* 0x000000ffff00720c */ /* 0x000fda0003f05300 */
[----:B------:R-:W-:Y:S05]  /*3560*/  @!P0 BRA `(.L_x_5842) ;  /* 0x0000000400048947 */ /* 0x000fea0003800000 */
[----:B------:R-:W-:-:S09]  /*3570*/  UISETP.NE.U32.AND UP0, UPT, UR9, URZ, UPT ;  /* 0x000000ff0900728c */ /* 0x000fd2000bf05070 */
[----:B------:R-:W-:Y:S05]  /*3580*/  BRA.U UP0, `(.L_x_5843) ;  /* 0x0000000100507547 */ /* 0x000fea000b800000 */
[----:B------:R-:W0:Y:S01]  /*3590*/  I2F.U32.RP R10, R6 ;  /* 0x00000006000a7306 */ /* 0x000e220000209000 */
[----:B------:R-:W-:Y:S02]  /*35a0*/  IADD3 R15, PT, PT, RZ, -R6, RZ ;  /* 0x80000006ff0f7210 */ /* 0x000fe40007ffe0ff */
[----:B------:R-:W-:-:S05]  /*35b0*/  ISETP.NE.U32.AND P2, PT, R6, RZ, PT ;  /* 0x000000ff0600720c */ /* 0x000fca0003f45070 */
[----:B0-----:R-:W0:Y:S02]  /*35c0*/  MUFU.RCP R10, R10 ;  /* 0x0000000a000a7308 */ /* 0x001e240000001000 */
[----:B0-----:R-:W-:-:S06]  /*35d0*/  VIADD R8, R10, 0xffffffe ;  /* 0x0ffffffe0a087836 */ /* 0x001fcc0000000000 */
        /* <DEDUP_REMOVED lines=8> */
[----:B------:R-:W-:Y:S01]  /*3660*/  @P0 IADD3 R9, PT, PT, -R6, R9, RZ ;  /* 0x0000000906090210 */ /* 0x000fe20007ffe1ff */
[----:B------:R-:W-:-:S03]  /*3670*/  @P0 VIADD R8, R8, 0x1 ;  /* 0x0000000108080836 */ /* 0x000fc60000000000 */
[----:B------:R-:W-:Y:S01]  /*3680*/  ISETP.GE.U32.AND P1, PT, R9, R6, PT ;  /* 0x000000060900720c */ /* 0x000fe20003f26070 */
[----:B------:R-:W-:-:S12]  /*3690*/  HFMA2 R9, -RZ, RZ, 0, 0 ;  /* 0x00000000ff097431 */ /* 0x000fd800000001ff */
[----:B------:R-:W-:Y:S01]  /*36a0*/  @P1 VIADD R8, R8, 0x1 ;  /* 0x0000000108081836 */ /* 0x000fe20000000000 */
[----:B------:R-:W-:Y:S01]  /*36b0*/  @!P2 LOP3.LUT R8, RZ, R6, RZ, 0x33, !PT ;  /* 0x00000006ff08a212 */ /* 0x000fe200078e33ff */
[----:B------:R-:W-:Y:S06]  /*36c0*/  BRA `(.L_x_5844) ;  /* 0x00000000001c7947 */ /* 0x000fec0003800000 */
.L_x_5843:
[----:B------:R-:W-:Y:S01]  /*36d0*/  IMAD.MOV.U32 R8, RZ, RZ, R6 ;  /* 0x000000ffff087224 */ /* 0x000fe200078e0006 */
[----:B------:R-:W-:Y:S01]  /*36e0*/  MOV R9, UR9 ;  /* 0x0000000900097c02 */ /* 0x000fe20008000f00 */
[----:B------:R-:W-:Y:S01]  /*36f0*/  IMAD.U32 R10, RZ, RZ, UR8 ;  /* 0x00000008ff0a7e24 */ /* 0x000fe2000f8e00ff */
[----:B------:R-:W-:-:S07]  /*3700*/  MOV R12, 0x3720 ;  /* 0x00003720000c7802 */ /* 0x000fce0000000f00 */
[----:B--2---:R-:W-:Y:S05]  /*3710*/  CALL.REL.NOINC `($__internal_26_$__cuda_sm20_div_u64) ;  /* 0x0000002400d07944 */ /* 0x004fea0003c00000 */
[----:B------:R-:W-:Y:S02]  /*3720*/  IMAD.MOV.U32 R8, RZ, RZ, R10 ;  /* 0x000000ffff087224 */ /* 0x000fe400078e000a */
[----:B------:R-:W-:-:S07]  /*3730*/  IMAD.MOV.U32 R9, RZ, RZ, R17 ;  /* 0x000000ffff097224 */ /* 0x000fce00078e0011 */
.L_x_5844:
[----:B------:R-:W-:Y:S01]  /*3740*/  IADD3 R6, PT, PT, R11, 0x1, RZ ;  /* 0x000000010b067810 */ /* 0x000fe20007ffe0ff */
[----:B------:R-:W-:Y:S02]  /*3750*/  IMAD R15, R9, UR22, RZ ;  /* 0x00000016090f7c24 */ /* 0x000fe4000f8e02ff */
[----:B------:R-:W-:Y:S01]  /*3760*/  IMAD.WIDE.U32 R8, R8, UR22, RZ ;  /* 0x0000001608087c25 */ /* 0x000fe2000f8e00ff */
[----:B------:R-:W-:-:S03]  /*3770*/  LOP3.LUT R6, R6, 0x3, RZ, 0xc0, !PT ;  /* 0x0000000306067812 */ /* 0x000fc600078ec0ff */
[C---:B------:R-:W-:Y:S01]  /*3780*/  IMAD.SHL.U32 R21, R4.reuse, 0x2, RZ ;  /* 0x0000000204157824 */ /* 0x040fe200078e00ff */
[----:B------:R-:W-:Y:S01]  /*3790*/  SHF.L.U64.HI R4, R4, 0x1, RZ ;  /* 0x0000000104047819 */ /* 0x000fe200000102ff */
[----:B------:R-:W-:Y:S01]  /*37a0*/  IMAD.IADD R9, R9, 0x1, R15 ;  /* 0x0000000109097824 */ /* 0x000fe200078e020f */
[----:B------:R-:W-:Y:S02]  /*37b0*/  IADD3 R6, P1, PT, RZ, -R6, RZ ;  /* 0x80000006ff067210 */ /* 0x000fe40007f3e0ff */
[C---:B------:R-:W-:Y:S02]  /*37c0*/  LEA R21, P0, R8.reuse, R21, 0x4 ;  /* 0x0000001508157211 */ /* 0x040fe400078020ff */
[----:B------:R-:W-:Y:S02]  /*37d0*/  IADD3.X R10, PT, PT, RZ, -0x1, RZ, P1, !PT ;  /* 0xffffffffff0a7810 */ /* 0x000fe40000ffe4ff */
[----:B------:R-:W-:-:S09]  /*37e0*/  LEA.HI.X R12, R8, R4, R9, 0x4, P0 ;  /* 0x00000004080c7211 */ /* 0x000fd200000f2409 */
.L_x_5845:
[----:B------:R-:W-:Y:S02]  /*37f0*/  IADD3 R16, P1, PT, R2, R21, RZ ;  /* 0x0000001502107210 */ /* 0x000fe40007f3e0ff */
[----:B------:R-:W-:-:S03]  /*3800*/  IADD3 R8, P0, PT, R21, UR12, RZ ;  /* 0x0000000c15087c10 */ /* 0x000fc6000ff1e0ff */
[----:B------:R-:W-:Y:S01]  /*3810*/  IMAD.X R17, R5, 0x1, R12, P1 ;  /* 0x0000000105117824 */ /* 0x000fe200008e060c */
[----:B------:R-:W-:-:S04]  /*3820*/  IADD3.X R9, PT, PT, R12, UR13, RZ, P0, !PT ;  /* 0x0000000d0c097c10 */ /* 0x000fc800087fe4ff */
[----:B------:R-:W3:Y:S04]  /*3830*/  LDG.E.U16 R16, desc[UR18][R16.64] ;  /* 0x0000001210107981 */ /* 0x000ee8000c1e1500 */
[----:B0-----:R0:W4:Y:S01]  /*3840*/  LDG.E.U16 R8, desc[UR18][R8.64] ;  /* 0x0000001208087981 */ /* 0x001122000c1e1500 */
[----:B------:R-:W-:-:S05]  /*3850*/  IADD3 R18, P0, PT, R0, R21, RZ ;  /* 0x0000001500127210 */ /* 0x000fca0007f1e0ff */
[----:B------:R-:W-:Y:S01]  /*3860*/  IMAD.X R19, R3, 0x1, R12, P0 ;  /* 0x0000000103137824 */ /* 0x000fe200000e060c */
[----:B------:R-:W-:-:S04]  /*3870*/  IADD3 R6, P0, PT, R6, 0x1, RZ ;  /* 0x0000000106067810 */ /* 0x000fc80007f1e0ff */
[----:B------:R-:W-:Y:S02]  /*3880*/  IADD3.X R10, PT, PT, RZ, R10, RZ, P0, !PT ;  /* 0x0000000aff0a7210 */ /* 0x000fe400007fe4ff */
[----:B------:R-:W-:-:S04]  /*3890*/  ISETP.NE.U32.AND P0, PT, R6, RZ, PT ;  /* 0x000000ff0600720c */ /* 0x000fc80003f05070 */
[----:B------:R-:W-:Y:S01]  /*38a0*/  ISETP.NE.AND.EX P0, PT, R10, RZ, PT, P0 ;  /* 0x000000ff0a00720c */ /* 0x000fe20003f05300 */
[----:B0-----:R-:W-:Y:S01]  /*38b0*/  IMAD.U32 R9, RZ, RZ, UR22 ;  /* 0x00000016ff097e24 */ /* 0x001fe2000f8e00ff */
[----:B------:R-:W-:-:S05]  /*38c0*/  IADD3 R7, P1, PT, R7, UR22, RZ ;  /* 0x0000001607077c10 */ /* 0x000fca000ff3e0ff */
[----:B------:R-:W-:Y:S01]  /*38d0*/  IMAD.X R14, RZ, RZ, R14, P1 ;  /* 0x000000ffff0e7224 */ /* 0x000fe200008e060e */
[----:B---3--:R-:W-:Y:S01]  /*38e0*/  SHF.L.U32 R4, R16, 0x10, RZ ;  /* 0x0000001010047819 */ /* 0x008fe200000006ff */
[----:B----4-:R-:W-:-:S04]  /*38f0*/  IMAD.U32 R15, R8, 0x10000, RZ ;  /* 0x00010000080f7824 */ /* 0x010fc800078e00ff */
[----:B------:R-:W-:-:S05]  /*3900*/  FFMA.FTZ R4, R4, -UR17, R15 ;  /* 0x8000001104047c23 */ /* 0x000fca000801000f */
[----:B------:R-:W-:-:S04]  /*3910*/  F2FP.BF16.F32.PACK_AB R4, RZ, R4 ;  /* 0x00000004ff04723e */ /* 0x000fc800000010ff */
[----:B------:R-:W-:-:S05]  /*3920*/  PRMT R15, R4, 0x7610, R15 ;  /* 0x00007610040f7816 */ /* 0x000fca000000000f */
[----:B------:R0:W-:Y:S01]  /*3930*/  STG.E.U16 desc[UR18][R18.64], R15 ;  /* 0x0000000f12007986 */ /* 0x0001e2000c101512 */
[----:B------:R-:W-:-:S05]  /*3940*/  IMAD.U32 R4, RZ, RZ, UR22 ;  /* 0x00000016ff047e24 */ /* 0x000fca000f8e00ff */
[----:B------:R-:W-:-:S04]  /*3950*/  LEA R21, P2, R4, R21, 0x1 ;  /* 0x0000001504157211 */ /* 0x000fc800078408ff */
[----:B------:R-:W-:Y:S01]  /*3960*/  LEA.HI.X R12, R9, R12, RZ, 0x1, P2 ;  /* 0x0000000c090c7211 */ /* 0x000fe200010f0cff */
[----:B------:R-:W-:Y:S08]  /*3970*/  @P0 BRA `(.L_x_5845) ;  /* 0xfffffffc009c0947 */ /* 0x000ff0000383ffff */
.L_x_5842:
[----:B------:R-:W-:Y:S05]  /*3980*/  BSYNC.RECONVERGENT B0 ;  /* 0x0000000000007941 */ /* 0x000fea0003800200 */
.L_x_5841:
[----:B------:R-:W-:-:S04]  /*3990*/  ISETP.GE.U32.AND P0, PT, R11, 0x3, PT ;  /* 0x000000030b00780c */ /* 0x000fc80003f06070 */
[----:B------:R-:W-:-:S13]  /*39a0*/  ISETP.GE.U32.AND.EX P0, PT, R13, RZ, PT, P0 ;  /* 0x000000ff0d00720c */ /* 0x000fda0003f06100 */
[----:B------:R-:W-:Y:S05]  /*39b0*/  @!P0 EXIT ;  /* 0x000000000000894d */ /* 0x000fea0003800000 */
[----:B------:R-:W-:Y:S01]  /*39c0*/  MOV R6, UR22 ;  /* 0x0000001600067c02 */ /* 0x000fe20008000f00 */
[----:B------:R-:W-:-:S04]  /*39d0*/  IMAD.U32 R4, RZ, RZ, UR22 ;  /* 0x00000016ff047e24 */ /* 0x000fc8000f8e00ff */
[----:B------:R-:W-:Y:S01]  /*39e0*/  IMAD.SHL.U32 R6, R6, 0x2, RZ ;  /* 0x0000000206067824 */ /* 0x000fe200078e00ff */
[----:B------:R-:W-:-:S07]  /*39f0*/  SHF.R.U32.HI R4, RZ, 0x1f, R4 ;  /* 0x0000001fff047819 */ /* 0x000fce0000011604 */
.L_x_5846:
[C---:B------:R-:W-:Y:S02]  /*3a00*/  SHF.L.U32 R11, R7.reuse, 0x1, RZ ;  /* 0x00000001070b7819 */ /* 0x040fe400000006ff */
[----:B------:R-:W-:Y:S02]  /*3a10*/  SHF.L.U64.HI R20, R7, 0x1, R14 ;  /* 0x0000000107147819 */ /* 0x000fe4000001020e */
[----:B------:R-:W-:Y:S02]  /*3a20*/  IADD3 R16, P1, PT, R2, R11, RZ ;  /* 0x0000000b02107210 */ /* 0x000fe40007f3e0ff */
[----:B0-----:R-:W-:-:S03]  /*3a30*/  IADD3 R18, P0, PT, R11, UR12, RZ ;  /* 0x0000000c0b127c10 */ /* 0x001fc6000ff1e0ff */
[----:B------:R-:W-:Y:S01]  /*3a40*/  IMAD.X R17, R5, 0x1, R20, P1 ;  /* 0x0000000105117824 */ /* 0x000fe200008e0614 */
[----:B------:R-:W-:-:S04]  /*3a50*/  IADD3.X R19, PT, PT, R20, UR13, RZ, P0, !PT ;  /* 0x0000000d14137c10 */ /* 0x000fc800087fe4ff */
[----:B------:R-:W3:Y:S04]  /*3a60*/  LDG.E.U16 R9, desc[UR18][R16.64] ;  /* 0x0000001210097981 */ /* 0x000ee8000c1e1500 */
[----:B------:R-:W4:Y:S01]  /*3a70*/  LDG.E.U16 R8, desc[UR18][R18.64] ;  /* 0x0000001212087981 */ /* 0x000f22000c1e1500 */
[C---:B------:R-:W-:Y:S02]  /*3a80*/  IADD3 R10, P2, PT, R6.reuse, R16, RZ ;  /* 0x00000010060a7210 */ /* 0x040fe40007f5e0ff */
[----:B------:R-:W-:-:S05]  /*3a90*/  IADD3 R12, P1, PT, R6, R18, RZ ;  /* 0x00000012060c7210 */ /* 0x000fca0007f3e0ff */
[----:B------:R-:W-:Y:S01]  /*3aa0*/  IMAD.X R13, R4, 0x1, R19, P1 ;  /* 0x00000001040d7824 */ /* 0x000fe200008e0613 */
[----:B---3--:R-:W-:Y:S01]  /*3ab0*/  SHF.L.U32 R9, R9, 0x10, RZ ;  /* 0x0000001009097819 */ /* 0x008fe200000006ff */
[----:B----4-:R-:W-:-:S04]  /*3ac0*/  IMAD.U32 R8, R8, 0x10000, RZ ;  /* 0x0001000008087824 */ /* 0x010fc800078e00ff */
[----:B------:R-:W-:Y:S01]  /*3ad0*/  FFMA.FTZ R9, R9, -UR17, R8 ;  /* 0x8000001109097c23 */ /* 0x000fe20008010008 */
[----:B------:R-:W-:-:S04]  /*3ae0*/  IADD3 R8, P0, PT, R0, R11, RZ ;  /* 0x0000000b00087210 */ /* 0x000fc80007f1e0ff */
[----:B------:R-:W-:Y:S01]  /*3af0*/  F2FP.BF16.F32.PACK_AB R15, RZ, R9 ;  /* 0x00000009ff0f723e */ /* 0x000fe200000010ff */
[----:B------:R-:W-:Y:S01]  /*3b00*/  IMAD.X R9, R3, 0x1, R20, P0 ;  /* 0x0000000103097824 */ /* 0x000fe200000e0614 */
[----:B------:R-:W-:Y:S02]  /*3b10*/  IADD3.X R11, PT, PT, R4, R17, RZ, P2, !PT ;  /* 0x00000011040b7210 */ /* 0x000fe400017fe4ff */
[----:B------:R-:W-:-:S05]  /*3b20*/  PRMT R17, R15, 0x7610, R17 ;  /* 0x000076100f117816 */ /* 0x000fca0000000011 */
[----:B------:R0:W-:Y:S04]  /*3b30*/  STG.E.U16 desc[UR18][R8.64], R17 ;  /* 0x0000001108007986 */ /* 0x0001e8000c101512 */
[----:B------:R-:W3:Y:S04]  /*3b40*/  LDG.E.U16 R15, desc[UR18][R12.64] ;  /* 0x000000120c0f7981 */ /* 0x000ee8000c1e1500 */
[----:B------:R-:W4:Y:S01]  /*3b50*/  LDG.E.U16 R16, desc[UR18][R10.64] ;  /* 0x000000120a107981 */ /* 0x000f22000c1e1500 */
[C---:B------:R-:W-:Y:S02]  /*3b60*/  IADD3 R18, P0, PT, R6.reuse, R8, RZ ;  /* 0x0000000806127210 */ /* 0x040fe40007f1e0ff */
[----:B------:R-:W-:-:S02]  /*3b70*/  IADD3 R20, P1, PT, R6, R12, RZ ;  /* 0x0000000c06147210 */ /* 0x000fc40007f3e0ff */
[----:B------:R-:W-:-:S03]  /*3b80*/  IADD3.X R19, PT, PT, R4, R9, RZ, P0, !PT ;  /* 0x0000000904137210 */ /* 0x000fc600007fe4ff */
[----:B------:R-:W-:Y:S02]  /*3b90*/  IMAD.X R21, R4, 0x1, R13, P1 ;  /* 0x0000000104157824 */ /* 0x000fe400008e060d */
[----:B---3--:R-:W-:Y:S02]  /*3ba0*/  IMAD.U32 R15, R15, 0x10000, RZ ;  /* 0x000100000f0f7824 */ /* 0x008fe400078e00ff */
[----:B----4-:R-:W-:-:S04]  /*3bb0*/  IMAD.U32 R16, R16, 0x10000, RZ ;  /* 0x0001000010107824 */ /* 0x010fc800078e00ff */
[----:B------:R-:W-:Y:S01]  /*3bc0*/  FFMA.FTZ R15, R16, -UR17, R15 ;  /* 0x80000011100f7c23 */ /* 0x000fe2000801000f */
[----:B------:R-:W-:-:S04]  /*3bd0*/  IADD3 R16, P2, PT, R6, R10, RZ ;  /* 0x0000000a06107210 */ /* 0x000fc80007f5e0ff */
[----:B------:R-:W-:Y:S01]  /*3be0*/  F2FP.BF16.F32.PACK_AB R15, RZ, R15 ;  /* 0x0000000fff0f723e */ /* 0x000fe200000010ff */
[----:B0-----:R-:W-:-:S03]  /*3bf0*/  IMAD.X R17, R4, 0x1, R11, P2 ;  /* 0x0000000104117824 */ /* 0x001fc600010e060b */
[----:B------:R-:W-:-:S05]  /*3c00*/  PRMT R11, R15, 0x7610, R11 ;  /* 0x000076100f0b7816 */ /* 0x000fca000000000b */
[----:B------:R0:W-:Y:S04]  /*3c10*/  STG.E.U16 desc[UR18][R18.64], R11 ;  /* 0x0000000b12007986 */ /* 0x0001e8000c101512 */
[----:B------:R-:W3:Y:S04]  /*3c20*/  LDG.E.U16 R8, desc[UR18][R20.64] ;  /* 0x0000001214087981 */ /* 0x000ee8000c1e1500 */
[----:B------:R-:W4:Y:S01]  /*3c30*/  LDG.E.U16 R9, desc[UR18][R16.64] ;  /* 0x0000001210097981 */ /* 0x000f22000c1e1500 */
[C---:B------:R-:W-:Y:S02]  /*3c40*/  IADD3 R12, P2, PT, R6.reuse, R16, RZ ;  /* 0x00000010060c7210 */ /* 0x040fe40007f5e0ff */
[----:B------:R-:W-:-:S03]  /*3c50*/  IADD3 R10, P1, PT, R6, R20, RZ ;  /* 0x00000014060a7210 */ /* 0x000fc60007f3e0ff */
[C---:B------:R-:W-:Y:S01]  /*3c60*/  IMAD.X R13, R4.reuse, 0x1, R17, P2 ;  /* 0x00000001040d7824 */ /* 0x040fe200010e0611 */
[----:B0-----:R-:W-:Y:S02]  /*3c70*/  IADD3.X R11, PT, PT, R4, R21, RZ, P1, !PT ;  /* 0x00000015040b7210 */ /* 0x001fe40000ffe4ff */
[----:B---3--:R-:W-:Y:S01]  /*3c80*/  SHF.L.U32 R8, R8, 0x10, RZ ;  /* 0x0000001008087819 */ /* 0x008fe200000006ff */
[----:B----4-:R-:W-:-:S04]  /*3c90*/  IMAD.U32 R9, R9, 0x10000, RZ ;  /* 0x0001000009097824 */ /* 0x010fc800078e00ff */
[----:B------:R-:W-:Y:S01]  /*3ca0*/  FFMA.FTZ R9, R9, -UR17, R8 ;  /* 0x8000001109097c23 */ /* 0x000fe20008010008 */
[----:B------:R-:W-:-:S04]  /*3cb0*/  IADD3 R8, P0, PT, R6, R18, RZ ;  /* 0x0000001206087210 */ /* 0x000fc80007f1e0ff */
[----:B------:R-:W-:Y:S01]  /*3cc0*/  F2FP.BF16.F32.PACK_AB R15, RZ, R9 ;  /* 0x00000009ff0f723e */ /* 0x000fe200000010ff */
[----:B------:R-:W-:-:S03]  /*3cd0*/  IMAD.X R9, R4, 0x1, R19, P0 ;  /* 0x0000000104097824 */ /* 0x000fc600000e0613 */
[----:B------:R-:W-:-:S05]  /*3ce0*/  PRMT R17, R15, 0x7610, R17 ;  /* 0x000076100f117816 */ /* 0x000fca0000000011 */
[----:B------:R0:W-:Y:S04]  /*3cf0*/  STG.E.U16 desc[UR18][R8.64], R17 ;  /* 0x0000001108007986 */ /* 0x0001e8000c101512 */
[----:B------:R-:W3:Y:S04]  /*3d00*/  LDG.E.U16 R12, desc[UR18][R12.64] ;  /* 0x000000120c0c7981 */ /* 0x000ee8000c1e1500 */
[----:B------:R-:W4:Y:S01]  /*3d10*/  LDG.E.U16 R10, desc[UR18][R10.64] ;  /* 0x000000120a0a7981 */ /* 0x000f22000c1e1500 */
[----:B------:R-:W-:Y:S01]  /*3d20*/  IMAD.U32 R18, RZ, RZ, UR22 ;  /* 0x00000016ff127e24 */ /* 0x000fe2000f8e00ff */
[----:B---3--:R-:W-:Y:S01]  /*3d30*/  SHF.L.U32 R15, R12, 0x10, RZ ;  /* 0x000000100c0f7819 */ /* 0x008fe200000006ff */
[----:B----4-:R-:W-:-:S04]  /*3d40*/  IMAD.U32 R16, R10, 0x10000, RZ ;  /* 0x000100000a107824 */ /* 0x010fc800078e00ff */
[----:B------:R-:W-:Y:S01]  /*3d50*/  FFMA.FTZ R15, R15, -UR17, R16 ;  /* 0x800000110f0f7c23 */ /* 0x000fe20008010010 */
[----:B------:R-:W-:-:S04]  /*3d60*/  IADD3 R16, P0, PT, R6, R8, RZ ;  /* 0x0000000806107210 */ /* 0x000fc80007f1e0ff */
[----:B------:R-:W-:Y:S01]  /*3d70*/  F2FP.BF16.F32.PACK_AB R15, RZ, R15 ;  /* 0x0000000fff0f723e */ /* 0x000fe200000010ff */
[----:B0-----:R-:W-:Y:S01]  /*3d80*/  IMAD.X R17, R4, 0x1, R9, P0 ;  /* 0x0000000104117824 */ /* 0x001fe200000e0609 */
[----:B------:R-:W-:Y:S02]  /*3d90*/  MOV R9, UR22 ;  /* 0x0000001600097c02 */ /* 0x000fe40008000f00 */
[----:B------:R-:W-:Y:S02]  /*3da0*/  LEA R7, P0, R18, R7, 0x2 ;  /* 0x0000000712077211 */ /* 0x000fe400078010ff */
[----:B------:R1:W-:Y:S02]  /*3db0*/  STG.E.U16 desc[UR18][R16.64], R15 ;  /* 0x0000000f10007986 */ /* 0x0003e4000c101512 */
[----:B------:R-:W-:Y:S02]  /*3dc0*/  LEA.HI.X R14, R9, R14, RZ, 0x2, P0 ;  /* 0x0000000e090e7211 */ /* 0x000fe400000f14ff */
[----:B------:R-:W-:-:S04]  /*3dd0*/  ISETP.GE.U32.AND P0, PT, R7, UR8, PT ;  /* 0x0000000807007c0c */ /* 0x000fc8000bf06070 */
[----:B------:R-:W-:-:S13]  /*3de0*/  ISETP.GE.AND.EX P0, PT, R14, UR9, PT, P0 ;  /* 0x000000090e007c0c */ /* 0x000fda000bf06300 */
[----:B-1----:R-:W-:Y:S05]  /*3df0*/  @!P0 BRA `(.L_x_5846) ;  /* 0xfffffffc00008947 */ /* 0x002fea000383ffff */
[----:B------:R-:W-:Y:S05]  /*3e00*/  EXIT ;  /* 0x000000000000794d */ /* 0x000fea0003800000 */
.L_x_5825:
        /* <DEDUP_REMOVED lines=23> */
[----:B------:R-:W-:-:S04]  /*3f80*/  @!P1 LOP3.LUT R3, RZ, R6, RZ, 0x33, !PT ;  /* 0x00000006ff039212 */ /* 0x000fc800078e33ff */
[----:B------:R-:W-:-:S04]  /*3f90*/  IADD3 R3, PT, PT, -R3, UR14, RZ ;  /* 0x0000000e03037c10 */ /* 0x000fc8000fffe1ff */
[----:B------:R-:W-:-:S13]  /*3fa0*/  ISETP.GE.AND P0, PT, R4, R3, PT ;  /* 0x000000030400720c */ /* 0x000fda0003f06270 */
[----:B------:R-:W-:Y:S05]  /*3fb0*/  @P0 BRA `(.L_x_5849) ;  /* 0x0000000400bc0947 */ /* 0x000fea0003800000 */
[----:B------:R-:W0:Y:S01]  /*3fc0*/  S2UR UR6, SR_CTAID.X ;  /* 0x00000000000679c3 */ /* 0x000e220000002500 */
[----:B------:R-:W1:Y:S01]  /*3fd0*/  LDCU.64 UR12, c[0x0][0x390] ;  /* 0x00007200ff0c77ac */ /* 0x000e620008000a00 */
[----:B0-----:R-:W-:-:S04]  /*3fe0*/  UIMAD.WIDE.U32 UR4, UR6, UR14, URZ ;  /* 0x0000000e060472a5 */ /* 0x001fc8000f8e00ff */
[----:B------:R-:W-:Y:S02]  /*3ff0*/  UIMAD UR6, UR6, UR15, UR5 ;  /* 0x0000000f060672a4 */ /* 0x000fe4000f8e0205 */
[----:B------:R-:W-:Y:S02]  /*4000*/  USHF.L.U32 UR5, UR4, 0x1, URZ ;  /* 0x0000000104057899 */ /* 0x000fe400080006ff */
[----:B------:R-:W-:Y:S02]  /*4010*/  USHF.L.U64.HI UR6, UR4, 0x1, UR6 ;  /* 0x0000000104067899 */ /* 0x000fe40008010206 */
[----:B-1----:R-:W-:Y:S02]  /*4020*/  UIADD3 UR12, UP1, UPT, UR5, UR12, URZ ;  /* 0x0000000c050c7290 */ /* 0x002fe4000ff3e0ff */
[----:B------:R-:W-:Y:S02]  /*4030*/  UIADD3 UR4, UP0, UPT, UR5, UR10, URZ ;  /* 0x0000000a05047290 */ /* 0x000fe4000ff1e0ff */
[----:B------:R-:W-:-:S02]  /*4040*/  UIADD3 UR5, UP2, UPT, UR5, UR8, URZ ;  /* 0x0000000805057290 */ /* 0x000fc4000ff5e0ff */
[----:B------:R-:W-:Y:S01]  /*4050*/  UIADD3.X UR13, UPT, UPT, UR6, UR13, URZ, UP1, !UPT ;  /* 0x0000000d060d7290 */ /* 0x000fe20008ffe4ff */
[----:B------:R-:W-:Y:S01]  /*4060*/  IMAD.U32 R16, RZ, RZ, UR12 ;  /* 0x0000000cff107e24 */ /* 0x000fe2000f8e00ff */
[----:B------:R-:W-:Y:S01]  /*4070*/  UIADD3.X UR7, UPT, UPT, UR6, UR11, URZ, UP0, !UPT ;  /* 0x0000000b06077290 */ /* 0x000fe200087fe4ff */
[----:B------:R-:W-:Y:S01]  /*4080*/  MOV R14, UR4 ;  /* 0x00000004000e7c02 */ /* 0x000fe20008000f00 */
[----:B------:R-:W-:Y:S01]  /*4090*/  UIADD3.X UR6, UPT, UPT, UR6, UR9, URZ, UP2, !UPT ;  /* 0x0000000906067290 */ /* 0x000fe200097fe4ff */
[----:B------:R-:W-:Y:S02]  /*40a0*/  IMAD.U32 R12, RZ, RZ, UR5 ;  /* 0x00000005ff0c7e24 */ /* 0x000fe4000f8e00ff */
[----:B------:R-:W-:Y:S01]  /*40b0*/  IMAD.U32 R17, RZ, RZ, UR13 ;  /* 0x0000000dff117e24 */ /* 0x000fe2000f8e00ff */
[----:B------:R-:W-:Y:S02]  /*40c0*/  MOV R15, UR7 ;  /* 0x00000007000f7c02 */ /* 0x000fe40008000f00 */
[----:B------:R-:W-:-:S07]  /*40d0*/  IMAD.U32 R13, RZ, RZ, UR6 ;  /* 0x00000006ff0d7e24 */ /* 0x000fce000f8e00ff */
.L_x_5850:
[C---:B------:R-:W-:Y:S01]  /*40e0*/  IADD3 R8, PT, PT, R4.reuse, UR22, RZ ;  /* 0x0000001604087c10 */ /* 0x040fe2000fffe0ff */
[----:B------:R-:W-:-:S04]  /*40f0*/  IMAD.WIDE.U32 R18, R4, 0x2, R14 ;  /* 0x0000000204127825 */ /* 0x000fc800078e000e */
[----:B------:R-:W-:Y:S01]  /*4100*/  VIADD R29, R8, UR22 ;  /* 0x00000016081d7c36 */ /* 0x000fe20008000000 */
[----:B------:R0:W3:Y:S01]  /*4110*/  LDG.E.U16 R10, desc[UR18][R18.64] ;  /* 0x00000012120a7981 */ /* 0x0000e2000c1e1500 */
[----:B------:R-:W-:-:S04]  /*4120*/  IMAD.WIDE.U32 R20, R4, 0x2, R16 ;  /* 0x0000000204147825 */ /* 0x000fc800078e0010 */
[----:B------:R-:W-:Y:S01]  /*4130*/  VIADD R5, R29, UR22 ;  /* 0x000000161d057c36 */ /* 0x000fe20008000000 */
[----:B------:R-:W4:Y:S01]  /*4140*/  LDG.E.U16 R11, desc[UR18][R20.64] ;  /* 0x00000012140b7981 */ /* 0x000f22000c1e1500 */
[----:B------:R-:W-:-:S03]  /*4150*/  IMAD.WIDE.U32 R6, R8, 0x2, R14 ;  /* 0x0000000208067825 */ /* 0x000fc600078e000e */
[----:B------:R-:W-:Y:S01]  /*4160*/  IADD3 R0, PT, PT, R5, UR22, RZ ;  /* 0x0000001605007c10 */ /* 0x000fe2000fffe0ff */
[----:B--2---:R-:W-:Y:S02]  /*4170*/  IMAD.WIDE.U32 R22, R29, 0x2, R16 ;  /* 0x000000021d167825 */ /* 0x004fe400078e0010 */
[----:B------:R-:W2:Y:S02]  /*4180*/  LDG.E.U16 R6, desc[UR18][R6.64] ;  /* 0x0000001206067981 */ /* 0x000ea4000c1e1500 */
[----:B------:R-:W-:Y:S02]  /*4190*/  VIADD R9, R0, UR22 ;  /* 0x0000001600097c36 */ /* 0x000fe40008000000 */
[----:B------:R1:W5:Y:S02]  /*41a0*/  LDG.E.U16 R28, desc[UR18][R22.64] ;  /* 0x00000012161c7981 */ /* 0x000364000c1e1500 */
[----:B0-----:R-:W-:-:S04]  /*41b0*/  IMAD.WIDE.U32 R18, R9, 0x2, R14 ;  /* 0x0000000209127825 */ /* 0x001fc800078e000e */
[----:B------:R-:W-:Y:S02]  /*41c0*/  IMAD.WIDE.U32 R30, R8, 0x2, R16 ;  /* 0x00000002081e7825 */ /* 0x000fe400078e0010 */
[----:B------:R0:W5:Y:S02]  /*41d0*/  LDG.E.U16 R18, desc[UR18][R18.64] ;  /* 0x0000001212127981 */ /* 0x000164000c1e1500 */
[C---:B-1----:R-:W-:Y:S02]  /*41e0*/  IMAD.WIDE.U32 R22, R0.reuse, 0x2, R14 ;  /* 0x0000000200167825 */ /* 0x042fe400078e000e */
[----:B------:R-:W5:Y:S02]  /*41f0*/  LDG.E.U16 R30, desc[UR18][R30.64] ;  /* 0x000000121e1e7981 */ /* 0x000f64000c1e1500 */
[--C-:B------:R-:W-:Y:S02]  /*4200*/  IMAD.WIDE.U32 R20, R0, 0x2, R16.reuse ;  /* 0x0000000200147825 */ /* 0x100fe400078e0010 */
[----:B------:R1:W5:Y:S02]  /*4210*/  LDG.E.U16 R36, desc[UR18][R22.64] ;  /* 0x0000001216247981 */ /* 0x000364000c1e1500 */
[----:B------:R-:W-:-:S02]  /*4220*/  IMAD.WIDE.U32 R26, R9, 0x2, R16 ;  /* 0x00000002091a7825 */ /* 0x000fc400078e0010 */
[----:B------:R-:W5:Y:S02]  /*4230*/  LDG.E.U16 R20, desc[UR18][R20.64] ;  /* 0x0000001214147981 */ /* 0x000f64000c1e1500 */
[----:B------:R-:W-:Y:S02]  /*4240*/  VIADD R37, R9, UR22 ;  /* 0x0000001609257c36 */ /* 0x000fe40008000000 */
[----:B------:R-:W-:Y:S01]  /*4250*/  IMAD.WIDE.U32 R34, R29, 0x2, R14 ;  /* 0x000000021d227825 */ /* 0x000fe200078e000e */
[----:B------:R-:W5:Y:S02]  /*4260*/  LDG.E.U16 R26, desc[UR18][R26.64] ;  /* 0x000000121a1a7981 */ /* 0x000f64000c1e1500 */
[----:B0-----:R-:W-:Y:S01]  /*4270*/  IADD3 R19, PT, PT, R37, UR22, RZ ;  /* 0x0000001625137c10 */ /* 0x001fe2000fffe0ff */
[C---:B------:R-:W-:Y:S01]  /*4280*/  IMAD.WIDE.U32 R24, R5.reuse, 0x2, R16 ;  /* 0x0000000205187825 */ /* 0x040fe200078e0010 */
[----:B------:R0:W5:Y:S03]  /*4290*/  LDG.E.U16 R2, desc[UR18][R34.64] ;  /* 0x0000001222027981 */ /* 0x000166000c1e1500 */
[----:B------:R-:W-:Y:S01]  /*42a0*/  IMAD.WIDE.U32 R32, R5, 0x2, R14 ;  /* 0x0000000205207825 */ /* 0x000fe200078e000e */
[----:B------:R0:W5:Y:S03]  /*42b0*/  LDG.E.U16 R31, desc[UR18][R24.64] ;  /* 0x00000012181f7981 */ /* 0x000166000c1e1500 */
[----:B-1----:R-:W-:Y:S01]  /*42c0*/  IMAD.WIDE.U32 R22, R19, 0x2, R16 ;  /* 0x0000000213167825 */ /* 0x002fe200078e0010 */
[----:B------:R1:W5:Y:S03]  /*42d0*/  LDG.E.U16 R7, desc[UR18][R32.64] ;  /* 0x0000001220077981 */ /* 0x000366000c1e1500 */
[----:B0-----:R-:W-:-:S02]  /*42e0*/  IMAD.WIDE.U32 R34, R37, 0x2, R14 ;  /* 0x0000000225227825 */ /* 0x001fc400078e000e */
[----:B------:R0:W5:Y:S02]  /*42f0*/  LDG.E.U16 R22, desc[UR18][R22.64] ;  /* 0x0000001216167981 */ /* 0x000164000c1e1500 */
[----:B------:R-:W-:Y:S02]  /*4300*/  IMAD.WIDE.U32 R24, R19, 0x2, R14 ;  /* 0x0000000213187825 */ /* 0x000fe400078e000e */
[----:B------:R-:W5:Y:S02]  /*4310*/  LDG.E.U16 R34, desc[UR18][R34.64] ;  /* 0x0000001222227981 */ /* 0x000f64000c1e1500 */
[----:B-1----:R-:W-:Y:S02]  /*4320*/  IMAD.WIDE.U32 R32, R37, 0x2, R16 ;  /* 0x0000000225207825 */ /* 0x002fe400078e0010 */
[----:B------:R1:W5:Y:S04]  /*4330*/  LDG.E.U16 R24, desc[UR18][R24.64] ;  /* 0x0000001218187981 */ /* 0x000368000c1e1500 */
[----:B------:R-:W5:Y:S01]  /*4340*/  LDG.E.U16 R32, desc[UR18][R32.64] ;  /* 0x0000001220207981 */ /* 0x000f62000c1e1500 */
[----:B---3--:R-:W-:-:S02]  /*4350*/  IMAD.U32 R10, R10, 0x10000, RZ ;  /* 0x000100000a0a7824 */ /* 0x008fc400078e00ff */
[----:B----4-:R-:W-:-:S04]  /*4360*/  IMAD.U32 R11, R11, 0x10000, RZ ;  /* 0x000100000b0b7824 */ /* 0x010fc800078e00ff */
[----:B------:R-:W-:Y:S01]  /*4370*/  FFMA.FTZ R10, R10, -UR17, R11 ;  /* 0x800000110a0a7c23 */ /* 0x000fe2000801000b */
[----:B--2---:R-:W-:Y:S02]  /*4380*/  SHF.L.U32 R6, R6, 0x10, RZ ;  /* 0x0000001006067819 */ /* 0x004fe400000006ff */
[----:B-----5:R-:W-:Y:S01]  /*4390*/  SHF.L.U32 R21, R28, 0x10, RZ ;  /* 0x000000101c157819 */ /* 0x020fe200000006ff */
[----:B------:R-:W-:Y:S01]  /*43a0*/  IMAD.U32 R11, R30, 0x10000, RZ ;  /* 0x000100001e0b7824 */ /* 0x000fe200078e00ff */
[----:B------:R-:W-:Y:S01]  /*43b0*/  SHF.L.U32 R36, R36, 0x10, RZ ;  /* 0x0000001024247819 */ /* 0x000fe200000006ff */
[----:B0-----:R-:W-:Y:S02]  /*43c0*/  IMAD.U32 R23, R20, 0x10000, RZ ;  /* 0x0001000014177824 */ /* 0x001fe400078e00ff */
[----:B------:R-:W-:Y:S01]  /*43d0*/  IMAD.U32 R20, R18, 0x10000, RZ ;  /* 0x0001000012147824 */ /* 0x000fe200078e00ff */
[----:B-1----:R-:W-:Y:S01]  /*43e0*/  SHF.L.U32 R25, R26, 0x10, RZ ;  /* 0x000000101a197819 */ /* 0x002fe200000006ff */
[----:B------:R-:W-:-:S02]  /*43f0*/  IMAD.U32 R2, R2, 0x10000, RZ ;  /* 0x0001000002027824 */ /* 0x000fc400078e00ff */
[----:B------:R-:W-:Y:S01]  /*4400*/  FFMA.FTZ R6, R6, -UR17, R11 ;  /* 0x8000001106067c23 */ /* 0x000fe2000801000b */
[----:B------:R-:W-:Y:S01]  /*4410*/  FFMA.FTZ R18, R36, -UR17, R23 ;  /* 0x8000001124127c23 */ /* 0x000fe20008010017 */
[----:B------:R-:W-:Y:S01]  /*4420*/  FFMA.FTZ R23, R20, -UR17, R25 ;  /* 0x8000001114177c23 */ /* 0x000fe20008010019 */
[----:B------:R-:W-:Y:S01]  /*4430*/  FFMA.FTZ R21, R2, -UR17, R21 ;  /* 0x8000001102157c23 */ /* 0x000fe20008010015 */
[----:B------:R-:W-:Y:S01]  /*4440*/  F2FP.BF16.F32.PACK_AB R25, RZ, R10 ;  /* 0x0000000aff19723e */ /* 0x000fe200000010ff */
[----:B------:R-:W-:Y:S02]  /*4450*/  IMAD.U32 R28, R31, 0x10000, RZ ;  /* 0x000100001f1c7824 */ /* 0x000fe400078e00ff */
[----:B------:R-:W-:Y:S01]  /*4460*/  IMAD.U32 R7, R7, 0x10000, RZ ;  /* 0x0001000007077824 */ /* 0x000fe200078e00ff */
[----:B------:R-:W-:Y:S01]  /*4470*/  F2FP.BF16.F32.PACK_AB R26, RZ, R6 ;  /* 0x00000006ff1a723e */ /* 0x000fe200000010ff */
[----:B------:R-:W-:Y:S01]  /*4480*/  IMAD.WIDE.U32 R10, R8, 0x2, R12 ;  /* 0x00000002080a7825 */ /* 0x000fe200078e000c */
[----:B------:R-:W-:-:S03]  /*4490*/  F2FP.BF16.F32.PACK_AB R27, RZ, R21 ;  /* 0x00000015ff1b723e */ /* 0x000fc600000010ff */
[----:B------:R-:W-:Y:S01]  /*44a0*/  FFMA.FTZ R2, R7, -UR17, R28 ;  /* 0x8000001107027c23 */ /* 0x000fe2000801001c */
[----:B------:R-:W-:Y:S01]  /*44b0*/  PRMT R8, R25, 0x7610, R8 ;  /* 0x0000761019087816 */ /* 0x000fe20000000008 */
[----:B------:R-:W-:Y:S01]  /*44c0*/  IMAD.WIDE.U32 R20, R29, 0x2, R12 ;  /* 0x000000021d147825 */ /* 0x000fe200078e000c */
[----:B------:R-:W-:-:S03]  /*44d0*/  PRMT R28, R26, 0x7610, R28 ;  /* 0x000076101a1c7816 */ /* 0x000fc6000000001c */
[----:B------:R-:W-:Y:S02]  /*44e0*/  IMAD.U32 R34, R34, 0x10000, RZ ;  /* 0x0001000022227824 */ /* 0x000fe400078e00ff */
[----:B------:R-:W-:Y:S01]  /*44f0*/  IMAD.U32 R29, R22, 0x10000, RZ ;  /* 0x00010000161d7824 */ /* 0x000fe200078e00ff */
[----:B------:R-:W-:Y:S01]  /*4500*/  SHF.L.U32 R24, R24, 0x10, RZ ;  /* 0x0000001018187819 */ /* 0x000fe200000006ff */
[----:B------:R-:W-:-:S04]  /*4510*/  IMAD.WIDE.U32 R6, R4, 0x2, R12 ;  /* 0x0000000204067825 */ /* 0x000fc800078e000c */
[----:B------:R-:W-:Y:S02]  /*4520*/  IMAD.U32 R25, R32, 0x10000, RZ ;  /* 0x0001000020197824 */ /* 0x000fe400078e00ff */
[----:B------:R-:W-:Y:S01]  /*4530*/  FFMA.FTZ R24, R24, -UR17, R29 ;  /* 0x8000001118187c23 */ /* 0x000fe2000801001d */
[----:B------:R0:W-:Y:S01]  /*4540*/  STG.E.U16 desc[UR18][R6.64], R8 ;  /* 0x0000000806007986 */ /* 0x0001e2000c101512 */
[----:B------:R-:W-:Y:S01]  /*4550*/  FFMA.FTZ R25, R34, -UR17, R25 ;  /* 0x8000001122197c23 */ /* 0x000fe20008010019 */
[----:B------:R-:W-:Y:S02]  /*4560*/  F2FP.BF16.F32.PACK_AB R4, RZ, R23 ;  /* 0x00000017ff04723e */ /* 0x000fe400000010ff */
[----:B------:R1:W-:Y:S01]  /*4570*/  STG.E.U16 desc[UR18][R10.64], R28 ;  /* 0x0000001c0a007986 */ /* 0x0003e2000c101512 */
[----:B------:R-:W-:Y:S01]  /*4580*/  F2FP.BF16.F32.PACK_AB R2, RZ, R2 ;  /* 0x00000002ff02723e */ /* 0x000fe200000010ff */
[--C-:B------:R-:W-:Y:S01]  /*4590*/  IMAD.WIDE.U32 R22, R5, 0x2, R12.reuse ;  /* 0x0000000205167825 */ /* 0x100fe200078e000c */
[----:B------:R-:W-:Y:S01]  /*45a0*/  F2FP.BF16.F32.PACK_AB R26, RZ, R24 ;  /* 0x00000018ff1a723e */ /* 0x000fe200000010ff */
[----:B------:R2:W-:Y:S01]  /*45b0*/  STG.E.U16 desc[UR18][R20.64], R27 ;  /* 0x0000001b14007986 */ /* 0x0005e2000c101512 */
[----:B------:R-:W-:Y:S01]  /*45c0*/  F2FP.BF16.F32.PACK_AB R18, RZ, R18 ;  /* 0x00000012ff12723e */ /* 0x000fe200000010ff */
[----:B0-----:R-:W-:-:S02]  /*45d0*/  IMAD.WIDE.U32 R6, R9, 0x2, R12 ;  /* 0x0000000209067825 */ /* 0x001fc400078e000c */
[----:B------:R0:W-:Y:S02]  /*45e0*/  STG.E.U16 desc[UR18][R22.64], R2 ;  /* 0x0000000216007986 */ /* 0x0001e4000c101512 */
[----:B-1----:R-:W-:Y:S01]  /*45f0*/  IMAD.WIDE.U32 R10, R37, 0x2, R12 ;  /* 0x00000002250a7825 */ /* 0x002fe200078e000c */
[----:B--2---:R-:W-:-:S03]  /*4600*/  F2FP.BF16.F32.PACK_AB R21, RZ, R25 ;  /* 0x00000019ff15723e */ /* 0x004fc600000010ff */
[----:B------:R-:W-:Y:S01]  /*4610*/  IMAD.WIDE.U32 R24, R0, 0x2, R12 ;  /* 0x0000000200187825 */ /* 0x000fe200078e000c */
[----:B------:R-:W-:-:S03]  /*4620*/  PRMT R0, R4, 0x7610, R0 ;  /* 0x0000761004007816 */ /* 0x000fc60000000000 */
[C---:B------:R-:W-:Y:S01]  /*4630*/  IMAD.WIDE.U32 R8, R19.reuse, 0x2, R12 ;  /* 0x0000000213087825 */ /* 0x040fe200078e000c */
[----:B------:R0:W-:Y:S04]  /*4640*/  STG.E.U16 desc[UR18][R24.64], R18 ;  /* 0x0000001218007986 */ /* 0x0001e8000c101512 */
[----:B------:R0:W-:Y:S01]  /*4650*/  STG.E.U16 desc[UR18][R6.64], R0 ;  /* 0x0000000006007986 */ /* 0x0001e2000c101512 */
[----:B------:R-:W-:-:S03]  /*4660*/  VIADD R4, R19, UR22 ;  /* 0x0000001613047c36 */ /* 0x000fc60008000000 */
[----:B------:R0:W-:Y:S04]  /*4670*/  STG.E.U16 desc[UR18][R10.64], R21 ;  /* 0x000000150a007986 */ /* 0x0001e8000c101512 */
[----:B------:R0:W-:Y:S01]  /*4680*/  STG.E.U16 desc[UR18][R8.64], R26 ;  /* 0x0000001a08007986 */ /* 0x0001e2000c101512 */
[----:B------:R-:W-:-:S13]  /*4690*/  ISETP.GE.AND P0, PT, R4, R3, PT ;  /* 0x000000030400720c */ /* 0x000fda0003f06270 */
[----:B0-----:R-:W-:Y:S05]  /*46a0*/  @!P0 BRA `(.L_x_5850) ;  /* 0xfffffff8008c8947 */ /* 0x001fea000383ffff */
.L_x_5849:
[----:B------:R-:W-:Y:S05]  /*46b0*/  BSYNC.RECONVERGENT B0 ;  /* 0x0000000000007941 */ /* 0x000fea0003800200 */
.L_x_5848:
[----:B------:R-:W-:-:S13]  /*46c0*/  ISETP.GE.AND P0, PT, R4, UR14, PT ;  /* 0x0000000e04007c0c */ /* 0x000fda000bf06270 */
[----:B------:R-:W-:Y:S05]  /*46d0*/  @P0 EXIT ;  /* 0x000000000000094d */ /* 0x000fea0003800000 */
[----:B------:R-:W0:Y:S01]  /*46e0*/  S2UR UR6, SR_CTAID.X ;  /* 0x00000000000679c3 */ /* 0x000e220000002500 */
[----:B------:R-:W1:Y:S01]  /*46f0*/  LDCU.64 UR12, c[0x0][0x390] ;  /* 0x00007200ff0c77ac */ /* 0x000e620008000a00 */
[----:B0-----:R-:W-:-:S04]  /*4700*/  UIMAD.WIDE.U32 UR4, UR6, UR14, URZ ;  /* 0x0000000e060472a5 */ /* 0x001fc8000f8e00ff */
[----:B------:R-:W-:Y:S02]  /*4710*/  USHF.L.U32 UR7, UR4, 0x1, URZ ;  /* 0x0000000104077899 */ /* 0x000fe400080006ff */
[----:B------:R-:W-:Y:S02]  /*4720*/  UIMAD UR6, UR6, UR15, UR5 ;  /* 0x0000000f060672a4 */ /* 0x000fe4000f8e0205 */
[----:B------:R-:W-:Y:S02]  /*4730*/  UIADD3 UR10, UP1, UPT, UR7, UR10, URZ ;  /* 0x0000000a070a7290 */ /* 0x000fe4000ff3e0ff */
[----:B------:R-:W-:Y:S02]  /*4740*/  UIADD3 UR8, UP2, UPT, UR7, UR8, URZ ;  /* 0x0000000807087290 */ /* 0x000fe4000ff5e0ff */
[----:B------:R-:W-:Y:S02]  /*4750*/  USHF.L.U64.HI UR6, UR4, 0x1, UR6 ;  /* 0x0000000104067899 */ /* 0x000fe40008010206 */
[----:B-1----:R-:W-:-:S02]  /*4760*/  UIADD3 UR12, UP0, UPT, UR7, UR12, URZ ;  /* 0x0000000c070c7290 */ /* 0x002fc4000ff1e0ff */
[----:B------:R-:W-:Y:S02]  /*4770*/  UIADD3.X UR11, UPT, UPT, UR6, UR11, URZ, UP1, !UPT ;  /* 0x0000000b060b7290 */ /* 0x000fe40008ffe4ff */
[----:B------:R-:W-:Y:S02]  /*4780*/  UIADD3.X UR9, UPT, UPT, UR6, UR9, URZ, UP2, !UPT ;  /* 0x0000000906097290 */ /* 0x000fe400097fe4ff */
[----:B------:R-:W-:-:S12]  /*4790*/  UIADD3.X UR13, UPT, UPT, UR6, UR13, URZ, UP0, !UPT ;  /* 0x0000000d060d7290 */ /* 0x000fd800087fe4ff */
.L_x_5851:
[----:B------:R-:W-:Y:S01]  /*47a0*/  MOV R2, UR12 ;  /* 0x0000000c00027c02 */ /* 0x000fe20008000f00 */
[----:B------:R-:W-:Y:S01]  /*47b0*/  IMAD.U32 R3, RZ, RZ, UR13 ;  /* 0x0000000dff037e24 */ /* 0x000fe2000f8e00ff */
[----:B------:R-:W-:Y:S01]  /*47c0*/  MOV R7, UR11 ;  /* 0x0000000b00077c02 */ /* 0x000fe20008000f00 */
[----:B------:R-:W-:Y:S02]  /*47d0*/  IMAD.U32 R6, RZ, RZ, UR10 ;  /* 0x0000000aff067e24 */ /* 0x000fe4000f8e00ff */
[----:B------:R-:W-:-:S04]  /*47e0*/  IMAD.WIDE R2, R4, 0x2, R2 ;  /* 0x0000000204027825 */ /* 0x000fc800078e0202 */
[----:B------:R-:W-:Y:S02]  /*47f0*/  IMAD.WIDE R6, R4, 0x2, R6 ;  /* 0x0000000204067825 */ /* 0x000fe400078e0206 */
[----:B------:R-:W3:Y:S04]  /*4800*/  LDG.E.U16 R2, desc[UR18][R2.64] ;  /* 0x0000001202027981 */ /* 0x000ee8000c1e1500 */
[----:B------:R-:W4:Y:S01]  /*4810*/  LDG.E.U16 R6, desc[UR18][R6.64] ;  /* 0x0000001206067981 */ /* 0x000f22000c1e1500 */
[----:B0-----:R-:W-:Y:S01]  /*4820*/  MOV R8, UR8 ;  /* 0x0000000800087c02 */ /* 0x001fe20008000f00 */
[----:B------:R-:W-:-:S04]  /*4830*/  IMAD.U32 R9, RZ, RZ, UR9 ;  /* 0x00000009ff097e24 */ /* 0x000fc8000f8e00ff */
[----:B------:R-:W-:-:S04]  /*4840*/  IMAD.WIDE R8, R4, 0x2, R8 ;  /* 0x0000000204087825 */ /* 0x000fc800078e0208 */
[----:B------:R-:W-:-:S05]  /*4850*/  VIADD R4, R4, UR22 ;  /* 0x0000001604047c36 */ /* 0x000fca0008000000 */
[----:B------:R-:W-:Y:S01]  /*4860*/  ISETP.GE.AND P0, PT, R4, UR14, PT ;  /* 0x0000000e04007c0c */ /* 0x000fe2000bf06270 */
[----:B---3--:R-:W-:Y:S02]  /*4870*/  IMAD.U32 R5, R2, 0x10000, RZ ;  /* 0x0001000002057824 */ /* 0x008fe400078e00ff */
[----:B----4-:R-:W-:-:S04]  /*4880*/  IMAD.U32 R0, R6, 0x10000, RZ ;  /* 0x0001000006007824 */ /* 0x010fc800078e00ff */
[----:B------:R-:W-:-:S05]  /*4890*/  FFMA.FTZ R0, R0, -UR17, R5 ;  /* 0x8000001100007c23 */ /* 0x000fca0008010005 */
[----:B------:R-:W-:-:S05]  /*48a0*/  F2FP.BF16.F32.PACK_AB R0, RZ, R0 ;  /* 0x00000000ff00723e */ /* 0x000fca00000010ff */
[----:B------:R0:W-:Y:S01]  /*48b0*/  STG.E.U16 desc[UR18][R8.64], R0 ;  /* 0x0000000008007986 */ /* 0x0001e2000c101512 */
[----:B------:R-:W-:Y:S05]  /*48c0*/  @!P0 BRA `(.L_x_5851) ;  /* 0xfffffffc00b48947 */ /* 0x000fea000383ffff */
[----:B------:R-:W-:Y:S05]  /*48d0*/  EXIT ;  /* 0x000000000000794d */ /* 0x000fea0003800000 */
.L_x_5847:
[----:B------:R-:W-:Y:S01]  /*48e0*/  USHF.L.U32 UR6, UR22, 0x3, URZ ;  /* 0x0000000316067899 */ /* 0x000fe200080006ff */
[----:B------:R-:W-:Y:S01]  /*48f0*/  BSSY.RECONVERGENT B0, `(.L_x_5852) ;  /* 0x0000093000007945 */ /* 0x000fe20003800200 */
[----:B------:R-:W0:Y:S04]  /*4900*/  LDCU.64 UR24, c[0x0][0x390] ;  /* 0x00007200ff1877ac */ /* 0x000e280008000a00 */
[----:B------:R-:W-:Y:S01]  /*4910*/  IMAD R5, RZ, RZ, -UR6 ;  /* 0x80000006ff057e24 */ /* 0x000fe2000f8e02ff */
[----:B------:R-:W-:Y:S02]  /*4920*/  UISETP.NE.U32.AND UP1, UPT, UR6, URZ, UPT ;  /* 0x000000ff0600728c */ /* 0x000fe4000bf25070 */
[----:B------:R-:W1:Y:S08]  /*4930*/  I2F.U32.RP R3, UR6 ;  /* 0x0000000600037d06 */ /* 0x000e700008209000 */
[----:B-1----:R-:W1:Y:S02]  /*4940*/  MUFU.RCP R3, R3 ;  /* 0x0000000300037308 */ /* 0x002e640000001000 */
[----:B-1----:R-:W-:-:S06]  /*4950*/  IADD3 R6, PT, PT, R3, 0xffffffe, RZ ;  /* 0x0ffffffe03067810 */ /* 0x002fcc0007ffe0ff */
[----:B------:R1:W3:Y:S02]  /*4960*/  F2I.FTZ.U32.TRUNC.NTZ R7, R6 ;  /* 0x0000000600077305 */ /* 0x0002e4000021f000 */
[----:B-1----:R-:W-:Y:S02]  /*4970*/  IMAD.MOV.U32 R6, RZ, RZ, RZ ;  /* 0x000000ffff067224 */ /* 0x002fe400078e00ff */
[----:B---3--:R-:W-:-:S04]  /*4980*/  IMAD R5, R5, R7, RZ ;  /* 0x0000000705057224 */ /* 0x008fc800078e02ff */
[----:B------:R-:W-:-:S06]  /*4990*/  IMAD.HI.U32 R5, R7, R5, R6 ;  /* 0x0000000507057227 */ /* 0x000fcc00078e0006 */
[----:B------:R-:W-:-:S05]  /*49a0*/  IMAD.HI.U32 R5, R5, UR14, RZ ;  /* 0x0000000e05057c27 */ /* 0x000fca000f8e00ff */
[----:B------:R-:W-:Y:S01]  /*49b0*/  R2UR UR5, R5 ;  /* 0x00000000050572ca */ /* 0x000fe200000e0000 */
[----:B------:R-:W-:-:S12]  /*49c0*/  IMAD.MOV.U32 R5, RZ, RZ, RZ ;  /* 0x000000ffff057224 */ /* 0x000fd800078e00ff */
[----:B------:R-:W-:-:S04]  /*49d0*/  UIADD3 UR5, UPT, UPT, -UR5, URZ, URZ ;  /* 0x000000ff05057290 */ /* 0x000fc8000fffe1ff */
[----:B------:R-:W-:-:S04]  /*49e0*/  UIMAD UR5, UR6, UR5, UR14 ;  /* 0x00000005060572a4 */ /* 0x000fc8000f8e020e */
[----:B------:R-:W-:-:S11]  /*49f0*/  UISETP.GE.U32.AND UP0, UPT, UR5, UR6, UPT ;  /* 0x000000060500728c */ /* 0x000fd6000bf06070 */
[----:B------:R-:W-:-:S04]  /*4a00*/  @UP0 UIADD3 UR5, UPT, UPT, -UR6, UR5, URZ ;  /* 0x0000000506050290 */ /* 0x000fc8000fffe1ff */
[----:B------:R-:W-:-:S11]  /*4a10*/  UISETP.GE.U32.AND UP0, UPT, UR5, UR6, UPT ;  /* 0x000000060500728c */ /* 0x000fd6000bf06070 */
[----:B------:R-:W-:Y:S02]  /*4a20*/  @UP0 UIADD3 UR5, UPT, UPT, -UR6, UR5, URZ ;  /* 0x0000000506050290 */ /* 0x000fe4000fffe1ff */
[----:B------:R-:W-:Y:S02]  /*4a30*/  @!UP1 ULOP3.LUT UR5, URZ, UR6, URZ, 0x33, !UPT ;  /* 0x00000006ff059292 */ /* 0x000fe4000f8e33ff */
[----:B------:R-:W-:Y:S02]  /*4a40*/  USHF.R.S32.HI UR6, URZ, 0x1f, UR14 ;  /* 0x0000001fff067899 */ /* 0x000fe4000801140e */
[----:B------:R-:W-:-:S04]  /*4a50*/  UIADD3 UR5, UP0, UPT, -UR5, UR14, URZ ;  /* 0x0000000e05057290 */ /* 0x000fc8000ff1e1ff */
[----:B------:R-:W-:Y:S02]  /*4a60*/  UIADD3.X UR12, UPT, UPT, UR6, -0x1, URZ, UP0, !UPT ;  /* 0xffffffff060c7890 */ /* 0x000fe400087fe4ff */
[----:B------:R-:W-:-:S04]  /*4a70*/  ISETP.LT.U32.AND P0, PT, R4, UR5, PT ;  /* 0x0000000504007c0c */ /* 0x000fc8000bf01070 */
[----:B------:R-:W-:-:S04]  /*4a80*/  MOV R3, UR12 ;  /* 0x0000000c00037c02 */ /* 0x000fc80008000f00 */
[----:B------:R-:W-:-:S13]  /*4a90*/  ISETP.GT.AND.EX P0, PT, R3, RZ, PT, P0 ;  /* 0x000000ff0300720c */ /* 0x000fda0003f04300 */
[----:B0-----:R-:W-:Y:S05]  /*4aa0*/  @!P0 BRA `(.L_x_5853) ;  /* 0x0000000400dc8947 */ /* 0x001fea0003800000 */
[C---:B------:R-:W-:Y:S01]  /*4ab0*/  IMAD.SHL.U32 R18, R4.reuse, 0x2, RZ ;  /* 0x0000000204127824 */ /* 0x040fe200078e00ff */
[----:B------:R-:W-:Y:S01]  /*4ac0*/  MOV R3, UR20 ;  /* 0x0000001400037c02 */ /* 0x000fe20008000f00 */
[----:B------:R-:W-:Y:S01]  /*4ad0*/  IMAD.U32 R6, RZ, RZ, UR20 ;  /* 0x00000014ff067e24 */ /* 0x000fe2000f8e00ff */
[----:B------:R-:W-:Y:S02]  /*4ae0*/  SHF.L.U64.HI R19, R4, 0x1, R5 ;  /* 0x0000000104137819 */ /* 0x000fe40000010205 */
[----:B------:R-:W-:Y:S01]  /*4af0*/  LEA R18, P0, R3, R18, 0x1 ;  /* 0x0000001203127211 */ /* 0x000fe200078008ff */
[----:B------:R-:W-:-:S05]  /*4b00*/  IMAD.U32 R3, RZ, RZ, UR7 ;  /* 0x00000007ff037e24 */ /* 0x000fca000f8e00ff */
[----:B------:R-:W-:-:S07]  /*4b10*/  LEA.HI.X R19, R6, R19, R3, 0x1, P0 ;  /* 0x0000001306137211 */ /* 0x000fce00000f0c03 */
.L_x_5854:
[C---:B------:R-:W-:Y:S01]  /*4b20*/  IADD3 R28, P1, PT, R18.reuse, UR24, RZ ;  /* 0x00000018121c7c10 */ /* 0x040fe2000ff3e0ff */
[----:B------:R-:W-:Y:S01]  /*4b30*/  IMAD.U32 R7, RZ, RZ, UR22 ;  /* 0x00000016ff077e24 */ /* 0x000fe2000f8e00ff */
[----:B------:R-:W-:Y:S01]  /*4b40*/  IADD3 R14, P0, PT, R18, UR10, RZ ;  /* 0x0000000a120e7c10 */ /* 0x000fe2000ff1e0ff */
[----:B------:R-:W-:Y:S01]  /*4b50*/  IMAD.U32 R11, RZ, RZ, UR22 ;  /* 0x00000016ff0b7e24 */ /* 0x000fe2000f8e00ff */
[C---:B------:R-:W-:Y:S02]  /*4b60*/  IADD3.X R29, PT, PT, R19.reuse, UR25, RZ, P1, !PT ;  /* 0x00000019131d7c10 */ /* 0x040fe40008ffe4ff */
[----:B------:R-:W-:Y:S02]  /*4b70*/  IADD3.X R15, PT, PT, R19, UR11, RZ, P0, !PT ;  /* 0x0000000b130f7c10 */ /* 0x000fe400087fe4ff */
[----:B------:R-:W-:Y:S01]  /*4b80*/  MOV R13, UR22 ;  /* 0x00000016000d7c02 */ /* 0x000fe20008000f00 */
[----:B------:R-:W-:Y:S01]  /*4b90*/  IMAD.WIDE.U32 R6, R7, 0x2, R28 ;  /* 0x0000000207067825 */ /* 0x000fe200078e001c */
[----:B------:R-:W-:Y:S01]  /*4ba0*/  MOV R9, UR22 ;  /* 0x0000001600097c02 */ /* 0x000fe20008000f00 */
[----:B------:R0:W3:Y:S02]  /*4bb0*/  LDG.E.U16 R22, desc[UR18][R14.64] ;  /* 0x000000120e167981 */ /* 0x0000e4000c1e1500 */
[----:B------:R-:W-:-:S02]  /*4bc0*/  IMAD.WIDE.U32 R12, R13, 0x2, R14 ;  /* 0x000000020d0c7825 */ /* 0x000fc400078e000e */
[----:B------:R-:W4:Y:S02]  /*4bd0*/  LDG.E.U16 R27, desc[UR18][R6.64] ;  /* 0x00000012061b7981 */ /* 0x000f24000c1e1500 */
[----:B------:R-:W-:Y:S02]  /*4be0*/  IMAD.WIDE.U32 R8, R9, 0x2, R6 ;  /* 0x0000000209087825 */ /* 0x000fe400078e0006 */
[----:B--2---:R1:W2:Y:S02]  /*4bf0*/  LDG.E.U16 R23, desc[UR18][R12.64] ;  /* 0x000000120c177981 */ /* 0x0042a4000c1e1500 */
[----:B------:R-:W-:Y:S02]  /*4c00*/  IMAD.U32 R31, RZ, RZ, UR22 ;  /* 0x00000016ff1f7e24 */ /* 0x000fe4000f8e00ff */
[----:B------:R-:W-:Y:S01]  /*4c10*/  IMAD.WIDE.U32 R10, R11, 0x2, R12 ;  /* 0x000000020b0a7825 */ /* 0x000fe200078e000c */
[----:B------:R-:W5:Y:S03]  /*4c20*/  LDG.E.U16 R28, desc[UR18][R28.64] ;  /* 0x000000121c1c7981 */ /* 0x000f66000c1e1500 */
[----:B------:R-:W-:Y:S01]  /*4c30*/  IMAD.U32 R33, RZ, RZ, UR22 ;  /* 0x00000016ff217e24 */ /* 0x000fe2000f8e00ff */
[----:B------:R-:W-:Y:S01]  /*4c40*/  MOV R17, UR22 ;  /* 0x0000001600117c02 */ /* 0x000fe20008000f00 */
[----:B------:R-:W-:-:S04]  /*4c50*/  IMAD.WIDE.U32 R30, R31, 0x2, R8 ;  /* 0x000000021f1e7825 */ /* 0x000fc800078e0008 */
[----:B0-----:R-:W-:Y:S01]  /*4c60*/  IMAD.U32 R15, RZ, RZ, UR22 ;  /* 0x00000016ff0f7e24 */ /* 0x001fe2000f8e00ff */
[----:B-1----:R-:W-:Y:S01]  /*4c70*/  MOV R13, UR22 ;  /* 0x00000016000d7c02 */ /* 0x002fe20008000f00 */
[----:B------:R-:W-:Y:S01]  /*4c80*/  IMAD.WIDE.U32 R32, R33, 0x2, R10 ;  /* 0x0000000221207825 */ /* 0x000fe200078e000a */
[----:B------:R0:W5:Y:S03]  /*4c90*/  LDG.E.U16 R3, desc[UR18][R10.64] ;  /* 0x000000120a037981 */ /* 0x000166000c1e1500 */
[----:B------:R-:W-:Y:S01]  /*4ca0*/  IMAD.WIDE.U32 R14, R15, 0x2, R30 ;  /* 0x000000020f0e7825 */ /* 0x000fe200078e001e */
[----:B------:R1:W5:Y:S03]  /*4cb0*/  LDG.E.U16 R20, desc[UR18][R8.64] ;  /* 0x0000001208147981 */ /* 0x000366000c1e1500 */
[----:B------:R-:W-:Y:S01]  /*4cc0*/  IMAD.WIDE.U32 R16, R17, 0x2, R32 ;  /* 0x0000000211107825 */ /* 0x000fe200078e0020 */
[----:B------:R-:W5:Y:S03]  /*4cd0*/  LDG.E.U16 R21, desc[UR18][R32.64] ;  /* 0x0000001220157981 */ /* 0x000f66000c1e1500 */
[----:B------:R-:W-:Y:S01]  /*4ce0*/  IMAD.U32 R7, RZ, RZ, UR22 ;  /* 0x00000016ff077e24 */ /* 0x000fe2000f8e00ff */
[----:B------:R-:W5:Y:S01]  /*4cf0*/  LDG.E.U16 R24, desc[UR18][R30.64] ;  /* 0x000000121e187981 */ /* 0x000f62000c1e1500 */
[----:B0-----:R-:W-:-:S03]  /*4d00*/  IMAD.WIDE.U32 R10, R13, 0x2, R14 ;  /* 0x000000020d0a7825 */ /* 0x001fc600078e000e */
[----:B------:R0:W5:Y:S01]  /*4d10*/  LDG.E.U16 R25, desc[UR18][R16.64] ;  /* 0x0000001210197981 */ /* 0x000162000c1e1500 */
[----:B-1----:R-:W-:Y:S02]  /*4d20*/  IMAD.U32 R9, RZ, RZ, UR22 ;  /* 0x00000016ff097e24 */ /* 0x002fe4000f8e00ff */
[----:B------:R-:W-:Y:S01]  /*4d30*/  IMAD.WIDE.U32 R6, R7, 0x2, R16 ;  /* 0x0000000207067825 */ /* 0x000fe200078e0010 */
[----:B------:R1:W5:Y:S03]  /*4d40*/  LDG.E.U16 R26, desc[UR18][R14.64] ;  /* 0x000000120e1a7981 */ /* 0x000366000c1e1500 */
[----:B------:R-:W-:Y:S01]  /*4d50*/  IMAD.WIDE.U32 R8, R9, 0x2, R10 ;  /* 0x0000000209087825 */ /* 0x000fe200078e000a */
[----:B------:R-:W5:Y:S04]  /*4d60*/  LDG.E.U16 R30, desc[UR18][R6.64] ;  /* 0x00000012061e7981 */ /* 0x000f68000c1e1500 */
[----:B------:R-:W5:Y:S01]  /*4d70*/  LDG.E.U16 R10, desc[UR18][R10.64] ;  /* 0x000000120a0a7981 */ /* 0x000f62000c1e1500 */
[----:B------:R-:W-:Y:S01]  /*4d80*/  IMAD.WIDE.U32 R12, R13, 0x2, R6 ;  /* 0x000000020d0c7825 */ /* 0x000fe200078e0006 */
[----:B0-----:R-:W-:-:S02]  /*4d90*/  MOV R17, UR22 ;  /* 0x0000001600117c02 */ /* 0x001fc40008000f00 */
[----:B------:R0:W5:Y:S01]  /*4da0*/  LDG.E.U16 R31, desc[UR18][R8.64] ;  /* 0x00000012081f7981 */ /* 0x000162000c1e1500 */
[----:B-1----:R-:W-:-:S03]  /*4db0*/  IMAD.U32 R15, RZ, RZ, UR22 ;  /* 0x00000016ff0f7e24 */ /* 0x002fc6000f8e00ff */
[----:B------:R1:W5:Y:S01]  /*4dc0*/  LDG.E.U16 R29, desc[UR18][R12.64] ;  /* 0x000000120c1d7981 */ /* 0x000362000c1e1500 */
[----:B------:R-:W-:-:S04]  /*4dd0*/  IMAD.WIDE.U32 R16, R17, 0x2, R8 ;  /* 0x0000000211107825 */ /* 0x000fc800078e0008 */
[----:B------:R-:W-:Y:S02]  /*4de0*/  IMAD.WIDE.U32 R14, R15, 0x2, R12 ;  /* 0x000000020f0e7825 */ /* 0x000fe400078e000c */
[----:B------:R1:W5:Y:S04]  /*4df0*/  LDG.E.U16 R16, desc[UR18][R16.64] ;  /* 0x0000001210107981 */ /* 0x000368000c1e1500 */
[----:B------:R1:W5:Y:S01]  /*4e00*/  LDG.E.U16 R14, desc[UR18][R14.64] ;  /* 0x000000120e0e7981 */ /* 0x000362000c1e1500 */
[----:B0-----:R-:W-:Y:S01]  /*4e10*/  IMAD.U32 R9, RZ, RZ, UR22 ;  /* 0x00000016ff097e24 */ /* 0x001fe2000f8e00ff */
[----:B------:R-:W-:Y:S01]  /*4e20*/  MOV R11, UR22 ;  /* 0x00000016000b7c02 */ /* 0x000fe20008000f00 */
[----:B---3--:R-:W-:Y:S02]  /*4e30*/  IMAD.U32 R22, R22, 0x10000, RZ ;  /* 0x0001000016167824 */ /* 0x008fe400078e00ff */
[----:B----4-:R-:W-:Y:S01]  /*4e40*/  IMAD.U32 R6, R27, 0x10000, RZ ;  /* 0x000100001b067824 */ /* 0x010fe200078e00ff */
[----:B--2---:R-:W-:Y:S01]  /*4e50*/  SHF.L.U32 R23, R23, 0x10, RZ ;  /* 0x0000001017177819 */ /* 0x004fe200000006ff */
[----:B-----5:R-:W-:-:S04]  /*4e60*/  IMAD.U32 R7, R28, 0x10000, RZ ;  /* 0x000100001c077824 */ /* 0x020fc800078e00ff */
[----:B------:R-:W-:Y:S01]  /*4e70*/  FFMA.FTZ R23, R23, -UR17, R6 ;  /* 0x8000001117177c23 */ /* 0x000fe20008010006 */
[----:B------:R-:W-:Y:S01]  /*4e80*/  IADD3 R6, P0, PT, R18, UR8, RZ ;  /* 0x0000000812067c10 */ /* 0x000fe2000ff1e0ff */
[----:B------:R-:W-:-:S03]  /*4e90*/  FFMA.FTZ R22, R22, -UR17, R7 ;  /* 0x8000001116167c23 */ /* 0x000fc60008010007 */
[----:B------:R-:W-:-:S03]  /*4ea0*/  IADD3.X R7, PT, PT, R19, UR9, RZ, P0, !PT ;  /* 0x0000000913077c10 */ /* 0x000fc600087fe4ff */
[----:B------:R-:W-:Y:S01]  /*4eb0*/  IMAD.WIDE.U32 R8, R9, 0x2, R6 ;  /* 0x0000000209087825 */ /* 0x000fe200078e0006 */
[----:B-1----:R-:W-:-:S03]  /*4ec0*/  F2FP.BF16.F32.PACK_AB R12, RZ, R22 ;  /* 0x00000016ff0c723e */ /* 0x002fc600000010ff */
[----:B------:R-:W-:Y:S01]  /*4ed0*/  IMAD.U32 R3, R3, 0x10000, RZ ;  /* 0x0001000003037824 */ /* 0x000fe200078e00ff */
[----:B------:R-:W-:Y:S01]  /*4ee0*/  SHF.L.U32 R20, R20, 0x10, RZ ;  /* 0x0000001014147819 */ /* 0x000fe200000006ff */
[----:B------:R-:W-:Y:S02]  /*4ef0*/  IMAD.U32 R21, R21, 0x10000, RZ ;  /* 0x0001000015157824 */ /* 0x000fe400078e00ff */
[----:B------:R-:W-:Y:S01]  /*4f00*/  IMAD.U32 R24, R24, 0x10000, RZ ;  /* 0x0001000018187824 */ /* 0x000fe200078e00ff */
[----:B------:R-:W-:-:S03]  /*4f10*/  SHF.L.U32 R25, R25, 0x10, RZ ;  /* 0x0000001019197819 */ /* 0x000fc600000006ff */
[----:B------:R-:W-:Y:S01]  /*4f20*/  FFMA.FTZ R17, R21, -UR17, R24 ;  /* 0x8000001115117c23 */ /* 0x000fe20008010018 */
[----:B------:R-:W-:Y:S02]  /*4f30*/  IMAD.U32 R21, RZ, RZ, UR22 ;  /* 0x00000016ff157e24 */ /* 0x000fe4000f8e00ff */
[----:B------:R-:W-:Y:S02]  /*4f40*/  IMAD.U32 R26, R26, 0x10000, RZ ;  /* 0x000100001a1a7824 */ /* 0x000fe400078e00ff */
[----:B------:R-:W-:Y:S01]  /*4f50*/  FFMA.FTZ R15, R3, -UR17, R20 ;  /* 0x80000011030f7c23 */ /* 0x000fe20008010014 */
[----:B------:R-:W-:Y:S02]  /*4f60*/  IMAD.U32 R22, R30, 0x10000, RZ ;  /* 0x000100001e167824 */ /* 0x000fe400078e00ff */
[----:B------:R-:W-:Y:S02]  /*4f70*/  IMAD.U32 R13, R10, 0x10000, RZ ;  /* 0x000100000a0d7824 */ /* 0x000fe400078e00ff */
[----:B------:R-:W-:-:S04]  /*4f80*/  IMAD.WIDE.U32 R10, R11, 0x2, R8 ;  /* 0x000000020b0a7825 */ /* 0x000fc800078e0008 */
[--C-:B------:R-:W-:Y:S01]  /*4f90*/  FFMA.FTZ R3, R25, -UR17, R26.reuse ;  /* 0x8000001119037c23 */ /* 0x100fe2000801001a */
[----:B------:R-:W-:Y:S01]  /*4fa0*/  FFMA.FTZ R22, R22, -UR17, R13 ;  /* 0x8000001116167c23 */ /* 0x000fe2000801000d */
[----:B------:R-:W-:Y:S01]  /*4fb0*/  PRMT R26, R12, 0x7610, R26 ;  /* 0x000076100c1a7816 */ /* 0x000fe2000000001a */
[----:B------:R-:W-:Y:S01]  /*4fc0*/  IMAD.U32 R20, R31, 0x10000, RZ ;  /* 0x000100001f147824 */ /* 0x000fe200078e00ff */
[----:B------:R-:W-:Y:S01]  /*4fd0*/  F2FP.BF16.F32.PACK_AB R23, RZ, R23 ;  /* 0x00000017ff17723e */ /* 0x000fe200000010ff */
[----:B------:R-:W-:Y:S01]  /*4fe0*/  IMAD.WIDE.U32 R12, R21, 0x2, R10 ;  /* 0x00000002150c7825 */ /* 0x000fe200078e000a */
[----:B------:R-:W-:Y:S02]  /*4ff0*/  SHF.L.U32 R29, R29, 0x10, RZ ;  /* 0x000000101d1d7819 */ /* 0x000fe400000006ff */
[----:B------:R-:W-:-:S03]  /*5000*/  PRMT R28, R23, 0x7610, R28 ;  /* 0x00007610171c7816 */ /* 0x000fc6000000001c */
[----:B------:R-:W-:Y:S01]  /*5010*/  FFMA.FTZ R23, R29, -UR17, R20 ;  /* 0x800000111d177c23 */ /* 0x000fe20008010014 */
[----:B------:R-:W-:Y:S01]  /*5020*/  IMAD.WIDE.U32 R20, R21, 0x2, R12 ;  /* 0x0000000215147825 */ /* 0x000fe200078e000c */
[----:B------:R-:W-:Y:S02]  /*5030*/  F2FP.BF16.F32.PACK_AB R15, RZ, R15 ;  /* 0x0000000fff0f723e */ /* 0x000fe400000010ff */
[----:B------:R-:W-:Y:S01]  /*5040*/  MOV R27, UR22 ;  /* 0x00000016001b7c02 */ /* 0x000fe20008000f00 */
[----:B------:R-:W-:Y:S01]  /*5050*/  IMAD.U32 R25, R16, 0x10000, RZ ;  /* 0x0001000010197824 */ /* 0x000fe200078e00ff */
[----:B------:R-:W-:Y:S01]  /*5060*/  PRMT R16, R15, 0x7610, R16 ;  /* 0x000076100f107816 */ /* 0x000fe20000000010 */
[----:B------:R-:W-:Y:S01]  /*5070*/  IMAD.U32 R24, R14, 0x10000, RZ ;  /* 0x000100000e187824 */ /* 0x000fe200078e00ff */
[----:B------:R0:W-:Y:S01]  /*5080*/  STG.E.U16 desc[UR18][R6.64], R26 ;  /* 0x0000001a06007986 */ /* 0x0001e2000c101512 */
[----:B------:R-:W-:Y:S01]  /*5090*/  IMAD.WIDE.U32 R14, R27, 0x2, R20 ;  /* 0x000000021b0e7825 */ /* 0x000fe200078e0014 */
[----:B------:R-:W-:-:S03]  /*50a0*/  F2FP.BF16.F32.PACK_AB R3, RZ, R3 ;  /* 0x00000003ff03723e */ /* 0x000fc600000010ff */
[----:B------:R-:W-:Y:S01]  /*50b0*/  FFMA.FTZ R24, R24, -UR17, R25 ;  /* 0x8000001118187c23 */ /* 0x000fe20008010019 */
[----:B------:R1:W-:Y:S01]  /*50c0*/  STG.E.U16 desc[UR18][R8.64], R28 ;  /* 0x0000001c08007986 */ /* 0x0003e2000c101512 */
[----:B------:R-:W-:Y:S02]  /*50d0*/  F2FP.BF16.F32.PACK_AB R17, RZ, R17 ;  /* 0x00000011ff11723e */ /* 0x000fe400000010ff */
[----:B0-----:R-:W-:Y:S01]  /*50e0*/  MOV R7, UR22 ;  /* 0x0000001600077c02 */ /* 0x001fe20008000f00 */
[----:B------:R0:W-:Y:S04]  /*50f0*/  STG.E.U16 desc[UR18][R10.64], R16 ;  /* 0x000000100a007986 */ /* 0x0001e8000c101512 */
[----:B------:R-:W-:Y:S01]  /*5100*/  IMAD.WIDE.U32 R6, R7, 0x2, R14 ;  /* 0x0000000207067825 */ /* 0x000fe200078e000e */
[----:B------:R-:W-:-:S03]  /*5110*/  F2FP.BF16.F32.PACK_AB R22, RZ, R22 ;  /* 0x00000016ff16723e */ /* 0x000fc600000010ff */
[----:B-1----:R-:W-:Y:S01]  /*5120*/  IMAD.U32 R9, RZ, RZ, UR22 ;  /* 0x00000016ff097e24 */ /* 0x002fe2000f8e00ff */
[----:B------:R-:W-:Y:S02]  /*5130*/  F2FP.BF16.F32.PACK_AB R23, RZ, R23 ;  /* 0x00000017ff17723e */ /* 0x000fe400000010ff */
[----:B0-----:R-:W-:Y:S01]  /*5140*/  PRMT R11, R3, 0x7610, R11 ;  /* 0x00007610030b7816 */ /* 0x001fe2000000000b */
[----:B------:R-:W-:Y:S01]  /*5150*/  IMAD.U32 R3, RZ, RZ, UR22 ;  /* 0x00000016ff037e24 */ /* 0x000fe2000f8e00ff */
[----:B------:R-:W-:Y:S01]  /*5160*/  F2FP.BF16.F32.PACK_AB R24, RZ, R24 ;  /* 0x00000018ff18723e */ /* 0x000fe200000010ff */
[----:B------:R-:W-:Y:S01]  /*5170*/  IMAD.WIDE.U32 R8, R9, 0x2, R6 ;  /* 0x0000000209087825 */ /* 0x000fe200078e0006 */
[----:B------:R0:W-:Y:S03]  /*5180*/  STG.E.U16 desc[UR18][R12.64], R17 ;  /* 0x000000110c007986 */ /* 0x0001e6000c101512 */
[----:B------:R-:W-:Y:S01]  /*5190*/  IMAD.WIDE.U32 R4, R3, 0x8, R4 ;  /* 0x0000000803047825 */ /* 0x000fe200078e0004 */
[----:B------:R0:W-:Y:S04]  /*51a0*/  STG.E.U16 desc[UR18][R20.64], R11 ;  /* 0x0000000b14007986 */ /* 0x0001e8000c101512 */
[----:B------:R0:W-:Y:S01]  /*51b0*/  STG.E.U16 desc[UR18][R14.64], R22 ;  /* 0x000000160e007986 */ /* 0x0001e2000c101512 */
[----:B------:R-:W-:-:S03]  /*51c0*/  ISETP.GE.U32.AND P0, PT, R4, UR5, PT ;  /* 0x0000000504007c0c */ /* 0x000fc6000bf06070 */
[----:B------:R0:W-:Y:S04]  /*51d0*/  STG.E.U16 desc[UR18][R6.64], R23 ;  /* 0x0000001706007986 */ /* 0x0001e8000c101512 */
[----:B------:R0:W-:Y:S01]  /*51e0*/  STG.E.U16 desc[UR18][R8.64], R24 ;  /* 0x0000001808007986 */ /* 0x0001e2000c101512 */
[----:B------:R-:W-:Y:S01]  /*51f0*/  ISETP.GE.AND.EX P0, PT, R5, UR12, PT, P0 ;  /* 0x0000000c05007c0c */ /* 0x000fe2000bf06300 */
[----:B------:R-:W-:-:S12]  /*5200*/  IMAD.WIDE.U32 R18, R3, 0x10, R18 ;  /* 0x0000001003127825 */ /* 0x000fd800078e0012 */
[----:B0-----:R-:W-:Y:S05]  /*5210*/  @!P0 BRA `(.L_x_5854) ;  /* 0xfffffff800408947 */ /* 0x001fea000383ffff */
.L_x_5853:
[----:B------:R-:W-:Y:S05]  /*5220*/  BSYNC.RECONVERGENT B0 ;  /* 0x0000000000007941 */ /* 0x000fea0003800200 */
.L_x_5852:
[----:B------:R-:W-:-:S04]  /*5230*/  ISETP.GE.U32.AND P0, PT, R4, UR14, PT ;  /* 0x0000000e04007c0c */ /* 0x000fc8000bf06070 */
[----:B------:R-:W-:-:S13]  /*5240*/  ISETP.GE.AND.EX P0, PT, R5, UR6, PT, P0 ;  /* 0x0000000605007c0c */ /* 0x000fda000bf06300 */
[----:B------:R-:W-:Y:S05]  /*5250*/  @P0 EXIT ;  /* 0x000000000000094d */ /* 0x000fea0003800000 */
[----:B------:R-:W-:Y:S01]  /*5260*/  IADD3 R8, P0, PT, R4, UR22, RZ ;  /* 0x0000001604087c10 */ /* 0x000fe2000ff1e0ff */
[----:B------:R-:W-:Y:S03]  /*5270*/  BSSY.RECONVERGENT B0, `(.L_x_5855) ;  /* 0x0000027000007945 */ /* 0x000fe60003800200 */
[----:B------:R-:W-:Y:S02]  /*5280*/  IADD3.X R10, PT, PT, RZ, R5, RZ, P0, !PT ;  /* 0x00000005ff0a7210 */ /* 0x000fe400007fe4ff */
        /* <DEDUP_REMOVED lines=12> */
[----:B------:R-:W-:Y:S02]  /*5350*/  MOV R6, RZ ;  /* 0x000000ff00067202 */ /* 0x000fe40000000f00 */
[----:B------:R-:W-:-:S05]  /*5360*/  ISETP.NE.U32.AND P2, PT, RZ, UR22, PT ;  /* 0x00000016ff007c0c */ /* 0x000fca000bf45070 */
[----:B0-----:R-:W0:Y:S02]  /*5370*/  MUFU.RCP R9, R9 ;  /* 0x0000000900097308 */ /* 0x001e240000001000 */
[----:B0-----:R-:W-:-:S06]  /*5380*/  VIADD R10, R9, 0xffffffe ;  /* 0x0ffffffe090a7836 */ /* 0x001fcc0000000000 */
[----:B------:R-:W0:Y:S02]  /*5390*/  F2I.FTZ.U32.TRUNC.NTZ R7, R10 ;  /* 0x0000000a00077305 */ /* 0x000e24000021f000 */
[----:B0-----:R-:W-:-:S04]  /*53a0*/  IMAD.MOV R11, RZ, RZ, -R7 ;  /* 0x000000ffff0b7224 */ /* 0x001fc800078e0a07 */
        /* <DEDUP_REMOVED lines=13> */
.L_x_5856:
[----:B------:R-:W-:Y:S01]  /*5480*/  MOV R10, R8 ;  /* 0x00000008000a7202 */ /* 0x000fe20000000f00 */
[----:B------:R-:W-:Y:S01]  /*5490*/  IMAD.U32 R8, RZ, RZ, UR22 ;  /* 0x00000016ff087e24 */ /* 0x000fe2000f8e00ff */
[----:B------:R-:W-:-:S07]  /*54a0*/  MOV R12, 0x54c0 ;  /* 0x000054c0000c7802 */ /* 0x000fce0000000f00 */
[----:B--2---:R-:W-:Y:S05]  /*54b0*/  CALL.REL.NOINC `($__internal_26_$__cuda_sm20_div_u64) ;  /* 0x0000000800687944 */ /* 0x004fea0003c00000 */
[----:B------:R-:W-:Y:S01]  /*54c0*/  IMAD.MOV.U32 R6, RZ, RZ, R10 ;  /* 0x000000ffff067224 */ /* 0x000fe200078e000a */
[----:B------:R-:W-:-:S07]  /*54d0*/  MOV R7, R17 ;  /* 0x0000001100077202 */ /* 0x000fce0000000f00 */
.L_x_5857:
[----:B------:R-:W-:Y:S05]  /*54e0*/  BSYNC.RECONVERGENT B0 ;  /* 0x0000000000007941 */ /* 0x000fea0003800200 */
.L_x_5855:
[----:B------:R-:W-:Y:S01]  /*54f0*/  IADD3 R3, P0, PT, R6, R3, RZ ;  /* 0x0000000306037210 */ /* 0x000fe20007f1e0ff */
[----:B------:R-:W0:Y:S01]  /*5500*/  LDCU.64 UR4, c[0x0][0x390] ;  /* 0x00007200ff0477ac */ /* 0x000e220008000a00 */
[----:B------:R-:W-:Y:S02]  /*5510*/  BSSY.RECONVERGENT B0, `(.L_x_5858) ;  /* 0x0000028000007945 */ /* 0x000fe40003800200 */
[C---:B------:R-:W-:Y:S01]  /*5520*/  LOP3.LUT R8, R3.reuse, 0x3, RZ, 0xc0, !PT ;  /* 0x0000000303087812 */ /* 0x040fe200078ec0ff */
[----:B------:R-:W-:Y:S01]  /*5530*/  IMAD.X R6, RZ, RZ, R7, P0 ;  /* 0x000000ffff067224 */ /* 0x000fe200000e0607 */
[----:B------:R-:W-:Y:S01]  /*5540*/  ISETP.GE.U32.AND P0, PT, R3, 0x3, PT ;  /* 0x000000030300780c */ /* 0x000fe20003f06070 */
[----:B------:R-:W1:Y:S01]  /*5550*/  LDCU.128 UR8, c[0x0][0x380] ;  /* 0x00007000ff0877ac */ /* 0x000e620008000c00 */
[----:B------:R-:W-:Y:S02]  /*5560*/  ISETP.NE.U32.AND P1, PT, R8, 0x3, PT ;  /* 0x000000030800780c */ /* 0x000fe40003f25070 */
[----:B------:R-:W-:-:S02]  /*5570*/  ISETP.GE.U32.AND.EX P0, PT, R6, RZ, PT, P0 ;  /* 0x000000ff0600720c */ /* 0x000fc40003f06100 */
[----:B------:R-:W-:-:S13]  /*5580*/  ISETP.NE.AND.EX P1, PT, RZ, RZ, PT, P1 ;  /* 0x000000ffff00720c */ /* 0x000fda0003f25310 */
[----:B01----:R-:W-:Y:S05]  /*5590*/  @!P1 BRA `(.L_x_5859) ;  /* 0x00000000007c9947 */ /* 0x003fea0003800000 */
[----:B------:R-:W-:Y:S01]  /*55a0*/  VIADD R15, R3, 0x1 ;  /* 0x00000001030f7836 */ /* 0x000fe20000000000 */
[----:B------:R-:W-:Y:S01]  /*55b0*/  LEA R12, P1, R4, R0, 0x1 ;  /* 0x00000000040c7211 */ /* 0x000fe200078208ff */
[----:B------:R-:W-:-:S03]  /*55c0*/  HFMA2 R17, -RZ, RZ, 0, 0 ;  /* 0x00000000ff117431 */ /* 0x000fc600000001ff */
[----:B------:R-:W-:Y:S02]  /*55d0*/  LOP3.LUT R15, R15, 0x3, RZ, 0xc0, !PT ;  /* 0x000000030f0f7812 */ /* 0x000fe400078ec0ff */
[----:B------:R-:W-:-:S03]  /*55e0*/  LEA.HI.X R13, R4, R2, R5, 0x1, P1 ;  /* 0x00000002040d7211 */ /* 0x000fc600008f0c05 */
[----:B------:R-:W-:-:S04]  /*55f0*/  IMAD.WIDE.U32 R6, R15, UR22, R4 ;  /* 0x000000160f067c25 */ /* 0x000fc8000f8e0004 */
[----:B------:R-:W-:Y:S02]  /*5600*/  IMAD R5, R17, UR22, R7 ;  /* 0x0000001611057c24 */ /* 0x000fe4000f8e0207 */
[----:B------:R-:W-:-:S07]  /*5610*/  IMAD.MOV.U32 R4, RZ, RZ, R6 ;  /* 0x000000ffff047224 */ /* 0x000fce00078e0006 */
.L_x_5860:
[C---:B------:R-:W-:Y:S02]  /*5620*/  IADD3 R8, P2, PT, R12.reuse, UR10, RZ ;  /* 0x0000000a0c087c10 */ /* 0x040fe4000ff5e0ff */
[----:B------:R-:W-:Y:S02]  /*5630*/  IADD3 R6, P1, PT, R12, UR4, RZ ;  /* 0x000000040c067c10 */ /* 0x000fe4000ff3e0ff */
[C---:B------:R-:W-:Y:S02]  /*5640*/  IADD3.X R9, PT, PT, R13.reuse, UR11, RZ, P2, !PT ;  /* 0x0000000b0d097c10 */ /* 0x040fe400097fe4ff */
[----:B------:R-:W-:-:S03]  /*5650*/  IADD3.X R7, PT, PT, R13, UR5, RZ, P1, !PT ;  /* 0x000000050d077c10 */ /* 0x000fc60008ffe4ff */
[----:B------:R-:W3:Y:S04]  /*5660*/  LDG.E.U16 R8, desc[UR18][R8.64] ;  /* 0x0000001208087981 */ /* 0x000ee8000c1e1500 */
[----:B------:R-:W4:Y:S01]  /*5670*/  LDG.E.U16 R6, desc[UR18][R6.64] ;  /* 0x0000001206067981 */ /* 0x000f22000c1e1500 */
[----:B---3--:R-:W-:Y:S01]  /*5680*/  SHF.L.U32 R3, R8, 0x10, RZ ;  /* 0x0000001008037819 */ /* 0x008fe200000006ff */
[----:B----4-:R-:W-:-:S04]  /*5690*/  IMAD.U32 R10, R6, 0x10000, RZ ;  /* 0x00010000060a7824 */ /* 0x010fc800078e00ff */
[----:B------:R-:W-:Y:S01]  /*56a0*/  FFMA.FTZ R3, R3, -UR17, R10 ;  /* 0x8000001103037c23 */ /* 0x000fe2000801000a */
[----:B------:R-:W-:-:S04]  /*56b0*/  IADD3 R10, P1, PT, R12, UR8, RZ ;  /* 0x000000080c0a7c10 */ /* 0x000fc8000ff3e0ff */
[----:B------:R-:W-:Y:S02]  /*56c0*/  F2FP.BF16.F32.PACK_AB R3, RZ, R3 ;  /* 0x00000003ff03723e */ /* 0x000fe400000010ff */
[----:B------:R-:W-:Y:S02]  /*56d0*/  IADD3.X R11, PT, PT, R13, UR9, RZ, P1, !PT ;  /* 0x000000090d0b7c10 */ /* 0x000fe40008ffe4ff */
[----:B------:R-:W-:Y:S02]  /*56e0*/  PRMT R7, R3, 0x7610, R7 ;  /* 0x0000761003077816 */ /* 0x000fe40000000007 */
[----:B------:R-:W-:-:S03]  /*56f0*/  IADD3 R15, P1, PT, R15, -0x1, RZ ;  /* 0xffffffff0f0f7810 */ /* 0x000fc60007f3e0ff */
[----:B------:R0:W-:Y:S01]  /*5700*/  STG.E.U16 desc[UR18][R10.64], R7 ;  /* 0x000000070a007986 */ /* 0x0001e2000c101512 */
[----:B------:R-:W-:Y:S02]  /*5710*/  IADD3.X R17, PT, PT, R17, -0x1, RZ, P1, !PT ;  /* 0xffffffff11117810 */ /* 0x000fe40000ffe4ff */
[----:B------:R-:W-:-:S04]  /*5720*/  ISETP.NE.U32.AND P1, PT, R15, RZ, PT ;  /* 0x000000ff0f00720c */ /* 0x000fc80003f25070 */
[----:B------:R-:W-:Y:S01]  /*5730*/  ISETP.NE.AND.EX P1, PT, R17, RZ, PT, P1 ;  /* 0x000000ff1100720c */ /* 0x000fe20003f25310 */
[----:B------:R-:W-:Y:S02]  /*5740*/  IMAD.U32 R3, RZ, RZ, UR22 ;  /* 0x00000016ff037e24 */ /* 0x000fe4000f8e00ff */
[----:B------:R-:W-:-:S03]  /*5750*/  IMAD.U32 R6, RZ, RZ, UR22 ;  /* 0x00000016ff067e24 */ /* 0x000fc6000f8e00ff */
[----:B------:R-:W-:-:S04]  /*5760*/  LEA R12, P2, R3, R12, 0x1 ;  /* 0x0000000c030c7211 */ /* 0x000fc800078408ff */
[----:B------:R-:W-:-:S03]  /*5770*/  LEA.HI.X R13, R6, R13, RZ, 0x1, P2 ;  /* 0x0000000d060d7211 */ /* 0x000fc600010f0cff */
[----:B0-----:R-:W-:Y:S06]  /*5780*/  @P1 BRA `(.L_x_5860) ;  /* 0xfffffffc00a41947 */ /* 0x001fec000383ffff */
.L_x_5859:
[----:B------:R-:W-:Y:S05]  /*5790*/  BSYNC.RECONVERGENT B0 ;  /* 0x0000000000007941 */ /* 0x000fea0003800200 */
.L_x_5858:
[----:B------:R-:W-:Y:S05]  /*57a0*/  @!P0 EXIT ;  /* 0x000000000000894d */ /* 0x000fea0003800000 */
[----:B------:R-:W0:Y:S01]  /*57b0*/  LDCU.128 UR8, c[0x0][0x380] ;  /* 0x00007000ff0877ac */ /* 0x000e220008000c00 */
[C---:B------:R-:W-:Y:S01]  /*57c0*/  SHF.L.U64.HI R29, R4.reuse, 0x1, R5 ;  /* 0x00000001041d7819 */ /* 0x040fe20000010205 */
[----:B------:R-:W-:Y:S01]  /*57d0*/  IMAD.U32 R7, RZ, RZ, UR22 ;  /* 0x00000016ff077e24 */ /* 0x000fe2000f8e00ff */
[----:B------:R-:W-:Y:S01]  /*57e0*/  SHF.L.U32 R28, R4, 0x1, RZ ;  /* 0x00000001041c7819 */ /* 0x000fe200000006ff */
[----:B------:R-:W1:Y:S01]  /*57f0*/  LDCU.64 UR12, c[0x0][0x390] ;  /* 0x00007200ff0c77ac */ /* 0x000e620008000a00 */
[----:B------:R-:W-:Y:S01]  /*5800*/  MOV R35, UR22 ;  /* 0x0000001600237c02 */ /* 0x000fe20008000f00 */
[----:B------:R-:W-:Y:S02]  /*5810*/  IMAD.U32 R3, RZ, RZ, UR22 ;  /* 0x00000016ff037e24 */ /* 0x000fe4000f8e00ff */
[----:B------:R-:W-:Y:S01]  /*5820*/  IMAD.WIDE.U32 R6, R7, 0x6, R28 ;  /* 0x0000000607067825 */ /* 0x000fe200078e001c */
[----:B------:R-:W-:Y:S01]  /*5830*/  UMOV UR4, URZ ;  /* 0x000000ff00047c82 */ /* 0x000fe20008000000 */
[----:B------:R-:W-:-:S02]  /*5840*/  LEA R35, P2, R35, R28, 0x1 ;  /* 0x0000001c23237211 */ /* 0x000fc400078408ff */
[----:B------:R-:W-:Y:S02]  /*5850*/  IMAD.U32 R13, RZ, RZ, UR22 ;  /* 0x00000016ff0d7e24 */ /* 0x000fe4000f8e00ff */
[----:B------:R-:W-:Y:S01]  /*5860*/  VIADD R34, R7, UR4 ;  /* 0x0000000407227c36 */ /* 0x000fe20008000000 */
[----:B------:R-:W-:Y:S01]  /*5870*/  LEA.HI.X R26, R3, R29, RZ, 0x1, P2 ;  /* 0x0000001d031a7211 */ /* 0x000fe200010f0cff */
[----:B------:R-:W-:Y:S01]  /*5880*/  IMAD.SHL.U32 R13, R13, 0x4, RZ ;  /* 0x000000040d0d7824 */ /* 0x000fe200078e00ff */
[----:B------:R-:W3:Y:S01]  /*5890*/  LDCU UR4, c[0x0][0x398] ;  /* 0x00007300ff0477ac */ /* 0x000ee20008000800 */
[C---:B0-----:R-:W-:Y:S02]  /*58a0*/  IADD3 R7, P4, PT, R6.reuse, UR8, RZ ;  /* 0x0000000806077c10 */ /* 0x041fe4000ff9e0ff */
[C---:B------:R-:W-:Y:S02]  /*58b0*/  IADD3 R9, P0, PT, R6.reuse, UR10, RZ ;  /* 0x0000000a06097c10 */ /* 0x040fe4000ff1e0ff */
[----:B-1----:R-:W-:-:S02]  /*58c0*/  IADD3 R11, P1, PT, R6, UR12, RZ ;  /* 0x0000000c060b7c10 */ /* 0x002fc4000ff3e0ff */
[----:B------:R-:W-:Y:S02]  /*58d0*/  MOV R6, UR22 ;  /* 0x0000001600067c02 */ /* 0x000fe40008000f00 */
[----:B------:R-:W-:Y:S02]  /*58e0*/  IADD3 R15, P3, PT, R35, UR8, RZ ;  /* 0x00000008230f7c10 */ /* 0x000fe4000ff7e0ff */
[----:B------:R-:W-:Y:S02]  /*58f0*/  SHF.R.U32.HI R6, RZ, 0x1e, R6 ;  /* 0x0000001eff067819 */ /* 0x000fe40000011606 */
[----:B------:R-:W-:Y:S02]  /*5900*/  IADD3 R18, P6, PT, R13, R28, RZ ;  /* 0x0000001c0d127210 */ /* 0x000fe40007fde0ff */
[----:B------:R-:W-:Y:S02]  /*5910*/  IADD3.X R21, PT, PT, R26, UR9, RZ, P3, !PT ;  /* 0x000000091a157c10 */ /* 0x000fe40009ffe4ff */
[----:B------:R-:W-:Y:S01]  /*5920*/  IADD3 R17, P5, PT, R28, UR8, RZ ;  /* 0x000000081c117c10 */ /* 0x000fe2000ffbe0ff */
[----:B------:R-:W-:Y:S01]  /*5930*/  IMAD.X R3, R6, 0x1, R29, P6 ;  /* 0x0000000106037824 */ /* 0x000fe200030e061d */
[----:B--2---:R-:W-:-:S02]  /*5940*/  IADD3 R23, P3, PT, R28, UR10, RZ ;  /* 0x0000000a1c177c10 */ /* 0x004fc4000ff7e0ff */
[----:B------:R-:W-:Y:S02]  /*5950*/  IADD3 R19, P2, PT, R35, UR10, RZ ;  /* 0x0000000a23137c10 */ /* 0x000fe4000ff5e0ff */
[C---:B------:R-:W-:Y:S02]  /*5960*/  IADD3.X R37, PT, PT, R29.reuse, UR9, RZ, P5, !PT ;  /* 0x000000091d257c10 */ /* 0x040fe4000affe4ff */
[----:B------:R-:W-:Y:S02]  /*5970*/  IADD3.X R10, PT, PT, R29, UR11, RZ, P3, !PT ;  /* 0x0000000b1d0a7c10 */ /* 0x000fe40009ffe4ff */
[----:B------:R-:W-:Y:S02]  /*5980*/  IADD3.X R25, PT, PT, R26, UR11, RZ, P2, !PT ;  /* 0x0000000b1a197c10 */ /* 0x000fe400097fe4ff */
[----:B------:R-:W-:Y:S02]  /*5990*/  IADD3 R8, P5, PT, R18, UR8, RZ ;  /* 0x0000000812087c10 */ /* 0x000fe4000ffbe0ff */
[----:B------:R-:W-:-:S02]  /*59a0*/  IADD3.X R12, PT, PT, R34, UR9, RZ, P4, !PT ;  /* 0x00000009220c7c10 */ /* 0x000fc4000a7fe4ff */
[----:B------:R-:W-:Y:S02]  /*59b0*/  IADD3 R14, P3, PT, R18, UR10, RZ ;  /* 0x0000000a120e7c10 */ /* 0x000fe4000ff7e0ff */
[----:B------:R-:W-:Y:S02]  /*59c0*/  IADD3 R27, P2, PT, R28, UR12, RZ ;  /* 0x0000000c1c1b7c10 */ /* 0x000fe4000ff5e0ff */
[----:B------:R-:W-:Y:S02]  /*59d0*/  IADD3 R35, P6, PT, R35, UR12, RZ ;  /* 0x0000000c23237c10 */ /* 0x000fe4000ffde0ff */
[----:B------:R-:W-:Y:S02]  /*59e0*/  IADD3 R18, P4, PT, R18, UR12, RZ ;  /* 0x0000000c12127c10 */ /* 0x000fe4000ff9e0ff */
[----:B------:R-:W-:Y:S02]  /*59f0*/  IADD3.X R16, PT, PT, R3, UR9, RZ, P5, !PT ;  /* 0x0000000903107c10 */ /* 0x000fe4000affe4ff */
[----:B------:R-:W-:-:S02]  /*5a00*/  IADD3.X R20, PT, PT, R34, UR11, RZ, P0, !PT ;  /* 0x0000000b22147c10 */ /* 0x000fc400087fe4ff */
[----:B------:R-:W-:Y:S02]  /*5a10*/  IADD3.X R22, PT, PT, R3, UR11, RZ, P3, !PT ;  /* 0x0000000b03167c10 */ /* 0x000fe40009ffe4ff */
[----:B------:R-:W-:Y:S02]  /*5a20*/  IADD3.X R24, PT, PT, R29, UR13, RZ, P2, !PT ;  /* 0x0000000d1d187c10 */ /* 0x000fe400097fe4ff */
[----:B------:R-:W-:Y:S02]  /*5a30*/  IADD3.X R26, PT, PT, R26, UR13, RZ, P6, !PT ;  /* 0x0000000d1a1a7c10 */ /* 0x000fe4000b7fe4ff */
[----:B------:R-:W-:Y:S02]  /*5a40*/  IADD3.X R34, PT, PT, R34, UR13, RZ, P1, !PT ;  /* 0x0000000d22227c10 */ /* 0x000fe40008ffe4ff */
[----:B---3--:R-:W-:-:S07]  /*5a50*/  IADD3.X R3, PT, PT, R3, UR13, RZ, P4, !PT ;  /* 0x0000000d03037c10 */ /* 0x008fce000a7fe4ff */
.L_x_5861:
[----:B------:R-:W-:-:S04]  /*5a60*/  IADD3 R28, P0, PT, R0, R27, RZ ;  /* 0x0000001b001c7210 */ /* 0x000fc80007f1e0ff */
[----:B------:R-:W-:Y:S02]  /*5a70*/  IADD3.X R29, PT, PT, R2, R24, RZ, P0, !PT ;  /* 0x00000018021d7210 */ /* 0x000fe400007fe4ff */
[----:B------:R-:W-:-:S03]  /*5a80*/  IADD3 R30, P0, PT, R0, R23, RZ ;  /* 0x00000017001e7210 */ /* 0x000fc60007f1e0ff */
[----:B------:R-:W2:Y:S02]  /*5a90*/  LDG.E.U16 R28, desc[UR18][R28.64] ;  /* 0x000000121c1c7981 */ /* 0x000ea4000c1e1500 */
[----:B------:R-:W-:-:S05]  /*5aa0*/  IMAD.X R31, R2, 0x1, R10, P0 ;  /* 0x00000001021f7824 */ /* 0x000fca00000e060a */
[----:B------:R-:W3:Y:S01]  /*5ab0*/  LDG.E.U16 R30, desc[UR18][R30.64] ;  /* 0x000000121e1e7981 */ /* 0x000ee2000c1e1500 */
[----:B0-2---:R-:W-:Y:S01]  /*5ac0*/  IMAD.U32 R33, R28, 0x10000, RZ ;  /* 0x000100001c217824 */ /* 0x005fe200078e00ff */
[----:B---3--:R-:W-:-:S05]  /*5ad0*/  SHF.L.U32 R32, R30, 0x10, RZ ;  /* 0x000000101e207819 */ /* 0x008fca00000006ff */
[----:B------:R-:W-:-:S05]  /*5ae0*/  FFMA.FTZ R32, R32, -UR17, R33 ;  /* 0x8000001120207c23 */ /* 0x000fca0008010021 */
[----:B------:R-:W-:Y:S02]  /*5af0*/  F2FP.BF16.F32.PACK_AB R29, RZ, R32 ;  /* 0x00000020ff1d723e */ /* 0x000fe400000010ff */
[----:B------:R-:W-:Y:S02]  /*5b00*/  IADD3 R32, P0, PT, R0, R17, RZ ;  /* 0x0000001100207210 */ /* 0x000fe40007f1e0ff */
[----:B------:R-:W-:-:S03]  /*5b10*/  PRMT R31, R29, 0x7610, R31 ;  /* 0x000076101d1f7816 */ /* 0x000fc6000000001f */
[----:B------:R-:W-:Y:S01]  /*5b20*/  IMAD.X R33, R2, 0x1, R37, P0 ;  /* 0x0000000102217824 */ /* 0x000fe200000e0625 */
[----:B------:R-:W-:-:S04]  /*5b30*/  IADD3 R28, P0, PT, R0, R35, RZ ;  /* 0x00000023001c7210 */ /* 0x000fc80007f1e0ff */
[----:B------:R0:W-:Y:S01]  /*5b40*/  STG.E.U16 desc[UR18][R32.64], R31 ;  /* 0x0000001f20007986 */ /* 0x0001e2000c101512 */
[----:B------:R-:W-:Y:S01]  /*5b50*/  IMAD.X R29, R2, 0x1, R26, P0 ;  /* 0x00000001021d7824 */ /* 0x000fe200000e061a */
[----:B------:R-:W-:-:S04]  /*5b60*/  IADD3 R30, P0, PT, R0, R19, RZ ;  /* 0x00000013001e7210 */ /* 0x000fc80007f1e0ff */
[----:B------:R-:W2:Y:S01]  /*5b70*/  LDG.E.U16 R28, desc[UR18][R28.64] ;  /* 0x000000121c1c7981 */ /* 0x000ea2000c1e1500 */
[----:B0-----:R-:W-:-:S05]  /*5b80*/  IADD3.X R31, PT, PT, R2, R25, RZ, P0, !PT ;  /* 0x00000019021f7210 */ /* 0x001fca00007fe4ff */
[----:B------:R-:W3:Y:S01]  /*5b90*/  LDG.E.U16 R30, desc[UR18][R30.64] ;  /* 0x000000121e1e7981 */ /* 0x000ee2000c1e1500 */
[----:B------:R-:W-:-:S04]  /*5ba0*/  IADD3 R32, P0, PT, R0, R15, RZ ;  /* 0x0000000f00207210 */ /* 0x000fc80007f1e0ff */
[----:B------:R-:W-:Y:S01]  /*5bb0*/  IADD3.X R33, PT, PT, R2, R21, RZ, P0, !PT ;  /* 0x0000001502217210 */ /* 0x000fe200007fe4ff */
[----:B--2---:R-:W-:Y:S01]  /*5bc0*/  IMAD.U32 R29, R28, 0x10000, RZ ;  /* 0x000100001c1d7824 */ /* 0x004fe200078e00ff */
[----:B------:R-:W-:Y:S01]  /*5bd0*/  IADD3 R28, P0, PT, R0, R18, RZ ;  /* 0x00000012001c7210 */ /* 0x000fe20007f1e0ff */
[----:B---3--:R-:W-:-:S04]  /*5be0*/  IMAD.U32 R36, R30, 0x10000, RZ ;  /* 0x000100001e247824 */ /* 0x008fc800078e00ff */
[----:B------:R-:W-:Y:S01]  /*5bf0*/  FFMA.FTZ R36, R36, -UR17, R29 ;  /* 0x8000001124247c23 */ /* 0x000fe2000801001d */
[----:B------:R-:W-:-:S04]  /*5c00*/  IMAD.X R29, R2, 0x1, R3, P0 ;  /* 0x00000001021d7824 */ /* 0x000fc800000e0603 */
[----:B------:R-:W-:Y:S02]  /*5c10*/  F2FP.BF16.F32.PACK_AB R36, RZ, R36 ;  /* 0x00000024ff24723e */ /* 0x000fe400000010ff */
[----:B------:R-:W-:Y:S02]  /*5c20*/  IADD3 R30, P0, PT, R0, R14, RZ ;  /* 0x0000000e001e7210 */ /* 0x000fe40007f1e0ff */
[----:B------:R-:W-:-:S05]  /*5c30*/  PRMT R31, R36, 0x7610, R31 ;  /* 0x00007610241f7816 */ /* 0x000fca000000001f */
[----:B------:R0:W-:Y:S04]  /*5c40*/  STG.E.U16 desc[UR18][R32.64], R31 ;  /* 0x0000001f20007986 */ /* 0x0001e8000c101512 */
[----:B------:R-:W2:Y:S01]  /*5c50*/  LDG.E.U16 R28, desc[UR18][R28.64] ;  /* 0x000000121c1c7981 */ /* 0x000ea2000c1e1500 */
[----:B0-----:R-:W-:-:S05]  /*5c60*/  IMAD.X R31, R2, 0x1, R22, P0 ;  /* 0x00000001021f7824 */ /* 0x001fca00000e0616 */
[----:B------:R-:W3:Y:S01]  /*5c70*/  LDG.E.U16 R30, desc[UR18][R30.64] ;  /* 0x000000121e1e7981 */ /* 0x000ee2000c1e1500 */
[----:B------:R-:W-:-:S05]  /*5c80*/  IADD3 R32, P0, PT, R0, R8, RZ ;  /* 0x0000000800207210 */ /* 0x000fca0007f1e0ff */
[----:B------:R-:W-:Y:S01]  /*5c90*/  IMAD.X R33, R2, 0x1, R16, P0 ;  /* 0x0000000102217824 */ /* 0x000fe200000e0610 */
[----:B--2---:R-:W-:Y:S02]  /*5ca0*/  SHF.L.U32 R29, R28, 0x10, RZ ;  /* 0x000000101c1d7819 */ /* 0x004fe400000006ff */
[----:B------:R-:W-:Y:S01]  /*5cb0*/  IADD3 R28, P0, PT, R0, R11, RZ ;  /* 0x0000000b001c7210 */ /* 0x000fe20007f1e0ff */
[----:B---3--:R-:W-:-:S04]  /*5cc0*/  IMAD.U32 R36, R30, 0x10000, RZ ;  /* 0x000100001e247824 */ /* 0x008fc800078e00ff */
[----:B------:R-:W-:Y:S01]  /*5cd0*/  FFMA.FTZ R36, R36, -UR17, R29 ;  /* 0x8000001124247c23 */ /* 0x000fe2000801001d */
[----:B------:R-:W-:-:S04]  /*5ce0*/  IADD3.X R29, PT, PT, R2, R34, RZ, P0, !PT ;  /* 0x00000022021d7210 */ /* 0x000fc800007fe4ff */
        /* <DEDUP_REMOVED lines=9> */
[----:B------:R-:W-:-:S04]  /*5d80*/  IADD3 R4, P0, PT, R13, R4, RZ ;  /* 0x000000040d047210 */ /* 0x000fc80007f1e0ff */
[----:B------:R-:W-:Y:S02]  /*5d90*/  IADD3.X R5, PT, PT, R6, R5, RZ, P0, !PT ;  /* 0x0000000506057210 */ /* 0x000fe400007fe4ff */
[----:B------:R-:W-:-:S04]  /*5da0*/  ISETP.GE.U32.AND P0, PT, R4, UR4, PT ;  /* 0x0000000404007c0c */ /* 0x000fc8000bf06070 */
[----:B------:R-:W-:Y:S01]  /*5db0*/  ISETP.GE.AND.EX P0, PT, R5, UR6, PT, P0 ;  /* 0x0000000605007c0c */ /* 0x000fe2000bf06300 */
[----:B--2---:R-:W-:Y:S01]  /*5dc0*/  IMAD.U32 R29, R28, 0x10000, RZ ;  /* 0x000100001c1d7824 */ /* 0x004fe200078e00ff */
[----:B---3--:R-:W-:-:S05]  /*5dd0*/  SHF.L.U32 R36, R30, 0x10, RZ ;  /* 0x000000101e247819 */ /* 0x008fca00000006ff */
[----:B------:R-:W-:Y:S01]  /*5de0*/  FFMA.FTZ R36, R36, -UR17, R29 ;  /* 0x8000001124247c23 */ /* 0x000fe2000801001d */
[----:B------:R-:W-:-:S04]  /*5df0*/  IMAD.U32 R29, RZ, RZ, UR22 ;  /* 0x00000016ff1d7e24 */ /* 0x000fc8000f8e00ff */
[----:B------:R-:W-:Y:S02]  /*5e00*/  F2FP.BF16.F32.PACK_AB R36, RZ, R36 ;  /* 0x00000024ff24723e */ /* 0x000fe400000010ff */
[----:B------:R-:W-:-:S03]  /*5e10*/  LEA R0, P1, R29, R0, 0x3 ;  /* 0x000000001d007211 */ /* 0x000fc600078218ff */
[----:B------:R0:W-:Y:S01]  /*5e20*/  STG.E.U16 desc[UR18][R32.64], R36 ;  /* 0x0000002420007986 */ /* 0x0001e2000c101512 */
[----:B------:R-:W-:Y:S01]  /*5e30*/  LEA.HI.X R2, R29, R2, RZ, 0x3, P1 ;  /* 0x000000021d027211 */ /* 0x000fe200008f1cff */
[----:B------:R-:W-:Y:S08]  /*5e40*/  @!P0 BRA `(.L_x_5861) ;  /* 0xfffffffc00048947 */ /* 0x000ff0000383ffff */
[----:B------:R-:W-:Y:S05]  /*5e50*/  EXIT ;  /* 0x000000000000794d */ /* 0x000fea0003800000 */
        .weak           $__internal_26_$__cuda_sm20_div_u64
        .type           $__internal_26_$__cuda_sm20_div_u64,@function
        .size           $__internal_26_$__cuda_sm20_div_u64,($__internal_27_$__cuda_sm20_rem_u64 - $__internal_26_$__cuda_sm20_div_u64)
$__internal_26_$__cuda_sm20_div_u64:
[----:B------:R-:W-:Y:S02]  /*5e60*/  IMAD.MOV.U32 R22, RZ, RZ, R8 ;  /* 0x000000ffff167224 */ /* 0x000fe400078e0008 */
[----:B------:R-:W-:-:S04]  /*5e70*/  IMAD.U32 R23, RZ, RZ, UR4 ;  /* 0x00000004ff177e24 */ /* 0x000fc8000f8e00ff */
[----:B------:R-:W0:Y:S02]  /*5e80*/  I2F.U64.RP R22, R22 ;  /* 0x0000001600167312 */ /* 0x000e240000309000 */
[----:B0-----:R-:W0:Y:S02]  /*5e90*/  MUFU.RCP R17, R22 ;  /* 0x0000001600117308 */ /* 0x001e240000001000 */
[----:B0-----:R-:W-:-:S15]  /*5ea0*/  IADD3 R19, PT, PT, R17, 0x1ffffffe, RZ ;  /* 0x1ffffffe11137810 */ /* 0x001fde0007ffe0ff */
[----:B------:R-:W-:-:S15]  /*5eb0*/  NOP ;  /* 0x0000000000007918 */ /* 0x000fde0000000000 */
[----:B------:R-:W-:-:S15]  /*5ec0*/  NOP ;  /* 0x0000000000007918 */ /* 0x000fde0000000000 */
[----:B------:R-:W-:-:S15]  /*5ed0*/  NOP ;  /* 0x0000000000007918 */ /* 0x000fde0000000000 */
[----:B------:R-:W0:Y:S02]  /*5ee0*/  F2I.U64.TRUNC R18, R19 ;  /* 0x0000001300127311 */ /* 0x000e24000020d800 */
[----:B0-----:R-:W-:-:S04]  /*5ef0*/  IMAD.WIDE.U32 R20, R18, R8, RZ ;  /* 0x0000000812147225 */ /* 0x001fc800078e00ff */
[----:B------:R-:W-:Y:S01]  /*5f00*/  IMAD R21, R18, UR4, R21 ;  /* 0x0000000412157c24 */ /* 0x000fe2000f8e0215 */
[----:B------:R-:W-:-:S03]  /*5f10*/  IADD3 R17, P0, PT, RZ, -R20, RZ ;  /* 0x80000014ff117210 */ /* 0x000fc60007f1e0ff */
[----:B------:R-:W-:Y:S02]  /*5f20*/  IMAD R21, R19, R8, R21 ;  /* 0x0000000813157224 */ /* 0x000fe400078e0215 */
[----:B------:R-:W-:-:S04]  /*5f30*/  IMAD.HI.U32 R20, R18, R17, RZ ;  /* 0x0000001112147227 */ /* 0x000fc800078e00ff */
[----:B------:R-:W-:Y:S02]  /*5f40*/  IMAD.X R25, RZ, RZ, ~R21, P0 ;  /* 0x000000ffff197224 */ /* 0x000fe400000e0e15 */
[----:B------:R-:W-:Y:S02]  /*5f50*/  IMAD.MOV.U32 R21, RZ, RZ, R18 ;  /* 0x000000ffff157224 */ /* 0x000fe400078e0012 */
[----:B------:R-:W-:-:S04]  /*5f60*/  IMAD.WIDE.U32 R20, P0, R18, R25, R20 ;  /* 0x0000001912147225 */ /* 0x000fc80007800014 */
[C---:B------:R-:W-:Y:S02]  /*5f70*/  IMAD R18, R19.reuse, R25, RZ ;  /* 0x0000001913127224 */ /* 0x040fe400078e02ff */
[----:B------:R-:W-:-:S04]  /*5f80*/  IMAD.HI.U32 R21, P1, R19, R17, R20 ;  /* 0x0000001113157227 */ /* 0x000fc80007820014 */
[----:B------:R-:W-:Y:S01]  /*5f90*/  IMAD.HI.U32 R25, R19, R25, RZ ;  /* 0x0000001913197227 */ /* 0x000fe200078e00ff */
[----:B------:R-:W-:-:S04]  /*5fa0*/  IADD3 R21, P2, PT, R18, R21, RZ ;  /* 0x0000001512157210 */ /* 0x000fc80007f5e0ff */
[----:B------:R-:W-:Y:S01]  /*5fb0*/  IADD3.X R17, PT, PT, R25, R19, RZ, P0, !PT ;  /* 0x0000001319117210 */ /* 0x000fe200007fe4ff */
        /* <DEDUP_REMOVED lines=10> */
[----:B------:R-:W-:Y:S02]  /*6060*/  HFMA2 R19, -RZ, RZ, 0, 0 ;  /* 0x00000000ff137431 */ /* 0x000fe400000001ff */
        /* <DEDUP_REMOVED lines=12> */
[----:B------:R-:W-:Y:S02]  /*6130*/  IMAD.X R21, RZ, RZ, R21, P1 ;  /* 0x000000ffff157224 */ /* 0x000fe400008e0615 */
[----:B------:R-:W-:Y:S01]  /*6140*/  IMAD R20, R17, UR4, R19 ;  /* 0x0000000411147c24 */ /* 0x000fe2000f8e0213 */
[----:B------:R-:W-:-:S03]  /*6150*/  IADD3 R19, P1, PT, -R18, R10, RZ ;  /* 0x0000000a12137210 */ /* 0x000fc60007f3e1ff */
[-C--:B------:R-:W-:Y:S01]  /*6160*/  IMAD R20, R21, R8.reuse, R20 ;  /* 0x0000000815147224 */ /* 0x080fe200078e0214 */
[----:B------:R-:W-:-:S04]  /*6170*/  ISETP.GE.U32.AND P0, PT, R19, R8, PT ;  /* 0x000000081300720c */ /* 0x000fc80003f06070 */
[----:B------:R-:W-:Y:S02]  /*6180*/  IADD3.X R9, PT, PT, ~R20, R9, RZ, P1, !PT ;  /* 0x0000000914097210 */ /* 0x000fe40000ffe5ff */
[----:B------:R-:W-:Y:S02]  /*6190*/  IADD3 R20, P2, PT, R17, 0x1, RZ ;  /* 0x0000000111147810 */ /* 0x000fe40007f5e0ff */
[----:B------:R-:W-:Y:S02]  /*61a0*/  IADD3 R22, P1, PT, -R8, R19, RZ ;  /* 0x0000001308167210 */ /* 0x000fe40007f3e1ff */
[C---:B------:R-:W-:Y:S01]  /*61b0*/  ISETP.GE.U32.AND.EX P0, PT, R9.reuse, UR4, PT, P0 ;  /* 0x0000000409007c0c */ /* 0x040fe2000bf06100 */
[----:B------:R-:W-:Y:S01]  /*61c0*/  IMAD.X R18, RZ, RZ, R21, P2 ;  /* 0x000000ffff127224 */ /* 0x000fe200010e0615 */
[----:B------:R-:W-:Y:S02]  /*61d0*/  IADD3.X R10, PT, PT, R9, ~UR4, RZ, P1, !PT ;  /* 0x80000004090a7c10 */ /* 0x000fe40008ffe4ff */
[----:B------:R-:W-:-:S02]  /*61e0*/  SEL R17, R20, R17, P0 ;  /* 0x0000001114117207 */ /* 0x000fc40000000000 */
[----:B------:R-:W-:Y:S02]  /*61f0*/  SEL R19, R22, R19, P0 ;  /* 0x0000001316137207 */ /* 0x000fe40000000000 */
[----:B------:R-:W-:Y:S02]  /*6200*/  SEL R9, R10, R9, P0 ;  /* 0x000000090a097207 */ /* 0x000fe40000000000 */
[----:B------:R-:W-:Y:S02]  /*6210*/  SEL R21, R18, R21, P0 ;  /* 0x0000001512157207 */ /* 0x000fe40000000000 */
[----:B------:R-:W-:Y:S02]  /*6220*/  IADD3 R10, P2, PT, R17, 0x1, RZ ;  /* 0x00000001110a7810 */ /* 0x000fe40007f5e0ff */
[----:B------:R-:W-:Y:S02]  /*6230*/  ISETP.GE.U32.AND P0, PT, R19, R8, PT ;  /* 0x000000081300720c */ /* 0x000fe40003f06070 */
[----:B------:R-:W-:Y:S01]  /*6240*/  ISETP.NE.U32.AND P1, PT, R8, RZ, PT ;  /* 0x000000ff0800720c */ /* 0x000fe20003f25070 */
[----:B------:R-:W-:Y:S01]  /*6250*/  IMAD.X R8, RZ, RZ, R21, P2 ;  /* 0x000000ffff087224 */ /* 0x000fe200010e0615 */
[----:B------:R-:W-:Y:S01]  /*6260*/  ISETP.GE.U32.AND.EX P0, PT, R9, UR4, PT, P0 ;  /* 0x0000000409007c0c */ /* 0x000fe2000bf06100 */
[----:B------:R-:W-:Y:S01]  /*6270*/  IMAD.MOV.U32 R9, RZ, RZ, 0x0 ;  /* 0x00000000ff097424 */ /* 0x000fe200078e00ff */
[----:B------:R-:W-:-:S02]  /*6280*/  ISETP.NE.AND.EX P1, PT, RZ, UR4, PT, P1 ;  /* 0x00000004ff007c0c */ /* 0x000fc4000bf25310 */
[----:B------:R-:W-:Y:S02]  /*6290*/  SEL R10, R10, R17, P0 ;  /* 0x000000110a0a7207 */ /* 0x000fe40000000000 */
[----:B------:R-:W-:Y:S02]  /*62a0*/  SEL R17, R8, R21, P0 ;  /* 0x0000001508117207 */ /* 0x000fe40000000000 */
[----:B------:R-:W-:Y:S02]  /*62b0*/  MOV R8, R12 ;  /* 0x0000000c00087202 */ /* 0x000fe40000000f00 */
[----:B------:R-:W-:Y:S02]  /*62c0*/  SEL R10, R10, 0xffffffff, P1 ;  /* 0xffffffff0a0a7807 */ /* 0x000fe40000800000 */
[----:B------:R-:W-:Y:S01]  /*62d0*/  SEL R17, R17, 0xffffffff, P1 ;  /* 0xffffffff11117807 */ /* 0x000fe20000800000 */
[----:B------:R-:W-:Y:S06]  /*62e0*/  RET.REL.NODEC R8 `(_ZN2at6native43_GLOBAL__N__9ae7fba5_10_SoftMax_cu_9f978f6320cunn_SoftMaxBackwardILi8EN3c108BFloat16EfS4_NS1_23SoftMaxBackwardEpilogueEEEvPT0_PKT2_SA_l) ;  /* 0xffffff9c08447950 */ /* 0x000fec0003c3ffff */
        .weak           $__internal_27_$__cuda_sm20_rem_u64
        .type           $__internal_27_$__cuda_sm20_rem_u64,@function
        .size           $__internal_27_$__cuda_sm20_rem_u64,(.L_x_11531 - $__internal_27_$__cuda_sm20_rem_u64)
$__internal_27_$__cuda_sm20_rem_u64:
[----:B------:R-:W-:Y:S01]  /*62f0*/  MOV R16, R13 ;  /* 0x0000000d00107202 */ /* 0x000fe20000000f00 */
[----:B------:R-:W-:-:S05]  /*6300*/  IMAD.U32 R17, RZ, RZ, UR6 ;  /* 0x00000006ff117e24 */ /* 0x000fca000f8e00ff */
        /* <DEDUP_REMOVED lines=20> */
[----:B------:R-:W-:Y:S01]  /*6450*/  IMAD.WIDE.U32 R10, R15, R13, RZ ;  /* 0x0000000d0f0a7225 */ /* 0x000fe200078e00ff */
[----:B------:R-:W-:-:S03]  /*6460*/  IADD3.X R16, PT, PT, RZ, RZ, R14, P2, P1 ;  /* 0x000000ffff107210 */ /* 0x000fc600017e240e */
[----:B------:R-:W-:Y:S01]  /*6470*/  IMAD R11, R15, UR6, R11 ;  /* 0x000000060f0b7c24 */ /* 0x000fe2000f8e020b */
[----:B------:R-:W-:-:S03]  /*6480*/  IADD3 R17, P0, PT, RZ, -R10, RZ ;  /* 0x8000000aff117210 */ /* 0x000fc60007f1e0ff */
        /* <DEDUP_REMOVED lines=9> */
[----:B------:R-:W-:Y:S02]  /*6520*/  HFMA2 R11, -RZ, RZ, 0, 0 ;  /* 0x00000000ff0b7431 */ /* 0x000fe400000001ff */
[----:B------:R-:W-:Y:S01]  /*6530*/  IMAD.HI.U32 R10, R15, R9, RZ ;  /* 0x000000090f0a7227 */ /* 0x000fe200078e00ff */
[----:B------:R-:W-:-:S03]  /*6540*/  IADD3.X R17, PT, PT, RZ, RZ, R16, P2, P1 ;  /* 0x000000ffff117210 */ /* 0x000fc600017e2410 */
[----:B------:R-:W-:-:S04]  /*6550*/  IMAD.WIDE.U32 R10, R15, R12, R10 ;  /* 0x0000000c0f0a7225 */ /* 0x000fc800078e000a */
[C---:B------:R-:W-:Y:S02]  /*6560*/  IMAD R15, R17.reuse, R12, RZ ;  /* 0x0000000c110f7224 */ /* 0x040fe400078e02ff */
[----:B------:R-:W-:-:S04]  /*6570*/  IMAD.HI.U32 R10, P0, R17, R9, R10 ;  /* 0x00000009110a7227 */ /* 0x000fc8000780000a */
[----:B------:R-:W-:Y:S01]  /*6580*/  IMAD.HI.U32 R14, R17, R12, RZ ;  /* 0x0000000c110e7227 */ /* 0x000fe200078e00ff */
[----:B------:R-:W-:-:S03]  /*6590*/  IADD3 R15, P1, PT, R15, R10, RZ ;  /* 0x0000000a0f0f7210 */ /* 0x000fc60007f3e0ff */
[----:B------:R-:W-:Y:S02]  /*65a0*/  IMAD.X R14, RZ, RZ, R14, P0 ;  /* 0x000000ffff0e7224 */ /* 0x000fe400000e060e */
[----:B------:R-:W-:-:S03]  /*65b0*/  IMAD.WIDE.U32 R10, R15, R13, RZ ;  /* 0x0000000d0f0a7225 */ /* 0x000fc600078e00ff */
[----:B------:R-:W-:Y:S01]  /*65c0*/  IADD3.X R14, PT, PT, RZ, R14, RZ, P1, !PT ;  /* 0x0000000eff0e7210 */ /* 0x000fe20000ffe4ff */
[----:B------:R-:W-:Y:S01]  /*65d0*/  IMAD R15, R15, UR6, R11 ;  /* 0x000000060f0f7c24 */ /* 0x000fe2000f8e020b */
[----:B------:R-:W-:Y:S02]  /*65e0*/  IADD3 R16, P1, PT, -R10, R9, RZ ;  /* 0x000000090a107210 */ /* 0x000fe40007f3e1ff */
[----:B------:R-:W-:Y:S01]  /*65f0*/  MOV R9, 0x0 ;  /* 0x0000000000097802 */ /* 0x000fe20000000f00 */
[-C--:B------:R-:W-:Y:S01]  /*6600*/  IMAD R15, R14, R13.reuse, R15 ;  /* 0x0000000d0e0f7224 */ /* 0x080fe200078e020f */
[----:B------:R-:W-:-:S03]  /*6610*/  ISETP.GE.U32.AND P0, PT, R16, R13, PT ;  /* 0x0000000d1000720c */ /* 0x000fc60003f06070 */
[----:B------:R-:W-:Y:S01]  /*6620*/  IMAD.X R15, R12, 0x1, ~R15, P1 ;  /* 0x000000010c0f7824 */ /* 0x000fe200008e0e0f */
[----:B------:R-:W-:-:S04]  /*6630*/  IADD3 R10, P1, PT, -R13, R16, RZ ;  /* 0x000000100d0a7210 */ /* 0x000fc80007f3e1ff */
[C---:B------:R-:W-:Y:S02]  /*6640*/  ISETP.GE.U32.AND.EX P0, PT, R15.reuse, UR6, PT, P0 ;  /* 0x000000060f007c0c */ /* 0x040fe4000bf06100 */
[----:B------:R-:W-:Y:S02]  /*6650*/  IADD3.X R12, PT, PT, R15, ~UR6, RZ, P1, !PT ;  /* 0x800000060f0c7c10 */ /* 0x000fe40008ffe4ff */
[----:B------:R-:W-:Y:S02]  /*6660*/  SEL R10, R10, R16, P0 ;  /* 0x000000100a0a7207 */ /* 0x000fe40000000000 */
[----:B------:R-:W-:Y:S02]  /*6670*/  SEL R12, R12, R15, P0 ;  /* 0x0000000f0c0c7207 */ /* 0x000fe40000000000 */
[----:B------:R-:W-:Y:S02]  /*6680*/  ISETP.GE.U32.AND P0, PT, R10, R13, PT ;  /* 0x0000000d0a00720c */ /* 0x000fe40003f06070 */
[----:B------:R-:W-:-:S02]  /*6690*/  IADD3 R14, P2, PT, -R13, R10, RZ ;  /* 0x0000000a0d0e7210 */ /* 0x000fc40007f5e1ff */
[----:B------:R-:W-:Y:S02]  /*66a0*/  ISETP.NE.U32.AND P1, PT, R13, RZ, PT ;  /* 0x000000ff0d00720c */ /* 0x000fe40003f25070 */
[C---:B------:R-:W-:Y:S02]  /*66b0*/  ISETP.GE.U32.AND.EX P0, PT, R12.reuse, UR6, PT, P0 ;  /* 0x000000060c007c0c */ /* 0x040fe4000bf06100 */
[----:B------:R-:W-:Y:S02]  /*66c0*/  IADD3.X R15, PT, PT, R12, ~UR6, RZ, P2, !PT ;  /* 0x800000060c0f7c10 */ /* 0x000fe400097fe4ff */
[----:B------:R-:W-:Y:S02]  /*66d0*/  ISETP.NE.AND.EX P1, PT, RZ, UR6, PT, P1 ;  /* 0x00000006ff007c0c */ /* 0x000fe4000bf25310 */
[----:B------:R-:W-:Y:S02]  /*66e0*/  SEL R14, R14, R10, P0 ;  /* 0x0000000a0e0e7207 */ /* 0x000fe40000000000 */
[----:B------:R-:W-:-:S02]  /*66f0*/  SEL R15, R15, R12, P0 ;  /* 0x0000000c0f0f7207 */ /* 0x000fc40000000000 */
[----:B------:R-:W-:Y:S02]  /*6700*/  SEL R14, R14, 0xffffffff, P1 ;  /* 0xffffffff0e0e7807 */ /* 0x000fe40000800000 */
[----:B------:R-:W-:Y:S01]  /*6710*/  SEL R15, R15, 0xffffffff, P1 ;  /* 0xffffffff0f0f7807 */ /* 0x000fe20000800000 */
[----:B------:R-:W-:Y:S06]  /*6720*/  RET.REL.NODEC R8 `(_ZN2at6native43_GLOBAL__N__9ae7fba5_10_SoftMax_cu_9f978f6320cunn_SoftMaxBackwardILi8EN3c108BFloat16EfS4_NS1_23SoftMaxBackwardEpilogueEEEvPT0_PKT2_SA_l) ;  /* 0xffffff9808347950 */ /* 0x000fec0003c3ffff */
.L_x_5862:
        /* <DEDUP_REMOVED lines=13> */
.L_x_11531:


//--------------------- .text._ZN2at6native43_GLOBAL__N__9ae7fba5_10_SoftMax_cu_9f978f6324cunn_SoftMaxBackwardSmemILi8EN3c108BFloat16EfS4_NS1_23SoftMaxBackwardEpilogueEEEvPT0_PKT2_SA_l --------------------------
	.section	.text._ZN2at6native43_GLOBAL__N__9ae7fba5_10_SoftMax_cu_9f978f6324cunn_SoftMaxBackwardSmemILi8EN3c108BFloat16EfS4_NS1_23SoftMaxBackwardEpilogueEEEvPT0_PKT2_SA_l,"ax",@progbits
	.align	128
.text._ZN2at6native43_GLOBAL__N__9ae7fba5_10_SoftMax_cu_9f978f6324cunn_SoftMaxBackwardSmemILi8EN3c108BFloat16EfS4_NS1_23SoftMaxBackwardEpilogueEEEvPT0_PKT2_SA_l:
        .type           _ZN2at6native43_GLOBAL__N__9ae7fba5_10_SoftMax_cu_9f978f6324cunn_SoftMaxBackwardSmemILi8EN3c108BFloat16EfS4_NS1_23SoftMaxBackwardEpilogueEEEvPT0_PKT2_SA_l,@function
        .size           _ZN2at6native43_GLOBAL__N__9ae7fba5_10_SoftMax_cu_9f978f6324cunn_SoftMaxBackwardSmemILi8EN3c108BFloat16EfS4_NS1_23SoftMaxBackwardEpilogueEEEvPT0_PKT2_SA_l,(.L_x_11534 - _ZN2at6native43_GLOBAL__N__9ae7fba5_10_SoftMax_cu_9f978f6324cunn_SoftMaxBackwardSmemILi8EN3c108BFloat16EfS4_NS1_23SoftMaxBackwardEpilogueEEEvPT0_PKT2_SA_l)
        .other          _ZN2at6native43_GLOBAL__N__9ae7fba5_10_SoftMax_cu_9f978f6324cunn_SoftMaxBackwardSmemILi8EN3c108BFloat16EfS4_NS1_23SoftMaxBackwardEpilogueEEEvPT0_PKT2_SA_l,@"STO_CUDA_ENTRY STV_DEFAULT"
_ZN2at6native43_GLOBAL__N__9ae7fba5_10_SoftMax_cu_9f978f6324cunn_SoftMaxBackwardSmemILi8EN3c108BFloat16EfS4_NS1_23SoftMaxBackwardEpilogueEEEvPT0_PKT2_SA_l:
        /* <DEDUP_REMOVED lines=9> */
[----:B------:R-:W-:Y:S02]  /*0090*/  USHF.L.U32 UR14, UR8, 0x1, URZ ;  /* 0x00000001080e7899 */ /* 0x000fe400080006ff */
[----:B------:R-:W-:Y:S01]  /*00a0*/  UIMAD UR15, UR11, UR7, UR9 ;  /* 0x000000070b0f72a4 */ /* 0x000fe2000f8e0209 */
[----:B0-----:R-:W-:Y:S01]  /*00b0*/  SHF.L.U32 R2, R0, 0x3, RZ ;  /* 0x0000000300027819 */ /* 0x001fe200000006ff */
[----:B--2---:R-:W-:Y:S02]  /*00c0*/  UIADD3 UR12, UP0, UPT, UR14, UR16, URZ ;  /* 0x000000100e0c7290 */ /* 0x004fe4000ff1e0ff */
[----:B------:R-:W-:Y:S01]  /*00d0*/  USHF.L.U64.HI UR15, UR8, 0x1, UR15 ;  /* 0x00000001080f7899 */ /* 0x000fe2000801020f */
[----:B------:R-:W-:Y:S01]  /*00e0*/  ISETP.GE.U32.AND P0, PT, R2, UR6, PT ;  /* 0x0000000602007c0c */ /* 0x000fe2000bf06070 */
[----:B------:R-:W-:Y:S01]  /*00f0*/  UIADD3 UR9, UP1, UPT, UR14, UR18, URZ ;  /* 0x000000120e097290 */ /* 0x000fe2000ff3e0ff */
[----:B------:R-:W-:Y:S02]  /*0100*/  UMOV UR8, 0x400 ;  /* 0x0000040000087882 */ /* 0x000fe40000000000 */
[----:B------:R-:W-:Y:S01]  /*0110*/  ISETP.GE.AND.EX P0, PT, RZ, UR7, PT, P0 ;  /* 0x00000007ff007c0c */ /* 0x000fe2000bf06300 */
[----:B------:R-:W-:-:S02]  /*0120*/  UIADD3.X UR13, UPT, UPT, UR15, UR17, URZ, UP0, !UPT ;  /* 0x000000110f0d7290 */ /* 0x000fc400087fe4ff */
[----:B---3--:R-:W-:Y:S02]  /*0130*/  ULEA UR8, UR10, UR8, 0x18 ;  /* 0x000000080a087291 */ /* 0x008fe4000f8ec0ff */
[----:B------:R-:W-:Y:S02]  /*0140*/  UIADD3 UR4, UP0, UPT, UR14, UR4, URZ ;  /* 0x000000040e047290 */ /* 0x000fe4000ff1e0ff */
[----:B------:R-:W-:Y:S01]  /*0150*/  UIADD3.X UR11, UPT, UPT, UR15, UR19, URZ, UP1, !UPT ;  /* 0x000000130f0b7290 */ /* 0x000fe20008ffe4ff */
[----:B------:R-:W0:Y:S01]  /*0160*/  LDCU.64 UR16, c[0x0][0x358] ;  /* 0x00006b00ff1077ac */ /* 0x000e220008000a00 */
[----:B------:R-:W-:Y:S02]  /*0170*/  ULEA UR10, UR6, UR8, 0x1 ;  /* 0x00000008060a7291 */ /* 0x000fe4000f8e08ff */
[----:B------:R-:W-:Y:S02]  /*0180*/  UIADD3.X UR5, UPT, UPT, UR15, UR5, URZ, UP0, !UPT ;  /* 0x000000050f057290 */ /* 0x000fe400087fe4ff */
[----:B------:R-:W-:Y:S10]  /*0190*/  @P0 BRA `(.L_x_5864) ;  /* 0x00000000008c0947 */ /* 0x000ff40003800000 */
[----:B------:R-:W1:Y:S01]  /*01a0*/  LDC R3, c[0x0][0x360] ;  /* 0x0000d800ff037b82 */ /* 0x000e620000000800 */
[----:B------:R-:W-:Y:S02]  /*01b0*/  HFMA2 R8, -RZ, RZ, 0, 0 ;  /* 0x00000000ff087431 */ /* 0x000fe400000001ff */
[----:B------:R-:W-:-:S07]  /*01c0*/  IMAD.MOV.U32 R2, RZ, RZ, R0 ;  /* 0x000000ffff027224 */ /* 0x000fce00078e0000 */
.L_x_5865:
[----:B------:R-:W-:Y:S01]  /*01d0*/  MOV R4, UR4 ;  /* 0x0000000400047c02 */ /* 0x000fe20008000f00 */
[----:B------:R-:W-:-:S04]  /*01e0*/  IMAD.U32 R5, RZ, RZ, UR5 ;  /* 0x00000005ff057e24 */ /* 0x000fc8000f8e00ff */
[----:B------:R-:W-:-:S06]  /*01f0*/  IMAD.WIDE R4, R2, 0x10, R4 ;  /* 0x0000001002047825 */ /* 0x000fcc00078e0204 */
[----:B0-----:R-:W2:Y:S02]  /*0200*/  LDG.E.128 R4, desc[UR16][R4.64] ;  /* 0x0000001004047981 */ /* 0x001ea4000c1e1d00 */
[C---:B--2---:R-:W-:Y:S02]  /*0210*/  PRMT R9, R4.reuse, 0x7632, R9 ;  /* 0x0000763204097816 */ /* 0x044fe40000000009 */
[----:B------:R-:W-:Y:S02]  /*0220*/  SHF.L.U32 R11, R4, 0x10, RZ ;  /* 0x00000010040b7819 */ /* 0x000fe400000006ff */
[----:B------:R-:W-:Y:S01]  /*0230*/  SHF.L.U32 R13, R5, 0x10, RZ ;  /* 0x00000010050d7819 */ /* 0x000fe200000006ff */
[----:B------:R-:W-:Y:S01]  /*0240*/  IMAD.U32 R10, R9, 0x10000, RZ ;  /* 0x00010000090a7824 */ /* 0x000fe200078e00ff */
[----:B------:R-:W-:Y:S01]  /*0250*/  LEA R9, R2, UR8, 0x4 ;  /* 0x0000000802097c11 */ /* 0x000fe2000f8e20ff */
[----:B------:R-:W-:Y:S01]  /*0260*/  FADD.FTZ R11, R11, R8 ;  /* 0x000000080b0b7221 */ /* 0x000fe20000010000 */
[----:B-1----:R-:W-:-:S02]  /*0270*/  IADD3 R2, PT, PT, R3, R2, RZ ;  /* 0x0000000203027210 */ /* 0x002fc40007ffe0ff */
[----:B------:R-:W-:Y:S01]  /*0280*/  PRMT R8, R5, 0x7632, R8 ;  /* 0x0000763205087816 */ /* 0x000fe20000000008 */
[----:B------:R-:W-:Y:S01]  /*0290*/  FADD.FTZ R10, R11, R10 ;  /* 0x0000000a0b0a7221 */ /* 0x000fe20000010000 */
[----:B------:R-:W-:Y:S01]  /*02a0*/  SHF.L.U32 R12, R2, 0x3, RZ ;  /* 0x00000003020c7819 */ /* 0x000fe200000006ff */
[----:B------:R0:W-:Y:S02]  /*02b0*/  STS.128 [R9], R4 ;  /* 0x0000000409007388 */ /* 0x0001e40000000c00 */
[----:B------:R-:W-:Y:S02]  /*02c0*/  IMAD.U32 R11, R8, 0x10000, RZ ;  /* 0x00010000080b7824 */ /* 0x000fe400078e00ff */
[----:B------:R-:W-:Y:S01]  /*02d0*/  FADD.FTZ R10, R10, R13 ;  /* 0x0000000d0a0a7221 */ /* 0x000fe20000010000 */
[----:B------:R-:W-:Y:S01]  /*02e0*/  ISETP.GE.U32.AND P1, PT, R12, UR6, PT ;  /* 0x000000060c007c0c */ /* 0x000fe2000bf26070 */
[----:B------:R-:W-:Y:S01]  /*02f0*/  IMAD.U32 R13, R6, 0x10000, RZ ;  /* 0x00010000060d7824 */ /* 0x000fe200078e00ff */
[----:B------:R-:W-:Y:S01]  /*0300*/  SHF.R.S32.HI R12, RZ, 0x1f, R12 ;  /* 0x0000001fff0c7819 */ /* 0x000fe2000001140c */
[----:B------:R-:W-:Y:S01]  /*0310*/  FADD.FTZ R10, R10, R11 ;  /* 0x0000000b0a0a7221 */ /* 0x000fe20000010000 */
[----:B------:R-:W-:-:S02]  /*0320*/  PRMT R8, R6, 0x7632, R8 ;  /* 0x0000763206087816 */ /* 0x000fc40000000008 */
[----:B------:R-:W-:Y:S01]  /*0330*/  ISETP.GE.AND.EX P1, PT, R12, UR7, PT, P1 ;  /* 0x000000070c007c0c */ /* 0x000fe2000bf26310 */
[----:B------:R-:W-:Y:S02]  /*0340*/  FADD.FTZ R10, R10, R13 ;  /* 0x0000000d0a0a7221 */ /* 0x000fe40000010000 */
[----:B------:R-:W-:Y:S01]  /*0350*/  IMAD.U32 R11, R8, 0x10000, RZ ;  /* 0x00010000080b7824 */ /* 0x000fe200078e00ff */
[C---:B------:R-:W-:Y:S02]  /*0360*/  PRMT R8, R7.reuse, 0x7632, R8 ;  /* 0x0000763207087816 */ /* 0x040fe40000000008 */
[----:B0-----:R-:W-:Y:S01]  /*0370*/  SHF.L.U32 R7, R7, 0x10, RZ ;  /* 0x0000001007077819 */ /* 0x001fe200000006ff */
[----:B------:R-:W-:Y:S02]  /*0380*/  FADD.FTZ R10, R10, R11 ;  /* 0x0000000b0a0a7221 */ /* 0x000fe40000010000 */
[----:B------:R-:W-:Y:S02]  /*0390*/  IMAD.U32 R8, R8, 0x10000, RZ ;  /* 0x0001000008087824 */ /* 0x000fe400078e00ff */
[----:B------:R-:W-:-:S04]  /*03a0*/  FADD.FTZ R7, R10, R7 ;  /* 0x000000070a077221 */ /* 0x000fc80000010000 */
[----:B------:R-:W-:Y:S01]  /*03b0*/  FADD.FTZ R8, R7, R8 ;  /* 0x0000000807087221 */ /* 0x000fe20000010000 */
[----:B------:R-:W-:Y:S06]  /*03c0*/  @!P1 BRA `(.L_x_5865) ;  /* 0xfffffffc00809947 */ /* 0x000fec000383ffff */
.L_x_5864:
[----:B0-----:R-:W-:Y:S05]  /*03d0*/  BSYNC.RECONVERGENT B0 ;  /* 0x0000000000007941 */ /* 0x001fea0003800200 */
.L_x_5863:
[----:B------:R-:W0:Y:S01]  /*03e0*/  SHFL.DOWN PT, R3, R8, 0x10, 0x1f ;  /* 0x0a001f0008037f89 */ /* 0x000e2200000e0000 */
[----:B------:R-:W-:Y:S01]  /*03f0*/  BAR.SYNC.DEFER_BLOCKING 0x0 ;  /* 0x0000000000007b1d */ /* 0x000fe20000010000 */
[----:B------:R-:W-:-:S05]  /*0400*/  LOP3.LUT P1, R6, R0, 0x1f, RZ, 0xc0, !PT ;  /* 0x0000001f00067812 */ /* 0x000fca000782c0ff */
[----:B------:R-:W1:Y:S01]  /*0410*/  LDCU UR5, c[0x0][0x360] ;  /* 0x00006c00ff0577ac */ /* 0x000e620008000800 */
[----:B0-----:R-:W-:Y:S01]  /*0420*/  FADD.FTZ R3, R3, R8 ;  /* 0x0000000803037221 */ /* 0x001fe20000010000 */
[----:B-1----:R-:W-:-:S04]  /*0430*/  USHF.R.U32.HI UR4, URZ, 0x5, UR5 ;  /* 0x00000005ff047899 */ /* 0x002fc80008011605 */
[----:B------:R-:W0:Y:S02]  /*0440*/  SHFL.DOWN PT, R2, R3, 0x8, 0x1f ;  /* 0x09001f0003027f89 */ /* 0x000e2400000e0000 */
[----:B------:R-:W-:-:S13]  /*0450*/  ISETP.GE.U32.AND P2, PT, R0, UR4, PT ;  /* 0x0000000400007c0c */ /* 0x000fda000bf46070 */
[----:B------:R-:W-:Y:S01]  /*0460*/  @!P2 LEA R6, R6, UR10, 0x2 ;  /* 0x0000000a0606ac11 */ /* 0x000fe2000f8e10ff */
[----:B0-----:R-:W-:Y:S01]  /*0470*/  FADD.FTZ R2, R3, R2 ;  /* 0x0000000203027221 */ /* 0x001fe20000010000 */
[----:B------:R-:W-:-:S04]  /*0480*/  @!P1 LEA.HI R3, R0, UR10, RZ, 0x1d ;  /* 0x0000000a00039c11 */ /* 0x000fc8000f8fe8ff */
[----:B------:R-:W0:Y:S02]  /*0490*/  SHFL.DOWN PT, R5, R2, 0x4, 0x1f ;  /* 0x08801f0002057f89 */ /* 0x000e2400000e0000 */
[----:B0-----:R-:W-:Y:S01]  /*04a0*/  FADD.FTZ R5, R2, R5 ;  /* 0x0000000502057221 */ /* 0x001fe20000010000 */
[----:B------:R-:W-:-:S04]  /*04b0*/  MOV R2, RZ ;  /* 0x000000ff00027202 */ /* 0x000fc80000000f00 */
        /* <DEDUP_REMOVED lines=20> */
.L_x_5874:
[----:B------:R-:W-:Y:S01]  /*0600*/  ISETP.NE.AND P1, PT, R0, RZ, PT ;  /* 0x000000ff0000720c */ /* 0x000fe20003f25270 */
[----:B-1----:R-:W-:-:S12]  /*0610*/  FADD.FTZ R7, R6, R7 ;  /* 0x0000000706077221 */ /* 0x002fd80000010000 */
[----:B------:R2:W-:Y:S02]  /*0620*/  @!P1 STS [UR10], R7 ;  /* 0x00000007ff009988 */ /* 0x0005e4000800080a */
.L_x_5866:
[----:B------:R-:W-:Y:S05]  /*0630*/  WARPSYNC.ALL ;  /* 0x0000000000007948 */ /* 0x000fea0003800000 */
[----:B------:R-:W-:Y:S06]  /*0640*/  BAR.SYNC.DEFER_BLOCKING 0x0 ;  /* 0x0000000000007b1d */ /* 0x000fec0000010000 */
[----:B------:R-:W-:Y:S05]  /*0650*/  @P0 EXIT ;  /* 0x000000000000094d */ /* 0x000fea0003800000 */
[----:B-1----:R-:W1:Y:S02]  /*0660*/  LDS R2, [UR10] ;  /* 0x0000000aff027984 */ /* 0x002e640008000800 */
.L_x_5868:
[----:B------:R-:W-:Y:S01]  /*0670*/  MOV R5, UR11 ;  /* 0x0000000b00057c02 */ /* 0x000fe20008000f00 */
[----:B------:R-:W-:-:S04]  /*0680*/  IMAD.U32 R4, RZ, RZ, UR9 ;  /* 0x00000009ff047e24 */ /* 0x000fc8000f8e00ff */
[----:B------:R-:W-:-:S06]  /*0690*/  IMAD.WIDE R4, R0, 0x10, R4 ;  /* 0x0000001000047825 */ /* 0x000fcc00078e0204 */
[----:B0-2---:R-:W2:Y:S01]  /*06a0*/  LDG.E.128 R4, desc[UR16][R4.64] ;  /* 0x0000001004047981 */ /* 0x005ea2000c1e1d00 */
[----:B------:R-:W-:-:S06]  /*06b0*/  LEA R8, R0, UR8, 0x4 ;  /* 0x0000000800087c11 */ /* 0x000fcc000f8e20ff */
[----:B------:R-:W0:Y:S02]  /*06c0*/  LDS.128 R8, [R8] ;  /* 0x0000000008087984 */ /* 0x000e240000000c00 */
[C---:B0-----:R-:W-:Y:S01]  /*06d0*/  PRMT R12, R11.reuse, 0x7632, R12 ;  /* 0x000076320b0c7816 */ /* 0x041fe2000000000c */
[----:B------:R-:W-:Y:S01]  /*06e0*/  IMAD.U32 R19, R11, 0x10000, RZ ;  /* 0x000100000b137824 */ /* 0x000fe200078e00ff */
[C---:B------:R-:W-:Y:S01]  /*06f0*/  SHF.L.U32 R18, R10.reuse, 0x10, RZ ;  /* 0x000000100a127819 */ /* 0x040fe200000006ff */
[C---:B------:R-:W-:Y:S01]  /*0700*/  IMAD.U32 R16, R9.reuse, 0x10000, RZ ;  /* 0x0001000009107824 */ /* 0x040fe200078e00ff */
[----:B------:R-:W-:Y:S02]  /*0710*/  PRMT R11, R10, 0x7632, R11 ;  /* 0x000076320a0b7816 */ /* 0x000fe4000000000b */
[----:B------:R-:W-:Y:S02]  /*0720*/  PRMT R10, R9, 0x7632, R10 ;  /* 0x00007632090a7816 */ /* 0x000fe4000000000a */
[----:B------:R-:W-:-:S02]  /*0730*/  PRMT R9, R8, 0x7632, R9 ;  /* 0x0000763208097816 */ /* 0x000fc40000000009 */
[----:B------:R-:W-:Y:S02]  /*0740*/  SHF.L.U32 R3, R8, 0x10, RZ ;  /* 0x0000001008037819 */ /* 0x000fe400000006ff */
[C---:B--2---:R-:W-:Y:S02]  /*0750*/  SHF.L.U32 R17, R6.reuse, 0x10, RZ ;  /* 0x0000001006117819 */ /* 0x044fe400000006ff */
[----:B------:R-:W-:Y:S02]  /*0760*/  PRMT R8, R6, 0x7632, R8 ;  /* 0x0000763206087816 */ /* 0x000fe40000000008 */
[----:B------:R-:W-:Y:S01]  /*0770*/  PRMT R14, R5, 0x7632, R14 ;  /* 0x00007632050e7816 */ /* 0x000fe2000000000e */
[----:B-1----:R-:W-:Y:S01]  /*0780*/  FFMA.FTZ R6, -R2, R17, R18 ;  /* 0x0000001102067223 */ /* 0x002fe20000010112 */
[----:B------:R-:W-:Y:S01]  /*0790*/  IMAD.U32 R18, R12, 0x10000, RZ ;  /* 0x000100000c127824 */ /* 0x000fe200078e00ff */
[----:B------:R-:W-:Y:S01]  /*07a0*/  PRMT R13, R7, 0x7632, R13 ;  /* 0x00007632070d7816 */ /* 0x000fe2000000000d */
[----:B------:R-:W-:Y:S01]  /*07b0*/  IMAD.U32 R12, R10, 0x10000, RZ ;  /* 0x000100000a0c7824 */ /* 0x000fe200078e00ff */
[----:B------:R-:W-:Y:S01]  /*07c0*/  SHF.L.U32 R10, R9, 0x10, RZ ;  /* 0x00000010090a7819 */ /* 0x000fe200000006ff */
[----:B------:R-:W-:Y:S01]  /*07d0*/  IMAD.U32 R5, R5, 0x10000, RZ ;  /* 0x0001000005057824 */ /* 0x000fe200078e00ff */
[----:B------:R-:W-:Y:S01]  /*07e0*/  PRMT R15, R4, 0x7632, R15 ;  /* 0x00007632040f7816 */ /* 0x000fe2000000000f */
[----:B------:R-:W-:Y:S01]  /*07f0*/  IMAD.U32 R9, R14, 0x10000, RZ ;  /* 0x000100000e097824 */ /* 0x000fe200078e00ff */
[----:B------:R-:W-:Y:S01]  /*0800*/  SHF.L.U32 R4, R4, 0x10, RZ ;  /* 0x0000001004047819 */ /* 0x000fe200000006ff */
[C---:B------:R-:W-:Y:S01]  /*0810*/  FFMA.FTZ R5, -R2.reuse, R5, R16 ;  /* 0x0000000502057223 */ /* 0x040fe20000010110 */
[----:B------:R-:W-:Y:S01]  /*0820*/  SHF.L.U32 R16, R11, 0x10, RZ ;  /* 0x000000100b107819 */ /* 0x000fe200000006ff */
[----:B------:R-:W-:Y:S01]  /*0830*/  FFMA.FTZ R12, -R2, R9, R12 ;  /* 0x00000009020c7223 */ /* 0x000fe2000001010c */
[----:B------:R-:W-:Y:S01]  /*0840*/  SHF.L.U32 R11, R8, 0x10, RZ ;  /* 0x00000010080b7819 */ /* 0x000fe200000006ff */
[----:B------:R-:W-:Y:S01]  /*0850*/  IMAD.U32 R7, R7, 0x10000, RZ ;  /* 0x0001000007077824 */ /* 0x000fe200078e00ff */
[----:B------:R-:W-:Y:S01]  /*0860*/  SHF.L.U32 R15, R15, 0x10, RZ ;  /* 0x000000100f0f7819 */ /* 0x000fe200000006ff */
[----:B------:R-:W-:Y:S01]  /*0870*/  IMAD.U32 R13, R13, 0x10000, RZ ;  /* 0x000100000d0d7824 */ /* 0x000fe200078e00ff */
[----:B------:R-:W-:Y:S01]  /*0880*/  MOV R9, UR13 ;  /* 0x0000000d00097c02 */ /* 0x000fe20008000f00 */
[----:B------:R-:W-:-:S02]  /*0890*/  IMAD.U32 R8, RZ, RZ, UR12 ;  /* 0x0000000cff087e24 */ /* 0x000fc4000f8e00ff */
[C---:B------:R-:W-:Y:S01]  /*08a0*/  FFMA.FTZ R7, -R2.reuse, R7, R19 ;  /* 0x0000000702077223 */ /* 0x040fe20000010113 */
[C---:B------:R-:W-:Y:S01]  /*08b0*/  FFMA.FTZ R4, -R2.reuse, R4, R3 ;  /* 0x0000000402047223 */ /* 0x040fe20000010103 */
[C---:B------:R-:W-:Y:S01]  /*08c0*/  FFMA.FTZ R18, -R2.reuse, R13, R18 ;  /* 0x0000000d02127223 */ /* 0x040fe20000010112 */
[C---:B------:R-:W-:Y:S01]  /*08d0*/  FFMA.FTZ R11, -R2.reuse, R11, R16 ;  /* 0x0000000b020b7223 */ /* 0x040fe20000010110 */
[----:B------:R-:W-:Y:S01]  /*08e0*/  FFMA.FTZ R15, -R2, R15, R10 ;  /* 0x0000000f020f7223 */ /* 0x000fe2000001010a */
[----:B------:R-:W-:Y:S01]  /*08f0*/  IMAD.WIDE R8, R0, 0x10, R8 ;  /* 0x0000001000087825 */ /* 0x000fe200078e0208 */
[----:B------:R-:W-:Y:S02]  /*0900*/  F2FP.BF16.F32.PACK_AB R5, R12, R5 ;  /* 0x000000050c05723e */ /* 0x000fe400000010ff */
[----:B------:R-:W-:Y:S01]  /*0910*/  F2FP.BF16.F32.PACK_AB R7, R18, R7 ;  /* 0x000000071207723e */ /* 0x000fe200000010ff */
[----:B------:R-:W-:Y:S01]  /*0920*/  VIADD R0, R0, UR5 ;  /* 0x0000000500007c36 */ /* 0x000fe20008000000 */
[----:B------:R-:W-:-:S02]  /*0930*/  F2FP.BF16.F32.PACK_AB R6, R11, R6 ;  /* 0x000000060b06723e */ /* 0x000fc400000010ff */
[----:B------:R-:W-:Y:S02]  /*0940*/  F2FP.BF16.F32.PACK_AB R4, R15, R4 ;  /* 0x000000040f04723e */ /* 0x000fe400000010ff */
[----:B------:R-:W-:-:S03]  /*0950*/  SHF.L.U32 R3, R0, 0x3, RZ ;  /* 0x0000000300037819 */ /* 0x000fc600000006ff */
[----:B------:R3:W-:Y:S01]  /*0960*/  STG.E.128 desc[UR16][R8.64], R4 ;  /* 0x0000000408007986 */ /* 0x0007e2000c101d10 */
[----:B------:R-:W-:Y:S02]  /*0970*/  ISETP.GE.U32.AND P0, PT, R3, UR6, PT ;  /* 0x0000000603007c0c */ /* 0x000fe4000bf06070 */
[----:B------:R-:W-:-:S04]  /*0980*/  SHF.R.S32.HI R3, RZ, 0x1f, R3 ;  /* 0x0000001fff037819 */ /* 0x000fc80000011403 */
[----:B------:R-:W-:-:S13]  /*0990*/  ISETP.GE.AND.EX P0, PT, R3, UR7, PT, P0 ;  /* 0x0000000703007c0c */ /* 0x000fda000bf06300 */
[----:B---3--:R-:W-:Y:S05]  /*09a0*/  @!P0 BRA `(.L_x_5868) ;  /* 0xfffffffc00308947 */ /* 0x008fea000383ffff */
[----:B------:R-:W-:Y:S05]  /*09b0*/  EXIT ;  /* 0x000000000000794d */ /* 0x000fea0003800000 */
.L_x_5867:
[----:B------:R-:W-:Y:S02]  /*09c0*/  IMAD.MOV.U32 R9, RZ, RZ, 0x10 ;  /* 0x00000010ff097424 */ /* 0x000fe400078e00ff */
[----:B------:R-:W-:Y:S02]  /*09d0*/  HFMA2 R11, -RZ, RZ, 0, 1.847743988037109375e-06 ;  /* 0x0000001fff0b7431 */ /* 0x000fe400000001ff */
[----:B------:R-:W-:-:S07]  /*09e0*/  IMAD.MOV.U32 R8, RZ, RZ, -0x1 ;  /* 0xffffffffff087424 */ /* 0x000fce00078e00ff */
[----:B-1----:R-:W-:Y:S05]  /*09f0*/  WARPSYNC.COLLECTIVE R8, `(.L_x_5869) ;  /* 0x0000000008087348 */ /* 0x002fea0003c00000 */
[----:B-1----:R0:W1:Y:S02]  /*0a00*/  SHFL.DOWN P1, R7, R2, R9, R11 ;  /* 0x0800000902077389 */ /* 0x002064000002000b */
[----:B01----:R-:W-:Y:S05]  /*0a10*/  ENDCOLLECTIVE ;  /* 0x000000000000791b */ /* 0x003fea0003800000 */
.L_x_5869:
[----:B------:R-:W-:Y:S01]  /*0a20*/  HFMA2 R9, -RZ, RZ, 0, 4.76837158203125e-07 ;  /* 0x00000008ff097431 */ /* 0x000fe200000001ff */
[----:B------:R-:W-:-:S05]  /*0a30*/  MOV R3, R7 ;  /* 0x0000000700037202 */ /* 0x000fca0000000f00 */
[----:B------:R-:W-:-:S04]  /*0a40*/  FADD.FTZ R3, R3, R2 ;  /* 0x0000000203037221 */ /* 0x000fc80000010000 */
[----:B------:R-:W-:-:S07]  /*0a50*/  IMAD.MOV.U32 R2, RZ, RZ, R3 ;  /* 0x000000ffff027224 */ /* 0x000fce00078e0003 */
[----:B------:R-:W-:Y:S05]  /*0a60*/  WARPSYNC.COLLECTIVE R8, `(.L_x_5870) ;  /* 0x0000000008087348 */ /* 0x000fea0003c00000 */
[----:B------:R0:W1:Y:S02]  /*0a70*/  SHFL.DOWN P1, R7, R2, R9, R11 ;  /* 0x0800000902077389 */ /* 0x000064000002000b */
[----:B01----:R-:W-:Y:S05]  /*0a80*/  ENDCOLLECTIVE ;  /* 0x000000000000791b */ /* 0x003fea0003800000 */
.L_x_5870:
[----:B------:R-:W-:Y:S02]  /*0a90*/  IMAD.MOV.U32 R9, RZ, RZ, 0x4 ;  /* 0x00000004ff097424 */ /* 0x000fe400078e00ff */
[----:B------:R-:W-:-:S04]  /*0aa0*/  IMAD.MOV.U32 R4, RZ, RZ, R7 ;  /* 0x000000ffff047224 */ /* 0x000fc800078e0007 */
[----:B------:R-:W-:-:S05]  /*0ab0*/  FADD.FTZ R4, R3, R4 ;  /* 0x0000000403047221 */ /* 0x000fca0000010000 */
[----:B------:R-:W-:-:S07]  /*0ac0*/  MOV R2, R4 ;  /* 0x0000000400027202 */ /* 0x000fce0000000f00 */
[----:B------:R-:W-:Y:S05]  /*0ad0*/  WARPSYNC.COLLECTIVE R8, `(.L_x_5871) ;  /* 0x0000000008087348 */ /* 0x000fea0003c00000 */
[----:B------:R0:W1:Y:S02]  /*0ae0*/  SHFL.DOWN P1, R7, R2, R9, R11 ;  /* 0x0800000902077389 */ /* 0x000064000002000b */
[----:B01----:R-:W-:Y:S05]  /*0af0*/  ENDCOLLECTIVE ;  /* 0x000000000000791b */ /* 0x003fea0003800000 */
.L_x_5871:
[----:B------:R-:W-:Y:S01]  /*0b00*/  HFMA2 R9, -RZ, RZ, 0, 1.1920928955078125e-07 ;  /* 0x00000002ff097431 */ /* 0x000fe200000001ff */
[----:B------:R-:W-:-:S05]  /*0b10*/  MOV R5, R7 ;  /* 0x0000000700057202 */ /* 0x000fca0000000f00 */
[----:B------:R-:W-:-:S04]  /*0b20*/  FADD.FTZ R5, R4, R5 ;  /* 0x0000000504057221 */ /* 0x000fc80000010000 */
[----:B------:R-:W-:-:S07]  /*0b30*/  IMAD.MOV.U32 R2, RZ, RZ, R5 ;  /* 0x000000ffff027224 */ /* 0x000fce00078e0005 */
[----:B------:R-:W-:Y:S05]  /*0b40*/  WARPSYNC.COLLECTIVE R8, `(.L_x_5872) ;  /* 0x0000000008087348 */ /* 0x000fea0003c00000 */
[----:B------:R0:W1:Y:S02]  /*0b50*/  SHFL.DOWN P1, R7, R2, R9, R11 ;  /* 0x0800000902077389 */ /* 0x000064000002000b */
[----:B01----:R-:W-:Y:S05]  /*0b60*/  ENDCOLLECTIVE ;  /* 0x000000000000791b */ /* 0x003fea0003800000 */
.L_x_5872:
[----:B------:R-:W-:Y:S02]  /*0b70*/  HFMA2 R9, -RZ, RZ, 0, 5.9604644775390625e-08 ;  /* 0x00000001ff097431 */ /* 0x000fe400000001ff */
[----:B------:R-:W-:-:S04]  /*0b80*/  IMAD.MOV.U32 R6, RZ, RZ, R7 ;  /* 0x000000ffff067224 */ /* 0x000fc800078e0007 */
[----:B------:R-:W-:-:S05]  /*0b90*/  FADD.FTZ R6, R5, R6 ;  /* 0x0000000605067221 */ /* 0x000fca0000010000 */
[----:B------:R-:W-:-:S07]  /*0ba0*/  MOV R2, R6 ;  /* 0x0000000600027202 */ /* 0x000fce0000000f00 */
[----:B------:R-:W-:Y:S05]  /*0bb0*/  WARPSYNC.COLLECTIVE R8, `(.L_x_5873) ;  /* 0x0000000008087348 */ /* 0x000fea0003c00000 */
[----:B------:R0:W1:Y:S02]  /*0bc0*/  SHFL.DOWN P1, R7, R2, R9, R11 ;  /* 0x0800000902077389 */ /* 0x000064000002000b */
[----:B01----:R-:W-:Y:S05]  /*0bd0*/  ENDCOLLECTIVE ;  /* 0x000000000000791b */ /* 0x003fea0003800000 */
.L_x_5873:
[----:B------:R-:W-:Y:S05]  /*0be0*/  BRA `(.L_x_5874) ;  /* 0xfffffff800847947 */ /* 0x000fea000383ffff */
.L_x_5875:
        /* <DEDUP_REMOVED lines=9> */
.L_x_11534:


//--------------------- .text._ZN2at6native43_GLOBAL__N__9ae7fba5_10_SoftMax_cu_9f978f6320cunn_SoftMaxBackwardILi4EN3c104HalfEffNS1_23SoftMaxBackwardEpilogueEEEvPT0_PKT2_SA_l --------------------------
	.section	.text._ZN2at6native43_GLOBAL__N__9ae7fba5_10_SoftMax_cu_9f978f6320cunn_SoftMaxBackwardILi4EN3c104HalfEffNS1_23SoftMaxBackwardEpilogueEEEvPT0_PKT2_SA_l,"ax",@progbits
	.align	128
.text._ZN2at6native43_GLOBAL__N__9ae7fba5_10_SoftMax_cu_9f978f6320cunn_SoftMaxBackwardILi4EN3c104HalfEffNS1_23SoftMaxBackwardEpilogueEEEvPT0_PKT2_SA_l:
        .type           _ZN2at6native43_GLOBAL__N__9ae7fba5_10_SoftMax_cu_9f978f6320cunn_SoftMaxBackwardILi4EN3c104HalfEffNS1_23SoftMaxBackwardEpilogueEEEvPT0_PKT2_SA_l,@function
        .size           _ZN2at6native43_GLOBAL__N__9ae7fba5_10_SoftMax_cu_9f978f6320cunn_SoftMaxBackwardILi4EN3c104HalfEffNS1_23SoftMaxBackwardEpilogueEEEvPT0_PKT2_SA_l,(.L_x_11535 - _ZN2at6native43_GLOBAL__N__9ae7fba5_10_SoftMax_cu_9f978f6320cunn_SoftMaxBackwardILi4EN3c104HalfEffNS1_23SoftMaxBackwardEpilogueEEEvPT0_PKT2_SA_l)
        .other          _ZN2at6native43_GLOBAL__N__9ae7fba5_10_SoftMax_cu_9f978f6320cunn_SoftMaxBackwardILi4EN3c104HalfEffNS1_23SoftMaxBackwardEpilogueEEEvPT0_PKT2_SA_l,@"STO_CUDA_ENTRY STV_DEFAULT"
_ZN2at6native43_GLOBAL__N__9ae7fba5_10_SoftMax_cu_9f978f6320cunn_SoftMaxBackwardILi4EN3c104HalfEffNS1_23SoftMaxBackwardEpilogueEEEvPT0_PKT2_SA_l:
        /* <DEDUP_REMOVED lines=51> */
.L_x_5878:
        /* <DEDUP_REMOVED lines=26> */
.L_x_5881:
        /* <DEDUP_REMOVED lines=10> */
.L_x_5880:
[----:B------:R-:W-:Y:S05]  /*0570*/  BSYNC.RECONVERGENT B1 ;  /* 0x0000000000017941 */ /* 0x000fea0003800200 */
.L_x_5879:
[----:B------:R-:W-:-:S13]  /*0580*/  ISETP.GE.AND P0, PT, R14, R7, PT ;  /* 0x000000070e00720c */ /* 0x000fda0003f06270 */
[----:B------:R-:W-:Y:S05]  /*0590*/  @P0 BRA `(.L_x_5882) ;  /* 0x0000000c00940947 */ /* 0x000fea0003800000 */
[----:B------:R-:W-:Y:S01]  /*05a0*/  BSSY.RECONVERGENT B1, `(.L_x_5883) ;  /* 0x0000007000017945 */ /* 0x000fe20003800200 */
.L_x_5884:
[----:B------:R-:W-:-:S06]  /*05b0*/  IMAD.WIDE R8, R14, 0x4, R12 ;  /* 0x000000040e087825 */ /* 0x000fcc00078e020c */
[----:B------:R-:W2:Y:S01]  /*05c0*/  LDG.E R8, desc[UR10][R8.64] ;  /* 0x0000000a08087981 */ /* 0x000ea2000c1e1900 */
[----:B------:R-:W-:-:S05]  /*05d0*/  VIADD R14, R14, UR7 ;  /* 0x000000070e0e7c36 */ /* 0x000fca0008000000 */
[----:B------:R-:W-:Y:S01]  /*05e0*/  ISETP.GE.AND P0, PT, R14, R7, PT ;  /* 0x000000070e00720c */ /* 0x000fe20003f06270 */
[----:B--2---:R-:W-:-:S12]  /*05f0*/  FADD.FTZ R15, R8, R15 ;  /* 0x0000000f080f7221 */ /* 0x004fd80000010000 */
[----:B------:R-:W-:Y:S05]  /*0600*/  @!P0 BRA `(.L_x_5884) ;  /* 0xfffffffc00e88947 */ /* 0x000fea000383ffff */
[----:B------:R-:W-:Y:S05]  /*0610*/  BSYNC.RECONVERGENT B1 ;  /* 0x0000000000017941 */ /* 0x000fea0003800200 */
.L_x_5883:
[----:B------:R-:W-:Y:S05]  /*0620*/  BRA `(.L_x_5882) ;  /* 0x0000000c00707947 */ /* 0x000fea0003800000 */
.L_x_5877:
        /* <DEDUP_REMOVED lines=25> */
.L_x_5885:
        /* <DEDUP_REMOVED lines=23> */
.L_x_5886:
[----:B------:R-:W-:Y:S01]  /*0930*/  IMAD.MOV.U32 R12, RZ, RZ, R6 ;  /* 0x000000ffff0c7224 */ /* 0x000fe200078e0006 */
[----:B------:R-:W-:Y:S01]  /*0940*/  MOV R4, 0x970 ;  /* 0x0000097000047802 */ /* 0x000fe20000000f00 */
[----:B------:R-:W-:-:S06]  /*0950*/  UMOV UR4, UR7 ;  /* 0x0000000700047c82 */ /* 0x000fcc0008000000 */
[----:B0-----:R-:W-:Y:S05]  /*0960*/  CALL.REL.NOINC `($__internal_29_$__cuda_sm20_rem_u64) ;  /* 0x0000005000847944 */ /* 0x001fea0003c00000 */
.L_x_5887:
        /* <DEDUP_REMOVED lines=16> */
.L_x_5890:
        /* <DEDUP_REMOVED lines=16> */
.L_x_5889:
[----:B------:R-:W-:Y:S05]  /*0b70*/  BSYNC.RECONVERGENT B1 ;  /* 0x0000000000017941 */ /* 0x000fea0003800200 */
.L_x_5888:
        /* <DEDUP_REMOVED lines=41> */
.L_x_5892:
[----:B------:R-:W-:Y:S02]  /*0e10*/  MOV R4, UR12 ;  /* 0x0000000c00047c02 */ /* 0x000fe40008000f00 */
[----:B------:R-:W-:-:S07]  /*0e20*/  MOV R8, 0xe40 ;  /* 0x00000e4000087802 */ /* 0x000fce0000000f00 */
[----:B------:R-:W-:Y:S05]  /*0e30*/  CALL.REL.NOINC `($__internal_28_$__cuda_sm20_div_u64) ;  /* 0x00000048002c7944 */ /* 0x000fea0003c00000 */
[----:B------:R-:W-:-:S07]  /*0e40*/  IMAD.MOV.U32 R8, RZ, RZ, R4 ;  /* 0x000000ffff087224 */ /* 0x000fce00078e0004 */
.L_x_5893:
[----:B------:R-:W-:Y:S05]  /*0e50*/  BSYNC.RECONVERGENT B1 ;  /* 0x0000000000017941 */ /* 0x000fea0003800200 */
.L_x_5891:
        /* <DEDUP_REMOVED lines=29> */
.L_x_5896:
[----:B------:R-:W-:Y:S01]  /*1030*/  IMAD.MOV.U32 R11, RZ, RZ, R6 ;  /* 0x000000ffff0b7224 */ /* 0x000fe200078e0006 */
[----:B------:R-:W-:Y:S01]  /*1040*/  MOV R10, UR8 ;  /* 0x00000008000a7c02 */ /* 0x000fe20008000f00 */
[----:B------:R-:W-:Y:S01]  /*1050*/  IMAD.U32 R4, RZ, RZ, UR7 ;  /* 0x00000007ff047e24 */ /* 0x000fe2000f8e00ff */
[----:B------:R-:W-:-:S07]  /*1060*/  MOV R8, 0x1080 ;  /* 0x0000108000087802 */ /* 0x000fce0000000f00 */
[----:B------:R-:W-:Y:S05]  /*1070*/  CALL.REL.NOINC `($__internal_28_$__cuda_sm20_div_u64) ;  /* 0x00000044009c7944 */ /* 0x000fea0003c00000 */
[----:B------:R-:W-:Y:S02]  /*1080*/  IMAD.MOV.U32 R10, RZ, RZ, R4 ;  /* 0x000000ffff0a7224 */ /* 0x000fe400078e0004 */
[----:B------:R-:W-:-:S07]  /*1090*/  IMAD.MOV.U32 R11, RZ, RZ, R9 ;  /* 0x000000ffff0b7224 */ /* 0x000fce00078e0009 */
.L_x_5897:
        /* <DEDUP_REMOVED lines=11> */
.L_x_5898:
        /* <DEDUP_REMOVED lines=13> */
.L_x_5895:
[----:B------:R-:W-:Y:S05]  /*1220*/  BSYNC.RECONVERGENT B1 ;  /* 0x0000000000017941 */ /* 0x000fea0003800200 */
.L_x_5894:
[----:B------:R-:W-:-:S04]  /*1230*/  ISETP.GE.U32.AND P0, PT, R23, 0x3, PT ;  /* 0x000000031700780c */ /* 0x000fc80003f06070 */
[----:B------:R-:W-:-:S13]  /*1240*/  ISETP.GE.U32.AND.EX P0, PT, R28, RZ, PT, P0 ;  /* 0x000000ff1c00720c */ /* 0x000fda0003f06100 */
[----:B------:R-:W-:Y:S05]  /*1250*/  @!P0 BRA `(.L_x_5882) ;  /* 0x0000000000648947 */ /* 0x000fea0003800000 */
[----:B------:R-:W-:Y:S02]  /*1260*/  IMAD.U32 R23, RZ, RZ, UR12 ;  /* 0x0000000cff177e24 */ /* 0x000fe4000f8e00ff */
[----:B------:R-:W-:-:S03]  /*1270*/  IMAD.U32 R7, RZ, RZ, UR12 ;  /* 0x0000000cff077e24 */ /* 0x000fc6000f8e00ff */
[----:B------:R-:W-:Y:S01]  /*1280*/  SHF.R.U32.HI R23, RZ, 0x1e, R23 ;  /* 0x0000001eff177819 */ /* 0x000fe20000011617 */
[----:B------:R-:W-:-:S07]  /*1290*/  IMAD.SHL.U32 R7, R7, 0x4, RZ ;  /* 0x0000000407077824 */ /* 0x000fce00078e00ff */
.L_x_5899:
        /* <DEDUP_REMOVED lines=21> */
.L_x_5882:
[----:B------:R-:W-:Y:S05]  /*13f0*/  BSYNC.RECONVERGENT B0 ;  /* 0x0000000000007941 */ /* 0x000fea0003800200 */
.L_x_5876:
        /* <DEDUP_REMOVED lines=61> */
.L_x_5900:
        /* <DEDUP_REMOVED lines=21> */
.L_x_5905:
        /* <DEDUP_REMOVED lines=24> */
.L_x_5904:
        /* <DEDUP_REMOVED lines=17> */
.L_x_5906:
        /* <DEDUP_REMOVED lines=12> */
.L_x_5907:
[----:B------:R-:W-:Y:S05]  /*1c70*/  BRA.U !UP1, `(.L_x_5903) ;  /* 0x0000000109207547 */ /* 0x000fea000b800000 */
[----:B------:R-:W-:Y:S02]  /*1c80*/  ULEA UR4, UR4, UR7, 0x2 ;  /* 0x0000000704047291 */ /* 0x000fe4000f8e10ff */
[----:B------:R-:W-:-:S12]  /*1c90*/  UIADD3 UR8, UPT, UPT, -UR8, URZ, URZ ;  /* 0x000000ff08087290 */ /* 0x000fd8000fffe1ff */
.L_x_5908:
[----:B------:R-:W2:Y:S01]  /*1ca0*/  LDS R8, [UR4] ;  /* 0x00000004ff087984 */ /* 0x000ea20008000800 */
[----:B------:R-:W-:Y:S02]  /*1cb0*/  UIADD3 UR8, UPT, UPT, UR8, 0x1, URZ ;  /* 0x0000000108087890 */ /* 0x000fe4000fffe0ff */
[----:B------:R-:W-:Y:S02]  /*1cc0*/  UIADD3 UR4, UPT, UPT, UR4, 0x4, URZ ;  /* 0x0000000404047890 */ /* 0x000fe4000fffe0ff */
[----:B------:R-:W-:Y:S01]  /*1cd0*/  UISETP.NE.AND UP0, UPT, UR8, URZ, UPT ;  /* 0x000000ff0800728c */ /* 0x000fe2000bf05270 */
[----:B--2---:R-:W-:-:S08]  /*1ce0*/  FADD.FTZ R23, R8, R23 ;  /* 0x0000001708177221 */ /* 0x004fd00000010000 */
[----:B------:R-:W-:Y:S05]  /*1cf0*/  BRA.U UP0, `(.L_x_5908) ;  /* 0xfffffffd00e87547 */ /* 0x000fea000b83ffff */
.L_x_5903:
[----:B------:R2:W-:Y:S02]  /*1d00*/  STS [UR7], R23 ;  /* 0x00000017ff007988 */ /* 0x0005e40008000807 */
.L_x_5902:
[----:B------:R-:W-:Y:S05]  /*1d10*/  BSYNC.RECONVERGENT B0 ;  /* 0x0000000000007941 */ /* 0x000fea0003800200 */
.L_x_5901:
        /* <DEDUP_REMOVED lines=62> */
[----:B------:R-:W-:-:S05]  /*2100*/  @P0 F2FP.F16.F32.PACK_AB R2, RZ, R2 ;  /* 0x00000002ff02023e */ /* 0x000fca00000000ff */
[----:B------:R0:W-:Y:S01]  /*2110*/  @P0 STG.E.U16 desc[UR10][R12.64], R2 ;  /* 0x000000020c000986 */ /* 0x0001e2000c10150a */
[----:B------:R-:W-:-:S04]  /*2120*/  IMAD.U32 R11, RZ, RZ, UR15 ;  /* 0x0000000fff0b7e24 */ /* 0x000fc8000f8e00ff */
[----:B------:R-:W-:-:S07]  /*2130*/  IMAD.WIDE.U32 R26, R11, 0x4, R26 ;  /* 0x000000040b1a7825 */ /* 0x000fce00078e001a */
.L_x_5911:
        /* <DEDUP_REMOVED lines=15> */
.L_x_5914:
        /* <DEDUP_REMOVED lines=8> */
[----:B------:R-:W-:Y:S01]  /*22b0*/  F2FP.F16.F32.PACK_AB R10, R3, R2 ;  /* 0x00000002030a723e */ /* 0x000fe200000000ff */
[----:B------:R-:W-:Y:S01]  /*22c0*/  IMAD.WIDE R2, R13, 0x8, R16 ;  /* 0x000000080d027825 */ /* 0x000fe200078e0210 */
[----:B------:R-:W-:Y:S02]  /*22d0*/  F2FP.F16.F32.PACK_AB R11, R7, R6 ;  /* 0x00000006070b723e */ /* 0x000fe400000000ff */
[----:B------:R-:W-:-:S03]  /*22e0*/  IADD3 R13, PT, PT, R13, UR15, RZ ;  /* 0x0000000f0d0d7c10 */ /* 0x000fc6000fffe0ff */
[----:B------:R0:W-:Y:S02]  /*22f0*/  STG.E.64 desc[UR10][R2.64], R10 ;  /* 0x0000000a02007986 */ /* 0x0001e4000c101b0a */
[----:B------:R-:W-:-:S05]  /*2300*/  IMAD.SHL.U32 R4, R13, 0x4, RZ ;  /* 0x000000040d047824 */ /* 0x000fca00078e00ff */
[----:B------:R-:W-:-:S13]  /*2310*/  ISETP.GE.AND P0, PT, R4, R21, PT ;  /* 0x000000150400720c */ /* 0x000fda0003f06270 */
[----:B0-----:R-:W-:Y:S05]  /*2320*/  @!P0 BRA `(.L_x_5914) ;  /* 0xfffffffc00c08947 */ /* 0x001fea000383ffff */
.L_x_5913:
[----:B------:R-:W-:Y:S05]  /*2330*/  BSYNC.RECONVERGENT B0 ;  /* 0x0000000000007941 */ /* 0x000fea0003800200 */
.L_x_5912:
[----:B------:R-:W-:-:S13]  /*2340*/  ISETP.GE.AND P0, PT, R15, R0, PT ;  /* 0x000000000f00720c */ /* 0x000fda0003f06270 */
[----:B------:R-:W-:Y:S05]  /*2350*/  @P0 EXIT ;  /* 0x000000000000094d */ /* 0x000fea0003800000 */
.L_x_5915:
[----:B------:R-:W-:-:S04]  /*2360*/  IMAD.WIDE R2, R15, 0x4, R26 ;  /* 0x000000040f027825 */ /* 0x000fc800078e021a */
[----:B------:R-:W-:Y:S02]  /*2370*/  IMAD.WIDE R4, R15, 0x4, R18 ;  /* 0x000000040f047825 */ /* 0x000fe400078e0212 */
[----:B------:R-:W3:Y:S04]  /*2380*/  LDG.E R2, desc[UR10][R2.64] ;  /* 0x0000000a02027981 */ /* 0x000ee8000c1e1900 */
[----:B------:R-:W3:Y:S02]  /*2390*/  LDG.E R5, desc[UR10][R4.64] ;  /* 0x0000000a04057981 */ /* 0x000ee4000c1e1900 */
[----:B---3--:R-:W-:-:S05]  /*23a0*/  FFMA.FTZ R6, R5, -UR12, R2 ;  /* 0x8000000c05067c23 */ /* 0x008fca0008010002 */
[----:B------:R-:W-:Y:S01]  /*23b0*/  F2FP.F16.F32.PACK_AB R3, RZ, R6 ;  /* 0x00000006ff03723e */ /* 0x000fe200000000ff */
[----:B------:R-:W-:-:S04]  /*23c0*/  IMAD.WIDE R6, R15, 0x2, R16 ;  /* 0x000000020f067825 */ /* 0x000fc800078e0210 */
[----:B------:R-:W-:Y:S01]  /*23d0*/  VIADD R15, R15, UR15 ;  /* 0x0000000f0f0f7c36 */ /* 0x000fe20008000000 */
[----:B------:R0:W-:Y:S04]  /*23e0*/  STG.E.U16 desc[UR10][R6.64], R3 ;  /* 0x0000000306007986 */ /* 0x0001e8000c10150a */
[----:B------:R-:W-:-:S13]  /*23f0*/  ISETP.GE.AND P0, PT, R15, R0, PT ;  /* 0x000000000f00720c */ /* 0x000fda0003f06270 */
[----:B0-----:R-:W-:Y:S05]  /*2400*/  @!P0 BRA `(.L_x_5915) ;  /* 0xfffffffc00d48947 */ /* 0x001fea000383ffff */
[----:B------:R-:W-:Y:S05]  /*2410*/  EXIT ;  /* 0x000000000000794d */ /* 0x000fea0003800000 */
.L_x_5910:
        /* <DEDUP_REMOVED lines=28> */
[----:B------:R-:W-:-:S05]  /*25e0*/  @!P0 F2FP.F16.F32.PACK_AB R0, RZ, R0 ;  /* 0x00000000ff00823e */ /* 0x000fca00000000ff */
        /* <DEDUP_REMOVED lines=8> */
.L_x_5916:
        /* <DEDUP_REMOVED lines=21> */
.L_x_5917:
[----:B------:R-:W-:Y:S01]  /*27c0*/  MOV R12, R5 ;  /* 0x00000005000c7202 */ /* 0x000fe20000000f00 */
[----:B------:R-:W-:Y:S01]  /*27d0*/  UMOV UR8, UR9 ;  /* 0x0000000900087c82 */ /* 0x000fe20008000000 */
[----:B------:R-:W-:Y:S01]  /*27e0*/  MOV R4, 0x2810 ;  /* 0x0000281000047802 */ /* 0x000fe20000000f00 */
[----:B------:R-:W-:-:S06]  /*27f0*/  UMOV UR4, UR7 ;  /* 0x0000000700047c82 */ /* 0x000fcc0008000000 */
[----:B--2---:R-:W-:Y:S05]  /*2800*/  CALL.REL.NOINC `($__internal_29_$__cuda_sm20_rem_u64) ;  /* 0x0000003000dc7944 */ /* 0x004fea0003c00000 */
[----:B------:R-:W-:Y:S02]  /*2810*/  IMAD.MOV.U32 R20, RZ, RZ, R12 ;  /* 0x000000ffff147224 */ /* 0x000fe400078e000c */
[----:B------:R-:W-:-:S07]  /*2820*/  IMAD.MOV.U32 R21, RZ, RZ, R13 ;  /* 0x000000ffff157224 */ /* 0x000fce00078e000d */
.L_x_5918:
        /* <DEDUP_REMOVED lines=14> */
.L_x_5921:
        /* <DEDUP_REMOVED lines=13> */
[----:B------:R-:W-:Y:S02]  /*29e0*/  F2FP.F16.F32.PACK_AB R28, R9, R24 ;  /* 0x00000018091c723e */ /* 0x000fe400000000ff */
[C-C-:B------:R-:W-:Y:S02]  /*29f0*/  LEA.HI.X R9, R7.reuse, R17, R4.reuse, 0x3, P1 ;  /* 0x0000001107097211 */ /* 0x140fe400008f1c04 */
[----:B------:R-:W-:Y:S02]  /*2a00*/  IADD3 R7, P1, PT, R7, UR15, RZ ;  /* 0x0000000f07077c10 */ /* 0x000fe4000ff3e0ff */
[----:B------:R-:W-:Y:S02]  /*2a10*/  F2FP.F16.F32.PACK_AB R29, R15, R14 ;  /* 0x0000000e0f1d723e */ /* 0x000fe400000000ff */
[----:B------:R-:W-:Y:S01]  /*2a20*/  SHF.L.U32 R10, R7, 0x2, RZ ;  /* 0x00000002070a7819 */ /* 0x000fe200000006ff */
[----:B------:R-:W-:Y:S02]  /*2a30*/  IMAD.X R4, RZ, RZ, R4, P1 ;  /* 0x000000ffff047224 */ /* 0x000fe400008e0604 */
[----:B------:R0:W-:Y:S01]  /*2a40*/  STG.E.64 desc[UR10][R8.64], R28 ;  /* 0x0000001c08007986 */ /* 0x0001e2000c101b0a */
[----:B------:R-:W-:-:S02]  /*2a50*/  ISETP.GE.U32.AND P1, PT, R10, R23, PT ;  /* 0x000000170a00720c */ /* 0x000fc40003f26070 */
[----:B------:R-:W-:-:S04]  /*2a60*/  SHF.L.U64.HI R10, R7, 0x2, R4 ;  /* 0x00000002070a7819 */ /* 0x000fc80000010204 */
[----:B------:R-:W-:-:S13]  /*2a70*/  ISETP.GE.AND.EX P1, PT, R10, R25, PT, P1 ;  /* 0x000000190a00720c */ /* 0x000fda0003f26310 */
[----:B0-----:R-:W-:Y:S05]  /*2a80*/  @!P1 BRA `(.L_x_5921) ;  /* 0xfffffffc00a09947 */ /* 0x001fea000383ffff */
.L_x_5920:
[----:B------:R-:W-:Y:S05]  /*2a90*/  BSYNC.RECONVERGENT B0 ;  /* 0x0000000000007941 */ /* 0x000fea0003800200 */
.L_x_5919:
        /* <DEDUP_REMOVED lines=41> */
.L_x_5923:
[----:B------:R-:W-:Y:S01]  /*2d30*/  IMAD.MOV.U32 R11, RZ, RZ, R10 ;  /* 0x000000ffff0b7224 */ /* 0x000fe200078e000a */
[----:B------:R-:W-:Y:S01]  /*2d40*/  MOV R4, UR15 ;  /* 0x0000000f00047c02 */ /* 0x000fe20008000f00 */
[----:B------:R-:W-:Y:S01]  /*2d50*/  IMAD.MOV.U32 R10, RZ, RZ, R20 ;  /* 0x000000ffff0a7224 */ /* 0x000fe200078e0014 */
[----:B------:R-:W-:-:S07]  /*2d60*/  MOV R8, 0x2d80 ;  /* 0x00002d8000087802 */ /* 0x000fce0000000f00 */
[----:B------:R-:W-:Y:S05]  /*2d70*/  CALL.REL.NOINC `($__internal_28_$__cuda_sm20_div_u64) ;  /* 0x00000028005c7944 */ /* 0x000fea0003c00000 */
[----:B------:R-:W-:-:S07]  /*2d80*/  IMAD.MOV.U32 R8, RZ, RZ, R4 ;  /* 0x000000ffff087224 */ /* 0x000fce00078e0004 */
.L_x_5924:
[----:B------:R-:W-:Y:S05]  /*2d90*/  BSYNC.RECONVERGENT B0 ;  /* 0x0000000000007941 */ /* 0x000fea0003800200 */
.L_x_5922:
        /* <DEDUP_REMOVED lines=29> */
.L_x_5927:
[----:B------:R-:W-:Y:S01]  /*2f70*/  IMAD.MOV.U32 R11, RZ, RZ, R5 ;  /* 0x000000ffff0b7224 */ /* 0x000fe200078e0005 */
[----:B------:R-:W-:Y:S01]  /*2f80*/  MOV R8, 0x2fc0 ;  /* 0x00002fc000087802 */ /* 0x000fe20000000f00 */
[----:B------:R-:W-:Y:S02]  /*2f90*/  IMAD.U32 R10, RZ, RZ, UR9 ;  /* 0x00000009ff0a7e24 */ /* 0x000fe4000f8e00ff */
[----:B------:R-:W-:-:S07]  /*2fa0*/  IMAD.U32 R4, RZ, RZ, UR7 ;  /* 0x00000007ff047e24 */ /* 0x000fce000f8e00ff */
[----:B------:R-:W-:Y:S05]  /*2fb0*/  CALL.REL.NOINC `($__internal_28_$__cuda_sm20_div_u64) ;  /* 0x0000002400cc7944 */ /* 0x000fea0003c00000 */
[----:B------:R-:W-:-:S07]  /*2fc0*/  IMAD.MOV.U32 R8, RZ, RZ, R4 ;  /* 0x000000ffff087224 */ /* 0x000fce00078e0004 */
.L_x_5928:
        /* <DEDUP_REMOVED lines=15> */
.L_x_5929:
        /* <DEDUP_REMOVED lines=19> */
[----:B------:R-:W-:-:S04]  /*31f0*/  F2FP.F16.F32.PACK_AB R0, RZ, R0 ;  /* 0x00000000ff00723e */ /* 0x000fc800000000ff */
[----:B------:R-:W-:Y:S01]  /*3200*/  PRMT R11, R0, 0x7610, R11 ;  /* 0x00007610000b7816 */ /* 0x000fe2000000000b */
[----:B------:R-:W-:-:S04]  /*3210*/  IMAD.U32 R0, RZ, RZ, UR15 ;  /* 0x0000000fff007e24 */ /* 0x000fc8000f8e00ff */
[----:B------:R0:W-:Y:S01]  /*3220*/  STG.E.U16 desc[UR10][R8.64], R11 ;  /* 0x0000000b08007986 */ /* 0x0001e2000c10150a */
[----:B------:R-:W-:Y:S01]  /*3230*/  LEA.HI.X R23, R0, R23, RZ, 0x1, P2 ;  /* 0x0000001700177211 */ /* 0x000fe200010f0cff */
[----:B------:R-:W-:Y:S06]  /*3240*/  @P0 BRA `(.L_x_5929) ;  /* 0xfffffffc009c0947 */ /* 0x000fec000383ffff */
.L_x_5926:
[----:B------:R-:W-:Y:S05]  /*3250*/  BSYNC.RECONVERGENT B0 ;  /* 0x0000000000007941 */ /* 0x000fea0003800200 */
.L_x_5925:
        /* <DEDUP_REMOVED lines=11> */
.L_x_5930:
        /* <DEDUP_REMOVED lines=14> */
[----:B------:R-:W-:Y:S02]  /*33f0*/  F2FP.F16.F32.PACK_AB R20, RZ, R7 ;  /* 0x00000007ff14723e */ /* 0x000fe400000000ff */
        /* <DEDUP_REMOVED lines=11> */
[----:B------:R-:W-:Y:S01]  /*34b0*/  F2FP.F16.F32.PACK_AB R20, RZ, R13 ;  /* 0x0000000dff14723e */ /* 0x000fe200000000ff */
        /* <DEDUP_REMOVED lines=11> */
[----:B------:R-:W-:Y:S01]  /*3570*/  F2FP.F16.F32.PACK_AB R20, RZ, R7 ;  /* 0x00000007ff14723e */ /* 0x000fe200000000ff */
[----:B------:R-:W-:-:S05]  /*3580*/  IMAD.X R7, R0, 0x1, R15, P0 ;  /* 0x0000000100077824 */ /* 0x000fca00000e060f */
[----:B------:R1:W-:Y:S04]  /*3590*/  STG.E.U16 desc[UR10][R6.64], R20 ;  /* 0x0000001406007986 */ /* 0x0003e8000c10150a */
[----:B------:R-:W2:Y:S04]  /*35a0*/  LDG.E R8, desc[UR10][R8.64] ;  /* 0x0000000a08087981 */ /* 0x000ea8000c1e1900 */
[----:B------:R-:W2:Y:S01]  /*35b0*/  LDG.E R11, desc[UR10][R10.64] ;  /* 0x0000000a0a0b7981 */ /* 0x000ea2000c1e1900 */
[----:B------:R-:W-:Y:S01]  /*35c0*/  IADD3 R12, P0, PT, R4, R6, RZ ;  /* 0x00000006040c7210 */ /* 0x000fe20007f1e0ff */
[----:B--2---:R-:W-:-:S05]  /*35d0*/  FFMA.FTZ R13, R11, -UR12, R8 ;  /* 0x8000000c0b0d7c23 */ /* 0x004fca0008010008 */
[----:B------:R-:W-:Y:S01]  /*35e0*/  F2FP.F16.F32.PACK_AB R9, RZ, R13 ;  /* 0x0000000dff09723e */ /* 0x000fe200000000ff */
        /* <DEDUP_REMOVED lines=8> */
.L_x_5909:
        /* <DEDUP_REMOVED lines=27> */
.L_x_5934:
        /* <DEDUP_REMOVED lines=20> */
[----:B------:R-:W-:Y:S01]  /*3960*/  F2FP.F16.F32.PACK_AB R0, RZ, R14 ;  /* 0x0000000eff00723e */ /* 0x000fe200000000ff */
[----:B--2---:R-:W-:Y:S01]  /*3970*/  FFMA.FTZ R22, R22, -UR12, R25 ;  /* 0x8000000c16167c23 */ /* 0x004fe20008010019 */
[----:B------:R-:W-:-:S04]  /*3980*/  IMAD.WIDE.U32 R14, R6, 0x2, R16 ;  /* 0x00000002060e7825 */ /* 0x000fc800078e0010 */
[----:B----4-:R-:W-:Y:S01]  /*3990*/  FFMA.FTZ R2, R28, -UR12, R31 ;  /* 0x8000000c1c027c23 */ /* 0x010fe2000801001f */
[----:B------:R-:W-:Y:S01]  /*39a0*/  F2FP.F16.F32.PACK_AB R22, RZ, R22 ;  /* 0x00000016ff16723e */ /* 0x000fe200000000ff */
[----:B-----5:R-:W-:Y:S01]  /*39b0*/  FFMA.FTZ R10, R8, -UR12, R5 ;  /* 0x8000000c080a7c23 */ /* 0x020fe20008010005 */
[--C-:B------:R-:W-:Y:S02]  /*39c0*/  IMAD.WIDE.U32 R8, R13, 0x2, R16.reuse ;  /* 0x000000020d087825 */ /* 0x100fe400078e0010 */
[----:B------:R-:W-:Y:S02]  /*39d0*/  F2FP.F16.F32.PACK_AB R2, RZ, R2 ;  /* 0x00000002ff02723e */ /* 0x000fe400000000ff */
[----:B------:R-:W-:Y:S01]  /*39e0*/  F2FP.F16.F32.PACK_AB R12, RZ, R10 ;  /* 0x0000000aff0c723e */ /* 0x000fe200000000ff */
        /* <DEDUP_REMOVED lines=9> */
.L_x_5933:
[----:B------:R-:W-:Y:S05]  /*3a80*/  BSYNC.RECONVERGENT B0 ;  /* 0x0000000000007941 */ /* 0x000fea0003800200 */
.L_x_5932:
[----:B------:R-:W-:-:S13]  /*3a90*/  ISETP.GE.AND P0, PT, R6, UR8, PT ;  /* 0x0000000806007c0c */ /* 0x000fda000bf06270 */
[----:B------:R-:W-:Y:S05]  /*3aa0*/  @P0 EXIT ;  /* 0x000000000000094d */ /* 0x000fea0003800000 */
.L_x_5935:
        /* <DEDUP_REMOVED lines=8> */
[----:B------:R-:W-:-:S05]  /*3b30*/  F2FP.F16.F32.PACK_AB R0, RZ, R0 ;  /* 0x00000000ff00723e */ /* 0x000fca00000000ff */
[----:B------:R0:W-:Y:S02]  /*3b40*/  STG.E.U16 desc[UR10][R8.64], R0 ;  /* 0x0000000008007986 */ /* 0x0001e4000c10150a */
[----:B------:R-:W-:Y:S05]  /*3b50*/  @!P0 BRA `(.L_x_5935) ;  /* 0xfffffffc00d48947 */ /* 0x000fea000383ffff */
[----:B------:R-:W-:Y:S05]  /*3b60*/  EXIT ;  /* 0x000000000000794d */ /* 0x000fea0003800000 */
.L_x_5931:
        /* <DEDUP_REMOVED lines=61> */
.L_x_5939:
[----:B------:R-:W-:Y:S01]  /*3f40*/  IMAD.U32 R4, RZ, RZ, UR9 ;  /* 0x00000009ff047e24 */ /* 0x000fe2000f8e00ff */
[----:B------:R-:W-:-:S07]  /*3f50*/  MOV R8, 0x3f70 ;  /* 0x00003f7000087802 */ /* 0x000fce0000000f00 */
[----:B------:R-:W-:Y:S05]  /*3f60*/  CALL.REL.NOINC `($__internal_28_$__cuda_sm20_div_u64) ;  /* 0x0000001400e07944 */ /* 0x000fea0003c00000 */
[----:B------:R-:W-:-:S07]  /*3f70*/  IMAD.MOV.U32 R8, RZ, RZ, R4 ;  /* 0x000000ffff087224 */ /* 0x000fce00078e0004 */
.L_x_5940:
[----:B------:R-:W-:Y:S05]  /*3f80*/  BSYNC.RECONVERGENT B1 ;  /* 0x0000000000017941 */ /* 0x000fea0003800200 */
.L_x_5938:
        /* <DEDUP_REMOVED lines=42> */
[----:B------:R-:W-:Y:S01]  /*4230*/  F2FP.F16.F32.PACK_AB R7, RZ, R7 ;  /* 0x00000007ff07723e */ /* 0x000fe200000000ff */
[----:B---3--:R-:W-:-:S04]  /*4240*/  FFMA.FTZ R9, R9, -UR12, R18 ;  /* 0x8000000c09097c23 */ /* 0x008fc80008010012 */
[----:B------:R-:W-:Y:S01]  /*4250*/  STG.E.U16 desc[UR10][R16.64], R7 ;  /* 0x0000000710007986 */ /* 0x000fe2000c10150a */
[----:B------:R-:W-:Y:S01]  /*4260*/  F2FP.F16.F32.PACK_AB R6, RZ, R9 ;  /* 0x00000009ff06723e */ /* 0x000fe200000000ff */
[----:B----4-:R-:W-:Y:S01]  /*4270*/  FFMA.FTZ R11, R4, -UR12, R11 ;  /* 0x8000000c040b7c23 */ /* 0x010fe2000801000b */
[----:B------:R-:W-:-:S04]  /*4280*/  IMAD.WIDE R4, R19, 0x2, R12 ;  /* 0x0000000213047825 */ /* 0x000fc800078e020c */
[----:B-----5:R-:W-:Y:S01]  /*4290*/  FFMA.FTZ R8, R30, -UR12, R27 ;  /* 0x8000000c1e087c23 */ /* 0x020fe2000801001b */
[----:B------:R-:W-:-:S04]  /*42a0*/  F2FP.F16.F32.PACK_AB R11, RZ, R11 ;  /* 0x0000000bff0b723e */ /* 0x000fc800000000ff */
[----:B------:R-:W-:Y:S01]  /*42b0*/  F2FP.F16.F32.PACK_AB R10, RZ, R8 ;  /* 0x00000008ff0a723e */ /* 0x000fe200000000ff */
[----:B------:R-:W-:Y:S01]  /*42c0*/  IMAD.WIDE R8, R19, 0x2, R4 ;  /* 0x0000000213087825 */ /* 0x000fe200078e0204 */
[----:B------:R0:W-:Y:S04]  /*42d0*/  STG.E.U16 desc[UR10][R12.64], R6 ;  /* 0x000000060c007986 */ /* 0x0001e8000c10150a */
[----:B------:R1:W-:Y:S04]  /*42e0*/  STG.E.U16 desc[UR10][R4.64], R11 ;  /* 0x0000000b04007986 */ /* 0x0003e8000c10150a */
[----:B------:R1:W-:Y:S01]  /*42f0*/  STG.E.U16 desc[UR10][R8.64], R10 ;  /* 0x0000000a08007986 */ /* 0x0003e2000c10150a */
[----:B0-----:R-:W-:-:S07]  /*4300*/  IMAD.MOV.U32 R6, RZ, RZ, R28 ;  /* 0x000000ffff067224 */ /* 0x001fce00078e001c */
.L_x_5942:
[----:B------:R-:W-:Y:S05]  /*4310*/  BSYNC.RECONVERGENT B1 ;  /* 0x0000000000017941 */ /* 0x000fea0003800200 */
.L_x_5941:
        /* <DEDUP_REMOVED lines=12> */
.L_x_5943:
        /* <DEDUP_REMOVED lines=32> */
[----:B------:R-:W-:Y:S02]  /*45e0*/  F2FP.F16.F32.PACK_AB R14, RZ, R14 ;  /* 0x0000000eff0e723e */ /* 0x000fe400000000ff */
[----:B------:R-:W-:-:S03]  /*45f0*/  F2FP.F16.F32.PACK_AB R16, RZ, R16 ;  /* 0x00000010ff10723e */ /* 0x000fc600000000ff */
[----:B------:R-:W-:Y:S01]  /*4600*/  STG.E.U16 desc[UR10][R4.64], R14 ;  /* 0x0000000e04007986 */ /* 0x000fe2000c10150a */
[--C-:B-----5:R-:W-:Y:S01]  /*4610*/  FFMA.FTZ R17, R17, -UR12, R20.reuse ;  /* 0x8000000c11117c23 */ /* 0x120fe20008010014 */
[----:B------:R-:W-:Y:S01]  /*4620*/  PRMT R20, R16, 0x7610, R20 ;  /* 0x0000761010147816 */ /* 0x000fe20000000014 */
[----:B----4-:R-:W-:Y:S01]  /*4630*/  FFMA.FTZ R31, R18, -UR12, R31 ;  /* 0x8000000c121f7c23 */ /* 0x010fe2000801001f */
[----:B------:R-:W-:Y:S02]  /*4640*/  IMAD.WIDE.U32 R18, R7, 0x2, R4 ;  /* 0x0000000207127825 */ /* 0x000fe400078e0004 */
[----:B------:R-:W-:Y:S02]  /*4650*/  F2FP.F16.F32.PACK_AB R17, RZ, R17 ;  /* 0x00000011ff11723e */ /* 0x000fe400000000ff */
[----:B------:R-:W-:Y:S01]  /*4660*/  IADD3 R16, P0, PT, R8, UR9, RZ ;  /* 0x0000000908107c10 */ /* 0x000fe2000ff1e0ff */
[----:B------:R0:W-:Y:S01]  /*4670*/  STG.E.U16 desc[UR10][R18.64], R20 ;  /* 0x0000001412007986 */ /* 0x0001e2000c10150a */
[----:B------:R-:W-:Y:S01]  /*4680*/  IMAD.WIDE.U32 R26, R27, 0x2, R18 ;  /* 0x000000021b1a7825 */ /* 0x000fe200078e0012 */
[----:B------:R-:W-:-:S02]  /*4690*/  F2FP.F16.F32.PACK_AB R31, RZ, R31 ;  /* 0x0000001fff1f723e */ /* 0x000fc400000000ff */
        /* <DEDUP_REMOVED lines=34> */
[----:B------:R-:W-:Y:S01]  /*48c0*/  F2FP.F16.F32.PACK_AB R17, RZ, R17 ;  /* 0x00000011ff11723e */ /* 0x000fe200000000ff */
[----:B---3--:R-:W-:Y:S01]  /*48d0*/  FFMA.FTZ R12, R12, -UR12, R9 ;  /* 0x8000000c0c0c7c23 */ /* 0x008fe20008010009 */
[----:B------:R-:W-:Y:S02]  /*48e0*/  IMAD.WIDE.U32 R8, R19, 0x2, R6 ;  /* 0x0000000213087825 */ /* 0x000fe400078e0006 */
[----:B------:R-:W-:Y:S02]  /*48f0*/  PRMT R18, R17, 0x7610, R18 ;  /* 0x0000761011127816 */ /* 0x000fe40000000012 */
[----:B----4-:R-:W-:Y:S01]  /*4900*/  FFMA.FTZ R13, R14, -UR12, R27 ;  /* 0x8000000c0e0d7c23 */ /* 0x010fe2000801001b */
[----:B------:R-:W-:Y:S02]  /*4910*/  F2FP.F16.F32.PACK_AB R14, RZ, R12 ;  /* 0x0000000cff0e723e */ /* 0x000fe400000000ff */
[----:B------:R-:W-:Y:S02]  /*4920*/  MOV R17, UR15 ;  /* 0x0000000f00117c02 */ /* 0x000fe40008000f00 */
[----:B------:R-:W-:Y:S01]  /*4930*/  F2FP.F16.F32.PACK_AB R16, RZ, R13 ;  /* 0x0000000dff10723e */ /* 0x000fe200000000ff */
[----:B------:R-:W-:-:S04]  /*4940*/  IMAD.WIDE.U32 R12, R19, 0x2, R8 ;  /* 0x00000002130c7825 */ /* 0x000fc800078e0008 */
[----:B-----5:R-:W-:Y:S01]  /*4950*/  FFMA.FTZ R30, R30, -UR12, R33 ;  /* 0x8000000c1e1e7c23 */ /* 0x020fe20008010021 */
[----:B------:R-:W-:Y:S01]  /*4960*/  PRMT R20, R16, 0x7610, R20 ;  /* 0x0000761010147816 */ /* 0x000fe20000000014 */
[----:B------:R0:W-:Y:S01]  /*4970*/  STG.E.U16 desc[UR10][R6.64], R18 ;  /* 0x0000001206007986 */ /* 0x0001e2000c10150a */
[----:B------:R-:W-:Y:S02]  /*4980*/  IMAD.WIDE.U32 R16, R17, 0x2, R12 ;  /* 0x0000000211107825 */ /* 0x000fe400078e000c */
[----:B------:R-:W-:Y:S01]  /*4990*/  F2FP.F16.F32.PACK_AB R30, RZ, R30 ;  /* 0x0000001eff1e723e */ /* 0x000fe200000000ff */
[----:B------:R3:W-:Y:S04]  /*49a0*/  STG.E.U16 desc[UR10][R8.64], R14 ;  /* 0x0000000e08007986 */ /* 0x0007e8000c10150a */
[----:B------:R3:W-:Y:S04]  /*49b0*/  STG.E.U16 desc[UR10][R12.64], R20 ;  /* 0x000000140c007986 */ /* 0x0007e8000c10150a */
[----:B------:R3:W-:Y:S01]  /*49c0*/  STG.E.U16 desc[UR10][R16.64], R30 ;  /* 0x0000001e10007986 */ /* 0x0007e2000c10150a */
[----:B0-----:R-:W-:-:S04]  /*49d0*/  IMAD.U32 R7, RZ, RZ, UR15 ;  /* 0x0000000fff077e24 */ /* 0x001fc8000f8e00ff */
[----:B------:R-:W-:Y:S01]  /*49e0*/  IMAD.WIDE.U32 R10, R7, 0x20, R10 ;  /* 0x00000020070a7825 */ /* 0x000fe200078e000a */
[----:B------:R-:W-:Y:S06]  /*49f0*/  @!P0 BRA `(.L_x_5943) ;  /* 0xfffffff800788947 */ /* 0x000fec000383ffff */
.L_x_5937:
[----:B------:R-:W-:Y:S05]  /*4a00*/  BSYNC.RECONVERGENT B0 ;  /* 0x0000000000007941 */ /* 0x000fea0003800200 */
.L_x_5936:
        /* <DEDUP_REMOVED lines=38> */
.L_x_5945:
[----:B------:R-:W-:Y:S01]  /*4c70*/  IMAD.U32 R4, RZ, RZ, UR15 ;  /* 0x0000000fff047e24 */ /* 0x000fe2000f8e00ff */
[----:B------:R-:W-:-:S07]  /*4c80*/  MOV R8, 0x4ca0 ;  /* 0x00004ca000087802 */ /* 0x000fce0000000f00 */
[----:B--2---:R-:W-:Y:S05]  /*4c90*/  CALL.REL.NOINC `($__internal_28_$__cuda_sm20_div_u64) ;  /* 0x0000000800947944 */ /* 0x004fea0003c00000 */
[----:B------:R-:W-:-:S07]  /*4ca0*/  MOV R8, R4 ;  /* 0x0000000400087202 */ /* 0x000fce0000000f00 */
.L_x_5946:
[----:B------:R-:W-:Y:S05]  /*4cb0*/  BSYNC.RECONVERGENT B0 ;  /* 0x0000000000007941 */ /* 0x000fea0003800200 */
.L_x_5944:
        /* <DEDUP_REMOVED lines=25> */
.L_x_5949:
        /* <DEDUP_REMOVED lines=14> */
[----:B------:R-:W-:-:S04]  /*4f30*/  F2FP.F16.F32.PACK_AB R2, RZ, R2 ;  /* 0x00000002ff02723e */ /* 0x000fc800000000ff */
        /* <DEDUP_REMOVED lines=9> */
.L_x_5948:
[----:B------:R-:W-:Y:S05]  /*4fd0*/  BSYNC.RECONVERGENT B0 ;  /* 0x0000000000007941 */ /* 0x000fea0003800200 */
.L_x_5947:
        /* <DEDUP_REMOVED lines=56> */
.L_x_5950:
        /* <DEDUP_REMOVED lines=10> */
[----:B------:R-:W-:-:S04]  /*5400*/  F2FP.F16.F32.PACK_AB R36, RZ, R36 ;  /* 0x00000024ff24723e */ /* 0x000fc800000000ff */
        /* <DEDUP_REMOVED lines=10> */
[----:B------:R-:W-:-:S04]  /*54b0*/  F2FP.F16.F32.PACK_AB R36, RZ, R36 ;  /* 0x00000024ff24723e */ /* 0x000fc800000000ff */
        /* <DEDUP_REMOVED lines=12> */
[----:B------:R-:W-:-:S04]  /*5580*/  F2FP.F16.F32.PACK_AB R36, RZ, R36 ;  /* 0x00000024ff24723e */ /* 0x000fc800000000ff */
        /* <DEDUP_REMOVED lines=15> */
[----:B------:R-:W-:Y:S01]  /*5680*/  F2FP.F16.F32.PACK_AB R36, RZ, R36 ;  /* 0x00000024ff24723e */ /* 0x000fe200000000ff */
[----:B------:R-:W-:-:S04]  /*5690*/  IMAD.WIDE.U32 R6, R21, 0x10, R6 ;  /* 0x0000001015067825 */ /* 0x000fc800078e0006 */
[----:B------:R0:W-:Y:S02]  /*56a0*/  STG.E.U16 desc[UR10][R22.64], R36 ;  /* 0x0000002416007986 */ /* 0x0001e4000c10150a */
[----:B0-----:R-:W-:-:S04]  /*56b0*/  IMAD.U32 R36, RZ, RZ, UR15 ;  /* 0x0000000fff247e24 */ /* 0x001fc8000f8e00ff */
[----:B------:R-:W-:Y:S01]  /*56c0*/  IMAD.WIDE.U32 R4, R36, 0x8, R4 ;  /* 0x0000000824047825 */ /* 0x000fe200078e0004 */
[----:B------:R-:W-:Y:S06]  /*56d0*/  @!P0 BRA `(.L_x_5950) ;  /* 0xfffffffc00208947 */ /* 0x000fec000383ffff */
[----:B------:R-:W-:Y:S05]  /*56e0*/  EXIT ;  /* 0x000000000000794d */ /* 0x000fea0003800000 */
        .weak           $__internal_28_$__cuda_sm20_div_u64
        .type           $__internal_28_$__cuda_sm20_div_u64,@function
        .size           $__internal_28_$__cuda_sm20_div_u64,($__internal_29_$__cuda_sm20_rem_u64 - $__internal_28_$__cuda_sm20_div_u64)
$__internal_28_$__cuda_sm20_div_u64:
        /* <DEDUP_REMOVED lines=72> */
[----:B------:R-:W-:Y:S06]  /*5b70*/  RET.REL.NODEC R10 `(_ZN2at6native43_GLOBAL__N__9ae7fba5_10_SoftMax_cu_9f978f6320cunn_SoftMaxBackwardILi4EN3c104HalfEffNS1_23SoftMaxBackwardEpilogueEEEvPT0_PKT2_SA_l) ;  /* 0xffffffa40a207950 */ /* 0x000fec0003c3ffff */
        .weak           $__internal_29_$__cuda_sm20_rem_u64
        .type           $__internal_29_$__cuda_sm20_rem_u64,@function
        .size           $__internal_29_$__cuda_sm20_rem_u64,(.L_x_11535 - $__internal_29_$__cuda_sm20_rem_u64)
$__internal_29_$__cuda_sm20_rem_u64:
        /* <DEDUP_REMOVED lines=66> */
[----:B------:R-:W-:Y:S06]  /*5fa0*/  RET.REL.NODEC R8 `(_ZN2at6native43_GLOBAL__N__9ae7fba5_10_SoftMax_cu_9f978f6320cunn_SoftMaxBackwardILi4EN3c104HalfEffNS1_23SoftMaxBackwardEpilogueEEEvPT0_PKT2_SA_l) ;  /* 0xffffffa008147950 */ /* 0x000fec0003c3ffff */
.L_x_5951:
        /* <DEDUP_REMOVED lines=13> */
.L_x_11535:


//--------------------- .text._ZN2at6native43_GLOBAL__N__9ae7fba5_10_SoftMax_cu_9f978f6324cunn_SoftMaxBackwardSmemILi4EN3c104HalfEffNS1_23SoftMaxBackwardEpilogueEEEvPT0_PKT2_SA_l --------------------------
	.section	.text._ZN2at6native43_GLOBAL__N__9ae7fba5_10_SoftMax_cu_9f978f6324cunn_SoftMaxBackwardSmemILi4EN3c104HalfEffNS1_23SoftMaxBackwardEpilogueEEEvPT0_PKT2_SA_l,"ax",@progbits
	.align	128
.text._ZN2at6native43_GLOBAL__N__9ae7fba5_10_SoftMax_cu_9f978f6324cunn_SoftMaxBackwardSmemILi4EN3c104HalfEffNS1_23SoftMaxBackwardEpilogueEEEvPT0_PKT2_SA_l:
        .type           _ZN2at6native43_GLOBAL__N__9ae7fba5_10_SoftMax_cu_9f978f6324cunn_SoftMaxBackwardSmemILi4EN3c104HalfEffNS1_23SoftMaxBackwardEpilogueEEEvPT0_PKT2_SA_l,@function
        .size           _ZN2at6native43_GLOBAL__N__9ae7fba5_10_SoftMax_cu_9f978f6324cunn_SoftMaxBackwardSmemILi4EN3c104HalfEffNS1_23SoftMaxBackwardEpilogueEEEvPT0_PKT2_SA_l,(.L_x_11538 - _ZN2at6native43_GLOBAL__N__9ae7fba5_10_SoftMax_cu_9f978f6324cunn_SoftMaxBackwardSmemILi4EN3c104HalfEffNS1_23SoftMaxBackwardEpilogueEEEvPT0_PKT2_SA_l)
        .other          _ZN2at6native43_GLOBAL__N__9ae7fba5_10_SoftMax_cu_9f978f6324cunn_SoftMaxBackwardSmemILi4EN3c104HalfEffNS1_23SoftMaxBackwardEpilogueEEEvPT0_PKT2_SA_l,@"STO_CUDA_ENTRY STV_DEFAULT"
_ZN2at6native43_GLOBAL__N__9ae7fba5_10_SoftMax_cu_9f978f6324cunn_SoftMaxBackwardSmemILi4EN3c104HalfEffNS1_23SoftMaxBackwardEpilogueEEEvPT0_PKT2_SA_l:
        /* <DEDUP_REMOVED lines=29> */
.L_x_5954:
        /* <DEDUP_REMOVED lines=16> */
.L_x_5953:
[----:B0-----:R-:W-:Y:S05]  /*02d0*/  BSYNC.RECONVERGENT B0 ;  /* 0x0000000000007941 */ /* 0x001fea0003800200 */
.L_x_5952:
        /* <DEDUP_REMOVED lines=34> */
.L_x_5963:
[----:B------:R-:W-:Y:S01]  /*0500*/  ISETP.NE.AND P1, PT, R0, RZ, PT ;  /* 0x000000ff0000720c */ /* 0x000fe20003f25270 */
[----:B-1----:R-:W-:-:S12]  /*0510*/  FADD.FTZ R6, R7, R6 ;  /* 0x0000000607067221 */ /* 0x002fd80000010000 */
[----:B------:R2:W-:Y:S02]  /*0520*/  @!P1 STS [UR10], R6 ;  /* 0x00000006ff009988 */ /* 0x0005e4000800080a */
.L_x_5955:
[----:B------:R-:W-:Y:S05]  /*0530*/  WARPSYNC.ALL ;  /* 0x0000000000007948 */ /* 0x000fea0003800000 */
[----:B------:R-:W-:Y:S06]  /*0540*/  BAR.SYNC.DEFER_BLOCKING 0x0 ;  /* 0x0000000000007b1d */ /* 0x000fec0000010000 */
[----:B------:R-:W-:Y:S05]  /*0550*/  @P0 EXIT ;  /* 0x000000000000094d */ /* 0x000fea0003800000 */
[----:B------:R-:W3:Y:S02]  /*0560*/  LDS R13, [UR10] ;  /* 0x0000000aff0d7984 */ /* 0x000ee40008000800 */
.L_x_5957:
        /* <DEDUP_REMOVED lines=15> */
[----:B------:R-:W-:Y:S02]  /*0660*/  F2FP.F16.F32.PACK_AB R10, R9, R12 ;  /* 0x0000000c090a723e */ /* 0x000fe400000000ff */
[----:B------:R-:W-:Y:S02]  /*0670*/  F2FP.F16.F32.PACK_AB R11, R7, R6 ;  /* 0x00000006070b723e */ /* 0x000fe400000000ff */
[----:B------:R-:W-:-:S02]  /*0680*/  ISETP.GE.U32.AND P0, PT, R4, UR6, PT ;  /* 0x0000000604007c0c */ /* 0x000fc4000bf06070 */
[----:B------:R-:W-:Y:S01]  /*0690*/  SHF.R.S32.HI R4, RZ, 0x1f, R4 ;  /* 0x0000001fff047819 */ /* 0x000fe20000011404 */
[----:B------:R4:W-:Y:S03]  /*06a0*/  STG.E.64 desc[UR16][R2.64], R10 ;  /* 0x0000000a02007986 */ /* 0x0009e6000c101b10 */
[----:B------:R-:W-:-:S13]  /*06b0*/  ISETP.GE.AND.EX P0, PT, R4, UR7, PT, P0 ;  /* 0x0000000704007c0c */ /* 0x000fda000bf06300 */
[----:B----4-:R-:W-:Y:S05]  /*06c0*/  @!P0 BRA `(.L_x_5957) ;  /* 0xfffffffc00a88947 */ /* 0x010fea000383ffff */
[----:B------:R-:W-:Y:S05]  /*06d0*/  EXIT ;  /* 0x000000000000794d */ /* 0x000fea0003800000 */
.L_x_5956:
[----:B------:R-:W-:Y:S02]  /*06e0*/  IMAD.MOV.U32 R9, RZ, RZ, 0x10 ;  /* 0x00000010ff097424 */ /* 0x000fe400078e00ff */
[----:B------:R-:W-:Y:S01]  /*06f0*/  HFMA2 R10, -RZ, RZ, 0, 1.847743988037109375e-06 ;  /* 0x0000001fff0a7431 */ /* 0x000fe200000001ff */
[----:B------:R-:W-:-:S07]  /*0700*/  MOV R8, 0xffffffff ;  /* 0xffffffff00087802 */ /* 0x000fce0000000f00 */
[----:B-1----:R-:W-:Y:S05]  /*0710*/  WARPSYNC.COLLECTIVE R8, `(.L_x_5958) ;  /* 0x0000000008087348 */ /* 0x002fea0003c00000 */
[----:B-1----:R0:W1:Y:S02]  /*0720*/  SHFL.DOWN P1, R6, R3, R9, R10 ;  /* 0x0800000903067389 */ /* 0x002064000002000a */
[----:B01----:R-:W-:Y:S05]  /*0730*/  ENDCOLLECTIVE ;  /* 0x000000000000791b */ /* 0x003fea0003800000 */
.L_x_5958:
[----:B------:R-:W-:Y:S02]  /*0740*/  HFMA2 R9, -RZ, RZ, 0, 4.76837158203125e-07 ;  /* 0x00000008ff097431 */ /* 0x000fe400000001ff */
[----:B------:R-:W-:-:S04]  /*0750*/  IMAD.MOV.U32 R2, RZ, RZ, R6 ;  /* 0x000000ffff027224 */ /* 0x000fc800078e0006 */
[----:B------:R-:W-:-:S05]  /*0760*/  FADD.FTZ R2, R2, R3 ;  /* 0x0000000302027221 */ /* 0x000fca0000010000 */
[----:B------:R-:W-:-:S07]  /*0770*/  MOV R3, R2 ;  /* 0x0000000200037202 */ /* 0x000fce0000000f00 */
[----:B------:R-:W-:Y:S05]  /*0780*/  WARPSYNC.COLLECTIVE R8, `(.L_x_5959) ;  /* 0x0000000008087348 */ /* 0x000fea0003c00000 */
[----:B------:R0:W1:Y:S02]  /*0790*/  SHFL.DOWN P1, R6, R3, R9, R10 ;  /* 0x0800000903067389 */ /* 0x000064000002000a */
[----:B01----:R-:W-:Y:S05]  /*07a0*/  ENDCOLLECTIVE ;  /* 0x000000000000791b */ /* 0x003fea0003800000 */
.L_x_5959:
[----:B------:R-:W-:Y:S02]  /*07b0*/  HFMA2 R9, -RZ, RZ, 0, 2.384185791015625e-07 ;  /* 0x00000004ff097431 */ /* 0x000fe400000001ff */
[----:B------:R-:W-:-:S04]  /*07c0*/  IMAD.MOV.U32 R5, RZ, RZ, R6 ;  /* 0x000000ffff057224 */ /* 0x000fc800078e0006 */
[----:B------:R-:W-:-:S05]  /*07d0*/  FADD.FTZ R5, R2, R5 ;  /* 0x0000000502057221 */ /* 0x000fca0000010000 */
[----:B------:R-:W-:-:S07]  /*07e0*/  MOV R3, R5 ;  /* 0x0000000500037202 */ /* 0x000fce0000000f00 */
[----:B------:R-:W-:Y:S05]  /*07f0*/  WARPSYNC.COLLECTIVE R8, `(.L_x_5960) ;  /* 0x0000000008087348 */ /* 0x000fea0003c00000 */
[----:B------:R0:W1:Y:S02]  /*0800*/  SHFL.DOWN P1, R6, R3, R9, R10 ;  /* 0x0800000903067389 */ /* 0x000064000002000a */
[----:B01----:R-:W-:Y:S05]  /*0810*/  ENDCOLLECTIVE ;  /* 0x000000000000791b */ /* 0x003fea0003800000 */
.L_x_5960:
[----:B------:R-:W-:Y:S02]  /*0820*/  HFMA2 R9, -RZ, RZ, 0, 1.1920928955078125e-07 ;  /* 0x00000002ff097431 */ /* 0x000fe400000001ff */
[----:B------:R-:W-:-:S04]  /*0830*/  IMAD.MOV.U32 R4, RZ, RZ, R6 ;  /* 0x000000ffff047224 */ /* 0x000fc800078e0006 */
[----:B------:R-:W-:-:S05]  /*0840*/  FADD.FTZ R4, R5, R4 ;  /* 0x0000000405047221 */ /* 0x000fca0000010000 */
[----:B------:R-:W-:-:S07]  /*0850*/  MOV R3, R4 ;  /* 0x0000000400037202 */ /* 0x000fce0000000f00 */
[----:B------:R-:W-:Y:S05]  /*0860*/  WARPSYNC.COLLECTIVE R8, `(.L_x_5961) ;  /* 0x0000000008087348 */ /* 0x000fea0003c00000 */
[----:B------:R0:W1:Y:S02]  /*0870*/  SHFL.DOWN P1, R6, R3, R9, R10 ;  /* 0x0800000903067389 */ /* 0x000064000002000a */
[----:B01----:R-:W-:Y:S05]  /*0880*/  ENDCOLLECTIVE ;  /* 0x000000000000791b */ /* 0x003fea0003800000 */
.L_x_5961:
[----:B------:R-:W-:Y:S02]  /*0890*/  HFMA2 R9, -RZ, RZ, 0, 5.9604644775390625e-08 ;  /* 0x00000001ff097431 */ /* 0x000fe400000001ff */
[----:B------:R-:W-:-:S04]  /*08a0*/  IMAD.MOV.U32 R7, RZ, RZ, R6 ;  /* 0x000000ffff077224 */ /* 0x000fc800078e0006 */
[----:B------:R-:W-:-:S05]  /*08b0*/  FADD.FTZ R7, R4, R7 ;  /* 0x0000000704077221 */ /* 0x000fca0000010000 */
[----:B------:R-:W-:-:S07]  /*08c0*/  MOV R3, R7 ;  /* 0x0000000700037202 */ /* 0x000fce0000000f00 */
[----:B------:R-:W-:Y:S05]  /*08d0*/  WARPSYNC.COLLECTIVE R8, `(.L_x_5962) ;  /* 0x0000000008087348 */ /* 0x000fea0003c00000 */
[----:B------:R0:W1:Y:S02]  /*08e0*/  SHFL.DOWN P1, R6, R3, R9, R10 ;  /* 0x0800000903067389 */ /* 0x000064000002000a */
[----:B01----:R-:W-:Y:S05]  /*08f0*/  ENDCOLLECTIVE ;  /* 0x000000000000791b */ /* 0x003fea0003800000 */
.L_x_5962:
[----:B------:R-:W-:Y:S05]  /*0900*/  BRA `(.L_x_5963) ;  /* 0xfffffff800fc7947 */ /* 0x000fea000383ffff */
.L_x_5964:
        /* <DEDUP_REMOVED lines=15> */
.L_x_11538:


//--------------------- .text._ZN2at6native43_GLOBAL__N__9ae7fba5_10_SoftMax_cu_9f978f6320cunn_SoftMaxBackwardILi8EN3c104HalfEfS4_NS1_23SoftMaxBackwardEpilogueEEEvPT0_PKT2_SA_l --------------------------
	.section	.text._ZN2at6native43_GLOBAL__N__9ae7fba5_10_SoftMax_cu_9f978f6320cunn_SoftMaxBackwardILi8EN3c104HalfEfS4_NS1_23SoftMaxBackwardEpilogueEEEvPT0_PKT2_SA_l,"ax",@progbits
	.align	128
.text._ZN2at6native43_GLOBAL__N__9ae7fba5_10_SoftMax_cu_9f978f6320cunn_SoftMaxBackwardILi8EN3c104HalfEfS4_NS1_23SoftMaxBackwardEpilogueEEEvPT0_PKT2_SA_l:
        .type           _ZN2at6native43_GLOBAL__N__9ae7fba5_10_SoftMax_cu_9f978f6320cunn_SoftMaxBackwardILi8EN3c104HalfEfS4_NS1_23SoftMaxBackwardEpilogueEEEvPT0_PKT2_SA_l,@function
        .size           _ZN2at6native43_GLOBAL__N__9ae7fba5_10_SoftMax_cu_9f978f6320cunn_SoftMaxBackwardILi8EN3c104HalfEfS4_NS1_23SoftMaxBackwardEpilogueEEEvPT0_PKT2_SA_l,(.L_x_11539 - _ZN2at6native43_GLOBAL__N__9ae7fba5_10_SoftMax_cu_9f978f6320cunn_SoftMaxBackwardILi8EN3c104HalfEfS4_NS1_23SoftMaxBackwardEpilogueEEEvPT0_PKT2_SA_l)
        .other          _ZN2at6native43_GLOBAL__N__9ae7fba5_10_SoftMax_cu_9f978f6320cunn_SoftMaxBackwardILi8EN3c104HalfEfS4_NS1_23SoftMaxBackwardEpilogueEEEvPT0_PKT2_SA_l,@"STO_CUDA_ENTRY STV_DEFAULT"
_ZN2at6native43_GLOBAL__N__9ae7fba5_10_SoftMax_cu_9f978f6320cunn_SoftMaxBackwardILi8EN3c104HalfEfS4_NS1_23SoftMaxBackwardEpilogueEEEvPT0_PKT2_SA_l:
        /* <DEDUP_REMOVED lines=47> */
[----:B------:R-:W-:-:S04]  /*02f0*/  IMAD.WIDE.U32 R6, R9, 0x2, R6 ;  /* 0x0000000209067825 */ /* 0x000fc800078e0006 */
[----:B------:R-:W-:Y:S01]  /*0300*/  IMAD.IADD R10, R10, 0x1, -R9 ;  /* 0x000000010a0a7824 */ /* 0x000fe200078e0a09 */
[----:B------:R-:W-:Y:S01]  /*0310*/  MOV R12, R6 ;  /* 0x00000006000c7202 */ /* 0x000fe20000000f00 */
[----:B------:R-:W-:Y:S02]  /*0320*/  IMAD.MOV.U32 R9, RZ, RZ, R7 ;  /* 0x000000ffff097224 */ /* 0x000fe400078e0007 */
[----:B--2---:R-:W-:-:S05]  /*0330*/  @!P0 HADD2.F32 R8, -RZ, R4.H0_H0 ;  /* 0x20000004ff088230 */ /* 0x004fca0000004100 */
[----:B------:R-:W-:-:S07]  /*0340*/  @!P0 FADD.FTZ R3, RZ, R8 ;  /* 0x00000008ff038221 */ /* 0x000fce0000010000 */
.L_x_5967:
[----:B------:R-:W1:Y:S01]  /*0350*/  LDCU UR8, c[0x0][0x360] ;  /* 0x00006c00ff0877ac */ /* 0x000e620008000800 */
[----:B------:R-:W-:Y:S01]  /*0360*/  BSSY.RECONVERGENT B1, `(.L_x_5968) ;  /* 0x000002f000017945 */ /* 0x000fe20003800200 */
[----:B------:R-:W-:Y:S01]  /*0370*/  IMAD.MOV.U32 R8, RZ, RZ, R12 ;  /* 0x000000ffff087224 */ /* 0x000fe200078e000c */
[----:B-1----:R-:W-:-:S06]  /*0380*/  USHF.L.U32 UR5, UR8, 0x3, URZ ;  /* 0x0000000308057899 */ /* 0x002fcc00080006ff */
[----:B------:R-:W-:Y:S02]  /*0390*/  IADD3 R7, PT, PT, RZ, -UR5, RZ ;  /* 0x80000005ff077c10 */ /* 0x000fe4000fffe0ff */
[----:B------:R-:W-:Y:S01]  /*03a0*/  ISETP.NE.U32.AND P1, PT, RZ, UR5, PT ;  /* 0x00000005ff007c0c */ /* 0x000fe2000bf25070 */
[----:B------:R-:W1:Y:S08]  /*03b0*/  I2F.U32.RP R6, UR5 ;  /* 0x0000000500067d06 */ /* 0x000e700008209000 */
[----:B-1----:R-:W1:Y:S02]  /*03c0*/  MUFU.RCP R6, R6 ;  /* 0x0000000600067308 */ /* 0x002e640000001000 */
[----:B-1----:R-:W-:-:S06]  /*03d0*/  VIADD R4, R6, 0xffffffe ;  /* 0x0ffffffe06047836 */ /* 0x002fcc0000000000 */
[----:B------:R1:W2:Y:S02]  /*03e0*/  F2I.FTZ.U32.TRUNC.NTZ R5, R4 ;  /* 0x0000000400057305 */ /* 0x0002a4000021f000 */
[----:B-1----:R-:W-:Y:S02]  /*03f0*/  IMAD.MOV.U32 R4, RZ, RZ, RZ ;  /* 0x000000ffff047224 */ /* 0x002fe400078e00ff */
[----:B--2---:R-:W-:-:S04]  /*0400*/  IMAD R7, R7, R5, RZ ;  /* 0x0000000507077224 */ /* 0x004fc800078e02ff */
[----:B------:R-:W-:-:S04]  /*0410*/  IMAD.HI.U32 R5, R5, R7, R4 ;  /* 0x0000000705057227 */ /* 0x000fc800078e0004 */
[----:B0-----:R-:W-:Y:S02]  /*0420*/  IMAD.SHL.U32 R4, R11, 0x8, RZ ;  /* 0x000000080b047824 */ /* 0x001fe400078e00ff */
[----:B------:R-:W-:-:S04]  /*0430*/  IMAD.HI.U32 R5, R5, R10, RZ ;  /* 0x0000000a05057227 */ /* 0x000fc800078e00ff */
[----:B------:R-:W-:-:S04]  /*0440*/  IMAD.MOV R5, RZ, RZ, -R5 ;  /* 0x000000ffff057224 */ /* 0x000fc800078e0a05 */
[----:B------:R-:W-:-:S05]  /*0450*/  IMAD R5, R5, UR5, R10 ;  /* 0x0000000505057c24 */ /* 0x000fca000f8e020a */
[----:B------:R-:W-:-:S13]  /*0460*/  ISETP.GE.U32.AND P0, PT, R5, UR5, PT ;  /* 0x0000000505007c0c */ /* 0x000fda000bf06070 */
[----:B------:R-:W-:-:S04]  /*0470*/  @P0 IADD3 R5, PT, PT, R5, -UR5, RZ ;  /* 0x8000000505050c10 */ /* 0x000fc8000fffe0ff */
[----:B------:R-:W-:-:S13]  /*0480*/  ISETP.GE.U32.AND P0, PT, R5, UR5, PT ;  /* 0x0000000505007c0c */ /* 0x000fda000bf06070 */
[----:B------:R-:W-:Y:S01]  /*0490*/  @P0 VIADD R5, R5, -UR5 ;  /* 0x8000000505050c36 */ /* 0x000fe20008000000 */
[----:B------:R-:W-:-:S04]  /*04a0*/  @!P1 LOP3.LUT R5, RZ, UR5, RZ, 0x33, !PT ;  /* 0x00000005ff059c12 */ /* 0x000fc8000f8e33ff */
[----:B------:R-:W-:-:S04]  /*04b0*/  IADD3 R16, PT, PT, -R5, R10, RZ ;  /* 0x0000000a05107210 */ /* 0x000fc80007ffe1ff */
[----:B------:R-:W-:Y:S01]  /*04c0*/  ISETP.GE.AND P0, PT, R4, R16, PT ;  /* 0x000000100400720c */ /* 0x000fe20003f06270 */
[----:B------:R-:W-:-:S12]  /*04d0*/  IMAD.IADD R15, R16, 0x1, R11 ;  /* 0x00000001100f7824 */ /* 0x000fd800078e020b */
[----:B------:R-:W-:Y:S05]  /*04e0*/  @P0 BRA `(.L_x_5969) ;  /* 0x0000000000580947 */ /* 0x000fea0003800000 */
.L_x_5970:
[----:B------:R-:W-:-:S06]  /*04f0*/  IMAD.WIDE R4, R11, 0x10, R8 ;  /* 0x000000100b047825 */ /* 0x000fcc00078e0208 */
[----:B------:R-:W2:Y:S01]  /*0500*/  LDG.E.128 R4, desc[UR18][R4.64] ;  /* 0x0000001204047981 */ /* 0x000ea2000c1e1d00 */
[----:B------:R-:W-:Y:S01]  /*0510*/  IADD3 R11, PT, PT, R11, UR8, RZ ;  /* 0x000000080b0b7c10 */ /* 0x000fe2000fffe0ff */
[--C-:B--2---:R-:W-:Y:S02]  /*0520*/  HADD2.F32 R12, -RZ, R4.reuse.H0_H0 ;  /* 0x20000004ff0c7230 */ /* 0x104fe40000004100 */
[----:B------:R-:W-:Y:S02]  /*0530*/  HADD2.F32 R13, -RZ, R4.H1_H1 ;  /* 0x30000004ff0d7230 */ /* 0x000fe40000004100 */
[--C-:B------:R-:W-:Y:S02]  /*0540*/  HADD2.F32 R14, -RZ, R5.reuse.H1_H1 ;  /* 0x30000005ff0e7230 */ /* 0x100fe40000004100 */
[----:B------:R-:W-:Y:S01]  /*0550*/  FADD.FTZ R12, R12, R3 ;  /* 0x000000030c0c7221 */ /* 0x000fe20000010000 */
[----:B------:R-:W-:Y:S02]  /*0560*/  HADD2.F32 R3, -RZ, R5.H0_H0 ;  /* 0x20000005ff037230 */ /* 0x000fe40000004100 */
[----:B------:R-:W-:-:S02]  /*0570*/  IMAD.SHL.U32 R5, R11, 0x8, RZ ;  /* 0x000000080b057824 */ /* 0x000fc400078e00ff */
[----:B------:R-:W-:Y:S01]  /*0580*/  FADD.FTZ R12, R12, R13 ;  /* 0x0000000d0c0c7221 */ /* 0x000fe20000010000 */
[----:B------:R-:W-:-:S03]  /*0590*/  HADD2.F32 R4, -RZ, R7.H0_H0 ;  /* 0x20000007ff047230 */ /* 0x000fc60000004100 */
[----:B------:R-:W-:Y:S01]  /*05a0*/  FADD.FTZ R3, R12, R3 ;  /* 0x000000030c037221 */ /* 0x000fe20000010000 */
[--C-:B------:R-:W-:Y:S01]  /*05b0*/  HADD2.F32 R12, -RZ, R6.reuse.H0_H0 ;  /* 0x20000006ff0c7230 */ /* 0x100fe20000004100 */
[----:B------:R-:W-:Y:S01]  /*05c0*/  ISETP.GE.AND P0, PT, R5, R16, PT ;  /* 0x000000100500720c */ /* 0x000fe20003f06270 */
[----:B------:R-:W-:Y:S02]  /*05d0*/  HADD2.F32 R6, -RZ, R6.H1_H1 ;  /* 0x30000006ff067230 */ /* 0x000fe40000004100 */
[----:B------:R-:W-:-:S04]  /*05e0*/  FADD.FTZ R3, R3, R14 ;  /* 0x0000000e03037221 */ /* 0x000fc80000010000 */
[----:B------:R-:W-:-:S04]  /*05f0*/  FADD.FTZ R3, R3, R12 ;  /* 0x0000000c03037221 */ /* 0x000fc80000010000 */
[----:B------:R-:W-:Y:S01]  /*0600*/  FADD.FTZ R3, R3, R6 ;  /* 0x0000000603037221 */ /* 0x000fe20000010000 */
[----:B------:R-:W-:-:S03]  /*0610*/  HADD2.F32 R6, -RZ, R7.H1_H1 ;  /* 0x30000007ff067230 */ /* 0x000fc60000004100 */
[----:B------:R-:W-:-:S04]  /*0620*/  FADD.FTZ R3, R3, R4 ;  /* 0x0000000403037221 */ /* 0x000fc80000010000 */
[----:B------:R-:W-:Y:S01]  /*0630*/  FADD.FTZ R3, R3, R6 ;  /* 0x0000000603037221 */ /* 0x000fe20000010000 */
[----:B------:R-:W-:Y:S06]  /*0640*/  @!P0 BRA `(.L_x_5970) ;  /* 0xfffffffc00a88947 */ /* 0x000fec000383ffff */
.L_x_5969:
[----:B------:R-:W-:Y:S05]  /*0650*/  BSYNC.RECONVERGENT B1 ;  /* 0x0000000000017941 */ /* 0x000fea0003800200 */
.L_x_5968:
[----:B------:R-:W-:-:S13]  /*0660*/  ISETP.GE.AND P0, PT, R15, R10, PT ;  /* 0x0000000a0f00720c */ /* 0x000fda0003f06270 */
[----:B------:R-:W-:Y:S05]  /*0670*/  @P0 BRA `(.L_x_5971) ;  /* 0x0000000c00d80947 */ /* 0x000fea0003800000 */
[----:B------:R-:W-:Y:S01]  /*0680*/  BSSY.RECONVERGENT B1, `(.L_x_5972) ;  /* 0x0000008000017945 */ /* 0x000fe20003800200 */
.L_x_5973:
[----:B------:R-:W-:-:S06]  /*0690*/  IMAD.WIDE R4, R15, 0x2, R8 ;  /* 0x000000020f047825 */ /* 0x000fcc00078e0208 */
[----:B------:R-:W2:Y:S01]  /*06a0*/  LDG.E.U16 R4, desc[UR18][R4.64] ;  /* 0x0000001204047981 */ /* 0x000ea2000c1e1500 */
[----:B------:R-:W-:-:S04]  /*06b0*/  IADD3 R15, PT, PT, R15, UR8, RZ ;  /* 0x000000080f0f7c10 */ /* 0x000fc8000fffe0ff */
[----:B------:R-:W-:Y:S01]  /*06c0*/  ISETP.GE.AND P0, PT, R15, R10, PT ;  /* 0x0000000a0f00720c */ /* 0x000fe20003f06270 */
[----:B--2---:R-:W-:-:S05]  /*06d0*/  HADD2.F32 R6, -RZ, R4.H0_H0 ;  /* 0x20000004ff067230 */ /* 0x004fca0000004100 */
[----:B------:R-:W-:-:S07]  /*06e0*/  FADD.FTZ R3, R6, R3 ;  /* 0x0000000306037221 */ /* 0x000fce0000010000 */
[----:B------:R-:W-:Y:S05]  /*06f0*/  @!P0 BRA `(.L_x_5973) ;  /* 0xfffffffc00e48947 */ /* 0x000fea000383ffff */
[----:B------:R-:W-:Y:S05]  /*0700*/  BSYNC.RECONVERGENT B1 ;  /* 0x0000000000017941 */ /* 0x000fea0003800200 */
.L_x_5972:
[----:B------:R-:W-:Y:S05]  /*0710*/  BRA `(.L_x_5971) ;  /* 0x0000000c00b07947 */ /* 0x000fea0003800000 */
.L_x_5966:
[----:B------:R-:W0:Y:S01]  /*0720*/  S2R R6, SR_TID.X ;  /* 0x0000000000067919 */ /* 0x000e220000002100 */
[----:B------:R-:W1:Y:S01]  /*0730*/  LDCU.64 UR8, c[0x0][0x398] ;  /* 0x00007300ff0877ac */ /* 0x000e620008000a00 */
[----:B------:R-:W-:Y:S01]  /*0740*/  IMAD.MOV.U32 R3, RZ, RZ, RZ ;  /* 0x000000ffff037224 */ /* 0x000fe200078e00ff */
[----:B------:R-:W-:-:S04]  /*0750*/  UISETP.NE.U32.AND UP0, UPT, UR17, URZ, UPT ;  /* 0x000000ff1100728c */ /* 0x000fc8000bf05070 */
[----:B------:R-:W-:Y:S01]  /*0760*/  UISETP.NE.AND.EX UP0, UPT, URZ, URZ, UPT, UP0 ;  /* 0x000000ffff00728c */ /* 0x000fe2000bf05300 */
[----:B-1----:R-:W-:Y:S01]  /*0770*/  IMAD.U32 R4, RZ, RZ, UR8 ;  /* 0x00000008ff047e24 */ /* 0x002fe2000f8e00ff */
[----:B------:R-:W-:Y:S01]  /*0780*/  MOV R5, UR9 ;  /* 0x0000000900057c02 */ /* 0x000fe20008000f00 */
[----:B------:R-:W-:Y:S01]  /*0790*/  UMOV UR8, UR12 ;  /* 0x0000000c00087c82 */ /* 0x000fe20008000000 */
        /* <DEDUP_REMOVED lines=11> */
[----:B------:R-:W-:Y:S01]  /*0850*/  HFMA2 R3, -RZ, RZ, 0, 0 ;  /* 0x00000000ff037431 */ /* 0x000fe200000001ff */
[----:B0-----:R-:W-:Y:S02]  /*0860*/  UIADD3 UR10, UP0, UP1, -UR5, UR10, UR17 ;  /* 0x0000000a050a7290 */ /* 0x001fe4000f91e111 */
[----:B------:R-:W-:Y:S02]  /*0870*/  UIMAD.WIDE.U32 UR8, UR5, 0x2, UR8 ;  /* 0x00000002050878a5 */ /* 0x000fe4000f8e0008 */
[----:B------:R-:W-:-:S06]  /*0880*/  UIADD3.X UR11, UPT, UPT, UR11, -0x1, URZ, UP0, UP1 ;  /* 0xffffffff0b0b7890 */ /* 0x000fcc00087e24ff */
[----:B------:R-:W-:Y:S01]  /*0890*/  MOV R5, UR11 ;  /* 0x0000000b00057c02 */ /* 0x000fe20008000f00 */
[----:B--2---:R-:W-:-:S05]  /*08a0*/  @!P0 HADD2.F32 R4, -RZ, R8.H0_H0 ;  /* 0x20000008ff048230 */ /* 0x004fca0000004100 */
[----:B------:R-:W-:Y:S01]  /*08b0*/  @!P0 FADD.FTZ R3, RZ, R4 ;  /* 0x00000004ff038221 */ /* 0x000fe20000010000 */
[----:B------:R-:W-:-:S07]  /*08c0*/  IMAD.U32 R4, RZ, RZ, UR10 ;  /* 0x0000000aff047e24 */ /* 0x000fce000f8e00ff */
.L_x_5974:
[----:B------:R-:W1:Y:S01]  /*08d0*/  LDC R7, c[0x0][0x360] ;  /* 0x0000d800ff077b82 */ /* 0x000e620000000800 */
[----:B------:R-:W-:Y:S01]  /*08e0*/  ISETP.NE.U32.AND P0, PT, R5, RZ, PT ;  /* 0x000000ff0500720c */ /* 0x000fe20003f05070 */
[----:B-1----:R-:W-:-:S12]  /*08f0*/  IMAD.SHL.U32 R13, R7, 0x8, RZ ;  /* 0x00000008070d7824 */ /* 0x002fd800078e00ff */
[----:B------:R-:W-:Y:S05]  /*0900*/  @P0 BRA `(.L_x_5975) ;  /* 0x00000000004c0947 */ /* 0x000fea0003800000 */
[----:B------:R-:W1:Y:S01]  /*0910*/  I2F.U32.RP R10, R13 ;  /* 0x0000000d000a7306 */ /* 0x000e620000209000 */
[----:B------:R-:W-:Y:S01]  /*0920*/  IMAD.MOV R11, RZ, RZ, -R13 ;  /* 0x000000ffff0b7224 */ /* 0x000fe200078e0a0d */
[----:B------:R-:W-:Y:S01]  /*0930*/  ISETP.NE.U32.AND P1, PT, R13, RZ, PT ;  /* 0x000000ff0d00720c */ /* 0x000fe20003f25070 */
[----:B------:R-:W-:-:S05]  /*0940*/  HFMA2 R15, -RZ, RZ, 0, 0 ;  /* 0x00000000ff0f7431 */ /* 0x000fca00000001ff */
[----:B-1----:R-:W1:Y:S02]  /*0950*/  MUFU.RCP R10, R10 ;  /* 0x0000000a000a7308 */ /* 0x002e640000001000 */
[----:B-1----:R-:W-:-:S06]  /*0960*/  IADD3 R8, PT, PT, R10, 0xffffffe, RZ ;  /* 0x0ffffffe0a087810 */ /* 0x002fcc0007ffe0ff */
[----:B------:R1:W2:Y:S02]  /*0970*/  F2I.FTZ.U32.TRUNC.NTZ R9, R8 ;  /* 0x0000000800097305 */ /* 0x0002a4000021f000 */
[----:B-1----:R-:W-:Y:S01]  /*0980*/  MOV R8, RZ ;  /* 0x000000ff00087202 */ /* 0x002fe20000000f00 */
[----:B--2---:R-:W-:-:S04]  /*0990*/  IMAD R11, R11, R9, RZ ;  /* 0x000000090b0b7224 */ /* 0x004fc800078e02ff */
[----:B------:R-:W-:-:S06]  /*09a0*/  IMAD.HI.U32 R9, R9, R11, R8 ;  /* 0x0000000b09097227 */ /* 0x000fcc00078e0008 */
[----:B------:R-:W-:-:S04]  /*09b0*/  IMAD.HI.U32 R9, R9, R4, RZ ;  /* 0x0000000409097227 */ /* 0x000fc800078e00ff */
[----:B------:R-:W-:-:S04]  /*09c0*/  IMAD.MOV R9, RZ, RZ, -R9 ;  /* 0x000000ffff097224 */ /* 0x000fc800078e0a09 */
[----:B------:R-:W-:-:S05]  /*09d0*/  IMAD R14, R13, R9, R4 ;  /* 0x000000090d0e7224 */ /* 0x000fca00078e0204 */
[----:B------:R-:W-:-:S13]  /*09e0*/  ISETP.GE.U32.AND P0, PT, R14, R13, PT ;  /* 0x0000000d0e00720c */ /* 0x000fda0003f06070 */
[----:B------:R-:W-:-:S04]  /*09f0*/  @P0 IADD3 R14, PT, PT, -R13, R14, RZ ;  /* 0x0000000e0d0e0210 */ /* 0x000fc80007ffe1ff */
[----:B------:R-:W-:-:S13]  /*0a00*/  ISETP.GE.U32.AND P0, PT, R14, R13, PT ;  /* 0x0000000d0e00720c */ /* 0x000fda0003f06070 */
[----:B------:R-:W-:Y:S01]  /*0a10*/  @P0 IMAD.IADD R14, R14, 0x1, -R13 ;  /* 0x000000010e0e0824 */ /* 0x000fe200078e0a0d */
[----:B------:R-:W-:Y:S01]  /*0a20*/  @!P1 LOP3.LUT R14, RZ, R13, RZ, 0x33, !PT ;  /* 0x0000000dff0e9212 */ /* 0x000fe200078e33ff */
[----:B------:R-:W-:Y:S06]  /*0a30*/  BRA `(.L_x_5976) ;  /* 0x0000000000107947 */ /* 0x000fec0003800000 */
.L_x_5975:
[----:B------:R-:W-:Y:S01]  /*0a40*/  IMAD.MOV.U32 R9, RZ, RZ, R4 ;  /* 0x000000ffff097224 */ /* 0x000fe200078e0004 */
[----:B------:R-:W-:Y:S02]  /*0a50*/  MOV R12, R5 ;  /* 0x00000005000c7202 */ /* 0x000fe40000000f00 */
[----:B------:R-:W-:-:S07]  /*0a60*/  MOV R8, 0xa80 ;  /* 0x00000a8000087802 */ /* 0x000fce0000000f00 */
[----:B0-----:R-:W-:Y:S05]  /*0a70*/  CALL.REL.NOINC `($__internal_31_$__cuda_sm20_rem_u64) ;  /* 0x0000005400b87944 */ /* 0x001fea0003c00000 */
.L_x_5976:
[----:B------:R-:W-:Y:S01]  /*0a80*/  IADD3 R21, P0, PT, R4, -R14, RZ ;  /* 0x8000000e04157210 */ /* 0x000fe20007f1e0ff */
[----:B0-----:R-:W-:Y:S01]  /*0a90*/  IMAD.SHL.U32 R8, R6, 0x8, RZ ;  /* 0x0000000806087824 */ /* 0x001fe200078e00ff */
[----:B------:R-:W-:Y:S01]  /*0aa0*/  SHF.R.U32.HI R9, RZ, 0x1d, R6 ;  /* 0x0000001dff097819 */ /* 0x000fe20000011606 */
[----:B------:R-:W-:Y:S01]  /*0ab0*/  BSSY.RECONVERGENT B1, `(.L_x_5977) ;  /* 0x0000026000017945 */ /* 0x000fe20003800200 */
[----:B------:R-:W-:Y:S02]  /*0ac0*/  IADD3.X R18, PT, PT, R5, ~R15, RZ, P0, !PT ;  /* 0x8000000f05127210 */ /* 0x000fe400007fe4ff */
        /* <DEDUP_REMOVED lines=11> */
.L_x_5979:
[----:B------:R0:W2:Y:S01]  /*0b80*/  LDG.E.128 R8, desc[UR18][R16.64] ;  /* 0x0000001210087981 */ /* 0x0000a2000c1e1d00 */
[----:B------:R-:W-:-:S05]  /*0b90*/  IADD3 R20, P0, PT, R7, R20, RZ ;  /* 0x0000001407147210 */ /* 0x000fca0007f1e0ff */
[----:B------:R-:W-:Y:S02]  /*0ba0*/  IMAD.X R23, RZ, RZ, R23, P0 ;  /* 0x000000ffff177224 */ /* 0x000fe400000e0617 */
[----:B0-----:R-:W-:-:S04]  /*0bb0*/  IMAD.WIDE.U32 R16, R7, 0x10, R16 ;  /* 0x0000001007107825 */ /* 0x001fc800078e0010 */
[--C-:B--2---:R-:W-:Y:S02]  /*0bc0*/  HADD2.F32 R22, -RZ, R8.reuse.H0_H0 ;  /* 0x20000008ff167230 */ /* 0x104fe40000004100 */
[----:B------:R-:W-:Y:S02]  /*0bd0*/  HADD2.F32 R25, -RZ, R8.H1_H1 ;  /* 0x30000008ff197230 */ /* 0x000fe40000004100 */
[--C-:B------:R-:W-:Y:S02]  /*0be0*/  HADD2.F32 R8, -RZ, R9.reuse.H1_H1 ;  /* 0x30000009ff087230 */ /* 0x100fe40000004100 */
[----:B------:R-:W-:Y:S01]  /*0bf0*/  FADD.FTZ R22, R22, R3 ;  /* 0x0000000316167221 */ /* 0x000fe20000010000 */
[----:B------:R-:W-:Y:S01]  /*0c00*/  HADD2.F32 R3, -RZ, R9.H0_H0 ;  /* 0x20000009ff037230 */ /* 0x000fe20000004100 */
[----:B------:R-:W-:Y:S02]  /*0c10*/  SHF.L.U64.HI R9, R20, 0x3, R23 ;  /* 0x0000000314097819 */ /* 0x000fe40000010217 */
[----:B------:R-:W-:-:S04]  /*0c20*/  FADD.FTZ R22, R22, R25 ;  /* 0x0000001916167221 */ /* 0x000fc80000010000 */
[----:B------:R-:W-:Y:S01]  /*0c30*/  FADD.FTZ R3, R22, R3 ;  /* 0x0000000316037221 */ /* 0x000fe20000010000 */
[--C-:B------:R-:W-:Y:S02]  /*0c40*/  HADD2.F32 R22, -RZ, R10.reuse.H0_H0 ;  /* 0x2000000aff167230 */ /* 0x100fe40000004100 */
[----:B------:R-:W-:Y:S02]  /*0c50*/  HADD2.F32 R10, -RZ, R10.H1_H1 ;  /* 0x3000000aff0a7230 */ /* 0x000fe40000004100 */
[----:B------:R-:W-:Y:S01]  /*0c60*/  FADD.FTZ R3, R3, R8 ;  /* 0x0000000803037221 */ /* 0x000fe20000010000 */
[----:B------:R-:W-:-:S03]  /*0c70*/  SHF.L.U32 R8, R20, 0x3, RZ ;  /* 0x0000000314087819 */ /* 0x000fc600000006ff */
[----:B------:R-:W-:Y:S01]  /*0c80*/  FADD.FTZ R3, R3, R22 ;  /* 0x0000001603037221 */ /* 0x000fe20000010000 */
[----:B------:R-:W-:Y:S01]  /*0c90*/  ISETP.GE.U32.AND P0, PT, R8, R21, PT ;  /* 0x000000150800720c */ /* 0x000fe20003f06070 */
[--C-:B------:R-:W-:Y:S02]  /*0ca0*/  HADD2.F32 R8, -RZ, R11.reuse.H0_H0 ;  /* 0x2000000bff087230 */ /* 0x100fe40000004100 */
[----:B------:R-:W-:Y:S01]  /*0cb0*/  FADD.FTZ R3, R3, R10 ;  /* 0x0000000a03037221 */ /* 0x000fe20000010000 */
[----:B------:R-:W-:Y:S01]  /*0cc0*/  ISETP.GE.AND.EX P0, PT, R9, R18, PT, P0 ;  /* 0x000000120900720c */ /* 0x000fe20003f06300 */
[----:B------:R-:W-:Y:S02]  /*0cd0*/  HADD2.F32 R10, -RZ, R11.H1_H1 ;  /* 0x3000000bff0a7230 */ /* 0x000fe40000004100 */
[----:B------:R-:W-:-:S04]  /*0ce0*/  FADD.FTZ R3, R3, R8 ;  /* 0x0000000803037221 */ /* 0x000fc80000010000 */
[----:B------:R-:W-:-:S06]  /*0cf0*/  FADD.FTZ R3, R3, R10 ;  /* 0x0000000a03037221 */ /* 0x000fcc0000010000 */
[----:B------:R-:W-:Y:S05]  /*0d00*/  @!P0 BRA `(.L_x_5979) ;  /* 0xfffffffc009c8947 */ /* 0x000fea000383ffff */
.L_x_5978:
[----:B------:R-:W-:Y:S05]  /*0d10*/  BSYNC.RECONVERGENT B1 ;  /* 0x0000000000017941 */ /* 0x000fea0003800200 */
.L_x_5977:
[----:B------:R-:W-:Y:S05]  /*0d20*/  @P1 BRA `(.L_x_5971) ;  /* 0x00000008002c1947 */ /* 0x000fea0003800000 */
[----:B------:R-:W-:Y:S01]  /*0d30*/  IADD3 R17, P0, PT, R6, R7, RZ ;  /* 0x0000000706117210 */ /* 0x000fe20007f1e0ff */
[----:B------:R-:W-:Y:S01]  /*0d40*/  BSSY.RECONVERGENT B1, `(.L_x_5980) ;  /* 0x000002d000017945 */ /* 0x000fe20003800200 */
[----:B------:R-:W-:Y:S02]  /*0d50*/  MOV R16, R12 ;  /* 0x0000000c00107202 */ /* 0x000fe40000000f00 */
        /* <DEDUP_REMOVED lines=20> */
[----:B0-----:R-:W-:-:S06]  /*0ea0*/  VIADD R8, R10, 0xffffffe ;  /* 0x0ffffffe0a087836 */ /* 0x001fcc0000000000 */
[----:B------:R0:W1:Y:S02]  /*0eb0*/  F2I.FTZ.U32.TRUNC.NTZ R9, R8 ;  /* 0x0000000800097305 */ /* 0x000064000021f000 */
[----:B0-----:R-:W-:Y:S01]  /*0ec0*/  IMAD.MOV.U32 R8, RZ, RZ, RZ ;  /* 0x000000ffff087224 */ /* 0x001fe200078e00ff */
[----:B-1----:R-:W-:-:S05]  /*0ed0*/  IADD3 R12, PT, PT, RZ, -R9, RZ ;  /* 0x80000009ff0c7210 */ /* 0x002fca0007ffe0ff */
[----:B------:R-:W-:-:S04]  /*0ee0*/  IMAD R15, R12, R7, RZ ;  /* 0x000000070c0f7224 */ /* 0x000fc800078e02ff */
[----:B------:R-:W-:-:S06]  /*0ef0*/  IMAD.HI.U32 R9, R9, R15, R8 ;  /* 0x0000000f09097227 */ /* 0x000fcc00078e0008 */
[----:B------:R-:W-:-:S04]  /*0f00*/  IMAD.HI.U32 R8, R9, R18, RZ ;  /* 0x0000001209087227 */ /* 0x000fc800078e00ff */
[----:B------:R-:W-:Y:S01]  /*0f10*/  HFMA2 R9, -RZ, RZ, 0, 0 ;  /* 0x00000000ff097431 */ /* 0x000fe200000001ff */
[----:B------:R-:W-:-:S05]  /*0f20*/  IADD3 R12, PT, PT, -R8, RZ, RZ ;  /* 0x000000ff080c7210 */ /* 0x000fca0007ffe1ff */
[----:B------:R-:W-:-:S05]  /*0f30*/  IMAD R12, R7, R12, R18 ;  /* 0x0000000c070c7224 */ /* 0x000fca00078e0212 */
[----:B------:R-:W-:-:S13]  /*0f40*/  ISETP.GE.U32.AND P0, PT, R12, R7, PT ;  /* 0x000000070c00720c */ /* 0x000fda0003f06070 */
[----:B------:R-:W-:Y:S01]  /*0f50*/  @P0 IMAD.IADD R12, R12, 0x1, -R7 ;  /* 0x000000010c0c0824 */ /* 0x000fe200078e0a07 */
[----:B------:R-:W-:-:S04]  /*0f60*/  @P0 IADD3 R8, PT, PT, R8, 0x1, RZ ;  /* 0x0000000108080810 */ /* 0x000fc80007ffe0ff */
[----:B------:R-:W-:-:S13]  /*0f70*/  ISETP.GE.U32.AND P1, PT, R12, R7, PT ;  /* 0x000000070c00720c */ /* 0x000fda0003f26070 */
[----:B------:R-:W-:Y:S01]  /*0f80*/  @P1 VIADD R8, R8, 0x1 ;  /* 0x0000000108081836 */ /* 0x000fe20000000000 */
[----:B------:R-:W-:Y:S01]  /*0f90*/  @!P2 LOP3.LUT R8, RZ, R7, RZ, 0x33, !PT ;  /* 0x00000007ff08a212 */ /* 0x000fe200078e33ff */
[----:B------:R-:W-:Y:S06]  /*0fa0*/  BRA `(.L_x_5982) ;  /* 0x0000000000187947 */ /* 0x000fec0003800000 */
.L_x_5981:
[----:B------:R-:W-:Y:S01]  /*0fb0*/  IMAD.MOV.U32 R10, RZ, RZ, R18 ;  /* 0x000000ffff0a7224 */ /* 0x000fe200078e0012 */
[----:B------:R-:W-:Y:S02]  /*0fc0*/  MOV R8, R7 ;  /* 0x0000000700087202 */ /* 0x000fe40000000f00 */
[----:B------:R-:W-:-:S07]  /*0fd0*/  MOV R12, 0xff0 ;  /* 0x00000ff0000c7802 */ /* 0x000fce0000000f00 */
[----:B------:R-:W-:Y:S05]  /*0fe0*/  CALL.REL.NOINC `($__internal_30_$__cuda_sm20_div_u64) ;  /* 0x0000004c00387944 */ /* 0x000fea0003c00000 */
[----:B------:R-:W-:Y:S01]  /*0ff0*/  IMAD.MOV.U32 R8, RZ, RZ, R10 ;  /* 0x000000ffff087224 */ /* 0x000fe200078e000a */
[----:B------:R-:W-:-:S07]  /*1000*/  MOV R9, R17 ;  /* 0x0000001100097202 */ /* 0x000fce0000000f00 */
.L_x_5982:
[----:B------:R-:W-:Y:S05]  /*1010*/  BSYNC.RECONVERGENT B1 ;  /* 0x0000000000017941 */ /* 0x000fea0003800200 */
.L_x_5980:
[----:B------:R-:W-:Y:S01]  /*1020*/  IADD3 R11, P1, PT, R8, R11, RZ ;  /* 0x0000000b080b7210 */ /* 0x000fe20007f3e0ff */
[----:B------:R-:W-:Y:S03]  /*1030*/  BSSY.RECONVERGENT B1, `(.L_x_5983) ;  /* 0x000003c000017945 */ /* 0x000fe60003800200 */
[----:B------:R-:W-:Y:S01]  /*1040*/  LOP3.LUT R8, R11, 0x3, RZ, 0xc0, !PT ;  /* 0x000000030b087812 */ /* 0x000fe200078ec0ff */
[----:B------:R-:W-:-:S03]  /*1050*/  IMAD.X R15, RZ, RZ, R9, P1 ;  /* 0x000000ffff0f7224 */ /* 0x000fc600008e0609 */
        /* <DEDUP_REMOVED lines=9> */
[----:B0-----:R-:W-:-:S06]  /*10f0*/  IADD3 R8, PT, PT, R10, 0xffffffe, RZ ;  /* 0x0ffffffe0a087810 */ /* 0x001fcc0007ffe0ff */
        /* <DEDUP_REMOVED lines=8> */
[----:B------:R-:W-:Y:S01]  /*1180*/  @P0 IADD3 R18, PT, PT, -R13, R18, RZ ;  /* 0x000000120d120210 */ /* 0x000fe20007ffe1ff */
[----:B------:R-:W-:-:S03]  /*1190*/  @P0 VIADD R12, R12, 0x1 ;  /* 0x000000010c0c0836 */ /* 0x000fc60000000000 */
[----:B------:R-:W-:-:S13]  /*11a0*/  ISETP.GE.U32.AND P1, PT, R18, R13, PT ;  /* 0x0000000d1200720c */ /* 0x000fda0003f26070 */
[----:B------:R-:W-:Y:S02]  /*11b0*/  @P1 IADD3 R12, PT, PT, R12, 0x1, RZ ;  /* 0x000000010c0c1810 */ /* 0x000fe40007ffe0ff */
[----:B------:R-:W-:Y:S01]  /*11c0*/  @!P2 LOP3.LUT R12, RZ, R13, RZ, 0x33, !PT ;  /* 0x0000000dff0ca212 */ /* 0x000fe200078e33ff */
[----:B------:R-:W-:Y:S01]  /*11d0*/  IMAD.MOV.U32 R13, RZ, RZ, RZ ;  /* 0x000000ffff0d7224 */ /* 0x000fe200078e00ff */
[----:B------:R-:W-:Y:S06]  /*11e0*/  BRA `(.L_x_5986) ;  /* 0x00000000001c7947 */ /* 0x000fec0003800000 */
.L_x_5985:
[----:B------:R-:W-:Y:S01]  /*11f0*/  MOV R8, R13 ;  /* 0x0000000d00087202 */ /* 0x000fe20000000f00 */
[----:B------:R-:W-:Y:S01]  /*1200*/  IMAD.MOV.U32 R10, RZ, RZ, R4 ;  /* 0x000000ffff0a7224 */ /* 0x000fe200078e0004 */
[----:B------:R-:W-:Y:S02]  /*1210*/  MOV R9, R5 ;  /* 0x0000000500097202 */ /* 0x000fe40000000f00 */
[----:B------:R-:W-:-:S07]  /*1220*/  MOV R12, 0x1240 ;  /* 0x00001240000c7802 */ /* 0x000fce0000000f00 */
[----:B------:R-:W-:Y:S05]  /*1230*/  CALL.REL.NOINC `($__internal_30_$__cuda_sm20_div_u64) ;  /* 0x0000004800a47944 */ /* 0x000fea0003c00000 */
[----:B------:R-:W-:Y:S01]  /*1240*/  IMAD.MOV.U32 R12, RZ, RZ, R10 ;  /* 0x000000ffff0c7224 */ /* 0x000fe200078e000a */
[----:B------:R-:W-:-:S07]  /*1250*/  MOV R13, R17 ;  /* 0x00000011000d7202 */ /* 0x000fce0000000f00 */
.L_x_5986:
        /* <DEDUP_REMOVED lines=10> */
[----:B------:R-:W-:Y:S02]  /*1300*/  LEA.HI.X R6, R6, R13, RZ, 0x1, P0 ;  /* 0x0000000d06067211 */ /* 0x000fe400000f0cff */
[----:B------:R-:W-:Y:S02]  /*1310*/  IADD3.X R12, PT, PT, RZ, -0x1, RZ, P2, !PT ;  /* 0xffffffffff0c7810 */ /* 0x000fe400017fe4ff */
[----:B------:R-:W-:-:S07]  /*1320*/  IADD3.X R9, PT, PT, R6, UR9, RZ, P1, !PT ;  /* 0x0000000906097c10 */ /* 0x000fce0008ffe4ff */
.L_x_5987:
[----:B------:R0:W2:Y:S01]  /*1330*/  LDG.E.U16 R6, desc[UR18][R8.64] ;  /* 0x0000001208067981 */ /* 0x0000a2000c1e1500 */
[----:B------:R-:W-:Y:S02]  /*1340*/  IADD3 R10, P0, PT, R10, 0x1, RZ ;  /* 0x000000010a0a7810 */ /* 0x000fe40007f1e0ff */
[----:B------:R-:W-:-:S03]  /*1350*/  IADD3 R14, P1, PT, R7, R14, RZ ;  /* 0x0000000e070e7210 */ /* 0x000fc60007f3e0ff */
[----:B------:R-:W-:Y:S01]  /*1360*/  IMAD.X R12, RZ, RZ, R12, P0 ;  /* 0x000000ffff0c7224 */ /* 0x000fe200000e060c */
[----:B------:R-:W-:Y:S02]  /*1370*/  ISETP.NE.U32.AND P0, PT, R10, RZ, PT ;  /* 0x000000ff0a00720c */ /* 0x000fe40003f05070 */
[----:B------:R-:W-:Y:S02]  /*1380*/  IADD3.X R16, PT, PT, RZ, R16, RZ, P1, !PT ;  /* 0x00000010ff107210 */ /* 0x000fe40000ffe4ff */
[----:B------:R-:W-:Y:S02]  /*1390*/  ISETP.NE.AND.EX P0, PT, R12, RZ, PT, P0 ;  /* 0x000000ff0c00720c */ /* 0x000fe40003f05300 */
[----:B0-----:R-:W-:-:S04]  /*13a0*/  LEA R8, P2, R7, R8, 0x1 ;  /* 0x0000000807087211 */ /* 0x001fc800078408ff */
[----:B------:R-:W-:Y:S01]  /*13b0*/  LEA.HI.X R9, R7, R9, RZ, 0x1, P2 ;  /* 0x0000000907097211 */ /* 0x000fe200010f0cff */
[----:B--2---:R-:W-:-:S05]  /*13c0*/  HADD2.F32 R6, -RZ, R6.H0_H0 ;  /* 0x20000006ff067230 */ /* 0x004fca0000004100 */
[----:B------:R-:W-:Y:S01]  /*13d0*/  FADD.FTZ R3, R6, R3 ;  /* 0x0000000306037221 */ /* 0x000fe20000010000 */
[----:B------:R-:W-:Y:S06]  /*13e0*/  @P0 BRA `(.L_x_5987) ;  /* 0xfffffffc00d00947 */ /* 0x000fec000383ffff */
.L_x_5984:
[----:B------:R-:W-:Y:S05]  /*13f0*/  BSYNC.RECONVERGENT B1 ;  /* 0x0000000000017941 */ /* 0x000fea0003800200 */
.L_x_5983:
[----:B------:R-:W-:-:S04]  /*1400*/  ISETP.GE.U32.AND P0, PT, R11, 0x3, PT ;  /* 0x000000030b00780c */ /* 0x000fc80003f06070 */
[----:B------:R-:W-:-:S13]  /*1410*/  ISETP.GE.U32.AND.EX P0, PT, R15, RZ, PT, P0 ;  /* 0x000000ff0f00720c */ /* 0x000fda0003f06100 */
[----:B------:R-:W-:Y:S05]  /*1420*/  @!P0 BRA `(.L_x_5971) ;  /* 0x00000000006c8947 */ /* 0x000fea0003800000 */
[----:B------:R-:W-:Y:S01]  /*1430*/  IMAD.SHL.U32 R17, R7, 0x2, RZ ;  /* 0x0000000207117824 */ /* 0x000fe200078e00ff */
[----:B------:R-:W-:-:S07]  /*1440*/  SHF.R.U32.HI R21, RZ, 0x1f, R7 ;  /* 0x0000001fff157819 */ /* 0x000fce0000011607 */
.L_x_5988:
[----:B------:R-:W-:-:S04]  /*1450*/  LEA R8, P0, R14, UR8, 0x1 ;  /* 0x000000080e087c11 */ /* 0x000fc8000f8008ff */
[----:B------:R-:W-:Y:S02]  /*1460*/  LEA.HI.X R9, R14, UR9, R16, 0x1, P0 ;  /* 0x000000090e097c11 */ /* 0x000fe400080f0c10 */
[----:B------:R-:W-:-:S03]  /*1470*/  IADD3 R10, P0, PT, R17, R8, RZ ;  /* 0x00000008110a7210 */ /* 0x000fc60007f1e0ff */
[----:B------:R-:W2:Y:S01]  /*1480*/  LDG.E.U16 R8, desc[UR18][R8.64] ;  /* 0x0000001208087981 */ /* 0x000ea2000c1e1500 */
[----:B------:R-:W-:Y:S02]  /*1490*/  IADD3.X R11, PT, PT, R21, R9, RZ, P0, !PT ;  /* 0x00000009150b7210 */ /* 0x000fe400007fe4ff */
[----:B------:R-:W-:-:S03]  /*14a0*/  IADD3 R12, P0, PT, R17, R10, RZ ;  /* 0x0000000a110c7210 */ /* 0x000fc60007f1e0ff */
[----:B------:R-:W3:Y:S02]  /*14b0*/  LDG.E.U16 R10, desc[UR18][R10.64] ;  /* 0x000000120a0a7981 */ /* 0x000ee4000c1e1500 */
        /* <DEDUP_REMOVED lines=9> */
[----:B--2---:R-:W-:-:S05]  /*1550*/  HADD2.F32 R6, -RZ, R8.H0_H0 ;  /* 0x20000008ff067230 */ /* 0x004fca0000004100 */
[----:B------:R-:W-:Y:S01]  /*1560*/  FADD.FTZ R6, R6, R3 ;  /* 0x0000000306067221 */ /* 0x000fe20000010000 */
[----:B---3--:R-:W-:-:S05]  /*1570*/  HADD2.F32 R15, -RZ, R10.H0_H0 ;  /* 0x2000000aff0f7230 */ /* 0x008fca0000004100 */
[----:B------:R-:W-:Y:S01]  /*1580*/  FADD.FTZ R6, R6, R15 ;  /* 0x0000000f06067221 */ /* 0x000fe20000010000 */
[----:B----4-:R-:W-:Y:S02]  /*1590*/  HADD2.F32 R3, -RZ, R12.H0_H0 ;  /* 0x2000000cff037230 */ /* 0x010fe40000004100 */
[----:B-----5:R-:W-:-:S03]  /*15a0*/  HADD2.F32 R8, -RZ, R18.H0_H0 ;  /* 0x20000012ff087230 */ /* 0x020fc60000004100 */
[----:B------:R-:W-:-:S04]  /*15b0*/  FADD.FTZ R3, R6, R3 ;  /* 0x0000000306037221 */ /* 0x000fc80000010000 */
[----:B------:R-:W-:Y:S01]  /*15c0*/  FADD.FTZ R3, R3, R8 ;  /* 0x0000000803037221 */ /* 0x000fe20000010000 */
[----:B------:R-:W-:Y:S06]  /*15d0*/  @!P0 BRA `(.L_x_5988) ;  /* 0xfffffffc009c8947 */ /* 0x000fec000383ffff */
.L_x_5971:
[----:B------:R-:W-:Y:S05]  /*15e0*/  BSYNC.RECONVERGENT B0 ;  /* 0x0000000000007941 */ /* 0x000fea0003800200 */
.L_x_5965:
        /* <DEDUP_REMOVED lines=60> */
.L_x_5989:
        /* <DEDUP_REMOVED lines=10> */
[----:B------:R-:W-:Y:S01]  /*1a50*/  HFMA2 R23, -RZ, RZ, 0, 0 ;  /* 0x00000000ff177431 */ /* 0x000fe200000001ff */
        /* <DEDUP_REMOVED lines=10> */
.L_x_5994:
        /* <DEDUP_REMOVED lines=24> */
.L_x_5993:
        /* <DEDUP_REMOVED lines=17> */
.L_x_5995:
        /* <DEDUP_REMOVED lines=12> */
.L_x_5996:
[----:B------:R-:W-:Y:S05]  /*1e50*/  BRA.U !UP1, `(.L_x_5992) ;  /* 0x0000000109207547 */ /* 0x000fea000b800000 */
[----:B------:R-:W-:Y:S02]  /*1e60*/  ULEA UR5, UR5, UR8, 0x2 ;  /* 0x0000000805057291 */ /* 0x000fe4000f8e10ff */
[----:B------:R-:W-:-:S12]  /*1e70*/  UIADD3 UR9, UPT, UPT, -UR9, URZ, URZ ;  /* 0x000000ff09097290 */ /* 0x000fd8000fffe1ff */
.L_x_5997:
[----:B------:R-:W0:Y:S01]  /*1e80*/  LDS R6, [UR5] ;  /* 0x00000005ff067984 */ /* 0x000e220008000800 */
[----:B------:R-:W-:Y:S02]  /*1e90*/  UIADD3 UR9, UPT, UPT, UR9, 0x1, URZ ;  /* 0x0000000109097890 */ /* 0x000fe4000fffe0ff */
[----:B------:R-:W-:Y:S02]  /*1ea0*/  UIADD3 UR5, UPT, UPT, UR5, 0x4, URZ ;  /* 0x0000000405057890 */ /* 0x000fe4000fffe0ff */
[----:B------:R-:W-:Y:S01]  /*1eb0*/  UISETP.NE.AND UP0, UPT, UR9, URZ, UPT ;  /* 0x000000ff0900728c */ /* 0x000fe2000bf05270 */
[----:B0-----:R-:W-:-:S08]  /*1ec0*/  FADD.FTZ R23, R6, R23 ;  /* 0x0000001706177221 */ /* 0x001fd00000010000 */
[----:B------:R-:W-:Y:S05]  /*1ed0*/  BRA.U UP0, `(.L_x_5997) ;  /* 0xfffffffd00e87547 */ /* 0x000fea000b83ffff */
.L_x_5992:
[----:B------:R2:W-:Y:S02]  /*1ee0*/  STS [UR8], R23 ;  /* 0x00000017ff007988 */ /* 0x0005e40008000808 */
.L_x_5991:
[----:B------:R-:W-:Y:S05]  /*1ef0*/  BSYNC.RECONVERGENT B0 ;  /* 0x0000000000007941 */ /* 0x000fea0003800200 */
.L_x_5990:
        /* <DEDUP_REMOVED lines=18> */
[----:B------:R-:W-:Y:S01]  /*2020*/  MOV R0, R3 ;  /* 0x0000000300007202 */ /* 0x000fe20000000f00 */
[----:B------:R-:W-:Y:S01]  /*2030*/  IMAD.MOV.U32 R3, RZ, RZ, R5 ;  /* 0x000000ffff037224 */ /* 0x000fe200078e0005 */
[----:B------:R-:W-:Y:S01]  /*2040*/  MOV R2, UR15 ;  /* 0x0000000f00027c02 */ /* 0x000fe20008000f00 */
[----:B------:R-:W-:Y:S01]  /*2050*/  IMAD.U32 R5, RZ, RZ, UR16 ;  /* 0x00000010ff057e24 */ /* 0x000fe2000f8e00ff */
[----:B0-----:R-:W-:-:S04]  /*2060*/  UISETP.GT.U32.AND UP0, UPT, UR10, 0x7ffffffe, UPT ;  /* 0x7ffffffe0a00788c */ /* 0x001fc8000bf04070 */
[----:B------:R-:W-:-:S09]  /*2070*/  UISETP.GT.AND.EX UP0, UPT, UR11, URZ, UPT, UP0 ;  /* 0x000000ff0b00728c */ /* 0x000fd2000bf04300 */
[----:B------:R-:W-:Y:S05]  /*2080*/  BRA.U UP0, `(.L_x_5999) ;  /* 0x0000000500ec7547 */ /* 0x000fea000b800000 */
[----:B------:R-:W-:Y:S01]  /*2090*/  MOV R8, UR22 ;  /* 0x0000001600087c02 */ /* 0x000fe20008000f00 */
[----:B------:R-:W-:Y:S01]  /*20a0*/  UISETP.NE.U32.AND UP0, UPT, UR14, URZ, UPT ;  /* 0x000000ff0e00728c */ /* 0x000fe2000bf05070 */
[----:B------:R-:W0:Y:S03]  /*20b0*/  LDCU UR4, c[0x0][0x398] ;  /* 0x00007300ff0477ac */ /* 0x000e260008000800 */
[----:B------:R-:W-:Y:S01]  /*20c0*/  IMAD.SHL.U32 R8, R8, 0x8, RZ ;  /* 0x0000000808087824 */ /* 0x000fe200078e00ff */
[----:B------:R-:W-:-:S03]  /*20d0*/  UISETP.NE.AND.EX UP0, UPT, URZ, URZ, UPT, UP0 ;  /* 0x000000ffff00728c */ /* 0x000fc6000bf05300 */
[----:B------:R-:W1:Y:S01]  /*20e0*/  I2F.U32.RP R9, R8 ;  /* 0x0000000800097306 */ /* 0x000e620000209000 */
[----:B------:R-:W-:-:S07]  /*20f0*/  IMAD.MOV R11, RZ, RZ, -R8 ;  /* 0x000000ffff0b7224 */ /* 0x000fce00078e0a08 */
[----:B-1----:R-:W1:Y:S02]  /*2100*/  MUFU.RCP R9, R9 ;  /* 0x0000000900097308 */ /* 0x002e640000001000 */
[----:B-1----:R-:W-:-:S06]  /*2110*/  IADD3 R6, PT, PT, R9, 0xffffffe, RZ ;  /* 0x0ffffffe09067810 */ /* 0x002fcc0007ffe0ff */
[----:B------:R1:W3:Y:S02]  /*2120*/  F2I.FTZ.U32.TRUNC.NTZ R7, R6 ;  /* 0x0000000600077305 */ /* 0x0002e4000021f000 */
[----:B-1----:R-:W-:Y:S02]  /*2130*/  HFMA2 R6, -RZ, RZ, 0, 0 ;  /* 0x00000000ff067431 */ /* 0x002fe400000001ff */
        /* <DEDUP_REMOVED lines=11> */
[----:B------:R-:W-:Y:S01]  /*21f0*/  MOV R11, UR13 ;  /* 0x0000000d000b7c02 */ /* 0x000fe20008000f00 */
        /* <DEDUP_REMOVED lines=13> */
[----:B---3--:R-:W-:Y:S02]  /*22d0*/  @P0 HADD2.F32 R5, -RZ, R12.H0_H0 ;  /* 0x2000000cff050230 */ /* 0x008fe40000004100 */
[----:B----4-:R-:W-:-:S05]  /*22e0*/  @P0 HADD2.F32 R14, -RZ, R10.H0_H0 ;  /* 0x2000000aff0e0230 */ /* 0x010fca0000004100 */
[----:B------:R-:W-:Y:S01]  /*22f0*/  @P0 FFMA.FTZ R5, R5, -UR17, R14 ;  /* 0x8000001105050c23 */ /* 0x000fe2000801000e */
[----:B------:R-:W-:-:S04]  /*2300*/  @P0 IMAD.WIDE.U32 R14, R4, 0x2, R2 ;  /* 0x00000002040e0825 */ /* 0x000fc800078e0002 */
[----:B------:R-:W-:-:S04]  /*2310*/  @P0 F2FP.F16.F32.PACK_AB R5, RZ, R5 ;  /* 0x00000005ff05023e */ /* 0x000fc800000000ff */
[----:B------:R-:W-:Y:S01]  /*2320*/  PRMT R11, R5, 0x7610, R11 ;  /* 0x00007610050b7816 */ /* 0x000fe2000000000b */
[----:B------:R-:W-:-:S04]  /*2330*/  IMAD.U32 R5, RZ, RZ, UR22 ;  /* 0x00000016ff057e24 */ /* 0x000fc8000f8e00ff */
[----:B------:R0:W-:Y:S01]  /*2340*/  @P0 STG.E.U16 desc[UR18][R14.64], R11 ;  /* 0x0000000b0e000986 */ /* 0x0001e2000c101512 */
[----:B------:R-:W-:-:S04]  /*2350*/  IMAD.WIDE.U32 R2, R5, 0x2, R2 ;  /* 0x0000000205027825 */ /* 0x000fc800078e0002 */
[----:B------:R-:W-:Y:S01]  /*2360*/  IMAD.MOV.U32 R0, RZ, RZ, R2 ;  /* 0x000000ffff007224 */ /* 0x000fe200078e0002 */
[----:B------:R-:W-:Y:S01]  /*2370*/  MOV R2, R6 ;  /* 0x0000000600027202 */ /* 0x000fe20000000f00 */
[----:B------:R-:W-:-:S07]  /*2380*/  IMAD.MOV.U32 R5, RZ, RZ, R7 ;  /* 0x000000ffff057224 */ /* 0x000fce00078e0007 */
.L_x_6000:
[----:B------:R-:W-:Y:S01]  /*2390*/  IMAD.HI.U32 R16, R16, UR4, RZ ;  /* 0x0000000410107c27 */ /* 0x000fe2000f8e00ff */
[----:B------:R-:W-:Y:S01]  /*23a0*/  ISETP.NE.U32.AND P1, PT, R8, RZ, PT ;  /* 0x000000ff0800720c */ /* 0x000fe20003f25070 */
[----:B------:R-:W-:Y:S01]  /*23b0*/  BSSY.RECONVERGENT B0, `(.L_x_6001) ;  /* 0x0000038000007945 */ /* 0x000fe20003800200 */
[----:B------:R-:W-:Y:S01]  /*23c0*/  MOV R12, R0 ;  /* 0x00000000000c7202 */ /* 0x000fe20000000f00 */
[----:B------:R-:W-:Y:S01]  /*23d0*/  IMAD.SHL.U32 R6, R4, 0x8, RZ ;  /* 0x0000000804067824 */ /* 0x000fe200078e00ff */
[----:B0-----:R-:W-:Y:S01]  /*23e0*/  IADD3 R15, PT, PT, -R16, RZ, RZ ;  /* 0x000000ff100f7210 */ /* 0x001fe20007ffe1ff */
[----:B------:R-:W-:Y:S01]  /*23f0*/  IMAD.MOV.U32 R13, RZ, RZ, R3 ;  /* 0x000000ffff0d7224 */ /* 0x000fe200078e0003 */
[----:B------:R-:W-:Y:S01]  /*2400*/  MOV R3, R5 ;  /* 0x0000000500037202 */ /* 0x000fe20000000f00 */
[----:B------:R-:W-:Y:S02]  /*2410*/  IMAD.U32 R7, RZ, RZ, UR13 ;  /* 0x0000000dff077e24 */ /* 0x000fe4000f8e00ff */
[----:B------:R-:W-:-:S05]  /*2420*/  IMAD R15, R8, R15, UR4 ;  /* 0x00000004080f7e24 */ /* 0x000fca000f8e020f */
[----:B------:R-:W-:-:S13]  /*2430*/  ISETP.GE.U32.AND P0, PT, R15, R8, PT ;  /* 0x000000080f00720c */ /* 0x000fda0003f06070 */
[----:B------:R-:W-:-:S05]  /*2440*/  @P0 IMAD.IADD R15, R15, 0x1, -R8 ;  /* 0x000000010f0f0824 */ /* 0x000fca00078e0a08 */
[----:B------:R-:W-:-:S13]  /*2450*/  ISETP.GE.U32.AND P0, PT, R15, R8, PT ;  /* 0x000000080f00720c */ /* 0x000fda0003f06070 */
[----:B------:R-:W-:Y:S02]  /*2460*/  @P0 IADD3 R15, PT, PT, -R8, R15, RZ ;  /* 0x0000000f080f0210 */ /* 0x000fe40007ffe1ff */
[----:B------:R-:W-:-:S04]  /*2470*/  @!P1 LOP3.LUT R15, RZ, R8, RZ, 0x33, !PT ;  /* 0x00000008ff0f9212 */ /* 0x000fc800078e33ff */
[----:B------:R-:W-:-:S04]  /*2480*/  IADD3 R15, PT, PT, -R15, UR4, RZ ;  /* 0x000000040f0f7c10 */ /* 0x000fc8000fffe1ff */
[----:B------:R-:W-:Y:S01]  /*2490*/  ISETP.GE.AND P0, PT, R6, R15, PT ;  /* 0x0000000f0600720c */ /* 0x000fe20003f06270 */
[----:B------:R-:W-:Y:S01]  /*24a0*/  IMAD.IADD R0, R4, 0x1, R15 ;  /* 0x0000000104007824 */ /* 0x000fe200078e020f */
[----:B------:R-:W-:-:S11]  /*24b0*/  MOV R6, UR12 ;  /* 0x0000000c00067c02 */ /* 0x000fd60008000f00 */
[----:B------:R-:W-:Y:S05]  /*24c0*/  @P0 BRA `(.L_x_6002) ;  /* 0x0000000000980947 */ /* 0x000fea0003800000 */
.L_x_6003:
[----:B0-----:R-:W-:-:S04]  /*24d0*/  IMAD.WIDE R8, R4, 0x10, R2 ;  /* 0x0000001004087825 */ /* 0x001fc800078e0202 */
[----:B------:R-:W-:Y:S02]  /*24e0*/  IMAD.WIDE R16, R4, 0x10, R6 ;  /* 0x0000001004107825 */ /* 0x000fe400078e0206 */
[----:B------:R-:W3:Y:S04]  /*24f0*/  LDG.E.128 R8, desc[UR18][R8.64] ;  /* 0x0000001208087981 */ /* 0x000ee8000c1e1d00 */
[----:B------:R-:W4:Y:S01]  /*2500*/  LDG.E.128 R16, desc[UR18][R16.64] ;  /* 0x0000001210107981 */ /* 0x000f22000c1e1d00 */
[--C-:B---3--:R-:W-:Y:S02]  /*2510*/  HADD2.F32 R5, -RZ, R8.reuse.H0_H0 ;  /* 0x20000008ff057230 */ /* 0x108fe40000004100 */
[----:B------:R-:W-:Y:S02]  /*2520*/  HADD2.F32 R14, -RZ, R8.H1_H1 ;  /* 0x30000008ff0e7230 */ /* 0x000fe40000004100 */
[----:B------:R-:W-:-:S02]  /*2530*/  HADD2.F32 R20, -RZ, R9.H0_H0 ;  /* 0x20000009ff147230 */ /* 0x000fc40000004100 */
[----:B------:R-:W-:Y:S02]  /*2540*/  HADD2.F32 R21, -RZ, R9.H1_H1 ;  /* 0x30000009ff157230 */ /* 0x000fe40000004100 */
[--C-:B------:R-:W-:Y:S02]  /*2550*/  HADD2.F32 R22, -RZ, R10.reuse.H0_H0 ;  /* 0x2000000aff167230 */ /* 0x100fe40000004100 */
[----:B--2---:R-:W-:Y:S02]  /*2560*/  HADD2.F32 R23, -RZ, R10.H1_H1 ;  /* 0x3000000aff177230 */ /* 0x004fe40000004100 */
[--C-:B------:R-:W-:Y:S02]  /*2570*/  HADD2.F32 R24, -RZ, R11.reuse.H0_H0 ;  /* 0x2000000bff187230 */ /* 0x100fe40000004100 */
[----:B------:R-:W-:Y:S02]  /*2580*/  HADD2.F32 R26, -RZ, R11.H1_H1 ;  /* 0x3000000bff1a7230 */ /* 0x000fe40000004100 */
[----:B----4-:R-:W-:-:S02]  /*2590*/  HADD2.F32 R8, -RZ, R16.H0_H0 ;  /* 0x20000010ff087230 */ /* 0x010fc40000004100 */
[----:B------:R-:W-:Y:S02]  /*25a0*/  HADD2.F32 R9, -RZ, R16.H1_H1 ;  /* 0x30000010ff097230 */ /* 0x000fe40000004100 */
[--C-:B------:R-:W-:Y:S02]  /*25b0*/  HADD2.F32 R11, -RZ, R17.reuse.H0_H0 ;  /* 0x20000011ff0b7230 */ /* 0x100fe40000004100 */
[----:B------:R-:W-:Y:S01]  /*25c0*/  FFMA.FTZ R8, R5, -UR17, R8 ;  /* 0x8000001105087c23 */ /* 0x000fe20008010008 */
[----:B------:R-:W-:Y:S02]  /*25d0*/  HADD2.F32 R10, -RZ, R17.H1_H1 ;  /* 0x30000011ff0a7230 */ /* 0x000fe40000004100 */
[----:B------:R-:W-:Y:S01]  /*25e0*/  FFMA.FTZ R9, R14, -UR17, R9 ;  /* 0x800000110e097c23 */ /* 0x000fe20008010009 */
[--C-:B------:R-:W-:Y:S02]  /*25f0*/  HADD2.F32 R17, -RZ, R18.reuse.H0_H0 ;  /* 0x20000012ff117230 */ /* 0x100fe40000004100 */
[----:B------:R-:W-:Y:S01]  /*2600*/  FFMA.FTZ R11, R20, -UR17, R11 ;  /* 0x80000011140b7c23 */ /* 0x000fe2000801000b */
[----:B------:R-:W-:-:S02]  /*2610*/  HADD2.F32 R18, -RZ, R18.H1_H1 ;  /* 0x30000012ff127230 */ /* 0x000fc40000004100 */
[----:B------:R-:W-:Y:S01]  /*2620*/  FFMA.FTZ R10, R21, -UR17, R10 ;  /* 0x80000011150a7c23 */ /* 0x000fe2000801000a */
[--C-:B------:R-:W-:Y:S02]  /*2630*/  HADD2.F32 R25, -RZ, R19.reuse.H0_H0 ;  /* 0x20000013ff197230 */ /* 0x100fe40000004100 */
[----:B------:R-:W-:Y:S01]  /*2640*/  FFMA.FTZ R17, R22, -UR17, R17 ;  /* 0x8000001116117c23 */ /* 0x000fe20008010011 */
[----:B------:R-:W-:Y:S02]  /*2650*/  HADD2.F32 R19, -RZ, R19.H1_H1 ;  /* 0x30000013ff137230 */ /* 0x000fe40000004100 */
[----:B------:R-:W-:Y:S01]  /*2660*/  FFMA.FTZ R18, R23, -UR17, R18 ;  /* 0x8000001117127c23 */ /* 0x000fe20008010012 */
[----:B------:R-:W-:Y:S01]  /*2670*/  F2FP.F16.F32.PACK_AB R8, R9, R8 ;  /* 0x000000080908723e */ /* 0x000fe200000000ff */
[----:B------:R-:W-:Y:S01]  /*2680*/  FFMA.FTZ R24, R24, -UR17, R25 ;  /* 0x8000001118187c23 */ /* 0x000fe20008010019 */
[----:B------:R-:W-:Y:S01]  /*2690*/  F2FP.F16.F32.PACK_AB R9, R10, R11 ;  /* 0x0000000b0a09723e */ /* 0x000fe200000000ff */
[----:B------:R-:W-:Y:S01]  /*26a0*/  FFMA.FTZ R19, R26, -UR17, R19 ;  /* 0x800000111a137c23 */ /* 0x000fe20008010013 */
[----:B------:R-:W-:Y:S01]  /*26b0*/  F2FP.F16.F32.PACK_AB R10, R18, R17 ;  /* 0x00000011120a723e */ /* 0x000fe200000000ff */
[C---:B------:R-:W-:Y:S01]  /*26c0*/  IMAD.WIDE R16, R4.reuse, 0x10, R12 ;  /* 0x0000001004107825 */ /* 0x040fe200078e020c */
[----:B------:R-:W-:-:S02]  /*26d0*/  IADD3 R4, PT, PT, R4, UR22, RZ ;  /* 0x0000001604047c10 */ /* 0x000fc4000fffe0ff */
[----:B------:R-:W-:-:S03]  /*26e0*/  F2FP.F16.F32.PACK_AB R11, R19, R24 ;  /* 0x00000018130b723e */ /* 0x000fc600000000ff */
[----:B------:R-:W-:Y:S02]  /*26f0*/  IMAD.SHL.U32 R14, R4, 0x8, RZ ;  /* 0x00000008040e7824 */ /* 0x000fe400078e00ff */
[----:B------:R0:W-:Y:S03]  /*2700*/  STG.E.128 desc[UR18][R16.64], R8 ;  /* 0x0000000810007986 */ /* 0x0001e6000c101d12 */
[----:B------:R-:W-:-:S13]  /*2710*/  ISETP.GE.AND P0, PT, R14, R15, PT ;  /* 0x0000000f0e00720c */ /* 0x000fda0003f06270 */
[----:B------:R-:W-:Y:S05]  /*2720*/  @!P0 BRA `(.L_x_6003) ;  /* 0xfffffffc00688947 */ /* 0x000fea000383ffff */
.L_x_6002:
[----:B------:R-:W-:Y:S05]  /*2730*/  BSYNC.RECONVERGENT B0 ;  /* 0x0000000000007941 */ /* 0x000fea0003800200 */
.L_x_6001:
[----:B------:R-:W-:-:S13]  /*2740*/  ISETP.GE.AND P0, PT, R0, UR4, PT ;  /* 0x0000000400007c0c */ /* 0x000fda000bf06270 */
[----:B------:R-:W-:Y:S05]  /*2750*/  @P0 EXIT ;  /* 0x000000000000094d */ /* 0x000fea0003800000 */
.L_x_6004:
[----:B------:R-:W-:-:S04]  /*2760*/  IMAD.WIDE R4, R0, 0x2, R6 ;  /* 0x0000000200047825 */ /* 0x000fc800078e0206 */
[----:B0-----:R-:W-:Y:S02]  /*2770*/  IMAD.WIDE R8, R0, 0x2, R2 ;  /* 0x0000000200087825 */ /* 0x001fe400078e0202 */
[----:B------:R-:W3:Y:S04]  /*2780*/  LDG.E.U16 R4, desc[UR18][R4.64] ;  /* 0x0000001204047981 */ /* 0x000ee8000c1e1500 */
[----:B------:R-:W4:Y:S01]  /*2790*/  LDG.E.U16 R8, desc[UR18][R8.64] ;  /* 0x0000001208087981 */ /* 0x000f22000c1e1500 */
[----:B---3--:R-:W-:Y:S02]  /*27a0*/  HADD2.F32 R11, -RZ, R4.H0_H0 ;  /* 0x20000004ff0b7230 */ /* 0x008fe40000004100 */
[----:B----4-:R-:W-:-:S05]  /*27b0*/  HADD2.F32 R10, -RZ, R8.H0_H0 ;  /* 0x20000008ff0a7230 */ /* 0x010fca0000004100 */
[----:B------:R-:W-:-:S05]  /*27c0*/  FFMA.FTZ R10, R10, -UR17, R11 ;  /* 0x800000110a0a7c23 */ /* 0x000fca000801000b */
[----:B------:R-:W-:Y:S01]  /*27d0*/  F2FP.F16.F32.PACK_AB R5, RZ, R10 ;  /* 0x0000000aff05723e */ /* 0x000fe200000000ff */
[C---:B------:R-:W-:Y:S01]  /*27e0*/  IMAD.WIDE R10, R0.reuse, 0x2, R12 ;  /* 0x00000002000a7825 */ /* 0x040fe200078e020c */
[----:B------:R-:W-:-:S04]  /*27f0*/  IADD3 R0, PT, PT, R0, UR22, RZ ;  /* 0x0000001600007c10 */ /* 0x000fc8000fffe0ff */
[----:B------:R1:W-:Y:S01]  /*2800*/  STG.E.U16 desc[UR18][R10.64], R5 ;  /* 0x000000050a007986 */ /* 0x0003e2000c101512 */
[----:B------:R-:W-:-:S13]  /*2810*/  ISETP.GE.AND P0, PT, R0, UR4, PT ;  /* 0x0000000400007c0c */ /* 0x000fda000bf06270 */
[----:B-1----:R-:W-:Y:S05]  /*2820*/  @!P0 BRA `(.L_x_6004) ;  /* 0xfffffffc00cc8947 */ /* 0x002fea000383ffff */
[----:B------:R-:W-:Y:S05]  /*2830*/  EXIT ;  /* 0x000000000000794d */ /* 0x000fea0003800000 */
.L_x_5999:
[----:B------:R-:W-:Y:S01]  /*2840*/  UISETP.NE.U32.AND UP0, UPT, UR14, URZ, UPT ;  /* 0x000000ff0e00728c */ /* 0x000fe2000bf05070 */
[----:B------:R-:W-:Y:S01]  /*2850*/  IMAD.U32 R14, RZ, RZ, UR22 ;  /* 0x00000016ff0e7e24 */ /* 0x000fe2000f8e00ff */
        /* <DEDUP_REMOVED lines=11> */
[C---:B------:R-:W-:Y:S02]  /*2910*/  @!P0 SHF.L.U32 R13, R4.reuse, 0x1, RZ ;  /* 0x00000001040d8819 */ /* 0x040fe400000006ff */
[----:B------:R-:W-:Y:S02]  /*2920*/  @!P0 SHF.L.U64.HI R15, R4, 0x1, RZ ;  /* 0x00000001040f8819 */ /* 0x000fe400000102ff */
[C---:B------:R-:W-:Y:S02]  /*2930*/  @!P0 IADD3 R10, P2, PT, R13.reuse, R6, RZ ;  /* 0x000000060d0a8210 */ /* 0x040fe40007f5e0ff */
[----:B------:R-:W-:-:S03]  /*2940*/  @!P0 IADD3 R8, P1, PT, R13, UR12, RZ ;  /* 0x0000000c0d088c10 */ /* 0x000fc6000ff3e0ff */
[C---:B------:R-:W-:Y:S01]  /*2950*/  @!P0 IMAD.X R11, R15.reuse, 0x1, R7, P2 ;  /* 0x000000010f0b8824 */ /* 0x040fe200010e0607 */
[----:B------:R-:W-:-:S04]  /*2960*/  @!P0 IADD3.X R9, PT, PT, R15, UR13, RZ, P1, !PT ;  /* 0x0000000d0f098c10 */ /* 0x000fc80008ffe4ff */
[----:B------:R-:W3:Y:S04]  /*2970*/  @!P0 LDG.E.U16 R10, desc[UR18][R10.64] ;  /* 0x000000120a0a8981 */ /* 0x000ee8000c1e1500 */
[----:B------:R1:W4:Y:S01]  /*2980*/  @!P0 LDG.E.U16 R8, desc[UR18][R8.64] ;  /* 0x0000001208088981 */ /* 0x000322000c1e1500 */
[----:B------:R-:W-:-:S04]  /*2990*/  IADD3 R2, P1, PT, R0, -UR7, RZ ;  /* 0x8000000700027c10 */ /* 0x000fc8000ff3e0ff */
[----:B------:R-:W-:Y:S02]  /*29a0*/  IADD3.X R3, PT, PT, R3, ~UR5, RZ, P1, !PT ;  /* 0x8000000503037c10 */ /* 0x000fe40008ffe4ff */
[----:B-1----:R-:W-:Y:S01]  /*29b0*/  MOV R9, UR22 ;  /* 0x0000001600097c02 */ /* 0x002fe20008000f00 */
[----:B0-----:R-:W-:-:S04]  /*29c0*/  UIADD3 UR8, UP0, UP1, -UR22, UR10, UR14 ;  /* 0x0000000a16087290 */ /* 0x001fc8000f91e10e */
[----:B------:R-:W-:Y:S01]  /*29d0*/  IMAD.WIDE.U32 R6, R9, 0x2, R6 ;  /* 0x0000000209067825 */ /* 0x000fe200078e0006 */
[----:B------:R-:W-:Y:S02]  /*29e0*/  UIMAD.WIDE.U32 UR12, UR22, 0x2, UR12 ;  /* 0x00000002160c78a5 */ /* 0x000fe4000f8e000c */
[----:B------:R-:W-:Y:S01]  /*29f0*/  UIADD3.X UR9, UPT, UPT, UR11, -0x1, URZ, UP0, UP1 ;  /* 0xffffffff0b097890 */ /* 0x000fe200087e24ff */
[----:B---3--:R-:W-:Y:S02]  /*2a00*/  @!P0 HADD2.F32 R5, -RZ, R10.H0_H0 ;  /* 0x2000000aff058230 */ /* 0x008fe40000004100 */
[----:B----4-:R-:W-:-:S05]  /*2a10*/  @!P0 HADD2.F32 R12, -RZ, R8.H0_H0 ;  /* 0x20000008ff0c8230 */ /* 0x010fca0000004100 */
[----:B------:R-:W-:Y:S01]  /*2a20*/  @!P0 FFMA.FTZ R5, R5, -UR17, R12 ;  /* 0x8000001105058c23 */ /* 0x000fe2000801000c */
[----:B------:R-:W-:-:S04]  /*2a30*/  @!P0 IADD3 R12, P1, PT, R13, R2, RZ ;  /* 0x000000020d0c8210 */ /* 0x000fc80007f3e0ff */
[----:B------:R-:W-:Y:S02]  /*2a40*/  @!P0 F2FP.F16.F32.PACK_AB R5, RZ, R5 ;  /* 0x00000005ff05823e */ /* 0x000fe400000000ff */
[----:B------:R-:W-:Y:S02]  /*2a50*/  @!P0 IADD3.X R13, PT, PT, R15, R3, RZ, P1, !PT ;  /* 0x000000030f0d8210 */ /* 0x000fe40000ffe4ff */
[----:B------:R-:W-:-:S05]  /*2a60*/  PRMT R11, R5, 0x7610, R11 ;  /* 0x00007610050b7816 */ /* 0x000fca000000000b */
[----:B------:R1:W-:Y:S01]  /*2a70*/  @!P0 STG.E.U16 desc[UR18][R12.64], R11 ;  /* 0x0000000b0c008986 */ /* 0x0003e2000c101512 */
[----:B------:R-:W-:-:S04]  /*2a80*/  IMAD.U32 R5, RZ, RZ, UR22 ;  /* 0x00000016ff057e24 */ /* 0x000fc8000f8e00ff */
[----:B------:R-:W-:-:S04]  /*2a90*/  IMAD.WIDE.U32 R2, R5, 0x2, R2 ;  /* 0x0000000205027825 */ /* 0x000fc800078e0002 */
[----:B------:R-:W-:Y:S01]  /*2aa0*/  IMAD.MOV.U32 R0, RZ, RZ, R2 ;  /* 0x000000ffff007224 */ /* 0x000fe200078e0002 */
[----:B------:R-:W-:Y:S01]  /*2ab0*/  MOV R2, R6 ;  /* 0x0000000600027202 */ /* 0x000fe20000000f00 */
[----:B------:R-:W-:-:S07]  /*2ac0*/  IMAD.MOV.U32 R5, RZ, RZ, R7 ;  /* 0x000000ffff057224 */ /* 0x000fce00078e0007 */
.L_x_6005:
[----:B0-----:R-:W-:Y:S01]  /*2ad0*/  UISETP.NE.U32.AND UP0, UPT, UR9, URZ, UPT ;  /* 0x000000ff0900728c */ /* 0x001fe2000bf05070 */
[----:B------:R-:W-:-:S08]  /*2ae0*/  SHF.L.U32 R6, R14, 0x3, RZ ;  /* 0x000000030e067819 */ /* 0x000fd000000006ff */
[----:B------:R-:W-:Y:S05]  /*2af0*/  BRA.U UP0, `(.L_x_6006) ;  /* 0x00000001004c7547 */ /* 0x000fea000b800000 */
[----:B------:R-:W0:Y:S01]  /*2b00*/  I2F.U32.RP R10, R6 ;  /* 0x00000006000a7306 */ /* 0x000e220000209000 */
[----:B------:R-:W-:Y:S01]  /*2b10*/  IADD3 R7, PT, PT, RZ, -R6, RZ ;  /* 0x80000006ff077210 */ /* 0x000fe20007ffe0ff */
[----:B------:R-:W-:Y:S01]  /*2b20*/  IMAD.MOV.U32 R17, RZ, RZ, RZ ;  /* 0x000000ffff117224 */ /* 0x000fe200078e00ff */
[----:B------:R-:W-:-:S05]  /*2b30*/  ISETP.NE.U32.AND P1, PT, R6, RZ, PT ;  /* 0x000000ff0600720c */ /* 0x000fca0003f25070 */
[----:B0-----:R-:W0:Y:S02]  /*2b40*/  MUFU.RCP R10, R10 ;  /* 0x0000000a000a7308 */ /* 0x001e240000001000 */
[----:B0-----:R-:W-:-:S06]  /*2b50*/  VIADD R8, R10, 0xffffffe ;  /* 0x0ffffffe0a087836 */ /* 0x001fcc0000000000 */
        /* <DEDUP_REMOVED lines=10> */
[----:B------:R-:W-:Y:S02]  /*2c00*/  @P0 IADD3 R16, PT, PT, -R6, R16, RZ ;  /* 0x0000001006100210 */ /* 0x000fe40007ffe1ff */
[----:B------:R-:W-:Y:S01]  /*2c10*/  @!P1 LOP3.LUT R16, RZ, R6, RZ, 0x33, !PT ;  /* 0x00000006ff109212 */ /* 0x000fe200078e33ff */
[----:B------:R-:W-:Y:S06]  /*2c20*/  BRA `(.L_x_6007) ;  /* 0x00000000001c7947 */ /* 0x000fec0003800000 */
.L_x_6006:
[----:B------:R-:W-:Y:S01]  /*2c30*/  MOV R9, UR8 ;  /* 0x0000000800097c02 */ /* 0x000fe20008000f00 */
[----:B-1----:R-:W-:Y:S01]  /*2c40*/  IMAD.U32 R12, RZ, RZ, UR9 ;  /* 0x00000009ff0c7e24 */ /* 0x002fe2000f8e00ff */
[----:B------:R-:W-:Y:S02]  /*2c50*/  MOV R13, R6 ;  /* 0x00000006000d7202 */ /* 0x000fe40000000f00 */
[----:B------:R-:W-:-:S07]  /*2c60*/  MOV R8, 0x2c80 ;  /* 0x00002c8000087802 */ /* 0x000fce0000000f00 */
[----:B--2---:R-:W-:Y:S05]  /*2c70*/  CALL.REL.NOINC `($__internal_31_$__cuda_sm20_rem_u64) ;  /* 0x0000003400387944 */ /* 0x004fea0003c00000 */
[----:B------:R-:W-:Y:S01]  /*2c80*/  IMAD.MOV.U32 R16, RZ, RZ, R14 ;  /* 0x000000ffff107224 */ /* 0x000fe200078e000e */
[----:B------:R-:W-:-:S07]  /*2c90*/  MOV R17, R15 ;  /* 0x0000000f00117202 */ /* 0x000fce0000000f00 */
.L_x_6007:
[----:B------:R-:W-:Y:S01]  /*2ca0*/  IMAD.SHL.U32 R8, R4, 0x8, RZ ;  /* 0x0000000804087824 */ /* 0x000fe200078e00ff */
[----:B------:R-:W-:Y:S01]  /*2cb0*/  IADD3 R19, P0, PT, -R16, UR8, RZ ;  /* 0x0000000810137c10 */ /* 0x000fe2000ff1e1ff */
[----:B------:R-:W-:Y:S01]  /*2cc0*/  BSSY.RECONVERGENT B0, `(.L_x_6008) ;  /* 0x000003a000007945 */ /* 0x000fe20003800200 */
[----:B------:R-:W-:Y:S02]  /*2cd0*/  SHF.L.U64.HI R9, R4, 0x3, RZ ;  /* 0x0000000304097819 */ /* 0x000fe400000102ff */
[----:B------:R-:W-:Y:S02]  /*2ce0*/  IADD3.X R20, PT, PT, ~R17, UR9, RZ, P0, !PT ;  /* 0x0000000911147c10 */ /* 0x000fe400087fe5ff */
[----:B------:R-:W-:Y:S02]  /*2cf0*/  ISETP.GE.U32.AND P1, PT, R8, R19, PT ;  /* 0x000000130800720c */ /* 0x000fe40003f26070 */
[----:B------:R-:W-:Y:S02]  /*2d00*/  IADD3 R7, P2, PT, R19, R4, RZ ;  /* 0x0000000413077210 */ /* 0x000fe40007f5e0ff */
[----:B------:R-:W-:-:S02]  /*2d10*/  ISETP.GE.AND.EX P1, PT, R9, R20, PT, P1 ;  /* 0x000000140900720c */ /* 0x000fc40003f26310 */
[----:B------:R-:W-:Y:S02]  /*2d20*/  ISETP.GE.U32.AND P0, PT, R7, UR8, PT ;  /* 0x0000000807007c0c */ /* 0x000fe4000bf06070 */
[----:B------:R-:W-:-:S04]  /*2d30*/  IADD3.X R18, PT, PT, RZ, R20, RZ, P2, !PT ;  /* 0x00000014ff127210 */ /* 0x000fc800017fe4ff */
[----:B------:R-:W-:-:S05]  /*2d40*/  ISETP.GE.AND.EX P0, PT, R18, UR9, PT, P0 ;  /* 0x0000000912007c0c */ /* 0x000fca000bf06300 */
[----:B------:R-:W-:Y:S08]  /*2d50*/  @P1 BRA `(.L_x_6009) ;  /* 0x0000000000c01947 */ /* 0x000ff00003800000 */
[----:B------:R-:W-:Y:S02]  /*2d60*/  HFMA2 R21, -RZ, RZ, 0, 0 ;  /* 0x00000000ff157431 */ /* 0x000fe400000001ff */
[----:B------:R-:W-:-:S07]  /*2d70*/  IMAD.MOV.U32 R22, RZ, RZ, R4 ;  /* 0x000000ffff167224 */ /* 0x000fce00078e0004 */
.L_x_6010:
[C---:B--2---:R-:W-:Y:S01]  /*2d80*/  IMAD.SHL.U32 R23, R22.reuse, 0x10, RZ ;  /* 0x0000001016177824 */ /* 0x044fe200078e00ff */
[----:B------:R-:W-:-:S04]  /*2d90*/  SHF.L.U64.HI R24, R22, 0x4, R21 ;  /* 0x0000000416187819 */ /* 0x000fc80000010215 */
[----:B-1----:R-:W-:Y:S02]  /*2da0*/  IADD3 R12, P2, PT, R23, UR12, RZ ;  /* 0x0000000c170c7c10 */ /* 0x002fe4000ff5e0ff */
[----:B------:R-:W-:Y:S02]  /*2db0*/  IADD3 R30, P1, PT, R2, R23, RZ ;  /* 0x00000017021e7210 */ /* 0x000fe40007f3e0ff */
[----:B------:R-:W-:Y:S02]  /*2dc0*/  IADD3.X R13, PT, PT, R24, UR13, RZ, P2, !PT ;  /* 0x0000000d180d7c10 */ /* 0x000fe400097fe4ff */
[----:B------:R-:W-:-:S04]  /*2dd0*/  IADD3.X R31, PT, PT, R5, R24, RZ, P1, !PT ;  /* 0x00000018051f7210 */ /* 0x000fc80000ffe4ff */
[----:B------:R-:W2:Y:S04]  /*2de0*/  LDG.E.128 R12, desc[UR18][R12.64] ;  /* 0x000000120c0c7981 */ /* 0x000ea8000c1e1d00 */
[----:B------:R-:W3:Y:S01]  /*2df0*/  LDG.E.128 R8, desc[UR18][R30.64] ;  /* 0x000000121e087981 */ /* 0x000ee2000c1e1d00 */
[----:B--2---:R-:W-:Y:S02]  /*2e00*/  HADD2.F32 R32, -RZ, R12.H0_H0 ;  /* 0x2000000cff207230 */ /* 0x004fe40000004100 */
[----:B---3--:R-:W-:Y:S02]  /*2e10*/  HADD2.F32 R29, -RZ, R8.H0_H0 ;  /* 0x20000008ff1d7230 */ /* 0x008fe40000004100 */
[--C-:B------:R-:W-:Y:S02]  /*2e20*/  HADD2.F32 R26, -RZ, R9.reuse.H0_H0 ;  /* 0x20000009ff1a7230 */ /* 0x100fe40000004100 */
[----:B------:R-:W-:-:S02]  /*2e30*/  HADD2.F32 R25, -RZ, R9.H1_H1 ;  /* 0x30000009ff197230 */ /* 0x000fc40000004100 */
[--C-:B------:R-:W-:Y:S02]  /*2e40*/  HADD2.F32 R9, -RZ, R11.reuse.H0_H0 ;  /* 0x2000000bff097230 */ /* 0x100fe40000004100 */
[----:B------:R-:W-:Y:S02]  /*2e50*/  HADD2.F32 R27, -RZ, R11.H1_H1 ;  /* 0x3000000bff1b7230 */ /* 0x000fe40000004100 */
[----:B------:R-:W-:Y:S01]  /*2e60*/  FFMA.FTZ R11, R29, -UR17, R32 ;  /* 0x800000111d0b7c23 */ /* 0x000fe20008010020 */
[----:B------:R-:W-:Y:S02]  /*2e70*/  HADD2.F32 R28, -RZ, R8.H1_H1 ;  /* 0x30000008ff1c7230 */ /* 0x000fe40000004100 */
[----:B------:R-:W-:Y:S02]  /*2e80*/  HADD2.F32 R29, -RZ, R12.H1_H1 ;  /* 0x3000000cff1d7230 */ /* 0x000fe40000004100 */
[----:B------:R-:W-:Y:S02]  /*2e90*/  HADD2.F32 R8, -RZ, R10.H0_H0 ;  /* 0x2000000aff087230 */ /* 0x000fe40000004100 */
[----:B------:R-:W-:-:S02]  /*2ea0*/  HADD2.F32 R31, -RZ, R13.H0_H0 ;  /* 0x2000000dff1f7230 */ /* 0x000fc40000004100 */
[----:B------:R-:W-:Y:S02]  /*2eb0*/  HADD2.F32 R12, -RZ, R13.H1_H1 ;  /* 0x3000000dff0c7230 */ /* 0x000fe40000004100 */
[----:B------:R-:W-:Y:S02]  /*2ec0*/  HADD2.F32 R10, -RZ, R10.H1_H1 ;  /* 0x3000000aff0a7230 */ /* 0x000fe40000004100 */
[--C-:B------:R-:W-:Y:S02]  /*2ed0*/  HADD2.F32 R13, -RZ, R14.reuse.H0_H0 ;  /* 0x2000000eff0d7230 */ /* 0x100fe40000004100 */
[----:B------:R-:W-:Y:S02]  /*2ee0*/  HADD2.F32 R33, -RZ, R14.H1_H1 ;  /* 0x3000000eff217230 */ /* 0x000fe40000004100 */
[----:B------:R-:W-:Y:S01]  /*2ef0*/  FFMA.FTZ R25, R25, -UR17, R12 ;  /* 0x8000001119197c23 */ /* 0x000fe2000801000c */
[--C-:B------:R-:W-:Y:S02]  /*2f00*/  HADD2.F32 R14, -RZ, R15.reuse.H0_H0 ;  /* 0x2000000fff0e7230 */ /* 0x100fe40000004100 */
[----:B------:R-:W-:Y:S01]  /*2f10*/  FFMA.FTZ R13, R8, -UR17, R13 ;  /* 0x80000011080d7c23 */ /* 0x000fe2000801000d */
[----:B------:R-:W-:-:S02]  /*2f20*/  HADD2.F32 R30, -RZ, R15.H1_H1 ;  /* 0x3000000fff1e7230 */ /* 0x000fc40000004100 */
[----:B------:R-:W-:Y:S01]  /*2f30*/  FFMA.FTZ R10, R10, -UR17, R33 ;  /* 0x800000110a0a7c23 */ /* 0x000fe20008010021 */
[----:B------:R-:W-:Y:S01]  /*2f40*/  IADD3 R12, P1, PT, R0, R23, RZ ;  /* 0x00000017000c7210 */ /* 0x000fe20007f3e0ff */
[----:B------:R-:W-:Y:S01]  /*2f50*/  FFMA.FTZ R28, R28, -UR17, R29 ;  /* 0x800000111c1c7c23 */ /* 0x000fe2000801001d */
[----:B------:R-:W-:Y:S01]  /*2f60*/  FFMA.FTZ R26, R26, -UR17, R31 ;  /* 0x800000111a1a7c23 */ /* 0x000fe2000801001f */
[----:B------:R-:W-:Y:S01]  /*2f70*/  FFMA.FTZ R14, R9, -UR17, R14 ;  /* 0x80000011090e7c23 */ /* 0x000fe2000801000e */
[----:B------:R-:W-:Y:S01]  /*2f80*/  F2FP.F16.F32.PACK_AB R10, R10, R13 ;  /* 0x0000000d0a0a723e */ /* 0x000fe200000000ff */
[----:B------:R-:W-:Y:S01]  /*2f90*/  FFMA.FTZ R27, R27, -UR17, R30 ;  /* 0x800000111b1b7c23 */ /* 0x000fe2000801001e */
[----:B------:R-:W-:Y:S01]  /*2fa0*/  IMAD.X R13, R3, 0x1, R24, P1 ;  /* 0x00000001030d7824 */ /* 0x000fe200008e0618 */
[----:B------:R-:W-:Y:S02]  /*2fb0*/  IADD3 R22, P1, PT, R22, UR22, RZ ;  /* 0x0000001616167c10 */ /* 0x000fe4000ff3e0ff */
[----:B------:R-:W-:-:S02]  /*2fc0*/  F2FP.F16.F32.PACK_AB R8, R28, R11 ;  /* 0x0000000b1c08723e */ /* 0x000fc400000000ff */
[----:B------:R-:W-:Y:S01]  /*2fd0*/  F2FP.F16.F32.PACK_AB R9, R25, R26 ;  /* 0x0000001a1909723e */ /* 0x000fe200000000ff */
[----:B------:R-:W-:Y:S01]  /*2fe0*/  IMAD.X R21, RZ, RZ, R21, P1 ;  /* 0x000000ffff157224 */ /* 0x000fe200008e0615 */
[----:B------:R-:W-:Y:S02]  /*2ff0*/  F2FP.F16.F32.PACK_AB R11, R27, R14 ;  /* 0x0000000e1b0b723e */ /* 0x000fe400000000ff */
[C---:B------:R-:W-:Y:S02]  /*3000*/  SHF.L.U32 R14, R22.reuse, 0x3, RZ ;  /* 0x00000003160e7819 */ /* 0x040fe400000006ff */
[----:B------:R-:W-:Y:S01]  /*3010*/  SHF.L.U64.HI R15, R22, 0x3, R21 ;  /* 0x00000003160f7819 */ /* 0x000fe20000010215 */
[----:B------:R0:W-:Y:S01]  /*3020*/  STG.E.128 desc[UR18][R12.64], R8 ;  /* 0x000000080c007986 */ /* 0x0001e2000c101d12 */
[----:B------:R-:W-:-:S04]  /*3030*/  ISETP.GE.U32.AND P1, PT, R14, R19, PT ;  /* 0x000000130e00720c */ /* 0x000fc80003f26070 */
[----:B------:R-:W-:-:S13]  /*3040*/  ISETP.GE.AND.EX P1, PT, R15, R20, PT, P1 ;  /* 0x000000140f00720c */ /* 0x000fda0003f26310 */
[----:B0-----:R-:W-:Y:S05]  /*3050*/  @!P1 BRA `(.L_x_6010) ;  /* 0xfffffffc00489947 */ /* 0x001fea000383ffff */
.L_x_6009:
[----:B------:R-:W-:Y:S05]  /*3060*/  BSYNC.RECONVERGENT B0 ;  /* 0x0000000000007941 */ /* 0x000fea0003800200 */
.L_x_6008:
[----:B------:R-:W-:Y:S05]  /*3070*/  @P0 EXIT ;  /* 0x000000000000094d */ /* 0x000fea0003800000 */
[----:B-1----:R-:W-:Y:S01]  /*3080*/  IADD3 R13, P0, PT, R4, UR22, RZ ;  /* 0x00000016040d7c10 */ /* 0x002fe2000ff1e0ff */
[----:B------:R-:W-:Y:S01]  /*3090*/  IMAD.U32 R8, RZ, RZ, UR9 ;  /* 0x00000009ff087e24 */ /* 0x000fe2000f8e00ff */
[----:B------:R-:W-:Y:S01]  /*30a0*/  BSSY.RECONVERGENT B0, `(.L_x_6011) ;  /* 0x000002c000007945 */ /* 0x000fe20003800200 */
[----:B------:R-:W-:Y:S02]  /*30b0*/  MOV R14, R18 ;  /* 0x00000012000e7202 */ /* 0x000fe40000000f00 */
[----:B------:R-:W-:Y:S02]  /*30c0*/  IADD3 R9, P1, P2, -R16, UR8, R13 ;  /* 0x0000000810097c10 */ /* 0x000fe4000fa3e10d */
[----:B------:R-:W-:Y:S02]  /*30d0*/  IADD3.X R15, PT, PT, RZ, RZ, RZ, P0, !PT ;  /* 0x000000ffff0f7210 */ /* 0x000fe400007fe4ff */
        /* <DEDUP_REMOVED lines=19> */
[----:B0-----:R-:W-:Y:S01]  /*3210*/  IMAD.MOV.U32 R8, RZ, RZ, RZ ;  /* 0x000000ffff087224 */ /* 0x001fe200078e00ff */
[----:B-1----:R-:W-:-:S05]  /*3220*/  IADD3 R13, PT, PT, RZ, -R9, RZ ;  /* 0x80000009ff0d7210 */ /* 0x002fca0007ffe0ff */
[----:B------:R-:W-:-:S04]  /*3230*/  IMAD R13, R13, UR22, RZ ;  /* 0x000000160d0d7c24 */ /* 0x000fc8000f8e02ff */
[----:B------:R-:W-:-:S06]  /*3240*/  IMAD.HI.U32 R9, R9, R13, R8 ;  /* 0x0000000d09097227 */ /* 0x000fcc00078e0008 */
[----:B------:R-:W-:-:S05]  /*3250*/  IMAD.HI.U32 R8, R9, R12, RZ ;  /* 0x0000000c09087227 */ /* 0x000fca00078e00ff */
[----:B------:R-:W-:-:S05]  /*3260*/  IADD3 R9, PT, PT, -R8, RZ, RZ ;  /* 0x000000ff08097210 */ /* 0x000fca0007ffe1ff */
[----:B------:R-:W-:-:S05]  /*3270*/  IMAD R9, R9, UR22, R12 ;  /* 0x0000001609097c24 */ /* 0x000fca000f8e020c */
[----:B------:R-:W-:-:S13]  /*3280*/  ISETP.GE.U32.AND P0, PT, R9, UR22, PT ;  /* 0x0000001609007c0c */ /* 0x000fda000bf06070 */
[----:B------:R-:W-:Y:S01]  /*3290*/  @P0 VIADD R9, R9, -UR22 ;  /* 0x8000001609090c36 */ /* 0x000fe20008000000 */
[----:B------:R-:W-:-:S04]  /*32a0*/  @P0 IADD3 R8, PT, PT, R8, 0x1, RZ ;  /* 0x0000000108080810 */ /* 0x000fc80007ffe0ff */
[----:B------:R-:W-:Y:S01]  /*32b0*/  ISETP.GE.U32.AND P1, PT, R9, UR22, PT ;  /* 0x0000001609007c0c */ /* 0x000fe2000bf26070 */
[----:B------:R-:W-:-:S12]  /*32c0*/  HFMA2 R9, -RZ, RZ, 0, 0 ;  /* 0x00000000ff097431 */ /* 0x000fd800000001ff */
[----:B------:R-:W-:Y:S01]  /*32d0*/  @P1 VIADD R8, R8, 0x1 ;  /* 0x0000000108081836 */ /* 0x000fe20000000000 */
[----:B------:R-:W-:Y:S01]  /*32e0*/  @!P2 LOP3.LUT R8, RZ, UR22, RZ, 0x33, !PT ;  /* 0x00000016ff08ac12 */ /* 0x000fe2000f8e33ff */
[----:B------:R-:W-:Y:S06]  /*32f0*/  BRA `(.L_x_6013) ;  /* 0x0000000000187947 */ /* 0x000fec0003800000 */
.L_x_6012:
[----:B------:R-:W-:Y:S01]  /*3300*/  IMAD.MOV.U32 R10, RZ, RZ, R12 ;  /* 0x000000ffff0a7224 */ /* 0x000fe200078e000c */
[----:B------:R-:W-:Y:S02]  /*3310*/  MOV R8, UR22 ;  /* 0x0000001600087c02 */ /* 0x000fe40008000f00 */
[----:B------:R-:W-:-:S07]  /*3320*/  MOV R12, 0x3340 ;  /* 0x00003340000c7802 */ /* 0x000fce0000000f00 */
[----:B--2---:R-:W-:Y:S05]  /*3330*/  CALL.REL.NOINC `($__internal_30_$__cuda_sm20_div_u64) ;  /* 0x0000002800647944 */ /* 0x004fea0003c00000 */
[----:B------:R-:W-:Y:S01]  /*3340*/  IMAD.MOV.U32 R8, RZ, RZ, R10 ;  /* 0x000000ffff087224 */ /* 0x000fe200078e000a */
[----:B------:R-:W-:-:S07]  /*3350*/  MOV R9, R17 ;  /* 0x0000001100097202 */ /* 0x000fce0000000f00 */
.L_x_6013:
[----:B------:R-:W-:Y:S05]  /*3360*/  BSYNC.RECONVERGENT B0 ;  /* 0x0000000000007941 */ /* 0x000fea0003800200 */
.L_x_6011:
        /* <DEDUP_REMOVED lines=25> */
[----:B------:R-:W-:-:S12]  /*3500*/  IMAD.MOV.U32 R9, RZ, RZ, RZ ;  /* 0x000000ffff097224 */ /* 0x000fd800078e00ff */
[----:B------:R-:W-:Y:S02]  /*3510*/  @P1 IADD3 R8, PT, PT, R8, 0x1, RZ ;  /* 0x0000000108081810 */ /* 0x000fe40007ffe0ff */
[----:B------:R-:W-:Y:S01]  /*3520*/  @!P2 LOP3.LUT R8, RZ, R6, RZ, 0x33, !PT ;  /* 0x00000006ff08a212 */ /* 0x000fe200078e33ff */
[----:B------:R-:W-:Y:S06]  /*3530*/  BRA `(.L_x_6017) ;  /* 0x00000000001c7947 */ /* 0x000fec0003800000 */
.L_x_6016:
[----:B------:R-:W-:Y:S01]  /*3540*/  MOV R8, R6 ;  /* 0x0000000600087202 */ /* 0x000fe20000000f00 */
[----:B------:R-:W-:Y:S01]  /*3550*/  IMAD.U32 R10, RZ, RZ, UR8 ;  /* 0x00000008ff0a7e24 */ /* 0x000fe2000f8e00ff */
[----:B------:R-:W-:Y:S02]  /*3560*/  MOV R9, UR9 ;  /* 0x0000000900097c02 */ /* 0x000fe40008000f00 */
[----:B------:R-:W-:-:S07]  /*3570*/  MOV R12, 0x3590 ;  /* 0x00003590000c7802 */ /* 0x000fce0000000f00 */
[----:B--2---:R-:W-:Y:S05]  /*3580*/  CALL.REL.NOINC `($__internal_30_$__cuda_sm20_div_u64) ;  /* 0x0000002400d07944 */ /* 0x004fea0003c00000 */
[----:B------:R-:W-:Y:S01]  /*3590*/  IMAD.MOV.U32 R8, RZ, RZ, R10 ;  /* 0x000000ffff087224 */ /* 0x000fe200078e000a */
[----:B------:R-:W-:-:S07]  /*35a0*/  MOV R9, R17 ;  /* 0x0000001100097202 */ /* 0x000fce0000000f00 */
.L_x_6017:
[----:B------:R-:W-:Y:S01]  /*35b0*/  VIADD R6, R11, 0x1 ;  /* 0x000000010b067836 */ /* 0x000fe20000000000 */
[C---:B------:R-:W-:Y:S01]  /*35c0*/  SHF.L.U32 R21, R4.reuse, 0x1, RZ ;  /* 0x0000000104157819 */ /* 0x040fe200000006ff */
[----:B------:R-:W-:Y:S01]  /*35d0*/  IMAD R15, R9, UR22, RZ ;  /* 0x00000016090f7c24 */ /* 0x000fe2000f8e02ff */
[----:B------:R-:W-:Y:S01]  /*35e0*/  SHF.L.U64.HI R4, R4, 0x1, RZ ;  /* 0x0000000104047819 */ /* 0x000fe200000102ff */
[----:B------:R-:W-:Y:S01]  /*35f0*/  IMAD.WIDE.U32 R8, R8, UR22, RZ ;  /* 0x0000001608087c25 */ /* 0x000fe2000f8e00ff */
[----:B------:R-:W-:-:S03]  /*3600*/  LOP3.LUT R6, R6, 0x3, RZ, 0xc0, !PT ;  /* 0x0000000306067812 */ /* 0x000fc600078ec0ff */
[----:B------:R-:W-:Y:S01]  /*3610*/  IMAD.IADD R9, R9, 0x1, R15 ;  /* 0x0000000109097824 */ /* 0x000fe200078e020f */
[C---:B------:R-:W-:Y:S02]  /*3620*/  LEA R21, P0, R8.reuse, R21, 0x4 ;  /* 0x0000001508157211 */ /* 0x040fe400078020ff */
[----:B------:R-:W-:Y:S02]  /*3630*/  IADD3 R6, P1, PT, RZ, -R6, RZ ;  /* 0x80000006ff067210 */ /* 0x000fe40007f3e0ff */
[----:B------:R-:W-:Y:S02]  /*3640*/  LEA.HI.X R12, R8, R4, R9, 0x4, P0 ;  /* 0x00000004080c7211 */ /* 0x000fe400000f2409 */
[----:B------:R-:W-:-:S09]  /*3650*/  IADD3.X R10, PT, PT, RZ, -0x1, RZ, P1, !PT ;  /* 0xffffffffff0a7810 */ /* 0x000fd20000ffe4ff */
.L_x_6018:
[----:B------:R-:W-:Y:S02]  /*3660*/  IADD3 R16, P1, PT, R2, R21, RZ ;  /* 0x0000001502107210 */ /* 0x000fe40007f3e0ff */
[----:B------:R-:W-:-:S03]  /*3670*/  IADD3 R8, P0, PT, R21, UR12, RZ ;  /* 0x0000000c15087c10 */ /* 0x000fc6000ff1e0ff */
[----:B------:R-:W-:Y:S01]  /*3680*/  IMAD.X R17, R5, 0x1, R12, P1 ;  /* 0x0000000105117824 */ /* 0x000fe200008e060c */
[----:B------:R-:W-:-:S04]  /*3690*/  IADD3.X R9, PT, PT, R12, UR13, RZ, P0, !PT ;  /* 0x0000000d0c097c10 */ /* 0x000fc800087fe4ff */
[----:B------:R-:W3:Y:S04]  /*36a0*/  LDG.E.U16 R16, desc[UR18][R16.64] ;  /* 0x0000001210107981 */ /* 0x000ee8000c1e1500 */
[----:B0-----:R0:W4:Y:S01]  /*36b0*/  LDG.E.U16 R8, desc[UR18][R8.64] ;  /* 0x0000001208087981 */ /* 0x001122000c1e1500 */
[----:B------:R-:W-:-:S04]  /*36c0*/  IADD3 R18, P0, PT, R0, R21, RZ ;  /* 0x0000001500127210 */ /* 0x000fc80007f1e0ff */
[----:B------:R-:W-:Y:S02]  /*36d0*/  IADD3.X R19, PT, PT, R3, R12, RZ, P0, !PT ;  /* 0x0000000c03137210 */ /* 0x000fe400007fe4ff */
[----:B------:R-:W-:-:S04]  /*36e0*/  IADD3 R6, P0, PT, R6, 0x1, RZ ;  /* 0x0000000106067810 */ /* 0x000fc80007f1e0ff */
[----:B------:R-:W-:Y:S02]  /*36f0*/  IADD3.X R10, PT, PT, RZ, R10, RZ, P0, !PT ;  /* 0x0000000aff0a7210 */ /* 0x000fe400007fe4ff */
[----:B------:R-:W-:-:S04]  /*3700*/  ISETP.NE.U32.AND P0, PT, R6, RZ, PT ;  /* 0x000000ff0600720c */ /* 0x000fc80003f05070 */
[----:B------:R-:W-:Y:S01]  /*3710*/  ISETP.NE.AND.EX P0, PT, R10, RZ, PT, P0 ;  /* 0x000000ff0a00720c */ /* 0x000fe20003f05300 */
[----:B0-----:R-:W-:Y:S01]  /*3720*/  IMAD.U32 R9, RZ, RZ, UR22 ;  /* 0x00000016ff097e24 */ /* 0x001fe2000f8e00ff */
[----:B------:R-:W-:-:S04]  /*3730*/  IADD3 R7, P1, PT, R7, UR22, RZ ;  /* 0x0000001607077c10 */ /* 0x000fc8000ff3e0ff */
[----:B------:R-:W-:Y:S01]  /*3740*/  IADD3.X R14, PT, PT, RZ, R14, RZ, P1, !PT ;  /* 0x0000000eff0e7210 */ /* 0x000fe20000ffe4ff */
[----:B---3--:R-:W-:Y:S02]  /*3750*/  HADD2.F32 R4, -RZ, R16.H0_H0 ;  /* 0x20000010ff047230 */ /* 0x008fe40000004100 */
[----:B----4-:R-:W-:-:S05]  /*3760*/  HADD2.F32 R15, -RZ, R8.H0_H0 ;  /* 0x20000008ff0f7230 */ /* 0x010fca0000004100 */
[----:B------:R-:W-:-:S05]  /*3770*/  FFMA.FTZ R4, R4, -UR17, R15 ;  /* 0x8000001104047c23 */ /* 0x000fca000801000f */
[----:B------:R-:W-:-:S04]  /*3780*/  F2FP.F16.F32.PACK_AB R4, RZ, R4 ;  /* 0x00000004ff04723e */ /* 0x000fc800000000ff */
[----:B------:R-:W-:-:S05]  /*3790*/  PRMT R15, R4, 0x7610, R15 ;  /* 0x00007610040f7816 */ /* 0x000fca000000000f */
[----:B------:R0:W-:Y:S01]  /*37a0*/  STG.E.U16 desc[UR18][R18.64], R15 ;  /* 0x0000000f12007986 */ /* 0x0001e2000c101512 */
[----:B------:R-:W-:-:S05]  /*37b0*/  IMAD.U32 R4, RZ, RZ, UR22 ;  /* 0x00000016ff047e24 */ /* 0x000fca000f8e00ff */
[----:B------:R-:W-:-:S04]  /*37c0*/  LEA R21, P2, R4, R21, 0x1 ;  /* 0x0000001504157211 */ /* 0x000fc800078408ff */
[----:B------:R-:W-:Y:S01]  /*37d0*/  LEA.HI.X R12, R9, R12, RZ, 0x1, P2 ;  /* 0x0000000c090c7211 */ /* 0x000fe200010f0cff */
[----:B------:R-:W-:Y:S08]  /*37e0*/  @P0 BRA `(.L_x_6018) ;  /* 0xfffffffc009c0947 */ /* 0x000ff0000383ffff */
.L_x_6015:
[----:B------:R-:W-:Y:S05]  /*37f0*/  BSYNC.RECONVERGENT B0 ;  /* 0x0000000000007941 */ /* 0x000fea0003800200 */
.L_x_6014:
[----:B------:R-:W-:-:S04]  /*3800*/  ISETP.GE.U32.AND P0, PT, R11, 0x3, PT ;  /* 0x000000030b00780c */ /* 0x000fc80003f06070 */
[----:B------:R-:W-:-:S13]  /*3810*/  ISETP.GE.U32.AND.EX P0, PT, R13, RZ, PT, P0 ;  /* 0x000000ff0d00720c */ /* 0x000fda0003f06100 */
[----:B------:R-:W-:Y:S05]  /*3820*/  @!P0 EXIT ;  /* 0x000000000000894d */ /* 0x000fea0003800000 */
[----:B------:R-:W-:Y:S01]  /*3830*/  IMAD.U32 R6, RZ, RZ, UR22 ;  /* 0x00000016ff067e24 */ /* 0x000fe2000f8e00ff */
[----:B------:R-:W-:-:S03]  /*3840*/  MOV R4, UR22 ;  /* 0x0000001600047c02 */ /* 0x000fc60008000f00 */
[----:B------:R-:W-:Y:S01]  /*3850*/  IMAD.SHL.U32 R6, R6, 0x2, RZ ;  /* 0x0000000206067824 */ /* 0x000fe200078e00ff */
[----:B------:R-:W-:-:S07]  /*3860*/  SHF.R.U32.HI R4, RZ, 0x1f, R4 ;  /* 0x0000001fff047819 */ /* 0x000fce0000011604 */
.L_x_6019:
        /* <DEDUP_REMOVED lines=10> */
[----:B------:R-:W-:Y:S02]  /*3910*/  IMAD.X R13, R4, 0x1, R19, P1 ;  /* 0x00000001040d7824 */ /* 0x000fe400008e0613 */
[----:B---3--:R-:W-:Y:S02]  /*3920*/  HADD2.F32 R9, -RZ, R9.H0_H0 ;  /* 0x20000009ff097230 */ /* 0x008fe40000004100 */
[----:B----4-:R-:W-:-:S05]  /*3930*/  HADD2.F32 R8, -RZ, R8.H0_H0 ;  /* 0x20000008ff087230 */ /* 0x010fca0000004100 */
[----:B------:R-:W-:Y:S01]  /*3940*/  FFMA.FTZ R9, R9, -UR17, R8 ;  /* 0x8000001109097c23 */ /* 0x000fe20008010008 */
[----:B------:R-:W-:-:S04]  /*3950*/  IADD3 R8, P0, PT, R0, R11, RZ ;  /* 0x0000000b00087210 */ /* 0x000fc80007f1e0ff */
[----:B------:R-:W-:Y:S02]  /*3960*/  F2FP.F16.F32.PACK_AB R15, RZ, R9 ;  /* 0x00000009ff0f723e */ /* 0x000fe400000000ff */
[----:B------:R-:W-:Y:S02]  /*3970*/  IADD3.X R11, PT, PT, R4, R17, RZ, P2, !PT ;  /* 0x00000011040b7210 */ /* 0x000fe400017fe4ff */
[----:B------:R-:W-:Y:S02]  /*3980*/  IADD3.X R9, PT, PT, R3, R20, RZ, P0, !PT ;  /* 0x0000001403097210 */ /* 0x000fe400007fe4ff */
[----:B------:R-:W-:-:S05]  /*3990*/  PRMT R17, R15, 0x7610, R17 ;  /* 0x000076100f117816 */ /* 0x000fca0000000011 */
[----:B------:R0:W-:Y:S04]  /*39a0*/  STG.E.U16 desc[UR18][R8.64], R17 ;  /* 0x0000001108007986 */ /* 0x0001e8000c101512 */
[----:B------:R-:W3:Y:S04]  /*39b0*/  LDG.E.U16 R15, desc[UR18][R12.64] ;  /* 0x000000120c0f7981 */ /* 0x000ee8000c1e1500 */
[----:B------:R-:W4:Y:S01]  /*39c0*/  LDG.E.U16 R16, desc[UR18][R10.64] ;  /* 0x000000120a107981 */ /* 0x000f22000c1e1500 */
[C---:B------:R-:W-:Y:S02]  /*39d0*/  IADD3 R18, P0, PT, R6.reuse, R8, RZ ;  /* 0x0000000806127210 */ /* 0x040fe40007f1e0ff */
[----:B------:R-:W-:-:S03]  /*39e0*/  IADD3 R20, P1, PT, R6, R12, RZ ;  /* 0x0000000c06147210 */ /* 0x000fc60007f3e0ff */
[C---:B------:R-:W-:Y:S01]  /*39f0*/  IMAD.X R19, R4.reuse, 0x1, R9, P0 ;  /* 0x0000000104137824 */ /* 0x040fe200000e0609 */
[----:B------:R-:W-:Y:S01]  /*3a00*/  IADD3.X R21, PT, PT, R4, R13, RZ, P1, !PT ;  /* 0x0000000d04157210 */ /* 0x000fe20000ffe4ff */
[----:B---3--:R-:W-:Y:S02]  /*3a10*/  HADD2.F32 R15, -RZ, R15.H0_H0 ;  /* 0x2000000fff0f7230 */ /* 0x008fe40000004100 */
[----:B----4-:R-:W-:-:S05]  /*3a20*/  HADD2.F32 R16, -RZ, R16.H0_H0 ;  /* 0x20000010ff107230 */ /* 0x010fca0000004100 */
[----:B------:R-:W-:Y:S01]  /*3a30*/  FFMA.FTZ R15, R16, -UR17, R15 ;  /* 0x80000011100f7c23 */ /* 0x000fe2000801000f */
[----:B------:R-:W-:-:S04]  /*3a40*/  IADD3 R16, P2, PT, R6, R10, RZ ;  /* 0x0000000a06107210 */ /* 0x000fc80007f5e0ff */
[----:B------:R-:W-:Y:S01]  /*3a50*/  F2FP.F16.F32.PACK_AB R15, RZ, R15 ;  /* 0x0000000fff0f723e */ /* 0x000fe200000000ff */
[----:B0-----:R-:W-:-:S03]  /*3a60*/  IMAD.X R17, R4, 0x1, R11, P2 ;  /* 0x0000000104117824 */ /* 0x001fc600010e060b */
[----:B------:R-:W-:-:S05]  /*3a70*/  PRMT R11, R15, 0x7610, R11 ;  /* 0x000076100f0b7816 */ /* 0x000fca000000000b */
[----:B------:R0:W-:Y:S04]  /*3a80*/  STG.E.U16 desc[UR18][R18.64], R11 ;  /* 0x0000000b12007986 */ /* 0x0001e8000c101512 */
[----:B------:R-:W3:Y:S04]  /*3a90*/  LDG.E.U16 R8, desc[UR18][R20.64] ;  /* 0x0000001214087981 */ /* 0x000ee8000c1e1500 */
[----:B------:R-:W4:Y:S01]  /*3aa0*/  LDG.E.U16 R9, desc[UR18][R16.64] ;  /* 0x0000001210097981 */ /* 0x000f22000c1e1500 */
[C---:B------:R-:W-:Y:S02]  /*3ab0*/  IADD3 R12, P2, PT, R6.reuse, R16, RZ ;  /* 0x00000010060c7210 */ /* 0x040fe40007f5e0ff */
[----:B------:R-:W-:-:S02]  /*3ac0*/  IADD3 R10, P1, PT, R6, R20, RZ ;  /* 0x00000014060a7210 */ /* 0x000fc40007f3e0ff */
[----:B------:R-:W-:-:S03]  /*3ad0*/  IADD3.X R13, PT, PT, R4, R17, RZ, P2, !PT ;  /* 0x00000011040d7210 */ /* 0x000fc600017fe4ff */
[----:B0-----:R-:W-:Y:S02]  /*3ae0*/  IMAD.X R11, R4, 0x1, R21, P1 ;  /* 0x00000001040b7824 */ /* 0x001fe400008e0615 */
[----:B---3--:R-:W-:Y:S02]  /*3af0*/  HADD2.F32 R8, -RZ, R8.H0_H0 ;  /* 0x20000008ff087230 */ /* 0x008fe40000004100 */
[----:B----4-:R-:W-:-:S05]  /*3b00*/  HADD2.F32 R9, -RZ, R9.H0_H0 ;  /* 0x20000009ff097230 */ /* 0x010fca0000004100 */
[----:B------:R-:W-:Y:S01]  /*3b10*/  FFMA.FTZ R9, R9, -UR17, R8 ;  /* 0x8000001109097c23 */ /* 0x000fe20008010008 */
[----:B------:R-:W-:-:S04]  /*3b20*/  IADD3 R8, P0, PT, R6, R18, RZ ;  /* 0x0000001206087210 */ /* 0x000fc80007f1e0ff */
[----:B------:R-:W-:Y:S02]  /*3b30*/  F2FP.F16.F32.PACK_AB R15, RZ, R9 ;  /* 0x00000009ff0f723e */ /* 0x000fe400000000ff */
[----:B------:R-:W-:Y:S02]  /*3b40*/  IADD3.X R9, PT, PT, R4, R19, RZ, P0, !PT ;  /* 0x0000001304097210 */ /* 0x000fe400007fe4ff */
[----:B------:R-:W-:-:S05]  /*3b50*/  PRMT R17, R15, 0x7610, R17 ;  /* 0x000076100f117816 */ /* 0x000fca0000000011 */
[----:B------:R0:W-:Y:S04]  /*3b60*/  STG.E.U16 desc[UR18][R8.64], R17 ;  /* 0x0000001108007986 */ /* 0x0001e8000c101512 */
[----:B------:R-:W3:Y:S04]  /*3b70*/  LDG.E.U16 R10, desc[UR18][R10.64] ;  /* 0x000000120a0a7981 */ /* 0x000ee8000c1e1500 */
[----:B------:R-:W4:Y:S01]  /*3b80*/  LDG.E.U16 R12, desc[UR18][R12.64] ;  /* 0x000000120c0c7981 */ /* 0x000f22000c1e1500 */
[----:B------:R-:W-:Y:S01]  /*3b90*/  MOV R18, UR22 ;  /* 0x0000001600127c02 */ /* 0x000fe20008000f00 */
[----:B---3--:R-:W-:-:S02]  /*3ba0*/  HADD2.F32 R16, -RZ, R10.H0_H0 ;  /* 0x2000000aff107230 */ /* 0x008fc40000004100 */
[----:B----4-:R-:W-:-:S05]  /*3bb0*/  HADD2.F32 R15, -RZ, R12.H0_H0 ;  /* 0x2000000cff0f7230 */ /* 0x010fca0000004100 */
[----:B------:R-:W-:Y:S01]  /*3bc0*/  FFMA.FTZ R15, R15, -UR17, R16 ;  /* 0x800000110f0f7c23 */ /* 0x000fe20008010010 */
[----:B------:R-:W-:-:S04]  /*3bd0*/  IADD3 R16, P0, PT, R6, R8, RZ ;  /* 0x0000000806107210 */ /* 0x000fc80007f1e0ff */
[----:B------:R-:W-:Y:S01]  /*3be0*/  F2FP.F16.F32.PACK_AB R15, RZ, R15 ;  /* 0x0000000fff0f723e */ /* 0x000fe200000000ff */
[----:B0-----:R-:W-:Y:S01]  /*3bf0*/  IMAD.X R17, R4, 0x1, R9, P0 ;  /* 0x0000000104117824 */ /* 0x001fe200000e0609 */
[----:B------:R-:W-:Y:S01]  /*3c00*/  LEA R7, P0, R18, R7, 0x2 ;  /* 0x0000000712077211 */ /* 0x000fe200078010ff */
[----:B------:R-:W-:-:S03]  /*3c10*/  IMAD.U32 R9, RZ, RZ, UR22 ;  /* 0x00000016ff097e24 */ /* 0x000fc6000f8e00ff */
[----:B------:R1:W-:Y:S02]  /*3c20*/  STG.E.U16 desc[UR18][R16.64], R15 ;  /* 0x0000000f10007986 */ /* 0x0003e4000c101512 */
[----:B------:R-:W-:Y:S02]  /*3c30*/  LEA.HI.X R14, R9, R14, RZ, 0x2, P0 ;  /* 0x0000000e090e7211 */ /* 0x000fe400000f14ff */
[----:B------:R-:W-:-:S04]  /*3c40*/  ISETP.GE.U32.AND P0, PT, R7, UR8, PT ;  /* 0x0000000807007c0c */ /* 0x000fc8000bf06070 */
[----:B------:R-:W-:-:S13]  /*3c50*/  ISETP.GE.AND.EX P0, PT, R14, UR9, PT, P0 ;  /* 0x000000090e007c0c */ /* 0x000fda000bf06300 */
[----:B-1----:R-:W-:Y:S05]  /*3c60*/  @!P0 BRA `(.L_x_6019) ;  /* 0xfffffffc00008947 */ /* 0x002fea000383ffff */
[----:B------:R-:W-:Y:S05]  /*3c70*/  EXIT ;  /* 0x000000000000794d */ /* 0x000fea0003800000 */
.L_x_5998:
[----:B------:R-:W0:Y:S02]  /*3c80*/  LDCU.64 UR14, c[0x0][0x398] ;  /* 0x00007300ff0e77ac */ /* 0x000e240008000a00 */
[----:B0-----:R-:W-:-:S04]  /*3c90*/  UISETP.GT.U32.AND UP0, UPT, UR14, 0x7ffffffe, UPT ;  /* 0x7ffffffe0e00788c */ /* 0x001fc8000bf04070 */
[----:B------:R-:W-:-:S09]  /*3ca0*/  UISETP.GT.AND.EX UP0, UPT, UR15, URZ, UPT, UP0 ;  /* 0x000000ff0f00728c */ /* 0x000fd2000bf04300 */
[----:B------:R-:W-:Y:S05]  /*3cb0*/  BRA.U UP0, `(.L_x_6020) ;  /* 0x0000000900a47547 */ /* 0x000fea000b800000 */
[----:B------:R-:W-:Y:S01]  /*3cc0*/  MOV R6, UR22 ;  /* 0x0000001600067c02 */ /* 0x000fe20008000f00 */
[----:B------:R-:W-:Y:S04]  /*3cd0*/  BSSY.RECONVERGENT B0, `(.L_x_6021) ;  /* 0x0000085000007945 */ /* 0x000fe80003800200 */
[----:B------:R-:W-:-:S04]  /*3ce0*/  IMAD.SHL.U32 R6, R6, 0x8, RZ ;  /* 0x0000000806067824 */ /* 0x000fc800078e00ff */
        /* <DEDUP_REMOVED lines=13> */
[----:B------:R-:W-:-:S04]  /*3dc0*/  @P0 IADD3 R3, PT, PT, -R6, R3, RZ ;  /* 0x0000000306030210 */ /* 0x000fc80007ffe1ff */
        /* <DEDUP_REMOVED lines=20> */
[----:B------:R-:W-:Y:S02]  /*3f10*/  MOV R12, UR5 ;  /* 0x00000005000c7c02 */ /* 0x000fe40008000f00 */
[----:B------:R-:W-:Y:S01]  /*3f20*/  MOV R17, UR13 ;  /* 0x0000000d00117c02 */ /* 0x000fe20008000f00 */
[----:B------:R-:W-:Y:S02]  /*3f30*/  IMAD.U32 R15, RZ, RZ, UR7 ;  /* 0x00000007ff0f7e24 */ /* 0x000fe4000f8e00ff */
[----:B------:R-:W-:-:S07]  /*3f40*/  IMAD.U32 R13, RZ, RZ, UR6 ;  /* 0x00000006ff0d7e24 */ /* 0x000fce000f8e00ff */
.L_x_6023:
[C---:B------:R-:W-:Y:S01]  /*3f50*/  IADD3 R8, PT, PT, R4.reuse, UR22, RZ ;  /* 0x0000001604087c10 */ /* 0x040fe2000fffe0ff */
[----:B------:R-:W-:-:S04]  /*3f60*/  IMAD.WIDE.U32 R18, R4, 0x2, R14 ;  /* 0x0000000204127825 */ /* 0x000fc800078e000e */
[----:B------:R-:W-:Y:S01]  /*3f70*/  VIADD R29, R8, UR22 ;  /* 0x00000016081d7c36 */ /* 0x000fe20008000000 */
[----:B------:R-:W3:Y:S01]  /*3f80*/  LDG.E.U16 R10, desc[UR18][R18.64] ;  /* 0x00000012120a7981 */ /* 0x000ee2000c1e1500 */
[----:B------:R-:W-:-:S03]  /*3f90*/  IMAD.WIDE.U32 R20, R4, 0x2, R16 ;  /* 0x0000000204147825 */ /* 0x000fc600078e0010 */
[C---:B------:R-:W-:Y:S01]  /*3fa0*/  IADD3 R5, PT, PT, R29.reuse, UR22, RZ ;  /* 0x000000161d057c10 */ /* 0x040fe2000fffe0ff */
[----:B--2---:R-:W-:Y:S01]  /*3fb0*/  IMAD.WIDE.U32 R22, R29, 0x2, R16 ;  /* 0x000000021d167825 */ /* 0x004fe200078e0010 */
[----:B------:R0:W2:Y:S03]  /*3fc0*/  LDG.E.U16 R11, desc[UR18][R20.64] ;  /* 0x00000012140b7981 */ /* 0x0000a6000c1e1500 */
[----:B------:R-:W-:Y:S01]  /*3fd0*/  VIADD R0, R5, UR22 ;  /* 0x0000001605007c36 */ /* 0x000fe20008000000 */
[----:B------:R1:W4:Y:S01]  /*3fe0*/  LDG.E.U16 R28, desc[UR18][R22.64] ;  /* 0x00000012161c7981 */ /* 0x000322000c1e1500 */
[----:B------:R-:W-:-:S03]  /*3ff0*/  IMAD.WIDE.U32 R6, R8, 0x2, R14 ;  /* 0x0000000208067825 */ /* 0x000fc600078e000e */
[----:B------:R-:W-:Y:S01]  /*4000*/  IADD3 R9, PT, PT, R0, UR22, RZ ;  /* 0x0000001600097c10 */ /* 0x000fe2000fffe0ff */
[--C-:B------:R-:W-:Y:S02]  /*4010*/  IMAD.WIDE.U32 R30, R8, 0x2, R16.reuse ;  /* 0x00000002081e7825 */ /* 0x100fe400078e0010 */
[----:B------:R-:W5:Y:S02]  /*4020*/  LDG.E.U16 R6, desc[UR18][R6.64] ;  /* 0x0000001206067981 */ /* 0x000f64000c1e1500 */
[----:B0-----:R-:W-:Y:S02]  /*4030*/  IMAD.WIDE.U32 R20, R0, 0x2, R16 ;  /* 0x0000000200147825 */ /* 0x001fe400078e0010 */
[----:B------:R-:W5:Y:S02]  /*4040*/  LDG.E.U16 R30, desc[UR18][R30.64] ;  /* 0x000000121e1e7981 */ /* 0x000f64000c1e1500 */
[--C-:B------:R-:W-:Y:S02]  /*4050*/  IMAD.WIDE.U32 R18, R9, 0x2, R14.reuse ;  /* 0x0000000209127825 */ /* 0x100fe400078e000e */
[----:B------:R-:W5:Y:S02]  /*4060*/  LDG.E.U16 R20, desc[UR18][R20.64] ;  /* 0x0000001214147981 */ /* 0x000f64000c1e1500 */
[----:B------:R-:W-:-:S02]  /*4070*/  IMAD.WIDE.U32 R34, R29, 0x2, R14 ;  /* 0x000000021d227825 */ /* 0x000fc400078e000e */
[----:B------:R0:W5:Y:S02]  /*4080*/  LDG.E.U16 R18, desc[UR18][R18.64] ;  /* 0x0000001212127981 */ /* 0x000164000c1e1500 */
[----:B-1----:R-:W-:Y:S02]  /*4090*/  IMAD.WIDE.U32 R22, R0, 0x2, R14 ;  /* 0x0000000200167825 */ /* 0x002fe400078e000e */
[----:B------:R1:W5:Y:S02]  /*40a0*/  LDG.E.U16 R2, desc[UR18][R34.64] ;  /* 0x0000001222027981 */ /* 0x000364000c1e1500 */
[C---:B------:R-:W-:Y:S02]  /*40b0*/  IMAD.WIDE.U32 R26, R9.reuse, 0x2, R16 ;  /* 0x00000002091a7825 */ /* 0x040fe400078e0010 */
[----:B------:R1:W5:Y:S02]  /*40c0*/  LDG.E.U16 R36, desc[UR18][R22.64] ;  /* 0x0000001216247981 */ /* 0x000364000c1e1500 */
[----:B------:R-:W-:-:S02]  /*40d0*/  VIADD R37, R9, UR22 ;  /* 0x0000001609257c36 */ /* 0x000fc40008000000 */
[----:B------:R-:W-:Y:S01]  /*40e0*/  IMAD.WIDE.U32 R32, R5, 0x2, R14 ;  /* 0x0000000205207825 */ /* 0x000fe200078e000e */
[----:B------:R-:W5:Y:S02]  /*40f0*/  LDG.E.U16 R26, desc[UR18][R26.64] ;  /* 0x000000121a1a7981 */ /* 0x000f64000c1e1500 */
[----:B0-----:R-:W-:Y:S01]  /*4100*/  IADD3 R19, PT, PT, R37, UR22, RZ ;  /* 0x0000001625137c10 */ /* 0x001fe2000fffe0ff */
[----:B------:R-:W-:Y:S01]  /*4110*/  IMAD.WIDE.U32 R24, R5, 0x2, R16 ;  /* 0x0000000205187825 */ /* 0x000fe200078e0010 */
[----:B------:R0:W5:Y:S03]  /*4120*/  LDG.E.U16 R7, desc[UR18][R32.64] ;  /* 0x0000001220077981 */ /* 0x000166000c1e1500 */
[----:B-1----:R-:W-:Y:S01]  /*4130*/  IMAD.WIDE.U32 R34, R37, 0x2, R14 ;  /* 0x0000000225227825 */ /* 0x002fe200078e000e */
[----:B------:R1:W5:Y:S03]  /*4140*/  LDG.E.U16 R31, desc[UR18][R24.64] ;  /* 0x00000012181f7981 */ /* 0x000366000c1e1500 */
[----:B------:R-:W-:-:S02]  /*4150*/  IMAD.WIDE.U32 R22, R19, 0x2, R16 ;  /* 0x0000000213167825 */ /* 0x000fc400078e0010 */
[----:B------:R-:W5:Y:S02]  /*4160*/  LDG.E.U16 R34, desc[UR18][R34.64] ;  /* 0x0000001222227981 */ /* 0x000f64000c1e1500 */
[----:B0-----:R-:W-:Y:S02]  /*4170*/  IMAD.WIDE.U32 R32, R37, 0x2, R16 ;  /* 0x0000000225207825 */ /* 0x001fe400078e0010 */
[----:B------:R0:W5:Y:S02]  /*4180*/  LDG.E.U16 R22, desc[UR18][R22.64] ;  /* 0x0000001216167981 */ /* 0x000164000c1e1500 */
[----:B-1----:R-:W-:Y:S02]  /*4190*/  IMAD.WIDE.U32 R24, R19, 0x2, R14 ;  /* 0x0000000213187825 */ /* 0x002fe400078e000e */
[----:B------:R-:W5:Y:S04]  /*41a0*/  LDG.E.U16 R32, desc[UR18][R32.64] ;  /* 0x0000001220207981 */ /* 0x000f68000c1e1500 */
[----:B------:R1:W5:Y:S01]  /*41b0*/  LDG.E.U16 R24, desc[UR18][R24.64] ;  /* 0x0000001218187981 */ /* 0x000362000c1e1500 */
[----:B---3--:R-:W-:-:S02]  /*41c0*/  HADD2.F32 R10, -RZ, R10.H0_H0 ;  /* 0x2000000aff0a7230 */ /* 0x008fc40000004100 */
[----:B--2---:R-:W-:Y:S02]  /*41d0*/  HADD2.F32 R11, -RZ, R11.H0_H0 ;  /* 0x2000000bff0b7230 */ /* 0x004fe40000004100 */
[----:B----4-:R-:W-:-:S03]  /*41e0*/  HADD2.F32 R21, -RZ, R28.H0_H0 ;  /* 0x2000001cff157230 */ /* 0x010fc60000004100 */
[----:B------:R-:W-:Y:S01]  /*41f0*/  FFMA.FTZ R10, R10, -UR17, R11 ;  /* 0x800000110a0a7c23 */ /* 0x000fe2000801000b */
[----:B-----5:R-:W-:Y:S02]  /*4200*/  HADD2.F32 R6, -RZ, R6.H0_H0 ;  /* 0x20000006ff067230 */ /* 0x020fe40000004100 */
[----:B------:R-:W-:Y:S02]  /*4210*/  HADD2.F32 R11, -RZ, R30.H0_H0 ;  /* 0x2000001eff0b7230 */ /* 0x000fe40000004100 */
[----:B0-----:R-:W-:Y:S02]  /*4220*/  HADD2.F32 R23, -RZ, R20.H0_H0 ;  /* 0x20000014ff177230 */ /* 0x001fe40000004100 */
[----:B------:R-:W-:Y:S02]  /*4230*/  HADD2.F32 R20, -RZ, R18.H0_H0 ;  /* 0x20000012ff147230 */ /* 0x000fe40000004100 */
[----:B------:R-:W-:Y:S02]  /*4240*/  HADD2.F32 R2, -RZ, R2.H0_H0 ;  /* 0x20000002ff027230 */ /* 0x000fe40000004100 */
[----:B------:R-:W-:-:S03]  /*4250*/  HADD2.F32 R36, -RZ, R36.H0_H0 ;  /* 0x20000024ff247230 */ /* 0x000fc60000004100 */
[----:B------:R-:W-:Y:S01]  /*4260*/  FFMA.FTZ R21, R2, -UR17, R21 ;  /* 0x8000001102157c23 */ /* 0x000fe20008010015 */
[----:B-1----:R-:W-:Y:S02]  /*4270*/  HADD2.F32 R25, -RZ, R26.H0_H0 ;  /* 0x2000001aff197230 */ /* 0x002fe40000004100 */
[----:B------:R-:W-:Y:S01]  /*4280*/  FFMA.FTZ R18, R36, -UR17, R23 ;  /* 0x8000001124127c23 */ /* 0x000fe20008010017 */
[----:B------:R-:W-:Y:S02]  /*4290*/  FFMA.FTZ R6, R6, -UR17, R11 ;  /* 0x8000001106067c23 */ /* 0x000fe4000801000b */
[----:B------:R-:W-:Y:S01]  /*42a0*/  FFMA.FTZ R23, R20, -UR17, R25 ;  /* 0x8000001114177c23 */ /* 0x000fe20008010019 */
[----:B------:R-:W-:Y:S01]  /*42b0*/  F2FP.F16.F32.PACK_AB R25, RZ, R10 ;  /* 0x0000000aff19723e */ /* 0x000fe200000000ff */
[----:B------:R-:W-:Y:S02]  /*42c0*/  HADD2.F32 R7, -RZ, R7.H0_H0 ;  /* 0x20000007ff077230 */ /* 0x000fe40000004100 */
[----:B------:R-:W-:Y:S01]  /*42d0*/  HADD2.F32 R28, -RZ, R31.H0_H0 ;  /* 0x2000001fff1c7230 */ /* 0x000fe20000004100 */
[----:B------:R-:W-:Y:S01]  /*42e0*/  F2FP.F16.F32.PACK_AB R27, RZ, R21 ;  /* 0x00000015ff1b723e */ /* 0x000fe200000000ff */
[----:B------:R-:W-:Y:S01]  /*42f0*/  IMAD.WIDE.U32 R10, R8, 0x2, R12 ;  /* 0x00000002080a7825 */ /* 0x000fe200078e000c */
[----:B------:R-:W-:-:S02]  /*4300*/  F2FP.F16.F32.PACK_AB R26, RZ, R6 ;  /* 0x00000006ff1a723e */ /* 0x000fc400000000ff */
[----:B------:R-:W-:Y:S01]  /*4310*/  PRMT R8, R25, 0x7610, R8 ;  /* 0x0000761019087816 */ /* 0x000fe20000000008 */
[----:B------:R-:W-:-:S04]  /*4320*/  IMAD.WIDE.U32 R20, R29, 0x2, R12 ;  /* 0x000000021d147825 */ /* 0x000fc800078e000c */
[--C-:B------:R-:W-:Y:S01]  /*4330*/  FFMA.FTZ R2, R7, -UR17, R28.reuse ;  /* 0x8000001107027c23 */ /* 0x100fe2000801001c */
[----:B------:R-:W-:Y:S02]  /*4340*/  HADD2.F32 R34, -RZ, R34.H0_H0 ;  /* 0x20000022ff227230 */ /* 0x000fe40000004100 */
[----:B------:R-:W-:Y:S02]  /*4350*/  HADD2.F32 R25, -RZ, R32.H0_H0 ;  /* 0x20000020ff197230 */ /* 0x000fe40000004100 */
[----:B------:R-:W-:Y:S02]  /*4360*/  HADD2.F32 R29, -RZ, R22.H0_H0 ;  /* 0x20000016ff1d7230 */ /* 0x000fe40000004100 */
[----:B------:R-:W-:Y:S01]  /*4370*/  HADD2.F32 R24, -RZ, R24.H0_H0 ;  /* 0x20000018ff187230 */ /* 0x000fe20000004100 */
[----:B------:R-:W-:Y:S01]  /*4380*/  PRMT R28, R26, 0x7610, R28 ;  /* 0x000076101a1c7816 */ /* 0x000fe2000000001c */
[----:B------:R-:W-:-:S04]  /*4390*/  IMAD.WIDE.U32 R6, R4, 0x2, R12 ;  /* 0x0000000204067825 */ /* 0x000fc800078e000c */
[----:B------:R-:W-:Y:S01]  /*43a0*/  FFMA.FTZ R25, R34, -UR17, R25 ;  /* 0x8000001122197c23 */ /* 0x000fe20008010019 */
[----:B------:R-:W-:Y:S01]  /*43b0*/  FFMA.FTZ R24, R24, -UR17, R29 ;  /* 0x8000001118187c23 */ /* 0x000fe2000801001d */
[----:B------:R-:W-:Y:S01]  /*43c0*/  F2FP.F16.F32.PACK_AB R4, RZ, R23 ;  /* 0x00000017ff04723e */ /* 0x000fe200000000ff */
[----:B------:R0:W-:Y:S01]  /*43d0*/  STG.E.U16 desc[UR18][R6.64], R8 ;  /* 0x0000000806007986 */ /* 0x0001e2000c101512 */
[----:B------:R-:W-:Y:S01]  /*43e0*/  F2FP.F16.F32.PACK_AB R2, RZ, R2 ;  /* 0x00000002ff02723e */ /* 0x000fe200000000ff */
[----:B------:R-:W-:Y:S02]  /*43f0*/  IMAD.WIDE.U32 R22, R5, 0x2, R12 ;  /* 0x0000000205167825 */ /* 0x000fe400078e000c */
[----:B------:R1:W-:Y:S01]  /*4400*/  STG.E.U16 desc[UR18][R10.64], R28 ;  /* 0x0000001c0a007986 */ /* 0x0003e2000c101512 */
[----:B------:R-:W-:-:S03]  /*4410*/  F2FP.F16.F32.PACK_AB R26, RZ, R24 ;  /* 0x00000018ff1a723e */ /* 0x000fc600000000ff */
[----:B------:R2:W-:Y:S01]  /*4420*/  STG.E.U16 desc[UR18][R20.64], R27 ;  /* 0x0000001b14007986 */ /* 0x0005e2000c101512 */
[----:B------:R-:W-:Y:S01]  /*4430*/  F2FP.F16.F32.PACK_AB R18, RZ, R18 ;  /* 0x00000012ff12723e */ /* 0x000fe200000000ff */
[--C-:B0-----:R-:W-:Y:S02]  /*4440*/  IMAD.WIDE.U32 R6, R9, 0x2, R12.reuse ;  /* 0x0000000209067825 */ /* 0x101fe400078e000c */
[----:B------:R0:W-:Y:S02]  /*4450*/  STG.E.U16 desc[UR18][R22.64], R2 ;  /* 0x0000000216007986 */ /* 0x0001e4000c101512 */
[----:B-1----:R-:W-:Y:S01]  /*4460*/  IMAD.WIDE.U32 R10, R37, 0x2, R12 ;  /* 0x00000002250a7825 */ /* 0x002fe200078e000c */
[----:B--2---:R-:W-:-:S03]  /*4470*/  F2FP.F16.F32.PACK_AB R21, RZ, R25 ;  /* 0x00000019ff15723e */ /* 0x004fc600000000ff */
        /* <DEDUP_REMOVED lines=10> */
.L_x_6022:
[----:B------:R-:W-:Y:S05]  /*4520*/  BSYNC.RECONVERGENT B0 ;  /* 0x0000000000007941 */ /* 0x000fea0003800200 */
.L_x_6021:
        /* <DEDUP_REMOVED lines=14> */
.L_x_6024:
        /* <DEDUP_REMOVED lines=10> */
[C---:B------:R-:W-:Y:S01]  /*46b0*/  IMAD.WIDE R8, R4.reuse, 0x2, R8 ;  /* 0x0000000204087825 */ /* 0x040fe200078e0208 */
[----:B------:R-:W-:-:S04]  /*46c0*/  IADD3 R4, PT, PT, R4, UR22, RZ ;  /* 0x0000001604047c10 */ /* 0x000fc8000fffe0ff */
[----:B------:R-:W-:Y:S01]  /*46d0*/  ISETP.GE.AND P0, PT, R4, UR14, PT ;  /* 0x0000000e04007c0c */ /* 0x000fe2000bf06270 */
[----:B---3--:R-:W-:Y:S02]  /*46e0*/  HADD2.F32 R5, -RZ, R2.H0_H0 ;  /* 0x20000002ff057230 */ /* 0x008fe40000004100 */
[----:B----4-:R-:W-:-:S05]  /*46f0*/  HADD2.F32 R0, -RZ, R6.H0_H0 ;  /* 0x20000006ff007230 */ /* 0x010fca0000004100 */
[----:B------:R-:W-:-:S05]  /*4700*/  FFMA.FTZ R0, R0, -UR17, R5 ;  /* 0x8000001100007c23 */ /* 0x000fca0008010005 */
[----:B------:R-:W-:-:S05]  /*4710*/  F2FP.F16.F32.PACK_AB R0, RZ, R0 ;  /* 0x00000000ff00723e */ /* 0x000fca00000000ff */
[----:B------:R0:W-:Y:S01]  /*4720*/  STG.E.U16 desc[UR18][R8.64], R0 ;  /* 0x0000000008007986 */ /* 0x0001e2000c101512 */
[----:B------:R-:W-:Y:S05]  /*4730*/  @!P0 BRA `(.L_x_6024) ;  /* 0xfffffffc00b48947 */ /* 0x000fea000383ffff */
[----:B------:R-:W-:Y:S05]  /*4740*/  EXIT ;  /* 0x000000000000794d */ /* 0x000fea0003800000 */
.L_x_6020:
[----:B------:R-:W-:Y:S01]  /*4750*/  USHF.L.U32 UR6, UR22, 0x3, URZ ;  /* 0x0000000316067899 */ /* 0x000fe200080006ff */
[----:B------:R-:W-:Y:S01]  /*4760*/  BSSY.RECONVERGENT B0, `(.L_x_6025) ;  /* 0x0000093000007945 */ /* 0x000fe20003800200 */
[----:B------:R-:W0:Y:S04]  /*4770*/  LDCU.64 UR24, c[0x0][0x390] ;  /* 0x00007200ff1877ac */ /* 0x000e280008000a00 */
[----:B------:R-:W-:Y:S01]  /*4780*/  IADD3 R5, PT, PT, RZ, -UR6, RZ ;  /* 0x80000006ff057c10 */ /* 0x000fe2000fffe0ff */
[----:B------:R-:W-:Y:S02]  /*4790*/  UISETP.NE.U32.AND UP1, UPT, UR6, URZ, UPT ;  /* 0x000000ff0600728c */ /* 0x000fe4000bf25070 */
[----:B------:R-:W1:Y:S08]  /*47a0*/  I2F.U32.RP R3, UR6 ;  /* 0x0000000600037d06 */ /* 0x000e700008209000 */
[----:B-1----:R-:W1:Y:S02]  /*47b0*/  MUFU.RCP R3, R3 ;  /* 0x0000000300037308 */ /* 0x002e640000001000 */
[----:B-1----:R-:W-:-:S06]  /*47c0*/  VIADD R6, R3, 0xffffffe ;  /* 0x0ffffffe03067836 */ /* 0x002fcc0000000000 */
        /* <DEDUP_REMOVED lines=21> */
[----:B------:R-:W-:Y:S01]  /*4920*/  IMAD.U32 R3, RZ, RZ, UR20 ;  /* 0x00000014ff037e24 */ /* 0x000fe2000f8e00ff */
[C---:B------:R-:W-:Y:S02]  /*4930*/  SHF.L.U32 R18, R4.reuse, 0x1, RZ ;  /* 0x0000000104127819 */ /* 0x040fe400000006ff */
[----:B------:R-:W-:Y:S02]  /*4940*/  SHF.L.U64.HI R19, R4, 0x1, R5 ;  /* 0x0000000104137819 */ /* 0x000fe40000010205 */
[----:B------:R-:W-:Y:S01]  /*4950*/  LEA R18, P0, R3, R18, 0x1 ;  /* 0x0000001203127211 */ /* 0x000fe200078008ff */
[----:B------:R-:W-:Y:S01]  /*4960*/  IMAD.U32 R3, RZ, RZ, UR7 ;  /* 0x00000007ff037e24 */ /* 0x000fe2000f8e00ff */
[----:B------:R-:W-:-:S04]  /*4970*/  MOV R6, UR20 ;  /* 0x0000001400067c02 */ /* 0x000fc80008000f00 */
[----:B------:R-:W-:-:S07]  /*4980*/  LEA.HI.X R19, R6, R19, R3, 0x1, P0 ;  /* 0x0000001306137211 */ /* 0x000fce00000f0c03 */
.L_x_6027:
        /* <DEDUP_REMOVED lines=10> */
[----:B------:R-:W-:Y:S01]  /*4a30*/  IMAD.WIDE.U32 R12, R13, 0x2, R14 ;  /* 0x000000020d0c7825 */ /* 0x000fe200078e000e */
[----:B------:R-:W-:Y:S01]  /*4a40*/  MOV R33, UR22 ;  /* 0x0000001600217c02 */ /* 0x000fe20008000f00 */
[----:B------:R1:W4:Y:S02]  /*4a50*/  LDG.E.U16 R27, desc[UR18][R6.64] ;  /* 0x00000012061b7981 */ /* 0x000324000c1e1500 */
[----:B------:R-:W-:-:S02]  /*4a60*/  IMAD.WIDE.U32 R8, R9, 0x2, R6 ;  /* 0x0000000209087825 */ /* 0x000fc400078e0006 */
[----:B--2---:R2:W5:Y:S02]  /*4a70*/  LDG.E.U16 R23, desc[UR18][R12.64] ;  /* 0x000000120c177981 */ /* 0x004564000c1e1500 */
[----:B------:R-:W-:Y:S02]  /*4a80*/  IMAD.U32 R31, RZ, RZ, UR22 ;  /* 0x00000016ff1f7e24 */ /* 0x000fe4000f8e00ff */
[----:B------:R-:W-:Y:S01]  /*4a90*/  IMAD.WIDE.U32 R10, R11, 0x2, R12 ;  /* 0x000000020b0a7825 */ /* 0x000fe200078e000c */
[----:B------:R-:W5:Y:S03]  /*4aa0*/  LDG.E.U16 R28, desc[UR18][R28.64] ;  /* 0x000000121c1c7981 */ /* 0x000f66000c1e1500 */
[----:B------:R-:W-:Y:S01]  /*4ab0*/  IMAD.WIDE.U32 R30, R31, 0x2, R8 ;  /* 0x000000021f1e7825 */ /* 0x000fe200078e0008 */
[----:B------:R-:W-:Y:S01]  /*4ac0*/  MOV R17, UR22 ;  /* 0x0000001600117c02 */ /* 0x000fe20008000f00 */
[----:B------:R-:W5:Y:S02]  /*4ad0*/  LDG.E.U16 R3, desc[UR18][R10.64] ;  /* 0x000000120a037981 */ /* 0x000f64000c1e1500 */
[----:B0-----:R-:W-:-:S02]  /*4ae0*/  IMAD.U32 R15, RZ, RZ, UR22 ;  /* 0x00000016ff0f7e24 */ /* 0x001fc4000f8e00ff */
[----:B------:R-:W-:Y:S01]  /*4af0*/  IMAD.WIDE.U32 R32, R33, 0x2, R10 ;  /* 0x0000000221207825 */ /* 0x000fe200078e000a */
[----:B-1----:R-:W-:Y:S01]  /*4b00*/  MOV R7, UR22 ;  /* 0x0000001600077c02 */ /* 0x002fe20008000f00 */
[----:B------:R0:W5:Y:S02]  /*4b10*/  LDG.E.U16 R20, desc[UR18][R8.64] ;  /* 0x0000001208147981 */ /* 0x000164000c1e1500 */
[----:B------:R-:W-:Y:S02]  /*4b20*/  IMAD.WIDE.U32 R14, R15, 0x2, R30 ;  /* 0x000000020f0e7825 */ /* 0x000fe400078e001e */
[----:B------:R-:W5:Y:S02]  /*4b30*/  LDG.E.U16 R21, desc[UR18][R32.64] ;  /* 0x0000001220157981 */ /* 0x000f64000c1e1500 */
[----:B--2---:R-:W-:Y:S02]  /*4b40*/  IMAD.U32 R13, RZ, RZ, UR22 ;  /* 0x00000016ff0d7e24 */ /* 0x004fe4000f8e00ff */
[----:B------:R-:W-:Y:S01]  /*4b50*/  IMAD.WIDE.U32 R16, R17, 0x2, R32 ;  /* 0x0000000211107825 */ /* 0x000fe200078e0020 */
[----:B------:R-:W2:Y:S01]  /*4b60*/  LDG.E.U16 R24, desc[UR18][R30.64] ;  /* 0x000000121e187981 */ /* 0x000ea2000c1e1500 */
[----:B0-----:R-:W-:-:S02]  /*4b70*/  MOV R9, UR22 ;  /* 0x0000001600097c02 */ /* 0x001fc40008000f00 */
[----:B------:R-:W-:Y:S01]  /*4b80*/  IMAD.WIDE.U32 R10, R13, 0x2, R14 ;  /* 0x000000020d0a7825 */ /* 0x000fe200078e000e */
[----:B------:R0:W2:Y:S03]  /*4b90*/  LDG.E.U16 R25, desc[UR18][R16.64] ;  /* 0x0000001210197981 */ /* 0x0000a6000c1e1500 */
[----:B------:R-:W-:Y:S01]  /*4ba0*/  IMAD.WIDE.U32 R6, R7, 0x2, R16 ;  /* 0x0000000207067825 */ /* 0x000fe200078e0010 */
[----:B------:R1:W2:Y:S03]  /*4bb0*/  LDG.E.U16 R26, desc[UR18][R14.64] ;  /* 0x000000120e1a7981 */ /* 0x0002a6000c1e1500 */
[----:B------:R-:W-:Y:S01]  /*4bc0*/  IMAD.WIDE.U32 R8, R9, 0x2, R10 ;  /* 0x0000000209087825 */ /* 0x000fe200078e000a */
[----:B------:R-:W2:Y:S04]  /*4bd0*/  LDG.E.U16 R30, desc[UR18][R6.64] ;  /* 0x00000012061e7981 */ /* 0x000ea8000c1e1500 */
[----:B------:R-:W2:Y:S01]  /*4be0*/  LDG.E.U16 R10, desc[UR18][R10.64] ;  /* 0x000000120a0a7981 */ /* 0x000ea2000c1e1500 */
[----:B------:R-:W-:Y:S01]  /*4bf0*/  IMAD.WIDE.U32 R12, R13, 0x2, R6 ;  /* 0x000000020d0c7825 */ /* 0x000fe200078e0006 */
[----:B0-----:R-:W-:-:S02]  /*4c00*/  MOV R17, UR22 ;  /* 0x0000001600117c02 */ /* 0x001fc40008000f00 */
[----:B------:R0:W2:Y:S01]  /*4c10*/  LDG.E.U16 R31, desc[UR18][R8.64] ;  /* 0x00000012081f7981 */ /* 0x0000a2000c1e1500 */
[----:B-1----:R-:W-:-:S03]  /*4c20*/  IMAD.U32 R15, RZ, RZ, UR22 ;  /* 0x00000016ff0f7e24 */ /* 0x002fc6000f8e00ff */
[----:B------:R1:W2:Y:S01]  /*4c30*/  LDG.E.U16 R29, desc[UR18][R12.64] ;  /* 0x000000120c1d7981 */ /* 0x0002a2000c1e1500 */
[----:B------:R-:W-:-:S04]  /*4c40*/  IMAD.WIDE.U32 R16, R17, 0x2, R8 ;  /* 0x0000000211107825 */ /* 0x000fc800078e0008 */
[----:B------:R-:W-:Y:S02]  /*4c50*/  IMAD.WIDE.U32 R14, R15, 0x2, R12 ;  /* 0x000000020f0e7825 */ /* 0x000fe400078e000c */
[----:B------:R2:W2:Y:S04]  /*4c60*/  LDG.E.U16 R16, desc[UR18][R16.64] ;  /* 0x0000001210107981 */ /* 0x0004a8000c1e1500 */
[----:B------:R2:W2:Y:S01]  /*4c70*/  LDG.E.U16 R14, desc[UR18][R14.64] ;  /* 0x000000120e0e7981 */ /* 0x0004a2000c1e1500 */
[----:B0-----:R-:W-:Y:S01]  /*4c80*/  IMAD.U32 R9, RZ, RZ, UR22 ;  /* 0x00000016ff097e24 */ /* 0x001fe2000f8e00ff */
[----:B------:R-:W-:Y:S01]  /*4c90*/  MOV R11, UR22 ;  /* 0x00000016000b7c02 */ /* 0x000fe20008000f00 */
[----:B---3--:R-:W-:Y:S02]  /*4ca0*/  HADD2.F32 R22, -RZ, R22.H0_H0 ;  /* 0x20000016ff167230 */ /* 0x008fe40000004100 */
[----:B----4-:R-:W-:-:S02]  /*4cb0*/  HADD2.F32 R6, -RZ, R27.H0_H0 ;  /* 0x2000001bff067230 */ /* 0x010fc40000004100 */
[----:B-----5:R-:W-:Y:S02]  /*4cc0*/  HADD2.F32 R23, -RZ, R23.H0_H0 ;  /* 0x20000017ff177230 */ /* 0x020fe40000004100 */
[----:B------:R-:W-:-:S03]  /*4cd0*/  HADD2.F32 R7, -RZ, R28.H0_H0 ;  /* 0x2000001cff077230 */ /* 0x000fc60000004100 */
[----:B------:R-:W-:Y:S01]  /*4ce0*/  FFMA.FTZ R23, R23, -UR17, R6 ;  /* 0x8000001117177c23 */ /* 0x000fe20008010006 */
[----:B------:R-:W-:Y:S01]  /*4cf0*/  IADD3 R6, P0, PT, R18, UR8, RZ ;  /* 0x0000000812067c10 */ /* 0x000fe2000ff1e0ff */
[----:B------:R-:W-:-:S03]  /*4d00*/  FFMA.FTZ R22, R22, -UR17, R7 ;  /* 0x8000001116167c23 */ /* 0x000fc60008010007 */
[----:B------:R-:W-:Y:S01]  /*4d10*/  IADD3.X R7, PT, PT, R19, UR9, RZ, P0, !PT ;  /* 0x0000000913077c10 */ /* 0x000fe200087fe4ff */
[----:B------:R-:W-:Y:S02]  /*4d20*/  HADD2.F32 R3, -RZ, R3.H0_H0 ;  /* 0x20000003ff037230 */ /* 0x000fe40000004100 */
[----:B------:R-:W-:Y:S01]  /*4d30*/  IMAD.WIDE.U32 R8, R9, 0x2, R6 ;  /* 0x0000000209087825 */ /* 0x000fe200078e0006 */
[----:B-1----:R-:W-:-:S03]  /*4d40*/  F2FP.F16.F32.PACK_AB R12, RZ, R22 ;  /* 0x00000016ff0c723e */ /* 0x002fc600000000ff */
[----:B------:R-:W-:Y:S02]  /*4d50*/  HADD2.F32 R21, -RZ, R21.H0_H0 ;  /* 0x20000015ff157230 */ /* 0x000fe40000004100 */
[----:B------:R-:W-:Y:S02]  /*4d60*/  HADD2.F32 R20, -RZ, R20.H0_H0 ;  /* 0x20000014ff147230 */ /* 0x000fe40000004100 */
[----:B--2---:R-:W-:Y:S02]  /*4d70*/  HADD2.F32 R24, -RZ, R24.H0_H0 ;  /* 0x20000018ff187230 */ /* 0x004fe40000004100 */
[----:B------:R-:W-:-:S03]  /*4d80*/  HADD2.F32 R25, -RZ, R25.H0_H0 ;  /* 0x20000019ff197230 */ /* 0x000fc60000004100 */
[----:B------:R-:W-:Y:S01]  /*4d90*/  FFMA.FTZ R17, R21, -UR17, R24 ;  /* 0x8000001115117c23 */ /* 0x000fe20008010018 */
[----:B------:R-:W-:Y:S02]  /*4da0*/  HADD2.F32 R26, -RZ, R26.H0_H0 ;  /* 0x2000001aff1a7230 */ /* 0x000fe40000004100 */
[----:B------:R-:W-:Y:S01]  /*4db0*/  FFMA.FTZ R15, R3, -UR17, R20 ;  /* 0x80000011030f7c23 */ /* 0x000fe20008010014 */
[----:B------:R-:W-:Y:S02]  /*4dc0*/  IMAD.U32 R21, RZ, RZ, UR22 ;  /* 0x00000016ff157e24 */ /* 0x000fe4000f8e00ff */
[----:B------:R-:W-:Y:S02]  /*4dd0*/  HADD2.F32 R22, -RZ, R30.H0_H0 ;  /* 0x2000001eff167230 */ /* 0x000fe40000004100 */
[----:B------:R-:W-:Y:S02]  /*4de0*/  HADD2.F32 R13, -RZ, R10.H0_H0 ;  /* 0x2000000aff0d7230 */ /* 0x000fe40000004100 */
[----:B------:R-:W-:-:S04]  /*4df0*/  IMAD.WIDE.U32 R10, R11, 0x2, R8 ;  /* 0x000000020b0a7825 */ /* 0x000fc800078e0008 */
[--C-:B------:R-:W-:Y:S01]  /*4e00*/  FFMA.FTZ R3, R25, -UR17, R26.reuse ;  /* 0x8000001119037c23 */ /* 0x100fe2000801001a */
[----:B------:R-:W-:Y:S01]  /*4e10*/  PRMT R26, R12, 0x7610, R26 ;  /* 0x000076100c1a7816 */ /* 0x000fe2000000001a */
[----:B------:R-:W-:Y:S01]  /*4e20*/  FFMA.FTZ R22, R22, -UR17, R13 ;  /* 0x8000001116167c23 */ /* 0x000fe2000801000d */
[----:B------:R-:W-:Y:S01]  /*4e30*/  F2FP.F16.F32.PACK_AB R23, RZ, R23 ;  /* 0x00000017ff17723e */ /* 0x000fe200000000ff */
[----:B------:R-:W-:Y:S02]  /*4e40*/  HADD2.F32 R20, -RZ, R31.H0_H0 ;  /* 0x2000001fff147230 */ /* 0x000fe40000004100 */
[----:B------:R-:W-:Y:S02]  /*4e50*/  HADD2.F32 R29, -RZ, R29.H0_H0 ;  /* 0x2000001dff1d7230 */ /* 0x000fe40000004100 */
[----:B------:R-:W-:Y:S01]  /*4e60*/  IMAD.WIDE.U32 R12, R21, 0x2, R10 ;  /* 0x00000002150c7825 */ /* 0x000fe200078e000a */
[----:B------:R-:W-:-:S03]  /*4e70*/  PRMT R28, R23, 0x7610, R28 ;  /* 0x00007610171c7816 */ /* 0x000fc6000000001c */
[----:B------:R-:W-:Y:S01]  /*4e80*/  FFMA.FTZ R23, R29, -UR17, R20 ;  /* 0x800000111d177c23 */ /* 0x000fe20008010014 */
[----:B------:R-:W-:Y:S01]  /*4e90*/  F2FP.F16.F32.PACK_AB R15, RZ, R15 ;  /* 0x0000000fff0f723e */ /* 0x000fe200000000ff */
[----:B------:R-:W-:Y:S01]  /*4ea0*/  IMAD.WIDE.U32 R20, R21, 0x2, R12 ;  /* 0x0000000215147825 */ /* 0x000fe200078e000c */
[----:B------:R-:W-:-:S03]  /*4eb0*/  MOV R27, UR22 ;  /* 0x00000016001b7c02 */ /* 0x000fc60008000f00 */
[----:B------:R-:W-:Y:S01]  /*4ec0*/  HADD2.F32 R25, -RZ, R16.H0_H0 ;  /* 0x20000010ff197230 */ /* 0x000fe20000004100 */
[----:B------:R-:W-:Y:S01]  /*4ed0*/  PRMT R16, R15, 0x7610, R16 ;  /* 0x000076100f107816 */ /* 0x000fe20000000010 */
[----:B------:R-:W-:Y:S01]  /*4ee0*/  HADD2.F32 R24, -RZ, R14.H0_H0 ;  /* 0x2000000eff187230 */ /* 0x000fe20000004100 */
[----:B------:R0:W-:Y:S01]  /*4ef0*/  STG.E.U16 desc[UR18][R6.64], R26 ;  /* 0x0000001a06007986 */ /* 0x0001e2000c101512 */
[----:B------:R-:W-:Y:S01]  /*4f00*/  IMAD.WIDE.U32 R14, R27, 0x2, R20 ;  /* 0x000000021b0e7825 */ /* 0x000fe200078e0014 */
[----:B------:R-:W-:Y:S02]  /*4f10*/  F2FP.F16.F32.PACK_AB R3, RZ, R3 ;  /* 0x00000003ff03723e */ /* 0x000fe400000000ff */
[----:B------:R1:W-:Y:S01]  /*4f20*/  STG.E.U16 desc[UR18][R8.64], R28 ;  /* 0x0000001c08007986 */ /* 0x0003e2000c101512 */
[----:B------:R-:W-:Y:S01]  /*4f30*/  FFMA.FTZ R24, R24, -UR17, R25 ;  /* 0x8000001118187c23 */ /* 0x000fe20008010019 */
[----:B------:R-:W-:Y:S01]  /*4f40*/  F2FP.F16.F32.PACK_AB R17, RZ, R17 ;  /* 0x00000011ff11723e */ /* 0x000fe200000000ff */
[----:B0-----:R-:W-:Y:S01]  /*4f50*/  IMAD.U32 R7, RZ, RZ, UR22 ;  /* 0x00000016ff077e24 */ /* 0x001fe2000f8e00ff */
[----:B------:R0:W-:Y:S03]  /*4f60*/  STG.E.U16 desc[UR18][R10.64], R16 ;  /* 0x000000100a007986 */ /* 0x0001e6000c101512 */
[----:B------:R-:W-:Y:S01]  /*4f70*/  IMAD.WIDE.U32 R6, R7, 0x2, R14 ;  /* 0x0000000207067825 */ /* 0x000fe200078e000e */
[----:B-1----:R-:W-:-:S02]  /*4f80*/  MOV R9, UR22 ;  /* 0x0000001600097c02 */ /* 0x002fc40008000f00 */
[----:B------:R-:W-:Y:S02]  /*4f90*/  F2FP.F16.F32.PACK_AB R22, RZ, R22 ;  /* 0x00000016ff16723e */ /* 0x000fe400000000ff */
[----:B------:R-:W-:Y:S02]  /*4fa0*/  F2FP.F16.F32.PACK_AB R23, RZ, R23 ;  /* 0x00000017ff17723e */ /* 0x000fe400000000ff */
[----:B0-----:R-:W-:Y:S01]  /*4fb0*/  PRMT R11, R3, 0x7610, R11 ;  /* 0x00007610030b7816 */ /* 0x001fe2000000000b */
[----:B------:R-:W-:Y:S01]  /*4fc0*/  IMAD.U32 R3, RZ, RZ, UR22 ;  /* 0x00000016ff037e24 */ /* 0x000fe2000f8e00ff */
[----:B------:R-:W-:Y:S01]  /*4fd0*/  F2FP.F16.F32.PACK_AB R24, RZ, R24 ;  /* 0x00000018ff18723e */ /* 0x000fe200000000ff */
        /* <DEDUP_REMOVED lines=11> */
.L_x_6026:
[----:B------:R-:W-:Y:S05]  /*5090*/  BSYNC.RECONVERGENT B0 ;  /* 0x0000000000007941 */ /* 0x000fea0003800200 */
.L_x_6025:
        /* <DEDUP_REMOVED lines=18> */
[----:B------:R-:W-:Y:S01]  /*51c0*/  IMAD.MOV.U32 R6, RZ, RZ, RZ ;  /* 0x000000ffff067224 */ /* 0x000fe200078e00ff */
[----:B------:R-:W-:-:S06]  /*51d0*/  ISETP.NE.U32.AND P2, PT, RZ, UR22, PT ;  /* 0x00000016ff007c0c */ /* 0x000fcc000bf45070 */
[----:B0-----:R-:W0:Y:S02]  /*51e0*/  MUFU.RCP R9, R9 ;  /* 0x0000000900097308 */ /* 0x001e240000001000 */
[----:B0-----:R-:W-:-:S06]  /*51f0*/  VIADD R10, R9, 0xffffffe ;  /* 0x0ffffffe090a7836 */ /* 0x001fcc0000000000 */
[----:B------:R-:W0:Y:S02]  /*5200*/  F2I.FTZ.U32.TRUNC.NTZ R7, R10 ;  /* 0x0000000a00077305 */ /* 0x000e24000021f000 */
[----:B0-----:R-:W-:-:S05]  /*5210*/  IADD3 R11, PT, PT, RZ, -R7, RZ ;  /* 0x80000007ff0b7210 */ /* 0x001fca0007ffe0ff */
        /* <DEDUP_REMOVED lines=8> */
[----:B------:R-:W-:Y:S02]  /*52a0*/  ISETP.GE.U32.AND P1, PT, R7, UR22, PT ;  /* 0x0000001607007c0c */ /* 0x000fe4000bf26070 */
[----:B------:R-:W-:-:S11]  /*52b0*/  MOV R7, RZ ;  /* 0x000000ff00077202 */ /* 0x000fd60000000f00 */
[----:B------:R-:W-:Y:S01]  /*52c0*/  @P1 VIADD R6, R6, 0x1 ;  /* 0x0000000106061836 */ /* 0x000fe20000000000 */
[----:B------:R-:W-:Y:S01]  /*52d0*/  @!P2 LOP3.LUT R6, RZ, UR22, RZ, 0x33, !PT ;  /* 0x00000016ff06ac12 */ /* 0x000fe2000f8e33ff */
[----:B------:R-:W-:Y:S06]  /*52e0*/  BRA `(.L_x_6030) ;  /* 0x0000000000187947 */ /* 0x000fec0003800000 */
.L_x_6029:
[----:B------:R-:W-:Y:S01]  /*52f0*/  IMAD.MOV.U32 R10, RZ, RZ, R8 ;  /* 0x000000ffff0a7224 */ /* 0x000fe200078e0008 */
[----:B------:R-:W-:Y:S02]  /*5300*/  MOV R8, UR22 ;  /* 0x0000001600087c02 */ /* 0x000fe40008000f00 */
[----:B------:R-:W-:-:S07]  /*5310*/  MOV R12, 0x5330 ;  /* 0x00005330000c7802 */ /* 0x000fce0000000f00 */
[----:B--2---:R-:W-:Y:S05]  /*5320*/  CALL.REL.NOINC `($__internal_30_$__cuda_sm20_div_u64) ;  /* 0x0000000800687944 */ /* 0x004fea0003c00000 */
[----:B------:R-:W-:Y:S01]  /*5330*/  IMAD.MOV.U32 R6, RZ, RZ, R10 ;  /* 0x000000ffff067224 */ /* 0x000fe200078e000a */
[----:B------:R-:W-:-:S07]  /*5340*/  MOV R7, R17 ;  /* 0x0000001100077202 */ /* 0x000fce0000000f00 */
.L_x_6030:
[----:B------:R-:W-:Y:S05]  /*5350*/  BSYNC.RECONVERGENT B0 ;  /* 0x0000000000007941 */ /* 0x000fea0003800200 */
.L_x_6028:
        /* <DEDUP_REMOVED lines=11> */
[----:B------:R-:W-:Y:S01]  /*5410*/  IADD3 R15, PT, PT, R3, 0x1, RZ ;  /* 0x00000001030f7810 */ /* 0x000fe20007ffe0ff */
[----:B------:R-:W-:Y:S01]  /*5420*/  IMAD.MOV.U32 R17, RZ, RZ, RZ ;  /* 0x000000ffff117224 */ /* 0x000fe200078e00ff */
[C---:B------:R-:W-:Y:S02]  /*5430*/  LEA R12, P1, R4.reuse, R0, 0x1 ;  /* 0x00000000040c7211 */ /* 0x040fe400078208ff */
[----:B------:R-:W-:Y:S02]  /*5440*/  LOP3.LUT R15, R15, 0x3, RZ, 0xc0, !PT ;  /* 0x000000030f0f7812 */ /* 0x000fe400078ec0ff */
[----:B------:R-:W-:-:S03]  /*5450*/  LEA.HI.X R13, R4, R2, R5, 0x1, P1 ;  /* 0x00000002040d7211 */ /* 0x000fc600008f0c05 */
[----:B------:R-:W-:-:S04]  /*5460*/  IMAD.WIDE.U32 R6, R15, UR22, R4 ;  /* 0x000000160f067c25 */ /* 0x000fc8000f8e0004 */
[----:B------:R-:W-:Y:S01]  /*5470*/  IMAD R5, R17, UR22, R7 ;  /* 0x0000001611057c24 */ /* 0x000fe2000f8e0207 */
[----:B------:R-:W-:-:S07]  /*5480*/  MOV R4, R6 ;  /* 0x0000000600047202 */ /* 0x000fce0000000f00 */
.L_x_6033:
[C---:B------:R-:W-:Y:S02]  /*5490*/  IADD3 R6, P1, PT, R12.reuse, UR4, RZ ;  /* 0x000000040c067c10 */ /* 0x040fe4000ff3e0ff */
[----:B------:R-:W-:Y:S02]  /*54a0*/  IADD3 R8, P2, PT, R12, UR10, RZ ;  /* 0x0000000a0c087c10 */ /* 0x000fe4000ff5e0ff */
[C---:B------:R-:W-:Y:S02]  /*54b0*/  IADD3.X R7, PT, PT, R13.reuse, UR5, RZ, P1, !PT ;  /* 0x000000050d077c10 */ /* 0x040fe40008ffe4ff */
[----:B------:R-:W-:-:S03]  /*54c0*/  IADD3.X R9, PT, PT, R13, UR11, RZ, P2, !PT ;  /* 0x0000000b0d097c10 */ /* 0x000fc600097fe4ff */
[----:B------:R-:W3:Y:S04]  /*54d0*/  LDG.E.U16 R6, desc[UR18][R6.64] ;  /* 0x0000001206067981 */ /* 0x000ee8000c1e1500 */
[----:B------:R-:W4:Y:S01]  /*54e0*/  LDG.E.U16 R8, desc[UR18][R8.64] ;  /* 0x0000001208087981 */ /* 0x000f22000c1e1500 */
[----:B---3--:R-:W-:Y:S01]  /*54f0*/  HADD2.F32 R10, -RZ, R6.H0_H0 ;  /* 0x20000006ff0a7230 */ /* 0x008fe20000004100 */
[----:B------:R-:W-:Y:S01]  /*5500*/  MOV R6, UR22 ;  /* 0x0000001600067c02 */ /* 0x000fe20008000f00 */
[----:B----4-:R-:W-:-:S05]  /*5510*/  HADD2.F32 R3, -RZ, R8.H0_H0 ;  /* 0x20000008ff037230 */ /* 0x010fca0000004100 */
[----:B------:R-:W-:Y:S01]  /*5520*/  FFMA.FTZ R3, R3, -UR17, R10 ;  /* 0x8000001103037c23 */ /* 0x000fe2000801000a */
[----:B------:R-:W-:-:S04]  /*5530*/  IADD3 R10, P1, PT, R12, UR8, RZ ;  /* 0x000000080c0a7c10 */ /* 0x000fc8000ff3e0ff */
[----:B------:R-:W-:Y:S02]  /*5540*/  F2FP.F16.F32.PACK_AB R3, RZ, R3 ;  /* 0x00000003ff03723e */ /* 0x000fe400000000ff */
[----:B------:R-:W-:Y:S02]  /*5550*/  IADD3.X R11, PT, PT, R13, UR9, RZ, P1, !PT ;  /* 0x000000090d0b7c10 */ /* 0x000fe40008ffe4ff */
[----:B------:R-:W-:Y:S01]  /*5560*/  PRMT R7, R3, 0x7610, R7 ;  /* 0x0000761003077816 */ /* 0x000fe20000000007 */
[----:B------:R-:W-:Y:S01]  /*5570*/  IMAD.U32 R3, RZ, RZ, UR22 ;  /* 0x00000016ff037e24 */ /* 0x000fe2000f8e00ff */
[----:B------:R-:W-:-:S03]  /*5580*/  IADD3 R15, P1, PT, R15, -0x1, RZ ;  /* 0xffffffff0f0f7810 */ /* 0x000fc60007f3e0ff */
[----:B------:R0:W-:Y:S01]  /*5590*/  STG.E.U16 desc[UR18][R10.64], R7 ;  /* 0x000000070a007986 */ /* 0x0001e2000c101512 */
[----:B------:R-:W-:Y:S02]  /*55a0*/  IADD3.X R17, PT, PT, R17, -0x1, RZ, P1, !PT ;  /* 0xffffffff11117810 */ /* 0x000fe40000ffe4ff */
[----:B------:R-:W-:Y:S02]  /*55b0*/  ISETP.NE.U32.AND P1, PT, R15, RZ, PT ;  /* 0x000000ff0f00720c */ /* 0x000fe40003f25070 */
[----:B------:R-:W-:Y:S02]  /*55c0*/  LEA R12, P2, R3, R12, 0x1 ;  /* 0x0000000c030c7211 */ /* 0x000fe400078408ff */
[----:B------:R-:W-:Y:S02]  /*55d0*/  ISETP.NE.AND.EX P1, PT, R17, RZ, PT, P1 ;  /* 0x000000ff1100720c */ /* 0x000fe40003f25310 */
[----:B------:R-:W-:-:S11]  /*55e0*/  LEA.HI.X R13, R6, R13, RZ, 0x1, P2 ;  /* 0x0000000d060d7211 */ /* 0x000fd600010f0cff */
[----:B0-----:R-:W-:Y:S05]  /*55f0*/  @P1 BRA `(.L_x_6033) ;  /* 0xfffffffc00a41947 */ /* 0x001fea000383ffff */
.L_x_6032:
[----:B------:R-:W-:Y:S05]  /*5600*/  BSYNC.RECONVERGENT B0 ;  /* 0x0000000000007941 */ /* 0x000fea0003800200 */
.L_x_6031:
[----:B------:R-:W-:Y:S05]  /*5610*/  @!P0 EXIT ;  /* 0x000000000000894d */ /* 0x000fea0003800000 */
[----:B------:R-:W0:Y:S01]  /*5620*/  LDCU.128 UR8, c[0x0][0x380] ;  /* 0x00007000ff0877ac */ /* 0x000e220008000c00 */
[C---:B------:R-:W-:Y:S01]  /*5630*/  SHF.L.U64.HI R29, R4.reuse, 0x1, R5 ;  /* 0x00000001041d7819 */ /* 0x040fe20000010205 */
[----:B------:R-:W-:Y:S01]  /*5640*/  IMAD.SHL.U32 R28, R4, 0x2, RZ ;  /* 0x00000002041c7824 */ /* 0x000fe200078e00ff */
[----:B------:R-:W-:Y:S01]  /*5650*/  MOV R7, UR22 ;  /* 0x0000001600077c02 */ /* 0x000fe20008000f00 */
[----:B------:R-:W1:Y:S01]  /*5660*/  LDCU.64 UR12, c[0x0][0x390] ;  /* 0x00007200ff0c77ac */ /* 0x000e620008000a00 */
[----:B------:R-:W-:Y:S01]  /*5670*/  MOV R35, UR22 ;  /* 0x0000001600237c02 */ /* 0x000fe20008000f00 */
[----:B------:R-:W-:Y:S01]  /*5680*/  IMAD.U32 R3, RZ, RZ, UR22 ;  /* 0x00000016ff037e24 */ /* 0x000fe2000f8e00ff */
[----:B------:R-:W-:Y:S01]  /*5690*/  MOV R13, UR22 ;  /* 0x00000016000d7c02 */ /* 0x000fe20008000f00 */
[----:B------:R-:W-:Y:S01]  /*56a0*/  IMAD.WIDE.U32 R6, R7, 0x6, R28 ;  /* 0x0000000607067825 */ /* 0x000fe200078e001c */
[----:B------:R-:W-:Y:S01]  /*56b0*/  UMOV UR4, URZ ;  /* 0x000000ff00047c82 */ /* 0x000fe20008000000 */
[----:B------:R-:W-:-:S02]  /*56c0*/  LEA R35, P2, R35, R28, 0x1 ;  /* 0x0000001c23237211 */ /* 0x000fc400078408ff */
[----:B------:R-:W-:Y:S01]  /*56d0*/  VIADD R34, R7, UR4 ;  /* 0x0000000407227c36 */ /* 0x000fe20008000000 */
[----:B------:R-:W-:Y:S01]  /*56e0*/  SHF.L.U32 R13, R13, 0x2, RZ ;  /* 0x000000020d0d7819 */ /* 0x000fe200000006ff */
[----:B------:R-:W3:Y:S01]  /*56f0*/  LDCU UR4, c[0x0][0x398] ;  /* 0x00007300ff0477ac */ /* 0x000ee20008000800 */
[----:B------:R-:W-:Y:S02]  /*5700*/  LEA.HI.X R26, R3, R29, RZ, 0x1, P2 ;  /* 0x0000001d031a7211 */ /* 0x000fe400010f0cff */
[----:B------:R-:W-:Y:S02]  /*5710*/  IADD3 R18, P6, PT, R13, R28, RZ ;  /* 0x0000001c0d127210 */ /* 0x000fe40007fde0ff */
[C---:B0-----:R-:W-:Y:S02]  /*5720*/  IADD3 R7, P4, PT, R6.reuse, UR8, RZ ;  /* 0x0000000806077c10 */ /* 0x041fe4000ff9e0ff */
[C---:B------:R-:W-:Y:S02]  /*5730*/  IADD3 R9, P0, PT, R6.reuse, UR10, RZ ;  /* 0x0000000a06097c10 */ /* 0x040fe4000ff1e0ff */
[----:B-1----:R-:W-:Y:S01]  /*5740*/  IADD3 R11, P1, PT, R6, UR12, RZ ;  /* 0x0000000c060b7c10 */ /* 0x002fe2000ff3e0ff */
[----:B------:R-:W-:Y:S01]  /*5750*/  IMAD.U32 R6, RZ, RZ, UR22 ;  /* 0x00000016ff067e24 */ /* 0x000fe2000f8e00ff */
[----:B------:R-:W-:-:S02]  /*5760*/  IADD3 R15, P3, PT, R35, UR8, RZ ;  /* 0x00000008230f7c10 */ /* 0x000fc4000ff7e0ff */
[----:B------:R-:W-:Y:S02]  /*5770*/  IADD3 R17, P5, PT, R28, UR8, RZ ;  /* 0x000000081c117c10 */ /* 0x000fe4000ffbe0ff */
[----:B------:R-:W-:Y:S02]  /*5780*/  SHF.R.U32.HI R6, RZ, 0x1e, R6 ;  /* 0x0000001eff067819 */ /* 0x000fe40000011606 */
[----:B------:R-:W-:Y:S02]  /*5790*/  IADD3.X R21, PT, PT, R26, UR9, RZ, P3, !PT ;  /* 0x000000091a157c10 */ /* 0x000fe40009ffe4ff */
[----:B--2---:R-:W-:Y:S01]  /*57a0*/  IADD3 R23, P3, PT, R28, UR10, RZ ;  /* 0x0000000a1c177c10 */ /* 0x004fe2000ff7e0ff */
[----:B------:R-:W-:Y:S01]  /*57b0*/  IMAD.X R3, R6, 0x1, R29, P6 ;  /* 0x0000000106037824 */ /* 0x000fe200030e061d */
[----:B------:R-:W-:Y:S02]  /*57c0*/  IADD3 R19, P2, PT, R35, UR10, RZ ;  /* 0x0000000a23137c10 */ /* 0x000fe4000ff5e0ff */
[----:B------:R-:W-:-:S02]  /*57d0*/  IADD3.X R37, PT, PT, R29, UR9, RZ, P5, !PT ;  /* 0x000000091d257c10 */ /* 0x000fc4000affe4ff */
[----:B------:R-:W-:Y:S02]  /*57e0*/  IADD3.X R10, PT, PT, R29, UR11, RZ, P3, !PT ;  /* 0x0000000b1d0a7c10 */ /* 0x000fe40009ffe4ff */
[----:B------:R-:W-:Y:S02]  /*57f0*/  IADD3.X R25, PT, PT, R26, UR11, RZ, P2, !PT ;  /* 0x0000000b1a197c10 */ /* 0x000fe400097fe4ff */
[----:B------:R-:W-:Y:S02]  /*5800*/  IADD3 R8, P5, PT, R18, UR8, RZ ;  /* 0x0000000812087c10 */ /* 0x000fe4000ffbe0ff */
[----:B------:R-:W-:Y:S02]  /*5810*/  IADD3.X R12, PT, PT, R34, UR9, RZ, P4, !PT ;  /* 0x00000009220c7c10 */ /* 0x000fe4000a7fe4ff */
[----:B------:R-:W-:Y:S02]  /*5820*/  IADD3 R14, P3, PT, R18, UR10, RZ ;  /* 0x0000000a120e7c10 */ /* 0x000fe4000ff7e0ff */
[----:B------:R-:W-:-:S02]  /*5830*/  IADD3 R27, P2, PT, R28, UR12, RZ ;  /* 0x0000000c1c1b7c10 */ /* 0x000fc4000ff5e0ff */
[----:B------:R-:W-:Y:S02]  /*5840*/  IADD3 R35, P6, PT, R35, UR12, RZ ;  /* 0x0000000c23237c10 */ /* 0x000fe4000ffde0ff */
[----:B------:R-:W-:Y:S02]  /*5850*/  IADD3 R18, P4, PT, R18, UR12, RZ ;  /* 0x0000000c12127c10 */ /* 0x000fe4000ff9e0ff */
[C---:B------:R-:W-:Y:S02]  /*5860*/  IADD3.X R16, PT, PT, R3.reuse, UR9, RZ, P5, !PT ;  /* 0x0000000903107c10 */ /* 0x040fe4000affe4ff */
[----:B------:R-:W-:Y:S02]  /*5870*/  IADD3.X R20, PT, PT, R34, UR11, RZ, P0, !PT ;  /* 0x0000000b22147c10 */ /* 0x000fe400087fe4ff */
[----:B------:R-:W-:Y:S02]  /*5880*/  IADD3.X R22, PT, PT, R3, UR11, RZ, P3, !PT ;  /* 0x0000000b03167c10 */ /* 0x000fe40009ffe4ff */
[----:B------:R-:W-:-:S02]  /*5890*/  IADD3.X R24, PT, PT, R29, UR13, RZ, P2, !PT ;  /* 0x0000000d1d187c10 */ /* 0x000fc400097fe4ff */
[----:B------:R-:W-:Y:S02]  /*58a0*/  IADD3.X R26, PT, PT, R26, UR13, RZ, P6, !PT ;  /* 0x0000000d1a1a7c10 */ /* 0x000fe4000b7fe4ff */
[----:B------:R-:W-:Y:S02]  /*58b0*/  IADD3.X R34, PT, PT, R34, UR13, RZ, P1, !PT ;  /* 0x0000000d22227c10 */ /* 0x000fe40008ffe4ff */
[----:B---3--:R-:W-:-:S07]  /*58c0*/  IADD3.X R3, PT, PT, R3, UR13, RZ, P4, !PT ;  /* 0x0000000d03037c10 */ /* 0x008fce000a7fe4ff */
.L_x_6034:
[----:B------:R-:W-:-:S04]  /*58d0*/  IADD3 R28, P0, PT, R0, R27, RZ ;  /* 0x0000001b001c7210 */ /* 0x000fc80007f1e0ff */
[----:B------:R-:W-:Y:S02]  /*58e0*/  IADD3.X R29, PT, PT, R2, R24, RZ, P0, !PT ;  /* 0x00000018021d7210 */ /* 0x000fe400007fe4ff */
[----:B------:R-:W-:-:S03]  /*58f0*/  IADD3 R30, P0, PT, R0, R23, RZ ;  /* 0x00000017001e7210 */ /* 0x000fc60007f1e0ff */
[----:B------:R-:W2:Y:S02]  /*5900*/  LDG.E.U16 R28, desc[UR18][R28.64] ;  /* 0x000000121c1c7981 */ /* 0x000ea4000c1e1500 */
[----:B------:R-:W-:-:S05]  /*5910*/  IMAD.X R31, R2, 0x1, R10, P0 ;  /* 0x00000001021f7824 */ /* 0x000fca00000e060a */
[----:B------:R-:W3:Y:S01]  /*5920*/  LDG.E.U16 R30, desc[UR18][R30.64] ;  /* 0x000000121e1e7981 */ /* 0x000ee2000c1e1500 */
[----:B0-2---:R-:W-:Y:S02]  /*5930*/  HADD2.F32 R33, -RZ, R28.H0_H0 ;  /* 0x2000001cff217230 */ /* 0x005fe40000004100 */
[----:B---3--:R-:W-:-:S05]  /*5940*/  HADD2.F32 R32, -RZ, R30.H0_H0 ;  /* 0x2000001eff207230 */ /* 0x008fca0000004100 */
[----:B------:R-:W-:-:S05]  /*5950*/  FFMA.FTZ R32, R32, -UR17, R33 ;  /* 0x8000001120207c23 */ /* 0x000fca0008010021 */
[----:B------:R-:W-:Y:S02]  /*5960*/  F2FP.F16.F32.PACK_AB R29, RZ, R32 ;  /* 0x00000020ff1d723e */ /* 0x000fe400000000ff */
[----:B------:R-:W-:Y:S02]  /*5970*/  IADD3 R32, P0, PT, R0, R17, RZ ;  /* 0x0000001100207210 */ /* 0x000fe40007f1e0ff */
[----:B------:R-:W-:Y:S02]  /*5980*/  PRMT R31, R29, 0x7610, R31 ;  /* 0x000076101d1f7816 */ /* 0x000fe4000000001f */
[----:B------:R-:W-:Y:S02]  /*5990*/  IADD3.X R33, PT, PT, R2, R37, RZ, P0, !PT ;  /* 0x0000002502217210 */ /* 0x000fe400007fe4ff */
[----:B------:R-:W-:-:S03]  /*59a0*/  IADD3 R28, P0, PT, R0, R35, RZ ;  /* 0x00000023001c7210 */ /* 0x000fc60007f1e0ff */
[----:B------:R0:W-:Y:S02]  /*59b0*/  STG.E.U16 desc[UR18][R32.64], R31 ;  /* 0x0000001f20007986 */ /* 0x0001e4000c101512 */
[----:B------:R-:W-:Y:S01]  /*59c0*/  IMAD.X R29, R2, 0x1, R26, P0 ;  /* 0x00000001021d7824 */ /* 0x000fe200000e061a */
[----:B------:R-:W-:-:S04]  /*59d0*/  IADD3 R30, P0, PT, R0, R19, RZ ;  /* 0x00000013001e7210 */ /* 0x000fc80007f1e0ff */
[----:B------:R-:W2:Y:S01]  /*59e0*/  LDG.E.U16 R28, desc[UR18][R28.64] ;  /* 0x000000121c1c7981 */ /* 0x000ea2000c1e1500 */
[----:B0-----:R-:W-:-:S05]  /*59f0*/  IADD3.X R31, PT, PT, R2, R25, RZ, P0, !PT ;  /* 0x00000019021f7210 */ /* 0x001fca00007fe4ff */
[----:B------:R-:W3:Y:S01]  /*5a00*/  LDG.E.U16 R30, desc[UR18][R30.64] ;  /* 0x000000121e1e7981 */ /* 0x000ee2000c1e1500 */
[----:B------:R-:W-:-:S05]  /*5a10*/  IADD3 R32, P0, PT, R0, R15, RZ ;  /* 0x0000000f00207210 */ /* 0x000fca0007f1e0ff */
[----:B------:R-:W-:Y:S02]  /*5a20*/  IMAD.X R33, R2, 0x1, R21, P0 ;  /* 0x0000000102217824 */ /* 0x000fe400000e0615 */
[----:B--2---:R-:W-:Y:S01]  /*5a30*/  HADD2.F32 R29, -RZ, R28.H0_H0 ;  /* 0x2000001cff1d7230 */ /* 0x004fe20000004100 */
[----:B------:R-:W-:Y:S01]  /*5a40*/  IADD3 R28, P0, PT, R0, R18, RZ ;  /* 0x00000012001c7210 */ /* 0x000fe20007f1e0ff */
[----:B---3--:R-:W-:-:S05]  /*5a50*/  HADD2.F32 R36, -RZ, R30.H0_H0 ;  /* 0x2000001eff247230 */ /* 0x008fca0000004100 */
[----:B------:R-:W-:Y:S01]  /*5a60*/  FFMA.FTZ R36, R36, -UR17, R29 ;  /* 0x8000001124247c23 */ /* 0x000fe2000801001d */
[----:B------:R-:W-:-:S04]  /*5a70*/  IADD3.X R29, PT, PT, R2, R3, RZ, P0, !PT ;  /* 0x00000003021d7210 */ /* 0x000fc800007fe4ff */
[----:B------:R-:W-:Y:S02]  /*5a80*/  F2FP.F16.F32.PACK_AB R36, RZ, R36 ;  /* 0x00000024ff24723e */ /* 0x000fe400000000ff */
[----:B------:R-:W-:Y:S02]  /*5a90*/  IADD3 R30, P0, PT, R0, R14, RZ ;  /* 0x0000000e001e7210 */ /* 0x000fe40007f1e0ff */
[----:B------:R-:W-:-:S05]  /*5aa0*/  PRMT R31, R36, 0x7610, R31 ;  /* 0x00007610241f7816 */ /* 0x000fca000000001f */
[----:B------:R0:W-:Y:S04]  /*5ab0*/  STG.E.U16 desc[UR18][R32.64], R31 ;  /* 0x0000001f20007986 */ /* 0x0001e8000c101512 */
[----:B------:R-:W2:Y:S01]  /*5ac0*/  LDG.E.U16 R28, desc[UR18][R28.64] ;  /* 0x000000121c1c7981 */ /* 0x000ea2000c1e1500 */
[----:B0-----:R-:W-:-:S05]  /*5ad0*/  IMAD.X R31, R2, 0x1, R22, P0 ;  /* 0x00000001021f7824 */ /* 0x001fca00000e0616 */
[----:B------:R-:W3:Y:S01]  /*5ae0*/  LDG.E.U16 R30, desc[UR18][R30.64] ;  /* 0x000000121e1e7981 */ /* 0x000ee2000c1e1500 */
[----:B------:R-:W-:-:S04]  /*5af0*/  IADD3 R32, P0, PT, R0, R8, RZ ;  /* 0x0000000800207210 */ /* 0x000fc80007f1e0ff */
[----:B------:R-:W-:Y:S01]  /*5b00*/  IADD3.X R33, PT, PT, R2, R16, RZ, P0, !PT ;  /* 0x0000001002217210 */ /* 0x000fe200007fe4ff */
[----:B--2---:R-:W-:Y:S01]  /*5b10*/  HADD2.F32 R29, -RZ, R28.H0_H0 ;  /* 0x2000001cff1d7230 */ /* 0x004fe20000004100 */
[----:B------:R-:W-:Y:S01]  /*5b20*/  IADD3 R28, P0, PT, R0, R11, RZ ;  /* 0x0000000b001c7210 */ /* 0x000fe20007f1e0ff */
[----:B---3--:R-:W-:-:S05]  /*5b30*/  HADD2.F32 R36, -RZ, R30.H0_H0 ;  /* 0x2000001eff247230 */ /* 0x008fca0000004100 */
[----:B------:R-:W-:Y:S01]  /*5b40*/  FFMA.FTZ R36, R36, -UR17, R29 ;  /* 0x8000001124247c23 */ /* 0x000fe2000801001d */
[----:B------:R-:W-:-:S04]  /*5b50*/  IMAD.X R29, R2, 0x1, R34, P0 ;  /* 0x00000001021d7824 */ /* 0x000fc800000e0622 */
[----:B------:R-:W-:Y:S02]  /*5b60*/  F2FP.F16.F32.PACK_AB R36, RZ, R36 ;  /* 0x00000024ff24723e */ /* 0x000fe400000000ff */
[----:B------:R-:W-:Y:S02]  /*5b70*/  IADD3 R30, P0, PT, R0, R9, RZ ;  /* 0x00000009001e7210 */ /* 0x000fe40007f1e0ff */
[----:B------:R-:W-:-:S05]  /*5b80*/  PRMT R31, R36, 0x7610, R31 ;  /* 0x00007610241f7816 */ /* 0x000fca000000001f */
[----:B------:R0:W-:Y:S04]  /*5b90*/  STG.E.U16 desc[UR18][R32.64], R31 ;  /* 0x0000001f20007986 */ /* 0x0001e8000c101512 */
[----:B------:R-:W2:Y:S01]  /*5ba0*/  LDG.E.U16 R28, desc[UR18][R28.64] ;  /* 0x000000121c1c7981 */ /* 0x000ea2000c1e1500 */
[----:B0-----:R-:W-:-:S05]  /*5bb0*/  IADD3.X R31, PT, PT, R2, R20, RZ, P0, !PT ;  /* 0x00000014021f7210 */ /* 0x001fca00007fe4ff */
[----:B------:R-:W3:Y:S01]  /*5bc0*/  LDG.E.U16 R30, desc[UR18][R30.64] ;  /* 0x000000121e1e7981 */ /* 0x000ee2000c1e1500 */
[----:B------:R-:W-:-:S05]  /*5bd0*/  IADD3 R32, P0, PT, R0, R7, RZ ;  /* 0x0000000700207210 */ /* 0x000fca0007f1e0ff */
[----:B------:R-:W-:Y:S01]  /*5be0*/  IMAD.X R33, R2, 0x1, R12, P0 ;  /* 0x0000000102217824 */ /* 0x000fe200000e060c */
[----:B------:R-:W-:-:S05]  /*5bf0*/  IADD3 R4, P0, PT, R13, R4, RZ ;  /* 0x000000040d047210 */ /* 0x000fca0007f1e0ff */
[----:B------:R-:W-:Y:S01]  /*5c00*/  IMAD.X R5, R6, 0x1, R5, P0 ;  /* 0x0000000106057824 */ /* 0x000fe200000e0605 */
[----:B------:R-:W-:-:S04]  /*5c10*/  ISETP.GE.U32.AND P0, PT, R4, UR4, PT ;  /* 0x0000000404007c0c */ /* 0x000fc8000bf06070 */
[----:B------:R-:W-:Y:S01]  /*5c20*/  ISETP.GE.AND.EX P0, PT, R5, UR6, PT, P0 ;  /* 0x0000000605007c0c */ /* 0x000fe2000bf06300 */
[----:B--2---:R-:W-:Y:S02]  /*5c30*/  HADD2.F32 R29, -RZ, R28.H0_H0 ;  /* 0x2000001cff1d7230 */ /* 0x004fe40000004100 */
[----:B---3--:R-:W-:-:S05]  /*5c40*/  HADD2.F32 R36, -RZ, R30.H0_H0 ;  /* 0x2000001eff247230 */ /* 0x008fca0000004100 */
[----:B------:R-:W-:Y:S01]  /*5c50*/  FFMA.FTZ R36, R36, -UR17, R29 ;  /* 0x8000001124247c23 */ /* 0x000fe2000801001d */
[----:B------:R-:W-:-:S04]  /*5c60*/  MOV R29, UR22 ;  /* 0x00000016001d7c02 */ /* 0x000fc80008000f00 */
[----:B------:R-:W-:Y:S02]  /*5c70*/  F2FP.F16.F32.PACK_AB R36, RZ, R36 ;  /* 0x00000024ff24723e */ /* 0x000fe400000000ff */
[----:B------:R-:W-:-:S03]  /*5c80*/  LEA R0, P1, R29, R0, 0x3 ;  /* 0x000000001d007211 */ /* 0x000fc600078218ff */
[----:B------:R0:W-:Y:S01]  /*5c90*/  STG.E.U16 desc[UR18][R32.64], R36 ;  /* 0x0000002420007986 */ /* 0x0001e2000c101512 */
[----:B------:R-:W-:Y:S01]  /*5ca0*/  LEA.HI.X R2, R29, R2, RZ, 0x3, P1 ;  /* 0x000000021d027211 */ /* 0x000fe200008f1cff */
[----:B------:R-:W-:Y:S08]  /*5cb0*/  @!P0 BRA `(.L_x_6034) ;  /* 0xfffffffc00048947 */ /* 0x000ff0000383ffff */
[----:B------:R-:W-:Y:S05]  /*5cc0*/  EXIT ;  /* 0x000000000000794d */ /* 0x000fea0003800000 */
        .weak           $__internal_30_$__cuda_sm20_div_u64
        .type           $__internal_30_$__cuda_sm20_div_u64,@function
        .size           $__internal_30_$__cuda_sm20_div_u64,($__internal_31_$__cuda_sm20_rem_u64 - $__internal_30_$__cuda_sm20_div_u64)
$__internal_30_$__cuda_sm20_div_u64:
[----:B------:R-:W-:Y:S01]  /*5cd0*/  IMAD.MOV.U32 R22, RZ, RZ, R8 ;  /* 0x000000ffff167224 */ /* 0x000fe200078e0008 */
[----:B------:R-:W-:-:S05]  /*5ce0*/  MOV R23, UR4 ;  /* 0x0000000400177c02 */ /* 0x000fca0008000f00 */
        /* <DEDUP_REMOVED lines=45> */
[----:B------:R-:W-:-:S03]  /*5fc0*/  IADD3 R19, P1, PT, -R18, R10, RZ ;  /* 0x0000000a12137210 */ /* 0x000fc60007f3e1ff */
[-C--:B------:R-:W-:Y:S01]  /*5fd0*/  IMAD R20, R21, R8.reuse, R20 ;  /* 0x0000000815147224 */ /* 0x080fe200078e0214 */
[----:B------:R-:W-:-:S03]  /*5fe0*/  ISETP.GE.U32.AND P0, PT, R19, R8, PT ;  /* 0x000000081300720c */ /* 0x000fc60003f06070 */
[----:B------:R-:W-:Y:S01]  /*5ff0*/  IMAD.X R9, R9, 0x1, ~R20, P1 ;  /* 0x0000000109097824 */ /* 0x000fe200008e0e14 */
[----:B------:R-:W-:Y:S02]  /*6000*/  IADD3 R22, P1, PT, -R8, R19, RZ ;  /* 0x0000001308167210 */ /* 0x000fe40007f3e1ff */
[----:B------:R-:W-:Y:S02]  /*6010*/  IADD3 R20, P2, PT, R17, 0x1, RZ ;  /* 0x0000000111147810 */ /* 0x000fe40007f5e0ff */
[C---:B------:R-:W-:Y:S02]  /*6020*/  ISETP.GE.U32.AND.EX P0, PT, R9.reuse, UR4, PT, P0 ;  /* 0x0000000409007c0c */ /* 0x040fe4000bf06100 */
[----:B------:R-:W-:Y:S02]  /*6030*/  IADD3.X R10, PT, PT, R9, ~UR4, RZ, P1, !PT ;  /* 0x80000004090a7c10 */ /* 0x000fe40008ffe4ff */
[----:B------:R-:W-:Y:S02]  /*6040*/  IADD3.X R18, PT, PT, RZ, R21, RZ, P2, !PT ;  /* 0x00000015ff127210 */ /* 0x000fe400017fe4ff */
        /* <DEDUP_REMOVED lines=16> */
[----:B------:R-:W-:Y:S06]  /*6150*/  RET.REL.NODEC R8 `(_ZN2at6native43_GLOBAL__N__9ae7fba5_10_SoftMax_cu_9f978f6320cunn_SoftMaxBackwardILi8EN3c104HalfEfS4_NS1_23SoftMaxBackwardEpilogueEEEvPT0_PKT2_SA_l) ;  /* 0xffffff9c08a87950 */ /* 0x000fec0003c3ffff */
        .weak           $__internal_31_$__cuda_sm20_rem_u64
        .type           $__internal_31_$__cuda_sm20_rem_u64,@function
        .size           $__internal_31_$__cuda_sm20_rem_u64,(.L_x_11539 - $__internal_31_$__cuda_sm20_rem_u64)
$__internal_31_$__cuda_sm20_rem_u64:
        /* <DEDUP_REMOVED lines=67> */
[----:B------:R-:W-:Y:S06]  /*6590*/  RET.REL.NODEC R8 `(_ZN2at6native43_GLOBAL__N__9ae7fba5_10_SoftMax_cu_9f978f6320cunn_SoftMaxBackwardILi8EN3c104HalfEfS4_NS1_23SoftMaxBackwardEpilogueEEEvPT0_PKT2_SA_l) ;  /* 0xffffff9808987950 */ /* 0x000fec0003c3ffff */
.L_x_6035:
        /* <DEDUP_REMOVED lines=14> */
.L_x_11539:


//--------------------- .text._ZN2at6native43_GLOBAL__N__9ae7fba5_10_SoftMax_cu_9f978f6324cunn_SoftMaxBackwardSmemILi8EN3c104HalfEfS4_NS1_23SoftMaxBackwardEpilogueEEEvPT0_PKT2_SA_l --------------------------
	.section	.text._ZN2at6native43_GLOBAL__N__9ae7fba5_10_SoftMax_cu_9f978f6324cunn_SoftMaxBackwardSmemILi8EN3c104HalfEfS4_NS1_23SoftMaxBackwardEpilogueEEEvPT0_PKT2_SA_l,"ax",@progbits
	.align	128
.text._ZN2at6native43_GLOBAL__N__9ae7fba5_10_SoftMax_cu_9f978f6324cunn_SoftMaxBackwardSmemILi8EN3c104HalfEfS4_NS1_23SoftMaxBackwardEpilogueEEEvPT0_PKT2_SA_l:
        .type           _ZN2at6native43_GLOBAL__N__9ae7fba5_10_SoftMax_cu_9f978f6324cunn_SoftMaxBackwardSmemILi8EN3c104HalfEfS4_NS1_23SoftMaxBackwardEpilogueEEEvPT0_PKT2_SA_l,@function
        .size           _ZN2at6native43_GLOBAL__N__9ae7fba5_10_SoftMax_cu_9f978f6324cunn_SoftMaxBackwardSmemILi8EN3c104HalfEfS4_NS1_23SoftMaxBackwardEpilogueEEEvPT0_PKT2_SA_l,(.L_x_11542 - _ZN2at6native43_GLOBAL__N__9ae7fba5_10_SoftMax_cu_9f978f6324cunn_SoftMaxBackwardSmemILi8EN3c104HalfEfS4_NS1_23SoftMaxBackwardEpilogueEEEvPT0_PKT2_SA_l)
        .other          _ZN2at6native43_GLOBAL__N__9ae7fba5_10_SoftMax_cu_9f978f6324cunn_SoftMaxBackwardSmemILi8EN3c104HalfEfS4_NS1_23SoftMaxBackwardEpilogueEEEvPT0_PKT2_SA_l,@"STO_CUDA_ENTRY STV_DEFAULT"
_ZN2at6native43_GLOBAL__N__9ae7fba5_10_SoftMax_cu_9f978f6324cunn_SoftMaxBackwardSmemILi8EN3c104HalfEfS4_NS1_23SoftMaxBackwardEpilogueEEEvPT0_PKT2_SA_l:
[----:B------:R-:W-:Y:S01]  /*0000*/  LDC R1, c[0x0][0x37c] ;  /* 0x0000df00ff017b82 */ /* 0x000fe20000000800 */
[----:B------:R-:W0:Y:S07]  /*0010*/  S2R R0, SR_TID.X ;  /* 0x0000000000007919 */ /* 0x000e2e0000002100 */
[----:B------:R-:W1:Y:S01]  /*0020*/  S2UR UR11, SR_CTAID.X ;  /* 0x00000000000b79c3 */ /* 0x000e620000002500 */
[----:B------:R-:W1:Y:S01]  /*0030*/  LDCU.128 UR4, c[0x0][0x390] ;  /* 0x00007200ff0477ac */ /* 0x000e620008000c00 */
[----:B------:R-:W-:Y:S01]  /*0040*/  BSSY.RECONVERGENT B0, `(.L_x_6036) ;  /* 0x0000035000007945 */ /* 0x000fe20003800200 */
[----:B------:R-:W-:Y:S01]  /*0050*/  HFMA2 R8, -RZ, RZ, 0, 0 ;  /* 0x00000000ff087431 */ /* 0x000fe200000001ff */
        /* <DEDUP_REMOVED lines=21> */
[----:B------:R-:W-:Y:S02]  /*01b0*/  MOV R8, RZ ;  /* 0x000000ff00087202 */ /* 0x000fe40000000f00 */
[----:B------:R-:W-:-:S07]  /*01c0*/  MOV R2, R0 ;  /* 0x0000000000027202 */ /* 0x000fce0000000f00 */
.L_x_6038:
[----:B------:R-:W-:Y:S02]  /*01d0*/  MOV R4, UR4 ;  /* 0x0000000400047c02 */ /* 0x000fe40008000f00 */
[----:B------:R-:W-:-:S03]  /*01e0*/  MOV R5, UR5 ;  /* 0x0000000500057c02 */ /* 0x000fc60008000f00 */
[----:B------:R-:W-:-:S06]  /*01f0*/  IMAD.WIDE R4, R2, 0x10, R4 ;  /* 0x0000001002047825 */ /* 0x000fcc00078e0204 */
[----:B0-----:R-:W2:Y:S02]  /*0200*/  LDG.E.128 R4, desc[UR16][R4.64] ;  /* 0x0000001004047981 */ /* 0x001ea4000c1e1d00 */
[--C-:B--2---:R-:W-:Y:S02]  /*0210*/  HADD2.F32 R9, -RZ, R4.reuse.H0_H0 ;  /* 0x20000004ff097230 */ /* 0x104fe40000004100 */
[----:B------:R-:W-:Y:S02]  /*0220*/  HADD2.F32 R10, -RZ, R4.H1_H1 ;  /* 0x30000004ff0a7230 */ /* 0x000fe40000004100 */
[--C-:B------:R-:W-:Y:S02]  /*0230*/  HADD2.F32 R12, -RZ, R5.reuse.H0_H0 ;  /* 0x20000005ff0c7230 */ /* 0x100fe40000004100 */
[----:B------:R-:W-:Y:S01]  /*0240*/  FADD.FTZ R9, R9, R8 ;  /* 0x0000000809097221 */ /* 0x000fe20000010000 */
[----:B------:R-:W-:Y:S02]  /*0250*/  LEA R8, R2, UR8, 0x4 ;  /* 0x0000000802087c11 */ /* 0x000fe4000f8e20ff */
[----:B-1----:R-:W-:Y:S01]  /*0260*/  IADD3 R2, PT, PT, R3, R2, RZ ;  /* 0x0000000203027210 */ /* 0x002fe20007ffe0ff */
[----:B------:R-:W-:Y:S01]  /*0270*/  FADD.FTZ R9, R9, R10 ;  /* 0x0000000a09097221 */ /* 0x000fe20000010000 */
[----:B------:R-:W-:Y:S01]  /*0280*/  HADD2.F32 R10, -RZ, R5.H1_H1 ;  /* 0x30000005ff0a7230 */ /* 0x000fe20000004100 */
[----:B------:R0:W-:Y:S01]  /*0290*/  STS.128 [R8], R4 ;  /* 0x0000000408007388 */ /* 0x0001e20000000c00 */
[----:B------:R-:W-:Y:S01]  /*02a0*/  SHF.L.U32 R11, R2, 0x3, RZ ;  /* 0x00000003020b7819 */ /* 0x000fe200000006ff */
[----:B------:R-:W-:Y:S01]  /*02b0*/  FADD.FTZ R9, R9, R12 ;  /* 0x0000000c09097221 */ /* 0x000fe20000010000 */
[----:B------:R-:W-:-:S02]  /*02c0*/  HADD2.F32 R12, -RZ, R6.H0_H0 ;  /* 0x20000006ff0c7230 */ /* 0x000fc40000004100 */
[----:B------:R-:W-:Y:S01]  /*02d0*/  ISETP.GE.U32.AND P1, PT, R11, UR6, PT ;  /* 0x000000060b007c0c */ /* 0x000fe2000bf26070 */
[----:B------:R-:W-:Y:S01]  /*02e0*/  FADD.FTZ R9, R9, R10 ;  /* 0x0000000a09097221 */ /* 0x000fe20000010000 */
[----:B------:R-:W-:Y:S01]  /*02f0*/  SHF.R.S32.HI R11, RZ, 0x1f, R11 ;  /* 0x0000001fff0b7819 */ /* 0x000fe2000001140b */
[----:B------:R-:W-:Y:S02]  /*0300*/  HADD2.F32 R10, -RZ, R6.H1_H1 ;  /* 0x30000006ff0a7230 */ /* 0x000fe40000004100 */
[----:B------:R-:W-:Y:S01]  /*0310*/  FADD.FTZ R9, R9, R12 ;  /* 0x0000000c09097221 */ /* 0x000fe20000010000 */
[----:B------:R-:W-:Y:S01]  /*0320*/  ISETP.GE.AND.EX P1, PT, R11, UR7, PT, P1 ;  /* 0x000000070b007c0c */ /* 0x000fe2000bf26310 */
[--C-:B------:R-:W-:Y:S02]  /*0330*/  HADD2.F32 R12, -RZ, R7.reuse.H0_H0 ;  /* 0x20000007ff0c7230 */ /* 0x100fe40000004100 */
[----:B------:R-:W-:Y:S01]  /*0340*/  FADD.FTZ R9, R9, R10 ;  /* 0x0000000a09097221 */ /* 0x000fe20000010000 */
[----:B0-----:R-:W-:-:S03]  /*0350*/  HADD2.F32 R8, -RZ, R7.H1_H1 ;  /* 0x30000007ff087230 */ /* 0x001fc60000004100 */
[----:B------:R-:W-:-:S04]  /*0360*/  FADD.FTZ R9, R9, R12 ;  /* 0x0000000c09097221 */ /* 0x000fc80000010000 */
[----:B------:R-:W-:Y:S02]  /*0370*/  FADD.FTZ R8, R9, R8 ;  /* 0x0000000809087221 */ /* 0x000fe40000010000 */
[----:B------:R-:W-:Y:S05]  /*0380*/  @!P1 BRA `(.L_x_6038) ;  /* 0xfffffffc00909947 */ /* 0x000fea000383ffff */
.L_x_6037:
[----:B0-----:R-:W-:Y:S05]  /*0390*/  BSYNC.RECONVERGENT B0 ;  /* 0x0000000000007941 */ /* 0x001fea0003800200 */
.L_x_6036:
        /* <DEDUP_REMOVED lines=34> */
.L_x_6047:
[----:B------:R-:W-:Y:S01]  /*05c0*/  ISETP.NE.AND P1, PT, R0, RZ, PT ;  /* 0x000000ff0000720c */ /* 0x000fe20003f25270 */
[----:B-1----:R-:W-:-:S12]  /*05d0*/  FADD.FTZ R7, R6, R7 ;  /* 0x0000000706077221 */ /* 0x002fd80000010000 */
[----:B------:R2:W-:Y:S02]  /*05e0*/  @!P1 STS [UR10], R7 ;  /* 0x00000007ff009988 */ /* 0x0005e4000800080a */
.L_x_6039:
[----:B------:R-:W-:Y:S05]  /*05f0*/  WARPSYNC.ALL ;  /* 0x0000000000007948 */ /* 0x000fea0003800000 */
[----:B------:R-:W-:Y:S06]  /*0600*/  BAR.SYNC.DEFER_BLOCKING 0x0 ;  /* 0x0000000000007b1d */ /* 0x000fec0000010000 */
[----:B------:R-:W-:Y:S05]  /*0610*/  @P0 EXIT ;  /* 0x000000000000094d */ /* 0x000fea0003800000 */
[----:B-1----:R-:W1:Y:S02]  /*0620*/  LDS R2, [UR10] ;  /* 0x0000000aff027984 */ /* 0x002e640008000800 */
.L_x_6041:
[----:B------:R-:W-:Y:S02]  /*0630*/  MOV R4, UR9 ;  /* 0x0000000900047c02 */ /* 0x000fe40008000f00 */
[----:B------:R-:W-:-:S03]  /*0640*/  MOV R5, UR11 ;  /* 0x0000000b00057c02 */ /* 0x000fc60008000f00 */
[----:B------:R-:W-:-:S06]  /*0650*/  IMAD.WIDE R4, R0, 0x10, R4 ;  /* 0x0000001000047825 */ /* 0x000fcc00078e0204 */
[----:B0-2---:R-:W2:Y:S01]  /*0660*/  LDG.E.128 R4, desc[UR16][R4.64] ;  /* 0x0000001004047981 */ /* 0x005ea2000c1e1d00 */
[----:B------:R-:W-:-:S06]  /*0670*/  LEA R8, R0, UR8, 0x4 ;  /* 0x0000000800087c11 */ /* 0x000fcc000f8e20ff */
[----:B------:R-:W0:Y:S02]  /*0680*/  LDS.128 R8, [R8] ;  /* 0x0000000008087984 */ /* 0x000e240000000c00 */
[--C-:B0-----:R-:W-:Y:S02]  /*0690*/  HADD2.F32 R14, -RZ, R9.reuse.H0_H0 ;  /* 0x20000009ff0e7230 */ /* 0x101fe40000004100 */
[----:B------:R-:W-:Y:S02]  /*06a0*/  HADD2.F32 R16, -RZ, R9.H1_H1 ;  /* 0x30000009ff107230 */ /* 0x000fe40000004100 */
[----:B------:R-:W-:Y:S02]  /*06b0*/  HADD2.F32 R12, -RZ, R8.H1_H1 ;  /* 0x30000008ff0c7230 */ /* 0x000fe40000004100 */
[----:B------:R-:W-:Y:S02]  /*06c0*/  HADD2.F32 R18, -RZ, R10.H0_H0 ;  /* 0x2000000aff127230 */ /* 0x000fe40000004100 */
[----:B------:R-:W-:-:S02]  /*06d0*/  HADD2.F32 R20, -RZ, R11.H0_H0 ;  /* 0x2000000bff147230 */ /* 0x000fc40000004100 */
[----:B------:R-:W-:Y:S02]  /*06e0*/  HADD2.F32 R22, -RZ, R11.H1_H1 ;  /* 0x3000000bff167230 */ /* 0x000fe40000004100 */
[----:B------:R-:W-:Y:S01]  /*06f0*/  HADD2.F32 R13, -RZ, R8.H0_H0 ;  /* 0x20000008ff0d7230 */ /* 0x000fe20000004100 */
[----:B------:R-:W-:Y:S01]  /*0700*/  MOV R8, UR12 ;  /* 0x0000000c00087c02 */ /* 0x000fe20008000f00 */
[----:B------:R-:W-:Y:S02]  /*0710*/  HADD2.F32 R10, -RZ, R10.H1_H1 ;  /* 0x3000000aff0a7230 */ /* 0x000fe40000004100 */
[--C-:B--2---:R-:W-:Y:S02]  /*0720*/  HADD2.F32 R9, -RZ, R4.reuse.H1_H1 ;  /* 0x30000004ff097230 */ /* 0x104fe40000004100 */
[----:B------:R-:W-:Y:S02]  /*0730*/  HADD2.F32 R3, -RZ, R4.H0_H0 ;  /* 0x20000004ff037230 */ /* 0x000fe40000004100 */
[----:B------:R-:W-:-:S02]  /*0740*/  HADD2.F32 R11, -RZ, R5.H0_H0 ;  /* 0x20000005ff0b7230 */ /* 0x000fc40000004100 */
[C---:B-1----:R-:W-:Y:S01]  /*0750*/  FFMA.FTZ R4, -R2.reuse, R9, R12 ;  /* 0x0000000902047223 */ /* 0x042fe2000001010c */
[----:B------:R-:W-:Y:S01]  /*0760*/  HADD2.F32 R15, -RZ, R5.H1_H1 ;  /* 0x30000005ff0f7230 */ /* 0x000fe20000004100 */
[----:B------:R-:W-:Y:S01]  /*0770*/  MOV R9, UR13 ;  /* 0x0000000d00097c02 */ /* 0x000fe20008000f00 */
[--C-:B------:R-:W-:Y:S02]  /*0780*/  HADD2.F32 R17, -RZ, R6.reuse.H0_H0 ;  /* 0x20000006ff117230 */ /* 0x100fe40000004100 */
[C---:B------:R-:W-:Y:S01]  /*0790*/  FFMA.FTZ R3, -R2.reuse, R3, R13 ;  /* 0x0000000302037223 */ /* 0x040fe2000001010d */
[----:B------:R-:W-:Y:S02]  /*07a0*/  HADD2.F32 R19, -RZ, R6.H1_H1 ;  /* 0x30000006ff137230 */ /* 0x000fe40000004100 */
[C---:B------:R-:W-:Y:S01]  /*07b0*/  FFMA.FTZ R5, -R2.reuse, R11, R14 ;  /* 0x0000000b02057223 */ /* 0x040fe2000001010e */
[--C-:B------:R-:W-:Y:S02]  /*07c0*/  HADD2.F32 R21, -RZ, R7.reuse.H0_H0 ;  /* 0x20000007ff157230 */ /* 0x100fe40000004100 */
[----:B------:R-:W-:Y:S01]  /*07d0*/  FFMA.FTZ R16, -R2, R15, R16 ;  /* 0x0000000f02107223 */ /* 0x000fe20000010110 */
[----:B------:R-:W-:-:S02]  /*07e0*/  HADD2.F32 R23, -RZ, R7.H1_H1 ;  /* 0x30000007ff177230 */ /* 0x000fc40000004100 */
[C---:B------:R-:W-:Y:S01]  /*07f0*/  FFMA.FTZ R6, -R2.reuse, R17, R18 ;  /* 0x0000001102067223 */ /* 0x040fe20000010112 */
[C---:B------:R-:W-:Y:S01]  /*0800*/  FFMA.FTZ R19, -R2.reuse, R19, R10 ;  /* 0x0000001302137223 */ /* 0x040fe2000001010a */
[----:B------:R-:W-:Y:S01]  /*0810*/  FFMA.FTZ R7, -R2, R21, R20 ;  /* 0x0000001502077223 */ /* 0x000fe20000010114 */
[----:B------:R-:W-:-:S04]  /*0820*/  IMAD.WIDE R8, R0, 0x10, R8 ;  /* 0x0000001000087825 */ /* 0x000fc800078e0208 */
[----:B------:R-:W-:Y:S01]  /*0830*/  FFMA.FTZ R22, -R2, R23, R22 ;  /* 0x0000001702167223 */ /* 0x000fe20000010116 */
[----:B------:R-:W-:Y:S02]  /*0840*/  IADD3 R0, PT, PT, R0, UR5, RZ ;  /* 0x0000000500007c10 */ /* 0x000fe4000fffe0ff */
[----:B------:R-:W-:Y:S02]  /*0850*/  F2FP.F16.F32.PACK_AB R4, R4, R3 ;  /* 0x000000030404723e */ /* 0x000fe400000000ff */
[----:B------:R-:W-:Y:S02]  /*0860*/  F2FP.F16.F32.PACK_AB R5, R16, R5 ;  /* 0x000000051005723e */ /* 0x000fe400000000ff */
[----:B------:R-:W-:Y:S02]  /*0870*/  F2FP.F16.F32.PACK_AB R6, R19, R6 ;  /* 0x000000061306723e */ /* 0x000fe400000000ff */
[----:B------:R-:W-:Y:S02]  /*0880*/  F2FP.F16.F32.PACK_AB R7, R22, R7 ;  /* 0x000000071607723e */ /* 0x000fe400000000ff */
[----:B------:R-:W-:-:S03]  /*0890*/  SHF.L.U32 R3, R0, 0x3, RZ ;  /* 0x0000000300037819 */ /* 0x000fc600000006ff */
[----:B------:R3:W-:Y:S01]  /*08a0*/  STG.E.128 desc[UR16][R8.64], R4 ;  /* 0x0000000408007986 */ /* 0x0007e2000c101d10 */
[----:B------:R-:W-:Y:S02]  /*08b0*/  ISETP.GE.U32.AND P0, PT, R3, UR6, PT ;  /* 0x0000000603007c0c */ /* 0x000fe4000bf06070 */
[----:B------:R-:W-:-:S04]  /*08c0*/  SHF.R.S32.HI R3, RZ, 0x1f, R3 ;  /* 0x0000001fff037819 */ /* 0x000fc80000011403 */
[----:B------:R-:W-:-:S13]  /*08d0*/  ISETP.GE.AND.EX P0, PT, R3, UR7, PT, P0 ;  /* 0x0000000703007c0c */ /* 0x000fda000bf06300 */
[----:B---3--:R-:W-:Y:S05]  /*08e0*/  @!P0 BRA `(.L_x_6041) ;  /* 0xfffffffc00508947 */ /* 0x008fea000383ffff */
[----:B------:R-:W-:Y:S05]  /*08f0*/  EXIT ;  /* 0x000000000000794d */ /* 0x000fea0003800000 */
.L_x_6040:
[----:B------:R-:W-:Y:S01]  /*0900*/  HFMA2 R9, -RZ, RZ, 0, 9.5367431640625e-07 ;  /* 0x00000010ff097431 */ /* 0x000fe200000001ff */
[----:B------:R-:W-:Y:S02]  /*0910*/  MOV R11, 0x1f ;  /* 0x0000001f000b7802 */ /* 0x000fe40000000f00 */
[----:B------:R-:W-:-:S07]  /*0920*/  MOV R8, 0xffffffff ;  /* 0xffffffff00087802 */ /* 0x000fce0000000f00 */
[----:B-1----:R-:W-:Y:S05]  /*0930*/  WARPSYNC.COLLECTIVE R8, `(.L_x_6042) ;  /* 0x0000000008087348 */ /* 0x002fea0003c00000 */
[----:B-1----:R0:W1:Y:S02]  /*0940*/  SHFL.DOWN P1, R7, R2, R9, R11 ;  /* 0x0800000902077389 */ /* 0x002064000002000b */
[----:B01----:R-:W-:Y:S05]  /*0950*/  ENDCOLLECTIVE ;  /* 0x000000000000791b */ /* 0x003fea0003800000 */
.L_x_6042:
[----:B------:R-:W-:Y:S01]  /*0960*/  HFMA2 R9, -RZ, RZ, 0, 4.76837158203125e-07 ;  /* 0x00000008ff097431 */ /* 0x000fe200000001ff */
[----:B------:R-:W-:-:S05]  /*0970*/  MOV R3, R7 ;  /* 0x0000000700037202 */ /* 0x000fca0000000f00 */
[----:B------:R-:W-:-:S05]  /*0980*/  FADD.FTZ R3, R3, R2 ;  /* 0x0000000203037221 */ /* 0x000fca0000010000 */
[----:B------:R-:W-:-:S07]  /*0990*/  MOV R2, R3 ;  /* 0x0000000300027202 */ /* 0x000fce0000000f00 */
[----:B------:R-:W-:Y:S05]  /*09a0*/  WARPSYNC.COLLECTIVE R8, `(.L_x_6043) ;  /* 0x0000000008087348 */ /* 0x000fea0003c00000 */
[----:B------:R0:W1:Y:S02]  /*09b0*/  SHFL.DOWN P1, R7, R2, R9, R11 ;  /* 0x0800000902077389 */ /* 0x000064000002000b */
[----:B01----:R-:W-:Y:S05]  /*09c0*/  ENDCOLLECTIVE ;  /* 0x000000000000791b */ /* 0x003fea0003800000 */
.L_x_6043:
[----:B------:R-:W-:Y:S01]  /*09d0*/  HFMA2 R9, -RZ, RZ, 0, 2.384185791015625e-07 ;  /* 0x00000004ff097431 */ /* 0x000fe200000001ff */
[----:B------:R-:W-:-:S05]  /*09e0*/  MOV R4, R7 ;  /* 0x0000000700047202 */ /* 0x000fca0000000f00 */
[----:B------:R-:W-:-:S05]  /*09f0*/  FADD.FTZ R4, R3, R4 ;  /* 0x0000000403047221 */ /* 0x000fca0000010000 */
[----:B------:R-:W-:-:S07]  /*0a00*/  MOV R2, R4 ;  /* 0x0000000400027202 */ /* 0x000fce0000000f00 */
[----:B------:R-:W-:Y:S05]  /*0a10*/  WARPSYNC.COLLECTIVE R8, `(.L_x_6044) ;  /* 0x0000000008087348 */ /* 0x000fea0003c00000 */
[----:B------:R0:W1:Y:S02]  /*0a20*/  SHFL.DOWN P1, R7, R2, R9, R11 ;  /* 0x0800000902077389 */ /* 0x000064000002000b */
[----:B01----:R-:W-:Y:S05]  /*0a30*/  ENDCOLLECTIVE ;  /* 0x000000000000791b */ /* 0x003fea0003800000 */
.L_x_6044:
[----:B------:R-:W-:Y:S01]  /*0a40*/  HFMA2 R9, -RZ, RZ, 0, 1.1920928955078125e-07 ;  /* 0x00000002ff097431 */ /* 0x000fe200000001ff */
[----:B------:R-:W-:-:S05]  /*0a50*/  MOV R5, R7 ;  /* 0x0000000700057202 */ /* 0x000fca0000000f00 */
[----:B------:R-:W-:-:S05]  /*0a60*/  FADD.FTZ R5, R4, R5 ;  /* 0x0000000504057221 */ /* 0x000fca0000010000 */
[----:B------:R-:W-:-:S07]  /*0a70*/  MOV R2, R5 ;  /* 0x0000000500027202 */ /* 0x000fce0000000f00 */
[----:B------:R-:W-:Y:S05]  /*0a80*/  WARPSYNC.COLLECTIVE R8, `(.L_x_6045) ;  /* 0x0000000008087348 */ /* 0x000fea0003c00000 */
[----:B------:R0:W1:Y:S02]  /*0a90*/  SHFL.DOWN P1, R7, R2, R9, R11 ;  /* 0x0800000902077389 */ /* 0x000064000002000b */
[----:B01----:R-:W-:Y:S05]  /*0aa0*/  ENDCOLLECTIVE ;  /* 0x000000000000791b */ /* 0x003fea0003800000 */
.L_x_6045:
[----:B------:R-:W-:Y:S01]  /*0ab0*/  HFMA2 R9, -RZ, RZ, 0, 5.9604644775390625e-08 ;  /* 0x00000001ff097431 */ /* 0x000fe200000001ff */
[----:B------:R-:W-:-:S05]  /*0ac0*/  MOV R6, R7 ;  /* 0x0000000700067202 */ /* 0x000fca0000000f00 */
[----:B------:R-:W-:-:S05]  /*0ad0*/  FADD.FTZ R6, R5, R6 ;  /* 0x0000000605067221 */ /* 0x000fca0000010000 */
[----:B------:R-:W-:-:S07]  /*0ae0*/  MOV R2, R6 ;  /* 0x0000000600027202 */ /* 0x000fce0000000f00 */
[----:B------:R-:W-:Y:S05]  /*0af0*/  WARPSYNC.COLLECTIVE R8, `(.L_x_6046) ;  /* 0x0000000008087348 */ /* 0x000fea0003c00000 */
[----:B------:R0:W1:Y:S02]  /*0b00*/  SHFL.DOWN P1, R7, R2, R9, R11 ;  /* 0x0800000902077389 */ /* 0x000064000002000b */
[----:B01----:R-:W-:Y:S05]  /*0b10*/  ENDCOLLECTIVE ;  /* 0x000000000000791b */ /* 0x003fea0003800000 */
.L_x_6046:
[----:B------:R-:W-:Y:S05]  /*0b20*/  BRA `(.L_x_6047) ;  /* 0xfffffff800a47947 */ /* 0x000fea000383ffff */
.L_x_6048:
        /* <DEDUP_REMOVED lines=13> */
.L_x_11542:


//--------------------- .text._ZN2at6native43_GLOBAL__N__9ae7fba5_10_SoftMax_cu_9f978f6320cunn_SoftMaxBackwardILi4EfffNS1_23SoftMaxBackwardEpilogueEEEvPT0_PKT2_S8_l --------------------------
	.section	.text._ZN2at6native43_GLOBAL__N__9ae7fba5_10_SoftMax_cu_9f978f6320cunn_SoftMaxBackwardILi4EfffNS1_23SoftMaxBackwardEpilogueEEEvPT0_PKT2_S8_l,"ax",@progbits
	.align	128
.text._ZN2at6native43_GLOBAL__N__9ae7fba5_10_SoftMax_cu_9f978f6320cunn_SoftMaxBackwardILi4EfffNS1_23SoftMaxBackwardEpilogueEEEvPT0_PKT2_S8_l:
        .type           _ZN2at6native43_GLOBAL__N__9ae7fba5_10_SoftMax_cu_9f978f6320cunn_SoftMaxBackwardILi4EfffNS1_23SoftMaxBackwardEpilogueEEEvPT0_PKT2_S8_l,@function
        .size           _ZN2at6native43_GLOBAL__N__9ae7fba5_10_SoftMax_cu_9f978f6320cunn_SoftMaxBackwardILi4EfffNS1_23SoftMaxBackwardEpilogueEEEvPT0_PKT2_S8_l,(.L_x_11543 - _ZN2at6native43_GLOBAL__N__9ae7fba5_10_SoftMax_cu_9f978f6320cunn_SoftMaxBackwardILi4EfffNS1_23SoftMaxBackwardEpilogueEEEvPT0_PKT2_S8_l)
        .other          _ZN2at6native43_GLOBAL__N__9ae7fba5_10_SoftMax_cu_9f978f6320cunn_SoftMaxBackwardILi4EfffNS1_23SoftMaxBackwardEpilogueEEEvPT0_PKT2_S8_l,@"STO_CUDA_ENTRY STV_DEFAULT"
_ZN2at6native43_GLOBAL__N__9ae7fba5_10_SoftMax_cu_9f978f6320cunn_SoftMaxBackwardILi4EfffNS1_23SoftMaxBackwardEpilogueEEEvPT0_PKT2_S8_l:
[----:B------:R-:W-:Y:S08]  /*0000*/  LDC R1, c[0x0][0x37c] ;  /* 0x0000df00ff017b82 */ /* 0x000ff00000000800 */
[----:B------:R-:W0:Y:S01]  /*0010*/  S2UR UR4, SR_CTAID.X ;  /* 0x00000000000479c3 */ /* 0x000e220000002500 */
[----:B------:R-:W1:Y:S01]  /*0020*/  LDCU.64 UR8, c[0x0][0x398] ;  /* 0x00007300ff0877ac */ /* 0x000e620008000a00 */
[----:B------:R-:W-:Y:S01]  /*0030*/  BSSY.RECONVERGENT B0, `(.L_x_6049) ;  /* 0x0000138000007945 */ /* 0x000fe20003800200 */
[----:B------:R-:W2:Y:S05]  /*0040*/  LDCU.64 UR10, c[0x0][0x358] ;  /* 0x00006b00ff0a77ac */ /* 0x000eaa0008000a00 */
[----:B------:R-:W0:Y:S01]  /*0050*/  LDC.64 R8, c[0x0][0x398] ;  /* 0x0000e600ff087b82 */ /* 0x000e220000000a00 */
[----:B------:R-:W-:Y:S01]  /*0060*/  UMOV UR5, URZ ;  /* 0x000000ff00057c82 */ /* 0x000fe20008000000 */
[----:B------:R-:W-:-:S06]  /*0070*/  UMOV UR6, URZ ;  /* 0x000000ff00067c82 */ /* 0x000fcc0008000000 */
[----:B------:R-:W3:Y:S01]  /*0080*/  LDC.64 R4, c[0x0][0x380] ;  /* 0x0000e000ff047b82 */ /* 0x000ee20000000a00 */
[----:B-1----:R-:W-:-:S07]  /*0090*/  MOV R6, UR8 ;  /* 0x0000000800067c02 */ /* 0x002fce0008000f00 */
[----:B------:R-:W1:Y:S01]  /*00a0*/  LDC.64 R30, c[0x0][0x390] ;  /* 0x0000e400ff1e7b82 */ /* 0x000e620000000a00 */
[----:B0-----:R-:W-:-:S04]  /*00b0*/  IMAD.WIDE.U32 R28, R8, UR4, RZ ;  /* 0x00000004081c7c25 */ /* 0x001fc8000f8e00ff */
[----:B------:R-:W-:Y:S02]  /*00c0*/  IMAD R0, R9, UR4, R29 ;  /* 0x0000000409007c24 */ /* 0x000fe4000f8e021d */
[----:B------:R-:W-:-:S03]  /*00d0*/  IMAD.SHL.U32 R7, R28, 0x4, RZ ;  /* 0x000000041c077824 */ /* 0x000fc600078e00ff */
[----:B------:R-:W-:Y:S02]  /*00e0*/  SHF.L.U64.HI R24, R28, 0x2, R0 ;  /* 0x000000021c187819 */ /* 0x000fe40000010200 */
[----:B---3--:R-:W-:-:S05]  /*00f0*/  IADD3 R3, P0, PT, R7, R4, RZ ;  /* 0x0000000407037210 */ /* 0x008fca0007f1e0ff */
[----:B------:R-:W-:Y:S01]  /*0100*/  IMAD.X R2, R24, 0x1, R5, P0 ;  /* 0x0000000118027824 */ /* 0x000fe200000e0605 */
[----:B------:R-:W-:Y:S01]  /*0110*/  ISETP.GT.U32.AND P0, PT, R8, 0x7ffffffe, PT ;  /* 0x7ffffffe0800780c */ /* 0x000fe20003f04070 */
[----:B------:R-:W-:Y:S01]  /*0120*/  IMAD.U32 R5, RZ, RZ, UR9 ;  /* 0x00000009ff057e24 */ /* 0x000fe2000f8e00ff */
[----:B-1----:R-:W-:Y:S02]  /*0130*/  IADD3 R30, P1, PT, R7, R30, RZ ;  /* 0x0000001e071e7210 */ /* 0x002fe40007f3e0ff */
[----:B------:R-:W-:Y:S02]  /*0140*/  ISETP.GT.AND.EX P0, PT, R9, RZ, PT, P0 ;  /* 0x000000ff0900720c */ /* 0x000fe40003f04300 */
[----:B------:R-:W-:Y:S01]  /*0150*/  SHF.R.U64 R3, R3, 0x2, R2 ;  /* 0x0000000203037819 */ /* 0x000fe20000001202 */
[----:B------:R-:W-:-:S03]  /*0160*/  IMAD.X R31, R24, 0x1, R31, P1 ;  /* 0x00000001181f7824 */ /* 0x000fc600008e061f */
[----:B------:R-:W-:Y:S02]  /*0170*/  LOP3.LUT R3, R3, 0x3, RZ, 0xc0, !PT ;  /* 0x0000000303037812 */ /* 0x000fe400078ec0ff */
[----:B------:R-:W-:-:S04]  /*0180*/  SHF.R.U64 R2, R30, 0x2, R31 ;  /* 0x000000021e027819 */ /* 0x000fc8000000121f */
[----:B------:R-:W-:Y:S01]  /*0190*/  LOP3.LUT R2, R2, 0x3, RZ, 0xc0, !PT ;  /* 0x0000000302027812 */ /* 0x000fe200078ec0ff */
[----:B--2---:R-:W-:Y:S06]  /*01a0*/  @P0 BRA `(.L_x_6050) ;  /* 0x0000000400180947 */ /* 0x004fec0003800000 */
[----:B------:R-:W0:Y:S01]  /*01b0*/  S2R R9, SR_TID.X ;  /* 0x0000000000097919 */ /* 0x000e220000002100 */
[----:B------:R-:W-:Y:S01]  /*01c0*/  ISETP.NE.U32.AND P0, PT, R2, RZ, PT ;  /* 0x000000ff0200720c */ /* 0x000fe20003f05070 */
[----:B------:R-:W-:Y:S01]  /*01d0*/  IMAD.U32 R15, RZ, RZ, UR8 ;  /* 0x00000008ff0f7e24 */ /* 0x000fe2000f8e00ff */
[----:B------:R-:W-:Y:S01]  /*01e0*/  MOV R16, R30 ;  /* 0x0000001e00107202 */ /* 0x000fe20000000f00 */
[----:B------:R-:W-:Y:S01]  /*01f0*/  IMAD.MOV.U32 R13, RZ, RZ, RZ ;  /* 0x000000ffff0d7224 */ /* 0x000fe200078e00ff */
        /* <DEDUP_REMOVED lines=12> */
[----:B------:R-:W-:Y:S01]  /*02c0*/  HFMA2 R13, -RZ, RZ, 0, 0 ;  /* 0x00000000ff0d7431 */ /* 0x000fe200000001ff */
[----:B0-----:R-:W-:Y:S01]  /*02d0*/  VIMNMX.U32 R15, PT, PT, R15, R4, !PT ;  /* 0x000000040f0f7248 */ /* 0x001fe20007fe0000 */
[----:B------:R-:W-:-:S04]  /*02e0*/  IMAD.WIDE.U32 R16, R4, 0x4, R16 ;  /* 0x0000000404107825 */ /* 0x000fc800078e0010 */
[----:B------:R-:W-:Y:S02]  /*02f0*/  IMAD.IADD R15, R15, 0x1, -R4 ;  /* 0x000000010f0f7824 */ /* 0x000fe400078e0a04 */
[----:B--2---:R-:W-:-:S07]  /*0300*/  @!P0 FADD.FTZ R13, RZ, R10 ;  /* 0x0000000aff0d8221 */ /* 0x004fce0000010000 */
.L_x_6051:
[----:B------:R-:W1:Y:S01]  /*0310*/  LDCU UR7, c[0x0][0x360] ;  /* 0x00006c00ff0777ac */ /* 0x000e620008000800 */
[----:B------:R-:W-:Y:S01]  /*0320*/  BSSY.RECONVERGENT B1, `(.L_x_6052) ;  /* 0x0000023000017945 */ /* 0x000fe20003800200 */
[----:B-1----:R-:W-:-:S06]  /*0330*/  USHF.L.U32 UR4, UR7, 0x2, URZ ;  /* 0x0000000207047899 */ /* 0x002fcc00080006ff */
[----:B------:R-:W-:Y:S01]  /*0340*/  IMAD R19, RZ, RZ, -UR4 ;  /* 0x80000004ff137e24 */ /* 0x000fe2000f8e02ff */
[----:B------:R-:W-:Y:S02]  /*0350*/  ISETP.NE.U32.AND P1, PT, RZ, UR4, PT ;  /* 0x00000004ff007c0c */ /* 0x000fe4000bf25070 */
[----:B------:R-:W1:Y:S08]  /*0360*/  I2F.U32.RP R4, UR4 ;  /* 0x0000000400047d06 */ /* 0x000e700008209000 */
[----:B-1----:R-:W1:Y:S02]  /*0370*/  MUFU.RCP R4, R4 ;  /* 0x0000000400047308 */ /* 0x002e640000001000 */
[----:B-1----:R-:W-:Y:S01]  /*0380*/  VIADD R10, R4, 0xffffffe ;  /* 0x0ffffffe040a7836 */ /* 0x002fe20000000000 */
[----:B0-----:R-:W-:-:S05]  /*0390*/  SHF.L.U32 R4, R9, 0x2, RZ ;  /* 0x0000000209047819 */ /* 0x001fca00000006ff */
[----:B------:R0:W1:Y:S02]  /*03a0*/  F2I.FTZ.U32.TRUNC.NTZ R11, R10 ;  /* 0x0000000a000b7305 */ /* 0x000064000021f000 */
[----:B0-----:R-:W-:Y:S01]  /*03b0*/  MOV R10, RZ ;  /* 0x000000ff000a7202 */ /* 0x001fe20000000f00 */
        /* <DEDUP_REMOVED lines=14> */
[----:B------:R-:W-:-:S07]  /*04a0*/  IMAD.MOV.U32 R19, RZ, RZ, R9 ;  /* 0x000000ffff137224 */ /* 0x000fce00078e0009 */
.L_x_6054:
[----:B------:R-:W-:-:S06]  /*04b0*/  IMAD.WIDE R8, R19, 0x10, R16 ;  /* 0x0000001013087825 */ /* 0x000fcc00078e0210 */
[----:B------:R-:W2:Y:S01]  /*04c0*/  LDG.E.128 R8, desc[UR10][R8.64] ;  /* 0x0000000a08087981 */ /* 0x000ea2000c1e1d00 */
[----:B------:R-:W-:-:S05]  /*04d0*/  IADD3 R19, PT, PT, R19, UR7, RZ ;  /* 0x0000000713137c10 */ /* 0x000fca000fffe0ff */
[----:B------:R-:W-:-:S05]  /*04e0*/  IMAD.SHL.U32 R12, R19, 0x4, RZ ;  /* 0x00000004130c7824 */ /* 0x000fca00078e00ff */
[----:B------:R-:W-:Y:S01]  /*04f0*/  ISETP.GE.AND P0, PT, R12, R21, PT ;  /* 0x000000150c00720c */ /* 0x000fe20003f06270 */
[----:B--2---:R-:W-:-:S04]  /*0500*/  FADD.FTZ R4, R8, R13 ;  /* 0x0000000d08047221 */ /* 0x004fc80000010000 */
[----:B------:R-:W-:-:S04]  /*0510*/  FADD.FTZ R13, R9, R4 ;  /* 0x00000004090d7221 */ /* 0x000fc80000010000 */
[----:B------:R-:W-:-:S04]  /*0520*/  FADD.FTZ R10, R10, R13 ;  /* 0x0000000d0a0a7221 */ /* 0x000fc80000010000 */
[----:B------:R-:W-:Y:S01]  /*0530*/  FADD.FTZ R13, R11, R10 ;  /* 0x0000000a0b0d7221 */ /* 0x000fe20000010000 */
[----:B------:R-:W-:Y:S06]  /*0540*/  @!P0 BRA `(.L_x_6054) ;  /* 0xfffffffc00d88947 */ /* 0x000fec000383ffff */
.L_x_6053:
[----:B------:R-:W-:Y:S05]  /*0550*/  BSYNC.RECONVERGENT B1 ;  /* 0x0000000000017941 */ /* 0x000fea0003800200 */
.L_x_6052:
[----:B------:R-:W-:-:S13]  /*0560*/  ISETP.GE.AND P0, PT, R14, R15, PT ;  /* 0x0000000f0e00720c */ /* 0x000fda0003f06270 */
[----:B------:R-:W-:Y:S05]  /*0570*/  @P0 BRA `(.L_x_6055) ;  /* 0x0000000c008c0947 */ /* 0x000fea0003800000 */
[----:B------:R-:W-:Y:S01]  /*0580*/  BSSY.RECONVERGENT B1, `(.L_x_6056) ;  /* 0x0000007000017945 */ /* 0x000fe20003800200 */
.L_x_6057:
[----:B------:R-:W-:-:S06]  /*0590*/  IMAD.WIDE R8, R14, 0x4, R16 ;  /* 0x000000040e087825 */ /* 0x000fcc00078e0210 */
[----:B------:R-:W2:Y:S01]  /*05a0*/  LDG.E R8, desc[UR10][R8.64] ;  /* 0x0000000a08087981 */ /* 0x000ea2000c1e1900 */
[----:B------:R-:W-:-:S05]  /*05b0*/  VIADD R14, R14, UR7 ;  /* 0x000000070e0e7c36 */ /* 0x000fca0008000000 */
[----:B------:R-:W-:Y:S01]  /*05c0*/  ISETP.GE.AND P0, PT, R14, R15, PT ;  /* 0x0000000f0e00720c */ /* 0x000fe20003f06270 */
[----:B--2---:R-:W-:-:S12]  /*05d0*/  FADD.FTZ R13, R8, R13 ;  /* 0x0000000d080d7221 */ /* 0x004fd80000010000 */
[----:B------:R-:W-:Y:S05]  /*05e0*/  @!P0 BRA `(.L_x_6057) ;  /* 0xfffffffc00e88947 */ /* 0x000fea000383ffff */
[----:B------:R-:W-:Y:S05]  /*05f0*/  BSYNC.RECONVERGENT B1 ;  /* 0x0000000000017941 */ /* 0x000fea0003800200 */
.L_x_6056:
[----:B------:R-:W-:Y:S05]  /*0600*/  BRA `(.L_x_6055) ;  /* 0x0000000c00687947 */ /* 0x000fea0003800000 */
.L_x_6050:
[----:B------:R-:W0:Y:S01]  /*0610*/  S2R R19, SR_TID.X ;  /* 0x0000000000137919 */ /* 0x000e220000002100 */
[----:B------:R-:W-:Y:S01]  /*0620*/  ISETP.NE.U32.AND P0, PT, R2, RZ, PT ;  /* 0x000000ff0200720c */ /* 0x000fe20003f05070 */
[----:B------:R-:W-:Y:S01]  /*0630*/  IMAD.U32 R32, RZ, RZ, UR8 ;  /* 0x00000008ff207e24 */ /* 0x000fe2000f8e00ff */
[----:B------:R-:W-:Y:S01]  /*0640*/  MOV R27, UR9 ;  /* 0x00000009001b7c02 */ /* 0x000fe20008000f00 */
[----:B------:R-:W-:Y:S01]  /*0650*/  IMAD.MOV.U32 R13, RZ, RZ, RZ ;  /* 0x000000ffff0d7224 */ /* 0x000fe200078e00ff */
[----:B------:R-:W-:Y:S01]  /*0660*/  ISETP.NE.AND.EX P0, PT, RZ, RZ, PT, P0 ;  /* 0x000000ffff00720c */ /* 0x000fe20003f05300 */
[----:B------:R-:W-:Y:S02]  /*0670*/  IMAD.MOV.U32 R26, RZ, RZ, R30 ;  /* 0x000000ffff1a7224 */ /* 0x000fe400078e001e */
[----:B------:R-:W-:-:S10]  /*0680*/  IMAD.MOV.U32 R25, RZ, RZ, R31 ;  /* 0x000000ffff197224 */ /* 0x000fd400078e001f */
        /* <DEDUP_REMOVED lines=9> */
[----:B------:R-:W0:Y:S02]  /*0720*/  LDC R13, c[0x0][0x360] ;  /* 0x0000d800ff0d7b82 */ /* 0x000e240000000800 */
[C---:B0-----:R-:W-:Y:S01]  /*0730*/  IMAD.WIDE.U32 R26, R13.reuse, 0x4, R26 ;  /* 0x000000040d1a7825 */ /* 0x041fe200078e001a */
[----:B------:R-:W-:-:S03]  /*0740*/  IADD3 R32, P1, P2, -R13, R8, R2 ;  /* 0x000000080d207210 */ /* 0x000fc60007a3e102 */
[----:B------:R-:W-:Y:S02]  /*0750*/  IMAD.MOV.U32 R13, RZ, RZ, RZ ;  /* 0x000000ffff0d7224 */ /* 0x000fe400078e00ff */
[----:B------:R-:W-:Y:S01]  /*0760*/  IMAD.MOV.U32 R25, RZ, RZ, R27 ;  /* 0x000000ffff197224 */ /* 0x000fe200078e001b */
[----:B------:R-:W-:Y:S01]  /*0770*/  IADD3.X R27, PT, PT, R9, -0x1, RZ, P1, P2 ;  /* 0xffffffff091b7810 */ /* 0x000fe20000fe44ff */
[----:B--2---:R-:W-:-:S07]  /*0780*/  @!P0 FADD.FTZ R13, RZ, R10 ;  /* 0x0000000aff0d8221 */ /* 0x004fce0000010000 */
.L_x_6058:
[----:B------:R-:W1:Y:S01]  /*0790*/  LDCU UR8, c[0x0][0x360] ;  /* 0x00006c00ff0877ac */ /* 0x000e620008000800 */
[----:B------:R-:W-:Y:S01]  /*07a0*/  ISETP.NE.AND.EX P0, PT, R27, RZ, PT, !PT ;  /* 0x000000ff1b00720c */ /* 0x000fe20003f053f0 */
[----:B-1----:R-:W-:-:S12]  /*07b0*/  USHF.L.U32 UR7, UR8, 0x2, URZ ;  /* 0x0000000208077899 */ /* 0x002fd800080006ff */
[----:B------:R-:W-:Y:S05]  /*07c0*/  @P0 BRA `(.L_x_6059) ;  /* 0x00000000004c0947 */ /* 0x000fea0003800000 */
[----:B------:R-:W1:Y:S01]  /*07d0*/  I2F.U32.RP R4, UR7 ;  /* 0x0000000700047d06 */ /* 0x000e620008209000 */
[----:B------:R-:W-:Y:S01]  /*07e0*/  IADD3 R11, PT, PT, RZ, -UR7, RZ ;  /* 0x80000007ff0b7c10 */ /* 0x000fe2000fffe0ff */
[----:B------:R-:W-:Y:S01]  /*07f0*/  IMAD.MOV.U32 R17, RZ, RZ, RZ ;  /* 0x000000ffff117224 */ /* 0x000fe200078e00ff */
[----:B------:R-:W-:-:S05]  /*0800*/  ISETP.NE.U32.AND P1, PT, RZ, UR7, PT ;  /* 0x00000007ff007c0c */ /* 0x000fca000bf25070 */
        /* <DEDUP_REMOVED lines=13> */
[----:B------:R-:W-:Y:S01]  /*08e0*/  @!P1 LOP3.LUT R16, RZ, UR7, RZ, 0x33, !PT ;  /* 0x00000007ff109c12 */ /* 0x000fe2000f8e33ff */
[----:B------:R-:W-:Y:S06]  /*08f0*/  BRA `(.L_x_6060) ;  /* 0x00000000000c7947 */ /* 0x000fec0003800000 */
.L_x_6059:
[----:B------:R-:W-:Y:S01]  /*0900*/  MOV R4, 0x930 ;  /* 0x0000093000047802 */ /* 0x000fe20000000f00 */
[----:B------:R-:W-:-:S06]  /*0910*/  UMOV UR4, UR7 ;  /* 0x0000000700047c82 */ /* 0x000fcc0008000000 */
[----:B0-----:R-:W-:Y:S05]  /*0920*/  CALL.REL.NOINC `($__internal_33_$__cuda_sm20_rem_u64) ;  /* 0x0000004c003c7944 */ /* 0x001fea0003c00000 */
.L_x_6060:
[----:B------:R-:W-:Y:S01]  /*0930*/  IADD3 R12, P0, PT, R32, -R16, RZ ;  /* 0x80000010200c7210 */ /* 0x000fe20007f1e0ff */
[C---:B0-----:R-:W-:Y:S01]  /*0940*/  IMAD.SHL.U32 R23, R19.reuse, 0x4, RZ ;  /* 0x0000000413177824 */ /* 0x041fe200078e00ff */
[----:B------:R-:W-:Y:S01]  /*0950*/  SHF.R.U32.HI R22, RZ, 0x1e, R19 ;  /* 0x0000001eff167819 */ /* 0x000fe20000011613 */
[----:B------:R-:W-:Y:S01]  /*0960*/  BSSY.RECONVERGENT B1, `(.L_x_6061) ;  /* 0x000001d000017945 */ /* 0x000fe20003800200 */
[-C--:B------:R-:W-:Y:S01]  /*0970*/  IADD3 R21, P2, PT, R19, R12.reuse, RZ ;  /* 0x0000000c13157210 */ /* 0x080fe20007f5e0ff */
[----:B------:R-:W-:Y:S01]  /*0980*/  IMAD.X R33, R27, 0x1, ~R17, P0 ;  /* 0x000000011b217824 */ /* 0x000fe200000e0e11 */
[----:B------:R-:W-:Y:S02]  /*0990*/  ISETP.GE.U32.AND P0, PT, R23, R12, PT ;  /* 0x0000000c1700720c */ /* 0x000fe40003f06070 */
[----:B------:R-:W-:Y:S02]  /*09a0*/  ISETP.GE.U32.AND P1, PT, R21, R32, PT ;  /* 0x000000201500720c */ /* 0x000fe40003f26070 */
[----:B------:R-:W-:-:S02]  /*09b0*/  ISETP.GE.AND.EX P0, PT, R22, R33, PT, P0 ;  /* 0x000000211600720c */ /* 0x000fc40003f06300 */
[----:B------:R-:W-:-:S04]  /*09c0*/  IADD3.X R4, PT, PT, RZ, R33, RZ, P2, !PT ;  /* 0x00000021ff047210 */ /* 0x000fc800017fe4ff */
[----:B------:R-:W-:-:S07]  /*09d0*/  ISETP.GE.AND.EX P1, PT, R4, R27, PT, P1 ;  /* 0x0000001b0400720c */ /* 0x000fce0003f26310 */
[----:B------:R-:W-:Y:S06]  /*09e0*/  @P0 BRA `(.L_x_6062) ;  /* 0x0000000000500947 */ /* 0x000fec0003800000 */
[C---:B------:R-:W-:Y:S01]  /*09f0*/  LEA R14, P0, R19.reuse, R26, 0x4 ;  /* 0x0000001a130e7211 */ /* 0x040fe200078020ff */
[----:B------:R-:W-:Y:S02]  /*0a00*/  IMAD.MOV.U32 R18, RZ, RZ, R19 ;  /* 0x000000ffff127224 */ /* 0x000fe400078e0013 */
[----:B------:R-:W-:Y:S01]  /*0a10*/  IMAD.MOV.U32 R35, RZ, RZ, RZ ;  /* 0x000000ffff237224 */ /* 0x000fe200078e00ff */
[----:B------:R-:W-:-:S09]  /*0a20*/  LEA.HI.X R15, R19, R25, RZ, 0x4, P0 ;  /* 0x00000019130f7211 */ /* 0x000fd200000f24ff */
.L_x_6063:
[----:B------:R-:W2:Y:S01]  /*0a30*/  LDG.E.128 R8, desc[UR10][R14.64] ;  /* 0x0000000a0e087981 */ /* 0x000ea2000c1e1d00 */
[----:B------:R-:W-:-:S04]  /*0a40*/  IADD3 R18, P0, PT, R18, UR8, RZ ;  /* 0x0000000812127c10 */ /* 0x000fc8000ff1e0ff */
[----:B------:R-:W-:-:S04]  /*0a50*/  IADD3.X R35, PT, PT, RZ, R35, RZ, P0, !PT ;  /* 0x00000023ff237210 */ /* 0x000fc800007fe4ff */
[----:B------:R-:W-:Y:S01]  /*0a60*/  SHF.L.U64.HI R20, R18, 0x2, R35 ;  /* 0x0000000212147819 */ /* 0x000fe20000010223 */
[----:B--2---:R-:W-:-:S04]  /*0a70*/  FADD.FTZ R8, R8, R13 ;  /* 0x0000000d08087221 */ /* 0x004fc80000010000 */
[----:B------:R-:W-:Y:S01]  /*0a80*/  FADD.FTZ R13, R9, R8 ;  /* 0x00000008090d7221 */ /* 0x000fe20000010000 */
[----:B------:R-:W-:-:S03]  /*0a90*/  IMAD.SHL.U32 R9, R18, 0x4, RZ ;  /* 0x0000000412097824 */ /* 0x000fc600078e00ff */
[----:B------:R-:W-:Y:S02]  /*0aa0*/  FADD.FTZ R10, R10, R13 ;  /* 0x0000000d0a0a7221 */ /* 0x000fe40000010000 */
[----:B------:R-:W-:Y:S01]  /*0ab0*/  ISETP.GE.U32.AND P0, PT, R9, R12, PT ;  /* 0x0000000c0900720c */ /* 0x000fe20003f06070 */
[----:B------:R-:W-:Y:S02]  /*0ac0*/  IMAD.U32 R9, RZ, RZ, UR8 ;  /* 0x00000008ff097e24 */ /* 0x000fe4000f8e00ff */
[----:B------:R-:W-:Y:S01]  /*0ad0*/  FADD.FTZ R13, R11, R10 ;  /* 0x0000000a0b0d7221 */ /* 0x000fe20000010000 */
[----:B------:R-:W-:Y:S01]  /*0ae0*/  ISETP.GE.AND.EX P0, PT, R20, R33, PT, P0 ;  /* 0x000000211400720c */ /* 0x000fe20003f06300 */
[----:B------:R-:W-:-:S04]  /*0af0*/  IMAD.WIDE.U32 R8, R9, 0x10, R14 ;  /* 0x0000001009087825 */ /* 0x000fc800078e000e */
[----:B------:R-:W-:Y:S02]  /*0b00*/  IMAD.MOV.U32 R14, RZ, RZ, R8 ;  /* 0x000000ffff0e7224 */ /* 0x000fe400078e0008 */
[----:B------:R-:W-:-:S06]  /*0b10*/  IMAD.MOV.U32 R15, RZ, RZ, R9 ;  /* 0x000000ffff0f7224 */ /* 0x000fcc00078e0009 */
[----:B------:R-:W-:Y:S05]  /*0b20*/  @!P0 BRA `(.L_x_6063) ;  /* 0xfffffffc00c08947 */ /* 0x000fea000383ffff */
.L_x_6062:
[----:B------:R-:W-:Y:S05]  /*0b30*/  BSYNC.RECONVERGENT B1 ;  /* 0x0000000000017941 */ /* 0x000fea0003800200 */
.L_x_6061:
[----:B------:R-:W-:Y:S05]  /*0b40*/  @P1 BRA `(.L_x_6055) ;  /* 0x0000000800181947 */ /* 0x000fea0003800000 */
[----:B------:R-:W-:Y:S01]  /*0b50*/  IADD3 R19, P0, PT, R19, UR8, RZ ;  /* 0x0000000813137c10 */ /* 0x000fe2000ff1e0ff */
[----:B------:R-:W-:Y:S03]  /*0b60*/  BSSY.RECONVERGENT B1, `(.L_x_6064) ;  /* 0x000002c000017945 */ /* 0x000fe60003800200 */
        /* <DEDUP_REMOVED lines=8> */
[----:B------:R-:W-:Y:S01]  /*0bf0*/  IADD3.X R17, PT, PT, ~R27, R17, R8, P0, P1 ;  /* 0x000000111b117210 */ /* 0x000fe200007e2508 */
[----:B------:R-:W-:Y:S01]  /*0c00*/  IMAD.MOV.U32 R8, RZ, RZ, R4 ;  /* 0x000000ffff087224 */ /* 0x000fe200078e0004 */
[----:B------:R-:W-:-:S04]  /*0c10*/  ISETP.NE.U32.AND P0, PT, R9, R19, PT ;  /* 0x000000130900720c */ /* 0x000fc80003f05070 */
[----:B------:R-:W-:-:S04]  /*0c20*/  ISETP.NE.AND.EX P0, PT, R17, R12, PT, P0 ;  /* 0x0000000c1100720c */ /* 0x000fc80003f05300 */
[----:B------:R-:W-:-:S04]  /*0c30*/  SEL R10, RZ, 0x1, !P0 ;  /* 0x00000001ff0a7807 */ /* 0x000fc80004000000 */
[----:B------:R-:W-:Y:S01]  /*0c40*/  IADD3 R16, P0, P1, R9, -R19, -R10 ;  /* 0x8000001309107210 */ /* 0x000fe2000791e80a */
[----:B------:R-:W-:-:S03]  /*0c50*/  IMAD.MOV.U32 R9, RZ, RZ, R21 ;  /* 0x000000ffff097224 */ /* 0x000fc600078e0015 */
[----:B------:R-:W-:-:S04]  /*0c60*/  IADD3.X R14, PT, PT, R17, -0x1, ~R12, P0, P1 ;  /* 0xffffffff110e7810 */ /* 0x000fc800007e2c0c */
[----:B------:R-:W-:-:S13]  /*0c70*/  ISETP.NE.U32.AND P0, PT, R14, RZ, PT ;  /* 0x000000ff0e00720c */ /* 0x000fda0003f05070 */
[----:B------:R-:W-:Y:S05]  /*0c80*/  @P0 BRA `(.L_x_6065) ;  /* 0x0000000000540947 */ /* 0x000fea0003800000 */
[----:B------:R-:W0:Y:S01]  /*0c90*/  I2F.U32.RP R4, UR8 ;  /* 0x0000000800047d06 */ /* 0x000e220008209000 */
[----:B------:R-:W-:Y:S01]  /*0ca0*/  ISETP.NE.U32.AND P2, PT, RZ, UR8, PT ;  /* 0x00000008ff007c0c */ /* 0x000fe2000bf45070 */
[----:B------:R-:W-:-:S06]  /*0cb0*/  IMAD.MOV.U32 R17, RZ, RZ, RZ ;  /* 0x000000ffff117224 */ /* 0x000fcc00078e00ff */
[----:B0-----:R-:W0:Y:S02]  /*0cc0*/  MUFU.RCP R4, R4 ;  /* 0x0000000400047308 */ /* 0x001e240000001000 */
[----:B0-----:R-:W-:-:S06]  /*0cd0*/  VIADD R14, R4, 0xffffffe ;  /* 0x0ffffffe040e7836 */ /* 0x001fcc0000000000 */
[----:B------:R0:W1:Y:S02]  /*0ce0*/  F2I.FTZ.U32.TRUNC.NTZ R15, R14 ;  /* 0x0000000e000f7305 */ /* 0x000064000021f000 */
[----:B0-----:R-:W-:Y:S01]  /*0cf0*/  IMAD.MOV.U32 R14, RZ, RZ, RZ ;  /* 0x000000ffff0e7224 */ /* 0x001fe200078e00ff */
[----:B-1----:R-:W-:-:S05]  /*0d00*/  IADD3 R11, PT, PT, RZ, -R15, RZ ;  /* 0x8000000fff0b7210 */ /* 0x002fca0007ffe0ff */
        /* <DEDUP_REMOVED lines=8> */
[----:B------:R-:W-:-:S13]  /*0d90*/  ISETP.GE.U32.AND P1, PT, R16, UR8, PT ;  /* 0x0000000810007c0c */ /* 0x000fda000bf26070 */
[----:B------:R-:W-:Y:S01]  /*0da0*/  @P1 VIADD R15, R15, 0x1 ;  /* 0x000000010f0f1836 */ /* 0x000fe20000000000 */
[----:B------:R-:W-:-:S05]  /*0db0*/  @!P2 LOP3.LUT R15, RZ, UR8, RZ, 0x33, !PT ;  /* 0x00000008ff0fac12 */ /* 0x000fca000f8e33ff */
[----:B------:R-:W-:Y:S01]  /*0dc0*/  IMAD.MOV.U32 R16, RZ, RZ, R15 ;  /* 0x000000ffff107224 */ /* 0x000fe200078e000f */
[----:B------:R-:W-:Y:S06]  /*0dd0*/  BRA `(.L_x_6066) ;  /* 0x0000000000107947 */ /* 0x000fec0003800000 */
.L_x_6065:
[----:B------:R-:W-:Y:S02]  /*0de0*/  MOV R12, UR8 ;  /* 0x00000008000c7c02 */ /* 0x000fe40008000f00 */
[----:B------:R-:W-:-:S07]  /*0df0*/  MOV R4, 0xe10 ;  /* 0x00000e1000047802 */ /* 0x000fce0000000f00 */
[----:B------:R-:W-:Y:S05]  /*0e00*/  CALL.REL.NOINC `($__internal_32_$__cuda_sm20_div_u64) ;  /* 0x0000004000e07944 */ /* 0x000fea0003c00000 */
[----:B------:R-:W-:-:S07]  /*0e10*/  IMAD.MOV.U32 R16, RZ, RZ, R12 ;  /* 0x000000ffff107224 */ /* 0x000fce00078e000c */
.L_x_6066:
[----:B------:R-:W-:Y:S05]  /*0e20*/  BSYNC.RECONVERGENT B1 ;  /* 0x0000000000017941 */ /* 0x000fea0003800200 */
.L_x_6064:
[----:B------:R-:W-:Y:S01]  /*0e30*/  IADD3 R10, P1, PT, R16, R10, RZ ;  /* 0x0000000a100a7210 */ /* 0x000fe20007f3e0ff */
[----:B------:R-:W-:Y:S03]  /*0e40*/  BSSY.RECONVERGENT B1, `(.L_x_6067) ;  /* 0x000003a000017945 */ /* 0x000fe60003800200 */
[----:B------:R-:W-:Y:S01]  /*0e50*/  LOP3.LUT R4, R10, 0x3, RZ, 0xc0, !PT ;  /* 0x000000030a047812 */ /* 0x000fe200078ec0ff */
[----:B------:R-:W-:-:S03]  /*0e60*/  IMAD.X R11, RZ, RZ, R17, P1 ;  /* 0x000000ffff0b7224 */ /* 0x000fc600008e0611 */
[----:B------:R-:W-:-:S04]  /*0e70*/  ISETP.NE.U32.AND P0, PT, R4, 0x3, PT ;  /* 0x000000030400780c */ /* 0x000fc80003f05070 */
[----:B------:R-:W-:-:S13]  /*0e80*/  ISETP.NE.AND.EX P0, PT, RZ, RZ, PT, P0 ;  /* 0x000000ffff00720c */ /* 0x000fda0003f05300 */
[----:B------:R-:W-:Y:S05]  /*0e90*/  @!P0 BRA `(.L_x_6068) ;  /* 0x0000000000d08947 */ /* 0x000fea0003800000 */
[----:B------:R-:W-:-:S13]  /*0ea0*/  ISETP.NE.AND.EX P0, PT, R27, RZ, PT, !PT ;  /* 0x000000ff1b00720c */ /* 0x000fda0003f053f0 */
[----:B------:R-:W-:Y:S05]  /*0eb0*/  @P0 BRA `(.L_x_6069) ;  /* 0x0000000000500947 */ /* 0x000fea0003800000 */
[----:B------:R-:W0:Y:S01]  /*0ec0*/  I2F.U32.RP R4, UR7 ;  /* 0x0000000700047d06 */ /* 0x000e220008209000 */
[----:B------:R-:W-:Y:S02]  /*0ed0*/  IADD3 R17, PT, PT, RZ, -UR7, RZ ;  /* 0x80000007ff117c10 */ /* 0x000fe4000fffe0ff */
[----:B------:R-:W-:-:S05]  /*0ee0*/  ISETP.NE.U32.AND P2, PT, RZ, UR7, PT ;  /* 0x00000007ff007c0c */ /* 0x000fca000bf45070 */
[----:B0-----:R-:W0:Y:S02]  /*0ef0*/  MUFU.RCP R4, R4 ;  /* 0x0000000400047308 */ /* 0x001e240000001000 */
[----:B0-----:R-:W-:-:S06]  /*0f00*/  VIADD R14, R4, 0xffffffe ;  /* 0x0ffffffe040e7836 */ /* 0x001fcc0000000000 */
[----:B------:R0:W1:Y:S02]  /*0f10*/  F2I.FTZ.U32.TRUNC.NTZ R15, R14 ;  /* 0x0000000e000f7305 */ /* 0x000064000021f000 */
[----:B0-----:R-:W-:Y:S02]  /*0f20*/  IMAD.MOV.U32 R14, RZ, RZ, RZ ;  /* 0x000000ffff0e7224 */ /* 0x001fe400078e00ff */
[----:B-1----:R-:W-:-:S04]  /*0f30*/  IMAD R17, R17, R15, RZ ;  /* 0x0000000f11117224 */ /* 0x002fc800078e02ff */
        /* <DEDUP_REMOVED lines=12> */
.L_x_6069:
[----:B------:R-:W-:Y:S01]  /*1000*/  IMAD.MOV.U32 R16, RZ, RZ, R32 ;  /* 0x000000ffff107224 */ /* 0x000fe200078e0020 */
[----:B------:R-:W-:Y:S01]  /*1010*/  MOV R14, R27 ;  /* 0x0000001b000e7202 */ /* 0x000fe20000000f00 */
[----:B------:R-:W-:Y:S01]  /*1020*/  IMAD.U32 R12, RZ, RZ, UR7 ;  /* 0x00000007ff0c7e24 */ /* 0x000fe2000f8e00ff */
[----:B------:R-:W-:-:S07]  /*1030*/  MOV R4, 0x1050 ;  /* 0x0000105000047802 */ /* 0x000fce0000000f00 */
[----:B------:R-:W-:Y:S05]  /*1040*/  CALL.REL.NOINC `($__internal_32_$__cuda_sm20_div_u64) ;  /* 0x0000004000507944 */ /* 0x000fea0003c00000 */
[----:B------:R-:W-:-:S07]  /*1050*/  IMAD.MOV.U32 R16, RZ, RZ, R12 ;  /* 0x000000ffff107224 */ /* 0x000fce00078e000c */
.L_x_6070:
[----:B------:R-:W-:-:S04]  /*1060*/  IMAD.WIDE.U32 R14, R16, UR8, RZ ;  /* 0x00000008100e7c25 */ /* 0x000fc8000f8e00ff */
[----:B------:R-:W-:Y:S01]  /*1070*/  IMAD R19, R17, UR8, RZ ;  /* 0x0000000811137c24 */ /* 0x000fe2000f8e02ff */
[----:B------:R-:W-:Y:S01]  /*1080*/  LEA R17, P0, R14, R23, 0x4 ;  /* 0x000000170e117211 */ /* 0x000fe200078020ff */
[----:B------:R-:W-:-:S03]  /*1090*/  VIADD R12, R10, 0x1 ;  /* 0x000000010a0c7836 */ /* 0x000fc60000000000 */
[----:B------:R-:W-:Y:S02]  /*10a0*/  IADD3 R15, PT, PT, R15, R19, RZ ;  /* 0x000000130f0f7210 */ /* 0x000fe40007ffe0ff */
[----:B------:R-:W-:Y:S02]  /*10b0*/  LOP3.LUT R12, R12, 0x3, RZ, 0xc0, !PT ;  /* 0x000000030c0c7812 */ /* 0x000fe400078ec0ff */
[----:B------:R-:W-:Y:S02]  /*10c0*/  IADD3 R17, P1, PT, R26, R17, RZ ;  /* 0x000000111a117210 */ /* 0x000fe40007f3e0ff */
[----:B------:R-:W-:Y:S02]  /*10d0*/  IADD3 R12, P2, PT, RZ, -R12, RZ ;  /* 0x8000000cff0c7210 */ /* 0x000fe40007f5e0ff */
[----:B------:R-:W-:-:S03]  /*10e0*/  LEA.HI.X R14, R14, R22, R15, 0x4, P0 ;  /* 0x000000160e0e7211 */ /* 0x000fc600000f240f */
[----:B------:R-:W-:Y:S02]  /*10f0*/  IMAD.X R16, RZ, RZ, -0x1, P2 ;  /* 0xffffffffff107424 */ /* 0x000fe400010e06ff */
[----:B------:R-:W-:-:S07]  /*1100*/  IMAD.X R18, R25, 0x1, R14, P1 ;  /* 0x0000000119127824 */ /* 0x000fce00008e060e */
.L_x_6071:
[----:B------:R-:W-:Y:S01]  /*1110*/  IMAD.MOV.U32 R14, RZ, RZ, R17 ;  /* 0x000000ffff0e7224 */ /* 0x000fe200078e0011 */
[----:B------:R-:W-:-:S05]  /*1120*/  MOV R15, R18 ;  /* 0x00000012000f7202 */ /* 0x000fca0000000f00 */
[----:B------:R-:W2:Y:S01]  /*1130*/  LDG.E R4, desc[UR10][R14.64] ;  /* 0x0000000a0e047981 */ /* 0x000ea2000c1e1900 */
[----:B------:R-:W-:Y:S02]  /*1140*/  IADD3 R12, P0, PT, R12, 0x1, RZ ;  /* 0x000000010c0c7810 */ /* 0x000fe40007f1e0ff */
[----:B------:R-:W-:Y:S02]  /*1150*/  IADD3 R9, P1, PT, R9, UR8, RZ ;  /* 0x0000000809097c10 */ /* 0x000fe4000ff3e0ff */
[----:B------:R-:W-:Y:S01]  /*1160*/  IADD3 R17, P2, PT, R17, UR7, RZ ;  /* 0x0000000711117c10 */ /* 0x000fe2000ff5e0ff */
[----:B------:R-:W-:Y:S01]  /*1170*/  IMAD.X R16, RZ, RZ, R16, P0 ;  /* 0x000000ffff107224 */ /* 0x000fe200000e0610 */
[----:B------:R-:W-:Y:S01]  /*1180*/  ISETP.NE.U32.AND P0, PT, R12, RZ, PT ;  /* 0x000000ff0c00720c */ /* 0x000fe20003f05070 */
[----:B------:R-:W-:Y:S02]  /*1190*/  IMAD.X R8, RZ, RZ, R8, P1 ;  /* 0x000000ffff087224 */ /* 0x000fe400008e0608 */
[----:B------:R-:W-:Y:S01]  /*11a0*/  IMAD.X R18, RZ, RZ, R18, P2 ;  /* 0x000000ffff127224 */ /* 0x000fe200010e0612 */
[----:B------:R-:W-:Y:S01]  /*11b0*/  ISETP.NE.AND.EX P0, PT, R16, RZ, PT, P0 ;  /* 0x000000ff1000720c */ /* 0x000fe20003f05300 */
[----:B--2---:R-:W-:-:S12]  /*11c0*/  FADD.FTZ R13, R4, R13 ;  /* 0x0000000d040d7221 */ /* 0x004fd80000010000 */
[----:B------:R-:W-:Y:S05]  /*11d0*/  @P0 BRA `(.L_x_6071) ;  /* 0xfffffffc00cc0947 */ /* 0x000fea000383ffff */
.L_x_6068:
[----:B------:R-:W-:Y:S05]  /*11e0*/  BSYNC.RECONVERGENT B1 ;  /* 0x0000000000017941 */ /* 0x000fea0003800200 */
.L_x_6067:
[----:B------:R-:W-:-:S04]  /*11f0*/  ISETP.GE.U32.AND P0, PT, R10, 0x3, PT ;  /* 0x000000030a00780c */ /* 0x000fc80003f06070 */
[----:B------:R-:W-:-:S13]  /*1200*/  ISETP.GE.U32.AND.EX P0, PT, R11, RZ, PT, P0 ;  /* 0x000000ff0b00720c */ /* 0x000fda0003f06100 */
[----:B------:R-:W-:Y:S05]  /*1210*/  @!P0 BRA `(.L_x_6055) ;  /* 0x0000000000648947 */ /* 0x000fea0003800000 */
[----:B------:R-:W-:Y:S01]  /*1220*/  MOV R21, UR8 ;  /* 0x0000000800157c02 */ /* 0x000fe20008000f00 */
[----:B------:R-:W-:-:S04]  /*1230*/  IMAD.U32 R23, RZ, RZ, UR8 ;  /* 0x00000008ff177e24 */ /* 0x000fc8000f8e00ff */
[----:B------:R-:W-:Y:S01]  /*1240*/  IMAD.SHL.U32 R21, R21, 0x4, RZ ;  /* 0x0000000415157824 */ /* 0x000fe200078e00ff */
[----:B------:R-:W-:-:S07]  /*1250*/  SHF.R.U32.HI R23, RZ, 0x1e, R23 ;  /* 0x0000001eff177819 */ /* 0x000fce0000011617 */
.L_x_6072:
        /* <DEDUP_REMOVED lines=15> */
[----:B------:R-:W-:Y:S01]  /*1350*/  ISETP.GE.AND.EX P0, PT, R8, R27, PT, P0 ;  /* 0x0000001b0800720c */ /* 0x000fe20003f06300 */
[----:B--2---:R-:W-:-:S04]  /*1360*/  FADD.FTZ R13, R18, R13 ;  /* 0x0000000d120d7221 */ /* 0x004fc80000010000 */
[----:B---3--:R-:W-:-:S04]  /*1370*/  FADD.FTZ R13, R13, R16 ;  /* 0x000000100d0d7221 */ /* 0x008fc80000010000 */
[----:B----4-:R-:W-:-:S04]  /*1380*/  FADD.FTZ R13, R13, R10 ;  /* 0x0000000a0d0d7221 */ /* 0x010fc80000010000 */
[----:B-----5:R-:W-:Y:S01]  /*1390*/  FADD.FTZ R13, R13, R14 ;  /* 0x0000000e0d0d7221 */ /* 0x020fe20000010000 */
[----:B------:R-:W-:Y:S06]  /*13a0*/  @!P0 BRA `(.L_x_6072) ;  /* 0xfffffffc00ac8947 */ /* 0x000fec000383ffff */
.L_x_6055:
[----:B------:R-:W-:Y:S05]  /*13b0*/  BSYNC.RECONVERGENT B0 ;  /* 0x0000000000007941 */ /* 0x000fea0003800200 */
.L_x_6049:
        /* <DEDUP_REMOVED lines=10> */
[----:B------:R-:W-:-:S05]  /*1460*/  IMAD.SHL.U32 R4, R26, 0x4, RZ ;  /* 0x000000041a047824 */ /* 0x000fca00078e00ff */
[----:B------:R0:W-:Y:S01]  /*1470*/  STS [R4+UR7], R13 ;  /* 0x0000000d04007988 */ /* 0x0001e20008000807 */
[----:B------:R-:W-:Y:S01]  /*1480*/  IADD3 R25, PT, PT, R4, UR7, RZ ;  /* 0x0000000704197c10 */ /* 0x000fe2000fffe0ff */
        /* <DEDUP_REMOVED lines=27> */
[----:B------:R-:W1:Y:S02]  /*1640*/  LDS.128 R16, [R25+0x70] ;  /* 0x0000700019107984 */ /* 0x000e640000000c00 */
[----:B------:R-:W-:Y:S01]  /*1650*/  FADD.FTZ R9, R9, R8 ;  /* 0x0000000809097221 */ /* 0x000fe20000010000 */
[----:B------:R-:W-:-:S03]  /*1660*/  IMAD.MOV.U32 R8, RZ, RZ, -0x1 ;  /* 0xffffffffff087424 */ /* 0x000fc600078e00ff */
[----:B------:R-:W-:Y:S02]  /*1670*/  FADD.FTZ R10, R10, R9 ;  /* 0x000000090a0a7221 */ /* 0x000fe40000010000 */
[----:B------:R-:W-:Y:S02]  /*1680*/  SHF.L.U32 R8, R8, UR9, RZ ;  /* 0x0000000908087c19 */ /* 0x000fe400080006ff */
[----:B------:R-:W-:Y:S02]  /*1690*/  FADD.FTZ R11, R11, R10 ;  /* 0x0000000a0b0b7221 */ /* 0x000fe40000010000 */
[----:B------:R-:W-:Y:S02]  /*16a0*/  LOP3.LUT R8, RZ, R8, RZ, 0x33, !PT ;  /* 0x00000008ff087212 */ /* 0x000fe400078e33ff */
[----:B0-----:R-:W-:-:S04]  /*16b0*/  FADD.FTZ R20, R11, R20 ;  /* 0x000000140b147221 */ /* 0x001fc80000010000 */
        /* <DEDUP_REMOVED lines=10> */
[----:B------:R-:W-:Y:S01]  /*1760*/  FADD.FTZ R19, R19, R18 ;  /* 0x0000001213137221 */ /* 0x000fe20000010000 */
[----:B------:R-:W-:Y:S05]  /*1770*/  WARPSYNC R8 ;  /* 0x0000000008007348 */ /* 0x000fea0003800000 */
[----:B------:R1:W-:Y:S02]  /*1780*/  STS [R4+UR7], R19 ;  /* 0x0000001304007988 */ /* 0x0003e40008000807 */
.L_x_6073:
        /* <DEDUP_REMOVED lines=21> */
.L_x_6078:
        /* <DEDUP_REMOVED lines=24> */
.L_x_6077:
        /* <DEDUP_REMOVED lines=17> */
.L_x_6079:
        /* <DEDUP_REMOVED lines=12> */
.L_x_6080:
[----:B------:R-:W-:Y:S05]  /*1c30*/  BRA.U !UP1, `(.L_x_6076) ;  /* 0x0000000109207547 */ /* 0x000fea000b800000 */
[----:B------:R-:W-:Y:S02]  /*1c40*/  ULEA UR4, UR4, UR7, 0x2 ;  /* 0x0000000704047291 */ /* 0x000fe4000f8e10ff */
[----:B------:R-:W-:-:S12]  /*1c50*/  UIADD3 UR8, UPT, UPT, -UR8, URZ, URZ ;  /* 0x000000ff08087290 */ /* 0x000fd8000fffe1ff */
.L_x_6081:
[----:B------:R-:W2:Y:S01]  /*1c60*/  LDS R8, [UR4] ;  /* 0x00000004ff087984 */ /* 0x000ea20008000800 */
[----:B------:R-:W-:Y:S02]  /*1c70*/  UIADD3 UR8, UPT, UPT, UR8, 0x1, URZ ;  /* 0x0000000108087890 */ /* 0x000fe4000fffe0ff */
[----:B------:R-:W-:Y:S02]  /*1c80*/  UIADD3 UR4, UPT, UPT, UR4, 0x4, URZ ;  /* 0x0000000404047890 */ /* 0x000fe4000fffe0ff */
[----:B------:R-:W-:Y:S01]  /*1c90*/  UISETP.NE.AND UP0, UPT, UR8, URZ, UPT ;  /* 0x000000ff0800728c */ /* 0x000fe2000bf05270 */
[----:B--2---:R-:W-:-:S08]  /*1ca0*/  FADD.FTZ R23, R8, R23 ;  /* 0x0000001708177221 */ /* 0x004fd00000010000 */
[----:B------:R-:W-:Y:S05]  /*1cb0*/  BRA.U UP0, `(.L_x_6081) ;  /* 0xfffffffd00e87547 */ /* 0x000fea000b83ffff */
.L_x_6076:
[----:B------:R2:W-:Y:S02]  /*1cc0*/  STS [UR7], R23 ;  /* 0x00000017ff007988 */ /* 0x0005e40008000807 */
.L_x_6075:
[----:B------:R-:W-:Y:S05]  /*1cd0*/  BSYNC.RECONVERGENT B0 ;  /* 0x0000000000007941 */ /* 0x000fea0003800200 */
.L_x_6074:
[----:B------:R-:W-:Y:S08]  /*1ce0*/  BAR.SYNC.DEFER_BLOCKING 0x0 ;  /* 0x0000000000007b1d */ /* 0x000ff00000010000 */
[----:B------:R-:W3:Y:S08]  /*1cf0*/  LDC.64 R10, c[0x0][0x388] ;  /* 0x0000e200ff0a7b82 */ /* 0x000ef00000000a00 */
[----:B------:R-:W4:Y:S01]  /*1d00*/  LDC.64 R8, c[0x0][0x380] ;  /* 0x0000e000ff087b82 */ /* 0x000f220000000a00 */
[----:B0-----:R-:W0:Y:S01]  /*1d10*/  LDS R13, [UR7] ;  /* 0x00000007ff0d7984 */ /* 0x001e220008000800 */
[----:B---3--:R-:W-:-:S05]  /*1d20*/  IADD3 R12, P0, PT, R7, R10, RZ ;  /* 0x0000000a070c7210 */ /* 0x008fca0007f1e0ff */
[----:B------:R-:W-:Y:S01]  /*1d30*/  IMAD.X R11, R24, 0x1, R11, P0 ;  /* 0x00000001180b7824 */ /* 0x000fe200000e060b */
[----:B------:R-:W-:Y:S02]  /*1d40*/  ISETP.NE.U32.AND P0, PT, R3, R2, PT ;  /* 0x000000020300720c */ /* 0x000fe40003f05070 */
[----:B----4-:R-:W-:Y:S02]  /*1d50*/  IADD3 R8, P2, PT, R7, R8, RZ ;  /* 0x0000000807087210 */ /* 0x010fe40007f5e0ff */
[----:B------:R-:W-:Y:S02]  /*1d60*/  SHF.R.U64 R10, R12, 0x2, R11 ;  /* 0x000000020c0a7819 */ /* 0x000fe4000000120b */
[----:B------:R-:W-:Y:S01]  /*1d70*/  ISETP.NE.AND.EX P0, PT, RZ, RZ, PT, P0 ;  /* 0x000000ffff00720c */ /* 0x000fe20003f05300 */
[----:B------:R-:W-:Y:S01]  /*1d80*/  IMAD.X R9, R24, 0x1, R9, P2 ;  /* 0x0000000118097824 */ /* 0x000fe200010e0609 */
[----:B------:R-:W-:-:S04]  /*1d90*/  LOP3.LUT R10, R10, 0x3, RZ, 0xc0, !PT ;  /* 0x000000030a0a7812 */ /* 0x000fc800078ec0ff */
[----:B------:R-:W-:Y:S02]  /*1da0*/  ISETP.NE.U32.AND P1, PT, R3, R10, PT ;  /* 0x0000000a0300720c */ /* 0x000fe40003f25070 */
[----:B------:R-:W-:Y:S02]  /*1db0*/  MOV R10, R12 ;  /* 0x0000000c000a7202 */ /* 0x000fe40000000f00 */
[----:B------:R-:W-:Y:S02]  /*1dc0*/  ISETP.NE.OR.EX P0, PT, RZ, RZ, P0, P1 ;  /* 0x000000ffff00720c */ /* 0x000fe40000705710 */
[----:B0-----:R-:W-:-:S11]  /*1dd0*/  R2UR UR12, R13 ;  /* 0x000000000d0c72ca */ /* 0x001fd600000e0000 */
[----:B------:R-:W-:Y:S05]  /*1de0*/  @P0 BRA `(.L_x_6082) ;  /* 0x0000001400880947 */ /* 0x000fea0003800000 */
[----:B------:R-:W0:Y:S02]  /*1df0*/  LDC.64 R12, c[0x0][0x398] ;  /* 0x0000e600ff0c7b82 */ /* 0x000e240000000a00 */
[----:B0-----:R-:W-:-:S04]  /*1e00*/  ISETP.GT.U32.AND P0, PT, R12, 0x7ffffffe, PT ;  /* 0x7ffffffe0c00780c */ /* 0x001fc80003f04070 */
[----:B------:R-:W-:-:S13]  /*1e10*/  ISETP.GT.AND.EX P0, PT, R13, RZ, PT, P0 ;  /* 0x000000ff0d00720c */ /* 0x000fda0003f04300 */
[----:B------:R-:W-:Y:S05]  /*1e20*/  @P0 BRA `(.L_x_6083) ;  /* 0x0000000400480947 */ /* 0x000fea0003800000 */
[----:B------:R-:W-:Y:S01]  /*1e30*/  IMAD.U32 R5, RZ, RZ, UR14 ;  /* 0x0000000eff057e24 */ /* 0x000fe2000f8e00ff */
[----:B------:R-:W0:Y:S01]  /*1e40*/  LDCU UR4, c[0x0][0x398] ;  /* 0x00007300ff0477ac */ /* 0x000e220008000800 */
[----:B------:R-:W-:Y:S02]  /*1e50*/  ISETP.NE.U32.AND P0, PT, R3, RZ, PT ;  /* 0x000000ff0300720c */ /* 0x000fe40003f05070 */
[----:B------:R-:W-:Y:S02]  /*1e60*/  IMAD.SHL.U32 R5, R5, 0x4, RZ ;  /* 0x0000000405057824 */ /* 0x000fe400078e00ff */
[----:B------:R-:W-:Y:S02]  /*1e70*/  ISETP.NE.AND.EX P0, PT, RZ, RZ, PT, P0 ;  /* 0x000000ffff00720c */ /* 0x000fe40003f05300 */
[----:B------:R-:W3:Y:S01]  /*1e80*/  I2F.U32.RP R0, R5 ;  /* 0x0000000500007306 */ /* 0x000ee20000209000 */
[----:B-1----:R-:W-:-:S07]  /*1e90*/  IADD3 R19, PT, PT, RZ, -R5, RZ ;  /* 0x80000005ff137210 */ /* 0x002fce0007ffe0ff */
[----:B---3--:R-:W1:Y:S02]  /*1ea0*/  MUFU.RCP R0, R0 ;  /* 0x0000000000007308 */ /* 0x008e640000001000 */
[----:B-1----:R-:W-:Y:S02]  /*1eb0*/  VIADD R6, R0, 0xffffffe ;  /* 0x0ffffffe00067836 */ /* 0x002fe40000000000 */
[----:B0-----:R-:W-:-:S04]  /*1ec0*/  IMAD.U32 R0, RZ, RZ, UR4 ;  /* 0x00000004ff007e24 */ /* 0x001fc8000f8e00ff */
[----:B------:R0:W1:Y:S02]  /*1ed0*/  F2I.FTZ.U32.TRUNC.NTZ R7, R6 ;  /* 0x0000000600077305 */ /* 0x000064000021f000 */
[----:B0-----:R-:W-:Y:S02]  /*1ee0*/  IMAD.MOV.U32 R6, RZ, RZ, RZ ;  /* 0x000000ffff067224 */ /* 0x001fe400078e00ff */
[----:B-1----:R-:W-:-:S04]  /*1ef0*/  IMAD R19, R19, R7, RZ ;  /* 0x0000000713137224 */ /* 0x002fc800078e02ff */
[----:B------:R-:W-:Y:S01]  /*1f00*/  IMAD.HI.U32 R19, R7, R19, R6 ;  /* 0x0000001307137227 */ /* 0x000fe200078e0006 */
[----:B------:R-:W-:Y:S06]  /*1f10*/  @!P0 BRA `(.L_x_6084) ;  /* 0x0000000000648947 */ /* 0x000fec0003800000 */
[C---:B------:R-:W-:Y:S01]  /*1f20*/  IMAD.SHL.U32 R15, R3.reuse, 0x4, RZ ;  /* 0x00000004030f7824 */ /* 0x040fe200078e00ff */
[----:B------:R-:W-:Y:S02]  /*1f30*/  ISETP.GE.U32.AND P0, PT, R26, R3, PT ;  /* 0x000000031a00720c */ /* 0x000fe40003f06070 */
[----:B------:R-:W-:Y:S02]  /*1f40*/  SHF.L.U64.HI R17, R3, 0x2, RZ ;  /* 0x0000000203117819 */ /* 0x000fe400000102ff */
[-C--:B------:R-:W-:Y:S02]  /*1f50*/  IADD3 R10, P1, PT, R10, -R15.reuse, RZ ;  /* 0x8000000f0a0a7210 */ /* 0x080fe40007f3e0ff */
[----:B------:R-:W-:Y:S02]  /*1f60*/  IADD3 R30, P2, PT, R30, -R15, RZ ;  /* 0x8000000f1e1e7210 */ /* 0x000fe40007f5e0ff */
[----:B------:R-:W-:-:S03]  /*1f70*/  IADD3.X R11, PT, PT, R11, ~R17, RZ, P1, !PT ;  /* 0x800000110b0b7210 */ /* 0x000fc60000ffe4ff */
[----:B------:R-:W-:Y:S02]  /*1f80*/  IMAD.X R31, R31, 0x1, ~R17, P2 ;  /* 0x000000011f1f7824 */ /* 0x000fe400010e0e11 */
[----:B------:R-:W-:-:S04]  /*1f90*/  @P0 IMAD.WIDE.U32 R12, R26, 0x4, R10 ;  /* 0x000000041a0c0825 */ /* 0x000fc800078e000a */
[----:B------:R-:W-:Y:S02]  /*1fa0*/  @P0 IMAD.WIDE.U32 R6, R26, 0x4, R30 ;  /* 0x000000041a060825 */ /* 0x000fe400078e001e */
[----:B------:R-:W3:Y:S04]  /*1fb0*/  @P0 LDG.E R13, desc[UR10][R12.64] ;  /* 0x0000000a0c0d0981 */ /* 0x000ee8000c1e1900 */
[----:B------:R-:W3:Y:S01]  /*1fc0*/  @P0 LDG.E R6, desc[UR10][R6.64] ;  /* 0x0000000a06060981 */ /* 0x000ee2000c1e1900 */
[----:B------:R-:W-:-:S05]  /*1fd0*/  IADD3 R8, P1, PT, R8, -R15, RZ ;  /* 0x8000000f08087210 */ /* 0x000fca0007f3e0ff */
[----:B------:R-:W-:Y:S02]  /*1fe0*/  IMAD.X R9, R9, 0x1, ~R17, P1 ;  /* 0x0000000109097824 */ /* 0x000fe400008e0e11 */
[----:B------:R-:W-:-:S04]  /*1ff0*/  @P0 IMAD.WIDE.U32 R14, R26, 0x4, R8 ;  /* 0x000000041a0e0825 */ /* 0x000fc800078e0008 */
[----:B------:R-:W-:Y:S01]  /*2000*/  IMAD.IADD R0, R0, 0x1, R3 ;  /* 0x0000000100007824 */ /* 0x000fe200078e0203 */
[----:B------:R-:W-:Y:S01]  /*2010*/  MOV R3, UR14 ;  /* 0x0000000e00037c02 */ /* 0x000fe20008000f00 */
[----:B------:R-:W-:Y:S02]  /*2020*/  IMAD.U32 R21, RZ, RZ, UR14 ;  /* 0x0000000eff157e24 */ /* 0x000fe4000f8e00ff */
[----:B--2---:R-:W-:Y:S01]  /*2030*/  IMAD.U32 R23, RZ, RZ, UR14 ;  /* 0x0000000eff177e24 */ /* 0x004fe2000f8e00ff */
[----:B------:R-:W-:Y:S01]  /*2040*/  VIMNMX.U32 R0, PT, PT, R0, UR14, !PT ;  /* 0x0000000e00007c48 */ /* 0x000fe2000ffe0000 */
[----:B------:R-:W-:-:S04]  /*2050*/  IMAD.WIDE.U32 R8, R3, 0x4, R8 ;  /* 0x0000000403087825 */ /* 0x000fc800078e0008 */
[----:B------:R-:W-:-:S04]  /*2060*/  IMAD.WIDE.U32 R10, R21, 0x4, R10 ;  /* 0x00000004150a7825 */ /* 0x000fc800078e000a */
[----:B------:R-:W-:-:S04]  /*2070*/  IMAD.WIDE.U32 R30, R23, 0x4, R30 ;  /* 0x00000004171e7825 */ /* 0x000fc800078e001e */
[----:B------:R-:W-:Y:S02]  /*2080*/  VIADD R0, R0, -UR14 ;  /* 0x8000000e00007c36 */ /* 0x000fe40008000000 */
[----:B---3--:R-:W-:-:S05]  /*2090*/  @P0 FFMA.FTZ R17, R13, -UR12, R6 ;  /* 0x8000000c0d110c23 */ /* 0x008fca0008010006 */
[----:B------:R0:W-:Y:S02]  /*20a0*/  @P0 STG.E desc[UR10][R14.64], R17 ;  /* 0x000000110e000986 */ /* 0x0001e4000c10190a */
.L_x_6084:
[----:B------:R-:W-:Y:S01]  /*20b0*/  IMAD.HI.U32 R19, R19, R0, RZ ;  /* 0x0000000013137227 */ /* 0x000fe200078e00ff */
[----:B------:R-:W-:Y:S01]  /*20c0*/  ISETP.NE.U32.AND P1, PT, R5, RZ, PT ;  /* 0x000000ff0500720c */ /* 0x000fe20003f25070 */
[----:B------:R-:W-:Y:S03]  /*20d0*/  BSSY.RECONVERGENT B0, `(.L_x_6085) ;  /* 0x000001a000007945 */ /* 0x000fe60003800200 */
[----:B------:R-:W-:-:S05]  /*20e0*/  IADD3 R19, PT, PT, -R19, RZ, RZ ;  /* 0x000000ff13137210 */ /* 0x000fca0007ffe1ff */
[----:B------:R-:W-:-:S05]  /*20f0*/  IMAD R2, R5, R19, R0 ;  /* 0x0000001305027224 */ /* 0x000fca00078e0200 */
[----:B------:R-:W-:-:S13]  /*2100*/  ISETP.GE.U32.AND P0, PT, R2, R5, PT ;  /* 0x000000050200720c */ /* 0x000fda0003f06070 */
[----:B------:R-:W-:-:S05]  /*2110*/  @P0 IMAD.IADD R2, R2, 0x1, -R5 ;  /* 0x0000000102020824 */ /* 0x000fca00078e0a05 */
[----:B------:R-:W-:-:S13]  /*2120*/  ISETP.GE.U32.AND P0, PT, R2, R5, PT ;  /* 0x000000050200720c */ /* 0x000fda0003f06070 */
[----:B------:R-:W-:Y:S01]  /*2130*/  @P0 IMAD.IADD R2, R2, 0x1, -R5 ;  /* 0x0000000102020824 */ /* 0x000fe200078e0a05 */
[----:B------:R-:W-:-:S05]  /*2140*/  @!P1 LOP3.LUT R2, RZ, R5, RZ, 0x33, !PT ;  /* 0x00000005ff029212 */ /* 0x000fca00078e33ff */
[----:B------:R-:W-:-:S05]  /*2150*/  IMAD.IADD R19, R0, 0x1, -R2 ;  /* 0x0000000100137824 */ /* 0x000fca00078e0a02 */
[-C--:B------:R-:W-:Y:S02]  /*2160*/  ISETP.GE.AND P0, PT, R4, R19.reuse, PT ;  /* 0x000000130400720c */ /* 0x080fe40003f06270 */
[----:B0-----:R-:W-:-:S11]  /*2170*/  IADD3 R17, PT, PT, R26, R19, RZ ;  /* 0x000000131a117210 */ /* 0x001fd60007ffe0ff */
[----:B------:R-:W-:Y:S05]  /*2180*/  @P0 BRA `(.L_x_6086) ;  /* 0x0000000000380947 */ /* 0x000fea0003800000 */
.L_x_6087:
[----:B------:R-:W-:-:S04]  /*2190*/  IMAD.WIDE R12, R26, 0x10, R30 ;  /* 0x000000101a0c7825 */ /* 0x000fc800078e021e */
[----:B------:R-:W-:Y:S02]  /*21a0*/  IMAD.WIDE R2, R26, 0x10, R10 ;  /* 0x000000101a027825 */ /* 0x000fe400078e020a */
[----:B------:R-:W3:Y:S04]  /*21b0*/  LDG.E.128 R12, desc[UR10][R12.64] ;  /* 0x0000000a0c0c7981 */ /* 0x000ee8000c1e1d00 */
[----:B------:R-:W3:Y:S02]  /*21c0*/  LDG.E.128 R4, desc[UR10][R2.64] ;  /* 0x0000000a02047981 */ /* 0x000ee4000c1e1d00 */
[----:B---3--:R-:W-:Y:S01]  /*21d0*/  FFMA.FTZ R6, R6, -UR12, R14 ;  /* 0x8000000c06067c23 */ /* 0x008fe2000801000e */
[----:B------:R-:W-:Y:S01]  /*21e0*/  FFMA.FTZ R7, R7, -UR12, R15 ;  /* 0x8000000c07077c23 */ /* 0x000fe2000801000f */
[----:B------:R-:W-:Y:S01]  /*21f0*/  FFMA.FTZ R4, R4, -UR12, R12 ;  /* 0x8000000c04047c23 */ /* 0x000fe2000801000c */
[----:B------:R-:W-:Y:S01]  /*2200*/  FFMA.FTZ R5, R5, -UR12, R13 ;  /* 0x8000000c05057c23 */ /* 0x000fe2000801000d */
[----:B------:R-:W-:-:S04]  /*2210*/  IMAD.WIDE R14, R26, 0x10, R8 ;  /* 0x000000101a0e7825 */ /* 0x000fc800078e0208 */
[----:B------:R-:W-:Y:S01]  /*2220*/  VIADD R26, R26, UR14 ;  /* 0x0000000e1a1a7c36 */ /* 0x000fe20008000000 */
[----:B------:R0:W-:Y:S03]  /*2230*/  STG.E.128 desc[UR10][R14.64], R4 ;  /* 0x000000040e007986 */ /* 0x0001e6000c101d0a */
[----:B------:R-:W-:-:S05]  /*2240*/  IMAD.SHL.U32 R16, R26, 0x4, RZ ;  /* 0x000000041a107824 */ /* 0x000fca00078e00ff */
[----:B------:R-:W-:-:S13]  /*2250*/  ISETP.GE.AND P0, PT, R16, R19, PT ;  /* 0x000000131000720c */ /* 0x000fda0003f06270 */
[----:B0-----:R-:W-:Y:S05]  /*2260*/  @!P0 BRA `(.L_x_6087) ;  /* 0xfffffffc00c88947 */ /* 0x001fea000383ffff */
.L_x_6086:
[----:B------:R-:W-:Y:S05]  /*2270*/  BSYNC.RECONVERGENT B0 ;  /* 0x0000000000007941 */ /* 0x000fea0003800200 */
.L_x_6085:
[----:B------:R-:W-:-:S13]  /*2280*/  ISETP.GE.AND P0, PT, R17, R0, PT ;  /* 0x000000001100720c */ /* 0x000fda0003f06270 */
[----:B------:R-:W-:Y:S05]  /*2290*/  @P0 EXIT ;  /* 0x000000000000094d */ /* 0x000fea0003800000 */
.L_x_6088:
[----:B------:R-:W-:-:S04]  /*22a0*/  IMAD.WIDE R2, R17, 0x4, R30 ;  /* 0x0000000411027825 */ /* 0x000fc800078e021e */
[C---:B------:R-:W-:Y:S02]  /*22b0*/  IMAD.WIDE R4, R17.reuse, 0x4, R10 ;  /* 0x0000000411047825 */ /* 0x040fe400078e020a */
[----:B------:R-:W3:Y:S04]  /*22c0*/  LDG.E R2, desc[UR10][R2.64] ;  /* 0x0000000a02027981 */ /* 0x000ee8000c1e1900 */
[----:B------:R-:W3:Y:S01]  /*22d0*/  LDG.E R5, desc[UR10][R4.64] ;  /* 0x0000000a04057981 */ /* 0x000ee2000c1e1900 */
[----:B0-----:R-:W-:-:S04]  /*22e0*/  IMAD.WIDE R6, R17, 0x4, R8 ;  /* 0x0000000411067825 */ /* 0x001fc800078e0208 */
[----:B------:R-:W-:-:S05]  /*22f0*/  VIADD R17, R17, UR14 ;  /* 0x0000000e11117c36 */ /* 0x000fca0008000000 */
[----:B------:R-:W-:Y:S01]  /*2300*/  ISETP.GE.AND P0, PT, R17, R0, PT ;  /* 0x000000001100720c */ /* 0x000fe20003f06270 */
[----:B---3--:R-:W-:-:S05]  /*2310*/  FFMA.FTZ R13, R5, -UR12, R2 ;  /* 0x8000000c050d7c23 */ /* 0x008fca0008010002 */
[----:B------:R0:W-:Y:S07]  /*2320*/  STG.E desc[UR10][R6.64], R13 ;  /* 0x0000000d06007986 */ /* 0x0001ee000c10190a */
[----:B------:R-:W-:Y:S05]  /*2330*/  @!P0 BRA `(.L_x_6088) ;  /* 0xfffffffc00d88947 */ /* 0x000fea000383ffff */
[----:B------:R-:W-:Y:S05]  /*2340*/  EXIT ;  /* 0x000000000000794d */ /* 0x000fea0003800000 */
.L_x_6083:
[----:B------:R-:W-:-:S04]  /*2350*/  ISETP.NE.U32.AND P0, PT, R3, RZ, PT ;  /* 0x000000ff0300720c */ /* 0x000fc80003f05070 */
[----:B------:R-:W-:-:S13]  /*2360*/  ISETP.NE.AND.EX P0, PT, RZ, RZ, PT, P0 ;  /* 0x000000ffff00720c */ /* 0x000fda0003f05300 */
[----:B------:R-:W-:Y:S05]  /*2370*/  @!P0 BRA `(.L_x_6089) ;  /* 0x0000000000788947 */ /* 0x000fea0003800000 */
[C---:B------:R-:W-:Y:S02]  /*2380*/  ISETP.GT.U32.AND P0, PT, R3.reuse, R26, PT ;  /* 0x0000001a0300720c */ /* 0x040fe40003f04070 */
[C---:B------:R-:W-:Y:S02]  /*2390*/  SHF.L.U32 R21, R3.reuse, 0x2, RZ ;  /* 0x0000000203157819 */ /* 0x040fe400000006ff */
[----:B------:R-:W-:Y:S02]  /*23a0*/  ISETP.GT.U32.AND.EX P0, PT, RZ, RZ, PT, P0 ;  /* 0x000000ffff00720c */ /* 0x000fe40003f04100 */
[----:B-1----:R-:W-:Y:S02]  /*23b0*/  SHF.L.U64.HI R19, R3, 0x2, RZ ;  /* 0x0000000203137819 */ /* 0x002fe400000102ff */
[-C--:B------:R-:W-:Y:S02]  /*23c0*/  IADD3 R30, P2, PT, R30, -R21.reuse, RZ ;  /* 0x800000151e1e7210 */ /* 0x080fe40007f5e0ff */
[----:B------:R-:W-:-:S03]  /*23d0*/  IADD3 R10, P1, PT, R10, -R21, RZ ;  /* 0x800000150a0a7210 */ /* 0x000fc60007f3e0ff */
[--C-:B------:R-:W-:Y:S02]  /*23e0*/  IMAD.X R31, R31, 0x1, ~R19.reuse, P2 ;  /* 0x000000011f1f7824 */ /* 0x100fe400010e0e13 */
[----:B------:R-:W-:Y:S02]  /*23f0*/  IMAD.X R11, R11, 0x1, ~R19, P1 ;  /* 0x000000010b0b7824 */ /* 0x000fe400008e0e13 */
[C---:B------:R-:W-:Y:S01]  /*2400*/  @!P0 IMAD.SHL.U32 R17, R26.reuse, 0x4, RZ ;  /* 0x000000041a118824 */ /* 0x040fe200078e00ff */
[----:B------:R-:W-:-:S04]  /*2410*/  @!P0 SHF.L.U64.HI R7, R26, 0x2, RZ ;  /* 0x000000021a078819 */ /* 0x000fc800000102ff */
[C---:B------:R-:W-:Y:S02]  /*2420*/  @!P0 IADD3 R14, P2, PT, R17.reuse, R10, RZ ;  /* 0x0000000a110e8210 */ /* 0x040fe40007f5e0ff */
[----:B------:R-:W-:-:S03]  /*2430*/  @!P0 IADD3 R4, P1, PT, R17, R30, RZ ;  /* 0x0000001e11048210 */ /* 0x000fc60007f3e0ff */
[C---:B------:R-:W-:Y:S01]  /*2440*/  @!P0 IMAD.X R15, R7.reuse, 0x1, R11, P2 ;  /* 0x00000001070f8824 */ /* 0x040fe200010e060b */
[----:B------:R-:W-:-:S05]  /*2450*/  @!P0 IADD3.X R5, PT, PT, R7, R31, RZ, P1, !PT ;  /* 0x0000001f07058210 */ /* 0x000fca0000ffe4ff */
[----:B------:R0:W3:Y:S04]  /*2460*/  @!P0 LDG.E R4, desc[UR10][R4.64] ;  /* 0x0000000a04048981 */ /* 0x0000e8000c1e1900 */
[----:B------:R-:W3:Y:S01]  /*2470*/  @!P0 LDG.E R15, desc[UR10][R14.64] ;  /* 0x0000000a0e0f8981 */ /* 0x000ee2000c1e1900 */
[----:B------:R-:W-:-:S05]  /*2480*/  IADD3 R8, P1, PT, R8, -R21, RZ ;  /* 0x8000001508087210 */ /* 0x000fca0007f3e0ff */
[----:B------:R-:W-:Y:S01]  /*2490*/  IMAD.X R9, R9, 0x1, ~R19, P1 ;  /* 0x0000000109097824 */ /* 0x000fe200008e0e13 */
[----:B------:R-:W-:Y:S01]  /*24a0*/  @!P0 IADD3 R16, P1, PT, R17, R8, RZ ;  /* 0x0000000811108210 */ /* 0x000fe20007f3e0ff */
[----:B0-----:R-:W-:Y:S01]  /*24b0*/  IMAD.U32 R5, RZ, RZ, UR14 ;  /* 0x0000000eff057e24 */ /* 0x001fe2000f8e00ff */
[----:B------:R-:W-:-:S03]  /*24c0*/  MOV R19, UR14 ;  /* 0x0000000e00137c02 */ /* 0x000fc60008000f00 */
[----:B------:R-:W-:Y:S02]  /*24d0*/  @!P0 IMAD.X R17, R7, 0x1, R9, P1 ;  /* 0x0000000107118824 */ /* 0x000fe400008e0609 */
[----:B------:R-:W-:-:S04]  /*24e0*/  IMAD.WIDE.U32 R30, R5, 0x4, R30 ;  /* 0x00000004051e7825 */ /* 0x000fc800078e001e */
[----:B------:R-:W-:-:S04]  /*24f0*/  IMAD.WIDE.U32 R8, R19, 0x4, R8 ;  /* 0x0000000413087825 */ /* 0x000fc800078e0008 */
[----:B---3--:R-:W-:-:S05]  /*2500*/  @!P0 FFMA.FTZ R7, R15, -UR12, R4 ;  /* 0x8000000c0f078c23 */ /* 0x008fca0008010004 */
[----:B------:R0:W-:Y:S01]  /*2510*/  @!P0 STG.E desc[UR10][R16.64], R7 ;  /* 0x0000000710008986 */ /* 0x0001e2000c10190a */
[----:B------:R-:W-:Y:S01]  /*2520*/  IADD3 R6, P0, P1, R12, -UR14, R3 ;  /* 0x8000000e0c067c10 */ /* 0x000fe2000f91e003 */
[----:B------:R-:W-:-:S03]  /*2530*/  IMAD.U32 R3, RZ, RZ, UR14 ;  /* 0x0000000eff037e24 */ /* 0x000fc6000f8e00ff */
[----:B------:R-:W-:Y:S01]  /*2540*/  IADD3.X R5, PT, PT, R13, -0x1, RZ, P0, P1 ;  /* 0xffffffff0d057810 */ /* 0x000fe200007e24ff */
[----:B------:R-:W-:-:S08]  /*2550*/  IMAD.WIDE.U32 R10, R3, 0x4, R10 ;  /* 0x00000004030a7825 */ /* 0x000fd000078e000a */
.L_x_6089:
[----:B------:R-:W-:Y:S01]  /*2560*/  ISETP.NE.AND.EX P0, PT, R5, RZ, PT, !PT ;  /* 0x000000ff0500720c */ /* 0x000fe20003f053f0 */
[----:B------:R-:W-:-:S12]  /*2570*/  USHF.L.U32 UR7, UR14, 0x2, URZ ;  /* 0x000000020e077899 */ /* 0x000fd800080006ff */
[----:B------:R-:W-:Y:S05]  /*2580*/  @P0 BRA `(.L_x_6090) ;  /* 0x00000000004c0947 */ /* 0x000fea0003800000 */
[----:B-1----:R-:W1:Y:S01]  /*2590*/  I2F.U32.RP R4, UR7 ;  /* 0x0000000700047d06 */ /* 0x002e620008209000 */
[----:B0-----:R-:W-:Y:S01]  /*25a0*/  IADD3 R7, PT, PT, RZ, -UR7, RZ ;  /* 0x80000007ff077c10 */ /* 0x001fe2000fffe0ff */
[----:B------:R-:W-:Y:S01]  /*25b0*/  IMAD.MOV.U32 R21, RZ, RZ, RZ ;  /* 0x000000ffff157224 */ /* 0x000fe200078e00ff */
[----:B------:R-:W-:-:S05]  /*25c0*/  ISETP.NE.U32.AND P1, PT, RZ, UR7, PT ;  /* 0x00000007ff007c0c */ /* 0x000fca000bf25070 */
[----:B-1----:R-:W0:Y:S02]  /*25d0*/  MUFU.RCP R4, R4 ;  /* 0x0000000400047308 */ /* 0x002e240000001000 */
[----:B0-----:R-:W-:-:S06]  /*25e0*/  VIADD R2, R4, 0xffffffe ;  /* 0x0ffffffe04027836 */ /* 0x001fcc0000000000 */
        /* <DEDUP_REMOVED lines=13> */
.L_x_6090:
[----:B------:R-:W-:Y:S01]  /*26c0*/  IMAD.MOV.U32 R32, RZ, RZ, R6 ;  /* 0x000000ffff207224 */ /* 0x000fe200078e0006 */
[----:B-1----:R-:W-:Y:S01]  /*26d0*/  MOV R4, 0x2710 ;  /* 0x0000271000047802 */ /* 0x002fe20000000f00 */
[----:B------:R-:W-:Y:S01]  /*26e0*/  IMAD.MOV.U32 R27, RZ, RZ, R5 ;  /* 0x000000ffff1b7224 */ /* 0x000fe200078e0005 */
[----:B------:R-:W-:-:S06]  /*26f0*/  UMOV UR4, UR7 ;  /* 0x0000000700047c82 */ /* 0x000fcc0008000000 */
[----:B0-2---:R-:W-:Y:S05]  /*2700*/  CALL.REL.NOINC `($__internal_33_$__cuda_sm20_rem_u64) ;  /* 0x0000002c00c47944 */ /* 0x005fea0003c00000 */
[----:B------:R-:W-:Y:S01]  /*2710*/  MOV R20, R16 ;  /* 0x0000001000147202 */ /* 0x000fe20000000f00 */
[----:B------:R-:W-:-:S07]  /*2720*/  IMAD.MOV.U32 R21, RZ, RZ, R17 ;  /* 0x000000ffff157224 */ /* 0x000fce00078e0011 */
.L_x_6091:
[----:B------:R-:W-:Y:S01]  /*2730*/  IADD3 R7, P0, PT, R6, -R20, RZ ;  /* 0x8000001406077210 */ /* 0x000fe20007f1e0ff */
[C---:B------:R-:W-:Y:S01]  /*2740*/  IMAD.SHL.U32 R0, R26.reuse, 0x4, RZ ;  /* 0x000000041a007824 */ /* 0x040fe200078e00ff */
[----:B------:R-:W-:Y:S01]  /*2750*/  SHF.L.U64.HI R2, R26, 0x2, RZ ;  /* 0x000000021a027819 */ /* 0x000fe200000102ff */
[----:B------:R-:W-:Y:S01]  /*2760*/  BSSY.RECONVERGENT B0, `(.L_x_6092) ;  /* 0x0000025000007945 */ /* 0x000fe20003800200 */
[----:B------:R-:W-:Y:S01]  /*2770*/  IADD3 R3, P2, PT, R7, R26, RZ ;  /* 0x0000001a07037210 */ /* 0x000fe20007f5e0ff */
[----:B--2---:R-:W-:Y:S01]  /*2780*/  IMAD.X R23, R5, 0x1, ~R21, P0 ;  /* 0x0000000105177824 */ /* 0x004fe200000e0e15 */
[----:B------:R-:W-:Y:S02]  /*2790*/  ISETP.GE.U32.AND P1, PT, R0, R7, PT ;  /* 0x000000070000720c */ /* 0x000fe40003f26070 */
[----:B------:R-:W-:Y:S02]  /*27a0*/  ISETP.GE.U32.AND P0, PT, R3, R6, PT ;  /* 0x000000060300720c */ /* 0x000fe40003f06070 */
[----:B------:R-:W-:-:S02]  /*27b0*/  ISETP.GE.AND.EX P1, PT, R2, R23, PT, P1 ;  /* 0x000000170200720c */ /* 0x000fc40003f26310 */
[----:B------:R-:W-:-:S04]  /*27c0*/  IADD3.X R22, PT, PT, RZ, R23, RZ, P2, !PT ;  /* 0x00000017ff167210 */ /* 0x000fc800017fe4ff */
[----:B------:R-:W-:-:S07]  /*27d0*/  ISETP.GE.AND.EX P0, PT, R22, R5, PT, P0 ;  /* 0x000000051600720c */ /* 0x000fce0003f06300 */
[----:B------:R-:W-:Y:S06]  /*27e0*/  @P1 BRA `(.L_x_6093) ;  /* 0x0000000000701947 */ /* 0x000fec0003800000 */
[C---:B------:R-:W-:Y:S01]  /*27f0*/  SHF.L.U64.HI R29, R26.reuse, 0x4, RZ ;  /* 0x000000041a1d7819 */ /* 0x040fe200000102ff */
[----:B------:R-:W-:Y:S02]  /*2800*/  IMAD.SHL.U32 R27, R26, 0x10, RZ ;  /* 0x000000101a1b7824 */ /* 0x000fe400078e00ff */
[----:B------:R-:W-:Y:S02]  /*2810*/  IMAD.MOV.U32 R33, RZ, RZ, R26 ;  /* 0x000000ffff217224 */ /* 0x000fe400078e001a */
[----:B------:R-:W-:-:S07]  /*2820*/  IMAD.MOV.U32 R4, RZ, RZ, RZ ;  /* 0x000000ffff047224 */ /* 0x000fce00078e00ff */
.L_x_6094:
[-C--:B------:R-:W-:Y:S02]  /*2830*/  IADD3 R16, P2, PT, R30, R27.reuse, RZ ;  /* 0x0000001b1e107210 */ /* 0x080fe40007f5e0ff */
[----:B------:R-:W-:-:S03]  /*2840*/  IADD3 R34, P1, PT, R10, R27, RZ ;  /* 0x0000001b0a227210 */ /* 0x000fc60007f3e0ff */
[----:B------:R-:W-:Y:S01]  /*2850*/  IMAD.X R17, R31, 0x1, R29, P2 ;  /* 0x000000011f117824 */ /* 0x000fe200010e061d */
[----:B------:R-:W-:-:S05]  /*2860*/  IADD3.X R35, PT, PT, R11, R29, RZ, P1, !PT ;  /* 0x0000001d0b237210 */ /* 0x000fca0000ffe4ff */
[----:B------:R-:W2:Y:S04]  /*2870*/  LDG.E.128 R12, desc[UR10][R34.64] ;  /* 0x0000000a220c7981 */ /* 0x000ea8000c1e1d00 */
[----:B------:R-:W2:Y:S01]  /*2880*/  LDG.E.128 R16, desc[UR10][R16.64] ;  /* 0x0000000a10107981 */ /* 0x000ea2000c1e1d00 */
[----:B------:R-:W-:Y:S01]  /*2890*/  IADD3 R24, P1, PT, R8, R27, RZ ;  /* 0x0000001b08187210 */ /* 0x000fe20007f3e0ff */
[----:B------:R-:W-:-:S04]  /*28a0*/  IMAD.MOV.U32 R28, RZ, RZ, R27 ;  /* 0x000000ffff1c7224 */ /* 0x000fc800078e001b */
[----:B------:R-:W-:Y:S01]  /*28b0*/  IMAD.X R25, R9, 0x1, R29, P1 ;  /* 0x0000000109197824 */ /* 0x000fe200008e061d */
[----:B------:R-:W-:-:S04]  /*28c0*/  IADD3 R33, P1, PT, R33, UR14, RZ ;  /* 0x0000000e21217c10 */ /* 0x000fc8000ff3e0ff */
[----:B------:R-:W-:Y:S01]  /*28d0*/  IADD3.X R4, PT, PT, RZ, R4, RZ, P1, !PT ;  /* 0x00000004ff047210 */ /* 0x000fe20000ffe4ff */
[----:B--2---:R-:W-:Y:S01]  /*28e0*/  FFMA.FTZ R12, R12, -UR12, R16 ;  /* 0x8000000c0c0c7c23 */ /* 0x004fe20008010010 */
[----:B------:R-:W-:Y:S01]  /*28f0*/  FFMA.FTZ R13, R13, -UR12, R17 ;  /* 0x8000000c0d0d7c23 */ /* 0x000fe20008010011 */
[----:B------:R-:W-:Y:S01]  /*2900*/  FFMA.FTZ R14, R14, -UR12, R18 ;  /* 0x8000000c0e0e7c23 */ /* 0x000fe20008010012 */
[----:B------:R-:W-:Y:S01]  /*2910*/  FFMA.FTZ R15, R15, -UR12, R19 ;  /* 0x8000000c0f0f7c23 */ /* 0x000fe20008010013 */
[C---:B------:R-:W-:Y:S01]  /*2920*/  IMAD.SHL.U32 R18, R33.reuse, 0x4, RZ ;  /* 0x0000000421127824 */ /* 0x040fe200078e00ff */
[----:B------:R-:W-:Y:S01]  /*2930*/  SHF.L.U64.HI R16, R33, 0x2, R4 ;  /* 0x0000000221107819 */ /* 0x000fe20000010204 */
[----:B------:R-:W-:Y:S02]  /*2940*/  IMAD.U32 R17, RZ, RZ, UR14 ;  /* 0x0000000eff117e24 */ /* 0x000fe4000f8e00ff */
[----:B------:R0:W-:Y:S01]  /*2950*/  STG.E.128 desc[UR10][R24.64], R12 ;  /* 0x0000000c18007986 */ /* 0x0001e2000c101d0a */
[----:B------:R-:W-:Y:S01]  /*2960*/  ISETP.GE.U32.AND P1, PT, R18, R7, PT ;  /* 0x000000071200720c */ /* 0x000fe20003f26070 */
[----:B------:R-:W-:-:S03]  /*2970*/  IMAD.WIDE.U32 R28, R17, 0x10, R28 ;  /* 0x00000010111c7825 */ /* 0x000fc600078e001c */
[----:B------:R-:W-:Y:S01]  /*2980*/  ISETP.GE.AND.EX P1, PT, R16, R23, PT, P1 ;  /* 0x000000171000720c */ /* 0x000fe20003f26310 */
[----:B------:R-:W-:-:S12]  /*2990*/  IMAD.MOV.U32 R27, RZ, RZ, R28 ;  /* 0x000000ffff1b7224 */ /* 0x000fd800078e001c */
[----:B0-----:R-:W-:Y:S05]  /*29a0*/  @!P1 BRA `(.L_x_6094) ;  /* 0xfffffffc00a09947 */ /* 0x001fea000383ffff */
.L_x_6093:
[----:B------:R-:W-:Y:S05]  /*29b0*/  BSYNC.RECONVERGENT B0 ;  /* 0x0000000000007941 */ /* 0x000fea0003800200 */
.L_x_6092:
[----:B------:R-:W-:Y:S05]  /*29c0*/  @P0 EXIT ;  /* 0x000000000000094d */ /* 0x000fea0003800000 */
        /* <DEDUP_REMOVED lines=27> */
[----:B------:R-:W-:-:S04]  /*2b80*/  IMAD.HI.U32 R15, R15, R17, R14 ;  /* 0x000000110f0f7227 */ /* 0x000fc800078e000e */
[----:B------:R-:W-:Y:S02]  /*2b90*/  IMAD.MOV.U32 R17, RZ, RZ, RZ ;  /* 0x000000ffff117224 */ /* 0x000fe400078e00ff */
[----:B------:R-:W-:-:S04]  /*2ba0*/  IMAD.HI.U32 R16, R15, R12, RZ ;  /* 0x0000000c0f107227 */ /* 0x000fc800078e00ff */
[----:B------:R-:W-:-:S04]  /*2bb0*/  IMAD.MOV R4, RZ, RZ, -R16 ;  /* 0x000000ffff047224 */ /* 0x000fc800078e0a10 */
[----:B------:R-:W-:-:S05]  /*2bc0*/  IMAD R4, R4, UR14, R12 ;  /* 0x0000000e04047c24 */ /* 0x000fca000f8e020c */
[----:B------:R-:W-:-:S13]  /*2bd0*/  ISETP.GE.U32.AND P0, PT, R4, UR14, PT ;  /* 0x0000000e04007c0c */ /* 0x000fda000bf06070 */
[----:B------:R-:W-:Y:S02]  /*2be0*/  @P0 VIADD R4, R4, -UR14 ;  /* 0x8000000e04040c36 */ /* 0x000fe40008000000 */
[----:B------:R-:W-:-:S03]  /*2bf0*/  @P0 VIADD R16, R16, 0x1 ;  /* 0x0000000110100836 */ /* 0x000fc60000000000 */
[----:B------:R-:W-:-:S13]  /*2c00*/  ISETP.GE.U32.AND P1, PT, R4, UR14, PT ;  /* 0x0000000e04007c0c */ /* 0x000fda000bf26070 */
[----:B------:R-:W-:Y:S02]  /*2c10*/  @P1 IADD3 R16, PT, PT, R16, 0x1, RZ ;  /* 0x0000000110101810 */ /* 0x000fe40007ffe0ff */
[----:B------:R-:W-:Y:S01]  /*2c20*/  @!P2 LOP3.LUT R16, RZ, UR14, RZ, 0x33, !PT ;  /* 0x0000000eff10ac12 */ /* 0x000fe2000f8e33ff */
[----:B------:R-:W-:Y:S06]  /*2c30*/  BRA `(.L_x_6097) ;  /* 0x0000000000147947 */ /* 0x000fec0003800000 */
.L_x_6096:
[----:B------:R-:W-:Y:S01]  /*2c40*/  IMAD.MOV.U32 R16, RZ, RZ, R12 ;  /* 0x000000ffff107224 */ /* 0x000fe200078e000c */
[----:B------:R-:W-:Y:S01]  /*2c50*/  MOV R4, 0x2c80 ;  /* 0x00002c8000047802 */ /* 0x000fe20000000f00 */
[----:B------:R-:W-:-:S07]  /*2c60*/  IMAD.U32 R12, RZ, RZ, UR14 ;  /* 0x0000000eff0c7e24 */ /* 0x000fce000f8e00ff */
[----:B------:R-:W-:Y:S05]  /*2c70*/  CALL.REL.NOINC `($__internal_32_$__cuda_sm20_div_u64) ;  /* 0x0000002400447944 */ /* 0x000fea0003c00000 */
[----:B------:R-:W-:-:S07]  /*2c80*/  MOV R16, R12 ;  /* 0x0000000c00107202 */ /* 0x000fce0000000f00 */
.L_x_6097:
[----:B------:R-:W-:Y:S05]  /*2c90*/  BSYNC.RECONVERGENT B0 ;  /* 0x0000000000007941 */ /* 0x000fea0003800200 */
.L_x_6095:
[----:B------:R-:W-:Y:S01]  /*2ca0*/  IADD3 R7, P1, PT, R16, R7, RZ ;  /* 0x0000000710077210 */ /* 0x000fe20007f3e0ff */
[----:B------:R-:W-:Y:S03]  /*2cb0*/  BSSY.RECONVERGENT B0, `(.L_x_6098) ;  /* 0x000003e000007945 */ /* 0x000fe60003800200 */
[----:B------:R-:W-:-:S04]  /*2cc0*/  LOP3.LUT R3, R7, 0x3, RZ, 0xc0, !PT ;  /* 0x0000000307037812 */ /* 0x000fc800078ec0ff */
[----:B------:R-:W-:Y:S01]  /*2cd0*/  ISETP.NE.U32.AND P0, PT, R3, 0x3, PT ;  /* 0x000000030300780c */ /* 0x000fe20003f05070 */
[----:B------:R-:W-:-:S03]  /*2ce0*/  IMAD.X R3, RZ, RZ, R17, P1 ;  /* 0x000000ffff037224 */ /* 0x000fc600008e0611 */
[----:B------:R-:W-:-:S13]  /*2cf0*/  ISETP.NE.AND.EX P0, PT, RZ, RZ, PT, P0 ;  /* 0x000000ffff00720c */ /* 0x000fda0003f05300 */
[----:B------:R-:W-:Y:S05]  /*2d00*/  @!P0 BRA `(.L_x_6099) ;  /* 0x0000000000e08947 */ /* 0x000fea0003800000 */
[----:B------:R-:W-:-:S13]  /*2d10*/  ISETP.NE.AND.EX P0, PT, R5, RZ, PT, !PT ;  /* 0x000000ff0500720c */ /* 0x000fda0003f053f0 */
[----:B------:R-:W-:Y:S05]  /*2d20*/  @P0 BRA `(.L_x_6100) ;  /* 0x0000000000500947 */ /* 0x000fea0003800000 */
        /* <DEDUP_REMOVED lines=20> */
.L_x_6100:
[----:B------:R-:W-:Y:S01]  /*2e70*/  IMAD.MOV.U32 R16, RZ, RZ, R6 ;  /* 0x000000ffff107224 */ /* 0x000fe200078e0006 */
[----:B------:R-:W-:Y:S01]  /*2e80*/  MOV R12, UR7 ;  /* 0x00000007000c7c02 */ /* 0x000fe20008000f00 */
[----:B------:R-:W-:Y:S01]  /*2e90*/  IMAD.MOV.U32 R14, RZ, RZ, R5 ;  /* 0x000000ffff0e7224 */ /* 0x000fe200078e0005 */
[----:B------:R-:W-:-:S07]  /*2ea0*/  MOV R4, 0x2ec0 ;  /* 0x00002ec000047802 */ /* 0x000fce0000000f00 */
[----:B------:R-:W-:Y:S05]  /*2eb0*/  CALL.REL.NOINC `($__internal_32_$__cuda_sm20_div_u64) ;  /* 0x0000002000b47944 */ /* 0x000fea0003c00000 */
[----:B------:R-:W-:-:S07]  /*2ec0*/  IMAD.MOV.U32 R16, RZ, RZ, R12 ;  /* 0x000000ffff107224 */ /* 0x000fce00078e000c */
.L_x_6101:
[----:B------:R-:W-:Y:S02]  /*2ed0*/  VIADD R4, R7, 0x1 ;  /* 0x0000000107047836 */ /* 0x000fe40000000000 */
[----:B------:R-:W-:-:S03]  /*2ee0*/  IMAD.WIDE.U32 R14, R16, UR14, RZ ;  /* 0x0000000e100e7c25 */ /* 0x000fc6000f8e00ff */
[----:B------:R-:W-:Y:S01]  /*2ef0*/  LOP3.LUT R4, R4, 0x3, RZ, 0xc0, !PT ;  /* 0x0000000304047812 */ /* 0x000fe200078ec0ff */
[----:B------:R-:W-:Y:S01]  /*2f00*/  IMAD R25, R17, UR14, RZ ;  /* 0x0000000e11197c24 */ /* 0x000fe2000f8e02ff */
[----:B------:R-:W-:Y:S02]  /*2f10*/  LEA R23, P0, R14, R0, 0x4 ;  /* 0x000000000e177211 */ /* 0x000fe400078020ff */
[----:B------:R-:W-:Y:S01]  /*2f20*/  IADD3 R0, P1, PT, RZ, -R4, RZ ;  /* 0x80000004ff007210 */ /* 0x000fe20007f3e0ff */
[----:B------:R-:W-:-:S05]  /*2f30*/  IMAD.IADD R25, R15, 0x1, R25 ;  /* 0x000000010f197824 */ /* 0x000fca00078e0219 */
[----:B------:R-:W-:Y:S02]  /*2f40*/  LEA.HI.X R25, R14, R2, R25, 0x4, P0 ;  /* 0x000000020e197211 */ /* 0x000fe400000f2419 */
[----:B------:R-:W-:-:S07]  /*2f50*/  IADD3.X R2, PT, PT, RZ, -0x1, RZ, P1, !PT ;  /* 0xffffffffff027810 */ /* 0x000fce0000ffe4ff */
.L_x_6102:
[-C--:B------:R-:W-:Y:S02]  /*2f60*/  IADD3 R16, P1, PT, R10, R23.reuse, RZ ;  /* 0x000000170a107210 */ /* 0x080fe40007f3e0ff */
[----:B------:R-:W-:-:S03]  /*2f70*/  IADD3 R14, P0, PT, R30, R23, RZ ;  /* 0x000000171e0e7210 */ /* 0x000fc60007f1e0ff */
[--C-:B------:R-:W-:Y:S02]  /*2f80*/  IMAD.X R17, R11, 0x1, R25.reuse, P1 ;  /* 0x000000010b117824 */ /* 0x100fe400008e0619 */
[----:B------:R-:W-:-:S04]  /*2f90*/  IMAD.X R15, R31, 0x1, R25, P0 ;  /* 0x000000011f0f7824 */ /* 0x000fc800000e0619 */
[----:B------:R-:W2:Y:S04]  /*2fa0*/  LDG.E R17, desc[UR10][R16.64] ;  /* 0x0000000a10117981 */ /* 0x000ea8000c1e1900 */
[----:B------:R-:W2:Y:S01]  /*2fb0*/  LDG.E R14, desc[UR10][R14.64] ;  /* 0x0000000a0e0e7981 */ /* 0x000ea2000c1e1900 */
[----:B0-----:R-:W-:-:S05]  /*2fc0*/  IADD3 R18, P0, PT, R8, R23, RZ ;  /* 0x0000001708127210 */ /* 0x001fca0007f1e0ff */
[----:B------:R-:W-:Y:S01]  /*2fd0*/  IMAD.X R19, R9, 0x1, R25, P0 ;  /* 0x0000000109137824 */ /* 0x000fe200000e0619 */
[----:B------:R-:W-:-:S04]  /*2fe0*/  IADD3 R0, P0, PT, R0, 0x1, RZ ;  /* 0x0000000100007810 */ /* 0x000fc80007f1e0ff */
[----:B------:R-:W-:Y:S02]  /*2ff0*/  IADD3.X R2, PT, PT, RZ, R2, RZ, P0, !PT ;  /* 0x00000002ff027210 */ /* 0x000fe400007fe4ff */
[----:B------:R-:W-:-:S04]  /*3000*/  ISETP.NE.U32.AND P0, PT, R0, RZ, PT ;  /* 0x000000ff0000720c */ /* 0x000fc80003f05070 */
[----:B------:R-:W-:Y:S02]  /*3010*/  ISETP.NE.AND.EX P0, PT, R2, RZ, PT, P0 ;  /* 0x000000ff0200720c */ /* 0x000fe40003f05300 */
[----:B------:R-:W-:Y:S02]  /*3020*/  IADD3 R13, P1, PT, R13, UR14, RZ ;  /* 0x0000000e0d0d7c10 */ /* 0x000fe4000ff3e0ff */
[----:B------:R-:W-:-:S03]  /*3030*/  IADD3 R23, P2, PT, R23, UR7, RZ ;  /* 0x0000000717177c10 */ /* 0x000fc6000ff5e0ff */
[----:B------:R-:W-:Y:S02]  /*3040*/  IMAD.X R22, RZ, RZ, R22, P1 ;  /* 0x000000ffff167224 */ /* 0x000fe400008e0616 */
[----:B------:R-:W-:Y:S02]  /*3050*/  IMAD.X R25, RZ, RZ, R25, P2 ;  /* 0x000000ffff197224 */ /* 0x000fe400010e0619 */
[----:B--2---:R-:W-:-:S05]  /*3060*/  FFMA.FTZ R21, R17, -UR12, R14 ;  /* 0x8000000c11157c23 */ /* 0x004fca000801000e */
[----:B------:R0:W-:Y:S01]  /*3070*/  STG.E desc[UR10][R18.64], R21 ;  /* 0x0000001512007986 */ /* 0x0001e2000c10190a */
[----:B------:R-:W-:Y:S05]  /*3080*/  @P0 BRA `(.L_x_6102) ;  /* 0xfffffffc00b40947 */ /* 0x000fea000383ffff */
.L_x_6099:
[----:B------:R-:W-:Y:S05]  /*3090*/  BSYNC.RECONVERGENT B0 ;  /* 0x0000000000007941 */ /* 0x000fea0003800200 */
.L_x_6098:
[----:B------:R-:W-:-:S04]  /*30a0*/  ISETP.GE.U32.AND P0, PT, R7, 0x3, PT ;  /* 0x000000030700780c */ /* 0x000fc80003f06070 */
[----:B------:R-:W-:-:S13]  /*30b0*/  ISETP.GE.U32.AND.EX P0, PT, R3, RZ, PT, P0 ;  /* 0x000000ff0300720c */ /* 0x000fda0003f06100 */
[----:B------:R-:W-:Y:S05]  /*30c0*/  @!P0 EXIT ;  /* 0x000000000000894d */ /* 0x000fea0003800000 */
[----:B------:R-:W-:Y:S01]  /*30d0*/  IMAD.U32 R0, RZ, RZ, UR14 ;  /* 0x0000000eff007e24 */ /* 0x000fe2000f8e00ff */
[----:B------:R-:W-:-:S03]  /*30e0*/  MOV R3, UR14 ;  /* 0x0000000e00037c02 */ /* 0x000fc60008000f00 */
[----:B------:R-:W-:Y:S01]  /*30f0*/  IMAD.SHL.U32 R0, R0, 0x4, RZ ;  /* 0x0000000400007824 */ /* 0x000fe200078e00ff */
[----:B------:R-:W-:-:S07]  /*3100*/  SHF.R.U32.HI R3, RZ, 0x1e, R3 ;  /* 0x0000001eff037819 */ /* 0x000fce0000011603 */
.L_x_6103:
[C---:B--2---:R-:W-:Y:S01]  /*3110*/  IMAD.SHL.U32 R15, R13.reuse, 0x4, RZ ;  /* 0x000000040d0f7824 */ /* 0x044fe200078e00ff */
[----:B------:R-:W-:-:S04]  /*3120*/  SHF.L.U64.HI R17, R13, 0x2, R22 ;  /* 0x000000020d117819 */ /* 0x000fc80000010216 */
[-C--:B------:R-:W-:Y:S02]  /*3130*/  IADD3 R20, P0, PT, R30, R15.reuse, RZ ;  /* 0x0000000f1e147210 */ /* 0x080fe40007f1e0ff */
[----:B------:R-:W-:-:S03]  /*3140*/  IADD3 R24, P1, PT, R10, R15, RZ ;  /* 0x0000000f0a187210 */ /* 0x000fc60007f3e0ff */
[----:B0-----:R-:W-:Y:S01]  /*3150*/  IMAD.X R21, R31, 0x1, R17, P0 ;  /* 0x000000011f157824 */ /* 0x001fe200000e0611 */
[----:B------:R-:W-:-:S04]  /*3160*/  IADD3.X R25, PT, PT, R11, R17, RZ, P1, !PT ;  /* 0x000000110b197210 */ /* 0x000fc80000ffe4ff */
[----:B------:R-:W2:Y:S04]  /*3170*/  LDG.E R2, desc[UR10][R20.64] ;  /* 0x0000000a14027981 */ /* 0x000ea8000c1e1900 */
[----:B------:R-:W2:Y:S01]  /*3180*/  LDG.E R7, desc[UR10][R24.64] ;  /* 0x0000000a18077981 */ /* 0x000ea2000c1e1900 */
[----:B------:R-:W-:Y:S02]  /*3190*/  IADD3 R14, P0, PT, R8, R15, RZ ;  /* 0x0000000f080e7210 */ /* 0x000fe40007f1e0ff */
[C---:B------:R-:W-:Y:S02]  /*31a0*/  IADD3 R18, P1, PT, R0.reuse, R20, RZ ;  /* 0x0000001400127210 */ /* 0x040fe40007f3e0ff */
[----:B------:R-:W-:Y:S01]  /*31b0*/  IADD3 R16, P2, PT, R0, R24, RZ ;  /* 0x0000001800107210 */ /* 0x000fe20007f5e0ff */
[----:B------:R-:W-:-:S02]  /*31c0*/  IMAD.X R15, R9, 0x1, R17, P0 ;  /* 0x00000001090f7824 */ /* 0x000fc400000e0611 */
[C---:B------:R-:W-:Y:S02]  /*31d0*/  IMAD.X R19, R3.reuse, 0x1, R21, P1 ;  /* 0x0000000103137824 */ /* 0x040fe400008e0615 */
[----:B------:R-:W-:Y:S02]  /*31e0*/  IMAD.X R17, R3, 0x1, R25, P2 ;  /* 0x0000000103117824 */ /* 0x000fe400010e0619 */
[----:B--2---:R-:W-:-:S05]  /*31f0*/  FFMA.FTZ R7, R7, -UR12, R2 ;  /* 0x8000000c07077c23 */ /* 0x004fca0008010002 */
[----:B------:R0:W-:Y:S04]  /*3200*/  STG.E desc[UR10][R14.64], R7 ;  /* 0x000000070e007986 */ /* 0x0001e8000c10190a */
[----:B------:R-:W2:Y:S04]  /*3210*/  LDG.E R2, desc[UR10][R18.64] ;  /* 0x0000000a12027981 */ /* 0x000ea8000c1e1900 */
[----:B------:R-:W2:Y:S01]  /*3220*/  LDG.E R23, desc[UR10][R16.64] ;  /* 0x0000000a10177981 */ /* 0x000ea2000c1e1900 */
[C---:B------:R-:W-:Y:S02]  /*3230*/  IADD3 R24, P0, PT, R0.reuse, R14, RZ ;  /* 0x0000000e00187210 */ /* 0x040fe40007f1e0ff */
[----:B------:R-:W-:-:S02]  /*3240*/  IADD3 R26, P1, PT, R0, R18, RZ ;  /* 0x00000012001a7210 */ /* 0x000fc40007f3e0ff */
[----:B------:R-:W-:Y:S02]  /*3250*/  IADD3 R20, P2, PT, R0, R16, RZ ;  /* 0x0000001000147210 */ /* 0x000fe40007f5e0ff */
[C---:B------:R-:W-:Y:S01]  /*3260*/  IADD3.X R25, PT, PT, R3.reuse, R15, RZ, P0, !PT ;  /* 0x0000000f03197210 */ /* 0x040fe200007fe4ff */
[C---:B------:R-:W-:Y:S02]  /*3270*/  IMAD.X R27, R3.reuse, 0x1, R19, P1 ;  /* 0x00000001031b7824 */ /* 0x040fe400008e0613 */
[----:B------:R-:W-:Y:S02]  /*3280*/  IMAD.X R21, R3, 0x1, R17, P2 ;  /* 0x0000000103157824 */ /* 0x000fe400010e0611 */
[----:B--2---:R-:W-:-:S05]  /*3290*/  FFMA.FTZ R23, R23, -UR12, R2 ;  /* 0x8000000c17177c23 */ /* 0x004fca0008010002 */
[----:B------:R1:W-:Y:S04]  /*32a0*/  STG.E desc[UR10][R24.64], R23 ;  /* 0x0000001718007986 */ /* 0x0003e8000c10190a */
[----:B------:R-:W2:Y:S04]  /*32b0*/  LDG.E R2, desc[UR10][R26.64] ;  /* 0x0000000a1a027981 */ /* 0x000ea8000c1e1900 */
[----:B0-----:R-:W2:Y:S01]  /*32c0*/  LDG.E R7, desc[UR10][R20.64] ;  /* 0x0000000a14077981 */ /* 0x001ea2000c1e1900 */
[C---:B------:R-:W-:Y:S02]  /*32d0*/  IADD3 R14, P0, PT, R0.reuse, R24, RZ ;  /* 0x00000018000e7210 */ /* 0x040fe40007f1e0ff */
[----:B------:R-:W-:-:S02]  /*32e0*/  IADD3 R18, P2, PT, R0, R20, RZ ;  /* 0x0000001400127210 */ /* 0x000fc40007f5e0ff */
[----:B------:R-:W-:Y:S01]  /*32f0*/  IADD3 R16, P1, PT, R0, R26, RZ ;  /* 0x0000001a00107210 */ /* 0x000fe20007f3e0ff */
[C---:B------:R-:W-:Y:S02]  /*3300*/  IMAD.X R15, R3.reuse, 0x1, R25, P0 ;  /* 0x00000001030f7824 */ /* 0x040fe400000e0619 */
[C---:B------:R-:W-:Y:S01]  /*3310*/  IMAD.X R19, R3.reuse, 0x1, R21, P2 ;  /* 0x0000000103137824 */ /* 0x040fe200010e0615 */
[----:B------:R-:W-:Y:S01]  /*3320*/  IADD3.X R17, PT, PT, R3, R27, RZ, P1, !PT ;  /* 0x0000001b03117210 */ /* 0x000fe20000ffe4ff */
[----:B--2---:R-:W-:-:S05]  /*3330*/  FFMA.FTZ R7, R7, -UR12, R2 ;  /* 0x8000000c07077c23 */ /* 0x004fca0008010002 */
[----:B------:R2:W-:Y:S04]  /*3340*/  STG.E desc[UR10][R14.64], R7 ;  /* 0x000000070e007986 */ /* 0x0005e8000c10190a */
[----:B------:R-:W1:Y:S04]  /*3350*/  LDG.E R16, desc[UR10][R16.64] ;  /* 0x0000000a10107981 */ /* 0x000e68000c1e1900 */
[----:B------:R-:W1:Y:S01]  /*3360*/  LDG.E R19, desc[UR10][R18.64] ;  /* 0x0000000a12137981 */ /* 0x000e62000c1e1900 */
[----:B------:R-:W-:-:S05]  /*3370*/  IADD3 R20, P0, PT, R0, R14, RZ ;  /* 0x0000000e00147210 */ /* 0x000fca0007f1e0ff */
[----:B------:R-:W-:Y:S01]  /*3380*/  IMAD.X R21, R3, 0x1, R15, P0 ;  /* 0x0000000103157824 */ /* 0x000fe200000e060f */
[----:B------:R-:W-:-:S05]  /*3390*/  IADD3 R13, P0, PT, R0, R13, RZ ;  /* 0x0000000d000d7210 */ /* 0x000fca0007f1e0ff */
[----:B------:R-:W-:Y:S01]  /*33a0*/  IMAD.X R22, R3, 0x1, R22, P0 ;  /* 0x0000000103167824 */ /* 0x000fe200000e0616 */
[----:B------:R-:W-:-:S04]  /*33b0*/  ISETP.GE.U32.AND P0, PT, R13, R6, PT ;  /* 0x000000060d00720c */ /* 0x000fc80003f06070 */
[----:B------:R-:W-:Y:S01]  /*33c0*/  ISETP.GE.AND.EX P0, PT, R22, R5, PT, P0 ;  /* 0x000000051600720c */ /* 0x000fe20003f06300 */
[----:B-1----:R-:W-:-:S05]  /*33d0*/  FFMA.FTZ R23, R19, -UR12, R16 ;  /* 0x8000000c13177c23 */ /* 0x002fca0008010010 */
[----:B------:R2:W-:Y:S07]  /*33e0*/  STG.E desc[UR10][R20.64], R23 ;  /* 0x0000001714007986 */ /* 0x0005ee000c10190a */
[----:B------:R-:W-:Y:S05]  /*33f0*/  @!P0 BRA `(.L_x_6103) ;  /* 0xfffffffc00448947 */ /* 0x000fea000383ffff */
[----:B------:R-:W-:Y:S05]  /*3400*/  EXIT ;  /* 0x000000000000794d */ /* 0x000fea0003800000 */
.L_x_6082:
[----:B------:R-:W0:Y:S02]  /*3410*/  LDCU.64 UR8, c[0x0][0x398] ;  /* 0x00007300ff0877ac */ /* 0x000e240008000a00 */
[----:B0-----:R-:W-:-:S04]  /*3420*/  UISETP.GT.U32.AND UP0, UPT, UR8, 0x7ffffffe, UPT ;  /* 0x7ffffffe0800788c */ /* 0x001fc8000bf04070 */
[----:B------:R-:W-:-:S09]  /*3430*/  UISETP.GT.AND.EX UP0, UPT, UR9, URZ, UPT, UP0 ;  /* 0x000000ff0900728c */ /* 0x000fd2000bf04300 */
[----:B------:R-:W-:Y:S05]  /*3440*/  BRA.U UP0, `(.L_x_6104) ;  /* 0x00000005001c7547 */ /* 0x000fea000b800000 */
[----:B-1----:R-:W-:Y:S01]  /*3450*/  MOV R4, UR14 ;  /* 0x0000000e00047c02 */ /* 0x002fe20008000f00 */
[----:B------:R-:W-:Y:S04]  /*3460*/  BSSY.RECONVERGENT B0, `(.L_x_6105) ;  /* 0x0000038000007945 */ /* 0x000fe80003800200 */
[----:B------:R-:W-:-:S04]  /*3470*/  IMAD.SHL.U32 R4, R4, 0x4, RZ ;  /* 0x0000000404047824 */ /* 0x000fc800078e00ff */
[----:B------:R-:W0:Y:S01]  /*3480*/  I2F.U32.RP R5, R4 ;  /* 0x0000000400057306 */ /* 0x000e220000209000 */
[----:B------:R-:W-:Y:S01]  /*3490*/  IMAD.MOV R7, RZ, RZ, -R4 ;  /* 0x000000ffff077224 */ /* 0x000fe200078e0a04 */
[----:B------:R-:W-:-:S06]  /*34a0*/  ISETP.NE.U32.AND P1, PT, R4, RZ, PT ;  /* 0x000000ff0400720c */ /* 0x000fcc0003f25070 */
[----:B0-----:R-:W0:Y:S02]  /*34b0*/  MUFU.RCP R5, R5 ;  /* 0x0000000500057308 */ /* 0x001e240000001000 */
[----:B0-----:R-:W-:-:S06]  /*34c0*/  VIADD R2, R5, 0xffffffe ;  /* 0x0ffffffe05027836 */ /* 0x001fcc0000000000 */
[----:B------:R0:W1:Y:S02]  /*34d0*/  F2I.FTZ.U32.TRUNC.NTZ R3, R2 ;  /* 0x0000000200037305 */ /* 0x000064000021f000 */
[----:B0-----:R-:W-:Y:S01]  /*34e0*/  MOV R2, RZ ;  /* 0x000000ff00027202 */ /* 0x001fe20000000f00 */
        /* <DEDUP_REMOVED lines=13> */
.L_x_6107:
[C---:B------:R-:W-:Y:S01]  /*35c0*/  IADD3 R17, PT, PT, R26.reuse, UR14, RZ ;  /* 0x0000000e1a117c10 */ /* 0x040fe2000fffe0ff */
        /* <DEDUP_REMOVED lines=8> */
[----:B------:R3:W2:Y:S02]  /*3650*/  LDG.E R22, desc[UR10][R22.64] ;  /* 0x0000000a16167981 */ /* 0x0006a4000c1e1900 */
        /* <DEDUP_REMOVED lines=9> */
[----:B------:R-:W-:-:S04]  /*36f0*/  IMAD.WIDE.U32 R16, R17, 0x4, R8 ;  /* 0x0000000411107825 */ /* 0x000fc800078e0008 */
[----:B------:R-:W-:-:S04]  /*3700*/  IMAD.WIDE.U32 R14, R15, 0x4, R8 ;  /* 0x000000040f0e7825 */ /* 0x000fc800078e0008 */
[----:B---3--:R-:W-:Y:S01]  /*3710*/  FFMA.FTZ R23, R18, -UR12, R21 ;  /* 0x8000000c12177c23 */ /* 0x008fe20008010015 */
[----:B------:R-:W-:-:S04]  /*3720*/  IMAD.WIDE.U32 R18, R26, 0x4, R8 ;  /* 0x000000041a127825 */ /* 0x000fc800078e0008 */
[----:B------:R-:W-:-:S04]  /*3730*/  IMAD.WIDE.U32 R20, R13, 0x4, R8 ;  /* 0x000000040d147825 */ /* 0x000fc800078e0008 */
[----:B--2---:R-:W-:Y:S01]  /*3740*/  FFMA.FTZ R27, R22, -UR12, R25 ;  /* 0x8000000c161b7c23 */ /* 0x004fe20008010019 */
[----:B------:R0:W-:Y:S01]  /*3750*/  STG.E desc[UR10][R18.64], R23 ;  /* 0x0000001712007986 */ /* 0x0001e2000c10190a */
[----:B------:R-:W-:Y:S02]  /*3760*/  VIADD R26, R13, UR14 ;  /* 0x0000000e0d1a7c36 */ /* 0x000fe40008000000 */
[----:B----4-:R-:W-:Y:S01]  /*3770*/  FFMA.FTZ R35, R28, -UR12, R33 ;  /* 0x8000000c1c237c23 */ /* 0x010fe20008010021 */
[----:B------:R0:W-:Y:S01]  /*3780*/  STG.E desc[UR10][R16.64], R27 ;  /* 0x0000001b10007986 */ /* 0x0001e2000c10190a */
[----:B-----5:R-:W-:-:S03]  /*3790*/  FFMA.FTZ R37, R6, -UR12, R5 ;  /* 0x8000000c06257c23 */ /* 0x020fc60008010005 */
[----:B------:R0:W-:Y:S04]  /*37a0*/  STG.E desc[UR10][R14.64], R35 ;  /* 0x000000230e007986 */ /* 0x0001e8000c10190a */
[----:B------:R0:W-:Y:S01]  /*37b0*/  STG.E desc[UR10][R20.64], R37 ;  /* 0x0000002514007986 */ /* 0x0001e2000c10190a */
[----:B------:R-:W-:-:S13]  /*37c0*/  ISETP.GE.AND P0, PT, R26, R3, PT ;  /* 0x000000031a00720c */ /* 0x000fda0003f06270 */
[----:B0-----:R-:W-:Y:S05]  /*37d0*/  @!P0 BRA `(.L_x_6107) ;  /* 0xfffffffc00788947 */ /* 0x001fea000383ffff */
.L_x_6106:
[----:B------:R-:W-:Y:S05]  /*37e0*/  BSYNC.RECONVERGENT B0 ;  /* 0x0000000000007941 */ /* 0x000fea0003800200 */
.L_x_6105:
[----:B------:R-:W-:-:S13]  /*37f0*/  ISETP.GE.AND P0, PT, R26, UR8, PT ;  /* 0x000000081a007c0c */ /* 0x000fda000bf06270 */
[----:B------:R-:W-:Y:S05]  /*3800*/  @P0 EXIT ;  /* 0x000000000000094d */ /* 0x000fea0003800000 */
.L_x_6108:
        /* <DEDUP_REMOVED lines=8> */
[----:B------:R0:W-:Y:S07]  /*3890*/  STG.E desc[UR10][R6.64], R13 ;  /* 0x0000000d06007986 */ /* 0x0001ee000c10190a */
[----:B------:R-:W-:Y:S05]  /*38a0*/  @!P0 BRA `(.L_x_6108) ;  /* 0xfffffffc00d88947 */ /* 0x000fea000383ffff */
[----:B------:R-:W-:Y:S05]  /*38b0*/  EXIT ;  /* 0x000000000000794d */ /* 0x000fea0003800000 */
.L_x_6104:
[----:B------:R-:W-:Y:S01]  /*38c0*/  USHF.L.U32 UR9, UR14, 0x2, URZ ;  /* 0x000000020e097899 */ /* 0x000fe200080006ff */
[----:B------:R-:W-:Y:S01]  /*38d0*/  BSSY.RECONVERGENT B0, `(.L_x_6109) ;  /* 0x00000da000007945 */ /* 0x000fe20003800200 */
[----:B------:R-:W-:Y:S01]  /*38e0*/  UMOV UR4, URZ ;  /* 0x000000ff00047c82 */ /* 0x000fe20008000000 */
[----:B------:R-:W0:Y:S01]  /*38f0*/  LDCU.64 UR16, c[0x0][0x390] ;  /* 0x00007200ff1077ac */ /* 0x000e220008000a00 */
[----:B------:R-:W-:Y:S01]  /*3900*/  IMAD.MOV.U32 R6, RZ, RZ, R26 ;  /* 0x000000ffff067224 */ /* 0x000fe200078e001a */
[----:B------:R-:W-:-:S04]  /*3910*/  UIADD3 UR7, UPT, UPT, URZ, -UR9, URZ ;  /* 0x80000009ff077290 */ /* 0x000fc8000fffe0ff */
[----:B------:R-:W3:Y:S01]  /*3920*/  I2F.U32.RP R2, UR9 ;  /* 0x0000000900027d06 */ /* 0x000ee20008209000 */
[----:B------:R-:W-:Y:S01]  /*3930*/  ULOP3.LUT UR13, URZ, UR9, URZ, 0x33, !UPT ;  /* 0x00000009ff0d7292 */ /* 0x000fe2000f8e33ff */
[----:B------:R-:W4:Y:S06]  /*3940*/  LDCU.128 UR20, c[0x0][0x380] ;  /* 0x00007000ff1477ac */ /* 0x000f2c0008000c00 */
[----:B---3--:R-:W3:Y:S02]  /*3950*/  MUFU.RCP R2, R2 ;  /* 0x0000000200027308 */ /* 0x008ee40000001000 */
[----:B---3--:R-:W-:-:S06]  /*3960*/  VIADD R3, R2, 0xffffffe ;  /* 0x0ffffffe02037836 */ /* 0x008fcc0000000000 */
[----:B------:R-:W3:Y:S02]  /*3970*/  F2I.FTZ.U32.TRUNC.NTZ R3, R3 ;  /* 0x0000000300037305 */ /* 0x000ee4000021f000 */
[----:B---3--:R-:W-:Y:S01]  /*3980*/  R2UR UR5, R3 ;  /* 0x00000000030572ca */ /* 0x008fe200000e0000 */
[----:B------:R-:W-:-:S12]  /*3990*/  HFMA2 R3, -RZ, RZ, 0, 0 ;  /* 0x00000000ff037431 */ /* 0x000fd800000001ff */
        /* <DEDUP_REMOVED lines=17> */
[----:B------:R-:W-:-:S13]  /*3ab0*/  ISETP.GT.AND.EX P0, PT, R2, RZ, PT, P0 ;  /* 0x000000ff0200720c */ /* 0x000fda0003f04300 */
[----:B0---4-:R-:W-:Y:S05]  /*3ac0*/  @!P0 BRA `(.L_x_6110) ;  /* 0x0000000800e88947 */ /* 0x011fea0003800000 */
[----:B------:R-:W-:Y:S01]  /*3ad0*/  IADD3 R6, P0, PT, R26, UR9, RZ ;  /* 0x000000091a067c10 */ /* 0x000fe2000ff1e0ff */
[----:B------:R-:W-:Y:S01]  /*3ae0*/  IMAD.MOV.U32 R5, RZ, RZ, RZ ;  /* 0x000000ffff057224 */ /* 0x000fe200078e00ff */
[----:B------:R-:W-:Y:S01]  /*3af0*/  BSSY.RECONVERGENT B1, `(.L_x_6111) ;  /* 0x000001e000017945 */ /* 0x000fe20003800200 */
[----:B------:R-:W-:Y:S01]  /*3b00*/  IMAD.U32 R2, RZ, RZ, UR8 ;  /* 0x00000008ff027e24 */ /* 0x000fe2000f8e00ff */
[C---:B------:R-:W-:Y:S01]  /*3b10*/  ISETP.LT.U32.AND P1, PT, R6.reuse, UR4, PT ;  /* 0x0000000406007c0c */ /* 0x040fe2000bf21070 */
[----:B------:R-:W-:Y:S01]  /*3b20*/  IMAD.X R3, RZ, RZ, R5, P0 ;  /* 0x000000ffff037224 */ /* 0x000fe200000e0605 */
[----:B------:R-:W-:-:S04]  /*3b30*/  ISETP.GE.U32.AND P0, PT, R6, UR4, PT ;  /* 0x0000000406007c0c */ /* 0x000fc8000bf06070 */
[----:B------:R-:W-:Y:S02]  /*3b40*/  ISETP.GT.U32.AND.EX P1, PT, R2, R3, PT, P1 ;  /* 0x000000030200720c */ /* 0x000fe40003f24110 */
[C---:B------:R-:W-:Y:S02]  /*3b50*/  ISETP.GE.U32.AND.EX P0, PT, R3.reuse, UR8, PT, P0 ;  /* 0x0000000803007c0c */ /* 0x040fe4000bf06100 */
[----:B------:R-:W-:Y:S02]  /*3b60*/  SEL R13, R6, UR4, !P1 ;  /* 0x00000004060d7c07 */ /* 0x000fe4000c800000 */
[----:B------:R-:W-:Y:S02]  /*3b70*/  SEL R2, RZ, 0x1, P0 ;  /* 0x00000001ff027807 */ /* 0x000fe40000000000 */
[----:B-1----:R-:W-:Y:S02]  /*3b80*/  SEL R4, R3, UR8, !P1 ;  /* 0x0000000803047c07 */ /* 0x002fe4000c800000 */
[----:B------:R-:W-:-:S04]  /*3b90*/  IADD3 R16, P0, P1, R13, -R6, -R2 ;  /* 0x800000060d107210 */ /* 0x000fc8000791e802 */
[----:B------:R-:W-:-:S04]  /*3ba0*/  IADD3.X R14, PT, PT, R4, -0x1, ~R3, P0, P1 ;  /* 0xffffffff040e7810 */ /* 0x000fc800007e2c03 */
[----:B------:R-:W-:-:S13]  /*3bb0*/  ISETP.NE.U32.AND P0, PT, R14, RZ, PT ;  /* 0x000000ff0e00720c */ /* 0x000fda0003f05070 */
[----:B------:R-:W-:Y:S05]  /*3bc0*/  @P0 BRA `(.L_x_6112) ;  /* 0x0000000000300947 */ /* 0x000fea0003800000 */
[----:B------:R-:W-:Y:S01]  /*3bd0*/  IMAD.HI.U32 R12, R16, UR7, RZ ;  /* 0x00000007100c7c27 */ /* 0x000fe2000f8e00ff */
[----:B------:R-:W-:-:S04]  /*3be0*/  MOV R13, RZ ;  /* 0x000000ff000d7202 */ /* 0x000fc80000000f00 */
[----:B------:R-:W-:-:S05]  /*3bf0*/  IADD3 R4, PT, PT, -R12, RZ, RZ ;  /* 0x000000ff0c047210 */ /* 0x000fca0007ffe1ff */
[----:B------:R-:W-:-:S05]  /*3c00*/  IMAD R4, R4, UR9, R16 ;  /* 0x0000000904047c24 */ /* 0x000fca000f8e0210 */
[----:B------:R-:W-:-:S13]  /*3c10*/  ISETP.GE.U32.AND P0, PT, R4, UR9, PT ;  /* 0x0000000904007c0c */ /* 0x000fda000bf06070 */
[----:B------:R-:W-:Y:S02]  /*3c20*/  @P0 VIADD R4, R4, -UR9 ;  /* 0x8000000904040c36 */ /* 0x000fe40008000000 */
[----:B------:R-:W-:Y:S01]  /*3c30*/  @P0 VIADD R12, R12, 0x1 ;  /* 0x000000010c0c0836 */ /* 0x000fe20000000000 */
[----:B------:R-:W-:Y:S02]  /*3c40*/  PLOP3.LUT P0, PT, PT, PT, UP0, 0x80, 0x8 ;  /* 0x000000000008781c */ /* 0x000fe40003f0f008 */
[----:B------:R-:W-:-:S13]  /*3c50*/  ISETP.GE.U32.AND P1, PT, R4, UR9, PT ;  /* 0x0000000904007c0c */ /* 0x000fda000bf26070 */
[----:B------:R-:W-:-:S05]  /*3c60*/  @P1 VIADD R12, R12, 0x1 ;  /* 0x000000010c0c1836 */ /* 0x000fca0000000000 */
[----:B------:R-:W-:Y:S01]  /*3c70*/  SEL R12, R12, UR13, P0 ;  /* 0x0000000d0c0c7c07 */ /* 0x000fe20008000000 */
[----:B------:R-:W-:Y:S06]  /*3c80*/  BRA `(.L_x_6113) ;  /* 0x0000000000107947 */ /* 0x000fec0003800000 */
.L_x_6112:
[----:B------:R-:W-:Y:S01]  /*3c90*/  IMAD.U32 R12, RZ, RZ, UR9 ;  /* 0x00000009ff0c7e24 */ /* 0x000fe2000f8e00ff */
[----:B------:R-:W-:-:S07]  /*3ca0*/  MOV R4, 0x3cc0 ;  /* 0x00003cc000047802 */ /* 0x000fce0000000f00 */
[----:B--2---:R-:W-:Y:S05]  /*3cb0*/  CALL.REL.NOINC `($__internal_32_$__cuda_sm20_div_u64) ;  /* 0x0000001400347944 */ /* 0x004fea0003c00000 */
[----:B------:R-:W-:-:S07]  /*3cc0*/  IMAD.MOV.U32 R13, RZ, RZ, R17 ;  /* 0x000000ffff0d7224 */ /* 0x000fce00078e0011 */
.L_x_6113:
[----:B------:R-:W-:Y:S05]  /*3cd0*/  BSYNC.RECONVERGENT B1 ;  /* 0x0000000000017941 */ /* 0x000fea0003800200 */
.L_x_6111:
[----:B------:R-:W-:Y:S01]  /*3ce0*/  IADD3 R2, P0, PT, R12, R2, RZ ;  /* 0x000000020c027210 */ /* 0x000fe20007f1e0ff */
[----:B------:R-:W-:Y:S03]  /*3cf0*/  BSSY.RECONVERGENT B1, `(.L_x_6114) ;  /* 0x0000034000017945 */ /* 0x000fe60003800200 */
[C---:B------:R-:W-:Y:S01]  /*3d00*/  LOP3.LUT R4, R2.reuse, 0x1, RZ, 0xc0, !PT ;  /* 0x0000000102047812 */ /* 0x040fe200078ec0ff */
[----:B------:R-:W-:Y:S01]  /*3d10*/  IMAD.X R12, RZ, RZ, R13, P0 ;  /* 0x000000ffff0c7224 */ /* 0x000fe200000e060d */
[----:B------:R-:W-:Y:S02]  /*3d20*/  ISETP.NE.U32.AND P1, PT, R2, RZ, PT ;  /* 0x000000ff0200720c */ /* 0x000fe40003f25070 */
[----:B------:R-:W-:Y:S02]  /*3d30*/  ISETP.NE.U32.AND P0, PT, R4, 0x1, PT ;  /* 0x000000010400780c */ /* 0x000fe40003f05070 */
[----:B------:R-:W-:-:S02]  /*3d40*/  ISETP.NE.AND.EX P1, PT, R12, RZ, PT, P1 ;  /* 0x000000ff0c00720c */ /* 0x000fc40003f25310 */
[----:B------:R-:W-:-:S13]  /*3d50*/  ISETP.NE.U32.AND.EX P0, PT, RZ, RZ, PT, P0 ;  /* 0x000000ffff00720c */ /* 0x000fda0003f05100 */
[----:B------:R-:W-:Y:S05]  /*3d60*/  @!P0 BRA `(.L_x_6115) ;  /* 0x0000000000b08947 */ /* 0x000fea0003800000 */
[C---:B------:R-:W-:Y:S01]  /*3d70*/  SHF.L.U32 R17, R26.reuse, 0x2, RZ ;  /* 0x000000021a117819 */ /* 0x040fe200000006ff */
[----:B------:R-:W-:Y:S01]  /*3d80*/  IMAD.U32 R13, RZ, RZ, UR14 ;  /* 0x0000000eff0d7e24 */ /* 0x000fe2000f8e00ff */
[----:B------:R-:W-:Y:S01]  /*3d90*/  SHF.L.U64.HI R15, R26, 0x2, R5 ;  /* 0x000000021a0f7819 */ /* 0x000fe20000010205 */
[----:B------:R-:W-:Y:S01]  /*3da0*/  IMAD.U32 R5, RZ, RZ, UR14 ;  /* 0x0000000eff057e24 */ /* 0x000fe2000f8e00ff */
[-C--:B------:R-:W-:Y:S01]  /*3db0*/  IADD3 R26, P0, PT, R10, R17.reuse, RZ ;  /* 0x000000110a1a7210 */ /* 0x080fe20007f1e0ff */
[----:B------:R-:W-:Y:S01]  /*3dc0*/  IMAD.U32 R19, RZ, RZ, UR14 ;  /* 0x0000000eff137e24 */ /* 0x000fe2000f8e00ff */
[----:B------:R-:W-:Y:S02]  /*3dd0*/  IADD3 R22, P2, PT, R30, R17, RZ ;  /* 0x000000111e167210 */ /* 0x000fe40007f5e0ff */
[----:B------:R-:W-:Y:S01]  /*3de0*/  MOV R21, UR14 ;  /* 0x0000000e00157c02 */ /* 0x000fe20008000f00 */
[--C-:B------:R-:W-:Y:S01]  /*3df0*/  IMAD.X R27, R11, 0x1, R15.reuse, P0 ;  /* 0x000000010b1b7824 */ /* 0x100fe200000e060f */
[----:B------:R-:W-:Y:S01]  /*3e00*/  MOV R11, UR14 ;  /* 0x0000000e000b7c02 */ /* 0x000fe20008000f00 */
[----:B--2---:R-:W-:-:S02]  /*3e10*/  IMAD.X R23, R31, 0x1, R15, P2 ;  /* 0x000000011f177824 */ /* 0x004fc400010e060f */
[----:B------:R-:W-:Y:S01]  /*3e20*/  IMAD.U32 R31, RZ, RZ, UR14 ;  /* 0x0000000eff1f7e24 */ /* 0x000fe2000f8e00ff */
[----:B------:R0:W2:Y:S01]  /*3e30*/  LDG.E R2, desc[UR10][R26.64] ;  /* 0x0000000a1a027981 */ /* 0x0000a2000c1e1900 */
[----:B------:R-:W-:-:S03]  /*3e40*/  IMAD.WIDE R10, R11, 0x4, R22 ;  /* 0x000000040b0a7825 */ /* 0x000fc600078e0216 */
[----:B------:R-:W2:Y:S01]  /*3e50*/  LDG.E R23, desc[UR10][R22.64] ;  /* 0x0000000a16177981 */ /* 0x000ea2000c1e1900 */
[----:B------:R-:W-:-:S04]  /*3e60*/  IMAD.WIDE R30, R31, 0x4, R26 ;  /* 0x000000041f1e7825 */ /* 0x000fc800078e021a */
[----:B------:R-:W-:Y:S02]  /*3e70*/  IMAD.WIDE R12, R13, 0x4, R10 ;  /* 0x000000040d0c7825 */ /* 0x000fe400078e020a */
[----:B------:R-:W3:Y:S02]  /*3e80*/  LDG.E R11, desc[UR10][R10.64] ;  /* 0x0000000a0a0b7981 */ /* 0x000ee4000c1e1900 */
[----:B------:R-:W-:Y:S02]  /*3e90*/  IMAD.WIDE R4, R5, 0x4, R30 ;  /* 0x0000000405047825 */ /* 0x000fe400078e021e */
[----:B------:R-:W3:Y:S02]  /*3ea0*/  LDG.E R30, desc[UR10][R30.64] ;  /* 0x0000000a1e1e7981 */ /* 0x000ee4000c1e1900 */
[----:B------:R-:W-:Y:S02]  /*3eb0*/  IMAD.WIDE R20, R21, 0x4, R12 ;  /* 0x0000000415147825 */ /* 0x000fe400078e020c */
[----:B------:R-:W4:Y:S02]  /*3ec0*/  LDG.E R13, desc[UR10][R12.64] ;  /* 0x0000000a0c0d7981 */ /* 0x000f24000c1e1900 */
[----:B------:R-:W-:-:S02]  /*3ed0*/  IMAD.WIDE R18, R19, 0x4, R4 ;  /* 0x0000000413127825 */ /* 0x000fc400078e0204 */
[----:B------:R1:W4:Y:S04]  /*3ee0*/  LDG.E R4, desc[UR10][R4.64] ;  /* 0x0000000a04047981 */ /* 0x000328000c1e1900 */
[----:B------:R-:W5:Y:S04]  /*3ef0*/  LDG.E R18, desc[UR10][R18.64] ;  /* 0x0000000a12127981 */ /* 0x000f68000c1e1900 */
[----:B------:R-:W5:Y:S01]  /*3f00*/  LDG.E R21, desc[UR10][R20.64] ;  /* 0x0000000a14157981 */ /* 0x000f62000c1e1900 */
[----:B------:R-:W-:Y:S01]  /*3f10*/  IADD3 R8, P0, PT, R8, R17, RZ ;  /* 0x0000001108087210 */ /* 0x000fe20007f1e0ff */
[----:B------:R-:W-:-:S04]  /*3f20*/  IMAD.U32 R17, RZ, RZ, UR14 ;  /* 0x0000000eff117e24 */ /* 0x000fc8000f8e00ff */
[----:B------:R-:W-:Y:S02]  /*3f30*/  IMAD.X R9, R9, 0x1, R15, P0 ;  /* 0x0000000109097824 */ /* 0x000fe400000e060f */
[----:B------:R-:W-:Y:S02]  /*3f40*/  IMAD.U32 R15, RZ, RZ, UR14 ;  /* 0x0000000eff0f7e24 */ /* 0x000fe4000f8e00ff */
[----:B------:R-:W-:Y:S01]  /*3f50*/  IMAD.WIDE R16, R17, 0x4, R8 ;  /* 0x0000000411107825 */ /* 0x000fe200078e0208 */
[----:B0-----:R-:W-:-:S03]  /*3f60*/  MOV R27, UR14 ;  /* 0x0000000e001b7c02 */ /* 0x001fc60008000f00 */
[----:B------:R-:W-:-:S04]  /*3f70*/  IMAD.WIDE R14, R15, 0x4, R16 ;  /* 0x000000040f0e7825 */ /* 0x000fc800078e0210 */
[----:B------:R-:W-:Y:S02]  /*3f80*/  IMAD.MOV.U32 R26, RZ, RZ, R6 ;  /* 0x000000ffff1a7224 */ /* 0x000fe400078e0006 */
[----:B-1----:R-:W-:Y:S02]  /*3f90*/  IMAD.MOV.U32 R5, RZ, RZ, R3 ;  /* 0x000000ffff057224 */ /* 0x002fe400078e0003 */
[----:B--2---:R-:W-:-:S05]  /*3fa0*/  FFMA.FTZ R23, R2, -UR12, R23 ;  /* 0x8000000c02177c23 */ /* 0x004fca0008010017 */
[----:B------:R0:W-:Y:S01]  /*3fb0*/  STG.E desc[UR10][R8.64], R23 ;  /* 0x0000001708007986 */ /* 0x0001e2000c10190a */
[----:B---3--:R-:W-:Y:S01]  /*3fc0*/  FFMA.FTZ R25, R30, -UR12, R11 ;  /* 0x8000000c1e197c23 */ /* 0x008fe2000801000b */
[----:B------:R-:W-:-:S04]  /*3fd0*/  IMAD.WIDE R10, R27, 0x4, R14 ;  /* 0x000000041b0a7825 */ /* 0x000fc800078e020e */
[----:B----4-:R-:W-:Y:S01]  /*3fe0*/  FFMA.FTZ R13, R4, -UR12, R13 ;  /* 0x8000000c040d7c23 */ /* 0x010fe2000801000d */
[----:B------:R0:W-:Y:S01]  /*3ff0*/  STG.E desc[UR10][R16.64], R25 ;  /* 0x0000001910007986 */ /* 0x0001e2000c10190a */
[----:B-----5:R-:W-:-:S03]  /*4000*/  FFMA.FTZ R21, R18, -UR12, R21 ;  /* 0x8000000c12157c23 */ /* 0x020fc60008010015 */
[----:B------:R0:W-:Y:S04]  /*4010*/  STG.E desc[UR10][R14.64], R13 ;  /* 0x0000000d0e007986 */ /* 0x0001e8000c10190a */
[----:B------:R0:W-:Y:S02]  /*4020*/  STG.E desc[UR10][R10.64], R21 ;  /* 0x000000150a007986 */ /* 0x0001e4000c10190a */
.L_x_6115:
[----:B------:R-:W-:Y:S05]  /*4030*/  BSYNC.RECONVERGENT B1 ;  /* 0x0000000000017941 */ /* 0x000fea0003800200 */
.L_x_6114:
[----:B------:R-:W-:Y:S05]  /*4040*/  @!P1 BRA `(.L_x_6110) ;  /* 0x0000000400889947 */ /* 0x000fea0003800000 */
[C---:B------:R-:W-:Y:S01]  /*4050*/  IMAD.SHL.U32 R3, R26.reuse, 0x4, RZ ;  /* 0x000000041a037824 */ /* 0x040fe200078e00ff */
[--C-:B------:R-:W-:Y:S02]  /*4060*/  SHF.L.U64.HI R29, R26, 0x2, R5.reuse ;  /* 0x000000021a1d7819 */ /* 0x100fe40000010205 */
[----:B------:R-:W-:Y:S02]  /*4070*/  MOV R6, R26 ;  /* 0x0000001a00067202 */ /* 0x000fe40000000f00 */
[----:B------:R-:W-:Y:S01]  /*4080*/  LEA R2, P0, R28, R3, 0x2 ;  /* 0x000000031c027211 */ /* 0x000fe200078010ff */
[----:B------:R-:W-:-:S03]  /*4090*/  IMAD.MOV.U32 R3, RZ, RZ, R5 ;  /* 0x000000ffff037224 */ /* 0x000fc600078e0005 */
[----:B------:R-:W-:-:S09]  /*40a0*/  LEA.HI.X R29, R28, R29, R0, 0x2, P0 ;  /* 0x0000001d1c1d7211 */ /* 0x000fd200000f1400 */
.L_x_6116:
[C---:B------:R-:W-:Y:S02]  /*40b0*/  IADD3 R12, P1, PT, R2.reuse, UR16, RZ ;  /* 0x00000010020c7c10 */ /* 0x040fe4000ff3e0ff */
[----:B------:R-:W-:Y:S02]  /*40c0*/  IADD3 R4, P0, PT, R2, UR22, RZ ;  /* 0x0000001602047c10 */ /* 0x000fe4000ff1e0ff */
[C---:B0-----:R-:W-:Y:S02]  /*40d0*/  IADD3.X R13, PT, PT, R29.reuse, UR17, RZ, P1, !PT ;  /* 0x000000111d0d7c10 */ /* 0x041fe40008ffe4ff */
[----:B------:R-:W-:Y:S02]  /*40e0*/  IADD3 R16, P1, PT, R12, UR9, RZ ;  /* 0x000000090c107c10 */ /* 0x000fe4000ff3e0ff */
[----:B------:R-:W-:Y:S01]  /*40f0*/  IADD3.X R5, PT, PT, R29, UR23, RZ, P0, !PT ;  /* 0x000000171d057c10 */ /* 0x000fe200087fe4ff */
[----:B--2---:R-:W2:Y:S01]  /*4100*/  LDG.E R23, desc[UR10][R12.64] ;  /* 0x0000000a0c177981 */ /* 0x004ea2000c1e1900 */
[----:B------:R-:W-:Y:S01]  /*4110*/  IADD3 R14, P0, PT, R4, UR9, RZ ;  /* 0x00000009040e7c10 */ /* 0x000fe2000ff1e0ff */
[----:B------:R-:W-:Y:S01]  /*4120*/  IMAD.X R17, RZ, RZ, R13, P1 ;  /* 0x000000ffff117224 */ /* 0x000fe200008e060d */
[----:B------:R-:W-:Y:S01]  /*4130*/  IADD3 R20, P1, PT, R16, UR9, RZ ;  /* 0x0000000910147c10 */ /* 0x000fe2000ff3e0ff */
[----:B------:R-:W2:Y:S02]  /*4140*/  LDG.E R0, desc[UR10][R4.64] ;  /* 0x0000000a04007981 */ /* 0x000ea4000c1e1900 */
[----:B------:R-:W-:Y:S01]  /*4150*/  IMAD.X R15, RZ, RZ, R5, P0 ;  /* 0x000000ffff0f7224 */ /* 0x000fe200000e0605 */
[----:B------:R-:W-:Y:S01]  /*4160*/  IADD3 R18, P0, PT, R14, UR9, RZ ;  /* 0x000000090e127c10 */ /* 0x000fe2000ff1e0ff */
[----:B------:R-:W-:Y:S01]  /*4170*/  IMAD.X R21, RZ, RZ, R17, P1 ;  /* 0x000000ffff157224 */ /* 0x000fe200008e0611 */
[----:B------:R-:W-:Y:S01]  /*4180*/  IADD3 R8, P1, PT, R20, UR9, RZ ;  /* 0x0000000914087c10 */ /* 0x000fe2000ff3e0ff */
[----:B------:R-:W3:Y:S01]  /*4190*/  LDG.E R25, desc[UR10][R16.64] ;  /* 0x0000000a10197981 */ /* 0x000ee2000c1e1900 */
[----:B------:R-:W-:-:S02]  /*41a0*/  IADD3.X R19, PT, PT, RZ, R15, RZ, P0, !PT ;  /* 0x0000000fff137210 */ /* 0x000fc400007fe4ff */
[----:B------:R-:W-:Y:S01]  /*41b0*/  IADD3 R10, P0, PT, R18, UR9, RZ ;  /* 0x00000009120a7c10 */ /* 0x000fe2000ff1e0ff */
[----:B------:R-:W-:Y:S01]  /*41c0*/  IMAD.X R9, RZ, RZ, R21, P1 ;  /* 0x000000ffff097224 */ /* 0x000fe200008e0615 */
[----:B------:R0:W3:Y:S03]  /*41d0*/  LDG.E R22, desc[UR10][R14.64] ;  /* 0x0000000a0e167981 */ /* 0x0000e6000c1e1900 */
[----:B------:R-:W-:Y:S01]  /*41e0*/  IMAD.X R11, RZ, RZ, R19, P0 ;  /* 0x000000ffff0b7224 */ /* 0x000fe200000e0613 */
[----:B------:R1:W4:Y:S04]  /*41f0*/  LDG.E R4, desc[UR10][R18.64] ;  /* 0x0000000a12047981 */ /* 0x000328000c1e1900 */
[----:B------:R5:W4:Y:S04]  /*4200*/  LDG.E R21, desc[UR10][R20.64] ;  /* 0x0000000a14157981 */ /* 0x000b28000c1e1900 */
[----:B------:R-:W4:Y:S04]  /*4210*/  LDG.E R5, desc[UR10][R10.64] ;  /* 0x0000000a0a057981 */ /* 0x000f28000c1e1900 */
[----:B------:R-:W4:Y:S01]  /*4220*/  LDG.E R26, desc[UR10][R8.64] ;  /* 0x0000000a081a7981 */ /* 0x000f22000c1e1900 */
[----:B0-----:R-:W-:-:S04]  /*4230*/  IADD3 R14, P0, PT, R2, UR20, RZ ;  /* 0x00000014020e7c10 */ /* 0x001fc8000ff1e0ff */
[----:B------:R-:W-:Y:S02]  /*4240*/  IADD3.X R15, PT, PT, R29, UR21, RZ, P0, !PT ;  /* 0x000000151d0f7c10 */ /* 0x000fe400087fe4ff */
[----:B------:R-:W-:-:S04]  /*4250*/  IADD3 R12, P0, PT, R14, UR9, RZ ;  /* 0x000000090e0c7c10 */ /* 0x000fc8000ff1e0ff */
[----:B------:R-:W-:Y:S02]  /*4260*/  IADD3.X R13, PT, PT, RZ, R15, RZ, P0, !PT ;  /* 0x0000000fff0d7210 */ /* 0x000fe400007fe4ff */
[----:B------:R-:W-:-:S05]  /*4270*/  IADD3 R16, P0, PT, R12, UR9, RZ ;  /* 0x000000090c107c10 */ /* 0x000fca000ff1e0ff */
[----:B------:R-:W-:Y:S01]  /*4280*/  IMAD.X R17, RZ, RZ, R13, P0 ;  /* 0x000000ffff117224 */ /* 0x000fe200000e060d */
[----:B-1----:R-:W-:-:S05]  /*4290*/  IADD3 R18, P1, PT, R10, UR9, RZ ;  /* 0x000000090a127c10 */ /* 0x002fca000ff3e0ff */
[----:B------:R-:W-:Y:S01]  /*42a0*/  IMAD.X R19, RZ, RZ, R11, P1 ;  /* 0x000000ffff137224 */ /* 0x000fe200008e060b */
[----:B-----5:R-:W-:Y:S01]  /*42b0*/  IADD3 R20, P1, PT, R18, UR9, RZ ;  /* 0x0000000912147c10 */ /* 0x020fe2000ff3e0ff */
[----:B--2---:R-:W-:-:S05]  /*42c0*/  FFMA.FTZ R23, R0, -UR12, R23 ;  /* 0x8000000c00177c23 */ /* 0x004fca0008010017 */
[----:B------:R0:W-:Y:S01]  /*42d0*/  STG.E desc[UR10][R14.64], R23 ;  /* 0x000000170e007986 */ /* 0x0001e2000c10190a */
[----:B---3--:R-:W-:Y:S01]  /*42e0*/  FFMA.FTZ R25, R22, -UR12, R25 ;  /* 0x8000000c16197c23 */ /* 0x008fe20008010019 */
[----:B----4-:R-:W-:Y:S01]  /*42f0*/  FFMA.FTZ R27, R4, -UR12, R21 ;  /* 0x8000000c041b7c23 */ /* 0x010fe20008010015 */
[----:B------:R-:W-:Y:S01]  /*4300*/  IADD3 R4, P0, PT, R16, UR9, RZ ;  /* 0x0000000910047c10 */ /* 0x000fe2000ff1e0ff */
[----:B------:R-:W-:-:S04]  /*4310*/  FFMA.FTZ R31, R5, -UR12, R26 ;  /* 0x8000000c051f7c23 */ /* 0x000fc8000801001a */
[----:B------:R-:W-:Y:S01]  /*4320*/  IMAD.X R5, RZ, RZ, R17, P0 ;  /* 0x000000ffff057224 */ /* 0x000fe200000e0611 */
[----:B0-----:R-:W-:Y:S01]  /*4330*/  IADD3 R14, P0, PT, R8, UR9, RZ ;  /* 0x00000009080e7c10 */ /* 0x001fe2000ff1e0ff */
[----:B------:R0:W-:Y:S04]  /*4340*/  STG.E desc[UR10][R12.64], R25 ;  /* 0x000000190c007986 */ /* 0x0001e8000c10190a */
[----:B------:R-:W-:Y:S01]  /*4350*/  IMAD.X R15, RZ, RZ, R9, P0 ;  /* 0x000000ffff0f7224 */ /* 0x000fe200000e0609 */
[----:B------:R-:W-:Y:S02]  /*4360*/  IADD3.X R21, PT, PT, RZ, R19, RZ, P1, !PT ;  /* 0x00000013ff157210 */ /* 0x000fe40000ffe4ff */
[----:B0-----:R-:W-:Y:S02]  /*4370*/  IADD3 R12, P0, PT, R14, UR9, RZ ;  /* 0x000000090e0c7c10 */ /* 0x001fe4000ff1e0ff */
[----:B------:R-:W-:-:S03]  /*4380*/  IADD3 R22, P1, PT, R20, UR9, RZ ;  /* 0x0000000914167c10 */ /* 0x000fc6000ff3e0ff */
[----:B------:R-:W-:Y:S01]  /*4390*/  IMAD.X R13, RZ, RZ, R15, P0 ;  /* 0x000000ffff0d7224 */ /* 0x000fe200000e060f */
[----:B------:R-:W-:Y:S01]  /*43a0*/  IADD3 R10, P0, PT, R12, UR9, RZ ;  /* 0x000000090c0a7c10 */ /* 0x000fe2000ff1e0ff */
[----:B------:R0:W-:Y:S01]  /*43b0*/  STG.E desc[UR10][R16.64], R27 ;  /* 0x0000001b10007986 */ /* 0x0001e2000c10190a */
[----:B------:R-:W-:-:S03]  /*43c0*/  IMAD.X R23, RZ, RZ, R21, P1 ;  /* 0x000000ffff177224 */ /* 0x000fc600008e0615 */
[----:B------:R-:W-:Y:S01]  /*43d0*/  IMAD.X R11, RZ, RZ, R13, P0 ;  /* 0x000000ffff0b7224 */ /* 0x000fe200000e060d */
[----:B------:R-:W-:Y:S01]  /*43e0*/  IADD3 R8, P0, PT, R10, UR9, RZ ;  /* 0x000000090a087c10 */ /* 0x000fe2000ff1e0ff */
[----:B------:R1:W-:Y:S01]  /*43f0*/  STG.E desc[UR10][R4.64], R31 ;  /* 0x0000001f04007986 */ /* 0x0003e2000c10190a */
[----:B------:R-:W-:-:S03]  /*4400*/  IADD3 R26, P1, PT, R22, UR9, RZ ;  /* 0x00000009161a7c10 */ /* 0x000fc6000ff3e0ff */
[----:B------:R-:W2:Y:S01]  /*4410*/  LDG.E R18, desc[UR10][R18.64] ;  /* 0x0000000a12127981 */ /* 0x000ea2000c1e1900 */
[----:B------:R-:W-:-:S03]  /*4420*/  IMAD.X R9, RZ, RZ, R11, P0 ;  /* 0x000000ffff097224 */ /* 0x000fc600000e060b */
[----:B------:R-:W2:Y:S01]  /*4430*/  LDG.E R15, desc[UR10][R14.64] ;  /* 0x0000000a0e0f7981 */ /* 0x000ea2000c1e1900 */
[----:B0-----:R-:W-:-:S03]  /*4440*/  IADD3.X R27, PT, PT, RZ, R23, RZ, P1, !PT ;  /* 0x00000017ff1b7210 */ /* 0x001fc60000ffe4ff */
[----:B------:R-:W3:Y:S04]  /*4450*/  LDG.E R20, desc[UR10][R20.64] ;  /* 0x0000000a14147981 */ /* 0x000ee8000c1e1900 */
[----:B------:R-:W3:Y:S04]  /*4460*/  LDG.E R13, desc[UR10][R12.64] ;  /* 0x0000000a0c0d7981 */ /* 0x000ee8000c1e1900 */
[----:B------:R-:W4:Y:S04]  /*4470*/  LDG.E R26, desc[UR10][R26.64] ;  /* 0x0000000a1a1a7981 */ /* 0x000f28000c1e1900 */
[----:B------:R0:W4:Y:S04]  /*4480*/  LDG.E R9, desc[UR10][R8.64] ;  /* 0x0000000a08097981 */ /* 0x000128000c1e1900 */
[----:B------:R-:W5:Y:S04]  /*4490*/  LDG.E R22, desc[UR10][R22.64] ;  /* 0x0000000a16167981 */ /* 0x000f68000c1e1900 */
[----:B------:R2:W5:Y:S01]  /*44a0*/  LDG.E R11, desc[UR10][R10.64] ;  /* 0x0000000a0a0b7981 */ /* 0x000562000c1e1900 */
[----:B------:R-:W-:-:S05]  /*44b0*/  IADD3 R16, P0, PT, R4, UR9, RZ ;  /* 0x0000000904107c10 */ /* 0x000fca000ff1e0ff */
[----:B------:R-:W-:Y:S01]  /*44c0*/  IMAD.X R17, RZ, RZ, R5, P0 ;  /* 0x000000ffff117224 */ /* 0x000fe200000e0605 */
[----:B-1----:R-:W-:-:S04]  /*44d0*/  IADD3 R4, P0, PT, R16, UR9, RZ ;  /* 0x0000000910047c10 */ /* 0x002fc8000ff1e0ff */
[----:B------:R-:W-:Y:S01]  /*44e0*/  IADD3.X R5, PT, PT, RZ, R17, RZ, P0, !PT ;  /* 0x00000011ff057210 */ /* 0x000fe200007fe4ff */
[----:B------:R-:W-:Y:S01]  /*44f0*/  IMAD.U32 R25, RZ, RZ, UR14 ;  /* 0x0000000eff197e24 */ /* 0x000fe2000f8e00ff */
[----:B0-----:R-:W-:Y:S01]  /*4500*/  MOV R8, R6 ;  /* 0x0000000600087202 */ /* 0x001fe20000000f00 */
[----:B--2---:R-:W-:Y:S01]  /*4510*/  FFMA.FTZ R21, R18, -UR12, R15 ;  /* 0x8000000c12157c23 */ /* 0x004fe2000801000f */
[----:B------:R-:W-:-:S05]  /*4520*/  IADD3 R18, P0, PT, R4, UR9, RZ ;  /* 0x0000000904127c10 */ /* 0x000fca000ff1e0ff */
[----:B------:R-:W-:Y:S01]  /*4530*/  IMAD.X R19, RZ, RZ, R5, P0 ;  /* 0x000000ffff137224 */ /* 0x000fe200000e0605 */
[----:B------:R-:W-:Y:S01]  /*4540*/  IADD3 R10, P0, PT, R18, UR9, RZ ;  /* 0x00000009120a7c10 */ /* 0x000fe2000ff1e0ff */
[----:B---3--:R-:W-:Y:S01]  /*4550*/  FFMA.FTZ R15, R20, -UR12, R13 ;  /* 0x8000000c140f7c23 */ /* 0x008fe2000801000d */
[----:B------:R3:W-:Y:S01]  /*4560*/  STG.E desc[UR10][R16.64], R21 ;  /* 0x0000001510007986 */ /* 0x0007e2000c10190a */
[----:B----4-:R-:W-:Y:S01]  /*4570*/  FFMA.FTZ R13, R26, -UR12, R9 ;  /* 0x8000000c1a0d7c23 */ /* 0x010fe20008010009 */
[----:B------:R-:W-:Y:S02]  /*4580*/  IMAD.MOV.U32 R9, RZ, RZ, R3 ;  /* 0x000000ffff097224 */ /* 0x000fe400078e0003 */
[----:B------:R3:W-:Y:S01]  /*4590*/  STG.E desc[UR10][R4.64], R15 ;  /* 0x0000000f04007986 */ /* 0x0007e2000c10190a */
[----:B------:R-:W-:-:S04]  /*45a0*/  IMAD.WIDE.U32 R8, R25, 0x8, R8 ;  /* 0x0000000819087825 */ /* 0x000fc800078e0008 */
[----:B-----5:R-:W-:Y:S01]  /*45b0*/  FFMA.FTZ R23, R22, -UR12, R11 ;  /* 0x8000000c16177c23 */ /* 0x020fe2000801000b */
[----:B------:R-:W-:Y:S01]  /*45c0*/  IMAD.X R11, RZ, RZ, R19, P0 ;  /* 0x000000ffff0b7224 */ /* 0x000fe200000e0613 */
[----:B------:R-:W-:-:S03]  /*45d0*/  ISETP.GE.U32.AND P0, PT, R8, UR4, PT ;  /* 0x0000000408007c0c */ /* 0x000fc6000bf06070 */
[----:B------:R3:W-:Y:S04]  /*45e0*/  STG.E desc[UR10][R18.64], R23 ;  /* 0x0000001712007986 */ /* 0x0007e8000c10190a */
[----:B------:R3:W-:Y:S01]  /*45f0*/  STG.E desc[UR10][R10.64], R13 ;  /* 0x0000000d0a007986 */ /* 0x0007e2000c10190a */
[----:B------:R-:W-:Y:S01]  /*4600*/  ISETP.GE.AND.EX P0, PT, R9, UR8, PT, P0 ;  /* 0x0000000809007c0c */ /* 0x000fe2000bf06300 */
[----:B------:R-:W-:Y:S02]  /*4610*/  IMAD.MOV.U32 R3, RZ, RZ, R29 ;  /* 0x000000ffff037224 */ /* 0x000fe400078e001d */
[----:B------:R-:W-:Y:S01]  /*4620*/  IMAD.WIDE.U32 R2, R25, 0x20, R2 ;  /* 0x0000002019027825 */ /* 0x000fe200078e0002 */
[----:B------:R-:W-:-:S03]  /*4630*/  MOV R6, R8 ;  /* 0x0000000800067202 */ /* 0x000fc60000000f00 */
[----:B------:R-:W-:Y:S02]  /*4640*/  IMAD.MOV.U32 R29, RZ, RZ, R3 ;  /* 0x000000ffff1d7224 */ /* 0x000fe400078e0003 */
[----:B------:R-:W-:-:S04]  /*4650*/  IMAD.MOV.U32 R3, RZ, RZ, R9 ;  /* 0x000000ffff037224 */ /* 0x000fc800078e0009 */
[----:B---3--:R-:W-:Y:S05]  /*4660*/  @!P0 BRA `(.L_x_6116) ;  /* 0xfffffff800908947 */ /* 0x008fea000383ffff */
.L_x_6110:
[----:B------:R-:W-:Y:S05]  /*4670*/  BSYNC.RECONVERGENT B0 ;  /* 0x0000000000007941 */ /* 0x000fea0003800200 */
.L_x_6109:
[----:B------:R-:W3:Y:S02]  /*4680*/  LDCU UR15, c[0x0][0x398] ;  /* 0x00007300ff0f77ac */ /* 0x000ee40008000800 */
[----:B---3--:R-:W-:-:S04]  /*4690*/  ISETP.GE.U32.AND P0, PT, R6, UR15, PT ;  /* 0x0000000f06007c0c */ /* 0x008fc8000bf06070 */
[----:B------:R-:W-:-:S13]  /*46a0*/  ISETP.GE.AND.EX P0, PT, R3, UR5, PT, P0 ;  /* 0x0000000503007c0c */ /* 0x000fda000bf06300 */
[----:B------:R-:W-:Y:S05]  /*46b0*/  @P0 EXIT ;  /* 0x000000000000094d */ /* 0x000fea0003800000 */
[----:B-1----:R-:W-:Y:S01]  /*46c0*/  IADD3 R4, P0, PT, R6, UR14, RZ ;  /* 0x0000000e06047c10 */ /* 0x002fe2000ff1e0ff */
[----:B------:R-:W-:Y:S03]  /*46d0*/  BSSY.RECONVERGENT B0, `(.L_x_6117) ;  /* 0x0000025000007945 */ /* 0x000fe60003800200 */
[C---:B------:R-:W-:Y:S01]  /*46e0*/  ISETP.GT.U32.AND P1, PT, R4.reuse, UR15, PT ;  /* 0x0000000f04007c0c */ /* 0x040fe2000bf24070 */
[----:B0-----:R-:W-:Y:S01]  /*46f0*/  IMAD.X R9, RZ, RZ, R3, P0 ;  /* 0x000000ffff097224 */ /* 0x001fe200000e0603 */
[----:B------:R-:W-:-:S04]  /*4700*/  ISETP.GE.U32.AND P0, PT, R4, UR15, PT ;  /* 0x0000000f04007c0c */ /* 0x000fc8000bf06070 */
[C---:B------:R-:W-:Y:S02]  /*4710*/  ISETP.GT.U32.AND.EX P1, PT, R9.reuse, UR5, PT, P1 ;  /* 0x0000000509007c0c */ /* 0x040fe4000bf24110 */
[C---:B------:R-:W-:Y:S02]  /*4720*/  ISETP.GE.U32.AND.EX P0, PT, R9.reuse, UR5, PT, P0 ;  /* 0x0000000509007c0c */ /* 0x040fe4000bf06100 */
        /* <DEDUP_REMOVED lines=27> */
.L_x_6118:
[----:B------:R-:W-:Y:S01]  /*48e0*/  IMAD.U32 R12, RZ, RZ, UR14 ;  /* 0x0000000eff0c7e24 */ /* 0x000fe2000f8e00ff */
[----:B------:R-:W-:-:S07]  /*48f0*/  MOV R4, 0x4910 ;  /* 0x0000491000047802 */ /* 0x000fce0000000f00 */
[----:B--2---:R-:W-:Y:S05]  /*4900*/  CALL.REL.NOINC `($__internal_32_$__cuda_sm20_div_u64) ;  /* 0x0000000800207944 */ /* 0x004fea0003c00000 */
[----:B------:R-:W-:-:S07]  /*4910*/  MOV R13, R17 ;  /* 0x00000011000d7202 */ /* 0x000fce0000000f00 */
.L_x_6119:
[----:B------:R-:W-:Y:S05]  /*4920*/  BSYNC.RECONVERGENT B0 ;  /* 0x0000000000007941 */ /* 0x000fea0003800200 */
.L_x_6117:
        /* <DEDUP_REMOVED lines=12> */
[----:B------:R-:W-:Y:S01]  /*49f0*/  MOV R2, R6 ;  /* 0x0000000600027202 */ /* 0x000fe20000000f00 */
[----:B------:R-:W-:Y:S01]  /*4a00*/  IMAD.MOV.U32 R17, RZ, RZ, RZ ;  /* 0x000000ffff117224 */ /* 0x000fe200078e00ff */
[----:B------:R-:W-:Y:S02]  /*4a10*/  LEA R0, P1, R6, R7, 0x2 ;  /* 0x0000000706007211 */ /* 0x000fe400078210ff */
[----:B------:R-:W-:-:S05]  /*4a20*/  LOP3.LUT R15, R15, 0x3, RZ, 0xc0, !PT ;  /* 0x000000030f0f7812 */ /* 0x000fca00078ec0ff */
[----:B------:R-:W-:Y:S01]  /*4a30*/  IMAD.WIDE.U32 R4, R15, UR14, R2 ;  /* 0x0000000e0f047c25 */ /* 0x000fe2000f8e0002 */
[----:B------:R-:W-:-:S03]  /*4a40*/  LEA.HI.X R2, R6, R24, R3, 0x2, P1 ;  /* 0x0000001806027211 */ /* 0x000fc600008f1403 */
[----:B------:R-:W-:Y:S02]  /*4a50*/  IMAD R3, R17, UR14, R5 ;  /* 0x0000000e11037c24 */ /* 0x000fe4000f8e0205 */
[----:B------:R-:W-:-:S07]  /*4a60*/  IMAD.MOV.U32 R6, RZ, RZ, R4 ;  /* 0x000000ffff067224 */ /* 0x000fce00078e0004 */
.L_x_6122:
[C---:B------:R-:W-:Y:S02]  /*4a70*/  IADD3 R8, P2, PT, R0.reuse, UR18, RZ ;  /* 0x0000001200087c10 */ /* 0x040fe4000ff5e0ff */
[----:B------:R-:W-:Y:S02]  /*4a80*/  IADD3 R4, P1, PT, R0, UR6, RZ ;  /* 0x0000000600047c10 */ /* 0x000fe4000ff3e0ff */
[C---:B------:R-:W-:Y:S02]  /*4a90*/  IADD3.X R9, PT, PT, R2.reuse, UR19, RZ, P2, !PT ;  /* 0x0000001302097c10 */ /* 0x040fe400097fe4ff */
[----:B------:R-:W-:-:S04]  /*4aa0*/  IADD3.X R5, PT, PT, R2, UR7, RZ, P1, !PT ;  /* 0x0000000702057c10 */ /* 0x000fc80008ffe4ff */
[----:B------:R-:W3:Y:S04]  /*4ab0*/  LDG.E R9, desc[UR10][R8.64] ;  /* 0x0000000a08097981 */ /* 0x000ee8000c1e1900 */
[----:B0-----:R0:W3:Y:S01]  /*4ac0*/  LDG.E R4, desc[UR10][R4.64] ;  /* 0x0000000a04047981 */ /* 0x0010e2000c1e1900 */
[----:B------:R-:W-:-:S04]  /*4ad0*/  IADD3 R10, P1, PT, R0, UR16, RZ ;  /* 0x00000010000a7c10 */ /* 0x000fc8000ff3e0ff */
[----:B------:R-:W-:Y:S02]  /*4ae0*/  IADD3.X R11, PT, PT, R2, UR17, RZ, P1, !PT ;  /* 0x00000011020b7c10 */ /* 0x000fe40008ffe4ff */
[----:B------:R-:W-:-:S04]  /*4af0*/  IADD3 R15, P1, PT, R15, -0x1, RZ ;  /* 0xffffffff0f0f7810 */ /* 0x000fc80007f3e0ff */
[----:B------:R-:W-:Y:S02]  /*4b00*/  IADD3.X R17, PT, PT, R17, -0x1, RZ, P1, !PT ;  /* 0xffffffff11117810 */ /* 0x000fe40000ffe4ff */
[----:B------:R-:W-:-:S04]  /*4b10*/  ISETP.NE.U32.AND P1, PT, R15, RZ, PT ;  /* 0x000000ff0f00720c */ /* 0x000fc80003f25070 */
[----:B------:R-:W-:Y:S01]  /*4b20*/  ISETP.NE.AND.EX P1, PT, R17, RZ, PT, P1 ;  /* 0x000000ff1100720c */ /* 0x000fe20003f25310 */
[----:B------:R-:W-:Y:S01]  /*4b30*/  IMAD.U32 R19, RZ, RZ, UR14 ;  /* 0x0000000eff137e24 */ /* 0x000fe2000f8e00ff */
[----:B0-----:R-:W-:-:S04]  /*4b40*/  MOV R5, UR14 ;  /* 0x0000000e00057c02 */ /* 0x001fc80008000f00 */
[----:B------:R-:W-:-:S04]  /*4b50*/  LEA R0, P2, R19, R0, 0x2 ;  /* 0x0000000013007211 */ /* 0x000fc800078410ff */
[----:B------:R-:W-:Y:S01]  /*4b60*/  LEA.HI.X R2, R5, R2, RZ, 0x2, P2 ;  /* 0x0000000205027211 */ /* 0x000fe200010f14ff */
[----:B---3--:R-:W-:-:S05]  /*4b70*/  FFMA.FTZ R13, R9, -UR12, R4 ;  /* 0x8000000c090d7c23 */ /* 0x008fca0008010004 */
[----:B------:R0:W-:Y:S01]  /*4b80*/  STG.E desc[UR10][R10.64], R13 ;  /* 0x0000000d0a007986 */ /* 0x0001e2000c10190a */
[----:B------:R-:W-:Y:S05]  /*4b90*/  @P1 BRA `(.L_x_6122) ;  /* 0xfffffffc00b41947 */ /* 0x000fea000383ffff */
.L_x_6121:
[----:B------:R-:W-:Y:S05]  /*4ba0*/  BSYNC.RECONVERGENT B0 ;  /* 0x0000000000007941 */ /* 0x000fea0003800200 */
.L_x_6120:
[----:B------:R-:W-:Y:S05]  /*4bb0*/  @!P0 EXIT ;  /* 0x000000000000894d */ /* 0x000fea0003800000 */
[----:B------:R-:W0:Y:S01]  /*4bc0*/  LDCU.128 UR16, c[0x0][0x380] ;  /* 0x00007000ff1077ac */ /* 0x000e220008000c00 */
[C---:B------:R-:W-:Y:S01]  /*4bd0*/  SHF.L.U64.HI R21, R6.reuse, 0x2, R3 ;  /* 0x0000000206157819 */ /* 0x040fe20000010203 */
[----:B------:R-:W-:Y:S01]  /*4be0*/  IMAD.SHL.U32 R20, R6, 0x4, RZ ;  /* 0x0000000406147824 */ /* 0x000fe200078e00ff */
[----:B------:R-:W-:Y:S01]  /*4bf0*/  MOV R8, UR14 ;  /* 0x0000000e00087c02 */ /* 0x000fe20008000f00 */
[----:B------:R-:W-:Y:S01]  /*4c00*/  IMAD.U32 R5, RZ, RZ, UR14 ;  /* 0x0000000eff057e24 */ /* 0x000fe2000f8e00ff */
[----:B------:R-:W1:Y:S01]  /*4c10*/  LDCU.64 UR6, c[0x0][0x390] ;  /* 0x00007200ff0677ac */ /* 0x000e620008000a00 */
[----:B------:R-:W-:Y:S01]  /*4c20*/  IMAD.U32 R9, RZ, RZ, UR14 ;  /* 0x0000000eff097e24 */ /* 0x000fe2000f8e00ff */
[----:B------:R-:W-:Y:S01]  /*4c30*/  SHF.R.U32.HI R8, RZ, 0x1e, R8 ;  /* 0x0000001eff087819 */ /* 0x000fe20000011608 */
[----:B------:R-:W-:Y:S01]  /*4c40*/  IMAD.WIDE.U32 R4, R5, 0xc, R20 ;  /* 0x0000000c05047825 */ /* 0x000fe200078e0014 */
[----:B------:R-:W-:-:S03]  /*4c50*/  UMOV UR4, URZ ;  /* 0x000000ff00047c82 */ /* 0x000fc60008000000 */
[----:B------:R-:W-:Y:S01]  /*4c60*/  IMAD.SHL.U32 R9, R9, 0x4, RZ ;  /* 0x0000000409097824 */ /* 0x000fe200078e00ff */
[----:B------:R-:W-:Y:S01]  /*4c70*/  IADD3 R37, PT, PT, R5, UR4, RZ ;  /* 0x0000000405257c10 */ /* 0x000fe2000fffe0ff */
[----:B------:R-:W-:Y:S01]  /*4c80*/  IMAD.U32 R5, RZ, RZ, UR14 ;  /* 0x0000000eff057e24 */ /* 0x000fe2000f8e00ff */
[----:B------:R-:W3:Y:S01]  /*4c90*/  LDCU UR4, c[0x0][0x398] ;  /* 0x00007300ff0477ac */ /* 0x000ee20008000800 */
[----:B------:R-:W-:Y:S01]  /*4ca0*/  IMAD.U32 R35, RZ, RZ, UR14 ;  /* 0x0000000eff237e24 */ /* 0x000fe2000f8e00ff */
[-C--:B------:R-:W-:Y:S02]  /*4cb0*/  IADD3 R34, P5, PT, R9, R20.reuse, RZ ;  /* 0x0000001409227210 */ /* 0x080fe40007fbe0ff */
[----:B------:R-:W-:Y:S02]  /*4cc0*/  LEA R28, P4, R5, R20, 0x3 ;  /* 0x00000014051c7211 */ /* 0x000fe400078818ff */
[----:B0-----:R-:W-:Y:S02]  /*4cd0*/  IADD3 R10, P2, PT, R20, UR16, RZ ;  /* 0x00000010140a7c10 */ /* 0x001fe4000ff5e0ff */
[----:B------:R-:W-:-:S02]  /*4ce0*/  IADD3 R0, P3, PT, R4, UR16, RZ ;  /* 0x0000001004007c10 */ /* 0x000fc4000ff7e0ff */
[-C--:B------:R-:W-:Y:S02]  /*4cf0*/  LEA.HI.X R35, R35, R21.reuse, RZ, 0x3, P4 ;  /* 0x0000001523237211 */ /* 0x080fe400020f1cff */
[----:B------:R-:W-:Y:S02]  /*4d00*/  IADD3.X R15, PT, PT, R21, UR17, RZ, P2, !PT ;  /* 0x00000011150f7c10 */ /* 0x000fe400097fe4ff */
[C---:B------:R-:W-:Y:S02]  /*4d10*/  IADD3 R12, P6, PT, R28.reuse, UR16, RZ ;  /* 0x000000101c0c7c10 */ /* 0x040fe4000ffde0ff */
[----:B------:R-:W-:Y:S02]  /*4d20*/  IADD3 R14, P4, PT, R28, UR18, RZ ;  /* 0x000000121c0e7c10 */ /* 0x000fe4000ff9e0ff */
[----:B------:R-:W-:Y:S02]  /*4d30*/  IADD3.X R5, PT, PT, R8, R21, RZ, P5, !PT ;  /* 0x0000001508057210 */ /* 0x000fe40002ffe4ff */
[----:B------:R-:W-:-:S02]  /*4d40*/  IADD3 R30, P2, PT, R34, UR16, RZ ;  /* 0x00000010221e7c10 */ /* 0x000fc4000ff5e0ff */
[----:B------:R-:W-:Y:S02]  /*4d50*/  IADD3.X R19, PT, PT, R37, UR17, RZ, P3, !PT ;  /* 0x0000001125137c10 */ /* 0x000fe40009ffe4ff */
[----:B------:R-:W-:Y:S02]  /*4d60*/  IADD3 R2, P0, PT, R4, UR18, RZ ;  /* 0x0000001204027c10 */ /* 0x000fe4000ff1e0ff */
[C---:B------:R-:W-:Y:S02]  /*4d70*/  IADD3.X R11, PT, PT, R35.reuse, UR17, RZ, P6, !PT ;  /* 0x00000011230b7c10 */ /* 0x040fe4000b7fe4ff */
[----:B------:R-:W-:Y:S02]  /*4d80*/  IADD3.X R13, PT, PT, R35, UR19, RZ, P4, !PT ;  /* 0x00000013230d7c10 */ /* 0x000fe4000a7fe4ff */
[----:B------:R-:W-:Y:S02]  /*4d90*/  IADD3 R32, P3, PT, R34, UR18, RZ ;  /* 0x0000001222207c10 */ /* 0x000fe4000ff7e0ff */
[----:B------:R-:W-:-:S02]  /*4da0*/  IADD3.X R25, PT, PT, R5, UR17, RZ, P2, !PT ;  /* 0x0000001105197c10 */ /* 0x000fc400097fe4ff */
[----:B-1----:R-:W-:Y:S02]  /*4db0*/  IADD3 R4, P1, PT, R4, UR6, RZ ;  /* 0x0000000604047c10 */ /* 0x002fe4000ff3e0ff */
[C---:B------:R-:W-:Y:S02]  /*4dc0*/  IADD3 R16, P5, PT, R20.reuse, UR18, RZ ;  /* 0x0000001214107c10 */ /* 0x040fe4000ffbe0ff */
[----:B------:R-:W-:Y:S02]  /*4dd0*/  IADD3 R18, P6, PT, R20, UR6, RZ ;  /* 0x0000000614127c10 */ /* 0x000fe4000ffde0ff */
[----:B------:R-:W-:Y:S02]  /*4de0*/  IADD3 R28, P4, PT, R28, UR6, RZ ;  /* 0x000000061c1c7c10 */ /* 0x000fe4000ff9e0ff */
[----:B------:R-:W-:Y:S02]  /*4df0*/  IADD3 R34, P2, PT, R34, UR6, RZ ;  /* 0x0000000622227c10 */ /* 0x000fe4000ff5e0ff */
[----:B------:R-:W-:-:S02]  /*4e00*/  IADD3.X R29, PT, PT, R37, UR19, RZ, P0, !PT ;  /* 0x00000013251d7c10 */ /* 0x000fc400087fe4ff */
[----:B------:R-:W-:Y:S02]  /*4e10*/  IADD3.X R31, PT, PT, R5, UR19, RZ, P3, !PT ;  /* 0x00000013051f7c10 */ /* 0x000fe40009ffe4ff */
[C---:B------:R-:W-:Y:S02]  /*4e20*/  IADD3.X R17, PT, PT, R21.reuse, UR19, RZ, P5, !PT ;  /* 0x0000001315117c10 */ /* 0x040fe4000affe4ff */
[----:B------:R-:W-:Y:S02]  /*4e30*/  IADD3.X R33, PT, PT, R21, UR7, RZ, P6, !PT ;  /* 0x0000000715217c10 */ /* 0x000fe4000b7fe4ff */
[----:B------:R-:W-:Y:S02]  /*4e40*/  IADD3.X R35, PT, PT, R35, UR7, RZ, P4, !PT ;  /* 0x0000000723237c10 */ /* 0x000fe4000a7fe4ff */
[----:B------:R-:W-:Y:S02]  /*4e50*/  IADD3.X R37, PT, PT, R37, UR7, RZ, P1, !PT ;  /* 0x0000000725257c10 */ /* 0x000fe40008ffe4ff */
[----:B---3--:R-:W-:-:S07]  /*4e60*/  IADD3.X R5, PT, PT, R5, UR7, RZ, P2, !PT ;  /* 0x0000000705057c10 */ /* 0x008fce00097fe4ff */
.L_x_6123:
[----:B------:R-:W-:-:S05]  /*4e70*/  IADD3 R20, P0, PT, R7, R18, RZ ;  /* 0x0000001207147210 */ /* 0x000fca0007f1e0ff */
[----:B------:R-:W-:-:S05]  /*4e80*/  IMAD.X R21, R24, 0x1, R33, P0 ;  /* 0x0000000118157824 */ /* 0x000fca00000e0621 */
[----:B------:R0:W3:Y:S02]  /*4e90*/  LDG.E R22, desc[UR10][R20.64] ;  /* 0x0000000a14167981 */ /* 0x0000e4000c1e1900 */
[----:B0-----:R-:W-:-:S05]  /*4ea0*/  IADD3 R20, P0, PT, R7, R16, RZ ;  /* 0x0000001007147210 */ /* 0x001fca0007f1e0ff */
[----:B------:R-:W-:-:S05]  /*4eb0*/  IMAD.X R21, R24, 0x1, R17, P0 ;  /* 0x0000000118157824 */ /* 0x000fca00000e0611 */
[----:B--2---:R-:W3:Y:S02]  /*4ec0*/  LDG.E R23, desc[UR10][R20.64] ;  /* 0x0000000a14177981 */ /* 0x004ee4000c1e1900 */
[----:B---3--:R-:W-:Y:S01]  /*4ed0*/  FFMA.FTZ R36, R23, -UR12, R22 ;  /* 0x8000000c17247c23 */ /* 0x008fe20008010016 */
[----:B------:R-:W-:-:S04]  /*4ee0*/  IADD3 R22, P0, PT, R7, R10, RZ ;  /* 0x0000000a07167210 */ /* 0x000fc80007f1e0ff */
[----:B------:R-:W-:Y:S02]  /*4ef0*/  IADD3.X R23, PT, PT, R24, R15, RZ, P0, !PT ;  /* 0x0000000f18177210 */ /* 0x000fe400007fe4ff */
[----:B------:R-:W-:-:S03]  /*4f00*/  IADD3 R26, P0, PT, R7, R34, RZ ;  /* 0x00000022071a7210 */ /* 0x000fc60007f1e0ff */
[----:B------:R0:W-:Y:S02]  /*4f10*/  STG.E desc[UR10][R22.64], R36 ;  /* 0x0000002416007986 */ /* 0x0001e4000c10190a */
[----:B------:R-:W-:Y:S01]  /*4f20*/  IMAD.X R27, R24, 0x1, R5, P0 ;  /* 0x00000001181b7824 */ /* 0x000fe200000e0605 */
[----:B------:R-:W-:-:S04]  /*4f30*/  IADD3 R20, P0, PT, R7, R32, RZ ;  /* 0x0000002007147210 */ /* 0x000fc80007f1e0ff */
[----:B------:R-:W0:Y:S01]  /*4f40*/  LDG.E R26, desc[UR10][R26.64] ;  /* 0x0000000a1a1a7981 */ /* 0x000e22000c1e1900 */
[----:B------:R-:W-:-:S06]  /*4f50*/  IMAD.X R21, R24, 0x1, R31, P0 ;  /* 0x0000000118157824 */ /* 0x000fcc00000e061f */
[----:B------:R1:W0:Y:S02]  /*4f60*/  LDG.E R21, desc[UR10][R20.64] ;  /* 0x0000000a14157981 */ /* 0x000224000c1e1900 */
[----:B-1----:R-:W-:Y:S01]  /*4f70*/  IADD3 R20, P0, PT, R7, R30, RZ ;  /* 0x0000001e07147210 */ /* 0x002fe20007f1e0ff */
[----:B0-----:R-:W-:-:S03]  /*4f80*/  FFMA.FTZ R36, R21, -UR12, R26 ;  /* 0x8000000c15247c23 */ /* 0x001fc6000801001a */
[----:B------:R-:W-:Y:S02]  /*4f90*/  IADD3.X R21, PT, PT, R24, R25, RZ, P0, !PT ;  /* 0x0000001918157210 */ /* 0x000fe400007fe4ff */
[----:B------:R-:W-:-:S03]  /*4fa0*/  IADD3 R22, P0, PT, R7, R28, RZ ;  /* 0x0000001c07167210 */ /* 0x000fc60007f1e0ff */
[----:B------:R0:W-:Y:S02]  /*4fb0*/  STG.E desc[UR10][R20.64], R36 ;  /* 0x0000002414007986 */ /* 0x0001e4000c10190a */
[----:B------:R-:W-:Y:S01]  /*4fc0*/  IMAD.X R23, R24, 0x1, R35, P0 ;  /* 0x0000000118177824 */ /* 0x000fe200000e0623 */
[----:B------:R-:W-:-:S04]  /*4fd0*/  IADD3 R26, P0, PT, R7, R14, RZ ;  /* 0x0000000e071a7210 */ /* 0x000fc80007f1e0ff */
[----:B------:R-:W2:Y:S01]  /*4fe0*/  LDG.E R22, desc[UR10][R22.64] ;  /* 0x0000000a16167981 */ /* 0x000ea2000c1e1900 */
[----:B------:R-:W-:-:S06]  /*4ff0*/  IMAD.X R27, R24, 0x1, R13, P0 ;  /* 0x00000001181b7824 */ /* 0x000fcc00000e060d */
[----:B------:R-:W2:Y:S01]  /*5000*/  LDG.E R27, desc[UR10][R26.64] ;  /* 0x0000000a1a1b7981 */ /* 0x000ea2000c1e1900 */
[----:B0-----:R-:W-:-:S04]  /*5010*/  IADD3 R20, P0, PT, R7, R12, RZ ;  /* 0x0000000c07147210 */ /* 0x001fc80007f1e0ff */
[----:B------:R-:W-:Y:S01]  /*5020*/  IADD3.X R21, PT, PT, R24, R11, RZ, P0, !PT ;  /* 0x0000000b18157210 */ /* 0x000fe200007fe4ff */
[----:B--2---:R-:W-:-:S05]  /*5030*/  FFMA.FTZ R36, R27, -UR12, R22 ;  /* 0x8000000c1b247c23 */ /* 0x004fca0008010016 */
[----:B------:R0:W-:Y:S02]  /*5040*/  STG.E desc[UR10][R20.64], R36 ;  /* 0x0000002414007986 */ /* 0x0001e4000c10190a */
[----:B0-----:R-:W-:-:S05]  /*5050*/  IADD3 R20, P0, PT, R7, R4, RZ ;  /* 0x0000000407147210 */ /* 0x001fca0007f1e0ff */
[----:B------:R-:W-:Y:S01]  /*5060*/  IMAD.X R21, R24, 0x1, R37, P0 ;  /* 0x0000000118157824 */ /* 0x000fe200000e0625 */
[----:B------:R-:W-:-:S04]  /*5070*/  IADD3 R22, P0, PT, R7, R2, RZ ;  /* 0x0000000207167210 */ /* 0x000fc80007f1e0ff */
[----:B------:R0:W2:Y:S01]  /*5080*/  LDG.E R26, desc[UR10][R20.64] ;  /* 0x0000000a141a7981 */ /* 0x0000a2000c1e1900 */
[----:B------:R-:W-:-:S06]  /*5090*/  IMAD.X R23, R24, 0x1, R29, P0 ;  /* 0x0000000118177824 */ /* 0x000fcc00000e061d */
[----:B------:R-:W2:Y:S01]  /*50a0*/  LDG.E R23, desc[UR10][R22.64] ;  /* 0x0000000a16177981 */ /* 0x000ea2000c1e1900 */
[----:B------:R-:W-:Y:S01]  /*50b0*/  IMAD.U32 R36, RZ, RZ, UR14 ;  /* 0x0000000eff247e24 */ /* 0x000fe2000f8e00ff */
[----:B0-----:R-:W-:Y:S01]  /*50c0*/  MOV R21, UR14 ;  /* 0x0000000e00157c02 */ /* 0x001fe20008000f00 */
[----:B--2---:R-:W-:Y:S01]  /*50d0*/  FFMA.FTZ R23, R23, -UR12, R26 ;  /* 0x8000000c17177c23 */ /* 0x004fe2000801001a */
[----:B------:R-:W-:Y:S02]  /*50e0*/  IADD3 R26, P0, PT, R7, R0, RZ ;  /* 0x00000000071a7210 */ /* 0x000fe40007f1e0ff */
[----:B------:R-:W-:Y:S02]  /*50f0*/  LEA R7, P1, R36, R7, 0x4 ;  /* 0x0000000724077211 */ /* 0x000fe400078220ff */
[----:B------:R-:W-:Y:S02]  /*5100*/  IADD3.X R27, PT, PT, R24, R19, RZ, P0, !PT ;  /* 0x00000013181b7210 */ /* 0x000fe400007fe4ff */
[----:B------:R-:W-:-:S02]  /*5110*/  IADD3 R6, P0, PT, R9, R6, RZ ;  /* 0x0000000609067210 */ /* 0x000fc40007f1e0ff */
[----:B------:R-:W-:Y:S01]  /*5120*/  LEA.HI.X R24, R21, R24, RZ, 0x4, P1 ;  /* 0x0000001815187211 */ /* 0x000fe200008f24ff */
[----:B------:R0:W-:Y:S02]  /*5130*/  STG.E desc[UR10][R26.64], R23 ;  /* 0x000000171a007986 */ /* 0x0001e4000c10190a */
[----:B------:R-:W-:Y:S01]  /*5140*/  IMAD.X R3, R8, 0x1, R3, P0 ;  /* 0x0000000108037824 */ /* 0x000fe200000e0603 */
[----:B------:R-:W-:-:S04]  /*5150*/  ISETP.GE.U32.AND P0, PT, R6, UR4, PT ;  /* 0x0000000406007c0c */ /* 0x000fc8000bf06070 */
[----:B------:R-:W-:-:S13]  /*5160*/  ISETP.GE.AND.EX P0, PT, R3, UR5, PT, P0 ;  /* 0x0000000503007c0c */ /* 0x000fda000bf06300 */
[----:B0-----:R-:W-:Y:S05]  /*5170*/  @!P0 BRA `(.L_x_6123) ;  /* 0xfffffffc003c8947 */ /* 0x001fea000383ffff */
[----:B------:R-:W-:Y:S05]  /*5180*/  EXIT ;  /* 0x000000000000794d */ /* 0x000fea0003800000 */
        .weak           $__internal_32_$__cuda_sm20_div_u64
        .type           $__internal_32_$__cuda_sm20_div_u64,@function
        .size           $__internal_32_$__cuda_sm20_div_u64,($__internal_33_$__cuda_sm20_rem_u64 - $__internal_32_$__cuda_sm20_div_u64)
$__internal_32_$__cuda_sm20_div_u64:
[----:B------:R-:W-:Y:S02]  /*5190*/  IMAD.U32 R37, RZ, RZ, UR6 ;  /* 0x00000006ff257e24 */ /* 0x000fe4000f8e00ff */
[----:B------:R-:W-:-:S04]  /*51a0*/  IMAD.MOV.U32 R36, RZ, RZ, R12 ;  /* 0x000000ffff247224 */ /* 0x000fc800078e000c */
        /* <DEDUP_REMOVED lines=8> */
[C---:B------:R-:W-:Y:S01]  /*5230*/  IMAD R17, R20.reuse, UR6, R19 ;  /* 0x0000000614117c24 */ /* 0x040fe2000f8e0213 */
[----:B------:R-:W-:Y:S01]  /*5240*/  IADD3 R18, P0, PT, RZ, -R18, RZ ;  /* 0x80000012ff127210 */ /* 0x000fe20007f1e0ff */
[----:B------:R-:W-:Y:S02]  /*5250*/  IMAD.MOV.U32 R35, RZ, RZ, R20 ;  /* 0x000000ffff237224 */ /* 0x000fe400078e0014 */
[----:B------:R-:W-:Y:S02]  /*5260*/  IMAD R17, R21, R12, R17 ;  /* 0x0000000c15117224 */ /* 0x000fe400078e0211 */
[----:B------:R-:W-:-:S04]  /*5270*/  IMAD.HI.U32 R34, R20, R18, RZ ;  /* 0x0000001214227227 */ /* 0x000fc800078e00ff */
[----:B------:R-:W-:-:S04]  /*5280*/  IMAD.X R17, RZ, RZ, ~R17, P0 ;  /* 0x000000ffff117224 */ /* 0x000fc800000e0e11 */
        /* <DEDUP_REMOVED lines=9> */
[----:B------:R-:W-:Y:S01]  /*5320*/  IADD3 R20, P0, PT, RZ, -R20, RZ ;  /* 0x80000014ff147210 */ /* 0x000fe20007f1e0ff */
[----:B------:R-:W-:Y:S02]  /*5330*/  HFMA2 R21, -RZ, RZ, 0, 0 ;  /* 0x00000000ff157431 */ /* 0x000fe400000001ff */
        /* <DEDUP_REMOVED lines=20> */
[C---:B------:R-:W-:Y:S01]  /*5480*/  IMAD R18, R15.reuse, UR6, R21 ;  /* 0x000000060f127c24 */ /* 0x040fe2000f8e0215 */
[----:B------:R-:W-:Y:S02]  /*5490*/  IADD3 R16, P2, PT, R15, 0x1, RZ ;  /* 0x000000010f107810 */ /* 0x000fe40007f5e0ff */
[-C--:B------:R-:W-:Y:S01]  /*54a0*/  ISETP.GE.U32.AND P0, PT, R19, R12.reuse, PT ;  /* 0x0000000c1300720c */ /* 0x080fe20003f06070 */
[----:B------:R-:W-:Y:S02]  /*54b0*/  IMAD R21, R17, R12, R18 ;  /* 0x0000000c11157224 */ /* 0x000fe400078e0212 */
[----:B------:R-:W-:-:S03]  /*54c0*/  IMAD.X R18, RZ, RZ, R17, P2 ;  /* 0x000000ffff127224 */ /* 0x000fc600010e0611 */
[----:B------:R-:W-:Y:S02]  /*54d0*/  IADD3.X R14, PT, PT, ~R21, R14, RZ, P1, !PT ;  /* 0x0000000e150e7210 */ /* 0x000fe40000ffe5ff */
[-C--:B------:R-:W-:Y:S02]  /*54e0*/  IADD3 R20, P1, PT, -R12, R19.reuse, RZ ;  /* 0x000000130c147210 */ /* 0x080fe40007f3e1ff */
[C---:B------:R-:W-:Y:S02]  /*54f0*/  ISETP.GE.U32.AND.EX P0, PT, R14.reuse, UR6, PT, P0 ;  /* 0x000000060e007c0c */ /* 0x040fe4000bf06100 */
[----:B------:R-:W-:Y:S02]  /*5500*/  IADD3.X R21, PT, PT, R14, ~UR6, RZ, P1, !PT ;  /* 0x800000060e157c10 */ /* 0x000fe40008ffe4ff */
[----:B------:R-:W-:Y:S02]  /*5510*/  SEL R19, R20, R19, P0 ;  /* 0x0000001314137207 */ /* 0x000fe40000000000 */
[----:B------:R-:W-:-:S02]  /*5520*/  SEL R16, R16, R15, P0 ;  /* 0x0000000f10107207 */ /* 0x000fc40000000000 */
[----:B------:R-:W-:Y:S02]  /*5530*/  SEL R21, R21, R14, P0 ;  /* 0x0000000e15157207 */ /* 0x000fe40000000000 */
[----:B------:R-:W-:Y:S02]  /*5540*/  SEL R18, R18, R17, P0 ;  /* 0x0000001112127207 */ /* 0x000fe40000000000 */
[----:B------:R-:W-:Y:S02]  /*5550*/  ISETP.GE.U32.AND P0, PT, R19, R12, PT ;  /* 0x0000000c1300720c */ /* 0x000fe40003f06070 */
[----:B------:R-:W-:Y:S02]  /*5560*/  IADD3 R15, P2, PT, R16, 0x1, RZ ;  /* 0x00000001100f7810 */ /* 0x000fe40007f5e0ff */
[----:B------:R-:W-:Y:S02]  /*5570*/  ISETP.NE.U32.AND P1, PT, R12, RZ, PT ;  /* 0x000000ff0c00720c */ /* 0x000fe40003f25070 */
[----:B------:R-:W-:Y:S01]  /*5580*/  ISETP.GE.U32.AND.EX P0, PT, R21, UR6, PT, P0 ;  /* 0x0000000615007c0c */ /* 0x000fe2000bf06100 */
[----:B------:R-:W-:Y:S01]  /*5590*/  IMAD.X R17, RZ, RZ, R18, P2 ;  /* 0x000000ffff117224 */ /* 0x000fe200010e0612 */
[----:B------:R-:W-:-:S02]  /*55a0*/  ISETP.NE.AND.EX P1, PT, RZ, UR6, PT, P1 ;  /* 0x00000006ff007c0c */ /* 0x000fc4000bf25310 */
[----:B------:R-:W-:Y:S02]  /*55b0*/  SEL R15, R15, R16, P0 ;  /* 0x000000100f0f7207 */ /* 0x000fe40000000000 */
[----:B------:R-:W-:Y:S02]  /*55c0*/  MOV R14, R4 ;  /* 0x00000004000e7202 */ /* 0x000fe40000000f00 */
[----:B------:R-:W-:Y:S01]  /*55d0*/  SEL R12, R15, 0xffffffff, P1 ;  /* 0xffffffff0f0c7807 */ /* 0x000fe20000800000 */
[----:B------:R-:W-:Y:S01]  /*55e0*/  IMAD.MOV.U32 R15, RZ, RZ, 0x0 ;  /* 0x00000000ff0f7424 */ /* 0x000fe200078e00ff */
[----:B------:R-:W-:-:S04]  /*55f0*/  SEL R17, R17, R18, P0 ;  /* 0x0000001211117207 */ /* 0x000fc80000000000 */
[----:B------:R-:W-:Y:S01]  /*5600*/  SEL R17, R17, 0xffffffff, P1 ;  /* 0xffffffff11117807 */ /* 0x000fe20000800000 */
[----:B------:R-:W-:Y:S06]  /*5610*/  RET.REL.NODEC R14 `(_ZN2at6native43_GLOBAL__N__9ae7fba5_10_SoftMax_cu_9f978f6320cunn_SoftMaxBackwardILi4EfffNS1_23SoftMaxBackwardEpilogueEEEvPT0_PKT2_S8_l) ;  /* 0xffffffa80e787950 */ /* 0x000fec0003c3ffff */
        .weak           $__internal_33_$__cuda_sm20_rem_u64
        .type           $__internal_33_$__cuda_sm20_rem_u64,@function
        .size           $__internal_33_$__cuda_sm20_rem_u64,(.L_x_11543 - $__internal_33_$__cuda_sm20_rem_u64)
$__internal_33_$__cuda_sm20_rem_u64:
        /* <DEDUP_REMOVED lines=11> */
[----:B------:R-:W-:-:S03]  /*56d0*/  IMAD.HI.U32 R14, R16, R21, RZ ;  /* 0x00000015100e7227 */ /* 0x000fc600078e00ff */
[----:B------:R-:W-:Y:S01]  /*56e0*/  IADD3.X R23, PT, PT, RZ, ~R15, RZ, P0, !PT ;  /* 0x8000000fff177210 */ /* 0x000fe200007fe4ff */
[----:B------:R-:W-:-:S04]  /*56f0*/  IMAD.MOV.U32 R15, RZ, RZ, R16 ;  /* 0x000000ffff0f7224 */ /* 0x000fc800078e0010 */
[----:B------:R-:W-:-:S04]  /*5700*/  IMAD.WIDE.U32 R14, P0, R16, R23, R14 ;  /* 0x00000017100e7225 */ /* 0x000fc8000780000e */
[C---:B------:R-:W-:Y:S02]  /*5710*/  IMAD R33, R17.reuse, R23, RZ ;  /* 0x0000001711217224 */ /* 0x040fe400078e02ff */
[----:B------:R-:W-:-:S04]  /*5720*/  IMAD.HI.U32 R14, P1, R17, R21, R14 ;  /* 0x00000015110e7227 */ /* 0x000fc8000782000e */
[----:B------:R-:W-:Y:S01]  /*5730*/  IMAD.HI.U32 R21, R17, R23, RZ ;  /* 0x0000001711157227 */ /* 0x000fe200078e00ff */
[----:B------:R-:W-:-:S03]  /*5740*/  IADD3 R15, P2, PT, R33, R14, RZ ;  /* 0x0000000e210f7210 */ /* 0x000fc60007f5e0ff */
[----:B------:R-:W-:Y:S02]  /*5750*/  IMAD.X R21, R21, 0x1, R17, P0 ;  /* 0x0000000115157824 */ /* 0x000fe400000e0611 */
[----:B------:R-:W-:-:S03]  /*5760*/  IMAD.WIDE.U32 R16, R15, UR4, RZ ;  /* 0x000000040f107c25 */ /* 0x000fc6000f8e00ff */
[----:B------:R-:W-:Y:S01]  /*5770*/  IADD3.X R21, PT, PT, RZ, RZ, R21, P2, P1 ;  /* 0x000000ffff157210 */ /* 0x000fe200017e2415 */
[----:B------:R-:W-:Y:S01]  /*5780*/  IMAD R12, R15, UR5, R17 ;  /* 0x000000050f0c7c24 */ /* 0x000fe2000f8e0211 */
[----:B------:R-:W-:-:S03]  /*5790*/  IADD3 R17, P0, PT, RZ, -R16, RZ ;  /* 0x80000010ff117210 */ /* 0x000fc60007f1e0ff */
[----:B------:R-:W-:Y:S02]  /*57a0*/  IMAD R12, R21, UR4, R12 ;  /* 0x00000004150c7c24 */ /* 0x000fe4000f8e020c */
        /* <DEDUP_REMOVED lines=11> */
[----:B------:R-:W-:-:S04]  /*5860*/  IMAD.WIDE.U32 R14, R17, R27, R14 ;  /* 0x0000001b110e7225 */ /* 0x000fc800078e000e */
[C---:B------:R-:W-:Y:S02]  /*5870*/  IMAD R17, R21.reuse, R27, RZ ;  /* 0x0000001b15117224 */ /* 0x040fe400078e02ff */
[----:B------:R-:W-:-:S04]  /*5880*/  IMAD.HI.U32 R14, P0, R21, R32, R14 ;  /* 0x00000020150e7227 */ /* 0x000fc8000780000e */
[----:B------:R-:W-:Y:S01]  /*5890*/  IMAD.HI.U32 R12, R21, R27, RZ ;  /* 0x0000001b150c7227 */ /* 0x000fe200078e00ff */
[----:B------:R-:W-:-:S04]  /*58a0*/  IADD3 R17, P1, PT, R17, R14, RZ ;  /* 0x0000000e11117210 */ /* 0x000fc80007f3e0ff */
[----:B------:R-:W-:Y:S01]  /*58b0*/  IADD3.X R12, PT, PT, R12, RZ, RZ, P0, !PT ;  /* 0x000000ff0c0c7210 */ /* 0x000fe200007fe4ff */
[----:B------:R-:W-:-:S04]  /*58c0*/  IMAD.WIDE.U32 R14, R17, UR4, RZ ;  /* 0x00000004110e7c25 */ /* 0x000fc8000f8e00ff */
[----:B------:R-:W-:Y:S01]  /*58d0*/  IMAD.X R12, RZ, RZ, R12, P1 ;  /* 0x000000ffff0c7224 */ /* 0x000fe200008e060c */
[----:B------:R-:W-:Y:S01]  /*58e0*/  IADD3 R14, P1, PT, -R14, R32, RZ ;  /* 0x000000200e0e7210 */ /* 0x000fe20007f3e1ff */
[----:B------:R-:W-:-:S03]  /*58f0*/  IMAD R17, R17, UR5, R15 ;  /* 0x0000000511117c24 */ /* 0x000fc6000f8e020f */
[----:B------:R-:W-:Y:S01]  /*5900*/  ISETP.GE.U32.AND P0, PT, R14, UR4, PT ;  /* 0x000000040e007c0c */ /* 0x000fe2000bf06070 */
[----:B------:R-:W-:-:S04]  /*5910*/  IMAD R12, R12, UR4, R17 ;  /* 0x000000040c0c7c24 */ /* 0x000fc8000f8e0211 */
[----:B------:R-:W-:Y:S01]  /*5920*/  IMAD.X R17, R27, 0x1, ~R12, P1 ;  /* 0x000000011b117824 */ /* 0x000fe200008e0e0c */
[----:B------:R-:W-:-:S04]  /*5930*/  IADD3 R15, P1, PT, R14, -UR4, RZ ;  /* 0x800000040e0f7c10 */ /* 0x000fc8000ff3e0ff */
[C---:B------:R-:W-:Y:S02]  /*5940*/  ISETP.GE.U32.AND.EX P0, PT, R17.reuse, UR5, PT, P0 ;  /* 0x0000000511007c0c */ /* 0x040fe4000bf06100 */
[----:B------:R-:W-:Y:S02]  /*5950*/  IADD3.X R12, PT, PT, R17, ~UR5, RZ, P1, !PT ;  /* 0x80000005110c7c10 */ /* 0x000fe40008ffe4ff */
[----:B------:R-:W-:Y:S02]  /*5960*/  SEL R15, R15, R14, P0 ;  /* 0x0000000e0f0f7207 */ /* 0x000fe40000000000 */
[----:B------:R-:W-:Y:S02]  /*5970*/  SEL R12, R12, R17, P0 ;  /* 0x000000110c0c7207 */ /* 0x000fe40000000000 */
[C---:B------:R-:W-:Y:S02]  /*5980*/  ISETP.GE.U32.AND P0, PT, R15.reuse, UR4, PT ;  /* 0x000000040f007c0c */ /* 0x040fe4000bf06070 */
[----:B------:R-:W-:-:S02]  /*5990*/  IADD3 R16, P2, PT, R15, -UR4, RZ ;  /* 0x800000040f107c10 */ /* 0x000fc4000ff5e0ff */
[C---:B------:R-:W-:Y:S02]  /*59a0*/  ISETP.GE.U32.AND.EX P0, PT, R12.reuse, UR5, PT, P0 ;  /* 0x000000050c007c0c */ /* 0x040fe4000bf06100 */
[----:B------:R-:W-:Y:S02]  /*59b0*/  ISETP.NE.U32.AND P1, PT, RZ, UR4, PT ;  /* 0x00000004ff007c0c */ /* 0x000fe4000bf25070 */
[----:B------:R-:W-:Y:S02]  /*59c0*/  IADD3.X R17, PT, PT, R12, ~UR5, RZ, P2, !PT ;  /* 0x800000050c117c10 */ /* 0x000fe400097fe4ff */
[----:B------:R-:W-:Y:S01]  /*59d0*/  SEL R16, R16, R15, P0 ;  /* 0x0000000f10107207 */ /* 0x000fe20000000000 */
[----:B------:R-:W-:Y:S01]  /*59e0*/  IMAD.MOV.U32 R15, RZ, RZ, 0x0 ;  /* 0x00000000ff0f7424 */ /* 0x000fe200078e00ff */
[----:B------:R-:W-:Y:S02]  /*59f0*/  MOV R14, R4 ;  /* 0x00000004000e7202 */ /* 0x000fe40000000f00 */
[----:B------:R-:W-:-:S02]  /*5a00*/  ISETP.NE.AND.EX P1, PT, RZ, UR5, PT, P1 ;  /* 0x00000005ff007c0c */ /* 0x000fc4000bf25310 */
[----:B------:R-:W-:Y:S02]  /*5a10*/  SEL R17, R17, R12, P0 ;  /* 0x0000000c11117207 */ /* 0x000fe40000000000 */
[----:B------:R-:W-:Y:S02]  /*5a20*/  SEL R16, R16, 0xffffffff, P1 ;  /* 0xffffffff10107807 */ /* 0x000fe40000800000 */
[----:B------:R-:W-:Y:S01]  /*5a30*/  SEL R17, R17, 0xffffffff, P1 ;  /* 0xffffffff11117807 */ /* 0x000fe20000800000 */
[----:B------:R-:W-:Y:S06]  /*5a40*/  RET.REL.NODEC R14 `(_ZN2at6native43_GLOBAL__N__9ae7fba5_10_SoftMax_cu_9f978f6320cunn_SoftMaxBackwardILi4EfffNS1_23SoftMaxBackwardEpilogueEEEvPT0_PKT2_S8_l) ;  /* 0xffffffa40e6c7950 */ /* 0x000fec0003c3ffff */
.L_x_6124:
        /* <DEDUP_REMOVED lines=11> */
.L_x_11543:


//--------------------- .text._ZN2at6native43_GLOBAL__N__9ae7fba5_10_SoftMax_cu_9f978f6324cunn_SoftMaxBackwardSmemILi4EfffNS1_23SoftMaxBackwardEpilogueEEEvPT0_PKT2_S8_l --------------------------
	.section	.text._ZN2at6native43_GLOBAL__N__9ae7fba5_10_SoftMax_cu_9f978f6324cunn_SoftMaxBackwardSmemILi4EfffNS1_23SoftMaxBackwardEpilogueEEEvPT0_PKT2_S8_l,"ax",@progbits
	.align	128
.text._ZN2at6native43_GLOBAL__N__9ae7fba5_10_SoftMax_cu_9f978f6324cunn_SoftMaxBackwardSmemILi4EfffNS1_23SoftMaxBackwardEpilogueEEEvPT0_PKT2_S8_l:
        .type           _ZN2at6native43_GLOBAL__N__9ae7fba5_10_SoftMax_cu_9f978f6324cunn_SoftMaxBackwardSmemILi4EfffNS1_23SoftMaxBackwardEpilogueEEEvPT0_PKT2_S8_l,@function
        .size           _ZN2at6native43_GLOBAL__N__9ae7fba5_10_SoftMax_cu_9f978f6324cunn_SoftMaxBackwardSmemILi4EfffNS1_23SoftMaxBackwardEpilogueEEEvPT0_PKT2_S8_l,(.L_x_11546 - _ZN2at6native43_GLOBAL__N__9ae7fba5_10_SoftMax_cu_9f978f6324cunn_SoftMaxBackwardSmemILi4EfffNS1_23SoftMaxBackwardEpilogueEEEvPT0_PKT2_S8_l)
        .other          _ZN2at6native43_GLOBAL__N__9ae7fba5_10_SoftMax_cu_9f978f6324cunn_SoftMaxBackwardSmemILi4EfffNS1_23SoftMaxBackwardEpilogueEEEvPT0_PKT2_S8_l,@"STO_CUDA_ENTRY STV_DEFAULT"
_ZN2at6native43_GLOBAL__N__9ae7fba5_10_SoftMax_cu_9f978f6324cunn_SoftMaxBackwardSmemILi4EfffNS1_23SoftMaxBackwardEpilogueEEEvPT0_PKT2_S8_l:
        /* <DEDUP_REMOVED lines=27> */
[----:B------:R-:W-:Y:S01]  /*01b0*/  IMAD.MOV.U32 R3, RZ, RZ, RZ ;  /* 0x000000ffff037224 */ /* 0x000fe200078e00ff */
[----:B------:R-:W-:-:S07]  /*01c0*/  MOV R9, R0 ;  /* 0x0000000000097202 */ /* 0x000fce0000000f00 */
.L_x_6127:
[----:B--2---:R-:W-:Y:S01]  /*01d0*/  MOV R5, UR5 ;  /* 0x0000000500057c02 */ /* 0x004fe20008000f00 */
[----:B------:R-:W-:-:S04]  /*01e0*/  IMAD.U32 R4, RZ, RZ, UR4 ;  /* 0x00000004ff047e24 */ /* 0x000fc8000f8e00ff */
[----:B------:R-:W-:-:S06]  /*01f0*/  IMAD.WIDE R4, R9, 0x10, R4 ;  /* 0x0000001009047825 */ /* 0x000fcc00078e0204 */
[----:B0-----:R-:W2:Y:S01]  /*0200*/  LDG.E.128 R4, desc[UR16][R4.64] ;  /* 0x0000001004047981 */ /* 0x001ea2000c1e1d00 */
[----:B------:R-:W-:Y:S01]  /*0210*/  LEA R2, R9, UR8, 0x4 ;  /* 0x0000000809027c11 */ /* 0x000fe2000f8e20ff */
[----:B-1----:R-:W-:-:S05]  /*0220*/  IMAD.IADD R9, R12, 0x1, R9 ;  /* 0x000000010c097824 */ /* 0x002fca00078e0209 */
[----:B------:R-:W-:-:S04]  /*0230*/  SHF.L.U32 R10, R9, 0x2, RZ ;  /* 0x00000002090a7819 */ /* 0x000fc800000006ff */
        /* <DEDUP_REMOVED lines=9> */
.L_x_6126:
[----:B0-----:R-:W-:Y:S05]  /*02d0*/  BSYNC.RECONVERGENT B0 ;  /* 0x0000000000007941 */ /* 0x001fea0003800200 */
.L_x_6125:
        /* <DEDUP_REMOVED lines=34> */
.L_x_6136:
[----:B------:R-:W-:Y:S01]  /*0500*/  ISETP.NE.AND P1, PT, R0, RZ, PT ;  /* 0x000000ff0000720c */ /* 0x000fe20003f25270 */
[----:B-1----:R-:W-:-:S12]  /*0510*/  FADD.FTZ R6, R7, R6 ;  /* 0x0000000607067221 */ /* 0x002fd80000010000 */
[----:B------:R2:W-:Y:S02]  /*0520*/  @!P1 STS [UR10], R6 ;  /* 0x00000006ff009988 */ /* 0x0005e4000800080a */
.L_x_6128:
[----:B------:R-:W-:Y:S05]  /*0530*/  WARPSYNC.ALL ;  /* 0x0000000000007948 */ /* 0x000fea0003800000 */
[----:B------:R-:W-:Y:S06]  /*0540*/  BAR.SYNC.DEFER_BLOCKING 0x0 ;  /* 0x0000000000007b1d */ /* 0x000fec0000010000 */
[----:B------:R-:W-:Y:S05]  /*0550*/  @P0 EXIT ;  /* 0x000000000000094d */ /* 0x000fea0003800000 */
[----:B0-----:R-:W0:Y:S02]  /*0560*/  LDS R7, [UR10] ;  /* 0x0000000aff077984 */ /* 0x001e240008000800 */
.L_x_6130:
[----:B-1----:R-:W-:Y:S01]  /*0570*/  MOV R3, UR11 ;  /* 0x0000000b00037c02 */ /* 0x002fe20008000f00 */
[----:B------:R-:W-:-:S04]  /*0580*/  IMAD.U32 R2, RZ, RZ, UR9 ;  /* 0x00000009ff027e24 */ /* 0x000fc8000f8e00ff */
[----:B------:R-:W-:-:S05]  /*0590*/  IMAD.WIDE R2, R0, 0x10, R2 ;  /* 0x0000001000027825 */ /* 0x000fca00078e0202 */
[----:B------:R1:W0:Y:S01]  /*05a0*/  LDG.E.128 R12, desc[UR16][R2.64] ;  /* 0x00000010020c7981 */ /* 0x000222000c1e1d00 */
[----:B--2---:R-:W-:Y:S01]  /*05b0*/  LEA R6, R0, UR8, 0x4 ;  /* 0x0000000800067c11 */ /* 0x004fe2000f8e20ff */
[----:B---3--:R-:W-:Y:S01]  /*05c0*/  IMAD.U32 R5, RZ, RZ, UR13 ;  /* 0x0000000dff057e24 */ /* 0x008fe2000f8e00ff */
[----:B------:R-:W-:-:S03]  /*05d0*/  MOV R4, UR12 ;  /* 0x0000000c00047c02 */ /* 0x000fc60008000f00 */
[----:B------:R-:W0:Y:S02]  /*05e0*/  LDS.128 R8, [R6] ;  /* 0x0000000006087984 */ /* 0x000e240000000c00 */
[C---:B------:R-:W-:Y:S01]  /*05f0*/  IMAD.WIDE R4, R0.reuse, 0x10, R4 ;  /* 0x0000001000047825 */ /* 0x040fe200078e0204 */
[----:B------:R-:W-:-:S04]  /*0600*/  IADD3 R0, PT, PT, R0, UR5, RZ ;  /* 0x0000000500007c10 */ /* 0x000fc8000fffe0ff */
[----:B-1----:R-:W-:-:S04]  /*0610*/  SHF.L.U32 R2, R0, 0x2, RZ ;  /* 0x0000000200027819 */ /* 0x002fc800000006ff */
[----:B------:R-:W-:Y:S02]  /*0620*/  ISETP.GE.U32.AND P0, PT, R2, UR6, PT ;  /* 0x0000000602007c0c */ /* 0x000fe4000bf06070 */
[----:B------:R-:W-:-:S04]  /*0630*/  SHF.R.S32.HI R2, RZ, 0x1f, R2 ;  /* 0x0000001fff027819 */ /* 0x000fc80000011402 */
[----:B------:R-:W-:Y:S01]  /*0640*/  ISETP.GE.AND.EX P0, PT, R2, UR7, PT, P0 ;  /* 0x0000000702007c0c */ /* 0x000fe2000bf06300 */
[C---:B0-----:R-:W-:Y:S01]  /*0650*/  FFMA.FTZ R8, -R7.reuse, R12, R8 ;  /* 0x0000000c07087223 */ /* 0x041fe20000010108 */
[C---:B------:R-:W-:Y:S01]  /*0660*/  FFMA.FTZ R9, -R7.reuse, R13, R9 ;  /* 0x0000000d07097223 */ /* 0x040fe20000010109 */
[C---:B------:R-:W-:Y:S01]  /*0670*/  FFMA.FTZ R10, -R7.reuse, R14, R10 ;  /* 0x0000000e070a7223 */ /* 0x040fe2000001010a */
[----:B------:R-:W-:-:S05]  /*0680*/  FFMA.FTZ R11, -R7, R15, R11 ;  /* 0x0000000f070b7223 */ /* 0x000fca000001010b */
[----:B------:R3:W-:Y:S04]  /*0690*/  STG.E.128 desc[UR16][R4.64], R8 ;  /* 0x0000000804007986 */ /* 0x0007e8000c101d10 */
[----:B------:R-:W-:Y:S05]  /*06a0*/  @!P0 BRA `(.L_x_6130) ;  /* 0xfffffffc00b08947 */ /* 0x000fea000383ffff */
[----:B------:R-:W-:Y:S05]  /*06b0*/  EXIT ;  /* 0x000000000000794d */ /* 0x000fea0003800000 */
.L_x_6129:
[----:B------:R-:W-:Y:S02]  /*06c0*/  IMAD.MOV.U32 R9, RZ, RZ, 0x10 ;  /* 0x00000010ff097424 */ /* 0x000fe400078e00ff */
[----:B------:R-:W-:Y:S01]  /*06d0*/  HFMA2 R10, -RZ, RZ, 0, 1.847743988037109375e-06 ;  /* 0x0000001fff0a7431 */ /* 0x000fe200000001ff */
[----:B------:R-:W-:-:S07]  /*06e0*/  MOV R8, 0xffffffff ;  /* 0xffffffff00087802 */ /* 0x000fce0000000f00 */
[----:B-1----:R-:W-:Y:S05]  /*06f0*/  WARPSYNC.COLLECTIVE R8, `(.L_x_6131) ;  /* 0x0000000008087348 */ /* 0x002fea0003c00000 */
[----:B-1----:R0:W1:Y:S02]  /*0700*/  SHFL.DOWN P1, R6, R3, R9, R10 ;  /* 0x0800000903067389 */ /* 0x002064000002000a */
[----:B01----:R-:W-:Y:S05]  /*0710*/  ENDCOLLECTIVE ;  /* 0x000000000000791b */ /* 0x003fea0003800000 */
.L_x_6131:
[----:B------:R-:W-:Y:S02]  /*0720*/  HFMA2 R9, -RZ, RZ, 0, 4.76837158203125e-07 ;  /* 0x00000008ff097431 */ /* 0x000fe400000001ff */
[----:B------:R-:W-:-:S04]  /*0730*/  IMAD.MOV.U32 R2, RZ, RZ, R6 ;  /* 0x000000ffff027224 */ /* 0x000fc800078e0006 */
[----:B------:R-:W-:-:S05]  /*0740*/  FADD.FTZ R2, R2, R3 ;  /* 0x0000000302027221 */ /* 0x000fca0000010000 */
[----:B------:R-:W-:-:S07]  /*0750*/  MOV R3, R2 ;  /* 0x0000000200037202 */ /* 0x000fce0000000f00 */
[----:B------:R-:W-:Y:S05]  /*0760*/  WARPSYNC.COLLECTIVE R8, `(.L_x_6132) ;  /* 0x0000000008087348 */ /* 0x000fea0003c00000 */
[----:B------:R0:W1:Y:S02]  /*0770*/  SHFL.DOWN P1, R6, R3, R9, R10 ;  /* 0x0800000903067389 */ /* 0x000064000002000a */
[----:B01----:R-:W-:Y:S05]  /*0780*/  ENDCOLLECTIVE ;  /* 0x000000000000791b */ /* 0x003fea0003800000 */
.L_x_6132:
[----:B------:R-:W-:Y:S02]  /*0790*/  HFMA2 R9, -RZ, RZ, 0, 2.384185791015625e-07 ;  /* 0x00000004ff097431 */ /* 0x000fe400000001ff */
[----:B------:R-:W-:-:S04]  /*07a0*/  IMAD.MOV.U32 R5, RZ, RZ, R6 ;  /* 0x000000ffff057224 */ /* 0x000fc800078e0006 */
[----:B------:R-:W-:-:S05]  /*07b0*/  FADD.FTZ R5, R2, R5 ;  /* 0x0000000502057221 */ /* 0x000fca0000010000 */
[----:B------:R-:W-:-:S07]  /*07c0*/  MOV R3, R5 ;  /* 0x0000000500037202 */ /* 0x000fce0000000f00 */
[----:B------:R-:W-:Y:S05]  /*07d0*/  WARPSYNC.COLLECTIVE R8, `(.L_x_6133) ;  /* 0x0000000008087348 */ /* 0x000fea0003c00000 */
[----:B------:R0:W1:Y:S02]  /*07e0*/  SHFL.DOWN P1, R6, R3, R9, R10 ;  /* 0x0800000903067389 */ /* 0x000064000002000a */
[----:B01----:R-:W-:Y:S05]  /*07f0*/  ENDCOLLECTIVE ;  /* 0x000000000000791b */ /* 0x003fea0003800000 */
.L_x_6133:
[----:B------:R-:W-:Y:S02]  /*0800*/  HFMA2 R9, -RZ, RZ, 0, 1.1920928955078125e-07 ;  /* 0x00000002ff097431 */ /* 0x000fe400000001ff */
[----:B------:R-:W-:-:S04]  /*0810*/  IMAD.MOV.U32 R4, RZ, RZ, R6 ;  /* 0x000000ffff047224 */ /* 0x000fc800078e0006 */
[----:B------:R-:W-:-:S05]  /*0820*/  FADD.FTZ R4, R5, R4 ;  /* 0x0000000405047221 */ /* 0x000fca0000010000 */
[----:B------:R-:W-:-:S07]  /*0830*/  MOV R3, R4 ;  /* 0x0000000400037202 */ /* 0x000fce0000000f00 */
[----:B------:R-:W-:Y:S05]  /*0840*/  WARPSYNC.COLLECTIVE R8, `(.L_x_6134) ;  /* 0x0000000008087348 */ /* 0x000fea0003c00000 */
[----:B------:R0:W1:Y:S02]  /*0850*/  SHFL.DOWN P1, R6, R3, R9, R10 ;  /* 0x0800000903067389 */ /* 0x000064000002000a */
[----:B01----:R-:W-:Y:S05]  /*0860*/  ENDCOLLECTIVE ;  /* 0x000000000000791b */ /* 0x003fea0003800000 */
.L_x_6134:
[----:B------:R-:W-:Y:S02]  /*0870*/  HFMA2 R9, -RZ, RZ, 0, 5.9604644775390625e-08 ;  /* 0x00000001ff097431 */ /* 0x000fe400000001ff */
[----:B------:R-:W-:-:S04]  /*0880*/  IMAD.MOV.U32 R7, RZ, RZ, R6 ;  /* 0x000000ffff077224 */ /* 0x000fc800078e0006 */
[----:B------:R-:W-:-:S05]  /*0890*/  FADD.FTZ R7, R4, R7 ;  /* 0x0000000704077221 */ /* 0x000fca0000010000 */
[----:B------:R-:W-:-:S07]  /*08a0*/  MOV R3, R7 ;  /* 0x0000000700037202 */ /* 0x000fce0000000f00 */
[----:B------:R-:W-:Y:S05]  /*08b0*/  WARPSYNC.COLLECTIVE R8, `(.L_x_6135) ;  /* 0x0000000008087348 */ /* 0x000fea0003c00000 */
[----:B------:R0:W1:Y:S02]  /*08c0*/  SHFL.DOWN P1, R6, R3, R9, R10 ;  /* 0x0800000903067389 */ /* 0x000064000002000a */
[----:B01----:R-:W-:Y:S05]  /*08d0*/  ENDCOLLECTIVE ;  /* 0x000000000000791b */ /* 0x003fea0003800000 */
.L_x_6135:
[----:B------:R-:W-:Y:S05]  /*08e0*/  BRA `(.L_x_6136) ;  /* 0xfffffffc00047947 */ /* 0x000fea000383ffff */
.L_x_6137:
        /* <DEDUP_REMOVED lines=9> */
.L_x_11546:


//--------------------- .text._ZN2at6native43_GLOBAL__N__9ae7fba5_10_SoftMax_cu_9f978f6320cunn_SoftMaxBackwardILi2EdddNS1_23SoftMaxBackwardEpilogueEEEvPT0_PKT2_S8_l --------------------------
	.section	.text._ZN2at6native43_GLOBAL__N__9ae7fba5_10_SoftMax_cu_9f978f6320cunn_SoftMaxBackwardILi2EdddNS1_23SoftMaxBackwardEpilogueEEEvPT0_PKT2_S8_l,"ax",@progbits
	.align	128
.text._ZN2at6native43_GLOBAL__N__9ae7fba5_10_SoftMax_cu_9f978f6320cunn_SoftMaxBackwardILi2EdddNS1_23SoftMaxBackwardEpilogueEEEvPT0_PKT2_S8_l:
        .type           _ZN2at6native43_GLOBAL__N__9ae7fba5_10_SoftMax_cu_9f978f6320cunn_SoftMaxBackwardILi2EdddNS1_23SoftMaxBackwardEpilogueEEEvPT0_PKT2_S8_l,@function
        .size           _ZN2at6native43_GLOBAL__N__9ae7fba5_10_SoftMax_cu_9f978f6320cunn_SoftMaxBackwardILi2EdddNS1_23SoftMaxBackwardEpilogueEEEvPT0_PKT2_S8_l,(.L_x_11547 - _ZN2at6native43_GLOBAL__N__9ae7fba5_10_SoftMax_cu_9f978f6320cunn_SoftMaxBackwardILi2EdddNS1_23SoftMaxBackwardEpilogueEEEvPT0_PKT2_S8_l)
        .other          _ZN2at6native43_GLOBAL__N__9ae7fba5_10_SoftMax_cu_9f978f6320cunn_SoftMaxBackwardILi2EdddNS1_23SoftMaxBackwardEpilogueEEEvPT0_PKT2_S8_l,@"STO_CUDA_ENTRY STV_DEFAULT"
_ZN2at6native43_GLOBAL__N__9ae7fba5_10_SoftMax_cu_9f978f6320cunn_SoftMaxBackwardILi2EdddNS1_23SoftMaxBackwardEpilogueEEEvPT0_PKT2_S8_l:
[----:B------:R-:W-:Y:S08]  /*0000*/  LDC R1, c[0x0][0x37c] ;  /* 0x0000df00ff017b82 */ /* 0x000ff00000000800 */
[----:B------:R-:W0:Y:S01]  /*0010*/  S2UR UR12, SR_CTAID.X ;  /* 0x00000000000c79c3 */ /* 0x000e220000002500 */
[----:B------:R-:W0:Y:S01]  /*0020*/  LDCU.128 UR8, c[0x0][0x390] ;  /* 0x00007200ff0877ac */ /* 0x000e220008000c00 */
[----:B------:R-:W-:Y:S01]  /*0030*/  BSSY.RECONVERGENT B0, `(.L_x_6138) ;  /* 0x0000153000007945 */ /* 0x000fe20003800200 */
[----:B------:R-:W1:Y:S01]  /*0040*/  LDCU.64 UR22, c[0x0][0x380] ;  /* 0x00007000ff1677ac */ /* 0x000e620008000a00 */
[----:B------:R-:W2:Y:S01]  /*0050*/  LDCU.64 UR14, c[0x0][0x398] ;  /* 0x00007300ff0e77ac */ /* 0x000ea20008000a00 */
[----:B------:R-:W3:Y:S01]  /*0060*/  LDCU.64 UR18, c[0x0][0x358] ;  /* 0x00006b00ff1277ac */ /* 0x000ee20008000a00 */
[----:B------:R-:W-:Y:S01]  /*0070*/  UMOV UR7, URZ ;  /* 0x000000ff00077c82 */ /* 0x000fe20008000000 */
[----:B0-----:R-:W-:Y:S01]  /*0080*/  UIMAD.WIDE.U32 UR20, UR12, UR10, URZ ;  /* 0x0000000a0c1472a5 */ /* 0x001fe2000f8e00ff */
[----:B--2---:R-:W-:-:S03]  /*0090*/  IMAD.U32 R10, RZ, RZ, UR14 ;  /* 0x0000000eff0a7e24 */ /* 0x004fc6000f8e00ff */
        /* <DEDUP_REMOVED lines=16> */
[----:B------:R-:W-:Y:S01]  /*01a0*/  UMOV UR17, UR15 ;  /* 0x0000000f00117c82 */ /* 0x000fe20008000000 */
[----:B---3--:R-:W-:Y:S09]  /*01b0*/  BRA.U UP0, `(.L_x_6139) ;  /* 0x0000000500347547 */ /* 0x008ff2000b800000 */
[----:B------:R-:W0:Y:S01]  /*01c0*/  S2R R11, SR_TID.X ;  /* 0x00000000000b7919 */ /* 0x000e220000002100 */
[----:B------:R-:W-:Y:S01]  /*01d0*/  UISETP.NE.U32.AND UP0, UPT, UR5, URZ, UPT ;  /* 0x000000ff0500728c */ /* 0x000fe2000bf05070 */
[----:B------:R-:W-:Y:S01]  /*01e0*/  IMAD.U32 R7, RZ, RZ, UR9 ;  /* 0x00000009ff077e24 */ /* 0x000fe2000f8e00ff */
[----:B------:R-:W-:Y:S01]  /*01f0*/  CS2R R16, SRZ ;  /* 0x0000000000107805 */ /* 0x000fe2000001ff00 */
[----:B------:R-:W-:Y:S01]  /*0200*/  IMAD.U32 R4, RZ, RZ, UR8 ;  /* 0x00000008ff047e24 */ /* 0x000fe2000f8e00ff */
[----:B------:R-:W-:Y:S01]  /*0210*/  UISETP.NE.AND.EX UP0, UPT, URZ, URZ, UPT, UP0 ;  /* 0x000000ffff00728c */ /* 0x000fe2000bf05300 */
[----:B------:R-:W-:Y:S01]  /*0220*/  IMAD.U32 R5, RZ, RZ, UR9 ;  /* 0x00000009ff057e24 */ /* 0x000fe2000f8e00ff */
[----:B------:R-:W-:Y:S01]  /*0230*/  MOV R9, R7 ;  /* 0x0000000700097202 */ /* 0x000fe20000000f00 */
[----:B------:R-:W-:Y:S02]  /*0240*/  IMAD.U32 R6, RZ, RZ, UR8 ;  /* 0x00000008ff067e24 */ /* 0x000fe4000f8e00ff */
[----:B------:R-:W-:-:S02]  /*0250*/  IMAD.MOV.U32 R8, RZ, RZ, R4 ;  /* 0x000000ffff087224 */ /* 0x000fc400078e0004 */
[----:B------:R-:W-:Y:S02]  /*0260*/  IMAD.U32 R0, RZ, RZ, UR14 ;  /* 0x0000000eff007e24 */ /* 0x000fe4000f8e00ff */
[----:B------:R-:W-:Y:S05]  /*0270*/  BRA.U !UP0, `(.L_x_6140) ;  /* 0x0000000108407547 */ /* 0x000fea000b800000 */
[----:B0-----:R-:W-:Y:S01]  /*0280*/  ISETP.GT.AND P0, PT, R11, R0, PT ;  /* 0x000000000b00720c */ /* 0x001fe20003f04270 */
[----:B------:R-:W-:-:S03]  /*0290*/  IMAD.MOV.U32 R4, RZ, RZ, 0x8 ;  /* 0x00000008ff047424 */ /* 0x000fc600078e00ff */
[----:B------:R-:W-:-:S13]  /*02a0*/  ISETP.EQ.OR P0, PT, R11, RZ, P0 ;  /* 0x000000ff0b00720c */ /* 0x000fda0000702670 */
[----:B------:R-:W-:-:S06]  /*02b0*/  @!P0 IMAD.WIDE.U32 R4, R11, R4, UR8 ;  /* 0x000000080b048e25 */ /* 0x000fcc000f8e0004 */
[----:B------:R-:W2:Y:S01]  /*02c0*/  @!P0 LDG.E.64 R4, desc[UR18][R4.64+-0x8] ;  /* 0xfffff81204048981 */ /* 0x000ea2000c1e1b00 */
[----:B------:R-:W0:Y:S01]  /*02d0*/  LDCU UR5, c[0x0][0x360] ;  /* 0x00006c00ff0577ac */ /* 0x000e220008000800 */
[----:B------:R-:W1:Y:S01]  /*02e0*/  LDC R7, c[0x0][0x360] ;  /* 0x0000d800ff077b82 */ /* 0x000e620000000800 */
[----:B------:R-:W-:Y:S01]  /*02f0*/  CS2R R16, SRZ ;  /* 0x0000000000107805 */ /* 0x000fe2000001ff00 */
[----:B0-----:R-:W-:-:S04]  /*0300*/  UIMAD.WIDE.U32 UR10, UR5, 0x8, UR8 ;  /* 0x00000008050a78a5 */ /* 0x001fc8000f8e0008 */
[----:B------:R-:W-:Y:S01]  /*0310*/  UIADD3 UR6, UP0, UPT, UR10, -0x8, URZ ;  /* 0xfffffff80a067890 */ /* 0x000fe2000ff1e0ff */
[----:B-1----:R-:W-:-:S03]  /*0320*/  VIADDMNMX.U32 R0, R0, 0x1, R7, !PT ;  /* 0x0000000100007846 */ /* 0x002fc60007800007 */
[----:B------:R-:W-:Y:S02]  /*0330*/  UIADD3.X UR10, UPT, UPT, UR11, -0x1, URZ, UP0, !UPT ;  /* 0xffffffff0b0a7890 */ /* 0x000fe400087fe4ff */
[----:B------:R-:W-:Y:S02]  /*0340*/  IMAD.U32 R8, RZ, RZ, UR6 ;  /* 0x00000006ff087e24 */ /* 0x000fe4000f8e00ff */
[----:B------:R-:W-:Y:S02]  /*0350*/  VIADD R0, R0, -UR5 ;  /* 0x8000000500007c36 */ /* 0x000fe40008000000 */
[----:B------:R-:W-:Y:S01]  /*0360*/  IMAD.U32 R9, RZ, RZ, UR10 ;  /* 0x0000000aff097e24 */ /* 0x000fe2000f8e00ff */
[----:B--2---:R1:W2:Y:S06]  /*0370*/  @!P0 DADD R16, RZ, R4 ;  /* 0x00000000ff108229 */ /* 0x0042ac0000000004 */
.L_x_6140:
[----:B------:R-:W3:Y:S01]  /*0380*/  LDCU UR6, c[0x0][0x360] ;  /* 0x00006c00ff0677ac */ /* 0x000ee20008000800 */
[----:B------:R-:W-:Y:S01]  /*0390*/  BSSY.RECONVERGENT B1, `(.L_x_6141) ;  /* 0x0000024000017945 */ /* 0x000fe20003800200 */
[----:B---3--:R-:W-:-:S06]  /*03a0*/  USHF.L.U32 UR5, UR6, 0x1, URZ ;  /* 0x0000000106057899 */ /* 0x008fcc00080006ff */
[----:B------:R-:W-:Y:S01]  /*03b0*/  IMAD R7, RZ, RZ, -UR5 ;  /* 0x80000005ff077e24 */ /* 0x000fe2000f8e02ff */
[----:B------:R-:W-:Y:S02]  /*03c0*/  ISETP.NE.U32.AND P1, PT, RZ, UR5, PT ;  /* 0x00000005ff007c0c */ /* 0x000fe4000bf25070 */
[----:B------:R-:W3:Y:S08]  /*03d0*/  I2F.U32.RP R2, UR5 ;  /* 0x0000000500027d06 */ /* 0x000ef00008209000 */
[----:B---3--:R-:W1:Y:S02]  /*03e0*/  MUFU.RCP R2, R2 ;  /* 0x0000000200027308 */ /* 0x008e640000001000 */
[----:B-1----:R-:W-:-:S02]  /*03f0*/  VIADD R4, R2, 0xffffffe ;  /* 0x0ffffffe02047836 */ /* 0x002fc40000000000 */
[----:B0-----:R-:W-:-:S04]  /*0400*/  IMAD.SHL.U32 R2, R11, 0x2, RZ ;  /* 0x000000020b027824 */ /* 0x001fc800078e00ff */
        /* <DEDUP_REMOVED lines=16> */
.L_x_6143:
[----:B------:R-:W-:-:S06]  /*0510*/  IMAD.WIDE R4, R11, 0x10, R8 ;  /* 0x000000100b047825 */ /* 0x000fcc00078e0208 */
[----:B------:R-:W2:Y:S01]  /*0520*/  LDG.E.128 R4, desc[UR18][R4.64] ;  /* 0x0000001204047981 */ /* 0x000ea2000c1e1d00 */
[----:B------:R-:W-:-:S04]  /*0530*/  VIADD R11, R11, UR6 ;  /* 0x000000060b0b7c36 */ /* 0x000fc80008000000 */
[----:B------:R-:W-:-:S05]  /*0540*/  IMAD.SHL.U32 R2, R11, 0x2, RZ ;  /* 0x000000020b027824 */ /* 0x000fca00078e00ff */
[----:B------:R-:W-:Y:S01]  /*0550*/  ISETP.GE.AND P0, PT, R2, R15, PT ;  /* 0x0000000f0200720c */ /* 0x000fe20003f06270 */
[----:B--2---:R-:W0:-:S15]  /*0560*/  DADD R16, R4, R16 ;  /* 0x0000000004107229 */ /* 0x004e1e0000000010 */
[----:B------:R-:W-:-:S15]  /*0570*/  NOP ;  /* 0x0000000000007918 */ /* 0x000fde0000000000 */
[----:B------:R-:W-:-:S15]  /*0580*/  NOP ;  /* 0x0000000000007918 */ /* 0x000fde0000000000 */
[----:B------:R-:W-:-:S15]  /*0590*/  NOP ;  /* 0x0000000000007918 */ /* 0x000fde0000000000 */
[----:B------:R-:W-:-:S04]  /*05a0*/  NOP ;  /* 0x0000000000007918 */ /* 0x000fc80000000000 */
[----:B0-----:R0:W1:Y:S02]  /*05b0*/  DADD R16, R6, R16 ;  /* 0x0000000006107229 */ /* 0x0010640000000010 */
[----:B01----:R-:W-:Y:S05]  /*05c0*/  @!P0 BRA `(.L_x_6143) ;  /* 0xfffffffc00d08947 */ /* 0x003fea000383ffff */
.L_x_6142:
[----:B------:R-:W-:Y:S05]  /*05d0*/  BSYNC.RECONVERGENT B1 ;  /* 0x0000000000017941 */ /* 0x000fea0003800200 */
.L_x_6141:
[----:B------:R-:W-:-:S13]  /*05e0*/  ISETP.GE.AND P0, PT, R13, R0, PT ;  /* 0x000000000d00720c */ /* 0x000fda0003f06270 */
[----:B------:R-:W-:Y:S05]  /*05f0*/  @P0 BRA `(.L_x_6144) ;  /* 0x0000000c00d80947 */ /* 0x000fea0003800000 */
[----:B------:R-:W-:Y:S01]  /*0600*/  BSSY.RECONVERGENT B1, `(.L_x_6145) ;  /* 0x0000007000017945 */ /* 0x000fe20003800200 */
.L_x_6146:
[----:B------:R-:W-:-:S06]  /*0610*/  IMAD.WIDE R4, R13, 0x8, R8 ;  /* 0x000000080d047825 */ /* 0x000fcc00078e0208 */
[----:B------:R-:W2:Y:S01]  /*0620*/  LDG.E.64 R4, desc[UR18][R4.64] ;  /* 0x0000001204047981 */ /* 0x000ea2000c1e1b00 */
[----:B------:R-:W-:-:S05]  /*0630*/  VIADD R13, R13, UR6 ;  /* 0x000000060d0d7c36 */ /* 0x000fca0008000000 */
[----:B------:R-:W-:Y:S01]  /*0640*/  ISETP.GE.AND P0, PT, R13, R0, PT ;  /* 0x000000000d00720c */ /* 0x000fe20003f06270 */
[----:B--2---:R0:W1:-:S12]  /*0650*/  DADD R16, R4, R16 ;  /* 0x0000000004107229 */ /* 0x0040580000000010 */
[----:B01----:R-:W-:Y:S05]  /*0660*/  @!P0 BRA `(.L_x_6146) ;  /* 0xfffffffc00e88947 */ /* 0x003fea000383ffff */
[----:B------:R-:W-:Y:S05]  /*0670*/  BSYNC.RECONVERGENT B1 ;  /* 0x0000000000017941 */ /* 0x000fea0003800200 */
.L_x_6145:
[----:B------:R-:W-:Y:S05]  /*0680*/  BRA `(.L_x_6144) ;  /* 0x0000000c00b47947 */ /* 0x000fea0003800000 */
.L_x_6139:
[----:B------:R-:W0:Y:S01]  /*0690*/  S2R R11, SR_TID.X ;  /* 0x00000000000b7919 */ /* 0x000e220000002100 */
[----:B------:R-:W-:Y:S01]  /*06a0*/  UISETP.NE.U32.AND UP0, UPT, UR5, URZ, UPT ;  /* 0x000000ff0500728c */ /* 0x000fe2000bf05070 */
[----:B------:R-:W-:Y:S02]  /*06b0*/  CS2R R16, SRZ ;  /* 0x0000000000107805 */ /* 0x000fe4000001ff00 */
[----:B------:R-:W-:Y:S01]  /*06c0*/  MOV R12, UR14 ;  /* 0x0000000e000c7c02 */ /* 0x000fe20008000f00 */
[----:B------:R-:W-:Y:S01]  /*06d0*/  UMOV UR16, UR15 ;  /* 0x0000000f00107c82 */ /* 0x000fe20008000000 */
[----:B------:R-:W-:Y:S01]  /*06e0*/  UISETP.NE.AND.EX UP0, UPT, URZ, URZ, UPT, UP0 ;  /* 0x000000ffff00728c */ /* 0x000fe2000bf05300 */
[----:B------:R-:W-:Y:S01]  /*06f0*/  UMOV UR13, UR8 ;  /* 0x00000008000d7c82 */ /* 0x000fe20008000000 */
[----:B------:R-:W-:-:S07]  /*0700*/  UMOV UR14, UR9 ;  /* 0x00000009000e7c82 */ /* 0x000fce0008000000 */
[----:B------:R-:W-:Y:S05]  /*0710*/  BRA.U !UP0, `(.L_x_6147) ;  /* 0x0000000108347547 */ /* 0x000fea000b800000 */
[----:B0-----:R-:W-:-:S13]  /*0720*/  ISETP.NE.AND P0, PT, R11, RZ, PT ;  /* 0x000000ff0b00720c */ /* 0x001fda0003f05270 */
[----:B------:R-:W-:-:S04]  /*0730*/  @P0 LEA R4, P1, R11, UR8, 0x3 ;  /* 0x000000080b040c11 */ /* 0x000fc8000f8218ff */
[----:B------:R-:W-:-:S06]  /*0740*/  @P0 LEA.HI.X R5, R11, UR9, RZ, 0x3, P1 ;  /* 0x000000090b050c11 */ /* 0x000fcc00088f1cff */
[----:B------:R-:W2:Y:S01]  /*0750*/  @P0 LDG.E.64 R4, desc[UR18][R4.64+-0x8] ;  /* 0xfffff81204040981 */ /* 0x000ea2000c1e1b00 */
[----:B------:R-:W0:Y:S01]  /*0760*/  LDCU UR5, c[0x0][0x360] ;  /* 0x00006c00ff0577ac */ /* 0x000e220008000800 */
[----:B------:R-:W-:Y:S01]  /*0770*/  CS2R R16, SRZ ;  /* 0x0000000000107805 */ /* 0x000fe2000001ff00 */
[----:B0-----:R-:W-:Y:S02]  /*0780*/  UIMAD.WIDE.U32 UR14, UR5, 0x8, UR8 ;  /* 0x00000008050e78a5 */ /* 0x001fe4000f8e0008 */
[----:B------:R-:W-:Y:S02]  /*0790*/  UIADD3 UR5, UP0, UP1, -UR5, 0x1, UR10 ;  /* 0x0000000105057890 */ /* 0x000fe4000f91e10a */
[----:B------:R-:W-:Y:S02]  /*07a0*/  UIADD3 UR13, UP2, UPT, UR14, -0x8, URZ ;  /* 0xfffffff80e0d7890 */ /* 0x000fe4000ff5e0ff */
[----:B------:R-:W-:Y:S02]  /*07b0*/  UIADD3.X UR16, UPT, UPT, URZ, -0x1, UR11, UP0, UP1 ;  /* 0xffffffffff107890 */ /* 0x000fe400087e240b */
[----:B------:R-:W-:Y:S01]  /*07c0*/  IMAD.U32 R12, RZ, RZ, UR5 ;  /* 0x00000005ff0c7e24 */ /* 0x000fe2000f8e00ff */
[----:B------:R-:W-:Y:S01]  /*07d0*/  UIADD3.X UR14, UPT, UPT, UR15, -0x1, URZ, UP2, !UPT ;  /* 0xffffffff0f0e7890 */ /* 0x000fe200097fe4ff */
[----:B--2---:R1:W2:Y:S11]  /*07e0*/  @P0 DADD R16, RZ, R4 ;  /* 0x00000000ff100229 */ /* 0x0042b60000000004 */
.L_x_6147:
[----:B------:R-:W3:Y:S01]  /*07f0*/  LDCU UR11, c[0x0][0x360] ;  /* 0x00006c00ff0b77ac */ /* 0x000ee20008000800 */
[----:B------:R-:W-:Y:S02]  /*0800*/  UISETP.NE.U32.AND UP0, UPT, UR16, URZ, UPT ;  /* 0x000000ff1000728c */ /* 0x000fe4000bf05070 */
[----:B---3--:R-:W-:-:S07]  /*0810*/  USHF.L.U32 UR5, UR11, 0x1, URZ ;  /* 0x000000010b057899 */ /* 0x008fce00080006ff */
[----:B------:R-:W-:Y:S05]  /*0820*/  BRA.U UP0, `(.L_x_6148) ;  /* 0x00000001004c7547 */ /* 0x000fea000b800000 */
[----:B------:R-:W3:Y:S01]  /*0830*/  I2F.U32.RP R0, UR5 ;  /* 0x0000000500007d06 */ /* 0x000ee20008209000 */
[----:B------:R-:W-:Y:S01]  /*0840*/  IMAD R7, RZ, RZ, -UR5 ;  /* 0x80000005ff077e24 */ /* 0x000fe2000f8e02ff */
[----:B------:R-:W-:Y:S01]  /*0850*/  ISETP.NE.U32.AND P1, PT, RZ, UR5, PT ;  /* 0x00000005ff007c0c */ /* 0x000fe2000bf25070 */
[----:B------:R-:W-:-:S05]  /*0860*/  IMAD.MOV.U32 R9, RZ, RZ, RZ ;  /* 0x000000ffff097224 */ /* 0x000fca00078e00ff */
[----:B---3--:R-:W1:Y:S02]  /*0870*/  MUFU.RCP R0, R0 ;  /* 0x0000000000007308 */ /* 0x008e640000001000 */
[----:B-1----:R-:W-:-:S06]  /*0880*/  VIADD R4, R0, 0xffffffe ;  /* 0x0ffffffe00047836 */ /* 0x002fcc0000000000 */
[----:B------:R1:W3:Y:S02]  /*0890*/  F2I.FTZ.U32.TRUNC.NTZ R5, R4 ;  /* 0x0000000400057305 */ /* 0x0002e4000021f000 */
[----:B-1----:R-:W-:Y:S02]  /*08a0*/  IMAD.MOV.U32 R4, RZ, RZ, RZ ;  /* 0x000000ffff047224 */ /* 0x002fe400078e00ff */
[----:B---3--:R-:W-:-:S04]  /*08b0*/  IMAD R7, R7, R5, RZ ;  /* 0x0000000507077224 */ /* 0x008fc800078e02ff */
        /* <DEDUP_REMOVED lines=10> */
.L_x_6148:
[----:B------:R-:W-:Y:S01]  /*0960*/  MOV R2, R12 ;  /* 0x0000000c00027202 */ /* 0x000fe20000000f00 */
[----:B------:R-:W-:Y:S01]  /*0970*/  UMOV UR10, UR16 ;  /* 0x00000010000a7c82 */ /* 0x000fe20008000000 */
[----:B------:R-:W-:Y:S01]  /*0980*/  MOV R0, 0x9b0 ;  /* 0x000009b000007802 */ /* 0x000fe20000000f00 */
[----:B------:R-:W-:-:S06]  /*0990*/  UMOV UR6, UR5 ;  /* 0x0000000500067c82 */ /* 0x000fcc0008000000 */
[----:B012---:R-:W-:Y:S05]  /*09a0*/  CALL.REL.NOINC `($__internal_35_$__cuda_sm20_rem_u64) ;  /* 0x0000006000107944 */ /* 0x007fea0003c00000 */
[----:B------:R-:W-:-:S07]  /*09b0*/  IMAD.MOV.U32 R8, RZ, RZ, R2 ;  /* 0x000000ffff087224 */ /* 0x000fce00078e0002 */
.L_x_6149:
[----:B------:R-:W-:Y:S01]  /*09c0*/  IADD3 R21, P0, PT, R12, -R8, RZ ;  /* 0x800000080c157210 */ /* 0x000fe20007f1e0ff */
[----:B0-----:R-:W-:Y:S01]  /*09d0*/  IMAD.SHL.U32 R0, R11, 0x2, RZ ;  /* 0x000000020b007824 */ /* 0x001fe200078e00ff */
[----:B------:R-:W-:Y:S02]  /*09e0*/  BSSY.RECONVERGENT B1, `(.L_x_6150) ;  /* 0x000001f000017945 */ /* 0x000fe40003800200 */
[----:B------:R-:W-:Y:S02]  /*09f0*/  IADD3.X R25, PT, PT, ~R9, UR16, RZ, P0, !PT ;  /* 0x0000001009197c10 */ /* 0x000fe400087fe5ff */
[-C--:B------:R-:W-:Y:S02]  /*0a00*/  ISETP.GE.U32.AND P0, PT, R0, R21.reuse, PT ;  /* 0x000000150000720c */ /* 0x080fe40003f06070 */
[----:B------:R-:W-:Y:S02]  /*0a10*/  SHF.R.U32.HI R0, RZ, 0x1f, R11 ;  /* 0x0000001fff007819 */ /* 0x000fe4000001160b */
[----:B------:R-:W-:-:S02]  /*0a20*/  IADD3 R13, P2, PT, R11, R21, RZ ;  /* 0x000000150b0d7210 */ /* 0x000fc40007f5e0ff */
[----:B------:R-:W-:Y:S02]  /*0a30*/  ISETP.GE.AND.EX P0, PT, R0, R25, PT, P0 ;  /* 0x000000190000720c */ /* 0x000fe40003f06300 */
[----:B------:R-:W-:Y:S01]  /*0a40*/  ISETP.GE.U32.AND P1, PT, R13, R12, PT ;  /* 0x0000000c0d00720c */ /* 0x000fe20003f26070 */
[----:B------:R-:W-:-:S05]  /*0a50*/  IMAD.X R14, RZ, RZ, R25, P2 ;  /* 0x000000ffff0e7224 */ /* 0x000fca00010e0619 */
[----:B------:R-:W-:-:S05]  /*0a60*/  ISETP.GE.AND.EX P1, PT, R14, UR16, PT, P1 ;  /* 0x000000100e007c0c */ /* 0x000fca000bf26310 */
[----:B------:R-:W-:Y:S08]  /*0a70*/  @P0 BRA `(.L_x_6151) ;  /* 0x0000000000540947 */ /* 0x000ff00003800000 */
[C---:B------:R-:W-:Y:S01]  /*0a80*/  LEA R18, P0, R11.reuse, UR13, 0x4 ;  /* 0x0000000d0b127c11 */ /* 0x040fe2000f8020ff */
[----:B------:R-:W-:Y:S02]  /*0a90*/  IMAD.MOV.U32 R2, RZ, RZ, R11 ;  /* 0x000000ffff027224 */ /* 0x000fe400078e000b */
[----:B------:R-:W-:Y:S01]  /*0aa0*/  IMAD.MOV.U32 R15, RZ, RZ, RZ ;  /* 0x000000ffff0f7224 */ /* 0x000fe200078e00ff */
[----:B------:R-:W-:-:S09]  /*0ab0*/  LEA.HI.X R19, R11, UR14, RZ, 0x4, P0 ;  /* 0x0000000e0b137c11 */ /* 0x000fd200080f24ff */
.L_x_6152:
[----:B------:R-:W2:Y:S01]  /*0ac0*/  LDG.E.128 R4, desc[UR18][R18.64] ;  /* 0x0000001212047981 */ /* 0x000ea2000c1e1d00 */
[----:B------:R-:W-:-:S05]  /*0ad0*/  IADD3 R2, P0, PT, R2, UR11, RZ ;  /* 0x0000000b02027c10 */ /* 0x000fca000ff1e0ff */
[----:B------:R-:W-:Y:S02]  /*0ae0*/  IMAD.SHL.U32 R0, R2, 0x2, RZ ;  /* 0x0000000202007824 */ /* 0x000fe400078e00ff */
[----:B------:R-:W-:-:S03]  /*0af0*/  IMAD.X R15, RZ, RZ, R15, P0 ;  /* 0x000000ffff0f7224 */ /* 0x000fc600000e060f */
[----:B------:R-:W-:Y:S02]  /*0b00*/  ISETP.GE.U32.AND P0, PT, R0, R21, PT ;  /* 0x000000150000720c */ /* 0x000fe40003f06070 */
[----:B------:R-:W-:-:S04]  /*0b10*/  SHF.L.U64.HI R0, R2, 0x1, R15 ;  /* 0x0000000102007819 */ /* 0x000fc8000001020f */
[----:B------:R-:W-:Y:S01]  /*0b20*/  ISETP.GE.AND.EX P0, PT, R0, R25, PT, P0 ;  /* 0x000000190000720c */ /* 0x000fe20003f06300 */
[----:B--2---:R0:W1:Y:S02]  /*0b30*/  DADD R4, R4, R16 ;  /* 0x0000000004047229 */ /* 0x0040640000000010 */
[----:B0-----:R-:W-:-:S04]  /*0b40*/  IMAD.U32 R17, RZ, RZ, UR11 ;  /* 0x0000000bff117e24 */ /* 0x001fc8000f8e00ff */
[----:B------:R-:W-:-:S04]  /*0b50*/  IMAD.WIDE.U32 R16, R17, 0x10, R18 ;  /* 0x0000001011107825 */ /* 0x000fc800078e0012 */
[----:B------:R-:W-:Y:S01]  /*0b60*/  IMAD.MOV.U32 R19, RZ, RZ, R17 ;  /* 0x000000ffff137224 */ /* 0x000fe200078e0011 */
[----:B------:R-:W-:-:S15]  /*0b70*/  MOV R18, R16 ;  /* 0x0000001000127202 */ /* 0x000fde0000000f00 */
[----:B------:R-:W-:-:S15]  /*0b80*/  NOP ;  /* 0x0000000000007918 */ /* 0x000fde0000000000 */
[----:B------:R-:W-:-:S15]  /*0b90*/  NOP ;  /* 0x0000000000007918 */ /* 0x000fde0000000000 */
[----:B------:R-:W-:-:S08]  /*0ba0*/  NOP ;  /* 0x0000000000007918 */ /* 0x000fd00000000000 */
[----:B-1----:R0:W1:Y:S02]  /*0bb0*/  DADD R16, R6, R4 ;  /* 0x0000000006107229 */ /* 0x0020640000000004 */
[----:B01----:R-:W-:Y:S05]  /*0bc0*/  @!P0 BRA `(.L_x_6152) ;  /* 0xfffffffc00bc8947 */ /* 0x003fea000383ffff */
.L_x_6151:
[----:B------:R-:W-:Y:S05]  /*0bd0*/  BSYNC.RECONVERGENT B1 ;  /* 0x0000000000017941 */ /* 0x000fea0003800200 */
.L_x_6150:
        /* <DEDUP_REMOVED lines=40> */
.L_x_6154:
[----:B------:R-:W-:Y:S01]  /*0e60*/  IMAD.MOV.U32 R2, RZ, RZ, R19 ;  /* 0x000000ffff027224 */ /* 0x000fe200078e0013 */
[----:B------:R-:W-:Y:S01]  /*0e70*/  MOV R0, 0xea0 ;  /* 0x00000ea000007802 */ /* 0x000fe20000000f00 */
[----:B------:R-:W-:-:S07]  /*0e80*/  IMAD.U32 R4, RZ, RZ, UR11 ;  /* 0x0000000bff047e24 */ /* 0x000fce000f8e00ff */
[----:B--2---:R-:W-:Y:S05]  /*0e90*/  CALL.REL.NOINC `($__internal_34_$__cuda_sm20_div_u64) ;  /* 0x0000005400b07944 */ /* 0x004fea0003c00000 */
[----:B------:R-:W-:-:S07]  /*0ea0*/  IMAD.MOV.U32 R20, RZ, RZ, R2 ;  /* 0x000000ffff147224 */ /* 0x000fce00078e0002 */
.L_x_6155:
[----:B------:R-:W-:Y:S05]  /*0eb0*/  BSYNC.RECONVERGENT B1 ;  /* 0x0000000000017941 */ /* 0x000fea0003800200 */
.L_x_6153:
        /* <DEDUP_REMOVED lines=9> */
[----:B------:R-:W0:Y:S01]  /*0f50*/  I2F.U32.RP R0, UR5 ;  /* 0x0000000500007d06 */ /* 0x000e220008209000 */
[----:B------:R-:W-:Y:S01]  /*0f60*/  IMAD R7, RZ, RZ, -UR5 ;  /* 0x80000005ff077e24 */ /* 0x000fe2000f8e02ff */
[----:B------:R-:W-:-:S06]  /*0f70*/  ISETP.NE.U32.AND P2, PT, RZ, UR5, PT ;  /* 0x00000005ff007c0c */ /* 0x000fcc000bf45070 */
[----:B0-----:R-:W0:Y:S02]  /*0f80*/  MUFU.RCP R0, R0 ;  /* 0x0000000000007308 */ /* 0x001e240000001000 */
[----:B0-----:R-:W-:-:S06]  /*0f90*/  VIADD R4, R0, 0xffffffe ;  /* 0x0ffffffe00047836 */ /* 0x001fcc0000000000 */
        /* <DEDUP_REMOVED lines=8> */
[----:B------:R-:W-:Y:S02]  /*1020*/  @P0 VIADD R5, R5, -UR5 ;  /* 0x8000000505050c36 */ /* 0x000fe40008000000 */
[----:B------:R-:W-:-:S03]  /*1030*/  @P0 VIADD R4, R4, 0x1 ;  /* 0x0000000104040836 */ /* 0x000fc60000000000 */
[----:B------:R-:W-:Y:S01]  /*1040*/  ISETP.GE.U32.AND P1, PT, R5, UR5, PT ;  /* 0x0000000505007c0c */ /* 0x000fe2000bf26070 */
[----:B------:R-:W-:-:S12]  /*1050*/  IMAD.MOV.U32 R5, RZ, RZ, RZ ;  /* 0x000000ffff057224 */ /* 0x000fd800078e00ff */
[----:B------:R-:W-:Y:S01]  /*1060*/  @P1 VIADD R4, R4, 0x1 ;  /* 0x0000000104041836 */ /* 0x000fe20000000000 */
[----:B------:R-:W-:Y:S01]  /*1070*/  @!P2 LOP3.LUT R4, RZ, UR5, RZ, 0x33, !PT ;  /* 0x00000005ff04ac12 */ /* 0x000fe2000f8e33ff */
[----:B------:R-:W-:Y:S06]  /*1080*/  BRA `(.L_x_6159) ;  /* 0x00000000001c7947 */ /* 0x000fec0003800000 */
.L_x_6158:
[----:B------:R-:W-:Y:S01]  /*1090*/  IMAD.MOV.U32 R2, RZ, RZ, R12 ;  /* 0x000000ffff027224 */ /* 0x000fe200078e000c */
[----:B------:R-:W-:Y:S01]  /*10a0*/  MOV R0, 0x10e0 ;  /* 0x000010e000007802 */ /* 0x000fe20000000f00 */
[----:B------:R-:W-:Y:S02]  /*10b0*/  IMAD.U32 R5, RZ, RZ, UR16 ;  /* 0x00000010ff057e24 */ /* 0x000fe4000f8e00ff */
[----:B------:R-:W-:-:S07]  /*10c0*/  IMAD.U32 R4, RZ, RZ, UR5 ;  /* 0x00000005ff047e24 */ /* 0x000fce000f8e00ff */
[----:B--2---:R-:W-:Y:S05]  /*10d0*/  CALL.REL.NOINC `($__internal_34_$__cuda_sm20_div_u64) ;  /* 0x0000005400207944 */ /* 0x004fea0003c00000 */
[----:B------:R-:W-:Y:S01]  /*10e0*/  MOV R4, R2 ;  /* 0x0000000200047202 */ /* 0x000fe20000000f00 */
[----:B------:R-:W-:-:S07]  /*10f0*/  IMAD.MOV.U32 R5, RZ, RZ, R21 ;  /* 0x000000ffff057224 */ /* 0x000fce00078e0015 */
.L_x_6159:
[----:B------:R-:W-:-:S04]  /*1100*/  IMAD.WIDE.U32 R6, R4, UR11, RZ ;  /* 0x0000000b04067c25 */ /* 0x000fc8000f8e00ff */
[----:B------:R-:W-:Y:S02]  /*1110*/  IMAD R5, R5, UR11, RZ ;  /* 0x0000000b05057c24 */ /* 0x000fe4000f8e02ff */
[----:B------:R-:W-:Y:S02]  /*1120*/  VIADD R0, R15, 0x1 ;  /* 0x000000010f007836 */ /* 0x000fe40000000000 */
[----:B------:R-:W-:Y:S02]  /*1130*/  IMAD.SHL.U32 R2, R6, 0x10, RZ ;  /* 0x0000001006027824 */ /* 0x000fe400078e00ff */
[----:B------:R-:W-:Y:S01]  /*1140*/  IMAD.IADD R5, R7, 0x1, R5 ;  /* 0x0000000107057824 */ /* 0x000fe200078e0205 */
[----:B------:R-:W-:Y:S02]  /*1150*/  LOP3.LUT R0, R0, 0x3, RZ, 0xc0, !PT ;  /* 0x0000000300007812 */ /* 0x000fe400078ec0ff */
[----:B------:R-:W-:Y:S02]  /*1160*/  LEA R2, P0, R11, R2, 0x3 ;  /* 0x000000020b027211 */ /* 0x000fe400078018ff */
[----:B------:R-:W-:-:S02]  /*1170*/  SHF.L.U64.HI R4, R6, 0x4, R5 ;  /* 0x0000000406047819 */ /* 0x000fc40000010205 */
[----:B------:R-:W-:Y:S02]  /*1180*/  IADD3 R0, P2, PT, RZ, -R0, RZ ;  /* 0x80000000ff007210 */ /* 0x000fe40007f5e0ff */
[----:B------:R-:W-:Y:S02]  /*1190*/  IADD3 R6, P1, PT, R2, UR13, RZ ;  /* 0x0000000d02067c10 */ /* 0x000fe4000ff3e0ff */
[----:B------:R-:W-:Y:S01]  /*11a0*/  LEA.HI.X R7, R11, R4, RZ, 0x3, P0 ;  /* 0x000000040b077211 */ /* 0x000fe200000f1cff */
[----:B------:R-:W-:-:S03]  /*11b0*/  IMAD.X R2, RZ, RZ, -0x1, P2 ;  /* 0xffffffffff027424 */ /* 0x000fc600010e06ff */
[----:B------:R-:W-:-:S07]  /*11c0*/  IADD3.X R7, PT, PT, R7, UR14, RZ, P1, !PT ;  /* 0x0000000e07077c10 */ /* 0x000fce0008ffe4ff */
.L_x_6160:
[----:B------:R-:W-:Y:S02]  /*11d0*/  IMAD.MOV.U32 R4, RZ, RZ, R6 ;  /* 0x000000ffff047224 */ /* 0x000fe400078e0006 */
[----:B------:R-:W-:-:S06]  /*11e0*/  IMAD.MOV.U32 R5, RZ, RZ, R7 ;  /* 0x000000ffff057224 */ /* 0x000fcc00078e0007 */
[----:B------:R-:W2:Y:S01]  /*11f0*/  LDG.E.64 R4, desc[UR18][R4.64] ;  /* 0x0000001204047981 */ /* 0x000ea2000c1e1b00 */
[----:B------:R-:W-:Y:S01]  /*1200*/  IADD3 R0, P0, PT, R0, 0x1, RZ ;  /* 0x0000000100007810 */ /* 0x000fe20007f1e0ff */
[----:B------:R-:W-:Y:S01]  /*1210*/  IMAD.U32 R9, RZ, RZ, UR11 ;  /* 0x0000000bff097e24 */ /* 0x000fe2000f8e00ff */
[----:B------:R-:W-:Y:S01]  /*1220*/  IADD3 R13, P1, PT, R13, UR11, RZ ;  /* 0x0000000b0d0d7c10 */ /* 0x000fe2000ff3e0ff */
[----:B------:R-:W-:Y:S01]  /*1230*/  IMAD.U32 R8, RZ, RZ, UR11 ;  /* 0x0000000bff087e24 */ /* 0x000fe2000f8e00ff */
[----:B------:R-:W-:Y:S02]  /*1240*/  IADD3.X R2, PT, PT, RZ, R2, RZ, P0, !PT ;  /* 0x00000002ff027210 */ /* 0x000fe400007fe4ff */
[----:B------:R-:W-:Y:S01]  /*1250*/  ISETP.NE.U32.AND P0, PT, R0, RZ, PT ;  /* 0x000000ff0000720c */ /* 0x000fe20003f05070 */
[----:B------:R-:W-:Y:S01]  /*1260*/  IMAD.X R14, RZ, RZ, R14, P1 ;  /* 0x000000ffff0e7224 */ /* 0x000fe200008e060e */
[----:B------:R-:W-:Y:S02]  /*1270*/  LEA R6, P2, R9, R6, 0x3 ;  /* 0x0000000609067211 */ /* 0x000fe400078418ff */
[----:B------:R-:W-:-:S02]  /*1280*/  ISETP.NE.AND.EX P0, PT, R2, RZ, PT, P0 ;  /* 0x000000ff0200720c */ /* 0x000fc40003f05300 */
[----:B------:R-:W-:Y:S01]  /*1290*/  LEA.HI.X R7, R8, R7, RZ, 0x3, P2 ;  /* 0x0000000708077211 */ /* 0x000fe200010f1cff */
[----:B--2---:R0:W1:Y:S10]  /*12a0*/  DADD R16, R4, R16 ;  /* 0x0000000004107229 */ /* 0x0040740000000010 */
[----:B01----:R-:W-:Y:S05]  /*12b0*/  @P0 BRA `(.L_x_6160) ;  /* 0xfffffffc00c40947 */ /* 0x003fea000383ffff */
.L_x_6157:
[----:B------:R-:W-:Y:S05]  /*12c0*/  BSYNC.RECONVERGENT B1 ;  /* 0x0000000000017941 */ /* 0x000fea0003800200 */
.L_x_6156:
[----:B------:R-:W-:-:S04]  /*12d0*/  ISETP.GE.U32.AND P0, PT, R15, 0x3, PT ;  /* 0x000000030f00780c */ /* 0x000fc80003f06070 */
[----:B------:R-:W-:-:S13]  /*12e0*/  ISETP.GE.U32.AND.EX P0, PT, R20, RZ, PT, P0 ;  /* 0x000000ff1400720c */ /* 0x000fda0003f06100 */
[----:B------:R-:W-:Y:S05]  /*12f0*/  @!P0 BRA `(.L_x_6144) ;  /* 0x0000000000988947 */ /* 0x000fea0003800000 */
[----:B------:R-:W-:Y:S02]  /*1300*/  IMAD.U32 R15, RZ, RZ, UR11 ;  /* 0x0000000bff0f7e24 */ /* 0x000fe4000f8e00ff */
[----:B------:R-:W-:-:S03]  /*1310*/  IMAD.U32 R11, RZ, RZ, UR11 ;  /* 0x0000000bff0b7e24 */ /* 0x000fc6000f8e00ff */
[----:B------:R-:W-:Y:S01]  /*1320*/  SHF.R.U32.HI R15, RZ, 0x1d, R15 ;  /* 0x0000001dff0f7819 */ /* 0x000fe2000001160f */
[----:B------:R-:W-:-:S07]  /*1330*/  IMAD.SHL.U32 R11, R11, 0x8, RZ ;  /* 0x000000080b0b7824 */ /* 0x000fce00078e00ff */
.L_x_6161:
[----:B------:R-:W-:-:S04]  /*1340*/  LEA R20, P0, R13, UR13, 0x3 ;  /* 0x0000000d0d147c11 */ /* 0x000fc8000f8018ff */
[----:B------:R-:W-:Y:S02]  /*1350*/  LEA.HI.X R21, R13, UR14, R14, 0x3, P0 ;  /* 0x0000000e0d157c11 */ /* 0x000fe400080f1c0e */
[----:B------:R-:W-:-:S03]  /*1360*/  IADD3 R6, P0, PT, R11, R20, RZ ;  /* 0x000000140b067210 */ /* 0x000fc60007f1e0ff */
[----:B------:R-:W2:Y:S02]  /*1370*/  LDG.E.64 R4, desc[UR18][R20.64] ;  /* 0x0000001214047981 */ /* 0x000ea4000c1e1b00 */
[----:B------:R-:W-:Y:S01]  /*1380*/  IMAD.X R7, R15, 0x1, R21, P0 ;  /* 0x000000010f077824 */ /* 0x000fe200000e0615 */
[----:B------:R-:W-:-:S05]  /*1390*/  IADD3 R24, P0, PT, R11, R6, RZ ;  /* 0x000000060b187210 */ /* 0x000fca0007f1e0ff */
[----:B------:R-:W-:Y:S02]  /*13a0*/  IMAD.X R25, R15, 0x1, R7, P0 ;  /* 0x000000010f197824 */ /* 0x000fe400000e0607 */
[----:B------:R-:W3:Y:S04]  /*13b0*/  LDG.E.64 R6, desc[UR18][R6.64] ;  /* 0x0000001206067981 */ /* 0x000ee8000c1e1b00 */
[----:B------:R-:W4:Y:S01]  /*13c0*/  LDG.E.64 R8, desc[UR18][R24.64] ;  /* 0x0000001218087981 */ /* 0x000f22000c1e1b00 */
[----:B------:R-:W-:-:S05]  /*13d0*/  IADD3 R18, P0, PT, R11, R24, RZ ;  /* 0x000000180b127210 */ /* 0x000fca0007f1e0ff */
[----:B------:R-:W-:-:S06]  /*13e0*/  IMAD.X R19, R15, 0x1, R25, P0 ;  /* 0x000000010f137824 */ /* 0x000fcc00000e0619 */
[----:B------:R-:W5:Y:S01]  /*13f0*/  LDG.E.64 R18, desc[UR18][R18.64] ;  /* 0x0000001212127981 */ /* 0x000f62000c1e1b00 */
[----:B------:R-:W-:-:S04]  /*1400*/  MOV R0, UR11 ;  /* 0x0000000b00007c02 */ /* 0x000fc80008000f00 */
[----:B------:R-:W-:Y:S01]  /*1410*/  LEA R13, P0, R0, R13, 0x2 ;  /* 0x0000000d000d7211 */ /* 0x000fe200078010ff */
        /* <DEDUP_REMOVED lines=10> */
[----:B----4-:R0:W5:Y:S02]  /*14c0*/  DADD R4, R4, R8 ;  /* 0x0000000004047229 */ /* 0x0101640000000008 */
[----:B0-----:R-:W-:-:S05]  /*14d0*/  IMAD.U32 R9, RZ, RZ, UR11 ;  /* 0x0000000bff097e24 */ /* 0x001fca000f8e00ff */
[----:B------:R-:W-:Y:S02]  /*14e0*/  LEA.HI.X R14, R9, R14, RZ, 0x2, P0 ;  /* 0x0000000e090e7211 */ /* 0x000fe400000f14ff */
[----:B------:R-:W-:-:S04]  /*14f0*/  ISETP.GE.U32.AND P0, PT, R13, R12, PT ;  /* 0x0000000c0d00720c */ /* 0x000fc80003f06070 */
[----:B------:R-:W-:-:S15]  /*1500*/  ISETP.GE.AND.EX P0, PT, R14, UR16, PT, P0 ;  /* 0x000000100e007c0c */ /* 0x000fde000bf06300 */
[----:B------:R-:W-:-:S15]  /*1510*/  NOP ;  /* 0x0000000000007918 */ /* 0x000fde0000000000 */
[----:B------:R-:W-:-:S15]  /*1520*/  NOP ;  /* 0x0000000000007918 */ /* 0x000fde0000000000 */
[----:B------:R-:W-:-:S06]  /*1530*/  NOP ;  /* 0x0000000000007918 */ /* 0x000fcc0000000000 */
[----:B-----5:R0:W1:Y:S02]  /*1540*/  DADD R16, R4, R18 ;  /* 0x0000000004107229 */ /* 0x0200640000000012 */
[----:B01----:R-:W-:Y:S05]  /*1550*/  @!P0 BRA `(.L_x_6161) ;  /* 0xfffffffc00788947 */ /* 0x003fea000383ffff */
.L_x_6144:
[----:B------:R-:W-:Y:S05]  /*1560*/  BSYNC.RECONVERGENT B0 ;  /* 0x0000000000007941 */ /* 0x000fea0003800200 */
.L_x_6138:
[----:B------:R-:W0:Y:S01]  /*1570*/  LDCU UR13, c[0x0][0x360] ;  /* 0x00006c00ff0d77ac */ /* 0x000e220008000800 */
[----:B------:R-:W1:Y:S01]  /*1580*/  S2R R35, SR_TID.X ;  /* 0x0000000000237919 */ /* 0x000e620000002100 */
[----:B------:R-:W3:Y:S01]  /*1590*/  S2UR UR6, SR_CgaCtaId ;  /* 0x00000000000679c3 */ /* 0x000ee20000008800 */
[----:B------:R-:W-:-:S07]  /*15a0*/  UMOV UR5, 0x400 ;  /* 0x0000040000057882 */ /* 0x000fce0000000000 */
[----:B------:R-:W-:Y:S01]  /*15b0*/  BAR.SYNC.DEFER_BLOCKING 0x0 ;  /* 0x0000000000007b1d */ /* 0x000fe20000010000 */
[----:B0-----:R-:W-:-:S04]  /*15c0*/  USHF.R.U32.HI UR11, URZ, 0x5, UR13 ;  /* 0x00000005ff0b7899 */ /* 0x001fc8000801160d */
[----:B------:R-:W-:-:S04]  /*15d0*/  UISETP.LT.U32.AND UP0, UPT, UR11, 0x20, UPT ;  /* 0x000000200b00788c */ /* 0x000fc8000bf01070 */
[----:B------:R-:W-:Y:S02]  /*15e0*/  USEL UR10, UR11, 0x20, UP0 ;  /* 0x000000200b0a7887 */ /* 0x000fe40008000000 */
[----:B---3--:R-:W-:-:S04]  /*15f0*/  ULEA UR6, UR6, UR5, 0x18 ;  /* 0x0000000506067291 */ /* 0x008fc8000f8ec0ff */
[C---:B-1----:R-:W-:Y:S02]  /*1600*/  ISETP.LT.U32.AND P0, PT, R35.reuse, UR10, PT ;  /* 0x0000000a23007c0c */ /* 0x042fe4000bf01070 */
[----:B------:R-:W-:-:S05]  /*1610*/  LEA R0, R35, UR6, 0x3 ;  /* 0x0000000623007c11 */ /* 0x000fca000f8e18ff */
[----:B--2---:R0:W-:Y:S01]  /*1620*/  STS.64 [R0], R16 ;  /* 0x0000001000007388 */ /* 0x0041e20000000a00 */
[----:B------:R-:W-:Y:S06]  /*1630*/  BAR.SYNC.DEFER_BLOCKING 0x0 ;  /* 0x0000000000007b1d */ /* 0x000fec0000010000 */
[----:B------:R-:W-:Y:S05]  /*1640*/  @!P0 BRA `(.L_x_6162) ;  /* 0x0000000800c48947 */ /* 0x000fea0003800000 */
[----:B------:R-:W-:-:S05]  /*1650*/  IMAD R2, R35, 0xf8, R0 ;  /* 0x000000f823027824 */ /* 0x000fca00078e0200 */
[----:B------:R-:W1:Y:S02]  /*1660*/  LDS.128 R4, [R2] ;  /* 0x0000000002047984 */ /* 0x000e640000000c00 */
[----:B-1----:R-:W1:-:S15]  /*1670*/  DADD R4, RZ, R4 ;  /* 0x00000000ff047229 */ /* 0x002e5e0000000004 */
[----:B------:R-:W-:-:S15]  /*1680*/  NOP ;  /* 0x0000000000007918 */ /* 0x000fde0000000000 */
[----:B------:R-:W-:-:S15]  /*1690*/  NOP ;  /* 0x0000000000007918 */ /* 0x000fde0000000000 */
[----:B------:R-:W-:-:S15]  /*16a0*/  NOP ;  /* 0x0000000000007918 */ /* 0x000fde0000000000 */
[----:B------:R-:W-:-:S04]  /*16b0*/  NOP ;  /* 0x0000000000007918 */ /* 0x000fc80000000000 */
[----:B-1----:R1:W2:Y:S02]  /*16c0*/  DADD R8, R6, R4 ;  /* 0x0000000006087229 */ /* 0x0022a40000000004 */
[----:B-1----:R-:W2:-:S15]  /*16d0*/  LDS.128 R4, [R2+0x10] ;  /* 0x0000100002047984 */ /* 0x002e9e0000000c00 */
[----:B------:R-:W-:-:S15]  /*16e0*/  NOP ;  /* 0x0000000000007918 */ /* 0x000fde0000000000 */
[----:B------:R-:W-:-:S15]  /*16f0*/  NOP ;  /* 0x0000000000007918 */ /* 0x000fde0000000000 */
[----:B------:R-:W-:-:S15]  /*1700*/  NOP ;  /* 0x0000000000007918 */ /* 0x000fde0000000000 */
[----:B------:R-:W-:-:S02]  /*1710*/  NOP ;  /* 0x0000000000007918 */ /* 0x000fc40000000000 */
[----:B--2---:R-:W1:-:S15]  /*1720*/  DADD R4, R8, R4 ;  /* 0x0000000008047229 */ /* 0x004e5e0000000004 */
        /* <DEDUP_REMOVED lines=153> */
[----:B--2---:R1:W2:Y:S02]  /*20c0*/  DADD R4, R8, R4 ;  /* 0x0000000008047229 */ /* 0x0042a40000000004 */
[----:B-1----:R-:W-:-:S05]  /*20d0*/  IMAD.MOV.U32 R8, RZ, RZ, -0x1 ;  /* 0xffffffffff087424 */ /* 0x002fca00078e00ff */
[----:B------:R-:W-:-:S04]  /*20e0*/  SHF.L.U32 R8, R8, UR11, RZ ;  /* 0x0000000b08087c19 */ /* 0x000fc800080006ff */
[----:B------:R-:W-:-:S15]  /*20f0*/  LOP3.LUT R8, RZ, R8, RZ, 0x33, !PT ;  /* 0x00000008ff087212 */ /* 0x000fde00078e33ff */
[----:B------:R-:W-:-:S15]  /*2100*/  NOP ;  /* 0x0000000000007918 */ /* 0x000fde0000000000 */
[----:B------:R-:W-:-:S15]  /*2110*/  NOP ;  /* 0x0000000000007918 */ /* 0x000fde0000000000 */
[----:B------:R-:W-:-:S08]  /*2120*/  NOP ;  /* 0x0000000000007918 */ /* 0x000fd00000000000 */
[----:B--2---:R-:W1:Y:S01]  /*2130*/  DADD R4, R6, R4 ;  /* 0x0000000006047229 */ /* 0x004e620000000004 */
[----:B------:R-:W-:Y:S05]  /*2140*/  WARPSYNC R8 ;  /* 0x0000000008007348 */ /* 0x000fea0003800000 */
[----:B-1----:R1:W-:Y:S02]  /*2150*/  STS.64 [R0], R4 ;  /* 0x0000000400007388 */ /* 0x0023e40000000a00 */
.L_x_6162:
[----:B------:R-:W-:Y:S01]  /*2160*/  ISETP.NE.AND P0, PT, R35, RZ, PT ;  /* 0x000000ff2300720c */ /* 0x000fe20003f05270 */
[----:B------:R-:W-:Y:S05]  /*2170*/  WARPSYNC.ALL ;  /* 0x0000000000007948 */ /* 0x000fea0003800000 */
[----:B------:R-:W-:Y:S06]  /*2180*/  BAR.SYNC.DEFER_BLOCKING 0x0 ;  /* 0x0000000000007b1d */ /* 0x000fec0000010000 */
[----:B------:R-:W-:Y:S04]  /*2190*/  BSSY.RECONVERGENT B0, `(.L_x_6163) ;  /* 0x00000bc000007945 */ /* 0x000fe80003800200 */
[----:B------:R-:W-:Y:S05]  /*21a0*/  @P0 BRA `(.L_x_6164) ;  /* 0x0000000800e80947 */ /* 0x000fea0003800000 */
[----:B01----:R-:W-:Y:S01]  /*21b0*/  IMAD.U32 R0, RZ, RZ, UR13 ;  /* 0x0000000dff007e24 */ /* 0x003fe2000f8e00ff */
[----:B------:R-:W-:-:S04]  /*21c0*/  CS2R R4, SRZ ;  /* 0x0000000000047805 */ /* 0x000fc8000001ff00 */
[----:B------:R-:W-:-:S13]  /*21d0*/  ISETP.GE.U32.AND P0, PT, R0, 0x20, PT ;  /* 0x000000200000780c */ /* 0x000fda0003f06070 */
[----:B------:R-:W-:Y:S05]  /*21e0*/  @!P0 BRA `(.L_x_6165) ;  /* 0x0000000800d48947 */ /* 0x000fea0003800000 */
[----:B------:R-:W-:Y:S01]  /*21f0*/  UIADD3 UR5, UPT, UPT, UR11, -0x1, URZ ;  /* 0xffffffff0b057890 */ /* 0x000fe2000fffe0ff */
[----:B------:R-:W-:Y:S01]  /*2200*/  CS2R R4, SRZ ;  /* 0x0000000000047805 */ /* 0x000fe2000001ff00 */
[----:B------:R-:W-:Y:S02]  /*2210*/  ULOP3.LUT UR14, UR11, 0xf, URZ, 0xc0, !UPT ;  /* 0x0000000f0b0e7892 */ /* 0x000fe4000f8ec0ff */
[----:B------:R-:W-:Y:S02]  /*2220*/  UISETP.GE.U32.AND UP0, UPT, UR5, 0xf, UPT ;  /* 0x0000000f0500788c */ /* 0x000fe4000bf06070 */
[----:B------:R-:W-:Y:S01]  /*2230*/  UISETP.NE.AND UP1, UPT, UR14, URZ, UPT ;  /* 0x000000ff0e00728c */ /* 0x000fe2000bf25270 */
[----:B------:R-:W-:-:S06]  /*2240*/  UMOV UR5, URZ ;  /* 0x000000ff00057c82 */ /* 0x000fcc0008000000 */
[----:B------:R-:W-:Y:S05]  /*2250*/  BRA.U !UP0, `(.L_x_6166) ;  /* 0x0000000508747547 */ /* 0x000fea000b800000 */
[----:B------:R-:W-:Y:S01]  /*2260*/  ULOP3.LUT UR10, UR11, 0x7fffff0, URZ, 0xc0, !UPT ;  /* 0x07fffff00b0a7892 */ /* 0x000fe2000f8ec0ff */
[----:B------:R-:W-:Y:S01]  /*2270*/  CS2R R4, SRZ ;  /* 0x0000000000047805 */ /* 0x000fe2000001ff00 */
[----:B------:R-:W-:Y:S02]  /*2280*/  ULOP3.LUT UR5, UR11, 0x30, URZ, 0xc0, !UPT ;  /* 0x000000300b057892 */ /* 0x000fe4000f8ec0ff */
[----:B------:R-:W-:Y:S02]  /*2290*/  UIADD3 UR15, UPT, UPT, UR6, 0x40, URZ ;  /* 0x00000040060f7890 */ /* 0x000fe4000fffe0ff */
[----:B------:R-:W-:-:S12]  /*22a0*/  UIADD3 UR10, UPT, UPT, -UR10, URZ, URZ ;  /* 0x000000ff0a0a7290 */ /* 0x000fd8000fffe1ff */
.L_x_6167:
[----:B------:R-:W0:Y:S01]  /*22b0*/  LDS.128 R12, [UR15+-0x40] ;  /* 0xffffc00fff0c7984 */ /* 0x000e220008000c00 */
[----:B------:R-:W-:-:S04]  /*22c0*/  UIADD3 UR10, UPT, UPT, UR10, 0x10, URZ ;  /* 0x000000100a0a7890 */ /* 0x000fc8000fffe0ff */
[----:B------:R-:W-:Y:S01]  /*22d0*/  UISETP.NE.AND UP0, UPT, UR10, URZ, UPT ;  /* 0x000000ff0a00728c */ /* 0x000fe2000bf05270 */
[----:B0-----:R0:W1:Y:S02]  /*22e0*/  DADD R12, R12, R4 ;  /* 0x000000000c0c7229 */ /* 0x0010640000000004 */
[----:B0-----:R-:W0:-:S15]  /*22f0*/  LDS.128 R4, [UR15+-0x30] ;  /* 0xffffd00fff047984 */ /* 0x001e1e0008000c00 */
        /* <DEDUP_REMOVED lines=26> */
[----:B0-----:R-:W1:-:S15]  /*24a0*/  LDS.128 R12, [UR15+-0x10] ;  /* 0xfffff00fff0c7984 */ /* 0x001e5e0008000c00 */
        /* <DEDUP_REMOVED lines=10> */
[----:B0-----:R-:W1:-:S15]  /*2550*/  LDS.128 R12, [UR15] ;  /* 0x0000000fff0c7984 */ /* 0x001e5e0008000c00 */
        /* <DEDUP_REMOVED lines=10> */
[----:B0-----:R-:W1:-:S15]  /*2600*/  LDS.128 R12, [UR15+0x10] ;  /* 0x0000100fff0c7984 */ /* 0x001e5e0008000c00 */
        /* <DEDUP_REMOVED lines=21> */
[----:B0-----:R-:W1:Y:S01]  /*2760*/  LDS.128 R12, [UR15+0x30] ;  /* 0x0000300fff0c7984 */ /* 0x001e620008000c00 */
[----:B------:R-:W-:-:S15]  /*2770*/  UIADD3 UR15, UPT, UPT, UR15, 0x80, URZ ;  /* 0x000000800f0f7890 */ /* 0x000fde000fffe0ff */
[----:B------:R-:W-:-:S15]  /*2780*/  NOP ;  /* 0x0000000000007918 */ /* 0x000fde0000000000 */
[----:B------:R-:W-:-:S15]  /*2790*/  NOP ;  /* 0x0000000000007918 */ /* 0x000fde0000000000 */
[----:B------:R-:W-:-:S15]  /*27a0*/  NOP ;  /* 0x0000000000007918 */ /* 0x000fde0000000000 */
[----:B------:R-:W-:-:S01]  /*27b0*/  NOP ;  /* 0x0000000000007918 */ /* 0x000fc20000000000 */
[----:B-1----:R-:W0:-:S15]  /*27c0*/  DADD R4, R4, R12 ;  /* 0x0000000004047229 */ /* 0x002e1e000000000c */
[----:B------:R-:W-:-:S15]  /*27d0*/  NOP ;  /* 0x0000000000007918 */ /* 0x000fde0000000000 */
[----:B------:R-:W-:-:S15]  /*27e0*/  NOP ;  /* 0x0000000000007918 */ /* 0x000fde0000000000 */
[----:B------:R-:W-:-:S15]  /*27f0*/  NOP ;  /* 0x0000000000007918 */ /* 0x000fde0000000000 */
[----:B------:R-:W-:-:S04]  /*2800*/  NOP ;  /* 0x0000000000007918 */ /* 0x000fc80000000000 */
[----:B0-----:R0:W1:Y:S02]  /*2810*/  DADD R4, R14, R4 ;  /* 0x000000000e047229 */ /* 0x0010640000000004 */
[----:B01----:R-:W-:Y:S05]  /*2820*/  BRA.U UP0, `(.L_x_6167) ;  /* 0xfffffff900a07547 */ /* 0x003fea000b83ffff */
.L_x_6166:
[----:B------:R-:W-:Y:S05]  /*2830*/  BRA.U !UP1, `(.L_x_6165) ;  /* 0x0000000509407547 */ /* 0x000fea000b800000 */
[----:B------:R-:W-:Y:S02]  /*2840*/  UISETP.GE.U32.AND UP0, UPT, UR14, 0x8, UPT ;  /* 0x000000080e00788c */ /* 0x000fe4000bf06070 */
[----:B------:R-:W-:-:S04]  /*2850*/  ULOP3.LUT UR15, UR11, 0x7, URZ, 0xc0, !UPT ;  /* 0x000000070b0f7892 */ /* 0x000fc8000f8ec0ff */
[----:B------:R-:W-:-:S03]  /*2860*/  UISETP.NE.AND UP1, UPT, UR15, URZ, UPT ;  /* 0x000000ff0f00728c */ /* 0x000fc6000bf25270 */
[----:B------:R-:W-:Y:S08]  /*2870*/  BRA.U !UP0, `(.L_x_6168) ;  /* 0x0000000108a87547 */ /* 0x000ff0000b800000 */
[----:B------:R-:W-:Y:S02]  /*2880*/  ULEA UR10, UR5, UR6, 0x3 ;  /* 0x00000006050a7291 */ /* 0x000fe4000f8e18ff */
[----:B------:R-:W-:-:S07]  /*2890*/  UIADD3 UR5, UPT, UPT, UR5, 0x8, URZ ;  /* 0x0000000805057890 */ /* 0x000fce000fffe0ff */
[----:B------:R-:W0:Y:S02]  /*28a0*/  LDS.128 R12, [UR10] ;  /* 0x0000000aff0c7984 */ /* 0x000e240008000c00 */
[----:B0-----:R0:W1:Y:S02]  /*28b0*/  DADD R12, R4, R12 ;  /* 0x00000000040c7229 */ /* 0x001064000000000c */
[----:B0-----:R-:W0:-:S15]  /*28c0*/  LDS.128 R4, [UR10+0x10] ;  /* 0x0000100aff047984 */ /* 0x001e1e0008000c00 */
        /* <DEDUP_REMOVED lines=37> */
.L_x_6168:
[----:B------:R-:W-:Y:S05]  /*2b20*/  BRA.U !UP1, `(.L_x_6165) ;  /* 0x0000000109847547 */ /* 0x000fea000b800000 */
[----:B------:R-:W-:Y:S02]  /*2b30*/  UISETP.GE.U32.AND UP0, UPT, UR15, 0x4, UPT ;  /* 0x000000040f00788c */ /* 0x000fe4000bf06070 */
[----:B------:R-:W-:-:S04]  /*2b40*/  ULOP3.LUT UR10, UR11, 0x3, URZ, 0xc0, !UPT ;  /* 0x000000030b0a7892 */ /* 0x000fc8000f8ec0ff */
[----:B------:R-:W-:-:S03]  /*2b50*/  UISETP.NE.AND UP1, UPT, UR10, URZ, UPT ;  /* 0x000000ff0a00728c */ /* 0x000fc6000bf25270 */
[----:B------:R-:W-:Y:S08]  /*2b60*/  BRA.U !UP0, `(.L_x_6169) ;  /* 0x0000000108507547 */ /* 0x000ff0000b800000 */
[----:B------:R-:W-:Y:S02]  /*2b70*/  ULEA UR14, UR5, UR6, 0x3 ;  /* 0x00000006050e7291 */ /* 0x000fe4000f8e18ff */
[----:B------:R-:W-:-:S07]  /*2b80*/  UIADD3 UR5, UPT, UPT, UR5, 0x4, URZ ;  /* 0x0000000405057890 */ /* 0x000fce000fffe0ff */
[----:B0-----:R-:W1:Y:S02]  /*2b90*/  LDS.128 R12, [UR14] ;  /* 0x0000000eff0c7984 */ /* 0x001e640008000c00 */
[----:B-1----:R0:W1:Y:S02]  /*2ba0*/  DADD R12, R4, R12 ;  /* 0x00000000040c7229 */ /* 0x002064000000000c */
        /* <DEDUP_REMOVED lines=15> */
[----:B0-----:R2:W3:Y:S02]  /*2ca0*/  DADD R4, R4, R6 ;  /* 0x0000000004047229 */ /* 0x0014e40000000006 */
.L_x_6169:
[----:B------:R-:W-:Y:S05]  /*2cb0*/  BRA.U !UP1, `(.L_x_6165) ;  /* 0x0000000109207547 */ /* 0x000fea000b800000 */
[----:B------:R-:W-:Y:S02]  /*2cc0*/  ULEA UR5, UR5, UR6, 0x3 ;  /* 0x0000000605057291 */ /* 0x000fe4000f8e18ff */
[----:B------:R-:W-:-:S12]  /*2cd0*/  UIADD3 UR10, UPT, UPT, -UR10, URZ, URZ ;  /* 0x000000ff0a0a7290 */ /* 0x000fd8000fffe1ff */
.L_x_6170:
[----:B--2---:R-:W1:Y:S01]  /*2ce0*/  LDS.64 R6, [UR5] ;  /* 0x00000005ff067984 */ /* 0x004e620008000a00 */
[----:B------:R-:W-:Y:S02]  /*2cf0*/  UIADD3 UR10, UPT, UPT, UR10, 0x1, URZ ;  /* 0x000000010a0a7890 */ /* 0x000fe4000fffe0ff */
[----:B------:R-:W-:Y:S02]  /*2d00*/  UIADD3 UR5, UPT, UPT, UR5, 0x8, URZ ;  /* 0x0000000805057890 */ /* 0x000fe4000fffe0ff */
[----:B------:R-:W-:Y:S01]  /*2d10*/  UISETP.NE.AND UP0, UPT, UR10, URZ, UPT ;  /* 0x000000ff0a00728c */ /* 0x000fe2000bf05270 */
[----:B-1-3--:R4:W1:Y:S08]  /*2d20*/  DADD R4, R6, R4 ;  /* 0x0000000006047229 */ /* 0x00a8700000000004 */
[----:B-1--4-:R-:W-:Y:S05]  /*2d30*/  BRA.U UP0, `(.L_x_6170) ;  /* 0xfffffffd00e87547 */ /* 0x012fea000b83ffff */
.L_x_6165:
[----:B-1-3--:R3:W-:Y:S02]  /*2d40*/  STS.64 [UR6], R4 ;  /* 0x00000004ff007988 */ /* 0x00a7e40008000a06 */
.L_x_6164:
[----:B------:R-:W-:Y:S05]  /*2d50*/  BSYNC.RECONVERGENT B0 ;  /* 0x0000000000007941 */ /* 0x000fea0003800200 */
.L_x_6163:
[----:B------:R-:W-:Y:S08]  /*2d60*/  BAR.SYNC.DEFER_BLOCKING 0x0 ;  /* 0x0000000000007b1d */ /* 0x000ff00000010000 */
[----:B0-----:R-:W0:Y:S01]  /*2d70*/  LDC.64 R14, c[0x0][0x388] ;  /* 0x0000e200ff0e7b82 */ /* 0x001e220000000a00 */
[----:B------:R-:W1:Y:S07]  /*2d80*/  LDCU.64 UR10, c[0x0][0x390] ;  /* 0x00007200ff0a77ac */ /* 0x000e6e0008000a00 */
[----:B------:R-:W4:Y:S01]  /*2d90*/  LDC.64 R12, c[0x0][0x380] ;  /* 0x0000e000ff0c7b82 */ /* 0x000f220000000a00 */
[----:B--2---:R-:W2:Y:S01]  /*2da0*/  LDS.64 R6, [UR6] ;  /* 0x00000006ff067984 */ /* 0x004ea20008000a00 */
[----:B-1----:R-:W-:-:S04]  /*2db0*/  IADD3 R0, P1, PT, R3, UR10, RZ ;  /* 0x0000000a03007c10 */ /* 0x002fc8000ff3e0ff */
[----:B---3--:R-:W-:Y:S02]  /*2dc0*/  IADD3.X R5, PT, PT, R23, UR11, RZ, P1, !PT ;  /* 0x0000000b17057c10 */ /* 0x008fe40008ffe4ff */
[----:B0-----:R-:W-:Y:S02]  /*2dd0*/  IADD3 R14, P0, PT, R3, R14, RZ ;  /* 0x0000000e030e7210 */ /* 0x001fe40007f1e0ff */
[----:B------:R-:W-:-:S03]  /*2de0*/  SHF.R.U64 R0, R0, 0x3, R5 ;  /* 0x0000000300007819 */ /* 0x000fc60000001205 */
[----:B------:R-:W-:Y:S01]  /*2df0*/  IMAD.X R15, R23, 0x1, R15, P0 ;  /* 0x00000001170f7824 */ /* 0x000fe200000e060f */
[----:B------:R-:W-:Y:S02]  /*2e00*/  LOP3.LUT R0, R0, 0x1, RZ, 0xc0, !PT ;  /* 0x0000000100007812 */ /* 0x000fe400078ec0ff */
[----:B----4-:R-:W-:Y:S02]  /*2e10*/  IADD3 R12, P2, PT, R3, R12, RZ ;  /* 0x0000000c030c7210 */ /* 0x010fe40007f5e0ff */
[----:B------:R-:W-:Y:S02]  /*2e20*/  SHF.R.U64 R2, R14, 0x3, R15 ;  /* 0x000000030e027819 */ /* 0x000fe4000000120f */
[----:B------:R-:W-:Y:S01]  /*2e30*/  ISETP.NE.U32.AND P0, PT, R0, UR22, PT ;  /* 0x0000001600007c0c */ /* 0x000fe2000bf05070 */
[----:B------:R-:W-:Y:S01]  /*2e40*/  IMAD.X R13, R23, 0x1, R13, P2 ;  /* 0x00000001170d7824 */ /* 0x000fe200010e060d */
[----:B------:R-:W-:Y:S02]  /*2e50*/  LOP3.LUT R2, R2, 0x1, RZ, 0xc0, !PT ;  /* 0x0000000102027812 */ /* 0x000fe400078ec0ff */
[----:B------:R-:W-:-:S02]  /*2e60*/  ISETP.NE.AND.EX P0, PT, RZ, RZ, PT, P0 ;  /* 0x000000ffff00720c */ /* 0x000fc40003f05300 */
[----:B------:R-:W-:-:S04]  /*2e70*/  ISETP.NE.U32.AND P1, PT, R2, UR22, PT ;  /* 0x0000001602007c0c */ /* 0x000fc8000bf25070 */
[----:B------:R-:W-:Y:S02]  /*2e80*/  ISETP.NE.OR.EX P0, PT, RZ, RZ, P0, P1 ;  /* 0x000000ffff00720c */ /* 0x000fe40000705710 */
[----:B--2---:R-:W-:Y:S02]  /*2e90*/  R2UR UR14, R6 ;  /* 0x00000000060e72ca */ /* 0x004fe400000e0000 */
[----:B------:R-:W-:-:S09]  /*2ea0*/  R2UR UR15, R7 ;  /* 0x00000000070f72ca */ /* 0x000fd200000e0000 */
[----:B------:R-:W-:Y:S06]  /*2eb0*/  @P0 BRA `(.L_x_6171) ;  /* 0x0000001400c40947 */ /* 0x000fec0003800000 */
[----:B------:R-:W0:Y:S02]  /*2ec0*/  LDCU.64 UR10, c[0x0][0x398] ;  /* 0x00007300ff0a77ac */ /* 0x000e240008000a00 */
[----:B0-----:R-:W-:-:S04]  /*2ed0*/  UISETP.GT.U32.AND UP0, UPT, UR10, 0x7ffffffe, UPT ;  /* 0x7ffffffe0a00788c */ /* 0x001fc8000bf04070 */
[----:B------:R-:W-:-:S09]  /*2ee0*/  UISETP.GT.AND.EX UP0, UPT, UR11, URZ, UPT, UP0 ;  /* 0x000000ff0b00728c */ /* 0x000fd2000bf04300 */
[----:B------:R-:W-:Y:S05]  /*2ef0*/  BRA.U UP0, `(.L_x_6172) ;  /* 0x0000000500547547 */ /* 0x000fea000b800000 */
[----:B------:R-:W-:Y:S01]  /*2f00*/  IMAD.U32 R3, RZ, RZ, UR13 ;  /* 0x0000000dff037e24 */ /* 0x000fe2000f8e00ff */
[----:B------:R-:W0:Y:S03]  /*2f10*/  LDCU UR4, c[0x0][0x398] ;  /* 0x00007300ff0477ac */ /* 0x000e260008000800 */
[----:B------:R-:W-:Y:S01]  /*2f20*/  IMAD.SHL.U32 R3, R3, 0x2, RZ ;  /* 0x0000000203037824 */ /* 0x000fe200078e00ff */
[----:B------:R-:W-:-:S03]  /*2f30*/  UISETP.NE.U32.AND UP0, UPT, UR22, URZ, UPT ;  /* 0x000000ff1600728c */ /* 0x000fc6000bf05070 */
[----:B------:R-:W1:Y:S01]  /*2f40*/  I2F.U32.RP R0, R3 ;  /* 0x0000000300007306 */ /* 0x000e620000209000 */
[----:B------:R-:W-:Y:S01]  /*2f50*/  UISETP.NE.AND.EX UP0, UPT, URZ, URZ, UPT, UP0 ;  /* 0x000000ffff00728c */ /* 0x000fe2000bf05300 */
[----:B------:R-:W-:-:S06]  /*2f60*/  IADD3 R17, PT, PT, RZ, -R3, RZ ;  /* 0x80000003ff117210 */ /* 0x000fcc0007ffe0ff */
[----:B-1----:R-:W1:Y:S02]  /*2f70*/  MUFU.RCP R0, R0 ;  /* 0x0000000000007308 */ /* 0x002e640000001000 */
[----:B-1----:R-:W-:Y:S02]  /*2f80*/  VIADD R4, R0, 0xffffffe ;  /* 0x0ffffffe00047836 */ /* 0x002fe40000000000 */
[----:B0-----:R-:W-:-:S04]  /*2f90*/  IMAD.U32 R0, RZ, RZ, UR4 ;  /* 0x00000004ff007e24 */ /* 0x001fc8000f8e00ff */
[----:B------:R0:W1:Y:S02]  /*2fa0*/  F2I.FTZ.U32.TRUNC.NTZ R5, R4 ;  /* 0x0000000400057305 */ /* 0x000064000021f000 */
[----:B0-----:R-:W-:Y:S02]  /*2fb0*/  IMAD.MOV.U32 R4, RZ, RZ, RZ ;  /* 0x000000ffff047224 */ /* 0x001fe400078e00ff */
[----:B-1----:R-:W-:-:S04]  /*2fc0*/  IMAD R17, R17, R5, RZ ;  /* 0x0000000511117224 */ /* 0x002fc800078e02ff */
[----:B------:R-:W-:Y:S01]  /*2fd0*/  IMAD.HI.U32 R17, R5, R17, R4 ;  /* 0x0000001105117227 */ /* 0x000fe200078e0004 */
[----:B------:R-:W-:Y:S06]  /*2fe0*/  BRA.U !UP0, `(.L_x_6173) ;  /* 0x00000001085c7547 */ /* 0x000fec000b800000 */
[----:B------:R-:W-:Y:S01]  /*2ff0*/  ISETP.NE.AND P0, PT, R35, RZ, PT ;  /* 0x000000ff2300720c */ /* 0x000fe20003f05270 */
[----:B------:R-:W-:-:S12]  /*3000*/  IMAD.MOV.U32 R4, RZ, RZ, 0x8 ;  /* 0x00000008ff047424 */ /* 0x000fd800078e00ff */
[----:B------:R-:W-:-:S04]  /*3010*/  @P0 IMAD.WIDE.U32 R4, R35, R4, UR8 ;  /* 0x0000000823040e25 */ /* 0x000fc8000f8e0004 */
[----:B------:R-:W-:Y:S02]  /*3020*/  @P0 IMAD.WIDE.U32 R6, R35, 0x8, R14 ;  /* 0x0000000823060825 */ /* 0x000fe400078e000e */
[----:B------:R-:W2:Y:S04]  /*3030*/  @P0 LDG.E.64 R4, desc[UR18][R4.64+-0x8] ;  /* 0xfffff81204040981 */ /* 0x000ea8000c1e1b00 */
[----:B------:R-:W2:Y:S01]  /*3040*/  @P0 LDG.E.64 R6, desc[UR18][R6.64+-0x8] ;  /* 0xfffff81206060981 */ /* 0x000ea2000c1e1b00 */
[----:B------:R-:W-:Y:S01]  /*3050*/  IMAD.U32 R19, RZ, RZ, UR13 ;  /* 0x0000000dff137e24 */ /* 0x000fe2000f8e00ff */
[----:B------:R-:W-:Y:S02]  /*3060*/  UIMAD.WIDE.U32 UR8, UR13, 0x8, UR8 ;  /* 0x000000080d0878a5 */ /* 0x000fe4000f8e0008 */
[----:B------:R-:W-:-:S02]  /*3070*/  IMAD.U32 R21, RZ, RZ, UR13 ;  /* 0x0000000dff157e24 */ /* 0x000fc4000f8e00ff */
[----:B------:R-:W-:Y:S01]  /*3080*/  @P0 IMAD.WIDE.U32 R10, R35, 0x8, R12 ;  /* 0x00000008230a0825 */ /* 0x000fe200078e000c */
[----:B------:R-:W-:-:S03]  /*3090*/  UIADD3 UR8, UP0, UPT, UR8, -0x8, URZ ;  /* 0xfffffff808087890 */ /* 0x000fc6000ff1e0ff */
[----:B------:R-:W-:Y:S01]  /*30a0*/  IMAD.WIDE.U32 R12, R19, 0x8, R12 ;  /* 0x00000008130c7825 */ /* 0x000fe200078e000c */
[----:B------:R-:W-:-:S03]  /*30b0*/  UIADD3.X UR9, UPT, UPT, UR9, -0x1, URZ, UP0, !UPT ;  /* 0xffffffff09097890 */ /* 0x000fc600087fe4ff */
[----:B------:R-:W-:-:S03]  /*30c0*/  IMAD.WIDE.U32 R14, R21, 0x8, R14 ;  /* 0x00000008150e7825 */ /* 0x000fc600078e000e */
[----:B------:R-:W-:-:S04]  /*30d0*/  IADD3 R14, P1, PT, R14, -0x8, RZ ;  /* 0xfffffff80e0e7810 */ /* 0x000fc80007f3e0ff */
[----:B------:R-:W-:Y:S01]  /*30e0*/  IADD3.X R15, PT, PT, R15, -0x1, RZ, P1, !PT ;  /* 0xffffffff0f0f7810 */ /* 0x000fe20000ffe4ff */
[----:B--2---:R0:W1:Y:S02]  /*30f0*/  @P0 DFMA R8, R6, -UR14, R4 ;  /* 0x8000000e06080c2b */ /* 0x0040640008000004 */
[----:B0-----:R-:W-:Y:S01]  /*3100*/  IMAD.MOV.U32 R5, RZ, RZ, 0x1 ;  /* 0x00000001ff057424 */ /* 0x001fe200078e00ff */
[----:B-1----:R0:W-:Y:S01]  /*3110*/  @P0 STG.E.64 desc[UR18][R10.64+-0x8], R8 ;  /* 0xfffff8080a000986 */ /* 0x0021e2000c101b12 */
[----:B------:R-:W-:-:S03]  /*3120*/  IADD3 R12, P0, PT, R12, -0x8, RZ ;  /* 0xfffffff80c0c7810 */ /* 0x000fc60007f1e0ff */
[----:B------:R-:W-:Y:S02]  /*3130*/  VIADDMNMX.U32 R0, R0, R5, UR13, !PT ;  /* 0x0000000d00007e46 */ /* 0x000fe4000f800005 */
[----:B------:R-:W-:-:S03]  /*3140*/  IADD3.X R13, PT, PT, R13, -0x1, RZ, P0, !PT ;  /* 0xffffffff0d0d7810 */ /* 0x000fc600007fe4ff */
[----:B------:R-:W-:-:S07]  /*3150*/  VIADD R0, R0, -UR13 ;  /* 0x8000000d00007c36 */ /* 0x000fce0008000000 */
.L_x_6173:
[----:B------:R-:W-:Y:S01]  /*3160*/  IMAD.HI.U32 R17, R17, R0, RZ ;  /* 0x0000000011117227 */ /* 0x000fe200078e00ff */
[----:B------:R-:W-:Y:S01]  /*3170*/  ISETP.NE.U32.AND P1, PT, R3, RZ, PT ;  /* 0x000000ff0300720c */ /* 0x000fe20003f25070 */
[----:B------:R-:W-:Y:S02]  /*3180*/  BSSY.RECONVERGENT B0, `(.L_x_6174) ;  /* 0x000001e000007945 */ /* 0x000fe40003800200 */
[----:B------:R-:W-:-:S04]  /*3190*/  IMAD.MOV R17, RZ, RZ, -R17 ;  /* 0x000000ffff117224 */ /* 0x000fc800078e0a11 */
[----:B------:R-:W-:-:S05]  /*31a0*/  IMAD R2, R3, R17, R0 ;  /* 0x0000001103027224 */ /* 0x000fca00078e0200 */
[----:B------:R-:W-:-:S13]  /*31b0*/  ISETP.GE.U32.AND P0, PT, R2, R3, PT ;  /* 0x000000030200720c */ /* 0x000fda0003f06070 */
[----:B------:R-:W-:-:S04]  /*31c0*/  @P0 IADD3 R2, PT, PT, -R3, R2, RZ ;  /* 0x0000000203020210 */ /* 0x000fc80007ffe1ff */
[----:B------:R-:W-:-:S13]  /*31d0*/  ISETP.GE.U32.AND P0, PT, R2, R3, PT ;  /* 0x000000030200720c */ /* 0x000fda0003f06070 */
[----:B------:R-:W-:Y:S01]  /*31e0*/  @P0 IMAD.IADD R2, R2, 0x1, -R3 ;  /* 0x0000000102020824 */ /* 0x000fe200078e0a03 */
[----:B------:R-:W-:Y:S01]  /*31f0*/  @!P1 LOP3.LUT R2, RZ, R3, RZ, 0x33, !PT ;  /* 0x00000003ff029212 */ /* 0x000fe200078e33ff */
[----:B------:R-:W-:-:S04]  /*3200*/  IMAD.SHL.U32 R3, R35, 0x2, RZ ;  /* 0x0000000223037824 */ /* 0x000fc800078e00ff */
[----:B------:R-:W-:-:S04]  /*3210*/  IMAD.IADD R20, R0, 0x1, -R2 ;  /* 0x0000000100147824 */ /* 0x000fc800078e0a02 */
[----:B------:R-:W-:Y:S01]  /*3220*/  IMAD.IADD R21, R35, 0x1, R20 ;  /* 0x0000000123157824 */ /* 0x000fe200078e0214 */
[----:B------:R-:W-:-:S13]  /*3230*/  ISETP.GE.AND P0, PT, R3, R20, PT ;  /* 0x000000140300720c */ /* 0x000fda0003f06270 */
[----:B------:R-:W-:Y:S05]  /*3240*/  @P0 BRA `(.L_x_6175) ;  /* 0x0000000000440947 */ /* 0x000fea0003800000 */
.L_x_6176:
[----:B0-----:R-:W-:Y:S02]  /*3250*/  IMAD.MOV.U32 R8, RZ, RZ, 0x10 ;  /* 0x00000010ff087424 */ /* 0x001fe400078e00ff */
[----:B------:R-:W-:-:S04]  /*3260*/  IMAD.WIDE R4, R35, 0x10, R14 ;  /* 0x0000001023047825 */ /* 0x000fc800078e020e */
[C---:B------:R-:W-:Y:S02]  /*3270*/  IMAD.WIDE R8, R35.reuse, R8, UR8 ;  /* 0x0000000823087e25 */ /* 0x040fe4000f8e0208 */
[----:B------:R-:W2:Y:S04]  /*3280*/  LDG.E.128 R4, desc[UR18][R4.64] ;  /* 0x0000001204047981 */ /* 0x000ea8000c1e1d00 */
[----:B------:R-:W2:Y:S01]  /*3290*/  LDG.E.128 R8, desc[UR18][R8.64] ;  /* 0x0000001208087981 */ /* 0x000ea2000c1e1d00 */
[----:B------:R-:W-:-:S04]  /*32a0*/  IMAD.WIDE R2, R35, 0x10, R12 ;  /* 0x0000001023027825 */ /* 0x000fc800078e020c */
[----:B------:R-:W-:Y:S01]  /*32b0*/  VIADD R35, R35, UR13 ;  /* 0x0000000d23237c36 */ /* 0x000fe20008000000 */
[----:B--2---:R-:W-:-:S15]  /*32c0*/  DFMA R16, R4, -UR14, R8 ;  /* 0x8000000e04107c2b */ /* 0x004fde0008000008 */
[----:B------:R-:W-:-:S15]  /*32d0*/  NOP ;  /* 0x0000000000007918 */ /* 0x000fde0000000000 */
[----:B------:R-:W-:-:S15]  /*32e0*/  NOP ;  /* 0x0000000000007918 */ /* 0x000fde0000000000 */
[----:B------:R-:W-:-:S15]  /*32f0*/  NOP ;  /* 0x0000000000007918 */ /* 0x000fde0000000000 */
[----:B------:R-:W-:-:S04]  /*3300*/  NOP ;  /* 0x0000000000007918 */ /* 0x000fc80000000000 */
[----:B------:R-:W0:Y:S02]  /*3310*/  DFMA R18, R6, -UR14, R10 ;  /* 0x8000000e06127c2b */ /* 0x000e24000800000a */
[----:B0-----:R1:W-:Y:S01]  /*3320*/  STG.E.128 desc[UR18][R2.64], R16 ;  /* 0x0000001002007986 */ /* 0x0013e2000c101d12 */
[----:B------:R-:W-:-:S05]  /*3330*/  IMAD.SHL.U32 R6, R35, 0x2, RZ ;  /* 0x0000000223067824 */ /* 0x000fca00078e00ff */
[----:B------:R-:W-:-:S13]  /*3340*/  ISETP.GE.AND P0, PT, R6, R20, PT ;  /* 0x000000140600720c */ /* 0x000fda0003f06270 */
[----:B-1----:R-:W-:Y:S05]  /*3350*/  @!P0 BRA `(.L_x_6176) ;  /* 0xfffffffc00bc8947 */ /* 0x002fea000383ffff */
.L_x_6175:
[----:B------:R-:W-:Y:S05]  /*3360*/  BSYNC.RECONVERGENT B0 ;  /* 0x0000000000007941 */ /* 0x000fea0003800200 */
.L_x_6174:
[----:B------:R-:W-:-:S13]  /*3370*/  ISETP.GE.AND P0, PT, R21, R0, PT ;  /* 0x000000001500720c */ /* 0x000fda0003f06270 */
[----:B------:R-:W-:Y:S05]  /*3380*/  @P0 EXIT ;  /* 0x000000000000094d */ /* 0x000fea0003800000 */
.L_x_6177:
[----:B------:R-:W-:Y:S02]  /*3390*/  IMAD.MOV.U32 R2, RZ, RZ, 0x8 ;  /* 0x00000008ff027424 */ /* 0x000fe400078e00ff */
[----:B------:R-:W-:-:S04]  /*33a0*/  IMAD.WIDE R4, R21, 0x8, R14 ;  /* 0x0000000815047825 */ /* 0x000fc800078e020e */
[C---:B------:R-:W-:Y:S02]  /*33b0*/  IMAD.WIDE R2, R21.reuse, R2, UR8 ;  /* 0x0000000815027e25 */ /* 0x040fe4000f8e0202 */
[----:B------:R-:W2:Y:S04]  /*33c0*/  LDG.E.64 R4, desc[UR18][R4.64] ;  /* 0x0000001204047981 */ /* 0x000ea8000c1e1b00 */
[----:B------:R-:W2:Y:S01]  /*33d0*/  LDG.E.64 R2, desc[UR18][R2.64] ;  /* 0x0000001202027981 */ /* 0x000ea2000c1e1b00 */
[C---:B01----:R-:W-:Y:S01]  /*33e0*/  IMAD.WIDE R8, R21.reuse, 0x8, R12 ;  /* 0x0000000815087825 */ /* 0x043fe200078e020c */
[----:B------:R-:W-:-:S04]  /*33f0*/  IADD3 R21, PT, PT, R21, UR13, RZ ;  /* 0x0000000d15157c10 */ /* 0x000fc8000fffe0ff */
[----:B------:R-:W-:Y:S01]  /*3400*/  ISETP.GE.AND P0, PT, R21, R0, PT ;  /* 0x000000001500720c */ /* 0x000fe20003f06270 */
[----:B--2---:R-:W0:Y:S02]  /*3410*/  DFMA R6, R4, -UR14, R2 ;  /* 0x8000000e04067c2b */ /* 0x004e240008000002 */
[----:B0-----:R1:W-:Y:S10]  /*3420*/  STG.E.64 desc[UR18][R8.64], R6 ;  /* 0x0000000608007986 */ /* 0x0013f4000c101b12 */
[----:B------:R-:W-:Y:S05]  /*3430*/  @!P0 BRA `(.L_x_6177) ;  /* 0xfffffffc00d48947 */ /* 0x000fea000383ffff */
[----:B------:R-:W-:Y:S05]  /*3440*/  EXIT ;  /* 0x000000000000794d */ /* 0x000fea0003800000 */
.L_x_6172:
[----:B------:R-:W-:Y:S02]  /*3450*/  UISETP.NE.U32.AND UP0, UPT, UR22, URZ, UPT ;  /* 0x000000ff1600728c */ /* 0x000fe4000bf05070 */
[----:B------:R-:W-:Y:S02]  /*3460*/  USHF.L.U32 UR12, UR13, 0x1, URZ ;  /* 0x000000010d0c7899 */ /* 0x000fe400080006ff */
[----:B------:R-:W-:-:S09]  /*3470*/  UISETP.NE.AND.EX UP0, UPT, URZ, URZ, UPT, UP0 ;  /* 0x000000ffff00728c */ /* 0x000fd2000bf05300 */
[----:B------:R-:W-:Y:S05]  /*3480*/  BRA.U !UP0, `(.L_x_6178) ;  /* 0x00000001086c7547 */ /* 0x000fea000b800000 */
[----:B------:R-:W-:-:S13]  /*3490*/  ISETP.NE.AND P2, PT, R35, RZ, PT ;  /* 0x000000ff2300720c */ /* 0x000fda0003f45270 */
[C---:B------:R-:W-:Y:S01]  /*34a0*/  @P2 IMAD.SHL.U32 R9, R35.reuse, 0x8, RZ ;  /* 0x0000000823092824 */ /* 0x040fe200078e00ff */
[----:B------:R-:W-:-:S04]  /*34b0*/  @P2 SHF.L.U64.HI R11, R35, 0x3, RZ ;  /* 0x00000003230b2819 */ /* 0x000fc800000102ff */
[----:B------:R-:W-:Y:S02]  /*34c0*/  @P2 IADD3 R4, P1, PT, R14, R9, RZ ;  /* 0x000000090e042210 */ /* 0x000fe40007f3e0ff */
[----:B------:R-:W-:-:S03]  /*34d0*/  @P2 IADD3 R6, P0, PT, R9, UR8, RZ ;  /* 0x0000000809062c10 */ /* 0x000fc6000ff1e0ff */
[----:B------:R-:W-:Y:S01]  /*34e0*/  @P2 IMAD.X R5, R15, 0x1, R11, P1 ;  /* 0x000000010f052824 */ /* 0x000fe200008e060b */
[----:B------:R-:W-:-:S05]  /*34f0*/  @P2 IADD3.X R7, PT, PT, R11, UR9, RZ, P0, !PT ;  /* 0x000000090b072c10 */ /* 0x000fca00087fe4ff */
[----:B------:R-:W2:Y:S04]  /*3500*/  @P2 LDG.E.64 R2, desc[UR18][R6.64+-0x8] ;  /* 0xfffff81206022981 */ /* 0x000ea8000c1e1b00 */
[----:B------:R-:W2:Y:S01]  /*3510*/  @P2 LDG.E.64 R4, desc[UR18][R4.64+-0x8] ;  /* 0xfffff81204042981 */ /* 0x000ea2000c1e1b00 */
[----:B------:R-:W-:Y:S01]  /*3520*/  @P2 IADD3 R8, P0, PT, R12, R9, RZ ;  /* 0x000000090c082210 */ /* 0x000fe20007f1e0ff */
[----:B------:R-:W-:Y:S01]  /*3530*/  IMAD.U32 R17, RZ, RZ, UR13 ;  /* 0x0000000dff117e24 */ /* 0x000fe2000f8e00ff */
[----:B------:R-:W-:Y:S02]  /*3540*/  UIADD3 UR5, UP0, UP1, -UR13, 0x1, UR10 ;  /* 0x000000010d057890 */ /* 0x000fe4000f91e10a */
[----:B------:R-:W-:Y:S01]  /*3550*/  UIMAD.WIDE.U32 UR8, UR13, 0x8, UR8 ;  /* 0x000000080d0878a5 */ /* 0x000fe2000f8e0008 */
[----:B------:R-:W-:Y:S01]  /*3560*/  @P2 IMAD.X R9, R13, 0x1, R11, P0 ;  /* 0x000000010d092824 */ /* 0x000fe200000e060b */
[----:B------:R-:W-:Y:S01]  /*3570*/  UIADD3.X UR17, UPT, UPT, URZ, -0x1, UR11, UP0, UP1 ;  /* 0xffffffffff117890 */ /* 0x000fe200087e240b */
[----:B------:R-:W-:Y:S01]  /*3580*/  IMAD.U32 R11, RZ, RZ, UR13 ;  /* 0x0000000dff0b7e24 */ /* 0x000fe2000f8e00ff */
[----:B------:R-:W-:Y:S01]  /*3590*/  UIADD3 UR8, UP2, UPT, UR8, -0x8, URZ ;  /* 0xfffffff808087890 */ /* 0x000fe2000ff5e0ff */
[----:B------:R-:W-:-:S03]  /*35a0*/  IMAD.WIDE.U32 R14, R17, 0x8, R14 ;  /* 0x00000008110e7825 */ /* 0x000fc600078e000e */
[----:B------:R-:W-:Y:S01]  /*35b0*/  UIADD3.X UR9, UPT, UPT, UR9, -0x1, URZ, UP2, !UPT ;  /* 0xffffffff09097890 */ /* 0x000fe200097fe4ff */
[----:B------:R-:W-:Y:S01]  /*35c0*/  IMAD.WIDE.U32 R12, R11, 0x8, R12 ;  /* 0x000000080b0c7825 */ /* 0x000fe200078e000c */
[----:B------:R-:W-:-:S03]  /*35d0*/  IADD3 R14, P1, PT, R14, -0x8, RZ ;  /* 0xfffffff80e0e7810 */ /* 0x000fc60007f3e0ff */
[----:B------:R-:W-:Y:S01]  /*35e0*/  IMAD.U32 R10, RZ, RZ, UR5 ;  /* 0x00000005ff0a7e24 */ /* 0x000fe2000f8e00ff */
[----:B------:R-:W-:Y:S02]  /*35f0*/  IADD3 R12, P0, PT, R12, -0x8, RZ ;  /* 0xfffffff80c0c7810 */ /* 0x000fe40007f1e0ff */
[----:B------:R-:W-:Y:S02]  /*3600*/  IADD3.X R15, PT, PT, R15, -0x1, RZ, P1, !PT ;  /* 0xffffffff0f0f7810 */ /* 0x000fe40000ffe4ff */
[----:B------:R-:W-:Y:S01]  /*3610*/  IADD3.X R13, PT, PT, R13, -0x1, RZ, P0, !PT ;  /* 0xffffffff0d0d7810 */ /* 0x000fe200007fe4ff */
[----:B--2---:R-:W0:Y:S02]  /*3620*/  @P2 DFMA R2, R4, -UR14, R2 ;  /* 0x8000000e04022c2b */ /* 0x004e240008000002 */
[----:B0-----:R0:W-:Y:S06]  /*3630*/  @P2 STG.E.64 desc[UR18][R8.64+-0x8], R2 ;  /* 0xfffff80208002986 */ /* 0x0011ec000c101b12 */
.L_x_6178:
[----:B------:R-:W-:-:S09]  /*3640*/  UISETP.NE.AND.EX UP0, UPT, UR17, URZ, UPT, !UPT ;  /* 0x000000ff1100728c */ /* 0x000fd2000bf053f0 */
[----:B------:R-:W-:Y:S05]  /*3650*/  BRA.U UP0, `(.L_x_6179) ;  /* 0x00000001004c7547 */ /* 0x000fea000b800000 */
[----:B------:R-:W1:Y:S01]  /*3660*/  I2F.U32.RP R4, UR12 ;  /* 0x0000000c00047d06 */ /* 0x000e620008209000 */
[----:B------:R-:W-:Y:S01]  /*3670*/  IMAD R7, RZ, RZ, -UR12 ;  /* 0x8000000cff077e24 */ /* 0x000fe2000f8e02ff */
[----:B0-----:R-:W-:Y:S02]  /*3680*/  MOV R2, RZ ;  /* 0x000000ff00027202 */ /* 0x001fe40000000f00 */
[----:B------:R-:W-:-:S04]  /*3690*/  ISETP.NE.U32.AND P1, PT, RZ, UR12, PT ;  /* 0x0000000cff007c0c */ /* 0x000fc8000bf25070 */
[----:B-1----:R-:W0:Y:S02]  /*36a0*/  MUFU.RCP R4, R4 ;  /* 0x0000000400047308 */ /* 0x002e240000001000 */
[----:B0-----:R-:W-:-:S06]  /*36b0*/  VIADD R5, R4, 0xffffffe ;  /* 0x0ffffffe04057836 */ /* 0x001fcc0000000000 */
[----:B------:R-:W0:Y:S02]  /*36c0*/  F2I.FTZ.U32.TRUNC.NTZ R3, R5 ;  /* 0x0000000500037305 */ /* 0x000e24000021f000 */
[----:B0-----:R-:W-:-:S04]  /*36d0*/  IMAD R7, R7, R3, RZ ;  /* 0x0000000307077224 */ /* 0x001fc800078e02ff */
[----:B------:R-:W-:-:S06]  /*36e0*/  IMAD.HI.U32 R7, R3, R7, R2 ;  /* 0x0000000703077227 */ /* 0x000fcc00078e0002 */
[----:B------:R-:W-:-:S04]  /*36f0*/  IMAD.HI.U32 R0, R7, R10, RZ ;  /* 0x0000000a07007227 */ /* 0x000fc800078e00ff */
[----:B------:R-:W-:-:S04]  /*3700*/  IMAD.MOV R3, RZ, RZ, -R0 ;  /* 0x000000ffff037224 */ /* 0x000fc800078e0a00 */
[----:B------:R-:W-:Y:S02]  /*3710*/  IMAD R2, R3, UR12, R10 ;  /* 0x0000000c03027c24 */ /* 0x000fe4000f8e020a */
[----:B------:R-:W-:-:S03]  /*3720*/  IMAD.MOV.U32 R3, RZ, RZ, RZ ;  /* 0x000000ffff037224 */ /* 0x000fc600078e00ff */
[----:B------:R-:W-:-:S13]  /*3730*/  ISETP.GE.U32.AND P0, PT, R2, UR12, PT ;  /* 0x0000000c02007c0c */ /* 0x000fda000bf06070 */
[----:B------:R-:W-:-:S05]  /*3740*/  @P0 VIADD R2, R2, -UR12 ;  /* 0x8000000c02020c36 */ /* 0x000fca0008000000 */
[----:B------:R-:W-:-:S13]  /*3750*/  ISETP.GE.U32.AND P0, PT, R2, UR12, PT ;  /* 0x0000000c02007c0c */ /* 0x000fda000bf06070 */
[----:B------:R-:W-:Y:S01]  /*3760*/  @P0 VIADD R2, R2, -UR12 ;  /* 0x8000000c02020c36 */ /* 0x000fe20008000000 */
[----:B------:R-:W-:Y:S01]  /*3770*/  @!P1 LOP3.LUT R2, RZ, UR12, RZ, 0x33, !PT ;  /* 0x0000000cff029c12 */ /* 0x000fe2000f8e33ff */
[----:B------:R-:W-:Y:S06]  /*3780*/  BRA `(.L_x_6180) ;  /* 0x0000000000187947 */ /* 0x000fec0003800000 */
.L_x_6179:
[----:B0-----:R-:W-:Y:S01]  /*3790*/  IMAD.MOV.U32 R2, RZ, RZ, R10 ;  /* 0x000000ffff027224 */ /* 0x001fe200078e000a */
[----:B------:R-:W-:Y:S01]  /*37a0*/  MOV R0, 0x37e0 ;  /* 0x000037e000007802 */ /* 0x000fe20000000f00 */
[----:B------:R-:W-:Y:S01]  /*37b0*/  UMOV UR10, UR17 ;  /* 0x00000011000a7c82 */ /* 0x000fe20008000000 */
[----:B------:R-:W-:-:S05]  /*37c0*/  UMOV UR6, UR12 ;  /* 0x0000000c00067c82 */ /* 0x000fca0008000000 */
[----:B------:R-:W-:Y:S05]  /*37d0*/  CALL.REL.NOINC `($__internal_35_$__cuda_sm20_rem_u64) ;  /* 0x0000003000847944 */ /* 0x000fea0003c00000 */
[----:B------:R-:W-:-:S07]  /*37e0*/  IMAD.MOV.U32 R3, RZ, RZ, R9 ;  /* 0x000000ffff037224 */ /* 0x000fce00078e0009 */
.L_x_6180:
[C---:B------:R-:W-:Y:S01]  /*37f0*/  IMAD.SHL.U32 R5, R35.reuse, 0x2, RZ ;  /* 0x0000000223057824 */ /* 0x040fe200078e00ff */
[----:B------:R-:W-:Y:S01]  /*3800*/  IADD3 R20, P0, PT, R10, -R2, RZ ;  /* 0x800000020a147210 */ /* 0x000fe20007f1e0ff */
        /* <DEDUP_REMOVED lines=10> */
[C---:B------:R-:W-:Y:S01]  /*38b0*/  SHF.L.U64.HI R23, R35.reuse, 0x4, RZ ;  /* 0x0000000423177819 */ /* 0x040fe200000102ff */
[----:B------:R-:W-:Y:S01]  /*38c0*/  IMAD.MOV.U32 R21, RZ, RZ, R35 ;  /* 0x000000ffff157224 */ /* 0x000fe200078e0023 */
[----:B------:R-:W-:Y:S01]  /*38d0*/  SHF.L.U32 R22, R35, 0x4, RZ ;  /* 0x0000000423167819 */ /* 0x000fe200000006ff */
[----:B------:R-:W-:-:S07]  /*38e0*/  IMAD.MOV.U32 R8, RZ, RZ, RZ ;  /* 0x000000ffff087224 */ /* 0x000fce00078e00ff */
.L_x_6183:
[----:B------:R-:W-:Y:S02]  /*38f0*/  IADD3 R24, P1, PT, R14, R22, RZ ;  /* 0x000000160e187210 */ /* 0x000fe40007f3e0ff */
[----:B------:R-:W-:-:S03]  /*3900*/  IADD3 R16, P2, PT, R22, UR8, RZ ;  /* 0x0000000816107c10 */ /* 0x000fc6000ff5e0ff */
[----:B------:R-:W-:Y:S01]  /*3910*/  IMAD.X R25, R15, 0x1, R23, P1 ;  /* 0x000000010f197824 */ /* 0x000fe200008e0617 */
[----:B------:R-:W-:-:S04]  /*3920*/  IADD3.X R17, PT, PT, R23, UR9, RZ, P2, !PT ;  /* 0x0000000917117c10 */ /* 0x000fc800097fe4ff */
[----:B------:R-:W2:Y:S04]  /*3930*/  LDG.E.128 R4, desc[UR18][R24.64] ;  /* 0x0000001218047981 */ /* 0x000ea8000c1e1d00 */
[----:B------:R-:W2:Y:S01]  /*3940*/  LDG.E.128 R16, desc[UR18][R16.64] ;  /* 0x0000001210107981 */ /* 0x000ea2000c1e1d00 */
[----:B------:R-:W-:Y:S01]  /*3950*/  IADD3 R26, P1, PT, R12, R22, RZ ;  /* 0x000000160c1a7210 */ /* 0x000fe20007f3e0ff */
[----:B------:R-:W-:-:S04]  /*3960*/  IMAD.U32 R29, RZ, RZ, UR13 ;  /* 0x0000000dff1d7e24 */ /* 0x000fc8000f8e00ff */
[--C-:B------:R-:W-:Y:S01]  /*3970*/  IMAD.X R27, R13, 0x1, R23.reuse, P1 ;  /* 0x000000010d1b7824 */ /* 0x100fe200008e0617 */
[----:B------:R-:W-:Y:S01]  /*3980*/  IADD3 R21, P1, PT, R21, UR13, RZ ;  /* 0x0000000d15157c10 */ /* 0x000fe2000ff3e0ff */
[----:B------:R-:W-:-:S04]  /*3990*/  IMAD.WIDE.U32 R22, R29, 0x10, R22 ;  /* 0x000000101d167825 */ /* 0x000fc800078e0016 */
[----:B------:R-:W-:Y:S01]  /*39a0*/  IMAD.X R8, RZ, RZ, R8, P1 ;  /* 0x000000ffff087224 */ /* 0x000fe200008e0608 */
[----:B--2---:R0:W-:Y:S02]  /*39b0*/  DFMA R6, R6, -UR14, R18 ;  /* 0x8000000e06067c2b */ /* 0x0041e40008000012 */
[----:B0-----:R-:W-:-:S05]  /*39c0*/  IMAD.SHL.U32 R19, R21, 0x2, RZ ;  /* 0x0000000215137824 */ /* 0x001fca00078e00ff */
[----:B------:R-:W-:-:S15]  /*39d0*/  ISETP.GE.U32.AND P1, PT, R19, R20, PT ;  /* 0x000000141300720c */ /* 0x000fde0003f26070 */
[----:B------:R-:W-:-:S15]  /*39e0*/  NOP ;  /* 0x0000000000007918 */ /* 0x000fde0000000000 */
[----:B------:R-:W-:-:S15]  /*39f0*/  NOP ;  /* 0x0000000000007918 */ /* 0x000fde0000000000 */
[----:B------:R-:W-:-:S12]  /*3a00*/  NOP ;  /* 0x0000000000007918 */ /* 0x000fd80000000000 */
[----:B------:R-:W0:Y:S02]  /*3a10*/  DFMA R4, R4, -UR14, R16 ;  /* 0x8000000e04047c2b */ /* 0x000e240008000010 */
[----:B0-----:R0:W-:Y:S01]  /*3a20*/  STG.E.128 desc[UR18][R26.64], R4 ;  /* 0x000000041a007986 */ /* 0x0011e2000c101d12 */
[----:B------:R-:W-:-:S04]  /*3a30*/  SHF.L.U64.HI R16, R21, 0x1, R8 ;  /* 0x0000000115107819 */ /* 0x000fc80000010208 */
[----:B------:R-:W-:-:S13]  /*3a40*/  ISETP.GE.AND.EX P1, PT, R16, R11, PT, P1 ;  /* 0x0000000b1000720c */ /* 0x000fda0003f26310 */
[----:B0-----:R-:W-:Y:S05]  /*3a50*/  @!P1 BRA `(.L_x_6183) ;  /* 0xfffffffc00a49947 */ /* 0x001fea000383ffff */
.L_x_6182:
[----:B------:R-:W-:Y:S05]  /*3a60*/  BSYNC.RECONVERGENT B0 ;  /* 0x0000000000007941 */ /* 0x000fea0003800200 */
.L_x_6181:
[----:B------:R-:W-:Y:S05]  /*3a70*/  @P0 EXIT ;  /* 0x000000000000094d */ /* 0x000fea0003800000 */
[----:B------:R-:W-:Y:S01]  /*3a80*/  IADD3 R17, P0, PT, R35, UR13, RZ ;  /* 0x0000000d23117c10 */ /* 0x000fe2000ff1e0ff */
[----:B------:R-:W-:Y:S01]  /*3a90*/  BSSY.RECONVERGENT B0, `(.L_x_6184) ;  /* 0x000002e000007945 */ /* 0x000fe20003800200 */
[----:B------:R-:W-:Y:S01]  /*3aa0*/  MOV R6, UR17 ;  /* 0x0000001100067c02 */ /* 0x000fe20008000f00 */
[----:B------:R-:W-:Y:S01]  /*3ab0*/  IMAD.MOV.U32 R16, RZ, RZ, R0 ;  /* 0x000000ffff107224 */ /* 0x000fe200078e0000 */
        /* <DEDUP_REMOVED lines=37> */
.L_x_6185:
[----:B------:R-:W-:Y:S01]  /*3d10*/  IMAD.MOV.U32 R2, RZ, RZ, R17 ;  /* 0x000000ffff027224 */ /* 0x000fe200078e0011 */
[----:B------:R-:W-:Y:S01]  /*3d20*/  MOV R0, 0x3d50 ;  /* 0x00003d5000007802 */ /* 0x000fe20000000f00 */
[----:B------:R-:W-:-:S07]  /*3d30*/  IMAD.U32 R4, RZ, RZ, UR13 ;  /* 0x0000000dff047e24 */ /* 0x000fce000f8e00ff */
[----:B------:R-:W-:Y:S05]  /*3d40*/  CALL.REL.NOINC `($__internal_34_$__cuda_sm20_div_u64) ;  /* 0x0000002800047944 */ /* 0x000fea0003c00000 */
[----:B------:R-:W-:Y:S02]  /*3d50*/  IMAD.MOV.U32 R4, RZ, RZ, R2 ;  /* 0x000000ffff047224 */ /* 0x000fe400078e0002 */
[----:B------:R-:W-:-:S07]  /*3d60*/  IMAD.MOV.U32 R5, RZ, RZ, R21 ;  /* 0x000000ffff057224 */ /* 0x000fce00078e0015 */
.L_x_6186:
[----:B------:R-:W-:Y:S05]  /*3d70*/  BSYNC.RECONVERGENT B0 ;  /* 0x0000000000007941 */ /* 0x000fea0003800200 */
.L_x_6184:
        /* <DEDUP_REMOVED lines=29> */
.L_x_6189:
[----:B------:R-:W-:Y:S01]  /*3f50*/  IMAD.MOV.U32 R2, RZ, RZ, R10 ;  /* 0x000000ffff027224 */ /* 0x000fe200078e000a */
[----:B------:R-:W-:Y:S01]  /*3f60*/  MOV R0, 0x3fa0 ;  /* 0x00003fa000007802 */ /* 0x000fe20000000f00 */
[----:B------:R-:W-:Y:S02]  /*3f70*/  IMAD.U32 R5, RZ, RZ, UR17 ;  /* 0x00000011ff057e24 */ /* 0x000fe4000f8e00ff */
[----:B------:R-:W-:-:S07]  /*3f80*/  IMAD.U32 R4, RZ, RZ, UR12 ;  /* 0x0000000cff047e24 */ /* 0x000fce000f8e00ff */
[----:B------:R-:W-:Y:S05]  /*3f90*/  CALL.REL.NOINC `($__internal_34_$__cuda_sm20_div_u64) ;  /* 0x0000002400707944 */ /* 0x000fea0003c00000 */
[----:B------:R-:W-:Y:S01]  /*3fa0*/  MOV R4, R2 ;  /* 0x0000000200047202 */ /* 0x000fe20000000f00 */
[----:B------:R-:W-:-:S07]  /*3fb0*/  IMAD.MOV.U32 R5, RZ, RZ, R21 ;  /* 0x000000ffff057224 */ /* 0x000fce00078e0015 */
.L_x_6190:
[----:B------:R-:W-:Y:S02]  /*3fc0*/  VIADD R0, R11, 0x1 ;  /* 0x000000010b007836 */ /* 0x000fe40000000000 */
[----:B------:R-:W-:Y:S02]  /*3fd0*/  IMAD R23, R5, UR13, RZ ;  /* 0x0000000d05177c24 */ /* 0x000fe4000f8e02ff */
[----:B------:R-:W-:Y:S01]  /*3fe0*/  IMAD.WIDE.U32 R4, R4, UR13, RZ ;  /* 0x0000000d04047c25 */ /* 0x000fe2000f8e00ff */
[----:B------:R-:W-:-:S03]  /*3ff0*/  LOP3.LUT R0, R0, 0x3, RZ, 0xc0, !PT ;  /* 0x0000000300007812 */ /* 0x000fc600078ec0ff */
[----:B------:R-:W-:Y:S01]  /*4000*/  IMAD.SHL.U32 R21, R35, 0x8, RZ ;  /* 0x0000000823157824 */ /* 0x000fe200078e00ff */
[----:B------:R-:W-:Y:S01]  /*4010*/  IADD3 R0, P1, PT, RZ, -R0, RZ ;  /* 0x80000000ff007210 */ /* 0x000fe20007f3e0ff */
[----:B------:R-:W-:Y:S01]  /*4020*/  IMAD.IADD R23, R5, 0x1, R23 ;  /* 0x0000000105177824 */ /* 0x000fe200078e0217 */
[----:B------:R-:W-:Y:S02]  /*4030*/  SHF.L.U64.HI R35, R35, 0x3, RZ ;  /* 0x0000000323237819 */ /* 0x000fe400000102ff */
[----:B------:R-:W-:Y:S01]  /*4040*/  LEA R21, P0, R4, R21, 0x4 ;  /* 0x0000001504157211 */ /* 0x000fe200078020ff */
[----:B------:R-:W-:-:S03]  /*4050*/  IMAD.X R2, RZ, RZ, -0x1, P1 ;  /* 0xffffffffff027424 */ /* 0x000fc600008e06ff */
[----:B------:R-:W-:-:S09]  /*4060*/  LEA.HI.X R23, R4, R35, R23, 0x4, P0 ;  /* 0x0000002304177211 */ /* 0x000fd200000f2417 */
.L_x_6191:
[----:B------:R-:W-:Y:S02]  /*4070*/  IADD3 R6, P1, PT, R14, R21, RZ ;  /* 0x000000150e067210 */ /* 0x000fe40007f3e0ff */
[----:B------:R-:W-:-:S03]  /*4080*/  IADD3 R8, P0, PT, R21, UR8, RZ ;  /* 0x0000000815087c10 */ /* 0x000fc6000ff1e0ff */
[----:B------:R-:W-:Y:S01]  /*4090*/  IMAD.X R7, R15, 0x1, R23, P1 ;  /* 0x000000010f077824 */ /* 0x000fe200008e0617 */
[----:B------:R-:W-:-:S05]  /*40a0*/  IADD3.X R9, PT, PT, R23, UR9, RZ, P0, !PT ;  /* 0x0000000917097c10 */ /* 0x000fca00087fe4ff */
[----:B0-----:R-:W2:Y:S04]  /*40b0*/  LDG.E.64 R4, desc[UR18][R8.64] ;  /* 0x0000001208047981 */ /* 0x001ea8000c1e1b00 */
[----:B------:R-:W2:Y:S01]  /*40c0*/  LDG.E.64 R6, desc[UR18][R6.64] ;  /* 0x0000001206067981 */ /* 0x000ea2000c1e1b00 */
[----:B------:R-:W-:Y:S01]  /*40d0*/  IADD3 R18, P0, PT, R12, R21, RZ ;  /* 0x000000150c127210 */ /* 0x000fe20007f1e0ff */
[----:B------:R-:W-:Y:S01]  /*40e0*/  IMAD.U32 R20, RZ, RZ, UR13 ;  /* 0x0000000dff147e24 */ /* 0x000fe2000f8e00ff */
[----:B------:R-:W-:-:S03]  /*40f0*/  IADD3 R3, P1, PT, R3, UR13, RZ ;  /* 0x0000000d03037c10 */ /* 0x000fc6000ff3e0ff */
[----:B------:R-:W-:Y:S01]  /*4100*/  IMAD.X R19, R13, 0x1, R23, P0 ;  /* 0x000000010d137824 */ /* 0x000fe200000e0617 */
[----:B------:R-:W-:Y:S01]  /*4110*/  IADD3 R0, P0, PT, R0, 0x1, RZ ;  /* 0x0000000100007810 */ /* 0x000fe20007f1e0ff */
[----:B------:R-:W-:Y:S01]  /*4120*/  IMAD.X R16, RZ, RZ, R16, P1 ;  /* 0x000000ffff107224 */ /* 0x000fe200008e0610 */
[----:B------:R-:W-:Y:S02]  /*4130*/  LEA R21, P2, R20, R21, 0x3 ;  /* 0x0000001514157211 */ /* 0x000fe400078418ff */
[----:B------:R-:W-:Y:S02]  /*4140*/  IADD3.X R2, PT, PT, RZ, R2, RZ, P0, !PT ;  /* 0x00000002ff027210 */ /* 0x000fe400007fe4ff */
[----:B------:R-:W-:-:S04]  /*4150*/  ISETP.NE.U32.AND P0, PT, R0, RZ, PT ;  /* 0x000000ff0000720c */ /* 0x000fc80003f05070 */
[----:B------:R-:W-:Y:S01]  /*4160*/  ISETP.NE.AND.EX P0, PT, R2, RZ, PT, P0 ;  /* 0x000000ff0200720c */ /* 0x000fe20003f05300 */
[----:B--2---:R-:W0:Y:S02]  /*4170*/  DFMA R4, R6, -UR14, R4 ;  /* 0x8000000e06047c2b */ /* 0x004e240008000004 */
[----:B0-----:R0:W-:Y:S01]  /*4180*/  STG.E.64 desc[UR18][R18.64], R4 ;  /* 0x0000000412007986 */ /* 0x0011e2000c101b12 */
[----:B------:R-:W-:-:S05]  /*4190*/  IMAD.U32 R6, RZ, RZ, UR13 ;  /* 0x0000000dff067e24 */ /* 0x000fca000f8e00ff */
[----:B------:R-:W-:-:S04]  /*41a0*/  LEA.HI.X R23, R6, R23, RZ, 0x3, P2 ;  /* 0x0000001706177211 */ /* 0x000fc800010f1cff */
[----:B------:R-:W-:Y:S05]  /*41b0*/  @P0 BRA `(.L_x_6191) ;  /* 0xfffffffc00ac0947 */ /* 0x000fea000383ffff */
.L_x_6188:
[----:B------:R-:W-:Y:S05]  /*41c0*/  BSYNC.RECONVERGENT B0 ;  /* 0x0000000000007941 */ /* 0x000fea0003800200 */
.L_x_6187:
[----:B------:R-:W-:-:S04]  /*41d0*/  ISETP.GE.U32.AND P0, PT, R11, 0x3, PT ;  /* 0x000000030b00780c */ /* 0x000fc80003f06070 */
[----:B------:R-:W-:-:S13]  /*41e0*/  ISETP.GE.U32.AND.EX P0, PT, R17, RZ, PT, P0 ;  /* 0x000000ff1100720c */ /* 0x000fda0003f06100 */
[----:B------:R-:W-:Y:S05]  /*41f0*/  @!P0 EXIT ;  /* 0x000000000000894d */ /* 0x000fea0003800000 */
[----:B------:R-:W-:Y:S02]  /*4200*/  IMAD.U32 R0, RZ, RZ, UR13 ;  /* 0x0000000dff007e24 */ /* 0x000fe4000f8e00ff */
[----:B------:R-:W-:-:S03]  /*4210*/  IMAD.U32 R2, RZ, RZ, UR13 ;  /* 0x0000000dff027e24 */ /* 0x000fc6000f8e00ff */
[----:B------:R-:W-:Y:S01]  /*4220*/  SHF.R.U32.HI R0, RZ, 0x1d, R0 ;  /* 0x0000001dff007819 */ /* 0x000fe20000011600 */
[----:B------:R-:W-:-:S07]  /*4230*/  IMAD.SHL.U32 R2, R2, 0x8, RZ ;  /* 0x0000000802027824 */ /* 0x000fce00078e00ff */
.L_x_6192:
[C---:B------:R-:W-:Y:S01]  /*4240*/  IMAD.SHL.U32 R21, R3.reuse, 0x8, RZ ;  /* 0x0000000803157824 */ /* 0x040fe200078e00ff */
[----:B------:R-:W-:-:S04]  /*4250*/  SHF.L.U64.HI R11, R3, 0x3, R16 ;  /* 0x00000003030b7819 */ /* 0x000fc80000010210 */
[----:B0-----:R-:W-:Y:S02]  /*4260*/  IADD3 R18, P1, PT, R14, R21, RZ ;  /* 0x000000150e127210 */ /* 0x001fe40007f3e0ff */
[----:B------:R-:W-:-:S03]  /*4270*/  IADD3 R8, P0, PT, R21, UR8, RZ ;  /* 0x0000000815087c10 */ /* 0x000fc6000ff1e0ff */
[----:B------:R-:W-:Y:S01]  /*4280*/  IMAD.X R19, R15, 0x1, R11, P1 ;  /* 0x000000010f137824 */ /* 0x000fe200008e060b */
[----:B------:R-:W-:-:S04]  /*4290*/  IADD3.X R9, PT, PT, R11, UR9, RZ, P0, !PT ;  /* 0x000000090b097c10 */ /* 0x000fc800087fe4ff */
[----:B------:R-:W2:Y:S04]  /*42a0*/  LDG.E.64 R6, desc[UR18][R18.64] ;  /* 0x0000001212067981 */ /* 0x000ea8000c1e1b00 */
[----:B------:R-:W2:Y:S01]  /*42b0*/  LDG.E.64 R4, desc[UR18][R8.64] ;  /* 0x0000001208047981 */ /* 0x000ea2000c1e1b00 */
[----:B------:R-:W-:Y:S02]  /*42c0*/  IADD3 R20, P0, PT, R12, R21, RZ ;  /* 0x000000150c147210 */ /* 0x000fe40007f1e0ff */
[C---:B------:R-:W-:Y:S02]  /*42d0*/  IADD3 R24, P2, PT, R2.reuse, R18, RZ ;  /* 0x0000001202187210 */ /* 0x040fe40007f5e0ff */
[----:B------:R-:W-:Y:S01]  /*42e0*/  IADD3 R22, P1, PT, R2, R8, RZ ;  /* 0x0000000802167210 */ /* 0x000fe20007f3e0ff */
[----:B------:R-:W-:-:S02]  /*42f0*/  IMAD.X R21, R13, 0x1, R11, P0 ;  /* 0x000000010d157824 */ /* 0x000fc400000e060b */
[C---:B------:R-:W-:Y:S01]  /*4300*/  IMAD.X R25, R0.reuse, 0x1, R19, P2 ;  /* 0x0000000100197824 */ /* 0x040fe200010e0613 */
[----:B------:R-:W-:Y:S01]  /*4310*/  IADD3.X R23, PT, PT, R0, R9, RZ, P1, !PT ;  /* 0x0000000900177210 */ /* 0x000fe20000ffe4ff */
[----:B--2---:R-:W0:Y:S02]  /*4320*/  DFMA R4, R6, -UR14, R4 ;  /* 0x8000000e06047c2b */ /* 0x004e240008000004 */
[----:B0-----:R0:W-:Y:S04]  /*4330*/  STG.E.64 desc[UR18][R20.64], R4 ;  /* 0x0000000414007986 */ /* 0x0011e8000c101b12 */
[----:B------:R-:W2:Y:S04]  /*4340*/  LDG.E.64 R6, desc[UR18][R22.64] ;  /* 0x0000001216067981 */ /* 0x000ea8000c1e1b00 */
[----:B------:R-:W2:Y:S01]  /*4350*/  LDG.E.64 R8, desc[UR18][R24.64] ;  /* 0x0000001218087981 */ /* 0x000ea2000c1e1b00 */
[----:B------:R-:W-:-:S02]  /*4360*/  IADD3 R18, P0, PT, R2, R20, RZ ;  /* 0x0000001402127210 */ /* 0x000fc40007f1e0ff */
[C---:B------:R-:W-:Y:S02]  /*4370*/  IADD3 R26, P1, PT, R2.reuse, R22, RZ ;  /* 0x00000016021a7210 */ /* 0x040fe40007f3e0ff */
[----:B------:R-:W-:Y:S01]  /*4380*/  IADD3 R28, P2, PT, R2, R24, RZ ;  /* 0x00000018021c7210 */ /* 0x000fe20007f5e0ff */
[C---:B------:R-:W-:Y:S02]  /*4390*/  IMAD.X R19, R0.reuse, 0x1, R21, P0 ;  /* 0x0000000100137824 */ /* 0x040fe400000e0615 */
[C---:B------:R-:W-:Y:S02]  /*43a0*/  IMAD.X R27, R0.reuse, 0x1, R23, P1 ;  /* 0x00000001001b7824 */ /* 0x040fe400008e0617 */
[----:B------:R-:W-:-:S15]  /*43b0*/  IMAD.X R29, R0, 0x1, R25, P2 ;  /* 0x00000001001d7824 */ /* 0x000fde00010e0619 */
[----:B------:R-:W-:-:S15]  /*43c0*/  NOP ;  /* 0x0000000000007918 */ /* 0x000fde0000000000 */
[----:B------:R-:W-:-:S14]  /*43d0*/  NOP ;  /* 0x0000000000007918 */ /* 0x000fdc0000000000 */
[----:B--2---:R-:W1:Y:S02]  /*43e0*/  DFMA R6, R8, -UR14, R6 ;  /* 0x8000000e08067c2b */ /* 0x004e640008000006 */
[----:B-1----:R1:W-:Y:S04]  /*43f0*/  STG.E.64 desc[UR18][R18.64], R6 ;  /* 0x0000000612007986 */ /* 0x0023e8000c101b12 */
[----:B0-----:R-:W2:Y:S04]  /*4400*/  LDG.E.64 R4, desc[UR18][R26.64] ;  /* 0x000000121a047981 */ /* 0x001ea8000c1e1b00 */
        /* <DEDUP_REMOVED lines=9> */
[----:B--2---:R-:W0:Y:S02]  /*44a0*/  DFMA R4, R8, -UR14, R4 ;  /* 0x8000000e08047c2b */ /* 0x004e240008000004 */
[----:B0-----:R2:W-:Y:S04]  /*44b0*/  STG.E.64 desc[UR18][R20.64], R4 ;  /* 0x0000000414007986 */ /* 0x0015e8000c101b12 */
[----:B-1----:R-:W3:Y:S04]  /*44c0*/  LDG.E.64 R6, desc[UR18][R22.64] ;  /* 0x0000001216067981 */ /* 0x002ee8000c1e1b00 */
[----:B------:R-:W3:Y:S01]  /*44d0*/  LDG.E.64 R8, desc[UR18][R24.64] ;  /* 0x0000001218087981 */ /* 0x000ee2000c1e1b00 */
[----:B------:R-:W-:-:S02]  /*44e0*/  IADD3 R18, P0, PT, R2, R20, RZ ;  /* 0x0000001402127210 */ /* 0x000fc40007f1e0ff */
[----:B------:R-:W-:-:S03]  /*44f0*/  MOV R26, UR13 ;  /* 0x0000000d001a7c02 */ /* 0x000fc60008000f00 */
[----:B------:R-:W-:Y:S01]  /*4500*/  IMAD.X R19, R0, 0x1, R21, P0 ;  /* 0x0000000100137824 */ /* 0x000fe200000e0615 */
[----:B------:R-:W-:-:S15]  /*4510*/  LEA R3, P0, R26, R3, 0x2 ;  /* 0x000000031a037211 */ /* 0x000fde00078010ff */
[----:B------:R-:W-:-:S15]  /*4520*/  NOP ;  /* 0x0000000000007918 */ /* 0x000fde0000000000 */
[----:B------:R-:W-:-:S15]  /*4530*/  NOP ;  /* 0x0000000000007918 */ /* 0x000fde0000000000 */
[----:B------:R-:W-:-:S02]  /*4540*/  NOP ;  /* 0x0000000000007918 */ /* 0x000fc40000000000 */
[----:B---3--:R0:W1:Y:S02]  /*4550*/  DFMA R6, R8, -UR14, R6 ;  /* 0x8000000e08067c2b */ /* 0x0080640008000006 */
[----:B0-----:R-:W-:Y:S01]  /*4560*/  IMAD.U32 R9, RZ, RZ, UR13 ;  /* 0x0000000dff097e24 */ /* 0x001fe2000f8e00ff */
[----:B-1----:R2:W-:Y:S04]  /*4570*/  STG.E.64 desc[UR18][R18.64], R6 ;  /* 0x0000000612007986 */ /* 0x0025e8000c101b12 */
[----:B------:R-:W-:Y:S02]  /*4580*/  LEA.HI.X R16, R9, R16, RZ, 0x2, P0 ;  /* 0x0000001009107211 */ /* 0x000fe400000f14ff */
[----:B------:R-:W-:-:S04]  /*4590*/  ISETP.GE.U32.AND P0, PT, R3, R10, PT ;  /* 0x0000000a0300720c */ /* 0x000fc80003f06070 */
[----:B------:R-:W-:-:S13]  /*45a0*/  ISETP.GE.AND.EX P0, PT, R16, UR17, PT, P0 ;  /* 0x0000001110007c0c */ /* 0x000fda000bf06300 */
[----:B--2---:R-:W-:Y:S05]  /*45b0*/  @!P0 BRA `(.L_x_6192) ;  /* 0xfffffffc00208947 */ /* 0x004fea000383ffff */
[----:B------:R-:W-:Y:S05]  /*45c0*/  EXIT ;  /* 0x000000000000794d */ /* 0x000fea0003800000 */
.L_x_6171:
        /* <DEDUP_REMOVED lines=27> */
.L_x_6196:
[----:B------:R-:W-:Y:S02]  /*4780*/  IMAD.MOV.U32 R4, RZ, RZ, 0x8 ;  /* 0x00000008ff047424 */ /* 0x000fe400078e00ff */
[C---:B------:R-:W-:Y:S02]  /*4790*/  VIADD R23, R35.reuse, UR13 ;  /* 0x0000000d23177c36 */ /* 0x040fe40008000000 */
[----:B------:R-:W-:Y:S02]  /*47a0*/  IMAD.MOV.U32 R8, RZ, RZ, 0x8 ;  /* 0x00000008ff087424 */ /* 0x000fe400078e00ff */
[----:B------:R-:W-:-:S04]  /*47b0*/  IMAD.WIDE.U32 R2, R35, 0x8, R14 ;  /* 0x0000000823027825 */ /* 0x000fc800078e000e */
[----:B------:R-:W-:Y:S02]  /*47c0*/  IMAD.WIDE.U32 R4, R35, R4, UR8 ;  /* 0x0000000823047e25 */ /* 0x000fe4000f8e0004 */
[----:B------:R-:W2:Y:S02]  /*47d0*/  LDG.E.64 R2, desc[UR18][R2.64] ;  /* 0x0000001202027981 */ /* 0x000ea4000c1e1b00 */
[C---:B------:R-:W-:Y:S02]  /*47e0*/  IMAD.WIDE.U32 R8, R23.reuse, R8, UR8 ;  /* 0x0000000817087e25 */ /* 0x040fe4000f8e0008 */
[----:B------:R-:W2:Y:S02]  /*47f0*/  LDG.E.64 R4, desc[UR18][R4.64] ;  /* 0x0000001204047981 */ /* 0x000ea4000c1e1b00 */
[----:B------:R-:W-:Y:S02]  /*4800*/  IMAD.WIDE.U32 R6, R23, 0x8, R14 ;  /* 0x0000000817067825 */ /* 0x000fe400078e000e */
[----:B------:R-:W3:Y:S04]  /*4810*/  LDG.E.64 R8, desc[UR18][R8.64] ;  /* 0x0000001208087981 */ /* 0x000ee8000c1e1b00 */
[----:B------:R-:W3:Y:S01]  /*4820*/  LDG.E.64 R6, desc[UR18][R6.64] ;  /* 0x0000001206067981 */ /* 0x000ee2000c1e1b00 */
[----:B0-----:R-:W-:-:S04]  /*4830*/  IMAD.WIDE.U32 R16, R35, 0x8, R12 ;  /* 0x0000000823107825 */ /* 0x001fc800078e000c */
[----:B------:R-:W-:-:S04]  /*4840*/  IMAD.WIDE.U32 R20, R23, 0x8, R12 ;  /* 0x0000000817147825 */ /* 0x000fc800078e000c */
[----:B------:R-:W-:-:S05]  /*4850*/  VIADD R35, R23, UR13 ;  /* 0x0000000d17237c36 */ /* 0x000fca0008000000 */
[----:B------:R-:W-:Y:S01]  /*4860*/  ISETP.GE.AND P0, PT, R35, R0, PT ;  /* 0x000000002300720c */ /* 0x000fe20003f06270 */
[----:B--2---:R-:W0:Y:S02]  /*4870*/  DFMA R10, R2, -UR14, R4 ;  /* 0x8000000e020a7c2b */ /* 0x004e240008000004 */
[----:B0-----:R0:W-:-:S15]  /*4880*/  STG.E.64 desc[UR18][R16.64], R10 ;  /* 0x0000000a10007986 */ /* 0x0011de000c101b12 */
[----:B------:R-:W-:-:S15]  /*4890*/  NOP ;  /* 0x0000000000007918 */ /* 0x000fde0000000000 */
[----:B------:R-:W-:-:S15]  /*48a0*/  NOP ;  /* 0x0000000000007918 */ /* 0x000fde0000000000 */
[----:B------:R-:W-:-:S15]  /*48b0*/  NOP ;  /* 0x0000000000007918 */ /* 0x000fde0000000000 */
[----:B------:R-:W-:-:S02]  /*48c0*/  NOP ;  /* 0x0000000000007918 */ /* 0x000fc40000000000 */
[----:B---3--:R-:W1:Y:S02]  /*48d0*/  DFMA R18, R6, -UR14, R8 ;  /* 0x8000000e06127c2b */ /* 0x008e640008000008 */
[----:B-1----:R0:W-:Y:S01]  /*48e0*/  STG.E.64 desc[UR18][R20.64], R18 ;  /* 0x0000001214007986 */ /* 0x0021e2000c101b12 */
[----:B------:R-:W-:Y:S05]  /*48f0*/  @!P0 BRA `(.L_x_6196) ;  /* 0xfffffffc00a08947 */ /* 0x000fea000383ffff */
.L_x_6195:
[----:B------:R-:W-:Y:S05]  /*4900*/  BSYNC.RECONVERGENT B0 ;  /* 0x0000000000007941 */ /* 0x000fea0003800200 */
.L_x_6194:
[----:B------:R-:W-:-:S13]  /*4910*/  ISETP.GE.AND P0, PT, R35, UR10, PT ;  /* 0x0000000a23007c0c */ /* 0x000fda000bf06270 */
[----:B------:R-:W-:Y:S05]  /*4920*/  @P0 EXIT ;  /* 0x000000000000094d */ /* 0x000fea0003800000 */
.L_x_6197:
[----:B------:R-:W-:Y:S02]  /*4930*/  IMAD.MOV.U32 R2, RZ, RZ, 0x8 ;  /* 0x00000008ff027424 */ /* 0x000fe400078e00ff */
[----:B------:R-:W-:-:S04]  /*4940*/  IMAD.WIDE R4, R35, 0x8, R14 ;  /* 0x0000000823047825 */ /* 0x000fc800078e020e */
[C---:B------:R-:W-:Y:S02]  /*4950*/  IMAD.WIDE R2, R35.reuse, R2, UR8 ;  /* 0x0000000823027e25 */ /* 0x040fe4000f8e0202 */
[----:B------:R-:W2:Y:S04]  /*4960*/  LDG.E.64 R4, desc[UR18][R4.64] ;  /* 0x0000001204047981 */ /* 0x000ea8000c1e1b00 */
[----:B------:R-:W2:Y:S01]  /*4970*/  LDG.E.64 R2, desc[UR18][R2.64] ;  /* 0x0000001202027981 */ /* 0x000ea2000c1e1b00 */
[----:B-1----:R-:W-:-:S04]  /*4980*/  IMAD.WIDE R8, R35, 0x8, R12 ;  /* 0x0000000823087825 */ /* 0x002fc800078e020c */
[----:B------:R-:W-:-:S05]  /*4990*/  VIADD R35, R35, UR13 ;  /* 0x0000000d23237c36 */ /* 0x000fca0008000000 */
[----:B------:R-:W-:Y:S01]  /*49a0*/  ISETP.GE.AND P0, PT, R35, UR10, PT ;  /* 0x0000000a23007c0c */ /* 0x000fe2000bf06270 */
[----:B--2---:R-:W1:Y:S02]  /*49b0*/  DFMA R6, R4, -UR14, R2 ;  /* 0x8000000e04067c2b */ /* 0x004e640008000002 */
[----:B-1----:R1:W-:Y:S10]  /*49c0*/  STG.E.64 desc[UR18][R8.64], R6 ;  /* 0x0000000608007986 */ /* 0x0023f4000c101b12 */
[----:B------:R-:W-:Y:S05]  /*49d0*/  @!P0 BRA `(.L_x_6197) ;  /* 0xfffffffc00d48947 */ /* 0x000fea000383ffff */
[----:B------:R-:W-:Y:S05]  /*49e0*/  EXIT ;  /* 0x000000000000794d */ /* 0x000fea0003800000 */
.L_x_6193:
[----:B------:R-:W-:Y:S01]  /*49f0*/  USHF.L.U32 UR9, UR13, 0x1, URZ ;  /* 0x000000010d097899 */ /* 0x000fe200080006ff */
[----:B------:R-:W-:Y:S01]  /*4a00*/  BSSY.RECONVERGENT B0, `(.L_x_6198) ;  /* 0x00000fa000007945 */ /* 0x000fe20003800200 */
[----:B------:R-:W-:Y:S01]  /*4a10*/  UMOV UR6, URZ ;  /* 0x000000ff00067c82 */ /* 0x000fe20008000000 */
[----:B------:R-:W0:Y:S01]  /*4a20*/  LDCU.64 UR32, c[0x0][0x390] ;  /* 0x00007200ff2077ac */ /* 0x000e220008000a00 */
[----:B------:R-:W-:Y:S01]  /*4a30*/  HFMA2 R33, -RZ, RZ, 0, 0 ;  /* 0x00000000ff217431 */ /* 0x000fe200000001ff */
[----:B------:R-:W-:-:S04]  /*4a40*/  UIADD3 UR5, UPT, UPT, URZ, -UR9, URZ ;  /* 0x80000009ff057290 */ /* 0x000fc8000fffe0ff */
[----:B------:R-:W1:Y:S01]  /*4a50*/  I2F.U32.RP R0, UR9 ;  /* 0x0000000900007d06 */ /* 0x000e620008209000 */
[----:B------:R-:W-:Y:S02]  /*4a60*/  UISETP.NE.U32.AND UP1, UPT, UR9, URZ, UPT ;  /* 0x000000ff0900728c */ /* 0x000fe4000bf25070 */
[----:B------:R-:W-:Y:S01]  /*4a70*/  ULOP3.LUT UR11, URZ, UR9, URZ, 0x33, !UPT ;  /* 0x00000009ff0b7292 */ /* 0x000fe2000f8e33ff */
[----:B------:R-:W2:Y:S04]  /*4a80*/  LDCU.128 UR24, c[0x0][0x380] ;  /* 0x00007000ff1877ac */ /* 0x000ea80008000c00 */
[----:B-1----:R-:W1:Y:S02]  /*4a90*/  MUFU.RCP R0, R0 ;  /* 0x0000000000007308 */ /* 0x002e640000001000 */
[----:B-1----:R-:W-:-:S06]  /*4aa0*/  VIADD R2, R0, 0xffffffe ;  /* 0x0ffffffe00027836 */ /* 0x002fcc0000000000 */
[----:B------:R-:W1:Y:S02]  /*4ab0*/  F2I.FTZ.U32.TRUNC.NTZ R2, R2 ;  /* 0x0000000200027305 */ /* 0x000e64000021f000 */
[----:B-1----:R-:W-:-:S13]  /*4ac0*/  R2UR UR7, R2 ;  /* 0x00000000020772ca */ /* 0x002fda00000e0000 */
[----:B------:R-:W-:-:S04]  /*4ad0*/  UIMAD UR5, UR5, UR7, URZ ;  /* 0x00000007050572a4 */ /* 0x000fc8000f8e02ff */
[----:B------:R-:W-:-:S07]  /*4ae0*/  UIMAD.WIDE.U32 UR6, UR7, UR5, UR6 ;  /* 0x00000005070672a5 */ /* 0x000fce000f8e0006 */
[----:B------:R-:W-:Y:S02]  /*4af0*/  UMOV UR8, UR7 ;  /* 0x0000000700087c82 */ /* 0x000fe40008000000 */
[----:B------:R-:W-:Y:S02]  /*4b00*/  UIMAD.WIDE.U32 UR6, UR8, UR10, URZ ;  /* 0x0000000a080672a5 */ /* 0x000fe4000f8e00ff */
[----:B------:R-:W-:Y:S02]  /*4b10*/  USHF.R.S32.HI UR6, URZ, 0x1f, UR10 ;  /* 0x0000001fff067899 */ /* 0x000fe4000801140a */
[----:B------:R-:W-:-:S04]  /*4b20*/  UIADD3 UR7, UPT, UPT, -UR7, URZ, URZ ;  /* 0x000000ff07077290 */ /* 0x000fc8000fffe1ff */
[----:B------:R-:W-:-:S04]  /*4b30*/  UIMAD UR7, UR9, UR7, UR10 ;  /* 0x00000007090772a4 */ /* 0x000fc8000f8e020a */
[----:B------:R-:W-:-:S11]  /*4b40*/  UISETP.GE.U32.AND UP0, UPT, UR7, UR9, UPT ;  /* 0x000000090700728c */ /* 0x000fd6000bf06070 */
[----:B------:R-:W-:-:S04]  /*4b50*/  @UP0 UIADD3 UR7, UPT, UPT, -UR9, UR7, URZ ;  /* 0x0000000709070290 */ /* 0x000fc8000fffe1ff */
[----:B------:R-:W-:-:S11]  /*4b60*/  UISETP.GE.U32.AND UP0, UPT, UR7, UR9, UPT ;  /* 0x000000090700728c */ /* 0x000fd6000bf06070 */
[----:B------:R-:W-:-:S04]  /*4b70*/  @UP0 UIADD3 UR7, UPT, UPT, -UR9, UR7, URZ ;  /* 0x0000000709070290 */ /* 0x000fc8000fffe1ff */
[----:B------:R-:W-:-:S04]  /*4b80*/  USEL UR5, UR11, UR7, !UP1 ;  /* 0x000000070b057287 */ /* 0x000fc8000c800000 */
[----:B------:R-:W-:-:S04]  /*4b90*/  UIADD3 UR5, UP0, UPT, -UR5, UR10, URZ ;  /* 0x0000000a05057290 */ /* 0x000fc8000ff1e1ff */
[----:B------:R-:W-:Y:S02]  /*4ba0*/  UIADD3.X UR7, UPT, UPT, UR6, -0x1, URZ, UP0, !UPT ;  /* 0xffffffff06077890 */ /* 0x000fe400087fe4ff */
[----:B------:R-:W-:-:S04]  /*4bb0*/  ISETP.LT.U32.AND P0, PT, R35, UR5, PT ;  /* 0x0000000523007c0c */ /* 0x000fc8000bf01070 */
[----:B------:R-:W-:-:S05]  /*4bc0*/  IMAD.U32 R0, RZ, RZ, UR7 ;  /* 0x00000007ff007e24 */ /* 0x000fca000f8e00ff */
[----:B------:R-:W-:-:S13]  /*4bd0*/  ISETP.GT.AND.EX P0, PT, R0, RZ, PT, P0 ;  /* 0x000000ff0000720c */ /* 0x000fda0003f04300 */
[----:B0-2---:R-:W-:Y:S05]  /*4be0*/  @!P0 BRA `(.L_x_6199) ;  /* 0x0000000c006c8947 */ /* 0x005fea0003800000 */
[----:B------:R-:W-:Y:S01]  /*4bf0*/  IADD3 R2, P1, PT, R35, UR9, RZ ;  /* 0x0000000923027c10 */ /* 0x000fe2000ff3e0ff */
[----:B------:R-:W-:Y:S01]  /*4c00*/  IMAD.U32 R0, RZ, RZ, UR7 ;  /* 0x00000007ff007e24 */ /* 0x000fe2000f8e00ff */
[----:B------:R-:W-:Y:S02]  /*4c10*/  BSSY.RECONVERGENT B1, `(.L_x_6200) ;  /* 0x000001f000017945 */ /* 0x000fe40003800200 */
[C---:B------:R-:W-:Y:S01]  /*4c20*/  ISETP.GE.U32.AND P0, PT, R2.reuse, UR5, PT ;  /* 0x0000000502007c0c */ /* 0x040fe2000bf06070 */
[----:B------:R-:W-:Y:S01]  /*4c30*/  IMAD.X R7, RZ, RZ, R33, P1 ;  /* 0x000000ffff077224 */ /* 0x000fe200008e0621 */
[----:B------:R-:W-:-:S04]  /*4c40*/  ISETP.LT.U32.AND P1, PT, R2, UR5, PT ;  /* 0x0000000502007c0c */ /* 0x000fc8000bf21070 */
[C---:B------:R-:W-:Y:S02]  /*4c50*/  ISETP.GE.U32.AND.EX P0, PT, R7.reuse, UR7, PT, P0 ;  /* 0x0000000707007c0c */ /* 0x040fe4000bf06100 */
[----:B------:R-:W-:Y:S02]  /*4c60*/  ISETP.GT.U32.AND.EX P1, PT, R0, R7, PT, P1 ;  /* 0x000000070000720c */ /* 0x000fe40003f24110 */
[----:B------:R-:W-:Y:S02]  /*4c70*/  SEL R10, RZ, 0x1, P0 ;  /* 0x00000001ff0a7807 */ /* 0x000fe40000000000 */
[----:B------:R-:W-:Y:S02]  /*4c80*/  SEL R5, R2, UR5, !P1 ;  /* 0x0000000502057c07 */ /* 0x000fe4000c800000 */
[----:B------:R-:W-:Y:S02]  /*4c90*/  SEL R0, R7, UR7, !P1 ;  /* 0x0000000707007c07 */ /* 0x000fe4000c800000 */
[----:B------:R-:W-:-:S04]  /*4ca0*/  IADD3 R2, P0, P1, R5, -R2, -R10 ;  /* 0x8000000205027210 */ /* 0x000fc8000791e80a */
[----:B------:R-:W-:-:S04]  /*4cb0*/  IADD3.X R5, PT, PT, R0, -0x1, ~R7, P0, P1 ;  /* 0xffffffff00057810 */ /* 0x000fc800007e2c07 */
[----:B------:R-:W-:-:S13]  /*4cc0*/  ISETP.NE.U32.AND P0, PT, R5, RZ, PT ;  /* 0x000000ff0500720c */ /* 0x000fda0003f05070 */
[----:B------:R-:W-:Y:S05]  /*4cd0*/  @P0 BRA `(.L_x_6201) ;  /* 0x0000000000340947 */ /* 0x000fea0003800000 */
[----:B------:R-:W-:-:S04]  /*4ce0*/  IMAD.HI.U32 R4, R2, UR8, RZ ;  /* 0x0000000802047c27 */ /* 0x000fc8000f8e00ff */
[----:B------:R-:W-:Y:S02]  /*4cf0*/  IMAD.MOV R0, RZ, RZ, -R4 ;  /* 0x000000ffff007224 */ /* 0x000fe400078e0a04 */
[----:B------:R-:W-:Y:S02]  /*4d00*/  IMAD.U32 R5, RZ, RZ, UR11 ;  /* 0x0000000bff057e24 */ /* 0x000fe4000f8e00ff */
[----:B------:R-:W-:-:S05]  /*4d10*/  IMAD R0, R0, UR9, R2 ;  /* 0x0000000900007c24 */ /* 0x000fca000f8e0202 */
[----:B------:R-:W-:-:S13]  /*4d20*/  ISETP.GE.U32.AND P0, PT, R0, UR9, PT ;  /* 0x0000000900007c0c */ /* 0x000fda000bf06070 */
[----:B------:R-:W-:Y:S02]  /*4d30*/  @P0 VIADD R0, R0, -UR9 ;  /* 0x8000000900000c36 */ /* 0x000fe40008000000 */
[----:B------:R-:W-:Y:S01]  /*4d40*/  @P0 VIADD R4, R4, 0x1 ;  /* 0x0000000104040836 */ /* 0x000fe20000000000 */
[----:B------:R-:W-:Y:S02]  /*4d50*/  PLOP3.LUT P0, PT, PT, PT, UP1, 0x80, 0x8 ;  /* 0x000000000008781c */ /* 0x000fe40003f0f018 */
[----:B------:R-:W-:-:S13]  /*4d60*/  ISETP.GE.U32.AND P1, PT, R0, UR9, PT ;  /* 0x0000000900007c0c */ /* 0x000fda000bf26070 */
[----:B------:R-:W-:-:S05]  /*4d70*/  @P1 VIADD R4, R4, 0x1 ;  /* 0x0000000104041836 */ /* 0x000fca0000000000 */
[----:B------:R-:W-:Y:S01]  /*4d80*/  SEL R4, R5, R4, !P0 ;  /* 0x0000000405047207 */ /* 0x000fe20004000000 */
[----:B------:R-:W-:Y:S01]  /*4d90*/  IMAD.MOV.U32 R5, RZ, RZ, RZ ;  /* 0x000000ffff057224 */ /* 0x000fe200078e00ff */
[----:B------:R-:W-:Y:S06]  /*4da0*/  BRA `(.L_x_6202) ;  /* 0x0000000000147947 */ /* 0x000fec0003800000 */
.L_x_6201:
[----:B------:R-:W-:Y:S02]  /*4db0*/  MOV R4, UR9 ;  /* 0x0000000900047c02 */ /* 0x000fe40008000f00 */
[----:B------:R-:W-:-:S07]  /*4dc0*/  MOV R0, 0x4de0 ;  /* 0x00004de000007802 */ /* 0x000fce0000000f00 */
[----:B------:R-:W-:Y:S05]  /*4dd0*/  CALL.REL.NOINC `($__internal_34_$__cuda_sm20_div_u64) ;  /* 0x0000001400e07944 */ /* 0x000fea0003c00000 */
[----:B------:R-:W-:Y:S02]  /*4de0*/  IMAD.MOV.U32 R4, RZ, RZ, R2 ;  /* 0x000000ffff047224 */ /* 0x000fe400078e0002 */
[----:B------:R-:W-:-:S07]  /*4df0*/  IMAD.MOV.U32 R5, RZ, RZ, R21 ;  /* 0x000000ffff057224 */ /* 0x000fce00078e0015 */
.L_x_6202:
[----:B------:R-:W-:Y:S05]  /*4e00*/  BSYNC.RECONVERGENT B1 ;  /* 0x0000000000017941 */ /* 0x000fea0003800200 */
.L_x_6200:
[----:B------:R-:W-:Y:S01]  /*4e10*/  IADD3 R27, P0, PT, R4, R10, RZ ;  /* 0x0000000a041b7210 */ /* 0x000fe20007f1e0ff */
[----:B------:R-:W-:Y:S03]  /*4e20*/  BSSY.RECONVERGENT B1, `(.L_x_6203) ;  /* 0x0000046000017945 */ /* 0x000fe60003800200 */
[C---:B------:R-:W-:Y:S01]  /*4e30*/  LOP3.LUT R0, R27.reuse, 0x3, RZ, 0xc0, !PT ;  /* 0x000000031b007812 */ /* 0x040fe200078ec0ff */
[----:B------:R-:W-:Y:S01]  /*4e40*/  IMAD.X R4, RZ, RZ, R5, P0 ;  /* 0x000000ffff047224 */ /* 0x000fe200000e0605 */
[----:B------:R-:W-:Y:S02]  /*4e50*/  ISETP.GE.U32.AND P0, PT, R27, 0x3, PT ;  /* 0x000000031b00780c */ /* 0x000fe40003f06070 */
[----:B------:R-:W-:Y:S02]  /*4e60*/  ISETP.NE.U32.AND P1, PT, R0, 0x3, PT ;  /* 0x000000030000780c */ /* 0x000fe40003f25070 */
[----:B------:R-:W-:-:S02]  /*4e70*/  ISETP.GE.U32.AND.EX P0, PT, R4, RZ, PT, P0 ;  /* 0x000000ff0400720c */ /* 0x000fc40003f06100 */
[----:B------:R-:W-:-:S13]  /*4e80*/  ISETP.NE.AND.EX P1, PT, RZ, RZ, PT, P1 ;  /* 0x000000ffff00720c */ /* 0x000fda0003f25310 */
[----:B------:R-:W-:Y:S05]  /*4e90*/  @!P1 BRA `(.L_x_6204) ;  /* 0x0000000000f89947 */ /* 0x000fea0003800000 */
[----:B------:R-:W0:Y:S01]  /*4ea0*/  S2R R10, SR_TID.X ;  /* 0x00000000000a7919 */ /* 0x000e220000002100 */
[----:B------:R-:W1:Y:S01]  /*4eb0*/  LDCU.128 UR28, c[0x0][0x380] ;  /* 0x00007000ff1c77ac */ /* 0x000e620008000c00 */
[----:B------:R-:W-:Y:S02]  /*4ec0*/  VIADD R27, R27, 0x1 ;  /* 0x000000011b1b7836 */ /* 0x000fe40000000000 */
[----:B------:R-:W-:Y:S01]  /*4ed0*/  IMAD.U32 R29, RZ, RZ, UR13 ;  /* 0x0000000dff1d7e24 */ /* 0x000fe2000f8e00ff */
[----:B------:R-:W2:Y:S02]  /*4ee0*/  LDCU.64 UR22, c[0x0][0x390] ;  /* 0x00007200ff1677ac */ /* 0x000ea40008000a00 */
[----:B------:R-:W-:Y:S01]  /*4ef0*/  LOP3.LUT R27, R27, 0x3, RZ, 0xc0, !PT ;  /* 0x000000031b1b7812 */ /* 0x000fe200078ec0ff */
[----:B------:R-:W-:Y:S02]  /*4f00*/  USHF.L.U64.HI UR10, UR20, 0x3, UR12 ;  /* 0x00000003140a7899 */ /* 0x000fe4000801020c */
[----:B------:R-:W-:-:S04]  /*4f10*/  USHF.L.U32 UR16, UR20, 0x3, URZ ;  /* 0x0000000314107899 */ /* 0x000fc800080006ff */
[----:B------:R-:W-:Y:S02]  /*4f20*/  IMAD.U32 R5, RZ, RZ, UR10 ;  /* 0x0000000aff057e24 */ /* 0x000fe4000f8e00ff */
[----:B------:R-:W-:Y:S02]  /*4f30*/  IMAD.U32 R22, RZ, RZ, UR16 ;  /* 0x00000010ff167e24 */ /* 0x000fe4000f8e00ff */
[----:B0-----:R-:W-:-:S03]  /*4f40*/  IMAD.WIDE.U32 R10, R10, 0x8, RZ ;  /* 0x000000080a0a7825 */ /* 0x001fc600078e00ff */
[C---:B-1----:R-:W-:Y:S01]  /*4f50*/  IADD3 R0, P1, PT, R10.reuse, UR30, RZ ;  /* 0x0000001e0a007c10 */ /* 0x042fe2000ff3e0ff */
[----:B------:R-:W-:Y:S01]  /*4f60*/  IMAD.WIDE.U32 R28, R29, 0x8, R10 ;  /* 0x000000081d1c7825 */ /* 0x000fe200078e000a */
[C---:B--2---:R-:W-:Y:S02]  /*4f70*/  IADD3 R2, P2, PT, R10.reuse, UR22, RZ ;  /* 0x000000160a027c10 */ /* 0x044fe4000ff5e0ff */
[----:B------:R-:W-:Y:S02]  /*4f80*/  IADD3 R4, P3, PT, R10, UR28, RZ ;  /* 0x0000001c0a047c10 */ /* 0x000fe4000ff7e0ff */
[C---:B------:R-:W-:Y:S02]  /*4f90*/  IADD3.X R6, PT, PT, R11.reuse, UR31, RZ, P1, !PT ;  /* 0x0000001f0b067c10 */ /* 0x040fe40008ffe4ff */
[C---:B------:R-:W-:Y:S02]  /*4fa0*/  IADD3.X R8, PT, PT, R11.reuse, UR23, RZ, P2, !PT ;  /* 0x000000170b087c10 */ /* 0x040fe400097fe4ff */
[----:B------:R-:W-:-:S02]  /*4fb0*/  IADD3.X R10, PT, PT, R11, UR29, RZ, P3, !PT ;  /* 0x0000001d0b0a7c10 */ /* 0x000fc40009ffe4ff */
[----:B------:R-:W-:Y:S02]  /*4fc0*/  IADD3 R27, P1, PT, RZ, -R27, RZ ;  /* 0x8000001bff1b7210 */ /* 0x000fe40007f3e0ff */
[C---:B------:R-:W-:Y:S02]  /*4fd0*/  IADD3 R7, P3, PT, R28.reuse, UR22, RZ ;  /* 0x000000161c077c10 */ /* 0x040fe4000ff7e0ff */
[C---:B------:R-:W-:Y:S01]  /*4fe0*/  IADD3 R9, P2, PT, R28.reuse, UR30, RZ ;  /* 0x0000001e1c097c10 */ /* 0x040fe2000ff5e0ff */
[----:B------:R-:W-:Y:S01]  /*4ff0*/  IMAD.X R25, RZ, RZ, -0x1, P1 ;  /* 0xffffffffff197424 */ /* 0x000fe200008e06ff */
[----:B------:R-:W-:Y:S02]  /*5000*/  IADD3 R11, P4, PT, R28, UR28, RZ ;  /* 0x0000001c1c0b7c10 */ /* 0x000fe4000ff9e0ff */
[C---:B------:R-:W-:Y:S02]  /*5010*/  IADD3.X R24, PT, PT, R29.reuse, UR23, RZ, P3, !PT ;  /* 0x000000171d187c10 */ /* 0x040fe40009ffe4ff */
[----:B------:R-:W-:-:S02]  /*5020*/  IADD3.X R26, PT, PT, R29, UR31, RZ, P2, !PT ;  /* 0x0000001f1d1a7c10 */ /* 0x000fc400097fe4ff */
[----:B------:R-:W-:-:S07]  /*5030*/  IADD3.X R28, PT, PT, R29, UR29, RZ, P4, !PT ;  /* 0x0000001d1d1c7c10 */ /* 0x000fce000a7fe4ff */
.L_x_6205:
[C---:B------:R-:W-:Y:S02]  /*5040*/  IADD3 R30, P2, PT, R22.reuse, R2, RZ ;  /* 0x00000002161e7210 */ /* 0x040fe40007f5e0ff */
[----:B0-----:R-:W-:-:S03]  /*5050*/  IADD3 R36, P1, PT, R22, R0, RZ ;  /* 0x0000000016247210 */ /* 0x001fc60007f3e0ff */
[C---:B------:R-:W-:Y:S01]  /*5060*/  IMAD.X R31, R5.reuse, 0x1, R8, P2 ;  /* 0x00000001051f7824 */ /* 0x040fe200010e0608 */
[C---:B------:R-:W-:Y:S02]  /*5070*/  IADD3.X R37, PT, PT, R5.reuse, R6, RZ, P1, !PT ;  /* 0x0000000605257210 */ /* 0x040fe40000ffe4ff */
[C---:B------:R-:W-:Y:S02]  /*5080*/  IADD3 R12, P1, PT, R22.reuse, R9, RZ ;  /* 0x00000009160c7210 */ /* 0x040fe40007f3e0ff */
[----:B------:R-:W-:Y:S01]  /*5090*/  IADD3 R14, P2, PT, R22, R7, RZ ;  /* 0x00000007160e7210 */ /* 0x000fe20007f5e0ff */
[----:B------:R-:W2:Y:S04]  /*50a0*/  LDG.E.64 R16, desc[UR18][R36.64] ;  /* 0x0000001224107981 */ /* 0x000ea8000c1e1b00 */
[----:B------:R-:W2:Y:S01]  /*50b0*/  LDG.E.64 R18, desc[UR18][R30.64] ;  /* 0x000000121e127981 */ /* 0x000ea2000c1e1b00 */
[----:B------:R-:W-:-:S02]  /*50c0*/  IMAD.X R13, R5, 0x1, R26, P1 ;  /* 0x00000001050d7824 */ /* 0x000fc400008e061a */
[----:B------:R-:W-:-:S04]  /*50d0*/  IMAD.X R15, R5, 0x1, R24, P2 ;  /* 0x00000001050f7824 */ /* 0x000fc800010e0618 */
[----:B------:R-:W3:Y:S04]  /*50e0*/  LDG.E.64 R12, desc[UR18][R12.64] ;  /* 0x000000120c0c7981 */ /* 0x000ee8000c1e1b00 */
[----:B------:R-:W3:Y:S01]  /*50f0*/  LDG.E.64 R14, desc[UR18][R14.64] ;  /* 0x000000120e0e7981 */ /* 0x000ee2000c1e1b00 */
[----:B------:R-:W-:Y:S01]  /*5100*/  IADD3 R20, P2, PT, R22, R11, RZ ;  /* 0x0000000b16147210 */ /* 0x000fe20007f5e0ff */
[----:B------:R-:W-:-:S04]  /*5110*/  IMAD.U32 R29, RZ, RZ, UR13 ;  /* 0x0000000dff1d7e24 */ /* 0x000fc8000f8e00ff */
[----:B------:R-:W-:Y:S01]  /*5120*/  IMAD.X R21, R5, 0x1, R28, P2 ;  /* 0x0000000105157824 */ /* 0x000fe200010e061c */
[----:B------:R-:W-:-:S05]  /*5130*/  IADD3 R35, P2, PT, R35, UR9, RZ ;  /* 0x0000000923237c10 */ /* 0x000fca000ff5e0ff */
[----:B------:R-:W-:Y:S01]  /*5140*/  IMAD.X R33, RZ, RZ, R33, P2 ;  /* 0x000000ffff217224 */ /* 0x000fe200010e0621 */
[----:B--2---:R0:W1:Y:S02]  /*5150*/  DFMA R16, R16, -UR14, R18 ;  /* 0x8000000e10107c2b */ /* 0x0040640008000012 */
[----:B0-----:R-:W-:-:S05]  /*5160*/  IADD3 R18, P1, PT, R22, R4, RZ ;  /* 0x0000000416127210 */ /* 0x001fca0007f3e0ff */
[----:B------:R-:W-:Y:S01]  /*5170*/  IMAD.X R19, R5, 0x1, R10, P1 ;  /* 0x0000000105137824 */ /* 0x000fe200008e060a */
[----:B------:R-:W-:-:S04]  /*5180*/  IADD3 R27, P1, PT, R27, 0x1, RZ ;  /* 0x000000011b1b7810 */ /* 0x000fc80007f3e0ff */
[----:B-1----:R0:W-:Y:S01]  /*5190*/  STG.E.64 desc[UR18][R18.64], R16 ;  /* 0x0000001012007986 */ /* 0x0021e2000c101b12 */
[----:B------:R-:W-:Y:S01]  /*51a0*/  IMAD.X R25, RZ, RZ, R25, P1 ;  /* 0x000000ffff197224 */ /* 0x000fe200008e0619 */
[----:B------:R-:W-:-:S04]  /*51b0*/  ISETP.NE.U32.AND P1, PT, R27, RZ, PT ;  /* 0x000000ff1b00720c */ /* 0x000fc80003f25070 */
[----:B------:R-:W-:-:S15]  /*51c0*/  ISETP.NE.AND.EX P1, PT, R25, RZ, PT, P1 ;  /* 0x000000ff1900720c */ /* 0x000fde0003f25310 */
[----:B------:R-:W-:-:S15]  /*51d0*/  NOP ;  /* 0x0000000000007918 */ /* 0x000fde0000000000 */
[----:B------:R-:W-:-:S15]  /*51e0*/  NOP ;  /* 0x0000000000007918 */ /* 0x000fde0000000000 */
[----:B------:R-:W-:-:S01]  /*51f0*/  NOP ;  /* 0x0000000000007918 */ /* 0x000fc20000000000 */
[----:B---3--:R-:W1:Y:S02]  /*5200*/  DFMA R36, R12, -UR14, R14 ;  /* 0x8000000e0c247c2b */ /* 0x008e64000800000e */
[----:B-1----:R0:W-:Y:S01]  /*5210*/  STG.E.64 desc[UR18][R20.64], R36 ;  /* 0x0000002414007986 */ /* 0x0021e2000c101b12 */
[----:B------:R-:W-:Y:S01]  /*5220*/  MOV R13, R5 ;  /* 0x00000005000d7202 */ /* 0x000fe20000000f00 */
[----:B------:R-:W-:-:S04]  /*5230*/  IMAD.MOV.U32 R12, RZ, RZ, R22 ;  /* 0x000000ffff0c7224 */ /* 0x000fc800078e0016 */
[----:B------:R-:W-:-:S04]  /*5240*/  IMAD.WIDE.U32 R12, R29, 0x10, R12 ;  /* 0x000000101d0c7825 */ /* 0x000fc800078e000c */
[----:B------:R-:W-:Y:S02]  /*5250*/  IMAD.MOV.U32 R22, RZ, RZ, R12 ;  /* 0x000000ffff167224 */ /* 0x000fe400078e000c */
[----:B------:R-:W-:Y:S01]  /*5260*/  IMAD.MOV.U32 R5, RZ, RZ, R13 ;  /* 0x000000ffff057224 */ /* 0x000fe200078e000d */
[----:B------:R-:W-:Y:S06]  /*5270*/  @P1 BRA `(.L_x_6205) ;  /* 0xfffffffc00701947 */ /* 0x000fec000383ffff */
.L_x_6204:
[----:B------:R-:W-:Y:S05]  /*5280*/  BSYNC.RECONVERGENT B1 ;  /* 0x0000000000017941 */ /* 0x000fea0003800200 */
.L_x_6203:
[----:B------:R-:W-:Y:S05]  /*5290*/  @!P0 BRA `(.L_x_6199) ;  /* 0x0000000400c08947 */ /* 0x000fea0003800000 */
[C---:B------:R-:W-:Y:S01]  /*52a0*/  IMAD.SHL.U32 R0, R35.reuse, 0x8, RZ ;  /* 0x0000000823007824 */ /* 0x040fe200078e00ff */
[----:B------:R-:W-:Y:S01]  /*52b0*/  SHF.L.U64.HI R7, R35, 0x3, R33 ;  /* 0x0000000323077819 */ /* 0x000fe20000010221 */
[----:B------:R-:W-:Y:S02]  /*52c0*/  IMAD.U32 R5, RZ, RZ, UR20 ;  /* 0x00000014ff057e24 */ /* 0x000fe4000f8e00ff */
[----:B------:R-:W-:Y:S02]  /*52d0*/  IMAD.U32 R2, RZ, RZ, UR20 ;  /* 0x00000014ff027e24 */ /* 0x000fe4000f8e00ff */
[----:B------:R-:W-:Y:S01]  /*52e0*/  IMAD.U32 R4, RZ, RZ, UR12 ;  /* 0x0000000cff047e24 */ /* 0x000fe2000f8e00ff */
[----:B------:R-:W-:-:S04]  /*52f0*/  LEA R0, P0, R5, R0, 0x3 ;  /* 0x0000000005007211 */ /* 0x000fc800078018ff */
[----:B------:R-:W-:-:S09]  /*5300*/  LEA.HI.X R7, R2, R7, R4, 0x3, P0 ;  /* 0x0000000702077211 */ /* 0x000fd200000f1c04 */
.L_x_6206:
[C---:B-1----:R-:W-:Y:S02]  /*5310*/  IADD3 R4, P0, PT, R0.reuse, UR26, RZ ;  /* 0x0000001a00047c10 */ /* 0x042fe4000ff1e0ff */
[----:B0-----:R-:W-:Y:S02]  /*5320*/  IADD3 R20, P1, PT, R0, UR32, RZ ;  /* 0x0000002000147c10 */ /* 0x001fe4000ff3e0ff */
[C---:B------:R-:W-:Y:S02]  /*5330*/  IADD3.X R5, PT, PT, R7.reuse, UR27, RZ, P0, !PT ;  /* 0x0000001b07057c10 */ /* 0x040fe400087fe4ff */
[----:B------:R-:W-:Y:S01]  /*5340*/  IADD3.X R21, PT, PT, R7, UR33, RZ, P1, !PT ;  /* 0x0000002107157c10 */ /* 0x000fe20008ffe4ff */
[----:B------:R-:W-:Y:S01]  /*5350*/  IMAD.U32 R11, RZ, RZ, UR13 ;  /* 0x0000000dff0b7e24 */ /* 0x000fe2000f8e00ff */
[----:B------:R-:W-:Y:S01]  /*5360*/  MOV R15, UR13 ;  /* 0x0000000d000f7c02 */ /* 0x000fe20008000f00 */
[----:B------:R-:W2:Y:S02]  /*5370*/  LDG.E.64 R18, desc[UR18][R4.64] ;  /* 0x0000001204127981 */ /* 0x000ea4000c1e1b00 */
[----:B------:R-:W-:-:S02]  /*5380*/  IMAD.WIDE.U32 R10, R11, 0x8, R4 ;  /* 0x000000080b0a7825 */ /* 0x000fc400078e0004 */
[----:B------:R0:W2:Y:S02]  /*5390*/  LDG.E.64 R16, desc[UR18][R20.64] ;  /* 0x0000001214107981 */ /* 0x0000a4000c1e1b00 */
[----:B------:R-:W-:Y:S02]  /*53a0*/  IMAD.WIDE.U32 R14, R15, 0x8, R20 ;  /* 0x000000080f0e7825 */ /* 0x000fe400078e0014 */
[----:B------:R-:W3:Y:S04]  /*53b0*/  LDG.E.64 R12, desc[UR18][R10.64] ;  /* 0x000000120a0c7981 */ /* 0x000ee8000c1e1b00 */
[----:B------:R1:W3:Y:S01]  /*53c0*/  LDG.E.64 R8, desc[UR18][R14.64] ;  /* 0x000000120e087981 */ /* 0x0002e2000c1e1b00 */
[----:B------:R-:W-:Y:S02]  /*53d0*/  IMAD.U32 R25, RZ, RZ, UR13 ;  /* 0x0000000dff197e24 */ /* 0x000fe4000f8e00ff */
[----:B0-----:R-:W-:-:S02]  /*53e0*/  IMAD.U32 R21, RZ, RZ, UR13 ;  /* 0x0000000dff157e24 */ /* 0x001fc4000f8e00ff */
[----:B------:R-:W-:Y:S02]  /*53f0*/  IMAD.U32 R5, RZ, RZ, UR13 ;  /* 0x0000000dff057e24 */ /* 0x000fe4000f8e00ff */
[----:B------:R-:W-:-:S04]  /*5400*/  IMAD.WIDE.U32 R20, R21, 0x8, R10 ;  /* 0x0000000815147825 */ /* 0x000fc800078e000a */
[----:B------:R-:W-:-:S04]  /*5410*/  IMAD.WIDE.U32 R24, R25, 0x8, R14 ;  /* 0x0000000819187825 */ /* 0x000fc800078e000e */
[----:B-1----:R-:W-:-:S04]  /*5420*/  IMAD.U32 R15, RZ, RZ, UR13 ;  /* 0x0000000dff0f7e24 */ /* 0x002fc8000f8e00ff */
[----:B------:R-:W-:Y:S01]  /*5430*/  IMAD.WIDE.U32 R14, R15, 0x8, R24 ;  /* 0x000000080f0e7825 */ /* 0x000fe200078e0018 */
[----:B--2---:R0:W1:Y:S02]  /*5440*/  DFMA R18, R18, -UR14, R16 ;  /* 0x8000000e12127c2b */ /* 0x0040640008000010 */
[----:B0-----:R-:W-:-:S04]  /*5450*/  IADD3 R16, P0, PT, R0, UR24, RZ ;  /* 0x0000001800107c10 */ /* 0x001fc8000ff1e0ff */
[----:B------:R-:W-:-:S03]  /*5460*/  IADD3.X R17, PT, PT, R7, UR25, RZ, P0, !PT ;  /* 0x0000001907117c10 */ /* 0x000fc600087fe4ff */
[----:B------:R-:W-:Y:S02]  /*5470*/  IMAD.WIDE.U32 R4, R5, 0x8, R16 ;  /* 0x0000000805047825 */ /* 0x000fe400078e0010 */
[----:B-1----:R0:W-:-:S15]  /*5480*/  STG.E.64 desc[UR18][R16.64], R18 ;  /* 0x0000001210007986 */ /* 0x0021de000c101b12 */
[----:B------:R-:W-:-:S15]  /*5490*/  NOP ;  /* 0x0000000000007918 */ /* 0x000fde0000000000 */
[----:B------:R-:W-:-:S15]  /*54a0*/  NOP ;  /* 0x0000000000007918 */ /* 0x000fde0000000000 */
[----:B------:R-:W-:-:S08]  /*54b0*/  NOP ;  /* 0x0000000000007918 */ /* 0x000fd00000000000 */
[----:B---3--:R1:W2:Y:S02]  /*54c0*/  DFMA R28, R12, -UR14, R8 ;  /* 0x8000000e0c1c7c2b */ /* 0x0082a40008000008 */
[----:B-1----:R-:W-:Y:S01]  /*54d0*/  IMAD.U32 R9, RZ, RZ, UR13 ;  /* 0x0000000dff097e24 */ /* 0x002fe2000f8e00ff */
[----:B--2---:R1:W-:Y:S03]  /*54e0*/  STG.E.64 desc[UR18][R4.64], R28 ;  /* 0x0000001c04007986 */ /* 0x0043e6000c101b12 */
[----:B------:R-:W-:Y:S01]  /*54f0*/  IMAD.WIDE.U32 R8, R9, 0x8, R20 ;  /* 0x0000000809087825 */ /* 0x000fe200078e0014 */
[----:B------:R2:W3:Y:S04]  /*5500*/  LDG.E.64 R26, desc[UR18][R20.64] ;  /* 0x00000012141a7981 */ /* 0x0004e8000c1e1b00 */
[----:B------:R-:W3:Y:S04]  /*5510*/  LDG.E.64 R30, desc[UR18][R24.64] ;  /* 0x00000012181e7981 */ /* 0x000ee8000c1e1b00 */
[----:B------:R4:W5:Y:S04]  /*5520*/  LDG.E.64 R12, desc[UR18][R8.64] ;  /* 0x00000012080c7981 */ /* 0x000968000c1e1b00 */
[----:B------:R4:W5:Y:S01]  /*5530*/  LDG.E.64 R10, desc[UR18][R14.64] ;  /* 0x000000120e0a7981 */ /* 0x000962000c1e1b00 */
[----:B0-----:R-:W-:Y:S01]  /*5540*/  IMAD.U32 R17, RZ, RZ, UR13 ;  /* 0x0000000dff117e24 */ /* 0x001fe2000f8e00ff */
[----:B--2---:R-:W-:Y:S01]  /*5550*/  MOV R21, UR13 ;  /* 0x0000000d00157c02 */ /* 0x004fe20008000f00 */
[----:B------:R-:W-:-:S02]  /*5560*/  IMAD.U32 R19, RZ, RZ, UR13 ;  /* 0x0000000dff137e24 */ /* 0x000fc4000f8e00ff */
[----:B------:R-:W-:-:S04]  /*5570*/  IMAD.WIDE.U32 R16, R17, 0x8, R4 ;  /* 0x0000000811107825 */ /* 0x000fc800078e0004 */
[----:B-1----:R-:W-:Y:S02]  /*5580*/  IMAD.U32 R5, RZ, RZ, UR13 ;  /* 0x0000000dff057e24 */ /* 0x002fe4000f8e00ff */
[----:B------:R-:W-:-:S04]  /*5590*/  IMAD.WIDE.U32 R18, R19, 0x8, R8 ;  /* 0x0000000813127825 */ /* 0x000fc800078e0008 */
[----:B------:R-:W-:-:S04]  /*55a0*/  IMAD.WIDE.U32 R20, R21, 0x8, R14 ;  /* 0x0000000815147825 */ /* 0x000fc800078e000e */
[----:B----4-:R-:W-:Y:S02]  /*55b0*/  IMAD.U32 R9, RZ, RZ, UR13 ;  /* 0x0000000dff097e24 */ /* 0x010fe4000f8e00ff */
[----:B------:R-:W-:Y:S02]  /*55c0*/  IMAD.U32 R15, RZ, RZ, UR13 ;  /* 0x0000000dff0f7e24 */ /* 0x000fe4000f8e00ff */
[----:B------:R-:W-:-:S04]  /*55d0*/  IMAD.WIDE.U32 R4, R5, 0x8, R16 ;  /* 0x0000000805047825 */ /* 0x000fc800078e0010 */
[----:B------:R-:W-:-:S04]  /*55e0*/  IMAD.WIDE.U32 R8, R9, 0x8, R18 ;  /* 0x0000000809087825 */ /* 0x000fc800078e0012 */
[----:B------:R-:W-:-:S14]  /*55f0*/  IMAD.WIDE.U32 R14, R15, 0x8, R20 ;  /* 0x000000080f0e7825 */ /* 0x000fdc00078e0014 */
[----:B---3--:R-:W0:Y:S02]  /*5600*/  DFMA R26, R26, -UR14, R30 ;  /* 0x8000000e1a1a7c2b */ /* 0x008e24000800001e */
[----:B0-----:R0:W-:-:S15]  /*5610*/  STG.E.64 desc[UR18][R16.64], R26 ;  /* 0x0000001a10007986 */ /* 0x0011de000c101b12 */
[----:B------:R-:W-:-:S15]  /*5620*/  NOP ;  /* 0x0000000000007918 */ /* 0x000fde0000000000 */
[----:B------:R-:W-:-:S15]  /*5630*/  NOP ;  /* 0x0000000000007918 */ /* 0x000fde0000000000 */
[----:B------:R-:W-:-:S15]  /*5640*/  NOP ;  /* 0x0000000000007918 */ /* 0x000fde0000000000 */
[----:B------:R-:W-:-:S02]  /*5650*/  NOP ;  /* 0x0000000000007918 */ /* 0x000fc40000000000 */
[----:B-----5:R-:W1:Y:S02]  /*5660*/  DFMA R28, R12, -UR14, R10 ;  /* 0x8000000e0c1c7c2b */ /* 0x020e64000800000a */
[----:B-1----:R1:W-:Y:S04]  /*5670*/  STG.E.64 desc[UR18][R4.64], R28 ;  /* 0x0000001c04007986 */ /* 0x0023e8000c101b12 */
[----:B------:R2:W3:Y:S04]  /*5680*/  LDG.E.64 R24, desc[UR18][R18.64] ;  /* 0x0000001212187981 */ /* 0x0004e8000c1e1b00 */
[----:B------:R4:W3:Y:S04]  /*5690*/  LDG.E.64 R30, desc[UR18][R20.64] ;  /* 0x00000012141e7981 */ /* 0x0008e8000c1e1b00 */
[----:B------:R-:W5:Y:S04]  /*56a0*/  LDG.E.64 R12, desc[UR18][R8.64] ;  /* 0x00000012080c7981 */ /* 0x000f68000c1e1b00 */
[----:B------:R4:W5:Y:S01]  /*56b0*/  LDG.E.64 R10, desc[UR18][R14.64] ;  /* 0x000000120e0a7981 */ /* 0x000962000c1e1b00 */
[----:B0-----:R-:W-:-:S02]  /*56c0*/  IMAD.U32 R17, RZ, RZ, UR13 ;  /* 0x0000000dff117e24 */ /* 0x001fc4000f8e00ff */
[----:B--2---:R-:W-:Y:S02]  /*56d0*/  IMAD.U32 R19, RZ, RZ, UR13 ;  /* 0x0000000dff137e24 */ /* 0x004fe4000f8e00ff */
[----:B------:R-:W-:-:S04]  /*56e0*/  IMAD.WIDE.U32 R16, R17, 0x8, R4 ;  /* 0x0000000811107825 */ /* 0x000fc800078e0004 */
[----:B-1----:R-:W-:Y:S02]  /*56f0*/  IMAD.U32 R5, RZ, RZ, UR13 ;  /* 0x0000000dff057e24 */ /* 0x002fe4000f8e00ff */
[----:B----4-:R-:W-:Y:S02]  /*5700*/  IMAD.U32 R21, RZ, RZ, UR13 ;  /* 0x0000000dff157e24 */ /* 0x010fe4000f8e00ff */
[----:B------:R-:W-:-:S04]  /*5710*/  IMAD.WIDE.U32 R4, R5, 0x8, R16 ;  /* 0x0000000805047825 */ /* 0x000fc800078e0010 */
[----:B------:R-:W-:-:S04]  /*5720*/  IMAD.WIDE.U32 R18, R19, 0x8, R8 ;  /* 0x0000000813127825 */ /* 0x000fc800078e0008 */
[----:B------:R-:W-:-:S04]  /*5730*/  IMAD.WIDE.U32 R20, R21, 0x8, R14 ;  /* 0x0000000815147825 */ /* 0x000fc800078e000e */
[----:B------:R-:W-:Y:S02]  /*5740*/  IMAD.U32 R15, RZ, RZ, UR13 ;  /* 0x0000000dff0f7e24 */ /* 0x000fe4000f8e00ff */
[----:B------:R-:W-:Y:S02]  /*5750*/  IMAD.U32 R27, RZ, RZ, UR13 ;  /* 0x0000000dff1b7e24 */ /* 0x000fe4000f8e00ff */
[----:B------:R-:W-:-:S04]  /*5760*/  IMAD.WIDE.U32 R14, R15, 0x8, R18 ;  /* 0x000000080f0e7825 */ /* 0x000fc800078e0012 */
[----:B------:R-:W-:-:S13]  /*5770*/  IMAD.WIDE.U32 R26, R27, 0x8, R20 ;  /* 0x000000081b1a7825 */ /* 0x000fda00078e0014 */
        /* <DEDUP_REMOVED lines=8> */
[----:B------:R-:W2:Y:S04]  /*5800*/  LDG.E.64 R8, desc[UR18][R18.64] ;  /* 0x0000001212087981 */ /* 0x000ea8000c1e1b00 */
[----:B------:R-:W2:Y:S04]  /*5810*/  LDG.E.64 R12, desc[UR18][R20.64] ;  /* 0x00000012140c7981 */ /* 0x000ea8000c1e1b00 */
[----:B------:R-:W3:Y:S04]  /*5820*/  LDG.E.64 R14, desc[UR18][R14.64] ;  /* 0x000000120e0e7981 */ /* 0x000ee8000c1e1b00 */
[----:B------:R-:W3:Y:S01]  /*5830*/  LDG.E.64 R26, desc[UR18][R26.64] ;  /* 0x000000121a1a7981 */ /* 0x000ee2000c1e1b00 */
[----:B0-----:R-:W-:-:S02]  /*5840*/  IMAD.U32 R17, RZ, RZ, UR13 ;  /* 0x0000000dff117e24 */ /* 0x001fc4000f8e00ff */
[----:B------:R-:W-:Y:S02]  /*5850*/  IMAD.MOV.U32 R32, RZ, RZ, R35 ;  /* 0x000000ffff207224 */ /* 0x000fe400078e0023 */
[----:B------:R-:W-:Y:S02]  /*5860*/  IMAD.MOV.U32 R6, RZ, RZ, R0 ;  /* 0x000000ffff067224 */ /* 0x000fe400078e0000 */
[----:B------:R-:W-:-:S04]  /*5870*/  IMAD.WIDE.U32 R32, R17, 0x8, R32 ;  /* 0x0000000811207825 */ /* 0x000fc800078e0020 */
[----:B------:R-:W-:Y:S01]  /*5880*/  IMAD.MOV.U32 R35, RZ, RZ, R32 ;  /* 0x000000ffff237224 */ /* 0x000fe200078e0020 */
[----:B------:R-:W-:-:S04]  /*5890*/  ISETP.GE.U32.AND P0, PT, R32, UR5, PT ;  /* 0x0000000520007c0c */ /* 0x000fc8000bf06070 */
[----:B------:R-:W-:-:S15]  /*58a0*/  ISETP.GE.AND.EX P0, PT, R33, UR7, PT, P0 ;  /* 0x0000000721007c0c */ /* 0x000fde000bf06300 */
[----:B------:R-:W-:-:S15]  /*58b0*/  NOP ;  /* 0x0000000000007918 */ /* 0x000fde0000000000 */
[----:B--2---:R0:W2:Y:S02]  /*58c0*/  DFMA R8, R8, -UR14, R12 ;  /* 0x8000000e08087c2b */ /* 0x0040a4000800000c */
[----:B0-----:R-:W-:-:S05]  /*58d0*/  MOV R13, UR13 ;  /* 0x0000000d000d7c02 */ /* 0x001fca0008000f00 */
[----:B-1----:R-:W-:-:S05]  /*58e0*/  IMAD.WIDE.U32 R4, R13, 0x8, R4 ;  /* 0x000000080d047825 */ /* 0x002fca00078e0004 */
[----:B--2---:R1:W-:Y:S01]  /*58f0*/  STG.E.64 desc[UR18][R4.64], R8 ;  /* 0x0000000804007986 */ /* 0x0043e2000c101b12 */
[----:B------:R-:W-:-:S15]  /*5900*/  IMAD.WIDE.U32 R12, R13, 0x8, R4 ;  /* 0x000000080d0c7825 */ /* 0x000fde00078e0004 */
[----:B------:R-:W-:-:S15]  /*5910*/  NOP ;  /* 0x0000000000007918 */ /* 0x000fde0000000000 */
[----:B------:R-:W-:-:S15]  /*5920*/  NOP ;  /* 0x0000000000007918 */ /* 0x000fde0000000000 */
[----:B------:R-:W-:-:S06]  /*5930*/  NOP ;  /* 0x0000000000007918 */ /* 0x000fcc0000000000 */
[----:B---3--:R-:W0:Y:S02]  /*5940*/  DFMA R10, R14, -UR14, R26 ;  /* 0x8000000e0e0a7c2b */ /* 0x008e24000800001a */
[----:B0-----:R1:W-:Y:S01]  /*5950*/  STG.E.64 desc[UR18][R12.64], R10 ;  /* 0x0000000a0c007986 */ /* 0x0013e2000c101b12 */
[----:B------:R-:W-:-:S04]  /*5960*/  IMAD.U32 R15, RZ, RZ, UR13 ;  /* 0x0000000dff0f7e24 */ /* 0x000fc8000f8e00ff */
[----:B------:R-:W-:-:S04]  /*5970*/  IMAD.WIDE.U32 R6, R15, 0x40, R6 ;  /* 0x000000400f067825 */ /* 0x000fc800078e0006 */
[----:B------:R-:W-:Y:S01]  /*5980*/  IMAD.MOV.U32 R0, RZ, RZ, R6 ;  /* 0x000000ffff007224 */ /* 0x000fe200078e0006 */
[----:B------:R-:W-:Y:S06]  /*5990*/  @!P0 BRA `(.L_x_6206) ;  /* 0xfffffff8005c8947 */ /* 0x000fec000383ffff */
.L_x_6199:
[----:B------:R-:W-:Y:S05]  /*59a0*/  BSYNC.RECONVERGENT B0 ;  /* 0x0000000000007941 */ /* 0x000fea0003800200 */
.L_x_6198:
[----:B------:R-:W2:Y:S02]  /*59b0*/  LDCU UR10, c[0x0][0x398] ;  /* 0x00007300ff0a77ac */ /* 0x000ea40008000800 */
[----:B--2---:R-:W-:-:S04]  /*59c0*/  ISETP.GE.U32.AND P0, PT, R35, UR10, PT ;  /* 0x0000000a23007c0c */ /* 0x004fc8000bf06070 */
[----:B------:R-:W-:-:S13]  /*59d0*/  ISETP.GE.AND.EX P0, PT, R33, UR6, PT, P0 ;  /* 0x0000000621007c0c */ /* 0x000fda000bf06300 */
[----:B------:R-:W-:Y:S05]  /*59e0*/  @P0 EXIT ;  /* 0x000000000000094d */ /* 0x000fea0003800000 */
[----:B------:R-:W-:Y:S01]  /*59f0*/  IADD3 R2, P0, PT, R35, UR13, RZ ;  /* 0x0000000d23027c10 */ /* 0x000fe2000ff1e0ff */
[----:B------:R-:W-:Y:S03]  /*5a00*/  BSSY.RECONVERGENT B0, `(.L_x_6207) ;  /* 0x0000026000007945 */ /* 0x000fe60003800200 */
[C---:B------:R-:W-:Y:S01]  /*5a10*/  ISETP.GT.U32.AND P1, PT, R2.reuse, UR10, PT ;  /* 0x0000000a02007c0c */ /* 0x040fe2000bf24070 */
[----:B------:R-:W-:Y:S01]  /*5a20*/  IMAD.X R7, RZ, RZ, R33, P0 ;  /* 0x000000ffff077224 */ /* 0x000fe200000e0621 */
[----:B------:R-:W-:-:S04]  /*5a30*/  ISETP.GE.U32.AND P0, PT, R2, UR10, PT ;  /* 0x0000000a02007c0c */ /* 0x000fc8000bf06070 */
[C---:B------:R-:W-:Y:S02]  /*5a40*/  ISETP.GT.AND.EX P1, PT, R7.reuse, UR6, PT, P1 ;  /* 0x0000000607007c0c */ /* 0x040fe4000bf24310 */
[C---:B------:R-:W-:Y:S02]  /*5a50*/  ISETP.GE.AND.EX P0, PT, R7.reuse, UR6, PT, P0 ;  /* 0x0000000607007c0c */ /* 0x040fe4000bf06300 */
[----:B-1----:R-:W-:Y:S02]  /*5a60*/  SEL R5, R2, UR10, P1 ;  /* 0x0000000a02057c07 */ /* 0x002fe40008800000 */
[----:B------:R-:W-:Y:S02]  /*5a70*/  SEL R10, RZ, 0x1, P0 ;  /* 0x00000001ff0a7807 */ /* 0x000fe40000000000 */
[----:B------:R-:W-:Y:S02]  /*5a80*/  SEL R0, R7, UR6, P1 ;  /* 0x0000000607007c07 */ /* 0x000fe40008800000 */
[----:B------:R-:W-:-:S04]  /*5a90*/  IADD3 R2, P0, P1, R5, -R2, -R10 ;  /* 0x8000000205027210 */ /* 0x000fc8000791e80a */
[----:B------:R-:W-:-:S04]  /*5aa0*/  IADD3.X R5, PT, PT, R0, -0x1, ~R7, P0, P1 ;  /* 0xffffffff00057810 */ /* 0x000fc800007e2c07 */
[----:B------:R-:W-:-:S13]  /*5ab0*/  ISETP.NE.U32.AND P0, PT, R5, RZ, PT ;  /* 0x000000ff0500720c */ /* 0x000fda0003f05070 */
[----:B------:R-:W-:Y:S05]  /*5ac0*/  @P0 BRA `(.L_x_6208) ;  /* 0x0000000000500947 */ /* 0x000fea0003800000 */
[----:B------:R-:W1:Y:S01]  /*5ad0*/  I2F.U32.RP R6, UR13 ;  /* 0x0000000d00067d06 */ /* 0x000e620008209000 */
[----:B------:R-:W-:Y:S01]  /*5ae0*/  IMAD.MOV.U32 R4, RZ, RZ, RZ ;  /* 0x000000ffff047224 */ /* 0x000fe200078e00ff */
[----:B------:R-:W-:-:S06]  /*5af0*/  ISETP.NE.U32.AND P2, PT, RZ, UR13, PT ;  /* 0x0000000dff007c0c */ /* 0x000fcc000bf45070 */
[----:B-1----:R-:W1:Y:S02]  /*5b00*/  MUFU.RCP R6, R6 ;  /* 0x0000000600067308 */ /* 0x002e640000001000 */
[----:B-1----:R-:W-:-:S06]  /*5b10*/  VIADD R5, R6, 0xffffffe ;  /* 0x0ffffffe06057836 */ /* 0x002fcc0000000000 */
[----:B------:R-:W1:Y:S02]  /*5b20*/  F2I.FTZ.U32.TRUNC.NTZ R5, R5 ;  /* 0x0000000500057305 */ /* 0x000e64000021f000 */
[----:B-1----:R-:W-:-:S05]  /*5b30*/  IADD3 R7, PT, PT, RZ, -R5, RZ ;  /* 0x80000005ff077210 */ /* 0x002fca0007ffe0ff */
        /* <DEDUP_REMOVED lines=13> */
.L_x_6208:
[----:B------:R-:W-:Y:S01]  /*5c10*/  IMAD.U32 R4, RZ, RZ, UR13 ;  /* 0x0000000dff047e24 */ /* 0x000fe2000f8e00ff */
[----:B------:R-:W-:-:S07]  /*5c20*/  MOV R0, 0x5c40 ;  /* 0x00005c4000007802 */ /* 0x000fce0000000f00 */
[----:B0-----:R-:W-:Y:S05]  /*5c30*/  CALL.REL.NOINC `($__internal_34_$__cuda_sm20_div_u64) ;  /* 0x0000000800487944 */ /* 0x001fea0003c00000 */
[----:B------:R-:W-:Y:S01]  /*5c40*/  IMAD.MOV.U32 R4, RZ, RZ, R2 ;  /* 0x000000ffff047224 */ /* 0x000fe200078e0002 */
[----:B------:R-:W-:-:S07]  /*5c50*/  MOV R5, R21 ;  /* 0x0000001500057202 */ /* 0x000fce0000000f00 */
.L_x_6209:
[----:B------:R-:W-:Y:S05]  /*5c60*/  BSYNC.RECONVERGENT B0 ;  /* 0x0000000000007941 */ /* 0x000fea0003800200 */
.L_x_6207:
[----:B------:R-:W-:Y:S01]  /*5c70*/  IADD3 R10, P0, PT, R4, R10, RZ ;  /* 0x0000000a040a7210 */ /* 0x000fe20007f1e0ff */
[----:B------:R-:W1:Y:S01]  /*5c80*/  LDCU.64 UR4, c[0x0][0x390] ;  /* 0x00007200ff0477ac */ /* 0x000e620008000a00 */
[----:B------:R-:W-:Y:S02]  /*5c90*/  BSSY.RECONVERGENT B0, `(.L_x_6210) ;  /* 0x0000025000007945 */ /* 0x000fe40003800200 */
[C---:B------:R-:W-:Y:S01]  /*5ca0*/  LOP3.LUT R0, R10.reuse, 0x3, RZ, 0xc0, !PT ;  /* 0x000000030a007812 */ /* 0x040fe200078ec0ff */
[----:B------:R-:W-:Y:S01]  /*5cb0*/  IMAD.X R4, RZ, RZ, R5, P0 ;  /* 0x000000ffff047224 */ /* 0x000fe200000e0605 */
[----:B------:R-:W-:Y:S01]  /*5cc0*/  ISETP.GE.U32.AND P0, PT, R10, 0x3, PT ;  /* 0x000000030a00780c */ /* 0x000fe20003f06070 */
[----:B------:R-:W2:Y:S01]  /*5cd0*/  LDCU.128 UR8, c[0x0][0x380] ;  /* 0x00007000ff0877ac */ /* 0x000ea20008000c00 */
[----:B------:R-:W-:Y:S02]  /*5ce0*/  ISETP.NE.U32.AND P1, PT, R0, 0x3, PT ;  /* 0x000000030000780c */ /* 0x000fe40003f25070 */
[----:B------:R-:W-:-:S02]  /*5cf0*/  ISETP.GE.U32.AND.EX P0, PT, R4, RZ, PT, P0 ;  /* 0x000000ff0400720c */ /* 0x000fc40003f06100 */
[----:B------:R-:W-:-:S13]  /*5d00*/  ISETP.NE.AND.EX P1, PT, RZ, RZ, PT, P1 ;  /* 0x000000ffff00720c */ /* 0x000fda0003f25310 */
[----:B-12---:R-:W-:Y:S05]  /*5d10*/  @!P1 BRA `(.L_x_6211) ;  /* 0x0000000000709947 */ /* 0x006fea0003800000 */
[----:B------:R-:W-:Y:S01]  /*5d20*/  VIADD R13, R10, 0x1 ;  /* 0x000000010a0d7836 */ /* 0x000fe20000000000 */
[----:B------:R-:W-:Y:S01]  /*5d30*/  LEA R0, P1, R35, R3, 0x3 ;  /* 0x0000000323007211 */ /* 0x000fe200078218ff */
[----:B------:R-:W-:Y:S02]  /*5d40*/  IMAD.MOV.U32 R32, RZ, RZ, R35 ;  /* 0x000000ffff207224 */ /* 0x000fe400078e0023 */
[----:B------:R-:W-:Y:S01]  /*5d50*/  IMAD.MOV.U32 R15, RZ, RZ, RZ ;  /* 0x000000ffff0f7224 */ /* 0x000fe200078e00ff */
[----:B------:R-:W-:Y:S02]  /*5d60*/  LOP3.LUT R13, R13, 0x3, RZ, 0xc0, !PT ;  /* 0x000000030d0d7812 */ /* 0x000fe400078ec0ff */
[----:B------:R-:W-:-:S03]  /*5d70*/  LEA.HI.X R2, R35, R23, R33, 0x3, P1 ;  /* 0x0000001723027211 */ /* 0x000fc600008f1c21 */
[----:B------:R-:W-:-:S04]  /*5d80*/  IMAD.WIDE.U32 R4, R13, UR13, R32 ;  /* 0x0000000d0d047c25 */ /* 0x000fc8000f8e0020 */
[----:B------:R-:W-:Y:S02]  /*5d90*/  IMAD R33, R15, UR13, R5 ;  /* 0x0000000d0f217c24 */ /* 0x000fe4000f8e0205 */
[----:B------:R-:W-:-:S07]  /*5da0*/  IMAD.MOV.U32 R35, RZ, RZ, R4 ;  /* 0x000000ffff237224 */ /* 0x000fce00078e0004 */
.L_x_6212:
[C---:B------:R-:W-:Y:S02]  /*5db0*/  IADD3 R6, P2, PT, R0.reuse, UR10, RZ ;  /* 0x0000000a00067c10 */ /* 0x040fe4000ff5e0ff */
[----:B------:R-:W-:Y:S02]  /*5dc0*/  IADD3 R8, P1, PT, R0, UR4, RZ ;  /* 0x0000000400087c10 */ /* 0x000fe4000ff3e0ff */
[C---:B------:R-:W-:Y:S02]  /*5dd0*/  IADD3.X R7, PT, PT, R2.reuse, UR11, RZ, P2, !PT ;  /* 0x0000000b02077c10 */ /* 0x040fe400097fe4ff */
[----:B------:R-:W-:-:S04]  /*5de0*/  IADD3.X R9, PT, PT, R2, UR5, RZ, P1, !PT ;  /* 0x0000000502097c10 */ /* 0x000fc80008ffe4ff */
[----:B------:R-:W2:Y:S04]  /*5df0*/  LDG.E.64 R6, desc[UR18][R6.64] ;  /* 0x0000001206067981 */ /* 0x000ea8000c1e1b00 */
[----:B-1----:R-:W2:Y:S01]  /*5e00*/  LDG.E.64 R4, desc[UR18][R8.64] ;  /* 0x0000001208047981 */ /* 0x002ea2000c1e1b00 */
[----:B------:R-:W-:-:S04]  /*5e10*/  IADD3 R10, P1, PT, R0, UR8, RZ ;  /* 0x00000008000a7c10 */ /* 0x000fc8000ff3e0ff */
[----:B------:R-:W-:Y:S02]  /*5e20*/  IADD3.X R11, PT, PT, R2, UR9, RZ, P1, !PT ;  /* 0x00000009020b7c10 */ /* 0x000fe40008ffe4ff */
[----:B------:R-:W-:-:S04]  /*5e30*/  IADD3 R13, P1, PT, R13, -0x1, RZ ;  /* 0xffffffff0d0d7810 */ /* 0x000fc80007f3e0ff */
[----:B------:R-:W-:Y:S02]  /*5e40*/  IADD3.X R15, PT, PT, R15, -0x1, RZ, P1, !PT ;  /* 0xffffffff0f0f7810 */ /* 0x000fe40000ffe4ff */
[----:B------:R-:W-:-:S04]  /*5e50*/  ISETP.NE.U32.AND P1, PT, R13, RZ, PT ;  /* 0x000000ff0d00720c */ /* 0x000fc80003f25070 */
[----:B------:R-:W-:Y:S01]  /*5e60*/  ISETP.NE.AND.EX P1, PT, R15, RZ, PT, P1 ;  /* 0x000000ff0f00720c */ /* 0x000fe20003f25310 */
[----:B0-----:R-:W-:-:S05]  /*5e70*/  IMAD.U32 R17, RZ, RZ, UR13 ;  /* 0x0000000dff117e24 */ /* 0x001fca000f8e00ff */
[----:B------:R-:W-:Y:S01]  /*5e80*/  LEA R0, P2, R17, R0, 0x3 ;  /* 0x0000000011007211 */ /* 0x000fe200078418ff */
[----:B--2---:R-:W0:Y:S02]  /*5e90*/  DFMA R4, R6, -UR14, R4 ;  /* 0x8000000e06047c2b */ /* 0x004e240008000004 */
[----:B0-----:R1:W-:Y:S01]  /*5ea0*/  STG.E.64 desc[UR18][R10.64], R4 ;  /* 0x000000040a007986 */ /* 0x0013e2000c101b12 */
[----:B------:R-:W-:-:S05]  /*5eb0*/  IMAD.U32 R7, RZ, RZ, UR13 ;  /* 0x0000000dff077e24 */ /* 0x000fca000f8e00ff */
[----:B------:R-:W-:Y:S01]  /*5ec0*/  LEA.HI.X R2, R7, R2, RZ, 0x3, P2 ;  /* 0x0000000207027211 */ /* 0x000fe200010f1cff */
[----:B------:R-:W-:Y:S06]  /*5ed0*/  @P1 BRA `(.L_x_6212) ;  /* 0xfffffffc00b41947 */ /* 0x000fec000383ffff */
.L_x_6211:
[----:B------:R-:W-:Y:S05]  /*5ee0*/  BSYNC.RECONVERGENT B0 ;  /* 0x0000000000007941 */ /* 0x000fea0003800200 */
.L_x_6210:
[----:B------:R-:W-:Y:S05]  /*5ef0*/  @!P0 EXIT ;  /* 0x000000000000894d */ /* 0x000fea0003800000 */
[----:B------:R-:W2:Y:S01]  /*5f00*/  LDCU.128 UR8, c[0x0][0x380] ;  /* 0x00007000ff0877ac */ /* 0x000ea20008000c00 */
[----:B-1----:R-:W-:Y:S01]  /*5f10*/  IMAD.U32 R5, RZ, RZ, UR13 ;  /* 0x0000000dff057e24 */ /* 0x002fe2000f8e00ff */
[C---:B------:R-:W-:Y:S01]  /*5f20*/  SHF.L.U32 R24, R35.reuse, 0x3, RZ ;  /* 0x0000000323187819 */ /* 0x040fe200000006ff */
[----:B------:R-:W-:Y:S01]  /*5f30*/  IMAD.U32 R9, RZ, RZ, UR13 ;  /* 0x0000000dff097e24 */ /* 0x000fe2000f8e00ff */
[----:B------:R-:W1:Y:S01]  /*5f40*/  LDCU.64 UR16, c[0x0][0x390] ;  /* 0x00007200ff1077ac */ /* 0x000e620008000a00 */
[----:B------:R-:W-:Y:S01]  /*5f50*/  IMAD.U32 R7, RZ, RZ, UR13 ;  /* 0x0000000dff077e24 */ /* 0x000fe2000f8e00ff */
[----:B------:R-:W-:Y:S01]  /*5f60*/  SHF.L.U64.HI R25, R35, 0x3, R33 ;  /* 0x0000000323197819 */ /* 0x000fe20000010221 */
[----:B------:R-:W-:Y:S01]  /*5f70*/  IMAD.U32 R11, RZ, RZ, UR13 ;  /* 0x0000000dff0b7e24 */ /* 0x000fe2000f8e00ff */
[-C--:B------:R-:W-:Y:S01]  /*5f80*/  LEA R34, P4, R5, R24.reuse, 0x3 ;  /* 0x0000001805227211 */ /* 0x080fe200078818ff */
[----:B------:R-:W-:Y:S01]  /*5f90*/  UMOV UR4, URZ ;  /* 0x000000ff00047c82 */ /* 0x000fe20008000000 */
[----:B0-----:R-:W-:Y:S01]  /*5fa0*/  LEA R36, P6, R9, R24, 0x4 ;  /* 0x0000001809247211 */ /* 0x001fe200078c20ff */
[----:B------:R-:W-:Y:S01]  /*5fb0*/  IMAD.WIDE.U32 R10, R11, 0x18, R24 ;  /* 0x000000180b0a7825 */ /* 0x000fe200078e0018 */
[----:B------:R-:W-:-:S02]  /*5fc0*/  LEA.HI.X R0, R7, R25, RZ, 0x3, P4 ;  /* 0x0000001907007211 */ /* 0x000fc400020f1cff */
[----:B------:R-:W-:Y:S01]  /*5fd0*/  LEA.HI.X R4, R5, R25, RZ, 0x4, P6 ;  /* 0x0000001905047211 */ /* 0x000fe200030f24ff */
[----:B------:R-:W-:Y:S01]  /*5fe0*/  VIADD R2, R11, UR4 ;  /* 0x000000040b027c36 */ /* 0x000fe20008000000 */
[----:B------:R-:W0:Y:S01]  /*5ff0*/  LDCU UR4, c[0x0][0x398] ;  /* 0x00007300ff0477ac */ /* 0x000e220008000800 */
[----:B--2---:R-:W-:Y:S02]  /*6000*/  IADD3 R14, P5, PT, R34, UR8, RZ ;  /* 0x00000008220e7c10 */ /* 0x004fe4000ffbe0ff */
[----:B------:R-:W-:Y:S02]  /*6010*/  IADD3 R12, P1, PT, R24, UR8, RZ ;  /* 0x00000008180c7c10 */ /* 0x000fe4000ff3e0ff */
[----:B------:R-:W-:Y:S02]  /*6020*/  IADD3.X R5, PT, PT, R0, UR9, RZ, P5, !PT ;  /* 0x0000000900057c10 */ /* 0x000fe4000affe4ff */
[----:B------:R-:W-:Y:S02]  /*6030*/  IADD3 R16, P6, PT, R34, UR10, RZ ;  /* 0x0000000a22107c10 */ /* 0x000fe4000ffde0ff */
[----:B------:R-:W-:-:S02]  /*6040*/  IADD3 R18, P4, PT, R36, UR8, RZ ;  /* 0x0000000824127c10 */ /* 0x000fc4000ff9e0ff */
[----:B------:R-:W-:Y:S02]  /*6050*/  IADD3 R20, P5, PT, R36, UR10, RZ ;  /* 0x0000000a24147c10 */ /* 0x000fe4000ffbe0ff */
[C---:B------:R-:W-:Y:S02]  /*6060*/  IADD3 R6, P3, PT, R10.reuse, UR8, RZ ;  /* 0x000000080a067c10 */ /* 0x040fe4000ff7e0ff */
[----:B------:R-:W-:Y:S02]  /*6070*/  IADD3 R8, P2, PT, R10, UR10, RZ ;  /* 0x0000000a0a087c10 */ /* 0x000fe4000ff5e0ff */
[----:B------:R-:W-:Y:S02]  /*6080*/  IADD3.X R7, PT, PT, R0, UR11, RZ, P6, !PT ;  /* 0x0000000b00077c10 */ /* 0x000fe4000b7fe4ff */
[C---:B------:R-:W-:Y:S02]  /*6090*/  IADD3.X R9, PT, PT, R4.reuse, UR9, RZ, P4, !PT ;  /* 0x0000000904097c10 */ /* 0x040fe4000a7fe4ff */
[----:B------:R-:W-:-:S02]  /*60a0*/  IADD3.X R11, PT, PT, R4, UR11, RZ, P5, !PT ;  /* 0x0000000b040b7c10 */ /* 0x000fc4000affe4ff */
[----:B------:R-:W-:Y:S02]  /*60b0*/  IADD3.X R13, PT, PT, R25, UR9, RZ, P1, !PT ;  /* 0x00000009190d7c10 */ /* 0x000fe40008ffe4ff */
[----:B-1----:R-:W-:Y:S02]  /*60c0*/  IADD3 R10, P0, PT, R10, UR16, RZ ;  /* 0x000000100a0a7c10 */ /* 0x002fe4000ff1e0ff */
[C---:B------:R-:W-:Y:S02]  /*60d0*/  IADD3 R22, P6, PT, R24.reuse, UR10, RZ ;  /* 0x0000000a18167c10 */ /* 0x040fe4000ffde0ff */
[----:B------:R-:W-:Y:S02]  /*60e0*/  IADD3 R32, P4, PT, R24, UR16, RZ ;  /* 0x0000001018207c10 */ /* 0x000fe4000ff9e0ff */
[----:B------:R-:W-:Y:S02]  /*60f0*/  IADD3 R34, P5, PT, R34, UR16, RZ ;  /* 0x0000001022227c10 */ /* 0x000fe4000ffbe0ff */
[----:B------:R-:W-:-:S02]  /*6100*/  IADD3 R36, P1, PT, R36, UR16, RZ ;  /* 0x0000001024247c10 */ /* 0x000fc4000ff3e0ff */
[C---:B------:R-:W-:Y:S02]  /*6110*/  IADD3.X R17, PT, PT, R2.reuse, UR9, RZ, P3, !PT ;  /* 0x0000000902117c10 */ /* 0x040fe40009ffe4ff */
[----:B------:R-:W-:Y:S02]  /*6120*/  IADD3.X R19, PT, PT, R2, UR11, RZ, P2, !PT ;  /* 0x0000000b02137c10 */ /* 0x000fe400097fe4ff */
[C---:B------:R-:W-:Y:S02]  /*6130*/  IADD3.X R15, PT, PT, R25.reuse, UR11, RZ, P6, !PT ;  /* 0x0000000b190f7c10 */ /* 0x040fe4000b7fe4ff */
[----:B------:R-:W-:Y:S02]  /*6140*/  IADD3.X R21, PT, PT, R25, UR17, RZ, P4, !PT ;  /* 0x0000001119157c10 */ /* 0x000fe4000a7fe4ff */
[----:B------:R-:W-:Y:S02]  /*6150*/  IADD3.X R0, PT, PT, R0, UR17, RZ, P5, !PT ;  /* 0x0000001100007c10 */ /* 0x000fe4000affe4ff */
[----:B------:R-:W-:-:S02]  /*6160*/  IADD3.X R4, PT, PT, R4, UR17, RZ, P1, !PT ;  /* 0x0000001104047c10 */ /* 0x000fc40008ffe4ff */
[----:B0-----:R-:W-:-:S07]  /*6170*/  IADD3.X R2, PT, PT, R2, UR17, RZ, P0, !PT ;  /* 0x0000001102027c10 */ /* 0x001fce00087fe4ff */
.L_x_6213:
[C---:B------:R-:W-:Y:S02]  /*6180*/  IADD3 R26, P0, PT, R3.reuse, R32, RZ ;  /* 0x00000020031a7210 */ /* 0x040fe40007f1e0ff */
[----:B------:R-:W-:-:S03]  /*6190*/  IADD3 R24, P1, PT, R3, R22, RZ ;  /* 0x0000001603187210 */ /* 0x000fc60007f3e0ff */
[C---:B------:R-:W-:Y:S02]  /*61a0*/  IMAD.X R27, R23.reuse, 0x1, R21, P0 ;  /* 0x00000001171b7824 */ /* 0x040fe400000e0615 */
[----:B------:R-:W-:-:S04]  /*61b0*/  IMAD.X R25, R23, 0x1, R15, P1 ;  /* 0x0000000117197824 */ /* 0x000fc800008e060f */
[----:B------:R-:W2:Y:S04]  /*61c0*/  LDG.E.64 R26, desc[UR18][R26.64] ;  /* 0x000000121a1a7981 */ /* 0x000ea8000c1e1b00 */
[----:B------:R-:W2:Y:S01]  /*61d0*/  LDG.E.64 R24, desc[UR18][R24.64] ;  /* 0x0000001218187981 */ /* 0x000ea2000c1e1b00 */
[----:B------:R-:W-:-:S05]  /*61e0*/  IADD3 R28, P1, PT, R3, R16, RZ ;  /* 0x00000010031c7210 */ /* 0x000fca0007f3e0ff */
[----:B------:R-:W-:Y:S01]  /*61f0*/  IMAD.X R29, R23, 0x1, R7, P1 ;  /* 0x00000001171d7824 */ /* 0x000fe200008e0607 */
[----:B--2---:R0:W1:Y:S02]  /*6200*/  DFMA R26, R24, -UR14, R26 ;  /* 0x8000000e181a7c2b */ /* 0x004064000800001a */
[----:B0-----:R-:W-:-:S04]  /*6210*/  IADD3 R24, P0, PT, R3, R12, RZ ;  /* 0x0000000c03187210 */ /* 0x001fc80007f1e0ff */
[----:B------:R-:W-:Y:S02]  /*6220*/  IADD3.X R25, PT, PT, R23, R13, RZ, P0, !PT ;  /* 0x0000000d17197210 */ /* 0x000fe400007fe4ff */
[----:B------:R-:W-:-:S03]  /*6230*/  IADD3 R30, P0, PT, R3, R34, RZ ;  /* 0x00000022031e7210 */ /* 0x000fc60007f1e0ff */
[----:B-1----:R0:W-:Y:S02]  /*6240*/  STG.E.64 desc[UR18][R24.64], R26 ;  /* 0x0000001a18007986 */ /* 0x0021e4000c101b12 */
[----:B------:R-:W-:Y:S02]  /*6250*/  IMAD.X R31, R23, 0x1, R0, P0 ;  /* 0x00000001171f7824 */ /* 0x000fe400000e0600 */
[----:B------:R-:W2:Y:S04]  /*6260*/  LDG.E.64 R28, desc[UR18][R28.64] ;  /* 0x000000121c1c7981 */ /* 0x000ea8000c1e1b00 */
[----:B------:R-:W2:Y:S01]  /*6270*/  LDG.E.64 R30, desc[UR18][R30.64] ;  /* 0x000000121e1e7981 */ /* 0x000ea2000c1e1b00 */
[----:B0-----:R-:W-:-:S05]  /*6280*/  IADD3 R26, P1, PT, R3, R20, RZ ;  /* 0x00000014031a7210 */ /* 0x001fca0007f3e0ff */
[----:B------:R-:W-:-:S15]  /*6290*/  IMAD.X R27, R23, 0x1, R11, P1 ;  /* 0x00000001171b7824 */ /* 0x000fde00008e060b */
[----:B------:R-:W-:-:S15]  /*62a0*/  NOP ;  /* 0x0000000000007918 */ /* 0x000fde0000000000 */
[----:B------:R-:W-:-:S09]  /*62b0*/  NOP ;  /* 0x0000000000007918 */ /* 0x000fd20000000000 */
[----:B--2---:R0:W1:Y:S02]  /*62c0*/  DFMA R30, R28, -UR14, R30 ;  /* 0x8000000e1c1e7c2b */ /* 0x004064000800001e */
[----:B0-----:R-:W-:-:S05]  /*62d0*/  IADD3 R28, P0, PT, R3, R14, RZ ;  /* 0x0000000e031c7210 */ /* 0x001fca0007f1e0ff */
[----:B------:R-:W-:Y:S01]  /*62e0*/  IMAD.X R29, R23, 0x1, R5, P0 ;  /* 0x00000001171d7824 */ /* 0x000fe200000e0605 */
[----:B------:R-:W-:-:S05]  /*62f0*/  IADD3 R24, P0, PT, R3, R36, RZ ;  /* 0x0000002403187210 */ /* 0x000fca0007f1e0ff */
[----:B------:R-:W-:Y:S01]  /*6300*/  IMAD.X R25, R23, 0x1, R4, P0 ;  /* 0x0000000117197824 */ /* 0x000fe200000e0604 */
[----:B-1----:R0:W-:Y:S04]  /*6310*/  STG.E.64 desc[UR18][R28.64], R30 ;  /* 0x0000001e1c007986 */ /* 0x0021e8000c101b12 */
[----:B------:R-:W2:Y:S04]  /*6320*/  LDG.E.64 R26, desc[UR18][R26.64] ;  /* 0x000000121a1a7981 */ /* 0x000ea8000c1e1b00 */
[----:B------:R-:W2:Y:S01]  /*6330*/  LDG.E.64 R24, desc[UR18][R24.64] ;  /* 0x0000001218187981 */ /* 0x000ea2000c1e1b00 */
[----:B0-----:R-:W-:-:S04]  /*6340*/  IADD3 R30, P1, PT, R3, R8, RZ ;  /* 0x00000008031e7210 */ /* 0x001fc80007f3e0ff */
[----:B------:R-:W-:-:S15]  /*6350*/  IADD3.X R31, PT, PT, R23, R19, RZ, P1, !PT ;  /* 0x00000013171f7210 */ /* 0x000fde0000ffe4ff */
[----:B------:R-:W-:-:S15]  /*6360*/  NOP ;  /* 0x0000000000007918 */ /* 0x000fde0000000000 */
[----:B------:R-:W-:-:S07]  /*6370*/  NOP ;  /* 0x0000000000007918 */ /* 0x000fce0000000000 */
        /* <DEDUP_REMOVED lines=8> */
[----:B------:R-:W-:Y:S01]  /*6400*/  IMAD.U32 R37, RZ, RZ, UR13 ;  /* 0x0000000dff257e24 */ /* 0x000fe2000f8e00ff */
[----:B0-----:R-:W-:-:S05]  /*6410*/  IADD3 R24, P0, PT, R3, R6, RZ ;  /* 0x0000000603187210 */ /* 0x001fca0007f1e0ff */
[----:B------:R-:W-:-:S15]  /*6420*/  IMAD.X R25, R23, 0x1, R17, P0 ;  /* 0x0000000117197824 */ /* 0x000fde00000e0611 */
[----:B------:R-:W-:-:S15]  /*6430*/  NOP ;  /* 0x0000000000007918 */ /* 0x000fde0000000000 */
[----:B------:R-:W-:-:S05]  /*6440*/  NOP ;  /* 0x0000000000007918 */ /* 0x000fca0000000000 */
[----:B--2---:R0:W1:Y:S02]  /*6450*/  DFMA R26, R30, -UR14, R28 ;  /* 0x8000000e1e1a7c2b */ /* 0x004064000800001c */
[----:B0-----:R-:W-:Y:S02]  /*6460*/  IMAD.MOV.U32 R30, RZ, RZ, R35 ;  /* 0x000000ffff1e7224 */ /* 0x001fe400078e0023 */
[----:B------:R-:W-:Y:S02]  /*6470*/  IMAD.MOV.U32 R31, RZ, RZ, R33 ;  /* 0x000000ffff1f7224 */ /* 0x000fe400078e0021 */
[----:B------:R-:W-:Y:S01]  /*6480*/  IMAD.WIDE.U32 R30, R37, 0x4, R30 ;  /* 0x00000004251e7825 */ /* 0x000fe200078e001e */
[----:B-1----:R0:W-:Y:S02]  /*6490*/  STG.E.64 desc[UR18][R24.64], R26 ;  /* 0x0000001a18007986 */ /* 0x0021e4000c101b12 */
[----:B------:R-:W-:-:S04]  /*64a0*/  ISETP.GE.U32.AND P0, PT, R30, UR4, PT ;  /* 0x000000041e007c0c */ /* 0x000fc8000bf06070 */
[----:B------:R-:W-:Y:S01]  /*64b0*/  ISETP.GE.AND.EX P0, PT, R31, UR6, PT, P0 ;  /* 0x000000061f007c0c */ /* 0x000fe2000bf06300 */
[----:B------:R-:W-:Y:S02]  /*64c0*/  IMAD.U32 R33, RZ, RZ, UR13 ;  /* 0x0000000dff217e24 */ /* 0x000fe4000f8e00ff */
[----:B------:R-:W-:Y:S02]  /*64d0*/  IMAD.MOV.U32 R28, RZ, RZ, R3 ;  /* 0x000000ffff1c7224 */ /* 0x000fe400078e0003 */
[----:B------:R-:W-:Y:S02]  /*64e0*/  IMAD.MOV.U32 R29, RZ, RZ, R23 ;  /* 0x000000ffff1d7224 */ /* 0x000fe400078e0017 */
[----:B------:R-:W-:Y:S01]  /*64f0*/  IMAD.WIDE.U32 R28, R33, 0x20, R28 ;  /* 0x00000020211c7825 */ /* 0x000fe200078e001c */
[----:B------:R-:W-:-:S03]  /*6500*/  MOV R35, R30 ;  /* 0x0000001e00237202 */ /* 0x000fc60000000f00 */
[----:B------:R-:W-:Y:S02]  /*6510*/  IMAD.MOV.U32 R33, RZ, RZ, R31 ;  /* 0x000000ffff217224 */ /* 0x000fe400078e001f */
[----:B------:R-:W-:Y:S02]  /*6520*/  IMAD.MOV.U32 R3, RZ, RZ, R28 ;  /* 0x000000ffff037224 */ /* 0x000fe400078e001c */
[----:B------:R-:W-:Y:S01]  /*6530*/  IMAD.MOV.U32 R23, RZ, RZ, R29 ;  /* 0x000000ffff177224 */ /* 0x000fe200078e001d */
[----:B0-----:R-:W-:Y:S06]  /*6540*/  @!P0 BRA `(.L_x_6213) ;  /* 0xfffffffc000c8947 */ /* 0x001fec000383ffff */
[----:B------:R-:W-:Y:S05]  /*6550*/  EXIT ;  /* 0x000000000000794d */ /* 0x000fea0003800000 */
        .weak           $__internal_34_$__cuda_sm20_div_u64
        .type           $__internal_34_$__cuda_sm20_div_u64,@function
        .size           $__internal_34_$__cuda_sm20_div_u64,($__internal_35_$__cuda_sm20_rem_u64 - $__internal_34_$__cuda_sm20_div_u64)
$__internal_34_$__cuda_sm20_div_u64:
[----:B------:R-:W-:Y:S02]  /*6560*/  IMAD.MOV.U32 R18, RZ, RZ, R4 ;  /* 0x000000ffff127224 */ /* 0x000fe400078e0004 */
[----:B------:R-:W-:-:S04]  /*6570*/  IMAD.U32 R19, RZ, RZ, UR4 ;  /* 0x00000004ff137e24 */ /* 0x000fc8000f8e00ff */
        /* <DEDUP_REMOVED lines=14> */
[----:B------:R-:W-:-:S04]  /*6660*/  IMAD.HI.U32 R19, R7, R25, RZ ;  /* 0x0000001907137227 */ /* 0x000fc800078e00ff */
[----:B------:R-:W-:-:S04]  /*6670*/  IMAD.WIDE.U32 R8, P0, R6, R25, R8 ;  /* 0x0000001906087225 */ /* 0x000fc80007800008 */
[C---:B------:R-:W-:Y:S02]  /*6680*/  IMAD R6, R7.reuse, R25, RZ ;  /* 0x0000001907067224 */ /* 0x040fe400078e02ff */
[----:B------:R-:W-:-:S04]  /*6690*/  IMAD.HI.U32 R9, P1, R7, R21, R8 ;  /* 0x0000001507097227 */ /* 0x000fc80007820008 */
[----:B------:R-:W-:Y:S01]  /*66a0*/  IMAD.X R19, R19, 0x1, R7, P0 ;  /* 0x0000000113137824 */ /* 0x000fe200000e0607 */
[----:B------:R-:W-:-:S04]  /*66b0*/  IADD3 R9, P2, PT, R6, R9, RZ ;  /* 0x0000000906097210 */ /* 0x000fc80007f5e0ff */
[----:B------:R-:W-:Y:S01]  /*66c0*/  IADD3.X R19, PT, PT, RZ, RZ, R19, P2, P1 ;  /* 0x000000ffff137210 */ /* 0x000fe200017e2413 */
[----:B------:R-:W-:-:S04]  /*66d0*/  IMAD.WIDE.U32 R6, R9, R4, RZ ;  /* 0x0000000409067225 */ /* 0x000fc800078e00ff */
        /* <DEDUP_REMOVED lines=41> */
[----:B------:R-:W-:Y:S01]  /*6970*/  IMAD.MOV.U32 R4, RZ, RZ, R0 ;  /* 0x000000ffff047224 */ /* 0x000fe200078e0000 */
[----:B------:R-:W-:Y:S01]  /*6980*/  ISETP.NE.AND.EX P1, PT, RZ, UR4, PT, P1 ;  /* 0x00000004ff007c0c */ /* 0x000fe2000bf25310 */
[----:B------:R-:W-:Y:S01]  /*6990*/  IMAD.MOV.U32 R5, RZ, RZ, 0x0 ;  /* 0x00000000ff057424 */ /* 0x000fe200078e00ff */
[----:B------:R-:W-:-:S02]  /*69a0*/  SEL R2, R2, R19, P0 ;  /* 0x0000001302027207 */ /* 0x000fc40000000000 */
[----:B------:R-:W-:Y:S02]  /*69b0*/  SEL R21, R21, R6, P0 ;  /* 0x0000000615157207 */ /* 0x000fe40000000000 */
[----:B------:R-:W-:Y:S02]  /*69c0*/  SEL R2, R2, 0xffffffff, P1 ;  /* 0xffffffff02027807 */ /* 0x000fe40000800000 */
[----:B------:R-:W-:Y:S01]  /*69d0*/  SEL R21, R21, 0xffffffff, P1 ;  /* 0xffffffff15157807 */ /* 0x000fe20000800000 */
[----:B------:R-:W-:Y:S06]  /*69e0*/  RET.REL.NODEC R4 `(_ZN2at6native43_GLOBAL__N__9ae7fba5_10_SoftMax_cu_9f978f6320cunn_SoftMaxBackwardILi2EdddNS1_23SoftMaxBackwardEpilogueEEEvPT0_PKT2_S8_l) ;  /* 0xffffff9404847950 */ /* 0x000fec0003c3ffff */
        .weak           $__internal_35_$__cuda_sm20_rem_u64
        .type           $__internal_35_$__cuda_sm20_rem_u64,@function
        .size           $__internal_35_$__cuda_sm20_rem_u64,(.L_x_11547 - $__internal_35_$__cuda_sm20_rem_u64)
$__internal_35_$__cuda_sm20_rem_u64:
        /* <DEDUP_REMOVED lines=12> */
[----:B------:R-:W-:Y:S02]  /*6ab0*/  IMAD.X R19, RZ, RZ, ~R7, P0 ;  /* 0x000000ffff137224 */ /* 0x000fe400000e0e07 */
[----:B------:R-:W-:Y:S02]  /*6ac0*/  IMAD.MOV.U32 R7, RZ, RZ, R4 ;  /* 0x000000ffff077224 */ /* 0x000fe400078e0004 */
        /* <DEDUP_REMOVED lines=26> */
[----:B------:R-:W-:-:S03]  /*6c70*/  IADD3 R7, P1, PT, R7, R4, RZ ;  /* 0x0000000407077210 */ /* 0x000fc60007f3e0ff */
[----:B------:R-:W-:Y:S02]  /*6c80*/  IMAD.X R6, RZ, RZ, R6, P0 ;  /* 0x000000ffff067224 */ /* 0x000fe400000e0606 */
        /* <DEDUP_REMOVED lines=24> */
[----:B------:R-:W-:Y:S06]  /*6e10*/  RET.REL.NODEC R4 `(_ZN2at6native43_GLOBAL__N__9ae7fba5_10_SoftMax_cu_9f978f6320cunn_SoftMaxBackwardILi2EdddNS1_23SoftMaxBackwardEpilogueEEEvPT0_PKT2_S8_l) ;  /* 0xffffff9004787950 */ /* 0x000fec0003c3ffff */
.L_x_6214:
        /* <DEDUP_REMOVED lines=14> */
.L_x_11547:


//--------------------- .text._ZN2at6native43_GLOBAL__N__9ae7fba5_10_SoftMax_cu_9f978f6324cunn_SoftMaxBackwardSmemILi2EdddNS1_23SoftMaxBackwardEpilogueEEEvPT0_PKT2_S8_l --------------------------
	.section	.text._ZN2at6native43_GLOBAL__N__9ae7fba5_10_SoftMax_cu_9f978f6324cunn_SoftMaxBackwardSmemILi2EdddNS1_23SoftMaxBackwardEpilogueEEEvPT0_PKT2_S8_l,"ax",@progbits
	.align	128
.text._ZN2at6native43_GLOBAL__N__9ae7fba5_10_SoftMax_cu_9f978f6324cunn_SoftMaxBackwardSmemILi2EdddNS1_23SoftMaxBackwardEpilogueEEEvPT0_PKT2_S8_l:
        .type           _ZN2at6native43_GLOBAL__N__9ae7fba5_10_SoftMax_cu_9f978f6324cunn_SoftMaxBackwardSmemILi2EdddNS1_23SoftMaxBackwardEpilogueEEEvPT0_PKT2_S8_l,@function
        .size           _ZN2at6native43_GLOBAL__N__9ae7fba5_10_SoftMax_cu_9f978f6324cunn_SoftMaxBackwardSmemILi2EdddNS1_23SoftMaxBackwardEpilogueEEEvPT0_PKT2_S8_l,(.L_x_11550 - _ZN2at6native43_GLOBAL__N__9ae7fba5_10_SoftMax_cu_9f978f6324cunn_SoftMaxBackwardSmemILi2EdddNS1_23SoftMaxBackwardEpilogueEEEvPT0_PKT2_S8_l)
        .other          _ZN2at6native43_GLOBAL__N__9ae7fba5_10_SoftMax_cu_9f978f6324cunn_SoftMaxBackwardSmemILi2EdddNS1_23SoftMaxBackwardEpilogueEEEvPT0_PKT2_S8_l,@"STO_CUDA_ENTRY STV_DEFAULT"
_ZN2at6native43_GLOBAL__N__9ae7fba5_10_SoftMax_cu_9f978f6324cunn_SoftMaxBackwardSmemILi2EdddNS1_23SoftMaxBackwardEpilogueEEEvPT0_PKT2_S8_l:
[----:B------:R-:W-:Y:S01]  /*0000*/  LDC R1, c[0x0][0x37c] ;  /* 0x0000df00ff017b82 */ /* 0x000fe20000000800 */
[----:B------:R-:W0:Y:S07]  /*0010*/  S2R R0, SR_TID.X ;  /* 0x0000000000007919 */ /* 0x000e2e0000002100 */
[----:B------:R-:W1:Y:S01]  /*0020*/  S2UR UR11, SR_CTAID.X ;  /* 0x00000000000b79c3 */ /* 0x000e620000002500 */
[----:B------:R-:W1:Y:S01]  /*0030*/  LDCU.128 UR4, c[0x0][0x390] ;  /* 0x00007200ff0477ac */ /* 0x000e620008000c00 */
[----:B------:R-:W-:Y:S01]  /*0040*/  BSSY.RECONVERGENT B0, `(.L_x_6215) ;  /* 0x000002b000007945 */ /* 0x000fe20003800200 */
[----:B------:R-:W2:Y:S05]  /*0050*/  LDCU.128 UR16, c[0x0][0x380] ;  /* 0x00007000ff1077ac */ /* 0x000eaa0008000c00 */
[----:B------:R-:W3:Y:S01]  /*0060*/  S2UR UR10, SR_CgaCtaId ;  /* 0x00000000000a79c3 */ /* 0x000ee20000008800 */
[----:B-1----:R-:W-:-:S04]  /*0070*/  UIMAD.WIDE.U32 UR8, UR11, UR6, URZ ;  /* 0x000000060b0872a5 */ /* 0x002fc8000f8e00ff */
[----:B------:R-:W-:Y:S02]  /*0080*/  USHF.L.U32 UR14, UR8, 0x3, URZ ;  /* 0x00000003080e7899 */ /* 0x000fe400080006ff */
[----:B------:R-:W-:Y:S01]  /*0090*/  UIMAD UR15, UR11, UR7, UR9 ;  /* 0x000000070b0f72a4 */ /* 0x000fe2000f8e0209 */
[----:B0-----:R-:W-:Y:S01]  /*00a0*/  IMAD.SHL.U32 R2, R0, 0x2, RZ ;  /* 0x0000000200027824 */ /* 0x001fe200078e00ff */
[----:B--2---:R-:W-:Y:S02]  /*00b0*/  UIADD3 UR12, UP0, UPT, UR14, UR16, URZ ;  /* 0x000000100e0c7290 */ /* 0x004fe4000ff1e0ff */
[----:B------:R-:W-:Y:S02]  /*00c0*/  USHF.L.U64.HI UR15, UR8, 0x3, UR15 ;  /* 0x00000003080f7899 */ /* 0x000fe4000801020f */
[----:B------:R-:W-:Y:S01]  /*00d0*/  ISETP.GE.U32.AND P0, PT, R2, UR6, PT ;  /* 0x0000000602007c0c */ /* 0x000fe2000bf06070 */
[----:B------:R-:W-:Y:S01]  /*00e0*/  UMOV UR8, 0x400 ;  /* 0x0000040000087882 */ /* 0x000fe20000000000 */
[----:B------:R-:W-:Y:S01]  /*00f0*/  UIADD3.X UR13, UPT, UPT, UR15, UR17, URZ, UP0, !UPT ;  /* 0x000000110f0d7290 */ /* 0x000fe200087fe4ff */
[----:B------:R-:W-:-:S02]  /*0100*/  CS2R R2, SRZ ;  /* 0x0000000000027805 */ /* 0x000fc4000001ff00 */
[----:B------:R-:W-:Y:S01]  /*0110*/  ISETP.GE.AND.EX P0, PT, RZ, UR7, PT, P0 ;  /* 0x00000007ff007c0c */ /* 0x000fe2000bf06300 */
[----:B------:R-:W-:Y:S02]  /*0120*/  UIADD3 UR9, UP1, UPT, UR14, UR18, URZ ;  /* 0x000000120e097290 */ /* 0x000fe4000ff3e0ff */
[----:B---3--:R-:W-:Y:S02]  /*0130*/  ULEA UR8, UR10, UR8, 0x18 ;  /* 0x000000080a087291 */ /* 0x008fe4000f8ec0ff */
[----:B------:R-:W-:Y:S02]  /*0140*/  UIADD3 UR4, UP0, UPT, UR14, UR4, URZ ;  /* 0x000000040e047290 */ /* 0x000fe4000ff1e0ff */
[----:B------:R-:W-:Y:S01]  /*0150*/  UIADD3.X UR11, UPT, UPT, UR15, UR19, URZ, UP1, !UPT ;  /* 0x000000130f0b7290 */ /* 0x000fe20008ffe4ff */
[----:B------:R-:W0:Y:S01]  /*0160*/  LDCU.64 UR16, c[0x0][0x358] ;  /* 0x00006b00ff1077ac */ /* 0x000e220008000a00 */
[----:B------:R-:W-:Y:S02]  /*0170*/  ULEA UR10, UR6, UR8, 0x3 ;  /* 0x00000008060a7291 */ /* 0x000fe4000f8e18ff */
[----:B------:R-:W-:-:S02]  /*0180*/  UIADD3.X UR5, UPT, UPT, UR15, UR5, URZ, UP0, !UPT ;  /* 0x000000050f057290 */ /* 0x000fc400087fe4ff */
[----:B------:R-:W-:Y:S10]  /*0190*/  @P0 BRA `(.L_x_6216) ;  /* 0x0000000000540947 */ /* 0x000ff40003800000 */
[----:B------:R-:W1:Y:S01]  /*01a0*/  LDC R10, c[0x0][0x360] ;  /* 0x0000d800ff0a7b82 */ /* 0x000e620000000800 */
[----:B------:R-:W-:Y:S01]  /*01b0*/  IMAD.MOV.U32 R9, RZ, RZ, R0 ;  /* 0x000000ffff097224 */ /* 0x000fe200078e0000 */
[----:B------:R-:W-:-:S07]  /*01c0*/  CS2R R2, SRZ ;  /* 0x0000000000027805 */ /* 0x000fce000001ff00 */
.L_x_6217:
[----:B------:R-:W-:Y:S01]  /*01d0*/  MOV R4, UR4 ;  /* 0x0000000400047c02 */ /* 0x000fe20008000f00 */
        /* <DEDUP_REMOVED lines=10> */
[----:B------:R-:W0:-:S15]  /*0280*/  DADD R2, R4, R2 ;  /* 0x0000000004027229 */ /* 0x000e1e0000000002 */
[----:B------:R-:W-:-:S15]  /*0290*/  NOP ;  /* 0x0000000000007918 */ /* 0x000fde0000000000 */
[----:B------:R-:W-:-:S15]  /*02a0*/  NOP ;  /* 0x0000000000007918 */ /* 0x000fde0000000000 */
[----:B------:R-:W-:-:S15]  /*02b0*/  NOP ;  /* 0x0000000000007918 */ /* 0x000fde0000000000 */
[----:B------:R-:W-:-:S04]  /*02c0*/  NOP ;  /* 0x0000000000007918 */ /* 0x000fc80000000000 */
[----:B0-----:R2:W3:Y:S02]  /*02d0*/  DADD R2, R6, R2 ;  /* 0x0000000006027229 */ /* 0x0014e40000000002 */
[----:B--23--:R-:W-:Y:S05]  /*02e0*/  @!P1 BRA `(.L_x_6217) ;  /* 0xfffffffc00b89947 */ /* 0x00cfea000383ffff */
.L_x_6216:
[----:B0-----:R-:W-:Y:S05]  /*02f0*/  BSYNC.RECONVERGENT B0 ;  /* 0x0000000000007941 */ /* 0x001fea0003800200 */
.L_x_6215:
[----:B------:R-:W-:Y:S01]  /*0300*/  SHFL.DOWN PT, R5, R3, 0x10, 0x1f ;  /* 0x0a001f0003057f89 */ /* 0x000fe200000e0000 */
[----:B------:R-:W0:Y:S03]  /*0310*/  LDCU UR5, c[0x0][0x360] ;  /* 0x00006c00ff0577ac */ /* 0x000e260008000800 */
[----:B------:R-:W1:Y:S01]  /*0320*/  SHFL.DOWN PT, R4, R2, 0x10, 0x1f ;  /* 0x0a001f0002047f89 */ /* 0x000e6200000e0000 */
[----:B------:R-:W-:Y:S01]  /*0330*/  BAR.SYNC.DEFER_BLOCKING 0x0 ;  /* 0x0000000000007b1d */ /* 0x000fe20000010000 */
[----:B0-----:R-:W-:-:S06]  /*0340*/  USHF.R.U32.HI UR4, URZ, 0x5, UR5 ;  /* 0x00000005ff047899 */ /* 0x001fcc0008011605 */
[----:B------:R-:W-:Y:S01]  /*0350*/  ISETP.GE.U32.AND P2, PT, R0, UR4, PT ;  /* 0x0000000400007c0c */ /* 0x000fe2000bf46070 */
[----:B-1----:R-:W0:Y:S02]  /*0360*/  DADD R4, R4, R2 ;  /* 0x0000000004047229 */ /* 0x002e240000000002 */
[----:B0-----:R-:W-:Y:S01]  /*0370*/  SHFL.DOWN PT, R7, R5, 0x8, 0x1f ;  /* 0x09001f0005077f89 */ /* 0x001fe200000e0000 */
[----:B------:R-:W-:-:S03]  /*0380*/  CS2R R2, SRZ ;  /* 0x0000000000027805 */ /* 0x000fc6000001ff00 */
[----:B------:R-:W0:-:S15]  /*0390*/  SHFL.DOWN PT, R6, R4, 0x8, 0x1f ;  /* 0x09001f0004067f89 */ /* 0x000e1e00000e0000 */
[----:B------:R-:W-:-:S15]  /*03a0*/  NOP ;  /* 0x0000000000007918 */ /* 0x000fde0000000000 */
[----:B------:R-:W-:-:S15]  /*03b0*/  NOP ;  /* 0x0000000000007918 */ /* 0x000fde0000000000 */
[----:B------:R-:W-:-:S13]  /*03c0*/  NOP ;  /* 0x0000000000007918 */ /* 0x000fda0000000000 */
[----:B0-----:R-:W0:Y:S02]  /*03d0*/  DADD R6, R4, R6 ;  /* 0x0000000004067229 */ /* 0x001e240000000006 */
[----:B0-----:R-:W-:Y:S01]  /*03e0*/  SHFL.DOWN PT, R9, R7, 0x4, 0x1f ;  /* 0x08801f0007097f89 */ /* 0x001fe200000e0000 */
[----:B------:R-:W-:-:S03]  /*03f0*/  LOP3.LUT P1, R4, R0, 0x1f, RZ, 0xc0, !PT ;  /* 0x0000001f00047812 */ /* 0x000fc6000782c0ff */
[----:B------:R-:W0:Y:S01]  /*0400*/  SHFL.DOWN PT, R8, R6, 0x4, 0x1f ;  /* 0x08801f0006087f89 */ /* 0x000e2200000e0000 */
[----:B------:R-:W-:-:S09]  /*0410*/  @!P2 LEA R4, R4, UR10, 0x3 ;  /* 0x0000000a0404ac11 */ /* 0x000fd2000f8e18ff */
[----:B------:R-:W-:-:S15]  /*0420*/  @!P1 LEA.HI R5, R0, UR10, RZ, 0x1e ;  /* 0x0000000a00059c11 */ /* 0x000fde000f8ff0ff */
[----:B------:R-:W-:-:S15]  /*0430*/  NOP ;  /* 0x0000000000007918 */ /* 0x000fde0000000000 */
[----:B------:R-:W-:-:S15]  /*0440*/  NOP ;  /* 0x0000000000007918 */ /* 0x000fde0000000000 */
[----:B------:R-:W-:-:S03]  /*0450*/  NOP ;  /* 0x0000000000007918 */ /* 0x000fc60000000000 */
[----:B0-----:R-:W0:Y:S02]  /*0460*/  DADD R8, R6, R8 ;  /* 0x0000000006087229 */ /* 0x001e240000000008 */
[----:B0-----:R-:W-:Y:S04]  /*0470*/  SHFL.DOWN PT, R11, R9, 0x2, 0x1f ;  /* 0x08401f00090b7f89 */ /* 0x001fe800000e0000 */
[----:B------:R-:W0:-:S15]  /*0480*/  SHFL.DOWN PT, R10, R8, 0x2, 0x1f ;  /* 0x08401f00080a7f89 */ /* 0x000e1e00000e0000 */
[----:B------:R-:W-:-:S15]  /*0490*/  NOP ;  /* 0x0000000000007918 */ /* 0x000fde0000000000 */
[----:B------:R-:W-:-:S15]  /*04a0*/  NOP ;  /* 0x0000000000007918 */ /* 0x000fde0000000000 */
[----:B------:R-:W-:-:S13]  /*04b0*/  NOP ;  /* 0x0000000000007918 */ /* 0x000fda0000000000 */
[----:B0-----:R-:W0:Y:S02]  /*04c0*/  DADD R10, R8, R10 ;  /* 0x00000000080a7229 */ /* 0x001e24000000000a */
[----:B0-----:R-:W-:Y:S04]  /*04d0*/  SHFL.DOWN PT, R13, R11, 0x1, 0x1f ;  /* 0x08201f000b0d7f89 */ /* 0x001fe800000e0000 */
[----:B------:R-:W0:-:S15]  /*04e0*/  SHFL.DOWN PT, R12, R10, 0x1, 0x1f ;  /* 0x08201f000a0c7f89 */ /* 0x000e1e00000e0000 */
[----:B------:R-:W-:-:S15]  /*04f0*/  NOP ;  /* 0x0000000000007918 */ /* 0x000fde0000000000 */
[----:B------:R-:W-:-:S15]  /*0500*/  NOP ;  /* 0x0000000000007918 */ /* 0x000fde0000000000 */
[----:B------:R-:W-:-:S13]  /*0510*/  NOP ;  /* 0x0000000000007918 */ /* 0x000fda0000000000 */
[----:B0-----:R-:W0:Y:S02]  /*0520*/  DADD R12, R10, R12 ;  /* 0x000000000a0c7229 */ /* 0x001e24000000000c */
[----:B0-----:R0:W-:Y:S01]  /*0530*/  @!P1 STS.64 [R5], R12 ;  /* 0x0000000c05009388 */ /* 0x0011e20000000a00 */
[----:B------:R-:W-:Y:S01]  /*0540*/  BAR.SYNC.DEFER_BLOCKING 0x0 ;  /* 0x0000000000007b1d */ /* 0x000fe20000010000 */
[----:B------:R-:W-:-:S05]  /*0550*/  ISETP.GT.U32.AND P1, PT, R0, 0x1f, PT ;  /* 0x0000001f0000780c */ /* 0x000fca0003f24070 */
[----:B------:R0:W1:Y:S08]  /*0560*/  @!P2 LDS.64 R2, [R4] ;  /* 0x000000000402a984 */ /* 0x0000700000000a00 */
[----:B0-----:R-:W-:Y:S05]  /*0570*/  @P1 BRA `(.L_x_6218) ;  /* 0x0000000000801947 */ /* 0x001fea0003800000 */
[----:B------:R-:W-:-:S03]  /*0580*/  UMOV UR4, 0xffffffff ;  /* 0xffffffff00047882 */ /* 0x000fc60000000000 */
[----:B------:R-:W-:Y:S05]  /*0590*/  BRA.DIV UR4, `(.L_x_6219) ;  /* 0x0000000204e07947 */ /* 0x000fea000b800000 */
[----:B-1----:R-:W-:Y:S04]  /*05a0*/  SHFL.DOWN PT, R5, R3, 0x10, 0x1f ;  /* 0x0a001f0003057f89 */ /* 0x002fe800000e0000 */
[----:B------:R-:W0:Y:S02]  /*05b0*/  SHFL.DOWN PT, R4, R2, 0x10, 0x1f ;  /* 0x0a001f0002047f89 */ /* 0x000e2400000e0000 */
[----:B0-----:R-:W0:Y:S02]  /*05c0*/  DADD R4, R4, R2 ;  /* 0x0000000004047229 */ /* 0x001e240000000002 */
[----:B0-----:R-:W0:Y:S04]  /*05d0*/  SHFL.DOWN PT, R7, R5, 0x8, 0x1f ;  /* 0x09001f0005077f89 */ /* 0x001e2800000e0000 */
[----:B------:R-:W1:Y:S01]  /*05e0*/  SHFL.DOWN PT, R6, R4, 0x8, 0x1f ;  /* 0x09001f0004067f89 */ /* 0x000e6200000e0000 */
[----:B0-----:R-:W-:-:S02]  /*05f0*/  IMAD.MOV.U32 R3, RZ, RZ, R7 ;  /* 0x000000ffff037224 */ /* 0x001fc400078e0007 */
[----:B-1----:R-:W-:-:S15]  /*0600*/  IMAD.MOV.U32 R2, RZ, RZ, R6 ;  /* 0x000000ffff027224 */ /* 0x002fde00078e0006 */
[----:B------:R-:W-:-:S15]  /*0610*/  NOP ;  /* 0x0000000000007918 */ /* 0x000fde0000000000 */
[----:B------:R-:W-:-:S15]  /*0620*/  NOP ;  /* 0x0000000000007918 */ /* 0x000fde0000000000 */
[----:B------:R-:W-:-:S10]  /*0630*/  NOP ;  /* 0x0000000000007918 */ /* 0x000fd40000000000 */
[----:B------:R-:W0:Y:S02]  /*0640*/  DADD R6, R4, R2 ;  /* 0x0000000004067229 */ /* 0x000e240000000002 */
[----:B0-----:R-:W0:Y:S04]  /*0650*/  SHFL.DOWN PT, R9, R7, 0x4, 0x1f ;  /* 0x08801f0007097f89 */ /* 0x001e2800000e0000 */
[----:B------:R-:W1:Y:S01]  /*0660*/  SHFL.DOWN PT, R8, R6, 0x4, 0x1f ;  /* 0x08801f0006087f89 */ /* 0x000e6200000e0000 */
[----:B0-----:R-:W-:Y:S01]  /*0670*/  IMAD.MOV.U32 R3, RZ, RZ, R9 ;  /* 0x000000ffff037224 */ /* 0x001fe200078e0009 */
[----:B-1----:R-:W-:-:S15]  /*0680*/  MOV R2, R8 ;  /* 0x0000000800027202 */ /* 0x002fde0000000f00 */
[----:B------:R-:W-:-:S15]  /*0690*/  NOP ;  /* 0x0000000000007918 */ /* 0x000fde0000000000 */
[----:B------:R-:W-:-:S15]  /*06a0*/  NOP ;  /* 0x0000000000007918 */ /* 0x000fde0000000000 */
[----:B------:R-:W-:-:S11]  /*06b0*/  NOP ;  /* 0x0000000000007918 */ /* 0x000fd60000000000 */
[----:B------:R-:W0:Y:S02]  /*06c0*/  DADD R8, R6, R2 ;  /* 0x0000000006087229 */ /* 0x000e240000000002 */
[----:B0-----:R-:W-:Y:S04]  /*06d0*/  SHFL.DOWN PT, R3, R9, 0x2, 0x1f ;  /* 0x08401f0009037f89 */ /* 0x001fe800000e0000 */
[----:B------:R-:W0:-:S15]  /*06e0*/  SHFL.DOWN PT, R2, R8, 0x2, 0x1f ;  /* 0x08401f0008027f89 */ /* 0x000e1e00000e0000 */
[----:B------:R-:W-:-:S15]  /*06f0*/  NOP ;  /* 0x0000000000007918 */ /* 0x000fde0000000000 */
[----:B------:R-:W-:-:S15]  /*0700*/  NOP ;  /* 0x0000000000007918 */ /* 0x000fde0000000000 */
[----:B------:R-:W-:-:S13]  /*0710*/  NOP ;  /* 0x0000000000007918 */ /* 0x000fda0000000000 */
[----:B0-----:R-:W0:Y:S02]  /*0720*/  DADD R2, R8, R2 ;  /* 0x0000000008027229 */ /* 0x001e240000000002 */
[----:B0-----:R0:W1:Y:S04]  /*0730*/  SHFL.DOWN PT, R5, R3, 0x1, 0x1f ;  /* 0x08201f0003057f89 */ /* 0x00106800000e0000 */
[----:B------:R0:W2:Y:S02]  /*0740*/  SHFL.DOWN PT, R4, R2, 0x1, 0x1f ;  /* 0x08201f0002047f89 */ /* 0x0000a400000e0000 */
.L_x_6231:
[----:B------:R-:W-:Y:S01]  /*0750*/  ISETP.NE.AND P1, PT, R0, RZ, PT ;  /* 0x000000ff0000720c */ /* 0x000fe20003f25270 */
[----:B-12---:R-:W1:-:S12]  /*0760*/  DADD R4, R2, R4 ;  /* 0x0000000002047229 */ /* 0x006e580000000004 */
[----:B-1----:R2:W-:Y:S02]  /*0770*/  @!P1 STS.64 [UR10], R4 ;  /* 0x00000004ff009988 */ /* 0x0025e40008000a0a */
.L_x_6218:
[----:B------:R-:W-:Y:S05]  /*0780*/  WARPSYNC.ALL ;  /* 0x0000000000007948 */ /* 0x000fea0003800000 */
[----:B------:R-:W-:Y:S06]  /*0790*/  BAR.SYNC.DEFER_BLOCKING 0x0 ;  /* 0x0000000000007b1d */ /* 0x000fec0000010000 */
[----:B------:R-:W-:Y:S05]  /*07a0*/  @P0 EXIT ;  /* 0x000000000000094d */ /* 0x000fea0003800000 */
[----:B01----:R-:W0:Y:S02]  /*07b0*/  LDS.64 R2, [UR10] ;  /* 0x0000000aff027984 */ /* 0x003e240008000a00 */
.L_x_6220:
[----:B--2---:R-:W-:Y:S01]  /*07c0*/  MOV R5, UR11 ;  /* 0x0000000b00057c02 */ /* 0x004fe20008000f00 */
[----:B------:R-:W-:-:S04]  /*07d0*/  IMAD.U32 R4, RZ, RZ, UR9 ;  /* 0x00000009ff047e24 */ /* 0x000fc8000f8e00ff */
[----:B------:R-:W-:-:S06]  /*07e0*/  IMAD.WIDE R4, R0, 0x10, R4 ;  /* 0x0000001000047825 */ /* 0x000fcc00078e0204 */
[----:B------:R-:W0:Y:S01]  /*07f0*/  LDG.E.128 R4, desc[UR16][R4.64] ;  /* 0x0000001004047981 */ /* 0x000e22000c1e1d00 */
[C---:B------:R-:W-:Y:S01]  /*0800*/  LEA R14, R0.reuse, UR8, 0x4 ;  /* 0x00000008000e7c11 */ /* 0x040fe2000f8e20ff */
[----:B-1----:R-:W-:Y:S02]  /*0810*/  IMAD.U32 R12, RZ, RZ, UR12 ;  /* 0x0000000cff0c7e24 */ /* 0x002fe4000f8e00ff */
[----:B------:R-:W-:Y:S02]  /*0820*/  IMAD.U32 R13, RZ, RZ, UR13 ;  /* 0x0000000dff0d7e24 */ /* 0x000fe4000f8e00ff */
[----:B------:R-:W0:Y:S01]  /*0830*/  LDS.128 R8, [R14] ;  /* 0x000000000e087984 */ /* 0x000e220000000c00 */
[C---:B------:R-:W-:Y:S01]  /*0840*/  IMAD.WIDE R12, R0.reuse, 0x10, R12 ;  /* 0x00000010000c7825 */ /* 0x040fe200078e020c */
[----:B------:R-:W-:Y:S01]  /*0850*/  IADD3 R0, PT, PT, R0, UR5, RZ ;  /* 0x0000000500007c10 */ /* 0x000fe2000fffe0ff */
[----:B0-----:R0:W-:Y:S04]  /*0860*/  DFMA R10, -R2, R6, R10 ;  /* 0x00000006020a722b */ /* 0x0011e8000000010a */
[----:B0-----:R-:W-:-:S05]  /*0870*/  IMAD.SHL.U32 R6, R0, 0x2, RZ ;  /* 0x0000000200067824 */ /* 0x001fca00078e00ff */
[----:B------:R-:W-:Y:S02]  /*0880*/  ISETP.GE.U32.AND P0, PT, R6, UR6, PT ;  /* 0x0000000606007c0c */ /* 0x000fe4000bf06070 */
[----:B------:R-:W-:-:S04]  /*0890*/  SHF.R.S32.HI R6, RZ, 0x1f, R6 ;  /* 0x0000001fff067819 */ /* 0x000fc80000011406 */
[----:B------:R-:W-:-:S15]  /*08a0*/  ISETP.GE.AND.EX P0, PT, R6, UR7, PT, P0 ;  /* 0x0000000706007c0c */ /* 0x000fde000bf06300 */
[----:B------:R-:W-:-:S15]  /*08b0*/  NOP ;  /* 0x0000000000007918 */ /* 0x000fde0000000000 */
[----:B------:R-:W-:-:S15]  /*08c0*/  NOP ;  /* 0x0000000000007918 */ /* 0x000fde0000000000 */
[----:B------:R-:W-:-:S04]  /*08d0*/  NOP ;  /* 0x0000000000007918 */ /* 0x000fc80000000000 */
[----:B------:R-:W0:Y:S02]  /*08e0*/  DFMA R8, -R2, R4, R8 ;  /* 0x000000040208722b */ /* 0x000e240000000108 */
[----:B0-----:R1:W-:Y:S01]  /*08f0*/  STG.E.128 desc[UR16][R12.64], R8 ;  /* 0x000000080c007986 */ /* 0x0013e2000c101d10 */
[----:B------:R-:W-:Y:S05]  /*0900*/  @!P0 BRA `(.L_x_6220) ;  /* 0xfffffffc00ac8947 */ /* 0x000fea000383ffff */
[----:B------:R-:W-:Y:S05]  /*0910*/  EXIT ;  /* 0x000000000000794d */ /* 0x000fea0003800000 */
.L_x_6219:
[----:B-1----:R-:W-:Y:S01]  /*0920*/  IMAD.MOV.U32 R13, RZ, RZ, R3 ;  /* 0x000000ffff0d7224 */ /* 0x002fe200078e0003 */
[----:B------:R-:W-:Y:S01]  /*0930*/  MOV R12, 0x10 ;  /* 0x00000010000c7802 */ /* 0x000fe20000000f00 */
[----:B------:R-:W-:Y:S02]  /*0940*/  IMAD.MOV.U32 R15, RZ, RZ, 0x1f ;  /* 0x0000001fff0f7424 */ /* 0x000fe400078e00ff */
[----:B------:R-:W-:-:S07]  /*0950*/  IMAD.MOV.U32 R10, RZ, RZ, -0x1 ;  /* 0xffffffffff0a7424 */ /* 0x000fce00078e00ff */
[----:B------:R-:W-:Y:S05]  /*0960*/  WARPSYNC.COLLECTIVE R10, `(.L_x_6221) ;  /* 0x000000000a087348 */ /* 0x000fea0003c00000 */
[----:B------:R0:W1:Y:S02]  /*0970*/  SHFL.DOWN P1, R11, R13, R12, R15 ;  /* 0x0800000c0d0b7389 */ /* 0x000064000002000f */
[----:B01----:R-:W-:Y:S05]  /*0980*/  ENDCOLLECTIVE ;  /* 0x000000000000791b */ /* 0x003fea0003800000 */
.L_x_6221:
[----:B------:R-:W-:Y:S01]  /*0990*/  IMAD.MOV.U32 R13, RZ, RZ, R2 ;  /* 0x000000ffff0d7224 */ /* 0x000fe200078e0002 */
[----:B------:R-:W-:-:S07]  /*09a0*/  MOV R5, R11 ;  /* 0x0000000b00057202 */ /* 0x000fce0000000f00 */
[----:B------:R-:W-:Y:S05]  /*09b0*/  WARPSYNC.COLLECTIVE R10, `(.L_x_6222) ;  /* 0x000000000a087348 */ /* 0x000fea0003c00000 */
[----:B------:R0:W1:Y:S02]  /*09c0*/  SHFL.DOWN P1, R11, R13, R12, R15 ;  /* 0x0800000c0d0b7389 */ /* 0x000064000002000f */
[----:B01----:R-:W-:Y:S05]  /*09d0*/  ENDCOLLECTIVE ;  /* 0x000000000000791b */ /* 0x003fea0003800000 */
.L_x_6222:
[----:B------:R-:W-:Y:S02]  /*09e0*/  IMAD.MOV.U32 R12, RZ, RZ, 0x8 ;  /* 0x00000008ff0c7424 */ /* 0x000fe400078e00ff */
[----:B------:R-:W-:-:S06]  /*09f0*/  IMAD.MOV.U32 R4, RZ, RZ, R11 ;  /* 0x000000ffff047224 */ /* 0x000fcc00078e000b */
[----:B------:R-:W0:Y:S02]  /*0a00*/  DADD R4, R4, R2 ;  /* 0x0000000004047229 */ /* 0x000e240000000002 */
[----:B0-----:R-:W-:-:S07]  /*0a10*/  MOV R13, R5 ;  /* 0x00000005000d7202 */ /* 0x001fce0000000f00 */
[----:B------:R-:W-:Y:S05]  /*0a20*/  WARPSYNC.COLLECTIVE R10, `(.L_x_6223) ;  /* 0x000000000a087348 */ /* 0x000fea0003c00000 */
[----:B------:R0:W1:Y:S02]  /*0a30*/  SHFL.DOWN P1, R11, R13, R12, R15 ;  /* 0x0800000c0d0b7389 */ /* 0x000064000002000f */
[----:B01----:R-:W-:Y:S05]  /*0a40*/  ENDCOLLECTIVE ;  /* 0x000000000000791b */ /* 0x003fea0003800000 */
.L_x_6223:
[----:B------:R-:W-:Y:S01]  /*0a50*/  MOV R13, R4 ;  /* 0x00000004000d7202 */ /* 0x000fe20000000f00 */
[----:B------:R-:W-:-:S07]  /*0a60*/  IMAD.MOV.U32 R7, RZ, RZ, R11 ;  /* 0x000000ffff077224 */ /* 0x000fce00078e000b */
[----:B------:R-:W-:Y:S05]  /*0a70*/  WARPSYNC.COLLECTIVE R10, `(.L_x_6224) ;  /* 0x000000000a087348 */ /* 0x000fea0003c00000 */
[----:B------:R0:W1:Y:S02]  /*0a80*/  SHFL.DOWN P1, R11, R13, R12, R15 ;  /* 0x0800000c0d0b7389 */ /* 0x000064000002000f */
[----:B01----:R-:W-:Y:S05]  /*0a90*/  ENDCOLLECTIVE ;  /* 0x000000000000791b */ /* 0x003fea0003800000 */
.L_x_6224:
[----:B------:R-:W-:Y:S01]  /*0aa0*/  MOV R12, 0x4 ;  /* 0x00000004000c7802 */ /* 0x000fe20000000f00 */
[----:B------:R-:W-:-:S06]  /*0ab0*/  IMAD.MOV.U32 R6, RZ, RZ, R11 ;  /* 0x000000ffff067224 */ /* 0x000fcc00078e000b */
[----:B------:R-:W0:Y:S02]  /*0ac0*/  DADD R6, R4, R6 ;  /* 0x0000000004067229 */ /* 0x000e240000000006 */
[----:B0-----:R-:W-:-:S07]  /*0ad0*/  IMAD.MOV.U32 R13, RZ, RZ, R7 ;  /* 0x000000ffff0d7224 */ /* 0x001fce00078e0007 */
[----:B------:R-:W-:Y:S05]  /*0ae0*/  WARPSYNC.COLLECTIVE R10, `(.L_x_6225) ;  /* 0x000000000a087348 */ /* 0x000fea0003c00000 */
[----:B------:R0:W1:Y:S02]  /*0af0*/  SHFL.DOWN P1, R11, R13, R12, R15 ;  /* 0x0800000c0d0b7389 */ /* 0x000064000002000f */
[----:B01----:R-:W-:Y:S05]  /*0b00*/  ENDCOLLECTIVE ;  /* 0x000000000000791b */ /* 0x003fea0003800000 */
.L_x_6225:
[----:B------:R-:W-:Y:S02]  /*0b10*/  IMAD.MOV.U32 R13, RZ, RZ, R6 ;  /* 0x000000ffff0d7224 */ /* 0x000fe400078e0006 */
[----:B------:R-:W-:-:S07]  /*0b20*/  IMAD.MOV.U32 R9, RZ, RZ, R11 ;  /* 0x000000ffff097224 */ /* 0x000fce00078e000b */
[----:B------:R-:W-:Y:S05]  /*0b30*/  WARPSYNC.COLLECTIVE R10, `(.L_x_6226) ;  /* 0x000000000a087348 */ /* 0x000fea0003c00000 */
[----:B------:R0:W1:Y:S02]  /*0b40*/  SHFL.DOWN P1, R11, R13, R12, R15 ;  /* 0x0800000c0d0b7389 */ /* 0x000064000002000f */
[----:B01----:R-:W-:Y:S05]  /*0b50*/  ENDCOLLECTIVE ;  /* 0x000000000000791b */ /* 0x003fea0003800000 */
.L_x_6226:
[----:B------:R-:W-:Y:S01]  /*0b60*/  IMAD.MOV.U32 R12, RZ, RZ, 0x2 ;  /* 0x00000002ff0c7424 */ /* 0x000fe200078e00ff */
[----:B------:R-:W-:-:S06]  /*0b70*/  MOV R8, R11 ;  /* 0x0000000b00087202 */ /* 0x000fcc0000000f00 */
[----:B------:R-:W0:Y:S02]  /*0b80*/  DADD R8, R6, R8 ;  /* 0x0000000006087229 */ /* 0x000e240000000008 */
[----:B0-----:R-:W-:-:S07]  /*0b90*/  IMAD.MOV.U32 R13, RZ, RZ, R9 ;  /* 0x000000ffff0d7224 */ /* 0x001fce00078e0009 */
[----:B------:R-:W-:Y:S05]  /*0ba0*/  WARPSYNC.COLLECTIVE R10, `(.L_x_6227) ;  /* 0x000000000a087348 */ /* 0x000fea0003c00000 */
[----:B------:R0:W1:Y:S02]  /*0bb0*/  SHFL.DOWN P1, R11, R13, R12, R15 ;  /* 0x0800000c0d0b7389 */ /* 0x000064000002000f */
[----:B01----:R-:W-:Y:S05]  /*0bc0*/  ENDCOLLECTIVE ;  /* 0x000000000000791b */ /* 0x003fea0003800000 */
.L_x_6227:
[----:B------:R-:W-:Y:S01]  /*0bd0*/  IMAD.MOV.U32 R13, RZ, RZ, R8 ;  /* 0x000000ffff0d7224 */ /* 0x000fe200078e0008 */
[----:B------:R-:W-:-:S07]  /*0be0*/  MOV R3, R11 ;  /* 0x0000000b00037202 */ /* 0x000fce0000000f00 */
[----:B------:R-:W-:Y:S05]  /*0bf0*/  WARPSYNC.COLLECTIVE R10, `(.L_x_6228) ;  /* 0x000000000a087348 */ /* 0x000fea0003c00000 */
[----:B------:R0:W1:Y:S02]  /*0c00*/  SHFL.DOWN P1, R11, R13, R12, R15 ;  /* 0x0800000c0d0b7389 */ /* 0x000064000002000f */
[----:B01----:R-:W-:Y:S05]  /*0c10*/  ENDCOLLECTIVE ;  /* 0x000000000000791b */ /* 0x003fea0003800000 */
.L_x_6228:
[----:B------:R-:W-:Y:S02]  /*0c20*/  IMAD.MOV.U32 R12, RZ, RZ, 0x1 ;  /* 0x00000001ff0c7424 */ /* 0x000fe400078e00ff */
[----:B------:R-:W-:-:S06]  /*0c30*/  IMAD.MOV.U32 R2, RZ, RZ, R11 ;  /* 0x000000ffff027224 */ /* 0x000fcc00078e000b */
[----:B------:R-:W0:Y:S02]  /*0c40*/  DADD R2, R8, R2 ;  /* 0x0000000008027229 */ /* 0x000e240000000002 */
[----:B0-----:R-:W-:-:S07]  /*0c50*/  MOV R13, R3 ;  /* 0x00000003000d7202 */ /* 0x001fce0000000f00 */
[----:B------:R-:W-:Y:S05]  /*0c60*/  WARPSYNC.COLLECTIVE R10, `(.L_x_6229) ;  /* 0x000000000a087348 */ /* 0x000fea0003c00000 */
[----:B------:R0:W1:Y:S02]  /*0c70*/  SHFL.DOWN P1, R11, R13, R12, R15 ;  /* 0x0800000c0d0b7389 */ /* 0x000064000002000f */
[----:B01----:R-:W-:Y:S05]  /*0c80*/  ENDCOLLECTIVE ;  /* 0x000000000000791b */ /* 0x003fea0003800000 */
.L_x_6229:
[----:B------:R-:W-:Y:S01]  /*0c90*/  IMAD.MOV.U32 R13, RZ, RZ, R2 ;  /* 0x000000ffff0d7224 */ /* 0x000fe200078e0002 */
[----:B------:R-:W-:-:S07]  /*0ca0*/  MOV R5, R11 ;  /* 0x0000000b00057202 */ /* 0x000fce0000000f00 */
[----:B------:R-:W-:Y:S05]  /*0cb0*/  WARPSYNC.COLLECTIVE R10, `(.L_x_6230) ;  /* 0x000000000a087348 */ /* 0x000fea0003c00000 */
[----:B------:R0:W1:Y:S02]  /*0cc0*/  SHFL.DOWN P1, R11, R13, R12, R15 ;  /* 0x0800000c0d0b7389 */ /* 0x000064000002000f */
[----:B01----:R-:W-:Y:S05]  /*0cd0*/  ENDCOLLECTIVE ;  /* 0x000000000000791b */ /* 0x003fea0003800000 */
.L_x_6230:
[----:B------:R-:W-:Y:S01]  /*0ce0*/  MOV R4, R11 ;  /* 0x0000000b00047202 */ /* 0x000fe20000000f00 */
[----:B------:R-:W-:Y:S06]  /*0cf0*/  BRA `(.L_x_6231) ;  /* 0xfffffff800947947 */ /* 0x000fec000383ffff */
.L_x_6232:
        /* <DEDUP_REMOVED lines=16> */
.L_x_11550:


//--------------------- .text._ZN2at6native43_GLOBAL__N__9ae7fba5_10_SoftMax_cu_9f978f6326cunn_SpatialSoftMaxForwardIN3c108BFloat16EfflNS1_22SoftMaxForwardEpilogueEEEvPT1_PKT_T2_SB_SB_ --------------------------
	.section	.text._ZN2at6native43_GLOBAL__N__9ae7fba5_10_SoftMax_cu_9f978f6326cunn_SpatialSoftMaxForwardIN3c108BFloat16EfflNS1_22SoftMaxForwardEpilogueEEEvPT1_PKT_T2_SB_SB_,"ax",@progbits
	.align	128
.text._ZN2at6native43_GLOBAL__N__9ae7fba5_10_SoftMax_cu_9f978f6326cunn_SpatialSoftMaxForwardIN3c108BFloat16EfflNS1_22SoftMaxForwardEpilogueEEEvPT1_PKT_T2_SB_SB_:
        .type           _ZN2at6native43_GLOBAL__N__9ae7fba5_10_SoftMax_cu_9f978f6326cunn_SpatialSoftMaxForwardIN3c108BFloat16EfflNS1_22SoftMaxForwardEpilogueEEEvPT1_PKT_T2_SB_SB_,@function
        .size           _ZN2at6native43_GLOBAL__N__9ae7fba5_10_SoftMax_cu_9f978f6326cunn_SpatialSoftMaxForwardIN3c108BFloat16EfflNS1_22SoftMaxForwardEpilogueEEEvPT1_PKT_T2_SB_SB_,(.L_x_11551 - _ZN2at6native43_GLOBAL__N__9ae7fba5_10_SoftMax_cu_9f978f6326cunn_SpatialSoftMaxForwardIN3c108BFloat16EfflNS1_22SoftMaxForwardEpilogueEEEvPT1_PKT_T2_SB_SB_)
        .other          _ZN2at6native43_GLOBAL__N__9ae7fba5_10_SoftMax_cu_9f978f6326cunn_SpatialSoftMaxForwardIN3c108BFloat16EfflNS1_22SoftMaxForwardEpilogueEEEvPT1_PKT_T2_SB_SB_,@"STO_CUDA_ENTRY STV_DEFAULT"
_ZN2at6native43_GLOBAL__N__9ae7fba5_10_SoftMax_cu_9f978f6326cunn_SpatialSoftMaxForwardIN3c108BFloat16EfflNS1_22SoftMaxForwardEpilogueEEEvPT1_PKT_T2_SB_SB_:
[----:B------:R-:W-:Y:S08]  /*0000*/  LDC R1, c[0x0][0x37c] ;  /* 0x0000df00ff017b82 */ /* 0x000ff00000000800 */
[----:B------:R-:W0:Y:S08]  /*0010*/  S2UR UR6, SR_CTAID.X ;  /* 0x00000000000679c3 */ /* 0x000e300000002500 */
[----:B------:R-:W0:Y:S02]  /*0020*/  LDC.64 R2, c[0x0][0x390] ;  /* 0x0000e400ff027b82 */ /* 0x000e240000000a00 */
[----:B0-----:R-:W-:-:S04]  /*0030*/  ISETP.LE.U32.AND P0, PT, R2, UR6, PT ;  /* 0x0000000602007c0c */ /* 0x001fc8000bf03070 */
[----:B------:R-:W-:-:S13]  /*0040*/  ISETP.GE.AND.EX P0, PT, RZ, R3, PT, P0 ;  /* 0x00000003ff00720c */ /* 0x000fda0003f06300 */
[----:B------:R-:W-:Y:S05]  /*0050*/  @P0 EXIT ;  /* 0x000000000000094d */ /* 0x000fea0003800000 */
[----:B------:R-:W0:Y:S01]  /*0060*/  S2R R5, SR_TID.Y ;  /* 0x0000000000057919 */ /* 0x000e220000002200 */
[----:B------:R-:W1:Y:S01]  /*0070*/  S2UR UR5, SR_CgaCtaId ;  /* 0x00000000000579c3 */ /* 0x000e620000008800 */
[----:B------:R-:W-:Y:S01]  /*0080*/  UMOV UR4, 0x400 ;  /* 0x0000040000047882 */ /* 0x000fe20000000000 */
[----:B------:R-:W-:Y:S01]  /*0090*/  IMAD.U32 R0, RZ, RZ, UR6 ;  /* 0x00000006ff007e24 */ /* 0x000fe2000f8e00ff */
[----:B------:R-:W2:Y:S01]  /*00a0*/  S2R R3, SR_TID.X ;  /* 0x0000000000037919 */ /* 0x000ea20000002100 */
[----:B------:R-:W-:Y:S01]  /*00b0*/  IMAD.MOV.U32 R4, RZ, RZ, RZ ;  /* 0x000000ffff047224 */ /* 0x000fe200078e00ff */
[----:B------:R-:W3:Y:S03]  /*00c0*/  LDCU.64 UR10, c[0x0][0x358] ;  /* 0x00006b00ff0a77ac */ /* 0x000ee60008000a00 */
[----:B------:R-:W4:Y:S08]  /*00d0*/  LDC.64 R8, c[0x0][0x3a0] ;  /* 0x0000e800ff087b82 */ /* 0x000f300000000a00 */
[----:B------:R-:W5:Y:S01]  /*00e0*/  LDC R6, c[0x0][0x364] ;  /* 0x0000d900ff067b82 */ /* 0x000f620000000800 */
[----:B------:R-:W4:Y:S01]  /*00f0*/  LDCU UR8, c[0x0][0x360] ;  /* 0x00006c00ff0877ac */ /* 0x000f220008000800 */
[----:B------:R-:W3:Y:S06]  /*0100*/  LDCU UR9, c[0x0][0x374] ;  /* 0x00006e80ff0977ac */ /* 0x000eec0008000800 */
[----:B------:R-:W5:Y:S01]  /*0110*/  S2UR UR7, SR_CTAID.Y ;  /* 0x00000000000779c3 */ /* 0x000f620000002600 */
[----:B-1----:R-:W-:Y:S01]  /*0120*/  ULEA UR4, UR5, UR4, 0x18 ;  /* 0x0000000405047291 */ /* 0x002fe2000f8ec0ff */
[----:B----4-:R-:W-:-:S04]  /*0130*/  IMAD.WIDE.U32 R12, R8, UR8, RZ ;  /* 0x00000008080c7c25 */ /* 0x010fc8000f8e00ff */
[----:B0-----:R-:W-:Y:S02]  /*0140*/  IMAD R2, R5, UR8, RZ ;  /* 0x0000000805027c24 */ /* 0x001fe4000f8e02ff */
[----:B------:R-:W-:-:S03]  /*0150*/  IMAD R9, R9, UR8, R13 ;  /* 0x0000000809097c24 */ /* 0x000fc6000f8e020d */
[----:B------:R-:W-:Y:S02]  /*0160*/  LEA R2, R2, UR4, 0x2 ;  /* 0x0000000402027c11 */ /* 0x000fe4000f8e10ff */
[----:B------:R-:W-:Y:S01]  /*0170*/  SHF.L.U64.HI R8, R12, 0x1, R9 ;  /* 0x000000010c087819 */ /* 0x000fe20000010209 */
[C---:B-----5:R-:W-:Y:S01]  /*0180*/  IMAD R5, R6.reuse, UR7, R5 ;  /* 0x0000000706057c24 */ /* 0x060fe2000f8e0205 */
[----:B--2---:R-:W-:Y:S01]  /*0190*/  LEA R7, R3, R2, 0x2 ;  /* 0x0000000203077211 */ /* 0x004fe200078e10ff */
[----:B---3--:R-:W-:-:S07]  /*01a0*/  IMAD R6, R6, UR9, RZ ;  /* 0x0000000906067c24 */ /* 0x008fce000f8e02ff */
.L_x_6256:
[----:B------:R-:W0:Y:S01]  /*01b0*/  LDCU.64 UR4, c[0x0][0x3a0] ;  /* 0x00007400ff0477ac */ /* 0x000e220008000a00 */
[----:B------:R-:W-:Y:S01]  /*01c0*/  BSSY B1, `(.L_x_6233) ;  /* 0x00000ea000017945 */ /* 0x000fe20003800000 */
[----:B0-----:R-:W-:-:S04]  /*01d0*/  ISETP.GE.U32.AND P0, PT, R5, UR4, PT ;  /* 0x0000000405007c0c */ /* 0x001fc8000bf06070 */
[----:B------:R-:W-:-:S13]  /*01e0*/  ISETP.GE.AND.EX P0, PT, RZ, UR5, PT, P0 ;  /* 0x00000005ff007c0c */ /* 0x000fda000bf06300 */
[----:B-12---:R-:W-:Y:S05]  /*01f0*/  @P0 BRA `(.L_x_6234) ;  /* 0x0000000c00980947 */ /* 0x006fea0003800000 */
[----:B------:R-:W0:Y:S01]  /*0200*/  LDCU.64 UR4, c[0x0][0x398] ;  /* 0x00007300ff0477ac */ /* 0x000e220008000a00 */
[----:B------:R-:W-:Y:S02]  /*0210*/  IMAD.MOV.U32 R10, RZ, RZ, R3 ;  /* 0x000000ffff0a7224 */ /* 0x000fe400078e0003 */
[----:B------:R-:W-:Y:S02]  /*0220*/  IMAD.MOV.U32 R11, RZ, RZ, RZ ;  /* 0x000000ffff0b7224 */ /* 0x000fe400078e00ff */
[----:B0-----:R-:W-:Y:S02]  /*0230*/  IMAD R9, R4, UR4, RZ ;  /* 0x0000000404097c24 */ /* 0x001fe4000f8e02ff */
[----:B------:R-:W-:-:S04]  /*0240*/  IMAD.WIDE.U32 R14, R0, UR4, R10 ;  /* 0x00000004000e7c25 */ /* 0x000fc8000f8e000a */
[----:B------:R-:W-:Y:S01]  /*0250*/  IMAD R11, R0, UR5, R9 ;  /* 0x00000005000b7c24 */ /* 0x000fe2000f8e0209 */
[----:B------:R-:W-:Y:S01]  /*0260*/  MOV R9, R5 ;  /* 0x0000000500097202 */ /* 0x000fe20000000f00 */
[----:B------:R-:W-:Y:S02]  /*0270*/  IMAD.MOV.U32 R10, RZ, RZ, RZ ;  /* 0x000000ffff0a7224 */ /* 0x000fe400078e00ff */
[----:B------:R-:W-:-:S07]  /*0280*/  IMAD.IADD R11, R15, 0x1, R11 ;  /* 0x000000010f0b7824 */ /* 0x000fce00078e020b */
.L_x_6255:
[----:B------:R-:W0:Y:S01]  /*0290*/  LDC.64 R16, c[0x0][0x3a0] ;  /* 0x0000e800ff107b82 */ /* 0x000e220000000a00 */
[----:B------:R-:W-:Y:S01]  /*02a0*/  UISETP.GE.U32.AND UP0, UPT, UR8, 0x2, UPT ;  /* 0x000000020800788c */ /* 0x000fe2000bf06070 */
[----:B------:R-:W-:Y:S01]  /*02b0*/  IMAD.MOV.U32 R22, RZ, RZ, R9 ;  /* 0x000000ffff167224 */ /* 0x000fe200078e0009 */
[----:B------:R-:W-:Y:S01]  /*02c0*/  BSSY B0, `(.L_x_6235) ;  /* 0x00000d3000007945 */ /* 0x000fe20003800000 */
[----:B--2---:R-:W-:-:S04]  /*02d0*/  IMAD.MOV.U32 R23, RZ, RZ, R10 ;  /* 0x000000ffff177224 */ /* 0x004fc800078e000a */
[----:B------:R-:W0:Y:S02]  /*02e0*/  LDC.64 R18, c[0x0][0x398] ;  /* 0x0000e600ff127b82 */ /* 0x000e240000000a00 */
[-C--:B0-----:R-:W-:Y:S02]  /*02f0*/  IMAD R20, R17, R18.reuse, RZ ;  /* 0x0000001211147224 */ /* 0x081fe400078e02ff */
[----:B------:R-:W-:-:S04]  /*0300*/  IMAD.WIDE.U32 R24, R16, R18, RZ ;  /* 0x0000001210187225 */ /* 0x000fc800078e00ff */
[----:B------:R-:W-:-:S05]  /*0310*/  IMAD R21, R16, R19, R20 ;  /* 0x0000001310157224 */ /* 0x000fca00078e0214 */
[----:B------:R-:W-:-:S05]  /*0320*/  IADD3 R21, PT, PT, R25, R21, RZ ;  /* 0x0000001519157210 */ /* 0x000fca0007ffe0ff */
[----:B------:R-:W-:Y:S02]  /*0330*/  IMAD R25, R21, R0, RZ ;  /* 0x0000000015197224 */ /* 0x000fe400078e02ff */
[----:B------:R-:W-:-:S04]  /*0340*/  IMAD.WIDE.U32 R20, R0, R24, R22 ;  /* 0x0000001800147225 */ /* 0x000fc800078e0016 */
[----:B------:R-:W-:-:S05]  /*0350*/  IMAD R25, R4, R24, R25 ;  /* 0x0000001804197224 */ /* 0x000fca00078e0219 */
[----:B------:R-:W-:Y:S01]  /*0360*/  IADD3 R29, PT, PT, R21, R25, RZ ;  /* 0x00000019151d7210 */ /* 0x000fe20007ffe0ff */
[----:B-1----:R-:W-:Y:S06]  /*0370*/  BRA.U !UP0, `(.L_x_6236) ;  /* 0x0000000508dc7547 */ /* 0x002fec000b800000 */
[----:B------:R-:W-:Y:S01]  /*0380*/  ISETP.GE.U32.AND P0, PT, R3, R18, PT ;  /* 0x000000120300720c */ /* 0x000fe20003f06070 */
[----:B------:R-:W-:-:S03]  /*0390*/  IMAD.MOV.U32 R26, RZ, RZ, -0x800001 ;  /* 0xff7fffffff1a7424 */ /* 0x000fc600078e00ff */
[----:B------:R-:W-:-:S13]  /*03a0*/  ISETP.GE.AND.EX P0, PT, RZ, R19, PT, P0 ;  /* 0x00000013ff00720c */ /* 0x000fda0003f06300 */
[----:B------:R-:W-:Y:S05]  /*03b0*/  @P0 BRA `(.L_x_6237) ;  /* 0x0000000000500947 */ /* 0x000fea0003800000 */
[----:B------:R-:W-:Y:S01]  /*03c0*/  IMAD.MOV.U32 R26, RZ, RZ, -0x800001 ;  /* 0xff7fffffff1a7424 */ /* 0x000fe200078e00ff */
[----:B------:R-:W-:Y:S01]  /*03d0*/  MOV R27, R3 ;  /* 0x00000003001b7202 */ /* 0x000fe20000000f00 */
[----:B------:R-:W-:-:S07]  /*03e0*/  IMAD.MOV.U32 R30, RZ, RZ, RZ ;  /* 0x000000ffff1e7224 */ /* 0x000fce00078e00ff */
.L_x_6238:
[----:B------:R-:W0:Y:S01]  /*03f0*/  LDCU.64 UR4, c[0x0][0x388] ;  /* 0x00007100ff0477ac */ /* 0x000e220008000a00 */
[-C--:B------:R-:W-:Y:S02]  /*0400*/  IMAD R22, R30, R16.reuse, RZ ;  /* 0x000000101e167224 */ /* 0x080fe400078e02ff */
[----:B------:R-:W-:Y:S02]  /*0410*/  IMAD.MOV.U32 R28, RZ, RZ, R20 ;  /* 0x000000ffff1c7224 */ /* 0x000fe400078e0014 */
[C---:B------:R-:W-:Y:S02]  /*0420*/  IMAD R23, R27.reuse, R17, R22 ;  /* 0x000000111b177224 */ /* 0x040fe400078e0216 */
[----:B------:R-:W-:-:S05]  /*0430*/  IMAD.WIDE.U32 R24, R27, R16, R28 ;  /* 0x000000101b187225 */ /* 0x000fca00078e001c */
[----:B------:R-:W-:Y:S02]  /*0440*/  IADD3 R23, PT, PT, R25, R23, RZ ;  /* 0x0000001719177210 */ /* 0x000fe40007ffe0ff */
[----:B0-----:R-:W-:-:S04]  /*0450*/  LEA R22, P1, R24, UR4, 0x1 ;  /* 0x0000000418167c11 */ /* 0x001fc8000f8208ff */
[----:B------:R-:W-:-:S05]  /*0460*/  LEA.HI.X R23, R24, UR5, R23, 0x1, P1 ;  /* 0x0000000518177c11 */ /* 0x000fca00088f0c17 */
[----:B------:R-:W2:Y:S01]  /*0470*/  LDG.E.U16 R22, desc[UR10][R22.64] ;  /* 0x0000000a16167981 */ /* 0x000ea2000c1e1500 */
[----:B------:R-:W-:-:S05]  /*0480*/  IADD3 R27, P1, PT, R27, UR8, RZ ;  /* 0x000000081b1b7c10 */ /* 0x000fca000ff3e0ff */
[----:B------:R-:W-:Y:S01]  /*0490*/  IMAD.X R30, RZ, RZ, R30, P1 ;  /* 0x000000ffff1e7224 */ /* 0x000fe200008e061e */
[----:B------:R-:W-:-:S04]  /*04a0*/  ISETP.GE.U32.AND P1, PT, R27, R18, PT ;  /* 0x000000121b00720c */ /* 0x000fc80003f26070 */
[----:B------:R-:W-:Y:S01]  /*04b0*/  ISETP.GE.AND.EX P1, PT, R30, R19, PT, P1 ;  /* 0x000000131e00720c */ /* 0x000fe20003f26310 */
[----:B--2---:R-:W-:-:S05]  /*04c0*/  IMAD.U32 R25, R22, 0x10000, RZ ;  /* 0x0001000016197824 */ /* 0x004fca00078e00ff */
[----:B------:R-:W-:-:S04]  /*04d0*/  FSETP.GEU.FTZ.AND P2, PT, R26, R25, PT ;  /* 0x000000191a00720b */ /* 0x000fc80003f5e000 */
[----:B------:R-:W-:-:S03]  /*04e0*/  FSEL R26, R25, R26, !P2 ;  /* 0x0000001a191a7208 */ /* 0x000fc60005000000 */
[----:B------:R-:W-:Y:S06]  /*04f0*/  @!P1 BRA `(.L_x_6238) ;  /* 0xfffffffc00bc9947 */ /* 0x000fec000383ffff */
.L_x_6237:
[----:B------:R-:W-:Y:S05]  /*0500*/  WARPSYNC.ALL ;  /* 0x0000000000007948 */ /* 0x000fea0003800000 */
[----:B------:R-:W-:Y:S01]  /*0510*/  BAR.SYNC.DEFER_BLOCKING 0x0 ;  /* 0x0000000000007b1d */ /* 0x000fe20000010000 */
[----:B------:R-:W-:-:S05]  /*0520*/  MOV R16, UR8 ;  /* 0x0000000800107c02 */ /* 0x000fca0008000f00 */
[----:B------:R0:W-:Y:S02]  /*0530*/  STS [R7], R26 ;  /* 0x0000001a07007388 */ /* 0x0001e40000000800 */
.L_x_6239:
[----:B------:R-:W-:Y:S05]  /*0540*/  WARPSYNC.ALL ;  /* 0x0000000000007948 */ /* 0x000fea0003800000 */
[----:B------:R-:W-:Y:S01]  /*0550*/  BAR.SYNC.DEFER_BLOCKING 0x0 ;  /* 0x0000000000007b1d */ /* 0x000fe20000010000 */
[----:B------:R-:W-:-:S04]  /*0560*/  SHF.R.U32.HI R24, RZ, 0x1, R16 ;  /* 0x00000001ff187819 */ /* 0x000fc80000011610 */
[----:B------:R-:W-:-:S13]  /*0570*/  ISETP.GE.U32.AND P1, PT, R3, R24, PT ;  /* 0x000000180300720c */ /* 0x000fda0003f26070 */
[----:B------:R-:W-:Y:S01]  /*0580*/  @!P1 IMAD R18, R24, 0x4, R7 ;  /* 0x0000000418129824 */ /* 0x000fe200078e0207 */
[----:B------:R-:W-:Y:S05]  /*0590*/  @!P1 LDS R17, [R7] ;  /* 0x0000000007119984 */ /* 0x000fea0000000800 */
[----:B------:R-:W1:Y:S02]  /*05a0*/  @!P1 LDS R18, [R18] ;  /* 0x0000000012129984 */ /* 0x000e640000000800 */
[----:B-1----:R-:W-:-:S04]  /*05b0*/  @!P1 FSETP.GEU.FTZ.AND P2, PT, R17, R18, PT ;  /* 0x000000121100920b */ /* 0x002fc80003f5e000 */
[----:B------:R-:W-:-:S05]  /*05c0*/  @!P1 FSEL R22, R18, R17, !P2 ;  /* 0x0000001112169208 */ /* 0x000fca0005000000 */
[----:B------:R1:W-:Y:S01]  /*05d0*/  @!P1 STS [R7], R22 ;  /* 0x0000001607009388 */ /* 0x0003e20000000800 */
[----:B------:R-:W-:Y:S01]  /*05e0*/  ISETP.GT.U32.AND P1, PT, R16, 0x3, PT ;  /* 0x000000031000780c */ /* 0x000fe20003f24070 */
[----:B------:R-:W-:-:S12]  /*05f0*/  IMAD.MOV.U32 R16, RZ, RZ, R24 ;  /* 0x000000ffff107224 */ /* 0x000fd800078e0018 */
[----:B-1----:R-:W-:Y:S05]  /*0600*/  @P1 BRA `(.L_x_6239) ;  /* 0xfffffffc00cc1947 */ /* 0x002fea000383ffff */
[----:B------:R-:W-:Y:S05]  /*0610*/  WARPSYNC.ALL ;  /* 0x0000000000007948 */ /* 0x000fea0003800000 */
[----:B------:R-:W-:Y:S01]  /*0620*/  BAR.SYNC.DEFER_BLOCKING 0x0 ;  /* 0x0000000000007b1d */ /* 0x000fe20000010000 */
[----:B------:R-:W-:-:S05]  /*0630*/  HFMA2 R22, -RZ, RZ, 0, 0 ;  /* 0x00000000ff167431 */ /* 0x000fca00000001ff */
[----:B------:R-:W-:Y:S01]  /*0640*/  BSSY.RECONVERGENT B2, `(.L_x_6240) ;  /* 0x000001b000027945 */ /* 0x000fe20003800200 */
[----:B------:R1:W2:Y:S03]  /*0650*/  LDS R24, [R2] ;  /* 0x0000000002187984 */ /* 0x0002a60000000800 */
[----:B------:R-:W-:Y:S05]  /*0660*/  @P0 BRA `(.L_x_6241) ;  /* 0x0000000000600947 */ /* 0x000fea0003800000 */
[----:B------:R-:W-:Y:S01]  /*0670*/  IMAD.MOV.U32 R22, RZ, RZ, RZ ;  /* 0x000000ffff167224 */ /* 0x000fe200078e00ff */
[----:B------:R-:W-:Y:S01]  /*0680*/  MOV R25, RZ ;  /* 0x000000ff00197202 */ /* 0x000fe20000000f00 */
[----:B------:R-:W-:-:S07]  /*0690*/  IMAD.MOV.U32 R23, RZ, RZ, R3 ;  /* 0x000000ffff177224 */ /* 0x000fce00078e0003 */
.L_x_6242:
[----:B------:R-:W3:Y:S01]  /*06a0*/  LDCU.64 UR4, c[0x0][0x3a0] ;  /* 0x00007400ff0477ac */ /* 0x000ee20008000a00 */
[----:B------:R-:W-:Y:S01]  /*06b0*/  IMAD.MOV.U32 R28, RZ, RZ, R20 ;  /* 0x000000ffff1c7224 */ /* 0x000fe200078e0014 */
[----:B------:R-:W4:Y:S01]  /*06c0*/  LDCU.64 UR6, c[0x0][0x388] ;  /* 0x00007100ff0677ac */ /* 0x000f220008000a00 */
[----:B---3--:R-:W-:Y:S02]  /*06d0*/  IMAD R18, R25, UR4, RZ ;  /* 0x0000000419127c24 */ /* 0x008fe4000f8e02ff */
[----:B------:R-:W-:-:S04]  /*06e0*/  IMAD.WIDE.U32 R16, R23, UR4, R28 ;  /* 0x0000000417107c25 */ /* 0x000fc8000f8e001c */
[----:B------:R-:W-:Y:S01]  /*06f0*/  IMAD R19, R23, UR5, R18 ;  /* 0x0000000517137c24 */ /* 0x000fe2000f8e0212 */
[----:B----4-:R-:W-:Y:S01]  /*0700*/  LEA R18, P1, R16, UR6, 0x1 ;  /* 0x0000000610127c11 */ /* 0x010fe2000f8208ff */
[----:B------:R-:W3:Y:S02]  /*0710*/  LDCU.64 UR4, c[0x0][0x398] ;  /* 0x00007300ff0477ac */ /* 0x000ee40008000a00 */
[----:B------:R-:W-:-:S05]  /*0720*/  IMAD.IADD R17, R17, 0x1, R19 ;  /* 0x0000000111117824 */ /* 0x000fca00078e0213 */
[----:B------:R-:W-:-:S05]  /*0730*/  LEA.HI.X R19, R16, UR7, R17, 0x1, P1 ;  /* 0x0000000710137c11 */ /* 0x000fca00088f0c11 */
[----:B------:R-:W4:Y:S01]  /*0740*/  LDG.E.U16 R18, desc[UR10][R18.64] ;  /* 0x0000000a12127981 */ /* 0x000f22000c1e1500 */
[----:B------:R-:W-:-:S05]  /*0750*/  IADD3 R23, P1, PT, R23, UR8, RZ ;  /* 0x0000000817177c10 */ /* 0x000fca000ff3e0ff */
[----:B------:R-:W-:Y:S01]  /*0760*/  IMAD.X R25, RZ, RZ, R25, P1 ;  /* 0x000000ffff197224 */ /* 0x000fe200008e0619 */
[----:B---3--:R-:W-:-:S04]  /*0770*/  ISETP.GE.U32.AND P1, PT, R23, UR4, PT ;  /* 0x0000000417007c0c */ /* 0x008fc8000bf26070 */
[----:B------:R-:W-:Y:S02]  /*0780*/  ISETP.GE.AND.EX P1, PT, R25, UR5, PT, P1 ;  /* 0x0000000519007c0c */ /* 0x000fe4000bf26310 */
[----:B----4-:R-:W-:-:S05]  /*0790*/  SHF.L.U32 R17, R18, 0x10, RZ ;  /* 0x0000001012117819 */ /* 0x010fca00000006ff */
[----:B--2---:R-:W-:-:S04]  /*07a0*/  FADD.FTZ R17, -R24, R17 ;  /* 0x0000001118117221 */ /* 0x004fc80000010100 */
[----:B------:R-:W-:-:S06]  /*07b0*/  FMUL.FTZ R17, R17, 1.4426950216293334961 ;  /* 0x3fb8aa3b11117820 */ /* 0x000fcc0000410000 */
[----:B------:R-:W2:Y:S02]  /*07c0*/  MUFU.EX2 R17, R17 ;  /* 0x0000001100117308 */ /* 0x000ea40000000800 */
[----:B--2---:R-:W-:Y:S01]  /*07d0*/  FADD.FTZ R22, R17, R22 ;  /* 0x0000001611167221 */ /* 0x004fe20000010000 */
[----:B------:R-:W-:Y:S06]  /*07e0*/  @!P1 BRA `(.L_x_6242) ;  /* 0xfffffffc00ac9947 */ /* 0x000fec000383ffff */
.L_x_6241:
[----:B------:R-:W-:Y:S05]  /*07f0*/  BSYNC.RECONVERGENT B2 ;  /* 0x0000000000027941 */ /* 0x000fea0003800200 */
.L_x_6240:
[----:B------:R-:W-:Y:S01]  /*0800*/  BAR.SYNC.DEFER_BLOCKING 0x0 ;  /* 0x0000000000007b1d */ /* 0x000fe20000010000 */
[----:B------:R-:W-:-:S05]  /*0810*/  IMAD.U32 R16, RZ, RZ, UR8 ;  /* 0x00000008ff107e24 */ /* 0x000fca000f8e00ff */
[----:B------:R3:W-:Y:S02]  /*0820*/  STS [R7], R22 ;  /* 0x0000001607007388 */ /* 0x0007e40000000800 */
.L_x_6243:
[----:B------:R-:W-:Y:S01]  /*0830*/  BAR.SYNC.DEFER_BLOCKING 0x0 ;  /* 0x0000000000007b1d */ /* 0x000fe20000010000 */
[----:B0-----:R-:W-:-:S04]  /*0840*/  SHF.R.U32.HI R26, RZ, 0x1, R16 ;  /* 0x00000001ff1a7819 */ /* 0x001fc80000011610 */
[----:B------:R-:W-:-:S13]  /*0850*/  ISETP.GE.U32.AND P1, PT, R3, R26, PT ;  /* 0x0000001a0300720c */ /* 0x000fda0003f26070 */
[----:B------:R-:W-:Y:S01]  /*0860*/  @!P1 LEA R18, R26, R7, 0x2 ;  /* 0x000000071a129211 */ /* 0x000fe200078e10ff */
[----:B------:R-:W-:Y:S05]  /*0870*/  @!P1 LDS R17, [R7] ;  /* 0x0000000007119984 */ /* 0x000fea0000000800 */
[----:B------:R-:W3:Y:S02]  /*0880*/  @!P1 LDS R18, [R18] ;  /* 0x0000000012129984 */ /* 0x000ee40000000800 */
[----:B---3--:R-:W-:-:S05]  /*0890*/  @!P1 FADD.FTZ R22, R17, R18 ;  /* 0x0000001211169221 */ /* 0x008fca0000010000 */
[----:B------:R4:W-:Y:S01]  /*08a0*/  @!P1 STS [R7], R22 ;  /* 0x0000001607009388 */ /* 0x0009e20000000800 */
[----:B------:R-:W-:Y:S01]  /*08b0*/  ISETP.GT.U32.AND P1, PT, R16, 0x3, PT ;  /* 0x000000031000780c */ /* 0x000fe20003f24070 */
[----:B------:R-:W-:-:S12]  /*08c0*/  IMAD.MOV.U32 R16, RZ, RZ, R26 ;  /* 0x000000ffff107224 */ /* 0x000fd800078e001a */
[----:B----4-:R-:W-:Y:S05]  /*08d0*/  @P1 BRA `(.L_x_6243) ;  /* 0xfffffffc00d41947 */ /* 0x010fea000383ffff */
[----:B------:R-:W-:Y:S06]  /*08e0*/  BAR.SYNC.DEFER_BLOCKING 0x0 ;  /* 0x0000000000007b1d */ /* 0x000fec0000010000 */
[----:B------:R-:W0:Y:S01]  /*08f0*/  LDCU.64 UR16, c[0x0][0x3a0] ;  /* 0x00007400ff1077ac */ /* 0x000e220008000a00 */
[----:B------:R-:W-:Y:S01]  /*0900*/  BSSY.RECONVERGENT B2, `(.L_x_6244) ;  /* 0x000001d000027945 */ /* 0x000fe20003800200 */
[----:B------:R-:W3:Y:S01]  /*0910*/  LDCU.64 UR18, c[0x0][0x398] ;  /* 0x00007300ff1277ac */ /* 0x000ee20008000a00 */
[----:B------:R-:W4:Y:S02]  /*0920*/  LDCU.128 UR12, c[0x0][0x380] ;  /* 0x00007000ff0c77ac */ /* 0x000f240008000c00 */
[----:B------:R-:W-:Y:S05]  /*0930*/  @P0 BRA `(.L_x_6245) ;  /* 0x0000000000640947 */ /* 0x000fea0003800000 */
[----:B------:R-:W5:Y:S01]  /*0940*/  LDS R25, [R2] ;  /* 0x0000000002197984 */ /* 0x000f620000000800 */
[----:B------:R-:W-:Y:S01]  /*0950*/  IMAD.MOV.U32 R27, RZ, RZ, R3 ;  /* 0x000000ffff1b7224 */ /* 0x000fe200078e0003 */
[----:B------:R-:W-:Y:S01]  /*0960*/  MOV R26, RZ ;  /* 0x000000ff001a7202 */ /* 0x000fe20000000f00 */
[----:B-----5:R-:W0:Y:S06]  /*0970*/  MUFU.RCP R25, R25 ;  /* 0x0000001900197308 */ /* 0x020e2c0000001000 */
.L_x_6246:
[----:B0-----:R-:W-:Y:S02]  /*0980*/  IMAD R18, R26, UR16, RZ ;  /* 0x000000101a127c24 */ /* 0x001fe4000f8e02ff */
[----:B------:R-:W-:Y:S02]  /*0990*/  IMAD.MOV.U32 R28, RZ, RZ, R20 ;  /* 0x000000ffff1c7224 */ /* 0x000fe400078e0014 */
[C---:B------:R-:W-:Y:S02]  /*09a0*/  IMAD R23, R27.reuse, UR17, R18 ;  /* 0x000000111b177c24 */ /* 0x040fe4000f8e0212 */
[----:B------:R-:W-:-:S04]  /*09b0*/  IMAD.WIDE.U32 R16, R27, UR16, R28 ;  /* 0x000000101b107c25 */ /* 0x000fc8000f8e001c */
[----:B------:R-:W-:Y:S01]  /*09c0*/  IMAD.IADD R23, R17, 0x1, R23 ;  /* 0x0000000111177824 */ /* 0x000fe200078e0217 */
[----:B----4-:R-:W-:-:S04]  /*09d0*/  LEA R18, P0, R16, UR14, 0x1 ;  /* 0x0000000e10127c11 */ /* 0x010fc8000f8008ff */
[----:B------:R-:W-:-:S05]  /*09e0*/  LEA.HI.X R19, R16, UR15, R23, 0x1, P0 ;  /* 0x0000000f10137c11 */ /* 0x000fca00080f0c17 */
[----:B------:R-:W4:Y:S01]  /*09f0*/  LDG.E.U16 R18, desc[UR10][R18.64] ;  /* 0x0000000a12127981 */ /* 0x000f22000c1e1500 */
[----:B------:R-:W-:-:S04]  /*0a00*/  LEA R22, P0, R16, UR12, 0x2 ;  /* 0x0000000c10167c11 */ /* 0x000fc8000f8010ff */
[----:B------:R-:W-:Y:S02]  /*0a10*/  LEA.HI.X R23, R16, UR13, R23, 0x2, P0 ;  /* 0x0000000d10177c11 */ /* 0x000fe400080f1417 */
[----:B------:R-:W-:-:S05]  /*0a20*/  IADD3 R27, P0, PT, R27, UR8, RZ ;  /* 0x000000081b1b7c10 */ /* 0x000fca000ff1e0ff */
[----:B------:R-:W-:Y:S01]  /*0a30*/  IMAD.X R26, RZ, RZ, R26, P0 ;  /* 0x000000ffff1a7224 */ /* 0x000fe200000e061a */
[----:B---3--:R-:W-:-:S04]  /*0a40*/  ISETP.GE.U32.AND P0, PT, R27, UR18, PT ;  /* 0x000000121b007c0c */ /* 0x008fc8000bf06070 */
[----:B------:R-:W-:Y:S02]  /*0a50*/  ISETP.GE.AND.EX P0, PT, R26, UR19, PT, P0 ;  /* 0x000000131a007c0c */ /* 0x000fe4000bf06300 */
[----:B----4-:R-:W-:-:S05]  /*0a60*/  SHF.L.U32 R17, R18, 0x10, RZ ;  /* 0x0000001012117819 */ /* 0x010fca00000006ff */
[----:B--2---:R-:W-:-:S04]  /*0a70*/  FADD.FTZ R17, -R24, R17 ;  /* 0x0000001118117221 */ /* 0x004fc80000010100 */
[----:B------:R-:W-:-:S04]  /*0a80*/  FMUL.FTZ R17, R17, 1.4426950216293334961 ;  /* 0x3fb8aa3b11117820 */ /* 0x000fc80000410000 */
[----:B------:R-:W0:Y:S02]  /*0a90*/  MUFU.EX2 R28, R17 ;  /* 0x00000011001c7308 */ /* 0x000e240000000800 */
[----:B0-----:R-:W-:-:S05]  /*0aa0*/  FMUL.FTZ R31, R28, R25 ;  /* 0x000000191c1f7220 */ /* 0x001fca0000410000 */
[----:B------:R0:W-:Y:S01]  /*0ab0*/  STG.E desc[UR10][R22.64], R31 ;  /* 0x0000001f16007986 */ /* 0x0001e2000c10190a */
[----:B------:R-:W-:Y:S05]  /*0ac0*/  @!P0 BRA `(.L_x_6246) ;  /* 0xfffffffc00ac8947 */ /* 0x000fea000383ffff */
.L_x_6245:
[----:B0--34-:R-:W-:Y:S05]  /*0ad0*/  BSYNC.RECONVERGENT B2 ;  /* 0x0000000000027941 */ /* 0x019fea0003800200 */
.L_x_6244:
[----:B------:R-:W-:Y:S05]  /*0ae0*/  BRA `(.L_x_6247) ;  /* 0x0000000400407947 */ /* 0x000fea0003800000 */
.L_x_6236:
[----:B------:R-:W-:Y:S01]  /*0af0*/  ISETP.GE.U32.AND P0, PT, R3, R18, PT ;  /* 0x000000120300720c */ /* 0x000fe20003f06070 */
[----:B------:R-:W-:Y:S01]  /*0b00*/  BSSY.RECONVERGENT B2, `(.L_x_6248) ;  /* 0x000001b000027945 */ /* 0x000fe20003800200 */
[----:B------:R-:W-:Y:S01]  /*0b10*/  IMAD.MOV.U32 R26, RZ, RZ, RZ ;  /* 0x000000ffff1a7224 */ /* 0x000fe200078e00ff */
[----:B------:R-:W-:Y:S02]  /*0b20*/  MOV R30, 0xff7fffff ;  /* 0xff7fffff001e7802 */ /* 0x000fe40000000f00 */
[----:B------:R-:W-:-:S13]  /*0b30*/  ISETP.GE.AND.EX P0, PT, RZ, R19, PT, P0 ;  /* 0x00000013ff00720c */ /* 0x000fda0003f06300 */
[----:B------:R-:W-:Y:S05]  /*0b40*/  @P0 BRA `(.L_x_6249) ;  /* 0x0000000000580947 */ /* 0x000fea0003800000 */
[----:B------:R-:W0:Y:S01]  /*0b50*/  LDCU.64 UR4, c[0x0][0x388] ;  /* 0x00007100ff0477ac */ /* 0x000e220008000a00 */
[-C--:B------:R-:W-:Y:S01]  /*0b60*/  IMAD R24, R11, R16.reuse, RZ ;  /* 0x000000100b187224 */ /* 0x080fe200078e02ff */
[----:B------:R-:W-:Y:S01]  /*0b70*/  MOV R27, R3 ;  /* 0x00000003001b7202 */ /* 0x000fe20000000f00 */
[----:B------:R-:W-:-:S04]  /*0b80*/  IMAD.WIDE.U32 R22, R14, R16, R22 ;  /* 0x000000100e167225 */ /* 0x000fc800078e0016 */
[----:B------:R-:W-:Y:S02]  /*0b90*/  IMAD R25, R14, R17, R24 ;  /* 0x000000110e197224 */ /* 0x000fe400078e0218 */
[----:B------:R-:W-:Y:S02]  /*0ba0*/  IMAD.MOV.U32 R30, RZ, RZ, -0x800001 ;  /* 0xff7fffffff1e7424 */ /* 0x000fe400078e00ff */
[----:B------:R-:W-:Y:S02]  /*0bb0*/  IMAD.IADD R23, R23, 0x1, R25 ;  /* 0x0000000117177824 */ /* 0x000fe400078e0219 */
[----:B------:R-:W-:Y:S01]  /*0bc0*/  IMAD.MOV.U32 R24, RZ, RZ, RZ ;  /* 0x000000ffff187224 */ /* 0x000fe200078e00ff */
[----:B0-----:R-:W-:-:S04]  /*0bd0*/  LEA R31, P1, R22, UR4, 0x1 ;  /* 0x00000004161f7c11 */ /* 0x001fc8000f8208ff */
[----:B------:R-:W-:-:S09]  /*0be0*/  LEA.HI.X R23, R22, UR5, R23, 0x1, P1 ;  /* 0x0000000516177c11 */ /* 0x000fd200088f0c17 */
.L_x_6250:
[----:B------:R-:W-:-:S06]  /*0bf0*/  MOV R22, R31 ;  /* 0x0000001f00167202 */ /* 0x000fcc0000000f00 */
[----:B------:R0:W2:Y:S01]  /*0c00*/  LDG.E.U16 R22, desc[UR10][R22.64] ;  /* 0x0000000a16167981 */ /* 0x0000a2000c1e1500 */
[----:B------:R-:W-:Y:S02]  /*0c10*/  IADD3 R27, P1, PT, R27, UR8, RZ ;  /* 0x000000081b1b7c10 */ /* 0x000fe4000ff3e0ff */
[----:B------:R-:W-:-:S03]  /*0c20*/  LEA R31, P2, R12, R31, 0x1 ;  /* 0x0000001f0c1f7211 */ /* 0x000fc600078408ff */
[----:B------:R-:W-:Y:S01]  /*0c30*/  IMAD.X R24, RZ, RZ, R24, P1 ;  /* 0x000000ffff187224 */ /* 0x000fe200008e0618 */
[----:B------:R-:W-:Y:S01]  /*0c40*/  ISETP.GE.U32.AND P1, PT, R27, R18, PT ;  /* 0x000000121b00720c */ /* 0x000fe20003f26070 */
[----:B0-----:R-:W-:-:S03]  /*0c50*/  IMAD.X R23, R23, 0x1, R8, P2 ;  /* 0x0000000117177824 */ /* 0x001fc600010e0608 */
[----:B------:R-:W-:Y:S02]  /*0c60*/  ISETP.GE.AND.EX P1, PT, R24, R19, PT, P1 ;  /* 0x000000131800720c */ /* 0x000fe40003f26310 */
[----:B--2---:R-:W-:-:S04]  /*0c70*/  SHF.L.U32 R25, R22, 0x10, RZ ;  /* 0x0000001016197819 */ /* 0x004fc800000006ff */
[----:B------:R-:W-:-:S04]  /*0c80*/  FSETP.GEU.FTZ.AND P3, PT, R30, R25, PT ;  /* 0x000000191e00720b */ /* 0x000fc80003f7e000 */
[----:B------:R-:W-:-:S03]  /*0c90*/  FSEL R30, R25, R30, !P3 ;  /* 0x0000001e191e7208 */ /* 0x000fc60005800000 */
[----:B------:R-:W-:Y:S06]  /*0ca0*/  @!P1 BRA `(.L_x_6250) ;  /* 0xfffffffc00d09947 */ /* 0x000fec000383ffff */
.L_x_6249:
[----:B------:R-:W-:Y:S05]  /*0cb0*/  BSYNC.RECONVERGENT B2 ;  /* 0x0000000000027941 */ /* 0x000fea0003800200 */
.L_x_6248:
[----:B------:R-:W-:Y:S04]  /*0cc0*/  BSSY.RECONVERGENT B2, `(.L_x_6251) ;  /* 0x0000018000027945 */ /* 0x000fe80003800200 */
[----:B------:R-:W-:Y:S05]  /*0cd0*/  @P0 BRA `(.L_x_6252) ;  /* 0x0000000000580947 */ /* 0x000fea0003800000 */
[----:B------:R-:W-:Y:S02]  /*0ce0*/  HFMA2 R26, -RZ, RZ, 0, 0 ;  /* 0x00000000ff1a7431 */ /* 0x000fe400000001ff */
[----:B------:R-:W-:Y:S01]  /*0cf0*/  IMAD.MOV.U32 R27, RZ, RZ, R3 ;  /* 0x000000ffff1b7224 */ /* 0x000fe200078e0003 */
[----:B------:R-:W-:-:S07]  /*0d00*/  MOV R31, RZ ;  /* 0x000000ff001f7202 */ /* 0x000fce0000000f00 */
.L_x_6253:
        /* <DEDUP_REMOVED lines=9> */
[----:B------:R-:W-:-:S04]  /*0da0*/  IADD3 R27, P1, PT, R27, UR8, RZ ;  /* 0x000000081b1b7c10 */ /* 0x000fc8000ff3e0ff */
[----:B------:R-:W-:Y:S02]  /*0db0*/  IADD3.X R31, PT, PT, RZ, R31, RZ, P1, !PT ;  /* 0x0000001fff1f7210 */ /* 0x000fe40000ffe4ff */
[----:B------:R-:W-:-:S04]  /*0dc0*/  ISETP.GE.U32.AND P1, PT, R27, R18, PT ;  /* 0x000000121b00720c */ /* 0x000fc80003f26070 */
[----:B------:R-:W-:Y:S01]  /*0dd0*/  ISETP.GE.AND.EX P1, PT, R31, R19, PT, P1 ;  /* 0x000000131f00720c */ /* 0x000fe20003f26310 */
[----:B--2---:R-:W-:-:S04]  /*0de0*/  IMAD.U32 R23, R24, 0x10000, RZ ;  /* 0x0001000018177824 */ /* 0x004fc800078e00ff */
[----:B------:R-:W-:-:S04]  /*0df0*/  FADD.FTZ R23, R23, -R30 ;  /* 0x8000001e17177221 */ /* 0x000fc80000010000 */
[----:B------:R-:W-:-:S06]  /*0e00*/  FMUL.FTZ R23, R23, 1.4426950216293334961 ;  /* 0x3fb8aa3b17177820 */ /* 0x000fcc0000410000 */
[----:B------:R-:W0:Y:S02]  /*0e10*/  MUFU.EX2 R23, R23 ;  /* 0x0000001700177308 */ /* 0x000e240000000800 */
[----:B0-----:R-:W-:Y:S01]  /*0e20*/  FADD.FTZ R26, R23, R26 ;  /* 0x0000001a171a7221 */ /* 0x001fe20000010000 */
[----:B------:R-:W-:Y:S06]  /*0e30*/  @!P1 BRA `(.L_x_6253) ;  /* 0xfffffffc00b49947 */ /* 0x000fec000383ffff */
.L_x_6252:
[----:B------:R-:W-:Y:S05]  /*0e40*/  BSYNC.RECONVERGENT B2 ;  /* 0x0000000000027941 */ /* 0x000fea0003800200 */
.L_x_6251:
[----:B------:R-:W-:Y:S05]  /*0e50*/  @P0 BRA `(.L_x_6247) ;  /* 0x0000000000640947 */ /* 0x000fea0003800000 */
[----:B------:R0:W1:Y:S01]  /*0e60*/  MUFU.RCP R31, R26 ;  /* 0x0000001a001f7308 */ /* 0x0000620000001000 */
[----:B------:R-:W-:Y:S02]  /*0e70*/  HFMA2 R32, -RZ, RZ, 0, 0 ;  /* 0x00000000ff207431 */ /* 0x000fe400000001ff */
[----:B------:R-:W-:-:S07]  /*0e80*/  IMAD.MOV.U32 R33, RZ, RZ, R3 ;  /* 0x000000ffff217224 */ /* 0x000fce00078e0003 */
.L_x_6254:
[----:B--2---:R-:W2:Y:S01]  /*0e90*/  LDCU.128 UR4, c[0x0][0x380] ;  /* 0x00007000ff0477ac */ /* 0x004ea20008000c00 */
[-C--:B------:R-:W-:Y:S02]  /*0ea0*/  IMAD R24, R32, R16.reuse, RZ ;  /* 0x0000001020187224 */ /* 0x080fe400078e02ff */
[----:B------:R-:W-:Y:S02]  /*0eb0*/  IMAD.MOV.U32 R28, RZ, RZ, R20 ;  /* 0x000000ffff1c7224 */ /* 0x000fe400078e0014 */
[C---:B------:R-:W-:Y:S02]  /*0ec0*/  IMAD R25, R33.reuse, R17, R24 ;  /* 0x0000001121197224 */ /* 0x040fe400078e0218 */
[----:B------:R-:W-:-:S05]  /*0ed0*/  IMAD.WIDE.U32 R22, R33, R16, R28 ;  /* 0x0000001021167225 */ /* 0x000fca00078e001c */
[----:B------:R-:W-:Y:S02]  /*0ee0*/  IADD3 R23, PT, PT, R23, R25, RZ ;  /* 0x0000001917177210 */ /* 0x000fe40007ffe0ff */
[----:B--2---:R-:W-:-:S04]  /*0ef0*/  LEA R24, P0, R22, UR6, 0x1 ;  /* 0x0000000616187c11 */ /* 0x004fc8000f8008ff */
[----:B------:R-:W-:-:S05]  /*0f00*/  LEA.HI.X R25, R22, UR7, R23, 0x1, P0 ;  /* 0x0000000716197c11 */ /* 0x000fca00080f0c17 */
[----:B------:R-:W2:Y:S01]  /*0f10*/  LDG.E.U16 R24, desc[UR10][R24.64] ;  /* 0x0000000a18187981 */ /* 0x000ea2000c1e1500 */
[----:B0-----:R-:W-:Y:S01]  /*0f20*/  LEA R26, P0, R22, UR4, 0x2 ;  /* 0x00000004161a7c11 */ /* 0x001fe2000f8010ff */
[----:B--2---:R-:W-:-:S04]  /*0f30*/  IMAD.U32 R27, R24, 0x10000, RZ ;  /* 0x00010000181b7824 */ /* 0x004fc800078e00ff */
[----:B------:R-:W-:-:S04]  /*0f40*/  FADD.FTZ R27, R27, -R30 ;  /* 0x8000001e1b1b7221 */ /* 0x000fc80000010000 */
[----:B------:R-:W-:Y:S01]  /*0f50*/  FMUL.FTZ R28, R27, 1.4426950216293334961 ;  /* 0x3fb8aa3b1b1c7820 */ /* 0x000fe20000410000 */
[----:B------:R-:W-:Y:S02]  /*0f60*/  LEA.HI.X R27, R22, UR5, R23, 0x2, P0 ;  /* 0x00000005161b7c11 */ /* 0x000fe400080f1417 */
[----:B------:R-:W-:-:S03]  /*0f70*/  IADD3 R33, P0, PT, R33, UR8, RZ ;  /* 0x0000000821217c10 */ /* 0x000fc6000ff1e0ff */
[----:B------:R-:W1:Y:S01]  /*0f80*/  MUFU.EX2 R28, R28 ;  /* 0x0000001c001c7308 */ /* 0x000e620000000800 */
[----:B------:R-:W-:Y:S02]  /*0f90*/  IADD3.X R32, PT, PT, RZ, R32, RZ, P0, !PT ;  /* 0x00000020ff207210 */ /* 0x000fe400007fe4ff */
[----:B------:R-:W-:-:S04]  /*0fa0*/  ISETP.GE.U32.AND P0, PT, R33, R18, PT ;  /* 0x000000122100720c */ /* 0x000fc80003f06070 */
[----:B------:R-:W-:Y:S01]  /*0fb0*/  ISETP.GE.AND.EX P0, PT, R32, R19, PT, P0 ;  /* 0x000000132000720c */ /* 0x000fe20003f06300 */
[----:B-1----:R-:W-:-:S05]  /*0fc0*/  FMUL.FTZ R23, R28, R31 ;  /* 0x0000001f1c177220 */ /* 0x002fca0000410000 */
[----:B------:R2:W-:Y:S07]  /*0fd0*/  STG.E desc[UR10][R26.64], R23 ;  /* 0x000000171a007986 */ /* 0x0005ee000c10190a */
[----:B------:R-:W-:Y:S05]  /*0fe0*/  @!P0 BRA `(.L_x_6254) ;  /* 0xfffffffc00a88947 */ /* 0x000fea000383ffff */
.L_x_6247:
[----:B------:R-:W-:Y:S05]  /*0ff0*/  BSYNC B0 ;  /* 0x0000000000007941 */ /* 0x000fea0003800000 */
.L_x_6235:
[----:B------:R-:W0:Y:S01]  /*1000*/  LDCU.64 UR4, c[0x0][0x3a0] ;  /* 0x00007400ff0477ac */ /* 0x000e220008000a00 */
[----:B------:R-:W-:-:S05]  /*1010*/  IADD3 R9, P0, PT, R6, R9, RZ ;  /* 0x0000000906097210 */ /* 0x000fca0007f1e0ff */
[----:B------:R-:W-:Y:S01]  /*1020*/  IMAD.X R10, RZ, RZ, R10, P0 ;  /* 0x000000ffff0a7224 */ /* 0x000fe200000e060a */
[----:B0-----:R-:W-:-:S04]  /*1030*/  ISETP.GE.U32.AND P0, PT, R9, UR4, PT ;  /* 0x0000000409007c0c */ /* 0x001fc8000bf06070 */
[----:B------:R-:W-:-:S13]  /*1040*/  ISETP.GE.AND.EX P0, PT, R10, UR5, PT, P0 ;  /* 0x000000050a007c0c */ /* 0x000fda000bf06300 */
[----:B------:R-:W-:Y:S05]  /*1050*/  @!P0 BRA `(.L_x_6255) ;  /* 0xfffffff0008c8947 */ /* 0x000fea000383ffff */
.L_x_6234:
[----:B------:R-:W-:Y:S05]  /*1060*/  BSYNC B1 ;  /* 0x0000000000017941 */ /* 0x000fea0003800000 */
.L_x_6233:
[----:B------:R-:W0:Y:S01]  /*1070*/  LDCU UR4, c[0x0][0x370] ;  /* 0x00006e00ff0477ac */ /* 0x000e220008000800 */
[----:B------:R-:W3:Y:S01]  /*1080*/  LDCU.64 UR6, c[0x0][0x390] ;  /* 0x00007200ff0677ac */ /* 0x000ee20008000a00 */
[----:B0-----:R-:W-:-:S04]  /*1090*/  IADD3 R0, P0, PT, R0, UR4, RZ ;  /* 0x0000000400007c10 */ /* 0x001fc8000ff1e0ff */
[----:B------:R-:W-:Y:S02]  /*10a0*/  IADD3.X R4, PT, PT, RZ, R4, RZ, P0, !PT ;  /* 0x00000004ff047210 */ /* 0x000fe400007fe4ff */
[----:B---3--:R-:W-:-:S04]  /*10b0*/  ISETP.GE.U32.AND P0, PT, R0, UR6, PT ;  /* 0x0000000600007c0c */ /* 0x008fc8000bf06070 */
[----:B------:R-:W-:-:S13]  /*10c0*/  ISETP.GE.AND.EX P0, PT, R4, UR7, PT, P0 ;  /* 0x0000000704007c0c */ /* 0x000fda000bf06300 */
[----:B------:R-:W-:Y:S05]  /*10d0*/  @!P0 BRA `(.L_x_6256) ;  /* 0xfffffff000348947 */ /* 0x000fea000383ffff */
[----:B------:R-:W-:Y:S05]  /*10e0*/  EXIT ;  /* 0x000000000000794d */ /* 0x000fea0003800000 */
.L_x_6257:
        /* <DEDUP_REMOVED lines=9> */
.L_x_11551:


//--------------------- .text._ZN2at6native43_GLOBAL__N__9ae7fba5_10_SoftMax_cu_9f978f6326cunn_SpatialSoftMaxForwardIN3c108BFloat16EfS4_lNS1_22SoftMaxForwardEpilogueEEEvPT1_PKT_T2_SB_SB_ --------------------------
	.section	.text._ZN2at6native43_GLOBAL__N__9ae7fba5_10_SoftMax_cu_9f978f6326cunn_SpatialSoftMaxForwardIN3c108BFloat16EfS4_lNS1_22SoftMaxForwardEpilogueEEEvPT1_PKT_T2_SB_SB_,"ax",@progbits
	.align	128
.text._ZN2at6native43_GLOBAL__N__9ae7fba5_10_SoftMax_cu_9f978f6326cunn_SpatialSoftMaxForwardIN3c108BFloat16EfS4_lNS1_22SoftMaxForwardEpilogueEEEvPT1_PKT_T2_SB_SB_:
        .type           _ZN2at6native43_GLOBAL__N__9ae7fba5_10_SoftMax_cu_9f978f6326cunn_SpatialSoftMaxForwardIN3c108BFloat16EfS4_lNS1_22SoftMaxForwardEpilogueEEEvPT1_PKT_T2_SB_SB_,@function
        .size           _ZN2at6native43_GLOBAL__N__9ae7fba5_10_SoftMax_cu_9f978f6326cunn_SpatialSoftMaxForwardIN3c108BFloat16EfS4_lNS1_22SoftMaxForwardEpilogueEEEvPT1_PKT_T2_SB_SB_,(.L_x_11552 - _ZN2at6native43_GLOBAL__N__9ae7fba5_10_SoftMax_cu_9f978f6326cunn_SpatialSoftMaxForwardIN3c108BFloat16EfS4_lNS1_22SoftMaxForwardEpilogueEEEvPT1_PKT_T2_SB_SB_)
        .other          _ZN2at6native43_GLOBAL__N__9ae7fba5_10_SoftMax_cu_9f978f6326cunn_SpatialSoftMaxForwardIN3c108BFloat16EfS4_lNS1_22SoftMaxForwardEpilogueEEEvPT1_PKT_T2_SB_SB_,@"STO_CUDA_ENTRY STV_DEFAULT"
_ZN2at6native43_GLOBAL__N__9ae7fba5_10_SoftMax_cu_9f978f6326cunn_SpatialSoftMaxForwardIN3c108BFloat16EfS4_lNS1_22SoftMaxForwardEpilogueEEEvPT1_PKT_T2_SB_SB_:
[----:B------:R-:W-:Y:S08]  /*0000*/  LDC R1, c[0x0][0x37c] ;  /* 0x0000df00ff017b82 */ /* 0x000ff00000000800 */
[----:B------:R-:W0:Y:S08]  /*0010*/  S2UR UR4, SR_CTAID.X ;  /* 0x00000000000479c3 */ /* 0x000e300000002500 */
[----:B------:R-:W0:Y:S02]  /*0020*/  LDC.64 R2, c[0x0][0x390] ;  /* 0x0000e400ff027b82 */ /* 0x000e240000000a00 */
[----:B0-----:R-:W-:-:S04]  /*0030*/  ISETP.LE.U32.AND P0, PT, R2, UR4, PT ;  /* 0x0000000402007c0c */ /* 0x001fc8000bf03070 */
[----:B------:R-:W-:-:S13]  /*0040*/  ISETP.GE.AND.EX P0, PT, RZ, R3, PT, P0 ;  /* 0x00000003ff00720c */ /* 0x000fda0003f06300 */
[----:B------:R-:W-:Y:S05]  /*0050*/  @P0 EXIT ;  /* 0x000000000000094d */ /* 0x000fea0003800000 */
[----:B------:R-:W0:Y:S01]  /*0060*/  S2R R4, SR_TID.Y ;  /* 0x0000000000047919 */ /* 0x000e220000002200 */
[----:B------:R-:W1:Y:S01]  /*0070*/  LDC.64 R6, c[0x0][0x3a0] ;  /* 0x0000e800ff067b82 */ /* 0x000e620000000a00 */
[----:B------:R-:W-:Y:S01]  /*0080*/  IMAD.U32 R0, RZ, RZ, UR4 ;  /* 0x00000004ff007e24 */ /* 0x000fe2000f8e00ff */
[----:B------:R-:W2:Y:S01]  /*0090*/  LDCU.64 UR12, c[0x0][0x358] ;  /* 0x00006b00ff0c77ac */ /* 0x000ea20008000a00 */
[----:B------:R-:W3:Y:S01]  /*00a0*/  S2R R3, SR_TID.X ;  /* 0x0000000000037919 */ /* 0x000ee20000002100 */
[----:B------:R-:W-:-:S04]  /*00b0*/  IMAD.MOV.U32 R2, RZ, RZ, RZ ;  /* 0x000000ffff027224 */ /* 0x000fc800078e00ff */
[----:B------:R-:W0:Y:S01]  /*00c0*/  LDC R5, c[0x0][0x364] ;  /* 0x0000d900ff057b82 */ /* 0x000e220000000800 */
[----:B------:R-:W1:Y:S01]  /*00d0*/  LDCU UR6, c[0x0][0x360] ;  /* 0x00006c00ff0677ac */ /* 0x000e620008000800 */
[----:B------:R-:W4:Y:S06]  /*00e0*/  LDCU UR7, c[0x0][0x374] ;  /* 0x00006e80ff0777ac */ /* 0x000f2c0008000800 */
[----:B------:R-:W0:Y:S01]  /*00f0*/  S2UR UR5, SR_CTAID.Y ;  /* 0x00000000000579c3 */ /* 0x000e220000002600 */
[----:B-1----:R-:W-:-:S04]  /*0100*/  IMAD.WIDE.U32 R10, R6, UR6, RZ ;  /* 0x00000006060a7c25 */ /* 0x002fc8000f8e00ff */
[----:B------:R-:W-:-:S05]  /*0110*/  IMAD R7, R7, UR6, R11 ;  /* 0x0000000607077c24 */ /* 0x000fca000f8e020b */
[----:B------:R-:W-:Y:S01]  /*0120*/  SHF.L.U64.HI R6, R10, 0x1, R7 ;  /* 0x000000010a067819 */ /* 0x000fe20000010207 */
[C---:B0-----:R-:W-:Y:S02]  /*0130*/  IMAD R4, R5.reuse, UR5, R4 ;  /* 0x0000000505047c24 */ /* 0x041fe4000f8e0204 */
[----:B--234-:R-:W-:-:S07]  /*0140*/  IMAD R5, R5, UR7, RZ ;  /* 0x0000000705057c24 */ /* 0x01cfce000f8e02ff */
.L_x_6281:
[----:B------:R-:W0:Y:S01]  /*0150*/  LDCU.64 UR4, c[0x0][0x3a0] ;  /* 0x00007400ff0477ac */ /* 0x000e220008000a00 */
[----:B------:R-:W-:Y:S01]  /*0160*/  BSSY B1, `(.L_x_6258) ;  /* 0x00000f5000017945 */ /* 0x000fe20003800000 */
[----:B0-----:R-:W-:-:S04]  /*0170*/  ISETP.GE.U32.AND P0, PT, R4, UR4, PT ;  /* 0x0000000404007c0c */ /* 0x001fc8000bf06070 */
[----:B------:R-:W-:-:S13]  /*0180*/  ISETP.GE.AND.EX P0, PT, RZ, UR5, PT, P0 ;  /* 0x00000005ff007c0c */ /* 0x000fda000bf06300 */
[----:B-12---:R-:W-:Y:S05]  /*0190*/  @P0 BRA `(.L_x_6259) ;  /* 0x0000000c00c40947 */ /* 0x006fea0003800000 */
[----:B------:R-:W0:Y:S01]  /*01a0*/  LDCU.64 UR4, c[0x0][0x398] ;  /* 0x00007300ff0477ac */ /* 0x000e220008000a00 */
[----:B------:R-:W-:Y:S01]  /*01b0*/  MOV R8, R3 ;  /* 0x0000000300087202 */ /* 0x000fe20000000f00 */
[----:B------:R-:W-:Y:S02]  /*01c0*/  IMAD.MOV.U32 R9, RZ, RZ, RZ ;  /* 0x000000ffff097224 */ /* 0x000fe400078e00ff */
[----:B0-----:R-:W-:Y:S02]  /*01d0*/  IMAD R7, R2, UR4, RZ ;  /* 0x0000000402077c24 */ /* 0x001fe4000f8e02ff */
[----:B------:R-:W-:-:S04]  /*01e0*/  IMAD.WIDE.U32 R12, R0, UR4, R8 ;  /* 0x00000004000c7c25 */ /* 0x000fc8000f8e0008 */
[----:B------:R-:W-:Y:S02]  /*01f0*/  IMAD R7, R0, UR5, R7 ;  /* 0x0000000500077c24 */ /* 0x000fe4000f8e0207 */
[----:B------:R-:W-:-:S03]  /*0200*/  IMAD.MOV.U32 R8, RZ, RZ, R4 ;  /* 0x000000ffff087224 */ /* 0x000fc600078e0004 */
[----:B------:R-:W-:-:S07]  /*0210*/  IADD3 R7, PT, PT, R13, R7, RZ ;  /* 0x000000070d077210 */ /* 0x000fce0007ffe0ff */
.L_x_6280:
[----:B------:R-:W0:Y:S01]  /*0220*/  LDC.64 R14, c[0x0][0x3a0] ;  /* 0x0000e800ff0e7b82 */ /* 0x000e220000000a00 */
[----:B------:R-:W-:Y:S01]  /*0230*/  UISETP.GE.U32.AND UP0, UPT, UR6, 0x2, UPT ;  /* 0x000000020600788c */ /* 0x000fe2000bf06070 */
[----:B------:R-:W-:Y:S06]  /*0240*/  BSSY B0, `(.L_x_6260) ;  /* 0x00000e0000007945 */ /* 0x000fec0003800000 */
[----:B------:R-:W0:Y:S02]  /*0250*/  LDC.64 R16, c[0x0][0x398] ;  /* 0x0000e600ff107b82 */ /* 0x000e240000000a00 */
[----:B0-----:R-:W-:-:S02]  /*0260*/  IMAD R18, R15, R16, RZ ;  /* 0x000000100f127224 */ /* 0x001fc400078e02ff */
[----:B-12---:R-:W-:-:S04]  /*0270*/  IMAD.WIDE.U32 R20, R14, R16, RZ ;  /* 0x000000100e147225 */ /* 0x006fc800078e00ff */
[----:B------:R-:W-:-:S04]  /*0280*/  IMAD R19, R14, R17, R18 ;  /* 0x000000110e137224 */ /* 0x000fc800078e0212 */
[----:B------:R-:W-:-:S04]  /*0290*/  IMAD.IADD R19, R21, 0x1, R19 ;  /* 0x0000000115137824 */ /* 0x000fc800078e0213 */
[----:B------:R-:W-:Y:S02]  /*02a0*/  IMAD R21, R19, R0, RZ ;  /* 0x0000000013157224 */ /* 0x000fe400078e02ff */
[----:B------:R-:W-:-:S04]  /*02b0*/  IMAD.WIDE.U32 R18, R0, R20, R8 ;  /* 0x0000001400127225 */ /* 0x000fc800078e0008 */
[----:B------:R-:W-:-:S04]  /*02c0*/  IMAD R21, R2, R20, R21 ;  /* 0x0000001402157224 */ /* 0x000fc800078e0215 */
[----:B------:R-:W-:Y:S01]  /*02d0*/  IMAD.IADD R25, R19, 0x1, R21 ;  /* 0x0000000113197824 */ /* 0x000fe200078e0215 */
[----:B------:R-:W-:Y:S06]  /*02e0*/  BRA.U !UP0, `(.L_x_6261) ;  /* 0x0000000908007547 */ /* 0x000fec000b800000 */
[----:B------:R-:W-:Y:S02]  /*02f0*/  ISETP.GE.U32.AND P0, PT, R3, R16, PT ;  /* 0x000000100300720c */ /* 0x000fe40003f06070 */
[----:B------:R-:W-:Y:S02]  /*0300*/  MOV R26, 0xff7fffff ;  /* 0xff7fffff001a7802 */ /* 0x000fe40000000f00 */
[----:B------:R-:W-:-:S13]  /*0310*/  ISETP.GE.AND.EX P0, PT, RZ, R17, PT, P0 ;  /* 0x00000011ff00720c */ /* 0x000fda0003f06300 */
[----:B------:R-:W-:Y:S05]  /*0320*/  @P0 BRA `(.L_x_6262) ;  /* 0x0000000000500947 */ /* 0x000fea0003800000 */
[----:B------:R-:W-:Y:S02]  /*0330*/  HFMA2 R27, -RZ, RZ, 0, 0 ;  /* 0x00000000ff1b7431 */ /* 0x000fe400000001ff */
[----:B------:R-:W-:Y:S02]  /*0340*/  IMAD.MOV.U32 R26, RZ, RZ, -0x800001 ;  /* 0xff7fffffff1a7424 */ /* 0x000fe400078e00ff */
[----:B------:R-:W-:-:S07]  /*0350*/  IMAD.MOV.U32 R29, RZ, RZ, R3 ;  /* 0x000000ffff1d7224 */ /* 0x000fce00078e0003 */
.L_x_6263:
[----:B------:R-:W0:Y:S01]  /*0360*/  LDCU.64 UR4, c[0x0][0x388] ;  /* 0x00007100ff0477ac */ /* 0x000e220008000a00 */
[-C--:B------:R-:W-:Y:S02]  /*0370*/  IMAD R20, R27, R14.reuse, RZ ;  /* 0x0000000e1b147224 */ /* 0x080fe400078e02ff */
[----:B------:R-:W-:Y:S02]  /*0380*/  IMAD.MOV.U32 R24, RZ, RZ, R18 ;  /* 0x000000ffff187224 */ /* 0x000fe400078e0012 */
[C---:B------:R-:W-:Y:S02]  /*0390*/  IMAD R21, R29.reuse, R15, R20 ;  /* 0x0000000f1d157224 */ /* 0x040fe400078e0214 */
[----:B------:R-:W-:-:S04]  /*03a0*/  IMAD.WIDE.U32 R22, R29, R14, R24 ;  /* 0x0000000e1d167225 */ /* 0x000fc800078e0018 */
[----:B------:R-:W-:Y:S01]  /*03b0*/  IMAD.IADD R21, R23, 0x1, R21 ;  /* 0x0000000117157824 */ /* 0x000fe200078e0215 */
[----:B0-----:R-:W-:-:S04]  /*03c0*/  LEA R20, P1, R22, UR4, 0x1 ;  /* 0x0000000416147c11 */ /* 0x001fc8000f8208ff */
[----:B------:R-:W-:-:S05]  /*03d0*/  LEA.HI.X R21, R22, UR5, R21, 0x1, P1 ;  /* 0x0000000516157c11 */ /* 0x000fca00088f0c15 */
[----:B------:R-:W2:Y:S01]  /*03e0*/  LDG.E.U16 R20, desc[UR12][R20.64] ;  /* 0x0000000c14147981 */ /* 0x000ea2000c1e1500 */
[----:B------:R-:W-:-:S04]  /*03f0*/  IADD3 R29, P1, PT, R29, UR6, RZ ;  /* 0x000000061d1d7c10 */ /* 0x000fc8000ff3e0ff */
[----:B------:R-:W-:Y:S02]  /*0400*/  IADD3.X R27, PT, PT, RZ, R27, RZ, P1, !PT ;  /* 0x0000001bff1b7210 */ /* 0x000fe40000ffe4ff */
[----:B------:R-:W-:-:S04]  /*0410*/  ISETP.GE.U32.AND P1, PT, R29, R16, PT ;  /* 0x000000101d00720c */ /* 0x000fc80003f26070 */
[----:B------:R-:W-:Y:S01]  /*0420*/  ISETP.GE.AND.EX P1, PT, R27, R17, PT, P1 ;  /* 0x000000111b00720c */ /* 0x000fe20003f26310 */
[----:B--2---:R-:W-:-:S05]  /*0430*/  IMAD.U32 R23, R20, 0x10000, RZ ;  /* 0x0001000014177824 */ /* 0x004fca00078e00ff */
[----:B------:R-:W-:-:S04]  /*0440*/  FSETP.GEU.FTZ.AND P2, PT, R26, R23, PT ;  /* 0x000000171a00720b */ /* 0x000fc80003f5e000 */
[----:B------:R-:W-:-:S03]  /*0450*/  FSEL R26, R23, R26, !P2 ;  /* 0x0000001a171a7208 */ /* 0x000fc60005000000 */
[----:B------:R-:W-:Y:S06]  /*0460*/  @!P1 BRA `(.L_x_6263) ;  /* 0xfffffffc00bc9947 */ /* 0x000fec000383ffff */
.L_x_6262:
[----:B------:R-:W0:Y:S01]  /*0470*/  S2R R14, SR_TID.Y ;  /* 0x00000000000e7919 */ /* 0x000e220000002200 */
[----:B------:R-:W1:Y:S01]  /*0480*/  S2UR UR5, SR_CgaCtaId ;  /* 0x00000000000579c3 */ /* 0x000e620000008800 */
[----:B------:R-:W-:Y:S02]  /*0490*/  UMOV UR4, 0x400 ;  /* 0x0000040000047882 */ /* 0x000fe40000000000 */
[----:B-1----:R-:W-:Y:S01]  /*04a0*/  ULEA UR4, UR5, UR4, 0x18 ;  /* 0x0000000405047291 */ /* 0x002fe2000f8ec0ff */
[----:B0-----:R-:W-:-:S05]  /*04b0*/  IMAD R14, R14, UR6, RZ ;  /* 0x000000060e0e7c24 */ /* 0x001fca000f8e02ff */
[----:B------:R-:W-:Y:S01]  /*04c0*/  LEA R28, R14, UR4, 0x2 ;  /* 0x000000040e1c7c11 */ /* 0x000fe2000f8e10ff */
[----:B------:R-:W-:Y:S05]  /*04d0*/  WARPSYNC.ALL ;  /* 0x0000000000007948 */ /* 0x000fea0003800000 */
[----:B------:R-:W-:Y:S01]  /*04e0*/  BAR.SYNC.DEFER_BLOCKING 0x0 ;  /* 0x0000000000007b1d */ /* 0x000fe20000010000 */
[----:B------:R-:W-:Y:S01]  /*04f0*/  IMAD R21, R3, 0x4, R28 ;  /* 0x0000000403157824 */ /* 0x000fe200078e021c */
[----:B------:R-:W-:-:S04]  /*0500*/  MOV R14, UR6 ;  /* 0x00000006000e7c02 */ /* 0x000fc80008000f00 */
[----:B------:R0:W-:Y:S03]  /*0510*/  STS [R21], R26 ;  /* 0x0000001a15007388 */ /* 0x0001e60000000800 */
.L_x_6264:
        /* <DEDUP_REMOVED lines=15> */
[----:B------:R-:W-:-:S05]  /*0610*/  MOV R22, RZ ;  /* 0x000000ff00167202 */ /* 0x000fca0000000f00 */
[----:B------:R-:W-:Y:S01]  /*0620*/  BSSY.RECONVERGENT B2, `(.L_x_6265) ;  /* 0x000001a000027945 */ /* 0x000fe20003800200 */
[----:B------:R1:W2:Y:S03]  /*0630*/  LDS R20, [R28] ;  /* 0x000000001c147984 */ /* 0x0002a60000000800 */
[----:B------:R-:W-:Y:S05]  /*0640*/  @P0 BRA `(.L_x_6266) ;  /* 0x00000000005c0947 */ /* 0x000fea0003800000 */
[----:B------:R-:W-:Y:S01]  /*0650*/  CS2R R22, SRZ ;  /* 0x0000000000167805 */ /* 0x000fe2000001ff00 */
[----:B------:R-:W-:-:S07]  /*0660*/  IMAD.MOV.U32 R27, RZ, RZ, R3 ;  /* 0x000000ffff1b7224 */ /* 0x000fce00078e0003 */
.L_x_6267:
[----:B------:R-:W3:Y:S01]  /*0670*/  LDCU.64 UR4, c[0x0][0x3a0] ;  /* 0x00007400ff0477ac */ /* 0x000ee20008000a00 */
[----:B------:R-:W-:Y:S01]  /*0680*/  IMAD.MOV.U32 R24, RZ, RZ, R18 ;  /* 0x000000ffff187224 */ /* 0x000fe200078e0012 */
[----:B------:R-:W4:Y:S01]  /*0690*/  LDCU.64 UR14, c[0x0][0x388] ;  /* 0x00007100ff0e77ac */ /* 0x000f220008000a00 */
[----:B---3--:R-:W-:Y:S02]  /*06a0*/  IMAD R14, R23, UR4, RZ ;  /* 0x00000004170e7c24 */ /* 0x008fe4000f8e02ff */
[----:B------:R-:W-:-:S04]  /*06b0*/  IMAD.WIDE.U32 R16, R27, UR4, R24 ;  /* 0x000000041b107c25 */ /* 0x000fc8000f8e0018 */
[----:B------:R-:W-:Y:S01]  /*06c0*/  IMAD R15, R27, UR5, R14 ;  /* 0x000000051b0f7c24 */ /* 0x000fe2000f8e020e */
[----:B----4-:R-:W-:Y:S01]  /*06d0*/  LEA R14, P1, R16, UR14, 0x1 ;  /* 0x0000000e100e7c11 */ /* 0x010fe2000f8208ff */
[----:B------:R-:W3:Y:S03]  /*06e0*/  LDCU.64 UR4, c[0x0][0x398] ;  /* 0x00007300ff0477ac */ /* 0x000ee60008000a00 */
[----:B------:R-:W-:-:S04]  /*06f0*/  IADD3 R15, PT, PT, R17, R15, RZ ;  /* 0x0000000f110f7210 */ /* 0x000fc80007ffe0ff */
[----:B------:R-:W-:-:S05]  /*0700*/  LEA.HI.X R15, R16, UR15, R15, 0x1, P1 ;  /* 0x0000000f100f7c11 */ /* 0x000fca00088f0c0f */
[----:B------:R-:W4:Y:S01]  /*0710*/  LDG.E.U16 R14, desc[UR12][R14.64] ;  /* 0x0000000c0e0e7981 */ /* 0x000f22000c1e1500 */
[----:B------:R-:W-:-:S05]  /*0720*/  IADD3 R27, P1, PT, R27, UR6, RZ ;  /* 0x000000061b1b7c10 */ /* 0x000fca000ff3e0ff */
[----:B------:R-:W-:Y:S01]  /*0730*/  IMAD.X R23, RZ, RZ, R23, P1 ;  /* 0x000000ffff177224 */ /* 0x000fe200008e0617 */
[----:B---3--:R-:W-:-:S04]  /*0740*/  ISETP.GE.U32.AND P1, PT, R27, UR4, PT ;  /* 0x000000041b007c0c */ /* 0x008fc8000bf26070 */
[----:B------:R-:W-:Y:S01]  /*0750*/  ISETP.GE.AND.EX P1, PT, R23, UR5, PT, P1 ;  /* 0x0000000517007c0c */ /* 0x000fe2000bf26310 */
[----:B----4-:R-:W-:-:S04]  /*0760*/  IMAD.U32 R17, R14, 0x10000, RZ ;  /* 0x000100000e117824 */ /* 0x010fc800078e00ff */
[----:B--2---:R-:W-:-:S04]  /*0770*/  FADD.FTZ R17, -R20, R17 ;  /* 0x0000001114117221 */ /* 0x004fc80000010100 */
[----:B------:R-:W-:-:S06]  /*0780*/  FMUL.FTZ R17, R17, 1.4426950216293334961 ;  /* 0x3fb8aa3b11117820 */ /* 0x000fcc0000410000 */
[----:B------:R-:W2:Y:S02]  /*0790*/  MUFU.EX2 R17, R17 ;  /* 0x0000001100117308 */ /* 0x000ea40000000800 */
[----:B--2---:R-:W-:Y:S01]  /*07a0*/  FADD.FTZ R22, R17, R22 ;  /* 0x0000001611167221 */ /* 0x004fe20000010000 */
[----:B------:R-:W-:Y:S06]  /*07b0*/  @!P1 BRA `(.L_x_6267) ;  /* 0xfffffffc00ac9947 */ /* 0x000fec000383ffff */
.L_x_6266:
[----:B------:R-:W-:Y:S05]  /*07c0*/  BSYNC.RECONVERGENT B2 ;  /* 0x0000000000027941 */ /* 0x000fea0003800200 */
.L_x_6265:
[----:B------:R-:W-:Y:S01]  /*07d0*/  BAR.SYNC.DEFER_BLOCKING 0x0 ;  /* 0x0000000000007b1d */ /* 0x000fe20000010000 */
[----:B------:R-:W-:-:S05]  /*07e0*/  MOV R14, UR6 ;  /* 0x00000006000e7c02 */ /* 0x000fca0008000f00 */
[----:B------:R3:W-:Y:S02]  /*07f0*/  STS [R21], R22 ;  /* 0x0000001615007388 */ /* 0x0007e40000000800 */
.L_x_6268:
[----:B------:R-:W-:Y:S01]  /*0800*/  BAR.SYNC.DEFER_BLOCKING 0x0 ;  /* 0x0000000000007b1d */ /* 0x000fe20000010000 */
[----:B------:R-:W-:-:S04]  /*0810*/  SHF.R.U32.HI R24, RZ, 0x1, R14 ;  /* 0x00000001ff187819 */ /* 0x000fc8000001160e */
[----:B------:R-:W-:-:S13]  /*0820*/  ISETP.GE.U32.AND P1, PT, R3, R24, PT ;  /* 0x000000180300720c */ /* 0x000fda0003f26070 */
[----:B------:R-:W-:Y:S01]  /*0830*/  @!P1 IMAD R16, R24, 0x4, R21 ;  /* 0x0000000418109824 */ /* 0x000fe200078e0215 */
        /* <DEDUP_REMOVED lines=8> */
[----:B------:R-:W3:Y:S01]  /*08c0*/  LDCU.64 UR16, c[0x0][0x3a0] ;  /* 0x00007400ff1077ac */ /* 0x000ee20008000a00 */
[----:B------:R-:W-:Y:S01]  /*08d0*/  BSSY.RECONVERGENT B2, `(.L_x_6269) ;  /* 0x0000020000027945 */ /* 0x000fe20003800200 */
[----:B------:R-:W4:Y:S01]  /*08e0*/  LDCU.64 UR18, c[0x0][0x398] ;  /* 0x00007300ff1277ac */ /* 0x000f220008000a00 */
[----:B------:R-:W0:Y:S02]  /*08f0*/  LDCU.128 UR8, c[0x0][0x380] ;  /* 0x00007000ff0877ac */ /* 0x000e240008000c00 */
[----:B------:R-:W-:Y:S05]  /*0900*/  @P0 BRA `(.L_x_6270) ;  /* 0x0000000000700947 */ /* 0x000fea0003800000 */
[----:B0-----:R-:W0:Y:S01]  /*0910*/  LDS R21, [R28] ;  /* 0x000000001c157984 */ /* 0x001e220000000800 */
[----:B------:R-:W-:Y:S01]  /*0920*/  MOV R23, R3 ;  /* 0x0000000300177202 */ /* 0x000fe20000000f00 */
[----:B------:R-:W-:Y:S01]  /*0930*/  IMAD.MOV.U32 R22, RZ, RZ, RZ ;  /* 0x000000ffff167224 */ /* 0x000fe200078e00ff */
[----:B0-----:R-:W0:Y:S06]  /*0940*/  MUFU.RCP R21, R21 ;  /* 0x0000001500157308 */ /* 0x001e2c0000001000 */
.L_x_6271:
[----:B0--3--:R-:W-:Y:S02]  /*0950*/  IMAD R16, R22, UR16, RZ ;  /* 0x0000001016107c24 */ /* 0x009fe4000f8e02ff */
[----:B------:R-:W-:Y:S02]  /*0960*/  IMAD.MOV.U32 R24, RZ, RZ, R18 ;  /* 0x000000ffff187224 */ /* 0x000fe400078e0012 */
[C---:B------:R-:W-:Y:S02]  /*0970*/  IMAD R17, R23.reuse, UR17, R16 ;  /* 0x0000001117117c24 */ /* 0x040fe4000f8e0210 */
[----:B------:R-:W-:-:S04]  /*0980*/  IMAD.WIDE.U32 R14, R23, UR16, R24 ;  /* 0x00000010170e7c25 */ /* 0x000fc8000f8e0018 */
[----:B------:R-:W-:Y:S01]  /*0990*/  IMAD.SHL.U32 R16, R14, 0x2, RZ ;  /* 0x000000020e107824 */ /* 0x000fe200078e00ff */
[----:B------:R-:W-:-:S04]  /*09a0*/  IADD3 R17, PT, PT, R15, R17, RZ ;  /* 0x000000110f117210 */ /* 0x000fc80007ffe0ff */
[----:B------:R-:W-:Y:S02]  /*09b0*/  SHF.L.U64.HI R17, R14, 0x1, R17 ;  /* 0x000000010e117819 */ /* 0x000fe40000010211 */
[----:B------:R-:W-:-:S04]  /*09c0*/  IADD3 R14, P0, PT, R16, UR10, RZ ;  /* 0x0000000a100e7c10 */ /* 0x000fc8000ff1e0ff */
[----:B------:R-:W-:-:S05]  /*09d0*/  IADD3.X R15, PT, PT, R17, UR11, RZ, P0, !PT ;  /* 0x0000000b110f7c10 */ /* 0x000fca00087fe4ff */
[----:B------:R-:W3:Y:S01]  /*09e0*/  LDG.E.U16 R14, desc[UR12][R14.64] ;  /* 0x0000000c0e0e7981 */ /* 0x000ee2000c1e1500 */
[----:B------:R-:W-:-:S04]  /*09f0*/  IADD3 R16, P0, PT, R16, UR8, RZ ;  /* 0x0000000810107c10 */ /* 0x000fc8000ff1e0ff */
[----:B------:R-:W-:Y:S02]  /*0a00*/  IADD3.X R17, PT, PT, R17, UR9, RZ, P0, !PT ;  /* 0x0000000911117c10 */ /* 0x000fe400087fe4ff */
[----:B------:R-:W-:-:S04]  /*0a10*/  IADD3 R23, P0, PT, R23, UR6, RZ ;  /* 0x0000000617177c10 */ /* 0x000fc8000ff1e0ff */
[----:B------:R-:W-:Y:S02]  /*0a20*/  IADD3.X R22, PT, PT, RZ, R22, RZ, P0, !PT ;  /* 0x00000016ff167210 */ /* 0x000fe400007fe4ff */
[----:B----4-:R-:W-:-:S04]  /*0a30*/  ISETP.GE.U32.AND P0, PT, R23, UR18, PT ;  /* 0x0000001217007c0c */ /* 0x010fc8000bf06070 */
[----:B------:R-:W-:Y:S01]  /*0a40*/  ISETP.GE.AND.EX P0, PT, R22, UR19, PT, P0 ;  /* 0x0000001316007c0c */ /* 0x000fe2000bf06300 */
[----:B---3--:R-:W-:-:S04]  /*0a50*/  IMAD.U32 R27, R14, 0x10000, RZ ;  /* 0x000100000e1b7824 */ /* 0x008fc800078e00ff */
[----:B--2---:R-:W-:-:S04]  /*0a60*/  FADD.FTZ R27, -R20, R27 ;  /* 0x0000001b141b7221 */ /* 0x004fc80000010100 */
[----:B------:R-:W-:-:S04]  /*0a70*/  FMUL.FTZ R27, R27, 1.4426950216293334961 ;  /* 0x3fb8aa3b1b1b7820 */ /* 0x000fc80000410000 */
[----:B------:R-:W0:Y:S02]  /*0a80*/  MUFU.EX2 R24, R27 ;  /* 0x0000001b00187308 */ /* 0x000e240000000800 */
[----:B0-----:R-:W-:-:S05]  /*0a90*/  FMUL.FTZ R24, R24, R21 ;  /* 0x0000001518187220 */ /* 0x001fca0000410000 */
[----:B------:R-:W-:-:S05]  /*0aa0*/  F2FP.BF16.F32.PACK_AB R24, RZ, R24 ;  /* 0x00000018ff18723e */ /* 0x000fca00000010ff */
[----:B------:R0:W-:Y:S01]  /*0ab0*/  STG.E.U16 desc[UR12][R16.64], R24 ;  /* 0x0000001810007986 */ /* 0x0001e2000c10150c */
[----:B------:R-:W-:Y:S05]  /*0ac0*/  @!P0 BRA `(.L_x_6271) ;  /* 0xfffffffc00a08947 */ /* 0x000fea000383ffff */
.L_x_6270:
[----:B0--34-:R-:W-:Y:S05]  /*0ad0*/  BSYNC.RECONVERGENT B2 ;  /* 0x0000000000027941 */ /* 0x019fea0003800200 */
.L_x_6269:
[----:B------:R-:W-:Y:S05]  /*0ae0*/  BRA `(.L_x_6272) ;  /* 0x0000000400547947 */ /* 0x000fea0003800000 */
.L_x_6261:
[----:B------:R-:W-:Y:S01]  /*0af0*/  ISETP.GE.U32.AND P0, PT, R3, R16, PT ;  /* 0x000000100300720c */ /* 0x000fe20003f06070 */
[----:B------:R-:W-:Y:S01]  /*0b00*/  BSSY.RECONVERGENT B2, `(.L_x_6273) ;  /* 0x000001a000027945 */ /* 0x000fe20003800200 */
[----:B------:R-:W-:Y:S02]  /*0b10*/  IMAD.MOV.U32 R24, RZ, RZ, -0x800001 ;  /* 0xff7fffffff187424 */ /* 0x000fe400078e00ff */
[----:B------:R-:W-:-:S13]  /*0b20*/  ISETP.GE.AND.EX P0, PT, RZ, R17, PT, P0 ;  /* 0x00000011ff00720c */ /* 0x000fda0003f06300 */
[----:B------:R-:W-:Y:S05]  /*0b30*/  @P0 BRA `(.L_x_6274) ;  /* 0x0000000000580947 */ /* 0x000fea0003800000 */
[----:B------:R-:W0:Y:S01]  /*0b40*/  LDCU.64 UR4, c[0x0][0x388] ;  /* 0x00007100ff0477ac */ /* 0x000e220008000a00 */
[-C--:B------:R-:W-:Y:S01]  /*0b50*/  IMAD R22, R7, R14.reuse, RZ ;  /* 0x0000000e07167224 */ /* 0x080fe200078e02ff */
[----:B------:R-:W-:Y:S01]  /*0b60*/  MOV R24, 0xff7fffff ;  /* 0xff7fffff00187802 */ /* 0x000fe20000000f00 */
[----:B------:R-:W-:-:S04]  /*0b70*/  IMAD.WIDE.U32 R20, R12, R14, R8 ;  /* 0x0000000e0c147225 */ /* 0x000fc800078e0008 */
[----:B------:R-:W-:Y:S02]  /*0b80*/  IMAD R27, R12, R15, R22 ;  /* 0x0000000f0c1b7224 */ /* 0x000fe400078e0216 */
[----:B------:R-:W-:Y:S02]  /*0b90*/  IMAD.MOV.U32 R29, RZ, RZ, R3 ;  /* 0x000000ffff1d7224 */ /* 0x000fe400078e0003 */
[----:B------:R-:W-:Y:S02]  /*0ba0*/  IMAD.IADD R21, R21, 0x1, R27 ;  /* 0x0000000115157824 */ /* 0x000fe400078e021b */
[----:B------:R-:W-:Y:S01]  /*0bb0*/  IMAD.MOV.U32 R22, RZ, RZ, RZ ;  /* 0x000000ffff167224 */ /* 0x000fe200078e00ff */
[----:B0-----:R-:W-:-:S04]  /*0bc0*/  LEA R23, P1, R20, UR4, 0x1 ;  /* 0x0000000414177c11 */ /* 0x001fc8000f8208ff */
[----:B------:R-:W-:-:S09]  /*0bd0*/  LEA.HI.X R21, R20, UR5, R21, 0x1, P1 ;  /* 0x0000000514157c11 */ /* 0x000fd200088f0c15 */
.L_x_6275:
[----:B------:R-:W-:-:S06]  /*0be0*/  MOV R20, R23 ;  /* 0x0000001700147202 */ /* 0x000fcc0000000f00 */
[----:B------:R0:W2:Y:S01]  /*0bf0*/  LDG.E.U16 R20, desc[UR12][R20.64] ;  /* 0x0000000c14147981 */ /* 0x0000a2000c1e1500 */
[----:B------:R-:W-:Y:S02]  /*0c00*/  IADD3 R29, P1, PT, R29, UR6, RZ ;  /* 0x000000061d1d7c10 */ /* 0x000fe4000ff3e0ff */
[----:B------:R-:W-:-:S03]  /*0c10*/  LEA R23, P2, R10, R23, 0x1 ;  /* 0x000000170a177211 */ /* 0x000fc600078408ff */
[----:B------:R-:W-:Y:S01]  /*0c20*/  IMAD.X R22, RZ, RZ, R22, P1 ;  /* 0x000000ffff167224 */ /* 0x000fe200008e0616 */
[----:B------:R-:W-:Y:S02]  /*0c30*/  ISETP.GE.U32.AND P1, PT, R29, R16, PT ;  /* 0x000000101d00720c */ /* 0x000fe40003f26070 */
[----:B0-----:R-:W-:Y:S02]  /*0c40*/  IADD3.X R21, PT, PT, R21, R6, RZ, P2, !PT ;  /* 0x0000000615157210 */ /* 0x001fe400017fe4ff */
[----:B------:R-:W-:Y:S01]  /*0c50*/  ISETP.GE.AND.EX P1, PT, R22, R17, PT, P1 ;  /* 0x000000111600720c */ /* 0x000fe20003f26310 */
[----:B--2---:R-:W-:-:S05]  /*0c60*/  IMAD.U32 R27, R20, 0x10000, RZ ;  /* 0x00010000141b7824 */ /* 0x004fca00078e00ff */
[----:B------:R-:W-:-:S04]  /*0c70*/  FSETP.GEU.FTZ.AND P3, PT, R24, R27, PT ;  /* 0x0000001b1800720b */ /* 0x000fc80003f7e000 */
[----:B------:R-:W-:-:S03]  /*0c80*/  FSEL R24, R27, R24, !P3 ;  /* 0x000000181b187208 */ /* 0x000fc60005800000 */
[----:B------:R-:W-:Y:S06]  /*0c90*/  @!P1 BRA `(.L_x_6275) ;  /* 0xfffffffc00d09947 */ /* 0x000fec000383ffff */
.L_x_6274:
[----:B------:R-:W-:Y:S05]  /*0ca0*/  BSYNC.RECONVERGENT B2 ;  /* 0x0000000000027941 */ /* 0x000fea0003800200 */
.L_x_6273:
[----:B------:R-:W-:Y:S01]  /*0cb0*/  BSSY.RECONVERGENT B2, `(.L_x_6276) ;  /* 0x000001a000027945 */ /* 0x000fe20003800200 */
[----:B------:R-:W-:-:S03]  /*0cc0*/  IMAD.MOV.U32 R26, RZ, RZ, RZ ;  /* 0x000000ffff1a7224 */ /* 0x000fc600078e00ff */
[----:B------:R-:W-:Y:S05]  /*0cd0*/  @P0 BRA `(.L_x_6277) ;  /* 0x00000000005c0947 */ /* 0x000fea0003800000 */
[----:B------:R-:W-:Y:S01]  /*0ce0*/  IMAD.MOV.U32 R26, RZ, RZ, RZ ;  /* 0x000000ffff1a7224 */ /* 0x000fe200078e00ff */
[----:B------:R-:W-:Y:S01]  /*0cf0*/  MOV R27, R3 ;  /* 0x00000003001b7202 */ /* 0x000fe20000000f00 */
[----:B------:R-:W-:-:S07]  /*0d00*/  IMAD.MOV.U32 R28, RZ, RZ, RZ ;  /* 0x000000ffff1c7224 */ /* 0x000fce00078e00ff */
.L_x_6278:
[----:B------:R-:W0:Y:S01]  /*0d10*/  LDCU.64 UR4, c[0x0][0x388] ;  /* 0x00007100ff0477ac */ /* 0x000e220008000a00 */
[----:B------:R-:W-:Y:S01]  /*0d20*/  MOV R21, R25 ;  /* 0x0000001900157202 */ /* 0x000fe20000000f00 */
[----:B------:R-:W-:Y:S02]  /*0d30*/  IMAD.MOV.U32 R20, RZ, RZ, R18 ;  /* 0x000000ffff147224 */ /* 0x000fe400078e0012 */
[-C--:B------:R-:W-:Y:S02]  /*0d40*/  IMAD R29, R28, R14.reuse, RZ ;  /* 0x0000000e1c1d7224 */ /* 0x080fe400078e02ff */
[----:B------:R-:W-:-:S04]  /*0d50*/  IMAD.WIDE.U32 R22, R27, R14, R20 ;  /* 0x0000000e1b167225 */ /* 0x000fc800078e0014 */
[----:B------:R-:W-:-:S04]  /*0d60*/  IMAD R21, R27, R15, R29 ;  /* 0x0000000f1b157224 */ /* 0x000fc800078e021d */
        /* <DEDUP_REMOVED lines=14> */
.L_x_6277:
[----:B------:R-:W-:Y:S05]  /*0e50*/  BSYNC.RECONVERGENT B2 ;  /* 0x0000000000027941 */ /* 0x000fea0003800200 */
.L_x_6276:
[----:B------:R-:W-:Y:S05]  /*0e60*/  @P0 BRA `(.L_x_6272) ;  /* 0x0000000000740947 */ /* 0x000fea0003800000 */
[----:B------:R-:W0:Y:S01]  /*0e70*/  MUFU.RCP R26, R26 ;  /* 0x0000001a001a7308 */ /* 0x000e220000001000 */
[----:B------:R-:W-:Y:S02]  /*0e80*/  IMAD.MOV.U32 R29, RZ, RZ, R3 ;  /* 0x000000ffff1d7224 */ /* 0x000fe400078e0003 */
[----:B------:R-:W-:-:S07]  /*0e90*/  IMAD.MOV.U32 R27, RZ, RZ, RZ ;  /* 0x000000ffff1b7224 */ /* 0x000fce00078e00ff */
.L_x_6279:
[----:B-1----:R-:W1:Y:S01]  /*0ea0*/  LDCU.128 UR20, c[0x0][0x380] ;  /* 0x00007000ff1477ac */ /* 0x002e620008000c00 */
[----:B------:R-:W-:Y:S01]  /*0eb0*/  MOV R20, R18 ;  /* 0x0000001200147202 */ /* 0x000fe20000000f00 */
[-C--:B------:R-:W-:Y:S02]  /*0ec0*/  IMAD R22, R27, R14.reuse, RZ ;  /* 0x0000000e1b167224 */ /* 0x080fe400078e02ff */
[----:B------:R-:W-:Y:S02]  /*0ed0*/  IMAD.MOV.U32 R21, RZ, RZ, R25 ;  /* 0x000000ffff157224 */ /* 0x000fe400078e0019 */
[C---:B------:R-:W-:Y:S02]  /*0ee0*/  IMAD R23, R29.reuse, R15, R22 ;  /* 0x0000000f1d177224 */ /* 0x040fe400078e0216 */
[----:B------:R-:W-:-:S04]  /*0ef0*/  IMAD.WIDE.U32 R20, R29, R14, R20 ;  /* 0x0000000e1d147225 */ /* 0x000fc800078e0014 */
[----:B------:R-:W-:Y:S01]  /*0f00*/  IMAD.IADD R23, R21, 0x1, R23 ;  /* 0x0000000115177824 */ /* 0x000fe200078e0217 */
[----:B------:R-:W-:-:S04]  /*0f10*/  SHF.L.U32 R22, R20, 0x1, RZ ;  /* 0x0000000114167819 */ /* 0x000fc800000006ff */
[----:B------:R-:W-:Y:S02]  /*0f20*/  SHF.L.U64.HI R23, R20, 0x1, R23 ;  /* 0x0000000114177819 */ /* 0x000fe40000010217 */
[----:B-1----:R-:W-:-:S04]  /*0f30*/  IADD3 R20, P0, PT, R22, UR22, RZ ;  /* 0x0000001616147c10 */ /* 0x002fc8000ff1e0ff */
[----:B------:R-:W-:-:S05]  /*0f40*/  IADD3.X R21, PT, PT, R23, UR23, RZ, P0, !PT ;  /* 0x0000001717157c10 */ /* 0x000fca00087fe4ff */
[----:B------:R-:W2:Y:S01]  /*0f50*/  LDG.E.U16 R20, desc[UR12][R20.64] ;  /* 0x0000000c14147981 */ /* 0x000ea2000c1e1500 */
[----:B------:R-:W-:-:S04]  /*0f60*/  IADD3 R22, P0, PT, R22, UR20, RZ ;  /* 0x0000001416167c10 */ /* 0x000fc8000ff1e0ff */
[----:B------:R-:W-:Y:S02]  /*0f70*/  IADD3.X R23, PT, PT, R23, UR21, RZ, P0, !PT ;  /* 0x0000001517177c10 */ /* 0x000fe400087fe4ff */
        /* <DEDUP_REMOVED lines=8> */
[----:B0-----:R-:W-:-:S05]  /*1000*/  FMUL.FTZ R28, R28, R26 ;  /* 0x0000001a1c1c7220 */ /* 0x001fca0000410000 */
[----:B------:R-:W-:-:S05]  /*1010*/  F2FP.BF16.F32.PACK_AB R21, RZ, R28 ;  /* 0x0000001cff15723e */ /* 0x000fca00000010ff */
[----:B------:R1:W-:Y:S01]  /*1020*/  STG.E.U16 desc[UR12][R22.64], R21 ;  /* 0x0000001516007986 */ /* 0x0003e2000c10150c */
[----:B------:R-:W-:Y:S05]  /*1030*/  @!P0 BRA `(.L_x_6279) ;  /* 0xfffffffc00988947 */ /* 0x000fea000383ffff */
.L_x_6272:
[----:B------:R-:W-:Y:S05]  /*1040*/  BSYNC B0 ;  /* 0x0000000000007941 */ /* 0x000fea0003800000 */
.L_x_6260:
[----:B------:R-:W0:Y:S01]  /*1050*/  LDCU.64 UR4, c[0x0][0x3a0] ;  /* 0x00007400ff0477ac */ /* 0x000e220008000a00 */
[----:B------:R-:W-:-:S05]  /*1060*/  IADD3 R8, P0, PT, R5, R8, RZ ;  /* 0x0000000805087210 */ /* 0x000fca0007f1e0ff */
[----:B------:R-:W-:Y:S01]  /*1070*/  IMAD.X R9, RZ, RZ, R9, P0 ;  /* 0x000000ffff097224 */ /* 0x000fe200000e0609 */
[----:B0-----:R-:W-:-:S04]  /*1080*/  ISETP.GE.U32.AND P0, PT, R8, UR4, PT ;  /* 0x0000000408007c0c */ /* 0x001fc8000bf06070 */
[----:B------:R-:W-:-:S13]  /*1090*/  ISETP.GE.AND.EX P0, PT, R9, UR5, PT, P0 ;  /* 0x0000000509007c0c */ /* 0x000fda000bf06300 */
[----:B------:R-:W-:Y:S05]  /*10a0*/  @!P0 BRA `(.L_x_6280) ;  /* 0xfffffff0005c8947 */ /* 0x000fea000383ffff */
.L_x_6259:
[----:B------:R-:W-:Y:S05]  /*10b0*/  BSYNC B1 ;  /* 0x0000000000017941 */ /* 0x000fea0003800000 */
.L_x_6258:
        /* <DEDUP_REMOVED lines=8> */
.L_x_6282:
        /* <DEDUP_REMOVED lines=12> */
.L_x_11552:


//--------------------- .text._ZN2at6native43_GLOBAL__N__9ae7fba5_10_SoftMax_cu_9f978f6326cunn_SpatialSoftMaxForwardIN3c108BFloat16EffiNS1_22SoftMaxForwardEpilogueEEEvPT1_PKT_T2_SB_SB_ --------------------------
	.section	.text._ZN2at6native43_GLOBAL__N__9ae7fba5_10_SoftMax_cu_9f978f6326cunn_SpatialSoftMaxForwardIN3c108BFloat16EffiNS1_22SoftMaxForwardEpilogueEEEvPT1_PKT_T2_SB_SB_,"ax",@progbits
	.align	128
.text._ZN2at6native43_GLOBAL__N__9ae7fba5_10_SoftMax_cu_9f978f6326cunn_SpatialSoftMaxForwardIN3c108BFloat16EffiNS1_22SoftMaxForwardEpilogueEEEvPT1_PKT_T2_SB_SB_:
        .type           _ZN2at6native43_GLOBAL__N__9ae7fba5_10_SoftMax_cu_9f978f6326cunn_SpatialSoftMaxForwardIN3c108BFloat16EffiNS1_22SoftMaxForwardEpilogueEEEvPT1_PKT_T2_SB_SB_,@function
        .size           _ZN2at6native43_GLOBAL__N__9ae7fba5_10_SoftMax_cu_9f978f6326cunn_SpatialSoftMaxForwardIN3c108BFloat16EffiNS1_22SoftMaxForwardEpilogueEEEvPT1_PKT_T2_SB_SB_,(.L_x_11553 - _ZN2at6native43_GLOBAL__N__9ae7fba5_10_SoftMax_cu_9f978f6326cunn_SpatialSoftMaxForwardIN3c108BFloat16EffiNS1_22SoftMaxForwardEpilogueEEEvPT1_PKT_T2_SB_SB_)
        .other          _ZN2at6native43_GLOBAL__N__9ae7fba5_10_SoftMax_cu_9f978f6326cunn_SpatialSoftMaxForwardIN3c108BFloat16EffiNS1_22SoftMaxForwardEpilogueEEEvPT1_PKT_T2_SB_SB_,@"STO_CUDA_ENTRY STV_DEFAULT"
_ZN2at6native43_GLOBAL__N__9ae7fba5_10_SoftMax_cu_9f978f6326cunn_SpatialSoftMaxForwardIN3c108BFloat16EffiNS1_22SoftMaxForwardEpilogueEEEvPT1_PKT_T2_SB_SB_:
[----:B------:R-:W-:Y:S08]  /*0000*/  LDC R1, c[0x0][0x37c] ;  /* 0x0000df00ff017b82 */ /* 0x000ff00000000800 */
[----:B------:R-:W0:Y:S08]  /*0010*/  S2UR UR8, SR_CTAID.X ;  /* 0x00000000000879c3 */ /* 0x000e300000002500 */
[----:B------:R-:W0:Y:S02]  /*0020*/  LDC R0, c[0x0][0x390] ;  /* 0x0000e400ff007b82 */ /* 0x000e240000000800 */
[----:B0-----:R-:W-:-:S13]  /*0030*/  ISETP.LE.AND P0, PT, R0, UR8, PT ;  /* 0x0000000800007c0c */ /* 0x001fda000bf03270 */
[----:B------:R-:W-:Y:S05]  /*0040*/  @P0 EXIT ;  /* 0x000000000000094d */ /* 0x000fea0003800000 */
[----:B------:R-:W0:Y:S01]  /*0050*/  S2R R7, SR_TID.Y ;  /* 0x0000000000077919 */ /* 0x000e220000002200 */
[----:B------:R-:W1:Y:S01]  /*0060*/  S2UR UR5, SR_CgaCtaId ;  /* 0x00000000000579c3 */ /* 0x000e620000008800 */
[----:B------:R-:W2:Y:S01]  /*0070*/  LDCU UR6, c[0x0][0x398] ;  /* 0x00007300ff0677ac */ /* 0x000ea20008000800 */
[----:B------:R-:W-:Y:S01]  /*0080*/  MOV R5, UR8 ;  /* 0x0000000800057c02 */ /* 0x000fe20008000f00 */
[----:B------:R-:W3:Y:S01]  /*0090*/  S2R R0, SR_TID.X ;  /* 0x0000000000007919 */ /* 0x000ee20000002100 */
[----:B------:R-:W2:Y:S04]  /*00a0*/  LDCU UR7, c[0x0][0x394] ;  /* 0x00007280ff0777ac */ /* 0x000ea80008000800 */
[----:B------:R-:W4:Y:S01]  /*00b0*/  LDC R4, c[0x0][0x364] ;  /* 0x0000d900ff047b82 */ /* 0x000f220000000800 */
[----:B------:R-:W0:Y:S01]  /*00c0*/  LDCU UR10, c[0x0][0x360] ;  /* 0x00006c00ff0a77ac */ /* 0x000e220008000800 */
[----:B------:R-:W5:Y:S06]  /*00d0*/  LDCU UR11, c[0x0][0x374] ;  /* 0x00006e80ff0b77ac */ /* 0x000f6c0008000800 */
[----:B------:R-:W4:Y:S01]  /*00e0*/  S2UR UR9, SR_CTAID.Y ;  /* 0x00000000000979c3 */ /* 0x000f220000002600 */
[----:B------:R-:W-:Y:S01]  /*00f0*/  UMOV UR4, 0x400 ;  /* 0x0000040000047882 */ /* 0x000fe20000000000 */
[----:B------:R-:W3:Y:S01]  /*0100*/  LDCU.64 UR14, c[0x0][0x358] ;  /* 0x00006b00ff0e77ac */ /* 0x000ee20008000a00 */
[----:B------:R-:W3:Y:S01]  /*0110*/  LDCU UR12, c[0x0][0x370] ;  /* 0x00006e00ff0c77ac */ /* 0x000ee20008000800 */
[----:B-1----:R-:W-:-:S02]  /*0120*/  ULEA UR4, UR5, UR4, 0x18 ;  /* 0x0000000405047291 */ /* 0x002fc4000f8ec0ff */
[----:B--2---:R-:W-:Y:S01]  /*0130*/  UIMAD UR5, UR6, UR7, URZ ;  /* 0x00000007060572a4 */ /* 0x004fe2000f8e02ff */
[----:B0-----:R-:W-:-:S05]  /*0140*/  IMAD R3, R7, UR10, RZ ;  /* 0x0000000a07037c24 */ /* 0x001fca000f8e02ff */
[----:B------:R-:W-:Y:S01]  /*0150*/  LEA R3, R3, UR4, 0x2 ;  /* 0x0000000403037c11 */ /* 0x000fe2000f8e10ff */
[C---:B----4-:R-:W-:Y:S02]  /*0160*/  IMAD R2, R4.reuse, UR9, R7 ;  /* 0x0000000904027c24 */ /* 0x050fe4000f8e0207 */
[----:B-----5:R-:W-:Y:S02]  /*0170*/  IMAD R4, R4, UR11, RZ ;  /* 0x0000000b04047c24 */ /* 0x020fe4000f8e02ff */
[----:B---3--:R-:W-:-:S07]  /*0180*/  IMAD R6, R0, 0x4, R3 ;  /* 0x0000000400067824 */ /* 0x008fce00078e0203 */
.L_x_6306:
[----:B0-----:R-:W0:Y:S01]  /*0190*/  LDCU UR4, c[0x0][0x398] ;  /* 0x00007300ff0477ac */ /* 0x001e220008000800 */
[----:B------:R-:W-:Y:S01]  /*01a0*/  BSSY B1, `(.L_x_6283) ;  /* 0x00000ac000017945 */ /* 0x000fe20003800000 */
[----:B0-----:R-:W-:-:S13]  /*01b0*/  ISETP.GE.AND P0, PT, R2, UR4, PT ;  /* 0x0000000402007c0c */ /* 0x001fda000bf06270 */
[----:B----4-:R-:W-:Y:S05]  /*01c0*/  @P0 BRA `(.L_x_6284) ;  /* 0x0000000800a40947 */ /* 0x010fea0003800000 */
[----:B------:R-:W0:Y:S01]  /*01d0*/  LDCU UR4, c[0x0][0x394] ;  /* 0x00007280ff0477ac */ /* 0x000e220008000800 */
[C---:B------:R-:W-:Y:S01]  /*01e0*/  IMAD R7, R5.reuse, UR5, RZ ;  /* 0x0000000505077c24 */ /* 0x040fe2000f8e02ff */
[----:B------:R-:W-:Y:S01]  /*01f0*/  MOV R8, R2 ;  /* 0x0000000200087202 */ /* 0x000fe20000000f00 */
[----:B0-----:R-:W-:-:S07]  /*0200*/  IMAD R9, R5, UR4, R0 ;  /* 0x0000000405097c24 */ /* 0x001fce000f8e0200 */
.L_x_6305:
[----:B------:R-:W-:Y:S01]  /*0210*/  UISETP.GE.U32.AND UP0, UPT, UR10, 0x2, UPT ;  /* 0x000000020a00788c */ /* 0x000fe2000bf06070 */
[----:B------:R-:W-:Y:S01]  /*0220*/  BSSY B0, `(.L_x_6285) ;  /* 0x000009f000007945 */ /* 0x000fe20003800000 */
[----:B------:R-:W-:-:S07]  /*0230*/  IMAD.IADD R10, R7, 0x1, R8 ;  /* 0x00000001070a7824 */ /* 0x000fce00078e0208 */
[----:B0---4-:R-:W-:Y:S05]  /*0240*/  BRA.U !UP0, `(.L_x_6286) ;  /* 0x0000000508887547 */ /* 0x011fea000b800000 */
[----:B------:R-:W0:Y:S01]  /*0250*/  LDC R18, c[0x0][0x394] ;  /* 0x0000e500ff127b82 */ /* 0x000e220000000800 */
[----:B------:R-:W-:Y:S02]  /*0260*/  MOV R11, 0xff7fffff ;  /* 0xff7fffff000b7802 */ /* 0x000fe40000000f00 */
[----:B0-----:R-:W-:-:S13]  /*0270*/  ISETP.GE.AND P0, PT, R0, R18, PT ;  /* 0x000000120000720c */ /* 0x001fda0003f06270 */
[----:B------:R-:W-:Y:S05]  /*0280*/  @P0 BRA `(.L_x_6287) ;  /* 0x0000000000340947 */ /* 0x000fea0003800000 */
[----:B------:R-:W0:Y:S01]  /*0290*/  LDC.64 R12, c[0x0][0x388] ;  /* 0x0000e200ff0c7b82 */ /* 0x000e220000000a00 */
[----:B------:R-:W-:Y:S01]  /*02a0*/  IMAD.MOV.U32 R11, RZ, RZ, -0x800001 ;  /* 0xff7fffffff0b7424 */ /* 0x000fe200078e00ff */
[----:B------:R-:W-:-:S07]  /*02b0*/  MOV R17, R0 ;  /* 0x0000000000117202 */ /* 0x000fce0000000f00 */
.L_x_6288:
[----:B------:R-:W1:Y:S02]  /*02c0*/  LDCU UR4, c[0x0][0x398] ;  /* 0x00007300ff0477ac */ /* 0x000e640008000800 */
[----:B-1----:R-:W-:-:S04]  /*02d0*/  IMAD R15, R17, UR4, R10 ;  /* 0x00000004110f7c24 */ /* 0x002fc8000f8e020a */
[----:B0-----:R-:W-:-:S06]  /*02e0*/  IMAD.WIDE R14, R15, 0x2, R12 ;  /* 0x000000020f0e7825 */ /* 0x001fcc00078e020c */
[----:B------:R-:W2:Y:S01]  /*02f0*/  LDG.E.U16 R14, desc[UR14][R14.64] ;  /* 0x0000000e0e0e7981 */ /* 0x000ea2000c1e1500 */
[----:B------:R-:W-:-:S05]  /*0300*/  VIADD R17, R17, UR10 ;  /* 0x0000000a11117c36 */ /* 0x000fca0008000000 */
[----:B------:R-:W-:Y:S02]  /*0310*/  ISETP.GE.AND P1, PT, R17, R18, PT ;  /* 0x000000121100720c */ /* 0x000fe40003f26270 */
[----:B--2---:R-:W-:-:S04]  /*0320*/  SHF.L.U32 R16, R14, 0x10, RZ ;  /* 0x000000100e107819 */ /* 0x004fc800000006ff */
[----:B------:R-:W-:-:S04]  /*0330*/  FSETP.GEU.FTZ.AND P0, PT, R11, R16, PT ;  /* 0x000000100b00720b */ /* 0x000fc80003f1e000 */
[----:B------:R-:W-:-:S03]  /*0340*/  FSEL R11, R16, R11, !P0 ;  /* 0x0000000b100b7208 */ /* 0x000fc60004000000 */
[----:B------:R-:W-:Y:S06]  /*0350*/  @!P1 BRA `(.L_x_6288) ;  /* 0xfffffffc00d89947 */ /* 0x000fec000383ffff */
.L_x_6287:
[----:B------:R-:W-:Y:S05]  /*0360*/  WARPSYNC.ALL ;  /* 0x0000000000007948 */ /* 0x000fea0003800000 */
[----:B------:R-:W-:Y:S01]  /*0370*/  BAR.SYNC.DEFER_BLOCKING 0x0 ;  /* 0x0000000000007b1d */ /* 0x000fe20000010000 */
[----:B------:R-:W-:-:S05]  /*0380*/  IMAD.U32 R12, RZ, RZ, UR10 ;  /* 0x0000000aff0c7e24 */ /* 0x000fca000f8e00ff */
[----:B------:R0:W-:Y:S02]  /*0390*/  STS [R6], R11 ;  /* 0x0000000b06007388 */ /* 0x0001e40000000800 */
.L_x_6289:
[----:B------:R-:W-:Y:S05]  /*03a0*/  WARPSYNC.ALL ;  /* 0x0000000000007948 */ /* 0x000fea0003800000 */
[----:B------:R-:W-:Y:S01]  /*03b0*/  BAR.SYNC.DEFER_BLOCKING 0x0 ;  /* 0x0000000000007b1d */ /* 0x000fe20000010000 */
[----:B------:R-:W-:-:S04]  /*03c0*/  SHF.R.U32.HI R15, RZ, 0x1, R12 ;  /* 0x00000001ff0f7819 */ /* 0x000fc8000001160c */
[----:B------:R-:W-:-:S13]  /*03d0*/  ISETP.GE.U32.AND P0, PT, R0, R15, PT ;  /* 0x0000000f0000720c */ /* 0x000fda0003f06070 */
[----:B------:R-:W-:Y:S01]  /*03e0*/  @!P0 LEA R13, R15, R6, 0x2 ;  /* 0x000000060f0d8211 */ /* 0x000fe200078e10ff */
[----:B0-----:R-:W-:Y:S04]  /*03f0*/  @!P0 LDS R11, [R6] ;  /* 0x00000000060b8984 */ /* 0x001fe80000000800 */
[----:B------:R-:W0:Y:S02]  /*0400*/  @!P0 LDS R14, [R13] ;  /* 0x000000000d0e8984 */ /* 0x000e240000000800 */
[----:B0-----:R-:W-:-:S04]  /*0410*/  @!P0 FSETP.GEU.FTZ.AND P1, PT, R11, R14, PT ;  /* 0x0000000e0b00820b */ /* 0x001fc80003f3e000 */
[----:B------:R-:W-:-:S05]  /*0420*/  @!P0 FSEL R11, R14, R11, !P1 ;  /* 0x0000000b0e0b8208 */ /* 0x000fca0004800000 */
[----:B------:R1:W-:Y:S01]  /*0430*/  @!P0 STS [R6], R11 ;  /* 0x0000000b06008388 */ /* 0x0003e20000000800 */
[----:B------:R-:W-:Y:S01]  /*0440*/  ISETP.GT.U32.AND P0, PT, R12, 0x3, PT ;  /* 0x000000030c00780c */ /* 0x000fe20003f04070 */
[----:B------:R-:W-:-:S12]  /*0450*/  IMAD.MOV.U32 R12, RZ, RZ, R15 ;  /* 0x000000ffff0c7224 */ /* 0x000fd800078e000f */
[----:B-1----:R-:W-:Y:S05]  /*0460*/  @P0 BRA `(.L_x_6289) ;  /* 0xfffffffc00cc0947 */ /* 0x002fea000383ffff */
[----:B------:R-:W-:Y:S05]  /*0470*/  WARPSYNC.ALL ;  /* 0x0000000000007948 */ /* 0x000fea0003800000 */
[----:B------:R-:W-:Y:S01]  /*0480*/  BAR.SYNC.DEFER_BLOCKING 0x0 ;  /* 0x0000000000007b1d */ /* 0x000fe20000010000 */
[----:B------:R-:W-:-:S07]  /*0490*/  HFMA2 R17, -RZ, RZ, 0, 0 ;  /* 0x00000000ff117431 */ /* 0x000fce00000001ff */
[----:B------:R-:W0:Y:S01]  /*04a0*/  LDC R18, c[0x0][0x394] ;  /* 0x0000e500ff127b82 */ /* 0x000e220000000800 */
[----:B------:R-:W-:Y:S01]  /*04b0*/  BSSY.RECONVERGENT B2, `(.L_x_6290) ;  /* 0x0000013000027945 */ /* 0x000fe20003800200 */
[----:B------:R1:W2:Y:S01]  /*04c0*/  LDS R11, [R3] ;  /* 0x00000000030b7984 */ /* 0x0002a20000000800 */
[----:B0-----:R-:W-:-:S13]  /*04d0*/  ISETP.GE.AND P0, PT, R0, R18, PT ;  /* 0x000000120000720c */ /* 0x001fda0003f06270 */
[----:B-12---:R-:W-:Y:S05]  /*04e0*/  @P0 BRA `(.L_x_6291) ;  /* 0x00000000003c0947 */ /* 0x006fea0003800000 */
[----:B------:R-:W0:Y:S01]  /*04f0*/  LDC.64 R12, c[0x0][0x388] ;  /* 0x0000e200ff0c7b82 */ /* 0x000e220000000a00 */
[----:B------:R-:W-:Y:S01]  /*0500*/  IMAD.MOV.U32 R17, RZ, RZ, RZ ;  /* 0x000000ffff117224 */ /* 0x000fe200078e00ff */
[----:B------:R-:W-:-:S07]  /*0510*/  MOV R19, R0 ;  /* 0x0000000000137202 */ /* 0x000fce0000000f00 */
.L_x_6292:
[----:B------:R-:W1:Y:S02]  /*0520*/  LDCU UR4, c[0x0][0x398] ;  /* 0x00007300ff0477ac */ /* 0x000e640008000800 */
[----:B-1----:R-:W-:-:S04]  /*0530*/  IMAD R15, R19, UR4, R10 ;  /* 0x00000004130f7c24 */ /* 0x002fc8000f8e020a */
[----:B0-----:R-:W-:-:S06]  /*0540*/  IMAD.WIDE R14, R15, 0x2, R12 ;  /* 0x000000020f0e7825 */ /* 0x001fcc00078e020c */
[----:B------:R-:W2:Y:S01]  /*0550*/  LDG.E.U16 R14, desc[UR14][R14.64] ;  /* 0x0000000e0e0e7981 */ /* 0x000ea2000c1e1500 */
[----:B------:R-:W-:-:S04]  /*0560*/  IADD3 R19, PT, PT, R19, UR10, RZ ;  /* 0x0000000a13137c10 */ /* 0x000fc8000fffe0ff */
[----:B------:R-:W-:Y:S01]  /*0570*/  ISETP.GE.AND P0, PT, R19, R18, PT ;  /* 0x000000121300720c */ /* 0x000fe20003f06270 */
[----:B--2---:R-:W-:-:S04]  /*0580*/  IMAD.U32 R16, R14, 0x10000, RZ ;  /* 0x000100000e107824 */ /* 0x004fc800078e00ff */
[----:B------:R-:W-:-:S04]  /*0590*/  FADD.FTZ R16, -R11, R16 ;  /* 0x000000100b107221 */ /* 0x000fc80000010100 */
[----:B------:R-:W-:-:S06]  /*05a0*/  FMUL.FTZ R16, R16, 1.4426950216293334961 ;  /* 0x3fb8aa3b10107820 */ /* 0x000fcc0000410000 */
[----:B------:R-:W0:Y:S02]  /*05b0*/  MUFU.EX2 R16, R16 ;  /* 0x0000001000107308 */ /* 0x000e240000000800 */
[----:B0-----:R-:W-:Y:S01]  /*05c0*/  FADD.FTZ R17, R16, R17 ;  /* 0x0000001110117221 */ /* 0x001fe20000010000 */
[----:B------:R-:W-:Y:S06]  /*05d0*/  @!P0 BRA `(.L_x_6292) ;  /* 0xfffffffc00d08947 */ /* 0x000fec000383ffff */
.L_x_6291:
[----:B------:R-:W-:Y:S05]  /*05e0*/  BSYNC.RECONVERGENT B2 ;  /* 0x0000000000027941 */ /* 0x000fea0003800200 */
.L_x_6290:
[----:B------:R-:W-:Y:S01]  /*05f0*/  BAR.SYNC.DEFER_BLOCKING 0x0 ;  /* 0x0000000000007b1d */ /* 0x000fe20000010000 */
[----:B------:R-:W-:-:S05]  /*0600*/  IMAD.U32 R12, RZ, RZ, UR10 ;  /* 0x0000000aff0c7e24 */ /* 0x000fca000f8e00ff */
[----:B------:R0:W-:Y:S02]  /*0610*/  STS [R6], R17 ;  /* 0x0000001106007388 */ /* 0x0001e40000000800 */
.L_x_6293:
[----:B------:R-:W-:Y:S01]  /*0620*/  BAR.SYNC.DEFER_BLOCKING 0x0 ;  /* 0x0000000000007b1d */ /* 0x000fe20000010000 */
[----:B------:R-:W-:-:S04]  /*0630*/  SHF.R.U32.HI R15, RZ, 0x1, R12 ;  /* 0x00000001ff0f7819 */ /* 0x000fc8000001160c */
[----:B------:R-:W-:-:S13]  /*0640*/  ISETP.GE.U32.AND P0, PT, R0, R15, PT ;  /* 0x0000000f0000720c */ /* 0x000fda0003f06070 */
[----:B------:R-:W-:Y:S01]  /*0650*/  @!P0 LEA R14, R15, R6, 0x2 ;  /* 0x000000060f0e8211 */ /* 0x000fe200078e10ff */
[----:B------:R-:W-:Y:S05]  /*0660*/  @!P0 LDS R13, [R6] ;  /* 0x00000000060d8984 */ /* 0x000fea0000000800 */
[----:B------:R-:W1:Y:S02]  /*0670*/  @!P0 LDS R14, [R14] ;  /* 0x000000000e0e8984 */ /* 0x000e640000000800 */
[----:B-1----:R-:W-:-:S05]  /*0680*/  @!P0 FADD.FTZ R13, R13, R14 ;  /* 0x0000000e0d0d8221 */ /* 0x002fca0000010000 */
[----:B------:R1:W-:Y:S01]  /*0690*/  @!P0 STS [R6], R13 ;  /* 0x0000000d06008388 */ /* 0x0003e20000000800 */
[----:B------:R-:W-:Y:S01]  /*06a0*/  ISETP.GT.U32.AND P0, PT, R12, 0x3, PT ;  /* 0x000000030c00780c */ /* 0x000fe20003f04070 */
[----:B------:R-:W-:-:S12]  /*06b0*/  IMAD.MOV.U32 R12, RZ, RZ, R15 ;  /* 0x000000ffff0c7224 */ /* 0x000fd800078e000f */
[----:B-1----:R-:W-:Y:S05]  /*06c0*/  @P0 BRA `(.L_x_6293) ;  /* 0xfffffffc00d40947 */ /* 0x002fea000383ffff */
[----:B------:R-:W1:Y:S01]  /*06d0*/  LDCU UR6, c[0x0][0x394] ;  /* 0x00007280ff0677ac */ /* 0x000e620008000800 */
[----:B------:R-:W-:Y:S01]  /*06e0*/  BSSY.RECONVERGENT B2, `(.L_x_6294) ;  /* 0x0000017000027945 */ /* 0x000fe20003800200 */
[----:B------:R-:W2:Y:S01]  /*06f0*/  LDCU UR7, c[0x0][0x398] ;  /* 0x00007300ff0777ac */ /* 0x000ea20008000800 */
[----:B------:R-:W-:Y:S01]  /*0700*/  BAR.SYNC.DEFER_BLOCKING 0x0 ;  /* 0x0000000000007b1d */ /* 0x000fe20000010000 */
[----:B-1----:R-:W-:-:S13]  /*0710*/  ISETP.GE.AND P0, PT, R0, UR6, PT ;  /* 0x0000000600007c0c */ /* 0x002fda000bf06270 */
[----:B--2---:R-:W-:Y:S05]  /*0720*/  @P0 BRA `(.L_x_6295) ;  /* 0x0000000000480947 */ /* 0x004fea0003800000 */
[----:B------:R-:W1:Y:S01]  /*0730*/  LDS R16, [R3] ;  /* 0x0000000003107984 */ /* 0x000e620000000800 */
[----:B------:R-:W2:Y:S01]  /*0740*/  LDC.64 R12, c[0x0][0x380] ;  /* 0x0000e000ff0c7b82 */ /* 0x000ea20000000a00 */
[----:B------:R-:W-:-:S07]  /*0750*/  MOV R21, R0 ;  /* 0x0000000000157202 */ /* 0x000fce0000000f00 */
[----:B------:R-:W3:Y:S01]  /*0760*/  LDC.64 R14, c[0x0][0x388] ;  /* 0x0000e200ff0e7b82 */ /* 0x000ee20000000a00 */
[----:B-1----:R1:W4:Y:S02]  /*0770*/  MUFU.RCP R25, R16 ;  /* 0x0000001000197308 */ /* 0x0023240000001000 */
.L_x_6296:
[----:B0-----:R-:W-:-:S04]  /*0780*/  IMAD R19, R21, UR7, R10 ;  /* 0x0000000715137c24 */ /* 0x001fc8000f8e020a */
[----:B01-3--:R-:W-:-:S06]  /*0790*/  IMAD.WIDE R16, R19, 0x2, R14 ;  /* 0x0000000213107825 */ /* 0x00bfcc00078e020e */
[----:B------:R-:W3:Y:S01]  /*07a0*/  LDG.E.U16 R16, desc[UR14][R16.64] ;  /* 0x0000000e10107981 */ /* 0x000ee2000c1e1500 */
[----:B------:R-:W-:-:S04]  /*07b0*/  IADD3 R21, PT, PT, R21, UR10, RZ ;  /* 0x0000000a15157c10 */ /* 0x000fc8000fffe0ff */
[----:B------:R-:W-:Y:S01]  /*07c0*/  ISETP.GE.AND P0, PT, R21, UR6, PT ;  /* 0x0000000615007c0c */ /* 0x000fe2000bf06270 */
[----:B---3--:R-:W-:-:S04]  /*07d0*/  IMAD.U32 R18, R16, 0x10000, RZ ;  /* 0x0001000010127824 */ /* 0x008fc800078e00ff */
[----:B------:R-:W-:-:S04]  /*07e0*/  FADD.FTZ R18, -R11, R18 ;  /* 0x000000120b127221 */ /* 0x000fc80000010100 */
[----:B------:R-:W-:Y:S01]  /*07f0*/  FMUL.FTZ R20, R18, 1.4426950216293334961 ;  /* 0x3fb8aa3b12147820 */ /* 0x000fe20000410000 */
[----:B--2---:R-:W-:-:S05]  /*0800*/  IMAD.WIDE R18, R19, 0x4, R12 ;  /* 0x0000000413127825 */ /* 0x004fca00078e020c */
[----:B------:R-:W4:Y:S02]  /*0810*/  MUFU.EX2 R20, R20 ;  /* 0x0000001400147308 */ /* 0x000f240000000800 */
[----:B----4-:R-:W-:-:S05]  /*0820*/  FMUL.FTZ R23, R20, R25 ;  /* 0x0000001914177220 */ /* 0x010fca0000410000 */
[----:B------:R0:W-:Y:S01]  /*0830*/  STG.E desc[UR14][R18.64], R23 ;  /* 0x0000001712007986 */ /* 0x0001e2000c10190e */
[----:B------:R-:W-:Y:S05]  /*0840*/  @!P0 BRA `(.L_x_6296) ;  /* 0xfffffffc00cc8947 */ /* 0x000fea000383ffff */
.L_x_6295:
[----:B------:R-:W-:Y:S05]  /*0850*/  BSYNC.RECONVERGENT B2 ;  /* 0x0000000000027941 */ /* 0x000fea0003800200 */
.L_x_6294:
[----:B------:R-:W-:Y:S05]  /*0860*/  BRA `(.L_x_6297) ;  /* 0x0000000000e87947 */ /* 0x000fea0003800000 */
.L_x_6286:
[----:B------:R-:W0:Y:S01]  /*0870*/  LDC R21, c[0x0][0x394] ;  /* 0x0000e500ff157b82 */ /* 0x000e220000000800 */
[----:B------:R-:W-:Y:S01]  /*0880*/  BSSY.RECONVERGENT B2, `(.L_x_6298) ;  /* 0x0000013000027945 */ /* 0x000fe20003800200 */
[----:B------:R-:W-:Y:S01]  /*0890*/  IMAD.MOV.U32 R16, RZ, RZ, RZ ;  /* 0x000000ffff107224 */ /* 0x000fe200078e00ff */
[----:B------:R-:W-:Y:S02]  /*08a0*/  MOV R11, 0xff7fffff ;  /* 0xff7fffff000b7802 */ /* 0x000fe40000000f00 */
[----:B0-----:R-:W-:-:S13]  /*08b0*/  ISETP.GE.AND P0, PT, R0, R21, PT ;  /* 0x000000150000720c */ /* 0x001fda0003f06270 */
[----:B------:R-:W-:Y:S05]  /*08c0*/  @P0 BRA `(.L_x_6299) ;  /* 0x0000000000380947 */ /* 0x000fea0003800000 */
[----:B------:R-:W0:Y:S01]  /*08d0*/  LDC R22, c[0x0][0x398] ;  /* 0x0000e600ff167b82 */ /* 0x000e220000000800 */
[----:B------:R-:W-:Y:S01]  /*08e0*/  MOV R11, 0xff7fffff ;  /* 0xff7fffff000b7802 */ /* 0x000fe20000000f00 */
[----:B------:R-:W-:-:S06]  /*08f0*/  IMAD.MOV.U32 R18, RZ, RZ, R0 ;  /* 0x000000ffff127224 */ /* 0x000fcc00078e0000 */
[----:B------:R-:W1:Y:S01]  /*0900*/  LDC.64 R12, c[0x0][0x388] ;  /* 0x0000e200ff0c7b82 */ /* 0x000e620000000a00 */
[----:B0-----:R-:W-:-:S07]  /*0910*/  IMAD R17, R9, R22, R8 ;  /* 0x0000001609117224 */ /* 0x001fce00078e0208 */
.L_x_6300:
[----:B-1----:R-:W-:-:S06]  /*0920*/  IMAD.WIDE R14, R17, 0x2, R12 ;  /* 0x00000002110e7825 */ /* 0x002fcc00078e020c */
[----:B------:R-:W2:Y:S01]  /*0930*/  LDG.E.U16 R14, desc[UR14][R14.64] ;  /* 0x0000000e0e0e7981 */ /* 0x000ea2000c1e1500 */
[----:B------:R-:W-:Y:S01]  /*0940*/  IADD3 R18, PT, PT, R18, UR10, RZ ;  /* 0x0000000a12127c10 */ /* 0x000fe2000fffe0ff */
[----:B------:R-:W-:-:S03]  /*0950*/  IMAD R17, R22, UR10, R17 ;  /* 0x0000000a16117c24 */ /* 0x000fc6000f8e0211 */
[----:B------:R-:W-:Y:S02]  /*0960*/  ISETP.GE.AND P2, PT, R18, R21, PT ;  /* 0x000000151200720c */ /* 0x000fe40003f46270 */
[----:B--2---:R-:W-:-:S04]  /*0970*/  SHF.L.U32 R20, R14, 0x10, RZ ;  /* 0x000000100e147819 */ /* 0x004fc800000006ff */
[----:B------:R-:W-:-:S04]  /*0980*/  FSETP.GEU.FTZ.AND P1, PT, R11, R20, PT ;  /* 0x000000140b00720b */ /* 0x000fc80003f3e000 */
[----:B------:R-:W-:-:S03]  /*0990*/  FSEL R11, R20, R11, !P1 ;  /* 0x0000000b140b7208 */ /* 0x000fc60004800000 */
[----:B------:R-:W-:Y:S06]  /*09a0*/  @!P2 BRA `(.L_x_6300) ;  /* 0xfffffffc00dca947 */ /* 0x000fec000383ffff */
.L_x_6299:
[----:B------:R-:W-:Y:S05]  /*09b0*/  BSYNC.RECONVERGENT B2 ;  /* 0x0000000000027941 */ /* 0x000fea0003800200 */
.L_x_6298:
[----:B------:R-:W-:Y:S04]  /*09c0*/  BSSY.RECONVERGENT B2, `(.L_x_6301) ;  /* 0x0000011000027945 */ /* 0x000fe80003800200 */
[----:B------:R-:W-:Y:S05]  /*09d0*/  @P0 BRA `(.L_x_6302) ;  /* 0x00000000003c0947 */ /* 0x000fea0003800000 */
[----:B------:R-:W0:Y:S01]  /*09e0*/  LDC.64 R12, c[0x0][0x388] ;  /* 0x0000e200ff0c7b82 */ /* 0x000e220000000a00 */
[----:B------:R-:W-:Y:S01]  /*09f0*/  IMAD.MOV.U32 R16, RZ, RZ, RZ ;  /* 0x000000ffff107224 */ /* 0x000fe200078e00ff */
[----:B------:R-:W-:-:S07]  /*0a00*/  MOV R17, R0 ;  /* 0x0000000000117202 */ /* 0x000fce0000000f00 */
.L_x_6303:
[----:B------:R-:W1:Y:S02]  /*0a10*/  LDCU UR4, c[0x0][0x398] ;  /* 0x00007300ff0477ac */ /* 0x000e640008000800 */
[----:B-1----:R-:W-:-:S04]  /*0a20*/  IMAD R15, R17, UR4, R10 ;  /* 0x00000004110f7c24 */ /* 0x002fc8000f8e020a */
[----:B0-----:R-:W-:-:S06]  /*0a30*/  IMAD.WIDE R14, R15, 0x2, R12 ;  /* 0x000000020f0e7825 */ /* 0x001fcc00078e020c */
[----:B------:R-:W2:Y:S01]  /*0a40*/  LDG.E.U16 R14, desc[UR14][R14.64] ;  /* 0x0000000e0e0e7981 */ /* 0x000ea2000c1e1500 */
[----:B------:R-:W-:-:S05]  /*0a50*/  VIADD R17, R17, UR10 ;  /* 0x0000000a11117c36 */ /* 0x000fca0008000000 */
[----:B------:R-:W-:Y:S02]  /*0a60*/  ISETP.GE.AND P1, PT, R17, R21, PT ;  /* 0x000000151100720c */ /* 0x000fe40003f26270 */
[----:B--2---:R-:W-:-:S05]  /*0a70*/  SHF.L.U32 R18, R14, 0x10, RZ ;  /* 0x000000100e127819 */ /* 0x004fca00000006ff */
[----:B------:R-:W-:-:S04]  /*0a80*/  FADD.FTZ R18, R18, -R11 ;  /* 0x8000000b12127221 */ /* 0x000fc80000010000 */
[----:B------:R-:W-:-:S04]  /*0a90*/  FMUL.FTZ R18, R18, 1.4426950216293334961 ;  /* 0x3fb8aa3b12127820 */ /* 0x000fc80000410000 */
[----:B------:R-:W0:Y:S02]  /*0aa0*/  MUFU.EX2 R19, R18 ;  /* 0x0000001200137308 */ /* 0x000e240000000800 */
[----:B0-----:R-:W-:Y:S01]  /*0ab0*/  FADD.FTZ R16, R19, R16 ;  /* 0x0000001013107221 */ /* 0x001fe20000010000 */
[----:B------:R-:W-:Y:S06]  /*0ac0*/  @!P1 BRA `(.L_x_6303) ;  /* 0xfffffffc00d09947 */ /* 0x000fec000383ffff */
.L_x_6302:
[----:B------:R-:W-:Y:S05]  /*0ad0*/  BSYNC.RECONVERGENT B2 ;  /* 0x0000000000027941 */ /* 0x000fea0003800200 */
.L_x_6301:
[----:B------:R-:W-:Y:S05]  /*0ae0*/  @P0 BRA `(.L_x_6297) ;  /* 0x0000000000480947 */ /* 0x000fea0003800000 */
[----:B------:R-:W0:Y:S01]  /*0af0*/  LDC.64 R12, c[0x0][0x380] ;  /* 0x0000e000ff0c7b82 */ /* 0x000e220000000a00 */
[----:B------:R1:W2:Y:S01]  /*0b00*/  MUFU.RCP R25, R16 ;  /* 0x0000001000197308 */ /* 0x0002a20000001000 */
[----:B------:R-:W-:-:S06]  /*0b10*/  MOV R20, R0 ;  /* 0x0000000000147202 */ /* 0x000fcc0000000f00 */
[----:B------:R-:W3:Y:S02]  /*0b20*/  LDC.64 R14, c[0x0][0x388] ;  /* 0x0000e200ff0e7b82 */ /* 0x000ee40000000a00 */
.L_x_6304:
[----:B----4-:R-:W4:Y:S02]  /*0b30*/  LDCU UR4, c[0x0][0x398] ;  /* 0x00007300ff0477ac */ /* 0x010f240008000800 */
[----:B----4-:R-:W-:-:S04]  /*0b40*/  IMAD R19, R20, UR4, R10 ;  /* 0x0000000414137c24 */ /* 0x010fc8000f8e020a */
[----:B-1-3--:R-:W-:-:S06]  /*0b50*/  IMAD.WIDE R16, R19, 0x2, R14 ;  /* 0x0000000213107825 */ /* 0x00afcc00078e020e */
[----:B------:R-:W3:Y:S01]  /*0b60*/  LDG.E.U16 R16, desc[UR14][R16.64] ;  /* 0x0000000e10107981 */ /* 0x000ee2000c1e1500 */
[----:B------:R-:W-:-:S05]  /*0b70*/  VIADD R20, R20, UR10 ;  /* 0x0000000a14147c36 */ /* 0x000fca0008000000 */
[----:B------:R-:W-:Y:S02]  /*0b80*/  ISETP.GE.AND P0, PT, R20, R21, PT ;  /* 0x000000151400720c */ /* 0x000fe40003f06270 */
[----:B---3--:R-:W-:-:S05]  /*0b90*/  SHF.L.U32 R18, R16, 0x10, RZ ;  /* 0x0000001010127819 */ /* 0x008fca00000006ff */
[----:B------:R-:W-:-:S04]  /*0ba0*/  FADD.FTZ R18, R18, -R11 ;  /* 0x8000000b12127221 */ /* 0x000fc80000010000 */
[----:B------:R-:W-:Y:S01]  /*0bb0*/  FMUL.FTZ R22, R18, 1.4426950216293334961 ;  /* 0x3fb8aa3b12167820 */ /* 0x000fe20000410000 */
[----:B0-----:R-:W-:-:S05]  /*0bc0*/  IMAD.WIDE R18, R19, 0x4, R12 ;  /* 0x0000000413127825 */ /* 0x001fca00078e020c */
[----:B------:R-:W2:Y:S02]  /*0bd0*/  MUFU.EX2 R22, R22 ;  /* 0x0000001600167308 */ /* 0x000ea40000000800 */
[----:B--2---:R-:W-:-:S05]  /*0be0*/  FMUL.FTZ R23, R22, R25 ;  /* 0x0000001916177220 */ /* 0x004fca0000410000 */
[----:B------:R4:W-:Y:S01]  /*0bf0*/  STG.E desc[UR14][R18.64], R23 ;  /* 0x0000001712007986 */ /* 0x0009e2000c10190e */
[----:B------:R-:W-:Y:S05]  /*0c00*/  @!P0 BRA `(.L_x_6304) ;  /* 0xfffffffc00c88947 */ /* 0x000fea000383ffff */
.L_x_6297:
[----:B------:R-:W-:Y:S05]  /*0c10*/  BSYNC B0 ;  /* 0x0000000000007941 */ /* 0x000fea0003800000 */
.L_x_6285:
[----:B------:R-:W1:Y:S01]  /*0c20*/  LDCU UR4, c[0x0][0x398] ;  /* 0x00007300ff0477ac */ /* 0x000e620008000800 */
[----:B------:R-:W-:-:S04]  /*0c30*/  IADD3 R8, PT, PT, R4, R8, RZ ;  /* 0x0000000804087210 */ /* 0x000fc80007ffe0ff */
[----:B-1----:R-:W-:-:S13]  /*0c40*/  ISETP.GE.AND P0, PT, R8, UR4, PT ;  /* 0x0000000408007c0c */ /* 0x002fda000bf06270 */
[----:B------:R-:W-:Y:S05]  /*0c50*/  @!P0 BRA `(.L_x_6305) ;  /* 0xfffffff4006c8947 */ /* 0x000fea000383ffff */
.L_x_6284:
[----:B------:R-:W-:Y:S05]  /*0c60*/  BSYNC B1 ;  /* 0x0000000000017941 */ /* 0x000fea0003800000 */
.L_x_6283:
[----:B------:R-:W1:Y:S01]  /*0c70*/  LDCU UR4, c[0x0][0x390] ;  /* 0x00007200ff0477ac */ /* 0x000e620008000800 */
[----:B------:R-:W-:-:S04]  /*0c80*/  IADD3 R5, PT, PT, R5, UR12, RZ ;  /* 0x0000000c05057c10 */ /* 0x000fc8000fffe0ff */
[----:B-1----:R-:W-:-:S13]  /*0c90*/  ISETP.GE.AND P0, PT, R5, UR4, PT ;  /* 0x0000000405007c0c */ /* 0x002fda000bf06270 */
[----:B------:R-:W-:Y:S05]  /*0ca0*/  @!P0 BRA `(.L_x_6306) ;  /* 0xfffffff400388947 */ /* 0x000fea000383ffff */
[----:B------:R-:W-:Y:S05]  /*0cb0*/  EXIT ;  /* 0x000000000000794d */ /* 0x000fea0003800000 */
.L_x_6307:
        /* <DEDUP_REMOVED lines=12> */
.L_x_11553:


//--------------------- .text._ZN2at6native43_GLOBAL__N__9ae7fba5_10_SoftMax_cu_9f978f6326cunn_SpatialSoftMaxForwardIN3c108BFloat16EfS4_iNS1_22SoftMaxForwardEpilogueEEEvPT1_PKT_T2_SB_SB_ --------------------------
	.section	.text._ZN2at6native43_GLOBAL__N__9ae7fba5_10_SoftMax_cu_9f978f6326cunn_SpatialSoftMaxForwardIN3c108BFloat16EfS4_iNS1_22SoftMaxForwardEpilogueEEEvPT1_PKT_T2_SB_SB_,"ax",@progbits
	.align	128
.text._ZN2at6native43_GLOBAL__N__9ae7fba5_10_SoftMax_cu_9f978f6326cunn_SpatialSoftMaxForwardIN3c108BFloat16EfS4_iNS1_22SoftMaxForwardEpilogueEEEvPT1_PKT_T2_SB_SB_:
        .type           _ZN2at6native43_GLOBAL__N__9ae7fba5_10_SoftMax_cu_9f978f6326cunn_SpatialSoftMaxForwardIN3c108BFloat16EfS4_iNS1_22SoftMaxForwardEpilogueEEEvPT1_PKT_T2_SB_SB_,@function
        .size           _ZN2at6native43_GLOBAL__N__9ae7fba5_10_SoftMax_cu_9f978f6326cunn_SpatialSoftMaxForwardIN3c108BFloat16EfS4_iNS1_22SoftMaxForwardEpilogueEEEvPT1_PKT_T2_SB_SB_,(.L_x_11554 - _ZN2at6native43_GLOBAL__N__9ae7fba5_10_SoftMax_cu_9f978f6326cunn_SpatialSoftMaxForwardIN3c108BFloat16EfS4_iNS1_22SoftMaxForwardEpilogueEEEvPT1_PKT_T2_SB_SB_)
        .other          _ZN2at6native43_GLOBAL__N__9ae7fba5_10_SoftMax_cu_9f978f6326cunn_SpatialSoftMaxForwardIN3c108BFloat16EfS4_iNS1_22SoftMaxForwardEpilogueEEEvPT1_PKT_T2_SB_SB_,@"STO_CUDA_ENTRY STV_DEFAULT"
_ZN2at6native43_GLOBAL__N__9ae7fba5_10_SoftMax_cu_9f978f6326cunn_SpatialSoftMaxForwardIN3c108BFloat16EfS4_iNS1_22SoftMaxForwardEpilogueEEEvPT1_PKT_T2_SB_SB_:
        /* <DEDUP_REMOVED lines=25> */
.L_x_6331:
        /* <DEDUP_REMOVED lines=8> */
.L_x_6330:
        /* <DEDUP_REMOVED lines=11> */
.L_x_6313:
        /* <DEDUP_REMOVED lines=10> */
.L_x_6312:
[----:B------:R-:W-:Y:S05]  /*0360*/  WARPSYNC.ALL ;  /* 0x0000000000007948 */ /* 0x000fea0003800000 */
[----:B------:R-:W-:Y:S01]  /*0370*/  BAR.SYNC.DEFER_BLOCKING 0x0 ;  /* 0x0000000000007b1d */ /* 0x000fe20000010000 */
[----:B------:R-:W-:-:S05]  /*0380*/  IMAD.U32 R12, RZ, RZ, UR10 ;  /* 0x0000000aff0c7e24 */ /* 0x000fca000f8e00ff */
[----:B------:R0:W-:Y:S02]  /*0390*/  STS [R6], R11 ;  /* 0x0000000b06007388 */ /* 0x0001e40000000800 */
.L_x_6314:
        /* <DEDUP_REMOVED lines=24> */
.L_x_6317:
        /* <DEDUP_REMOVED lines=12> */
.L_x_6316:
[----:B------:R-:W-:Y:S05]  /*05e0*/  BSYNC.RECONVERGENT B2 ;  /* 0x0000000000027941 */ /* 0x000fea0003800200 */
.L_x_6315:
[----:B------:R-:W-:Y:S01]  /*05f0*/  BAR.SYNC.DEFER_BLOCKING 0x0 ;  /* 0x0000000000007b1d */ /* 0x000fe20000010000 */
[----:B------:R-:W-:-:S05]  /*0600*/  IMAD.U32 R12, RZ, RZ, UR10 ;  /* 0x0000000aff0c7e24 */ /* 0x000fca000f8e00ff */
[----:B------:R0:W-:Y:S02]  /*0610*/  STS [R6], R17 ;  /* 0x0000001106007388 */ /* 0x0001e40000000800 */
.L_x_6318:
        /* <DEDUP_REMOVED lines=21> */
[----:B-1----:R-:W1:Y:S02]  /*0770*/  MUFU.RCP R20, R20 ;  /* 0x0000001400147308 */ /* 0x002e640000001000 */
.L_x_6321:
[----:B----4-:R-:W-:-:S04]  /*0780*/  IMAD R19, R21, UR7, R10 ;  /* 0x0000000715137c24 */ /* 0x010fc8000f8e020a */
[----:B0--3--:R-:W-:-:S06]  /*0790*/  IMAD.WIDE R16, R19, 0x2, R14 ;  /* 0x0000000213107825 */ /* 0x009fcc00078e020e */
[----:B------:R-:W3:Y:S01]  /*07a0*/  LDG.E.U16 R16, desc[UR14][R16.64] ;  /* 0x0000000e10107981 */ /* 0x000ee2000c1e1500 */
[----:B------:R-:W-:-:S04]  /*07b0*/  IADD3 R21, PT, PT, R21, UR10, RZ ;  /* 0x0000000a15157c10 */ /* 0x000fc8000fffe0ff */
[----:B------:R-:W-:Y:S01]  /*07c0*/  ISETP.GE.AND P0, PT, R21, UR6, PT ;  /* 0x0000000615007c0c */ /* 0x000fe2000bf06270 */
[----:B---3--:R-:W-:-:S04]  /*07d0*/  IMAD.U32 R18, R16, 0x10000, RZ ;  /* 0x0001000010127824 */ /* 0x008fc800078e00ff */
[----:B------:R-:W-:-:S04]  /*07e0*/  FADD.FTZ R18, -R11, R18 ;  /* 0x000000120b127221 */ /* 0x000fc80000010100 */
[----:B------:R-:W-:Y:S01]  /*07f0*/  FMUL.FTZ R22, R18, 1.4426950216293334961 ;  /* 0x3fb8aa3b12167820 */ /* 0x000fe20000410000 */
[----:B--2---:R-:W-:-:S03]  /*0800*/  IMAD.WIDE R18, R19, 0x2, R12 ;  /* 0x0000000213127825 */ /* 0x004fc600078e020c */
[----:B------:R-:W1:Y:S02]  /*0810*/  MUFU.EX2 R23, R22 ;  /* 0x0000001600177308 */ /* 0x000e640000000800 */
[----:B-1----:R-:W-:-:S05]  /*0820*/  FMUL.FTZ R23, R23, R20 ;  /* 0x0000001417177220 */ /* 0x002fca0000410000 */
[----:B------:R-:W-:-:S05]  /*0830*/  F2FP.BF16.F32.PACK_AB R23, RZ, R23 ;  /* 0x00000017ff17723e */ /* 0x000fca00000010ff */
[----:B------:R4:W-:Y:S01]  /*0840*/  STG.E.U16 desc[UR14][R18.64], R23 ;  /* 0x0000001712007986 */ /* 0x0009e2000c10150e */
[----:B------:R-:W-:Y:S05]  /*0850*/  @!P0 BRA `(.L_x_6321) ;  /* 0xfffffffc00c88947 */ /* 0x000fea000383ffff */
.L_x_6320:
[----:B------:R-:W-:Y:S05]  /*0860*/  BSYNC.RECONVERGENT B2 ;  /* 0x0000000000027941 */ /* 0x000fea0003800200 */
.L_x_6319:
[----:B------:R-:W-:Y:S05]  /*0870*/  BRA `(.L_x_6322) ;  /* 0x0000000000ec7947 */ /* 0x000fea0003800000 */
.L_x_6311:
[----:B------:R-:W0:Y:S01]  /*0880*/  LDC R21, c[0x0][0x394] ;  /* 0x0000e500ff157b82 */ /* 0x000e220000000800 */
[----:B------:R-:W-:Y:S01]  /*0890*/  BSSY.RECONVERGENT B2, `(.L_x_6323) ;  /* 0x0000013000027945 */ /* 0x000fe20003800200 */
[----:B------:R-:W-:Y:S01]  /*08a0*/  IMAD.MOV.U32 R16, RZ, RZ, RZ ;  /* 0x000000ffff107224 */ /* 0x000fe200078e00ff */
[----:B------:R-:W-:Y:S02]  /*08b0*/  MOV R11, 0xff7fffff ;  /* 0xff7fffff000b7802 */ /* 0x000fe40000000f00 */
[----:B0-----:R-:W-:-:S13]  /*08c0*/  ISETP.GE.AND P0, PT, R0, R21, PT ;  /* 0x000000150000720c */ /* 0x001fda0003f06270 */
[----:B------:R-:W-:Y:S05]  /*08d0*/  @P0 BRA `(.L_x_6324) ;  /* 0x0000000000380947 */ /* 0x000fea0003800000 */
[----:B------:R-:W0:Y:S01]  /*08e0*/  LDC R22, c[0x0][0x398] ;  /* 0x0000e600ff167b82 */ /* 0x000e220000000800 */
[----:B------:R-:W-:Y:S01]  /*08f0*/  IMAD.MOV.U32 R11, RZ, RZ, -0x800001 ;  /* 0xff7fffffff0b7424 */ /* 0x000fe200078e00ff */
[----:B------:R-:W-:-:S06]  /*0900*/  MOV R18, R0 ;  /* 0x0000000000127202 */ /* 0x000fcc0000000f00 */
[----:B------:R-:W1:Y:S01]  /*0910*/  LDC.64 R12, c[0x0][0x388] ;  /* 0x0000e200ff0c7b82 */ /* 0x000e620000000a00 */
[----:B0-----:R-:W-:-:S07]  /*0920*/  IMAD R17, R9, R22, R8 ;  /* 0x0000001609117224 */ /* 0x001fce00078e0208 */
.L_x_6325:
[----:B-1----:R-:W-:-:S06]  /*0930*/  IMAD.WIDE R14, R17, 0x2, R12 ;  /* 0x00000002110e7825 */ /* 0x002fcc00078e020c */
[----:B------:R-:W2:Y:S01]  /*0940*/  LDG.E.U16 R14, desc[UR14][R14.64] ;  /* 0x0000000e0e0e7981 */ /* 0x000ea2000c1e1500 */
[----:B------:R-:W-:Y:S02]  /*0950*/  VIADD R18, R18, UR10 ;  /* 0x0000000a12127c36 */ /* 0x000fe40008000000 */
[----:B------:R-:W-:-:S03]  /*0960*/  IMAD R17, R22, UR10, R17 ;  /* 0x0000000a16117c24 */ /* 0x000fc6000f8e0211 */
[----:B------:R-:W-:Y:S02]  /*0970*/  ISETP.GE.AND P2, PT, R18, R21, PT ;  /* 0x000000151200720c */ /* 0x000fe40003f46270 */
[----:B--2---:R-:W-:-:S04]  /*0980*/  SHF.L.U32 R20, R14, 0x10, RZ ;  /* 0x000000100e147819 */ /* 0x004fc800000006ff */
[----:B------:R-:W-:-:S04]  /*0990*/  FSETP.GEU.FTZ.AND P1, PT, R11, R20, PT ;  /* 0x000000140b00720b */ /* 0x000fc80003f3e000 */
[----:B------:R-:W-:-:S03]  /*09a0*/  FSEL R11, R20, R11, !P1 ;  /* 0x0000000b140b7208 */ /* 0x000fc60004800000 */
[----:B------:R-:W-:Y:S06]  /*09b0*/  @!P2 BRA `(.L_x_6325) ;  /* 0xfffffffc00dca947 */ /* 0x000fec000383ffff */
.L_x_6324:
[----:B------:R-:W-:Y:S05]  /*09c0*/  BSYNC.RECONVERGENT B2 ;  /* 0x0000000000027941 */ /* 0x000fea0003800200 */
.L_x_6323:
[----:B------:R-:W-:Y:S04]  /*09d0*/  BSSY.RECONVERGENT B2, `(.L_x_6326) ;  /* 0x0000011000027945 */ /* 0x000fe80003800200 */
[----:B------:R-:W-:Y:S05]  /*09e0*/  @P0 BRA `(.L_x_6327) ;  /* 0x00000000003c0947 */ /* 0x000fea0003800000 */
[----:B------:R-:W0:Y:S01]  /*09f0*/  LDC.64 R12, c[0x0][0x388] ;  /* 0x0000e200ff0c7b82 */ /* 0x000e220000000a00 */
[----:B------:R-:W-:Y:S01]  /*0a00*/  IMAD.MOV.U32 R16, RZ, RZ, RZ ;  /* 0x000000ffff107224 */ /* 0x000fe200078e00ff */
[----:B------:R-:W-:-:S07]  /*0a10*/  MOV R17, R0 ;  /* 0x0000000000117202 */ /* 0x000fce0000000f00 */
.L_x_6328:
        /* <DEDUP_REMOVED lines=12> */
.L_x_6327:
[----:B------:R-:W-:Y:S05]  /*0ae0*/  BSYNC.RECONVERGENT B2 ;  /* 0x0000000000027941 */ /* 0x000fea0003800200 */
.L_x_6326:
[----:B------:R-:W-:Y:S05]  /*0af0*/  @P0 BRA `(.L_x_6322) ;  /* 0x00000000004c0947 */ /* 0x000fea0003800000 */
[----:B------:R-:W0:Y:S01]  /*0b00*/  LDC.64 R12, c[0x0][0x380] ;  /* 0x0000e000ff0c7b82 */ /* 0x000e220000000a00 */
[----:B------:R1:W2:Y:S01]  /*0b10*/  MUFU.RCP R20, R16 ;  /* 0x0000001000147308 */ /* 0x0002a20000001000 */
[----:B------:R-:W-:-:S06]  /*0b20*/  MOV R22, R0 ;  /* 0x0000000000167202 */ /* 0x000fcc0000000f00 */
[----:B------:R-:W3:Y:S02]  /*0b30*/  LDC.64 R14, c[0x0][0x388] ;  /* 0x0000e200ff0e7b82 */ /* 0x000ee40000000a00 */
.L_x_6329:
        /* <DEDUP_REMOVED lines=8> */
[----:B------:R-:W-:-:S06]  /*0bc0*/  FMUL.FTZ R23, R18, 1.4426950216293334961 ;  /* 0x3fb8aa3b12177820 */ /* 0x000fcc0000410000 */
[----:B------:R-:W2:Y:S02]  /*0bd0*/  MUFU.EX2 R23, R23 ;  /* 0x0000001700177308 */ /* 0x000ea40000000800 */
[----:B--2---:R-:W-:-:S05]  /*0be0*/  FMUL.FTZ R18, R23, R20 ;  /* 0x0000001417127220 */ /* 0x004fca0000410000 */
[----:B------:R-:W-:Y:S01]  /*0bf0*/  F2FP.BF16.F32.PACK_AB R17, RZ, R18 ;  /* 0x00000012ff11723e */ /* 0x000fe200000010ff */
[----:B0-----:R-:W-:-:S05]  /*0c00*/  IMAD.WIDE R18, R19, 0x2, R12 ;  /* 0x0000000213127825 */ /* 0x001fca00078e020c */
[----:B------:R4:W-:Y:S01]  /*0c10*/  STG.E.U16 desc[UR14][R18.64], R17 ;  /* 0x0000001112007986 */ /* 0x0009e2000c10150e */
[----:B------:R-:W-:Y:S05]  /*0c20*/  @!P0 BRA `(.L_x_6329) ;  /* 0xfffffffc00c48947 */ /* 0x000fea000383ffff */
.L_x_6322:
[----:B------:R-:W-:Y:S05]  /*0c30*/  BSYNC B0 ;  /* 0x0000000000007941 */ /* 0x000fea0003800000 */
.L_x_6310:
[----:B------:R-:W1:Y:S01]  /*0c40*/  LDCU UR4, c[0x0][0x398] ;  /* 0x00007300ff0477ac */ /* 0x000e620008000800 */
[----:B------:R-:W-:-:S04]  /*0c50*/  IADD3 R8, PT, PT, R4, R8, RZ ;  /* 0x0000000804087210 */ /* 0x000fc80007ffe0ff */
[----:B-1----:R-:W-:-:S13]  /*0c60*/  ISETP.GE.AND P0, PT, R8, UR4, PT ;  /* 0x0000000408007c0c */ /* 0x002fda000bf06270 */
[----:B------:R-:W-:Y:S05]  /*0c70*/  @!P0 BRA `(.L_x_6330) ;  /* 0xfffffff400648947 */ /* 0x000fea000383ffff */
.L_x_6309:
[----:B------:R-:W-:Y:S05]  /*0c80*/  BSYNC B1 ;  /* 0x0000000000017941 */ /* 0x000fea0003800000 */
.L_x_6308:
[----:B------:R-:W1:Y:S01]  /*0c90*/  LDCU UR4, c[0x0][0x390] ;  /* 0x00007200ff0477ac */ /* 0x000e620008000800 */
[----:B------:R-:W-:-:S04]  /*0ca0*/  IADD3 R5, PT, PT, R5, UR12, RZ ;  /* 0x0000000c05057c10 */ /* 0x000fc8000fffe0ff */
[----:B-1----:R-:W-:-:S13]  /*0cb0*/  ISETP.GE.AND P0, PT, R5, UR4, PT ;  /* 0x0000000405007c0c */ /* 0x002fda000bf06270 */
[----:B------:R-:W-:Y:S05]  /*0cc0*/  @!P0 BRA `(.L_x_6331) ;  /* 0xfffffff400308947 */ /* 0x000fea000383ffff */
[----:B------:R-:W-:Y:S05]  /*0cd0*/  EXIT ;  /* 0x000000000000794d */ /* 0x000fea0003800000 */
.L_x_6332:
        /* <DEDUP_REMOVED lines=10> */
.L_x_11554:


//--------------------- .text._ZN2at6native43_GLOBAL__N__9ae7fba5_10_SoftMax_cu_9f978f6326cunn_SpatialSoftMaxForwardIN3c104HalfEfflNS1_22SoftMaxForwardEpilogueEEEvPT1_PKT_T2_SB_SB_ --------------------------
	.section	.text._ZN2at6native43_GLOBAL__N__9ae7fba5_10_SoftMax_cu_9f978f6326cunn_SpatialSoftMaxForwardIN3c104HalfEfflNS1_22SoftMaxForwardEpilogueEEEvPT1_PKT_T2_SB_SB_,"ax",@progbits
	.align	128
.text._ZN2at6native43_GLOBAL__N__9ae7fba5_10_SoftMax_cu_9f978f6326cunn_SpatialSoftMaxForwardIN3c104HalfEfflNS1_22SoftMaxForwardEpilogueEEEvPT1_PKT_T2_SB_SB_:
        .type           _ZN2at6native43_GLOBAL__N__9ae7fba5_10_SoftMax_cu_9f978f6326cunn_SpatialSoftMaxForwardIN3c104HalfEfflNS1_22SoftMaxForwardEpilogueEEEvPT1_PKT_T2_SB_SB_,@function
        .size           _ZN2at6native43_GLOBAL__N__9ae7fba5_10_SoftMax_cu_9f978f6326cunn_SpatialSoftMaxForwardIN3c104HalfEfflNS1_22SoftMaxForwardEpilogueEEEvPT1_PKT_T2_SB_SB_,(.L_x_11555 - _ZN2at6native43_GLOBAL__N__9ae7fba5_10_SoftMax_cu_9f978f6326cunn_SpatialSoftMaxForwardIN3c104HalfEfflNS1_22SoftMaxForwardEpilogueEEEvPT1_PKT_T2_SB_SB_)
        .other          _ZN2at6native43_GLOBAL__N__9ae7fba5_10_SoftMax_cu_9f978f6326cunn_SpatialSoftMaxForwardIN3c104HalfEfflNS1_22SoftMaxForwardEpilogueEEEvPT1_PKT_T2_SB_SB_,@"STO_CUDA_ENTRY STV_DEFAULT"
_ZN2at6native43_GLOBAL__N__9ae7fba5_10_SoftMax_cu_9f978f6326cunn_SpatialSoftMaxForwardIN3c104HalfEfflNS1_22SoftMaxForwardEpilogueEEEvPT1_PKT_T2_SB_SB_:
        /* <DEDUP_REMOVED lines=27> */
.L_x_6356:
        /* <DEDUP_REMOVED lines=14> */
.L_x_6355:
        /* <DEDUP_REMOVED lines=22> */
.L_x_6338:
        /* <DEDUP_REMOVED lines=13> */
[----:B--2---:R-:W-:-:S05]  /*04c0*/  HADD2.F32 R25, -RZ, R22.H0_H0 ;  /* 0x20000016ff197230 */ /* 0x004fca0000004100 */
[----:B------:R-:W-:-:S04]  /*04d0*/  FSETP.GEU.FTZ.AND P2, PT, R26, R25, PT ;  /* 0x000000191a00720b */ /* 0x000fc80003f5e000 */
[----:B------:R-:W-:-:S03]  /*04e0*/  FSEL R26, R25, R26, !P2 ;  /* 0x0000001a191a7208 */ /* 0x000fc60005000000 */
[----:B------:R-:W-:Y:S06]  /*04f0*/  @!P1 BRA `(.L_x_6338) ;  /* 0xfffffffc00bc9947 */ /* 0x000fec000383ffff */
.L_x_6337:
[----:B------:R-:W-:Y:S05]  /*0500*/  WARPSYNC.ALL ;  /* 0x0000000000007948 */ /* 0x000fea0003800000 */
[----:B------:R-:W-:Y:S01]  /*0510*/  BAR.SYNC.DEFER_BLOCKING 0x0 ;  /* 0x0000000000007b1d */ /* 0x000fe20000010000 */
[----:B------:R-:W-:-:S05]  /*0520*/  IMAD.U32 R16, RZ, RZ, UR8 ;  /* 0x00000008ff107e24 */ /* 0x000fca000f8e00ff */
[----:B------:R0:W-:Y:S02]  /*0530*/  STS [R7], R26 ;  /* 0x0000001a07007388 */ /* 0x0001e40000000800 */
.L_x_6339:
[----:B------:R-:W-:Y:S05]  /*0540*/  WARPSYNC.ALL ;  /* 0x0000000000007948 */ /* 0x000fea0003800000 */
[----:B------:R-:W-:Y:S01]  /*0550*/  BAR.SYNC.DEFER_BLOCKING 0x0 ;  /* 0x0000000000007b1d */ /* 0x000fe20000010000 */
[----:B------:R-:W-:-:S04]  /*0560*/  SHF.R.U32.HI R24, RZ, 0x1, R16 ;  /* 0x00000001ff187819 */ /* 0x000fc80000011610 */
[----:B------:R-:W-:-:S13]  /*0570*/  ISETP.GE.U32.AND P1, PT, R3, R24, PT ;  /* 0x000000180300720c */ /* 0x000fda0003f26070 */
[----:B------:R-:W-:Y:S01]  /*0580*/  @!P1 LEA R18, R24, R7, 0x2 ;  /* 0x0000000718129211 */ /* 0x000fe200078e10ff */
        /* <DEDUP_REMOVED lines=10> */
[----:B------:R-:W-:-:S05]  /*0630*/  IMAD.MOV.U32 R22, RZ, RZ, RZ ;  /* 0x000000ffff167224 */ /* 0x000fca00078e00ff */
[----:B------:R-:W-:Y:S01]  /*0640*/  BSSY.RECONVERGENT B2, `(.L_x_6340) ;  /* 0x000001b000027945 */ /* 0x000fe20003800200 */
[----:B------:R1:W2:Y:S03]  /*0650*/  LDS R24, [R2] ;  /* 0x0000000002187984 */ /* 0x0002a60000000800 */
[----:B------:R-:W-:Y:S05]  /*0660*/  @P0 BRA `(.L_x_6341) ;  /* 0x0000000000600947 */ /* 0x000fea0003800000 */
[----:B------:R-:W-:Y:S02]  /*0670*/  HFMA2 R22, -RZ, RZ, 0, 0 ;  /* 0x00000000ff167431 */ /* 0x000fe400000001ff */
[----:B------:R-:W-:Y:S02]  /*0680*/  IMAD.MOV.U32 R23, RZ, RZ, R3 ;  /* 0x000000ffff177224 */ /* 0x000fe400078e0003 */
[----:B------:R-:W-:-:S07]  /*0690*/  IMAD.MOV.U32 R25, RZ, RZ, RZ ;  /* 0x000000ffff197224 */ /* 0x000fce00078e00ff */
.L_x_6342:
[----:B------:R-:W3:Y:S01]  /*06a0*/  LDCU.64 UR4, c[0x0][0x3a0] ;  /* 0x00007400ff0477ac */ /* 0x000ee20008000a00 */
[----:B------:R-:W-:Y:S01]  /*06b0*/  MOV R28, R20 ;  /* 0x00000014001c7202 */ /* 0x000fe20000000f00 */
[----:B------:R-:W4:Y:S01]  /*06c0*/  LDCU.64 UR6, c[0x0][0x388] ;  /* 0x00007100ff0677ac */ /* 0x000f220008000a00 */
[----:B---3--:R-:W-:-:S03]  /*06d0*/  IMAD R18, R25, UR4, RZ ;  /* 0x0000000419127c24 */ /* 0x008fc6000f8e02ff */
[----:B------:R-:W-:-:S04]  /*06e0*/  IMAD.WIDE.U32 R16, R23, UR4, R28 ;  /* 0x0000000417107c25 */ /* 0x000fc8000f8e001c */
[----:B------:R-:W-:Y:S01]  /*06f0*/  IMAD R19, R23, UR5, R18 ;  /* 0x0000000517137c24 */ /* 0x000fe2000f8e0212 */
[----:B----4-:R-:W-:Y:S01]  /*0700*/  LEA R18, P1, R16, UR6, 0x1 ;  /* 0x0000000610127c11 */ /* 0x010fe2000f8208ff */
[----:B------:R-:W3:Y:S02]  /*0710*/  LDCU.64 UR4, c[0x0][0x398] ;  /* 0x00007300ff0477ac */ /* 0x000ee40008000a00 */
[----:B------:R-:W-:-:S05]  /*0720*/  IMAD.IADD R17, R17, 0x1, R19 ;  /* 0x0000000111117824 */ /* 0x000fca00078e0213 */
[----:B------:R-:W-:-:S05]  /*0730*/  LEA.HI.X R19, R16, UR7, R17, 0x1, P1 ;  /* 0x0000000710137c11 */ /* 0x000fca00088f0c11 */
[----:B------:R-:W4:Y:S01]  /*0740*/  LDG.E.U16 R18, desc[UR10][R18.64] ;  /* 0x0000000a12127981 */ /* 0x000f22000c1e1500 */
[----:B------:R-:W-:-:S04]  /*0750*/  IADD3 R23, P1, PT, R23, UR8, RZ ;  /* 0x0000000817177c10 */ /* 0x000fc8000ff3e0ff */
[----:B------:R-:W-:Y:S02]  /*0760*/  IADD3.X R25, PT, PT, RZ, R25, RZ, P1, !PT ;  /* 0x00000019ff197210 */ /* 0x000fe40000ffe4ff */
[----:B---3--:R-:W-:-:S04]  /*0770*/  ISETP.GE.U32.AND P1, PT, R23, UR4, PT ;  /* 0x0000000417007c0c */ /* 0x008fc8000bf26070 */
[----:B------:R-:W-:Y:S01]  /*0780*/  ISETP.GE.AND.EX P1, PT, R25, UR5, PT, P1 ;  /* 0x0000000519007c0c */ /* 0x000fe2000bf26310 */
[----:B----4-:R-:W-:-:S05]  /*0790*/  HADD2.F32 R17, -RZ, R18.H0_H0 ;  /* 0x20000012ff117230 */ /* 0x010fca0000004100 */
[----:B--2---:R-:W-:-:S04]  /*07a0*/  FADD.FTZ R17, -R24, R17 ;  /* 0x0000001118117221 */ /* 0x004fc80000010100 */
[----:B------:R-:W-:-:S06]  /*07b0*/  FMUL.FTZ R17, R17, 1.4426950216293334961 ;  /* 0x3fb8aa3b11117820 */ /* 0x000fcc0000410000 */
[----:B------:R-:W2:Y:S02]  /*07c0*/  MUFU.EX2 R17, R17 ;  /* 0x0000001100117308 */ /* 0x000ea40000000800 */
[----:B--2---:R-:W-:Y:S01]  /*07d0*/  FADD.FTZ R22, R17, R22 ;  /* 0x0000001611167221 */ /* 0x004fe20000010000 */
[----:B------:R-:W-:Y:S06]  /*07e0*/  @!P1 BRA `(.L_x_6342) ;  /* 0xfffffffc00ac9947 */ /* 0x000fec000383ffff */
.L_x_6341:
[----:B------:R-:W-:Y:S05]  /*07f0*/  BSYNC.RECONVERGENT B2 ;  /* 0x0000000000027941 */ /* 0x000fea0003800200 */
.L_x_6340:
[----:B------:R-:W-:Y:S01]  /*0800*/  BAR.SYNC.DEFER_BLOCKING 0x0 ;  /* 0x0000000000007b1d */ /* 0x000fe20000010000 */
[----:B------:R-:W-:-:S05]  /*0810*/  IMAD.U32 R16, RZ, RZ, UR8 ;  /* 0x00000008ff107e24 */ /* 0x000fca000f8e00ff */
[----:B------:R3:W-:Y:S02]  /*0820*/  STS [R7], R22 ;  /* 0x0000001607007388 */ /* 0x0007e40000000800 */
.L_x_6343:
        /* <DEDUP_REMOVED lines=18> */
[----:B------:R-:W-:Y:S01]  /*0950*/  MOV R27, R3 ;  /* 0x00000003001b7202 */ /* 0x000fe20000000f00 */
[----:B------:R-:W-:Y:S01]  /*0960*/  IMAD.MOV.U32 R26, RZ, RZ, RZ ;  /* 0x000000ffff1a7224 */ /* 0x000fe200078e00ff */
[----:B-----5:R-:W0:Y:S06]  /*0970*/  MUFU.RCP R25, R25 ;  /* 0x0000001900197308 */ /* 0x020e2c0000001000 */
.L_x_6346:
[----:B------:R-:W-:Y:S01]  /*0980*/  MOV R28, R20 ;  /* 0x00000014001c7202 */ /* 0x000fe20000000f00 */
[----:B0-----:R-:W-:-:S04]  /*0990*/  IMAD R18, R26, UR16, RZ ;  /* 0x000000101a127c24 */ /* 0x001fc8000f8e02ff */
[----:B------:R-:W-:-:S04]  /*09a0*/  IMAD.WIDE.U32 R16, R27, UR16, R28 ;  /* 0x000000101b107c25 */ /* 0x000fc8000f8e001c */
[----:B------:R-:W-:Y:S01]  /*09b0*/  IMAD R23, R27, UR17, R18 ;  /* 0x000000111b177c24 */ /* 0x000fe2000f8e0212 */
[----:B----4-:R-:W-:-:S03]  /*09c0*/  LEA R18, P0, R16, UR14, 0x1 ;  /* 0x0000000e10127c11 */ /* 0x010fc6000f8008ff */
[----:B------:R-:W-:-:S05]  /*09d0*/  IMAD.IADD R23, R17, 0x1, R23 ;  /* 0x0000000111177824 */ /* 0x000fca00078e0217 */
[----:B------:R-:W-:-:S05]  /*09e0*/  LEA.HI.X R19, R16, UR15, R23, 0x1, P0 ;  /* 0x0000000f10137c11 */ /* 0x000fca00080f0c17 */
[----:B------:R-:W4:Y:S01]  /*09f0*/  LDG.E.U16 R18, desc[UR10][R18.64] ;  /* 0x0000000a12127981 */ /* 0x000f22000c1e1500 */
[----:B------:R-:W-:-:S04]  /*0a00*/  LEA R22, P0, R16, UR12, 0x2 ;  /* 0x0000000c10167c11 */ /* 0x000fc8000f8010ff */
[----:B------:R-:W-:Y:S02]  /*0a10*/  LEA.HI.X R23, R16, UR13, R23, 0x2, P0 ;  /* 0x0000000d10177c11 */ /* 0x000fe400080f1417 */
[----:B------:R-:W-:-:S04]  /*0a20*/  IADD3 R27, P0, PT, R27, UR8, RZ ;  /* 0x000000081b1b7c10 */ /* 0x000fc8000ff1e0ff */
[----:B------:R-:W-:Y:S02]  /*0a30*/  IADD3.X R26, PT, PT, RZ, R26, RZ, P0, !PT ;  /* 0x0000001aff1a7210 */ /* 0x000fe400007fe4ff */
[----:B---3--:R-:W-:-:S04]  /*0a40*/  ISETP.GE.U32.AND P0, PT, R27, UR18, PT ;  /* 0x000000121b007c0c */ /* 0x008fc8000bf06070 */
[----:B------:R-:W-:Y:S01]  /*0a50*/  ISETP.GE.AND.EX P0, PT, R26, UR19, PT, P0 ;  /* 0x000000131a007c0c */ /* 0x000fe2000bf06300 */
[----:B----4-:R-:W-:-:S05]  /*0a60*/  HADD2.F32 R17, -RZ, R18.H0_H0 ;  /* 0x20000012ff117230 */ /* 0x010fca0000004100 */
[----:B--2---:R-:W-:-:S04]  /*0a70*/  FADD.FTZ R17, -R24, R17 ;  /* 0x0000001118117221 */ /* 0x004fc80000010100 */
[----:B------:R-:W-:-:S04]  /*0a80*/  FMUL.FTZ R17, R17, 1.4426950216293334961 ;  /* 0x3fb8aa3b11117820 */ /* 0x000fc80000410000 */
[----:B------:R-:W0:Y:S02]  /*0a90*/  MUFU.EX2 R28, R17 ;  /* 0x00000011001c7308 */ /* 0x000e240000000800 */
[----:B0-----:R-:W-:-:S05]  /*0aa0*/  FMUL.FTZ R31, R28, R25 ;  /* 0x000000191c1f7220 */ /* 0x001fca0000410000 */
[----:B------:R0:W-:Y:S01]  /*0ab0*/  STG.E desc[UR10][R22.64], R31 ;  /* 0x0000001f16007986 */ /* 0x0001e2000c10190a */
[----:B------:R-:W-:Y:S05]  /*0ac0*/  @!P0 BRA `(.L_x_6346) ;  /* 0xfffffffc00ac8947 */ /* 0x000fea000383ffff */
.L_x_6345:
[----:B0--34-:R-:W-:Y:S05]  /*0ad0*/  BSYNC.RECONVERGENT B2 ;  /* 0x0000000000027941 */ /* 0x019fea0003800200 */
.L_x_6344:
[----:B------:R-:W-:Y:S05]  /*0ae0*/  BRA `(.L_x_6347) ;  /* 0x0000000400407947 */ /* 0x000fea0003800000 */
.L_x_6336:
        /* <DEDUP_REMOVED lines=8> */
[----:B------:R-:W-:Y:S01]  /*0b70*/  MOV R30, 0xff7fffff ;  /* 0xff7fffff001e7802 */ /* 0x000fe20000000f00 */
[----:B------:R-:W-:-:S04]  /*0b80*/  IMAD.WIDE.U32 R22, R14, R16, R22 ;  /* 0x000000100e167225 */ /* 0x000fc800078e0016 */
[----:B------:R-:W-:Y:S02]  /*0b90*/  IMAD R25, R14, R17, R24 ;  /* 0x000000110e197224 */ /* 0x000fe400078e0218 */
[----:B------:R-:W-:Y:S02]  /*0ba0*/  HFMA2 R24, -RZ, RZ, 0, 0 ;  /* 0x00000000ff187431 */ /* 0x000fe400000001ff */
[----:B------:R-:W-:Y:S02]  /*0bb0*/  IMAD.MOV.U32 R27, RZ, RZ, R3 ;  /* 0x000000ffff1b7224 */ /* 0x000fe400078e0003 */
[----:B------:R-:W-:Y:S01]  /*0bc0*/  IMAD.IADD R23, R23, 0x1, R25 ;  /* 0x0000000117177824 */ /* 0x000fe200078e0219 */
[----:B0-----:R-:W-:-:S04]  /*0bd0*/  LEA R31, P1, R22, UR4, 0x1 ;  /* 0x00000004161f7c11 */ /* 0x001fc8000f8208ff */
[----:B------:R-:W-:-:S09]  /*0be0*/  LEA.HI.X R23, R22, UR5, R23, 0x1, P1 ;  /* 0x0000000516177c11 */ /* 0x000fd200088f0c17 */
.L_x_6350:
[----:B------:R-:W-:-:S06]  /*0bf0*/  IMAD.MOV.U32 R22, RZ, RZ, R31 ;  /* 0x000000ffff167224 */ /* 0x000fcc00078e001f */
[----:B------:R0:W2:Y:S01]  /*0c00*/  LDG.E.U16 R22, desc[UR10][R22.64] ;  /* 0x0000000a16167981 */ /* 0x0000a2000c1e1500 */
[----:B------:R-:W-:Y:S02]  /*0c10*/  IADD3 R27, P1, PT, R27, UR8, RZ ;  /* 0x000000081b1b7c10 */ /* 0x000fe4000ff3e0ff */
[----:B------:R-:W-:Y:S02]  /*0c20*/  LEA R31, P2, R12, R31, 0x1 ;  /* 0x0000001f0c1f7211 */ /* 0x000fe400078408ff */
[----:B------:R-:W-:Y:S02]  /*0c30*/  IADD3.X R24, PT, PT, RZ, R24, RZ, P1, !PT ;  /* 0x00000018ff187210 */ /* 0x000fe40000ffe4ff */
[----:B------:R-:W-:Y:S01]  /*0c40*/  ISETP.GE.U32.AND P1, PT, R27, R18, PT ;  /* 0x000000121b00720c */ /* 0x000fe20003f26070 */
[----:B0-----:R-:W-:-:S03]  /*0c50*/  IMAD.X R23, R23, 0x1, R8, P2 ;  /* 0x0000000117177824 */ /* 0x001fc600010e0608 */
[----:B------:R-:W-:Y:S01]  /*0c60*/  ISETP.GE.AND.EX P1, PT, R24, R19, PT, P1 ;  /* 0x000000131800720c */ /* 0x000fe20003f26310 */
[----:B--2---:R-:W-:-:S05]  /*0c70*/  HADD2.F32 R25, -RZ, R22.H0_H0 ;  /* 0x20000016ff197230 */ /* 0x004fca0000004100 */
[----:B------:R-:W-:-:S04]  /*0c80*/  FSETP.GEU.FTZ.AND P3, PT, R30, R25, PT ;  /* 0x000000191e00720b */ /* 0x000fc80003f7e000 */
[----:B------:R-:W-:-:S03]  /*0c90*/  FSEL R30, R25, R30, !P3 ;  /* 0x0000001e191e7208 */ /* 0x000fc60005800000 */
[----:B------:R-:W-:Y:S06]  /*0ca0*/  @!P1 BRA `(.L_x_6350) ;  /* 0xfffffffc00d09947 */ /* 0x000fec000383ffff */
.L_x_6349:
[----:B------:R-:W-:Y:S05]  /*0cb0*/  BSYNC.RECONVERGENT B2 ;  /* 0x0000000000027941 */ /* 0x000fea0003800200 */
.L_x_6348:
[----:B------:R-:W-:Y:S04]  /*0cc0*/  BSSY.RECONVERGENT B2, `(.L_x_6351) ;  /* 0x0000018000027945 */ /* 0x000fe80003800200 */
[----:B------:R-:W-:Y:S05]  /*0cd0*/  @P0 BRA `(.L_x_6352) ;  /* 0x0000000000580947 */ /* 0x000fea0003800000 */
[----:B------:R-:W-:Y:S01]  /*0ce0*/  HFMA2 R31, -RZ, RZ, 0, 0 ;  /* 0x00000000ff1f7431 */ /* 0x000fe200000001ff */
[----:B------:R-:W-:Y:S01]  /*0cf0*/  MOV R26, RZ ;  /* 0x000000ff001a7202 */ /* 0x000fe20000000f00 */
[----:B------:R-:W-:-:S07]  /*0d00*/  IMAD.MOV.U32 R27, RZ, RZ, R3 ;  /* 0x000000ffff1b7224 */ /* 0x000fce00078e0003 */
.L_x_6353:
        /* <DEDUP_REMOVED lines=14> */
[----:B------:R-:W-:-:S04]  /*0df0*/  FADD.FTZ R23, R23, -R30 ;  /* 0x8000001e17177221 */ /* 0x000fc80000010000 */
[----:B------:R-:W-:-:S06]  /*0e00*/  FMUL.FTZ R23, R23, 1.4426950216293334961 ;  /* 0x3fb8aa3b17177820 */ /* 0x000fcc0000410000 */
[----:B------:R-:W0:Y:S02]  /*0e10*/  MUFU.EX2 R23, R23 ;  /* 0x0000001700177308 */ /* 0x000e240000000800 */
[----:B0-----:R-:W-:Y:S01]  /*0e20*/  FADD.FTZ R26, R23, R26 ;  /* 0x0000001a171a7221 */ /* 0x001fe20000010000 */
[----:B------:R-:W-:Y:S06]  /*0e30*/  @!P1 BRA `(.L_x_6353) ;  /* 0xfffffffc00b49947 */ /* 0x000fec000383ffff */
.L_x_6352:
[----:B------:R-:W-:Y:S05]  /*0e40*/  BSYNC.RECONVERGENT B2 ;  /* 0x0000000000027941 */ /* 0x000fea0003800200 */
.L_x_6351:
[----:B------:R-:W-:Y:S05]  /*0e50*/  @P0 BRA `(.L_x_6347) ;  /* 0x0000000000640947 */ /* 0x000fea0003800000 */
[----:B------:R0:W1:Y:S01]  /*0e60*/  MUFU.RCP R31, R26 ;  /* 0x0000001a001f7308 */ /* 0x0000620000001000 */
[----:B------:R-:W-:Y:S01]  /*0e70*/  MOV R33, R3 ;  /* 0x0000000300217202 */ /* 0x000fe20000000f00 */
[----:B------:R-:W-:-:S07]  /*0e80*/  IMAD.MOV.U32 R32, RZ, RZ, RZ ;  /* 0x000000ffff207224 */ /* 0x000fce00078e00ff */
.L_x_6354:
[----:B--2---:R-:W2:Y:S01]  /*0e90*/  LDCU.128 UR4, c[0x0][0x380] ;  /* 0x00007000ff0477ac */ /* 0x004ea20008000c00 */
[----:B------:R-:W-:Y:S01]  /*0ea0*/  MOV R28, R20 ;  /* 0x00000014001c7202 */ /* 0x000fe20000000f00 */
[----:B------:R-:W-:-:S04]  /*0eb0*/  IMAD R24, R32, R16, RZ ;  /* 0x0000001020187224 */ /* 0x000fc800078e02ff */
[----:B------:R-:W-:-:S04]  /*0ec0*/  IMAD.WIDE.U32 R22, R33, R16, R28 ;  /* 0x0000001021167225 */ /* 0x000fc800078e001c */
[----:B------:R-:W-:-:S04]  /*0ed0*/  IMAD R25, R33, R17, R24 ;  /* 0x0000001121197224 */ /* 0x000fc800078e0218 */
[----:B------:R-:W-:Y:S01]  /*0ee0*/  IMAD.IADD R23, R23, 0x1, R25 ;  /* 0x0000000117177824 */ /* 0x000fe200078e0219 */
[----:B--2---:R-:W-:-:S04]  /*0ef0*/  LEA R24, P0, R22, UR6, 0x1 ;  /* 0x0000000616187c11 */ /* 0x004fc8000f8008ff */
[----:B------:R-:W-:-:S05]  /*0f00*/  LEA.HI.X R25, R22, UR7, R23, 0x1, P0 ;  /* 0x0000000716197c11 */ /* 0x000fca00080f0c17 */
[----:B------:R-:W2:Y:S01]  /*0f10*/  LDG.E.U16 R24, desc[UR10][R24.64] ;  /* 0x0000000a18187981 */ /* 0x000ea2000c1e1500 */
[----:B0-----:R-:W-:Y:S01]  /*0f20*/  LEA R26, P0, R22, UR4, 0x2 ;  /* 0x00000004161a7c11 */ /* 0x001fe2000f8010ff */
[----:B--2---:R-:W-:-:S05]  /*0f30*/  HADD2.F32 R27, -RZ, R24.H0_H0 ;  /* 0x20000018ff1b7230 */ /* 0x004fca0000004100 */
        /* <DEDUP_REMOVED lines=11> */
.L_x_6347:
[----:B------:R-:W-:Y:S05]  /*0ff0*/  BSYNC B0 ;  /* 0x0000000000007941 */ /* 0x000fea0003800000 */
.L_x_6335:
[----:B------:R-:W0:Y:S01]  /*1000*/  LDCU.64 UR4, c[0x0][0x3a0] ;  /* 0x00007400ff0477ac */ /* 0x000e220008000a00 */
[----:B------:R-:W-:-:S05]  /*1010*/  IADD3 R9, P0, PT, R6, R9, RZ ;  /* 0x0000000906097210 */ /* 0x000fca0007f1e0ff */
[----:B------:R-:W-:Y:S01]  /*1020*/  IMAD.X R10, RZ, RZ, R10, P0 ;  /* 0x000000ffff0a7224 */ /* 0x000fe200000e060a */
[----:B0-----:R-:W-:-:S04]  /*1030*/  ISETP.GE.U32.AND P0, PT, R9, UR4, PT ;  /* 0x0000000409007c0c */ /* 0x001fc8000bf06070 */
[----:B------:R-:W-:-:S13]  /*1040*/  ISETP.GE.AND.EX P0, PT, R10, UR5, PT, P0 ;  /* 0x000000050a007c0c */ /* 0x000fda000bf06300 */
[----:B------:R-:W-:Y:S05]  /*1050*/  @!P0 BRA `(.L_x_6355) ;  /* 0xfffffff0008c8947 */ /* 0x000fea000383ffff */
.L_x_6334:
[----:B------:R-:W-:Y:S05]  /*1060*/  BSYNC B1 ;  /* 0x0000000000017941 */ /* 0x000fea0003800000 */
.L_x_6333:
        /* <DEDUP_REMOVED lines=8> */
.L_x_6357:
        /* <DEDUP_REMOVED lines=9> */
.L_x_11555:


//--------------------- .text._ZN2at6native43_GLOBAL__N__9ae7fba5_10_SoftMax_cu_9f978f6326cunn_SpatialSoftMaxForwardIN3c104HalfEfS4_lNS1_22SoftMaxForwardEpilogueEEEvPT1_PKT_T2_SB_SB_ --------------------------
	.section	.text._ZN2at6native43_GLOBAL__N__9ae7fba5_10_SoftMax_cu_9f978f6326cunn_SpatialSoftMaxForwardIN3c104HalfEfS4_lNS1_22SoftMaxForwardEpilogueEEEvPT1_PKT_T2_SB_SB_,"ax",@progbits
	.align	128
.text._ZN2at6native43_GLOBAL__N__9ae7fba5_10_SoftMax_cu_9f978f6326cunn_SpatialSoftMaxForwardIN3c104HalfEfS4_lNS1_22SoftMaxForwardEpilogueEEEvPT1_PKT_T2_SB_SB_:
        .type           _ZN2at6native43_GLOBAL__N__9ae7fba5_10_SoftMax_cu_9f978f6326cunn_SpatialSoftMaxForwardIN3c104HalfEfS4_lNS1_22SoftMaxForwardEpilogueEEEvPT1_PKT_T2_SB_SB_,@function
        .size           _ZN2at6native43_GLOBAL__N__9ae7fba5_10_SoftMax_cu_9f978f6326cunn_SpatialSoftMaxForwardIN3c104HalfEfS4_lNS1_22SoftMaxForwardEpilogueEEEvPT1_PKT_T2_SB_SB_,(.L_x_11556 - _ZN2at6native43_GLOBAL__N__9ae7fba5_10_SoftMax_cu_9f978f6326cunn_SpatialSoftMaxForwardIN3c104HalfEfS4_lNS1_22SoftMaxForwardEpilogueEEEvPT1_PKT_T2_SB_SB_)
        .other          _ZN2at6native43_GLOBAL__N__9ae7fba5_10_SoftMax_cu_9f978f6326cunn_SpatialSoftMaxForwardIN3c104HalfEfS4_lNS1_22SoftMaxForwardEpilogueEEEvPT1_PKT_T2_SB_SB_,@"STO_CUDA_ENTRY STV_DEFAULT"
_ZN2at6native43_GLOBAL__N__9ae7fba5_10_SoftMax_cu_9f978f6326cunn_SpatialSoftMaxForwardIN3c104HalfEfS4_lNS1_22SoftMaxForwardEpilogueEEEvPT1_PKT_T2_SB_SB_:
        /* <DEDUP_REMOVED lines=21> */
.L_x_6381:
        /* <DEDUP_REMOVED lines=13> */
.L_x_6380:
        /* <DEDUP_REMOVED lines=20> */
.L_x_6363:
        /* <DEDUP_REMOVED lines=13> */
[----:B--2---:R-:W-:-:S05]  /*0430*/  HADD2.F32 R23, -RZ, R20.H0_H0 ;  /* 0x20000014ff177230 */ /* 0x004fca0000004100 */
[----:B------:R-:W-:-:S04]  /*0440*/  FSETP.GEU.FTZ.AND P2, PT, R26, R23, PT ;  /* 0x000000171a00720b */ /* 0x000fc80003f5e000 */
[----:B------:R-:W-:-:S03]  /*0450*/  FSEL R26, R23, R26, !P2 ;  /* 0x0000001a171a7208 */ /* 0x000fc60005000000 */
[----:B------:R-:W-:Y:S06]  /*0460*/  @!P1 BRA `(.L_x_6363) ;  /* 0xfffffffc00bc9947 */ /* 0x000fec000383ffff */
.L_x_6362:
        /* <DEDUP_REMOVED lines=8> */
[----:B------:R-:W-:Y:S02]  /*04f0*/  IMAD R21, R3, 0x4, R28 ;  /* 0x0000000403157824 */ /* 0x000fe400078e021c */
[----:B------:R-:W-:-:S03]  /*0500*/  IMAD.U32 R14, RZ, RZ, UR6 ;  /* 0x00000006ff0e7e24 */ /* 0x000fc6000f8e00ff */
[----:B------:R0:W-:Y:S04]  /*0510*/  STS [R21], R26 ;  /* 0x0000001a15007388 */ /* 0x0001e80000000800 */
.L_x_6364:
        /* <DEDUP_REMOVED lines=19> */
[----:B------:R-:W-:Y:S02]  /*0650*/  CS2R R22, SRZ ;  /* 0x0000000000167805 */ /* 0x000fe4000001ff00 */
[----:B------:R-:W-:-:S07]  /*0660*/  MOV R27, R3 ;  /* 0x00000003001b7202 */ /* 0x000fce0000000f00 */
.L_x_6367:
        /* <DEDUP_REMOVED lines=21> */
.L_x_6366:
[----:B------:R-:W-:Y:S05]  /*07c0*/  BSYNC.RECONVERGENT B2 ;  /* 0x0000000000027941 */ /* 0x000fea0003800200 */
.L_x_6365:
[----:B------:R-:W-:Y:S01]  /*07d0*/  BAR.SYNC.DEFER_BLOCKING 0x0 ;  /* 0x0000000000007b1d */ /* 0x000fe20000010000 */
[----:B------:R-:W-:-:S05]  /*07e0*/  IMAD.U32 R14, RZ, RZ, UR6 ;  /* 0x00000006ff0e7e24 */ /* 0x000fca000f8e00ff */
[----:B------:R3:W-:Y:S02]  /*07f0*/  STS [R21], R22 ;  /* 0x0000001615007388 */ /* 0x0007e40000000800 */
.L_x_6368:
        /* <DEDUP_REMOVED lines=8> */
[----:B------:R-:W-:Y:S02]  /*0880*/  ISETP.GT.U32.AND P1, PT, R14, 0x3, PT ;  /* 0x000000030e00780c */ /* 0x000fe40003f24070 */
[----:B------:R-:W-:-:S11]  /*0890*/  MOV R14, R24 ;  /* 0x00000018000e7202 */ /* 0x000fd60000000f00 */
        /* <DEDUP_REMOVED lines=8> */
[----:B------:R-:W-:Y:S02]  /*0920*/  IMAD.MOV.U32 R23, RZ, RZ, R3 ;  /* 0x000000ffff177224 */ /* 0x000fe400078e0003 */
[----:B------:R-:W-:Y:S01]  /*0930*/  IMAD.MOV.U32 R22, RZ, RZ, RZ ;  /* 0x000000ffff167224 */ /* 0x000fe200078e00ff */
[----:B0-----:R-:W0:Y:S06]  /*0940*/  MUFU.RCP R21, R21 ;  /* 0x0000001500157308 */ /* 0x001e2c0000001000 */
.L_x_6371:
[----:B0-----:R-:W-:Y:S01]  /*0950*/  MOV R24, R18 ;  /* 0x0000001200187202 */ /* 0x001fe20000000f00 */
[----:B---3--:R-:W-:-:S04]  /*0960*/  IMAD R16, R22, UR16, RZ ;  /* 0x0000001016107c24 */ /* 0x008fc8000f8e02ff */
[----:B------:R-:W-:-:S04]  /*0970*/  IMAD.WIDE.U32 R14, R23, UR16, R24 ;  /* 0x00000010170e7c25 */ /* 0x000fc8000f8e0018 */
[----:B------:R-:W-:Y:S02]  /*0980*/  IMAD R17, R23, UR17, R16 ;  /* 0x0000001117117c24 */ /* 0x000fe4000f8e0210 */
[----:B------:R-:W-:Y:S02]  /*0990*/  IMAD.SHL.U32 R16, R14, 0x2, RZ ;  /* 0x000000020e107824 */ /* 0x000fe400078e00ff */
[----:B------:R-:W-:-:S05]  /*09a0*/  IMAD.IADD R17, R15, 0x1, R17 ;  /* 0x000000010f117824 */ /* 0x000fca00078e0211 */
        /* <DEDUP_REMOVED lines=10> */
[----:B---3--:R-:W-:-:S05]  /*0a50*/  HADD2.F32 R27, -RZ, R14.H0_H0 ;  /* 0x2000000eff1b7230 */ /* 0x008fca0000004100 */
[----:B--2---:R-:W-:-:S04]  /*0a60*/  FADD.FTZ R27, -R20, R27 ;  /* 0x0000001b141b7221 */ /* 0x004fc80000010100 */
[----:B------:R-:W-:-:S04]  /*0a70*/  FMUL.FTZ R27, R27, 1.4426950216293334961 ;  /* 0x3fb8aa3b1b1b7820 */ /* 0x000fc80000410000 */
[----:B------:R-:W0:Y:S02]  /*0a80*/  MUFU.EX2 R24, R27 ;  /* 0x0000001b00187308 */ /* 0x000e240000000800 */
[----:B0-----:R-:W-:-:S05]  /*0a90*/  FMUL.FTZ R24, R24, R21 ;  /* 0x0000001518187220 */ /* 0x001fca0000410000 */
[----:B------:R-:W-:-:S05]  /*0aa0*/  F2FP.F16.F32.PACK_AB R24, RZ, R24 ;  /* 0x00000018ff18723e */ /* 0x000fca00000000ff */
[----:B------:R0:W-:Y:S01]  /*0ab0*/  STG.E.U16 desc[UR12][R16.64], R24 ;  /* 0x0000001810007986 */ /* 0x0001e2000c10150c */
[----:B------:R-:W-:Y:S05]  /*0ac0*/  @!P0 BRA `(.L_x_6371) ;  /* 0xfffffffc00a08947 */ /* 0x000fea000383ffff */
.L_x_6370:
[----:B0--34-:R-:W-:Y:S05]  /*0ad0*/  BSYNC.RECONVERGENT B2 ;  /* 0x0000000000027941 */ /* 0x019fea0003800200 */
.L_x_6369:
[----:B------:R-:W-:Y:S05]  /*0ae0*/  BRA `(.L_x_6372) ;  /* 0x0000000400547947 */ /* 0x000fea0003800000 */
.L_x_6361:
        /* <DEDUP_REMOVED lines=15> */
.L_x_6375:
[----:B------:R-:W-:-:S06]  /*0be0*/  MOV R20, R23 ;  /* 0x0000001700147202 */ /* 0x000fcc0000000f00 */
[----:B------:R0:W2:Y:S01]  /*0bf0*/  LDG.E.U16 R20, desc[UR12][R20.64] ;  /* 0x0000000c14147981 */ /* 0x0000a2000c1e1500 */
[----:B------:R-:W-:Y:S02]  /*0c00*/  IADD3 R29, P1, PT, R29, UR6, RZ ;  /* 0x000000061d1d7c10 */ /* 0x000fe4000ff3e0ff */
[----:B------:R-:W-:-:S03]  /*0c10*/  LEA R23, P2, R10, R23, 0x1 ;  /* 0x000000170a177211 */ /* 0x000fc600078408ff */
[----:B------:R-:W-:Y:S01]  /*0c20*/  IMAD.X R22, RZ, RZ, R22, P1 ;  /* 0x000000ffff167224 */ /* 0x000fe200008e0616 */
[----:B------:R-:W-:Y:S01]  /*0c30*/  ISETP.GE.U32.AND P1, PT, R29, R16, PT ;  /* 0x000000101d00720c */ /* 0x000fe20003f26070 */
[----:B0-----:R-:W-:-:S03]  /*0c40*/  IMAD.X R21, R21, 0x1, R6, P2 ;  /* 0x0000000115157824 */ /* 0x001fc600010e0606 */
[----:B------:R-:W-:Y:S01]  /*0c50*/  ISETP.GE.AND.EX P1, PT, R22, R17, PT, P1 ;  /* 0x000000111600720c */ /* 0x000fe20003f26310 */
[----:B--2---:R-:W-:-:S05]  /*0c60*/  HADD2.F32 R27, -RZ, R20.H0_H0 ;  /* 0x20000014ff1b7230 */ /* 0x004fca0000004100 */
[----:B------:R-:W-:-:S04]  /*0c70*/  FSETP.GEU.FTZ.AND P3, PT, R24, R27, PT ;  /* 0x0000001b1800720b */ /* 0x000fc80003f7e000 */
[----:B------:R-:W-:-:S03]  /*0c80*/  FSEL R24, R27, R24, !P3 ;  /* 0x000000181b187208 */ /* 0x000fc60005800000 */
[----:B------:R-:W-:Y:S06]  /*0c90*/  @!P1 BRA `(.L_x_6375) ;  /* 0xfffffffc00d09947 */ /* 0x000fec000383ffff */
.L_x_6374:
[----:B------:R-:W-:Y:S05]  /*0ca0*/  BSYNC.RECONVERGENT B2 ;  /* 0x0000000000027941 */ /* 0x000fea0003800200 */
.L_x_6373:
[----:B------:R-:W-:Y:S01]  /*0cb0*/  BSSY.RECONVERGENT B2, `(.L_x_6376) ;  /* 0x000001a000027945 */ /* 0x000fe20003800200 */
[----:B------:R-:W-:-:S03]  /*0cc0*/  HFMA2 R26, -RZ, RZ, 0, 0 ;  /* 0x00000000ff1a7431 */ /* 0x000fc600000001ff */
[----:B------:R-:W-:Y:S05]  /*0cd0*/  @P0 BRA `(.L_x_6377) ;  /* 0x00000000005c0947 */ /* 0x000fea0003800000 */
[----:B------:R-:W-:Y:S01]  /*0ce0*/  IMAD.MOV.U32 R26, RZ, RZ, RZ ;  /* 0x000000ffff1a7224 */ /* 0x000fe200078e00ff */
[----:B------:R-:W-:Y:S01]  /*0cf0*/  MOV R27, R3 ;  /* 0x00000003001b7202 */ /* 0x000fe20000000f00 */
[----:B------:R-:W-:-:S07]  /*0d00*/  IMAD.MOV.U32 R28, RZ, RZ, RZ ;  /* 0x000000ffff1c7224 */ /* 0x000fce00078e00ff */
.L_x_6378:
[----:B------:R-:W0:Y:S01]  /*0d10*/  LDCU.64 UR4, c[0x0][0x388] ;  /* 0x00007100ff0477ac */ /* 0x000e220008000a00 */
[----:B------:R-:W-:Y:S01]  /*0d20*/  MOV R20, R18 ;  /* 0x0000001200147202 */ /* 0x000fe20000000f00 */
[----:B------:R-:W-:Y:S02]  /*0d30*/  IMAD.MOV.U32 R21, RZ, RZ, R25 ;  /* 0x000000ffff157224 */ /* 0x000fe400078e0019 */
[-C--:B------:R-:W-:Y:S02]  /*0d40*/  IMAD R29, R28, R14.reuse, RZ ;  /* 0x0000000e1c1d7224 */ /* 0x080fe400078e02ff */
[----:B------:R-:W-:-:S04]  /*0d50*/  IMAD.WIDE.U32 R22, R27, R14, R20 ;  /* 0x0000000e1b167225 */ /* 0x000fc800078e0014 */
[----:B------:R-:W-:-:S05]  /*0d60*/  IMAD R21, R27, R15, R29 ;  /* 0x0000000f1b157224 */ /* 0x000fca00078e021d */
        /* <DEDUP_REMOVED lines=14> */
.L_x_6377:
[----:B------:R-:W-:Y:S05]  /*0e50*/  BSYNC.RECONVERGENT B2 ;  /* 0x0000000000027941 */ /* 0x000fea0003800200 */
.L_x_6376:
[----:B------:R-:W-:Y:S05]  /*0e60*/  @P0 BRA `(.L_x_6372) ;  /* 0x0000000000740947 */ /* 0x000fea0003800000 */
[----:B------:R-:W0:Y:S01]  /*0e70*/  MUFU.RCP R26, R26 ;  /* 0x0000001a001a7308 */ /* 0x000e220000001000 */
[----:B------:R-:W-:Y:S01]  /*0e80*/  MOV R29, R3 ;  /* 0x00000003001d7202 */ /* 0x000fe20000000f00 */
[----:B------:R-:W-:-:S07]  /*0e90*/  IMAD.MOV.U32 R27, RZ, RZ, RZ ;  /* 0x000000ffff1b7224 */ /* 0x000fce00078e00ff */
.L_x_6379:
[----:B-1----:R-:W1:Y:S01]  /*0ea0*/  LDCU.128 UR20, c[0x0][0x380] ;  /* 0x00007000ff1477ac */ /* 0x002e620008000c00 */
[----:B------:R-:W-:Y:S01]  /*0eb0*/  MOV R20, R18 ;  /* 0x0000001200147202 */ /* 0x000fe20000000f00 */
[-C--:B------:R-:W-:Y:S02]  /*0ec0*/  IMAD R22, R27, R14.reuse, RZ ;  /* 0x0000000e1b167224 */ /* 0x080fe400078e02ff */
[----:B------:R-:W-:Y:S02]  /*0ed0*/  IMAD.MOV.U32 R21, RZ, RZ, R25 ;  /* 0x000000ffff157224 */ /* 0x000fe400078e0019 */
[C---:B------:R-:W-:Y:S02]  /*0ee0*/  IMAD R23, R29.reuse, R15, R22 ;  /* 0x0000000f1d177224 */ /* 0x040fe400078e0216 */
[----:B------:R-:W-:-:S04]  /*0ef0*/  IMAD.WIDE.U32 R20, R29, R14, R20 ;  /* 0x0000000e1d147225 */ /* 0x000fc800078e0014 */
[----:B------:R-:W-:Y:S01]  /*0f00*/  IMAD.SHL.U32 R22, R20, 0x2, RZ ;  /* 0x0000000214167824 */ /* 0x000fe200078e00ff */
[----:B------:R-:W-:-:S04]  /*0f10*/  IADD3 R23, PT, PT, R21, R23, RZ ;  /* 0x0000001715177210 */ /* 0x000fc80007ffe0ff */
        /* <DEDUP_REMOVED lines=10> */
[----:B--2---:R-:W-:-:S05]  /*0fc0*/  HADD2.F32 R28, -RZ, R20.H0_H0 ;  /* 0x20000014ff1c7230 */ /* 0x004fca0000004100 */
[----:B------:R-:W-:-:S04]  /*0fd0*/  FADD.FTZ R28, R28, -R24 ;  /* 0x800000181c1c7221 */ /* 0x000fc80000010000 */
[----:B------:R-:W-:-:S06]  /*0fe0*/  FMUL.FTZ R28, R28, 1.4426950216293334961 ;  /* 0x3fb8aa3b1c1c7820 */ /* 0x000fcc0000410000 */
[----:B------:R-:W0:Y:S02]  /*0ff0*/  MUFU.EX2 R28, R28 ;  /* 0x0000001c001c7308 */ /* 0x000e240000000800 */
[----:B0-----:R-:W-:-:S05]  /*1000*/  FMUL.FTZ R28, R28, R26 ;  /* 0x0000001a1c1c7220 */ /* 0x001fca0000410000 */
[----:B------:R-:W-:-:S05]  /*1010*/  F2FP.F16.F32.PACK_AB R21, RZ, R28 ;  /* 0x0000001cff15723e */ /* 0x000fca00000000ff */
[----:B------:R1:W-:Y:S01]  /*1020*/  STG.E.U16 desc[UR12][R22.64], R21 ;  /* 0x0000001516007986 */ /* 0x0003e2000c10150c */
[----:B------:R-:W-:Y:S05]  /*1030*/  @!P0 BRA `(.L_x_6379) ;  /* 0xfffffffc00988947 */ /* 0x000fea000383ffff */
.L_x_6372:
[----:B------:R-:W-:Y:S05]  /*1040*/  BSYNC B0 ;  /* 0x0000000000007941 */ /* 0x000fea0003800000 */
.L_x_6360:
[----:B------:R-:W0:Y:S01]  /*1050*/  LDCU.64 UR4, c[0x0][0x3a0] ;  /* 0x00007400ff0477ac */ /* 0x000e220008000a00 */
[----:B------:R-:W-:-:S05]  /*1060*/  IADD3 R8, P0, PT, R5, R8, RZ ;  /* 0x0000000805087210 */ /* 0x000fca0007f1e0ff */
[----:B------:R-:W-:Y:S01]  /*1070*/  IMAD.X R9, RZ, RZ, R9, P0 ;  /* 0x000000ffff097224 */ /* 0x000fe200000e0609 */
[----:B0-----:R-:W-:-:S04]  /*1080*/  ISETP.GE.U32.AND P0, PT, R8, UR4, PT ;  /* 0x0000000408007c0c */ /* 0x001fc8000bf06070 */
[----:B------:R-:W-:-:S13]  /*1090*/  ISETP.GE.AND.EX P0, PT, R9, UR5, PT, P0 ;  /* 0x0000000509007c0c */ /* 0x000fda000bf06300 */
[----:B------:R-:W-:Y:S05]  /*10a0*/  @!P0 BRA `(.L_x_6380) ;  /* 0xfffffff0005c8947 */ /* 0x000fea000383ffff */
.L_x_6359:
[----:B------:R-:W-:Y:S05]  /*10b0*/  BSYNC B1 ;  /* 0x0000000000017941 */ /* 0x000fea0003800000 */
.L_x_6358:
        /* <DEDUP_REMOVED lines=8> */
.L_x_6382:
        /* <DEDUP_REMOVED lines=12> */
.L_x_11556:


//--------------------- .text._ZN2at6native43_GLOBAL__N__9ae7fba5_10_SoftMax_cu_9f978f6326cunn_SpatialSoftMaxForwardIN3c104HalfEffiNS1_22SoftMaxForwardEpilogueEEEvPT1_PKT_T2_SB_SB_ --------------------------
	.section	.text._ZN2at6native43_GLOBAL__N__9ae7fba5_10_SoftMax_cu_9f978f6326cunn_SpatialSoftMaxForwardIN3c104HalfEffiNS1_22SoftMaxForwardEpilogueEEEvPT1_PKT_T2_SB_SB_,"ax",@progbits
	.align	128
.text._ZN2at6native43_GLOBAL__N__9ae7fba5_10_SoftMax_cu_9f978f6326cunn_SpatialSoftMaxForwardIN3c104HalfEffiNS1_22SoftMaxForwardEpilogueEEEvPT1_PKT_T2_SB_SB_:
        .type           _ZN2at6native43_GLOBAL__N__9ae7fba5_10_SoftMax_cu_9f978f6326cunn_SpatialSoftMaxForwardIN3c104HalfEffiNS1_22SoftMaxForwardEpilogueEEEvPT1_PKT_T2_SB_SB_,@function
        .size           _ZN2at6native43_GLOBAL__N__9ae7fba5_10_SoftMax_cu_9f978f6326cunn_SpatialSoftMaxForwardIN3c104HalfEffiNS1_22SoftMaxForwardEpilogueEEEvPT1_PKT_T2_SB_SB_,(.L_x_11557 - _ZN2at6native43_GLOBAL__N__9ae7fba5_10_SoftMax_cu_9f978f6326cunn_SpatialSoftMaxForwardIN3c104HalfEffiNS1_22SoftMaxForwardEpilogueEEEvPT1_PKT_T2_SB_SB_)
        .other          _ZN2at6native43_GLOBAL__N__9ae7fba5_10_SoftMax_cu_9f978f6326cunn_SpatialSoftMaxForwardIN3c104HalfEffiNS1_22SoftMaxForwardEpilogueEEEvPT1_PKT_T2_SB_SB_,@"STO_CUDA_ENTRY STV_DEFAULT"
_ZN2at6native43_GLOBAL__N__9ae7fba5_10_SoftMax_cu_9f978f6326cunn_SpatialSoftMaxForwardIN3c104HalfEffiNS1_22SoftMaxForwardEpilogueEEEvPT1_PKT_T2_SB_SB_:
        /* <DEDUP_REMOVED lines=22> */
[----:B----4-:R-:W-:-:S03]  /*0160*/  IMAD R2, R4, UR9, R7 ;  /* 0x0000000904027c24 */ /* 0x010fc6000f8e0207 */
[----:B---3--:R-:W-:Y:S01]  /*0170*/  LEA R6, R0, R3, 0x2 ;  /* 0x0000000300067211 */ /* 0x008fe200078e10ff */
[----:B-----5:R-:W-:-:S07]  /*0180*/  IMAD R4, R4, UR11, RZ ;  /* 0x0000000b04047c24 */ /* 0x020fce000f8e02ff */
.L_x_6406:
[----:B0-----:R-:W0:Y:S01]  /*0190*/  LDCU UR4, c[0x0][0x398] ;  /* 0x00007300ff0477ac */ /* 0x001e220008000800 */
[----:B------:R-:W-:Y:S01]  /*01a0*/  BSSY B1, `(.L_x_6383) ;  /* 0x00000ac000017945 */ /* 0x000fe20003800000 */
[----:B0-----:R-:W-:-:S13]  /*01b0*/  ISETP.GE.AND P0, PT, R2, UR4, PT ;  /* 0x0000000402007c0c */ /* 0x001fda000bf06270 */
[----:B----4-:R-:W-:Y:S05]  /*01c0*/  @P0 BRA `(.L_x_6384) ;  /* 0x0000000800a40947 */ /* 0x010fea0003800000 */
[----:B------:R-:W0:Y:S01]  /*01d0*/  LDCU UR4, c[0x0][0x394] ;  /* 0x00007280ff0477ac */ /* 0x000e220008000800 */
[C---:B------:R-:W-:Y:S02]  /*01e0*/  IMAD R7, R5.reuse, UR5, RZ ;  /* 0x0000000505077c24 */ /* 0x040fe4000f8e02ff */
[----:B------:R-:W-:Y:S02]  /*01f0*/  IMAD.MOV.U32 R8, RZ, RZ, R2 ;  /* 0x000000ffff087224 */ /* 0x000fe400078e0002 */
[----:B0-----:R-:W-:-:S07]  /*0200*/  IMAD R9, R5, UR4, R0 ;  /* 0x0000000405097c24 */ /* 0x001fce000f8e0200 */
.L_x_6405:
[----:B------:R-:W-:Y:S01]  /*0210*/  UISETP.GE.U32.AND UP0, UPT, UR10, 0x2, UPT ;  /* 0x000000020a00788c */ /* 0x000fe2000bf06070 */
[----:B------:R-:W-:Y:S01]  /*0220*/  BSSY B0, `(.L_x_6385) ;  /* 0x000009f000007945 */ /* 0x000fe20003800000 */
[----:B------:R-:W-:-:S07]  /*0230*/  IADD3 R10, PT, PT, R7, R8, RZ ;  /* 0x00000008070a7210 */ /* 0x000fce0007ffe0ff */
        /* <DEDUP_REMOVED lines=8> */
.L_x_6388:
[----:B------:R-:W1:Y:S02]  /*02c0*/  LDCU UR4, c[0x0][0x398] ;  /* 0x00007300ff0477ac */ /* 0x000e640008000800 */
[----:B-1----:R-:W-:-:S04]  /*02d0*/  IMAD R15, R17, UR4, R10 ;  /* 0x00000004110f7c24 */ /* 0x002fc8000f8e020a */
[----:B0-----:R-:W-:-:S06]  /*02e0*/  IMAD.WIDE R14, R15, 0x2, R12 ;  /* 0x000000020f0e7825 */ /* 0x001fcc00078e020c */
[----:B------:R-:W2:Y:S01]  /*02f0*/  LDG.E.U16 R14, desc[UR14][R14.64] ;  /* 0x0000000e0e0e7981 */ /* 0x000ea2000c1e1500 */
[----:B------:R-:W-:-:S04]  /*0300*/  IADD3 R17, PT, PT, R17, UR10, RZ ;  /* 0x0000000a11117c10 */ /* 0x000fc8000fffe0ff */
[----:B------:R-:W-:Y:S01]  /*0310*/  ISETP.GE.AND P1, PT, R17, R18, PT ;  /* 0x000000121100720c */ /* 0x000fe20003f26270 */
[----:B--2---:R-:W-:-:S05]  /*0320*/  HADD2.F32 R16, -RZ, R14.H0_H0 ;  /* 0x2000000eff107230 */ /* 0x004fca0000004100 */
[----:B------:R-:W-:-:S04]  /*0330*/  FSETP.GEU.FTZ.AND P0, PT, R11, R16, PT ;  /* 0x000000100b00720b */ /* 0x000fc80003f1e000 */
[----:B------:R-:W-:-:S03]  /*0340*/  FSEL R11, R16, R11, !P0 ;  /* 0x0000000b100b7208 */ /* 0x000fc60004000000 */
[----:B------:R-:W-:Y:S06]  /*0350*/  @!P1 BRA `(.L_x_6388) ;  /* 0xfffffffc00d89947 */ /* 0x000fec000383ffff */
.L_x_6387:
[----:B------:R-:W-:Y:S05]  /*0360*/  WARPSYNC.ALL ;  /* 0x0000000000007948 */ /* 0x000fea0003800000 */
[----:B------:R-:W-:Y:S01]  /*0370*/  BAR.SYNC.DEFER_BLOCKING 0x0 ;  /* 0x0000000000007b1d */ /* 0x000fe20000010000 */
[----:B------:R-:W-:-:S05]  /*0380*/  IMAD.U32 R12, RZ, RZ, UR10 ;  /* 0x0000000aff0c7e24 */ /* 0x000fca000f8e00ff */
[----:B------:R0:W-:Y:S02]  /*0390*/  STS [R6], R11 ;  /* 0x0000000b06007388 */ /* 0x0001e40000000800 */
.L_x_6389:
        /* <DEDUP_REMOVED lines=10> */
[----:B------:R-:W-:Y:S02]  /*0440*/  ISETP.GT.U32.AND P0, PT, R12, 0x3, PT ;  /* 0x000000030c00780c */ /* 0x000fe40003f04070 */
[----:B------:R-:W-:-:S11]  /*0450*/  MOV R12, R15 ;  /* 0x0000000f000c7202 */ /* 0x000fd60000000f00 */
[----:B-1----:R-:W-:Y:S05]  /*0460*/  @P0 BRA `(.L_x_6389) ;  /* 0xfffffffc00cc0947 */ /* 0x002fea000383ffff */
[----:B------:R-:W-:Y:S05]  /*0470*/  WARPSYNC.ALL ;  /* 0x0000000000007948 */ /* 0x000fea0003800000 */
[----:B------:R-:W-:Y:S01]  /*0480*/  BAR.SYNC.DEFER_BLOCKING 0x0 ;  /* 0x0000000000007b1d */ /* 0x000fe20000010000 */
[----:B------:R-:W-:-:S07]  /*0490*/  IMAD.MOV.U32 R17, RZ, RZ, RZ ;  /* 0x000000ffff117224 */ /* 0x000fce00078e00ff */
[----:B------:R-:W0:Y:S01]  /*04a0*/  LDC R18, c[0x0][0x394] ;  /* 0x0000e500ff127b82 */ /* 0x000e220000000800 */
[----:B------:R-:W-:Y:S01]  /*04b0*/  BSSY.RECONVERGENT B2, `(.L_x_6390) ;  /* 0x0000013000027945 */ /* 0x000fe20003800200 */
[----:B------:R1:W2:Y:S01]  /*04c0*/  LDS R11, [R3] ;  /* 0x00000000030b7984 */ /* 0x0002a20000000800 */
[----:B0-----:R-:W-:-:S13]  /*04d0*/  ISETP.GE.AND P0, PT, R0, R18, PT ;  /* 0x000000120000720c */ /* 0x001fda0003f06270 */
[----:B-12---:R-:W-:Y:S05]  /*04e0*/  @P0 BRA `(.L_x_6391) ;  /* 0x00000000003c0947 */ /* 0x006fea0003800000 */
[----:B------:R-:W0:Y:S01]  /*04f0*/  LDC.64 R12, c[0x0][0x388] ;  /* 0x0000e200ff0c7b82 */ /* 0x000e220000000a00 */
[----:B------:R-:W-:Y:S01]  /*0500*/  HFMA2 R17, -RZ, RZ, 0, 0 ;  /* 0x00000000ff117431 */ /* 0x000fe200000001ff */
[----:B------:R-:W-:-:S07]  /*0510*/  MOV R19, R0 ;  /* 0x0000000000137202 */ /* 0x000fce0000000f00 */
.L_x_6392:
[----:B------:R-:W1:Y:S02]  /*0520*/  LDCU UR4, c[0x0][0x398] ;  /* 0x00007300ff0477ac */ /* 0x000e640008000800 */
[----:B-1----:R-:W-:-:S04]  /*0530*/  IMAD R15, R19, UR4, R10 ;  /* 0x00000004130f7c24 */ /* 0x002fc8000f8e020a */
[----:B0-----:R-:W-:-:S06]  /*0540*/  IMAD.WIDE R14, R15, 0x2, R12 ;  /* 0x000000020f0e7825 */ /* 0x001fcc00078e020c */
[----:B------:R-:W2:Y:S01]  /*0550*/  LDG.E.U16 R14, desc[UR14][R14.64] ;  /* 0x0000000e0e0e7981 */ /* 0x000ea2000c1e1500 */
[----:B------:R-:W-:-:S05]  /*0560*/  VIADD R19, R19, UR10 ;  /* 0x0000000a13137c36 */ /* 0x000fca0008000000 */
[----:B------:R-:W-:Y:S01]  /*0570*/  ISETP.GE.AND P0, PT, R19, R18, PT ;  /* 0x000000121300720c */ /* 0x000fe20003f06270 */
[----:B--2---:R-:W-:-:S05]  /*0580*/  HADD2.F32 R16, -RZ, R14.H0_H0 ;  /* 0x2000000eff107230 */ /* 0x004fca0000004100 */
[----:B------:R-:W-:-:S04]  /*0590*/  FADD.FTZ R16, -R11, R16 ;  /* 0x000000100b107221 */ /* 0x000fc80000010100 */
[----:B------:R-:W-:-:S06]  /*05a0*/  FMUL.FTZ R16, R16, 1.4426950216293334961 ;  /* 0x3fb8aa3b10107820 */ /* 0x000fcc0000410000 */
[----:B------:R-:W0:Y:S02]  /*05b0*/  MUFU.EX2 R16, R16 ;  /* 0x0000001000107308 */ /* 0x000e240000000800 */
[----:B0-----:R-:W-:Y:S01]  /*05c0*/  FADD.FTZ R17, R16, R17 ;  /* 0x0000001110117221 */ /* 0x001fe20000010000 */
[----:B------:R-:W-:Y:S06]  /*05d0*/  @!P0 BRA `(.L_x_6392) ;  /* 0xfffffffc00d08947 */ /* 0x000fec000383ffff */
.L_x_6391:
[----:B------:R-:W-:Y:S05]  /*05e0*/  BSYNC.RECONVERGENT B2 ;  /* 0x0000000000027941 */ /* 0x000fea0003800200 */
.L_x_6390:
[----:B------:R-:W-:Y:S01]  /*05f0*/  BAR.SYNC.DEFER_BLOCKING 0x0 ;  /* 0x0000000000007b1d */ /* 0x000fe20000010000 */
[----:B------:R-:W-:-:S05]  /*0600*/  MOV R12, UR10 ;  /* 0x0000000a000c7c02 */ /* 0x000fca0008000f00 */
[----:B------:R0:W-:Y:S02]  /*0610*/  STS [R6], R17 ;  /* 0x0000001106007388 */ /* 0x0001e40000000800 */
.L_x_6393:
        /* <DEDUP_REMOVED lines=22> */
.L_x_6396:
[----:B0-----:R-:W-:-:S04]  /*0780*/  IMAD R19, R21, UR7, R10 ;  /* 0x0000000715137c24 */ /* 0x001fc8000f8e020a */
[----:B01-3--:R-:W-:-:S06]  /*0790*/  IMAD.WIDE R16, R19, 0x2, R14 ;  /* 0x0000000213107825 */ /* 0x00bfcc00078e020e */
[----:B------:R-:W3:Y:S01]  /*07a0*/  LDG.E.U16 R16, desc[UR14][R16.64] ;  /* 0x0000000e10107981 */ /* 0x000ee2000c1e1500 */
[----:B------:R-:W-:-:S04]  /*07b0*/  IADD3 R21, PT, PT, R21, UR10, RZ ;  /* 0x0000000a15157c10 */ /* 0x000fc8000fffe0ff */
[----:B------:R-:W-:Y:S01]  /*07c0*/  ISETP.GE.AND P0, PT, R21, UR6, PT ;  /* 0x0000000615007c0c */ /* 0x000fe2000bf06270 */
[----:B---3--:R-:W-:-:S05]  /*07d0*/  HADD2.F32 R18, -RZ, R16.H0_H0 ;  /* 0x20000010ff127230 */ /* 0x008fca0000004100 */
[----:B------:R-:W-:-:S04]  /*07e0*/  FADD.FTZ R18, -R11, R18 ;  /* 0x000000120b127221 */ /* 0x000fc80000010100 */
[----:B------:R-:W-:Y:S01]  /*07f0*/  FMUL.FTZ R20, R18, 1.4426950216293334961 ;  /* 0x3fb8aa3b12147820 */ /* 0x000fe20000410000 */
[----:B--2---:R-:W-:-:S05]  /*0800*/  IMAD.WIDE R18, R19, 0x4, R12 ;  /* 0x0000000413127825 */ /* 0x004fca00078e020c */
[----:B------:R-:W4:Y:S02]  /*0810*/  MUFU.EX2 R20, R20 ;  /* 0x0000001400147308 */ /* 0x000f240000000800 */
[----:B----4-:R-:W-:-:S05]  /*0820*/  FMUL.FTZ R23, R20, R25 ;  /* 0x0000001914177220 */ /* 0x010fca0000410000 */
[----:B------:R0:W-:Y:S01]  /*0830*/  STG.E desc[UR14][R18.64], R23 ;  /* 0x0000001712007986 */ /* 0x0001e2000c10190e */
[----:B------:R-:W-:Y:S05]  /*0840*/  @!P0 BRA `(.L_x_6396) ;  /* 0xfffffffc00cc8947 */ /* 0x000fea000383ffff */
.L_x_6395:
[----:B------:R-:W-:Y:S05]  /*0850*/  BSYNC.RECONVERGENT B2 ;  /* 0x0000000000027941 */ /* 0x000fea0003800200 */
.L_x_6394:
[----:B------:R-:W-:Y:S05]  /*0860*/  BRA `(.L_x_6397) ;  /* 0x0000000000e87947 */ /* 0x000fea0003800000 */
.L_x_6386:
        /* <DEDUP_REMOVED lines=11> */
.L_x_6400:
[----:B-1----:R-:W-:-:S06]  /*0920*/  IMAD.WIDE R14, R17, 0x2, R12 ;  /* 0x00000002110e7825 */ /* 0x002fcc00078e020c */
[----:B------:R-:W2:Y:S01]  /*0930*/  LDG.E.U16 R14, desc[UR14][R14.64] ;  /* 0x0000000e0e0e7981 */ /* 0x000ea2000c1e1500 */
[----:B------:R-:W-:Y:S01]  /*0940*/  IADD3 R18, PT, PT, R18, UR10, RZ ;  /* 0x0000000a12127c10 */ /* 0x000fe2000fffe0ff */
[----:B------:R-:W-:-:S03]  /*0950*/  IMAD R17, R22, UR10, R17 ;  /* 0x0000000a16117c24 */ /* 0x000fc6000f8e0211 */
[----:B------:R-:W-:Y:S01]  /*0960*/  ISETP.GE.AND P2, PT, R18, R21, PT ;  /* 0x000000151200720c */ /* 0x000fe20003f46270 */
[----:B--2---:R-:W-:-:S05]  /*0970*/  HADD2.F32 R20, -RZ, R14.H0_H0 ;  /* 0x2000000eff147230 */ /* 0x004fca0000004100 */
[----:B------:R-:W-:-:S04]  /*0980*/  FSETP.GEU.FTZ.AND P1, PT, R11, R20, PT ;  /* 0x000000140b00720b */ /* 0x000fc80003f3e000 */
[----:B------:R-:W-:-:S03]  /*0990*/  FSEL R11, R20, R11, !P1 ;  /* 0x0000000b140b7208 */ /* 0x000fc60004800000 */
[----:B------:R-:W-:Y:S06]  /*09a0*/  @!P2 BRA `(.L_x_6400) ;  /* 0xfffffffc00dca947 */ /* 0x000fec000383ffff */
.L_x_6399:
[----:B------:R-:W-:Y:S05]  /*09b0*/  BSYNC.RECONVERGENT B2 ;  /* 0x0000000000027941 */ /* 0x000fea0003800200 */
.L_x_6398:
[----:B------:R-:W-:Y:S04]  /*09c0*/  BSSY.RECONVERGENT B2, `(.L_x_6401) ;  /* 0x0000011000027945 */ /* 0x000fe80003800200 */
[----:B------:R-:W-:Y:S05]  /*09d0*/  @P0 BRA `(.L_x_6402) ;  /* 0x00000000003c0947 */ /* 0x000fea0003800000 */
[----:B------:R-:W0:Y:S01]  /*09e0*/  LDC.64 R12, c[0x0][0x388] ;  /* 0x0000e200ff0c7b82 */ /* 0x000e220000000a00 */
[----:B------:R-:W-:Y:S02]  /*09f0*/  HFMA2 R16, -RZ, RZ, 0, 0 ;  /* 0x00000000ff107431 */ /* 0x000fe400000001ff */
[----:B------:R-:W-:-:S07]  /*0a00*/  IMAD.MOV.U32 R17, RZ, RZ, R0 ;  /* 0x000000ffff117224 */ /* 0x000fce00078e0000 */
.L_x_6403:
[----:B------:R-:W1:Y:S02]  /*0a10*/  LDCU UR4, c[0x0][0x398] ;  /* 0x00007300ff0477ac */ /* 0x000e640008000800 */
[----:B-1----:R-:W-:-:S04]  /*0a20*/  IMAD R15, R17, UR4, R10 ;  /* 0x00000004110f7c24 */ /* 0x002fc8000f8e020a */
[----:B0-----:R-:W-:-:S06]  /*0a30*/  IMAD.WIDE R14, R15, 0x2, R12 ;  /* 0x000000020f0e7825 */ /* 0x001fcc00078e020c */
[----:B------:R-:W2:Y:S01]  /*0a40*/  LDG.E.U16 R14, desc[UR14][R14.64] ;  /* 0x0000000e0e0e7981 */ /* 0x000ea2000c1e1500 */
[----:B------:R-:W-:-:S04]  /*0a50*/  IADD3 R17, PT, PT, R17, UR10, RZ ;  /* 0x0000000a11117c10 */ /* 0x000fc8000fffe0ff */
[----:B------:R-:W-:Y:S01]  /*0a60*/  ISETP.GE.AND P1, PT, R17, R21, PT ;  /* 0x000000151100720c */ /* 0x000fe20003f26270 */
[----:B--2---:R-:W-:-:S05]  /*0a70*/  HADD2.F32 R18, -RZ, R14.H0_H0 ;  /* 0x2000000eff127230 */ /* 0x004fca0000004100 */
[----:B------:R-:W-:-:S04]  /*0a80*/  FADD.FTZ R18, R18, -R11 ;  /* 0x8000000b12127221 */ /* 0x000fc80000010000 */
[----:B------:R-:W-:-:S04]  /*0a90*/  FMUL.FTZ R18, R18, 1.4426950216293334961 ;  /* 0x3fb8aa3b12127820 */ /* 0x000fc80000410000 */
[----:B------:R-:W0:Y:S02]  /*0aa0*/  MUFU.EX2 R19, R18 ;  /* 0x0000001200137308 */ /* 0x000e240000000800 */
[----:B0-----:R-:W-:Y:S01]  /*0ab0*/  FADD.FTZ R16, R19, R16 ;  /* 0x0000001013107221 */ /* 0x001fe20000010000 */
[----:B------:R-:W-:Y:S06]  /*0ac0*/  @!P1 BRA `(.L_x_6403) ;  /* 0xfffffffc00d09947 */ /* 0x000fec000383ffff */
.L_x_6402:
[----:B------:R-:W-:Y:S05]  /*0ad0*/  BSYNC.RECONVERGENT B2 ;  /* 0x0000000000027941 */ /* 0x000fea0003800200 */
.L_x_6401:
[----:B------:R-:W-:Y:S05]  /*0ae0*/  @P0 BRA `(.L_x_6397) ;  /* 0x0000000000480947 */ /* 0x000fea0003800000 */
[----:B------:R-:W0:Y:S01]  /*0af0*/  LDC.64 R12, c[0x0][0x380] ;  /* 0x0000e000ff0c7b82 */ /* 0x000e220000000a00 */
[----:B------:R1:W2:Y:S01]  /*0b00*/  MUFU.RCP R25, R16 ;  /* 0x0000001000197308 */ /* 0x0002a20000001000 */
[----:B------:R-:W-:-:S06]  /*0b10*/  MOV R20, R0 ;  /* 0x0000000000147202 */ /* 0x000fcc0000000f00 */
[----:B------:R-:W3:Y:S02]  /*0b20*/  LDC.64 R14, c[0x0][0x388] ;  /* 0x0000e200ff0e7b82 */ /* 0x000ee40000000a00 */
.L_x_6404:
[----:B----4-:R-:W4:Y:S02]  /*0b30*/  LDCU UR4, c[0x0][0x398] ;  /* 0x00007300ff0477ac */ /* 0x010f240008000800 */
[----:B----4-:R-:W-:-:S04]  /*0b40*/  IMAD R19, R20, UR4, R10 ;  /* 0x0000000414137c24 */ /* 0x010fc8000f8e020a */
[----:B-1-3--:R-:W-:-:S06]  /*0b50*/  IMAD.WIDE R16, R19, 0x2, R14 ;  /* 0x0000000213107825 */ /* 0x00afcc00078e020e */
[----:B------:R-:W3:Y:S01]  /*0b60*/  LDG.E.U16 R16, desc[UR14][R16.64] ;  /* 0x0000000e10107981 */ /* 0x000ee2000c1e1500 */
[----:B------:R-:W-:-:S05]  /*0b70*/  VIADD R20, R20, UR10 ;  /* 0x0000000a14147c36 */ /* 0x000fca0008000000 */
[----:B------:R-:W-:Y:S01]  /*0b80*/  ISETP.GE.AND P0, PT, R20, R21, PT ;  /* 0x000000151400720c */ /* 0x000fe20003f06270 */
[----:B---3--:R-:W-:-:S05]  /*0b90*/  HADD2.F32 R18, -RZ, R16.H0_H0 ;  /* 0x20000010ff127230 */ /* 0x008fca0000004100 */
[----:B------:R-:W-:-:S04]  /*0ba0*/  FADD.FTZ R18, R18, -R11 ;  /* 0x8000000b12127221 */ /* 0x000fc80000010000 */
[----:B------:R-:W-:Y:S01]  /*0bb0*/  FMUL.FTZ R22, R18, 1.4426950216293334961 ;  /* 0x3fb8aa3b12167820 */ /* 0x000fe20000410000 */
[----:B0-----:R-:W-:-:S05]  /*0bc0*/  IMAD.WIDE R18, R19, 0x4, R12 ;  /* 0x0000000413127825 */ /* 0x001fca00078e020c */
[----:B------:R-:W2:Y:S02]  /*0bd0*/  MUFU.EX2 R22, R22 ;  /* 0x0000001600167308 */ /* 0x000ea40000000800 */
[----:B--2---:R-:W-:-:S05]  /*0be0*/  FMUL.FTZ R23, R22, R25 ;  /* 0x0000001916177220 */ /* 0x004fca0000410000 */
[----:B------:R4:W-:Y:S01]  /*0bf0*/  STG.E desc[UR14][R18.64], R23 ;  /* 0x0000001712007986 */ /* 0x0009e2000c10190e */
[----:B------:R-:W-:Y:S05]  /*0c00*/  @!P0 BRA `(.L_x_6404) ;  /* 0xfffffffc00c88947 */ /* 0x000fea000383ffff */
.L_x_6397:
[----:B------:R-:W-:Y:S05]  /*0c10*/  BSYNC B0 ;  /* 0x0000000000007941 */ /* 0x000fea0003800000 */
.L_x_6385:
[----:B------:R-:W1:Y:S01]  /*0c20*/  LDCU UR4, c[0x0][0x398] ;  /* 0x00007300ff0477ac */ /* 0x000e620008000800 */
[----:B------:R-:W-:-:S04]  /*0c30*/  IADD3 R8, PT, PT, R4, R8, RZ ;  /* 0x0000000804087210 */ /* 0x000fc80007ffe0ff */
[----:B-1----:R-:W-:-:S13]  /*0c40*/  ISETP.GE.AND P0, PT, R8, UR4, PT ;  /* 0x0000000408007c0c */ /* 0x002fda000bf06270 */
[----:B------:R-:W-:Y:S05]  /*0c50*/  @!P0 BRA `(.L_x_6405) ;  /* 0xfffffff4006c8947 */ /* 0x000fea000383ffff */
.L_x_6384:
[----:B------:R-:W-:Y:S05]  /*0c60*/  BSYNC B1 ;  /* 0x0000000000017941 */ /* 0x000fea0003800000 */
.L_x_6383:
[----:B------:R-:W1:Y:S01]  /*0c70*/  LDCU UR4, c[0x0][0x390] ;  /* 0x00007200ff0477ac */ /* 0x000e620008000800 */
[----:B------:R-:W-:-:S04]  /*0c80*/  IADD3 R5, PT, PT, R5, UR12, RZ ;  /* 0x0000000c05057c10 */ /* 0x000fc8000fffe0ff */
[----:B-1----:R-:W-:-:S13]  /*0c90*/  ISETP.GE.AND P0, PT, R5, UR4, PT ;  /* 0x0000000405007c0c */ /* 0x002fda000bf06270 */
[----:B------:R-:W-:Y:S05]  /*0ca0*/  @!P0 BRA `(.L_x_6406) ;  /* 0xfffffff400388947 */ /* 0x000fea000383ffff */
[----:B------:R-:W-:Y:S05]  /*0cb0*/  EXIT ;  /* 0x000000000000794d */ /* 0x000fea0003800000 */
.L_x_6407:
        /* <DEDUP_REMOVED lines=12> */
.L_x_11557:


//--------------------- .text._ZN2at6native43_GLOBAL__N__9ae7fba5_10_SoftMax_cu_9f978f6326cunn_SpatialSoftMaxForwardIN3c104HalfEfS4_iNS1_22SoftMaxForwardEpilogueEEEvPT1_PKT_T2_SB_SB_ --------------------------
	.section	.text._ZN2at6native43_GLOBAL__N__9ae7fba5_10_SoftMax_cu_9f978f6326cunn_SpatialSoftMaxForwardIN3c104HalfEfS4_iNS1_22SoftMaxForwardEpilogueEEEvPT1_PKT_T2_SB_SB_,"ax",@progbits
	.align	128
.text._ZN2at6native43_GLOBAL__N__9ae7fba5_10_SoftMax_cu_9f978f6326cunn_SpatialSoftMaxForwardIN3c104HalfEfS4_iNS1_22SoftMaxForwardEpilogueEEEvPT1_PKT_T2_SB_SB_:
        .type           _ZN2at6native43_GLOBAL__N__9ae7fba5_10_SoftMax_cu_9f978f6326cunn_SpatialSoftMaxForwardIN3c104HalfEfS4_iNS1_22SoftMaxForwardEpilogueEEEvPT1_PKT_T2_SB_SB_,@function
        .size           _ZN2at6native43_GLOBAL__N__9ae7fba5_10_SoftMax_cu_9f978f6326cunn_SpatialSoftMaxForwardIN3c104HalfEfS4_iNS1_22SoftMaxForwardEpilogueEEEvPT1_PKT_T2_SB_SB_,(.L_x_11558 - _ZN2at6native43_GLOBAL__N__9ae7fba5_10_SoftMax_cu_9f978f6326cunn_SpatialSoftMaxForwardIN3c104HalfEfS4_iNS1_22SoftMaxForwardEpilogueEEEvPT1_PKT_T2_SB_SB_)
        .other          _ZN2at6native43_GLOBAL__N__9ae7fba5_10_SoftMax_cu_9f978f6326cunn_SpatialSoftMaxForwardIN3c104HalfEfS4_iNS1_22SoftMaxForwardEpilogueEEEvPT1_PKT_T2_SB_SB_,@"STO_CUDA_ENTRY STV_DEFAULT"
_ZN2at6native43_GLOBAL__N__9ae7fba5_10_SoftMax_cu_9f978f6326cunn_SpatialSoftMaxForwardIN3c104HalfEfS4_iNS1_22SoftMaxForwardEpilogueEEEvPT1_PKT_T2_SB_SB_:
        /* <DEDUP_REMOVED lines=25> */
.L_x_6431:
        /* <DEDUP_REMOVED lines=8> */
.L_x_6430:
        /* <DEDUP_REMOVED lines=11> */
.L_x_6413:
        /* <DEDUP_REMOVED lines=10> */
.L_x_6412:
[----:B------:R-:W-:Y:S05]  /*0360*/  WARPSYNC.ALL ;  /* 0x0000000000007948 */ /* 0x000fea0003800000 */
[----:B------:R-:W-:Y:S01]  /*0370*/  BAR.SYNC.DEFER_BLOCKING 0x0 ;  /* 0x0000000000007b1d */ /* 0x000fe20000010000 */
[----:B------:R-:W-:-:S05]  /*0380*/  IMAD.U32 R12, RZ, RZ, UR10 ;  /* 0x0000000aff0c7e24 */ /* 0x000fca000f8e00ff */
[----:B------:R0:W-:Y:S02]  /*0390*/  STS [R6], R11 ;  /* 0x0000000b06007388 */ /* 0x0001e40000000800 */
.L_x_6414:
        /* <DEDUP_REMOVED lines=24> */
.L_x_6417:
        /* <DEDUP_REMOVED lines=12> */
.L_x_6416:
[----:B------:R-:W-:Y:S05]  /*05e0*/  BSYNC.RECONVERGENT B2 ;  /* 0x0000000000027941 */ /* 0x000fea0003800200 */
.L_x_6415:
[----:B------:R-:W-:Y:S01]  /*05f0*/  BAR.SYNC.DEFER_BLOCKING 0x0 ;  /* 0x0000000000007b1d */ /* 0x000fe20000010000 */
[----:B------:R-:W-:-:S05]  /*0600*/  MOV R12, UR10 ;  /* 0x0000000a000c7c02 */ /* 0x000fca0008000f00 */
[----:B------:R0:W-:Y:S02]  /*0610*/  STS [R6], R17 ;  /* 0x0000001106007388 */ /* 0x0001e40000000800 */
.L_x_6418:
        /* <DEDUP_REMOVED lines=22> */
.L_x_6421:
[----:B----4-:R-:W-:-:S04]  /*0780*/  IMAD R19, R21, UR7, R10 ;  /* 0x0000000715137c24 */ /* 0x010fc8000f8e020a */
[----:B0--3--:R-:W-:-:S06]  /*0790*/  IMAD.WIDE R16, R19, 0x2, R14 ;  /* 0x0000000213107825 */ /* 0x009fcc00078e020e */
[----:B------:R-:W3:Y:S01]  /*07a0*/  LDG.E.U16 R16, desc[UR14][R16.64] ;  /* 0x0000000e10107981 */ /* 0x000ee2000c1e1500 */
[----:B------:R-:W-:-:S04]  /*07b0*/  IADD3 R21, PT, PT, R21, UR10, RZ ;  /* 0x0000000a15157c10 */ /* 0x000fc8000fffe0ff */
[----:B------:R-:W-:Y:S01]  /*07c0*/  ISETP.GE.AND P0, PT, R21, UR6, PT ;  /* 0x0000000615007c0c */ /* 0x000fe2000bf06270 */
[----:B---3--:R-:W-:-:S05]  /*07d0*/  HADD2.F32 R18, -RZ, R16.H0_H0 ;  /* 0x20000010ff127230 */ /* 0x008fca0000004100 */
[----:B------:R-:W-:-:S04]  /*07e0*/  FADD.FTZ R18, -R11, R18 ;  /* 0x000000120b127221 */ /* 0x000fc80000010100 */
[----:B------:R-:W-:Y:S01]  /*07f0*/  FMUL.FTZ R22, R18, 1.4426950216293334961 ;  /* 0x3fb8aa3b12167820 */ /* 0x000fe20000410000 */
[----:B--2---:R-:W-:-:S03]  /*0800*/  IMAD.WIDE R18, R19, 0x2, R12 ;  /* 0x0000000213127825 */ /* 0x004fc600078e020c */
[----:B------:R-:W1:Y:S02]  /*0810*/  MUFU.EX2 R23, R22 ;  /* 0x0000001600177308 */ /* 0x000e640000000800 */
[----:B-1----:R-:W-:-:S05]  /*0820*/  FMUL.FTZ R23, R23, R20 ;  /* 0x0000001417177220 */ /* 0x002fca0000410000 */
[----:B------:R-:W-:-:S05]  /*0830*/  F2FP.F16.F32.PACK_AB R23, RZ, R23 ;  /* 0x00000017ff17723e */ /* 0x000fca00000000ff */
[----:B------:R4:W-:Y:S01]  /*0840*/  STG.E.U16 desc[UR14][R18.64], R23 ;  /* 0x0000001712007986 */ /* 0x0009e2000c10150e */
[----:B------:R-:W-:Y:S05]  /*0850*/  @!P0 BRA `(.L_x_6421) ;  /* 0xfffffffc00c88947 */ /* 0x000fea000383ffff */
.L_x_6420:
[----:B------:R-:W-:Y:S05]  /*0860*/  BSYNC.RECONVERGENT B2 ;  /* 0x0000000000027941 */ /* 0x000fea0003800200 */
.L_x_6419:
[----:B------:R-:W-:Y:S05]  /*0870*/  BRA `(.L_x_6422) ;  /* 0x0000000000ec7947 */ /* 0x000fea0003800000 */
.L_x_6411:
        /* <DEDUP_REMOVED lines=11> */
.L_x_6425:
        /* <DEDUP_REMOVED lines=9> */
.L_x_6424:
[----:B------:R-:W-:Y:S05]  /*09c0*/  BSYNC.RECONVERGENT B2 ;  /* 0x0000000000027941 */ /* 0x000fea0003800200 */
.L_x_6423:
[----:B------:R-:W-:Y:S04]  /*09d0*/  BSSY.RECONVERGENT B2, `(.L_x_6426) ;  /* 0x0000011000027945 */ /* 0x000fe80003800200 */
[----:B------:R-:W-:Y:S05]  /*09e0*/  @P0 BRA `(.L_x_6427) ;  /* 0x00000000003c0947 */ /* 0x000fea0003800000 */
[----:B------:R-:W0:Y:S01]  /*09f0*/  LDC.64 R12, c[0x0][0x388] ;  /* 0x0000e200ff0c7b82 */ /* 0x000e220000000a00 */
[----:B------:R-:W-:Y:S02]  /*0a00*/  HFMA2 R16, -RZ, RZ, 0, 0 ;  /* 0x00000000ff107431 */ /* 0x000fe400000001ff */
[----:B------:R-:W-:-:S07]  /*0a10*/  IMAD.MOV.U32 R17, RZ, RZ, R0 ;  /* 0x000000ffff117224 */ /* 0x000fce00078e0000 */
.L_x_6428:
        /* <DEDUP_REMOVED lines=12> */
.L_x_6427:
[----:B------:R-:W-:Y:S05]  /*0ae0*/  BSYNC.RECONVERGENT B2 ;  /* 0x0000000000027941 */ /* 0x000fea0003800200 */
.L_x_6426:
[----:B------:R-:W-:Y:S05]  /*0af0*/  @P0 BRA `(.L_x_6422) ;  /* 0x00000000004c0947 */ /* 0x000fea0003800000 */
[----:B------:R-:W0:Y:S01]  /*0b00*/  LDC.64 R12, c[0x0][0x380] ;  /* 0x0000e000ff0c7b82 */ /* 0x000e220000000a00 */
[----:B------:R1:W2:Y:S01]  /*0b10*/  MUFU.RCP R20, R16 ;  /* 0x0000001000147308 */ /* 0x0002a20000001000 */
[----:B------:R-:W-:-:S06]  /*0b20*/  MOV R22, R0 ;  /* 0x0000000000167202 */ /* 0x000fcc0000000f00 */
[----:B------:R-:W3:Y:S02]  /*0b30*/  LDC.64 R14, c[0x0][0x388] ;  /* 0x0000e200ff0e7b82 */ /* 0x000ee40000000a00 */
.L_x_6429:
        /* <DEDUP_REMOVED lines=8> */
[----:B------:R-:W-:-:S06]  /*0bc0*/  FMUL.FTZ R23, R18, 1.4426950216293334961 ;  /* 0x3fb8aa3b12177820 */ /* 0x000fcc0000410000 */
[----:B------:R-:W2:Y:S02]  /*0bd0*/  MUFU.EX2 R23, R23 ;  /* 0x0000001700177308 */ /* 0x000ea40000000800 */
[----:B--2---:R-:W-:-:S05]  /*0be0*/  FMUL.FTZ R18, R23, R20 ;  /* 0x0000001417127220 */ /* 0x004fca0000410000 */
[----:B------:R-:W-:Y:S01]  /*0bf0*/  F2FP.F16.F32.PACK_AB R17, RZ, R18 ;  /* 0x00000012ff11723e */ /* 0x000fe200000000ff */
[----:B0-----:R-:W-:-:S05]  /*0c00*/  IMAD.WIDE R18, R19, 0x2, R12 ;  /* 0x0000000213127825 */ /* 0x001fca00078e020c */
[----:B------:R4:W-:Y:S01]  /*0c10*/  STG.E.U16 desc[UR14][R18.64], R17 ;  /* 0x0000001112007986 */ /* 0x0009e2000c10150e */
[----:B------:R-:W-:Y:S05]  /*0c20*/  @!P0 BRA `(.L_x_6429) ;  /* 0xfffffffc00c48947 */ /* 0x000fea000383ffff */
.L_x_6422:
[----:B------:R-:W-:Y:S05]  /*0c30*/  BSYNC B0 ;  /* 0x0000000000007941 */ /* 0x000fea0003800000 */
.L_x_6410:
[----:B------:R-:W1:Y:S01]  /*0c40*/  LDCU UR4, c[0x0][0x398] ;  /* 0x00007300ff0477ac */ /* 0x000e620008000800 */
[----:B------:R-:W-:-:S04]  /*0c50*/  IADD3 R8, PT, PT, R4, R8, RZ ;  /* 0x0000000804087210 */ /* 0x000fc80007ffe0ff */
[----:B-1----:R-:W-:-:S13]  /*0c60*/  ISETP.GE.AND P0, PT, R8, UR4, PT ;  /* 0x0000000408007c0c */ /* 0x002fda000bf06270 */
[----:B------:R-:W-:Y:S05]  /*0c70*/  @!P0 BRA `(.L_x_6430) ;  /* 0xfffffff400648947 */ /* 0x000fea000383ffff */
.L_x_6409:
[----:B------:R-:W-:Y:S05]  /*0c80*/  BSYNC B1 ;  /* 0x0000000000017941 */ /* 0x000fea0003800000 */
.L_x_6408:
[----:B------:R-:W1:Y:S01]  /*0c90*/  LDCU UR4, c[0x0][0x390] ;  /* 0x00007200ff0477ac */ /* 0x000e620008000800 */
[----:B------:R-:W-:-:S04]  /*0ca0*/  IADD3 R5, PT, PT, R5, UR12, RZ ;  /* 0x0000000c05057c10 */ /* 0x000fc8000fffe0ff */
[----:B-1----:R-:W-:-:S13]  /*0cb0*/  ISETP.GE.AND P0, PT, R5, UR4, PT ;  /* 0x0000000405007c0c */ /* 0x002fda000bf06270 */
[----:B------:R-:W-:Y:S05]  /*0cc0*/  @!P0 BRA `(.L_x_6431) ;  /* 0xfffffff400308947 */ /* 0x000fea000383ffff */
[----:B------:R-:W-:Y:S05]  /*0cd0*/  EXIT ;  /* 0x000000000000794d */ /* 0x000fea0003800000 */
.L_x_6432:
        /* <DEDUP_REMOVED lines=10> */
.L_x_11558:


//--------------------- .text._ZN2at6native43_GLOBAL__N__9ae7fba5_10_SoftMax_cu_9f978f6326cunn_SpatialSoftMaxForwardIffflNS1_22SoftMaxForwardEpilogueEEEvPT1_PKT_T2_S9_S9_ --------------------------
	.section	.text._ZN2at6native43_GLOBAL__N__9ae7fba5_10_SoftMax_cu_9f978f6326cunn_SpatialSoftMaxForwardIffflNS1_22SoftMaxForwardEpilogueEEEvPT1_PKT_T2_S9_S9_,"ax",@progbits
	.align	128
.text._ZN2at6native43_GLOBAL__N__9ae7fba5_10_SoftMax_cu_9f978f6326cunn_SpatialSoftMaxForwardIffflNS1_22SoftMaxForwardEpilogueEEEvPT1_PKT_T2_S9_S9_:
        .type           _ZN2at6native43_GLOBAL__N__9ae7fba5_10_SoftMax_cu_9f978f6326cunn_SpatialSoftMaxForwardIffflNS1_22SoftMaxForwardEpilogueEEEvPT1_PKT_T2_S9_S9_,@function
        .size           _ZN2at6native43_GLOBAL__N__9ae7fba5_10_SoftMax_cu_9f978f6326cunn_SpatialSoftMaxForwardIffflNS1_22SoftMaxForwardEpilogueEEEvPT1_PKT_T2_S9_S9_,(.L_x_11559 - _ZN2at6native43_GLOBAL__N__9ae7fba5_10_SoftMax_cu_9f978f6326cunn_SpatialSoftMaxForwardIffflNS1_22SoftMaxForwardEpilogueEEEvPT1_PKT_T2_S9_S9_)
        .other          _ZN2at6native43_GLOBAL__N__9ae7fba5_10_SoftMax_cu_9f978f6326cunn_SpatialSoftMaxForwardIffflNS1_22SoftMaxForwardEpilogueEEEvPT1_PKT_T2_S9_S9_,@"STO_CUDA_ENTRY STV_DEFAULT"
_ZN2at6native43_GLOBAL__N__9ae7fba5_10_SoftMax_cu_9f978f6326cunn_SpatialSoftMaxForwardIffflNS1_22SoftMaxForwardEpilogueEEEvPT1_PKT_T2_S9_S9_:
        /* <DEDUP_REMOVED lines=21> */
.L_x_6456:
        /* <DEDUP_REMOVED lines=13> */
.L_x_6455:
        /* <DEDUP_REMOVED lines=20> */
.L_x_6438:
[----:B------:R-:W0:Y:S01]  /*0360*/  LDCU.64 UR4, c[0x0][0x388] ;  /* 0x00007100ff0477ac */ /* 0x000e220008000a00 */
[-C--:B------:R-:W-:Y:S02]  /*0370*/  IMAD R20, R27, R14.reuse, RZ ;  /* 0x0000000e1b147224 */ /* 0x080fe400078e02ff */
[----:B------:R-:W-:Y:S02]  /*0380*/  IMAD.MOV.U32 R24, RZ, RZ, R18 ;  /* 0x000000ffff187224 */ /* 0x000fe400078e0012 */
[C---:B------:R-:W-:Y:S02]  /*0390*/  IMAD R21, R29.reuse, R15, R20 ;  /* 0x0000000f1d157224 */ /* 0x040fe400078e0214 */
[----:B------:R-:W-:-:S04]  /*03a0*/  IMAD.WIDE.U32 R22, R29, R14, R24 ;  /* 0x0000000e1d167225 */ /* 0x000fc800078e0018 */
[----:B------:R-:W-:Y:S01]  /*03b0*/  IMAD.IADD R21, R23, 0x1, R21 ;  /* 0x0000000117157824 */ /* 0x000fe200078e0215 */
[----:B0-----:R-:W-:-:S04]  /*03c0*/  LEA R20, P1, R22, UR4, 0x2 ;  /* 0x0000000416147c11 */ /* 0x001fc8000f8210ff */
[----:B------:R-:W-:-:S06]  /*03d0*/  LEA.HI.X R21, R22, UR5, R21, 0x2, P1 ;  /* 0x0000000516157c11 */ /* 0x000fcc00088f1415 */
[----:B------:R-:W2:Y:S01]  /*03e0*/  LDG.E R21, desc[UR12][R20.64] ;  /* 0x0000000c14157981 */ /* 0x000ea2000c1e1900 */
[----:B------:R-:W-:-:S04]  /*03f0*/  IADD3 R29, P1, PT, R29, UR6, RZ ;  /* 0x000000061d1d7c10 */ /* 0x000fc8000ff3e0ff */
[----:B------:R-:W-:Y:S02]  /*0400*/  IADD3.X R27, PT, PT, RZ, R27, RZ, P1, !PT ;  /* 0x0000001bff1b7210 */ /* 0x000fe40000ffe4ff */
[----:B------:R-:W-:-:S04]  /*0410*/  ISETP.GE.U32.AND P1, PT, R29, R16, PT ;  /* 0x000000101d00720c */ /* 0x000fc80003f26070 */
[----:B------:R-:W-:Y:S02]  /*0420*/  ISETP.GE.AND.EX P1, PT, R27, R17, PT, P1 ;  /* 0x000000111b00720c */ /* 0x000fe40003f26310 */
[----:B--2---:R-:W-:-:S04]  /*0430*/  FSETP.GEU.FTZ.AND P2, PT, R26, R21, PT ;  /* 0x000000151a00720b */ /* 0x004fc80003f5e000 */
[----:B------:R-:W-:-:S07]  /*0440*/  FSEL R26, R21, R26, !P2 ;  /* 0x0000001a151a7208 */ /* 0x000fce0005000000 */
[----:B------:R-:W-:Y:S05]  /*0450*/  @!P1 BRA `(.L_x_6438) ;  /* 0xfffffffc00c09947 */ /* 0x000fea000383ffff */
.L_x_6437:
        /* <DEDUP_REMOVED lines=11> */
.L_x_6439:
        /* <DEDUP_REMOVED lines=21> */
.L_x_6442:
        /* <DEDUP_REMOVED lines=9> */
[----:B------:R-:W-:-:S06]  /*06f0*/  LEA.HI.X R15, R16, UR15, R15, 0x2, P1 ;  /* 0x0000000f100f7c11 */ /* 0x000fcc00088f140f */
[----:B------:R-:W2:Y:S01]  /*0700*/  LDG.E R15, desc[UR12][R14.64] ;  /* 0x0000000c0e0f7981 */ /* 0x000ea2000c1e1900 */
[----:B------:R-:W-:-:S04]  /*0710*/  IADD3 R27, P1, PT, R27, UR6, RZ ;  /* 0x000000061b1b7c10 */ /* 0x000fc8000ff3e0ff */
[----:B------:R-:W-:Y:S02]  /*0720*/  IADD3.X R23, PT, PT, RZ, R23, RZ, P1, !PT ;  /* 0x00000017ff177210 */ /* 0x000fe40000ffe4ff */
[----:B---3--:R-:W-:-:S04]  /*0730*/  ISETP.GE.U32.AND P1, PT, R27, UR4, PT ;  /* 0x000000041b007c0c */ /* 0x008fc8000bf26070 */
[----:B------:R-:W-:Y:S01]  /*0740*/  ISETP.GE.AND.EX P1, PT, R23, UR5, PT, P1 ;  /* 0x0000000517007c0c */ /* 0x000fe2000bf26310 */
[----:B--2---:R-:W-:-:S04]  /*0750*/  FADD.FTZ R16, -R20, R15 ;  /* 0x0000000f14107221 */ /* 0x004fc80000010100 */
[----:B------:R-:W-:-:S04]  /*0760*/  FMUL.FTZ R16, R16, 1.4426950216293334961 ;  /* 0x3fb8aa3b10107820 */ /* 0x000fc80000410000 */
[----:B------:R-:W2:Y:S02]  /*0770*/  MUFU.EX2 R17, R16 ;  /* 0x0000001000117308 */ /* 0x000ea40000000800 */
[----:B--2---:R-:W-:Y:S02]  /*0780*/  FADD.FTZ R22, R17, R22 ;  /* 0x0000001611167221 */ /* 0x004fe40000010000 */
[----:B------:R-:W-:Y:S05]  /*0790*/  @!P1 BRA `(.L_x_6442) ;  /* 0xfffffffc00b09947 */ /* 0x000fea000383ffff */
.L_x_6441:
[----:B------:R-:W-:Y:S05]  /*07a0*/  BSYNC.RECONVERGENT B2 ;  /* 0x0000000000027941 */ /* 0x000fea0003800200 */
.L_x_6440:
[----:B------:R-:W-:Y:S01]  /*07b0*/  BAR.SYNC.DEFER_BLOCKING 0x0 ;  /* 0x0000000000007b1d */ /* 0x000fe20000010000 */
[----:B------:R-:W-:-:S05]  /*07c0*/  IMAD.U32 R14, RZ, RZ, UR6 ;  /* 0x00000006ff0e7e24 */ /* 0x000fca000f8e00ff */
[----:B------:R3:W-:Y:S02]  /*07d0*/  STS [R21], R22 ;  /* 0x0000001615007388 */ /* 0x0007e40000000800 */
.L_x_6443:
        /* <DEDUP_REMOVED lines=21> */
.L_x_6446:
[----:B------:R-:W-:Y:S01]  /*0930*/  MOV R24, R18 ;  /* 0x0000001200187202 */ /* 0x000fe20000000f00 */
[----:B0--3--:R-:W-:-:S04]  /*0940*/  IMAD R16, R22, UR16, RZ ;  /* 0x0000001016107c24 */ /* 0x009fc8000f8e02ff */
[----:B------:R-:W-:-:S04]  /*0950*/  IMAD.WIDE.U32 R14, R23, UR16, R24 ;  /* 0x00000010170e7c25 */ /* 0x000fc8000f8e0018 */
[----:B------:R-:W-:Y:S02]  /*0960*/  IMAD R17, R23, UR17, R16 ;  /* 0x0000001117117c24 */ /* 0x000fe4000f8e0210 */
[----:B------:R-:W-:Y:S02]  /*0970*/  IMAD.SHL.U32 R16, R14, 0x4, RZ ;  /* 0x000000040e107824 */ /* 0x000fe400078e00ff */
[----:B------:R-:W-:-:S05]  /*0980*/  IMAD.IADD R17, R15, 0x1, R17 ;  /* 0x000000010f117824 */ /* 0x000fca00078e0211 */
[----:B------:R-:W-:Y:S02]  /*0990*/  SHF.L.U64.HI R17, R14, 0x2, R17 ;  /* 0x000000020e117819 */ /* 0x000fe40000010211 */
[----:B------:R-:W-:-:S04]  /*09a0*/  IADD3 R14, P0, PT, R16, UR10, RZ ;  /* 0x0000000a100e7c10 */ /* 0x000fc8000ff1e0ff */
[----:B------:R-:W-:-:S06]  /*09b0*/  IADD3.X R15, PT, PT, R17, UR11, RZ, P0, !PT ;  /* 0x0000000b110f7c10 */ /* 0x000fcc00087fe4ff */
[----:B------:R-:W2:Y:S01]  /*09c0*/  LDG.E R15, desc[UR12][R14.64] ;  /* 0x0000000c0e0f7981 */ /* 0x000ea2000c1e1900 */
[----:B------:R-:W-:-:S04]  /*09d0*/  IADD3 R16, P0, PT, R16, UR8, RZ ;  /* 0x0000000810107c10 */ /* 0x000fc8000ff1e0ff */
[----:B------:R-:W-:Y:S02]  /*09e0*/  IADD3.X R17, PT, PT, R17, UR9, RZ, P0, !PT ;  /* 0x0000000911117c10 */ /* 0x000fe400087fe4ff */
[----:B------:R-:W-:-:S04]  /*09f0*/  IADD3 R23, P0, PT, R23, UR6, RZ ;  /* 0x0000000617177c10 */ /* 0x000fc8000ff1e0ff */
[----:B------:R-:W-:Y:S02]  /*0a00*/  IADD3.X R22, PT, PT, RZ, R22, RZ, P0, !PT ;  /* 0x00000016ff167210 */ /* 0x000fe400007fe4ff */
[----:B----4-:R-:W-:-:S04]  /*0a10*/  ISETP.GE.U32.AND P0, PT, R23, UR18, PT ;  /* 0x0000001217007c0c */ /* 0x010fc8000bf06070 */
[----:B------:R-:W-:Y:S01]  /*0a20*/  ISETP.GE.AND.EX P0, PT, R22, UR19, PT, P0 ;  /* 0x0000001316007c0c */ /* 0x000fe2000bf06300 */
[----:B--2---:R-:W-:-:S04]  /*0a30*/  FADD.FTZ R24, -R20, R15 ;  /* 0x0000000f14187221 */ /* 0x004fc80000010100 */
[----:B------:R-:W-:-:S06]  /*0a40*/  FMUL.FTZ R24, R24, 1.4426950216293334961 ;  /* 0x3fb8aa3b18187820 */ /* 0x000fcc0000410000 */
[----:B------:R-:W0:Y:S02]  /*0a50*/  MUFU.EX2 R24, R24 ;  /* 0x0000001800187308 */ /* 0x000e240000000800 */
[----:B0-----:R-:W-:-:S05]  /*0a60*/  FMUL.FTZ R27, R24, R21 ;  /* 0x00000015181b7220 */ /* 0x001fca0000410000 */
[----:B------:R0:W-:Y:S01]  /*0a70*/  STG.E desc[UR12][R16.64], R27 ;  /* 0x0000001b10007986 */ /* 0x0001e2000c10190c */
[----:B------:R-:W-:Y:S05]  /*0a80*/  @!P0 BRA `(.L_x_6446) ;  /* 0xfffffffc00a88947 */ /* 0x000fea000383ffff */
.L_x_6445:
[----:B0--34-:R-:W-:Y:S05]  /*0a90*/  BSYNC.RECONVERGENT B2 ;  /* 0x0000000000027941 */ /* 0x019fea0003800200 */
.L_x_6444:
[----:B------:R-:W-:Y:S05]  /*0aa0*/  BRA `(.L_x_6447) ;  /* 0x0000000400487947 */ /* 0x000fea0003800000 */
.L_x_6436:
        /* <DEDUP_REMOVED lines=10> */
[----:B------:R-:W-:Y:S02]  /*0b50*/  IMAD.MOV.U32 R22, RZ, RZ, RZ ;  /* 0x000000ffff167224 */ /* 0x000fe400078e00ff */
[----:B------:R-:W-:Y:S02]  /*0b60*/  IMAD.IADD R21, R21, 0x1, R27 ;  /* 0x0000000115157824 */ /* 0x000fe400078e021b */
[----:B------:R-:W-:Y:S01]  /*0b70*/  IMAD.MOV.U32 R27, RZ, RZ, R3 ;  /* 0x000000ffff1b7224 */ /* 0x000fe200078e0003 */
[----:B0-----:R-:W-:-:S04]  /*0b80*/  LEA R23, P1, R20, UR4, 0x2 ;  /* 0x0000000414177c11 */ /* 0x001fc8000f8210ff */
[----:B------:R-:W-:-:S09]  /*0b90*/  LEA.HI.X R26, R20, UR5, R21, 0x2, P1 ;  /* 0x00000005141a7c11 */ /* 0x000fd200088f1415 */
.L_x_6450:
[----:B------:R-:W-:Y:S01]  /*0ba0*/  IMAD.MOV.U32 R21, RZ, RZ, R26 ;  /* 0x000000ffff157224 */ /* 0x000fe200078e001a */
[----:B------:R-:W-:-:S05]  /*0bb0*/  MOV R20, R23 ;  /* 0x0000001700147202 */ /* 0x000fca0000000f00 */
[----:B------:R-:W2:Y:S01]  /*0bc0*/  LDG.E R21, desc[UR12][R20.64] ;  /* 0x0000000c14157981 */ /* 0x000ea2000c1e1900 */
[----:B------:R-:W-:Y:S02]  /*0bd0*/  IADD3 R27, P1, PT, R27, UR6, RZ ;  /* 0x000000061b1b7c10 */ /* 0x000fe4000ff3e0ff */
[----:B------:R-:W-:-:S03]  /*0be0*/  LEA R23, P2, R10, R23, 0x2 ;  /* 0x000000170a177211 */ /* 0x000fc600078410ff */
[----:B------:R-:W-:Y:S01]  /*0bf0*/  IMAD.X R22, RZ, RZ, R22, P1 ;  /* 0x000000ffff167224 */ /* 0x000fe200008e0616 */
[----:B------:R-:W-:Y:S02]  /*0c00*/  ISETP.GE.U32.AND P1, PT, R27, R16, PT ;  /* 0x000000101b00720c */ /* 0x000fe40003f26070 */
[----:B------:R-:W-:Y:S02]  /*0c10*/  IADD3.X R26, PT, PT, R26, R6, RZ, P2, !PT ;  /* 0x000000061a1a7210 */ /* 0x000fe400017fe4ff */
[----:B------:R-:W-:Y:S02]  /*0c20*/  ISETP.GE.AND.EX P1, PT, R22, R17, PT, P1 ;  /* 0x000000111600720c */ /* 0x000fe40003f26310 */
[----:B--2---:R-:W-:-:S04]  /*0c30*/  FSETP.GEU.FTZ.AND P3, PT, R24, R21, PT ;  /* 0x000000151800720b */ /* 0x004fc80003f7e000 */
[----:B------:R-:W-:-:S07]  /*0c40*/  FSEL R24, R21, R24, !P3 ;  /* 0x0000001815187208 */ /* 0x000fce0005800000 */
[----:B------:R-:W-:Y:S05]  /*0c50*/  @!P1 BRA `(.L_x_6450) ;  /* 0xfffffffc00d09947 */ /* 0x000fea000383ffff */
.L_x_6449:
[----:B------:R-:W-:Y:S05]  /*0c60*/  BSYNC.RECONVERGENT B2 ;  /* 0x0000000000027941 */ /* 0x000fea0003800200 */
.L_x_6448:
[----:B------:R-:W-:Y:S01]  /*0c70*/  BSSY.RECONVERGENT B2, `(.L_x_6451) ;  /* 0x0000019000027945 */ /* 0x000fe20003800200 */
[----:B------:R-:W-:-:S03]  /*0c80*/  IMAD.MOV.U32 R26, RZ, RZ, RZ ;  /* 0x000000ffff1a7224 */ /* 0x000fc600078e00ff */
[----:B------:R-:W-:Y:S05]  /*0c90*/  @P0 BRA `(.L_x_6452) ;  /* 0x0000000000580947 */ /* 0x000fea0003800000 */
[----:B------:R-:W-:Y:S01]  /*0ca0*/  IMAD.MOV.U32 R26, RZ, RZ, RZ ;  /* 0x000000ffff1a7224 */ /* 0x000fe200078e00ff */
[----:B------:R-:W-:Y:S01]  /*0cb0*/  MOV R27, R3 ;  /* 0x00000003001b7202 */ /* 0x000fe20000000f00 */
[----:B------:R-:W-:-:S07]  /*0cc0*/  IMAD.MOV.U32 R28, RZ, RZ, RZ ;  /* 0x000000ffff1c7224 */ /* 0x000fce00078e00ff */
.L_x_6453:
        /* <DEDUP_REMOVED lines=8> */
[----:B------:R-:W-:-:S06]  /*0d50*/  LEA.HI.X R21, R22, UR5, R21, 0x2, P1 ;  /* 0x0000000516157c11 */ /* 0x000fcc00088f1415 */
[----:B------:R-:W2:Y:S01]  /*0d60*/  LDG.E R21, desc[UR12][R20.64] ;  /* 0x0000000c14157981 */ /* 0x000ea2000c1e1900 */
[----:B------:R-:W-:-:S05]  /*0d70*/  IADD3 R27, P1, PT, R27, UR6, RZ ;  /* 0x000000061b1b7c10 */ /* 0x000fca000ff3e0ff */
[----:B------:R-:W-:Y:S01]  /*0d80*/  IMAD.X R28, RZ, RZ, R28, P1 ;  /* 0x000000ffff1c7224 */ /* 0x000fe200008e061c */
[----:B------:R-:W-:-:S04]  /*0d90*/  ISETP.GE.U32.AND P1, PT, R27, R16, PT ;  /* 0x000000101b00720c */ /* 0x000fc80003f26070 */
[----:B------:R-:W-:Y:S01]  /*0da0*/  ISETP.GE.AND.EX P1, PT, R28, R17, PT, P1 ;  /* 0x000000111c00720c */ /* 0x000fe20003f26310 */
[----:B--2---:R-:W-:-:S04]  /*0db0*/  FADD.FTZ R22, R21, -R24 ;  /* 0x8000001815167221 */ /* 0x004fc80000010000 */
[----:B------:R-:W-:-:S04]  /*0dc0*/  FMUL.FTZ R22, R22, 1.4426950216293334961 ;  /* 0x3fb8aa3b16167820 */ /* 0x000fc80000410000 */
[----:B------:R-:W0:Y:S02]  /*0dd0*/  MUFU.EX2 R23, R22 ;  /* 0x0000001600177308 */ /* 0x000e240000000800 */
[----:B0-----:R-:W-:Y:S02]  /*0de0*/  FADD.FTZ R26, R23, R26 ;  /* 0x0000001a171a7221 */ /* 0x001fe40000010000 */
[----:B------:R-:W-:Y:S05]  /*0df0*/  @!P1 BRA `(.L_x_6453) ;  /* 0xfffffffc00b49947 */ /* 0x000fea000383ffff */
.L_x_6452:
[----:B------:R-:W-:Y:S05]  /*0e00*/  BSYNC.RECONVERGENT B2 ;  /* 0x0000000000027941 */ /* 0x000fea0003800200 */
.L_x_6451:
[----:B------:R-:W-:Y:S05]  /*0e10*/  @P0 BRA `(.L_x_6447) ;  /* 0x00000000006c0947 */ /* 0x000fea0003800000 */
[----:B------:R-:W0:Y:S01]  /*0e20*/  MUFU.RCP R26, R26 ;  /* 0x0000001a001a7308 */ /* 0x000e220000001000 */
[----:B------:R-:W-:Y:S01]  /*0e30*/  MOV R29, R3 ;  /* 0x00000003001d7202 */ /* 0x000fe20000000f00 */
[----:B------:R-:W-:-:S07]  /*0e40*/  IMAD.MOV.U32 R27, RZ, RZ, RZ ;  /* 0x000000ffff1b7224 */ /* 0x000fce00078e00ff */
.L_x_6454:
[----:B-1----:R-:W1:Y:S01]  /*0e50*/  LDCU.128 UR20, c[0x0][0x380] ;  /* 0x00007000ff1477ac */ /* 0x002e620008000c00 */
[----:B------:R-:W-:Y:S01]  /*0e60*/  MOV R21, R25 ;  /* 0x0000001900157202 */ /* 0x000fe20000000f00 */
[-C--:B------:R-:W-:Y:S02]  /*0e70*/  IMAD R22, R27, R14.reuse, RZ ;  /* 0x0000000e1b167224 */ /* 0x080fe400078e02ff */
[----:B------:R-:W-:Y:S02]  /*0e80*/  IMAD.MOV.U32 R20, RZ, RZ, R18 ;  /* 0x000000ffff147224 */ /* 0x000fe400078e0012 */
[C---:B------:R-:W-:Y:S02]  /*0e90*/  IMAD R23, R29.reuse, R15, R22 ;  /* 0x0000000f1d177224 */ /* 0x040fe400078e0216 */
[----:B------:R-:W-:-:S04]  /*0ea0*/  IMAD.WIDE.U32 R20, R29, R14, R20 ;  /* 0x0000000e1d147225 */ /* 0x000fc800078e0014 */
[----:B------:R-:W-:Y:S02]  /*0eb0*/  IMAD.IADD R23, R21, 0x1, R23 ;  /* 0x0000000115177824 */ /* 0x000fe400078e0217 */
[----:B------:R-:W-:-:S03]  /*0ec0*/  IMAD.SHL.U32 R22, R20, 0x4, RZ ;  /* 0x0000000414167824 */ /* 0x000fc600078e00ff */
[----:B------:R-:W-:Y:S02]  /*0ed0*/  SHF.L.U64.HI R23, R20, 0x2, R23 ;  /* 0x0000000214177819 */ /* 0x000fe40000010217 */
[----:B-1----:R-:W-:-:S04]  /*0ee0*/  IADD3 R20, P0, PT, R22, UR22, RZ ;  /* 0x0000001616147c10 */ /* 0x002fc8000ff1e0ff */
[----:B------:R-:W-:-:S06]  /*0ef0*/  IADD3.X R21, PT, PT, R23, UR23, RZ, P0, !PT ;  /* 0x0000001717157c10 */ /* 0x000fcc00087fe4ff */
[----:B------:R-:W2:Y:S01]  /*0f00*/  LDG.E R21, desc[UR12][R20.64] ;  /* 0x0000000c14157981 */ /* 0x000ea2000c1e1900 */
[----:B------:R-:W-:-:S04]  /*0f10*/  IADD3 R22, P0, PT, R22, UR20, RZ ;  /* 0x0000001416167c10 */ /* 0x000fc8000ff1e0ff */
[----:B------:R-:W-:Y:S02]  /*0f20*/  IADD3.X R23, PT, PT, R23, UR21, RZ, P0, !PT ;  /* 0x0000001517177c10 */ /* 0x000fe400087fe4ff */
[----:B------:R-:W-:-:S04]  /*0f30*/  IADD3 R29, P0, PT, R29, UR6, RZ ;  /* 0x000000061d1d7c10 */ /* 0x000fc8000ff1e0ff */
[----:B------:R-:W-:Y:S02]  /*0f40*/  IADD3.X R27, PT, PT, RZ, R27, RZ, P0, !PT ;  /* 0x0000001bff1b7210 */ /* 0x000fe400007fe4ff */
[----:B------:R-:W-:-:S04]  /*0f50*/  ISETP.GE.U32.AND P0, PT, R29, R16, PT ;  /* 0x000000101d00720c */ /* 0x000fc80003f06070 */
[----:B------:R-:W-:Y:S01]  /*0f60*/  ISETP.GE.AND.EX P0, PT, R27, R17, PT, P0 ;  /* 0x000000111b00720c */ /* 0x000fe20003f06300 */
[----:B--2---:R-:W-:-:S04]  /*0f70*/  FADD.FTZ R28, R21, -R24 ;  /* 0x80000018151c7221 */ /* 0x004fc80000010000 */
[----:B------:R-:W-:-:S06]  /*0f80*/  FMUL.FTZ R28, R28, 1.4426950216293334961 ;  /* 0x3fb8aa3b1c1c7820 */ /* 0x000fcc0000410000 */
[----:B------:R-:W0:Y:S02]  /*0f90*/  MUFU.EX2 R28, R28 ;  /* 0x0000001c001c7308 */ /* 0x000e240000000800 */
[----:B0-----:R-:W-:-:S05]  /*0fa0*/  FMUL.FTZ R21, R28, R26 ;  /* 0x0000001a1c157220 */ /* 0x001fca0000410000 */
[----:B------:R1:W-:Y:S01]  /*0fb0*/  STG.E desc[UR12][R22.64], R21 ;  /* 0x0000001516007986 */ /* 0x0003e2000c10190c */
[----:B------:R-:W-:Y:S05]  /*0fc0*/  @!P0 BRA `(.L_x_6454) ;  /* 0xfffffffc00a08947 */ /* 0x000fea000383ffff */
.L_x_6447:
[----:B------:R-:W-:Y:S05]  /*0fd0*/  BSYNC B0 ;  /* 0x0000000000007941 */ /* 0x000fea0003800000 */
.L_x_6435:
[----:B------:R-:W0:Y:S01]  /*0fe0*/  LDCU.64 UR4, c[0x0][0x3a0] ;  /* 0x00007400ff0477ac */ /* 0x000e220008000a00 */
[----:B------:R-:W-:-:S05]  /*0ff0*/  IADD3 R8, P0, PT, R5, R8, RZ ;  /* 0x0000000805087210 */ /* 0x000fca0007f1e0ff */
[----:B------:R-:W-:Y:S01]  /*1000*/  IMAD.X R9, RZ, RZ, R9, P0 ;  /* 0x000000ffff097224 */ /* 0x000fe200000e0609 */
[----:B0-----:R-:W-:-:S04]  /*1010*/  ISETP.GE.U32.AND P0, PT, R8, UR4, PT ;  /* 0x0000000408007c0c */ /* 0x001fc8000bf06070 */
[----:B------:R-:W-:-:S13]  /*1020*/  ISETP.GE.AND.EX P0, PT, R9, UR5, PT, P0 ;  /* 0x0000000509007c0c */ /* 0x000fda000bf06300 */
[----:B------:R-:W-:Y:S05]  /*1030*/  @!P0 BRA `(.L_x_6455) ;  /* 0xfffffff000788947 */ /* 0x000fea000383ffff */
.L_x_6434:
[----:B------:R-:W-:Y:S05]  /*1040*/  BSYNC B1 ;  /* 0x0000000000017941 */ /* 0x000fea0003800000 */
.L_x_6433:
        /* <DEDUP_REMOVED lines=8> */
.L_x_6457:
        /* <DEDUP_REMOVED lines=11> */
.L_x_11559:


//--------------------- .text._ZN2at6native43_GLOBAL__N__9ae7fba5_10_SoftMax_cu_9f978f6326cunn_SpatialSoftMaxForwardIfffiNS1_22SoftMaxForwardEpilogueEEEvPT1_PKT_T2_S9_S9_ --------------------------
	.section	.text._ZN2at6native43_GLOBAL__N__9ae7fba5_10_SoftMax_cu_9f978f6326cunn_SpatialSoftMaxForwardIfffiNS1_22SoftMaxForwardEpilogueEEEvPT1_PKT_T2_S9_S9_,"ax",@progbits
	.align	128
.text._ZN2at6native43_GLOBAL__N__9ae7fba5_10_SoftMax_cu_9f978f6326cunn_SpatialSoftMaxForwardIfffiNS1_22SoftMaxForwardEpilogueEEEvPT1_PKT_T2_S9_S9_:
        .type           _ZN2at6native43_GLOBAL__N__9ae7fba5_10_SoftMax_cu_9f978f6326cunn_SpatialSoftMaxForwardIfffiNS1_22SoftMaxForwardEpilogueEEEvPT1_PKT_T2_S9_S9_,@function
        .size           _ZN2at6native43_GLOBAL__N__9ae7fba5_10_SoftMax_cu_9f978f6326cunn_SpatialSoftMaxForwardIfffiNS1_22SoftMaxForwardEpilogueEEEvPT1_PKT_T2_S9_S9_,(.L_x_11560 - _ZN2at6native43_GLOBAL__N__9ae7fba5_10_SoftMax_cu_9f978f6326cunn_SpatialSoftMaxForwardIfffiNS1_22SoftMaxForwardEpilogueEEEvPT1_PKT_T2_S9_S9_)
        .other          _ZN2at6native43_GLOBAL__N__9ae7fba5_10_SoftMax_cu_9f978f6326cunn_SpatialSoftMaxForwardIfffiNS1_22SoftMaxForwardEpilogueEEEvPT1_PKT_T2_S9_S9_,@"STO_CUDA_ENTRY STV_DEFAULT"
_ZN2at6native43_GLOBAL__N__9ae7fba5_10_SoftMax_cu_9f978f6326cunn_SpatialSoftMaxForwardIfffiNS1_22SoftMaxForwardEpilogueEEEvPT1_PKT_T2_S9_S9_:
        /* <DEDUP_REMOVED lines=25> */
.L_x_6481:
        /* <DEDUP_REMOVED lines=8> */
.L_x_6480:
        /* <DEDUP_REMOVED lines=11> */
.L_x_6463:
[----:B------:R-:W1:Y:S02]  /*02c0*/  LDCU UR4, c[0x0][0x398] ;  /* 0x00007300ff0477ac */ /* 0x000e640008000800 */
[----:B-1----:R-:W-:-:S04]  /*02d0*/  IMAD R15, R17, UR4, R10 ;  /* 0x00000004110f7c24 */ /* 0x002fc8000f8e020a */
[----:B0-----:R-:W-:-:S06]  /*02e0*/  IMAD.WIDE R14, R15, 0x4, R12 ;  /* 0x000000040f0e7825 */ /* 0x001fcc00078e020c */
[----:B------:R-:W2:Y:S01]  /*02f0*/  LDG.E R14, desc[UR14][R14.64] ;  /* 0x0000000e0e0e7981 */ /* 0x000ea2000c1e1900 */
[----:B------:R-:W-:-:S05]  /*0300*/  VIADD R17, R17, UR10 ;  /* 0x0000000a11117c36 */ /* 0x000fca0008000000 */
[----:B------:R-:W-:Y:S02]  /*0310*/  ISETP.GE.AND P1, PT, R17, R16, PT ;  /* 0x000000101100720c */ /* 0x000fe40003f26270 */
[----:B--2---:R-:W-:-:S04]  /*0320*/  FSETP.GEU.FTZ.AND P0, PT, R11, R14, PT ;  /* 0x0000000e0b00720b */ /* 0x004fc80003f1e000 */
[----:B------:R-:W-:-:S07]  /*0330*/  FSEL R11, R14, R11, !P0 ;  /* 0x0000000b0e0b7208 */ /* 0x000fce0004000000 */
[----:B------:R-:W-:Y:S05]  /*0340*/  @!P1 BRA `(.L_x_6463) ;  /* 0xfffffffc00dc9947 */ /* 0x000fea000383ffff */
.L_x_6462:
[----:B------:R-:W-:Y:S05]  /*0350*/  WARPSYNC.ALL ;  /* 0x0000000000007948 */ /* 0x000fea0003800000 */
[----:B------:R-:W-:Y:S01]  /*0360*/  BAR.SYNC.DEFER_BLOCKING 0x0 ;  /* 0x0000000000007b1d */ /* 0x000fe20000010000 */
[----:B------:R-:W-:-:S05]  /*0370*/  MOV R12, UR10 ;  /* 0x0000000a000c7c02 */ /* 0x000fca0008000f00 */
[----:B------:R0:W-:Y:S02]  /*0380*/  STS [R6], R11 ;  /* 0x0000000b06007388 */ /* 0x0001e40000000800 */
.L_x_6464:
[----:B------:R-:W-:Y:S05]  /*0390*/  WARPSYNC.ALL ;  /* 0x0000000000007948 */ /* 0x000fea0003800000 */
[----:B------:R-:W-:Y:S01]  /*03a0*/  BAR.SYNC.DEFER_BLOCKING 0x0 ;  /* 0x0000000000007b1d */ /* 0x000fe20000010000 */
[----:B------:R-:W-:-:S04]  /*03b0*/  SHF.R.U32.HI R15, RZ, 0x1, R12 ;  /* 0x00000001ff0f7819 */ /* 0x000fc8000001160c */
[----:B------:R-:W-:-:S13]  /*03c0*/  ISETP.GE.U32.AND P0, PT, R0, R15, PT ;  /* 0x0000000f0000720c */ /* 0x000fda0003f06070 */
[----:B------:R-:W-:Y:S01]  /*03d0*/  @!P0 IMAD R13, R15, 0x4, R6 ;  /* 0x000000040f0d8824 */ /* 0x000fe200078e0206 */
        /* <DEDUP_REMOVED lines=17> */
[----:B------:R-:W-:Y:S02]  /*04f0*/  HFMA2 R17, -RZ, RZ, 0, 0 ;  /* 0x00000000ff117431 */ /* 0x000fe400000001ff */
[----:B------:R-:W-:-:S07]  /*0500*/  IMAD.MOV.U32 R19, RZ, RZ, R0 ;  /* 0x000000ffff137224 */ /* 0x000fce00078e0000 */
.L_x_6467:
[----:B------:R-:W1:Y:S02]  /*0510*/  LDCU UR4, c[0x0][0x398] ;  /* 0x00007300ff0477ac */ /* 0x000e640008000800 */
[----:B-1----:R-:W-:-:S04]  /*0520*/  IMAD R15, R19, UR4, R10 ;  /* 0x00000004130f7c24 */ /* 0x002fc8000f8e020a */
[----:B0-----:R-:W-:-:S06]  /*0530*/  IMAD.WIDE R14, R15, 0x4, R12 ;  /* 0x000000040f0e7825 */ /* 0x001fcc00078e020c */
[----:B------:R-:W2:Y:S01]  /*0540*/  LDG.E R14, desc[UR14][R14.64] ;  /* 0x0000000e0e0e7981 */ /* 0x000ea2000c1e1900 */
[----:B------:R-:W-:-:S04]  /*0550*/  IADD3 R19, PT, PT, R19, UR10, RZ ;  /* 0x0000000a13137c10 */ /* 0x000fc8000fffe0ff */
[----:B------:R-:W-:Y:S01]  /*0560*/  ISETP.GE.AND P0, PT, R19, R18, PT ;  /* 0x000000121300720c */ /* 0x000fe20003f06270 */
[----:B--2---:R-:W-:-:S04]  /*0570*/  FADD.FTZ R16, -R11, R14 ;  /* 0x0000000e0b107221 */ /* 0x004fc80000010100 */
[----:B------:R-:W-:-:S06]  /*0580*/  FMUL.FTZ R16, R16, 1.4426950216293334961 ;  /* 0x3fb8aa3b10107820 */ /* 0x000fcc0000410000 */
[----:B------:R-:W0:Y:S02]  /*0590*/  MUFU.EX2 R16, R16 ;  /* 0x0000001000107308 */ /* 0x000e240000000800 */
[----:B0-----:R-:W-:Y:S01]  /*05a0*/  FADD.FTZ R17, R16, R17 ;  /* 0x0000001110117221 */ /* 0x001fe20000010000 */
[----:B------:R-:W-:Y:S06]  /*05b0*/  @!P0 BRA `(.L_x_6467) ;  /* 0xfffffffc00d48947 */ /* 0x000fec000383ffff */
.L_x_6466:
[----:B------:R-:W-:Y:S05]  /*05c0*/  BSYNC.RECONVERGENT B2 ;  /* 0x0000000000027941 */ /* 0x000fea0003800200 */
.L_x_6465:
[----:B------:R-:W-:Y:S01]  /*05d0*/  BAR.SYNC.DEFER_BLOCKING 0x0 ;  /* 0x0000000000007b1d */ /* 0x000fe20000010000 */
[----:B------:R-:W-:-:S05]  /*05e0*/  IMAD.U32 R12, RZ, RZ, UR10 ;  /* 0x0000000aff0c7e24 */ /* 0x000fca000f8e00ff */
[----:B------:R0:W-:Y:S02]  /*05f0*/  STS [R6], R17 ;  /* 0x0000001106007388 */ /* 0x0001e40000000800 */
.L_x_6468:
        /* <DEDUP_REMOVED lines=22> */
.L_x_6471:
[----:B0-----:R-:W-:-:S04]  /*0760*/  IMAD R19, R21, UR7, R10 ;  /* 0x0000000715137c24 */ /* 0x001fc8000f8e020a */
[----:B01-3--:R-:W-:-:S06]  /*0770*/  IMAD.WIDE R16, R19, 0x4, R14 ;  /* 0x0000000413107825 */ /* 0x00bfcc00078e020e */
[----:B------:R-:W3:Y:S01]  /*0780*/  LDG.E R16, desc[UR14][R16.64] ;  /* 0x0000000e10107981 */ /* 0x000ee2000c1e1900 */
[----:B------:R-:W-:-:S04]  /*0790*/  IADD3 R21, PT, PT, R21, UR10, RZ ;  /* 0x0000000a15157c10 */ /* 0x000fc8000fffe0ff */
[----:B------:R-:W-:Y:S01]  /*07a0*/  ISETP.GE.AND P0, PT, R21, UR6, PT ;  /* 0x0000000615007c0c */ /* 0x000fe2000bf06270 */
[----:B---3--:R-:W-:-:S04]  /*07b0*/  FADD.FTZ R18, -R11, R16 ;  /* 0x000000100b127221 */ /* 0x008fc80000010100 */
[----:B------:R-:W-:Y:S01]  /*07c0*/  FMUL.FTZ R20, R18, 1.4426950216293334961 ;  /* 0x3fb8aa3b12147820 */ /* 0x000fe20000410000 */
[----:B--2---:R-:W-:-:S05]  /*07d0*/  IMAD.WIDE R18, R19, 0x4, R12 ;  /* 0x0000000413127825 */ /* 0x004fca00078e020c */
[----:B------:R-:W4:Y:S02]  /*07e0*/  MUFU.EX2 R20, R20 ;  /* 0x0000001400147308 */ /* 0x000f240000000800 */
[----:B----4-:R-:W-:-:S05]  /*07f0*/  FMUL.FTZ R23, R20, R25 ;  /* 0x0000001914177220 */ /* 0x010fca0000410000 */
[----:B------:R0:W-:Y:S01]  /*0800*/  STG.E desc[UR14][R18.64], R23 ;  /* 0x0000001712007986 */ /* 0x0001e2000c10190e */
[----:B------:R-:W-:Y:S05]  /*0810*/  @!P0 BRA `(.L_x_6471) ;  /* 0xfffffffc00d08947 */ /* 0x000fea000383ffff */
.L_x_6470:
[----:B------:R-:W-:Y:S05]  /*0820*/  BSYNC.RECONVERGENT B2 ;  /* 0x0000000000027941 */ /* 0x000fea0003800200 */
.L_x_6469:
[----:B------:R-:W-:Y:S05]  /*0830*/  BRA `(.L_x_6472) ;  /* 0x0000000000dc7947 */ /* 0x000fea0003800000 */
.L_x_6461:
        /* <DEDUP_REMOVED lines=11> */
.L_x_6475:
[----:B-1----:R-:W-:-:S06]  /*08f0*/  IMAD.WIDE R14, R17, 0x4, R12 ;  /* 0x00000004110e7825 */ /* 0x002fcc00078e020c */
[----:B------:R-:W2:Y:S01]  /*0900*/  LDG.E R14, desc[UR14][R14.64] ;  /* 0x0000000e0e0e7981 */ /* 0x000ea2000c1e1900 */
[----:B------:R-:W-:Y:S01]  /*0910*/  IADD3 R18, PT, PT, R18, UR10, RZ ;  /* 0x0000000a12127c10 */ /* 0x000fe2000fffe0ff */
[----:B------:R-:W-:-:S03]  /*0920*/  IMAD R17, R20, UR10, R17 ;  /* 0x0000000a14117c24 */ /* 0x000fc6000f8e0211 */
[----:B------:R-:W-:Y:S02]  /*0930*/  ISETP.GE.AND P2, PT, R18, R21, PT ;  /* 0x000000151200720c */ /* 0x000fe40003f46270 */
[----:B--2---:R-:W-:-:S04]  /*0940*/  FSETP.GEU.FTZ.AND P1, PT, R11, R14, PT ;  /* 0x0000000e0b00720b */ /* 0x004fc80003f3e000 */
[----:B------:R-:W-:-:S07]  /*0950*/  FSEL R11, R14, R11, !P1 ;  /* 0x0000000b0e0b7208 */ /* 0x000fce0004800000 */
[----:B------:R-:W-:Y:S05]  /*0960*/  @!P2 BRA `(.L_x_6475) ;  /* 0xfffffffc00e0a947 */ /* 0x000fea000383ffff */
.L_x_6474:
[----:B------:R-:W-:Y:S05]  /*0970*/  BSYNC.RECONVERGENT B2 ;  /* 0x0000000000027941 */ /* 0x000fea0003800200 */
.L_x_6473:
[----:B------:R-:W-:Y:S04]  /*0980*/  BSSY.RECONVERGENT B2, `(.L_x_6476) ;  /* 0x0000010000027945 */ /* 0x000fe80003800200 */
[----:B------:R-:W-:Y:S05]  /*0990*/  @P0 BRA `(.L_x_6477) ;  /* 0x0000000000380947 */ /* 0x000fea0003800000 */
[----:B------:R-:W0:Y:S01]  /*09a0*/  LDC.64 R12, c[0x0][0x388] ;  /* 0x0000e200ff0c7b82 */ /* 0x000e220000000a00 */
[----:B------:R-:W-:Y:S02]  /*09b0*/  HFMA2 R16, -RZ, RZ, 0, 0 ;  /* 0x00000000ff107431 */ /* 0x000fe400000001ff */
[----:B------:R-:W-:-:S07]  /*09c0*/  IMAD.MOV.U32 R17, RZ, RZ, R0 ;  /* 0x000000ffff117224 */ /* 0x000fce00078e0000 */
.L_x_6478:
[----:B------:R-:W1:Y:S02]  /*09d0*/  LDCU UR4, c[0x0][0x398] ;  /* 0x00007300ff0477ac */ /* 0x000e640008000800 */
[----:B-1----:R-:W-:-:S04]  /*09e0*/  IMAD R15, R17, UR4, R10 ;  /* 0x00000004110f7c24 */ /* 0x002fc8000f8e020a */
[----:B0-----:R-:W-:-:S06]  /*09f0*/  IMAD.WIDE R14, R15, 0x4, R12 ;  /* 0x000000040f0e7825 */ /* 0x001fcc00078e020c */
[----:B------:R-:W2:Y:S01]  /*0a00*/  LDG.E R14, desc[UR14][R14.64] ;  /* 0x0000000e0e0e7981 */ /* 0x000ea2000c1e1900 */
[----:B------:R-:W-:-:S04]  /*0a10*/  IADD3 R17, PT, PT, R17, UR10, RZ ;  /* 0x0000000a11117c10 */ /* 0x000fc8000fffe0ff */
[----:B------:R-:W-:Y:S01]  /*0a20*/  ISETP.GE.AND P1, PT, R17, R21, PT ;  /* 0x000000151100720c */ /* 0x000fe20003f26270 */
[----:B--2---:R-:W-:-:S04]  /*0a30*/  FADD.FTZ R18, R14, -R11 ;  /* 0x8000000b0e127221 */ /* 0x004fc80000010000 */
[----:B------:R-:W-:-:S04]  /*0a40*/  FMUL.FTZ R18, R18, 1.4426950216293334961 ;  /* 0x3fb8aa3b12127820 */ /* 0x000fc80000410000 */
[----:B------:R-:W0:Y:S02]  /*0a50*/  MUFU.EX2 R19, R18 ;  /* 0x0000001200137308 */ /* 0x000e240000000800 */
[----:B0-----:R-:W-:Y:S02]  /*0a60*/  FADD.FTZ R16, R19, R16 ;  /* 0x0000001013107221 */ /* 0x001fe40000010000 */
[----:B------:R-:W-:Y:S05]  /*0a70*/  @!P1 BRA `(.L_x_6478) ;  /* 0xfffffffc00d49947 */ /* 0x000fea000383ffff */
.L_x_6477:
[----:B------:R-:W-:Y:S05]  /*0a80*/  BSYNC.RECONVERGENT B2 ;  /* 0x0000000000027941 */ /* 0x000fea0003800200 */
.L_x_6476:
[----:B------:R-:W-:Y:S05]  /*0a90*/  @P0 BRA `(.L_x_6472) ;  /* 0x0000000000440947 */ /* 0x000fea0003800000 */
[----:B------:R-:W0:Y:S01]  /*0aa0*/  LDC.64 R12, c[0x0][0x380] ;  /* 0x0000e000ff0c7b82 */ /* 0x000e220000000a00 */
[----:B------:R1:W2:Y:S01]  /*0ab0*/  MUFU.RCP R25, R16 ;  /* 0x0000001000197308 */ /* 0x0002a20000001000 */
[----:B------:R-:W-:-:S06]  /*0ac0*/  MOV R20, R0 ;  /* 0x0000000000147202 */ /* 0x000fcc0000000f00 */
[----:B------:R-:W3:Y:S02]  /*0ad0*/  LDC.64 R14, c[0x0][0x388] ;  /* 0x0000e200ff0e7b82 */ /* 0x000ee40000000a00 */
.L_x_6479:
[----:B----4-:R-:W4:Y:S02]  /*0ae0*/  LDCU UR4, c[0x0][0x398] ;  /* 0x00007300ff0477ac */ /* 0x010f240008000800 */
[----:B----4-:R-:W-:-:S04]  /*0af0*/  IMAD R19, R20, UR4, R10 ;  /* 0x0000000414137c24 */ /* 0x010fc8000f8e020a */
[----:B-1-3--:R-:W-:-:S06]  /*0b00*/  IMAD.WIDE R16, R19, 0x4, R14 ;  /* 0x0000000413107825 */ /* 0x00afcc00078e020e */
[----:B------:R-:W3:Y:S01]  /*0b10*/  LDG.E R16, desc[UR14][R16.64] ;  /* 0x0000000e10107981 */ /* 0x000ee2000c1e1900 */
[----:B------:R-:W-:-:S05]  /*0b20*/  VIADD R20, R20, UR10 ;  /* 0x0000000a14147c36 */ /* 0x000fca0008000000 */
[----:B------:R-:W-:Y:S01]  /*0b30*/  ISETP.GE.AND P0, PT, R20, R21, PT ;  /* 0x000000151400720c */ /* 0x000fe20003f06270 */
[----:B---3--:R-:W-:-:S04]  /*0b40*/  FADD.FTZ R18, R16, -R11 ;  /* 0x8000000b10127221 */ /* 0x008fc80000010000 */
[----:B------:R-:W-:Y:S01]  /*0b50*/  FMUL.FTZ R22, R18, 1.4426950216293334961 ;  /* 0x3fb8aa3b12167820 */ /* 0x000fe20000410000 */
[----:B0-----:R-:W-:-:S05]  /*0b60*/  IMAD.WIDE R18, R19, 0x4, R12 ;  /* 0x0000000413127825 */ /* 0x001fca00078e020c */
[----:B------:R-:W2:Y:S02]  /*0b70*/  MUFU.EX2 R22, R22 ;  /* 0x0000001600167308 */ /* 0x000ea40000000800 */
[----:B--2---:R-:W-:-:S05]  /*0b80*/  FMUL.FTZ R23, R22, R25 ;  /* 0x0000001916177220 */ /* 0x004fca0000410000 */
[----:B------:R4:W-:Y:S01]  /*0b90*/  STG.E desc[UR14][R18.64], R23 ;  /* 0x0000001712007986 */ /* 0x0009e2000c10190e */
[----:B------:R-:W-:Y:S05]  /*0ba0*/  @!P0 BRA `(.L_x_6479) ;  /* 0xfffffffc00cc8947 */ /* 0x000fea000383ffff */
.L_x_6472:
[----:B------:R-:W-:Y:S05]  /*0bb0*/  BSYNC B0 ;  /* 0x0000000000007941 */ /* 0x000fea0003800000 */
.L_x_6460:
[----:B------:R-:W1:Y:S01]  /*0bc0*/  LDCU UR4, c[0x0][0x398] ;  /* 0x00007300ff0477ac */ /* 0x000e620008000800 */
[----:B------:R-:W-:-:S04]  /*0bd0*/  IADD3 R8, PT, PT, R4, R8, RZ ;  /* 0x0000000804087210 */ /* 0x000fc80007ffe0ff */
[----:B-1----:R-:W-:-:S13]  /*0be0*/  ISETP.GE.AND P0, PT, R8, UR4, PT ;  /* 0x0000000408007c0c */ /* 0x002fda000bf06270 */
[----:B------:R-:W-:Y:S05]  /*0bf0*/  @!P0 BRA `(.L_x_6480) ;  /* 0xfffffff400848947 */ /* 0x000fea000383ffff */
.L_x_6459:
[----:B------:R-:W-:Y:S05]  /*0c00*/  BSYNC B1 ;  /* 0x0000000000017941 */ /* 0x000fea0003800000 */
.L_x_6458:
[----:B------:R-:W1:Y:S01]  /*0c10*/  LDCU UR4, c[0x0][0x390] ;  /* 0x00007200ff0477ac */ /* 0x000e620008000800 */
[----:B------:R-:W-:-:S04]  /*0c20*/  IADD3 R5, PT, PT, R5, UR12, RZ ;  /* 0x0000000c05057c10 */ /* 0x000fc8000fffe0ff */
[----:B-1----:R-:W-:-:S13]  /*0c30*/  ISETP.GE.AND P0, PT, R5, UR4, PT ;  /* 0x0000000405007c0c */ /* 0x002fda000bf06270 */
[----:B------:R-:W-:Y:S05]  /*0c40*/  @!P0 BRA `(.L_x_6481) ;  /* 0xfffffff400508947 */ /* 0x000fea000383ffff */
[----:B------:R-:W-:Y:S05]  /*0c50*/  EXIT ;  /* 0x000000000000794d */ /* 0x000fea0003800000 */
.L_x_6482:
        /* <DEDUP_REMOVED lines=10> */
.L_x_11560:


//--------------------- .text._ZN2at6native43_GLOBAL__N__9ae7fba5_10_SoftMax_cu_9f978f6326cunn_SpatialSoftMaxForwardIdddlNS1_22SoftMaxForwardEpilogueEEEvPT1_PKT_T2_S9_S9_ --------------------------
	.section	.text._ZN2at6native43_GLOBAL__N__9ae7fba5_10_SoftMax_cu_9f978f6326cunn_SpatialSoftMaxForwardIdddlNS1_22SoftMaxForwardEpilogueEEEvPT1_PKT_T2_S9_S9_,"ax",@progbits
	.align	128
.text._ZN2at6native43_GLOBAL__N__9ae7fba5_10_SoftMax_cu_9f978f6326cunn_SpatialSoftMaxForwardIdddlNS1_22SoftMaxForwardEpilogueEEEvPT1_PKT_T2_S9_S9_:
        .type           _ZN2at6native43_GLOBAL__N__9ae7fba5_10_SoftMax_cu_9f978f6326cunn_SpatialSoftMaxForwardIdddlNS1_22SoftMaxForwardEpilogueEEEvPT1_PKT_T2_S9_S9_,@function
        .size           _ZN2at6native43_GLOBAL__N__9ae7fba5_10_SoftMax_cu_9f978f6326cunn_SpatialSoftMaxForwardIdddlNS1_22SoftMaxForwardEpilogueEEEvPT1_PKT_T2_S9_S9_,(.L_x_11561 - _ZN2at6native43_GLOBAL__N__9ae7fba5_10_SoftMax_cu_9f978f6326cunn_SpatialSoftMaxForwardIdddlNS1_22SoftMaxForwardEpilogueEEEvPT1_PKT_T2_S9_S9_)
        .other          _ZN2at6native43_GLOBAL__N__9ae7fba5_10_SoftMax_cu_9f978f6326cunn_SpatialSoftMaxForwardIdddlNS1_22SoftMaxForwardEpilogueEEEvPT1_PKT_T2_S9_S9_,@"STO_CUDA_ENTRY STV_DEFAULT"
_ZN2at6native43_GLOBAL__N__9ae7fba5_10_SoftMax_cu_9f978f6326cunn_SpatialSoftMaxForwardIdddlNS1_22SoftMaxForwardEpilogueEEEvPT1_PKT_T2_S9_S9_:
        /* <DEDUP_REMOVED lines=15> */
[----:B------:R-:W0:Y:S01]  /*00f0*/  LDCU UR8, c[0x0][0x360] ;  /* 0x00006c00ff0877ac */ /* 0x000e220008000800 */
[----:B------:R-:W3:Y:S06]  /*0100*/  LDCU UR11, c[0x0][0x374] ;  /* 0x00006e80ff0b77ac */ /* 0x000eec0008000800 */
[----:B------:R-:W5:Y:S01]  /*0110*/  S2UR UR10, SR_CTAID.Y ;  /* 0x00000000000a79c3 */ /* 0x000f620000002600 */
[----:B-1----:R-:W-:Y:S01]  /*0120*/  ULEA UR4, UR5, UR4, 0x18 ;  /* 0x0000000405047291 */ /* 0x002fe2000f8ec0ff */
[----:B0-----:R-:W-:-:S02]  /*0130*/  IMAD R6, R8, UR8, RZ ;  /* 0x0000000808067c24 */ /* 0x001fc4000f8e02ff */
[----:B----4-:R-:W-:-:S03]  /*0140*/  IMAD.WIDE.U32 R16, R10, UR8, RZ ;  /* 0x000000080a107c25 */ /* 0x010fc6000f8e00ff */
[----:B------:R-:W-:Y:S01]  /*0150*/  LEA R6, R6, UR4, 0x3 ;  /* 0x0000000406067c11 */ /* 0x000fe2000f8e18ff */
[----:B------:R-:W-:-:S04]  /*0160*/  IMAD R11, R11, UR8, R17 ;  /* 0x000000080b0b7c24 */ /* 0x000fc8000f8e0211 */
[----:B--2---:R-:W-:Y:S01]  /*0170*/  IMAD R10, R3, 0x8, R6 ;  /* 0x00000008030a7824 */ /* 0x004fe200078e0206 */
[----:B------:R-:W-:Y:S01]  /*0180*/  SHF.L.U64.HI R11, R16, 0x3, R11 ;  /* 0x00000003100b7819 */ /* 0x000fe2000001020b */
[C---:B-----5:R-:W-:Y:S02]  /*0190*/  IMAD R8, R9.reuse, UR10, R8 ;  /* 0x0000000a09087c24 */ /* 0x060fe4000f8e0208 */
[----:B---3--:R-:W-:-:S07]  /*01a0*/  IMAD R9, R9, UR11, RZ ;  /* 0x0000000b09097c24 */ /* 0x008fce000f8e02ff */
.L_x_6518:
[----:B0-----:R-:W0:Y:S01]  /*01b0*/  LDCU.64 UR16, c[0x0][0x3a0] ;  /* 0x00007400ff1077ac */ /* 0x001e220008000a00 */
[----:B------:R-:W-:Y:S01]  /*01c0*/  BSSY B1, `(.L_x_6483) ;  /* 0x000033a000017945 */ /* 0x000fe20003800000 */
[----:B0-----:R-:W-:-:S04]  /*01d0*/  ISETP.GE.U32.AND P0, PT, R8, UR16, PT ;  /* 0x0000001008007c0c */ /* 0x001fc8000bf06070 */
[----:B------:R-:W-:-:S13]  /*01e0*/  ISETP.GE.AND.EX P0, PT, RZ, UR17, PT, P0 ;  /* 0x00000011ff007c0c */ /* 0x000fda000bf06300 */
[----:B-1----:R-:W-:Y:S05]  /*01f0*/  @P0 BRA `(.L_x_6484) ;  /* 0x0000003000d80947 */ /* 0x002fea0003800000 */
[----:B------:R-:W0:Y:S01]  /*0200*/  LDCU.64 UR16, c[0x0][0x398] ;  /* 0x00007300ff1077ac */ /* 0x000e220008000a00 */
[----:B------:R-:W-:Y:S02]  /*0210*/  IMAD.MOV.U32 R12, RZ, RZ, R3 ;  /* 0x000000ffff0c7224 */ /* 0x000fe400078e0003 */
[----:B------:R-:W-:Y:S02]  /*0220*/  IMAD.MOV.U32 R13, RZ, RZ, RZ ;  /* 0x000000ffff0d7224 */ /* 0x000fe400078e00ff */
[----:B0-----:R-:W-:Y:S02]  /*0230*/  IMAD R0, R7, UR16, RZ ;  /* 0x0000001007007c24 */ /* 0x001fe4000f8e02ff */
[----:B------:R-:W-:-:S04]  /*0240*/  IMAD.WIDE.U32 R14, R5, UR16, R12 ;  /* 0x00000010050e7c25 */ /* 0x000fc8000f8e000c */
[----:B------:R-:W-:Y:S02]  /*0250*/  IMAD R35, R5, UR17, R0 ;  /* 0x0000001105237c24 */ /* 0x000fe4000f8e0200 */
[----:B------:R-:W-:Y:S02]  /*0260*/  IMAD.MOV.U32 R12, RZ, RZ, R8 ;  /* 0x000000ffff0c7224 */ /* 0x000fe400078e0008 */
[----:B------:R-:W-:-:S07]  /*0270*/  IMAD.IADD R35, R15, 0x1, R35 ;  /* 0x000000010f237824 */ /* 0x000fce00078e0223 */
.L_x_6517:
[----:B01----:R-:W0:Y:S01]  /*0280*/  LDC.64 R24, c[0x0][0x3a0] ;  /* 0x0000e800ff187b82 */ /* 0x003e220000000a00 */
[----:B------:R-:W-:Y:S01]  /*0290*/  UISETP.GE.U32.AND UP0, UPT, UR8, 0x2, UPT ;  /* 0x000000020800788c */ /* 0x000fe2000bf06070 */
[----:B------:R-:W-:Y:S06]  /*02a0*/  BSSY B0, `(.L_x_6485) ;  /* 0x0000325000007945 */ /* 0x000fec0003800000 */
[----:B------:R-:W0:Y:S02]  /*02b0*/  LDC.64 R22, c[0x0][0x398] ;  /* 0x0000e600ff167b82 */ /* 0x000e240000000a00 */
[----:B0-----:R-:W-:-:S02]  /*02c0*/  IMAD R0, R25, R22, RZ ;  /* 0x0000001619007224 */ /* 0x001fc400078e02ff */
[----:B------:R-:W-:-:S04]  /*02d0*/  IMAD.WIDE.U32 R20, R24, R22, RZ ;  /* 0x0000001618147225 */ /* 0x000fc800078e00ff */
[----:B------:R-:W-:-:S04]  /*02e0*/  IMAD R19, R24, R23, R0 ;  /* 0x0000001718137224 */ /* 0x000fc800078e0200 */
[----:B------:R-:W-:Y:S02]  /*02f0*/  IMAD.IADD R0, R21, 0x1, R19 ;  /* 0x0000000115007824 */ /* 0x000fe400078e0213 */
[----:B------:R-:W-:-:S04]  /*0300*/  IMAD.WIDE.U32 R18, R5, R20, R12 ;  /* 0x0000001405127225 */ /* 0x000fc800078e000c */
[----:B------:R-:W-:-:S04]  /*0310*/  IMAD R0, R0, R5, RZ ;  /* 0x0000000500007224 */ /* 0x000fc800078e02ff */
[----:B------:R-:W-:-:S04]  /*0320*/  IMAD R37, R7, R20, R0 ;  /* 0x0000001407257224 */ /* 0x000fc800078e0200 */
[----:B------:R-:W-:Y:S01]  /*0330*/  IMAD.IADD R37, R19, 0x1, R37 ;  /* 0x0000000113257824 */ /* 0x000fe200078e0225 */
[----:B------:R-:W-:Y:S06]  /*0340*/  BRA.U !UP0, `(.L_x_6486) ;  /* 0x00000019087c7547 */ /* 0x000fec000b800000 */
[----:B------:R-:W-:Y:S01]  /*0350*/  ISETP.GE.U32.AND P0, PT, R3, R22, PT ;  /* 0x000000160300720c */ /* 0x000fe20003f06070 */
[----:B------:R-:W-:Y:S01]  /*0360*/  IMAD.MOV.U32 R21, RZ, RZ, -0x100001 ;  /* 0xffefffffff157424 */ /* 0x000fe200078e00ff */
[----:B------:R-:W-:Y:S02]  /*0370*/  MOV R20, 0xffffffff ;  /* 0xffffffff00147802 */ /* 0x000fe40000000f00 */
[----:B------:R-:W-:-:S13]  /*0380*/  ISETP.GE.AND.EX P0, PT, RZ, R23, PT, P0 ;  /* 0x00000017ff00720c */ /* 0x000fda0003f06300 */
[----:B------:R-:W-:Y:S05]  /*0390*/  @P0 BRA `(.L_x_6487) ;  /* 0x0000000000540947 */ /* 0x000fea0003800000 */
[----:B------:R-:W-:Y:S02]  /*03a0*/  IMAD.MOV.U32 R31, RZ, RZ, R3 ;  /* 0x000000ffff1f7224 */ /* 0x000fe400078e0003 */
[----:B------:R-:W-:Y:S02]  /*03b0*/  IMAD.MOV.U32 R0, RZ, RZ, RZ ;  /* 0x000000ffff007224 */ /* 0x000fe400078e00ff */
[----:B------:R-:W-:Y:S02]  /*03c0*/  IMAD.MOV.U32 R20, RZ, RZ, -0x1 ;  /* 0xffffffffff147424 */ /* 0x000fe400078e00ff */
[----:B------:R-:W-:-:S07]  /*03d0*/  IMAD.MOV.U32 R21, RZ, RZ, -0x100001 ;  /* 0xffefffffff157424 */ /* 0x000fce00078e00ff */
.L_x_6488:
        /* <DEDUP_REMOVED lines=8> */
[----:B------:R-:W2:Y:S01]  /*0460*/  LDG.E.64 R28, desc[UR6][R28.64] ;  /* 0x000000061c1c7981 */ /* 0x000ea2000c1e1b00 */
[----:B------:R-:W-:-:S05]  /*0470*/  IADD3 R31, P1, PT, R31, UR8, RZ ;  /* 0x000000081f1f7c10 */ /* 0x000fca000ff3e0ff */
[----:B------:R-:W-:Y:S01]  /*0480*/  IMAD.X R0, RZ, RZ, R0, P1 ;  /* 0x000000ffff007224 */ /* 0x000fe200008e0600 */
[----:B------:R-:W-:-:S04]  /*0490*/  ISETP.GE.U32.AND P1, PT, R31, R22, PT ;  /* 0x000000161f00720c */ /* 0x000fc80003f26070 */
[----:B------:R-:W-:Y:S01]  /*04a0*/  ISETP.GE.AND.EX P1, PT, R0, R23, PT, P1 ;  /* 0x000000170000720c */ /* 0x000fe20003f26310 */
[----:B--2---:R-:W0:Y:S02]  /*04b0*/  DSETP.GEU.AND P2, PT, R20, R28, PT ;  /* 0x0000001c1400722a */ /* 0x004e240003f4e000 */
[----:B0-----:R-:W-:Y:S02]  /*04c0*/  FSEL R20, R28, R20, !P2 ;  /* 0x000000141c147208 */ /* 0x001fe40005000000 */
[----:B------:R-:W-:-:S08]  /*04d0*/  FSEL R21, R29, R21, !P2 ;  /* 0x000000151d157208 */ /* 0x000fd00005000000 */
[----:B------:R-:W-:Y:S05]  /*04e0*/  @!P1 BRA `(.L_x_6488) ;  /* 0xfffffffc00bc9947 */ /* 0x000fea000383ffff */
.L_x_6487:
[----:B------:R-:W-:Y:S05]  /*04f0*/  WARPSYNC.ALL ;  /* 0x0000000000007948 */ /* 0x000fea0003800000 */
[----:B------:R-:W-:Y:S01]  /*0500*/  BAR.SYNC.DEFER_BLOCKING 0x0 ;  /* 0x0000000000007b1d */ /* 0x000fe20000010000 */
[----:B------:R-:W-:-:S05]  /*0510*/  MOV R0, UR8 ;  /* 0x0000000800007c02 */ /* 0x000fca0008000f00 */
[----:B------:R0:W-:Y:S02]  /*0520*/  STS.64 [R10], R20 ;  /* 0x000000140a007388 */ /* 0x0001e40000000a00 */
.L_x_6489:
[----:B------:R-:W-:Y:S05]  /*0530*/  WARPSYNC.ALL ;  /* 0x0000000000007948 */ /* 0x000fea0003800000 */
[----:B------:R-:W-:Y:S01]  /*0540*/  BAR.SYNC.DEFER_BLOCKING 0x0 ;  /* 0x0000000000007b1d */ /* 0x000fe20000010000 */
[----:B------:R-:W-:-:S04]  /*0550*/  SHF.R.U32.HI R2, RZ, 0x1, R0 ;  /* 0x00000001ff027819 */ /* 0x000fc80000011600 */
[----:B------:R-:W-:-:S13]  /*0560*/  ISETP.GE.U32.AND P1, PT, R3, R2, PT ;  /* 0x000000020300720c */ /* 0x000fda0003f26070 */
[----:B------:R-:W-:Y:S01]  /*0570*/  @!P1 IMAD R22, R2, 0x8, R10 ;  /* 0x0000000802169824 */ /* 0x000fe200078e020a */
[----:B0-----:R-:W-:Y:S05]  /*0580*/  @!P1 LDS.64 R20, [R10] ;  /* 0x000000000a149984 */ /* 0x001fea0000000a00 */
[----:B------:R-:W0:Y:S02]  /*0590*/  @!P1 LDS.64 R22, [R22] ;  /* 0x0000000016169984 */ /* 0x000e240000000a00 */
[----:B0-----:R-:W0:Y:S02]  /*05a0*/  @!P1 DSETP.GEU.AND P2, PT, R20, R22, PT ;  /* 0x000000161400922a */ /* 0x001e240003f4e000 */
[----:B0-----:R-:W-:-:S02]  /*05b0*/  @!P1 FSEL R20, R22, R20, !P2 ;  /* 0x0000001416149208 */ /* 0x001fc40005000000 */
[----:B------:R-:W-:-:S05]  /*05c0*/  @!P1 FSEL R21, R23, R21, !P2 ;  /* 0x0000001517159208 */ /* 0x000fca0005000000 */
[----:B------:R1:W-:Y:S01]  /*05d0*/  @!P1 STS.64 [R10], R20 ;  /* 0x000000140a009388 */ /* 0x0003e20000000a00 */
[----:B------:R-:W-:Y:S01]  /*05e0*/  ISETP.GT.U32.AND P1, PT, R0, 0x3, PT ;  /* 0x000000030000780c */ /* 0x000fe20003f24070 */
[----:B------:R-:W-:-:S12]  /*05f0*/  IMAD.MOV.U32 R0, RZ, RZ, R2 ;  /* 0x000000ffff007224 */ /* 0x000fd800078e0002 */
[----:B-1----:R-:W-:Y:S05]  /*0600*/  @P1 BRA `(.L_x_6489) ;  /* 0xfffffffc00c81947 */ /* 0x002fea000383ffff */
[----:B------:R-:W-:Y:S05]  /*0610*/  WARPSYNC.ALL ;  /* 0x0000000000007948 */ /* 0x000fea0003800000 */
[----:B------:R-:W-:Y:S01]  /*0620*/  BAR.SYNC.DEFER_BLOCKING 0x0 ;  /* 0x0000000000007b1d */ /* 0x000fe20000010000 */
[----:B------:R-:W-:-:S05]  /*0630*/  CS2R R20, SRZ ;  /* 0x0000000000147805 */ /* 0x000fca000001ff00 */
[----:B------:R-:W-:Y:S01]  /*0640*/  BSSY.RECONVERGENT B2, `(.L_x_6490) ;  /* 0x0000093000027945 */ /* 0x000fe20003800200 */
[----:B------:R0:W1:Y:S03]  /*0650*/  LDS.64 R42, [R6] ;  /* 0x00000000062a7984 */ /* 0x0000660000000a00 */
[----:B------:R-:W-:Y:S05]  /*0660*/  @P0 BRA `(.L_x_6491) ;  /* 0x0000000800400947 */ /* 0x000fea0003800000 */
[----:B------:R-:W-:Y:S01]  /*0670*/  IMAD.MOV.U32 R2, RZ, RZ, R3 ;  /* 0x000000ffff027224 */ /* 0x000fe200078e0003 */
[----:B------:R-:W-:Y:S01]  /*0680*/  CS2R R20, SRZ ;  /* 0x0000000000147805 */ /* 0x000fe2000001ff00 */
[----:B------:R-:W-:-:S07]  /*0690*/  IMAD.MOV.U32 R0, RZ, RZ, RZ ;  /* 0x000000ffff007224 */ /* 0x000fce00078e00ff */
.L_x_6494:
[----:B------:R-:W2:Y:S01]  /*06a0*/  LDCU.64 UR16, c[0x0][0x3a0] ;  /* 0x00007400ff1077ac */ /* 0x000ea20008000a00 */
[----:B------:R-:W-:Y:S01]  /*06b0*/  IMAD.MOV.U32 R36, RZ, RZ, R18 ;  /* 0x000000ffff247224 */ /* 0x000fe200078e0012 */
[----:B------:R-:W3:Y:S01]  /*06c0*/  LDCU.64 UR18, c[0x0][0x388] ;  /* 0x00007100ff1277ac */ /* 0x000ee20008000a00 */
[----:B--2---:R-:W-:Y:S02]  /*06d0*/  IMAD R25, R0, UR16, RZ ;  /* 0x0000001000197c24 */ /* 0x004fe4000f8e02ff */
[----:B-1----:R-:W-:-:S04]  /*06e0*/  IMAD.WIDE.U32 R22, R2, UR16, R36 ;  /* 0x0000001002167c25 */ /* 0x002fc8000f8e0024 */
[----:B------:R-:W-:Y:S01]  /*06f0*/  IMAD R25, R2, UR17, R25 ;  /* 0x0000001102197c24 */ /* 0x000fe2000f8e0219 */
[----:B---3--:R-:W-:-:S03]  /*0700*/  LEA R30, P1, R22, UR18, 0x3 ;  /* 0x00000012161e7c11 */ /* 0x008fc6000f8218ff */
[----:B------:R-:W-:-:S05]  /*0710*/  IMAD.IADD R23, R23, 0x1, R25 ;  /* 0x0000000117177824 */ /* 0x000fca00078e0219 */
[----:B------:R-:W-:-:S05]  /*0720*/  LEA.HI.X R31, R22, UR19, R23, 0x3, P1 ;  /* 0x00000013161f7c11 */ /* 0x000fca00088f1c17 */
[----:B------:R-:W1:Y:S01]  /*0730*/  LDG.E.64 R22, desc[UR6][R30.64] ;  /* 0x000000061e167981 */ /* 0x000e62000c1e1b00 */
[----:B------:R-:W-:Y:S01]  /*0740*/  IMAD.MOV.U32 R24, RZ, RZ, 0x652b82fe ;  /* 0x652b82feff187424 */ /* 0x000fe200078e00ff */
[----:B------:R-:W-:Y:S01]  /*0750*/  UMOV UR16, 0xfefa39ef ;  /* 0xfefa39ef00107882 */ /* 0x000fe20000000000 */
[----:B------:R-:W-:Y:S01]  /*0760*/  IMAD.MOV.U32 R25, RZ, RZ, 0x3ff71547 ;  /* 0x3ff71547ff197424 */ /* 0x000fe200078e00ff */
[----:B------:R-:W-:Y:S01]  /*0770*/  UMOV UR17, 0x3fe62e42 ;  /* 0x3fe62e4200117882 */ /* 0x000fe20000000000 */
[----:B------:R-:W-:Y:S01]  /*0780*/  IADD3 R2, P1, PT, R2, UR8, RZ ;  /* 0x0000000802027c10 */ /* 0x000fe2000ff3e0ff */
[----:B------:R-:W-:Y:S04]  /*0790*/  BSSY.RECONVERGENT B3, `(.L_x_6492) ;  /* 0x000007b000037945 */ /* 0x000fe80003800200 */
[----:B------:R-:W-:Y:S01]  /*07a0*/  IMAD.X R0, RZ, RZ, R0, P1 ;  /* 0x000000ffff007224 */ /* 0x000fe200008e0600 */
[----:B-1----:R-:W1:Y:S02]  /*07b0*/  DADD R22, -R42, R22 ;  /* 0x000000002a167229 */ /* 0x002e640000000116 */
        /* <DEDUP_REMOVED lines=24> */
[----:B-1----:R-:W-:Y:S01]  /*0940*/  MOV R28, 0xfca213ea ;  /* 0xfca213ea001c7802 */ /* 0x002fe20000000f00 */
[----:B------:R-:W-:Y:S01]  /*0950*/  IMAD.MOV.U32 R29, RZ, RZ, 0x3e928af3 ;  /* 0x3e928af3ff1d7424 */ /* 0x000fe200078e00ff */
[----:B------:R-:W-:-:S15]  /*0960*/  UMOV UR17, 0x3e5ade15 ;  /* 0x3e5ade1500117882 */ /* 0x000fde0000000000 */
        /* <DEDUP_REMOVED lines=60> */
[----:B------:R-:W2:Y:S02]  /*0d30*/  LDCU.64 UR16, c[0x0][0x398] ;  /* 0x00007300ff1077ac */ /* 0x000ea40008000a00 */
[----:B--2---:R-:W-:-:S04]  /*0d40*/  ISETP.GE.U32.AND P1, PT, R2, UR16, PT ;  /* 0x0000001002007c0c */ /* 0x004fc8000bf26070 */
[----:B------:R-:W-:-:S15]  /*0d50*/  ISETP.GE.AND.EX P1, PT, R0, UR17, PT, P1 ;  /* 0x0000001100007c0c */ /* 0x000fde000bf26310 */
[----:B------:R-:W-:-:S15]  /*0d60*/  NOP ;  /* 0x0000000000007918 */ /* 0x000fde0000000000 */
[----:B------:R-:W-:-:S15]  /*0d70*/  NOP ;  /* 0x0000000000007918 */ /* 0x000fde0000000000 */
[----:B------:R-:W-:-:S12]  /*0d80*/  NOP ;  /* 0x0000000000007918 */ /* 0x000fd80000000000 */
        /* <DEDUP_REMOVED lines=16> */
[----:B-1----:R-:W-:Y:S02]  /*0e90*/  @!P2 SHF.R.S32.HI R23, RZ, 0x1, R4 ;  /* 0x00000001ff17a819 */ /* 0x002fe40000011404 */
        /* <DEDUP_REMOVED lines=10> */
.L_x_6493:
[----:B------:R-:W-:Y:S05]  /*0f40*/  BSYNC.RECONVERGENT B3 ;  /* 0x0000000000037941 */ /* 0x000fea0003800200 */
.L_x_6492:
[----:B--2---:R2:W3:Y:S02]  /*0f50*/  DADD R20, R28, R20 ;  /* 0x000000001c147229 */ /* 0x0044e40000000014 */
[----:B--23--:R-:W-:Y:S05]  /*0f60*/  @!P1 BRA `(.L_x_6494) ;  /* 0xfffffff400cc9947 */ /* 0x00cfea000383ffff */
.L_x_6491:
[----:B------:R-:W-:Y:S05]  /*0f70*/  BSYNC.RECONVERGENT B2 ;  /* 0x0000000000027941 */ /* 0x000fea0003800200 */
.L_x_6490:
[----:B------:R-:W-:Y:S01]  /*0f80*/  BAR.SYNC.DEFER_BLOCKING 0x0 ;  /* 0x0000000000007b1d */ /* 0x000fe20000010000 */
[----:B------:R-:W-:-:S05]  /*0f90*/  IMAD.U32 R0, RZ, RZ, UR8 ;  /* 0x00000008ff007e24 */ /* 0x000fca000f8e00ff */
[----:B------:R2:W-:Y:S02]  /*0fa0*/  STS.64 [R10], R20 ;  /* 0x000000140a007388 */ /* 0x0005e40000000a00 */
.L_x_6495:
[----:B------:R-:W-:Y:S01]  /*0fb0*/  BAR.SYNC.DEFER_BLOCKING 0x0 ;  /* 0x0000000000007b1d */ /* 0x000fe20000010000 */
[----:B------:R-:W-:-:S04]  /*0fc0*/  SHF.R.U32.HI R2, RZ, 0x1, R0 ;  /* 0x00000001ff027819 */ /* 0x000fc80000011600 */
[----:B------:R-:W-:-:S13]  /*0fd0*/  ISETP.GE.U32.AND P1, PT, R3, R2, PT ;  /* 0x000000020300720c */ /* 0x000fda0003f26070 */
[----:B-1----:R-:W-:Y:S01]  /*0fe0*/  @!P1 LEA R22, R2, R10, 0x3 ;  /* 0x0000000a02169211 */ /* 0x002fe200078e18ff */
[----:B--2---:R-:W-:Y:S05]  /*0ff0*/  @!P1 LDS.64 R20, [R10] ;  /* 0x000000000a149984 */ /* 0x004fea0000000a00 */
[----:B------:R-:W1:Y:S02]  /*1000*/  @!P1 LDS.64 R22, [R22] ;  /* 0x0000000016169984 */ /* 0x000e640000000a00 */
[----:B-1----:R-:W1:Y:S02]  /*1010*/  @!P1 DADD R20, R20, R22 ;  /* 0x0000000014149229 */ /* 0x002e640000000016 */
[----:B-1----:R3:W-:Y:S01]  /*1020*/  @!P1 STS.64 [R10], R20 ;  /* 0x000000140a009388 */ /* 0x0027e20000000a00 */
[----:B------:R-:W-:Y:S01]  /*1030*/  ISETP.GT.U32.AND P1, PT, R0, 0x3, PT ;  /* 0x000000030000780c */ /* 0x000fe20003f24070 */
[----:B------:R-:W-:-:S12]  /*1040*/  IMAD.MOV.U32 R0, RZ, RZ, R2 ;  /* 0x000000ffff007224 */ /* 0x000fd800078e0002 */
[----:B---3--:R-:W-:Y:S05]  /*1050*/  @P1 BRA `(.L_x_6495) ;  /* 0xfffffffc00d41947 */ /* 0x008fea000383ffff */
[----:B------:R-:W-:Y:S06]  /*1060*/  BAR.SYNC.DEFER_BLOCKING 0x0 ;  /* 0x0000000000007b1d */ /* 0x000fec0000010000 */
[----:B------:R-:W1:Y:S01]  /*1070*/  LDCU.64 UR12, c[0x0][0x3a0] ;  /* 0x00007400ff0c77ac */ /* 0x000e620008000a00 */
[----:B------:R-:W-:Y:S01]  /*1080*/  BSSY.RECONVERGENT B2, `(.L_x_6496) ;  /* 0x00000ca000027945 */ /* 0x000fe20003800200 */
[----:B------:R-:W2:Y:S01]  /*1090*/  LDCU.64 UR10, c[0x0][0x388] ;  /* 0x00007100ff0a77ac */ /* 0x000ea20008000a00 */
[----:B------:R-:W3:Y:S01]  /*10a0*/  LDCU.64 UR4, c[0x0][0x398] ;  /* 0x00007300ff0477ac */ /* 0x000ee20008000a00 */
[----:B------:R-:W4:Y:S01]  /*10b0*/  LDCU.64 UR14, c[0x0][0x380] ;  /* 0x00007000ff0e77ac */ /* 0x000f220008000a00 */
[----:B------:R-:W-:Y:S05]  /*10c0*/  @P0 BRA `(.L_x_6497) ;  /* 0x0000000c00140947 */ /* 0x000fea0003800000 */
[----:B------:R0:W0:Y:S01]  /*10d0*/  LDS.64 R20, [R6] ;  /* 0x0000000006147984 */ /* 0x0000220000000a00 */
[----:B------:R-:W-:Y:S02]  /*10e0*/  IMAD.MOV.U32 R22, RZ, RZ, R3 ;  /* 0x000000ffff167224 */ /* 0x000fe400078e0003 */
[----:B------:R-:W-:-:S07]  /*10f0*/  IMAD.MOV.U32 R23, RZ, RZ, RZ ;  /* 0x000000ffff177224 */ /* 0x000fce00078e00ff */
.L_x_6502:
[----:B01----:R-:W-:Y:S02]  /*1100*/  IMAD R25, R23, UR12, RZ ;  /* 0x0000000c17197c24 */ /* 0x003fe4000f8e02ff */
[----:B------:R-:W-:Y:S02]  /*1110*/  IMAD.MOV.U32 R36, RZ, RZ, R18 ;  /* 0x000000ffff247224 */ /* 0x000fe400078e0012 */
[C---:B------:R-:W-:Y:S02]  /*1120*/  IMAD R25, R22.reuse, UR13, R25 ;  /* 0x0000000d16197c24 */ /* 0x040fe4000f8e0219 */
[----:B------:R-:W-:-:S04]  /*1130*/  IMAD.WIDE.U32 R40, R22, UR12, R36 ;  /* 0x0000000c16287c25 */ /* 0x000fc8000f8e0024 */
[----:B------:R-:W-:Y:S02]  /*1140*/  IMAD.IADD R25, R41, 0x1, R25 ;  /* 0x0000000129197824 */ /* 0x000fe400078e0219 */
[----:B------:R-:W-:-:S03]  /*1150*/  IMAD.SHL.U32 R38, R40, 0x8, RZ ;  /* 0x0000000828267824 */ /* 0x000fc600078e00ff */
[----:B------:R-:W-:Y:S02]  /*1160*/  SHF.L.U64.HI R40, R40, 0x3, R25 ;  /* 0x0000000328287819 */ /* 0x000fe40000010219 */
[----:B--2---:R-:W-:-:S04]  /*1170*/  IADD3 R32, P0, PT, R38, UR10, RZ ;  /* 0x0000000a26207c10 */ /* 0x004fc8000ff1e0ff */
[----:B------:R-:W-:-:S05]  /*1180*/  IADD3.X R33, PT, PT, R40, UR11, RZ, P0, !PT ;  /* 0x0000000b28217c10 */ /* 0x000fca00087fe4ff */
[----:B------:R-:W2:Y:S01]  /*1190*/  LDG.E.64 R28, desc[UR6][R32.64] ;  /* 0x00000006201c7981 */ /* 0x000ea2000c1e1b00 */
[----:B0-----:R-:W0:Y:S01]  /*11a0*/  MUFU.RCP64H R27, R21 ;  /* 0x00000015001b7308 */ /* 0x001e220000001800 */
[----:B------:R-:W-:Y:S01]  /*11b0*/  IMAD.MOV.U32 R26, RZ, RZ, 0x1 ;  /* 0x00000001ff1a7424 */ /* 0x000fe200078e00ff */
[----:B------:R-:W-:Y:S01]  /*11c0*/  UMOV UR16, 0xfefa39ef ;  /* 0xfefa39ef00107882 */ /* 0x000fe20000000000 */
[----:B------:R-:W-:Y:S01]  /*11d0*/  UMOV UR17, 0x3fe62e42 ;  /* 0x3fe62e4200117882 */ /* 0x000fe20000000000 */
        /* <DEDUP_REMOVED lines=11> */
[----:B0-----:R0:W1:Y:S02]  /*1290*/  DFMA R24, R26, R24, R26 ;  /* 0x000000181a18722b */ /* 0x001064000000001a */
[----:B0-----:R-:W-:Y:S01]  /*12a0*/  IMAD.MOV.U32 R26, RZ, RZ, 0x652b82fe ;  /* 0x652b82feff1a7424 */ /* 0x001fe200078e00ff */
[----:B------:R-:W-:-:S15]  /*12b0*/  MOV R27, 0x3ff71547 ;  /* 0x3ff71547001b7802 */ /* 0x000fde0000000f00 */
[----:B------:R-:W-:-:S15]  /*12c0*/  NOP ;  /* 0x0000000000007918 */ /* 0x000fde0000000000 */
[----:B------:R-:W-:-:S15]  /*12d0*/  NOP ;  /* 0x0000000000007918 */ /* 0x000fde0000000000 */
[----:B------:R-:W-:-:S15]  /*12e0*/  NOP ;  /* 0x0000000000007918 */ /* 0x000fde0000000000 */
[----:B------:R-:W-:-:S01]  /*12f0*/  NOP ;  /* 0x0000000000007918 */ /* 0x000fc20000000000 */
[----:B-1----:R-:W0:-:S15]  /*1300*/  DFMA R30, -R20, R24, 1 ;  /* 0x3ff00000141e742b */ /* 0x002e1e0000000118 */
[----:B------:R-:W-:-:S15]  /*1310*/  NOP ;  /* 0x0000000000007918 */ /* 0x000fde0000000000 */
[----:B------:R-:W-:-:S15]  /*1320*/  NOP ;  /* 0x0000000000007918 */ /* 0x000fde0000000000 */
[----:B------:R-:W-:-:S15]  /*1330*/  NOP ;  /* 0x0000000000007918 */ /* 0x000fde0000000000 */
[----:B------:R-:W-:-:S04]  /*1340*/  NOP ;  /* 0x0000000000007918 */ /* 0x000fc80000000000 */
[----:B0-----:R-:W-:-:S15]  /*1350*/  DFMA R30, R24, R30, R24 ;  /* 0x0000001e181e722b */ /* 0x001fde0000000018 */
[----:B------:R-:W-:-:S15]  /*1360*/  NOP ;  /* 0x0000000000007918 */ /* 0x000fde0000000000 */
[----:B------:R-:W-:-:S15]  /*1370*/  NOP ;  /* 0x0000000000007918 */ /* 0x000fde0000000000 */
[----:B------:R-:W-:-:S15]  /*1380*/  NOP ;  /* 0x0000000000007918 */ /* 0x000fde0000000000 */
[----:B------:R-:W-:-:S04]  /*1390*/  NOP ;  /* 0x0000000000007918 */ /* 0x000fc80000000000 */
[----:B--2---:R-:W0:Y:S02]  /*13a0*/  DADD R28, -R42, R28 ;  /* 0x000000002a1c7229 */ /* 0x004e24000000011c */
        /* <DEDUP_REMOVED lines=118> */
.L_x_6499:
[----:B---34-:R-:W-:Y:S05]  /*1b10*/  BSYNC.RECONVERGENT B3 ;  /* 0x0000000000037941 */ /* 0x018fea0003800200 */
.L_x_6498:
[----:B01----:R-:W-:Y:S01]  /*1b20*/  MOV R24, R32 ;  /* 0x0000002000187202 */ /* 0x003fe20000000f00 */
[----:B------:R-:W-:Y:S01]  /*1b30*/  IMAD.MOV.U32 R25, RZ, RZ, R33 ;  /* 0x000000ffff197224 */ /* 0x000fe200078e0021 */
[----:B------:R-:W-:Y:S01]  /*1b40*/  FSETP.GEU.AND P2, PT, |R33|, 6.5827683646048100446e-37, PT ;  /* 0x036000002100780b */ /* 0x000fe20003f4e200 */
[----:B------:R-:W-:Y:S01]  /*1b50*/  BSSY.RECONVERGENT B3, `(.L_x_6500) ;  /* 0x0000018000037945 */ /* 0x000fe20003800200 */
[----:B------:R-:W-:-:S03]  /*1b60*/  IADD3 R22, P0, PT, R22, UR8, RZ ;  /* 0x0000000816167c10 */ /* 0x000fc6000ff1e0ff */
[----:B------:R-:W0:Y:S02]  /*1b70*/  DMUL R26, R30, R24 ;  /* 0x000000181e1a7228 */ /* 0x000e240000000000 */
[----:B------:R-:W-:Y:S01]  /*1b80*/  IMAD.X R23, RZ, RZ, R23, P0 ;  /* 0x000000ffff177224 */ /* 0x000fe200000e0617 */
[----:B------:R-:W-:-:S04]  /*1b90*/  ISETP.GE.U32.AND P0, PT, R22, UR4, PT ;  /* 0x0000000416007c0c */ /* 0x000fc8000bf06070 */
[----:B------:R-:W-:-:S15]  /*1ba0*/  ISETP.GE.AND.EX P0, PT, R23, UR5, PT, P0 ;  /* 0x0000000517007c0c */ /* 0x000fde000bf06300 */
[----:B------:R-:W-:-:S15]  /*1bb0*/  NOP ;  /* 0x0000000000007918 */ /* 0x000fde0000000000 */
[----:B------:R-:W-:-:S15]  /*1bc0*/  NOP ;  /* 0x0000000000007918 */ /* 0x000fde0000000000 */
[----:B------:R-:W-:-:S12]  /*1bd0*/  NOP ;  /* 0x0000000000007918 */ /* 0x000fd80000000000 */
        /* <DEDUP_REMOVED lines=12> */
[----:B------:R-:W-:Y:S05]  /*1ca0*/  CALL.REL.NOINC `($__internal_36_$__cuda_sm20_div_rn_f64_full) ;  /* 0x0000001800507944 */ /* 0x000fea0003c00000 */
[----:B------:R-:W-:Y:S02]  /*1cb0*/  IMAD.MOV.U32 R24, RZ, RZ, R44 ;  /* 0x000000ffff187224 */ /* 0x000fe400078e002c */
[----:B------:R-:W-:-:S07]  /*1cc0*/  IMAD.MOV.U32 R25, RZ, RZ, R45 ;  /* 0x000000ffff197224 */ /* 0x000fce00078e002d */
.L_x_6501:
[----:B------:R-:W-:Y:S05]  /*1cd0*/  BSYNC.RECONVERGENT B3 ;  /* 0x0000000000037941 */ /* 0x000fea0003800200 */
.L_x_6500:
[----:B------:R-:W-:-:S04]  /*1ce0*/  IADD3 R38, P1, PT, R38, UR14, RZ ;  /* 0x0000000e26267c10 */ /* 0x000fc8000ff3e0ff */
[----:B------:R-:W-:-:S05]  /*1cf0*/  IADD3.X R39, PT, PT, R40, UR15, RZ, P1, !PT ;  /* 0x0000000f28277c10 */ /* 0x000fca0008ffe4ff */
[----:B------:R0:W-:Y:S01]  /*1d00*/  STG.E.64 desc[UR6][R38.64], R24 ;  /* 0x0000001826007986 */ /* 0x0001e2000c101b06 */
[----:B------:R-:W-:Y:S05]  /*1d10*/  @!P0 BRA `(.L_x_6502) ;  /* 0xfffffff000f88947 */ /* 0x000fea000383ffff */
.L_x_6497:
[----:B-1234-:R-:W-:Y:S05]  /*1d20*/  BSYNC.RECONVERGENT B2 ;  /* 0x0000000000027941 */ /* 0x01efea0003800200 */
.L_x_6496:
[----:B------:R-:W-:Y:S05]  /*1d30*/  BRA `(.L_x_6503) ;  /* 0x0000001400ec7947 */ /* 0x000fea0003800000 */
.L_x_6486:
[----:B------:R-:W-:Y:S01]  /*1d40*/  ISETP.GE.U32.AND P0, PT, R3, R22, PT ;  /* 0x000000160300720c */ /* 0x000fe20003f06070 */
[----:B------:R-:W-:Y:S01]  /*1d50*/  BSSY.RECONVERGENT B2, `(.L_x_6504) ;  /* 0x000001d000027945 */ /* 0x000fe20003800200 */
[----:B------:R-:W-:Y:S02]  /*1d60*/  IMAD.MOV.U32 R20, RZ, RZ, -0x1 ;  /* 0xffffffffff147424 */ /* 0x000fe400078e00ff */
[----:B------:R-:W-:Y:S01]  /*1d70*/  ISETP.GE.AND.EX P0, PT, RZ, R23, PT, P0 ;  /* 0x00000017ff00720c */ /* 0x000fe20003f06300 */
[----:B------:R-:W-:-:S12]  /*1d80*/  IMAD.MOV.U32 R21, RZ, RZ, -0x100001 ;  /* 0xffefffffff157424 */ /* 0x000fd800078e00ff */
[----:B------:R-:W-:Y:S05]  /*1d90*/  @P0 BRA `(.L_x_6505) ;  /* 0x0000000000600947 */ /* 0x000fea0003800000 */
[----:B------:R-:W0:Y:S01]  /*1da0*/  LDCU.64 UR16, c[0x0][0x388] ;  /* 0x00007100ff1077ac */ /* 0x000e220008000a00 */
[-C--:B------:R-:W-:Y:S02]  /*1db0*/  IMAD R0, R35, R24.reuse, RZ ;  /* 0x0000001823007224 */ /* 0x080fe400078e02ff */
[----:B------:R-:W-:-:S04]  /*1dc0*/  IMAD.WIDE.U32 R20, R14, R24, R12 ;  /* 0x000000180e147225 */ /* 0x000fc800078e000c */
[----:B------:R-:W-:Y:S02]  /*1dd0*/  IMAD R25, R14, R25, R0 ;  /* 0x000000190e197224 */ /* 0x000fe400078e0200 */
[----:B------:R-:W-:Y:S02]  /*1de0*/  IMAD.MOV.U32 R27, RZ, RZ, R3 ;  /* 0x000000ffff1b7224 */ /* 0x000fe400078e0003 */
[----:B------:R-:W-:Y:S01]  /*1df0*/  IMAD.MOV.U32 R0, RZ, RZ, RZ ;  /* 0x000000ffff007224 */ /* 0x000fe200078e00ff */
[----:B------:R-:W-:Y:S02]  /*1e00*/  IADD3 R21, PT, PT, R21, R25, RZ ;  /* 0x0000001915157210 */ /* 0x000fe40007ffe0ff */
[----:B0-----:R-:W-:-:S04]  /*1e10*/  LEA R29, P1, R20, UR16, 0x3 ;  /* 0x00000010141d7c11 */ /* 0x001fc8000f8218ff */
[----:B------:R-:W-:Y:S01]  /*1e20*/  LEA.HI.X R2, R20, UR17, R21, 0x3, P1 ;  /* 0x0000001114027c11 */ /* 0x000fe200088f1c15 */
[----:B------:R-:W-:Y:S02]  /*1e30*/  IMAD.MOV.U32 R20, RZ, RZ, -0x1 ;  /* 0xffffffffff147424 */ /* 0x000fe400078e00ff */
[----:B------:R-:W-:-:S07]  /*1e40*/  IMAD.MOV.U32 R21, RZ, RZ, -0x100001 ;  /* 0xffefffffff157424 */ /* 0x000fce00078e00ff */
.L_x_6506:
[----:B------:R-:W-:Y:S02]  /*1e50*/  IMAD.MOV.U32 R24, RZ, RZ, R29 ;  /* 0x000000ffff187224 */ /* 0x000fe400078e001d */
[----:B------:R-:W-:-:S06]  /*1e60*/  IMAD.MOV.U32 R25, RZ, RZ, R2 ;  /* 0x000000ffff197224 */ /* 0x000fcc00078e0002 */
[----:B------:R-:W2:Y:S01]  /*1e70*/  LDG.E.64 R24, desc[UR6][R24.64] ;  /* 0x0000000618187981 */ /* 0x000ea2000c1e1b00 */
[----:B------:R-:W-:Y:S02]  /*1e80*/  IADD3 R27, P1, PT, R27, UR8, RZ ;  /* 0x000000081b1b7c10 */ /* 0x000fe4000ff3e0ff */
[----:B------:R-:W-:-:S03]  /*1e90*/  LEA R29, P3, R16, R29, 0x3 ;  /* 0x0000001d101d7211 */ /* 0x000fc600078618ff */
[----:B------:R-:W-:Y:S01]  /*1ea0*/  IMAD.X R0, RZ, RZ, R0, P1 ;  /* 0x000000ffff007224 */ /* 0x000fe200008e0600 */
[----:B------:R-:W-:Y:S01]  /*1eb0*/  ISETP.GE.U32.AND P1, PT, R27, R22, PT ;  /* 0x000000161b00720c */ /* 0x000fe20003f26070 */
[----:B------:R-:W-:-:S03]  /*1ec0*/  IMAD.X R2, R2, 0x1, R11, P3 ;  /* 0x0000000102027824 */ /* 0x000fc600018e060b */
[----:B------:R-:W-:Y:S01]  /*1ed0*/  ISETP.GE.AND.EX P1, PT, R0, R23, PT, P1 ;  /* 0x000000170000720c */ /* 0x000fe20003f26310 */
[----:B--2---:R-:W0:Y:S02]  /*1ee0*/  DSETP.GEU.AND P2, PT, R20, R24, PT ;  /* 0x000000181400722a */ /* 0x004e240003f4e000 */
[----:B0-----:R-:W-:Y:S02]  /*1ef0*/  FSEL R20, R24, R20, !P2 ;  /* 0x0000001418147208 */ /* 0x001fe40005000000 */
[----:B------:R-:W-:-:S08]  /*1f00*/  FSEL R21, R25, R21, !P2 ;  /* 0x0000001519157208 */ /* 0x000fd00005000000 */
[----:B------:R-:W-:Y:S05]  /*1f10*/  @!P1 BRA `(.L_x_6506) ;  /* 0xfffffffc00cc9947 */ /* 0x000fea000383ffff */
.L_x_6505:
[----:B------:R-:W-:Y:S05]  /*1f20*/  BSYNC.RECONVERGENT B2 ;  /* 0x0000000000027941 */ /* 0x000fea0003800200 */
.L_x_6504:
[----:B------:R-:W-:Y:S01]  /*1f30*/  BSSY.RECONVERGENT B2, `(.L_x_6507) ;  /* 0x0000093000027945 */ /* 0x000fe20003800200 */
[----:B------:R-:W-:-:S03]  /*1f40*/  CS2R R22, SRZ ;  /* 0x0000000000167805 */ /* 0x000fc6000001ff00 */
[----:B------:R-:W-:Y:S05]  /*1f50*/  @P0 BRA `(.L_x_6508) ;  /* 0x0000000800400947 */ /* 0x000fea0003800000 */
[----:B------:R-:W-:Y:S01]  /*1f60*/  MOV R2, R3 ;  /* 0x0000000300027202 */ /* 0x000fe20000000f00 */
[----:B------:R-:W-:Y:S01]  /*1f70*/  IMAD.MOV.U32 R0, RZ, RZ, RZ ;  /* 0x000000ffff007224 */ /* 0x000fe200078e00ff */
[----:B------:R-:W-:-:S07]  /*1f80*/  CS2R R22, SRZ ;  /* 0x0000000000167805 */ /* 0x000fce000001ff00 */
.L_x_6511:
[----:B0-----:R-:W0:Y:S01]  /*1f90*/  LDCU.64 UR16, c[0x0][0x3a0] ;  /* 0x00007400ff1077ac */ /* 0x001e220008000a00 */
[----:B------:R-:W-:Y:S01]  /*1fa0*/  IMAD.MOV.U32 R36, RZ, RZ, R18 ;  /* 0x000000ffff247224 */ /* 0x000fe200078e0012 */
[----:B------:R-:W1:Y:S01]  /*1fb0*/  LDCU.64 UR18, c[0x0][0x388] ;  /* 0x00007100ff1277ac */ /* 0x000e620008000a00 */
[----:B0-----:R-:W-:Y:S02]  /*1fc0*/  IMAD R27, R0, UR16, RZ ;  /* 0x00000010001b7c24 */ /* 0x001fe4000f8e02ff */
[----:B------:R-:W-:-:S04]  /*1fd0*/  IMAD.WIDE.U32 R24, R2, UR16, R36 ;  /* 0x0000001002187c25 */ /* 0x000fc8000f8e0024 */
[----:B------:R-:W-:Y:S01]  /*1fe0*/  IMAD R27, R2, UR17, R27 ;  /* 0x00000011021b7c24 */ /* 0x000fe2000f8e021b */
[----:B-1----:R-:W-:-:S03]  /*1ff0*/  LEA R32, P1, R24, UR18, 0x3 ;  /* 0x0000001218207c11 */ /* 0x002fc6000f8218ff */
[----:B------:R-:W-:-:S05]  /*2000*/  IMAD.IADD R25, R25, 0x1, R27 ;  /* 0x0000000119197824 */ /* 0x000fca00078e021b */
[----:B------:R-:W-:-:S05]  /*2010*/  LEA.HI.X R33, R24, UR19, R25, 0x3, P1 ;  /* 0x0000001318217c11 */ /* 0x000fca00088f1c19 */
[----:B------:R-:W2:Y:S01]  /*2020*/  LDG.E.64 R24, desc[UR6][R32.64] ;  /* 0x0000000620187981 */ /* 0x000ea2000c1e1b00 */
[----:B------:R-:W-:Y:S01]  /*2030*/  IMAD.MOV.U32 R26, RZ, RZ, 0x652b82fe ;  /* 0x652b82feff1a7424 */ /* 0x000fe200078e00ff */
[----:B------:R-:W-:Y:S01]  /*2040*/  UMOV UR16, 0xfefa39ef ;  /* 0xfefa39ef00107882 */ /* 0x000fe20000000000 */
[----:B------:R-:W-:Y:S01]  /*2050*/  IMAD.MOV.U32 R27, RZ, RZ, 0x3ff71547 ;  /* 0x3ff71547ff1b7424 */ /* 0x000fe200078e00ff */
[----:B------:R-:W-:Y:S01]  /*2060*/  UMOV UR17, 0x3fe62e42 ;  /* 0x3fe62e4200117882 */ /* 0x000fe20000000000 */
[----:B------:R-:W-:Y:S01]  /*2070*/  IADD3 R2, P1, PT, R2, UR8, RZ ;  /* 0x0000000802027c10 */ /* 0x000fe2000ff3e0ff */
[----:B------:R-:W-:Y:S04]  /*2080*/  BSSY.RECONVERGENT B3, `(.L_x_6509) ;  /* 0x000007b000037945 */ /* 0x000fe80003800200 */
[----:B------:R-:W-:Y:S01]  /*2090*/  IMAD.X R0, RZ, RZ, R0, P1 ;  /* 0x000000ffff007224 */ /* 0x000fe200008e0600 */
[----:B--2---:R-:W0:Y:S02]  /*20a0*/  DADD R24, R24, -R20 ;  /* 0x0000000018187229 */ /* 0x004e240000000814 */
        /* <DEDUP_REMOVED lines=87> */
[----:B------:R-:W1:Y:S02]  /*2620*/  LDCU.64 UR16, c[0x0][0x398] ;  /* 0x00007300ff1077ac */ /* 0x000e640008000a00 */
[----:B-1----:R-:W-:-:S04]  /*2630*/  ISETP.GE.U32.AND P1, PT, R2, UR16, PT ;  /* 0x0000001002007c0c */ /* 0x002fc8000bf26070 */
[----:B------:R-:W-:-:S15]  /*2640*/  ISETP.GE.AND.EX P1, PT, R0, UR17, PT, P1 ;  /* 0x0000001100007c0c */ /* 0x000fde000bf26310 */
[----:B------:R-:W-:-:S15]  /*2650*/  NOP ;  /* 0x0000000000007918 */ /* 0x000fde0000000000 */
[----:B------:R-:W-:-:S15]  /*2660*/  NOP ;  /* 0x0000000000007918 */ /* 0x000fde0000000000 */
[----:B------:R-:W-:-:S12]  /*2670*/  NOP ;  /* 0x0000000000007918 */ /* 0x000fd80000000000 */
[----:B0-----:R-:W0:-:S15]  /*2680*/  DFMA R30, R28, R30, 1 ;  /* 0x3ff000001c1e742b */ /* 0x001e1e000000001e */
[----:B------:R-:W-:-:S15]  /*2690*/  NOP ;  /* 0x0000000000007918 */ /* 0x000fde0000000000 */
[----:B------:R-:W-:-:S15]  /*26a0*/  NOP ;  /* 0x0000000000007918 */ /* 0x000fde0000000000 */
[----:B------:R-:W-:-:S15]  /*26b0*/  NOP ;  /* 0x0000000000007918 */ /* 0x000fde0000000000 */
[----:B------:R-:W-:-:S04]  /*26c0*/  NOP ;  /* 0x0000000000007918 */ /* 0x000fc80000000000 */
[----:B0-----:R-:W0:Y:S02]  /*26d0*/  DFMA R28, R28, R30, 1 ;  /* 0x3ff000001c1c742b */ /* 0x001e24000000001e */
[----:B0-----:R-:W-:Y:S01]  /*26e0*/  LEA R31, R26, R29, 0x14 ;  /* 0x0000001d1a1f7211 */ /* 0x001fe200078ea0ff */
        /* <DEDUP_REMOVED lines=20> */
.L_x_6510:
[----:B------:R-:W-:Y:S05]  /*2830*/  BSYNC.RECONVERGENT B3 ;  /* 0x0000000000037941 */ /* 0x000fea0003800200 */
.L_x_6509:
[----:B-1----:R1:W2:Y:S02]  /*2840*/  DADD R22, R30, R22 ;  /* 0x000000001e167229 */ /* 0x0022a40000000016 */
[----:B-12---:R-:W-:Y:S05]  /*2850*/  @!P1 BRA `(.L_x_6511) ;  /* 0xfffffff400cc9947 */ /* 0x006fea000383ffff */
.L_x_6508:
[----:B------:R-:W-:Y:S05]  /*2860*/  BSYNC.RECONVERGENT B2 ;  /* 0x0000000000027941 */ /* 0x000fea0003800200 */
.L_x_6507:
[----:B------:R-:W-:Y:S05]  /*2870*/  @P0 BRA `(.L_x_6503) ;  /* 0x0000000c001c0947 */ /* 0x000fea0003800000 */
[----:B------:R-:W-:Y:S02]  /*2880*/  IMAD.MOV.U32 R38, RZ, RZ, R3 ;  /* 0x000000ffff267224 */ /* 0x000fe400078e0003 */
[----:B------:R-:W-:-:S07]  /*2890*/  IMAD.MOV.U32 R40, RZ, RZ, RZ ;  /* 0x000000ffff287224 */ /* 0x000fce00078e00ff */
.L_x_6516:
[----:B------:R-:W0:Y:S01]  /*28a0*/  LDCU.64 UR16, c[0x0][0x3a0] ;  /* 0x00007400ff1077ac */ /* 0x000e220008000a00 */
[----:B------:R-:W-:Y:S01]  /*28b0*/  IMAD.MOV.U32 R36, RZ, RZ, R18 ;  /* 0x000000ffff247224 */ /* 0x000fe200078e0012 */
[----:B-1----:R-:W1:Y:S01]  /*28c0*/  LDCU.64 UR18, c[0x0][0x388] ;  /* 0x00007100ff1277ac */ /* 0x002e620008000a00 */
[----:B0-----:R-:W-:Y:S02]  /*28d0*/  IMAD R25, R40, UR16, RZ ;  /* 0x0000001028197c24 */ /* 0x001fe4000f8e02ff */
[----:B------:R-:W-:-:S04]  /*28e0*/  IMAD.WIDE.U32 R42, R38, UR16, R36 ;  /* 0x00000010262a7c25 */ /* 0x000fc8000f8e0024 */
[----:B------:R-:W-:Y:S01]  /*28f0*/  IMAD R25, R38, UR17, R25 ;  /* 0x0000001126197c24 */ /* 0x000fe2000f8e0219 */
[----:B------:R-:W-:-:S03]  /*2900*/  SHF.L.U32 R41, R42, 0x3, RZ ;  /* 0x000000032a297819 */ /* 0x000fc600000006ff */
[----:B------:R-:W-:Y:S01]  /*2910*/  IMAD.IADD R25, R43, 0x1, R25 ;  /* 0x000000012b197824 */ /* 0x000fe200078e0219 */
[----:B-1----:R-:W-:-:S04]  /*2920*/  IADD3 R32, P0, PT, R41, UR18, RZ ;  /* 0x0000001229207c10 */ /* 0x002fc8000ff1e0ff */
[----:B------:R-:W-:-:S04]  /*2930*/  SHF.L.U64.HI R42, R42, 0x3, R25 ;  /* 0x000000032a2a7819 */ /* 0x000fc80000010219 */
[----:B------:R-:W-:-:S05]  /*2940*/  IADD3.X R33, PT, PT, R42, UR19, RZ, P0, !PT ;  /* 0x000000132a217c10 */ /* 0x000fca00087fe4ff */
[----:B------:R-:W2:Y:S01]  /*2950*/  LDG.E.64 R28, desc[UR6][R32.64] ;  /* 0x00000006201c7981 */ /* 0x000ea2000c1e1b00 */
[----:B------:R-:W0:Y:S01]  /*2960*/  MUFU.RCP64H R27, R23 ;  /* 0x00000017001b7308 */ /* 0x000e220000001800 */
[----:B------:R-:W-:Y:S01]  /*2970*/  IMAD.MOV.U32 R26, RZ, RZ, 0x1 ;  /* 0x00000001ff1a7424 */ /* 0x000fe200078e00ff */
[----:B------:R-:W-:Y:S01]  /*2980*/  UMOV UR16, 0xfefa39ef ;  /* 0xfefa39ef00107882 */ /* 0x000fe20000000000 */
[----:B------:R-:W-:Y:S01]  /*2990*/  UMOV UR17, 0x3fe62e42 ;  /* 0x3fe62e4200117882 */ /* 0x000fe20000000000 */
[----:B------:R-:W-:Y:S01]  /*29a0*/  IADD3 R38, P0, PT, R38, UR8, RZ ;  /* 0x0000000826267c10 */ /* 0x000fe2000ff1e0ff */
[----:B------:R-:W-:Y:S04]  /*29b0*/  BSSY.RECONVERGENT B2, `(.L_x_6512) ;  /* 0x0000095000027945 */ /* 0x000fe80003800200 */
[----:B------:R-:W-:Y:S01]  /*29c0*/  IMAD.X R40, RZ, RZ, R40, P0 ;  /* 0x000000ffff287224 */ /* 0x000fe200000e0628 */
        /* <DEDUP_REMOVED lines=11> */
[----:B0-----:R-:W-:Y:S02]  /*2a80*/  IMAD.MOV.U32 R26, RZ, RZ, 0x652b82fe ;  /* 0x652b82feff1a7424 */ /* 0x001fe400078e00ff */
[----:B------:R-:W-:-:S15]  /*2a90*/  IMAD.MOV.U32 R27, RZ, RZ, 0x3ff71547 ;  /* 0x3ff71547ff1b7424 */ /* 0x000fde00078e00ff */
[----:B------:R-:W-:-:S15]  /*2aa0*/  NOP ;  /* 0x0000000000007918 */ /* 0x000fde0000000000 */
[----:B------:R-:W-:-:S15]  /*2ab0*/  NOP ;  /* 0x0000000000007918 */ /* 0x000fde0000000000 */
[----:B------:R-:W-:-:S15]  /*2ac0*/  NOP ;  /* 0x0000000000007918 */ /* 0x000fde0000000000 */
[----:B-1----:R-:W0:-:S15]  /*2ad0*/  DFMA R30, R24, -R22, 1 ;  /* 0x3ff00000181e742b */ /* 0x002e1e0000000816 */
        /* <DEDUP_REMOVED lines=130> */
.L_x_6513:
[----:B------:R-:W-:Y:S05]  /*3300*/  BSYNC.RECONVERGENT B2 ;  /* 0x0000000000027941 */ /* 0x000fea0003800200 */
.L_x_6512:
[----:B01----:R-:W-:Y:S01]  /*3310*/  IMAD.MOV.U32 R24, RZ, RZ, R32 ;  /* 0x000000ffff187224 */ /* 0x003fe200078e0020 */
[----:B------:R-:W-:Y:S01]  /*3320*/  FSETP.GEU.AND P2, PT, |R33|, 6.5827683646048100446e-37, PT ;  /* 0x036000002100780b */ /* 0x000fe20003f4e200 */
[----:B------:R-:W-:Y:S01]  /*3330*/  IMAD.MOV.U32 R25, RZ, RZ, R33 ;  /* 0x000000ffff197224 */ /* 0x000fe200078e0021 */
[----:B------:R-:W-:Y:S05]  /*3340*/  BSSY.RECONVERGENT B2, `(.L_x_6514) ;  /* 0x0000015000027945 */ /* 0x000fea0003800200 */
[----:B------:R-:W0:-:S15]  /*3350*/  DMUL R26, R30, R24 ;  /* 0x000000181e1a7228 */ /* 0x000e1e0000000000 */
        /* <DEDUP_REMOVED lines=13> */
[----:B------:R-:W-:Y:S01]  /*3430*/  MOV R26, R22 ;  /* 0x00000016001a7202 */ /* 0x000fe20000000f00 */
[----:B------:R-:W-:Y:S01]  /*3440*/  IMAD.MOV.U32 R27, RZ, RZ, R23 ;  /* 0x000000ffff1b7224 */ /* 0x000fe200078e0017 */
[----:B------:R-:W-:-:S07]  /*3450*/  MOV R4, 0x3470 ;  /* 0x0000347000047802 */ /* 0x000fce0000000f00 */
[----:B------:R-:W-:Y:S05]  /*3460*/  CALL.REL.NOINC `($__internal_36_$__cuda_sm20_div_rn_f64_full) ;  /* 0x0000000000607944 */ /* 0x000fea0003c00000 */
[----:B------:R-:W-:Y:S02]  /*3470*/  IMAD.MOV.U32 R24, RZ, RZ, R44 ;  /* 0x000000ffff187224 */ /* 0x000fe400078e002c */
[----:B------:R-:W-:-:S07]  /*3480*/  IMAD.MOV.U32 R25, RZ, RZ, R45 ;  /* 0x000000ffff197224 */ /* 0x000fce00078e002d */
.L_x_6515:
[----:B------:R-:W-:Y:S05]  /*3490*/  BSYNC.RECONVERGENT B2 ;  /* 0x0000000000027941 */ /* 0x000fea0003800200 */
.L_x_6514:
[----:B------:R-:W0:Y:S02]  /*34a0*/  LDCU.64 UR16, c[0x0][0x380] ;  /* 0x00007000ff1077ac */ /* 0x000e240008000a00 */
[----:B0-----:R-:W-:-:S04]  /*34b0*/  IADD3 R26, P1, PT, R41, UR16, RZ ;  /* 0x00000010291a7c10 */ /* 0x001fc8000ff3e0ff */
[----:B------:R-:W-:-:S05]  /*34c0*/  IADD3.X R27, PT, PT, R42, UR17, RZ, P1, !PT ;  /* 0x000000112a1b7c10 */ /* 0x000fca0008ffe4ff */
[----:B------:R1:W-:Y:S01]  /*34d0*/  STG.E.64 desc[UR6][R26.64], R24 ;  /* 0x000000181a007986 */ /* 0x0003e2000c101b06 */
[----:B------:R-:W-:Y:S05]  /*34e0*/  @!P0 BRA `(.L_x_6516) ;  /* 0xfffffff000ec8947 */ /* 0x000fea000383ffff */
.L_x_6503:
[----:B------:R-:W-:Y:S05]  /*34f0*/  BSYNC B0 ;  /* 0x0000000000007941 */ /* 0x000fea0003800000 */
.L_x_6485:
[----:B------:R-:W2:Y:S01]  /*3500*/  LDCU.64 UR16, c[0x0][0x3a0] ;  /* 0x00007400ff1077ac */ /* 0x000ea20008000a00 */
[----:B------:R-:W-:-:S05]  /*3510*/  IADD3 R12, P0, PT, R9, R12, RZ ;  /* 0x0000000c090c7210 */ /* 0x000fca0007f1e0ff */
[----:B------:R-:W-:Y:S01]  /*3520*/  IMAD.X R13, RZ, RZ, R13, P0 ;  /* 0x000000ffff0d7224 */ /* 0x000fe200000e060d */
[----:B--2---:R-:W-:-:S04]  /*3530*/  ISETP.GE.U32.AND P0, PT, R12, UR16, PT ;  /* 0x000000100c007c0c */ /* 0x004fc8000bf06070 */
[----:B------:R-:W-:-:S13]  /*3540*/  ISETP.GE.AND.EX P0, PT, R13, UR17, PT, P0 ;  /* 0x000000110d007c0c */ /* 0x000fda000bf06300 */
[----:B------:R-:W-:Y:S05]  /*3550*/  @!P0 BRA `(.L_x_6517) ;  /* 0xffffffcc00488947 */ /* 0x000fea000383ffff */
.L_x_6484:
[----:B------:R-:W-:Y:S05]  /*3560*/  BSYNC B1 ;  /* 0x0000000000017941 */ /* 0x000fea0003800000 */
.L_x_6483:
[----:B------:R-:W2:Y:S01]  /*3570*/  LDCU UR9, c[0x0][0x370] ;  /* 0x00006e00ff0977ac */ /* 0x000ea20008000800 */
[----:B------:R-:W3:Y:S01]  /*3580*/  LDCU.64 UR16, c[0x0][0x390] ;  /* 0x00007200ff1077ac */ /* 0x000ee20008000a00 */
[----:B--2---:R-:W-:-:S05]  /*3590*/  IADD3 R5, P0, PT, R5, UR9, RZ ;  /* 0x0000000905057c10 */ /* 0x004fca000ff1e0ff */
[----:B------:R-:W-:Y:S01]  /*35a0*/  IMAD.X R7, RZ, RZ, R7, P0 ;  /* 0x000000ffff077224 */ /* 0x000fe200000e0607 */
[----:B---3--:R-:W-:-:S04]  /*35b0*/  ISETP.GE.U32.AND P0, PT, R5, UR16, PT ;  /* 0x0000001005007c0c */ /* 0x008fc8000bf06070 */
[----:B------:R-:W-:-:S13]  /*35c0*/  ISETP.GE.AND.EX P0, PT, R7, UR17, PT, P0 ;  /* 0x0000001107007c0c */ /* 0x000fda000bf06300 */
[----:B------:R-:W-:Y:S05]  /*35d0*/  @!P0 BRA `(.L_x_6518) ;  /* 0xffffffc800f48947 */ /* 0x000fea000383ffff */
[----:B------:R-:W-:Y:S05]  /*35e0*/  EXIT ;  /* 0x000000000000794d */ /* 0x000fea0003800000 */
        .weak           $__internal_36_$__cuda_sm20_div_rn_f64_full
        .type           $__internal_36_$__cuda_sm20_div_rn_f64_full,@function
        .size           $__internal_36_$__cuda_sm20_div_rn_f64_full,(.L_x_11561 - $__internal_36_$__cuda_sm20_div_rn_f64_full)
$__internal_36_$__cuda_sm20_div_rn_f64_full:
[----:B------:R-:W-:Y:S01]  /*35f0*/  MOV R29, R33 ;  /* 0x00000021001d7202 */ /* 0x000fe20000000f00 */
[----:B------:R-:W-:Y:S01]  /*3600*/  IMAD.MOV.U32 R2, RZ, RZ, 0x1ca00000 ;  /* 0x1ca00000ff027424 */ /* 0x000fe200078e00ff */
[----:B------:R-:W-:Y:S01]  /*3610*/  LOP3.LUT R39, R27, 0x7ff00000, RZ, 0xc0, !PT ;  /* 0x7ff000001b277812 */ /* 0x000fe200078ec0ff */
[----:B------:R-:W-:Y:S01]  /*3620*/  IMAD.MOV.U32 R28, RZ, RZ, R32 ;  /* 0x000000ffff1c7224 */ /* 0x000fe200078e0020 */
[C---:B------:R-:W-:Y:S01]  /*3630*/  FSETP.GEU.AND P3, PT, |R29|.reuse, 1.469367938527859385e-39, PT ;  /* 0x001000001d00780b */ /* 0x040fe20003f6e200 */
[----:B------:R-:W-:Y:S01]  /*3640*/  IMAD.MOV.U32 R44, RZ, RZ, 0x1 ;  /* 0x00000001ff2c7424 */ /* 0x000fe200078e00ff */
[----:B------:R-:W-:Y:S01]  /*3650*/  LOP3.LUT R34, R29, 0x7ff00000, RZ, 0xc0, !PT ;  /* 0x7ff000001d227812 */ /* 0x000fe200078ec0ff */
[----:B------:R-:W-:Y:S01]  /*3660*/  IMAD.MOV.U32 R30, RZ, RZ, R28 ;  /* 0x000000ffff1e7224 */ /* 0x000fe200078e001c */
[----:B------:R-:W-:Y:S01]  /*3670*/  FSETP.GEU.AND P1, PT, |R27|, 1.469367938527859385e-39, PT ;  /* 0x001000001b00780b */ /* 0x000fe20003f2e200 */
[----:B------:R-:W-:Y:S01]  /*3680*/  BSSY.RECONVERGENT B4, `(.L_x_6519) ;  /* 0x0000076000047945 */ /* 0x000fe20003800200 */
[----:B------:R-:W-:-:S02]  /*3690*/  ISETP.GE.U32.AND P2, PT, R34, R39, PT ;  /* 0x000000272200720c */ /* 0x000fc40003f46070 */
[----:B------:R-:W-:-:S04]  /*36a0*/  LOP3.LUT R24, R27, 0x800fffff, RZ, 0xc0, !PT ;  /* 0x800fffff1b187812 */ /* 0x000fc800078ec0ff */
[----:B------:R-:W-:Y:S01]  /*36b0*/  LOP3.LUT R25, R24, 0x3ff00000, RZ, 0xfc, !PT ;  /* 0x3ff0000018197812 */ /* 0x000fe200078efcff */
[----:B------:R-:W-:Y:S01]  /*36c0*/  @!P3 IMAD.MOV.U32 R32, RZ, RZ, RZ ;  /* 0x000000ffff20b224 */ /* 0x000fe200078e00ff */
[----:B------:R-:W-:Y:S01]  /*36d0*/  @!P3 LOP3.LUT R31, R27, 0x7ff00000, RZ, 0xc0, !PT ;  /* 0x7ff000001b1fb812 */ /* 0x000fe200078ec0ff */
[----:B------:R-:W-:-:S03]  /*36e0*/  IMAD.MOV.U32 R24, RZ, RZ, R26 ;  /* 0x000000ffff187224 */ /* 0x000fc600078e001a */
[----:B------:R-:W-:Y:S02]  /*36f0*/  @!P3 ISETP.GE.U32.AND P4, PT, R34, R31, PT ;  /* 0x0000001f2200b20c */ /* 0x000fe40003f86070 */
[C---:B------:R-:W-:Y:S01]  /*3700*/  SEL R31, R2.reuse, 0x63400000, !P2 ;  /* 0x63400000021f7807 */ /* 0x040fe20005000000 */
[----:B------:R-:W0:Y:S01]  /*3710*/  @!P1 DMUL R24, R26, 8.98846567431157953865e+307 ;  /* 0x7fe000001a189828 */ /* 0x000e220000000000 */
[----:B------:R-:W-:Y:S01]  /*3720*/  @!P3 SEL R33, R2, 0x63400000, !P4 ;  /* 0x634000000221b807 */ /* 0x000fe20006000000 */
[----:B0-----:R-:W0:Y:S01]  /*3730*/  MUFU.RCP64H R45, R25 ;  /* 0x00000019002d7308 */ /* 0x001e220000001800 */
[--C-:B------:R-:W-:Y:S02]  /*3740*/  LOP3.LUT R31, R31, 0x800fffff, R29.reuse, 0xf8, !PT ;  /* 0x800fffff1f1f7812 */ /* 0x100fe400078ef81d */
[----:B------:R-:W-:Y:S02]  /*3750*/  @!P3 LOP3.LUT R0, R33, 0x80000000, R29, 0xf8, !PT ;  /* 0x800000002100b812 */ /* 0x000fe400078ef81d */
[----:B------:R-:W-:-:S02]  /*3760*/  @!P1 LOP3.LUT R39, R25, 0x7ff00000, RZ, 0xc0, !PT ;  /* 0x7ff0000019279812 */ /* 0x000fc400078ec0ff */
[----:B------:R-:W-:Y:S01]  /*3770*/  @!P3 LOP3.LUT R33, R0, 0x100000, RZ, 0xfc, !PT ;  /* 0x001000000021b812 */ /* 0x000fe200078efcff */
[----:B------:R-:W-:-:S15]  /*3780*/  IMAD.MOV.U32 R0, RZ, RZ, R34 ;  /* 0x000000ffff007224 */ /* 0x000fde00078e0022 */
[----:B------:R-:W-:-:S15]  /*3790*/  NOP ;  /* 0x0000000000007918 */ /* 0x000fde0000000000 */
[----:B------:R-:W-:-:S15]  /*37a0*/  NOP ;  /* 0x0000000000007918 */ /* 0x000fde0000000000 */
[----:B------:R-:W-:-:S09]  /*37b0*/  NOP ;  /* 0x0000000000007918 */ /* 0x000fd20000000000 */
        /* <DEDUP_REMOVED lines=51> */
[----:B------:R-:W-:-:S04]  /*3af0*/  SEL R29, R2, 0x63400000, !P1 ;  /* 0x63400000021d7807 */ /* 0x000fc80004800000 */
[----:B------:R-:W-:-:S05]  /*3b00*/  IADD3 R0, PT, PT, -R29, R0, RZ ;  /* 0x000000001d007210 */ /* 0x000fca0007ffe1ff */
        /* <DEDUP_REMOVED lines=24> */
.L_x_6520:
        /* <DEDUP_REMOVED lines=11> */
[----:B------:R-:W-:Y:S02]  /*3d40*/  @P1 LOP3.LUT R0, R45, 0x7ff00000, RZ, 0xfc, !PT ;  /* 0x7ff000002d001812 */ /* 0x000fe400078efcff */
[----:B------:R-:W-:Y:S01]  /*3d50*/  @!P1 MOV R44, RZ ;  /* 0x000000ff002c9202 */ /* 0x000fe20000000f00 */
[----:B------:R-:W-:Y:S02]  /*3d60*/  @P1 IMAD.MOV.U32 R44, RZ, RZ, RZ ;  /* 0x000000ffff2c1224 */ /* 0x000fe400078e00ff */
[----:B------:R-:W-:Y:S01]  /*3d70*/  @P1 IMAD.MOV.U32 R45, RZ, RZ, R0 ;  /* 0x000000ffff2d1224 */ /* 0x000fe200078e0000 */
[----:B------:R-:W-:Y:S06]  /*3d80*/  BRA `(.L_x_6521) ;  /* 0x0000000000147947 */ /* 0x000fec0003800000 */
.L_x_6523:
[----:B------:R-:W-:Y:S01]  /*3d90*/  LOP3.LUT R45, R27, 0x80000, RZ, 0xfc, !PT ;  /* 0x000800001b2d7812 */ /* 0x000fe200078efcff */
[----:B------:R-:W-:Y:S01]  /*3da0*/  IMAD.MOV.U32 R44, RZ, RZ, R26 ;  /* 0x000000ffff2c7224 */ /* 0x000fe200078e001a */
[----:B------:R-:W-:Y:S06]  /*3db0*/  BRA `(.L_x_6521) ;  /* 0x0000000000087947 */ /* 0x000fec0003800000 */
.L_x_6522:
[----:B------:R-:W-:Y:S01]  /*3dc0*/  LOP3.LUT R45, R29, 0x80000, RZ, 0xfc, !PT ;  /* 0x000800001d2d7812 */ /* 0x000fe200078efcff */
[----:B------:R-:W-:-:S07]  /*3dd0*/  IMAD.MOV.U32 R44, RZ, RZ, R28 ;  /* 0x000000ffff2c7224 */ /* 0x000fce00078e001c */
.L_x_6521:
[----:B------:R-:W-:Y:S05]  /*3de0*/  BSYNC.RECONVERGENT B4 ;  /* 0x0000000000047941 */ /* 0x000fea0003800200 */
.L_x_6519:
[----:B------:R-:W-:Y:S02]  /*3df0*/  IMAD.MOV.U32 R24, RZ, RZ, R4 ;  /* 0x000000ffff187224 */ /* 0x000fe400078e0004 */
[----:B------:R-:W-:-:S04]  /*3e00*/  IMAD.MOV.U32 R25, RZ, RZ, 0x0 ;  /* 0x00000000ff197424 */ /* 0x000fc800078e00ff */
[----:B------:R-:W-:Y:S05]  /*3e10*/  RET.REL.NODEC R24 `(_ZN2at6native43_GLOBAL__N__9ae7fba5_10_SoftMax_cu_9f978f6326cunn_SpatialSoftMaxForwardIdddlNS1_22SoftMaxForwardEpilogueEEEvPT1_PKT_T2_S9_S9_) ;  /* 0xffffffc018787950 */ /* 0x000fea0003c3ffff */
.L_x_6524:
        /* <DEDUP_REMOVED lines=14> */
.L_x_11561:


//--------------------- .text._ZN2at6native43_GLOBAL__N__9ae7fba5_10_SoftMax_cu_9f978f6326cunn_SpatialSoftMaxForwardIdddiNS1_22SoftMaxForwardEpilogueEEEvPT1_PKT_T2_S9_S9_ --------------------------
	.section	.text._ZN2at6native43_GLOBAL__N__9ae7fba5_10_SoftMax_cu_9f978f6326cunn_SpatialSoftMaxForwardIdddiNS1_22SoftMaxForwardEpilogueEEEvPT1_PKT_T2_S9_S9_,"ax",@progbits
	.align	128
.text._ZN2at6native43_GLOBAL__N__9ae7fba5_10_SoftMax_cu_9f978f6326cunn_SpatialSoftMaxForwardIdddiNS1_22SoftMaxForwardEpilogueEEEvPT1_PKT_T2_S9_S9_:
        .type           _ZN2at6native43_GLOBAL__N__9ae7fba5_10_SoftMax_cu_9f978f6326cunn_SpatialSoftMaxForwardIdddiNS1_22SoftMaxForwardEpilogueEEEvPT1_PKT_T2_S9_S9_,@function
        .size           _ZN2at6native43_GLOBAL__N__9ae7fba5_10_SoftMax_cu_9f978f6326cunn_SpatialSoftMaxForwardIdddiNS1_22SoftMaxForwardEpilogueEEEvPT1_PKT_T2_S9_S9_,(.L_x_11563 - _ZN2at6native43_GLOBAL__N__9ae7fba5_10_SoftMax_cu_9f978f6326cunn_SpatialSoftMaxForwardIdddiNS1_22SoftMaxForwardEpilogueEEEvPT1_PKT_T2_S9_S9_)
        .other          _ZN2at6native43_GLOBAL__N__9ae7fba5_10_SoftMax_cu_9f978f6326cunn_SpatialSoftMaxForwardIdddiNS1_22SoftMaxForwardEpilogueEEEvPT1_PKT_T2_S9_S9_,@"STO_CUDA_ENTRY STV_DEFAULT"
_ZN2at6native43_GLOBAL__N__9ae7fba5_10_SoftMax_cu_9f978f6326cunn_SpatialSoftMaxForwardIdddiNS1_22SoftMaxForwardEpilogueEEEvPT1_PKT_T2_S9_S9_:
        /* <DEDUP_REMOVED lines=8> */
[----:B------:R-:W-:Y:S01]  /*0080*/  IMAD.U32 R5, RZ, RZ, UR12 ;  /* 0x0000000cff057e24 */ /* 0x000fe2000f8e00ff */
        /* <DEDUP_REMOVED lines=16> */
.L_x_6560:
[----:B0-----:R-:W0:Y:S01]  /*0190*/  LDCU UR7, c[0x0][0x398] ;  /* 0x00007300ff0777ac */ /* 0x001e220008000800 */
[----:B------:R-:W-:Y:S01]  /*01a0*/  BSSY B1, `(.L_x_6525) ;  /* 0x00002f9000017945 */ /* 0x000fe20003800000 */
[----:B0-----:R-:W-:-:S13]  /*01b0*/  ISETP.GE.AND P0, PT, R4, UR7, PT ;  /* 0x0000000704007c0c */ /* 0x001fda000bf06270 */
[----:B-12-4-:R-:W-:Y:S05]  /*01c0*/  @P0 BRA `(.L_x_6526) ;  /* 0x0000002c00d80947 */ /* 0x016fea0003800000 */
[----:B------:R-:W0:Y:S01]  /*01d0*/  LDCU UR7, c[0x0][0x394] ;  /* 0x00007280ff0777ac */ /* 0x000e220008000800 */
[C---:B------:R-:W-:Y:S02]  /*01e0*/  IMAD R8, R5.reuse, UR4, RZ ;  /* 0x0000000405087c24 */ /* 0x040fe4000f8e02ff */
[----:B------:R-:W-:Y:S02]  /*01f0*/  IMAD.MOV.U32 R9, RZ, RZ, R4 ;  /* 0x000000ffff097224 */ /* 0x000fe400078e0004 */
[----:B0-----:R-:W-:-:S07]  /*0200*/  IMAD R10, R5, UR7, R2 ;  /* 0x00000007050a7c24 */ /* 0x001fce000f8e0202 */
.L_x_6559:
[----:B------:R-:W-:Y:S01]  /*0210*/  UISETP.GE.U32.AND UP0, UPT, UR10, 0x2, UPT ;  /* 0x000000020a00788c */ /* 0x000fe2000bf06070 */
[----:B------:R-:W-:Y:S01]  /*0220*/  BSSY B0, `(.L_x_6527) ;  /* 0x00002ec000007945 */ /* 0x000fe20003800000 */
[----:B------:R-:W-:-:S07]  /*0230*/  IMAD.IADD R11, R8, 0x1, R9 ;  /* 0x00000001080b7824 */ /* 0x000fce00078e0209 */
[----:B012-4-:R-:W-:Y:S05]  /*0240*/  BRA.U !UP0, `(.L_x_6528) ;  /* 0x00000019081c7547 */ /* 0x017fea000b800000 */
[----:B------:R-:W0:Y:S01]  /*0250*/  LDC R19, c[0x0][0x394] ;  /* 0x0000e500ff137b82 */ /* 0x000e220000000800 */
[----:B------:R-:W-:Y:S02]  /*0260*/  IMAD.MOV.U32 R14, RZ, RZ, -0x1 ;  /* 0xffffffffff0e7424 */ /* 0x000fe400078e00ff */
[----:B------:R-:W-:Y:S01]  /*0270*/  IMAD.MOV.U32 R15, RZ, RZ, -0x100001 ;  /* 0xffefffffff0f7424 */ /* 0x000fe200078e00ff */
[----:B0-----:R-:W-:-:S13]  /*0280*/  ISETP.GE.AND P0, PT, R2, R19, PT ;  /* 0x000000130200720c */ /* 0x001fda0003f06270 */
[----:B------:R-:W-:Y:S05]  /*0290*/  @P0 BRA `(.L_x_6529) ;  /* 0x0000000000380947 */ /* 0x000fea0003800000 */
[----:B------:R-:W0:Y:S01]  /*02a0*/  LDC.64 R12, c[0x0][0x388] ;  /* 0x0000e200ff0c7b82 */ /* 0x000e220000000a00 */
[----:B------:R-:W-:Y:S01]  /*02b0*/  IMAD.MOV.U32 R0, RZ, RZ, R2 ;  /* 0x000000ffff007224 */ /* 0x000fe200078e0002 */
[----:B------:R-:W-:Y:S01]  /*02c0*/  MOV R14, 0xffffffff ;  /* 0xffffffff000e7802 */ /* 0x000fe20000000f00 */
[----:B------:R-:W-:-:S07]  /*02d0*/  IMAD.MOV.U32 R15, RZ, RZ, -0x100001 ;  /* 0xffefffffff0f7424 */ /* 0x000fce00078e00ff */
.L_x_6530:
[----:B------:R-:W1:Y:S02]  /*02e0*/  LDCU UR7, c[0x0][0x398] ;  /* 0x00007300ff0777ac */ /* 0x000e640008000800 */
[----:B-1----:R-:W-:-:S04]  /*02f0*/  IMAD R17, R0, UR7, R11 ;  /* 0x0000000700117c24 */ /* 0x002fc8000f8e020b */
[----:B0-----:R-:W-:-:S06]  /*0300*/  IMAD.WIDE R16, R17, 0x8, R12 ;  /* 0x0000000811107825 */ /* 0x001fcc00078e020c */
[----:B------:R-:W2:Y:S01]  /*0310*/  LDG.E.64 R16, desc[UR8][R16.64] ;  /* 0x0000000810107981 */ /* 0x000ea2000c1e1b00 */
[----:B------:R-:W-:-:S05]  /*0320*/  VIADD R0, R0, UR10 ;  /* 0x0000000a00007c36 */ /* 0x000fca0008000000 */
[----:B------:R-:W-:Y:S01]  /*0330*/  ISETP.GE.AND P1, PT, R0, R19, PT ;  /* 0x000000130000720c */ /* 0x000fe20003f26270 */
[----:B--2---:R-:W0:Y:S02]  /*0340*/  DSETP.GEU.AND P0, PT, R14, R16, PT ;  /* 0x000000100e00722a */ /* 0x004e240003f0e000 */
[----:B0-----:R-:W-:Y:S02]  /*0350*/  FSEL R14, R16, R14, !P0 ;  /* 0x0000000e100e7208 */ /* 0x001fe40004000000 */
[----:B------:R-:W-:-:S08]  /*0360*/  FSEL R15, R17, R15, !P0 ;  /* 0x0000000f110f7208 */ /* 0x000fd00004000000 */
[----:B------:R-:W-:Y:S05]  /*0370*/  @!P1 BRA `(.L_x_6530) ;  /* 0xfffffffc00d89947 */ /* 0x000fea000383ffff */
.L_x_6529:
[----:B------:R-:W-:Y:S05]  /*0380*/  WARPSYNC.ALL ;  /* 0x0000000000007948 */ /* 0x000fea0003800000 */
[----:B------:R-:W-:Y:S01]  /*0390*/  BAR.SYNC.DEFER_BLOCKING 0x0 ;  /* 0x0000000000007b1d */ /* 0x000fe20000010000 */
[----:B------:R-:W-:-:S05]  /*03a0*/  IMAD.U32 R0, RZ, RZ, UR10 ;  /* 0x0000000aff007e24 */ /* 0x000fca000f8e00ff */
[----:B------:R0:W-:Y:S02]  /*03b0*/  STS.64 [R7], R14 ;  /* 0x0000000e07007388 */ /* 0x0001e40000000a00 */
.L_x_6531:
[----:B------:R-:W-:Y:S05]  /*03c0*/  WARPSYNC.ALL ;  /* 0x0000000000007948 */ /* 0x000fea0003800000 */
[----:B------:R-:W-:Y:S01]  /*03d0*/  BAR.SYNC.DEFER_BLOCKING 0x0 ;  /* 0x0000000000007b1d */ /* 0x000fe20000010000 */
[----:B------:R-:W-:-:S04]  /*03e0*/  SHF.R.U32.HI R16, RZ, 0x1, R0 ;  /* 0x00000001ff107819 */ /* 0x000fc80000011600 */
[----:B------:R-:W-:-:S13]  /*03f0*/  ISETP.GE.U32.AND P0, PT, R2, R16, PT ;  /* 0x000000100200720c */ /* 0x000fda0003f06070 */
[----:B0-----:R-:W-:Y:S01]  /*0400*/  @!P0 IMAD R14, R16, 0x8, R7 ;  /* 0x00000008100e8824 */ /* 0x001fe200078e0207 */
[----:B------:R-:W-:Y:S05]  /*0410*/  @!P0 LDS.64 R12, [R7] ;  /* 0x00000000070c8984 */ /* 0x000fea0000000a00 */
        /* <DEDUP_REMOVED lines=8> */
[----:B------:R-:W0:Y:S01]  /*04a0*/  LDCU UR7, c[0x0][0x394] ;  /* 0x00007280ff0777ac */ /* 0x000e220008000800 */
[----:B------:R-:W-:Y:S02]  /*04b0*/  CS2R R18, SRZ ;  /* 0x0000000000127805 */ /* 0x000fe4000001ff00 */
[----:B0-----:R-:W-:Y:S01]  /*04c0*/  ISETP.GE.AND P0, PT, R2, UR7, PT ;  /* 0x0000000702007c0c */ /* 0x001fe2000bf06270 */
[----:B------:R-:W-:Y:S05]  /*04d0*/  WARPSYNC.ALL ;  /* 0x0000000000007948 */ /* 0x000fea0003800000 */
[----:B------:R-:W-:Y:S06]  /*04e0*/  BAR.SYNC.DEFER_BLOCKING 0x0 ;  /* 0x0000000000007b1d */ /* 0x000fec0000010000 */
[----:B------:R-:W-:Y:S01]  /*04f0*/  BSSY.RECONVERGENT B2, `(.L_x_6532) ;  /* 0x000008b000027945 */ /* 0x000fe20003800200 */
[----:B------:R0:W1:Y:S03]  /*0500*/  LDS.64 R22, [R3] ;  /* 0x0000000003167984 */ /* 0x0000660000000a00 */
[----:B0-----:R-:W-:Y:S05]  /*0510*/  @P0 BRA `(.L_x_6533) ;  /* 0x0000000800200947 */ /* 0x001fea0003800000 */
[----:B------:R-:W0:Y:S01]  /*0520*/  LDC.64 R16, c[0x0][0x388] ;  /* 0x0000e200ff107b82 */ /* 0x000e220000000a00 */
[----:B------:R-:W-:Y:S01]  /*0530*/  IMAD.MOV.U32 R0, RZ, RZ, R2 ;  /* 0x000000ffff007224 */ /* 0x000fe200078e0002 */
[----:B------:R-:W-:-:S07]  /*0540*/  CS2R R18, SRZ ;  /* 0x0000000000127805 */ /* 0x000fce000001ff00 */
.L_x_6536:
[----:B------:R-:W2:Y:S02]  /*0550*/  LDCU UR7, c[0x0][0x398] ;  /* 0x00007300ff0777ac */ /* 0x000ea40008000800 */
[C---:B0-2---:R-:W-:Y:S01]  /*0560*/  IMAD R25, R0.reuse, UR7, R11 ;  /* 0x0000000700197c24 */ /* 0x045fe2000f8e020b */
[----:B------:R-:W-:Y:S01]  /*0570*/  MOV R13, 0x3ff71547 ;  /* 0x3ff71547000d7802 */ /* 0x000fe20000000f00 */
[----:B------:R-:W-:Y:S01]  /*0580*/  IMAD.MOV.U32 R12, RZ, RZ, 0x652b82fe ;  /* 0x652b82feff0c7424 */ /* 0x000fe200078e00ff */
[----:B------:R-:W-:Y:S01]  /*0590*/  UMOV UR12, 0xfefa39ef ;  /* 0xfefa39ef000c7882 */ /* 0x000fe20000000000 */
[----:B0-----:R-:W-:Y:S01]  /*05a0*/  IMAD.WIDE R24, R25, 0x8, R16 ;  /* 0x0000000819187825 */ /* 0x001fe200078e0210 */
[----:B------:R-:W-:Y:S01]  /*05b0*/  UMOV UR13, 0x3fe62e42 ;  /* 0x3fe62e42000d7882 */ /* 0x000fe20000000000 */
[----:B------:R-:W0:Y:S03]  /*05c0*/  LDCU UR7, c[0x0][0x394] ;  /* 0x00007280ff0777ac */ /* 0x000e260008000800 */
[----:B------:R-:W1:Y:S01]  /*05d0*/  LDG.E.64 R14, desc[UR8][R24.64] ;  /* 0x00000008180e7981 */ /* 0x000e62000c1e1b00 */
[----:B------:R-:W-:Y:S01]  /*05e0*/  VIADD R0, R0, UR10 ;  /* 0x0000000a00007c36 */ /* 0x000fe20008000000 */
[----:B------:R-:W-:Y:S04]  /*05f0*/  BSSY.RECONVERGENT B3, `(.L_x_6534) ;  /* 0x0000078000037945 */ /* 0x000fe80003800200 */
[----:B0-----:R-:W-:Y:S01]  /*0600*/  ISETP.GE.AND P2, PT, R0, UR7, PT ;  /* 0x0000000700007c0c */ /* 0x001fe2000bf46270 */
[----:B-1----:R-:W0:Y:S02]  /*0610*/  DADD R14, -R22, R14 ;  /* 0x00000000160e7229 */ /* 0x002e24000000010e */
        /* <DEDUP_REMOVED lines=106> */
[----:B------:R-:W-:Y:S02]  /*0cc0*/  @!P0 LEA R13, R12, 0x3ff00000, 0x14 ;  /* 0x3ff000000c0d8811 */ /* 0x000fe400078ea0ff */
[----:B------:R-:W-:-:S15]  /*0cd0*/  @!P0 MOV R12, RZ ;  /* 0x000000ff000c8202 */ /* 0x000fde0000000f00 */
[----:B------:R-:W-:-:S15]  /*0ce0*/  NOP ;  /* 0x0000000000007918 */ /* 0x000fde0000000000 */
[----:B------:R-:W-:-:S06]  /*0cf0*/  NOP ;  /* 0x0000000000007918 */ /* 0x000fcc0000000000 */
[----:B------:R-:W0:Y:S02]  /*0d00*/  DADD R20, R14, +INF ;  /* 0x7ff000000e147429 */ /* 0x000e240000000000 */
[----:B0-----:R-:W-:Y:S02]  /*0d10*/  FSEL R20, R20, RZ, P1 ;  /* 0x000000ff14147208 */ /* 0x001fe40000800000 */
[----:B------:R-:W-:-:S15]  /*0d20*/  FSEL R21, R21, RZ, P1 ;  /* 0x000000ff15157208 */ /* 0x000fde0000800000 */
[----:B------:R-:W-:-:S15]  /*0d30*/  NOP ;  /* 0x0000000000007918 */ /* 0x000fde0000000000 */
[----:B------:R-:W-:-:S15]  /*0d40*/  NOP ;  /* 0x0000000000007918 */ /* 0x000fde0000000000 */
[----:B------:R-:W-:-:S15]  /*0d50*/  NOP ;  /* 0x0000000000007918 */ /* 0x000fde0000000000 */
[----:B------:R0:W1:Y:S02]  /*0d60*/  @!P0 DMUL R20, R24, R12 ;  /* 0x0000000c18148228 */ /* 0x0000640000000000 */
.L_x_6535:
[----:B------:R-:W-:Y:S05]  /*0d70*/  BSYNC.RECONVERGENT B3 ;  /* 0x0000000000037941 */ /* 0x000fea0003800200 */
.L_x_6534:
[----:B-1----:R2:W3:Y:S02]  /*0d80*/  DADD R18, R20, R18 ;  /* 0x0000000014127229 */ /* 0x0024e40000000012 */
[----:B--23--:R-:W-:Y:S05]  /*0d90*/  @!P2 BRA `(.L_x_6536) ;  /* 0xfffffff400eca947 */ /* 0x00cfea000383ffff */
.L_x_6533:
[----:B------:R-:W-:Y:S05]  /*0da0*/  BSYNC.RECONVERGENT B2 ;  /* 0x0000000000027941 */ /* 0x000fea0003800200 */
.L_x_6532:
[----:B------:R-:W-:Y:S01]  /*0db0*/  BAR.SYNC.DEFER_BLOCKING 0x0 ;  /* 0x0000000000007b1d */ /* 0x000fe20000010000 */
[----:B------:R-:W-:-:S05]  /*0dc0*/  IMAD.U32 R0, RZ, RZ, UR10 ;  /* 0x0000000aff007e24 */ /* 0x000fca000f8e00ff */
[----:B------:R2:W-:Y:S02]  /*0dd0*/  STS.64 [R7], R18 ;  /* 0x0000001207007388 */ /* 0x0005e40000000a00 */
.L_x_6537:
[----:B------:R-:W-:Y:S01]  /*0de0*/  BAR.SYNC.DEFER_BLOCKING 0x0 ;  /* 0x0000000000007b1d */ /* 0x000fe20000010000 */
[----:B------:R-:W-:-:S04]  /*0df0*/  SHF.R.U32.HI R16, RZ, 0x1, R0 ;  /* 0x00000001ff107819 */ /* 0x000fc80000011600 */
[----:B------:R-:W-:-:S13]  /*0e00*/  ISETP.GE.U32.AND P0, PT, R2, R16, PT ;  /* 0x000000100200720c */ /* 0x000fda0003f06070 */
[----:B------:R-:W-:Y:S01]  /*0e10*/  @!P0 IMAD R14, R16, 0x8, R7 ;  /* 0x00000008100e8824 */ /* 0x000fe200078e0207 */
[----:B0-----:R-:W-:Y:S05]  /*0e20*/  @!P0 LDS.64 R12, [R7] ;  /* 0x00000000070c8984 */ /* 0x001fea0000000a00 */
[----:B------:R-:W0:Y:S02]  /*0e30*/  @!P0 LDS.64 R14, [R14] ;  /* 0x000000000e0e8984 */ /* 0x000e240000000a00 */
[----:B0-----:R-:W0:Y:S02]  /*0e40*/  @!P0 DADD R12, R12, R14 ;  /* 0x000000000c0c8229 */ /* 0x001e24000000000e */
[----:B0-----:R3:W-:Y:S01]  /*0e50*/  @!P0 STS.64 [R7], R12 ;  /* 0x0000000c07008388 */ /* 0x0017e20000000a00 */
[----:B------:R-:W-:Y:S01]  /*0e60*/  ISETP.GT.U32.AND P0, PT, R0, 0x3, PT ;  /* 0x000000030000780c */ /* 0x000fe20003f04070 */
[----:B------:R-:W-:-:S12]  /*0e70*/  IMAD.MOV.U32 R0, RZ, RZ, R16 ;  /* 0x000000ffff007224 */ /* 0x000fd800078e0010 */
[----:B---3--:R-:W-:Y:S05]  /*0e80*/  @P0 BRA `(.L_x_6537) ;  /* 0xfffffffc00d40947 */ /* 0x008fea000383ffff */
[----:B------:R-:W0:Y:S01]  /*0e90*/  LDCU UR7, c[0x0][0x394] ;  /* 0x00007280ff0777ac */ /* 0x000e220008000800 */
[----:B------:R-:W-:Y:S01]  /*0ea0*/  BSSY.RECONVERGENT B2, `(.L_x_6538) ;  /* 0x00000c0000027945 */ /* 0x000fe20003800200 */
[----:B------:R-:W3:Y:S01]  /*0eb0*/  LDCU UR5, c[0x0][0x394] ;  /* 0x00007280ff0577ac */ /* 0x000ee20008000800 */
[----:B------:R-:W4:Y:S01]  /*0ec0*/  LDCU UR6, c[0x0][0x398] ;  /* 0x00007300ff0677ac */ /* 0x000f220008000800 */
[----:B------:R-:W-:Y:S01]  /*0ed0*/  BAR.SYNC.DEFER_BLOCKING 0x0 ;  /* 0x0000000000007b1d */ /* 0x000fe20000010000 */
[----:B0-----:R-:W-:-:S13]  /*0ee0*/  ISETP.GE.AND P0, PT, R2, UR7, PT ;  /* 0x0000000702007c0c */ /* 0x001fda000bf06270 */
[----:B---34-:R-:W-:Y:S05]  /*0ef0*/  @P0 BRA `(.L_x_6539) ;  /* 0x0000000800e80947 */ /* 0x018fea0003800000 */
[----:B------:R0:W3:Y:S01]  /*0f00*/  LDS.64 R24, [R3] ;  /* 0x0000000003187984 */ /* 0x0000e20000000a00 */
[----:B------:R-:W-:-:S07]  /*0f10*/  IMAD.MOV.U32 R32, RZ, RZ, R2 ;  /* 0x000000ffff207224 */ /* 0x000fce00078e0002 */
.L_x_6544:
[----:B----4-:R-:W4:Y:S01]  /*0f20*/  LDC.64 R26, c[0x0][0x388] ;  /* 0x0000e200ff1a7b82 */ /* 0x010f220000000a00 */
[----:B------:R-:W-:-:S04]  /*0f30*/  IMAD R31, R32, UR6, R11 ;  /* 0x00000006201f7c24 */ /* 0x000fc8000f8e020b */
[----:B----4-:R-:W-:-:S05]  /*0f40*/  IMAD.WIDE R26, R31, 0x8, R26 ;  /* 0x000000081f1a7825 */ /* 0x010fca00078e021a */
[----:B------:R-:W1:Y:S01]  /*0f50*/  LDG.E.64 R12, desc[UR8][R26.64] ;  /* 0x000000081a0c7981 */ /* 0x000e62000c1e1b00 */
[----:B---3--:R-:W3:Y:S01]  /*0f60*/  MUFU.RCP64H R17, R25 ;  /* 0x0000001900117308 */ /* 0x008ee20000001800 */
[----:B------:R-:W-:Y:S01]  /*0f70*/  IMAD.MOV.U32 R16, RZ, RZ, 0x1 ;  /* 0x00000001ff107424 */ /* 0x000fe200078e00ff */
[----:B------:R-:W-:Y:S01]  /*0f80*/  UMOV UR12, 0xfefa39ef ;  /* 0xfefa39ef000c7882 */ /* 0x000fe20000000000 */
[----:B------:R-:W-:Y:S01]  /*0f90*/  UMOV UR13, 0x3fe62e42 ;  /* 0x3fe62e42000d7882 */ /* 0x000fe20000000000 */
[----:B------:R-:W-:Y:S03]  /*0fa0*/  BSSY.RECONVERGENT B3, `(.L_x_6540) ;  /* 0x0000092000037945 */ /* 0x000fe60003800200 */
[----:B---3--:R-:W3:-:S15]  /*0fb0*/  DFMA R14, -R24, R16, 1 ;  /* 0x3ff00000180e742b */ /* 0x008ede0000000110 */
[----:B------:R-:W-:-:S15]  /*0fc0*/  NOP ;  /* 0x0000000000007918 */ /* 0x000fde0000000000 */
[----:B------:R-:W-:-:S15]  /*0fd0*/  NOP ;  /* 0x0000000000007918 */ /* 0x000fde0000000000 */
[----:B------:R-:W-:-:S15]  /*0fe0*/  NOP ;  /* 0x0000000000007918 */ /* 0x000fde0000000000 */
[----:B------:R-:W-:-:S04]  /*0ff0*/  NOP ;  /* 0x0000000000007918 */ /* 0x000fc80000000000 */
[----:B---3--:R-:W3:-:S15]  /*1000*/  DFMA R14, R14, R14, R14 ;  /* 0x0000000e0e0e722b */ /* 0x008ede000000000e */
[----:B------:R-:W-:-:S15]  /*1010*/  NOP ;  /* 0x0000000000007918 */ /* 0x000fde0000000000 */
[----:B------:R-:W-:-:S15]  /*1020*/  NOP ;  /* 0x0000000000007918 */ /* 0x000fde0000000000 */
[----:B------:R-:W-:-:S15]  /*1030*/  NOP ;  /* 0x0000000000007918 */ /* 0x000fde0000000000 */
[----:B------:R-:W-:-:S04]  /*1040*/  NOP ;  /* 0x0000000000007918 */ /* 0x000fc80000000000 */
[----:B---3--:R3:W2:Y:S02]  /*1050*/  DFMA R16, R16, R14, R16 ;  /* 0x0000000e1010722b */ /* 0x0086a40000000010 */
[----:B---3--:R-:W-:Y:S02]  /*1060*/  IMAD.MOV.U32 R14, RZ, RZ, 0x652b82fe ;  /* 0x652b82feff0e7424 */ /* 0x008fe400078e00ff */
[----:B------:R-:W-:-:S15]  /*1070*/  IMAD.MOV.U32 R15, RZ, RZ, 0x3ff71547 ;  /* 0x3ff71547ff0f7424 */ /* 0x000fde00078e00ff */
[----:B------:R-:W-:-:S15]  /*1080*/  NOP ;  /* 0x0000000000007918 */ /* 0x000fde0000000000 */
[----:B------:R-:W-:-:S15]  /*1090*/  NOP ;  /* 0x0000000000007918 */ /* 0x000fde0000000000 */
[----:B------:R-:W-:-:S15]  /*10a0*/  NOP ;  /* 0x0000000000007918 */ /* 0x000fde0000000000 */
[----:B--2---:R-:W2:-:S15]  /*10b0*/  DFMA R18, -R24, R16, 1 ;  /* 0x3ff000001812742b */ /* 0x004e9e0000000110 */
[----:B------:R-:W-:-:S15]  /*10c0*/  NOP ;  /* 0x0000000000007918 */ /* 0x000fde0000000000 */
[----:B------:R-:W-:-:S15]  /*10d0*/  NOP ;  /* 0x0000000000007918 */ /* 0x000fde0000000000 */
[----:B------:R-:W-:-:S15]  /*10e0*/  NOP ;  /* 0x0000000000007918 */ /* 0x000fde0000000000 */
[----:B------:R-:W-:-:S04]  /*10f0*/  NOP ;  /* 0x0000000000007918 */ /* 0x000fc80000000000 */
[----:B--2---:R-:W-:-:S15]  /*1100*/  DFMA R18, R16, R18, R16 ;  /* 0x000000121012722b */ /* 0x004fde0000000010 */
[----:B------:R-:W-:-:S15]  /*1110*/  NOP ;  /* 0x0000000000007918 */ /* 0x000fde0000000000 */
[----:B------:R-:W-:-:S15]  /*1120*/  NOP ;  /* 0x0000000000007918 */ /* 0x000fde0000000000 */
[----:B------:R-:W-:-:S15]  /*1130*/  NOP ;  /* 0x0000000000007918 */ /* 0x000fde0000000000 */
[----:B------:R-:W-:-:S04]  /*1140*/  NOP ;  /* 0x0000000000007918 */ /* 0x000fc80000000000 */
        /* <DEDUP_REMOVED lines=119> */
.L_x_6541:
[----:B------:R-:W-:Y:S05]  /*18c0*/  BSYNC.RECONVERGENT B3 ;  /* 0x0000000000037941 */ /* 0x000fea0003800200 */
.L_x_6540:
[----:B--2---:R-:W-:Y:S01]  /*18d0*/  IMAD.MOV.U32 R14, RZ, RZ, R20 ;  /* 0x000000ffff0e7224 */ /* 0x004fe200078e0014 */
[----:B------:R-:W-:Y:S01]  /*18e0*/  MOV R15, R21 ;  /* 0x00000015000f7202 */ /* 0x000fe20000000f00 */
[----:B------:R-:W-:Y:S01]  /*18f0*/  VIADD R32, R32, UR10 ;  /* 0x0000000a20207c36 */ /* 0x000fe20008000000 */
[----:B------:R-:W-:Y:S01]  /*1900*/  FSETP.GEU.AND P2, PT, |R21|, 6.5827683646048100446e-37, PT ;  /* 0x036000001500780b */ /* 0x000fe20003f4e200 */
[----:B------:R-:W-:Y:S03]  /*1910*/  BSSY.RECONVERGENT B3, `(.L_x_6542) ;  /* 0x0000014000037945 */ /* 0x000fe60003800200 */
[----:B-1----:R-:W1:Y:S01]  /*1920*/  DMUL R12, R18, R14 ;  /* 0x0000000e120c7228 */ /* 0x002e620000000000 */
[----:B------:R-:W-:-:S15]  /*1930*/  ISETP.GE.AND P1, PT, R32, UR5, PT ;  /* 0x0000000520007c0c */ /* 0x000fde000bf26270 */
[----:B------:R-:W-:-:S15]  /*1940*/  NOP ;  /* 0x0000000000007918 */ /* 0x000fde0000000000 */
[----:B------:R-:W-:-:S15]  /*1950*/  NOP ;  /* 0x0000000000007918 */ /* 0x000fde0000000000 */
[----:B------:R-:W-:-:S15]  /*1960*/  NOP ;  /* 0x0000000000007918 */ /* 0x000fde0000000000 */
[----:B------:R-:W-:-:S03]  /*1970*/  NOP ;  /* 0x0000000000007918 */ /* 0x000fc60000000000 */
        /* <DEDUP_REMOVED lines=11> */
[----:B------:R-:W-:-:S07]  /*1a30*/  IMAD.MOV.U32 R15, RZ, RZ, R25 ;  /* 0x000000ffff0f7224 */ /* 0x000fce00078e0019 */
[----:B0-----:R-:W-:Y:S05]  /*1a40*/  CALL.REL.NOINC `($__internal_37_$__cuda_sm20_div_rn_f64_full) ;  /* 0x0000001400d07944 */ /* 0x001fea0003c00000 */
.L_x_6543:
[----:B------:R-:W-:Y:S05]  /*1a50*/  BSYNC.RECONVERGENT B3 ;  /* 0x0000000000037941 */ /* 0x000fea0003800200 */
.L_x_6542:
[----:B------:R-:W1:Y:S02]  /*1a60*/  LDC.64 R12, c[0x0][0x380] ;  /* 0x0000e000ff0c7b82 */ /* 0x000e640000000a00 */
[----:B-1----:R-:W-:-:S05]  /*1a70*/  IMAD.WIDE R12, R31, 0x8, R12 ;  /* 0x000000081f0c7825 */ /* 0x002fca00078e020c */
[----:B------:R4:W-:Y:S01]  /*1a80*/  STG.E.64 desc[UR8][R12.64], R18 ;  /* 0x000000120c007986 */ /* 0x0009e2000c101b08 */
[----:B------:R-:W-:Y:S05]  /*1a90*/  @!P1 BRA `(.L_x_6544) ;  /* 0xfffffff400209947 */ /* 0x000fea000383ffff */
.L_x_6539:
[----:B------:R-:W-:Y:S05]  /*1aa0*/  BSYNC.RECONVERGENT B2 ;  /* 0x0000000000027941 */ /* 0x000fea0003800200 */
.L_x_6538:
[----:B------:R-:W-:Y:S05]  /*1ab0*/  BRA `(.L_x_6545) ;  /* 0x0000001400887947 */ /* 0x000fea0003800000 */
.L_x_6528:
[----:B------:R-:W0:Y:S01]  /*1ac0*/  LDCU UR7, c[0x0][0x394] ;  /* 0x00007280ff0777ac */ /* 0x000e220008000800 */
[----:B------:R-:W-:Y:S01]  /*1ad0*/  BSSY.RECONVERGENT B2, `(.L_x_6546) ;  /* 0x0000015000027945 */ /* 0x000fe20003800200 */
[----:B------:R-:W-:Y:S02]  /*1ae0*/  IMAD.MOV.U32 R22, RZ, RZ, -0x1 ;  /* 0xffffffffff167424 */ /* 0x000fe400078e00ff */
[----:B------:R-:W-:Y:S02]  /*1af0*/  IMAD.MOV.U32 R23, RZ, RZ, -0x100001 ;  /* 0xffefffffff177424 */ /* 0x000fe400078e00ff */
[----:B0-----:R-:W-:-:S05]  /*1b00*/  IMAD.U32 R19, RZ, RZ, UR7 ;  /* 0x00000007ff137e24 */ /* 0x001fca000f8e00ff */
[----:B------:R-:W-:-:S13]  /*1b10*/  ISETP.GE.AND P2, PT, R2, R19, PT ;  /* 0x000000130200720c */ /* 0x000fda0003f46270 */
[----:B------:R-:W-:Y:S05]  /*1b20*/  @P2 BRA `(.L_x_6547) ;  /* 0x00000000003c2947 */ /* 0x000fea0003800000 */
[----:B------:R-:W0:Y:S01]  /*1b30*/  LDC R16, c[0x0][0x398] ;  /* 0x0000e600ff107b82 */ /* 0x000e220000000800 */
[----:B------:R-:W-:Y:S01]  /*1b40*/  IMAD.MOV.U32 R0, RZ, RZ, R2 ;  /* 0x000000ffff007224 */ /* 0x000fe200078e0002 */
[----:B------:R-:W-:Y:S01]  /*1b50*/  MOV R22, 0xffffffff ;  /* 0xffffffff00167802 */ /* 0x000fe20000000f00 */
[----:B------:R-:W-:-:S05]  /*1b60*/  IMAD.MOV.U32 R23, RZ, RZ, -0x100001 ;  /* 0xffefffffff177424 */ /* 0x000fca00078e00ff */
[----:B------:R-:W1:Y:S01]  /*1b70*/  LDC.64 R12, c[0x0][0x388] ;  /* 0x0000e200ff0c7b82 */ /* 0x000e620000000a00 */
[----:B0-----:R-:W-:-:S07]  /*1b80*/  IMAD R17, R10, R16, R9 ;  /* 0x000000100a117224 */ /* 0x001fce00078e0209 */
.L_x_6548:
[----:B-1----:R-:W-:-:S06]  /*1b90*/  IMAD.WIDE R14, R17, 0x8, R12 ;  /* 0x00000008110e7825 */ /* 0x002fcc00078e020c */
[----:B------:R-:W2:Y:S01]  /*1ba0*/  LDG.E.64 R14, desc[UR8][R14.64] ;  /* 0x000000080e0e7981 */ /* 0x000ea2000c1e1b00 */
[----:B------:R-:W-:Y:S02]  /*1bb0*/  VIADD R0, R0, UR10 ;  /* 0x0000000a00007c36 */ /* 0x000fe40008000000 */
[----:B------:R-:W-:-:S03]  /*1bc0*/  IMAD R17, R16, UR10, R17 ;  /* 0x0000000a10117c24 */ /* 0x000fc6000f8e0211 */
[----:B------:R-:W-:Y:S01]  /*1bd0*/  ISETP.GE.AND P1, PT, R0, R19, PT ;  /* 0x000000130000720c */ /* 0x000fe20003f26270 */
[----:B--2---:R-:W0:Y:S02]  /*1be0*/  DSETP.GEU.AND P0, PT, R22, R14, PT ;  /* 0x0000000e1600722a */ /* 0x004e240003f0e000 */
[----:B0-----:R-:W-:Y:S02]  /*1bf0*/  FSEL R22, R14, R22, !P0 ;  /* 0x000000160e167208 */ /* 0x001fe40004000000 */
[----:B------:R-:W-:-:S08]  /*1c00*/  FSEL R23, R15, R23, !P0 ;  /* 0x000000170f177208 */ /* 0x000fd00004000000 */
[----:B------:R-:W-:Y:S05]  /*1c10*/  @!P1 BRA `(.L_x_6548) ;  /* 0xfffffffc00dc9947 */ /* 0x000fea000383ffff */
.L_x_6547:
[----:B------:R-:W-:Y:S05]  /*1c20*/  BSYNC.RECONVERGENT B2 ;  /* 0x0000000000027941 */ /* 0x000fea0003800200 */
.L_x_6546:
[----:B------:R-:W-:Y:S01]  /*1c30*/  BSSY.RECONVERGENT B2, `(.L_x_6549) ;  /* 0x000008c000027945 */ /* 0x000fe20003800200 */
[----:B------:R-:W-:-:S03]  /*1c40*/  CS2R R24, SRZ ;  /* 0x0000000000187805 */ /* 0x000fc6000001ff00 */
[----:B------:R-:W-:Y:S05]  /*1c50*/  @P2 BRA `(.L_x_6550) ;  /* 0x0000000800242947 */ /* 0x000fea0003800000 */
[----:B------:R-:W-:Y:S01]  /*1c60*/  IMAD.MOV.U32 R0, RZ, RZ, R2 ;  /* 0x000000ffff007224 */ /* 0x000fe200078e0002 */
[----:B------:R-:W-:-:S07]  /*1c70*/  CS2R R24, SRZ ;  /* 0x0000000000187805 */ /* 0x000fce000001ff00 */
.L_x_6553:
[----:B0-----:R-:W0:Y:S01]  /*1c80*/  LDC.64 R18, c[0x0][0x388] ;  /* 0x0000e200ff127b82 */ /* 0x001e220000000a00 */
[----:B------:R-:W1:Y:S02]  /*1c90*/  LDCU UR7, c[0x0][0x398] ;  /* 0x00007300ff0777ac */ /* 0x000e640008000800 */
[C---:B-1----:R-:W-:Y:S02]  /*1ca0*/  IMAD R13, R0.reuse, UR7, R11 ;  /* 0x00000007000d7c24 */ /* 0x042fe4000f8e020b */
[----:B------:R-:W-:Y:S01]  /*1cb0*/  IMAD.MOV.U32 R12, RZ, RZ, 0x652b82fe ;  /* 0x652b82feff0c7424 */ /* 0x000fe200078e00ff */
[----:B------:R-:W-:Y:S01]  /*1cc0*/  UMOV UR12, 0xfefa39ef ;  /* 0xfefa39ef000c7882 */ /* 0x000fe20000000000 */
[----:B------:R-:W-:Y:S01]  /*1cd0*/  UMOV UR13, 0x3fe62e42 ;  /* 0x3fe62e42000d7882 */ /* 0x000fe20000000000 */
[----:B0-----:R-:W-:Y:S01]  /*1ce0*/  IMAD.WIDE R18, R13, 0x8, R18 ;  /* 0x000000080d127825 */ /* 0x001fe200078e0212 */
[----:B------:R-:W0:Y:S04]  /*1cf0*/  LDCU UR7, c[0x0][0x394] ;  /* 0x00007280ff0777ac */ /* 0x000e280008000800 */
[----:B------:R-:W2:Y:S01]  /*1d00*/  LDG.E.64 R14, desc[UR8][R18.64] ;  /* 0x00000008120e7981 */ /* 0x000ea2000c1e1b00 */
[----:B------:R-:W-:Y:S01]  /*1d10*/  IMAD.MOV.U32 R13, RZ, RZ, 0x3ff71547 ;  /* 0x3ff71547ff0d7424 */ /* 0x000fe200078e00ff */
[----:B------:R-:W-:Y:S01]  /*1d20*/  BSSY.RECONVERGENT B3, `(.L_x_6551) ;  /* 0x000007a000037945 */ /* 0x000fe20003800200 */
[----:B------:R-:W-:Y:S01]  /*1d30*/  VIADD R0, R0, UR10 ;  /* 0x0000000a00007c36 */ /* 0x000fe20008000000 */
[----:B--2---:R-:W1:Y:S02]  /*1d40*/  DADD R14, R14, -R22 ;  /* 0x000000000e0e7229 */ /* 0x004e640000000816 */
        /* <DEDUP_REMOVED lines=25> */
[----:B------:R-:W-:Y:S01]  /*1ee0*/  MOV R21, 0x3e928af3 ;  /* 0x3e928af300157802 */ /* 0x000fe20000000f00 */
        /* <DEDUP_REMOVED lines=70> */
[----:B-1----:R0:W1:Y:S02]  /*2350*/  DFMA R20, R16, R18, 1 ;  /* 0x3ff000001014742b */ /* 0x0020640000000012 */
[----:B0-----:R-:W-:Y:S02]  /*2360*/  IMAD.U32 R19, RZ, RZ, UR7 ;  /* 0x00000007ff137e24 */ /* 0x001fe4000f8e00ff */
[----:B-1----:R-:W-:Y:S02]  /*2370*/  IMAD R17, R12, 0x100000, R21 ;  /* 0x001000000c117824 */ /* 0x002fe400078e0215 */
[----:B------:R-:W-:Y:S01]  /*2380*/  IMAD.MOV.U32 R16, RZ, RZ, R20 ;  /* 0x000000ffff107224 */ /* 0x000fe200078e0014 */
[----:B------:R-:W-:Y:S01]  /*2390*/  ISETP.GE.AND P2, PT, R0, R19, PT ;  /* 0x000000130000720c */ /* 0x000fe20003f46270 */
[----:B------:R-:W-:-:S12]  /*23a0*/  @!P0 BRA `(.L_x_6552) ;  /* 0x0000000000448947 */ /* 0x000fd80003800000 */
        /* <DEDUP_REMOVED lines=17> */
.L_x_6552:
[----:B------:R-:W-:Y:S05]  /*24c0*/  BSYNC.RECONVERGENT B3 ;  /* 0x0000000000037941 */ /* 0x000fea0003800200 */
.L_x_6551:
[----:B-1----:R1:W2:Y:S02]  /*24d0*/  DADD R24, R16, R24 ;  /* 0x0000000010187229 */ /* 0x0022a40000000018 */
[----:B-12---:R-:W-:Y:S05]  /*24e0*/  @!P2 BRA `(.L_x_6553) ;  /* 0xfffffff400e4a947 */ /* 0x006fea000383ffff */
.L_x_6550:
[----:B------:R-:W-:Y:S05]  /*24f0*/  BSYNC.RECONVERGENT B2 ;  /* 0x0000000000027941 */ /* 0x000fea0003800200 */
.L_x_6549:
[----:B------:R-:W-:-:S13]  /*2500*/  ISETP.GE.AND P0, PT, R2, R19, PT ;  /* 0x000000130200720c */ /* 0x000fda0003f06270 */
[----:B------:R-:W-:Y:S05]  /*2510*/  @P0 BRA `(.L_x_6545) ;  /* 0x0000000800f00947 */ /* 0x000fea0003800000 */
[----:B------:R-:W-:-:S07]  /*2520*/  IMAD.MOV.U32 R32, RZ, RZ, R2 ;  /* 0x000000ffff207224 */ /* 0x000fce00078e0002 */
.L_x_6558:
[----:B0-----:R-:W0:Y:S01]  /*2530*/  LDC.64 R20, c[0x0][0x388] ;  /* 0x0000e200ff147b82 */ /* 0x001e220000000a00 */
[----:B-1----:R-:W1:Y:S02]  /*2540*/  LDCU UR7, c[0x0][0x398] ;  /* 0x00007300ff0777ac */ /* 0x002e640008000800 */
[C---:B-1----:R-:W-:Y:S01]  /*2550*/  IMAD R31, R32.reuse, UR7, R11 ;  /* 0x00000007201f7c24 */ /* 0x042fe2000f8e020b */
[----:B------:R-:W1:Y:S01]  /*2560*/  MUFU.RCP64H R13, R25 ;  /* 0x00000019000d7308 */ /* 0x000e620000001800 */
[----:B------:R-:W-:Y:S01]  /*2570*/  IMAD.MOV.U32 R12, RZ, RZ, 0x1 ;  /* 0x00000001ff0c7424 */ /* 0x000fe200078e00ff */
[----:B------:R-:W-:Y:S01]  /*2580*/  UMOV UR12, 0xfefa39ef ;  /* 0xfefa39ef000c7882 */ /* 0x000fe20000000000 */
[----:B------:R-:W-:Y:S01]  /*2590*/  UMOV UR13, 0x3fe62e42 ;  /* 0x3fe62e42000d7882 */ /* 0x000fe20000000000 */
[----:B0-----:R-:W-:Y:S01]  /*25a0*/  IMAD.WIDE R20, R31, 0x8, R20 ;  /* 0x000000081f147825 */ /* 0x001fe200078e0214 */
[----:B------:R-:W0:Y:S04]  /*25b0*/  LDCU UR7, c[0x0][0x394] ;  /* 0x00007280ff0777ac */ /* 0x000e280008000800 */
[----:B------:R-:W2:Y:S01]  /*25c0*/  LDG.E.64 R18, desc[UR8][R20.64] ;  /* 0x0000000814127981 */ /* 0x000ea2000c1e1b00 */
[----:B------:R-:W-:Y:S01]  /*25d0*/  IADD3 R32, PT, PT, R32, UR10, RZ ;  /* 0x0000000a20207c10 */ /* 0x000fe2000fffe0ff */
[----:B------:R-:W-:Y:S01]  /*25e0*/  BSSY.RECONVERGENT B2, `(.L_x_6554) ;  /* 0x0000092000027945 */ /* 0x000fe20003800200 */
[----:B-1----:R-:W1:Y:S02]  /*25f0*/  DFMA R14, R12, -R24, 1 ;  /* 0x3ff000000c0e742b */ /* 0x002e640000000818 */
[----:B0-----:R-:W-:-:S15]  /*2600*/  ISETP.GE.AND P1, PT, R32, UR7, PT ;  /* 0x0000000720007c0c */ /* 0x001fde000bf26270 */
[----:B------:R-:W-:-:S15]  /*2610*/  NOP ;  /* 0x0000000000007918 */ /* 0x000fde0000000000 */
[----:B------:R-:W-:-:S15]  /*2620*/  NOP ;  /* 0x0000000000007918 */ /* 0x000fde0000000000 */
[----:B------:R-:W-:-:S15]  /*2630*/  NOP ;  /* 0x0000000000007918 */ /* 0x000fde0000000000 */
[----:B------:R-:W-:-:S02]  /*2640*/  NOP ;  /* 0x0000000000007918 */ /* 0x000fc40000000000 */
[----:B-1----:R-:W0:-:S15]  /*2650*/  DFMA R14, R14, R14, R14 ;  /* 0x0000000e0e0e722b */ /* 0x002e1e000000000e */
        /* <DEDUP_REMOVED lines=138> */
.L_x_6555:
[----:B------:R-:W-:Y:S05]  /*2f00*/  BSYNC.RECONVERGENT B2 ;  /* 0x0000000000027941 */ /* 0x000fea0003800200 */
.L_x_6554:
[----:B01----:R-:W-:Y:S01]  /*2f10*/  IMAD.MOV.U32 R16, RZ, RZ, R20 ;  /* 0x000000ffff107224 */ /* 0x003fe200078e0014 */
[----:B------:R-:W-:Y:S01]  /*2f20*/  MOV R17, R21 ;  /* 0x0000001500117202 */ /* 0x000fe20000000f00 */
[----:B------:R-:W-:Y:S01]  /*2f30*/  BSSY.RECONVERGENT B2, `(.L_x_6556) ;  /* 0x0000016000027945 */ /* 0x000fe20003800200 */
[----:B------:R-:W-:-:S04]  /*2f40*/  FSETP.GEU.AND P2, PT, |R21|, 6.5827683646048100446e-37, PT ;  /* 0x036000001500780b */ /* 0x000fc80003f4e200 */
        /* <DEDUP_REMOVED lines=17> */
[----:B------:R-:W-:Y:S05]  /*3060*/  CALL.REL.NOINC `($__internal_37_$__cuda_sm20_div_rn_f64_full) ;  /* 0x0000000000487944 */ /* 0x000fea0003c00000 */
[----:B------:R-:W-:Y:S02]  /*3070*/  IMAD.MOV.U32 R12, RZ, RZ, R18 ;  /* 0x000000ffff0c7224 */ /* 0x000fe400078e0012 */
[----:B------:R-:W-:-:S07]  /*3080*/  IMAD.MOV.U32 R13, RZ, RZ, R19 ;  /* 0x000000ffff0d7224 */ /* 0x000fce00078e0013 */
.L_x_6557:
[----:B------:R-:W-:Y:S05]  /*3090*/  BSYNC.RECONVERGENT B2 ;  /* 0x0000000000027941 */ /* 0x000fea0003800200 */
.L_x_6556:
[----:B------:R-:W0:Y:S02]  /*30a0*/  LDC.64 R14, c[0x0][0x380] ;  /* 0x0000e000ff0e7b82 */ /* 0x000e240000000a00 */
[----:B0-----:R-:W-:-:S05]  /*30b0*/  IMAD.WIDE R14, R31, 0x8, R14 ;  /* 0x000000081f0e7825 */ /* 0x001fca00078e020e */
[----:B------:R1:W-:Y:S01]  /*30c0*/  STG.E.64 desc[UR8][R14.64], R12 ;  /* 0x0000000c0e007986 */ /* 0x0003e2000c101b08 */
[----:B------:R-:W-:Y:S05]  /*30d0*/  @!P1 BRA `(.L_x_6558) ;  /* 0xfffffff400149947 */ /* 0x000fea000383ffff */
.L_x_6545:
[----:B------:R-:W-:Y:S05]  /*30e0*/  BSYNC B0 ;  /* 0x0000000000007941 */ /* 0x000fea0003800000 */
.L_x_6527:
[----:B------:R-:W3:Y:S01]  /*30f0*/  LDCU UR7, c[0x0][0x398] ;  /* 0x00007300ff0777ac */ /* 0x000ee20008000800 */
[----:B------:R-:W-:-:S05]  /*3100*/  IMAD.IADD R9, R6, 0x1, R9 ;  /* 0x0000000106097824 */ /* 0x000fca00078e0209 */
[----:B---3--:R-:W-:-:S13]  /*3110*/  ISETP.GE.AND P0, PT, R9, UR7, PT ;  /* 0x0000000709007c0c */ /* 0x008fda000bf06270 */
[----:B------:R-:W-:Y:S05]  /*3120*/  @!P0 BRA `(.L_x_6559) ;  /* 0xffffffd000388947 */ /* 0x000fea000383ffff */
.L_x_6526:
[----:B------:R-:W-:Y:S05]  /*3130*/  BSYNC B1 ;  /* 0x0000000000017941 */ /* 0x000fea0003800000 */
.L_x_6525:
[----:B------:R-:W3:Y:S01]  /*3140*/  LDCU UR7, c[0x0][0x390] ;  /* 0x00007200ff0777ac */ /* 0x000ee20008000800 */
[----:B------:R-:W-:-:S05]  /*3150*/  VIADD R5, R5, UR11 ;  /* 0x0000000b05057c36 */ /* 0x000fca0008000000 */
[----:B---3--:R-:W-:-:S13]  /*3160*/  ISETP.GE.AND P0, PT, R5, UR7, PT ;  /* 0x0000000705007c0c */ /* 0x008fda000bf06270 */
[----:B------:R-:W-:Y:S05]  /*3170*/  @!P0 BRA `(.L_x_6560) ;  /* 0xffffffd000048947 */ /* 0x000fea000383ffff */
[----:B------:R-:W-:Y:S05]  /*3180*/  EXIT ;  /* 0x000000000000794d */ /* 0x000fea0003800000 */
        .weak           $__internal_37_$__cuda_sm20_div_rn_f64_full
        .type           $__internal_37_$__cuda_sm20_div_rn_f64_full,@function
        .size           $__internal_37_$__cuda_sm20_div_rn_f64_full,(.L_x_11563 - $__internal_37_$__cuda_sm20_div_rn_f64_full)
$__internal_37_$__cuda_sm20_div_rn_f64_full:
[----:B------:R-:W-:Y:S01]  /*3190*/  IMAD.MOV.U32 R17, RZ, RZ, R21 ;  /* 0x000000ffff117224 */ /* 0x000fe200078e0015 */
[C---:B------:R-:W-:Y:S01]  /*31a0*/  LOP3.LUT R29, R15.reuse, 0x7ff00000, RZ, 0xc0, !PT ;  /* 0x7ff000000f1d7812 */ /* 0x040fe200078ec0ff */
[----:B------:R-:W-:Y:S01]  /*31b0*/  IMAD.MOV.U32 R27, RZ, RZ, 0x1ca00000 ;  /* 0x1ca00000ff1b7424 */ /* 0x000fe200078e00ff */
[----:B------:R-:W-:Y:S01]  /*31c0*/  FSETP.GEU.AND P0, PT, |R15|, 1.469367938527859385e-39, PT ;  /* 0x001000000f00780b */ /* 0x000fe20003f0e200 */
[----:B------:R-:W-:Y:S01]  /*31d0*/  IMAD.MOV.U32 R16, RZ, RZ, R20 ;  /* 0x000000ffff107224 */ /* 0x000fe200078e0014 */
[C---:B------:R-:W-:Y:S01]  /*31e0*/  FSETP.GEU.AND P3, PT, |R17|.reuse, 1.469367938527859385e-39, PT ;  /* 0x001000001100780b */ /* 0x040fe20003f6e200 */
[----:B------:R-:W-:Y:S01]  /*31f0*/  IMAD.MOV.U32 R34, RZ, RZ, 0x1 ;  /* 0x00000001ff227424 */ /* 0x000fe200078e00ff */
[----:B------:R-:W-:Y:S01]  /*3200*/  LOP3.LUT R26, R17, 0x7ff00000, RZ, 0xc0, !PT ;  /* 0x7ff00000111a7812 */ /* 0x000fe200078ec0ff */
[----:B------:R-:W-:Y:S01]  /*3210*/  IMAD.MOV.U32 R18, RZ, RZ, R16 ;  /* 0x000000ffff127224 */ /* 0x000fe200078e0010 */
[----:B------:R-:W-:Y:S01]  /*3220*/  LOP3.LUT R12, R15, 0x800fffff, RZ, 0xc0, !PT ;  /* 0x800fffff0f0c7812 */ /* 0x000fe200078ec0ff */
[----:B------:R-:W-:Y:S01]  /*3230*/  BSSY.RECONVERGENT B4, `(.L_x_6561) ;  /* 0x0000075000047945 */ /* 0x000fe20003800200 */
[----:B------:R-:W-:-:S02]  /*3240*/  ISETP.GE.U32.AND P2, PT, R26, R29, PT ;  /* 0x0000001d1a00720c */ /* 0x000fc40003f46070 */
[----:B------:R-:W-:Y:S02]  /*3250*/  LOP3.LUT R13, R12, 0x3ff00000, RZ, 0xfc, !PT ;  /* 0x3ff000000c0d7812 */ /* 0x000fe400078efcff */
[----:B------:R-:W-:Y:S02]  /*3260*/  MOV R12, R14 ;  /* 0x0000000e000c7202 */ /* 0x000fe40000000f00 */
[----:B------:R-:W-:Y:S01]  /*3270*/  MOV R28, R26 ;  /* 0x0000001a001c7202 */ /* 0x000fe20000000f00 */
[----:B------:R-:W-:Y:S01]  /*3280*/  @!P3 IMAD.MOV.U32 R20, RZ, RZ, RZ ;  /* 0x000000ffff14b224 */ /* 0x000fe200078e00ff */
[----:B------:R-:W-:Y:S02]  /*3290*/  @!P3 LOP3.LUT R19, R15, 0x7ff00000, RZ, 0xc0, !PT ;  /* 0x7ff000000f13b812 */ /* 0x000fe400078ec0ff */
[----:B------:R-:W0:Y:S02]  /*32a0*/  @!P0 DMUL R12, R14, 8.98846567431157953865e+307 ;  /* 0x7fe000000e0c8828 */ /* 0x000e240000000000 */
[----:B------:R-:W-:Y:S01]  /*32b0*/  @!P3 ISETP.GE.U32.AND P4, PT, R26, R19, PT ;  /* 0x000000131a00b20c */ /* 0x000fe20003f86070 */
[----:B0-----:R-:W0:Y:S01]  /*32c0*/  MUFU.RCP64H R35, R13 ;  /* 0x0000000d00237308 */ /* 0x001e220000001800 */
[----:B------:R-:W-:-:S02]  /*32d0*/  SEL R19, R27, 0x63400000, !P2 ;  /* 0x634000001b137807 */ /* 0x000fc40005000000 */
[----:B------:R-:W-:Y:S02]  /*32e0*/  @!P3 SEL R21, R27, 0x63400000, !P4 ;  /* 0x634000001b15b807 */ /* 0x000fe40006000000 */
[--C-:B------:R-:W-:Y:S02]  /*32f0*/  LOP3.LUT R19, R19, 0x800fffff, R17.reuse, 0xf8, !PT ;  /* 0x800fffff13137812 */ /* 0x100fe400078ef811 */
[----:B------:R-:W-:Y:S02]  /*3300*/  @!P3 LOP3.LUT R21, R21, 0x80000000, R17, 0xf8, !PT ;  /* 0x800000001515b812 */ /* 0x000fe400078ef811 */
[----:B------:R-:W-:Y:S02]  /*3310*/  @!P0 LOP3.LUT R29, R13, 0x7ff00000, RZ, 0xc0, !PT ;  /* 0x7ff000000d1d8812 */ /* 0x000fe400078ec0ff */
[----:B------:R-:W-:-:S15]  /*3320*/  @!P3 LOP3.LUT R21, R21, 0x100000, RZ, 0xfc, !PT ;  /* 0x001000001515b812 */ /* 0x000fde00078efcff */
[----:B------:R-:W-:-:S15]  /*3330*/  NOP ;  /* 0x0000000000007918 */ /* 0x000fde0000000000 */
[----:B------:R-:W-:-:S15]  /*3340*/  NOP ;  /* 0x0000000000007918 */ /* 0x000fde0000000000 */
[----:B------:R-:W-:-:S05]  /*3350*/  NOP ;  /* 0x0000000000007918 */ /* 0x000fca0000000000 */
        /* <DEDUP_REMOVED lines=63> */
[----:B------:R-:W-:Y:S01]  /*3750*/  IADD3 R13, PT, PT, -R28, RZ, RZ ;  /* 0x000000ff1c0d7210 */ /* 0x000fe20007ffe1ff */
        /* <DEDUP_REMOVED lines=13> */
.L_x_6562:
        /* <DEDUP_REMOVED lines=16> */
.L_x_6565:
[----:B------:R-:W-:Y:S02]  /*3930*/  LOP3.LUT R27, R15, 0x80000, RZ, 0xfc, !PT ;  /* 0x000800000f1b7812 */ /* 0x000fe400078efcff */
[----:B------:R-:W-:Y:S01]  /*3940*/  MOV R26, R14 ;  /* 0x0000000e001a7202 */ /* 0x000fe20000000f00 */
[----:B------:R-:W-:Y:S06]  /*3950*/  BRA `(.L_x_6563) ;  /* 0x0000000000087947 */ /* 0x000fec0003800000 */
.L_x_6564:
[----:B------:R-:W-:Y:S01]  /*3960*/  LOP3.LUT R27, R17, 0x80000, RZ, 0xfc, !PT ;  /* 0x00080000111b7812 */ /* 0x000fe200078efcff */
[----:B------:R-:W-:-:S07]  /*3970*/  IMAD.MOV.U32 R26, RZ, RZ, R16 ;  /* 0x000000ffff1a7224 */ /* 0x000fce00078e0010 */
.L_x_6563:
[----:B------:R-:W-:Y:S05]  /*3980*/  BSYNC.RECONVERGENT B4 ;  /* 0x0000000000047941 */ /* 0x000fea0003800200 */
.L_x_6561:
[----:B------:R-:W-:Y:S02]  /*3990*/  IMAD.MOV.U32 R12, RZ, RZ, R0 ;  /* 0x000000ffff0c7224 */ /* 0x000fe400078e0000 */
[----:B------:R-:W-:Y:S02]  /*39a0*/  IMAD.MOV.U32 R13, RZ, RZ, 0x0 ;  /* 0x00000000ff0d7424 */ /* 0x000fe400078e00ff */
[----:B------:R-:W-:Y:S02]  /*39b0*/  IMAD.MOV.U32 R18, RZ, RZ, R26 ;  /* 0x000000ffff127224 */ /* 0x000fe400078e001a */
[----:B------:R-:W-:Y:S01]  /*39c0*/  IMAD.MOV.U32 R19, RZ, RZ, R27 ;  /* 0x000000ffff137224 */ /* 0x000fe200078e001b */
[----:B------:R-:W-:Y:S06]  /*39d0*/  RET.REL.NODEC R12 `(_ZN2at6native43_GLOBAL__N__9ae7fba5_10_SoftMax_cu_9f978f6326cunn_SpatialSoftMaxForwardIdddiNS1_22SoftMaxForwardEpilogueEEEvPT1_PKT_T2_S9_S9_) ;  /* 0xffffffc40c887950 */ /* 0x000fec0003c3ffff */
.L_x_6566:
        /* <DEDUP_REMOVED lines=10> */
.L_x_11563:


//--------------------- .text._ZN2at6native43_GLOBAL__N__9ae7fba5_10_SoftMax_cu_9f978f6319cunn_SoftMaxForwardILi8EN3c108BFloat16EffNS1_22SoftMaxForwardEpilogueEEEvPT2_PKT0_i --------------------------
	.section	.text._ZN2at6native43_GLOBAL__N__9ae7fba5_10_SoftMax_cu_9f978f6319cunn_SoftMaxForwardILi8EN3c108BFloat16EffNS1_22SoftMaxForwardEpilogueEEEvPT2_PKT0_i,"ax",@progbits
	.align	128
.text._ZN2at6native43_GLOBAL__N__9ae7fba5_10_SoftMax_cu_9f978f6319cunn_SoftMaxForwardILi8EN3c108BFloat16EffNS1_22SoftMaxForwardEpilogueEEEvPT2_PKT0_i:
        .type           _ZN2at6native43_GLOBAL__N__9ae7fba5_10_SoftMax_cu_9f978f6319cunn_SoftMaxForwardILi8EN3c108BFloat16EffNS1_22SoftMaxForwardEpilogueEEEvPT2_PKT0_i,@function
        .size           _ZN2at6native43_GLOBAL__N__9ae7fba5_10_SoftMax_cu_9f978f6319cunn_SoftMaxForwardILi8EN3c108BFloat16EffNS1_22SoftMaxForwardEpilogueEEEvPT2_PKT0_i,(.L_x_11565 - _ZN2at6native43_GLOBAL__N__9ae7fba5_10_SoftMax_cu_9f978f6319cunn_SoftMaxForwardILi8EN3c108BFloat16EffNS1_22SoftMaxForwardEpilogueEEEvPT2_PKT0_i)
        .other          _ZN2at6native43_GLOBAL__N__9ae7fba5_10_SoftMax_cu_9f978f6319cunn_SoftMaxForwardILi8EN3c108BFloat16EffNS1_22SoftMaxForwardEpilogueEEEvPT2_PKT0_i,@"STO_CUDA_ENTRY STV_DEFAULT"
_ZN2at6native43_GLOBAL__N__9ae7fba5_10_SoftMax_cu_9f978f6319cunn_SoftMaxForwardILi8EN3c108BFloat16EffNS1_22SoftMaxForwardEpilogueEEEvPT2_PKT0_i:
[----:B------:R-:W-:Y:S08]  /*0000*/  LDC R1, c[0x0][0x37c] ;  /* 0x0000df00ff017b82 */ /* 0x000ff00000000800 */
[----:B------:R-:W0:Y:S01]  /*0010*/  S2UR UR6, SR_CTAID.X ;  /* 0x00000000000679c3 */ /* 0x000e220000002500 */
[----:B------:R-:W1:Y:S01]  /*0020*/  LDCU UR10, c[0x0][0x390] ;  /* 0x00007200ff0a77ac */ /* 0x000e620008000800 */
[----:B------:R-:W2:Y:S01]  /*0030*/  S2R R11, SR_TID.X ;  /* 0x00000000000b7919 */ /* 0x000ea20000002100 */
[----:B------:R-:W-:-:S02]  /*0040*/  HFMA2 R8, -RZ, RZ, 0, 1.1920928955078125e-07 ;  /* 0x00000002ff087431 */ /* 0x000fc400000001ff */
[----:B------:R-:W-:Y:S01]  /*0050*/  IMAD.MOV.U32 R10, RZ, RZ, -0x800001 ;  /* 0xff7fffffff0a7424 */ /* 0x000fe200078e00ff */
[----:B------:R-:W3:Y:S01]  /*0060*/  LDCU.128 UR12, c[0x0][0x380] ;  /* 0x00007000ff0c77ac */ /* 0x000ee20008000c00 */
[----:B------:R-:W4:Y:S01]  /*0070*/  LDCU UR16, c[0x0][0x390] ;  /* 0x00007200ff1077ac */ /* 0x000f220008000800 */
[----:B------:R-:W2:Y:S01]  /*0080*/  LDCU.64 UR18, c[0x0][0x358] ;  /* 0x00006b00ff1277ac */ /* 0x000ea20008000a00 */
[----:B-1----:R-:W-:Y:S02]  /*0090*/  USHF.R.S32.HI UR7, URZ, 0x1f, UR10 ;  /* 0x0000001fff077899 */ /* 0x002fe4000801140a */
[----:B0-----:R-:W-:Y:S02]  /*00a0*/  UIMAD.WIDE.U32 UR4, UR6, UR10, URZ ;  /* 0x0000000a060472a5 */ /* 0x001fe4000f8e00ff */
[----:B------:R-:W-:Y:S02]  /*00b0*/  UIMAD UR6, UR7, UR6, URZ ;  /* 0x00000006070672a4 */ /* 0x000fe4000f8e02ff */
[----:B------:R-:W-:-:S02]  /*00c0*/  USHF.L.U32 UR9, UR4, 0x1, URZ ;  /* 0x0000000104097899 */ /* 0x000fc400080006ff */
[----:B------:R-:W-:Y:S02]  /*00d0*/  USHF.L.U32 UR8, UR4, 0x2, URZ ;  /* 0x0000000204087899 */ /* 0x000fe400080006ff */
[----:B---3--:R-:W-:Y:S02]  /*00e0*/  UIADD3 UR20, UP0, UPT, UR9, UR14, URZ ;  /* 0x0000000e09147290 */ /* 0x008fe4000ff1e0ff */
[----:B------:R-:W-:Y:S02]  /*00f0*/  UIADD3 UR7, UPT, UPT, UR9, UR14, URZ ;  /* 0x0000000e09077290 */ /* 0x000fe4000fffe0ff */
[----:B------:R-:W-:Y:S02]  /*0100*/  UIADD3 UR9, UPT, UPT, UR5, UR6, URZ ;  /* 0x0000000605097290 */ /* 0x000fe4000fffe0ff */
[----:B------:R-:W-:Y:S01]  /*0110*/  UIADD3 UR6, UP1, UPT, UR8, UR12, URZ ;  /* 0x0000000c08067290 */ /* 0x000fe2000ff3e0ff */
[----:B------:R-:W-:Y:S01]  /*0120*/  MOV R2, UR20 ;  /* 0x0000001400027c02 */ /* 0x000fe20008000f00 */
[----:B------:R-:W-:Y:S01]  /*0130*/  UIADD3 UR5, UPT, UPT, UR8, UR12, URZ ;  /* 0x0000000c08057290 */ /* 0x000fe2000fffe0ff */
[----:B------:R-:W-:Y:S01]  /*0140*/  MOV R12, UR20 ;  /* 0x00000014000c7c02 */ /* 0x000fe20008000f00 */
[----:B------:R-:W-:-:S02]  /*0150*/  USHF.L.U64.HI UR11, UR4, 0x1, UR9 ;  /* 0x00000001040b7899 */ /* 0x000fc40008010209 */
[----:B------:R-:W-:Y:S02]  /*0160*/  USHF.L.U64.HI UR8, UR4, 0x2, UR9 ;  /* 0x0000000204087899 */ /* 0x000fe40008010209 */
[----:B------:R-:W-:Y:S02]  /*0170*/  USHF.R.U32.HI UR4, URZ, 0x1, UR7 ;  /* 0x00000001ff047899 */ /* 0x000fe40008011607 */
[----:B------:R-:W-:Y:S02]  /*0180*/  UIADD3.X UR21, UPT, UPT, UR11, UR15, URZ, UP0, !UPT ;  /* 0x0000000f0b157290 */ /* 0x000fe400087fe4ff */
[----:B------:R-:W-:Y:S02]  /*0190*/  ULOP3.LUT UP0, UR11, UR4, 0x7, URZ, 0xc0, !UPT ;  /* 0x00000007040b7892 */ /* 0x000fe4000f80c0ff */
[----:B------:R-:W-:Y:S02]  /*01a0*/  UIADD3.X UR7, UPT, UPT, UR8, UR13, URZ, UP1, !UPT ;  /* 0x0000000d08077290 */ /* 0x000fe40008ffe4ff */
[----:B------:R-:W-:Y:S01]  /*01b0*/  UIADD3 UR8, UPT, UPT, -UR11, URZ, URZ ;  /* 0x000000ff0b087290 */ /* 0x000fe2000fffe1ff */
[----:B------:R-:W-:Y:S01]  /*01c0*/  IMAD.U32 R3, RZ, RZ, UR21 ;  /* 0x00000015ff037e24 */ /* 0x000fe2000f8e00ff */
[----:B----4-:R-:W-:Y:S01]  /*01d0*/  UMOV UR13, UR16 ;  /* 0x00000010000d7c82 */ /* 0x010fe20008000000 */
[----:B------:R-:W-:Y:S01]  /*01e0*/  IMAD.U32 R13, RZ, RZ, UR21 ;  /* 0x00000015ff0d7e24 */ /* 0x000fe2000f8e00ff */
[----:B------:R-:W-:-:S02]  /*01f0*/  UIMAD.WIDE UR8, UR8, 0x2, UR20 ;  /* 0x00000002080878a5 */ /* 0x000fc4000f8e0214 */
[----:B------:R-:W-:-:S04]  /*0200*/  USHF.R.U32.HI UR12, URZ, 0x2, UR5 ;  /* 0x00000002ff0c7899 */ /* 0x000fc80008011605 */
[----:B--2---:R-:W-:Y:S01]  /*0210*/  IMAD.WIDE.U32 R8, R11, R8, UR8 ;  /* 0x000000080b087e25 */ /* 0x004fe2000f8e0008 */
[----:B------:R-:W-:Y:S07]  /*0220*/  BRA.U !UP0, `(.L_x_6567) ;  /* 0x0000000108387547 */ /* 0x000fee000b800000 */
[----:B------:R-:W-:-:S06]  /*0230*/  UIADD3 UR4, UPT, UPT, UR11, UR10, URZ ;  /* 0x0000000a0b047290 */ /* 0x000fcc000fffe0ff */
[----:B------:R-:W-:-:S04]  /*0240*/  ISETP.GE.AND P0, PT, R11, UR4, PT ;  /* 0x000000040b007c0c */ /* 0x000fc8000bf06270 */
[----:B------:R-:W-:-:S13]  /*0250*/  ISETP.LT.U32.OR P0, PT, R11, UR11, P0 ;  /* 0x0000000b0b007c0c */ /* 0x000fda0008701470 */
[----:B------:R-:W2:Y:S01]  /*0260*/  @!P0 LDG.E.U16 R0, desc[UR18][R8.64] ;  /* 0x0000001208008981 */ /* 0x000ea2000c1e1500 */
[----:B------:R-:W0:Y:S01]  /*0270*/  LDCU UR13, c[0x0][0x360] ;  /* 0x00006c00ff0d77ac */ /* 0x000e220008000800 */
[----:B------:R-:W-:Y:S01]  /*0280*/  MOV R10, 0xff7fffff ;  /* 0xff7fffff000a7802 */ /* 0x000fe20000000f00 */
[----:B0-----:R-:W-:Y:S02]  /*0290*/  UIMAD.WIDE.U32 UR14, UR13, 0x2, UR8 ;  /* 0x000000020d0e78a5 */ /* 0x001fe4000f8e0008 */
[----:B------:R-:W-:-:S04]  /*02a0*/  UISETP.LT.U32.AND UP0, UPT, UR4, UR13, UPT ;  /* 0x0000000d0400728c */ /* 0x000fc8000bf01070 */
[----:B------:R-:W-:Y:S01]  /*02b0*/  USEL UR4, UR4, UR13, !UP0 ;  /* 0x0000000d04047287 */ /* 0x000fe2000c000000 */
[----:B------:R-:W-:Y:S01]  /*02c0*/  MOV R12, UR14 ;  /* 0x0000000e000c7c02 */ /* 0x000fe20008000f00 */
[----:B------:R-:W-:Y:S02]  /*02d0*/  IMAD.U32 R13, RZ, RZ, UR15 ;  /* 0x0000000fff0d7e24 */ /* 0x000fe4000f8e00ff */
[----:B------:R-:W-:Y:S01]  /*02e0*/  UIADD3 UR13, UPT, UPT, UR4, -UR13, URZ ;  /* 0x8000000d040d7290 */ /* 0x000fe2000fffe0ff */
[----:B--2---:R-:W-:-:S05]  /*02f0*/  @!P0 IMAD.U32 R0, R0, 0x10000, RZ ;  /* 0x0001000000008824 */ /* 0x004fca00078e00ff */
[----:B------:R-:W-:-:S07]  /*0300*/  @!P0 FMNMX.FTZ R10, R0, -3.40282346638528859812e+38, !PT ;  /* 0xff7fffff000a8809 */ /* 0x000fce0007810000 */
.L_x_6567:
[----:B------:R-:W0:Y:S01]  /*0310*/  LDCU UR20, c[0x0][0x360] ;  /* 0x00006c00ff1477ac */ /* 0x000e220008000800 */
[----:B------:R-:W-:Y:S01]  /*0320*/  IMAD.SHL.U32 R16, R11, 0x8, RZ ;  /* 0x000000080b107824 */ /* 0x000fe200078e00ff */
[----:B------:R-:W-:Y:S01]  /*0330*/  BSSY.RECONVERGENT B0, `(.L_x_6568) ;  /* 0x0000031000007945 */ /* 0x000fe20003800200 */
[----:B------:R-:W-:Y:S01]  /*0340*/  UMOV UR4, URZ ;  /* 0x000000ff00047c82 */ /* 0x000fe20008000000 */
[----:B0-----:R-:W-:-:S04]  /*0350*/  USHF.L.U32 UR17, UR20, 0x3, URZ ;  /* 0x0000000314117899 */ /* 0x001fc800080006ff */
[----:B------:R-:W-:Y:S02]  /*0360*/  UIADD3 UR14, UPT, UPT, URZ, -UR17, URZ ;  /* 0x80000011ff0e7290 */ /* 0x000fe4000fffe0ff */
[----:B------:R-:W-:-:S03]  /*0370*/  ULOP3.LUT UR15, URZ, UR17, URZ, 0x33, !UPT ;  /* 0x00000011ff0f7292 */ /* 0x000fc6000f8e33ff */
[----:B------:R-:W0:Y:S08]  /*0380*/  I2F.U32.RP R0, UR17 ;  /* 0x0000001100007d06 */ /* 0x000e300008209000 */
[----:B0-----:R-:W0:Y:S02]  /*0390*/  MUFU.RCP R0, R0 ;  /* 0x0000000000007308 */ /* 0x001e240000001000 */
[----:B0-----:R-:W-:-:S06]  /*03a0*/  IADD3 R4, PT, PT, R0, 0xffffffe, RZ ;  /* 0x0ffffffe00047810 */ /* 0x001fcc0007ffe0ff */
[----:B------:R-:W0:Y:S02]  /*03b0*/  F2I.FTZ.U32.TRUNC.NTZ R4, R4 ;  /* 0x0000000400047305 */ /* 0x000e24000021f000 */
[----:B0-----:R-:W-:-:S13]  /*03c0*/  R2UR UR5, R4 ;  /* 0x00000000040572ca */ /* 0x001fda00000e0000 */
        /* <DEDUP_REMOVED lines=11> */
[----:B------:R-:W-:-:S04]  /*0480*/  USEL UR4, UR15, UR4, !UP0 ;  /* 0x000000040f047287 */ /* 0x000fc8000c000000 */
[----:B------:R-:W-:-:S06]  /*0490*/  UIADD3 UR4, UPT, UPT, -UR4, UR13, URZ ;  /* 0x0000000d04047290 */ /* 0x000fcc000fffe1ff */
[----:B------:R-:W-:Y:S02]  /*04a0*/  ISETP.GE.AND P0, PT, R16, UR4, PT ;  /* 0x0000000410007c0c */ /* 0x000fe4000bf06270 */
[----:B------:R-:W-:-:S11]  /*04b0*/  IADD3 R0, PT, PT, R11, UR4, RZ ;  /* 0x000000040b007c10 */ /* 0x000fd6000fffe0ff */
[----:B------:R-:W-:Y:S05]  /*04c0*/  @P0 BRA `(.L_x_6569) ;  /* 0x00000000005c0947 */ /* 0x000fea0003800000 */
[----:B------:R-:W-:-:S07]  /*04d0*/  IMAD.MOV.U32 R15, RZ, RZ, R11 ;  /* 0x000000ffff0f7224 */ /* 0x000fce00078e000b */
.L_x_6570:
[----:B------:R-:W-:-:S06]  /*04e0*/  IMAD.WIDE R4, R15, 0x10, R12 ;  /* 0x000000100f047825 */ /* 0x000fcc00078e020c */
[----:B------:R-:W2:Y:S01]  /*04f0*/  LDG.E.128 R4, desc[UR18][R4.64] ;  /* 0x0000001204047981 */ /* 0x000ea2000c1e1d00 */
[----:B------:R-:W-:-:S05]  /*0500*/  IADD3 R15, PT, PT, R15, UR20, RZ ;  /* 0x000000140f0f7c10 */ /* 0x000fca000fffe0ff */
[----:B------:R-:W-:-:S05]  /*0510*/  IMAD.SHL.U32 R19, R15, 0x8, RZ ;  /* 0x000000080f137824 */ /* 0x000fca00078e00ff */
[----:B------:R-:W-:Y:S02]  /*0520*/  ISETP.GE.AND P0, PT, R19, UR4, PT ;  /* 0x0000000413007c0c */ /* 0x000fe4000bf06270 */
[C---:B--2---:R-:W-:Y:S02]  /*0530*/  PRMT R14, R4.reuse, 0x7632, R14 ;  /* 0x00007632040e7816 */ /* 0x044fe4000000000e */
[----:B------:R-:W-:Y:S02]  /*0540*/  SHF.L.U32 R17, R4, 0x10, RZ ;  /* 0x0000001004117819 */ /* 0x000fe400000006ff */
[----:B------:R-:W-:Y:S01]  /*0550*/  PRMT R4, R7, 0x7632, R4 ;  /* 0x0000763207047816 */ /* 0x000fe20000000004 */
[----:B------:R-:W-:Y:S01]  /*0560*/  IMAD.U32 R18, R14, 0x10000, RZ ;  /* 0x000100000e127824 */ /* 0x000fe200078e00ff */
[----:B------:R-:W-:Y:S02]  /*0570*/  PRMT R14, R5, 0x7632, R14 ;  /* 0x00007632050e7816 */ /* 0x000fe4000000000e */
[----:B------:R-:W-:Y:S01]  /*0580*/  SHF.L.U32 R7, R7, 0x10, RZ ;  /* 0x0000001007077819 */ /* 0x000fe200000006ff */
[----:B------:R-:W-:Y:S01]  /*0590*/  IMAD.U32 R4, R4, 0x10000, RZ ;  /* 0x0001000004047824 */ /* 0x000fe200078e00ff */
[----:B------:R-:W-:Y:S01]  /*05a0*/  FMNMX3.FTZ R17, R10, R17, R18, !PT ;  /* 0x000000110a117276 */ /* 0x000fe20007810012 */
[----:B------:R-:W-:Y:S01]  /*05b0*/  IMAD.U32 R18, R5, 0x10000, RZ ;  /* 0x0001000005127824 */ /* 0x000fe200078e00ff */
[----:B------:R-:W-:-:S02]  /*05c0*/  PRMT R10, R6, 0x7632, R10 ;  /* 0x00007632060a7816 */ /* 0x000fc4000000000a */
[----:B------:R-:W-:Y:S02]  /*05d0*/  SHF.L.U32 R14, R14, 0x10, RZ ;  /* 0x000000100e0e7819 */ /* 0x000fe400000006ff */
[----:B------:R-:W-:Y:S01]  /*05e0*/  SHF.L.U32 R5, R6, 0x10, RZ ;  /* 0x0000001006057819 */ /* 0x000fe200000006ff */
[----:B------:R-:W-:Y:S01]  /*05f0*/  IMAD.U32 R10, R10, 0x10000, RZ ;  /* 0x000100000a0a7824 */ /* 0x000fe200078e00ff */
[----:B------:R-:W-:-:S04]  /*0600*/  FMNMX3.FTZ R14, R17, R18, R14, !PT ;  /* 0x00000012110e7276 */ /* 0x000fc8000781000e */
[----:B------:R-:W-:-:S04]  /*0610*/  FMNMX3.FTZ R10, R14, R5, R10, !PT ;  /* 0x000000050e0a7276 */ /* 0x000fc8000781000a */
[----:B------:R-:W-:Y:S01]  /*0620*/  FMNMX3.FTZ R10, R10, R7, R4, !PT ;  /* 0x000000070a0a7276 */ /* 0x000fe20007810004 */
[----:B------:R-:W-:Y:S06]  /*0630*/  @!P0 BRA `(.L_x_6570) ;  /* 0xfffffffc00a88947 */ /* 0x000fec000383ffff */
.L_x_6569:
[----:B------:R-:W-:Y:S05]  /*0640*/  BSYNC.RECONVERGENT B0 ;  /* 0x0000000000007941 */ /* 0x000fea0003800200 */
.L_x_6568:
[----:B------:R-:W-:Y:S01]  /*0650*/  ISETP.GE.AND P0, PT, R0, UR13, PT ;  /* 0x0000000d00007c0c */ /* 0x000fe2000bf06270 */
[----:B------:R-:W-:-:S12]  /*0660*/  BSSY.RECONVERGENT B0, `(.L_x_6571) ;  /* 0x0000009000007945 */ /* 0x000fd80003800200 */
[----:B------:R-:W-:Y:S05]  /*0670*/  @P0 BRA `(.L_x_6572) ;  /* 0x00000000001c0947 */ /* 0x000fea0003800000 */
.L_x_6573:
[----:B------:R-:W-:-:S06]  /*0680*/  IMAD.WIDE R4, R0, 0x2, R12 ;  /* 0x0000000200047825 */ /* 0x000fcc00078e020c */
[----:B------:R-:W2:Y:S01]  /*0690*/  LDG.E.U16 R4, desc[UR18][R4.64] ;  /* 0x0000001204047981 */ /* 0x000ea2000c1e1500 */
[----:B------:R-:W-:-:S04]  /*06a0*/  IADD3 R0, PT, PT, R0, UR20, RZ ;  /* 0x0000001400007c10 */ /* 0x000fc8000fffe0ff */
[----:B------:R-:W-:Y:S01]  /*06b0*/  ISETP.GE.AND P0, PT, R0, UR13, PT ;  /* 0x0000000d00007c0c */ /* 0x000fe2000bf06270 */
[----:B--2---:R-:W-:-:S05]  /*06c0*/  IMAD.U32 R7, R4, 0x10000, RZ ;  /* 0x0001000004077824 */ /* 0x004fca00078e00ff */
[----:B------:R-:W-:-:S07]  /*06d0*/  FMNMX.FTZ R10, R7, R10, !PT ;  /* 0x0000000a070a7209 */ /* 0x000fce0007810000 */
[----:B------:R-:W-:Y:S05]  /*06e0*/  @!P0 BRA `(.L_x_6573) ;  /* 0xfffffffc00e48947 */ /* 0x000fea000383ffff */
.L_x_6572:
[----:B------:R-:W-:Y:S05]  /*06f0*/  BSYNC.RECONVERGENT B0 ;  /* 0x0000000000007941 */ /* 0x000fea0003800200 */
.L_x_6571:
[----:B------:R-:W0:Y:S01]  /*0700*/  SHFL.DOWN PT, R5, R10, 0x10, 0x1f ;  /* 0x0a001f000a057f89 */ /* 0x000e2200000e0000 */
[----:B------:R-:W1:Y:S01]  /*0710*/  S2UR UR5, SR_CgaCtaId ;  /* 0x00000000000579c3 */ /* 0x000e620000008800 */
[----:B------:R-:W-:Y:S01]  /*0720*/  UMOV UR4, 0x400 ;  /* 0x0000040000047882 */ /* 0x000fe20000000000 */
[----:B------:R-:W-:-:S06]  /*0730*/  USHF.R.U32.HI UR13, URZ, 0x5, UR20 ;  /* 0x00000005ff0d7899 */ /* 0x000fcc0008011614 */
[----:B------:R-:W-:Y:S01]  /*0740*/  BAR.SYNC.DEFER_BLOCKING 0x0 ;  /* 0x0000000000007b1d */ /* 0x000fe20000010000 */
[----:B------:R-:W-:-:S05]  /*0750*/  ISETP.GE.U32.AND P2, PT, R11, UR13, PT ;  /* 0x0000000d0b007c0c */ /* 0x000fca000bf46070 */
[----:B------:R-:W-:Y:S01]  /*0760*/  UMOV UR13, UR16 ;  /* 0x00000010000d7c82 */ /* 0x000fe20008000000 */
[----:B0-----:R-:W-:Y:S01]  /*0770*/  FSETP.GEU.FTZ.AND P0, PT, R10, R5, PT ;  /* 0x000000050a00720b */ /* 0x001fe20003f1e000 */
[----:B-1----:R-:W-:-:S03]  /*0780*/  ULEA UR4, UR5, UR4, 0x18 ;  /* 0x0000000405047291 */ /* 0x002fc6000f8ec0ff */
[----:B------:R-:W-:-:S03]  /*0790*/  FSEL R5, R5, R10, !P0 ;  /* 0x0000000a05057208 */ /* 0x000fc60004000000 */
[----:B------:R-:W-:Y:S02]  /*07a0*/  LEA.HI R14, R11, UR4, RZ, 0x1d ;  /* 0x000000040b0e7c11 */ /* 0x000fe4000f8fe8ff */
[----:B------:R-:W0:Y:S02]  /*07b0*/  SHFL.DOWN PT, R0, R5, 0x8, 0x1f ;  /* 0x09001f0005007f89 */ /* 0x000e2400000e0000 */
[----:B0-----:R-:W-:-:S04]  /*07c0*/  FSETP.GEU.FTZ.AND P0, PT, R5, R0, PT ;  /* 0x000000000500720b */ /* 0x001fc80003f1e000 */
[----:B------:R-:W-:-:S05]  /*07d0*/  FSEL R0, R0, R5, !P0 ;  /* 0x0000000500007208 */ /* 0x000fca0004000000 */
[----:B------:R-:W0:Y:S02]  /*07e0*/  SHFL.DOWN PT, R7, R0, 0x4, 0x1f ;  /* 0x08801f0000077f89 */ /* 0x000e2400000e0000 */
[----:B0-----:R-:W-:-:S04]  /*07f0*/  FSETP.GEU.FTZ.AND P0, PT, R0, R7, PT ;  /* 0x000000070000720b */ /* 0x001fc80003f1e000 */
[----:B------:R-:W-:Y:S02]  /*0800*/  FSEL R7, R7, R0, !P0 ;  /* 0x0000000007077208 */ /* 0x000fe40004000000 */
[----:B------:R-:W-:-:S03]  /*0810*/  MOV R0, 0xff7fffff ;  /* 0xff7fffff00007802 */ /* 0x000fc60000000f00 */
[----:B------:R-:W0:Y:S02]  /*0820*/  SHFL.DOWN PT, R4, R7, 0x2, 0x1f ;  /* 0x08401f0007047f89 */ /* 0x000e2400000e0000 */
[----:B0-----:R-:W-:-:S04]  /*0830*/  FSETP.GEU.FTZ.AND P0, PT, R7, R4, PT ;  /* 0x000000040700720b */ /* 0x001fc80003f1e000 */
[----:B------:R-:W-:Y:S02]  /*0840*/  FSEL R4, R4, R7, !P0 ;  /* 0x0000000704047208 */ /* 0x000fe40004000000 */
[----:B------:R-:W-:-:S03]  /*0850*/  LOP3.LUT P0, R10, R11, 0x1f, RZ, 0xc0, !PT ;  /* 0x0000001f0b0a7812 */ /* 0x000fc6000780c0ff */
[----:B------:R-:W0:Y:S01]  /*0860*/  SHFL.DOWN PT, R13, R4, 0x1, 0x1f ;  /* 0x08201f00040d7f89 */ /* 0x000e2200000e0000 */
[----:B------:R-:W-:Y:S02]  /*0870*/  LEA R5, R10, UR4, 0x2 ;  /* 0x000000040a057c11 */ /* 0x000fe4000f8e10ff */
[----:B0-----:R-:W-:-:S04]  /*0880*/  FSETP.GEU.FTZ.AND P1, PT, R4, R13, PT ;  /* 0x0000000d0400720b */ /* 0x001fc80003f3e000 */
[----:B------:R-:W-:Y:S02]  /*0890*/  FSEL R13, R13, R4, !P1 ;  /* 0x000000040d0d7208 */ /* 0x000fe40004800000 */
[----:B------:R-:W-:-:S03]  /*08a0*/  PLOP3.LUT P1, PT, PT, PT, PT, 0x8, 0x80 ;  /* 0x000000000080781c */ /* 0x000fc60003f2e170 */
        /* <DEDUP_REMOVED lines=8> */
[----:B0-----:R-:W-:-:S04]  /*0930*/  FSETP.GEU.FTZ.AND P0, PT, R0, R5, PT ;  /* 0x000000050000720b */ /* 0x001fc80003f1e000 */
[----:B------:R-:W-:-:S05]  /*0940*/  FSEL R5, R5, R0, !P0 ;  /* 0x0000000005057208 */ /* 0x000fca0004000000 */
[----:B------:R-:W0:Y:S02]  /*0950*/  SHFL.DOWN PT, R4, R5, 0x8, 0x1f ;  /* 0x09001f0005047f89 */ /* 0x000e2400000e0000 */
        /* <DEDUP_REMOVED lines=8> */
[----:B------:R0:W1:Y:S04]  /*09e0*/  SHFL.DOWN PT, R13, R6, 0x1, 0x1f ;  /* 0x08201f00060d7f89 */ /* 0x00006800000e0000 */
.L_x_6598:
[----:B------:R-:W-:Y:S02]  /*09f0*/  ISETP.NE.AND P2, PT, R11, RZ, PT ;  /* 0x000000ff0b00720c */ /* 0x000fe40003f45270 */
[----:B-1----:R-:W-:-:S04]  /*0a00*/  FSETP.GEU.FTZ.AND P0, PT, R6, R13, PT ;  /* 0x0000000d0600720b */ /* 0x002fc80003f1e000 */
[----:B0-----:R-:W-:-:S07]  /*0a10*/  FSEL R6, R13, R6, !P0 ;  /* 0x000000060d067208 */ /* 0x001fce0004000000 */
[----:B------:R0:W-:Y:S01]  /*0a20*/  @!P2 STS [UR4], R6 ;  /* 0x00000006ff00a988 */ /* 0x0001e20008000804 */
[----:B------:R-:W-:-:S13]  /*0a30*/  @!P2 PLOP3.LUT P1, PT, PT, PT, PT, 0x80, 0x8 ;  /* 0x000000000008a81c */ /* 0x000fda0003f2f070 */
.L_x_6574:
[----:B------:R-:W-:Y:S05]  /*0a40*/  WARPSYNC.ALL ;  /* 0x0000000000007948 */ /* 0x000fea0003800000 */
[----:B------:R-:W-:Y:S01]  /*0a50*/  ISETP.NE.AND P2, PT, RZ, UR11, PT ;  /* 0x0000000bff007c0c */ /* 0x000fe2000bf45270 */
[----:B------:R-:W-:Y:S01]  /*0a60*/  BAR.SYNC.DEFER_BLOCKING 0x0 ;  /* 0x0000000000007b1d */ /* 0x000fe20000010000 */
[----:B------:R-:W-:Y:S01]  /*0a70*/  IMAD.MOV.U32 R15, RZ, RZ, RZ ;  /* 0x000000ffff0f7224 */ /* 0x000fe200078e00ff */
[----:B------:R-:W-:Y:S01]  /*0a80*/  MOV R12, R2 ;  /* 0x00000002000c7202 */ /* 0x000fe20000000f00 */
[----:B------:R-:W-:-:S03]  /*0a90*/  IMAD.MOV.U32 R13, RZ, RZ, R3 ;  /* 0x000000ffff0d7224 */ /* 0x000fc600078e0003 */
[----:B-1----:R-:W1:Y:S06]  /*0aa0*/  LDS R0, [UR4] ;  /* 0x00000004ff007984 */ /* 0x002e6c0008000800 */
[----:B------:R-:W-:Y:S05]  /*0ab0*/  @!P2 BRA `(.L_x_6576) ;  /* 0x000000000040a947 */ /* 0x000fea0003800000 */
[----:B------:R-:W-:-:S06]  /*0ac0*/  UIADD3 UR16, UPT, UPT, UR11, UR10, URZ ;  /* 0x0000000a0b107290 */ /* 0x000fcc000fffe0ff */
[----:B------:R-:W-:-:S04]  /*0ad0*/  ISETP.GE.AND P0, PT, R11, UR16, PT ;  /* 0x000000100b007c0c */ /* 0x000fc8000bf06270 */
[----:B------:R-:W-:-:S13]  /*0ae0*/  ISETP.LT.U32.OR P0, PT, R11, UR11, P0 ;  /* 0x0000000b0b007c0c */ /* 0x000fda0008701470 */
[----:B------:R-:W2:Y:S01]  /*0af0*/  @!P0 LDG.E.U16 R8, desc[UR18][R8.64] ;  /* 0x0000001208088981 */ /* 0x000ea2000c1e1500 */
[----:B------:R-:W-:Y:S01]  /*0b00*/  UIMAD.WIDE.U32 UR4, UR20, 0x2, UR8 ;  /* 0x00000002140478a5 */ /* 0x000fe2000f8e0008 */
[----:B------:R-:W-:Y:S01]  /*0b10*/  IMAD.MOV.U32 R15, RZ, RZ, RZ ;  /* 0x000000ffff0f7224 */ /* 0x000fe200078e00ff */
[----:B------:R-:W-:-:S04]  /*0b20*/  UISETP.LT.U32.AND UP1, UPT, UR16, UR20, UPT ;  /* 0x000000141000728c */ /* 0x000fc8000bf21070 */
[----:B------:R-:W-:Y:S01]  /*0b30*/  USEL UR16, UR16, UR20, !UP1 ;  /* 0x0000001410107287 */ /* 0x000fe2000c800000 */
[----:B------:R-:W-:Y:S01]  /*0b40*/  MOV R12, UR4 ;  /* 0x00000004000c7c02 */ /* 0x000fe20008000f00 */
[----:B------:R-:W-:Y:S02]  /*0b50*/  IMAD.U32 R13, RZ, RZ, UR5 ;  /* 0x00000005ff0d7e24 */ /* 0x000fe4000f8e00ff */
[----:B------:R-:W-:Y:S01]  /*0b60*/  UIADD3 UR16, UPT, UPT, UR16, -UR20, URZ ;  /* 0x8000001410107290 */ /* 0x000fe2000fffe0ff */
[----:B--2---:R-:W-:-:S05]  /*0b70*/  @!P0 SHF.L.U32 R5, R8, 0x10, RZ ;  /* 0x0000001008058819 */ /* 0x004fca00000006ff */
[----:B-1----:R-:W-:-:S04]  /*0b80*/  @!P0 FADD.FTZ R5, -R0, R5 ;  /* 0x0000000500058221 */ /* 0x002fc80000010100 */
[----:B------:R-:W-:-:S06]  /*0b90*/  @!P0 FMUL.FTZ R5, R5, 1.4426950216293334961 ;  /* 0x3fb8aa3b05058820 */ /* 0x000fcc0000410000 */
[----:B------:R-:W1:Y:S02]  /*0ba0*/  @!P0 MUFU.EX2 R5, R5 ;  /* 0x0000000500058308 */ /* 0x000e640000000800 */
[----:B-1----:R-:W-:-:S07]  /*0bb0*/  @!P0 FADD.FTZ R15, RZ, R5 ;  /* 0x00000005ff0f8221 */ /* 0x002fce0000010000 */
.L_x_6576:
[----:B------:R-:W-:Y:S01]  /*0bc0*/  UIMAD.WIDE.U32 UR4, UR14, UR16, URZ ;  /* 0x000000100e0472a5 */ /* 0x000fe2000f8e00ff */
[----:B------:R-:W-:Y:S03]  /*0bd0*/  BSSY.RECONVERGENT B0, `(.L_x_6577) ;  /* 0x000003f000007945 */ /* 0x000fe60003800200 */
[----:B------:R-:W-:-:S04]  /*0be0*/  UIADD3 UR5, UPT, UPT, -UR5, URZ, URZ ;  /* 0x000000ff05057290 */ /* 0x000fc8000fffe1ff */
[----:B------:R-:W-:-:S04]  /*0bf0*/  UIMAD UR4, UR17, UR5, UR16 ;  /* 0x00000005110472a4 */ /* 0x000fc8000f8e0210 */
[----:B------:R-:W-:-:S11]  /*0c00*/  UISETP.GE.U32.AND UP1, UPT, UR4, UR17, UPT ;  /* 0x000000110400728c */ /* 0x000fd6000bf26070 */
[----:B------:R-:W-:-:S04]  /*0c10*/  @UP1 UIADD3 UR4, UPT, UPT, -UR17, UR4, URZ ;  /* 0x0000000411041290 */ /* 0x000fc8000fffe1ff */
        /* <DEDUP_REMOVED lines=8> */
.L_x_6579:
[----:B0-----:R-:W-:-:S06]  /*0ca0*/  IMAD.WIDE R6, R9, 0x10, R12 ;  /* 0x0000001009067825 */ /* 0x001fcc00078e020c */
[----:B------:R-:W2:Y:S01]  /*0cb0*/  LDG.E.128 R4, desc[UR18][R6.64] ;  /* 0x0000001206047981 */ /* 0x000ea2000c1e1d00 */
[----:B------:R-:W-:Y:S02]  /*0cc0*/  IADD3 R9, PT, PT, R9, UR20, RZ ;  /* 0x0000001409097c10 */ /* 0x000fe4000fffe0ff */
[C---:B--2---:R-:W-:Y:S02]  /*0cd0*/  SHF.L.U32 R17, R4.reuse, 0x10, RZ ;  /* 0x0000001004117819 */ /* 0x044fe400000006ff */
[----:B------:R-:W-:Y:S02]  /*0ce0*/  PRMT R4, R4, 0x7632, R4 ;  /* 0x0000763204047816 */ /* 0x000fe40000000004 */
[----:B------:R-:W-:Y:S01]  /*0cf0*/  SHF.L.U32 R21, R5, 0x10, RZ ;  /* 0x0000001005157819 */ /* 0x000fe200000006ff */
[----:B-1----:R-:W-:Y:S02]  /*0d00*/  FADD.FTZ R17, -R0, R17 ;  /* 0x0000001100117221 */ /* 0x002fe40000010100 */
[----:B------:R-:W-:-:S02]  /*0d10*/  IMAD.U32 R19, R4, 0x10000, RZ ;  /* 0x0001000004137824 */ /* 0x000fc400078e00ff */
[----:B------:R-:W-:Y:S01]  /*0d20*/  FMUL.FTZ R4, R17, 1.4426950216293334961 ;  /* 0x3fb8aa3b11047820 */ /* 0x000fe20000410000 */
[----:B------:R-:W-:Y:S01]  /*0d30*/  PRMT R17, R5, 0x7632, R17 ;  /* 0x0000763205117816 */ /* 0x000fe20000000011 */
[C---:B------:R-:W-:Y:S01]  /*0d40*/  FADD.FTZ R19, -R0.reuse, R19 ;  /* 0x0000001300137221 */ /* 0x040fe20000010100 */
[----:B------:R-:W-:Y:S01]  /*0d50*/  FADD.FTZ R21, -R0, R21 ;  /* 0x0000001500157221 */ /* 0x000fe20000010100 */
[C---:B------:R-:W-:Y:S02]  /*0d60*/  PRMT R5, R6.reuse, 0x7632, R5 ;  /* 0x0000763206057816 */ /* 0x040fe40000000005 */
[----:B------:R-:W0:Y:S01]  /*0d70*/  MUFU.EX2 R4, R4 ;  /* 0x0000000400047308 */ /* 0x000e220000000800 */
[----:B------:R-:W-:Y:S02]  /*0d80*/  IMAD.U32 R23, R17, 0x10000, RZ ;  /* 0x0001000011177824 */ /* 0x000fe400078e00ff */
[----:B------:R-:W-:Y:S01]  /*0d90*/  FMUL.FTZ R17, R19, 1.4426950216293334961 ;  /* 0x3fb8aa3b13117820 */ /* 0x000fe20000410000 */
[----:B------:R-:W-:Y:S01]  /*0da0*/  FMUL.FTZ R21, R21, 1.4426950216293334961 ;  /* 0x3fb8aa3b15157820 */ /* 0x000fe20000410000 */
[----:B------:R-:W-:Y:S01]  /*0db0*/  SHF.L.U32 R19, R6, 0x10, RZ ;  /* 0x0000001006137819 */ /* 0x000fe200000006ff */
[C---:B------:R-:W-:Y:S01]  /*0dc0*/  FADD.FTZ R23, -R0.reuse, R23 ;  /* 0x0000001700177221 */ /* 0x040fe20000010100 */
[----:B------:R-:W-:Y:S01]  /*0dd0*/  IMAD.U32 R25, R5, 0x10000, RZ ;  /* 0x0001000005197824 */ /* 0x000fe200078e00ff */
[----:B------:R-:W-:Y:S01]  /*0de0*/  PRMT R6, R7, 0x7632, R6 ;  /* 0x0000763207067816 */ /* 0x000fe20000000006 */
[----:B------:R-:W1:Y:S01]  /*0df0*/  MUFU.EX2 R17, R17 ;  /* 0x0000001100117308 */ /* 0x000e620000000800 */
[----:B------:R-:W-:Y:S01]  /*0e00*/  FMUL.FTZ R23, R23, 1.4426950216293334961 ;  /* 0x3fb8aa3b17177820 */ /* 0x000fe20000410000 */
[C---:B------:R-:W-:Y:S01]  /*0e10*/  FADD.FTZ R19, -R0.reuse, R19 ;  /* 0x0000001300137221 */ /* 0x040fe20000010100 */
[----:B------:R-:W-:Y:S01]  /*0e20*/  SHF.L.U32 R7, R7, 0x10, RZ ;  /* 0x0000001007077819 */ /* 0x000fe200000006ff */
[----:B------:R-:W2:Y:S01]  /*0e30*/  MUFU.EX2 R5, R21 ;  /* 0x0000001500057308 */ /* 0x000ea20000000800 */
[----:B------:R-:W-:Y:S01]  /*0e40*/  FADD.FTZ R25, -R0, R25 ;  /* 0x0000001900197221 */ /* 0x000fe20000010100 */
[----:B0-----:R-:W-:Y:S01]  /*0e50*/  FADD.FTZ R18, R4, R15 ;  /* 0x0000000f04127221 */ /* 0x001fe20000010000 */
[----:B------:R-:W-:Y:S01]  /*0e60*/  FMUL.FTZ R19, R19, 1.4426950216293334961 ;  /* 0x3fb8aa3b13137820 */ /* 0x000fe20000410000 */
[----:B------:R-:W0:Y:S01]  /*0e70*/  MUFU.EX2 R4, R23 ;  /* 0x0000001700047308 */ /* 0x000e220000000800 */
[----:B------:R-:W-:Y:S01]  /*0e80*/  FADD.FTZ R7, -R0, R7 ;  /* 0x0000000700077221 */ /* 0x000fe20000010100 */
[----:B------:R-:W-:Y:S01]  /*0e90*/  FMUL.FTZ R25, R25, 1.4426950216293334961 ;  /* 0x3fb8aa3b19197820 */ /* 0x000fe20000410000 */
[----:B------:R-:W-:-:S02]  /*0ea0*/  IMAD.U32 R15, R6, 0x10000, RZ ;  /* 0x00010000060f7824 */ /* 0x000fc400078e00ff */
[----:B------:R-:W3:Y:S01]  /*0eb0*/  MUFU.EX2 R19, R19 ;  /* 0x0000001300137308 */ /* 0x000ee20000000800 */
[----:B-1----:R-:W-:Y:S01]  /*0ec0*/  FADD.FTZ R18, R18, R17 ;  /* 0x0000001112127221 */ /* 0x002fe20000010000 */
[----:B------:R-:W-:Y:S01]  /*0ed0*/  FMUL.FTZ R7, R7, 1.4426950216293334961 ;  /* 0x3fb8aa3b07077820 */ /* 0x000fe20000410000 */
[----:B------:R-:W-:Y:S01]  /*0ee0*/  FADD.FTZ R15, -R0, R15 ;  /* 0x0000000f000f7221 */ /* 0x000fe20000010100 */
[----:B------:R-:W1:Y:S01]  /*0ef0*/  MUFU.EX2 R25, R25 ;  /* 0x0000001900197308 */ /* 0x000e620000000800 */
[----:B--2---:R-:W-:Y:S02]  /*0f00*/  FADD.FTZ R5, R18, R5 ;  /* 0x0000000512057221 */ /* 0x004fe40000010000 */
[----:B------:R-:W-:Y:S01]  /*0f10*/  FMUL.FTZ R6, R15, 1.4426950216293334961 ;  /* 0x3fb8aa3b0f067820 */ /* 0x000fe20000410000 */
[----:B------:R-:W2:Y:S01]  /*0f20*/  MUFU.EX2 R7, R7 ;  /* 0x0000000700077308 */ /* 0x000ea20000000800 */
[----:B0-----:R-:W-:Y:S01]  /*0f30*/  FADD.FTZ R4, R5, R4 ;  /* 0x0000000405047221 */ /* 0x001fe20000010000 */
[----:B------:R-:W-:-:S02]  /*0f40*/  IMAD.SHL.U32 R5, R9, 0x8, RZ ;  /* 0x0000000809057824 */ /* 0x000fc400078e00ff */
[----:B------:R-:W0:Y:S01]  /*0f50*/  MUFU.EX2 R15, R6 ;  /* 0x00000006000f7308 */ /* 0x000e220000000800 */
[----:B---3--:R-:W-:Y:S02]  /*0f60*/  FADD.FTZ R4, R4, R19 ;  /* 0x0000001304047221 */ /* 0x008fe40000010000 */
[----:B------:R-:W-:Y:S02]  /*0f70*/  ISETP.GE.AND P0, PT, R5, UR4, PT ;  /* 0x0000000405007c0c */ /* 0x000fe4000bf06270 */
[----:B-1----:R-:W-:-:S04]  /*0f80*/  FADD.FTZ R4, R4, R25 ;  /* 0x0000001904047221 */ /* 0x002fc80000010000 */
[----:B--2---:R-:W-:-:S04]  /*0f90*/  FADD.FTZ R4, R4, R7 ;  /* 0x0000000704047221 */ /* 0x004fc80000010000 */
[----:B0-----:R-:W-:-:S03]  /*0fa0*/  FADD.FTZ R15, R4, R15 ;  /* 0x0000000f040f7221 */ /* 0x001fc60000010000 */
[----:B------:R-:W-:Y:S05]  /*0fb0*/  @!P0 BRA `(.L_x_6579) ;  /* 0xfffffffc00388947 */ /* 0x000fea000383ffff */
.L_x_6578:
[----:B------:R-:W-:Y:S05]  /*0fc0*/  BSYNC.RECONVERGENT B0 ;  /* 0x0000000000007941 */ /* 0x000fea0003800200 */
.L_x_6577:
[----:B------:R-:W-:Y:S01]  /*0fd0*/  ISETP.GE.AND P0, PT, R8, UR16, PT ;  /* 0x0000001008007c0c */ /* 0x000fe2000bf06270 */
[----:B------:R-:W-:-:S12]  /*0fe0*/  BSSY.RECONVERGENT B0, `(.L_x_6580) ;  /* 0x000000c000007945 */ /* 0x000fd80003800200 */
[----:B------:R-:W-:Y:S05]  /*0ff0*/  @P0 BRA `(.L_x_6581) ;  /* 0x0000000000280947 */ /* 0x000fea0003800000 */
.L_x_6582:
[----:B------:R-:W-:-:S06]  /*1000*/  IMAD.WIDE R4, R8, 0x2, R12 ;  /* 0x0000000208047825 */ /* 0x000fcc00078e020c */
[----:B------:R-:W2:Y:S01]  /*1010*/  LDG.E.U16 R4, desc[UR18][R4.64] ;  /* 0x0000001204047981 */ /* 0x000ea2000c1e1500 */
[----:B------:R-:W-:-:S05]  /*1020*/  VIADD R8, R8, UR20 ;  /* 0x0000001408087c36 */ /* 0x000fca0008000000 */
[----:B------:R-:W-:Y:S02]  /*1030*/  ISETP.GE.AND P0, PT, R8, UR16, PT ;  /* 0x0000001008007c0c */ /* 0x000fe4000bf06270 */
[----:B--2---:R-:W-:-:S05]  /*1040*/  SHF.L.U32 R7, R4, 0x10, RZ ;  /* 0x0000001004077819 */ /* 0x004fca00000006ff */
[----:B-1----:R-:W-:-:S04]  /*1050*/  FADD.FTZ R7, -R0, R7 ;  /* 0x0000000700077221 */ /* 0x002fc80000010100 */
[----:B------:R-:W-:-:S04]  /*1060*/  FMUL.FTZ R7, R7, 1.4426950216293334961 ;  /* 0x3fb8aa3b07077820 */ /* 0x000fc80000410000 */
[----:B0-----:R-:W0:Y:S02]  /*1070*/  MUFU.EX2 R6, R7 ;  /* 0x0000000700067308 */ /* 0x001e240000000800 */
[----:B0-----:R-:W-:Y:S01]  /*1080*/  FADD.FTZ R15, R6, R15 ;  /* 0x0000000f060f7221 */ /* 0x001fe20000010000 */
[----:B------:R-:W-:Y:S06]  /*1090*/  @!P0 BRA `(.L_x_6582) ;  /* 0xfffffffc00d88947 */ /* 0x000fec000383ffff */
.L_x_6581:
[----:B------:R-:W-:Y:S05]  /*10a0*/  BSYNC.RECONVERGENT B0 ;  /* 0x0000000000007941 */ /* 0x000fea0003800200 */
.L_x_6580:
[----:B------:R-:W2:Y:S01]  /*10b0*/  SHFL.DOWN PT, R4, R15, 0x10, 0x1f ;  /* 0x0a001f000f047f89 */ /* 0x000ea200000e0000 */
[----:B------:R-:W-:Y:S01]  /*10c0*/  BAR.SYNC.DEFER_BLOCKING 0x0 ;  /* 0x0000000000007b1d */ /* 0x000fe20000010000 */
[----:B------:R-:W-:Y:S01]  /*10d0*/  ISETP.NE.AND P0, PT, R10, RZ, PT ;  /* 0x000000ff0a00720c */ /* 0x000fe20003f05270 */
[----:B------:R-:W-:-:S06]  /*10e0*/  USHF.R.U32.HI UR15, URZ, 0x5, UR20 ;  /* 0x00000005ff0f7899 */ /* 0x000fcc0008011614 */
[----:B------:R-:W3:Y:S01]  /*10f0*/  S2UR UR5, SR_CgaCtaId ;  /* 0x00000000000579c3 */ /* 0x000ee20000008800 */
[----:B------:R-:W-:Y:S01]  /*1100*/  UMOV UR4, 0x400 ;  /* 0x0000040000047882 */ /* 0x000fe20000000000 */
[----:B------:R-:W-:Y:S01]  /*1110*/  ISETP.GE.U32.AND P3, PT, R11, UR15, PT ;  /* 0x0000000f0b007c0c */ /* 0x000fe2000bf66070 */
[----:B------:R-:W-:Y:S01]  /*1120*/  BSSY B0, `(.L_x_6583) ;  /* 0x000001e000007945 */ /* 0x000fe20003800000 */
[----:B--2---:R-:W-:-:S05]  /*1130*/  FADD.FTZ R4, R4, R15 ;  /* 0x0000000f04047221 */ /* 0x004fca0000010000 */
[----:B------:R-:W2:Y:S01]  /*1140*/  SHFL.DOWN PT, R5, R4, 0x8, 0x1f ;  /* 0x09001f0004057f89 */ /* 0x000ea200000e0000 */
[----:B---3--:R-:W-:-:S06]  /*1150*/  ULEA UR4, UR5, UR4, 0x18 ;  /* 0x0000000405047291 */ /* 0x008fcc000f8ec0ff */
[----:B------:R-:W-:Y:S01]  /*1160*/  LEA R10, R10, UR4, 0x2 ;  /* 0x000000040a0a7c11 */ /* 0x000fe2000f8e10ff */
[----:B--2---:R-:W-:Y:S01]  /*1170*/  FADD.FTZ R5, R4, R5 ;  /* 0x0000000504057221 */ /* 0x004fe20000010000 */
[----:B------:R-:W-:-:S04]  /*1180*/  HFMA2 R4, -RZ, RZ, 0, 0 ;  /* 0x00000000ff047431 */ /* 0x000fc800000001ff */
[----:B0-----:R-:W0:Y:S02]  /*1190*/  SHFL.DOWN PT, R6, R5, 0x4, 0x1f ;  /* 0x08801f0005067f89 */ /* 0x001e2400000e0000 */
[----:B0-----:R-:W-:-:S05]  /*11a0*/  FADD.FTZ R6, R5, R6 ;  /* 0x0000000605067221 */ /* 0x001fca0000010000 */
[----:B------:R-:W0:Y:S02]  /*11b0*/  SHFL.DOWN PT, R7, R6, 0x2, 0x1f ;  /* 0x08401f0006077f89 */ /* 0x000e2400000e0000 */
[----:B0-----:R-:W-:-:S05]  /*11c0*/  FADD.FTZ R7, R6, R7 ;  /* 0x0000000706077221 */ /* 0x001fca0000010000 */
[----:B------:R-:W0:Y:S02]  /*11d0*/  SHFL.DOWN PT, R8, R7, 0x1, 0x1f ;  /* 0x08201f0007087f89 */ /* 0x000e2400000e0000 */
[----:B0-----:R-:W-:-:S05]  /*11e0*/  FADD.FTZ R5, R7, R8 ;  /* 0x0000000807057221 */ /* 0x001fca0000010000 */
[----:B------:R0:W-:Y:S01]  /*11f0*/  @!P0 STS [R14], R5 ;  /* 0x000000050e008388 */ /* 0x0001e20000000800 */
[----:B------:R-:W-:Y:S01]  /*1200*/  BAR.SYNC.DEFER_BLOCKING 0x0 ;  /* 0x0000000000007b1d */ /* 0x000fe20000010000 */
[----:B------:R-:W-:-:S05]  /*1210*/  ISETP.GT.U32.AND P0, PT, R11, 0x1f, PT ;  /* 0x0000001f0b00780c */ /* 0x000fca0003f04070 */
[----:B------:R0:W2:Y:S08]  /*1220*/  @!P3 LDS R4, [R10] ;  /* 0x000000000a04b984 */ /* 0x0000b00000000800 */
[----:B0-----:R-:W-:Y:S05]  /*1230*/  @P0 BRA `(.L_x_6584) ;  /* 0x0000000000300947 */ /* 0x001fea0003800000 */
[----:B------:R-:W-:-:S03]  /*1240*/  UMOV UR5, 0xffffffff ;  /* 0xffffffff00057882 */ /* 0x000fc60000000000 */
[----:B------:R-:W-:Y:S05]  /*1250*/  BRA.DIV UR5, `(.L_x_6585) ;  /* 0x0000000a05f87947 */ /* 0x000fea000b800000 */
[----:B--2---:R-:W0:Y:S02]  /*1260*/  SHFL.DOWN PT, R5, R4, 0x10, 0x1f ;  /* 0x0a001f0004057f89 */ /* 0x004e2400000e0000 */
[----:B0-----:R-:W-:-:S05]  /*1270*/  FADD.FTZ R5, R4, R5 ;  /* 0x0000000504057221 */ /* 0x001fca0000010000 */
[----:B------:R-:W0:Y:S02]  /*1280*/  SHFL.DOWN PT, R6, R5, 0x8, 0x1f ;  /* 0x09001f0005067f89 */ /* 0x000e2400000e0000 */
[----:B0-----:R-:W-:-:S05]  /*1290*/  FADD.FTZ R6, R5, R6 ;  /* 0x0000000605067221 */ /* 0x001fca0000010000 */
[----:B------:R-:W0:Y:S02]  /*12a0*/  SHFL.DOWN PT, R7, R6, 0x4, 0x1f ;  /* 0x08801f0006077f89 */ /* 0x000e2400000e0000 */
[----:B0-----:R-:W-:-:S05]  /*12b0*/  FADD.FTZ R7, R6, R7 ;  /* 0x0000000706077221 */ /* 0x001fca0000010000 */
[----:B------:R-:W0:Y:S02]  /*12c0*/  SHFL.DOWN PT, R8, R7, 0x2, 0x1f ;  /* 0x08401f0007087f89 */ /* 0x000e2400000e0000 */
[----:B0-----:R-:W-:-:S05]  /*12d0*/  FADD.FTZ R8, R7, R8 ;  /* 0x0000000807087221 */ /* 0x001fca0000010000 */
[----:B------:R0:W2:Y:S02]  /*12e0*/  SHFL.DOWN PT, R9, R8, 0x1, 0x1f ;  /* 0x08201f0008097f89 */ /* 0x0000a400000e0000 */
.L_x_6604:
[----:B--2---:R-:W-:-:S07]  /*12f0*/  FADD.FTZ R4, R8, R9 ;  /* 0x0000000908047221 */ /* 0x004fce0000010000 */
.L_x_6584:
[----:B------:R-:W-:Y:S05]  /*1300*/  BSYNC B0 ;  /* 0x0000000000007941 */ /* 0x000fea0003800000 */
.L_x_6583:
[----:B--2---:R2:W-:Y:S01]  /*1310*/  @P1 STS [UR4], R4 ;  /* 0x00000004ff001988 */ /* 0x0045e20008000804 */
[----:B------:R-:W-:Y:S05]  /*1320*/  WARPSYNC.ALL ;  /* 0x0000000000007948 */ /* 0x000fea0003800000 */
[----:B------:R-:W-:Y:S01]  /*1330*/  BAR.SYNC.DEFER_BLOCKING 0x0 ;  /* 0x0000000000007b1d */ /* 0x000fe20000010000 */
[----:B------:R-:W-:-:S04]  /*1340*/  ULOP3.LUT UR12, UR12, 0x3, URZ, 0xc0, !UPT ;  /* 0x000000030c0c7892 */ /* 0x000fc8000f8ec0ff */
[----:B------:R-:W-:Y:S01]  /*1350*/  UISETP.NE.AND UP1, UPT, UR11, UR12, UPT ;  /* 0x0000000c0b00728c */ /* 0x000fe2000bf25270 */
[----:B------:R-:W3:Y:S08]  /*1360*/  LDS R12, [UR4] ;  /* 0x00000004ff0c7984 */ /* 0x000ef00008000800 */
[----:B--2---:R-:W-:Y:S05]  /*1370*/  BRA.U !UP1, `(.L_x_6586) ;  /* 0x0000000109447547 */ /* 0x004fea000b800000 */
[----:B------:R-:W-:-:S13]  /*1380*/  ISETP.GE.AND P0, PT, R11, UR10, PT ;  /* 0x0000000a0b007c0c */ /* 0x000fda000bf06270 */
[----:B------:R-:W-:Y:S05]  /*1390*/  @P0 EXIT ;  /* 0x000000000000094d */ /* 0x000fea0003800000 */
[----:B---3--:R2:W3:Y:S02]  /*13a0*/  MUFU.RCP R13, R12 ;  /* 0x0000000c000d7308 */ /* 0x0084e40000001000 */
.L_x_6587:
[----:B------:R-:W-:-:S06]  /*13b0*/  IMAD.WIDE R4, R11, 0x2, R2 ;  /* 0x000000020b047825 */ /* 0x000fcc00078e0202 */
[----:B----4-:R-:W4:Y:S01]  /*13c0*/  LDG.E.U16 R4, desc[UR18][R4.64] ;  /* 0x0000001204047981 */ /* 0x010f22000c1e1500 */
[----:B------:R-:W-:Y:S01]  /*13d0*/  MOV R6, 0x4 ;  /* 0x0000000400067802 */ /* 0x000fe20000000f00 */
[----:B----4-:R-:W-:-:S04]  /*13e0*/  IMAD.U32 R7, R4, 0x10000, RZ ;  /* 0x0001000004077824 */ /* 0x010fc800078e00ff */
[----:B-1----:R-:W-:-:S04]  /*13f0*/  FADD.FTZ R7, -R0, R7 ;  /* 0x0000000700077221 */ /* 0x002fc80000010100 */
[----:B0-----:R-:W-:Y:S01]  /*1400*/  FMUL.FTZ R8, R7, 1.4426950216293334961 ;  /* 0x3fb8aa3b07087820 */ /* 0x001fe20000410000 */
[----:B------:R-:W-:-:S04]  /*1410*/  IMAD.WIDE R6, R11, R6, UR6 ;  /* 0x000000060b067e25 */ /* 0x000fc8000f8e0206 */
[----:B------:R-:W-:Y:S01]  /*1420*/  VIADD R11, R11, UR20 ;  /* 0x000000140b0b7c36 */ /* 0x000fe20008000000 */
[----:B------:R-:W3:Y:S04]  /*1430*/  MUFU.EX2 R8, R8 ;  /* 0x0000000800087308 */ /* 0x000ee80000000800 */
[----:B------:R-:W-:Y:S01]  /*1440*/  ISETP.GE.AND P0, PT, R11, UR10, PT ;  /* 0x0000000a0b007c0c */ /* 0x000fe2000bf06270 */
[----:B---3--:R-:W-:-:S05]  /*1450*/  FMUL.FTZ R9, R8, R13 ;  /* 0x0000000d08097220 */ /* 0x008fca0000410000 */
[----:B------:R4:W-:Y:S07]  /*1460*/  STG.E desc[UR18][R6.64], R9 ;  /* 0x0000000906007986 */ /* 0x0009ee000c101912 */
[----:B------:R-:W-:Y:S05]  /*1470*/  @!P0 BRA `(.L_x_6587) ;  /* 0xfffffffc00cc8947 */ /* 0x000fea000383ffff */
[----:B------:R-:W-:Y:S05]  /*1480*/  EXIT ;  /* 0x000000000000794d */ /* 0x000fea0003800000 */
.L_x_6586:
[----:B------:R-:W-:Y:S05]  /*1490*/  @!P2 BRA `(.L_x_6588) ;  /* 0x000000000068a947 */ /* 0x000fea0003800000 */
[----:B------:R-:W2:Y:S01]  /*14a0*/  S2R R2, SR_TID.X ;  /* 0x0000000000027919 */ /* 0x000ea20000002100 */
[----:B------:R-:W-:Y:S01]  /*14b0*/  UIADD3 UR10, UPT, UPT, UR11, UR10, URZ ;  /* 0x0000000a0b0a7290 */ /* 0x000fe2000fffe0ff */
[----:B------:R-:W-:-:S05]  /*14c0*/  HFMA2 R3, -RZ, RZ, 0, 1.1920928955078125e-07 ;  /* 0x00000002ff037431 */ /* 0x000fca00000001ff */
[----:B------:R-:W-:-:S04]  /*14d0*/  ISETP.GE.AND P0, PT, R11, UR10, PT ;  /* 0x0000000a0b007c0c */ /* 0x000fc8000bf06270 */
[----:B------:R-:W-:Y:S01]  /*14e0*/  ISETP.LT.U32.OR P0, PT, R11, UR11, P0 ;  /* 0x0000000b0b007c0c */ /* 0x000fe20008701470 */
[----:B--2---:R-:W-:-:S12]  /*14f0*/  IMAD.WIDE.U32 R2, R2, R3, UR8 ;  /* 0x0000000802027e25 */ /* 0x004fd8000f8e0003 */
[----:B------:R2:W4:Y:S01]  /*1500*/  @!P0 LDG.E.U16 R2, desc[UR18][R2.64] ;  /* 0x0000001202028981 */ /* 0x000522000c1e1500 */
[----:B---3--:R-:W3:Y:S01]  /*1510*/  @!P0 MUFU.RCP R7, R12 ;  /* 0x0000000c00078308 */ /* 0x008ee20000001000 */
[----:B------:R-:W-:Y:S02]  /*1520*/  UIADD3 UR11, UPT, UPT, -UR11, URZ, URZ ;  /* 0x000000ff0b0b7290 */ /* 0x000fe4000fffe1ff */
[----:B------:R-:W-:Y:S02]  /*1530*/  UIMAD.WIDE.U32 UR8, UR20, 0x2, UR8 ;  /* 0x00000002140878a5 */ /* 0x000fe4000f8e0008 */
[----:B------:R-:W-:Y:S02]  /*1540*/  UIMAD.WIDE UR6, UR11, 0x4, UR6 ;  /* 0x000000040b0678a5 */ /* 0x000fe4000f8e0206 */
[----:B------:R-:W-:Y:S02]  /*1550*/  UISETP.LT.U32.AND UP1, UPT, UR10, UR20, UPT ;  /* 0x000000140a00728c */ /* 0x000fe4000bf21070 */
[----:B--2---:R-:W-:-:S02]  /*1560*/  IMAD.U32 R3, RZ, RZ, UR9 ;  /* 0x00000009ff037e24 */ /* 0x004fc4000f8e00ff */
[----:B------:R-:W-:Y:S01]  /*1570*/  MOV R4, UR6 ;  /* 0x0000000600047c02 */ /* 0x000fe20008000f00 */
[----:B------:R-:W-:-:S04]  /*1580*/  USEL UR10, UR10, UR20, !UP1 ;  /* 0x000000140a0a7287 */ /* 0x000fc8000c800000 */
[----:B------:R-:W-:Y:S01]  /*1590*/  UIADD3 UR13, UPT, UPT, UR10, -UR20, URZ ;  /* 0x800000140a0d7290 */ /* 0x000fe2000fffe0ff */
[----:B----4-:R-:W-:Y:S01]  /*15a0*/  @!P0 IMAD.U32 R5, R2, 0x10000, RZ ;  /* 0x0001000002058824 */ /* 0x010fe200078e00ff */
[----:B------:R-:W-:-:S03]  /*15b0*/  MOV R2, UR8 ;  /* 0x0000000800027c02 */ /* 0x000fc60008000f00 */
[----:B-1----:R-:W-:-:S04]  /*15c0*/  @!P0 FADD.FTZ R5, -R0, R5 ;  /* 0x0000000500058221 */ /* 0x002fc80000010100 */
[----:B------:R-:W-:Y:S01]  /*15d0*/  @!P0 FMUL.FTZ R6, R5, 1.4426950216293334961 ;  /* 0x3fb8aa3b05068820 */ /* 0x000fe20000410000 */
[----:B------:R-:W-:Y:S01]  /*15e0*/  IMAD.U32 R5, RZ, RZ, UR7 ;  /* 0x00000007ff057e24 */ /* 0x000fe2000f8e00ff */
[----:B------:R-:W-:Y:S01]  /*15f0*/  UIMAD.WIDE.U32 UR6, UR20, 0x4, UR6 ;  /* 0x00000004140678a5 */ /* 0x000fe2000f8e0006 */
[----:B------:R-:W-:-:S03]  /*1600*/  @!P0 IMAD.WIDE.U32 R4, R11, 0x4, R4 ;  /* 0x000000040b048825 */ /* 0x000fc600078e0004 */
[----:B------:R-:W3:Y:S02]  /*1610*/  @!P0 MUFU.EX2 R6, R6 ;  /* 0x0000000600068308 */ /* 0x000ee40000000800 */
[----:B---3--:R-:W-:-:S05]  /*1620*/  @!P0 FMUL.FTZ R7, R6, R7 ;  /* 0x0000000706078220 */ /* 0x008fca0000410000 */
[----:B------:R2:W-:Y:S02]  /*1630*/  @!P0 STG.E desc[UR18][R4.64], R7 ;  /* 0x0000000704008986 */ /* 0x0005e4000c101912 */
.L_x_6588:
[----:B------:R-:W-:Y:S01]  /*1640*/  UIMAD.WIDE.U32 UR4, UR14, UR13, URZ ;  /* 0x0000000d0e0472a5 */ /* 0x000fe2000f8e00ff */
[----:B------:R-:W-:Y:S01]  /*1650*/  BSSY.RECONVERGENT B0, `(.L_x_6589) ;  /* 0x0000045000007945 */ /* 0x000fe20003800200 */
[----:B------:R-:W-:Y:S02]  /*1660*/  USHF.L.U32 UR8, UR20, 0x3, URZ ;  /* 0x0000000314087899 */ /* 0x000fe400080006ff */
[----:B------:R-:W-:-:S04]  /*1670*/  UIADD3 UR5, UPT, UPT, -UR5, URZ, URZ ;  /* 0x000000ff05057290 */ /* 0x000fc8000fffe1ff */
[----:B------:R-:W-:Y:S02]  /*1680*/  UIMAD UR4, UR8, UR5, UR13 ;  /* 0x00000005080472a4 */ /* 0x000fe4000f8e020d */
[----:B------:R-:W-:Y:S02]  /*1690*/  ULOP3.LUT UR5, URZ, UR8, URZ, 0x33, !UPT ;  /* 0x00000008ff057292 */ /* 0x000fe4000f8e33ff */
        /* <DEDUP_REMOVED lines=10> */
.L_x_6591:
[----:B--2-4-:R-:W-:-:S06]  /*1740*/  IMAD.WIDE R4, R15, 0x10, R2 ;  /* 0x000000100f047825 */ /* 0x014fcc00078e0202 */
[----:B------:R-:W0:Y:S01]  /*1750*/  LDG.E.128 R4, desc[UR18][R4.64] ;  /* 0x0000001204047981 */ /* 0x000e22000c1e1d00 */
[----:B------:R-:W-:Y:S02]  /*1760*/  MOV R24, 0x20 ;  /* 0x0000002000187802 */ /* 0x000fe40000000f00 */
[C---:B0-----:R-:W-:Y:S01]  /*1770*/  PRMT R8, R7.reuse, 0x7632, R8 ;  /* 0x0000763207087816 */ /* 0x041fe20000000008 */
[----:B------:R-:W-:Y:S01]  /*1780*/  IMAD.U32 R21, R6, 0x10000, RZ ;  /* 0x0001000006157824 */ /* 0x000fe200078e00ff */
[----:B------:R-:W-:Y:S01]  /*1790*/  SHF.L.U32 R11, R7, 0x10, RZ ;  /* 0x00000010070b7819 */ /* 0x000fe200000006ff */
[----:B------:R-:W-:Y:S01]  /*17a0*/  IMAD.U32 R17, R4, 0x10000, RZ ;  /* 0x0001000004117824 */ /* 0x000fe200078e00ff */
[C---:B------:R-:W-:Y:S01]  /*17b0*/  SHF.L.U32 R19, R5.reuse, 0x10, RZ ;  /* 0x0000001005137819 */ /* 0x040fe200000006ff */
[----:B-1----:R-:W-:Y:S01]  /*17c0*/  FADD.FTZ R21, -R0, R21 ;  /* 0x0000001500157221 */ /* 0x002fe20000010100 */
[----:B------:R-:W-:Y:S01]  /*17d0*/  PRMT R7, R6, 0x7632, R7 ;  /* 0x0000763206077816 */ /* 0x000fe20000000007 */
[C---:B------:R-:W-:Y:S01]  /*17e0*/  FADD.FTZ R10, -R0.reuse, R11 ;  /* 0x0000000b000a7221 */ /* 0x040fe20000010100 */
[----:B------:R-:W-:Y:S01]  /*17f0*/  PRMT R6, R5, 0x7632, R6 ;  /* 0x0000763205067816 */ /* 0x000fe20000000006 */
[----:B------:R-:W-:Y:S01]  /*1800*/  FADD.FTZ R19, -R0, R19 ;  /* 0x0000001300137221 */ /* 0x000fe20000010100 */
[----:B------:R-:W-:Y:S01]  /*1810*/  PRMT R9, R4, 0x7632, R9 ;  /* 0x0000763204097816 */ /* 0x000fe20000000009 */
[----:B------:R-:W-:Y:S01]  /*1820*/  FADD.FTZ R17, -R0, R17 ;  /* 0x0000001100117221 */ /* 0x000fe20000010100 */
[----:B------:R-:W-:Y:S01]  /*1830*/  SHF.L.U32 R7, R7, 0x10, RZ ;  /* 0x0000001007077819 */ /* 0x000fe200000006ff */
[----:B------:R-:W-:Y:S01]  /*1840*/  IMAD.U32 R5, R6, 0x10000, RZ ;  /* 0x0001000006057824 */ /* 0x000fe200078e00ff */
[----:B------:R-:W-:Y:S01]  /*1850*/  SHF.L.U32 R9, R9, 0x10, RZ ;  /* 0x0000001009097819 */ /* 0x000fe200000006ff */
[----:B------:R-:W-:Y:S01]  /*1860*/  FMUL.FTZ R6, R19, 1.4426950216293334961 ;  /* 0x3fb8aa3b13067820 */ /* 0x000fe20000410000 */
[----:B------:R-:W-:-:S02]  /*1870*/  IMAD.U32 R19, R8, 0x10000, RZ ;  /* 0x0001000008137824 */ /* 0x000fc400078e00ff */
[C---:B------:R-:W-:Y:S01]  /*1880*/  FADD.FTZ R5, -R0.reuse, R5 ;  /* 0x0000000500057221 */ /* 0x040fe20000010100 */
[C---:B------:R-:W-:Y:S01]  /*1890*/  FADD.FTZ R7, -R0.reuse, R7 ;  /* 0x0000000700077221 */ /* 0x040fe20000010100 */
[C---:B------:R-:W-:Y:S01]  /*18a0*/  FADD.FTZ R9, -R0.reuse, R9 ;  /* 0x0000000900097221 */ /* 0x040fe20000010100 */
[----:B------:R-:W-:Y:S01]  /*18b0*/  FADD.FTZ R19, -R0, R19 ;  /* 0x0000001300137221 */ /* 0x000fe20000010100 */
[----:B------:R-:W-:Y:S01]  /*18c0*/  FMUL.FTZ R10, R10, 1.4426950216293334961 ;  /* 0x3fb8aa3b0a0a7820 */ /* 0x000fe20000410000 */
[----:B------:R-:W-:Y:S01]  /*18d0*/  FMUL.FTZ R14, R21, 1.4426950216293334961 ;  /* 0x3fb8aa3b150e7820 */ /* 0x000fe20000410000 */
[----:B------:R-:W-:Y:S01]  /*18e0*/  FMUL.FTZ R18, R5, 1.4426950216293334961 ;  /* 0x3fb8aa3b05127820 */ /* 0x000fe20000410000 */
[----:B------:R-:W-:Y:S01]  /*18f0*/  FMUL.FTZ R16, R9, 1.4426950216293334961 ;  /* 0x3fb8aa3b09107820 */ /* 0x000fe20000410000 */
[----:B---3--:R-:W0:Y:S01]  /*1900*/  MUFU.RCP R11, R12 ;  /* 0x0000000c000b7308 */ /* 0x008e220000001000 */
[----:B------:R-:W-:Y:S01]  /*1910*/  FMUL.FTZ R17, R17, 1.4426950216293334961 ;  /* 0x3fb8aa3b11117820 */ /* 0x000fe20000410000 */
[----:B------:R-:W-:Y:S01]  /*1920*/  FMUL.FTZ R7, R7, 1.4426950216293334961 ;  /* 0x3fb8aa3b07077820 */ /* 0x000fe20000410000 */
[----:B------:R-:W-:-:S05]  /*1930*/  FMUL.FTZ R19, R19, 1.4426950216293334961 ;  /* 0x3fb8aa3b13137820 */ /* 0x000fca0000410000 */
[----:B------:R-:W0:Y:S04]  /*1940*/  MUFU.EX2 R10, R10 ;  /* 0x0000000a000a7308 */ /* 0x000e280000000800 */
[----:B------:R-:W1:Y:S04]  /*1950*/  MUFU.EX2 R14, R14 ;  /* 0x0000000e000e7308 */ /* 0x000e680000000800 */
[----:B------:R-:W2:Y:S04]  /*1960*/  MUFU.EX2 R6, R6 ;  /* 0x0000000600067308 */ /* 0x000ea80000000800 */
[----:B------:R-:W3:Y:S01]  /*1970*/  MUFU.EX2 R4, R17 ;  /* 0x0000001100047308 */ /* 0x000ee20000000800 */
[----:B0-----:R-:W-:-:S03]  /*1980*/  FMUL.FTZ R10, R10, R11 ;  /* 0x0000000b0a0a7220 */ /* 0x001fc60000410000 */
[----:B------:R-:W0:Y:S01]  /*1990*/  MUFU.EX2 R20, R7 ;  /* 0x0000000700147308 */ /* 0x000e220000000800 */
[----:B-1----:R-:W-:-:S03]  /*19a0*/  FMUL.FTZ R8, R14, R11 ;  /* 0x0000000b0e087220 */ /* 0x002fc60000410000 */
[----:B------:R-:W1:Y:S01]  /*19b0*/  MUFU.EX2 R18, R18 ;  /* 0x0000001200127308 */ /* 0x000e620000000800 */
[----:B--2---:R-:W-:-:S03]  /*19c0*/  FMUL.FTZ R6, R6, R11 ;  /* 0x0000000b06067220 */ /* 0x004fc60000410000 */
[----:B------:R-:W2:Y:S01]  /*19d0*/  MUFU.EX2 R16, R16 ;  /* 0x0000001000107308 */ /* 0x000ea20000000800 */
[----:B---3--:R-:W-:-:S03]  /*19e0*/  FMUL.FTZ R4, R4, R11 ;  /* 0x0000000b04047220 */ /* 0x008fc60000410000 */
[----:B------:R-:W3:Y:S01]  /*19f0*/  MUFU.EX2 R22, R19 ;  /* 0x0000001300167308 */ /* 0x000ee20000000800 */
[-C--:B0-----:R-:W-:Y:S01]  /*1a00*/  FMUL.FTZ R9, R20, R11.reuse ;  /* 0x0000000b14097220 */ /* 0x081fe20000410000 */
[-C--:B-1----:R-:W-:Y:S01]  /*1a10*/  FMUL.FTZ R7, R18, R11.reuse ;  /* 0x0000000b12077220 */ /* 0x082fe20000410000 */
[----:B--2---:R-:W-:Y:S01]  /*1a20*/  FMUL.FTZ R5, R16, R11 ;  /* 0x0000000b10057220 */ /* 0x004fe20000410000 */
[----:B------:R-:W-:-:S04]  /*1a30*/  IMAD.WIDE R16, R15, R24, UR6 ;  /* 0x000000060f107e25 */ /* 0x000fc8000f8e0218 */
[----:B---3--:R-:W-:Y:S01]  /*1a40*/  FMUL.FTZ R11, R22, R11 ;  /* 0x0000000b160b7220 */ /* 0x008fe20000410000 */
[----:B------:R-:W-:-:S04]  /*1a50*/  VIADD R15, R15, UR20 ;  /* 0x000000140f0f7c36 */ /* 0x000fc80008000000 */
[----:B------:R4:W-:Y:S01]  /*1a60*/  STG.E.ENL2.256 desc[UR18][R16.64], R4, R8 ;  /* 0xf80000041008797f */ /* 0x0009e2000f121812 */
[----:B------:R-:W-:-:S04]  /*1a70*/  SHF.L.U32 R14, R15, 0x3, RZ ;  /* 0x000000030f0e7819 */ /* 0x000fc800000006ff */
[----:B------:R-:W-:-:S13]  /*1a80*/  ISETP.GE.AND P0, PT, R14, UR4, PT ;  /* 0x000000040e007c0c */ /* 0x000fda000bf06270 */
[----:B------:R-:W-:Y:S05]  /*1a90*/  @!P0 BRA `(.L_x_6591) ;  /* 0xfffffffc00288947 */ /* 0x000fea000383ffff */
.L_x_6590:
[----:B------:R-:W-:Y:S05]  /*1aa0*/  BSYNC.RECONVERGENT B0 ;  /* 0x0000000000007941 */ /* 0x000fea0003800200 */
.L_x_6589:
[----:B------:R-:W-:-:S13]  /*1ab0*/  ISETP.GE.AND P0, PT, R13, UR13, PT ;  /* 0x0000000d0d007c0c */ /* 0x000fda000bf06270 */
[----:B------:R-:W-:Y:S05]  /*1ac0*/  @P0 EXIT ;  /* 0x000000000000094d */ /* 0x000fea0003800000 */
[----:B---34-:R3:W4:Y:S02]  /*1ad0*/  MUFU.RCP R11, R12 ;  /* 0x0000000c000b7308 */ /* 0x0187240000001000 */
.L_x_6592:
[----:B--2---:R-:W-:-:S06]  /*1ae0*/  IMAD.WIDE R4, R13, 0x2, R2 ;  /* 0x000000020d047825 */ /* 0x004fcc00078e0202 */
[----:B------:R-:W2:Y:S01]  /*1af0*/  LDG.E.U16 R4, desc[UR18][R4.64] ;  /* 0x0000001204047981 */ /* 0x000ea2000c1e1500 */
[----:B0-----:R-:W-:Y:S02]  /*1b00*/  HFMA2 R6, -RZ, RZ, 0, 2.384185791015625e-07 ;  /* 0x00000004ff067431 */ /* 0x001fe400000001ff */
[----:B--2---:R-:W-:-:S04]  /*1b10*/  IMAD.U32 R7, R4, 0x10000, RZ ;  /* 0x0001000004077824 */ /* 0x004fc800078e00ff */
[----:B-1----:R-:W-:-:S04]  /*1b20*/  FADD.FTZ R7, -R0, R7 ;  /* 0x0000000700077221 */ /* 0x002fc80000010100 */
[----:B0-----:R-:W-:Y:S01]  /*1b30*/  FMUL.FTZ R8, R7, 1.4426950216293334961 ;  /* 0x3fb8aa3b07087820 */ /* 0x001fe20000410000 */
[----:B------:R-:W-:-:S04]  /*1b40*/  IMAD.WIDE R6, R13, R6, UR6 ;  /* 0x000000060d067e25 */ /* 0x000fc8000f8e0206 */
[----:B------:R-:W-:Y:S01]  /*1b50*/  VIADD R13, R13, UR20 ;  /* 0x000000140d0d7c36 */ /* 0x000fe20008000000 */
[----:B------:R-:W4:Y:S04]  /*1b60*/  MUFU.EX2 R8, R8 ;  /* 0x0000000800087308 */ /* 0x000f280000000800 */
[----:B------:R-:W-:Y:S01]  /*1b70*/  ISETP.GE.AND P0, PT, R13, UR13, PT ;  /* 0x0000000d0d007c0c */ /* 0x000fe2000bf06270 */
[----:B----4-:R-:W-:-:S05]  /*1b80*/  FMUL.FTZ R9, R8, R11 ;  /* 0x0000000b08097220 */ /* 0x010fca0000410000 */
[----:B------:R0:W-:Y:S07]  /*1b90*/  STG.E desc[UR18][R6.64], R9 ;  /* 0x0000000906007986 */ /* 0x0001ee000c101912 */
[----:B------:R-:W-:Y:S05]  /*1ba0*/  @!P0 BRA `(.L_x_6592) ;  /* 0xfffffffc00cc8947 */ /* 0x000fea000383ffff */
[----:B------:R-:W-:Y:S05]  /*1bb0*/  EXIT ;  /* 0x000000000000794d */ /* 0x000fea0003800000 */
.L_x_6575:
[----:B-1----:R-:W-:Y:S01]  /*1bc0*/  MOV R15, R0 ;  /* 0x00000000000f7202 */ /* 0x002fe20000000f00 */
[----:B------:R-:W-:Y:S02]  /*1bd0*/  IMAD.MOV.U32 R17, RZ, RZ, 0x10 ;  /* 0x00000010ff117424 */ /* 0x000fe400078e00ff */
[----:B------:R-:W-:Y:S02]  /*1be0*/  HFMA2 R18, -RZ, RZ, 0, 1.847743988037109375e-06 ;  /* 0x0000001fff127431 */ /* 0x000fe400000001ff */
[----:B------:R-:W-:-:S07]  /*1bf0*/  IMAD.MOV.U32 R12, RZ, RZ, -0x1 ;  /* 0xffffffffff0c7424 */ /* 0x000fce00078e00ff */
[----:B------:R-:W-:Y:S05]  /*1c00*/  WARPSYNC.COLLECTIVE R12, `(.L_x_6593) ;  /* 0x000000000c087348 */ /* 0x000fea0003c00000 */
[----:B------:R0:W1:Y:S02]  /*1c10*/  SHFL.DOWN P0, R13, R15, R17, R18 ;  /* 0x080000110f0d7389 */ /* 0x0000640000000012 */
[----:B01----:R-:W-:Y:S05]  /*1c20*/  ENDCOLLECTIVE ;  /* 0x000000000000791b */ /* 0x003fea0003800000 */
.L_x_6593:
[----:B------:R-:W-:Y:S01]  /*1c30*/  IMAD.MOV.U32 R17, RZ, RZ, 0x8 ;  /* 0x00000008ff117424 */ /* 0x000fe200078e00ff */
[----:B------:R-:W-:-:S04]  /*1c40*/  MOV R5, R13 ;  /* 0x0000000d00057202 */ /* 0x000fc80000000f00 */
[----:B------:R-:W-:-:S04]  /*1c50*/  FSETP.GEU.FTZ.AND P0, PT, R0, R5, PT ;  /* 0x000000050000720b */ /* 0x000fc80003f1e000 */
[----:B------:R-:W-:-:S04]  /*1c60*/  FSEL R5, R5, R0, !P0 ;  /* 0x0000000005057208 */ /* 0x000fc80004000000 */
[----:B------:R-:W-:-:S07]  /*1c70*/  MOV R15, R5 ;  /* 0x00000005000f7202 */ /* 0x000fce0000000f00 */
[----:B------:R-:W-:Y:S05]  /*1c80*/  WARPSYNC.COLLECTIVE R12, `(.L_x_6594) ;  /* 0x000000000c087348 */ /* 0x000fea0003c00000 */
[----:B------:R0:W1:Y:S02]  /*1c90*/  SHFL.DOWN P0, R13, R15, R17, R18 ;  /* 0x080000110f0d7389 */ /* 0x0000640000000012 */
[----:B01----:R-:W-:Y:S05]  /*1ca0*/  ENDCOLLECTIVE ;  /* 0x000000000000791b */ /* 0x003fea0003800000 */
.L_x_6594:
        /* <DEDUP_REMOVED lines=8> */
.L_x_6595:
        /* <DEDUP_REMOVED lines=8> */
.L_x_6596:
        /* <DEDUP_REMOVED lines=8> */
.L_x_6597:
[----:B------:R-:W-:Y:S05]  /*1e30*/  BRA `(.L_x_6598) ;  /* 0xffffffe800ec7947 */ /* 0x000fea000383ffff */
.L_x_6585:
[----:B--2---:R-:W-:Y:S01]  /*1e40*/  MOV R15, R4 ;  /* 0x00000004000f7202 */ /* 0x004fe20000000f00 */
[----:B------:R-:W-:Y:S02]  /*1e50*/  HFMA2 R17, -RZ, RZ, 0, 9.5367431640625e-07 ;  /* 0x00000010ff117431 */ /* 0x000fe400000001ff */
[----:B------:R-:W-:Y:S01]  /*1e60*/  IMAD.MOV.U32 R18, RZ, RZ, 0x1f ;  /* 0x0000001fff127424 */ /* 0x000fe200078e00ff */
[----:B------:R-:W-:-:S07]  /*1e70*/  MOV R12, 0xffffffff ;  /* 0xffffffff000c7802 */ /* 0x000fce0000000f00 */
[----:B-1----:R-:W-:Y:S05]  /*1e80*/  WARPSYNC.COLLECTIVE R12, `(.L_x_6599) ;  /* 0x000000000c087348 */ /* 0x002fea0003c00000 */
[----:B------:R0:W2:Y:S02]  /*1e90*/  SHFL.DOWN P0, R13, R15, R17, R18 ;  /* 0x080000110f0d7389 */ /* 0x0000a40000000012 */
[----:B012---:R-:W-:Y:S05]  /*1ea0*/  ENDCOLLECTIVE ;  /* 0x000000000000791b */ /* 0x007fea0003800000 */
.L_x_6599:
[----:B------:R-:W-:Y:S01]  /*1eb0*/  HFMA2 R17, -RZ, RZ, 0, 4.76837158203125e-07 ;  /* 0x00000008ff117431 */ /* 0x000fe200000001ff */
[----:B------:R-:W-:-:S05]  /*1ec0*/  MOV R5, R13 ;  /* 0x0000000d00057202 */ /* 0x000fca0000000f00 */
[----:B------:R-:W-:-:S04]  /*1ed0*/  FADD.FTZ R5, R4, R5 ;  /* 0x0000000504057221 */ /* 0x000fc80000010000 */
[----:B------:R-:W-:-:S07]  /*1ee0*/  IMAD.MOV.U32 R15, RZ, RZ, R5 ;  /* 0x000000ffff0f7224 */ /* 0x000fce00078e0005 */
[----:B------:R-:W-:Y:S05]  /*1ef0*/  WARPSYNC.COLLECTIVE R12, `(.L_x_6600) ;  /* 0x000000000c087348 */ /* 0x000fea0003c00000 */
[----:B------:R0:W1:Y:S02]  /*1f00*/  SHFL.DOWN P0, R13, R15, R17, R18 ;  /* 0x080000110f0d7389 */ /* 0x0000640000000012 */
[----:B01----:R-:W-:Y:S05]  /*1f10*/  ENDCOLLECTIVE ;  /* 0x000000000000791b */ /* 0x003fea0003800000 */
.L_x_6600:
[----:B------:R-:W-:Y:S01]  /*1f20*/  HFMA2 R17, -RZ, RZ, 0, 2.384185791015625e-07 ;  /* 0x00000004ff117431 */ /* 0x000fe200000001ff */
[----:B------:R-:W-:-:S05]  /*1f30*/  MOV R6, R13 ;  /* 0x0000000d00067202 */ /* 0x000fca0000000f00 */
[----:B------:R-:W-:-:S04]  /*1f40*/  FADD.FTZ R6, R5, R6 ;  /* 0x0000000605067221 */ /* 0x000fc80000010000 */
[----:B------:R-:W-:-:S07]  /*1f50*/  IMAD.MOV.U32 R15, RZ, RZ, R6 ;  /* 0x000000ffff0f7224 */ /* 0x000fce00078e0006 */
[----:B------:R-:W-:Y:S05]  /*1f60*/  WARPSYNC.COLLECTIVE R12, `(.L_x_6601) ;  /* 0x000000000c087348 */ /* 0x000fea0003c00000 */
[----:B------:R0:W1:Y:S02]  /*1f70*/  SHFL.DOWN P0, R13, R15, R17, R18 ;  /* 0x080000110f0d7389 */ /* 0x0000640000000012 */
[----:B01----:R-:W-:Y:S05]  /*1f80*/  ENDCOLLECTIVE ;  /* 0x000000000000791b */ /* 0x003fea0003800000 */
.L_x_6601:
[----:B------:R-:W-:Y:S01]  /*1f90*/  HFMA2 R17, -RZ, RZ, 0, 1.1920928955078125e-07 ;  /* 0x00000002ff117431 */ /* 0x000fe200000001ff */
[----:B------:R-:W-:-:S05]  /*1fa0*/  MOV R7, R13 ;  /* 0x0000000d00077202 */ /* 0x000fca0000000f00 */
[----:B------:R-:W-:-:S04]  /*1fb0*/  FADD.FTZ R7, R6, R7 ;  /* 0x0000000706077221 */ /* 0x000fc80000010000 */
[----:B------:R-:W-:-:S07]  /*1fc0*/  IMAD.MOV.U32 R15, RZ, RZ, R7 ;  /* 0x000000ffff0f7224 */ /* 0x000fce00078e0007 */
[----:B------:R-:W-:Y:S05]  /*1fd0*/  WARPSYNC.COLLECTIVE R12, `(.L_x_6602) ;  /* 0x000000000c087348 */ /* 0x000fea0003c00000 */
[----:B------:R0:W1:Y:S02]  /*1fe0*/  SHFL.DOWN P0, R13, R15, R17, R18 ;  /* 0x080000110f0d7389 */ /* 0x0000640000000012 */
[----:B01----:R-:W-:Y:S05]  /*1ff0*/  ENDCOLLECTIVE ;  /* 0x000000000000791b */ /* 0x003fea0003800000 */
.L_x_6602:
[----:B------:R-:W-:Y:S01]  /*2000*/  HFMA2 R17, -RZ, RZ, 0, 5.9604644775390625e-08 ;  /* 0x00000001ff117431 */ /* 0x000fe200000001ff */
[----:B------:R-:W-:-:S05]  /*2010*/  MOV R8, R13 ;  /* 0x0000000d00087202 */ /* 0x000fca0000000f00 */
[----:B------:R-:W-:-:S04]  /*2020*/  FADD.FTZ R8, R7, R8 ;  /* 0x0000000807087221 */ /* 0x000fc80000010000 */
[----:B------:R-:W-:-:S07]  /*2030*/  IMAD.MOV.U32 R15, RZ, RZ, R8 ;  /* 0x000000ffff0f7224 */ /* 0x000fce00078e0008 */
[----:B------:R-:W-:Y:S05]  /*2040*/  WARPSYNC.COLLECTIVE R12, `(.L_x_6603) ;  /* 0x000000000c087348 */ /* 0x000fea0003c00000 */
[----:B------:R0:W1:Y:S02]  /*2050*/  SHFL.DOWN P0, R13, R15, R17, R18 ;  /* 0x080000110f0d7389 */ /* 0x0000640000000012 */
[----:B01----:R-:W-:Y:S05]  /*2060*/  ENDCOLLECTIVE ;  /* 0x000000000000791b */ /* 0x003fea0003800000 */
.L_x_6603:
[----:B------:R-:W-:Y:S01]  /*2070*/  MOV R9, R13 ;  /* 0x0000000d00097202 */ /* 0x000fe20000000f00 */
[----:B------:R-:W-:Y:S06]  /*2080*/  BRA `(.L_x_6604) ;  /* 0xfffffff000987947 */ /* 0x000fec000383ffff */
.L_x_6605:
        /* <DEDUP_REMOVED lines=15> */
.L_x_11565:


//--------------------- .text._ZN2at6native43_GLOBAL__N__9ae7fba5_10_SoftMax_cu_9f978f6323cunn_SoftMaxForwardSmemILi8EN3c108BFloat16EffNS1_22SoftMaxForwardEpilogueElEEvPT2_PKT0_T4_ --------------------------
	.section	.text._ZN2at6native43_GLOBAL__N__9ae7fba5_10_SoftMax_cu_9f978f6323cunn_SoftMaxForwardSmemILi8EN3c108BFloat16EffNS1_22SoftMaxForwardEpilogueElEEvPT2_PKT0_T4_,"ax",@progbits
	.align	128
.text._ZN2at6native43_GLOBAL__N__9ae7fba5_10_SoftMax_cu_9f978f6323cunn_SoftMaxForwardSmemILi8EN3c108BFloat16EffNS1_22SoftMaxForwardEpilogueElEEvPT2_PKT0_T4_:
        .type           _ZN2at6native43_GLOBAL__N__9ae7fba5_10_SoftMax_cu_9f978f6323cunn_SoftMaxForwardSmemILi8EN3c108BFloat16EffNS1_22SoftMaxForwardEpilogueElEEvPT2_PKT0_T4_,@function
        .size           _ZN2at6native43_GLOBAL__N__9ae7fba5_10_SoftMax_cu_9f978f6323cunn_SoftMaxForwardSmemILi8EN3c108BFloat16EffNS1_22SoftMaxForwardEpilogueElEEvPT2_PKT0_T4_,(.L_x_11566 - _ZN2at6native43_GLOBAL__N__9ae7fba5_10_SoftMax_cu_9f978f6323cunn_SoftMaxForwardSmemILi8EN3c108BFloat16EffNS1_22SoftMaxForwardEpilogueElEEvPT2_PKT0_T4_)
        .other          _ZN2at6native43_GLOBAL__N__9ae7fba5_10_SoftMax_cu_9f978f6323cunn_SoftMaxForwardSmemILi8EN3c108BFloat16EffNS1_22SoftMaxForwardEpilogueElEEvPT2_PKT0_T4_,@"STO_CUDA_ENTRY STV_DEFAULT"
_ZN2at6native43_GLOBAL__N__9ae7fba5_10_SoftMax_cu_9f978f6323cunn_SoftMaxForwardSmemILi8EN3c108BFloat16EffNS1_22SoftMaxForwardEpilogueElEEvPT2_PKT0_T4_:
[----:B------:R-:W-:Y:S01]  /*0000*/  LDC R1, c[0x0][0x37c] ;  /* 0x0000df00ff017b82 */ /* 0x000fe20000000800 */
[----:B------:R-:W0:Y:S01]  /*0010*/  S2R R3, SR_TID.X ;  /* 0x0000000000037919 */ /* 0x000e220000002100 */
[----:B------:R-:W1:Y:S06]  /*0020*/  LDCU.64 UR16, c[0x0][0x390] ;  /* 0x00007200ff1077ac */ /* 0x000e6c0008000a00 */
[----:B------:R-:W1:Y:S01]  /*0030*/  S2UR UR6, SR_CTAID.X ;  /* 0x00000000000679c3 */ /* 0x000e620000002500 */
[----:B------:R-:W-:Y:S01]  /*0040*/  BSSY.RECONVERGENT B0, `(.L_x_6606) ;  /* 0x0000032000007945 */ /* 0x000fe20003800200 */
[----:B------:R-:W-:Y:S01]  /*0050*/  IMAD.MOV.U32 R0, RZ, RZ, RZ ;  /* 0x000000ffff007224 */ /* 0x000fe200078e00ff */
[----:B------:R-:W2:Y:S01]  /*0060*/  LDCU.128 UR12, c[0x0][0x380] ;  /* 0x00007000ff0c77ac */ /* 0x000ea20008000c00 */
[----:B------:R-:W-:Y:S01]  /*0070*/  IMAD.MOV.U32 R10, RZ, RZ, -0x800001 ;  /* 0xff7fffffff0a7424 */ /* 0x000fe200078e00ff */
[----:B------:R-:W3:Y:S01]  /*0080*/  LDCU.64 UR10, c[0x0][0x358] ;  /* 0x00006b00ff0a77ac */ /* 0x000ee20008000a00 */
[----:B-1----:R-:W-:-:S04]  /*0090*/  UIMAD.WIDE.U32 UR4, UR6, UR16, URZ ;  /* 0x00000010060472a5 */ /* 0x002fc8000f8e00ff */
[----:B--2---:R-:W-:Y:S01]  /*00a0*/  ULEA UR7, UP0, UR4, UR14, 0x1 ;  /* 0x0000000e04077291 */ /* 0x004fe2000f8008ff */
[----:B0-----:R-:W-:Y:S01]  /*00b0*/  IMAD.WIDE.U32 R4, R3, 0x8, RZ ;  /* 0x0000000803047825 */ /* 0x001fe200078e00ff */
[----:B------:R-:W-:Y:S02]  /*00c0*/  UIMAD UR8, UR6, UR17, UR5 ;  /* 0x00000011060872a4 */ /* 0x000fe4000f8e0205 */
[----:B------:R-:W-:Y:S01]  /*00d0*/  ULEA UR5, UP1, UR4, UR12, 0x2 ;  /* 0x0000000c04057291 */ /* 0x000fe2000f8210ff */
[----:B------:R-:W-:Y:S01]  /*00e0*/  ISETP.GE.U32.AND P0, PT, R4, UR16, PT ;  /* 0x0000001004007c0c */ /* 0x000fe2000bf06070 */
[----:B------:R-:W-:Y:S02]  /*00f0*/  ULEA.HI.X UR6, UR4, UR15, UR8, 0x1, UP0 ;  /* 0x0000000f04067291 */ /* 0x000fe400080f0c08 */
[----:B------:R-:W-:Y:S01]  /*0100*/  ULEA.HI.X UR4, UR4, UR13, UR8, 0x2, UP1 ;  /* 0x0000000d04047291 */ /* 0x000fe200088f1408 */
[----:B------:R-:W-:-:S13]  /*0110*/  ISETP.GE.AND.EX P0, PT, R5, UR17, PT, P0 ;  /* 0x0000001105007c0c */ /* 0x000fda000bf06300 */
[----:B---3--:R-:W-:Y:S05]  /*0120*/  @P0 BRA `(.L_x_6607) ;  /* 0x00000000008c0947 */ /* 0x008fea0003800000 */
[----:B------:R-:W0:Y:S01]  /*0130*/  S2R R4, SR_CgaCtaId ;  /* 0x0000000000047919 */ /* 0x000e220000008800 */
[----:B------:R-:W1:Y:S01]  /*0140*/  LDC R2, c[0x0][0x360] ;  /* 0x0000d800ff027b82 */ /* 0x000e620000000800 */
[----:B------:R-:W-:Y:S01]  /*0150*/  MOV R9, 0x400 ;  /* 0x0000040000097802 */ /* 0x000fe20000000f00 */
[----:B------:R-:W-:Y:S01]  /*0160*/  IMAD.MOV.U32 R11, RZ, RZ, R3 ;  /* 0x000000ffff0b7224 */ /* 0x000fe200078e0003 */
[----:B------:R-:W-:Y:S01]  /*0170*/  MOV R10, 0xff7fffff ;  /* 0xff7fffff000a7802 */ /* 0x000fe20000000f00 */
[----:B------:R-:W-:Y:S01]  /*0180*/  IMAD.MOV.U32 R8, RZ, RZ, R0 ;  /* 0x000000ffff087224 */ /* 0x000fe200078e0000 */
[----:B0-----:R-:W-:-:S07]  /*0190*/  LEA R9, R4, R9, 0x18 ;  /* 0x0000000904097211 */ /* 0x001fce00078ec0ff */
.L_x_6608:
[----:B------:R-:W-:-:S04]  /*01a0*/  LEA R4, P1, R11, UR7, 0x4 ;  /* 0x000000070b047c11 */ /* 0x000fc8000f8220ff */
[----:B------:R-:W-:-:S06]  /*01b0*/  LEA.HI.X R5, R11, UR6, R8, 0x4, P1 ;  /* 0x000000060b057c11 */ /* 0x000fcc00088f2408 */
[----:B------:R-:W2:Y:S01]  /*01c0*/  LDG.E.128 R4, desc[UR10][R4.64] ;  /* 0x0000000a04047981 */ /* 0x000ea2000c1e1d00 */
[----:B------:R-:W-:Y:S02]  /*01d0*/  LEA R13, R11, R9, 0x4 ;  /* 0x000000090b0d7211 */ /* 0x000fe400078e20ff */
[----:B-1----:R-:W-:-:S04]  /*01e0*/  IADD3 R11, P1, PT, R2, R11, RZ ;  /* 0x0000000b020b7210 */ /* 0x002fc80007f3e0ff */
[----:B------:R-:W-:Y:S02]  /*01f0*/  IADD3.X R8, PT, PT, RZ, R8, RZ, P1, !PT ;  /* 0x00000008ff087210 */ /* 0x000fe40000ffe4ff */
[C---:B--2---:R-:W-:Y:S01]  /*0200*/  PRMT R12, R4.reuse, 0x7632, R12 ;  /* 0x00007632040c7816 */ /* 0x044fe2000000000c */
[----:B------:R-:W-:Y:S01]  /*0210*/  IMAD.U32 R15, R4, 0x10000, RZ ;  /* 0x00010000040f7824 */ /* 0x000fe200078e00ff */
[----:B------:R0:W-:Y:S03]  /*0220*/  STS.128 [R13], R4 ;  /* 0x000000040d007388 */ /* 0x0001e60000000c00 */
[----:B------:R-:W-:Y:S01]  /*0230*/  IMAD.U32 R14, R12, 0x10000, RZ ;  /* 0x000100000c0e7824 */ /* 0x000fe200078e00ff */
[----:B------:R-:W-:-:S04]  /*0240*/  PRMT R12, R5, 0x7632, R12 ;  /* 0x00007632050c7816 */ /* 0x000fc8000000000c */
[----:B------:R-:W-:Y:S01]  /*0250*/  FMNMX3.FTZ R14, R10, R15, R14, !PT ;  /* 0x0000000f0a0e7276 */ /* 0x000fe2000781000e */
[----:B------:R-:W-:Y:S01]  /*0260*/  IMAD.U32 R15, R5, 0x10000, RZ ;  /* 0x00010000050f7824 */ /* 0x000fe200078e00ff */
[----:B------:R-:W-:Y:S01]  /*0270*/  SHF.L.U32 R10, R11, 0x3, RZ ;  /* 0x000000030b0a7819 */ /* 0x000fe200000006ff */
[----:B------:R-:W-:-:S03]  /*0280*/  IMAD.U32 R12, R12, 0x10000, RZ ;  /* 0x000100000c0c7824 */ /* 0x000fc600078e00ff */
[----:B------:R-:W-:Y:S02]  /*0290*/  ISETP.GE.U32.AND P1, PT, R10, UR16, PT ;  /* 0x000000100a007c0c */ /* 0x000fe4000bf26070 */
[----:B------:R-:W-:Y:S01]  /*02a0*/  FMNMX3.FTZ R12, R14, R15, R12, !PT ;  /* 0x0000000f0e0c7276 */ /* 0x000fe2000781000c */
[C---:B0-----:R-:W-:Y:S01]  /*02b0*/  IMAD.U32 R5, R6.reuse, 0x10000, RZ ;  /* 0x0001000006057824 */ /* 0x041fe200078e00ff */
[----:B------:R-:W-:Y:S02]  /*02c0*/  SHF.L.U64.HI R14, R11, 0x3, R8 ;  /* 0x000000030b0e7819 */ /* 0x000fe40000010208 */
[----:B------:R-:W-:Y:S02]  /*02d0*/  PRMT R10, R6, 0x7632, R10 ;  /* 0x00007632060a7816 */ /* 0x000fe4000000000a */
[----:B------:R-:W-:Y:S02]  /*02e0*/  ISETP.GE.AND.EX P1, PT, R14, UR17, PT, P1 ;  /* 0x000000110e007c0c */ /* 0x000fe4000bf26310 */
[C---:B------:R-:W-:Y:S01]  /*02f0*/  PRMT R4, R7.reuse, 0x7632, R4 ;  /* 0x0000763207047816 */ /* 0x040fe20000000004 */
[----:B------:R-:W-:Y:S01]  /*0300*/  IMAD.U32 R10, R10, 0x10000, RZ ;  /* 0x000100000a0a7824 */ /* 0x000fe200078e00ff */
[----:B------:R-:W-:-:S03]  /*0310*/  SHF.L.U32 R7, R7, 0x10, RZ ;  /* 0x0000001007077819 */ /* 0x000fc600000006ff */
[----:B------:R-:W-:Y:S01]  /*0320*/  IMAD.U32 R4, R4, 0x10000, RZ ;  /* 0x0001000004047824 */ /* 0x000fe200078e00ff */
[----:B------:R-:W-:-:S04]  /*0330*/  FMNMX3.FTZ R10, R12, R5, R10, !PT ;  /* 0x000000050c0a7276 */ /* 0x000fc8000781000a */
[----:B------:R-:W-:Y:S01]  /*0340*/  FMNMX3.FTZ R10, R10, R7, R4, !PT ;  /* 0x000000070a0a7276 */ /* 0x000fe20007810004 */
[----:B------:R-:W-:Y:S06]  /*0350*/  @!P1 BRA `(.L_x_6608) ;  /* 0xfffffffc00909947 */ /* 0x000fec000383ffff */
.L_x_6607:
[----:B------:R-:W-:Y:S05]  /*0360*/  BSYNC.RECONVERGENT B0 ;  /* 0x0000000000007941 */ /* 0x000fea0003800200 */
.L_x_6606:
[----:B------:R-:W0:Y:S01]  /*0370*/  SHFL.DOWN PT, R5, R10, 0x10, 0x1f ;  /* 0x0a001f000a057f89 */ /* 0x000e2200000e0000 */
[----:B------:R-:W1:Y:S01]  /*0380*/  S2UR UR7, SR_CgaCtaId ;  /* 0x00000000000779c3 */ /* 0x000e620000008800 */
[----:B------:R-:W-:Y:S01]  /*0390*/  UMOV UR6, 0x400 ;  /* 0x0000040000067882 */ /* 0x000fe20000000000 */
[----:B------:R-:W2:Y:S06]  /*03a0*/  LDCU UR9, c[0x0][0x360] ;  /* 0x00006c00ff0977ac */ /* 0x000eac0008000800 */
[----:B------:R-:W-:Y:S01]  /*03b0*/  BAR.SYNC.DEFER_BLOCKING 0x0 ;  /* 0x0000000000007b1d */ /* 0x000fe20000010000 */
[----:B--2---:R-:W-:Y:S01]  /*03c0*/  USHF.R.U32.HI UR8, URZ, 0x5, UR9 ;  /* 0x00000005ff087899 */ /* 0x004fe20008011609 */
[----:B0-----:R-:W-:Y:S01]  /*03d0*/  FSETP.GEU.FTZ.AND P1, PT, R10, R5, PT ;  /* 0x000000050a00720b */ /* 0x001fe20003f3e000 */
[----:B-1----:R-:W-:-:S04]  /*03e0*/  ULEA UR6, UR7, UR6, 0x18 ;  /* 0x0000000607067291 */ /* 0x002fc8000f8ec0ff */
[----:B------:R-:W-:Y:S02]  /*03f0*/  ISETP.GE.U32.AND P3, PT, R3, UR8, PT ;  /* 0x0000000803007c0c */ /* 0x000fe4000bf66070 */
[----:B------:R-:W-:Y:S01]  /*0400*/  FSEL R5, R5, R10, !P1 ;  /* 0x0000000a05057208 */ /* 0x000fe20004800000 */
[----:B------:R-:W-:-:S04]  /*0410*/  ULEA UR7, UR16, UR6, 0x1 ;  /* 0x0000000610077291 */ /* 0x000fc8000f8e08ff */
[----:B------:R-:W0:Y:S02]  /*0420*/  SHFL.DOWN PT, R2, R5, 0x8, 0x1f ;  /* 0x09001f0005027f89 */ /* 0x000e2400000e0000 */
[----:B------:R-:W-:Y:S02]  /*0430*/  LEA.HI R9, R3, UR7, RZ, 0x1d ;  /* 0x0000000703097c11 */ /* 0x000fe4000f8fe8ff */
[----:B0-----:R-:W-:-:S04]  /*0440*/  FSETP.GEU.FTZ.AND P1, PT, R5, R2, PT ;  /* 0x000000020500720b */ /* 0x001fc80003f3e000 */
[----:B------:R-:W-:-:S05]  /*0450*/  FSEL R2, R2, R5, !P1 ;  /* 0x0000000502027208 */ /* 0x000fca0004800000 */
[----:B------:R-:W0:Y:S02]  /*0460*/  SHFL.DOWN PT, R7, R2, 0x4, 0x1f ;  /* 0x08801f0002077f89 */ /* 0x000e2400000e0000 */
[----:B0-----:R-:W-:-:S04]  /*0470*/  FSETP.GEU.FTZ.AND P1, PT, R2, R7, PT ;  /* 0x000000070200720b */ /* 0x001fc80003f3e000 */
[----:B------:R-:W-:Y:S01]  /*0480*/  FSEL R7, R7, R2, !P1 ;  /* 0x0000000207077208 */ /* 0x000fe20004800000 */
[----:B------:R-:W-:-:S04]  /*0490*/  IMAD.MOV.U32 R2, RZ, RZ, -0x800001 ;  /* 0xff7fffffff027424 */ /* 0x000fc800078e00ff */
        /* <DEDUP_REMOVED lines=29> */
.L_x_6623:
[----:B------:R-:W-:Y:S02]  /*0670*/  ISETP.NE.AND P3, PT, R3, RZ, PT ;  /* 0x000000ff0300720c */ /* 0x000fe40003f65270 */
[----:B-1----:R-:W-:-:S04]  /*0680*/  FSETP.GEU.FTZ.AND P1, PT, R6, R11, PT ;  /* 0x0000000b0600720b */ /* 0x002fc80003f3e000 */
[----:B0-----:R-:W-:-:S07]  /*0690*/  FSEL R6, R11, R6, !P1 ;  /* 0x000000060b067208 */ /* 0x001fce0004800000 */
[----:B------:R0:W-:Y:S01]  /*06a0*/  @!P3 STS [UR7], R6 ;  /* 0x00000006ff00b988 */ /* 0x0001e20008000807 */
[----:B------:R-:W-:-:S13]  /*06b0*/  @!P3 PLOP3.LUT P2, PT, PT, PT, PT, 0x80, 0x8 ;  /* 0x000000000008b81c */ /* 0x000fda0003f4f070 */
.L_x_6609:
[----:B------:R-:W-:Y:S05]  /*06c0*/  WARPSYNC.ALL ;  /* 0x0000000000007948 */ /* 0x000fea0003800000 */
[----:B------:R-:W-:Y:S01]  /*06d0*/  BAR.SYNC.DEFER_BLOCKING 0x0 ;  /* 0x0000000000007b1d */ /* 0x000fe20000010000 */
[----:B------:R-:W-:-:S05]  /*06e0*/  HFMA2 R12, -RZ, RZ, 0, 0 ;  /* 0x00000000ff0c7431 */ /* 0x000fca00000001ff */
[----:B------:R-:W-:Y:S01]  /*06f0*/  BSSY.RECONVERGENT B0, `(.L_x_6611) ;  /* 0x000003b000007945 */ /* 0x000fe20003800200 */
[----:B-1----:R-:W1:Y:S03]  /*0700*/  LDS R2, [UR7] ;  /* 0x00000007ff027984 */ /* 0x002e660008000800 */
[----:B------:R-:W-:Y:S05]  /*0710*/  @P0 BRA `(.L_x_6612) ;  /* 0x0000000000e00947 */ /* 0x000fea0003800000 */
[----:B------:R-:W-:Y:S01]  /*0720*/  IMAD.MOV.U32 R12, RZ, RZ, RZ ;  /* 0x000000ffff0c7224 */ /* 0x000fe200078e00ff */
[----:B------:R-:W-:Y:S01]  /*0730*/  MOV R10, R0 ;  /* 0x00000000000a7202 */ /* 0x000fe20000000f00 */
[----:B------:R-:W-:-:S07]  /*0740*/  IMAD.MOV.U32 R11, RZ, RZ, R3 ;  /* 0x000000ffff0b7224 */ /* 0x000fce00078e0003 */
.L_x_6613:
[C---:B------:R-:W-:Y:S02]  /*0750*/  LEA R4, R11.reuse, UR6, 0x4 ;  /* 0x000000060b047c11 */ /* 0x040fe4000f8e20ff */
[----:B------:R-:W-:-:S04]  /*0760*/  IADD3 R11, P1, PT, R11, UR9, RZ ;  /* 0x000000090b0b7c10 */ /* 0x000fc8000ff3e0ff */
[----:B0-----:R-:W0:Y:S01]  /*0770*/  LDS.128 R4, [R4] ;  /* 0x0000000004047984 */ /* 0x001e220000000c00 */
[----:B------:R-:W-:Y:S02]  /*0780*/  IADD3.X R10, PT, PT, RZ, R10, RZ, P1, !PT ;  /* 0x0000000aff0a7210 */ /* 0x000fe40000ffe4ff */
[C---:B0-----:R-:W-:Y:S01]  /*0790*/  PRMT R13, R4.reuse, 0x7632, R13 ;  /* 0x00007632040d7816 */ /* 0x041fe2000000000d */
[----:B------:R-:W-:Y:S01]  /*07a0*/  IMAD.U32 R15, R4, 0x10000, RZ ;  /* 0x00010000040f7824 */ /* 0x000fe200078e00ff */
[C---:B------:R-:W-:Y:S02]  /*07b0*/  SHF.L.U32 R19, R5.reuse, 0x10, RZ ;  /* 0x0000001005137819 */ /* 0x040fe400000006ff */
[----:B------:R-:W-:Y:S01]  /*07c0*/  PRMT R5, R5, 0x7632, R5 ;  /* 0x0000763205057816 */ /* 0x000fe20000000005 */
[C---:B-1----:R-:W-:Y:S01]  /*07d0*/  FADD.FTZ R15, -R2.reuse, R15 ;  /* 0x0000000f020f7221 */ /* 0x042fe20000010100 */
[----:B------:R-:W-:Y:S02]  /*07e0*/  IMAD.U32 R17, R13, 0x10000, RZ ;  /* 0x000100000d117824 */ /* 0x000fe400078e00ff */
[----:B------:R-:W-:Y:S01]  /*07f0*/  FADD.FTZ R19, -R2, R19 ;  /* 0x0000001302137221 */ /* 0x000fe20000010100 */
[----:B------:R-:W-:Y:S01]  /*0800*/  PRMT R13, R6, 0x7632, R13 ;  /* 0x00007632060d7816 */ /* 0x000fe2000000000d */
[----:B------:R-:W-:Y:S01]  /*0810*/  FMUL.FTZ R15, R15, 1.4426950216293334961 ;  /* 0x3fb8aa3b0f0f7820 */ /* 0x000fe20000410000 */
[----:B------:R-:W-:Y:S01]  /*0820*/  FADD.FTZ R17, -R2, R17 ;  /* 0x0000001102117221 */ /* 0x000fe20000010100 */
[----:B------:R-:W-:Y:S01]  /*0830*/  IMAD.U32 R21, R5, 0x10000, RZ ;  /* 0x0001000005157824 */ /* 0x000fe200078e00ff */
[----:B------:R-:W-:-:S02]  /*0840*/  SHF.L.U32 R13, R13, 0x10, RZ ;  /* 0x000000100d0d7819 */ /* 0x000fc400000006ff */
[----:B------:R-:W-:Y:S01]  /*0850*/  FMUL.FTZ R4, R17, 1.4426950216293334961 ;  /* 0x3fb8aa3b11047820 */ /* 0x000fe20000410000 */
[----:B------:R-:W0:Y:S01]  /*0860*/  MUFU.EX2 R15, R15 ;  /* 0x0000000f000f7308 */ /* 0x000e220000000800 */
[----:B------:R-:W-:Y:S02]  /*0870*/  IMAD.U32 R17, R6, 0x10000, RZ ;  /* 0x0001000006117824 */ /* 0x000fe400078e00ff */
[----:B------:R-:W-:Y:S01]  /*0880*/  FMUL.FTZ R6, R19, 1.4426950216293334961 ;  /* 0x3fb8aa3b13067820 */ /* 0x000fe20000410000 */
[C---:B------:R-:W-:Y:S01]  /*0890*/  FADD.FTZ R21, -R2.reuse, R21 ;  /* 0x0000001502157221 */ /* 0x040fe20000010100 */
[----:B------:R-:W-:Y:S01]  /*08a0*/  PRMT R5, R7, 0x7632, R5 ;  /* 0x0000763207057816 */ /* 0x000fe20000000005 */
[----:B------:R-:W1:Y:S01]  /*08b0*/  MUFU.EX2 R4, R4 ;  /* 0x0000000400047308 */ /* 0x000e620000000800 */
[C---:B------:R-:W-:Y:S01]  /*08c0*/  FADD.FTZ R17, -R2.reuse, R17 ;  /* 0x0000001102117221 */ /* 0x040fe20000010100 */
[----:B------:R-:W-:Y:S01]  /*08d0*/  FMUL.FTZ R21, R21, 1.4426950216293334961 ;  /* 0x3fb8aa3b15157820 */ /* 0x000fe20000410000 */
[----:B------:R-:W-:Y:S01]  /*08e0*/  IMAD.U32 R7, R7, 0x10000, RZ ;  /* 0x0001000007077824 */ /* 0x000fe200078e00ff */
[----:B------:R-:W2:Y:S01]  /*08f0*/  MUFU.EX2 R6, R6 ;  /* 0x0000000600067308 */ /* 0x000ea20000000800 */
[----:B------:R-:W-:Y:S01]  /*0900*/  FMUL.FTZ R17, R17, 1.4426950216293334961 ;  /* 0x3fb8aa3b11117820 */ /* 0x000fe20000410000 */
[C---:B------:R-:W-:Y:S01]  /*0910*/  FADD.FTZ R13, -R2.reuse, R13 ;  /* 0x0000000d020d7221 */ /* 0x040fe20000010100 */
[----:B------:R-:W-:Y:S01]  /*0920*/  FADD.FTZ R7, -R2, R7 ;  /* 0x0000000702077221 */ /* 0x000fe20000010100 */
[----:B------:R-:W3:Y:S01]  /*0930*/  MUFU.EX2 R21, R21 ;  /* 0x0000001500157308 */ /* 0x000ee20000000800 */
[----:B0-----:R-:W-:Y:S01]  /*0940*/  FADD.FTZ R15, R15, R12 ;  /* 0x0000000c0f0f7221 */ /* 0x001fe20000010000 */
[----:B------:R-:W-:-:S02]  /*0950*/  IMAD.U32 R5, R5, 0x10000, RZ ;  /* 0x0001000005057824 */ /* 0x000fc400078e00ff */
[----:B------:R-:W-:Y:S01]  /*0960*/  FMUL.FTZ R13, R13, 1.4426950216293334961 ;  /* 0x3fb8aa3b0d0d7820 */ /* 0x000fe20000410000 */
[----:B------:R-:W0:Y:S01]  /*0970*/  MUFU.EX2 R17, R17 ;  /* 0x0000001100117308 */ /* 0x000e220000000800 */
[----:B------:R-:W-:Y:S01]  /*0980*/  FMUL.FTZ R7, R7, 1.4426950216293334961 ;  /* 0x3fb8aa3b07077820 */ /* 0x000fe20000410000 */
[----:B-1----:R-:W-:Y:S01]  /*0990*/  FADD.FTZ R15, R15, R4 ;  /* 0x000000040f0f7221 */ /* 0x002fe20000010000 */
[----:B------:R-:W-:Y:S02]  /*09a0*/  IMAD.SHL.U32 R4, R11, 0x8, RZ ;  /* 0x000000080b047824 */ /* 0x000fe400078e00ff */
[----:B------:R-:W-:Y:S01]  /*09b0*/  FADD.FTZ R5, -R2, R5 ;  /* 0x0000000502057221 */ /* 0x000fe20000010100 */
[----:B------:R-:W1:Y:S01]  /*09c0*/  MUFU.EX2 R13, R13 ;  /* 0x0000000d000d7308 */ /* 0x000e620000000800 */
[----:B--2---:R-:W-:Y:S02]  /*09d0*/  FADD.FTZ R6, R15, R6 ;  /* 0x000000060f067221 */ /* 0x004fe40000010000 */
[----:B------:R-:W-:Y:S01]  /*09e0*/  FMUL.FTZ R5, R5, 1.4426950216293334961 ;  /* 0x3fb8aa3b05057820 */ /* 0x000fe20000410000 */
[----:B------:R-:W-:Y:S01]  /*09f0*/  ISETP.GE.U32.AND P1, PT, R4, UR16, PT ;  /* 0x0000001004007c0c */ /* 0x000fe2000bf26070 */
[----:B------:R-:W2:Y:S01]  /*0a00*/  MUFU.EX2 R7, R7 ;  /* 0x0000000700077308 */ /* 0x000ea20000000800 */
[----:B------:R-:W-:Y:S01]  /*0a10*/  SHF.L.U64.HI R4, R11, 0x3, R10 ;  /* 0x000000030b047819 */ /* 0x000fe2000001020a */
[----:B---3--:R-:W-:-:S02]  /*0a20*/  FADD.FTZ R6, R6, R21 ;  /* 0x0000001506067221 */ /* 0x008fc40000010000 */
[----:B------:R-:W3:Y:S01]  /*0a30*/  MUFU.EX2 R5, R5 ;  /* 0x0000000500057308 */ /* 0x000ee20000000800 */
[----:B------:R-:W-:Y:S01]  /*0a40*/  ISETP.GE.AND.EX P1, PT, R4, UR17, PT, P1 ;  /* 0x0000001104007c0c */ /* 0x000fe2000bf26310 */
[----:B0-----:R-:W-:-:S04]  /*0a50*/  FADD.FTZ R6, R6, R17 ;  /* 0x0000001106067221 */ /* 0x001fc80000010000 */
[----:B-1----:R-:W-:-:S04]  /*0a60*/  FADD.FTZ R6, R6, R13 ;  /* 0x0000000d06067221 */ /* 0x002fc80000010000 */
[----:B--2---:R-:W-:-:S04]  /*0a70*/  FADD.FTZ R6, R6, R7 ;  /* 0x0000000706067221 */ /* 0x004fc80000010000 */
[----:B---3--:R-:W-:Y:S01]  /*0a80*/  FADD.FTZ R12, R6, R5 ;  /* 0x00000005060c7221 */ /* 0x008fe20000010000 */
[----:B------:R-:W-:Y:S06]  /*0a90*/  @!P1 BRA `(.L_x_6613) ;  /* 0xfffffffc002c9947 */ /* 0x000fec000383ffff */
.L_x_6612:
[----:B------:R-:W-:Y:S05]  /*0aa0*/  BSYNC.RECONVERGENT B0 ;  /* 0x0000000000007941 */ /* 0x000fea0003800200 */
.L_x_6611:
[----:B------:R-:W2:Y:S01]  /*0ab0*/  SHFL.DOWN PT, R5, R12, 0x10, 0x1f ;  /* 0x0a001f000c057f89 */ /* 0x000ea200000e0000 */
[----:B------:R-:W-:Y:S01]  /*0ac0*/  BAR.SYNC.DEFER_BLOCKING 0x0 ;  /* 0x0000000000007b1d */ /* 0x000fe20000010000 */
[----:B------:R-:W-:Y:S01]  /*0ad0*/  ISETP.NE.AND P1, PT, R8, RZ, PT ;  /* 0x000000ff0800720c */ /* 0x000fe20003f25270 */
[----:B------:R-:W-:Y:S01]  /*0ae0*/  IMAD.MOV.U32 R8, RZ, RZ, RZ ;  /* 0x000000ffff087224 */ /* 0x000fe200078e00ff */
[----:B------:R-:W-:-:S03]  /*0af0*/  ISETP.GE.U32.AND P3, PT, R3, UR8, PT ;  /* 0x0000000803007c0c */ /* 0x000fc6000bf66070 */
[----:B------:R-:W-:Y:S01]  /*0b00*/  BSSY B0, `(.L_x_6614) ;  /* 0x000001b000007945 */ /* 0x000fe20003800000 */
[----:B--2---:R-:W-:-:S05]  /*0b10*/  FADD.FTZ R5, R5, R12 ;  /* 0x0000000c05057221 */ /* 0x004fca0000010000 */
[----:B------:R-:W2:Y:S02]  /*0b20*/  SHFL.DOWN PT, R4, R5, 0x8, 0x1f ;  /* 0x09001f0005047f89 */ /* 0x000ea400000e0000 */
[----:B--2---:R-:W-:-:S05]  /*0b30*/  FADD.FTZ R4, R5, R4 ;  /* 0x0000000405047221 */ /* 0x004fca0000010000 */
[----:B------:R-:W2:Y:S02]  /*0b40*/  SHFL.DOWN PT, R7, R4, 0x4, 0x1f ;  /* 0x08801f0004077f89 */ /* 0x000ea400000e0000 */
[----:B--2---:R-:W-:-:S05]  /*0b50*/  FADD.FTZ R7, R4, R7 ;  /* 0x0000000704077221 */ /* 0x004fca0000010000 */
[----:B0-----:R-:W0:Y:S02]  /*0b60*/  SHFL.DOWN PT, R6, R7, 0x2, 0x1f ;  /* 0x08401f0007067f89 */ /* 0x001e2400000e0000 */
        /* <DEDUP_REMOVED lines=19> */
.L_x_6629:
[----:B--2---:R-:W-:-:S07]  /*0ca0*/  FADD.FTZ R8, R6, R9 ;  /* 0x0000000906087221 */ /* 0x004fce0000010000 */
.L_x_6615:
[----:B------:R-:W-:Y:S05]  /*0cb0*/  BSYNC B0 ;  /* 0x0000000000007941 */ /* 0x000fea0003800000 */
.L_x_6614:
[----:B--2---:R2:W-:Y:S01]  /*0cc0*/  @P2 STS [UR7], R8 ;  /* 0x00000008ff002988 */ /* 0x0045e20008000807 */
[----:B------:R-:W-:Y:S05]  /*0cd0*/  WARPSYNC.ALL ;  /* 0x0000000000007948 */ /* 0x000fea0003800000 */
[----:B------:R-:W-:Y:S06]  /*0ce0*/  BAR.SYNC.DEFER_BLOCKING 0x0 ;  /* 0x0000000000007b1d */ /* 0x000fec0000010000 */
[----:B------:R-:W-:Y:S05]  /*0cf0*/  @P0 EXIT ;  /* 0x000000000000094d */ /* 0x000fea0003800000 */
[----:B------:R-:W3:Y:S02]  /*0d00*/  LDS R12, [UR7] ;  /* 0x00000007ff0c7984 */ /* 0x000ee40008000800 */
[----:B---3--:R-:W3:Y:S02]  /*0d10*/  MUFU.RCP R12, R12 ;  /* 0x0000000c000c7308 */ /* 0x008ee40000001000 */
.L_x_6617:
[C---:B----4-:R-:W-:Y:S02]  /*0d20*/  LEA R4, R3.reuse, UR6, 0x4 ;  /* 0x0000000603047c11 */ /* 0x050fe4000f8e20ff */
[----:B------:R-:W-:-:S04]  /*0d30*/  LEA R14, P0, R3, UR5, 0x5 ;  /* 0x00000005030e7c11 */ /* 0x000fc8000f8028ff */
[----:B0-----:R-:W0:Y:S02]  /*0d40*/  LDS.128 R4, [R4] ;  /* 0x0000000004047984 */ /* 0x001e240000000c00 */
[C---:B0-----:R-:W-:Y:S01]  /*0d50*/  SHF.L.U32 R9, R7.reuse, 0x10, RZ ;  /* 0x0000001007097819 */ /* 0x041fe200000006ff */
[----:B------:R-:W-:Y:S01]  /*0d60*/  IMAD.U32 R13, R6, 0x10000, RZ ;  /* 0x00010000060d7824 */ /* 0x000fe200078e00ff */
[----:B--2---:R-:W-:Y:S01]  /*0d70*/  PRMT R8, R7, 0x7632, R8 ;  /* 0x0000763207087816 */ /* 0x004fe20000000008 */
[----:B------:R-:W-:Y:S01]  /*0d80*/  IMAD.U32 R11, R4, 0x10000, RZ ;  /* 0x00010000040b7824 */ /* 0x000fe200078e00ff */
[----:B------:R-:W-:Y:S01]  /*0d90*/  PRMT R7, R6, 0x7632, R7 ;  /* 0x0000763206077816 */ /* 0x000fe20000000007 */
[C---:B-1----:R-:W-:Y:S01]  /*0da0*/  FADD.FTZ R13, -R2.reuse, R13 ;  /* 0x0000000d020d7221 */ /* 0x042fe20000010100 */
[----:B------:R-:W-:Y:S01]  /*0db0*/  PRMT R6, R5, 0x7632, R6 ;  /* 0x0000763205067816 */ /* 0x000fe20000000006 */
[--C-:B------:R-:W-:Y:S01]  /*0dc0*/  FADD.FTZ R10, -R2, R9.reuse ;  /* 0x00000009020a7221 */ /* 0x100fe20000010100 */
[----:B------:R-:W-:Y:S01]  /*0dd0*/  PRMT R9, R4, 0x7632, R9 ;  /* 0x0000763204097816 */ /* 0x000fe20000000009 */
[----:B------:R-:W-:Y:S01]  /*0de0*/  IMAD.U32 R15, R7, 0x10000, RZ ;  /* 0x00010000070f7824 */ /* 0x000fe200078e00ff */
[----:B------:R-:W-:Y:S01]  /*0df0*/  SHF.L.U32 R17, R8, 0x10, RZ ;  /* 0x0000001008117819 */ /* 0x000fe200000006ff */
[----:B------:R-:W-:Y:S01]  /*0e00*/  FMUL.FTZ R8, R13, 1.4426950216293334961 ;  /* 0x3fb8aa3b0d087820 */ /* 0x000fe20000410000 */
[----:B------:R-:W-:Y:S01]  /*0e10*/  SHF.L.U32 R13, R6, 0x10, RZ ;  /* 0x00000010060d7819 */ /* 0x000fe200000006ff */
[----:B------:R-:W-:Y:S01]  /*0e20*/  IMAD.U32 R9, R9, 0x10000, RZ ;  /* 0x0001000009097824 */ /* 0x000fe200078e00ff */
[----:B------:R-:W-:Y:S01]  /*0e30*/  SHF.L.U32 R5, R5, 0x10, RZ ;  /* 0x0000001005057819 */ /* 0x000fe200000006ff */
[----:B------:R-:W-:Y:S01]  /*0e40*/  FADD.FTZ R11, -R2, R11 ;  /* 0x0000000b020b7221 */ /* 0x000fe20000010100 */
[----:B------:R-:W-:Y:S01]  /*0e50*/  FMUL.FTZ R10, R10, 1.4426950216293334961 ;  /* 0x3fb8aa3b0a0a7820 */ /* 0x000fe20000410000 */
[C---:B------:R-:W-:Y:S01]  /*0e60*/  FADD.FTZ R13, -R2.reuse, R13 ;  /* 0x0000000d020d7221 */ /* 0x040fe20000010100 */
[C---:B------:R-:W-:Y:S01]  /*0e70*/  FADD.FTZ R6, -R2.reuse, R17 ;  /* 0x0000001102067221 */ /* 0x040fe20000010100 */
[C---:B------:R-:W-:Y:S01]  /*0e80*/  FADD.FTZ R4, -R2.reuse, R5 ;  /* 0x0000000502047221 */ /* 0x040fe20000010100 */
[C---:B------:R-:W-:Y:S01]  /*0e90*/  FADD.FTZ R15, -R2.reuse, R15 ;  /* 0x0000000f020f7221 */ /* 0x040fe20000010100 */
[----:B------:R-:W-:Y:S01]  /*0ea0*/  FADD.FTZ R9, -R2, R9 ;  /* 0x0000000902097221 */ /* 0x000fe20000010100 */
[----:B------:R-:W-:Y:S01]  /*0eb0*/  FMUL.FTZ R11, R11, 1.4426950216293334961 ;  /* 0x3fb8aa3b0b0b7820 */ /* 0x000fe20000410000 */
[----:B------:R0:W3:Y:S01]  /*0ec0*/  MUFU.EX2 R5, R10 ;  /* 0x0000000a00057308 */ /* 0x0000e20000000800 */
[----:B------:R-:W-:Y:S01]  /*0ed0*/  FMUL.FTZ R16, R13, 1.4426950216293334961 ;  /* 0x3fb8aa3b0d107820 */ /* 0x000fe20000410000 */
[----:B------:R-:W-:Y:S01]  /*0ee0*/  FMUL.FTZ R4, R4, 1.4426950216293334961 ;  /* 0x3fb8aa3b04047820 */ /* 0x000fe20000410000 */
[----:B------:R-:W-:Y:S01]  /*0ef0*/  FMUL.FTZ R18, R15, 1.4426950216293334961 ;  /* 0x3fb8aa3b0f127820 */ /* 0x000fe20000410000 */
[----:B------:R-:W-:Y:S01]  /*0f00*/  FMUL.FTZ R13, R9, 1.4426950216293334961 ;  /* 0x3fb8aa3b090d7820 */ /* 0x000fe20000410000 */
[----:B------:R-:W1:Y:S01]  /*0f10*/  MUFU.EX2 R7, R8 ;  /* 0x0000000800077308 */ /* 0x000e620000000800 */
[----:B------:R-:W-:-:S02]  /*0f20*/  LEA.HI.X R15, R3, UR4, R0, 0x5, P0 ;  /* 0x00000004030f7c11 */ /* 0x000fc400080f2c00 */
[----:B------:R-:W-:Y:S01]  /*0f30*/  IADD3 R3, P0, PT, R3, UR9, RZ ;  /* 0x0000000903037c10 */ /* 0x000fe2000ff1e0ff */
[----:B0-----:R-:W-:Y:S01]  /*0f40*/  FMUL.FTZ R10, R6, 1.4426950216293334961 ;  /* 0x3fb8aa3b060a7820 */ /* 0x001fe20000410000 */
[----:B------:R-:W0:Y:S03]  /*0f50*/  MUFU.EX2 R11, R11 ;  /* 0x0000000b000b7308 */ /* 0x000e260000000800 */
[----:B------:R-:W-:Y:S01]  /*0f60*/  IMAD.X R0, RZ, RZ, R0, P0 ;  /* 0x000000ffff007224 */ /* 0x000fe200000e0600 */
[----:B------:R1:W2:Y:S01]  /*0f70*/  MUFU.EX2 R17, R4 ;  /* 0x0000000400117308 */ /* 0x0002a20000000800 */
[----:B---3--:R-:W-:-:S03]  /*0f80*/  FMUL.FTZ R6, R5, R12 ;  /* 0x0000000c05067220 */ /* 0x008fc60000410000 */
[----:B------:R2:W3:Y:S04]  /*0f90*/  MUFU.EX2 R23, R10 ;  /* 0x0000000a00177308 */ /* 0x0004e80000000800 */
[----:B------:R-:W4:Y:S01]  /*0fa0*/  MUFU.EX2 R21, R18 ;  /* 0x0000001200157308 */ /* 0x000f220000000800 */
[-C--:B-1----:R-:W-:Y:S01]  /*0fb0*/  FMUL.FTZ R4, R7, R12.reuse ;  /* 0x0000000c07047220 */ /* 0x082fe20000410000 */
[-C--:B0-----:R-:W-:Y:S02]  /*0fc0*/  FMUL.FTZ R8, R11, R12.reuse ;  /* 0x0000000c0b087220 */ /* 0x081fe40000410000 */
[----:B------:R-:W0:Y:S01]  /*0fd0*/  MUFU.EX2 R19, R16 ;  /* 0x0000001000137308 */ /* 0x000e220000000800 */
[----:B--2---:R-:W-:-:S03]  /*0fe0*/  FMUL.FTZ R10, R17, R12 ;  /* 0x0000000c110a7220 */ /* 0x004fc60000410000 */
[----:B------:R1:W2:Y:S01]  /*0ff0*/  MUFU.EX2 R9, R13 ;  /* 0x0000000d00097308 */ /* 0x0002a20000000800 */
[-C--:B---3--:R-:W-:Y:S01]  /*1000*/  FMUL.FTZ R7, R23, R12.reuse ;  /* 0x0000000c17077220 */ /* 0x088fe20000410000 */
[-C--:B----4-:R-:W-:Y:S01]  /*1010*/  FMUL.FTZ R5, R21, R12.reuse ;  /* 0x0000000c15057220 */ /* 0x090fe20000410000 */
[----:B-1----:R-:W-:Y:S01]  /*1020*/  SHF.L.U32 R13, R3, 0x3, RZ ;  /* 0x00000003030d7819 */ /* 0x002fe200000006ff */
[----:B0-----:R-:W-:-:S03]  /*1030*/  FMUL.FTZ R11, R19, R12 ;  /* 0x0000000c130b7220 */ /* 0x001fc60000410000 */
[----:B------:R-:W-:Y:S01]  /*1040*/  ISETP.GE.U32.AND P0, PT, R13, UR16, PT ;  /* 0x000000100d007c0c */ /* 0x000fe2000bf06070 */
[----:B--2---:R-:W-:Y:S01]  /*1050*/  FMUL.FTZ R9, R9, R12 ;  /* 0x0000000c09097220 */ /* 0x004fe20000410000 */
[----:B------:R-:W-:-:S04]  /*1060*/  SHF.L.U64.HI R13, R3, 0x3, R0 ;  /* 0x00000003030d7819 */ /* 0x000fc80000010200 */
[----:B------:R4:W-:Y:S01]  /*1070*/  STG.E.ENL2.256 desc[UR10][R14.64], R8, R4 ;  /* 0xf80000080e04797f */ /* 0x0009e2000f12180a */
[----:B------:R-:W-:-:S13]  /*1080*/  ISETP.GE.AND.EX P0, PT, R13, UR17, PT, P0 ;  /* 0x000000110d007c0c */ /* 0x000fda000bf06300 */
[----:B------:R-:W-:Y:S05]  /*1090*/  @!P0 BRA `(.L_x_6617) ;  /* 0xfffffffc00208947 */ /* 0x000fea000383ffff */
[----:B------:R-:W-:Y:S05]  /*10a0*/  EXIT ;  /* 0x000000000000794d */ /* 0x000fea0003800000 */
.L_x_6610:
[----:B-1----:R-:W-:Y:S01]  /*10b0*/  MOV R13, R2 ;  /* 0x00000002000d7202 */ /* 0x002fe20000000f00 */
[----:B------:R-:W-:Y:S02]  /*10c0*/  IMAD.MOV.U32 R12, RZ, RZ, 0x10 ;  /* 0x00000010ff0c7424 */ /* 0x000fe400078e00ff */
[----:B------:R-:W-:Y:S02]  /*10d0*/  HFMA2 R15, -RZ, RZ, 0, 1.847743988037109375e-06 ;  /* 0x0000001fff0f7431 */ /* 0x000fe400000001ff */
[----:B------:R-:W-:-:S07]  /*10e0*/  IMAD.MOV.U32 R10, RZ, RZ, -0x1 ;  /* 0xffffffffff0a7424 */ /* 0x000fce00078e00ff */
[----:B------:R-:W-:Y:S05]  /*10f0*/  WARPSYNC.COLLECTIVE R10, `(.L_x_6618) ;  /* 0x000000000a087348 */ /* 0x000fea0003c00000 */
[----:B------:R0:W1:Y:S02]  /*1100*/  SHFL.DOWN P1, R11, R13, R12, R15 ;  /* 0x0800000c0d0b7389 */ /* 0x000064000002000f */
[----:B01----:R-:W-:Y:S05]  /*1110*/  ENDCOLLECTIVE ;  /* 0x000000000000791b */ /* 0x003fea0003800000 */
.L_x_6618:
[----:B------:R-:W-:Y:S01]  /*1120*/  HFMA2 R12, -RZ, RZ, 0, 4.76837158203125e-07 ;  /* 0x00000008ff0c7431 */ /* 0x000fe200000001ff */
[----:B------:R-:W-:-:S04]  /*1130*/  MOV R5, R11 ;  /* 0x0000000b00057202 */ /* 0x000fc80000000f00 */
[----:B------:R-:W-:-:S04]  /*1140*/  FSETP.GEU.FTZ.AND P1, PT, R2, R5, PT ;  /* 0x000000050200720b */ /* 0x000fc80003f3e000 */
[----:B------:R-:W-:-:S05]  /*1150*/  FSEL R5, R5, R2, !P1 ;  /* 0x0000000205057208 */ /* 0x000fca0004800000 */
[----:B------:R-:W-:-:S07]  /*1160*/  IMAD.MOV.U32 R13, RZ, RZ, R5 ;  /* 0x000000ffff0d7224 */ /* 0x000fce00078e0005 */
[----:B------:R-:W-:Y:S05]  /*1170*/  WARPSYNC.COLLECTIVE R10, `(.L_x_6619) ;  /* 0x000000000a087348 */ /* 0x000fea0003c00000 */
[----:B------:R0:W1:Y:S02]  /*1180*/  SHFL.DOWN P1, R11, R13, R12, R15 ;  /* 0x0800000c0d0b7389 */ /* 0x000064000002000f */
[----:B01----:R-:W-:Y:S05]  /*1190*/  ENDCOLLECTIVE ;  /* 0x000000000000791b */ /* 0x003fea0003800000 */
.L_x_6619:
[----:B------:R-:W-:Y:S02]  /*11a0*/  IMAD.MOV.U32 R12, RZ, RZ, 0x4 ;  /* 0x00000004ff0c7424 */ /* 0x000fe400078e00ff */
[----:B------:R-:W-:-:S05]  /*11b0*/  IMAD.MOV.U32 R4, RZ, RZ, R11 ;  /* 0x000000ffff047224 */ /* 0x000fca00078e000b */
[----:B------:R-:W-:-:S04]  /*11c0*/  FSETP.GEU.FTZ.AND P1, PT, R5, R4, PT ;  /* 0x000000040500720b */ /* 0x000fc80003f3e000 */
[----:B------:R-:W-:-:S04]  /*11d0*/  FSEL R4, R4, R5, !P1 ;  /* 0x0000000504047208 */ /* 0x000fc80004800000 */
[----:B------:R-:W-:-:S07]  /*11e0*/  MOV R13, R4 ;  /* 0x00000004000d7202 */ /* 0x000fce0000000f00 */
[----:B------:R-:W-:Y:S05]  /*11f0*/  WARPSYNC.COLLECTIVE R10, `(.L_x_6620) ;  /* 0x000000000a087348 */ /* 0x000fea0003c00000 */
[----:B------:R0:W1:Y:S02]  /*1200*/  SHFL.DOWN P1, R11, R13, R12, R15 ;  /* 0x0800000c0d0b7389 */ /* 0x000064000002000f */
[----:B01----:R-:W-:Y:S05]  /*1210*/  ENDCOLLECTIVE ;  /* 0x000000000000791b */ /* 0x003fea0003800000 */
.L_x_6620:
[----:B------:R-:W-:Y:S01]  /*1220*/  HFMA2 R12, -RZ, RZ, 0, 1.1920928955078125e-07 ;  /* 0x00000002ff0c7431 */ /* 0x000fe200000001ff */
[----:B------:R-:W-:-:S04]  /*1230*/  MOV R7, R11 ;  /* 0x0000000b00077202 */ /* 0x000fc80000000f00 */
[----:B------:R-:W-:-:S04]  /*1240*/  FSETP.GEU.FTZ.AND P1, PT, R4, R7, PT ;  /* 0x000000070400720b */ /* 0x000fc80003f3e000 */
[----:B------:R-:W-:-:S05]  /*1250*/  FSEL R7, R7, R4, !P1 ;  /* 0x0000000407077208 */ /* 0x000fca0004800000 */
[----:B------:R-:W-:-:S07]  /*1260*/  IMAD.MOV.U32 R13, RZ, RZ, R7 ;  /* 0x000000ffff0d7224 */ /* 0x000fce00078e0007 */
[----:B------:R-:W-:Y:S05]  /*1270*/  WARPSYNC.COLLECTIVE R10, `(.L_x_6621) ;  /* 0x000000000a087348 */ /* 0x000fea0003c00000 */
[----:B------:R0:W1:Y:S02]  /*1280*/  SHFL.DOWN P1, R11, R13, R12, R15 ;  /* 0x0800000c0d0b7389 */ /* 0x000064000002000f */
[----:B01----:R-:W-:Y:S05]  /*1290*/  ENDCOLLECTIVE ;  /* 0x000000000000791b */ /* 0x003fea0003800000 */
.L_x_6621:
        /* <DEDUP_REMOVED lines=8> */
.L_x_6622:
[----:B------:R-:W-:Y:S05]  /*1320*/  BRA `(.L_x_6623) ;  /* 0xfffffff000d07947 */ /* 0x000fea000383ffff */
.L_x_6616:
[----:B--2---:R-:W-:Y:S01]  /*1330*/  MOV R13, R8 ;  /* 0x00000008000d7202 */ /* 0x004fe20000000f00 */
[----:B------:R-:W-:Y:S02]  /*1340*/  IMAD.MOV.U32 R12, RZ, RZ, 0x10 ;  /* 0x00000010ff0c7424 */ /* 0x000fe400078e00ff */
[----:B------:R-:W-:Y:S02]  /*1350*/  HFMA2 R15, -RZ, RZ, 0, 1.847743988037109375e-06 ;  /* 0x0000001fff0f7431 */ /* 0x000fe400000001ff */
[----:B------:R-:W-:-:S07]  /*1360*/  IMAD.MOV.U32 R10, RZ, RZ, -0x1 ;  /* 0xffffffffff0a7424 */ /* 0x000fce00078e00ff */
[----:B-1----:R-:W-:Y:S05]  /*1370*/  WARPSYNC.COLLECTIVE R10, `(.L_x_6624) ;  /* 0x000000000a087348 */ /* 0x002fea0003c00000 */
[----:B------:R0:W2:Y:S02]  /*1380*/  SHFL.DOWN P1, R11, R13, R12, R15 ;  /* 0x0800000c0d0b7389 */ /* 0x0000a4000002000f */
[----:B012---:R-:W-:Y:S05]  /*1390*/  ENDCOLLECTIVE ;  /* 0x000000000000791b */ /* 0x007fea0003800000 */
.L_x_6624:
[----:B------:R-:W-:Y:S01]  /*13a0*/  HFMA2 R12, -RZ, RZ, 0, 4.76837158203125e-07 ;  /* 0x00000008ff0c7431 */ /* 0x000fe200000001ff */
[----:B------:R-:W-:-:S05]  /*13b0*/  MOV R5, R11 ;  /* 0x0000000b00057202 */ /* 0x000fca0000000f00 */
[----:B------:R-:W-:-:S04]  /*13c0*/  FADD.FTZ R5, R8, R5 ;  /* 0x0000000508057221 */ /* 0x000fc80000010000 */
[----:B------:R-:W-:-:S07]  /*13d0*/  IMAD.MOV.U32 R13, RZ, RZ, R5 ;  /* 0x000000ffff0d7224 */ /* 0x000fce00078e0005 */
[----:B------:R-:W-:Y:S05]  /*13e0*/  WARPSYNC.COLLECTIVE R10, `(.L_x_6625) ;  /* 0x000000000a087348 */ /* 0x000fea0003c00000 */
[----:B------:R0:W1:Y:S02]  /*13f0*/  SHFL.DOWN P1, R11, R13, R12, R15 ;  /* 0x0800000c0d0b7389 */ /* 0x000064000002000f */
[----:B01----:R-:W-:Y:S05]  /*1400*/  ENDCOLLECTIVE ;  /* 0x000000000000791b */ /* 0x003fea0003800000 */
.L_x_6625:
[----:B------:R-:W-:Y:S02]  /*1410*/  IMAD.MOV.U32 R12, RZ, RZ, 0x4 ;  /* 0x00000004ff0c7424 */ /* 0x000fe400078e00ff */
[----:B------:R-:W-:-:S04]  /*1420*/  IMAD.MOV.U32 R4, RZ, RZ, R11 ;  /* 0x000000ffff047224 */ /* 0x000fc800078e000b */
[----:B------:R-:W-:-:S05]  /*1430*/  FADD.FTZ R4, R5, R4 ;  /* 0x0000000405047221 */ /* 0x000fca0000010000 */
[----:B------:R-:W-:-:S07]  /*1440*/  MOV R13, R4 ;  /* 0x00000004000d7202 */ /* 0x000fce0000000f00 */
[----:B------:R-:W-:Y:S05]  /*1450*/  WARPSYNC.COLLECTIVE R10, `(.L_x_6626) ;  /* 0x000000000a087348 */ /* 0x000fea0003c00000 */
[----:B------:R0:W1:Y:S02]  /*1460*/  SHFL.DOWN P1, R11, R13, R12, R15 ;  /* 0x0800000c0d0b7389 */ /* 0x000064000002000f */
[----:B01----:R-:W-:Y:S05]  /*1470*/  ENDCOLLECTIVE ;  /* 0x000000000000791b */ /* 0x003fea0003800000 */
.L_x_6626:
[----:B------:R-:W-:Y:S01]  /*1480*/  HFMA2 R12, -RZ, RZ, 0, 1.1920928955078125e-07 ;  /* 0x00000002ff0c7431 */ /* 0x000fe200000001ff */
[----:B------:R-:W-:-:S05]  /*1490*/  MOV R7, R11 ;  /* 0x0000000b00077202 */ /* 0x000fca0000000f00 */
[----:B------:R-:W-:-:S04]  /*14a0*/  FADD.FTZ R7, R4, R7 ;  /* 0x0000000704077221 */ /* 0x000fc80000010000 */
[----:B------:R-:W-:-:S07]  /*14b0*/  IMAD.MOV.U32 R13, RZ, RZ, R7 ;  /* 0x000000ffff0d7224 */ /* 0x000fce00078e0007 */
[----:B------:R-:W-:Y:S05]  /*14c0*/  WARPSYNC.COLLECTIVE R10, `(.L_x_6627) ;  /* 0x000000000a087348 */ /* 0x000fea0003c00000 */
[----:B------:R0:W1:Y:S02]  /*14d0*/  SHFL.DOWN P1, R11, R13, R12, R15 ;  /* 0x0800000c0d0b7389 */ /* 0x000064000002000f */
[----:B01----:R-:W-:Y:S05]  /*14e0*/  ENDCOLLECTIVE ;  /* 0x000000000000791b */ /* 0x003fea0003800000 */
.L_x_6627:
[----:B------:R-:W-:Y:S02]  /*14f0*/  IMAD.MOV.U32 R12, RZ, RZ, 0x1 ;  /* 0x00000001ff0c7424 */ /* 0x000fe400078e00ff */
[----:B------:R-:W-:-:S04]  /*1500*/  IMAD.MOV.U32 R6, RZ, RZ, R11 ;  /* 0x000000ffff067224 */ /* 0x000fc800078e000b */
[----:B------:R-:W-:-:S05]  /*1510*/  FADD.FTZ R6, R7, R6 ;  /* 0x0000000607067221 */ /* 0x000fca0000010000 */
[----:B------:R-:W-:-:S07]  /*1520*/  MOV R13, R6 ;  /* 0x00000006000d7202 */ /* 0x000fce0000000f00 */
[----:B------:R-:W-:Y:S05]  /*1530*/  WARPSYNC.COLLECTIVE R10, `(.L_x_6628) ;  /* 0x000000000a087348 */ /* 0x000fea0003c00000 */
[----:B------:R0:W1:Y:S02]  /*1540*/  SHFL.DOWN P1, R11, R13, R12, R15 ;  /* 0x0800000c0d0b7389 */ /* 0x000064000002000f */
[----:B01----:R-:W-:Y:S05]  /*1550*/  ENDCOLLECTIVE ;  /* 0x000000000000791b */ /* 0x003fea0003800000 */
.L_x_6628:
[----:B------:R-:W-:Y:S01]  /*1560*/  MOV R9, R11 ;  /* 0x0000000b00097202 */ /* 0x000fe20000000f00 */
[----:B------:R-:W-:Y:S06]  /*1570*/  BRA `(.L_x_6629) ;  /* 0xfffffff400c87947 */ /* 0x000fec000383ffff */
.L_x_6630:
        /* <DEDUP_REMOVED lines=16> */
.L_x_11566:


//--------------------- .text._ZN2at6native43_GLOBAL__N__9ae7fba5_10_SoftMax_cu_9f978f6319cunn_SoftMaxForwardILi8EN3c108BFloat16EfS4_NS1_22SoftMaxForwardEpilogueEEEvPT2_PKT0_i --------------------------
	.section	.text._ZN2at6native43_GLOBAL__N__9ae7fba5_10_SoftMax_cu_9f978f6319cunn_SoftMaxForwardILi8EN3c108BFloat16EfS4_NS1_22SoftMaxForwardEpilogueEEEvPT2_PKT0_i,"ax",@progbits
	.align	128
.text._ZN2at6native43_GLOBAL__N__9ae7fba5_10_SoftMax_cu_9f978f6319cunn_SoftMaxForwardILi8EN3c108BFloat16EfS4_NS1_22SoftMaxForwardEpilogueEEEvPT2_PKT0_i:
        .type           _ZN2at6native43_GLOBAL__N__9ae7fba5_10_SoftMax_cu_9f978f6319cunn_SoftMaxForwardILi8EN3c108BFloat16EfS4_NS1_22SoftMaxForwardEpilogueEEEvPT2_PKT0_i,@function
        .size           _ZN2at6native43_GLOBAL__N__9ae7fba5_10_SoftMax_cu_9f978f6319cunn_SoftMaxForwardILi8EN3c108BFloat16EfS4_NS1_22SoftMaxForwardEpilogueEEEvPT2_PKT0_i,(.L_x_11567 - _ZN2at6native43_GLOBAL__N__9ae7fba5_10_SoftMax_cu_9f978f6319cunn_SoftMaxForwardILi8EN3c108BFloat16EfS4_NS1_22SoftMaxForwardEpilogueEEEvPT2_PKT0_i)
        .other          _ZN2at6native43_GLOBAL__N__9ae7fba5_10_SoftMax_cu_9f978f6319cunn_SoftMaxForwardILi8EN3c108BFloat16EfS4_NS1_22SoftMaxForwardEpilogueEEEvPT2_PKT0_i,@"STO_CUDA_ENTRY STV_DEFAULT"
_ZN2at6native43_GLOBAL__N__9ae7fba5_10_SoftMax_cu_9f978f6319cunn_SoftMaxForwardILi8EN3c108BFloat16EfS4_NS1_22SoftMaxForwardEpilogueEEEvPT2_PKT0_i:
[----:B------:R-:W-:Y:S08]  /*0000*/  LDC R1, c[0x0][0x37c] ;  /* 0x0000df00ff017b82 */ /* 0x000ff00000000800 */
[----:B------:R-:W0:Y:S01]  /*0010*/  S2UR UR6, SR_CTAID.X ;  /* 0x00000000000679c3 */ /* 0x000e220000002500 */
[----:B------:R-:W1:Y:S01]  /*0020*/  LDCU UR14, c[0x0][0x390] ;  /* 0x00007200ff0e77ac */ /* 0x000e620008000800 */
[----:B------:R-:W2:Y:S01]  /*0030*/  S2R R11, SR_TID.X ;  /* 0x00000000000b7919 */ /* 0x000ea20000002100 */
[----:B------:R-:W-:Y:S01]  /*0040*/  IMAD.MOV.U32 R8, RZ, RZ, 0x2 ;  /* 0x00000002ff087424 */ /* 0x000fe200078e00ff */
[----:B------:R-:W3:Y:S01]  /*0050*/  LDCU.128 UR16, c[0x0][0x380] ;  /* 0x00007000ff1077ac */ /* 0x000ee20008000c00 */
[----:B------:R-:W-:Y:S01]  /*0060*/  IMAD.MOV.U32 R10, RZ, RZ, -0x800001 ;  /* 0xff7fffffff0a7424 */ /* 0x000fe200078e00ff */
[----:B------:R-:W4:Y:S01]  /*0070*/  LDCU UR12, c[0x0][0x390] ;  /* 0x00007200ff0c77ac */ /* 0x000f220008000800 */
[----:B-1----:R-:W-:-:S02]  /*0080*/  USHF.R.S32.HI UR7, URZ, 0x1f, UR14 ;  /* 0x0000001fff077899 */ /* 0x002fc4000801140e */
[----:B0-----:R-:W-:Y:S02]  /*0090*/  UIMAD.WIDE.U32 UR4, UR6, UR14, URZ ;  /* 0x0000000e060472a5 */ /* 0x001fe4000f8e00ff */
[----:B------:R-:W-:Y:S01]  /*00a0*/  UIMAD UR9, UR7, UR6, URZ ;  /* 0x00000006070972a4 */ /* 0x000fe2000f8e02ff */
[----:B----4-:R-:W-:Y:S01]  /*00b0*/  MOV R14, UR12 ;  /* 0x0000000c000e7c02 */ /* 0x010fe20008000f00 */
[----:B------:R-:W-:Y:S02]  /*00c0*/  USHF.L.U32 UR8, UR4, 0x1, URZ ;  /* 0x0000000104087899 */ /* 0x000fe400080006ff */
[----:B------:R-:W-:Y:S02]  /*00d0*/  UIADD3 UR9, UPT, UPT, UR5, UR9, URZ ;  /* 0x0000000905097290 */ /* 0x000fe4000fffe0ff */
[----:B---3--:R-:W-:Y:S02]  /*00e0*/  UIADD3 UR7, UPT, UPT, UR8, UR18, URZ ;  /* 0x0000001208077290 */ /* 0x008fe4000fffe0ff */
[----:B------:R-:W-:-:S02]  /*00f0*/  UIADD3 UR20, UP0, UPT, UR8, UR18, URZ ;  /* 0x0000001208147290 */ /* 0x000fc4000ff1e0ff */
[----:B------:R-:W-:Y:S02]  /*0100*/  UIADD3 UR6, UP1, UPT, UR8, UR16, URZ ;  /* 0x0000001008067290 */ /* 0x000fe4000ff3e0ff */
[----:B------:R-:W-:Y:S02]  /*0110*/  UIADD3 UR5, UPT, UPT, UR8, UR16, URZ ;  /* 0x0000001008057290 */ /* 0x000fe4000fffe0ff */
[----:B------:R-:W-:Y:S01]  /*0120*/  USHF.L.U64.HI UR8, UR4, 0x1, UR9 ;  /* 0x0000000104087899 */ /* 0x000fe20008010209 */
[----:B------:R-:W-:Y:S01]  /*0130*/  IMAD.U32 R2, RZ, RZ, UR20 ;  /* 0x00000014ff027e24 */ /* 0x000fe2000f8e00ff */
[----:B------:R-:W-:Y:S01]  /*0140*/  USHF.R.U32.HI UR4, URZ, 0x1, UR7 ;  /* 0x00000001ff047899 */ /* 0x000fe20008011607 */
[----:B------:R-:W-:Y:S01]  /*0150*/  MOV R12, UR20 ;  /* 0x00000014000c7c02 */ /* 0x000fe20008000f00 */
[----:B------:R-:W-:Y:S02]  /*0160*/  UIADD3.X UR21, UPT, UPT, UR8, UR19, URZ, UP0, !UPT ;  /* 0x0000001308157290 */ /* 0x000fe400087fe4ff */
[----:B------:R-:W-:-:S02]  /*0170*/  ULOP3.LUT UP0, UR10, UR4, 0x7, URZ, 0xc0, !UPT ;  /* 0x00000007040a7892 */ /* 0x000fc4000f80c0ff */
[----:B------:R-:W-:Y:S02]  /*0180*/  UIADD3.X UR7, UPT, UPT, UR8, UR17, URZ, UP1, !UPT ;  /* 0x0000001108077290 */ /* 0x000fe40008ffe4ff */
[----:B------:R-:W-:Y:S01]  /*0190*/  UIADD3 UR8, UPT, UPT, -UR10, URZ, URZ ;  /* 0x000000ff0a087290 */ /* 0x000fe2000fffe1ff */
[----:B------:R-:W-:Y:S01]  /*01a0*/  IMAD.U32 R3, RZ, RZ, UR21 ;  /* 0x00000015ff037e24 */ /* 0x000fe2000f8e00ff */
[----:B------:R-:W0:Y:S01]  /*01b0*/  LDCU.64 UR16, c[0x0][0x358] ;  /* 0x00006b00ff1077ac */ /* 0x000e220008000a00 */
[----:B------:R-:W-:Y:S01]  /*01c0*/  IMAD.U32 R13, RZ, RZ, UR21 ;  /* 0x00000015ff0d7e24 */ /* 0x000fe2000f8e00ff */
[----:B------:R-:W-:Y:S02]  /*01d0*/  UIMAD.WIDE UR8, UR8, 0x2, UR20 ;  /* 0x00000002080878a5 */ /* 0x000fe4000f8e0214 */
[----:B------:R-:W-:-:S04]  /*01e0*/  USHF.R.U32.HI UR11, URZ, 0x1, UR5 ;  /* 0x00000001ff0b7899 */ /* 0x000fc80008011605 */
[----:B--2---:R-:W-:Y:S01]  /*01f0*/  IMAD.WIDE.U32 R8, R11, R8, UR8 ;  /* 0x000000080b087e25 */ /* 0x004fe2000f8e0008 */
[----:B------:R-:W-:Y:S07]  /*0200*/  BRA.U !UP0, `(.L_x_6631) ;  /* 0x00000001083c7547 */ /* 0x000fee000b800000 */
[----:B------:R-:W-:-:S06]  /*0210*/  UIADD3 UR4, UPT, UPT, UR10, UR14, URZ ;  /* 0x0000000e0a047290 */ /* 0x000fcc000fffe0ff */
[----:B------:R-:W-:-:S04]  /*0220*/  ISETP.GE.AND P0, PT, R11, UR4, PT ;  /* 0x000000040b007c0c */ /* 0x000fc8000bf06270 */
[----:B------:R-:W-:-:S13]  /*0230*/  ISETP.LT.U32.OR P0, PT, R11, UR10, P0 ;  /* 0x0000000a0b007c0c */ /* 0x000fda0008701470 */
[----:B0-----:R-:W2:Y:S01]  /*0240*/  @!P0 LDG.E.U16 R0, desc[UR16][R8.64] ;  /* 0x0000001008008981 */ /* 0x001ea2000c1e1500 */
[----:B------:R-:W0:Y:S01]  /*0250*/  LDCU UR5, c[0x0][0x360] ;  /* 0x00006c00ff0577ac */ /* 0x000e220008000800 */
[----:B------:R-:W-:Y:S01]  /*0260*/  IMAD.MOV.U32 R10, RZ, RZ, -0x800001 ;  /* 0xff7fffffff0a7424 */ /* 0x000fe200078e00ff */
[----:B0-----:R-:W-:Y:S02]  /*0270*/  UISETP.LT.U32.AND UP0, UPT, UR4, UR5, UPT ;  /* 0x000000050400728c */ /* 0x001fe4000bf01070 */
[----:B------:R-:W-:Y:S02]  /*0280*/  UIMAD.WIDE.U32 UR18, UR5, 0x2, UR8 ;  /* 0x00000002051278a5 */ /* 0x000fe4000f8e0008 */
[----:B------:R-:W-:-:S04]  /*0290*/  USEL UR4, UR4, UR5, !UP0 ;  /* 0x0000000504047287 */ /* 0x000fc8000c000000 */
[----:B------:R-:W-:Y:S01]  /*02a0*/  UIADD3 UR4, UPT, UPT, UR4, -UR5, URZ ;  /* 0x8000000504047290 */ /* 0x000fe2000fffe0ff */
[----:B------:R-:W-:Y:S01]  /*02b0*/  IMAD.U32 R12, RZ, RZ, UR18 ;  /* 0x00000012ff0c7e24 */ /* 0x000fe2000f8e00ff */
[----:B------:R-:W-:-:S04]  /*02c0*/  MOV R13, UR19 ;  /* 0x00000013000d7c02 */ /* 0x000fc80008000f00 */
[----:B------:R-:W-:Y:S01]  /*02d0*/  IMAD.U32 R14, RZ, RZ, UR4 ;  /* 0x00000004ff0e7e24 */ /* 0x000fe2000f8e00ff */
[----:B--2---:R-:W-:-:S04]  /*02e0*/  @!P0 SHF.L.U32 R0, R0, 0x10, RZ ;  /* 0x0000001000008819 */ /* 0x004fc800000006ff */
[----:B------:R-:W-:-:S07]  /*02f0*/  @!P0 FMNMX.FTZ R10, R0, -3.40282346638528859812e+38, !PT ;  /* 0xff7fffff000a8809 */ /* 0x000fce0007810000 */
.L_x_6631:
[----:B------:R-:W1:Y:S01]  /*0300*/  LDCU UR20, c[0x0][0x360] ;  /* 0x00006c00ff1477ac */ /* 0x000e620008000800 */
[----:B------:R-:W-:Y:S01]  /*0310*/  BSSY.RECONVERGENT B0, `(.L_x_6632) ;  /* 0x0000031000007945 */ /* 0x000fe20003800200 */
[----:B------:R-:W-:Y:S01]  /*0320*/  UMOV UR4, URZ ;  /* 0x000000ff00047c82 */ /* 0x000fe20008000000 */
[----:B-1----:R-:W-:-:S04]  /*0330*/  USHF.L.U32 UR15, UR20, 0x3, URZ ;  /* 0x00000003140f7899 */ /* 0x002fc800080006ff */
[----:B------:R-:W-:Y:S02]  /*0340*/  UIADD3 UR13, UPT, UPT, URZ, -UR15, URZ ;  /* 0x8000000fff0d7290 */ /* 0x000fe4000fffe0ff */
[----:B------:R-:W-:-:S03]  /*0350*/  ISETP.NE.U32.AND P1, PT, RZ, UR15, PT ;  /* 0x0000000fff007c0c */ /* 0x000fc6000bf25070 */
[----:B------:R-:W1:Y:S08]  /*0360*/  I2F.U32.RP R0, UR15 ;  /* 0x0000000f00007d06 */ /* 0x000e700008209000 */
[----:B-1----:R-:W1:Y:S02]  /*0370*/  MUFU.RCP R0, R0 ;  /* 0x0000000000007308 */ /* 0x002e640000001000 */
[----:B-1----:R-:W-:-:S06]  /*0380*/  IADD3 R4, PT, PT, R0, 0xffffffe, RZ ;  /* 0x0ffffffe00047810 */ /* 0x002fcc0007ffe0ff */
[----:B------:R-:W1:Y:S02]  /*0390*/  F2I.FTZ.U32.TRUNC.NTZ R4, R4 ;  /* 0x0000000400047305 */ /* 0x000e64000021f000 */
[----:B-1----:R-:W-:-:S13]  /*03a0*/  R2UR UR5, R4 ;  /* 0x00000000040572ca */ /* 0x002fda00000e0000 */
[----:B------:R-:W-:-:S04]  /*03b0*/  UIMAD UR13, UR13, UR5, URZ ;  /* 0x000000050d0d72a4 */ /* 0x000fc8000f8e02ff */
[----:B------:R-:W-:-:S06]  /*03c0*/  UIMAD.WIDE.U32 UR4, UR5, UR13, UR4 ;  /* 0x0000000d050472a5 */ /* 0x000fcc000f8e0004 */
[----:B------:R-:W-:-:S04]  /*03d0*/  IMAD.HI.U32 R5, R14, UR5, RZ ;  /* 0x000000050e057c27 */ /* 0x000fc8000f8e00ff */
[----:B------:R-:W-:-:S04]  /*03e0*/  IMAD.MOV R5, RZ, RZ, -R5 ;  /* 0x000000ffff057224 */ /* 0x000fc800078e0a05 */
[----:B------:R-:W-:Y:S01]  /*03f0*/  IMAD R0, R5, UR15, R14 ;  /* 0x0000000f05007c24 */ /* 0x000fe2000f8e020e */
[----:B------:R-:W-:-:S04]  /*0400*/  LOP3.LUT R5, RZ, UR15, RZ, 0x33, !PT ;  /* 0x0000000fff057c12 */ /* 0x000fc8000f8e33ff */
[----:B------:R-:W-:-:S13]  /*0410*/  ISETP.GE.U32.AND P0, PT, R0, UR15, PT ;  /* 0x0000000f00007c0c */ /* 0x000fda000bf06070 */
[----:B------:R-:W-:-:S04]  /*0420*/  @P0 IADD3 R0, PT, PT, R0, -UR15, RZ ;  /* 0x8000000f00000c10 */ /* 0x000fc8000fffe0ff */
[----:B------:R-:W-:-:S13]  /*0430*/  ISETP.GE.U32.AND P0, PT, R0, UR15, PT ;  /* 0x0000000f00007c0c */ /* 0x000fda000bf06070 */
[----:B------:R-:W-:-:S05]  /*0440*/  @P0 VIADD R0, R0, -UR15 ;  /* 0x8000000f00000c36 */ /* 0x000fca0008000000 */
[----:B------:R-:W-:Y:S02]  /*0450*/  SEL R5, R5, R0, !P1 ;  /* 0x0000000005057207 */ /* 0x000fe40004800000 */
[----:B------:R-:W-:-:S03]  /*0460*/  SHF.L.U32 R0, R11, 0x3, RZ ;  /* 0x000000030b007819 */ /* 0x000fc600000006ff */
[----:B------:R-:W-:-:S05]  /*0470*/  IMAD.IADD R16, R14, 0x1, -R5 ;  /* 0x000000010e107824 */ /* 0x000fca00078e0a05 */
[-C--:B------:R-:W-:Y:S02]  /*0480*/  ISETP.GE.AND P0, PT, R0, R16.reuse, PT ;  /* 0x000000100000720c */ /* 0x080fe40003f06270 */
[----:B------:R-:W-:-:S11]  /*0490*/  IADD3 R17, PT, PT, R11, R16, RZ ;  /* 0x000000100b117210 */ /* 0x000fd60007ffe0ff */
[----:B------:R-:W-:Y:S05]  /*04a0*/  @P0 BRA `(.L_x_6633) ;  /* 0x00000000005c0947 */ /* 0x000fea0003800000 */
[----:B------:R-:W-:-:S07]  /*04b0*/  IMAD.MOV.U32 R15, RZ, RZ, R11 ;  /* 0x000000ffff0f7224 */ /* 0x000fce00078e000b */
.L_x_6634:
[----:B------:R-:W-:-:S06]  /*04c0*/  IMAD.WIDE R4, R15, 0x10, R12 ;  /* 0x000000100f047825 */ /* 0x000fcc00078e020c */
[----:B0-----:R-:W2:Y:S01]  /*04d0*/  LDG.E.128 R4, desc[UR16][R4.64] ;  /* 0x0000001004047981 */ /* 0x001ea2000c1e1d00 */
[----:B------:R-:W-:-:S05]  /*04e0*/  IADD3 R15, PT, PT, R15, UR20, RZ ;  /* 0x000000140f0f7c10 */ /* 0x000fca000fffe0ff */
[----:B------:R-:W-:-:S05]  /*04f0*/  IMAD.SHL.U32 R21, R15, 0x8, RZ ;  /* 0x000000080f157824 */ /* 0x000fca00078e00ff */
[----:B------:R-:W-:Y:S02]  /*0500*/  ISETP.GE.AND P0, PT, R21, R16, PT ;  /* 0x000000101500720c */ /* 0x000fe40003f06270 */
        /* <DEDUP_REMOVED lines=17> */
.L_x_6633:
[----:B0-----:R-:W-:Y:S05]  /*0620*/  BSYNC.RECONVERGENT B0 ;  /* 0x0000000000007941 */ /* 0x001fea0003800200 */
.L_x_6632:
[----:B------:R-:W-:Y:S01]  /*0630*/  ISETP.GE.AND P0, PT, R17, R14, PT ;  /* 0x0000000e1100720c */ /* 0x000fe20003f06270 */
[----:B------:R-:W-:-:S12]  /*0640*/  BSSY.RECONVERGENT B0, `(.L_x_6635) ;  /* 0x0000009000007945 */ /* 0x000fd80003800200 */
[----:B------:R-:W-:Y:S05]  /*0650*/  @P0 BRA `(.L_x_6636) ;  /* 0x00000000001c0947 */ /* 0x000fea0003800000 */
.L_x_6637:
[----:B------:R-:W-:-:S06]  /*0660*/  IMAD.WIDE R4, R17, 0x2, R12 ;  /* 0x0000000211047825 */ /* 0x000fcc00078e020c */
[----:B------:R-:W2:Y:S01]  /*0670*/  LDG.E.U16 R4, desc[UR16][R4.64] ;  /* 0x0000001004047981 */ /* 0x000ea2000c1e1500 */
[----:B------:R-:W-:-:S04]  /*0680*/  IADD3 R17, PT, PT, R17, UR20, RZ ;  /* 0x0000001411117c10 */ /* 0x000fc8000fffe0ff */
[----:B------:R-:W-:Y:S01]  /*0690*/  ISETP.GE.AND P0, PT, R17, R14, PT ;  /* 0x0000000e1100720c */ /* 0x000fe20003f06270 */
[----:B--2---:R-:W-:-:S05]  /*06a0*/  IMAD.U32 R7, R4, 0x10000, RZ ;  /* 0x0001000004077824 */ /* 0x004fca00078e00ff */
[----:B------:R-:W-:-:S07]  /*06b0*/  FMNMX.FTZ R10, R7, R10, !PT ;  /* 0x0000000a070a7209 */ /* 0x000fce0007810000 */
[----:B------:R-:W-:Y:S05]  /*06c0*/  @!P0 BRA `(.L_x_6637) ;  /* 0xfffffffc00e48947 */ /* 0x000fea000383ffff */
.L_x_6636:
[----:B------:R-:W-:Y:S05]  /*06d0*/  BSYNC.RECONVERGENT B0 ;  /* 0x0000000000007941 */ /* 0x000fea0003800200 */
.L_x_6635:
[----:B------:R-:W0:Y:S01]  /*06e0*/  SHFL.DOWN PT, R5, R10, 0x10, 0x1f ;  /* 0x0a001f000a057f89 */ /* 0x000e2200000e0000 */
[----:B------:R-:W1:Y:S01]  /*06f0*/  S2UR UR13, SR_CgaCtaId ;  /* 0x00000000000d79c3 */ /* 0x000e620000008800 */
[----:B------:R-:W-:Y:S01]  /*0700*/  UMOV UR4, 0x400 ;  /* 0x0000040000047882 */ /* 0x000fe20000000000 */
[----:B------:R-:W-:-:S06]  /*0710*/  USHF.R.U32.HI UR15, URZ, 0x5, UR20 ;  /* 0x00000005ff0f7899 */ /* 0x000fcc0008011614 */
[----:B------:R-:W-:Y:S01]  /*0720*/  BAR.SYNC.DEFER_BLOCKING 0x0 ;  /* 0x0000000000007b1d */ /* 0x000fe20000010000 */
[----:B------:R-:W-:Y:S02]  /*0730*/  ISETP.GE.U32.AND P3, PT, R11, UR15, PT ;  /* 0x0000000f0b007c0c */ /* 0x000fe4000bf66070 */
        /* <DEDUP_REMOVED lines=40> */
.L_x_6662:
[----:B------:R-:W-:Y:S02]  /*09c0*/  ISETP.NE.AND P3, PT, R11, RZ, PT ;  /* 0x000000ff0b00720c */ /* 0x000fe40003f65270 */
[----:B-1----:R-:W-:-:S04]  /*09d0*/  FSETP.GEU.FTZ.AND P0, PT, R10, R13, PT ;  /* 0x0000000d0a00720b */ /* 0x002fc80003f1e000 */
[----:B0-----:R-:W-:-:S07]  /*09e0*/  FSEL R10, R13, R10, !P0 ;  /* 0x0000000a0d0a7208 */ /* 0x001fce0004000000 */
[----:B------:R0:W-:Y:S01]  /*09f0*/  @!P3 STS [UR4], R10 ;  /* 0x0000000aff00b988 */ /* 0x0001e20008000804 */
[----:B------:R-:W-:-:S13]  /*0a00*/  @!P3 PLOP3.LUT P2, PT, PT, PT, PT, 0x80, 0x8 ;  /* 0x000000000008b81c */ /* 0x000fda0003f4f070 */
.L_x_6638:
[----:B------:R-:W2:Y:S01]  /*0a10*/  LDC R16, c[0x0][0x390] ;  /* 0x0000e400ff107b82 */ /* 0x000ea20000000800 */
[----:B------:R-:W-:Y:S05]  /*0a20*/  WARPSYNC.ALL ;  /* 0x0000000000007948 */ /* 0x000fea0003800000 */
[----:B------:R-:W-:Y:S02]  /*0a30*/  ISETP.NE.AND P3, PT, RZ, UR10, PT ;  /* 0x0000000aff007c0c */ /* 0x000fe4000bf65270 */
[----:B------:R-:W-:Y:S01]  /*0a40*/  BAR.SYNC.DEFER_BLOCKING 0x0 ;  /* 0x0000000000007b1d */ /* 0x000fe20000010000 */
[----:B------:R-:W-:Y:S01]  /*0a50*/  IMAD.MOV.U32 R17, RZ, RZ, RZ ;  /* 0x000000ffff117224 */ /* 0x000fe200078e00ff */
[----:B------:R-:W-:Y:S01]  /*0a60*/  MOV R12, R2 ;  /* 0x00000002000c7202 */ /* 0x000fe20000000f00 */
[----:B------:R-:W-:-:S03]  /*0a70*/  IMAD.MOV.U32 R13, RZ, RZ, R3 ;  /* 0x000000ffff0d7224 */ /* 0x000fc600078e0003 */
[----:B0-----:R-:W0:Y:S05]  /*0a80*/  LDS R10, [UR4] ;  /* 0x00000004ff0a7984 */ /* 0x001e2a0008000800 */
[----:B------:R-:W-:Y:S05]  /*0a90*/  @!P3 BRA `(.L_x_6640) ;  /* 0x000000000044b947 */ /* 0x000fea0003800000 */
[----:B------:R-:W-:-:S06]  /*0aa0*/  UIADD3 UR4, UPT, UPT, UR10, UR14, URZ ;  /* 0x0000000e0a047290 */ /* 0x000fcc000fffe0ff */
[----:B------:R-:W-:-:S04]  /*0ab0*/  ISETP.GE.AND P0, PT, R11, UR4, PT ;  /* 0x000000040b007c0c */ /* 0x000fc8000bf06270 */
[----:B------:R-:W-:-:S13]  /*0ac0*/  ISETP.LT.U32.OR P0, PT, R11, UR10, P0 ;  /* 0x0000000a0b007c0c */ /* 0x000fda0008701470 */
[----:B------:R-:W3:Y:S01]  /*0ad0*/  @!P0 LDG.E.U16 R8, desc[UR16][R8.64] ;  /* 0x0000001008088981 */ /* 0x000ee2000c1e1500 */
[----:B------:R-:W-:Y:S01]  /*0ae0*/  UISETP.LT.U32.AND UP0, UPT, UR4, UR20, UPT ;  /* 0x000000140400728c */ /* 0x000fe2000bf01070 */
[----:B------:R-:W-:Y:S01]  /*0af0*/  IMAD.MOV.U32 R17, RZ, RZ, RZ ;  /* 0x000000ffff117224 */ /* 0x000fe200078e00ff */
[----:B------:R-:W-:Y:S02]  /*0b00*/  UIMAD.WIDE.U32 UR18, UR20, 0x2, UR8 ;  /* 0x00000002141278a5 */ /* 0x000fe4000f8e0008 */
[----:B------:R-:W-:-:S04]  /*0b10*/  USEL UR4, UR4, UR20, !UP0 ;  /* 0x0000001404047287 */ /* 0x000fc8000c000000 */
[----:B------:R-:W-:Y:S01]  /*0b20*/  UIADD3 UR4, UPT, UPT, UR4, -UR20, URZ ;  /* 0x8000001404047290 */ /* 0x000fe2000fffe0ff */
[----:B------:R-:W-:Y:S01]  /*0b30*/  MOV R12, UR18 ;  /* 0x00000012000c7c02 */ /* 0x000fe20008000f00 */
[----:B------:R-:W-:-:S04]  /*0b40*/  IMAD.U32 R13, RZ, RZ, UR19 ;  /* 0x00000013ff0d7e24 */ /* 0x000fc8000f8e00ff */
[----:B--2---:R-:W-:Y:S02]  /*0b50*/  MOV R16, UR4 ;  /* 0x0000000400107c02 */ /* 0x004fe40008000f00 */
[----:B---3--:R-:W-:-:S05]  /*0b60*/  @!P0 SHF.L.U32 R5, R8, 0x10, RZ ;  /* 0x0000001008058819 */ /* 0x008fca00000006ff */
[----:B0-----:R-:W-:-:S04]  /*0b70*/  @!P0 FADD.FTZ R5, -R10, R5 ;  /* 0x000000050a058221 */ /* 0x001fc80000010100 */
[----:B------:R-:W-:-:S06]  /*0b80*/  @!P0 FMUL.FTZ R5, R5, 1.4426950216293334961 ;  /* 0x3fb8aa3b05058820 */ /* 0x000fcc0000410000 */
[----:B------:R-:W0:Y:S02]  /*0b90*/  @!P0 MUFU.EX2 R5, R5 ;  /* 0x0000000500058308 */ /* 0x000e240000000800 */
[----:B0-----:R-:W-:-:S07]  /*0ba0*/  @!P0 FADD.FTZ R17, RZ, R5 ;  /* 0x00000005ff118221 */ /* 0x001fce0000010000 */
.L_x_6640:
[----:B-12---:R-:W-:Y:S01]  /*0bb0*/  IMAD.HI.U32 R4, R16, UR5, RZ ;  /* 0x0000000510047c27 */ /* 0x006fe2000f8e00ff */
[----:B------:R-:W-:Y:S01]  /*0bc0*/  USHF.L.U32 UR4, UR20, 0x3, URZ ;  /* 0x0000000314047899 */ /* 0x000fe200080006ff */
[----:B------:R-:W-:Y:S01]  /*0bd0*/  BSSY.RECONVERGENT B0, `(.L_x_6641) ;  /* 0x0000041000007945 */ /* 0x000fe20003800200 */
[----:B------:R-:W-:Y:S01]  /*0be0*/  USHF.L.U32 UR13, UR20, 0x3, URZ ;  /* 0x00000003140d7899 */ /* 0x000fe200080006ff */
[----:B------:R-:W-:-:S04]  /*0bf0*/  IMAD.MOV R5, RZ, RZ, -R4 ;  /* 0x000000ffff057224 */ /* 0x000fc800078e0a04 */
[----:B------:R-:W-:Y:S01]  /*0c00*/  IMAD R4, R5, UR4, R16 ;  /* 0x0000000405047c24 */ /* 0x000fe2000f8e0210 */
[----:B------:R-:W-:-:S04]  /*0c10*/  LOP3.LUT R5, RZ, UR4, RZ, 0x33, !PT ;  /* 0x00000004ff057c12 */ /* 0x000fc8000f8e33ff */
[----:B------:R-:W-:-:S13]  /*0c20*/  ISETP.GE.U32.AND P0, PT, R4, UR4, PT ;  /* 0x0000000404007c0c */ /* 0x000fda000bf06070 */
[----:B------:R-:W-:-:S04]  /*0c30*/  @P0 IADD3 R4, PT, PT, R4, -UR4, RZ ;  /* 0x8000000404040c10 */ /* 0x000fc8000fffe0ff */
[----:B------:R-:W-:-:S13]  /*0c40*/  ISETP.GE.U32.AND P0, PT, R4, UR4, PT ;  /* 0x0000000404007c0c */ /* 0x000fda000bf06070 */
[----:B------:R-:W-:-:S05]  /*0c50*/  @P0 VIADD R4, R4, -UR13 ;  /* 0x8000000d04040c36 */ /* 0x000fca0008000000 */
[----:B------:R-:W-:-:S04]  /*0c60*/  SEL R5, R5, R4, !P1 ;  /* 0x0000000405057207 */ /* 0x000fc80004800000 */
[----:B------:R-:W-:-:S04]  /*0c70*/  IADD3 R8, PT, PT, -R5, R16, RZ ;  /* 0x0000001005087210 */ /* 0x000fc80007ffe1ff */
[----:B------:R-:W-:Y:S01]  /*0c80*/  ISETP.GE.AND P0, PT, R0, R8, PT ;  /* 0x000000080000720c */ /* 0x000fe20003f06270 */
[----:B------:R-:W-:-:S12]  /*0c90*/  IMAD.IADD R9, R11, 0x1, R8 ;  /* 0x000000010b097824 */ /* 0x000fd800078e0208 */
[----:B------:R-:W-:Y:S05]  /*0ca0*/  @P0 BRA `(.L_x_6642) ;  /* 0x0000000000cc0947 */ /* 0x000fea0003800000 */
[----:B------:R-:W-:-:S07]  /*0cb0*/  MOV R19, R11 ;  /* 0x0000000b00137202 */ /* 0x000fce0000000f00 */
.L_x_6643:
[----:B------:R-:W-:-:S06]  /*0cc0*/  IMAD.WIDE R6, R19, 0x10, R12 ;  /* 0x0000001013067825 */ /* 0x000fcc00078e020c */
[----:B------:R-:W2:Y:S01]  /*0cd0*/  LDG.E.128 R4, desc[UR16][R6.64] ;  /* 0x0000001006047981 */ /* 0x000ea2000c1e1d00 */
[----:B------:R-:W-:Y:S02]  /*0ce0*/  VIADD R19, R19, UR20 ;  /* 0x0000001413137c36 */ /* 0x000fe40008000000 */
[C---:B--2---:R-:W-:Y:S01]  /*0cf0*/  IMAD.U32 R21, R4.reuse, 0x10000, RZ ;  /* 0x0001000004157824 */ /* 0x044fe200078e00ff */
[----:B------:R-:W-:Y:S01]  /*0d00*/  PRMT R4, R4, 0x7632, R4 ;  /* 0x0000763204047816 */ /* 0x000fe20000000004 */
[C---:B------:R-:W-:Y:S01]  /*0d10*/  IMAD.U32 R25, R5.reuse, 0x10000, RZ ;  /* 0x0001000005197824 */ /* 0x040fe200078e00ff */
[----:B------:R-:W-:Y:S01]  /*0d20*/  PRMT R5, R5, 0x7632, R5 ;  /* 0x0000763205057816 */ /* 0x000fe20000000005 */
[----:B0-----:R-:W-:Y:S01]  /*0d30*/  FADD.FTZ R21, -R10, R21 ;  /* 0x000000150a157221 */ /* 0x001fe20000010100 */
[----:B------:R-:W-:Y:S01]  /*0d40*/  SHF.L.U32 R23, R4, 0x10, RZ ;  /* 0x0000001004177819 */ /* 0x000fe200000006ff */
[----:B------:R-:W-:Y:S01]  /*0d50*/  FADD.FTZ R25, -R10, R25 ;  /* 0x000000190a197221 */ /* 0x000fe20000010100 */
[----:B------:R-:W-:Y:S01]  /*0d60*/  PRMT R4, R6, 0x7632, R4 ;  /* 0x0000763206047816 */ /* 0x000fe20000000004 */
[----:B------:R-:W-:Y:S01]  /*0d70*/  FMUL.FTZ R18, R21, 1.4426950216293334961 ;  /* 0x3fb8aa3b15127820 */ /* 0x000fe20000410000 */
[----:B------:R-:W-:Y:S01]  /*0d80*/  SHF.L.U32 R21, R5, 0x10, RZ ;  /* 0x0000001005157819 */ /* 0x000fe200000006ff */
[----:B------:R-:W-:Y:S01]  /*0d90*/  FADD.FTZ R23, -R10, R23 ;  /* 0x000000170a177221 */ /* 0x000fe20000010100 */
[----:B------:R-:W-:-:S02]  /*0da0*/  IMAD.U32 R27, R6, 0x10000, RZ ;  /* 0x00010000061b7824 */ /* 0x000fc400078e00ff */
[----:B------:R-:W-:Y:S01]  /*0db0*/  FMUL.FTZ R25, R25, 1.4426950216293334961 ;  /* 0x3fb8aa3b19197820 */ /* 0x000fe20000410000 */
[----:B------:R-:W-:Y:S01]  /*0dc0*/  SHF.L.U32 R29, R4, 0x10, RZ ;  /* 0x00000010041d7819 */ /* 0x000fe200000006ff */
[----:B------:R-:W0:Y:S01]  /*0dd0*/  MUFU.EX2 R18, R18 ;  /* 0x0000001200127308 */ /* 0x000e220000000800 */
[----:B------:R-:W-:Y:S01]  /*0de0*/  FMUL.FTZ R23, R23, 1.4426950216293334961 ;  /* 0x3fb8aa3b17177820 */ /* 0x000fe20000410000 */
[C---:B------:R-:W-:Y:S01]  /*0df0*/  FADD.FTZ R21, -R10.reuse, R21 ;  /* 0x000000150a157221 */ /* 0x040fe20000010100 */
[C---:B------:R-:W-:Y:S01]  /*0e00*/  FADD.FTZ R27, -R10.reuse, R27 ;  /* 0x0000001b0a1b7221 */ /* 0x040fe20000010100 */
[----:B------:R-:W-:Y:S01]  /*0e10*/  MUFU.EX2 R4, R25 ;  /* 0x0000001900047308 */ /* 0x000fe20000000800 */
[----:B------:R-:W-:Y:S01]  /*0e20*/  PRMT R5, R7, 0x7632, R5 ;  /* 0x0000763207057816 */ /* 0x000fe20000000005 */
[----:B------:R-:W-:Y:S01]  /*0e30*/  FMUL.FTZ R21, R21, 1.4426950216293334961 ;  /* 0x3fb8aa3b15157820 */ /* 0x000fe20000410000 */
[----:B------:R-:W-:Y:S01]  /*0e40*/  IMAD.U32 R20, R7, 0x10000, RZ ;  /* 0x0001000007147824 */ /* 0x000fe200078e00ff */
[----:B------:R1:W2:Y:S01]  /*0e50*/  MUFU.EX2 R6, R23 ;  /* 0x0000001700067308 */ /* 0x0002a20000000800 */
[----:B------:R-:W-:Y:S01]  /*0e60*/  FMUL.FTZ R27, R27, 1.4426950216293334961 ;  /* 0x3fb8aa3b1b1b7820 */ /* 0x000fe20000410000 */
[C---:B------:R-:W-:Y:S01]  /*0e70*/  FADD.FTZ R29, -R10.reuse, R29 ;  /* 0x0000001d0a1d7221 */ /* 0x040fe20000010100 */
[----:B------:R-:W-:Y:S01]  /*0e80*/  FADD.FTZ R20, -R10, R20 ;  /* 0x000000140a147221 */ /* 0x000fe20000010100 */
[----:B------:R-:W3:Y:S01]  /*0e90*/  MUFU.EX2 R7, R21 ;  /* 0x0000001500077308 */ /* 0x000ee20000000800 */
[----:B0-----:R-:W-:Y:S01]  /*0ea0*/  FADD.FTZ R17, R18, R17 ;  /* 0x0000001112117221 */ /* 0x001fe20000010000 */
[----:B------:R-:W-:Y:S01]  /*0eb0*/  FMUL.FTZ R29, R29, 1.4426950216293334961 ;  /* 0x3fb8aa3b1d1d7820 */ /* 0x000fe20000410000 */
[----:B------:R-:W-:Y:S01]  /*0ec0*/  FMUL.FTZ R20, R20, 1.4426950216293334961 ;  /* 0x3fb8aa3b14147820 */ /* 0x000fe20000410000 */
[----:B-1----:R-:W-:-:S02]  /*0ed0*/  SHF.L.U32 R23, R5, 0x10, RZ ;  /* 0x0000001005177819 */ /* 0x002fc400000006ff */
[----:B------:R-:W0:Y:S01]  /*0ee0*/  MUFU.EX2 R5, R27 ;  /* 0x0000001b00057308 */ /* 0x000e220000000800 */
[----:B--2---:R-:W-:-:S03]  /*0ef0*/  FADD.FTZ R17, R17, R6 ;  /* 0x0000000611117221 */ /* 0x004fc60000010000 */
[----:B------:R-:W1:Y:S01]  /*0f00*/  MUFU.EX2 R29, R29 ;  /* 0x0000001d001d7308 */ /* 0x000e620000000800 */
[----:B------:R-:W-:Y:S01]  /*0f10*/  FADD.FTZ R23, -R10, R23 ;  /* 0x000000170a177221 */ /* 0x000fe20000010100 */
[----:B------:R-:W-:Y:S02]  /*0f20*/  FADD.FTZ R4, R17, R4 ;  /* 0x0000000411047221 */ /* 0x000fe40000010000 */
[----:B------:R-:W2:Y:S01]  /*0f30*/  MUFU.EX2 R17, R20 ;  /* 0x0000001400117308 */ /* 0x000ea20000000800 */
[----:B------:R-:W-:Y:S01]  /*0f40*/  FMUL.FTZ R23, R23, 1.4426950216293334961 ;  /* 0x3fb8aa3b17177820 */ /* 0x000fe20000410000 */
[----:B---3--:R-:W-:-:S03]  /*0f50*/  FADD.FTZ R4, R4, R7 ;  /* 0x0000000704047221 */ /* 0x008fc60000010000 */
[----:B------:R-:W3:Y:S01]  /*0f60*/  MUFU.EX2 R6, R23 ;  /* 0x0000001700067308 */ /* 0x000ee20000000800 */
[----:B0-----:R-:W-:Y:S01]  /*0f70*/  FADD.FTZ R4, R4, R5 ;  /* 0x0000000504047221 */ /* 0x001fe20000010000 */
[----:B------:R-:W-:-:S03]  /*0f80*/  SHF.L.U32 R5, R19, 0x3, RZ ;  /* 0x0000000313057819 */ /* 0x000fc600000006ff */
[----:B-1----:R-:W-:Y:S01]  /*0f90*/  FADD.FTZ R4, R4, R29 ;  /* 0x0000001d04047221 */ /* 0x002fe20000010000 */
[----:B------:R-:W-:-:S03]  /*0fa0*/  ISETP.GE.AND P0, PT, R5, R8, PT ;  /* 0x000000080500720c */ /* 0x000fc60003f06270 */
[----:B--2---:R-:W-:-:S04]  /*0fb0*/  FADD.FTZ R17, R4, R17 ;  /* 0x0000001104117221 */ /* 0x004fc80000010000 */
[----:B---3--:R-:W-:-:S06]  /*0fc0*/  FADD.FTZ R17, R17, R6 ;  /* 0x0000000611117221 */ /* 0x008fcc0000010000 */
[----:B------:R-:W-:Y:S05]  /*0fd0*/  @!P0 BRA `(.L_x_6643) ;  /* 0xfffffffc00388947 */ /* 0x000fea000383ffff */
.L_x_6642:
[----:B------:R-:W-:Y:S05]  /*0fe0*/  BSYNC.RECONVERGENT B0 ;  /* 0x0000000000007941 */ /* 0x000fea0003800200 */
.L_x_6641:
[----:B------:R-:W-:Y:S01]  /*0ff0*/  ISETP.GE.AND P0, PT, R9, R16, PT ;  /* 0x000000100900720c */ /* 0x000fe20003f06270 */
[----:B------:R-:W-:-:S12]  /*1000*/  BSSY.RECONVERGENT B0, `(.L_x_6644) ;  /* 0x000000c000007945 */ /* 0x000fd80003800200 */
[----:B------:R-:W-:Y:S05]  /*1010*/  @P0 BRA `(.L_x_6645) ;  /* 0x0000000000280947 */ /* 0x000fea0003800000 */
.L_x_6646:
[----:B------:R-:W-:-:S06]  /*1020*/  IMAD.WIDE R4, R9, 0x2, R12 ;  /* 0x0000000209047825 */ /* 0x000fcc00078e020c */
[----:B------:R-:W2:Y:S01]  /*1030*/  LDG.E.U16 R4, desc[UR16][R4.64] ;  /* 0x0000001004047981 */ /* 0x000ea2000c1e1500 */
[----:B------:R-:W-:-:S04]  /*1040*/  IADD3 R9, PT, PT, R9, UR20, RZ ;  /* 0x0000001409097c10 */ /* 0x000fc8000fffe0ff */
[----:B------:R-:W-:Y:S01]  /*1050*/  ISETP.GE.AND P0, PT, R9, R16, PT ;  /* 0x000000100900720c */ /* 0x000fe20003f06270 */
[----:B--2---:R-:W-:-:S04]  /*1060*/  IMAD.U32 R7, R4, 0x10000, RZ ;  /* 0x0001000004077824 */ /* 0x004fc800078e00ff */
[----:B0-----:R-:W-:-:S04]  /*1070*/  FADD.FTZ R7, -R10, R7 ;  /* 0x000000070a077221 */ /* 0x001fc80000010100 */
[----:B------:R-:W-:-:S04]  /*1080*/  FMUL.FTZ R7, R7, 1.4426950216293334961 ;  /* 0x3fb8aa3b07077820 */ /* 0x000fc80000410000 */
[----:B------:R-:W0:Y:S02]  /*1090*/  MUFU.EX2 R6, R7 ;  /* 0x0000000700067308 */ /* 0x000e240000000800 */
[----:B0-----:R-:W-:Y:S01]  /*10a0*/  FADD.FTZ R17, R6, R17 ;  /* 0x0000001106117221 */ /* 0x001fe20000010000 */
[----:B------:R-:W-:Y:S06]  /*10b0*/  @!P0 BRA `(.L_x_6646) ;  /* 0xfffffffc00d88947 */ /* 0x000fec000383ffff */
.L_x_6645:
[----:B------:R-:W-:Y:S05]  /*10c0*/  BSYNC.RECONVERGENT B0 ;  /* 0x0000000000007941 */ /* 0x000fea0003800200 */
.L_x_6644:
[----:B------:R-:W1:Y:S01]  /*10d0*/  SHFL.DOWN PT, R4, R17, 0x10, 0x1f ;  /* 0x0a001f0011047f89 */ /* 0x000e6200000e0000 */
[----:B------:R-:W-:Y:S01]  /*10e0*/  BAR.SYNC.DEFER_BLOCKING 0x0 ;  /* 0x0000000000007b1d */ /* 0x000fe20000010000 */
[----:B------:R-:W-:Y:S01]  /*10f0*/  ISETP.NE.AND P0, PT, R14, RZ, PT ;  /* 0x000000ff0e00720c */ /* 0x000fe20003f05270 */
[----:B------:R-:W-:-:S06]  /*1100*/  USHF.R.U32.HI UR15, URZ, 0x5, UR20 ;  /* 0x00000005ff0f7899 */ /* 0x000fcc0008011614 */
[----:B------:R-:W2:Y:S01]  /*1110*/  S2UR UR13, SR_CgaCtaId ;  /* 0x00000000000d79c3 */ /* 0x000ea20000008800 */
[----:B------:R-:W-:Y:S01]  /*1120*/  UMOV UR4, 0x400 ;  /* 0x0000040000047882 */ /* 0x000fe20000000000 */
[----:B------:R-:W-:Y:S01]  /*1130*/  ISETP.GE.U32.AND P4, PT, R11, UR15, PT ;  /* 0x0000000f0b007c0c */ /* 0x000fe2000bf86070 */
[----:B------:R-:W-:Y:S01]  /*1140*/  BSSY B0, `(.L_x_6647) ;  /* 0x000001e000007945 */ /* 0x000fe20003800000 */
[----:B-1----:R-:W-:-:S05]  /*1150*/  FADD.FTZ R4, R4, R17 ;  /* 0x0000001104047221 */ /* 0x002fca0000010000 */
[----:B------:R-:W1:Y:S01]  /*1160*/  SHFL.DOWN PT, R5, R4, 0x8, 0x1f ;  /* 0x09001f0004057f89 */ /* 0x000e6200000e0000 */
[----:B--2---:R-:W-:-:S06]  /*1170*/  ULEA UR4, UR13, UR4, 0x18 ;  /* 0x000000040d047291 */ /* 0x004fcc000f8ec0ff */
[----:B------:R-:W-:Y:S01]  /*1180*/  LEA R14, R14, UR4, 0x2 ;  /* 0x000000040e0e7c11 */ /* 0x000fe2000f8e10ff */
[----:B-1----:R-:W-:Y:S01]  /*1190*/  FADD.FTZ R5, R4, R5 ;  /* 0x0000000504057221 */ /* 0x002fe20000010000 */
[----:B------:R-:W-:-:S04]  /*11a0*/  IMAD.MOV.U32 R4, RZ, RZ, RZ ;  /* 0x000000ffff047224 */ /* 0x000fc800078e00ff */
[----:B------:R-:W1:Y:S02]  /*11b0*/  SHFL.DOWN PT, R6, R5, 0x4, 0x1f ;  /* 0x08801f0005067f89 */ /* 0x000e6400000e0000 */
[----:B-1----:R-:W-:-:S05]  /*11c0*/  FADD.FTZ R6, R5, R6 ;  /* 0x0000000605067221 */ /* 0x002fca0000010000 */
[----:B------:R-:W1:Y:S02]  /*11d0*/  SHFL.DOWN PT, R7, R6, 0x2, 0x1f ;  /* 0x08401f0006077f89 */ /* 0x000e6400000e0000 */
[----:B-1----:R-:W-:-:S05]  /*11e0*/  FADD.FTZ R7, R6, R7 ;  /* 0x0000000706077221 */ /* 0x002fca0000010000 */
[----:B------:R-:W1:Y:S02]  /*11f0*/  SHFL.DOWN PT, R8, R7, 0x1, 0x1f ;  /* 0x08201f0007087f89 */ /* 0x000e6400000e0000 */
[----:B-1----:R-:W-:-:S05]  /*1200*/  FADD.FTZ R8, R7, R8 ;  /* 0x0000000807087221 */ /* 0x002fca0000010000 */
[----:B------:R1:W-:Y:S01]  /*1210*/  @!P0 STS [R15], R8 ;  /* 0x000000080f008388 */ /* 0x0003e20000000800 */
[----:B------:R-:W-:Y:S01]  /*1220*/  BAR.SYNC.DEFER_BLOCKING 0x0 ;  /* 0x0000000000007b1d */ /* 0x000fe20000010000 */
[----:B------:R-:W-:-:S05]  /*1230*/  ISETP.GT.U32.AND P0, PT, R11, 0x1f, PT ;  /* 0x0000001f0b00780c */ /* 0x000fca0003f04070 */
[----:B------:R1:W2:Y:S08]  /*1240*/  @!P4 LDS R4, [R14] ;  /* 0x000000000e04c984 */ /* 0x0002b00000000800 */
[----:B-1----:R-:W-:Y:S05]  /*1250*/  @P0 BRA `(.L_x_6648) ;  /* 0x0000000000300947 */ /* 0x002fea0003800000 */
[----:B------:R-:W-:-:S03]  /*1260*/  UMOV UR13, 0xffffffff ;  /* 0xffffffff000d7882 */ /* 0x000fc60000000000 */
[----:B------:R-:W-:Y:S05]  /*1270*/  BRA.DIV UR13, `(.L_x_6649) ;  /* 0x0000000e0d0c7947 */ /* 0x000fea000b800000 */
[----:B--2---:R-:W1:Y:S02]  /*1280*/  SHFL.DOWN PT, R5, R4, 0x10, 0x1f ;  /* 0x0a001f0004057f89 */ /* 0x004e6400000e0000 */
[----:B-1----:R-:W-:-:S05]  /*1290*/  FADD.FTZ R5, R4, R5 ;  /* 0x0000000504057221 */ /* 0x002fca0000010000 */
[----:B------:R-:W1:Y:S02]  /*12a0*/  SHFL.DOWN PT, R6, R5, 0x8, 0x1f ;  /* 0x09001f0005067f89 */ /* 0x000e6400000e0000 */
[----:B-1----:R-:W-:-:S05]  /*12b0*/  FADD.FTZ R6, R5, R6 ;  /* 0x0000000605067221 */ /* 0x002fca0000010000 */
[----:B------:R-:W1:Y:S02]  /*12c0*/  SHFL.DOWN PT, R7, R6, 0x4, 0x1f ;  /* 0x08801f0006077f89 */ /* 0x000e6400000e0000 */
[----:B-1----:R-:W-:-:S05]  /*12d0*/  FADD.FTZ R7, R6, R7 ;  /* 0x0000000706077221 */ /* 0x002fca0000010000 */
[----:B------:R-:W1:Y:S02]  /*12e0*/  SHFL.DOWN PT, R8, R7, 0x2, 0x1f ;  /* 0x08401f0007087f89 */ /* 0x000e6400000e0000 */
[----:B-1----:R-:W-:-:S05]  /*12f0*/  FADD.FTZ R8, R7, R8 ;  /* 0x0000000807087221 */ /* 0x002fca0000010000 */
[----:B------:R1:W2:Y:S02]  /*1300*/  SHFL.DOWN PT, R9, R8, 0x1, 0x1f ;  /* 0x08201f0008097f89 */ /* 0x0002a400000e0000 */
.L_x_6668:
[----:B--2---:R-:W-:-:S07]  /*1310*/  FADD.FTZ R4, R8, R9 ;  /* 0x0000000908047221 */ /* 0x004fce0000010000 */
.L_x_6648:
[----:B------:R-:W-:Y:S05]  /*1320*/  BSYNC B0 ;  /* 0x0000000000007941 */ /* 0x000fea0003800000 */
.L_x_6647:
[----:B--2---:R2:W-:Y:S01]  /*1330*/  @P2 STS [UR4], R4 ;  /* 0x00000004ff002988 */ /* 0x0045e20008000804 */
[----:B------:R-:W-:Y:S05]  /*1340*/  WARPSYNC.ALL ;  /* 0x0000000000007948 */ /* 0x000fea0003800000 */
[----:B------:R-:W-:Y:S01]  /*1350*/  BAR.SYNC.DEFER_BLOCKING 0x0 ;  /* 0x0000000000007b1d */ /* 0x000fe20000010000 */
[----:B------:R-:W-:-:S04]  /*1360*/  ULOP3.LUT UR11, UR11, 0x7, URZ, 0xc0, !UPT ;  /* 0x000000070b0b7892 */ /* 0x000fc8000f8ec0ff */
[----:B------:R-:W-:Y:S01]  /*1370*/  UISETP.NE.AND UP0, UPT, UR10, UR11, UPT ;  /* 0x0000000b0a00728c */ /* 0x000fe2000bf05270 */
[----:B-1----:R-:W1:Y:S08]  /*1380*/  LDS R8, [UR4] ;  /* 0x00000004ff087984 */ /* 0x002e700008000800 */
[----:B--2---:R-:W-:Y:S05]  /*1390*/  BRA.U !UP0, `(.L_x_6650) ;  /* 0x0000000108487547 */ /* 0x004fea000b800000 */
[----:B------:R-:W-:-:S13]  /*13a0*/  ISETP.GE.AND P0, PT, R11, UR14, PT ;  /* 0x0000000e0b007c0c */ /* 0x000fda000bf06270 */
[----:B------:R-:W-:Y:S05]  /*13b0*/  @P0 EXIT ;  /* 0x000000000000094d */ /* 0x000fea0003800000 */
[----:B-1----:R1:W2:Y:S02]  /*13c0*/  MUFU.RCP R9, R8 ;  /* 0x0000000800097308 */ /* 0x0022a40000001000 */
.L_x_6651:
[----:B------:R-:W-:-:S06]  /*13d0*/  IMAD.WIDE R4, R11, 0x2, R2 ;  /* 0x000000020b047825 */ /* 0x000fcc00078e0202 */
[----:B------:R-:W3:Y:S01]  /*13e0*/  LDG.E.U16 R4, desc[UR16][R4.64] ;  /* 0x0000001004047981 */ /* 0x000ee2000c1e1500 */
[----:B-1----:R-:W-:Y:S01]  /*13f0*/  IMAD.MOV.U32 R8, RZ, RZ, 0x2 ;  /* 0x00000002ff087424 */ /* 0x002fe200078e00ff */
[----:B---3--:R-:W-:-:S05]  /*1400*/  SHF.L.U32 R7, R4, 0x10, RZ ;  /* 0x0000001004077819 */ /* 0x008fca00000006ff */
[----:B0-----:R-:W-:-:S04]  /*1410*/  FADD.FTZ R7, -R10, R7 ;  /* 0x000000070a077221 */ /* 0x001fc80000010100 */
[----:B------:R-:W-:-:S06]  /*1420*/  FMUL.FTZ R0, R7, 1.4426950216293334961 ;  /* 0x3fb8aa3b07007820 */ /* 0x000fcc0000410000 */
[----:B------:R-:W2:Y:S02]  /*1430*/  MUFU.EX2 R0, R0 ;  /* 0x0000000000007308 */ /* 0x000ea40000000800 */
[----:B--2---:R-:W-:-:S05]  /*1440*/  FMUL.FTZ R6, R0, R9 ;  /* 0x0000000900067220 */ /* 0x004fca0000410000 */
[----:B------:R-:W-:Y:S01]  /*1450*/  F2FP.BF16.F32.PACK_AB R5, RZ, R6 ;  /* 0x00000006ff05723e */ /* 0x000fe200000010ff */
[C---:B------:R-:W-:Y:S01]  /*1460*/  IMAD.WIDE R6, R11.reuse, R8, UR6 ;  /* 0x000000060b067e25 */ /* 0x040fe2000f8e0208 */
[----:B------:R-:W-:-:S04]  /*1470*/  IADD3 R11, PT, PT, R11, UR20, RZ ;  /* 0x000000140b0b7c10 */ /* 0x000fc8000fffe0ff */
[----:B------:R3:W-:Y:S01]  /*1480*/  STG.E.U16 desc[UR16][R6.64], R5 ;  /* 0x0000000506007986 */ /* 0x0007e2000c101510 */
[----:B------:R-:W-:-:S13]  /*1490*/  ISETP.GE.AND P0, PT, R11, UR14, PT ;  /* 0x0000000e0b007c0c */ /* 0x000fda000bf06270 */
[----:B---3--:R-:W-:Y:S05]  /*14a0*/  @!P0 BRA `(.L_x_6651) ;  /* 0xfffffffc00c88947 */ /* 0x008fea000383ffff */
[----:B------:R-:W-:Y:S05]  /*14b0*/  EXIT ;  /* 0x000000000000794d */ /* 0x000fea0003800000 */
.L_x_6650:
[----:B------:R-:W-:Y:S05]  /*14c0*/  @!P3 BRA `(.L_x_6652) ;  /* 0x00000000006cb947 */ /* 0x000fea0003800000 */
[----:B------:R-:W2:Y:S01]  /*14d0*/  S2R R9, SR_TID.X ;  /* 0x0000000000097919 */ /* 0x000ea20000002100 */
[----:B------:R-:W-:Y:S01]  /*14e0*/  UIADD3 UR14, UPT, UPT, UR10, UR14, URZ ;  /* 0x0000000e0a0e7290 */ /* 0x000fe2000fffe0ff */
[----:B------:R-:W-:-:S05]  /*14f0*/  IMAD.MOV.U32 R2, RZ, RZ, 0x2 ;  /* 0x00000002ff027424 */ /* 0x000fca00078e00ff */
[----:B------:R-:W-:-:S04]  /*1500*/  ISETP.GE.AND P0, PT, R11, UR14, PT ;  /* 0x0000000e0b007c0c */ /* 0x000fc8000bf06270 */
[----:B------:R-:W-:Y:S01]  /*1510*/  ISETP.LT.U32.OR P0, PT, R11, UR10, P0 ;  /* 0x0000000a0b007c0c */ /* 0x000fe20008701470 */
[----:B--2---:R-:W-:-:S12]  /*1520*/  IMAD.WIDE.U32 R2, R9, R2, UR8 ;  /* 0x0000000809027e25 */ /* 0x004fd8000f8e0002 */
[----:B------:R2:W3:Y:S01]  /*1530*/  @!P0 LDG.E.U16 R2, desc[UR16][R2.64] ;  /* 0x0000001002028981 */ /* 0x0004e2000c1e1500 */
[----:B-1----:R-:W1:Y:S01]  /*1540*/  @!P0 MUFU.RCP R7, R8 ;  /* 0x0000000800078308 */ /* 0x002e620000001000 */
[----:B------:R-:W-:Y:S02]  /*1550*/  UIADD3 UR10, UPT, UPT, -UR10, URZ, URZ ;  /* 0x000000ff0a0a7290 */ /* 0x000fe4000fffe1ff */
[----:B------:R-:W-:Y:S02]  /*1560*/  UIMAD.WIDE.U32 UR8, UR20, 0x2, UR8 ;  /* 0x00000002140878a5 */ /* 0x000fe4000f8e0008 */
[----:B------:R-:W-:Y:S02]  /*1570*/  UIMAD.WIDE UR6, UR10, 0x2, UR6 ;  /* 0x000000020a0678a5 */ /* 0x000fe4000f8e0206 */
[----:B------:R-:W-:Y:S02]  /*1580*/  UISETP.LT.U32.AND UP0, UPT, UR14, UR20, UPT ;  /* 0x000000140e00728c */ /* 0x000fe4000bf01070 */
[----:B--2---:R-:W-:-:S02]  /*1590*/  MOV R3, UR9 ;  /* 0x0000000900037c02 */ /* 0x004fc40008000f00 */
[----:B------:R-:W-:Y:S01]  /*15a0*/  IMAD.U32 R4, RZ, RZ, UR6 ;  /* 0x00000006ff047e24 */ /* 0x000fe2000f8e00ff */
[----:B------:R-:W-:-:S04]  /*15b0*/  USEL UR12, UR14, UR20, !UP0 ;  /* 0x000000140e0c7287 */ /* 0x000fc8000c000000 */
[----:B------:R-:W-:Y:S01]  /*15c0*/  UIADD3 UR12, UPT, UPT, UR12, -UR20, URZ ;  /* 0x800000140c0c7290 */ /* 0x000fe2000fffe0ff */
[----:B---3--:R-:W-:Y:S01]  /*15d0*/  @!P0 SHF.L.U32 R5, R2, 0x10, RZ ;  /* 0x0000001002058819 */ /* 0x008fe200000006ff */
[----:B------:R-:W-:-:S04]  /*15e0*/  IMAD.U32 R2, RZ, RZ, UR8 ;  /* 0x00000008ff027e24 */ /* 0x000fc8000f8e00ff */
[----:B0-----:R-:W-:-:S04]  /*15f0*/  @!P0 FADD.FTZ R5, -R10, R5 ;  /* 0x000000050a058221 */ /* 0x001fc80000010100 */
[----:B------:R-:W-:Y:S01]  /*1600*/  @!P0 FMUL.FTZ R6, R5, 1.4426950216293334961 ;  /* 0x3fb8aa3b05068820 */ /* 0x000fe20000410000 */
[----:B------:R-:W-:Y:S01]  /*1610*/  MOV R5, UR7 ;  /* 0x0000000700057c02 */ /* 0x000fe20008000f00 */
[----:B------:R-:W-:-:S04]  /*1620*/  UIMAD.WIDE.U32 UR6, UR20, 0x2, UR6 ;  /* 0x00000002140678a5 */ /* 0x000fc8000f8e0006 */
[----:B------:R-:W1:Y:S01]  /*1630*/  @!P0 MUFU.EX2 R6, R6 ;  /* 0x0000000600068308 */ /* 0x000e620000000800 */
[----:B------:R-:W-:-:S04]  /*1640*/  @!P0 IMAD.WIDE.U32 R4, R9, 0x2, R4 ;  /* 0x0000000209048825 */ /* 0x000fc800078e0004 */
[----:B-1----:R-:W-:-:S05]  /*1650*/  @!P0 FMUL.FTZ R7, R6, R7 ;  /* 0x0000000706078220 */ /* 0x002fca0000410000 */
[----:B------:R-:W-:-:S05]  /*1660*/  @!P0 F2FP.BF16.F32.PACK_AB R7, RZ, R7 ;  /* 0x00000007ff07823e */ /* 0x000fca00000010ff */
[----:B------:R2:W-:Y:S02]  /*1670*/  @!P0 STG.E.U16 desc[UR16][R4.64], R7 ;  /* 0x0000000704008986 */ /* 0x0005e4000c101510 */
.L_x_6652:
[----:B------:R-:W-:Y:S01]  /*1680*/  UIMAD.WIDE.U32 UR4, UR5, UR12, URZ ;  /* 0x0000000c050472a5 */ /* 0x000fe2000f8e00ff */
[----:B------:R-:W-:Y:S01]  /*1690*/  BSSY.RECONVERGENT B0, `(.L_x_6653) ;  /* 0x0000048000007945 */ /* 0x000fe20003800200 */
[----:B------:R-:W-:Y:S02]  /*16a0*/  USHF.L.U32 UR8, UR20, 0x3, URZ ;  /* 0x0000000314087899 */ /* 0x000fe400080006ff */
[----:B------:R-:W-:-:S04]  /*16b0*/  UIADD3 UR5, UPT, UPT, -UR5, URZ, URZ ;  /* 0x000000ff05057290 */ /* 0x000fc8000fffe1ff */
[----:B------:R-:W-:Y:S02]  /*16c0*/  UIMAD UR4, UR8, UR5, UR12 ;  /* 0x00000005080472a4 */ /* 0x000fe4000f8e020c */
[----:B------:R-:W-:Y:S02]  /*16d0*/  LOP3.LUT R9, RZ, UR8, RZ, 0x33, !PT ;  /* 0x00000008ff097c12 */ /* 0x000fe4000f8e33ff */
[----:B------:R-:W-:-:S11]  /*16e0*/  UISETP.GE.U32.AND UP0, UPT, UR4, UR8, UPT ;  /* 0x000000080400728c */ /* 0x000fd6000bf06070 */
[----:B------:R-:W-:-:S04]  /*16f0*/  @UP0 UIADD3 UR4, UPT, UPT, -UR8, UR4, URZ ;  /* 0x0000000408040290 */ /* 0x000fc8000fffe1ff */
[----:B------:R-:W-:-:S11]  /*1700*/  UISETP.GE.U32.AND UP0, UPT, UR4, UR8, UPT ;  /* 0x000000080400728c */ /* 0x000fd6000bf06070 */
[----:B------:R-:W-:-:S06]  /*1710*/  @UP0 UIADD3 UR4, UPT, UPT, -UR8, UR4, URZ ;  /* 0x0000000408040290 */ /* 0x000fcc000fffe1ff */
[----:B------:R-:W-:-:S04]  /*1720*/  SEL R9, R9, UR4, !P1 ;  /* 0x0000000409097c07 */ /* 0x000fc8000c800000 */
[----:B------:R-:W-:-:S04]  /*1730*/  IADD3 R9, PT, PT, -R9, UR12, RZ ;  /* 0x0000000c09097c10 */ /* 0x000fc8000fffe1ff */
[----:B------:R-:W-:Y:S01]  /*1740*/  ISETP.GE.AND P0, PT, R0, R9, PT ;  /* 0x000000090000720c */ /* 0x000fe20003f06270 */
[----:B------:R-:W-:-:S12]  /*1750*/  IMAD.IADD R0, R11, 0x1, R9 ;  /* 0x000000010b007824 */ /* 0x000fd800078e0209 */
[----:B------:R-:W-:Y:S05]  /*1760*/  @P0 BRA `(.L_x_6654) ;  /* 0x0000000000e80947 */ /* 0x000fea0003800000 */
.L_x_6655:
[----:B--2---:R-:W-:-:S06]  /*1770*/  IMAD.WIDE R6, R11, 0x10, R2 ;  /* 0x000000100b067825 */ /* 0x004fcc00078e0202 */
[----:B------:R-:W2:Y:S01]  /*1780*/  LDG.E.128 R4, desc[UR16][R6.64] ;  /* 0x0000001006047981 */ /* 0x000ea2000c1e1d00 */
[----:B------:R-:W-:Y:S02]  /*1790*/  HFMA2 R20, -RZ, RZ, 0, 9.5367431640625e-07 ;  /* 0x00000010ff147431 */ /* 0x000fe400000001ff */
[----:B--2---:R-:W-:Y:S01]  /*17a0*/  IMAD.U32 R17, R5, 0x10000, RZ ;  /* 0x0001000005117824 */ /* 0x004fe200078e00ff */
[----:B------:R-:W-:Y:S01]  /*17b0*/  SHF.L.U32 R19, R6, 0x10, RZ ;  /* 0x0000001006137819 */ /* 0x000fe200000006ff */
[----:B------:R-:W-:Y:S01]  /*17c0*/  IMAD.U32 R23, R7, 0x10000, RZ ;  /* 0x0001000007177824 */ /* 0x000fe200078e00ff */
[----:B------:R-:W-:Y:S01]  /*17d0*/  PRMT R14, R4, 0x7632, R14 ;  /* 0x00007632040e7816 */ /* 0x000fe2000000000e */
[----:B0-----:R-:W-:Y:S01]  /*17e0*/  FADD.FTZ R17, -R10, R17 ;  /* 0x000000110a117221 */ /* 0x001fe20000010100 */
[----:B------:R-:W-:Y:S01]  /*17f0*/  PRMT R12, R6, 0x7632, R12 ;  /* 0x00007632060c7816 */ /* 0x000fe2000000000c */
[----:B------:R-:W-:Y:S01]  /*1800*/  FADD.FTZ R19, -R10, R19 ;  /* 0x000000130a137221 */ /* 0x000fe20000010100 */
[----:B------:R-:W-:Y:S01]  /*1810*/  PRMT R13, R5, 0x7632, R13 ;  /* 0x00007632050d7816 */ /* 0x000fe2000000000d */
[----:B------:R-:W-:Y:S01]  /*1820*/  FMUL.FTZ R6, R17, 1.4426950216293334961 ;  /* 0x3fb8aa3b11067820 */ /* 0x000fe20000410000 */
[----:B------:R-:W-:Y:S01]  /*1830*/  PRMT R5, R7, 0x7632, R5 ;  /* 0x0000763207057816 */ /* 0x000fe20000000005 */
[----:B------:R-:W-:Y:S01]  /*1840*/  FMUL.FTZ R7, R19, 1.4426950216293334961 ;  /* 0x3fb8aa3b13077820 */ /* 0x000fe20000410000 */
[----:B------:R-:W-:Y:S01]  /*1850*/  SHF.L.U32 R15, R4, 0x10, RZ ;  /* 0x00000010040f7819 */ /* 0x000fe200000006ff */
[----:B------:R-:W-:Y:S01]  /*1860*/  IMAD.U32 R19, R13, 0x10000, RZ ;  /* 0x000100000d137824 */ /* 0x000fe200078e00ff */
[----:B------:R-:W-:Y:S01]  /*1870*/  SHF.L.U32 R17, R14, 0x10, RZ ;  /* 0x000000100e117819 */ /* 0x000fe200000006ff */
[----:B------:R-:W-:Y:S01]  /*1880*/  IMAD.U32 R5, R5, 0x10000, RZ ;  /* 0x0001000005057824 */ /* 0x000fe200078e00ff */
[----:B------:R-:W-:Y:S01]  /*1890*/  SHF.L.U32 R21, R12, 0x10, RZ ;  /* 0x000000100c157819 */ /* 0x000fe200000006ff */
        /* <DEDUP_REMOVED lines=10> */
[----:B------:R-:W-:Y:S01]  /*1940*/  FMUL.FTZ R19, R19, 1.4426950216293334961 ;  /* 0x3fb8aa3b13137820 */ /* 0x000fe20000410000 */
[----:B-1----:R-:W0:Y:S01]  /*1950*/  MUFU.RCP R4, R8 ;  /* 0x0000000800047308 */ /* 0x002e220000001000 */
[----:B------:R-:W-:-:S07]  /*1960*/  FMUL.FTZ R16, R5, 1.4426950216293334961 ;  /* 0x3fb8aa3b05107820 */ /* 0x000fce0000410000 */
[----:B------:R-:W-:Y:S04]  /*1970*/  MUFU.EX2 R7, R7 ;  /* 0x0000000700077308 */ /* 0x000fe80000000800 */
[----:B------:R-:W0:Y:S04]  /*1980*/  MUFU.EX2 R15, R15 ;  /* 0x0000000f000f7308 */ /* 0x000e280000000800 */
[----:B------:R-:W1:Y:S04]  /*1990*/  MUFU.EX2 R17, R17 ;  /* 0x0000001100117308 */ /* 0x000e680000000800 */
[----:B------:R2:W3:Y:S04]  /*19a0*/  MUFU.EX2 R13, R6 ;  /* 0x00000006000d7308 */ /* 0x0004e80000000800 */
[----:B------:R-:W4:Y:S01]  /*19b0*/  MUFU.EX2 R23, R23 ;  /* 0x0000001700177308 */ /* 0x000f220000000800 */
[----:B0-----:R-:W-:-:S03]  /*19c0*/  FMUL.FTZ R15, R15, R4 ;  /* 0x000000040f0f7220 */ /* 0x001fc60000410000 */
[----:B------:R-:W0:Y:S01]  /*19d0*/  MUFU.EX2 R21, R21 ;  /* 0x0000001500157308 */ /* 0x000e220000000800 */
[-C--:B--2---:R-:W-:Y:S01]  /*19e0*/  FMUL.FTZ R6, R7, R4.reuse ;  /* 0x0000000407067220 */ /* 0x084fe20000410000 */
[-C--:B-1----:R-:W-:Y:S02]  /*19f0*/  FMUL.FTZ R12, R17, R4.reuse ;  /* 0x00000004110c7220 */ /* 0x082fe40000410000 */
[----:B------:R-:W1:Y:S01]  /*1a00*/  MUFU.EX2 R19, R19 ;  /* 0x0000001300137308 */ /* 0x000e620000000800 */
[----:B---3--:R-:W-:-:S03]  /*1a10*/  FMUL.FTZ R5, R13, R4 ;  /* 0x000000040d057220 */ /* 0x008fc60000410000 */
[----:B------:R-:W2:Y:S01]  /*1a20*/  MUFU.EX2 R25, R16 ;  /* 0x0000001000197308 */ /* 0x000ea20000000800 */
[-C--:B----4-:R-:W-:Y:S01]  /*1a30*/  FMUL.FTZ R7, R23, R4.reuse ;  /* 0x0000000417077220 */ /* 0x090fe20000410000 */
[-C--:B0-----:R-:W-:Y:S01]  /*1a40*/  FMUL.FTZ R21, R21, R4.reuse ;  /* 0x0000000415157220 */ /* 0x081fe20000410000 */
[----:B-1----:R-:W-:-:S04]  /*1a50*/  FMUL.FTZ R14, R19, R4 ;  /* 0x00000004130e7220 */ /* 0x002fc80000410000 */
[----:B------:R-:W-:Y:S01]  /*1a60*/  F2FP.BF16.F32.PACK_AB R6, R21, R6 ;  /* 0x000000061506723e */ /* 0x000fe200000010ff */
[----:B--2---:R-:W-:Y:S01]  /*1a70*/  FMUL.FTZ R18, R25, R4 ;  /* 0x0000000419127220 */ /* 0x004fe20000410000 */
[----:B------:R-:W-:Y:S01]  /*1a80*/  F2FP.BF16.F32.PACK_AB R4, R12, R15 ;  /* 0x0000000f0c04723e */ /* 0x000fe200000010ff */
[C---:B------:R-:W-:Y:S01]  /*1a90*/  IMAD.WIDE R12, R11.reuse, R20, UR6 ;  /* 0x000000060b0c7e25 */ /* 0x040fe2000f8e0214 */
[----:B------:R-:W-:Y:S02]  /*1aa0*/  F2FP.BF16.F32.PACK_AB R5, R14, R5 ;  /* 0x000000050e05723e */ /* 0x000fe400000010ff */
[----:B------:R-:W-:Y:S01]  /*1ab0*/  F2FP.BF16.F32.PACK_AB R7, R18, R7 ;  /* 0x000000071207723e */ /* 0x000fe200000010ff */
[----:B------:R-:W-:-:S04]  /*1ac0*/  VIADD R11, R11, UR20 ;  /* 0x000000140b0b7c36 */ /* 0x000fc80008000000 */
[----:B------:R3:W-:Y:S01]  /*1ad0*/  STG.E.128 desc[UR16][R12.64], R4 ;  /* 0x000000040c007986 */ /* 0x0007e2000c101d10 */
[----:B------:R-:W-:-:S04]  /*1ae0*/  SHF.L.U32 R14, R11, 0x3, RZ ;  /* 0x000000030b0e7819 */ /* 0x000fc800000006ff */
[----:B------:R-:W-:-:S13]  /*1af0*/  ISETP.GE.AND P0, PT, R14, R9, PT ;  /* 0x000000090e00720c */ /* 0x000fda0003f06270 */
[----:B---3--:R-:W-:Y:S05]  /*1b00*/  @!P0 BRA `(.L_x_6655) ;  /* 0xfffffffc00188947 */ /* 0x008fea000383ffff */
.L_x_6654:
[----:B------:R-:W-:Y:S05]  /*1b10*/  BSYNC.RECONVERGENT B0 ;  /* 0x0000000000007941 */ /* 0x000fea0003800200 */
.L_x_6653:
[----:B------:R-:W-:-:S13]  /*1b20*/  ISETP.GE.AND P0, PT, R0, UR12, PT ;  /* 0x0000000c00007c0c */ /* 0x000fda000bf06270 */
[----:B------:R-:W-:Y:S05]  /*1b30*/  @P0 EXIT ;  /* 0x000000000000094d */ /* 0x000fea0003800000 */
[----:B-1----:R1:W3:Y:S02]  /*1b40*/  MUFU.RCP R9, R8 ;  /* 0x0000000800097308 */ /* 0x0022e40000001000 */
.L_x_6656:
[----:B--2---:R-:W-:-:S06]  /*1b50*/  IMAD.WIDE R4, R0, 0x2, R2 ;  /* 0x0000000200047825 */ /* 0x004fcc00078e0202 */
[----:B------:R-:W2:Y:S02]  /*1b60*/  LDG.E.U16 R4, desc[UR16][R4.64] ;  /* 0x0000001004047981 */ /* 0x000ea4000c1e1500 */
[----:B--2---:R-:W-:-:S04]  /*1b70*/  IMAD.U32 R7, R4, 0x10000, RZ ;  /* 0x0001000004077824 */ /* 0x004fc800078e00ff */
[----:B0-----:R-:W-:-:S04]  /*1b80*/  FADD.FTZ R7, -R10, R7 ;  /* 0x000000070a077221 */ /* 0x001fc80000010100 */
[----:B-1----:R-:W-:Y:S01]  /*1b90*/  FMUL.FTZ R8, R7, 1.4426950216293334961 ;  /* 0x3fb8aa3b07087820 */ /* 0x002fe20000410000 */
[----:B------:R-:W-:-:S05]  /*1ba0*/  MOV R7, 0x2 ;  /* 0x0000000200077802 */ /* 0x000fca0000000f00 */
[----:B------:R-:W3:Y:S02]  /*1bb0*/  MUFU.EX2 R8, R8 ;  /* 0x0000000800087308 */ /* 0x000ee40000000800 */
[----:B---3--:R-:W-:-:S05]  /*1bc0*/  FMUL.FTZ R6, R8, R9 ;  /* 0x0000000908067220 */ /* 0x008fca0000410000 */
[----:B------:R-:W-:Y:S01]  /*1bd0*/  F2FP.BF16.F32.PACK_AB R5, RZ, R6 ;  /* 0x00000006ff05723e */ /* 0x000fe200000010ff */
[----:B------:R-:W-:-:S04]  /*1be0*/  IMAD.WIDE R6, R0, R7, UR6 ;  /* 0x0000000600067e25 */ /* 0x000fc8000f8e0207 */
[----:B------:R-:W-:Y:S01]  /*1bf0*/  VIADD R0, R0, UR20 ;  /* 0x0000001400007c36 */ /* 0x000fe20008000000 */
[----:B------:R4:W-:Y:S04]  /*1c00*/  STG.E.U16 desc[UR16][R6.64], R5 ;  /* 0x0000000506007986 */ /* 0x0009e8000c101510 */
[----:B------:R-:W-:-:S13]  /*1c10*/  ISETP.GE.AND P0, PT, R0, UR12, PT ;  /* 0x0000000c00007c0c */ /* 0x000fda000bf06270 */
[----:B----4-:R-:W-:Y:S05]  /*1c20*/  @!P0 BRA `(.L_x_6656) ;  /* 0xfffffffc00c88947 */ /* 0x010fea000383ffff */
[----:B------:R-:W-:Y:S05]  /*1c30*/  EXIT ;  /* 0x000000000000794d */ /* 0x000fea0003800000 */
.L_x_6639:
[----:B------:R-:W-:Y:S02]  /*1c40*/  HFMA2 R17, -RZ, RZ, 0, 9.5367431640625e-07 ;  /* 0x00000010ff117431 */ /* 0x000fe400000001ff */
[----:B------:R-:W-:Y:S01]  /*1c50*/  IMAD.MOV.U32 R19, RZ, RZ, 0x1f ;  /* 0x0000001fff137424 */ /* 0x000fe200078e00ff */
[----:B------:R-:W-:-:S07]  /*1c60*/  MOV R12, 0xffffffff ;  /* 0xffffffff000c7802 */ /* 0x000fce0000000f00 */
[----:B-1----:R-:W-:Y:S05]  /*1c70*/  WARPSYNC.COLLECTIVE R12, `(.L_x_6657) ;  /* 0x000000000c087348 */ /* 0x002fea0003c00000 */
[----:B-1----:R0:W1:Y:S02]  /*1c80*/  SHFL.DOWN P0, R13, R4, R17, R19 ;  /* 0x08000011040d7389 */ /* 0x0020640000000013 */
[----:B01----:R-:W-:Y:S05]  /*1c90*/  ENDCOLLECTIVE ;  /* 0x000000000000791b */ /* 0x003fea0003800000 */
.L_x_6657:
        /* <DEDUP_REMOVED lines=8> */
.L_x_6658:
[----:B------:R-:W-:Y:S01]  /*1d20*/  HFMA2 R17, -RZ, RZ, 0, 2.384185791015625e-07 ;  /* 0x00000004ff117431 */ /* 0x000fe200000001ff */
[----:B------:R-:W-:-:S04]  /*1d30*/  MOV R6, R13 ;  /* 0x0000000d00067202 */ /* 0x000fc80000000f00 */
[----:B------:R-:W-:-:S04]  /*1d40*/  FSETP.GEU.FTZ.AND P0, PT, R5, R6, PT ;  /* 0x000000060500720b */ /* 0x000fc80003f1e000 */
[----:B------:R-:W-:-:S05]  /*1d50*/  FSEL R6, R6, R5, !P0 ;  /* 0x0000000506067208 */ /* 0x000fca0004000000 */
[----:B------:R-:W-:-:S07]  /*1d60*/  IMAD.MOV.U32 R4, RZ, RZ, R6 ;  /* 0x000000ffff047224 */ /* 0x000fce00078e0006 */
[----:B------:R-:W-:Y:S05]  /*1d70*/  WARPSYNC.COLLECTIVE R12, `(.L_x_6659) ;  /* 0x000000000c087348 */ /* 0x000fea0003c00000 */
[----:B------:R0:W1:Y:S02]  /*1d80*/  SHFL.DOWN P0, R13, R4, R17, R19 ;  /* 0x08000011040d7389 */ /* 0x0000640000000013 */
[----:B01----:R-:W-:Y:S05]  /*1d90*/  ENDCOLLECTIVE ;  /* 0x000000000000791b */ /* 0x003fea0003800000 */
.L_x_6659:
        /* <DEDUP_REMOVED lines=8> */
.L_x_6660:
[----:B------:R-:W-:Y:S01]  /*1e20*/  HFMA2 R17, -RZ, RZ, 0, 5.9604644775390625e-08 ;  /* 0x00000001ff117431 */ /* 0x000fe200000001ff */
[----:B------:R-:W-:-:S04]  /*1e30*/  MOV R10, R13 ;  /* 0x0000000d000a7202 */ /* 0x000fc80000000f00 */
[----:B------:R-:W-:-:S04]  /*1e40*/  FSETP.GEU.FTZ.AND P0, PT, R7, R10, PT ;  /* 0x0000000a0700720b */ /* 0x000fc80003f1e000 */
[----:B------:R-:W-:-:S05]  /*1e50*/  FSEL R10, R10, R7, !P0 ;  /* 0x000000070a0a7208 */ /* 0x000fca0004000000 */
[----:B------:R-:W-:-:S07]  /*1e60*/  IMAD.MOV.U32 R4, RZ, RZ, R10 ;  /* 0x000000ffff047224 */ /* 0x000fce00078e000a */
[----:B------:R-:W-:Y:S05]  /*1e70*/  WARPSYNC.COLLECTIVE R12, `(.L_x_6661) ;  /* 0x000000000c087348 */ /* 0x000fea0003c00000 */
[----:B------:R0:W1:Y:S02]  /*1e80*/  SHFL.DOWN P0, R13, R4, R17, R19 ;  /* 0x08000011040d7389 */ /* 0x0000640000000013 */
[----:B01----:R-:W-:Y:S05]  /*1e90*/  ENDCOLLECTIVE ;  /* 0x000000000000791b */ /* 0x003fea0003800000 */
.L_x_6661:
[----:B------:R-:W-:Y:S05]  /*1ea0*/  BRA `(.L_x_6662) ;  /* 0xffffffe800c47947 */ /* 0x000fea000383ffff */
.L_x_6649:
[----:B------:R-:W-:Y:S01]  /*1eb0*/  IMAD.MOV.U32 R17, RZ, RZ, 0x10 ;  /* 0x00000010ff117424 */ /* 0x000fe200078e00ff */
[----:B------:R-:W-:Y:S01]  /*1ec0*/  MOV R19, 0x1f ;  /* 0x0000001f00137802 */ /* 0x000fe20000000f00 */
[----:B------:R-:W-:-:S07]  /*1ed0*/  IMAD.MOV.U32 R12, RZ, RZ, -0x1 ;  /* 0xffffffffff0c7424 */ /* 0x000fce00078e00ff */
[----:B0-2---:R-:W-:Y:S05]  /*1ee0*/  WARPSYNC.COLLECTIVE R12, `(.L_x_6663) ;  /* 0x000000000c087348 */ /* 0x005fea0003c00000 */
[----:B--2---:R1:W2:Y:S02]  /*1ef0*/  SHFL.DOWN P0, R13, R4, R17, R19 ;  /* 0x08000011040d7389 */ /* 0x0042a40000000013 */
[----:B012---:R-:W-:Y:S05]  /*1f00*/  ENDCOLLECTIVE ;  /* 0x000000000000791b */ /* 0x007fea0003800000 */
.L_x_6663:
[----:B------:R-:W-:Y:S01]  /*1f10*/  HFMA2 R17, -RZ, RZ, 0, 4.76837158203125e-07 ;  /* 0x00000008ff117431 */ /* 0x000fe200000001ff */
[----:B------:R-:W-:-:S05]  /*1f20*/  MOV R5, R13 ;  /* 0x0000000d00057202 */ /* 0x000fca0000000f00 */
[----:B------:R-:W-:-:S04]  /*1f30*/  FADD.FTZ R5, R4, R5 ;  /* 0x0000000504057221 */ /* 0x000fc80000010000 */
[----:B------:R-:W-:-:S07]  /*1f40*/  IMAD.MOV.U32 R4, RZ, RZ, R5 ;  /* 0x000000ffff047224 */ /* 0x000fce00078e0005 */
[----:B------:R-:W-:Y:S05]  /*1f50*/  WARPSYNC.COLLECTIVE R12, `(.L_x_6664) ;  /* 0x000000000c087348 */ /* 0x000fea0003c00000 */
[----:B------:R0:W1:Y:S02]  /*1f60*/  SHFL.DOWN P0, R13, R4, R17, R19 ;  /* 0x08000011040d7389 */ /* 0x0000640000000013 */
[----:B01----:R-:W-:Y:S05]  /*1f70*/  ENDCOLLECTIVE ;  /* 0x000000000000791b */ /* 0x003fea0003800000 */
.L_x_6664:
[----:B------:R-:W-:Y:S02]  /*1f80*/  IMAD.MOV.U32 R17, RZ, RZ, 0x4 ;  /* 0x00000004ff117424 */ /* 0x000fe400078e00ff */
[----:B------:R-:W-:-:S04]  /*1f90*/  IMAD.MOV.U32 R6, RZ, RZ, R13 ;  /* 0x000000ffff067224 */ /* 0x000fc800078e000d */
[----:B------:R-:W-:-:S05]  /*1fa0*/  FADD.FTZ R6, R5, R6 ;  /* 0x0000000605067221 */ /* 0x000fca0000010000 */
[----:B------:R-:W-:-:S07]  /*1fb0*/  MOV R4, R6 ;  /* 0x0000000600047202 */ /* 0x000fce0000000f00 */
[----:B------:R-:W-:Y:S05]  /*1fc0*/  WARPSYNC.COLLECTIVE R12, `(.L_x_6665) ;  /* 0x000000000c087348 */ /* 0x000fea0003c00000 */
[----:B------:R0:W1:Y:S02]  /*1fd0*/  SHFL.DOWN P0, R13, R4, R17, R19 ;  /* 0x08000011040d7389 */ /* 0x0000640000000013 */
[----:B01----:R-:W-:Y:S05]  /*1fe0*/  ENDCOLLECTIVE ;  /* 0x000000000000791b */ /* 0x003fea0003800000 */
.L_x_6665:
[----:B------:R-:W-:Y:S01]  /*1ff0*/  HFMA2 R17, -RZ, RZ, 0, 1.1920928955078125e-07 ;  /* 0x00000002ff117431 */ /* 0x000fe200000001ff */
[----:B------:R-:W-:-:S05]  /*2000*/  MOV R7, R13 ;  /* 0x0000000d00077202 */ /* 0x000fca0000000f00 */
[----:B------:R-:W-:-:S04]  /*2010*/  FADD.FTZ R7, R6, R7 ;  /* 0x0000000706077221 */ /* 0x000fc80000010000 */
[----:B------:R-:W-:-:S07]  /*2020*/  IMAD.MOV.U32 R4, RZ, RZ, R7 ;  /* 0x000000ffff047224 */ /* 0x000fce00078e0007 */
[----:B------:R-:W-:Y:S05]  /*2030*/  WARPSYNC.COLLECTIVE R12, `(.L_x_6666) ;  /* 0x000000000c087348 */ /* 0x000fea0003c00000 */
[----:B------:R0:W1:Y:S02]  /*2040*/  SHFL.DOWN P0, R13, R4, R17, R19 ;  /* 0x08000011040d7389 */ /* 0x0000640000000013 */
[----:B01----:R-:W-:Y:S05]  /*2050*/  ENDCOLLECTIVE ;  /* 0x000000000000791b */ /* 0x003fea0003800000 */
.L_x_6666:
[----:B------:R-:W-:Y:S02]  /*2060*/  IMAD.MOV.U32 R17, RZ, RZ, 0x1 ;  /* 0x00000001ff117424 */ /* 0x000fe400078e00ff */
[----:B------:R-:W-:-:S04]  /*2070*/  IMAD.MOV.U32 R8, RZ, RZ, R13 ;  /* 0x000000ffff087224 */ /* 0x000fc800078e000d */
[----:B------:R-:W-:-:S05]  /*2080*/  FADD.FTZ R8, R7, R8 ;  /* 0x0000000807087221 */ /* 0x000fca0000010000 */
[----:B------:R-:W-:-:S07]  /*2090*/  MOV R4, R8 ;  /* 0x0000000800047202 */ /* 0x000fce0000000f00 */
[----:B------:R-:W-:Y:S05]  /*20a0*/  WARPSYNC.COLLECTIVE R12, `(.L_x_6667) ;  /* 0x000000000c087348 */ /* 0x000fea0003c00000 */
[----:B------:R0:W1:Y:S02]  /*20b0*/  SHFL.DOWN P0, R13, R4, R17, R19 ;  /* 0x08000011040d7389 */ /* 0x0000640000000013 */
[----:B01----:R-:W-:Y:S05]  /*20c0*/  ENDCOLLECTIVE ;  /* 0x000000000000791b */ /* 0x003fea0003800000 */
.L_x_6667:
[----:B------:R-:W-:Y:S01]  /*20d0*/  MOV R9, R13 ;  /* 0x0000000d00097202 */ /* 0x000fe20000000f00 */
[----:B------:R-:W-:Y:S06]  /*20e0*/  BRA `(.L_x_6668) ;  /* 0xfffffff000887947 */ /* 0x000fec000383ffff */
.L_x_6669:
        /* <DEDUP_REMOVED lines=9> */
.L_x_11567:


//--------------------- .text._ZN2at6native43_GLOBAL__N__9ae7fba5_10_SoftMax_cu_9f978f6323cunn_SoftMaxForwardSmemILi8EN3c108BFloat16EfS4_NS1_22SoftMaxForwardEpilogueElEEvPT2_PKT0_T4_ --------------------------
	.section	.text._ZN2at6native43_GLOBAL__N__9ae7fba5_10_SoftMax_cu_9f978f6323cunn_SoftMaxForwardSmemILi8EN3c108BFloat16EfS4_NS1_22SoftMaxForwardEpilogueElEEvPT2_PKT0_T4_,"ax",@progbits
	.align	128
.text._ZN2at6native43_GLOBAL__N__9ae7fba5_10_SoftMax_cu_9f978f6323cunn_SoftMaxForwardSmemILi8EN3c108BFloat16EfS4_NS1_22SoftMaxForwardEpilogueElEEvPT2_PKT0_T4_:
        .type           _ZN2at6native43_GLOBAL__N__9ae7fba5_10_SoftMax_cu_9f978f6323cunn_SoftMaxForwardSmemILi8EN3c108BFloat16EfS4_NS1_22SoftMaxForwardEpilogueElEEvPT2_PKT0_T4_,@function
        .size           _ZN2at6native43_GLOBAL__N__9ae7fba5_10_SoftMax_cu_9f978f6323cunn_SoftMaxForwardSmemILi8EN3c108BFloat16EfS4_NS1_22SoftMaxForwardEpilogueElEEvPT2_PKT0_T4_,(.L_x_11568 - _ZN2at6native43_GLOBAL__N__9ae7fba5_10_SoftMax_cu_9f978f6323cunn_SoftMaxForwardSmemILi8EN3c108BFloat16EfS4_NS1_22SoftMaxForwardEpilogueElEEvPT2_PKT0_T4_)
        .other          _ZN2at6native43_GLOBAL__N__9ae7fba5_10_SoftMax_cu_9f978f6323cunn_SoftMaxForwardSmemILi8EN3c108BFloat16EfS4_NS1_22SoftMaxForwardEpilogueElEEvPT2_PKT0_T4_,@"STO_CUDA_ENTRY STV_DEFAULT"
_ZN2at6native43_GLOBAL__N__9ae7fba5_10_SoftMax_cu_9f978f6323cunn_SoftMaxForwardSmemILi8EN3c108BFloat16EfS4_NS1_22SoftMaxForwardEpilogueElEEvPT2_PKT0_T4_:
[----:B------:R-:W-:Y:S01]  /*0000*/  LDC R1, c[0x0][0x37c] ;  /* 0x0000df00ff017b82 */ /* 0x000fe20000000800 */
[----:B------:R-:W0:Y:S07]  /*0010*/  S2R R0, SR_TID.X ;  /* 0x0000000000007919 */ /* 0x000e2e0000002100 */
[----:B------:R-:W1:Y:S01]  /*0020*/  S2UR UR6, SR_CTAID.X ;  /* 0x00000000000679c3 */ /* 0x000e620000002500 */
[----:B------:R-:W1:Y:S01]  /*0030*/  LDCU.64 UR12, c[0x0][0x390] ;  /* 0x00007200ff0c77ac */ /* 0x000e620008000a00 */
[----:B------:R-:W-:Y:S01]  /*0040*/  BSSY.RECONVERGENT B0, `(.L_x_6670) ;  /* 0x0000034000007945 */ /* 0x000fe20003800200 */
[----:B------:R-:W-:Y:S01]  /*0050*/  IMAD.MOV.U32 R10, RZ, RZ, -0x800001 ;  /* 0xff7fffffff0a7424 */ /* 0x000fe200078e00ff */
[----:B------:R-:W2:Y:S01]  /*0060*/  LDCU.128 UR8, c[0x0][0x380] ;  /* 0x00007000ff0877ac */ /* 0x000ea20008000c00 */
[----:B-1----:R-:W-:-:S04]  /*0070*/  UIMAD.WIDE.U32 UR4, UR6, UR12, URZ ;  /* 0x0000000c060472a5 */ /* 0x002fc8000f8e00ff */
[----:B------:R-:W-:Y:S02]  /*0080*/  USHF.L.U32 UR7, UR4, 0x1, URZ ;  /* 0x0000000104077899 */ /* 0x000fe400080006ff */
[----:B------:R-:W-:Y:S01]  /*0090*/  UIMAD UR5, UR6, UR13, UR5 ;  /* 0x0000000d060572a4 */ /* 0x000fe2000f8e0205 */
[----:B0-----:R-:W-:Y:S01]  /*00a0*/  IMAD.WIDE.U32 R2, R0, 0x8, RZ ;  /* 0x0000000800027825 */ /* 0x001fe200078e00ff */
[----:B--2---:R-:W-:Y:S02]  /*00b0*/  UIADD3 UR6, UP0, UPT, UR7, UR10, URZ ;  /* 0x0000000a07067290 */ /* 0x004fe4000ff1e0ff */
[----:B------:R-:W-:Y:S01]  /*00c0*/  USHF.L.U64.HI UR5, UR4, 0x1, UR5 ;  /* 0x0000000104057899 */ /* 0x000fe20008010205 */
[----:B------:R-:W-:Y:S01]  /*00d0*/  ISETP.GE.U32.AND P0, PT, R2, UR12, PT ;  /* 0x0000000c02007c0c */ /* 0x000fe2000bf06070 */
[----:B------:R-:W-:Y:S02]  /*00e0*/  UIADD3 UR4, UP1, UPT, UR7, UR8, URZ ;  /* 0x0000000807047290 */ /* 0x000fe4000ff3e0ff */
[----:B------:R-:W-:Y:S01]  /*00f0*/  UIADD3.X UR7, UPT, UPT, UR5, UR11, URZ, UP0, !UPT ;  /* 0x0000000b05077290 */ /* 0x000fe200087fe4ff */
[----:B------:R-:W-:Y:S01]  /*0100*/  ISETP.GE.AND.EX P0, PT, R3, UR13, PT, P0 ;  /* 0x0000000d03007c0c */ /* 0x000fe2000bf06300 */
[----:B------:R-:W-:Y:S01]  /*0110*/  UIADD3.X UR5, UPT, UPT, UR5, UR9, URZ, UP1, !UPT ;  /* 0x0000000905057290 */ /* 0x000fe20008ffe4ff */
[----:B------:R-:W-:Y:S01]  /*0120*/  IMAD.MOV.U32 R3, RZ, RZ, RZ ;  /* 0x000000ffff037224 */ /* 0x000fe200078e00ff */
[----:B------:R-:W0:Y:S10]  /*0130*/  LDCU.64 UR10, c[0x0][0x358] ;  /* 0x00006b00ff0a77ac */ /* 0x000e340008000a00 */
[----:B------:R-:W-:Y:S05]  /*0140*/  @P0 BRA `(.L_x_6671) ;  /* 0x00000000008c0947 */ /* 0x000fea0003800000 */
[----:B------:R-:W1:Y:S01]  /*0150*/  S2R R4, SR_CgaCtaId ;  /* 0x0000000000047919 */ /* 0x000e620000008800 */
[----:B------:R-:W2:Y:S01]  /*0160*/  LDC R2, c[0x0][0x360] ;  /* 0x0000d800ff027b82 */ /* 0x000ea20000000800 */
[----:B------:R-:W-:Y:S01]  /*0170*/  MOV R9, 0x400 ;  /* 0x0000040000097802 */ /* 0x000fe20000000f00 */
[----:B------:R-:W-:Y:S01]  /*0180*/  IMAD.MOV.U32 R11, RZ, RZ, R0 ;  /* 0x000000ffff0b7224 */ /* 0x000fe200078e0000 */
[----:B------:R-:W-:Y:S01]  /*0190*/  MOV R10, 0xff7fffff ;  /* 0xff7fffff000a7802 */ /* 0x000fe20000000f00 */
[----:B------:R-:W-:Y:S01]  /*01a0*/  IMAD.MOV.U32 R8, RZ, RZ, R3 ;  /* 0x000000ffff087224 */ /* 0x000fe200078e0003 */
[----:B-1----:R-:W-:-:S07]  /*01b0*/  LEA R9, R4, R9, 0x18 ;  /* 0x0000000904097211 */ /* 0x002fce00078ec0ff */
.L_x_6672:
[----:B------:R-:W-:-:S04]  /*01c0*/  LEA R4, P1, R11, UR6, 0x4 ;  /* 0x000000060b047c11 */ /* 0x000fc8000f8220ff */
[----:B------:R-:W-:-:S06]  /*01d0*/  LEA.HI.X R5, R11, UR7, R8, 0x4, P1 ;  /* 0x000000070b057c11 */ /* 0x000fcc00088f2408 */
[----:B0-----:R-:W3:Y:S01]  /*01e0*/  LDG.E.128 R4, desc[UR10][R4.64] ;  /* 0x0000000a04047981 */ /* 0x001ee2000c1e1d00 */
[----:B------:R-:W-:Y:S02]  /*01f0*/  LEA R13, R11, R9, 0x4 ;  /* 0x000000090b0d7211 */ /* 0x000fe400078e20ff */
[----:B--2---:R-:W-:-:S04]  /*0200*/  IADD3 R11, P1, PT, R2, R11, RZ ;  /* 0x0000000b020b7210 */ /* 0x004fc80007f3e0ff */
[----:B------:R-:W-:Y:S02]  /*0210*/  IADD3.X R8, PT, PT, RZ, R8, RZ, P1, !PT ;  /* 0x00000008ff087210 */ /* 0x000fe40000ffe4ff */
[C---:B---3--:R-:W-:Y:S01]  /*0220*/  PRMT R12, R4.reuse, 0x7632, R12 ;  /* 0x00007632040c7816 */ /* 0x048fe2000000000c */
        /* <DEDUP_REMOVED lines=21> */
.L_x_6671:
[----:B0-----:R-:W-:Y:S05]  /*0380*/  BSYNC.RECONVERGENT B0 ;  /* 0x0000000000007941 */ /* 0x001fea0003800200 */
.L_x_6670:
        /* <DEDUP_REMOVED lines=48> */
.L_x_6687:
[----:B------:R-:W-:Y:S02]  /*0690*/  ISETP.NE.AND P3, PT, R0, RZ, PT ;  /* 0x000000ff0000720c */ /* 0x000fe40003f65270 */
[----:B-1----:R-:W-:-:S04]  /*06a0*/  FSETP.GEU.FTZ.AND P1, PT, R6, R11, PT ;  /* 0x0000000b0600720b */ /* 0x002fc80003f3e000 */
[----:B0-----:R-:W-:-:S07]  /*06b0*/  FSEL R6, R11, R6, !P1 ;  /* 0x000000060b067208 */ /* 0x001fce0004800000 */
[----:B------:R0:W-:Y:S01]  /*06c0*/  @!P3 STS [UR7], R6 ;  /* 0x00000006ff00b988 */ /* 0x0001e20008000807 */
[----:B------:R-:W-:-:S13]  /*06d0*/  @!P3 PLOP3.LUT P2, PT, PT, PT, PT, 0x80, 0x8 ;  /* 0x000000000008b81c */ /* 0x000fda0003f4f070 */
.L_x_6673:
        /* <DEDUP_REMOVED lines=9> */
.L_x_6677:
        /* <DEDUP_REMOVED lines=53> */
.L_x_6676:
[----:B------:R-:W-:Y:S05]  /*0ac0*/  BSYNC.RECONVERGENT B0 ;  /* 0x0000000000007941 */ /* 0x000fea0003800200 */
.L_x_6675:
        /* <DEDUP_REMOVED lines=31> */
.L_x_6693:
[----:B--2---:R-:W-:-:S07]  /*0cc0*/  FADD.FTZ R8, R6, R9 ;  /* 0x0000000906087221 */ /* 0x004fce0000010000 */
.L_x_6679:
[----:B------:R-:W-:Y:S05]  /*0cd0*/  BSYNC B0 ;  /* 0x0000000000007941 */ /* 0x000fea0003800000 */
.L_x_6678:
[----:B--2---:R2:W-:Y:S01]  /*0ce0*/  @P2 STS [UR7], R8 ;  /* 0x00000008ff002988 */ /* 0x0045e20008000807 */
[----:B------:R-:W-:Y:S05]  /*0cf0*/  WARPSYNC.ALL ;  /* 0x0000000000007948 */ /* 0x000fea0003800000 */
[----:B------:R-:W-:Y:S06]  /*0d00*/  BAR.SYNC.DEFER_BLOCKING 0x0 ;  /* 0x0000000000007b1d */ /* 0x000fec0000010000 */
[----:B------:R-:W-:Y:S05]  /*0d10*/  @P0 EXIT ;  /* 0x000000000000094d */ /* 0x000fea0003800000 */
[----:B--2---:R-:W2:Y:S02]  /*0d20*/  LDS R8, [UR7] ;  /* 0x00000007ff087984 */ /* 0x004ea40008000800 */
[----:B--2---:R-:W2:Y:S02]  /*0d30*/  MUFU.RCP R8, R8 ;  /* 0x0000000800087308 */ /* 0x004ea40000001000 */
.L_x_6681:
[----:B---3--:R-:W-:-:S06]  /*0d40*/  LEA R4, R0, UR6, 0x4 ;  /* 0x0000000600047c11 */ /* 0x008fcc000f8e20ff */
[----:B0-----:R-:W0:Y:S02]  /*0d50*/  LDS.128 R4, [R4] ;  /* 0x0000000004047984 */ /* 0x001e240000000c00 */
[C---:B0-----:R-:W-:Y:S01]  /*0d60*/  SHF.L.U32 R11, R7.reuse, 0x10, RZ ;  /* 0x00000010070b7819 */ /* 0x041fe200000006ff */
[C---:B------:R-:W-:Y:S01]  /*0d70*/  IMAD.U32 R13, R6.reuse, 0x10000, RZ ;  /* 0x00010000060d7824 */ /* 0x040fe200078e00ff */
[----:B------:R-:W-:Y:S02]  /*0d80*/  PRMT R9, R7, 0x7632, R9 ;  /* 0x0000763207097816 */ /* 0x000fe40000000009 */
[----:B------:R-:W-:Y:S01]  /*0d90*/  PRMT R7, R6, 0x7632, R7 ;  /* 0x0000763206077816 */ /* 0x000fe20000000007 */
[----:B-1----:R-:W-:Y:S01]  /*0da0*/  FADD.FTZ R12, -R2, R11 ;  /* 0x0000000b020c7221 */ /* 0x002fe20000010100 */
[C---:B------:R-:W-:Y:S01]  /*0db0*/  PRMT R6, R5.reuse, 0x7632, R6 ;  /* 0x0000763205067816 */ /* 0x040fe20000000006 */
[----:B------:R-:W-:Y:S01]  /*0dc0*/  IMAD.U32 R5, R5, 0x10000, RZ ;  /* 0x0001000005057824 */ /* 0x000fe200078e00ff */
[----:B------:R-:W-:Y:S01]  /*0dd0*/  SHF.L.U32 R11, R4, 0x10, RZ ;  /* 0x00000010040b7819 */ /* 0x000fe200000006ff */
[----:B------:R-:W-:Y:S01]  /*0de0*/  FMUL.FTZ R16, R12, 1.4426950216293334961 ;  /* 0x3fb8aa3b0c107820 */ /* 0x000fe20000410000 */
[----:B------:R-:W-:Y:S01]  /*0df0*/  PRMT R10, R4, 0x7632, R10 ;  /* 0x00007632040a7816 */ /* 0x000fe2000000000a */
[----:B------:R-:W-:Y:S01]  /*0e00*/  FADD.FTZ R4, -R2, R5 ;  /* 0x0000000502047221 */ /* 0x000fe20000010100 */
[----:B------:R-:W-:-:S02]  /*0e10*/  IMAD.U32 R17, R9, 0x10000, RZ ;  /* 0x0001000009117824 */ /* 0x000fc400078e00ff */
[----:B------:R-:W-:Y:S01]  /*0e20*/  FADD.FTZ R11, -R2, R11 ;  /* 0x0000000b020b7221 */ /* 0x000fe20000010100 */
[----:B------:R-:W-:Y:S02]  /*0e30*/  IMAD.U32 R9, R7, 0x10000, RZ ;  /* 0x0001000007097824 */ /* 0x000fe400078e00ff */
[----:B------:R-:W-:Y:S01]  /*0e40*/  FMUL.FTZ R12, R4, 1.4426950216293334961 ;  /* 0x3fb8aa3b040c7820 */ /* 0x000fe20000410000 */
[----:B------:R-:W-:Y:S01]  /*0e50*/  SHF.L.U32 R15, R6, 0x10, RZ ;  /* 0x00000010060f7819 */ /* 0x000fe200000006ff */
[----:B------:R-:W-:Y:S01]  /*0e60*/  FMUL.FTZ R4, R11, 1.4426950216293334961 ;  /* 0x3fb8aa3b0b047820 */ /* 0x000fe20000410000 */
[----:B------:R-:W-:Y:S02]  /*0e70*/  IMAD.U32 R11, R10, 0x10000, RZ ;  /* 0x000100000a0b7824 */ /* 0x000fe400078e00ff */
[C---:B------:R-:W-:Y:S01]  /*0e80*/  FADD.FTZ R6, -R2.reuse, R9 ;  /* 0x0000000902067221 */ /* 0x040fe20000010100 */
[C---:B------:R-:W-:Y:S01]  /*0e90*/  FADD.FTZ R17, -R2.reuse, R17 ;  /* 0x0000001102117221 */ /* 0x040fe20000010100 */
[C---:B------:R-:W-:Y:S01]  /*0ea0*/  FADD.FTZ R15, -R2.reuse, R15 ;  /* 0x0000000f020f7221 */ /* 0x040fe20000010100 */
[C---:B------:R-:W-:Y:S01]  /*0eb0*/  FADD.FTZ R11, -R2.reuse, R11 ;  /* 0x0000000b020b7221 */ /* 0x040fe20000010100 */
[----:B------:R-:W-:Y:S01]  /*0ec0*/  FADD.FTZ R13, -R2, R13 ;  /* 0x0000000d020d7221 */ /* 0x000fe20000010100 */
[----:B------:R0:W2:Y:S01]  /*0ed0*/  MUFU.EX2 R5, R16 ;  /* 0x0000001000057308 */ /* 0x0000a20000000800 */
[----:B------:R-:W-:Y:S01]  /*0ee0*/  FMUL.FTZ R19, R17, 1.4426950216293334961 ;  /* 0x3fb8aa3b11137820 */ /* 0x000fe20000410000 */
[----:B------:R-:W-:Y:S01]  /*0ef0*/  FMUL.FTZ R15, R15, 1.4426950216293334961 ;  /* 0x3fb8aa3b0f0f7820 */ /* 0x000fe20000410000 */
[----:B------:R-:W-:Y:S01]  /*0f00*/  FMUL.FTZ R14, R13, 1.4426950216293334961 ;  /* 0x3fb8aa3b0d0e7820 */ /* 0x000fe20000410000 */
[----:B------:R-:W1:Y:S01]  /*0f10*/  MUFU.EX2 R9, R4 ;  /* 0x0000000400097308 */ /* 0x000e620000000800 */
[----:B------:R-:W-:-:S03]  /*0f20*/  LEA R10, P0, R0, UR4, 0x4 ;  /* 0x00000004000a7c11 */ /* 0x000fc6000f8020ff */
[----:B------:R-:W3:Y:S01]  /*0f30*/  MUFU.EX2 R7, R14 ;  /* 0x0000000e00077308 */ /* 0x000ee20000000800 */
[----:B0-----:R-:W-:Y:S01]  /*0f40*/  FMUL.FTZ R16, R6, 1.4426950216293334961 ;  /* 0x3fb8aa3b06107820 */ /* 0x001fe20000410000 */
[----:B------:R-:W-:Y:S02]  /*0f50*/  FMUL.FTZ R6, R11, 1.4426950216293334961 ;  /* 0x3fb8aa3b0b067820 */ /* 0x000fe40000410000 */
[----:B------:R-:W0:Y:S01]  /*0f60*/  MUFU.EX2 R13, R12 ;  /* 0x0000000c000d7308 */ /* 0x000e220000000800 */
[----:B--2---:R-:W-:-:S03]  /*0f70*/  FMUL.FTZ R18, R5, R8 ;  /* 0x0000000805127220 */ /* 0x004fc60000410000 */
[----:B------:R-:W2:Y:S01]  /*0f80*/  MUFU.EX2 R11, R6 ;  /* 0x00000006000b7308 */ /* 0x000ea20000000800 */
[----:B-1----:R-:W-:-:S03]  /*0f90*/  FMUL.FTZ R4, R9, R8 ;  /* 0x0000000809047220 */ /* 0x002fc60000410000 */
[----:B------:R-:W1:Y:S01]  /*0fa0*/  MUFU.EX2 R19, R19 ;  /* 0x0000001300137308 */ /* 0x000e620000000800 */
[----:B---3--:R-:W-:-:S03]  /*0fb0*/  FMUL.FTZ R14, R7, R8 ;  /* 0x00000008070e7220 */ /* 0x008fc60000410000 */
[----:B------:R-:W3:Y:S01]  /*0fc0*/  MUFU.EX2 R17, R16 ;  /* 0x0000001000117308 */ /* 0x000ee20000000800 */
[----:B0-----:R-:W-:-:S03]  /*0fd0*/  FMUL.FTZ R5, R13, R8 ;  /* 0x000000080d057220 */ /* 0x001fc60000410000 */
[----:B------:R-:W0:Y:S01]  /*0fe0*/  MUFU.EX2 R15, R15 ;  /* 0x0000000f000f7308 */ /* 0x000e220000000800 */
[-C--:B--2---:R-:W-:Y:S01]  /*0ff0*/  FMUL.FTZ R9, R11, R8.reuse ;  /* 0x000000080b097220 */ /* 0x084fe20000410000 */
[C---:B------:R-:W-:Y:S02]  /*1000*/  LEA.HI.X R11, R0.reuse, UR5, R3, 0x4, P0 ;  /* 0x00000005000b7c11 */ /* 0x040fe400080f2403 */
[----:B------:R-:W-:Y:S01]  /*1010*/  IADD3 R0, P0, PT, R0, UR9, RZ ;  /* 0x0000000900007c10 */ /* 0x000fe2000ff1e0ff */
[----:B-1----:R-:W-:Y:S01]  /*1020*/  FMUL.FTZ R7, R19, R8 ;  /* 0x0000000813077220 */ /* 0x002fe20000410000 */
[----:B------:R-:W-:Y:S02]  /*1030*/  F2FP.BF16.F32.PACK_AB R4, R9, R4 ;  /* 0x000000040904723e */ /* 0x000fe400000010ff */
[----:B------:R-:W-:Y:S01]  /*1040*/  IADD3.X R3, PT, PT, RZ, R3, RZ, P0, !PT ;  /* 0x00000003ff037210 */ /* 0x000fe200007fe4ff */
[----:B---3--:R-:W-:Y:S01]  /*1050*/  FMUL.FTZ R17, R17, R8 ;  /* 0x0000000811117220 */ /* 0x008fe20000410000 */
[----:B------:R-:W-:Y:S01]  /*1060*/  F2FP.BF16.F32.PACK_AB R7, R7, R18 ;  /* 0x000000120707723e */ /* 0x000fe200000010ff */
[----:B------:R-:W-:-:S02]  /*1070*/  IMAD.SHL.U32 R9, R0, 0x8, RZ ;  /* 0x0000000800097824 */ /* 0x000fc400078e00ff */
[----:B0-----:R-:W-:Y:S01]  /*1080*/  FMUL.FTZ R12, R15, R8 ;  /* 0x000000080f0c7220 */ /* 0x001fe20000410000 */
[----:B------:R-:W-:Y:S02]  /*1090*/  F2FP.BF16.F32.PACK_AB R6, R17, R14 ;  /* 0x0000000e1106723e */ /* 0x000fe400000010ff */
[----:B------:R-:W-:Y:S02]  /*10a0*/  ISETP.GE.U32.AND P0, PT, R9, UR12, PT ;  /* 0x0000000c09007c0c */ /* 0x000fe4000bf06070 */
[----:B------:R-:W-:Y:S02]  /*10b0*/  F2FP.BF16.F32.PACK_AB R5, R12, R5 ;  /* 0x000000050c05723e */ /* 0x000fe400000010ff */
[----:B------:R-:W-:-:S03]  /*10c0*/  SHF.L.U64.HI R9, R0, 0x3, R3 ;  /* 0x0000000300097819 */ /* 0x000fc60000010203 */
[----:B------:R3:W-:Y:S01]  /*10d0*/  STG.E.128 desc[UR10][R10.64], R4 ;  /* 0x000000040a007986 */ /* 0x0007e2000c101d0a */
[----:B------:R-:W-:-:S13]  /*10e0*/  ISETP.GE.AND.EX P0, PT, R9, UR13, PT, P0 ;  /* 0x0000000d09007c0c */ /* 0x000fda000bf06300 */
[----:B------:R-:W-:Y:S05]  /*10f0*/  @!P0 BRA `(.L_x_6681) ;  /* 0xfffffffc00108947 */ /* 0x000fea000383ffff */
[----:B------:R-:W-:Y:S05]  /*1100*/  EXIT ;  /* 0x000000000000794d */ /* 0x000fea0003800000 */
.L_x_6674:
[----:B-1----:R-:W-:Y:S02]  /*1110*/  IMAD.MOV.U32 R13, RZ, RZ, R2 ;  /* 0x000000ffff0d7224 */ /* 0x002fe400078e0002 */
[----:B------:R-:W-:Y:S02]  /*1120*/  HFMA2 R15, -RZ, RZ, 0, 1.847743988037109375e-06 ;  /* 0x0000001fff0f7431 */ /* 0x000fe400000001ff */
[----:B------:R-:W-:Y:S02]  /*1130*/  IMAD.MOV.U32 R12, RZ, RZ, 0x10 ;  /* 0x00000010ff0c7424 */ /* 0x000fe400078e00ff */
[----:B------:R-:W-:-:S07]  /*1140*/  IMAD.MOV.U32 R10, RZ, RZ, -0x1 ;  /* 0xffffffffff0a7424 */ /* 0x000fce00078e00ff */
[----:B------:R-:W-:Y:S05]  /*1150*/  WARPSYNC.COLLECTIVE R10, `(.L_x_6682) ;  /* 0x000000000a087348 */ /* 0x000fea0003c00000 */
[----:B------:R0:W1:Y:S02]  /*1160*/  SHFL.DOWN P1, R11, R13, R12, R15 ;  /* 0x0800000c0d0b7389 */ /* 0x000064000002000f */
[----:B01----:R-:W-:Y:S05]  /*1170*/  ENDCOLLECTIVE ;  /* 0x000000000000791b */ /* 0x003fea0003800000 */
.L_x_6682:
        /* <DEDUP_REMOVED lines=8> */
.L_x_6683:
        /* <DEDUP_REMOVED lines=8> */
.L_x_6684:
        /* <DEDUP_REMOVED lines=8> */
.L_x_6685:
        /* <DEDUP_REMOVED lines=8> */
.L_x_6686:
[----:B------:R-:W-:Y:S05]  /*1380*/  BRA `(.L_x_6687) ;  /* 0xfffffff000c07947 */ /* 0x000fea000383ffff */
.L_x_6680:
[----:B--2---:R-:W-:Y:S01]  /*1390*/  MOV R13, R8 ;  /* 0x00000008000d7202 */ /* 0x004fe20000000f00 */
[----:B------:R-:W-:Y:S02]  /*13a0*/  IMAD.MOV.U32 R12, RZ, RZ, 0x10 ;  /* 0x00000010ff0c7424 */ /* 0x000fe400078e00ff */
[----:B------:R-:W-:Y:S02]  /*13b0*/  HFMA2 R15, -RZ, RZ, 0, 1.847743988037109375e-06 ;  /* 0x0000001fff0f7431 */ /* 0x000fe400000001ff */
[----:B------:R-:W-:-:S07]  /*13c0*/  IMAD.MOV.U32 R10, RZ, RZ, -0x1 ;  /* 0xffffffffff0a7424 */ /* 0x000fce00078e00ff */
[----:B-1----:R-:W-:Y:S05]  /*13d0*/  WARPSYNC.COLLECTIVE R10, `(.L_x_6688) ;  /* 0x000000000a087348 */ /* 0x002fea0003c00000 */
[----:B------:R0:W2:Y:S02]  /*13e0*/  SHFL.DOWN P1, R11, R13, R12, R15 ;  /* 0x0800000c0d0b7389 */ /* 0x0000a4000002000f */
[----:B012---:R-:W-:Y:S05]  /*13f0*/  ENDCOLLECTIVE ;  /* 0x000000000000791b */ /* 0x007fea0003800000 */
.L_x_6688:
[----:B------:R-:W-:Y:S01]  /*1400*/  HFMA2 R12, -RZ, RZ, 0, 4.76837158203125e-07 ;  /* 0x00000008ff0c7431 */ /* 0x000fe200000001ff */
[----:B------:R-:W-:-:S05]  /*1410*/  MOV R5, R11 ;  /* 0x0000000b00057202 */ /* 0x000fca0000000f00 */
[----:B------:R-:W-:-:S04]  /*1420*/  FADD.FTZ R5, R8, R5 ;  /* 0x0000000508057221 */ /* 0x000fc80000010000 */
[----:B------:R-:W-:-:S07]  /*1430*/  IMAD.MOV.U32 R13, RZ, RZ, R5 ;  /* 0x000000ffff0d7224 */ /* 0x000fce00078e0005 */
[----:B------:R-:W-:Y:S05]  /*1440*/  WARPSYNC.COLLECTIVE R10, `(.L_x_6689) ;  /* 0x000000000a087348 */ /* 0x000fea0003c00000 */
[----:B------:R0:W1:Y:S02]  /*1450*/  SHFL.DOWN P1, R11, R13, R12, R15 ;  /* 0x0800000c0d0b7389 */ /* 0x000064000002000f */
[----:B01----:R-:W-:Y:S05]  /*1460*/  ENDCOLLECTIVE ;  /* 0x000000000000791b */ /* 0x003fea0003800000 */
.L_x_6689:
[----:B------:R-:W-:Y:S02]  /*1470*/  IMAD.MOV.U32 R12, RZ, RZ, 0x4 ;  /* 0x00000004ff0c7424 */ /* 0x000fe400078e00ff */
[----:B------:R-:W-:-:S04]  /*1480*/  IMAD.MOV.U32 R4, RZ, RZ, R11 ;  /* 0x000000ffff047224 */ /* 0x000fc800078e000b */
[----:B------:R-:W-:-:S05]  /*1490*/  FADD.FTZ R4, R5, R4 ;  /* 0x0000000405047221 */ /* 0x000fca0000010000 */
[----:B------:R-:W-:-:S07]  /*14a0*/  MOV R13, R4 ;  /* 0x00000004000d7202 */ /* 0x000fce0000000f00 */
[----:B------:R-:W-:Y:S05]  /*14b0*/  WARPSYNC.COLLECTIVE R10, `(.L_x_6690) ;  /* 0x000000000a087348 */ /* 0x000fea0003c00000 */
[----:B------:R0:W1:Y:S02]  /*14c0*/  SHFL.DOWN P1, R11, R13, R12, R15 ;  /* 0x0800000c0d0b7389 */ /* 0x000064000002000f */
[----:B01----:R-:W-:Y:S05]  /*14d0*/  ENDCOLLECTIVE ;  /* 0x000000000000791b */ /* 0x003fea0003800000 */
.L_x_6690:
[----:B------:R-:W-:Y:S01]  /*14e0*/  HFMA2 R12, -RZ, RZ, 0, 1.1920928955078125e-07 ;  /* 0x00000002ff0c7431 */ /* 0x000fe200000001ff */
[----:B------:R-:W-:-:S05]  /*14f0*/  MOV R7, R11 ;  /* 0x0000000b00077202 */ /* 0x000fca0000000f00 */
[----:B------:R-:W-:-:S04]  /*1500*/  FADD.FTZ R7, R4, R7 ;  /* 0x0000000704077221 */ /* 0x000fc80000010000 */
[----:B------:R-:W-:-:S07]  /*1510*/  IMAD.MOV.U32 R13, RZ, RZ, R7 ;  /* 0x000000ffff0d7224 */ /* 0x000fce00078e0007 */
[----:B------:R-:W-:Y:S05]  /*1520*/  WARPSYNC.COLLECTIVE R10, `(.L_x_6691) ;  /* 0x000000000a087348 */ /* 0x000fea0003c00000 */
[----:B------:R0:W1:Y:S02]  /*1530*/  SHFL.DOWN P1, R11, R13, R12, R15 ;  /* 0x0800000c0d0b7389 */ /* 0x000064000002000f */
[----:B01----:R-:W-:Y:S05]  /*1540*/  ENDCOLLECTIVE ;  /* 0x000000000000791b */ /* 0x003fea0003800000 */
.L_x_6691:
[----:B------:R-:W-:Y:S02]  /*1550*/  IMAD.MOV.U32 R12, RZ, RZ, 0x1 ;  /* 0x00000001ff0c7424 */ /* 0x000fe400078e00ff */
[----:B------:R-:W-:-:S04]  /*1560*/  IMAD.MOV.U32 R6, RZ, RZ, R11 ;  /* 0x000000ffff067224 */ /* 0x000fc800078e000b */
[----:B------:R-:W-:-:S05]  /*1570*/  FADD.FTZ R6, R7, R6 ;  /* 0x0000000607067221 */ /* 0x000fca0000010000 */
[----:B------:R-:W-:-:S07]  /*1580*/  MOV R13, R6 ;  /* 0x00000006000d7202 */ /* 0x000fce0000000f00 */
[----:B------:R-:W-:Y:S05]  /*1590*/  WARPSYNC.COLLECTIVE R10, `(.L_x_6692) ;  /* 0x000000000a087348 */ /* 0x000fea0003c00000 */
[----:B------:R0:W1:Y:S02]  /*15a0*/  SHFL.DOWN P1, R11, R13, R12, R15 ;  /* 0x0800000c0d0b7389 */ /* 0x000064000002000f */
[----:B01----:R-:W-:Y:S05]  /*15b0*/  ENDCOLLECTIVE ;  /* 0x000000000000791b */ /* 0x003fea0003800000 */
.L_x_6692:
[----:B------:R-:W-:Y:S01]  /*15c0*/  MOV R9, R11 ;  /* 0x0000000b00097202 */ /* 0x000fe20000000f00 */
[----:B------:R-:W-:Y:S06]  /*15d0*/  BRA `(.L_x_6693) ;  /* 0xfffffff400b87947 */ /* 0x000fec000383ffff */
.L_x_6694:
        /* <DEDUP_REMOVED lines=10> */
.L_x_11568:


//--------------------- .text._ZN2at6native43_GLOBAL__N__9ae7fba5_10_SoftMax_cu_9f978f6322cunn_SoftMaxForwardRegIN3c108BFloat16EfS4_NS1_22SoftMaxForwardEpilogueElLi9EEEvPT1_PKT_T3_ --------------------------
	.section	.text._ZN2at6native43_GLOBAL__N__9ae7fba5_10_SoftMax_cu_9f978f6322cunn_SoftMaxForwardRegIN3c108BFloat16EfS4_NS1_22SoftMaxForwardEpilogueElLi9EEEvPT1_PKT_T3_,"ax",@progbits
	.align	128
.text._ZN2at6native43_GLOBAL__N__9ae7fba5_10_SoftMax_cu_9f978f6322cunn_SoftMaxForwardRegIN3c108BFloat16EfS4_NS1_22SoftMaxForwardEpilogueElLi9EEEvPT1_PKT_T3_:
        .type           _ZN2at6native43_GLOBAL__N__9ae7fba5_10_SoftMax_cu_9f978f6322cunn_SoftMaxForwardRegIN3c108BFloat16EfS4_NS1_22SoftMaxForwardEpilogueElLi9EEEvPT1_PKT_T3_,@function
        .size           _ZN2at6native43_GLOBAL__N__9ae7fba5_10_SoftMax_cu_9f978f6322cunn_SoftMaxForwardRegIN3c108BFloat16EfS4_NS1_22SoftMaxForwardEpilogueElLi9EEEvPT1_PKT_T3_,(.L_x_11569 - _ZN2at6native43_GLOBAL__N__9ae7fba5_10_SoftMax_cu_9f978f6322cunn_SoftMaxForwardRegIN3c108BFloat16EfS4_NS1_22SoftMaxForwardEpilogueElLi9EEEvPT1_PKT_T3_)
        .other          _ZN2at6native43_GLOBAL__N__9ae7fba5_10_SoftMax_cu_9f978f6322cunn_SoftMaxForwardRegIN3c108BFloat16EfS4_NS1_22SoftMaxForwardEpilogueElLi9EEEvPT1_PKT_T3_,@"STO_CUDA_ENTRY STV_DEFAULT"
_ZN2at6native43_GLOBAL__N__9ae7fba5_10_SoftMax_cu_9f978f6322cunn_SoftMaxForwardRegIN3c108BFloat16EfS4_NS1_22SoftMaxForwardEpilogueElLi9EEEvPT1_PKT_T3_:
[----:B------:R-:W-:Y:S01]  /*0000*/  LDC R1, c[0x0][0x37c] ;  /* 0x0000df00ff017b82 */ /* 0x000fe20000000800 */
[----:B------:R-:W0:Y:S07]  /*0010*/  S2R R24, SR_TID.X ;  /* 0x0000000000187919 */ /* 0x000e2e0000002100 */
[----:B------:R-:W0:Y:S01]  /*0020*/  LDC.64 R22, c[0x0][0x390] ;  /* 0x0000e400ff167b82 */ /* 0x000e220000000a00 */
[----:B------:R-:W1:Y:S01]  /*0030*/  LDCU UR9, c[0x0][0x360] ;  /* 0x00006c00ff0977ac */ /* 0x000e620008000800 */
[----:B------:R-:W2:Y:S06]  /*0040*/  LDCU.64 UR6, c[0x0][0x358] ;  /* 0x00006b00ff0677ac */ /* 0x000eac0008000a00 */
[----:B------:R-:W3:Y:S01]  /*0050*/  S2UR UR8, SR_CTAID.X ;  /* 0x00000000000879c3 */ /* 0x000ee20000002500 */
[C---:B0-----:R-:W-:Y:S01]  /*0060*/  ISETP.GE.U32.AND P0, PT, R24.reuse, R22, PT ;  /* 0x000000161800720c */ /* 0x041fe20003f06070 */
[----:B-1----:R-:W-:-:S03]  /*0070*/  VIADD R10, R24, UR9 ;  /* 0x00000009180a7c36 */ /* 0x002fc60008000000 */
[-C--:B------:R-:W-:Y:S01]  /*0080*/  ISETP.GE.AND.EX P3, PT, RZ, R23.reuse, PT, P0 ;  /* 0x00000017ff00720c */ /* 0x080fe20003f66300 */
[C---:B------:R-:W-:Y:S01]  /*0090*/  VIADD R16, R10.reuse, UR9 ;  /* 0x000000090a107c36 */ /* 0x040fe20008000000 */
[-C--:B------:R-:W-:Y:S02]  /*00a0*/  ISETP.GE.U32.AND P0, PT, R10, R22.reuse, PT ;  /* 0x000000160a00720c */ /* 0x080fe40003f06070 */
[----:B------:R-:W-:Y:S01]  /*00b0*/  P2R R36, PR, RZ, 0x8 ;  /* 0x00000008ff247803 */ /* 0x000fe20000000000 */
[C---:B------:R-:W-:Y:S01]  /*00c0*/  VIADD R20, R16.reuse, UR9 ;  /* 0x0000000910147c36 */ /* 0x040fe20008000000 */
[----:B------:R-:W-:Y:S02]  /*00d0*/  ISETP.GE.AND.EX P4, PT, RZ, R23, PT, P0 ;  /* 0x00000017ff00720c */ /* 0x000fe40003f86300 */
[----:B------:R-:W-:Y:S02]  /*00e0*/  ISETP.GE.U32.AND P0, PT, R16, R22, PT ;  /* 0x000000161000720c */ /* 0x000fe40003f06070 */
[----:B------:R-:W-:-:S02]  /*00f0*/  P2R R38, PR, RZ, 0x10 ;  /* 0x00000010ff267803 */ /* 0x000fc40000000000 */
[-C--:B------:R-:W-:Y:S01]  /*0100*/  ISETP.GE.AND.EX P5, PT, RZ, R23.reuse, PT, P0 ;  /* 0x00000017ff00720c */ /* 0x080fe20003fa6300 */
[----:B------:R-:W0:Y:S01]  /*0110*/  @!P3 LDC.64 R14, c[0x0][0x388] ;  /* 0x0000e200ff0ebb82 */ /* 0x000e220000000a00 */
[----:B------:R-:W-:Y:S02]  /*0120*/  ISETP.GE.U32.AND P0, PT, R20, R22, PT ;  /* 0x000000161400720c */ /* 0x000fe40003f06070 */
[----:B------:R-:W-:Y:S02]  /*0130*/  @!P3 MOV R25, RZ ;  /* 0x000000ff0019b202 */ /* 0x000fe40000000f00 */
[----:B------:R-:W-:Y:S01]  /*0140*/  ISETP.GE.AND.EX P0, PT, RZ, R23, PT, P0 ;  /* 0x00000017ff00720c */ /* 0x000fe20003f06300 */
[----:B------:R-:W-:Y:S01]  /*0150*/  @!P4 IMAD.MOV.U32 R11, RZ, RZ, RZ ;  /* 0x000000ffff0bc224 */ /* 0x000fe200078e00ff */
[----:B------:R-:W-:Y:S01]  /*0160*/  P2R R37, PR, RZ, 0x20 ;  /* 0x00000020ff257803 */ /* 0x000fe20000000000 */
[----:B------:R-:W1:Y:S01]  /*0170*/  @!P4 LDC.64 R12, c[0x0][0x388] ;  /* 0x0000e200ff0ccb82 */ /* 0x000e620000000a00 */
[----:B---3--:R-:W-:-:S04]  /*0180*/  @!P3 IMAD.WIDE.U32 R18, R22, UR8, R24 ;  /* 0x000000081612bc25 */ /* 0x008fc8000f8e0018 */
[C---:B------:R-:W-:Y:S02]  /*0190*/  @!P3 IMAD R17, R23.reuse, UR8, R19 ;  /* 0x000000081711bc24 */ /* 0x040fe4000f8e0213 */
[----:B------:R-:W-:Y:S01]  /*01a0*/  @!P4 IMAD.WIDE.U32 R10, R22, UR8, R10 ;  /* 0x00000008160acc25 */ /* 0x000fe2000f8e000a */
[----:B------:R-:W3:Y:S02]  /*01b0*/  @!P5 LDC.64 R34, c[0x0][0x388] ;  /* 0x0000e200ff22db82 */ /* 0x000ee40000000a00 */
[----:B------:R-:W-:Y:S01]  /*01c0*/  @!P0 MOV R21, RZ ;  /* 0x000000ff00158202 */ /* 0x000fe20000000f00 */
[----:B------:R-:W-:Y:S01]  /*01d0*/  @!P4 IMAD R11, R23, UR8, R11 ;  /* 0x00000008170bcc24 */ /* 0x000fe2000f8e020b */
[----:B0-----:R-:W-:-:S04]  /*01e0*/  @!P3 LEA R14, P1, R18, R14, 0x1 ;  /* 0x0000000e120eb211 */ /* 0x001fc800078208ff */
[----:B------:R-:W0:Y:S01]  /*01f0*/  @!P0 LDC.64 R32, c[0x0][0x388] ;  /* 0x0000e200ff208b82 */ /* 0x000e220000000a00 */
[----:B------:R-:W-:Y:S01]  /*0200*/  @!P3 LEA.HI.X R15, R18, R15, R17, 0x1, P1 ;  /* 0x0000000f120fb211 */ /* 0x000fe200008f0c11 */
[----:B------:R-:W-:Y:S02]  /*0210*/  @!P5 IMAD.MOV.U32 R17, RZ, RZ, RZ ;  /* 0x000000ffff11d224 */ /* 0x000fe400078e00ff */
[----:B------:R-:W-:Y:S01]  /*0220*/  VIADD R18, R20, UR9 ;  /* 0x0000000914127c36 */ /* 0x000fe20008000000 */
[----:B-1----:R-:W-:Y:S01]  /*0230*/  @!P4 LEA R12, P1, R10, R12, 0x1 ;  /* 0x0000000c0a0cc211 */ /* 0x002fe200078208ff */
[----:B------:R-:W-:Y:S01]  /*0240*/  @!P5 IMAD.WIDE.U32 R16, R22, UR8, R16 ;  /* 0x000000081610dc25 */ /* 0x000fe2000f8e0010 */
[----:B--2---:R1:W2:Y:S02]  /*0250*/  @!P3 LDG.E.U16 R0, desc[UR6][R14.64] ;  /* 0x000000060e00b981 */ /* 0x0042a4000c1e1500 */
[----:B------:R-:W-:Y:S01]  /*0260*/  @!P4 LEA.HI.X R13, R10, R13, R11, 0x1, P1 ;  /* 0x0000000d0a0dc211 */ /* 0x000fe200008f0c0b */
[----:B------:R-:W-:Y:S01]  /*0270*/  @!P5 IMAD R10, R23, UR8, R17 ;  /* 0x00000008170adc24 */ /* 0x000fe2000f8e0211 */
[----:B------:R-:W-:-:S02]  /*0280*/  ISETP.GE.U32.AND P1, PT, R18, R22, PT ;  /* 0x000000161200720c */ /* 0x000fc40003f26070 */
[C---:B---3--:R-:W-:Y:S01]  /*0290*/  @!P5 LEA R34, P2, R16.reuse, R34, 0x1 ;  /* 0x000000221022d211 */ /* 0x048fe200078408ff */
[----:B------:R3:W4:Y:S01]  /*02a0*/  @!P4 LDG.E.U16 R2, desc[UR6][R12.64] ;  /* 0x000000060c02c981 */ /* 0x000722000c1e1500 */
[----:B------:R-:W-:Y:S02]  /*02b0*/  ISETP.GE.AND.EX P1, PT, RZ, R23, PT, P1 ;  /* 0x00000017ff00720c */ /* 0x000fe40003f26310 */
[----:B------:R-:W-:Y:S01]  /*02c0*/  @!P5 LEA.HI.X R35, R16, R35, R10, 0x1, P2 ;  /* 0x000000231023d211 */ /* 0x000fe200010f0c0a */
[----:B------:R-:W-:-:S04]  /*02d0*/  @!P0 IMAD.WIDE.U32 R10, R22, UR8, R20 ;  /* 0x00000008160a8c25 */ /* 0x000fc8000f8e0014 */
[----:B------:R-:W-:Y:S01]  /*02e0*/  @!P0 IMAD R11, R23, UR8, R11 ;  /* 0x00000008170b8c24 */ /* 0x000fe2000f8e020b */
[----:B0-----:R-:W-:Y:S01]  /*02f0*/  @!P0 LEA R32, P2, R10, R32, 0x1 ;  /* 0x000000200a208211 */ /* 0x001fe200078408ff */
[----:B------:R-:W-:Y:S01]  /*0300*/  VIADD R16, R18, UR9 ;  /* 0x0000000912107c36 */ /* 0x000fe20008000000 */
[----:B------:R-:W5:Y:S02]  /*0310*/  @!P5 LDG.E.U16 R3, desc[UR6][R34.64] ;  /* 0x000000062203d981 */ /* 0x000f64000c1e1500 */
[----:B------:R-:W-:Y:S01]  /*0320*/  @!P0 LEA.HI.X R33, R10, R33, R11, 0x1, P2 ;  /* 0x000000210a218211 */ /* 0x000fe200010f0c0b */
[----:B------:R-:W0:Y:S01]  /*0330*/  @!P1 LDC.64 R42, c[0x0][0x388] ;  /* 0x0000e200ff2a9b82 */ /* 0x000e220000000a00 */
[C---:B------:R-:W-:Y:S01]  /*0340*/  ISETP.GE.U32.AND P2, PT, R16.reuse, R22, PT ;  /* 0x000000161000720c */ /* 0x040fe20003f46070 */
[----:B------:R-:W-:Y:S01]  /*0350*/  @!P1 IMAD.MOV.U32 R19, RZ, RZ, RZ ;  /* 0x000000ffff139224 */ /* 0x000fe200078e00ff */
[----:B-1----:R-:W-:Y:S01]  /*0360*/  IADD3 R14, PT, PT, R16, UR9, RZ ;  /* 0x00000009100e7c10 */ /* 0x002fe2000fffe0ff */
[----:B------:R1:W5:Y:S01]  /*0370*/  @!P0 LDG.E.U16 R4, desc[UR6][R32.64] ;  /* 0x0000000620048981 */ /* 0x000362000c1e1500 */
[----:B------:R-:W-:Y:S01]  /*0380*/  ISETP.GE.AND.EX P2, PT, RZ, R23, PT, P2 ;  /* 0x00000017ff00720c */ /* 0x000fe20003f46320 */
[----:B------:R-:W-:-:S12]  /*0390*/  @!P1 IMAD.WIDE.U32 R10, R22, UR8, R18 ;  /* 0x00000008160a9c25 */ /* 0x000fd8000f8e0012 */
[----:B------:R-:W3:Y:S01]  /*03a0*/  @!P2 LDC.64 R26, c[0x0][0x388] ;  /* 0x0000e200ff1aab82 */ /* 0x000ee20000000a00 */
[----:B------:R-:W-:Y:S02]  /*03b0*/  @!P1 IMAD R11, R23, UR8, R11 ;  /* 0x00000008170b9c24 */ /* 0x000fe4000f8e020b */
[----:B------:R-:W-:Y:S01]  /*03c0*/  @!P2 IMAD.MOV.U32 R17, RZ, RZ, RZ ;  /* 0x000000ffff11a224 */ /* 0x000fe200078e00ff */
[----:B0-----:R-:W-:-:S04]  /*03d0*/  @!P1 LEA R42, P3, R10, R42, 0x1 ;  /* 0x0000002a0a2a9211 */ /* 0x001fc800078608ff */
[----:B------:R-:W-:Y:S01]  /*03e0*/  @!P1 LEA.HI.X R43, R10, R43, R11, 0x1, P3 ;  /* 0x0000002b0a2b9211 */ /* 0x000fe200018f0c0b */
[----:B------:R-:W-:-:S04]  /*03f0*/  @!P2 IMAD.WIDE.U32 R10, R22, UR8, R16 ;  /* 0x00000008160aac25 */ /* 0x000fc8000f8e0010 */
[----:B------:R-:W-:Y:S01]  /*0400*/  @!P2 IMAD R11, R23, UR8, R11 ;  /* 0x00000008170bac24 */ /* 0x000fe2000f8e020b */
[----:B------:R-:W5:Y:S01]  /*0410*/  @!P1 LDG.E.U16 R5, desc[UR6][R42.64] ;  /* 0x000000062a059981 */ /* 0x000f62000c1e1500 */
[----:B---3--:R-:W-:-:S04]  /*0420*/  @!P2 LEA R26, P3, R10, R26, 0x1 ;  /* 0x0000001a0a1aa211 */ /* 0x008fc800078608ff */
[----:B------:R-:W-:Y:S02]  /*0430*/  @!P2 LEA.HI.X R27, R10, R27, R11, 0x1, P3 ;  /* 0x0000001b0a1ba211 */ /* 0x000fe400018f0c0b */
[C---:B------:R-:W-:Y:S01]  /*0440*/  ISETP.GE.U32.AND P3, PT, R14.reuse, R22, PT ;  /* 0x000000160e00720c */ /* 0x040fe20003f66070 */
[----:B------:R-:W-:Y:S02]  /*0450*/  VIADD R12, R14, UR9 ;  /* 0x000000090e0c7c36 */ /* 0x000fe40008000000 */
[----:B------:R0:W3:Y:S01]  /*0460*/  @!P2 LDG.E.U16 R6, desc[UR6][R26.64] ;  /* 0x000000061a06a981 */ /* 0x0000e2000c1e1500 */
[----:B------:R-:W-:-:S13]  /*0470*/  ISETP.GE.AND.EX P3, PT, RZ, R23, PT, P3 ;  /* 0x00000017ff00720c */ /* 0x000fda0003f66330 */
[----:B------:R-:W1:Y:S01]  /*0480*/  @!P3 LDC.64 R28, c[0x0][0x388] ;  /* 0x0000e200ff1cbb82 */ /* 0x000e620000000a00 */
[----:B------:R-:W-:Y:S02]  /*0490*/  @!P3 IMAD.MOV.U32 R15, RZ, RZ, RZ ;  /* 0x000000ffff0fb224 */ /* 0x000fe400078e00ff */
[----:B------:R-:W-:-:S04]  /*04a0*/  @!P3 IMAD.WIDE.U32 R10, R22, UR8, R14 ;  /* 0x00000008160abc25 */ /* 0x000fc8000f8e000e */
[----:B------:R-:W-:Y:S01]  /*04b0*/  @!P3 IMAD R11, R23, UR8, R11 ;  /* 0x00000008170bbc24 */ /* 0x000fe2000f8e020b */
[----:B-1----:R-:W-:-:S04]  /*04c0*/  @!P3 LEA R28, P4, R10, R28, 0x1 ;  /* 0x0000001c0a1cb211 */ /* 0x002fc800078808ff */
[----:B------:R-:W-:Y:S02]  /*04d0*/  @!P3 LEA.HI.X R29, R10, R29, R11, 0x1, P4 ;  /* 0x0000001d0a1db211 */ /* 0x000fe400020f0c0b */
[----:B------:R-:W-:-:S03]  /*04e0*/  ISETP.GE.U32.AND P4, PT, R12, R22, PT ;  /* 0x000000160c00720c */ /* 0x000fc60003f86070 */
[----:B------:R-:W3:Y:S01]  /*04f0*/  @!P3 LDG.E.U16 R7, desc[UR6][R28.64] ;  /* 0x000000061c07b981 */ /* 0x000ee2000c1e1500 */
[----:B------:R-:W-:-:S13]  /*0500*/  ISETP.GE.AND.EX P4, PT, RZ, R23, PT, P4 ;  /* 0x00000017ff00720c */ /* 0x000fda0003f86340 */
[----:B------:R-:W1:Y:S01]  /*0510*/  @!P4 LDC.64 R30, c[0x0][0x388] ;  /* 0x0000e200ff1ecb82 */ /* 0x000e620000000a00 */
[----:B------:R-:W-:Y:S02]  /*0520*/  @!P4 IMAD.MOV.U32 R13, RZ, RZ, RZ ;  /* 0x000000ffff0dc224 */ /* 0x000fe400078e00ff */
[----:B------:R-:W-:-:S04]  /*0530*/  @!P4 IMAD.WIDE.U32 R10, R22, UR8, R12 ;  /* 0x00000008160acc25 */ /* 0x000fc8000f8e000c */
[----:B------:R-:W-:Y:S01]  /*0540*/  @!P4 IMAD R11, R23, UR8, R11 ;  /* 0x00000008170bcc24 */ /* 0x000fe2000f8e020b */
[----:B-1----:R-:W-:-:S04]  /*0550*/  @!P4 LEA R30, P5, R10, R30, 0x1 ;  /* 0x0000001e0a1ec211 */ /* 0x002fc800078a08ff */
[----:B------:R-:W-:Y:S02]  /*0560*/  @!P4 LEA.HI.X R31, R10, R31, R11, 0x1, P5 ;  /* 0x0000001f0a1fc211 */ /* 0x000fe400028f0c0b */
[----:B------:R-:W-:-:S03]  /*0570*/  IADD3 R10, PT, PT, R12, UR9, RZ ;  /* 0x000000090c0a7c10 */ /* 0x000fc6000fffe0ff */
[----:B------:R-:W3:Y:S01]  /*0580*/  @!P4 LDG.E.U16 R8, desc[UR6][R30.64] ;  /* 0x000000061e08c981 */ /* 0x000ee2000c1e1500 */
[----:B------:R-:W-:-:S04]  /*0590*/  ISETP.GE.U32.AND P5, PT, R10, R22, PT ;  /* 0x000000160a00720c */ /* 0x000fc80003fa6070 */
[----:B------:R-:W-:-:S13]  /*05a0*/  ISETP.GE.AND.EX P5, PT, RZ, R23, PT, P5 ;  /* 0x00000017ff00720c */ /* 0x000fda0003fa6350 */
[----:B------:R-:W1:Y:S01]  /*05b0*/  @!P5 LDC.64 R32, c[0x0][0x388] ;  /* 0x0000e200ff20db82 */ /* 0x000e620000000a00 */
[----:B------:R-:W-:Y:S02]  /*05c0*/  @!P5 IMAD.MOV.U32 R11, RZ, RZ, RZ ;  /* 0x000000ffff0bd224 */ /* 0x000fe400078e00ff */
[----:B------:R-:W-:-:S04]  /*05d0*/  @!P5 IMAD.WIDE.U32 R34, R22, UR8, R10 ;  /* 0x000000081622dc25 */ /* 0x000fc8000f8e000a */
[----:B------:R-:W-:Y:S01]  /*05e0*/  @!P5 IMAD R35, R23, UR8, R35 ;  /* 0x000000081723dc24 */ /* 0x000fe2000f8e0223 */
[----:B-1----:R-:W-:-:S04]  /*05f0*/  @!P5 LEA R32, P6, R34, R32, 0x1 ;  /* 0x000000202220d211 */ /* 0x002fc800078c08ff */
[----:B------:R-:W-:-:S05]  /*0600*/  @!P5 LEA.HI.X R33, R34, R33, R35, 0x1, P6 ;  /* 0x000000212221d211 */ /* 0x000fca00030f0c23 */
[----:B------:R-:W3:Y:S01]  /*0610*/  @!P5 LDG.E.U16 R9, desc[UR6][R32.64] ;  /* 0x000000062009d981 */ /* 0x000ee2000c1e1500 */
[----:B------:R-:W-:Y:S01]  /*0620*/  P2R R40, PR, RZ, 0x1 ;  /* 0x00000001ff287803 */ /* 0x000fe20000000000 */
[----:B------:R-:W-:Y:S01]  /*0630*/  BAR.SYNC.DEFER_BLOCKING 0x0 ;  /* 0x0000000000007b1d */ /* 0x000fe20000010000 */
[----:B------:R-:W-:-:S04]  /*0640*/  ISETP.NE.AND P0, PT, R38, RZ, PT ;  /* 0x000000ff2600720c */ /* 0x000fc80003f05270 */
[----:B------:R-:W-:Y:S02]  /*0650*/  P2R R39, PR, RZ, 0x1 ;  /* 0x00000001ff277803 */ /* 0x000fe40000000000 */
[----:B------:R-:W-:Y:S01]  /*0660*/  ISETP.NE.AND P0, PT, R36, RZ, PT ;  /* 0x000000ff2400720c */ /* 0x000fe20003f05270 */
[----:B------:R-:W-:Y:S01]  /*0670*/  IMAD.MOV.U32 R34, RZ, RZ, -0x800001 ;  /* 0xff7fffffff227424 */ /* 0x000fe200078e00ff */
[----:B------:R-:W-:-:S11]  /*0680*/  ISETP.NE.AND P6, PT, R37, RZ, PT ;  /* 0x000000ff2500720c */ /* 0x000fd60003fc5270 */
[----:B--2---:R-:W-:-:S05]  /*0690*/  @!P0 IMAD.U32 R35, R0, 0x10000, RZ ;  /* 0x0001000000238824 */ /* 0x004fca00078e00ff */
[----:B------:R-:W-:Y:S02]  /*06a0*/  @!P0 FMNMX.FTZ R34, R35, -3.40282346638528859812e+38, !PT ;  /* 0xff7fffff23228809 */ /* 0x000fe40007810000 */
[----:B------:R-:W-:-:S13]  /*06b0*/  ISETP.NE.AND P0, PT, R39, RZ, PT ;  /* 0x000000ff2700720c */ /* 0x000fda0003f05270 */
[----:B----4-:R-:W-:-:S04]  /*06c0*/  @!P0 SHF.L.U32 R35, R2, 0x10, RZ ;  /* 0x0000001002238819 */ /* 0x010fc800000006ff */
[----:B------:R-:W-:Y:S02]  /*06d0*/  @!P0 FMNMX.FTZ R34, R34, R35, !PT ;  /* 0x0000002322228209 */ /* 0x000fe40007810000 */
[----:B------:R-:W-:Y:S01]  /*06e0*/  ISETP.NE.AND P0, PT, R40, RZ, PT ;  /* 0x000000ff2800720c */ /* 0x000fe20003f05270 */
[----:B-----5:R-:W-:-:S05]  /*06f0*/  @!P6 IMAD.U32 R35, R3, 0x10000, RZ ;  /* 0x000100000323e824 */ /* 0x020fca00078e00ff */
[----:B------:R-:W-:-:S07]  /*0700*/  @!P6 FMNMX.FTZ R34, R34, R35, !PT ;  /* 0x000000232222e209 */ /* 0x000fce0007810000 */
[----:B0-----:R-:W-:-:S05]  /*0710*/  @!P0 IMAD.U32 R27, R4, 0x10000, RZ ;  /* 0x00010000041b8824 */ /* 0x001fca00078e00ff */
[----:B------:R-:W-:Y:S01]  /*0720*/  @!P0 FMNMX.FTZ R34, R34, R27, !PT ;  /* 0x0000001b22228209 */ /* 0x000fe20007810000 */
[----:B------:R-:W-:-:S05]  /*0730*/  @!P1 IMAD.U32 R27, R5, 0x10000, RZ ;  /* 0x00010000051b9824 */ /* 0x000fca00078e00ff */
[----:B------:R-:W-:Y:S02]  /*0740*/  @!P1 FMNMX.FTZ R34, R34, R27, !PT ;  /* 0x0000001b22229209 */ /* 0x000fe40007810000 */
[----:B---3--:R-:W-:-:S04]  /*0750*/  @!P2 SHF.L.U32 R27, R6, 0x10, RZ ;  /* 0x00000010061ba819 */ /* 0x008fc800000006ff */
[----:B------:R-:W-:Y:S01]  /*0760*/  @!P2 FMNMX.FTZ R34, R34, R27, !PT ;  /* 0x0000001b2222a209 */ /* 0x000fe20007810000 */
[----:B------:R-:W-:-:S05]  /*0770*/  @!P3 IMAD.U32 R27, R7, 0x10000, RZ ;  /* 0x00010000071bb824 */ /* 0x000fca00078e00ff */
[----:B------:R-:W-:Y:S01]  /*0780*/  @!P3 FMNMX.FTZ R34, R34, R27, !PT ;  /* 0x0000001b2222b209 */ /* 0x000fe20007810000 */
[----:B------:R-:W-:-:S05]  /*0790*/  @!P4 IMAD.U32 R27, R8, 0x10000, RZ ;  /* 0x00010000081bc824 */ /* 0x000fca00078e00ff */
[----:B------:R-:W-:Y:S01]  /*07a0*/  @!P4 FMNMX.FTZ R34, R34, R27, !PT ;  /* 0x0000001b2222c209 */ /* 0x000fe20007810000 */
[----:B------:R-:W-:-:S05]  /*07b0*/  @!P5 IMAD.U32 R27, R9, 0x10000, RZ ;  /* 0x00010000091bd824 */ /* 0x000fca00078e00ff */
[----:B------:R-:W-:-:S05]  /*07c0*/  @!P5 FMNMX.FTZ R34, R34, R27, !PT ;  /* 0x0000001b2222d209 */ /* 0x000fca0007810000 */
        /* <DEDUP_REMOVED lines=14> */
[----:B------:R-:W-:Y:S02]  /*08b0*/  FSEL R30, R31, R28, !P6 ;  /* 0x0000001c1f1e7208 */ /* 0x000fe40007000000 */
[----:B------:R-:W-:-:S13]  /*08c0*/  LOP3.LUT P6, R27, R24, 0x1f, RZ, 0xc0, !PT ;  /* 0x0000001f181b7812 */ /* 0x000fda00078cc0ff */
[----:B------:R-:W0:Y:S01]  /*08d0*/  @!P6 S2R R31, SR_CgaCtaId ;  /* 0x00000000001fe919 */ /* 0x000e220000008800 */
[----:B------:R-:W-:Y:S01]  /*08e0*/  @!P6 MOV R26, 0x400 ;  /* 0x00000400001ae802 */ /* 0x000fe20000000f00 */
[----:B------:R-:W-:-:S03]  /*08f0*/  USHF.R.U32.HI UR4, URZ, 0x5, UR9 ;  /* 0x00000005ff047899 */ /* 0x000fc60008011609 */
[----:B0-----:R-:W-:-:S04]  /*0900*/  @!P6 LEA R31, R31, R26, 0x18 ;  /* 0x0000001a1f1fe211 */ /* 0x001fc800078ec0ff */
[----:B------:R-:W-:-:S05]  /*0910*/  @!P6 LEA.HI R31, R24, R31, RZ, 0x1d ;  /* 0x0000001f181fe211 */ /* 0x000fca00078fe8ff */
[----:B------:R0:W-:Y:S01]  /*0920*/  @!P6 STS [R31], R30 ;  /* 0x0000001e1f00e388 */ /* 0x0001e20000000800 */
[----:B------:R-:W-:Y:S01]  /*0930*/  BAR.SYNC.DEFER_BLOCKING 0x0 ;  /* 0x0000000000007b1d */ /* 0x000fe20000010000 */
[----:B------:R-:W-:-:S13]  /*0940*/  ISETP.GE.U32.AND P6, PT, R24, UR4, PT ;  /* 0x0000000418007c0c */ /* 0x000fda000bfc6070 */
[----:B------:R-:W1:Y:S01]  /*0950*/  @!P6 S2R R29, SR_CgaCtaId ;  /* 0x00000000001de919 */ /* 0x000e620000008800 */
[----:B------:R-:W-:Y:S02]  /*0960*/  @!P6 MOV R26, 0x400 ;  /* 0x00000400001ae802 */ /* 0x000fe40000000f00 */
[----:B------:R-:W-:Y:S02]  /*0970*/  P2R R35, PR, RZ, 0x40 ;  /* 0x00000040ff237803 */ /* 0x000fe40000000000 */
[----:B-1----:R-:W-:Y:S02]  /*0980*/  @!P6 LEA R28, R29, R26, 0x18 ;  /* 0x0000001a1d1ce211 */ /* 0x002fe400078ec0ff */
[----:B------:R-:W-:-:S03]  /*0990*/  MOV R26, 0xff7fffff ;  /* 0xff7fffff001a7802 */ /* 0x000fc60000000f00 */
[----:B------:R-:W-:-:S05]  /*09a0*/  @!P6 IMAD R28, R27, 0x4, R28 ;  /* 0x000000041b1ce824 */ /* 0x000fca00078e021c */
[----:B------:R0:W1:Y:S01]  /*09b0*/  @!P6 LDS R26, [R28] ;  /* 0x000000001c1ae984 */ /* 0x0000620000000800 */
[----:B------:R-:W-:-:S04]  /*09c0*/  PLOP3.LUT P6, PT, PT, PT, PT, 0x8, 0x80 ;  /* 0x000000000080781c */ /* 0x000fc80003fce170 */
[----:B------:R-:W-:Y:S02]  /*09d0*/  P2R R39, PR, RZ, 0x40 ;  /* 0x00000040ff277803 */ /* 0x000fe40000000000 */
[----:B------:R-:W-:-:S04]  /*09e0*/  ISETP.GT.U32.AND P6, PT, R24, 0x1f, PT ;  /* 0x0000001f1800780c */ /* 0x000fc80003fc4070 */
[----:B------:R-:W-:-:S09]  /*09f0*/  P2R R40, PR, RZ, 0x40 ;  /* 0x00000040ff287803 */ /* 0x000fd20000000000 */
        /* <DEDUP_REMOVED lines=16> */
.L_x_6721:
[----:B-1----:R-:W-:Y:S02]  /*0b00*/  FSETP.GEU.FTZ.AND P6, PT, R34, R41, PT ;  /* 0x000000292200720b */ /* 0x002fe40003fde000 */
[----:B------:R-:W-:Y:S02]  /*0b10*/  P2R R28, PR, RZ, 0x1 ;  /* 0x00000001ff1c7803 */ /* 0x000fe40000000000 */
[----:B0-----:R-:W-:Y:S02]  /*0b20*/  FSEL R34, R41, R34, !P6 ;  /* 0x0000002229227208 */ /* 0x001fe40007000000 */
[----:B------:R-:W-:Y:S02]  /*0b30*/  ISETP.NE.AND P6, PT, R24, RZ, PT ;  /* 0x000000ff1800720c */ /* 0x000fe40003fc5270 */
[----:B------:R-:W-:-:S11]  /*0b40*/  ISETP.NE.AND P0, PT, R39, RZ, PT ;  /* 0x000000ff2700720c */ /* 0x000fd60003f05270 */
[----:B------:R-:W0:Y:S01]  /*0b50*/  @!P6 S2R R29, SR_CgaCtaId ;  /* 0x00000000001de919 */ /* 0x000e220000008800 */
[----:B------:R-:W-:Y:S02]  /*0b60*/  @!P6 MOV R26, 0x400 ;  /* 0x00000400001ae802 */ /* 0x000fe40000000f00 */
[----:B------:R-:W-:-:S04]  /*0b70*/  @!P6 PLOP3.LUT P0, PT, PT, PT, PT, 0x80, 0x8 ;  /* 0x000000000008e81c */ /* 0x000fc80003f0f070 */
[----:B------:R-:W-:Y:S02]  /*0b80*/  P2R R39, PR, RZ, 0x1 ;  /* 0x00000001ff277803 */ /* 0x000fe40000000000 */
[----:B------:R-:W-:Y:S02]  /*0b90*/  ISETP.NE.AND P0, PT, R28, RZ, PT ;  /* 0x000000ff1c00720c */ /* 0x000fe40003f05270 */
[----:B0-----:R-:W-:-:S05]  /*0ba0*/  @!P6 LEA R29, R29, R26, 0x18 ;  /* 0x0000001a1d1de211 */ /* 0x001fca00078ec0ff */
[----:B------:R0:W-:Y:S06]  /*0bb0*/  @!P6 STS [R29], R34 ;  /* 0x000000221d00e388 */ /* 0x0001ec0000000800 */
.L_x_6695:
[----:B------:R-:W-:Y:S05]  /*0bc0*/  WARPSYNC.ALL ;  /* 0x0000000000007948 */ /* 0x000fea0003800000 */
[----:B------:R-:W2:Y:S08]  /*0bd0*/  S2UR UR5, SR_CgaCtaId ;  /* 0x00000000000579c3 */ /* 0x000eb00000008800 */
[----:B------:R-:W-:Y:S01]  /*0be0*/  BAR.SYNC.DEFER_BLOCKING 0x0 ;  /* 0x0000000000007b1d */ /* 0x000fe20000010000 */
[----:B------:R-:W-:Y:S01]  /*0bf0*/  P2R R32, PR, RZ, 0x10 ;  /* 0x00000010ff207803 */ /* 0x000fe20000000000 */
[----:B------:R-:W-:Y:S01]  /*0c00*/  @!P0 IMAD.U32 R43, R4, 0x10000, RZ ;  /* 0x00010000042b8824 */ /* 0x000fe200078e00ff */
[----:B------:R-:W-:-:S02]  /*0c10*/  ISETP.NE.AND P4, PT, R36, RZ, PT ;  /* 0x000000ff2400720c */ /* 0x000fc40003f85270 */
[----:B------:R-:W-:Y:S01]  /*0c20*/  P2R R33, PR, RZ, 0x20 ;  /* 0x00000020ff217803 */ /* 0x000fe20000000000 */
[----:B------:R-:W-:Y:S01]  /*0c30*/  UMOV UR4, 0x400 ;  /* 0x0000040000047882 */ /* 0x000fe20000000000 */
[----:B------:R-:W-:Y:S01]  /*0c40*/  ISETP.NE.AND P5, PT, R38, RZ, PT ;  /* 0x000000ff2600720c */ /* 0x000fe20003fa5270 */
[----:B------:R-:W-:Y:S01]  /*0c50*/  BSSY B0, `(.L_x_6697) ;  /* 0x0000057000007945 */ /* 0x000fe20003800000 */
[----:B------:R-:W-:-:S07]  /*0c60*/  ISETP.NE.AND P6, PT, R37, RZ, PT ;  /* 0x000000ff2500720c */ /* 0x000fce0003fc5270 */
[----:B0-----:R-:W-:-:S04]  /*0c70*/  @!P4 IMAD.U32 R29, R0, 0x10000, RZ ;  /* 0x00010000001dc824 */ /* 0x001fc800078e00ff */
[----:B------:R-:W-:Y:S02]  /*0c80*/  @!P5 IMAD.U32 R31, R2, 0x10000, RZ ;  /* 0x00010000021fd824 */ /* 0x000fe400078e00ff */
[----:B------:R-:W-:Y:S01]  /*0c90*/  @!P6 IMAD.U32 R41, R3, 0x10000, RZ ;  /* 0x000100000329e824 */ /* 0x000fe200078e00ff */
[----:B--2---:R-:W-:-:S09]  /*0ca0*/  ULEA UR4, UR5, UR4, 0x18 ;  /* 0x0000000405047291 */ /* 0x004fd2000f8ec0ff */
[----:B-1----:R-:W0:Y:S02]  /*0cb0*/  LDS R26, [UR4] ;  /* 0x00000004ff1a7984 */ /* 0x002e240008000800 */
[--C-:B0-----:R-:W-:Y:S01]  /*0cc0*/  @!P4 FADD.FTZ R28, R29, -R26.reuse ;  /* 0x8000001a1d1cc221 */ /* 0x101fe20000010000 */
[--C-:B------:R-:W-:Y:S01]  /*0cd0*/  @!P5 FADD.FTZ R30, R31, -R26.reuse ;  /* 0x8000001a1f1ed221 */ /* 0x100fe20000010000 */
[--C-:B------:R-:W-:Y:S01]  /*0ce0*/  @!P6 FADD.FTZ R31, R41, -R26.reuse ;  /* 0x8000001a291fe221 */ /* 0x100fe20000010000 */
[----:B------:R-:W-:Y:S02]  /*0cf0*/  @!P1 IMAD.U32 R41, R5, 0x10000, RZ ;  /* 0x0001000005299824 */ /* 0x000fe400078e00ff */
[----:B------:R-:W-:Y:S01]  /*0d00*/  @!P4 FMUL.FTZ R29, R28, 1.4426950216293334961 ;  /* 0x3fb8aa3b1c1dc820 */ /* 0x000fe20000410000 */
[----:B------:R-:W-:Y:S01]  /*0d10*/  @!P5 FMUL.FTZ R30, R30, 1.4426950216293334961 ;  /* 0x3fb8aa3b1e1ed820 */ /* 0x000fe20000410000 */
[----:B------:R-:W-:Y:S02]  /*0d20*/  HFMA2 R28, -RZ, RZ, 0, 0 ;  /* 0x00000000ff1c7431 */ /* 0x000fe400000001ff */
[----:B------:R-:W-:Y:S01]  /*0d30*/  @!P6 FMUL.FTZ R31, R31, 1.4426950216293334961 ;  /* 0x3fb8aa3b1f1fe820 */ /* 0x000fe20000410000 */
[--C-:B------:R-:W-:Y:S01]  /*0d40*/  @!P1 FADD.FTZ R34, R41, -R26.reuse ;  /* 0x8000001a29229221 */ /* 0x100fe20000010000 */
[----:B------:R-:W0:Y:S03]  /*0d50*/  @!P4 MUFU.EX2 R29, R29 ;  /* 0x0000001d001dc308 */ /* 0x000e260000000800 */
[----:B------:R-:W-:Y:S01]  /*0d60*/  @!P1 FMUL.FTZ R34, R34, 1.4426950216293334961 ;  /* 0x3fb8aa3b22229820 */ /* 0x000fe20000410000 */
[----:B------:R-:W-:Y:S01]  /*0d70*/  @!P6 MUFU.EX2 R31, R31 ;  /* 0x0000001f001fe308 */ /* 0x000fe20000000800 */
[----:B0-----:R-:W-:Y:S01]  /*0d80*/  @!P4 FADD.FTZ R28, RZ, R29 ;  /* 0x0000001dff1cc221 */ /* 0x001fe20000010000 */
[----:B------:R-:W-:Y:S01]  /*0d90*/  BAR.SYNC.DEFER_BLOCKING 0x0 ;  /* 0x0000000000007b1d */ /* 0x000fe20000010000 */
[----:B------:R-:W-:Y:S01]  /*0da0*/  ISETP.NE.AND P4, PT, R32, RZ, PT ;  /* 0x000000ff2000720c */ /* 0x000fe20003f85270 */
[----:B------:R-:W-:-:S04]  /*0db0*/  @!P0 FADD.FTZ R32, R43, -R26 ;  /* 0x8000001a2b208221 */ /* 0x000fc80000010000 */
[----:B------:R-:W0:Y:S01]  /*0dc0*/  @!P5 MUFU.EX2 R29, R30 ;  /* 0x0000001e001dd308 */ /* 0x000e220000000800 */
[----:B------:R-:W-:-:S03]  /*0dd0*/  @!P0 FMUL.FTZ R32, R32, 1.4426950216293334961 ;  /* 0x3fb8aa3b20208820 */ /* 0x000fc60000410000 */
[----:B------:R1:W-:Y:S04]  /*0de0*/  @!P1 MUFU.EX2 R43, R34 ;  /* 0x00000022002b9308 */ /* 0x0003e80000000800 */
[----:B------:R-:W2:Y:S01]  /*0df0*/  @!P0 MUFU.EX2 R41, R32 ;  /* 0x0000002000298308 */ /* 0x000ea20000000800 */
[----:B-1----:R-:W-:Y:S01]  /*0e00*/  P2R R34, PR, RZ, 0x1 ;  /* 0x00000001ff227803 */ /* 0x002fe20000000000 */
[----:B0-----:R-:W-:Y:S01]  /*0e10*/  @!P5 FADD.FTZ R28, R28, R29 ;  /* 0x0000001d1c1cd221 */ /* 0x001fe20000010000 */
[----:B------:R-:W-:Y:S01]  /*0e20*/  ISETP.NE.AND P5, PT, R33, RZ, PT ;  /* 0x000000ff2100720c */ /* 0x000fe20003fa5270 */
[----:B------:R-:W-:Y:S01]  /*0e30*/  @!P3 IMAD.U32 R33, R7, 0x10000, RZ ;  /* 0x000100000721b824 */ /* 0x000fe200078e00ff */
[----:B------:R-:W-:Y:S01]  /*0e40*/  @!P2 SHF.L.U32 R29, R6, 0x10, RZ ;  /* 0x00000010061da819 */ /* 0x000fe200000006ff */
[----:B------:R-:W-:Y:S01]  /*0e50*/  @!P6 FADD.FTZ R28, R28, R31 ;  /* 0x0000001f1c1ce221 */ /* 0x000fe20000010000 */
[----:B------:R-:W-:-:S02]  /*0e60*/  @!P4 IMAD.U32 R31, R8, 0x10000, RZ ;  /* 0x00010000081fc824 */ /* 0x000fc400078e00ff */
[--C-:B------:R-:W-:Y:S01]  /*0e70*/  @!P3 FADD.FTZ R30, R33, -R26.reuse ;  /* 0x8000001a211eb221 */ /* 0x100fe20000010000 */
[----:B------:R-:W-:Y:S01]  /*0e80*/  ISETP.NE.AND P6, PT, R27, RZ, PT ;  /* 0x000000ff1b00720c */ /* 0x000fe20003fc5270 */
[--C-:B------:R-:W-:Y:S01]  /*0e90*/  @!P2 FADD.FTZ R29, R29, -R26.reuse ;  /* 0x8000001a1d1da221 */ /* 0x100fe20000010000 */
[--C-:B------:R-:W-:Y:S01]  /*0ea0*/  @!P4 FADD.FTZ R31, R31, -R26.reuse ;  /* 0x8000001a1f1fc221 */ /* 0x100fe20000010000 */
[----:B------:R-:W-:Y:S01]  /*0eb0*/  @!P3 FMUL.FTZ R30, R30, 1.4426950216293334961 ;  /* 0x3fb8aa3b1e1eb820 */ /* 0x000fe20000410000 */
[----:B--2---:R-:W-:Y:S01]  /*0ec0*/  @!P0 FADD.FTZ R28, R28, R41 ;  /* 0x000000291c1c8221 */ /* 0x004fe20000010000 */
[----:B------:R-:W-:Y:S01]  /*0ed0*/  @!P2 FMUL.FTZ R29, R29, 1.4426950216293334961 ;  /* 0x3fb8aa3b1d1da820 */ /* 0x000fe20000410000 */
[----:B------:R-:W-:Y:S01]  /*0ee0*/  @!P4 FMUL.FTZ R32, R31, 1.4426950216293334961 ;  /* 0x3fb8aa3b1f20c820 */ /* 0x000fe20000410000 */
[----:B------:R-:W-:Y:S01]  /*0ef0*/  @!P5 IMAD.U32 R33, R9, 0x10000, RZ ;  /* 0x000100000921d824 */ /* 0x000fe200078e00ff */
[----:B------:R-:W-:Y:S01]  /*0f00*/  @!P3 MUFU.EX2 R31, R30 ;  /* 0x0000001e001fb308 */ /* 0x000fe20000000800 */
[----:B------:R-:W-:Y:S01]  /*0f10*/  ISETP.NE.AND P0, PT, R35, RZ, PT ;  /* 0x000000ff2300720c */ /* 0x000fe20003f05270 */
[----:B------:R-:W-:Y:S01]  /*0f20*/  @!P1 FADD.FTZ R28, R28, R43 ;  /* 0x0000002b1c1c9221 */ /* 0x000fe20000010000 */
[----:B------:R-:W-:Y:S01]  /*0f30*/  @!P5 FADD.FTZ R33, R33, -R26 ;  /* 0x8000001a2121d221 */ /* 0x000fe20000010000 */
[----:B------:R-:W0:Y:S01]  /*0f40*/  @!P2 MUFU.EX2 R29, R29 ;  /* 0x0000001d001da308 */ /* 0x000e220000000800 */
[----:B------:R-:W-:-:S02]  /*0f50*/  IMAD.MOV.U32 R27, RZ, RZ, RZ ;  /* 0x000000ffff1b7224 */ /* 0x000fc400078e00ff */
[----:B------:R-:W-:Y:S02]  /*0f60*/  @!P5 FMUL.FTZ R35, R33, 1.4426950216293334961 ;  /* 0x3fb8aa3b2123d820 */ /* 0x000fe40000410000 */
[----:B------:R1:W2:Y:S04]  /*0f70*/  @!P4 MUFU.EX2 R33, R32 ;  /* 0x000000200021c308 */ /* 0x0002a80000000800 */
[----:B------:R-:W3:Y:S01]  /*0f80*/  @!P5 MUFU.EX2 R35, R35 ;  /* 0x000000230023d308 */ /* 0x000ee20000000800 */
[----:B0-----:R-:W-:Y:S01]  /*0f90*/  @!P2 FADD.FTZ R28, R28, R29 ;  /* 0x0000001d1c1ca221 */ /* 0x001fe20000010000 */
[----:B-1----:R-:W-:-:S03]  /*0fa0*/  @!P6 LEA.HI R32, R24, UR4, RZ, 0x1d ;  /* 0x000000041820ec11 */ /* 0x002fc6000f8fe8ff */
[----:B------:R-:W-:-:S04]  /*0fb0*/  @!P3 FADD.FTZ R28, R28, R31 ;  /* 0x0000001f1c1cb221 */ /* 0x000fc80000010000 */
[----:B--2---:R-:W-:-:S04]  /*0fc0*/  @!P4 FADD.FTZ R28, R28, R33 ;  /* 0x000000211c1cc221 */ /* 0x004fc80000010000 */
[----:B---3--:R-:W-:-:S05]  /*0fd0*/  @!P5 FADD.FTZ R28, R28, R35 ;  /* 0x000000231c1cd221 */ /* 0x008fca0000010000 */
[----:B------:R-:W0:Y:S02]  /*0fe0*/  SHFL.DOWN PT, R29, R28, 0x10, 0x1f ;  /* 0x0a001f001c1d7f89 */ /* 0x000e2400000e0000 */
[----:B0-----:R-:W-:Y:S01]  /*0ff0*/  FADD.FTZ R29, R29, R28 ;  /* 0x0000001c1d1d7221 */ /* 0x001fe20000010000 */
[----:B------:R-:W-:-:S04]  /*1000*/  @!P0 SHF.L.U32 R28, R24, 0x2, RZ ;  /* 0x00000002181c8819 */ /* 0x000fc800000006ff */
[----:B------:R-:W0:Y:S01]  /*1010*/  SHFL.DOWN PT, R42, R29, 0x8, 0x1f ;  /* 0x09001f001d2a7f89 */ /* 0x000e2200000e0000 */
[----:B------:R-:W-:Y:S01]  /*1020*/  @!P0 LOP3.LUT R28, R28, 0x7c, RZ, 0xc0, !PT ;  /* 0x0000007c1c1c8812 */ /* 0x000fe200078ec0ff */
[----:B0-----:R-:W-:-:S05]  /*1030*/  FADD.FTZ R42, R29, R42 ;  /* 0x0000002a1d2a7221 */ /* 0x001fca0000010000 */
[----:B------:R-:W0:Y:S02]  /*1040*/  SHFL.DOWN PT, R31, R42, 0x4, 0x1f ;  /* 0x08801f002a1f7f89 */ /* 0x000e2400000e0000 */
[----:B0-----:R-:W-:-:S05]  /*1050*/  FADD.FTZ R31, R42, R31 ;  /* 0x0000001f2a1f7221 */ /* 0x001fca0000010000 */
[----:B------:R-:W0:Y:S02]  /*1060*/  SHFL.DOWN PT, R30, R31, 0x2, 0x1f ;  /* 0x08401f001f1e7f89 */ /* 0x000e2400000e0000 */
[----:B0-----:R-:W-:-:S05]  /*1070*/  FADD.FTZ R30, R31, R30 ;  /* 0x0000001e1f1e7221 */ /* 0x001fca0000010000 */
[----:B------:R-:W0:Y:S02]  /*1080*/  SHFL.DOWN PT, R33, R30, 0x1, 0x1f ;  /* 0x08201f001e217f89 */ /* 0x000e2400000e0000 */
[----:B0-----:R-:W-:-:S05]  /*1090*/  FADD.FTZ R33, R30, R33 ;  /* 0x000000211e217221 */ /* 0x001fca0000010000 */
[----:B------:R0:W-:Y:S01]  /*10a0*/  @!P6 STS [R32], R33 ;  /* 0x000000212000e388 */ /* 0x0001e20000000800 */
[----:B------:R-:W-:Y:S01]  /*10b0*/  BAR.SYNC.DEFER_BLOCKING 0x0 ;  /* 0x0000000000007b1d */ /* 0x000fe20000010000 */
[----:B------:R-:W-:-:S05]  /*10c0*/  ISETP.NE.AND P6, PT, R40, RZ, PT ;  /* 0x000000ff2800720c */ /* 0x000fca0003fc5270 */
[----:B------:R0:W1:Y:S01]  /*10d0*/  @!P0 LDS R27, [R28+UR4] ;  /* 0x000000041c1b8984 */ /* 0x0000620008000800 */
[----:B------:R-:W-:-:S07]  /*10e0*/  ISETP.NE.AND P0, PT, R34, RZ, PT ;  /* 0x000000ff2200720c */ /* 0x000fce0003f05270 */
[----:B0-----:R-:W-:Y:S06]  /*10f0*/  @P6 BRA `(.L_x_6698) ;  /* 0x0000000000306947 */ /* 0x001fec0003800000 */
        /* <DEDUP_REMOVED lines=11> */
.L_x_6727:
[----:B-1----:R-:W-:-:S07]  /*11b0*/  FADD.FTZ R27, R33, R40 ;  /* 0x00000028211b7221 */ /* 0x002fce0000010000 */
.L_x_6698:
[----:B------:R-:W-:Y:S05]  /*11c0*/  BSYNC B0 ;  /* 0x0000000000007941 */ /* 0x000fea0003800000 */
.L_x_6697:
[----:B------:R-:W-:Y:S01]  /*11d0*/  ISETP.NE.AND P6, PT, R39, RZ, PT ;  /* 0x000000ff2700720c */ /* 0x000fe20003fc5270 */
[----:B------:R-:W-:-:S12]  /*11e0*/  WARPSYNC.ALL ;  /* 0x0000000000007948 */ /* 0x000fd80003800000 */
[----:B-1----:R1:W-:Y:S01]  /*11f0*/  @P6 STS [UR4], R27 ;  /* 0x0000001bff006988 */ /* 0x0023e20008000804 */
[----:B------:R-:W-:Y:S01]  /*1200*/  BAR.SYNC.DEFER_BLOCKING 0x0 ;  /* 0x0000000000007b1d */ /* 0x000fe20000010000 */
[----:B------:R-:W-:-:S05]  /*1210*/  ISETP.NE.AND P6, PT, R36, RZ, PT ;  /* 0x000000ff2400720c */ /* 0x000fca0003fc5270 */
[----:B------:R-:W-:Y:S01]  /*1220*/  BSSY.RECONVERGENT B0, `(.L_x_6700) ;  /* 0x0000012000007945 */ /* 0x000fe20003800200 */
[----:B------:R-:W2:Y:S07]  /*1230*/  LDS R27, [UR4] ;  /* 0x00000004ff1b7984 */ /* 0x000eae0008000800 */
[----:B-1----:R-:W-:Y:S05]  /*1240*/  @P6 BRA `(.L_x_6701) ;  /* 0x00000000003c6947 */ /* 0x002fea0003800000 */
[----:B------:R-:W-:Y:S01]  /*1250*/  IMAD.MOV.U32 R28, RZ, RZ, R24 ;  /* 0x000000ffff1c7224 */ /* 0x000fe200078e0018 */
[----:B------:R-:W1:Y:S01]  /*1260*/  LDCU.64 UR4, c[0x0][0x380] ;  /* 0x00007000ff0477ac */ /* 0x000e620008000a00 */
[----:B------:R-:W-:Y:S02]  /*1270*/  IMAD.MOV.U32 R29, RZ, RZ, RZ ;  /* 0x000000ffff1d7224 */ /* 0x000fe400078e00ff */
[----:B------:R-:W-:-:S04]  /*1280*/  IMAD.WIDE.U32 R28, R22, UR8, R28 ;  /* 0x00000008161c7c25 */ /* 0x000fc8000f8e001c */
[----:B------:R-:W-:Y:S01]  /*1290*/  IMAD R25, R23, UR8, R29 ;  /* 0x0000000817197c24 */ /* 0x000fe2000f8e021d */
[----:B------:R-:W-:Y:S02]  /*12a0*/  SHF.L.U32 R29, R0, 0x10, RZ ;  /* 0x00000010001d7819 */ /* 0x000fe400000006ff */
[----:B--2---:R-:W2:Y:S03]  /*12b0*/  MUFU.RCP R0, R27 ;  /* 0x0000001b00007308 */ /* 0x004ea60000001000 */
[----:B------:R-:W-:Y:S01]  /*12c0*/  FADD.FTZ R29, R29, -R26 ;  /* 0x8000001a1d1d7221 */ /* 0x000fe20000010000 */
[----:B-1----:R-:W-:-:S03]  /*12d0*/  LEA R24, P6, R28, UR4, 0x1 ;  /* 0x000000041c187c11 */ /* 0x002fc6000f8c08ff */
[----:B------:R-:W-:Y:S01]  /*12e0*/  FMUL.FTZ R29, R29, 1.4426950216293334961 ;  /* 0x3fb8aa3b1d1d7820 */ /* 0x000fe20000410000 */
[----:B------:R-:W-:-:S05]  /*12f0*/  LEA.HI.X R25, R28, UR5, R25, 0x1, P6 ;  /* 0x000000051c197c11 */ /* 0x000fca000b0f0c19 */
[----:B------:R-:W2:Y:S02]  /*1300*/  MUFU.EX2 R29, R29 ;  /* 0x0000001d001d7308 */ /* 0x000ea40000000800 */
[----:B--2---:R-:W-:-:S05]  /*1310*/  FMUL.FTZ R0, R29, R0 ;  /* 0x000000001d007220 */ /* 0x004fca0000410000 */
[----:B------:R-:W-:-:S05]  /*1320*/  F2FP.BF16.F32.PACK_AB R0, RZ, R0 ;  /* 0x00000000ff00723e */ /* 0x000fca00000010ff */
[----:B------:R1:W-:Y:S02]  /*1330*/  STG.E.U16 desc[UR6][R24.64], R0 ;  /* 0x0000000018007986 */ /* 0x0003e4000c101506 */
.L_x_6701:
[----:B------:R-:W-:Y:S05]  /*1340*/  BSYNC.RECONVERGENT B0 ;  /* 0x0000000000007941 */ /* 0x000fea0003800200 */
.L_x_6700:
[----:B------:R-:W-:Y:S01]  /*1350*/  ISETP.NE.AND P6, PT, R38, RZ, PT ;  /* 0x000000ff2600720c */ /* 0x000fe20003fc5270 */
[----:B------:R-:W-:-:S12]  /*1360*/  BSSY.RECONVERGENT B0, `(.L_x_6702) ;  /* 0x0000012000007945 */ /* 0x000fd80003800200 */
[----:B------:R-:W-:Y:S05]  /*1370*/  @P6 BRA `(.L_x_6703) ;  /* 0x0000000000406947 */ /* 0x000fea0003800000 */
[----:B-1----:R-:W1:Y:S01]  /*1380*/  S2R R24, SR_TID.X ;  /* 0x0000000000187919 */ /* 0x002e620000002100 */
[----:B------:R-:W-:Y:S01]  /*1390*/  IMAD.MOV.U32 R25, RZ, RZ, RZ ;  /* 0x000000ffff197224 */ /* 0x000fe200078e00ff */
[----:B--2---:R-:W2:Y:S01]  /*13a0*/  MUFU.RCP R31, R27 ;  /* 0x0000001b001f7308 */ /* 0x004ea20000001000 */
[----:B------:R-:W3:Y:S01]  /*13b0*/  LDCU.64 UR4, c[0x0][0x380] ;  /* 0x00007000ff0477ac */ /* 0x000ee20008000a00 */
[----:B-1----:R-:W-:-:S04]  /*13c0*/  VIADD R24, R24, UR9 ;  /* 0x0000000918187c36 */ /* 0x002fc80008000000 */
[----:B------:R-:W-:-:S04]  /*13d0*/  IMAD.WIDE.U32 R28, R22, UR8, R24 ;  /* 0x00000008161c7c25 */ /* 0x000fc8000f8e0018 */
[----:B------:R-:W-:Y:S01]  /*13e0*/  IMAD R25, R23, UR8, R29 ;  /* 0x0000000817197c24 */ /* 0x000fe2000f8e021d */
[----:B---3--:R-:W-:Y:S01]  /*13f0*/  LEA R24, P6, R28, UR4, 0x1 ;  /* 0x000000041c187c11 */ /* 0x008fe2000f8c08ff */
[----:B------:R-:W-:-:S03]  /*1400*/  IMAD.U32 R29, R2, 0x10000, RZ ;  /* 0x00010000021d7824 */ /* 0x000fc600078e00ff */
[----:B------:R-:W-:Y:S01]  /*1410*/  LEA.HI.X R25, R28, UR5, R25, 0x1, P6 ;  /* 0x000000051c197c11 */ /* 0x000fe2000b0f0c19 */
[----:B------:R-:W-:-:S04]  /*1420*/  FADD.FTZ R29, R29, -R26 ;  /* 0x8000001a1d1d7221 */ /* 0x000fc80000010000 */
[----:B------:R-:W-:-:S04]  /*1430*/  FMUL.FTZ R29, R29, 1.4426950216293334961 ;  /* 0x3fb8aa3b1d1d7820 */ /* 0x000fc80000410000 */
[----:B------:R-:W2:Y:S02]  /*1440*/  MUFU.EX2 R0, R29 ;  /* 0x0000001d00007308 */ /* 0x000ea40000000800 */
[----:B--2---:R-:W-:-:S05]  /*1450*/  FMUL.FTZ R0, R0, R31 ;  /* 0x0000001f00007220 */ /* 0x004fca0000410000 */
[----:B------:R-:W-:-:S05]  /*1460*/  F2FP.BF16.F32.PACK_AB R0, RZ, R0 ;  /* 0x00000000ff00723e */ /* 0x000fca00000010ff */
[----:B------:R3:W-:Y:S02]  /*1470*/  STG.E.U16 desc[UR6][R24.64], R0 ;  /* 0x0000000018007986 */ /* 0x0007e4000c101506 */
.L_x_6703:
[----:B------:R-:W-:Y:S05]  /*1480*/  BSYNC.RECONVERGENT B0 ;  /* 0x0000000000007941 */ /* 0x000fea0003800200 */
.L_x_6702:
[----:B------:R-:W-:Y:S01]  /*1490*/  ISETP.NE.AND P6, PT, R37, RZ, PT ;  /* 0x000000ff2500720c */ /* 0x000fe20003fc5270 */
[----:B------:R-:W-:-:S12]  /*14a0*/  BSSY.RECONVERGENT B0, `(.L_x_6704) ;  /* 0x0000013000007945 */ /* 0x000fd80003800200 */
[----:B------:R-:W-:Y:S05]  /*14b0*/  @P6 BRA `(.L_x_6705) ;  /* 0x0000000000446947 */ /* 0x000fea0003800000 */
[----:B------:R-:W4:Y:S01]  /*14c0*/  S2R R2, SR_TID.X ;  /* 0x0000000000027919 */ /* 0x000f220000002100 */
[----:B------:R-:W-:Y:S01]  /*14d0*/  SHF.L.U32 R3, R3, 0x10, RZ ;  /* 0x0000001003037819 */ /* 0x000fe200000006ff */
[----:B--2---:R-:W2:Y:S01]  /*14e0*/  MUFU.RCP R29, R27 ;  /* 0x0000001b001d7308 */ /* 0x004ea20000001000 */
[----:B------:R-:W5:Y:S03]  /*14f0*/  LDCU.64 UR4, c[0x0][0x380] ;  /* 0x00007000ff0477ac */ /* 0x000f660008000a00 */
[----:B------:R-:W-:-:S04]  /*1500*/  FADD.FTZ R3, R3, -R26 ;  /* 0x8000001a03037221 */ /* 0x000fc80000010000 */
[----:B------:R-:W-:Y:S01]  /*1510*/  FMUL.FTZ R28, R3, 1.4426950216293334961 ;  /* 0x3fb8aa3b031c7820 */ /* 0x000fe20000410000 */
[----:B------:R-:W-:-:S03]  /*1520*/  IMAD.MOV.U32 R3, RZ, RZ, RZ ;  /* 0x000000ffff037224 */ /* 0x000fc600078e00ff */
[----:B-1-3--:R-:W2:Y:S02]  /*1530*/  MUFU.EX2 R0, R28 ;  /* 0x0000001c00007308 */ /* 0x00aea40000000800 */
[----:B--2---:R-:W-:Y:S01]  /*1540*/  FMUL.FTZ R0, R0, R29 ;  /* 0x0000001d00007220 */ /* 0x004fe20000410000 */
[----:B----4-:R-:W-:-:S04]  /*1550*/  VIADD R2, R2, UR9 ;  /* 0x0000000902027c36 */ /* 0x010fc80008000000 */
[----:B------:R-:W-:Y:S01]  /*1560*/  F2FP.BF16.F32.PACK_AB R0, RZ, R0 ;  /* 0x00000000ff00723e */ /* 0x000fe200000010ff */
[----:B------:R-:W-:-:S04]  /*1570*/  VIADD R2, R2, UR9 ;  /* 0x0000000902027c36 */ /* 0x000fc80008000000 */
[----:B------:R-:W-:-:S04]  /*1580*/  IMAD.WIDE.U32 R24, R22, UR8, R2 ;  /* 0x0000000816187c25 */ /* 0x000fc8000f8e0002 */
[----:B------:R-:W-:Y:S01]  /*1590*/  IMAD R3, R23, UR8, R25 ;  /* 0x0000000817037c24 */ /* 0x000fe2000f8e0219 */
[----:B-----5:R-:W-:-:S04]  /*15a0*/  LEA R2, P6, R24, UR4, 0x1 ;  /* 0x0000000418027c11 */ /* 0x020fc8000f8c08ff */
[----:B------:R-:W-:-:S05]  /*15b0*/  LEA.HI.X R3, R24, UR5, R3, 0x1, P6 ;  /* 0x0000000518037c11 */ /* 0x000fca000b0f0c03 */
[----:B------:R4:W-:Y:S04]  /*15c0*/  STG.E.U16 desc[UR6][R2.64], R0 ;  /* 0x0000000002007986 */ /* 0x0009e8000c101506 */
.L_x_6705:
[----:B------:R-:W-:Y:S05]  /*15d0*/  BSYNC.RECONVERGENT B0 ;  /* 0x0000000000007941 */ /* 0x000fea0003800200 */
.L_x_6704:
[----:B------:R-:W-:Y:S04]  /*15e0*/  BSSY.RECONVERGENT B0, `(.L_x_6706) ;  /* 0x0000010000007945 */ /* 0x000fe80003800200 */
[----:B------:R-:W-:Y:S05]  /*15f0*/  @P0 BRA `(.L_x_6707) ;  /* 0x0000000000380947 */ /* 0x000fea0003800000 */
[----:B----4-:R-:W-:Y:S01]  /*1600*/  SHF.L.U32 R3, R4, 0x10, RZ ;  /* 0x0000001004037819 */ /* 0x010fe200000006ff */
[----:B-123--:R-:W1:Y:S01]  /*1610*/  MUFU.RCP R25, R27 ;  /* 0x0000001b00197308 */ /* 0x00ee620000001000 */
[----:B------:R-:W2:Y:S01]  /*1620*/  LDCU.64 UR4, c[0x0][0x380] ;  /* 0x00007000ff0477ac */ /* 0x000ea20008000a00 */
[----:B------:R-:W-:Y:S02]  /*1630*/  IMAD.MOV.U32 R21, RZ, RZ, RZ ;  /* 0x000000ffff157224 */ /* 0x000fe400078e00ff */
[----:B------:R-:W-:Y:S01]  /*1640*/  FADD.FTZ R3, R3, -R26 ;  /* 0x8000001a03037221 */ /* 0x000fe20000010000 */
[----:B------:R-:W-:-:S04]  /*1650*/  IMAD.WIDE.U32 R20, R22, UR8, R20 ;  /* 0x0000000816147c25 */ /* 0x000fc8000f8e0014 */
[----:B------:R-:W-:Y:S01]  /*1660*/  FMUL.FTZ R4, R3, 1.4426950216293334961 ;  /* 0x3fb8aa3b03047820 */ /* 0x000fe20000410000 */
[----:B------:R-:W-:-:S03]  /*1670*/  IMAD R3, R23, UR8, R21 ;  /* 0x0000000817037c24 */ /* 0x000fc6000f8e0215 */
[----:B------:R-:W1:Y:S01]  /*1680*/  MUFU.EX2 R0, R4 ;  /* 0x0000000400007308 */ /* 0x000e620000000800 */
[----:B--2---:R-:W-:-:S04]  /*1690*/  LEA R2, P0, R20, UR4, 0x1 ;  /* 0x0000000414027c11 */ /* 0x004fc8000f8008ff */
[----:B------:R-:W-:Y:S01]  /*16a0*/  LEA.HI.X R3, R20, UR5, R3, 0x1, P0 ;  /* 0x0000000514037c11 */ /* 0x000fe200080f0c03 */
[----:B-1----:R-:W-:-:S05]  /*16b0*/  FMUL.FTZ R0, R0, R25 ;  /* 0x0000001900007220 */ /* 0x002fca0000410000 */
[----:B------:R-:W-:-:S05]  /*16c0*/  F2FP.BF16.F32.PACK_AB R0, RZ, R0 ;  /* 0x00000000ff00723e */ /* 0x000fca00000010ff */
[----:B------:R1:W-:Y:S02]  /*16d0*/  STG.E.U16 desc[UR6][R2.64], R0 ;  /* 0x0000000002007986 */ /* 0x0003e4000c101506 */
.L_x_6707:
[----:B------:R-:W-:Y:S05]  /*16e0*/  BSYNC.RECONVERGENT B0 ;  /* 0x0000000000007941 */ /* 0x000fea0003800200 */
.L_x_6706:
[----:B------:R-:W-:Y:S04]  /*16f0*/  BSSY.RECONVERGENT B0, `(.L_x_6708) ;  /* 0x0000010000007945 */ /* 0x000fe80003800200 */
[----:B------:R-:W-:Y:S05]  /*1700*/  @P1 BRA `(.L_x_6709) ;  /* 0x0000000000381947 */ /* 0x000fea0003800000 */
[----:B------:R-:W-:Y:S01]  /*1710*/  IMAD.U32 R5, R5, 0x10000, RZ ;  /* 0x0001000005057824 */ /* 0x000fe200078e00ff */
[----:B-12-4-:R-:W1:Y:S01]  /*1720*/  MUFU.RCP R3, R27 ;  /* 0x0000001b00037308 */ /* 0x016e620000001000 */
[----:B------:R-:W2:Y:S01]  /*1730*/  LDCU.64 UR4, c[0x0][0x380] ;  /* 0x00007000ff0477ac */ /* 0x000ea20008000a00 */
[----:B------:R-:W-:Y:S02]  /*1740*/  IMAD.MOV.U32 R19, RZ, RZ, RZ ;  /* 0x000000ffff137224 */ /* 0x000fe400078e00ff */
[----:B------:R-:W-:Y:S01]  /*1750*/  FADD.FTZ R5, R5, -R26 ;  /* 0x8000001a05057221 */ /* 0x000fe20000010000 */
[----:B------:R-:W-:-:S04]  /*1760*/  IMAD.WIDE.U32 R18, R22, UR8, R18 ;  /* 0x0000000816127c25 */ /* 0x000fc8000f8e0012 */
[----:B------:R-:W-:-:S04]  /*1770*/  FMUL.FTZ R5, R5, 1.4426950216293334961 ;  /* 0x3fb8aa3b05057820 */ /* 0x000fc80000410000 */
[----:B---3--:R-:W1:Y:S01]  /*1780*/  MUFU.EX2 R0, R5 ;  /* 0x0000000500007308 */ /* 0x008e620000000800 */
[----:B--2---:R-:W-:Y:S01]  /*1790*/  LEA R2, P0, R18, UR4, 0x1 ;  /* 0x0000000412027c11 */ /* 0x004fe2000f8008ff */
[----:B-1----:R-:W-:Y:S01]  /*17a0*/  FMUL.FTZ R0, R0, R3 ;  /* 0x0000000300007220 */ /* 0x002fe20000410000 */
[----:B------:R-:W-:-:S04]  /*17b0*/  IMAD R3, R23, UR8, R19 ;  /* 0x0000000817037c24 */ /* 0x000fc8000f8e0213 */
[----:B------:R-:W-:Y:S02]  /*17c0*/  F2FP.BF16.F32.PACK_AB R0, RZ, R0 ;  /* 0x00000000ff00723e */ /* 0x000fe400000010ff */
[----:B------:R-:W-:-:S05]  /*17d0*/  LEA.HI.X R3, R18, UR5, R3, 0x1, P0 ;  /* 0x0000000512037c11 */ /* 0x000fca00080f0c03 */
[----:B------:R1:W-:Y:S02]  /*17e0*/  STG.E.U16 desc[UR6][R2.64], R0 ;  /* 0x0000000002007986 */ /* 0x0003e4000c101506 */
.L_x_6709:
[----:B------:R-:W-:Y:S05]  /*17f0*/  BSYNC.RECONVERGENT B0 ;  /* 0x0000000000007941 */ /* 0x000fea0003800200 */
.L_x_6708:
[----:B------:R-:W-:Y:S04]  /*1800*/  BSSY.RECONVERGENT B0, `(.L_x_6710) ;  /* 0x0000010000007945 */ /* 0x000fe80003800200 */
[----:B------:R-:W-:Y:S05]  /*1810*/  @P2 BRA `(.L_x_6711) ;  /* 0x0000000000382947 */ /* 0x000fea0003800000 */
[----:B-1--4-:R-:W-:Y:S01]  /*1820*/  SHF.L.U32 R3, R6, 0x10, RZ ;  /* 0x0000001006037819 */ /* 0x012fe200000006ff */
[----:B--2---:R-:W1:Y:S01]  /*1830*/  MUFU.RCP R5, R27 ;  /* 0x0000001b00057308 */ /* 0x004e620000001000 */
[----:B------:R-:W2:Y:S01]  /*1840*/  LDCU.64 UR4, c[0x0][0x380] ;  /* 0x00007000ff0477ac */ /* 0x000ea20008000a00 */
[----:B------:R-:W-:Y:S02]  /*1850*/  IMAD.MOV.U32 R17, RZ, RZ, RZ ;  /* 0x000000ffff117224 */ /* 0x000fe400078e00ff */
[----:B------:R-:W-:Y:S01]  /*1860*/  FADD.FTZ R3, R3, -R26 ;  /* 0x8000001a03037221 */ /* 0x000fe20000010000 */
[----:B------:R-:W-:-:S04]  /*1870*/  IMAD.WIDE.U32 R16, R22, UR8, R16 ;  /* 0x0000000816107c25 */ /* 0x000fc8000f8e0010 */
[----:B------:R-:W-:Y:S01]  /*1880*/  FMUL.FTZ R4, R3, 1.4426950216293334961 ;  /* 0x3fb8aa3b03047820 */ /* 0x000fe20000410000 */
[----:B------:R-:W-:-:S03]  /*1890*/  IMAD R3, R23, UR8, R17 ;  /* 0x0000000817037c24 */ /* 0x000fc6000f8e0211 */
[----:B---3--:R-:W1:Y:S01]  /*18a0*/  MUFU.EX2 R0, R4 ;  /* 0x0000000400007308 */ /* 0x008e620000000800 */
[----:B--2---:R-:W-:-:S04]  /*18b0*/  LEA R2, P0, R16, UR4, 0x1 ;  /* 0x0000000410027c11 */ /* 0x004fc8000f8008ff */
[----:B------:R-:W-:Y:S01]  /*18c0*/  LEA.HI.X R3, R16, UR5, R3, 0x1, P0 ;  /* 0x0000000510037c11 */ /* 0x000fe200080f0c03 */
[----:B-1----:R-:W-:-:S05]  /*18d0*/  FMUL.FTZ R0, R0, R5 ;  /* 0x0000000500007220 */ /* 0x002fca0000410000 */
[----:B------:R-:W-:-:S05]  /*18e0*/  F2FP.BF16.F32.PACK_AB R0, RZ, R0 ;  /* 0x00000000ff00723e */ /* 0x000fca00000010ff */
[----:B------:R1:W-:Y:S02]  /*18f0*/  STG.E.U16 desc[UR6][R2.64], R0 ;  /* 0x0000000002007986 */ /* 0x0003e4000c101506 */
.L_x_6711:
[----:B------:R-:W-:Y:S05]  /*1900*/  BSYNC.RECONVERGENT B0 ;  /* 0x0000000000007941 */ /* 0x000fea0003800200 */
.L_x_6710:
[----:B------:R-:W-:Y:S04]  /*1910*/  BSSY.RECONVERGENT B0, `(.L_x_6712) ;  /* 0x0000010000007945 */ /* 0x000fe80003800200 */
[----:B------:R-:W-:Y:S05]  /*1920*/  @P3 BRA `(.L_x_6713) ;  /* 0x0000000000383947 */ /* 0x000fea0003800000 */
[----:B------:R-:W-:Y:S01]  /*1930*/  IMAD.U32 R7, R7, 0x10000, RZ ;  /* 0x0001000007077824 */ /* 0x000fe200078e00ff */
[----:B-12-4-:R-:W1:Y:S01]  /*1940*/  MUFU.RCP R3, R27 ;  /* 0x0000001b00037308 */ /* 0x016e620000001000 */
[----:B------:R-:W2:Y:S01]  /*1950*/  LDCU.64 UR4, c[0x0][0x380] ;  /* 0x00007000ff0477ac */ /* 0x000ea20008000a00 */
[----:B------:R-:W-:Y:S01]  /*1960*/  MOV R15, RZ ;  /* 0x000000ff000f7202 */ /* 0x000fe20000000f00 */
[----:B------:R-:W-:-:S04]  /*1970*/  FADD.FTZ R7, R7, -R26 ;  /* 0x8000001a07077221 */ /* 0x000fc80000010000 */
[----:B------:R-:W-:Y:S01]  /*1980*/  FMUL.FTZ R7, R7, 1.4426950216293334961 ;  /* 0x3fb8aa3b07077820 */ /* 0x000fe20000410000 */
[----:B------:R-:W-:-:S03]  /*1990*/  IMAD.WIDE.U32 R14, R22, UR8, R14 ;  /* 0x00000008160e7c25 */ /* 0x000fc6000f8e000e */
[----:B---3--:R-:W1:Y:S01]  /*19a0*/  MUFU.EX2 R0, R7 ;  /* 0x0000000700007308 */ /* 0x008e620000000800 */
[----:B--2---:R-:W-:Y:S01]  /*19b0*/  LEA R2, P0, R14, UR4, 0x1 ;  /* 0x000000040e027c11 */ /* 0x004fe2000f8008ff */
[----:B-1----:R-:W-:Y:S01]  /*19c0*/  FMUL.FTZ R0, R0, R3 ;  /* 0x0000000300007220 */ /* 0x002fe20000410000 */
[----:B------:R-:W-:-:S04]  /*19d0*/  IMAD R3, R23, UR8, R15 ;  /* 0x0000000817037c24 */ /* 0x000fc8000f8e020f */
[----:B------:R-:W-:Y:S02]  /*19e0*/  F2FP.BF16.F32.PACK_AB R0, RZ, R0 ;  /* 0x00000000ff00723e */ /* 0x000fe400000010ff */
[----:B------:R-:W-:-:S05]  /*19f0*/  LEA.HI.X R3, R14, UR5, R3, 0x1, P0 ;  /* 0x000000050e037c11 */ /* 0x000fca00080f0c03 */
[----:B------:R1:W-:Y:S02]  /*1a00*/  STG.E.U16 desc[UR6][R2.64], R0 ;  /* 0x0000000002007986 */ /* 0x0003e4000c101506 */
.L_x_6713:
[----:B------:R-:W-:Y:S05]  /*1a10*/  BSYNC.RECONVERGENT B0 ;  /* 0x0000000000007941 */ /* 0x000fea0003800200 */
.L_x_6712:
[----:B------:R-:W-:Y:S04]  /*1a20*/  BSSY.RECONVERGENT B0, `(.L_x_6714) ;  /* 0x0000010000007945 */ /* 0x000fe80003800200 */
[----:B------:R-:W-:Y:S05]  /*1a30*/  @P4 BRA `(.L_x_6715) ;  /* 0x0000000000384947 */ /* 0x000fea0003800000 */
[----:B-1--4-:R-:W-:Y:S01]  /*1a40*/  IMAD.U32 R3, R8, 0x10000, RZ ;  /* 0x0001000008037824 */ /* 0x012fe200078e00ff */
        /* <DEDUP_REMOVED lines=13> */
.L_x_6715:
[----:B------:R-:W-:Y:S05]  /*1b20*/  BSYNC.RECONVERGENT B0 ;  /* 0x0000000000007941 */ /* 0x000fea0003800200 */
.L_x_6714:
[----:B------:R-:W-:Y:S05]  /*1b30*/  @P5 EXIT ;  /* 0x000000000000594d */ /* 0x000fea0003800000 */
[----:B------:R-:W-:Y:S01]  /*1b40*/  SHF.L.U32 R9, R9, 0x10, RZ ;  /* 0x0000001009097819 */ /* 0x000fe200000006ff */
[----:B--2---:R-:W2:Y:S01]  /*1b50*/  MUFU.RCP R27, R27 ;  /* 0x0000001b001b7308 */ /* 0x004ea20000001000 */
[----:B------:R-:W5:Y:S01]  /*1b60*/  LDCU.64 UR4, c[0x0][0x380] ;  /* 0x00007000ff0477ac */ /* 0x000f620008000a00 */
[----:B------:R-:W-:Y:S02]  /*1b70*/  IMAD.MOV.U32 R11, RZ, RZ, RZ ;  /* 0x000000ffff0b7224 */ /* 0x000fe400078e00ff */
[----:B------:R-:W-:Y:S01]  /*1b80*/  FADD.FTZ R9, R9, -R26 ;  /* 0x8000001a09097221 */ /* 0x000fe20000010000 */
[----:B------:R-:W-:-:S04]  /*1b90*/  IMAD.WIDE.U32 R10, R22, UR8, R10 ;  /* 0x00000008160a7c25 */ /* 0x000fc8000f8e000a */
[----:B------:R-:W-:Y:S01]  /*1ba0*/  FMUL.FTZ R9, R9, 1.4426950216293334961 ;  /* 0x3fb8aa3b09097820 */ /* 0x000fe20000410000 */
[----:B------:R-:W-:-:S03]  /*1bb0*/  IMAD R23, R23, UR8, R11 ;  /* 0x0000000817177c24 */ /* 0x000fc6000f8e020b */
[----:B-1-34-:R-:W2:Y:S01]  /*1bc0*/  MUFU.EX2 R0, R9 ;  /* 0x0000000900007308 */ /* 0x01aea20000000800 */
[----:B-----5:R-:W-:-:S04]  /*1bd0*/  LEA R2, P0, R10, UR4, 0x1 ;  /* 0x000000040a027c11 */ /* 0x020fc8000f8008ff */
[----:B------:R-:W-:Y:S01]  /*1be0*/  LEA.HI.X R3, R10, UR5, R23, 0x1, P0 ;  /* 0x000000050a037c11 */ /* 0x000fe200080f0c17 */
[----:B--2---:R-:W-:-:S05]  /*1bf0*/  FMUL.FTZ R0, R0, R27 ;  /* 0x0000001b00007220 */ /* 0x004fca0000410000 */
[----:B------:R-:W-:-:S05]  /*1c00*/  F2FP.BF16.F32.PACK_AB R0, RZ, R0 ;  /* 0x00000000ff00723e */ /* 0x000fca00000010ff */
[----:B------:R-:W-:Y:S01]  /*1c10*/  STG.E.U16 desc[UR6][R2.64], R0 ;  /* 0x0000000002007986 */ /* 0x000fe2000c101506 */
[----:B------:R-:W-:Y:S05]  /*1c20*/  EXIT ;  /* 0x000000000000794d */ /* 0x000fea0003800000 */
.L_x_6696:
[----:B-1----:R-:W-:Y:S02]  /*1c30*/  IMAD.MOV.U32 R43, RZ, RZ, R26 ;  /* 0x000000ffff2b7224 */ /* 0x002fe400078e001a */
[----:B------:R-:W-:Y:S02]  /*1c40*/  HFMA2 R30, -RZ, RZ, 0, 9.5367431640625e-07 ;  /* 0x00000010ff1e7431 */ /* 0x000fe400000001ff */
[----:B------:R-:W-:Y:S02]  /*1c50*/  IMAD.MOV.U32 R29, RZ, RZ, 0x1f ;  /* 0x0000001fff1d7424 */ /* 0x000fe400078e00ff */
[----:B------:R-:W-:-:S07]  /*1c60*/  IMAD.MOV.U32 R28, RZ, RZ, -0x1 ;  /* 0xffffffffff1c7424 */ /* 0x000fce00078e00ff */
[----:B------:R-:W-:Y:S05]  /*1c70*/  WARPSYNC.COLLECTIVE R28, `(.L_x_6716) ;  /* 0x000000001c087348 */ /* 0x000fea0003c00000 */
[----:B------:R0:W1:Y:S02]  /*1c80*/  SHFL.DOWN P6, R41, R43, R30, R29 ;  /* 0x0800001e2b297389 */ /* 0x00006400000c001d */
[----:B01----:R-:W-:Y:S05]  /*1c90*/  ENDCOLLECTIVE ;  /* 0x000000000000791b */ /* 0x003fea0003800000 */
.L_x_6716:
[----:B------:R-:W-:Y:S01]  /*1ca0*/  IMAD.MOV.U32 R30, RZ, RZ, 0x8 ;  /* 0x00000008ff1e7424 */ /* 0x000fe200078e00ff */
[----:B------:R-:W-:-:S04]  /*1cb0*/  MOV R31, R41 ;  /* 0x00000029001f7202 */ /* 0x000fc80000000f00 */
[----:B------:R-:W-:-:S04]  /*1cc0*/  FSETP.GEU.FTZ.AND P6, PT, R26, R31, PT ;  /* 0x0000001f1a00720b */ /* 0x000fc80003fde000 */
[----:B------:R-:W-:-:S05]  /*1cd0*/  FSEL R31, R31, R26, !P6 ;  /* 0x0000001a1f1f7208 */ /* 0x000fca0007000000 */
[----:B------:R-:W-:-:S07]  /*1ce0*/  IMAD.MOV.U32 R43, RZ, RZ, R31 ;  /* 0x000000ffff2b7224 */ /* 0x000fce00078e001f */
[----:B------:R-:W-:Y:S05]  /*1cf0*/  WARPSYNC.COLLECTIVE R28, `(.L_x_6717) ;  /* 0x000000001c087348 */ /* 0x000fea0003c00000 */
[----:B------:R0:W1:Y:S02]  /*1d00*/  SHFL.DOWN P6, R41, R43, R30, R29 ;  /* 0x0800001e2b297389 */ /* 0x00006400000c001d */
[----:B01----:R-:W-:Y:S05]  /*1d10*/  ENDCOLLECTIVE ;  /* 0x000000000000791b */ /* 0x003fea0003800000 */
.L_x_6717:
        /* <DEDUP_REMOVED lines=8> */
.L_x_6718:
        /* <DEDUP_REMOVED lines=8> */
.L_x_6719:
        /* <DEDUP_REMOVED lines=8> */
.L_x_6720:
[----:B------:R-:W-:Y:S05]  /*1ea0*/  BRA `(.L_x_6721) ;  /* 0xffffffec00147947 */ /* 0x000fea000383ffff */
.L_x_6699:
[----:B-1----:R-:W-:Y:S01]  /*1eb0*/  MOV R43, R27 ;  /* 0x0000001b002b7202 */ /* 0x002fe20000000f00 */
[----:B------:R-:W-:Y:S01]  /*1ec0*/  IMAD.MOV.U32 R30, RZ, RZ, 0x10 ;  /* 0x00000010ff1e7424 */ /* 0x000fe200078e00ff */
[----:B------:R-:W-:Y:S01]  /*1ed0*/  MOV R28, 0xffffffff ;  /* 0xffffffff001c7802 */ /* 0x000fe20000000f00 */
[----:B------:R-:W-:-:S07]  /*1ee0*/  IMAD.MOV.U32 R29, RZ, RZ, 0x1f ;  /* 0x0000001fff1d7424 */ /* 0x000fce00078e00ff */
[----:B------:R-:W-:Y:S05]  /*1ef0*/  WARPSYNC.COLLECTIVE R28, `(.L_x_6722) ;  /* 0x000000001c087348 */ /* 0x000fea0003c00000 */
[----:B------:R0:W1:Y:S02]  /*1f00*/  SHFL.DOWN P6, R41, R43, R30, R29 ;  /* 0x0800001e2b297389 */ /* 0x00006400000c001d */
[----:B01----:R-:W-:Y:S05]  /*1f10*/  ENDCOLLECTIVE ;  /* 0x000000000000791b */ /* 0x003fea0003800000 */
.L_x_6722:
[----:B------:R-:W-:Y:S02]  /*1f20*/  HFMA2 R30, -RZ, RZ, 0, 4.76837158203125e-07 ;  /* 0x00000008ff1e7431 */ /* 0x000fe400000001ff */
[----:B------:R-:W-:-:S04]  /*1f30*/  IMAD.MOV.U32 R32, RZ, RZ, R41 ;  /* 0x000000ffff207224 */ /* 0x000fc800078e0029 */
[----:B------:R-:W-:-:S04]  /*1f40*/  FADD.FTZ R32, R27, R32 ;  /* 0x000000201b207221 */ /* 0x000fc80000010000 */
[----:B------:R-:W-:-:S07]  /*1f50*/  IMAD.MOV.U32 R43, RZ, RZ, R32 ;  /* 0x000000ffff2b7224 */ /* 0x000fce00078e0020 */
[----:B------:R-:W-:Y:S05]  /*1f60*/  WARPSYNC.COLLECTIVE R28, `(.L_x_6723) ;  /* 0x000000001c087348 */ /* 0x000fea0003c00000 */
[----:B------:R0:W1:Y:S02]  /*1f70*/  SHFL.DOWN P6, R41, R43, R30, R29 ;  /* 0x0800001e2b297389 */ /* 0x00006400000c001d */
[----:B01----:R-:W-:Y:S05]  /*1f80*/  ENDCOLLECTIVE ;  /* 0x000000000000791b */ /* 0x003fea0003800000 */
.L_x_6723:
[----:B------:R-:W-:Y:S01]  /*1f90*/  MOV R30, 0x4 ;  /* 0x00000004001e7802 */ /* 0x000fe20000000f00 */
[----:B------:R-:W-:-:S04]  /*1fa0*/  IMAD.MOV.U32 R31, RZ, RZ, R41 ;  /* 0x000000ffff1f7224 */ /* 0x000fc800078e0029 */
[----:B------:R-:W-:-:S04]  /*1fb0*/  FADD.FTZ R31, R32, R31 ;  /* 0x0000001f201f7221 */ /* 0x000fc80000010000 */
[----:B------:R-:W-:-:S07]  /*1fc0*/  IMAD.MOV.U32 R43, RZ, RZ, R31 ;  /* 0x000000ffff2b7224 */ /* 0x000fce00078e001f */
[----:B------:R-:W-:Y:S05]  /*1fd0*/  WARPSYNC.COLLECTIVE R28, `(.L_x_6724) ;  /* 0x000000001c087348 */ /* 0x000fea0003c00000 */
[----:B------:R0:W1:Y:S02]  /*1fe0*/  SHFL.DOWN P6, R41, R43, R30, R29 ;  /* 0x0800001e2b297389 */ /* 0x00006400000c001d */
[----:B01----:R-:W-:Y:S05]  /*1ff0*/  ENDCOLLECTIVE ;  /* 0x000000000000791b */ /* 0x003fea0003800000 */
.L_x_6724:
[----:B------:R-:W-:Y:S02]  /*2000*/  HFMA2 R30, -RZ, RZ, 0, 1.1920928955078125e-07 ;  /* 0x00000002ff1e7431 */ /* 0x000fe400000001ff */
[----:B------:R-:W-:-:S04]  /*2010*/  IMAD.MOV.U32 R34, RZ, RZ, R41 ;  /* 0x000000ffff227224 */ /* 0x000fc800078e0029 */
[----:B------:R-:W-:-:S04]  /*2020*/  FADD.FTZ R34, R31, R34 ;  /* 0x000000221f227221 */ /* 0x000fc80000010000 */
[----:B------:R-:W-:-:S07]  /*2030*/  IMAD.MOV.U32 R43, RZ, RZ, R34 ;  /* 0x000000ffff2b7224 */ /* 0x000fce00078e0022 */
[----:B------:R-:W-:Y:S05]  /*2040*/  WARPSYNC.COLLECTIVE R28, `(.L_x_6725) ;  /* 0x000000001c087348 */ /* 0x000fea0003c00000 */
[----:B------:R0:W1:Y:S02]  /*2050*/  SHFL.DOWN P6, R41, R43, R30, R29 ;  /* 0x0800001e2b297389 */ /* 0x00006400000c001d */
[----:B01----:R-:W-:Y:S05]  /*2060*/  ENDCOLLECTIVE ;  /* 0x000000000000791b */ /* 0x003fea0003800000 */
.L_x_6725:
[----:B------:R-:W-:Y:S01]  /*2070*/  MOV R30, 0x1 ;  /* 0x00000001001e7802 */ /* 0x000fe20000000f00 */
[----:B------:R-:W-:-:S04]  /*2080*/  IMAD.MOV.U32 R33, RZ, RZ, R41 ;  /* 0x000000ffff217224 */ /* 0x000fc800078e0029 */
[----:B------:R-:W-:-:S04]  /*2090*/  FADD.FTZ R33, R34, R33 ;  /* 0x0000002122217221 */ /* 0x000fc80000010000 */
[----:B------:R-:W-:-:S07]  /*20a0*/  IMAD.MOV.U32 R43, RZ, RZ, R33 ;  /* 0x000000ffff2b7224 */ /* 0x000fce00078e0021 */
[----:B------:R-:W-:Y:S05]  /*20b0*/  WARPSYNC.COLLECTIVE R28, `(.L_x_6726) ;  /* 0x000000001c087348 */ /* 0x000fea0003c00000 */
[----:B------:R0:W1:Y:S02]  /*20c0*/  SHFL.DOWN P6, R41, R43, R30, R29 ;  /* 0x0800001e2b297389 */ /* 0x00006400000c001d */
[----:B01----:R-:W-:Y:S05]  /*20d0*/  ENDCOLLECTIVE ;  /* 0x000000000000791b */ /* 0x003fea0003800000 */
.L_x_6726:
[----:B------:R-:W-:Y:S01]  /*20e0*/  IMAD.MOV.U32 R40, RZ, RZ, R41 ;  /* 0x000000ffff287224 */ /* 0x000fe200078e0029 */
[----:B------:R-:W-:Y:S06]  /*20f0*/  BRA `(.L_x_6727) ;  /* 0xfffffff0002c7947 */ /* 0x000fec000383ffff */
.L_x_6728:
        /* <DEDUP_REMOVED lines=16> */
.L_x_11569:


//--------------------- .text._ZN2at6native43_GLOBAL__N__9ae7fba5_10_SoftMax_cu_9f978f6322cunn_SoftMaxForwardRegIN3c108BFloat16EfS4_NS1_22SoftMaxForwardEpilogueElLi8EEEvPT1_PKT_T3_ --------------------------
	.section	.text._ZN2at6native43_GLOBAL__N__9ae7fba5_10_SoftMax_cu_9f978f6322cunn_SoftMaxForwardRegIN3c108BFloat16EfS4_NS1_22SoftMaxForwardEpilogueElLi8EEEvPT1_PKT_T3_,"ax",@progbits
	.align	128
.text._ZN2at6native43_GLOBAL__N__9ae7fba5_10_SoftMax_cu_9f978f6322cunn_SoftMaxForwardRegIN3c108BFloat16EfS4_NS1_22SoftMaxForwardEpilogueElLi8EEEvPT1_PKT_T3_:
        .type           _ZN2at6native43_GLOBAL__N__9ae7fba5_10_SoftMax_cu_9f978f6322cunn_SoftMaxForwardRegIN3c108BFloat16EfS4_NS1_22SoftMaxForwardEpilogueElLi8EEEvPT1_PKT_T3_,@function
        .size           _ZN2at6native43_GLOBAL__N__9ae7fba5_10_SoftMax_cu_9f978f6322cunn_SoftMaxForwardRegIN3c108BFloat16EfS4_NS1_22SoftMaxForwardEpilogueElLi8EEEvPT1_PKT_T3_,(.L_x_11570 - _ZN2at6native43_GLOBAL__N__9ae7fba5_10_SoftMax_cu_9f978f6322cunn_SoftMaxForwardRegIN3c108BFloat16EfS4_NS1_22SoftMaxForwardEpilogueElLi8EEEvPT1_PKT_T3_)
        .other          _ZN2at6native43_GLOBAL__N__9ae7fba5_10_SoftMax_cu_9f978f6322cunn_SoftMaxForwardRegIN3c108BFloat16EfS4_NS1_22SoftMaxForwardEpilogueElLi8EEEvPT1_PKT_T3_,@"STO_CUDA_ENTRY STV_DEFAULT"
_ZN2at6native43_GLOBAL__N__9ae7fba5_10_SoftMax_cu_9f978f6322cunn_SoftMaxForwardRegIN3c108BFloat16EfS4_NS1_22SoftMaxForwardEpilogueElLi8EEEvPT1_PKT_T3_:
        /* <DEDUP_REMOVED lines=8> */
[----:B------:R-:W-:Y:S01]  /*0080*/  ISETP.GE.AND.EX P0, PT, RZ, R11, PT, P0 ;  /* 0x0000000bff00720c */ /* 0x000fe20003f06300 */
[C---:B------:R-:W-:Y:S01]  /*0090*/  VIADD R16, R24.reuse, UR9 ;  /* 0x0000000918107c36 */ /* 0x040fe20008000000 */
[----:B------:R-:W-:-:S03]  /*00a0*/  ISETP.GE.U32.AND P1, PT, R24, R10, PT ;  /* 0x0000000a1800720c */ /* 0x000fc60003f26070 */
[C---:B------:R-:W-:Y:S01]  /*00b0*/  VIADD R12, R16.reuse, UR9 ;  /* 0x00000009100c7c36 */ /* 0x040fe20008000000 */
[-C--:B------:R-:W-:Y:S02]  /*00c0*/  ISETP.GE.AND.EX P4, PT, RZ, R11.reuse, PT, P1 ;  /* 0x0000000bff00720c */ /* 0x080fe40003f86310 */
[-C--:B------:R-:W-:Y:S01]  /*00d0*/  ISETP.GE.U32.AND P1, PT, R16, R10.reuse, PT ;  /* 0x0000000a1000720c */ /* 0x080fe20003f26070 */
[C---:B------:R-:W-:Y:S01]  /*00e0*/  VIADD R14, R12.reuse, UR9 ;  /* 0x000000090c0e7c36 */ /* 0x040fe20008000000 */
[----:B------:R-:W-:Y:S02]  /*00f0*/  P2R R31, PR, RZ, 0x10 ;  /* 0x00000010ff1f7803 */ /* 0x000fe40000000000 */
[----:B------:R-:W-:Y:S01]  /*0100*/  ISETP.GE.AND.EX P6, PT, RZ, R11, PT, P1 ;  /* 0x0000000bff00720c */ /* 0x000fe20003fc6310 */
[----:B------:R-:W0:Y:S01]  /*0110*/  @!P0 LDC.64 R22, c[0x0][0x388] ;  /* 0x0000e200ff168b82 */ /* 0x000e220000000a00 */
[----:B------:R-:W-:Y:S02]  /*0120*/  ISETP.GE.U32.AND P1, PT, R12, R10, PT ;  /* 0x0000000a0c00720c */ /* 0x000fe40003f26070 */
[----:B------:R-:W-:-:S02]  /*0130*/  @!P0 MOV R9, RZ ;  /* 0x000000ff00098202 */ /* 0x000fc40000000f00 */
[-C--:B------:R-:W-:Y:S01]  /*0140*/  ISETP.GE.AND.EX P1, PT, RZ, R11.reuse, PT, P1 ;  /* 0x0000000bff00720c */ /* 0x080fe20003f26310 */
[----:B------:R-:W-:Y:S01]  /*0150*/  @!P4 IMAD.MOV.U32 R25, RZ, RZ, RZ ;  /* 0x000000ffff19c224 */ /* 0x000fe200078e00ff */
[----:B------:R-:W-:Y:S01]  /*0160*/  ISETP.GE.U32.AND P2, PT, R14, R10, PT ;  /* 0x0000000a0e00720c */ /* 0x000fe20003f46070 */
[----:B------:R-:W1:Y:S01]  /*0170*/  @!P4 LDC.64 R18, c[0x0][0x388] ;  /* 0x0000e200ff12cb82 */ /* 0x000e620000000a00 */
[C---:B---3--:R-:W-:Y:S01]  /*0180*/  @!P0 IMAD.WIDE.U32 R20, R10.reuse, UR8, R8 ;  /* 0x000000080a148c25 */ /* 0x048fe2000f8e0008 */
[----:B------:R-:W-:Y:S02]  /*0190*/  P2R R32, PR, RZ, 0x40 ;  /* 0x00000040ff207803 */ /* 0x000fe40000000000 */
[----:B------:R-:W-:Y:S01]  /*01a0*/  ISETP.GE.AND.EX P2, PT, RZ, R11, PT, P2 ;  /* 0x0000000bff00720c */ /* 0x000fe20003f46320 */
[----:B------:R-:W-:Y:S02]  /*01b0*/  @!P0 IMAD R13, R11, UR8, R21 ;  /* 0x000000080b0d8c24 */ /* 0x000fe4000f8e0215 */
[----:B------:R-:W-:Y:S01]  /*01c0*/  @!P4 IMAD.WIDE.U32 R24, R10, UR8, R24 ;  /* 0x000000080a18cc25 */ /* 0x000fe2000f8e0018 */
[----:B------:R-:W3:Y:S03]  /*01d0*/  @!P6 LDC.64 R28, c[0x0][0x388] ;  /* 0x0000e200ff1ceb82 */ /* 0x000ee60000000a00 */
[----:B------:R-:W-:-:S02]  /*01e0*/  @!P6 IMAD.MOV.U32 R17, RZ, RZ, RZ ;  /* 0x000000ffff11e224 */ /* 0x000fc400078e00ff */
[----:B------:R-:W-:Y:S01]  /*01f0*/  @!P6 IMAD.WIDE.U32 R16, R10, UR8, R16 ;  /* 0x000000080a10ec25 */ /* 0x000fe2000f8e0010 */
[----:B0-----:R-:W-:-:S03]  /*0200*/  @!P0 LEA R22, P3, R20, R22, 0x1 ;  /* 0x0000001614168211 */ /* 0x001fc600078608ff */
[----:B------:R-:W0:Y:S01]  /*0210*/  @!P2 LDC.64 R26, c[0x0][0x388] ;  /* 0x0000e200ff1aab82 */ /* 0x000e220000000a00 */
[----:B------:R-:W-:Y:S01]  /*0220*/  @!P0 LEA.HI.X R23, R20, R23, R13, 0x1, P3 ;  /* 0x0000001714178211 */ /* 0x000fe200018f0c0d */
[----:B------:R-:W-:Y:S01]  /*0230*/  @!P4 IMAD R13, R11, UR8, R25 ;  /* 0x000000080b0dcc24 */ /* 0x000fe2000f8e0219 */
[----:B-1----:R-:W-:-:S05]  /*0240*/  @!P4 LEA R18, P3, R24, R18, 0x1 ;  /* 0x000000121812c211 */ /* 0x002fca00078608ff */
[----:B------:R-:W1:Y:S01]  /*0250*/  @!P1 LDC.64 R20, c[0x0][0x388] ;  /* 0x0000e200ff149b82 */ /* 0x000e620000000a00 */
[----:B--2---:R-:W2:Y:S01]  /*0260*/  @!P0 LDG.E.U16 R5, desc[UR6][R22.64] ;  /* 0x0000000616058981 */ /* 0x004ea2000c1e1500 */
[----:B------:R-:W-:Y:S01]  /*0270*/  @!P4 LEA.HI.X R19, R24, R19, R13, 0x1, P3 ;  /* 0x000000131813c211 */ /* 0x000fe200018f0c0d */
[----:B------:R-:W-:Y:S01]  /*0280*/  @!P6 IMAD R13, R11, UR8, R17 ;  /* 0x000000080b0dec24 */ /* 0x000fe2000f8e0211 */
[----:B---3--:R-:W-:-:S03]  /*0290*/  @!P6 LEA R28, P3, R16, R28, 0x1 ;  /* 0x0000001c101ce211 */ /* 0x008fc600078608ff */
[----:B------:R3:W4:Y:S01]  /*02a0*/  @!P4 LDG.E.U16 R6, desc[UR6][R18.64] ;  /* 0x000000061206c981 */ /* 0x000722000c1e1500 */
[----:B------:R-:W-:Y:S02]  /*02b0*/  @!P6 LEA.HI.X R29, R16, R29, R13, 0x1, P3 ;  /* 0x0000001d101de211 */ /* 0x000fe400018f0c0d */
[----:B------:R-:W-:-:S03]  /*02c0*/  @!P1 MOV R13, RZ ;  /* 0x000000ff000d9202 */ /* 0x000fc60000000f00 */
[----:B------:R5:W4:Y:S01]  /*02d0*/  @!P6 LDG.E.U16 R7, desc[UR6][R28.64] ;  /* 0x000000061c07e981 */ /* 0x000b22000c1e1500 */
[----:B------:R-:W-:-:S04]  /*02e0*/  @!P1 IMAD.WIDE.U32 R16, R10, UR8, R12 ;  /* 0x000000080a109c25 */ /* 0x000fc8000f8e000c */
[----:B------:R-:W-:Y:S01]  /*02f0*/  @!P1 IMAD R15, R11, UR8, R17 ;  /* 0x000000080b0f9c24 */ /* 0x000fe2000f8e0211 */
[----:B-1----:R-:W-:-:S04]  /*0300*/  @!P1 LEA R20, P3, R16, R20, 0x1 ;  /* 0x0000001410149211 */ /* 0x002fc800078608ff */
[----:B------:R-:W-:Y:S01]  /*0310*/  @!P1 LEA.HI.X R21, R16, R21, R15, 0x1, P3 ;  /* 0x0000001510159211 */ /* 0x000fe200018f0c0f */
[----:B------:R-:W-:Y:S02]  /*0320*/  @!P2 IMAD.MOV.U32 R15, RZ, RZ, RZ ;  /* 0x000000ffff0fa224 */ /* 0x000fe400078e00ff */
[----:B------:R-:W-:Y:S02]  /*0330*/  @!P2 IMAD.WIDE.U32 R16, R10, UR8, R14 ;  /* 0x000000080a10ac25 */ /* 0x000fe4000f8e000e */
[----:B------:R-:W4:Y:S02]  /*0340*/  @!P1 LDG.E.U16 R4, desc[UR6][R20.64] ;  /* 0x0000000614049981 */ /* 0x000f24000c1e1500 */
[----:B------:R-:W-:Y:S01]  /*0350*/  @!P2 IMAD R17, R11, UR8, R17 ;  /* 0x000000080b11ac24 */ /* 0x000fe2000f8e0211 */
[----:B0-----:R-:W-:-:S04]  /*0360*/  @!P2 LEA R26, P3, R16, R26, 0x1 ;  /* 0x0000001a101aa211 */ /* 0x001fc800078608ff */
[----:B------:R-:W-:Y:S01]  /*0370*/  @!P2 LEA.HI.X R27, R16, R27, R17, 0x1, P3 ;  /* 0x0000001b101ba211 */ /* 0x000fe200018f0c11 */
[----:B------:R-:W-:-:S04]  /*0380*/  VIADD R16, R14, UR9 ;  /* 0x000000090e107c36 */ /* 0x000fc80008000000 */
[----:B------:R-:W4:Y:S01]  /*0390*/  @!P2 LDG.E.U16 R3, desc[UR6][R26.64] ;  /* 0x000000061a03a981 */ /* 0x000f22000c1e1500 */
[----:B------:R-:W-:-:S04]  /*03a0*/  ISETP.GE.U32.AND P3, PT, R16, R10, PT ;  /* 0x0000000a1000720c */ /* 0x000fc80003f66070 */
[----:B------:R-:W-:-:S13]  /*03b0*/  ISETP.GE.AND.EX P3, PT, RZ, R11, PT, P3 ;  /* 0x0000000bff00720c */ /* 0x000fda0003f66330 */
[----:B------:R-:W0:Y:S01]  /*03c0*/  @!P3 LDC.64 R24, c[0x0][0x388] ;  /* 0x0000e200ff18bb82 */ /* 0x000e220000000a00 */
[----:B------:R-:W-:Y:S02]  /*03d0*/  @!P3 IMAD.MOV.U32 R17, RZ, RZ, RZ ;  /* 0x000000ffff11b224 */ /* 0x000fe400078e00ff */
[----:B---3--:R-:W-:-:S04]  /*03e0*/  @!P3 IMAD.WIDE.U32 R18, R10, UR8, R16 ;  /* 0x000000080a12bc25 */ /* 0x008fc8000f8e0010 */
[----:B------:R-:W-:Y:S01]  /*03f0*/  @!P3 IMAD R33, R11, UR8, R19 ;  /* 0x000000080b21bc24 */ /* 0x000fe2000f8e0213 */
[----:B0-----:R-:W-:-:S04]  /*0400*/  @!P3 LEA R24, P4, R18, R24, 0x1 ;  /* 0x000000181218b211 */ /* 0x001fc800078808ff */
[----:B------:R-:W-:Y:S02]  /*0410*/  @!P3 LEA.HI.X R25, R18, R25, R33, 0x1, P4 ;  /* 0x000000191219b211 */ /* 0x000fe400020f0c21 */
[----:B------:R-:W-:-:S03]  /*0420*/  IADD3 R18, PT, PT, R16, UR9, RZ ;  /* 0x0000000910127c10 */ /* 0x000fc6000fffe0ff */
[----:B------:R-:W3:Y:S01]  /*0430*/  @!P3 LDG.E.U16 R2, desc[UR6][R24.64] ;  /* 0x000000061802b981 */ /* 0x000ee2000c1e1500 */
[----:B------:R-:W-:-:S04]  /*0440*/  ISETP.GE.U32.AND P4, PT, R18, R10, PT ;  /* 0x0000000a1200720c */ /* 0x000fc80003f86070 */
[----:B------:R-:W-:-:S13]  /*0450*/  ISETP.GE.AND.EX P4, PT, RZ, R11, PT, P4 ;  /* 0x0000000bff00720c */ /* 0x000fda0003f86340 */
[----:B------:R-:W0:Y:S01]  /*0460*/  @!P4 LDC.64 R22, c[0x0][0x388] ;  /* 0x0000e200ff16cb82 */ /* 0x000e220000000a00 */
[----:B------:R-:W-:Y:S02]  /*0470*/  @!P4 IMAD.MOV.U32 R19, RZ, RZ, RZ ;  /* 0x000000ffff13c224 */ /* 0x000fe400078e00ff */
[----:B------:R-:W-:-:S04]  /*0480*/  @!P4 IMAD.WIDE.U32 R34, R10, UR8, R18 ;  /* 0x000000080a22cc25 */ /* 0x000fc8000f8e0012 */
[----:B------:R-:W-:Y:S01]  /*0490*/  @!P4 IMAD R33, R11, UR8, R35 ;  /* 0x000000080b21cc24 */ /* 0x000fe2000f8e0223 */
[----:B0-----:R-:W-:-:S04]  /*04a0*/  @!P4 LEA R22, P5, R34, R22, 0x1 ;  /* 0x000000162216c211 */ /* 0x001fc800078a08ff */
[----:B------:R-:W-:Y:S01]  /*04b0*/  @!P4 LEA.HI.X R23, R34, R23, R33, 0x1, P5 ;  /* 0x000000172217c211 */ /* 0x000fe200028f0c21 */
[----:B------:R-:W-:-:S04]  /*04c0*/  VIADD R34, R18, UR9 ;  /* 0x0000000912227c36 */ /* 0x000fc80008000000 */
[----:B------:R-:W3:Y:S01]  /*04d0*/  @!P4 LDG.E.U16 R0, desc[UR6][R22.64] ;  /* 0x000000061600c981 */ /* 0x000ee2000c1e1500 */
[----:B------:R-:W-:-:S04]  /*04e0*/  ISETP.GE.U32.AND P5, PT, R34, R10, PT ;  /* 0x0000000a2200720c */ /* 0x000fc80003fa6070 */
[----:B------:R-:W-:-:S13]  /*04f0*/  ISETP.GE.AND.EX P5, PT, RZ, R11, PT, P5 ;  /* 0x0000000bff00720c */ /* 0x000fda0003fa6350 */
[----:B-----5:R-:W0:Y:S01]  /*0500*/  @!P5 LDC.64 R28, c[0x0][0x388] ;  /* 0x0000e200ff1cdb82 */ /* 0x020e220000000a00 */
[----:B------:R-:W-:-:S03]  /*0510*/  @!P5 MOV R35, RZ ;  /* 0x000000ff0023d202 */ /* 0x000fc60000000f00 */
[----:B------:R-:W-:-:S04]  /*0520*/  @!P5 IMAD.WIDE.U32 R36, R10, UR8, R34 ;  /* 0x000000080a24dc25 */ /* 0x000fc8000f8e0022 */
[----:B------:R-:W-:Y:S01]  /*0530*/  @!P5 IMAD R33, R11, UR8, R37 ;  /* 0x000000080b21dc24 */ /* 0x000fe2000f8e0225 */
[----:B0-----:R-:W-:-:S04]  /*0540*/  @!P5 LEA R28, P6, R36, R28, 0x1 ;  /* 0x0000001c241cd211 */ /* 0x001fc800078c08ff */
[----:B------:R-:W-:-:S05]  /*0550*/  @!P5 LEA.HI.X R29, R36, R29, R33, 0x1, P6 ;  /* 0x0000001d241dd211 */ /* 0x000fca00030f0c21 */
[----:B------:R-:W5:Y:S01]  /*0560*/  @!P5 LDG.E.U16 R30, desc[UR6][R28.64] ;  /* 0x000000061c1ed981 */ /* 0x000f62000c1e1500 */
[----:B------:R-:W-:Y:S01]  /*0570*/  BAR.SYNC.DEFER_BLOCKING 0x0 ;  /* 0x0000000000007b1d */ /* 0x000fe20000010000 */
[----:B------:R-:W-:-:S04]  /*0580*/  ISETP.NE.AND P6, PT, R32, RZ, PT ;  /* 0x000000ff2000720c */ /* 0x000fc80003fc5270 */
[----:B------:R-:W-:Y:S02]  /*0590*/  P2R R37, PR, RZ, 0x40 ;  /* 0x00000040ff257803 */ /* 0x000fe40000000000 */
[----:B------:R-:W-:Y:S01]  /*05a0*/  ISETP.NE.AND P6, PT, R31, RZ, PT ;  /* 0x000000ff1f00720c */ /* 0x000fe20003fc5270 */
[----:B------:R-:W-:Y:S02]  /*05b0*/  IMAD.MOV.U32 R33, RZ, RZ, -0x800001 ;  /* 0xff7fffffff217424 */ /* 0x000fe400078e00ff */
[----:B--2---:R-:W-:-:S05]  /*05c0*/  @!P0 IMAD.U32 R36, R5, 0x10000, RZ ;  /* 0x0001000005248824 */ /* 0x004fca00078e00ff */
[----:B------:R-:W-:-:S05]  /*05d0*/  @!P0 FMNMX.FTZ R33, R36, -3.40282346638528859812e+38, !PT ;  /* 0xff7fffff24218809 */ /* 0x000fca0007810000 */
[----:B----4-:R-:W-:-:S04]  /*05e0*/  @!P6 SHF.L.U32 R36, R6, 0x10, RZ ;  /* 0x000000100624e819 */ /* 0x010fc800000006ff */
[----:B------:R-:W-:Y:S02]  /*05f0*/  @!P6 FMNMX.FTZ R33, R33, R36, !PT ;  /* 0x000000242121e209 */ /* 0x000fe40007810000 */
[----:B------:R-:W-:-:S13]  /*0600*/  ISETP.NE.AND P6, PT, R37, RZ, PT ;  /* 0x000000ff2500720c */ /* 0x000fda0003fc5270 */
[----:B------:R-:W-:-:S05]  /*0610*/  @!P6 IMAD.U32 R36, R7, 0x10000, RZ ;  /* 0x000100000724e824 */ /* 0x000fca00078e00ff */
[----:B------:R-:W-:Y:S01]  /*0620*/  @!P6 FMNMX.FTZ R33, R33, R36, !PT ;  /* 0x000000242121e209 */ /* 0x000fe20007810000 */
[----:B------:R-:W-:-:S05]  /*0630*/  @!P1 IMAD.U32 R20, R4, 0x10000, RZ ;  /* 0x0001000004149824 */ /* 0x000fca00078e00ff */
[----:B------:R-:W-:Y:S02]  /*0640*/  @!P1 FMNMX.FTZ R33, R33, R20, !PT ;  /* 0x0000001421219209 */ /* 0x000fe40007810000 */
[----:B------:R-:W-:-:S04]  /*0650*/  @!P2 SHF.L.U32 R20, R3, 0x10, RZ ;  /* 0x000000100314a819 */ /* 0x000fc800000006ff */
[----:B------:R-:W-:Y:S01]  /*0660*/  @!P2 FMNMX.FTZ R33, R33, R20, !PT ;  /* 0x000000142121a209 */ /* 0x000fe20007810000 */
[----:B---3--:R-:W-:-:S05]  /*0670*/  @!P3 IMAD.U32 R20, R2, 0x10000, RZ ;  /* 0x000100000214b824 */ /* 0x008fca00078e00ff */
[----:B------:R-:W-:Y:S01]  /*0680*/  @!P3 FMNMX.FTZ R33, R33, R20, !PT ;  /* 0x000000142121b209 */ /* 0x000fe20007810000 */
[----:B------:R-:W-:-:S05]  /*0690*/  @!P4 IMAD.U32 R20, R0, 0x10000, RZ ;  /* 0x000100000014c824 */ /* 0x000fca00078e00ff */
[----:B------:R-:W-:Y:S02]  /*06a0*/  @!P4 FMNMX.FTZ R33, R33, R20, !PT ;  /* 0x000000142121c209 */ /* 0x000fe40007810000 */
[----:B-----5:R-:W-:-:S04]  /*06b0*/  @!P5 SHF.L.U32 R20, R30, 0x10, RZ ;  /* 0x000000101e14d819 */ /* 0x020fc800000006ff */
        /* <DEDUP_REMOVED lines=10> */
[----:B------:R-:W0:Y:S01]  /*0760*/  SHFL.DOWN PT, R23, R22, 0x2, 0x1f ;  /* 0x08401f0016177f89 */ /* 0x000e2200000e0000 */
[----:B------:R-:W1:Y:S01]  /*0770*/  S2UR UR5, SR_CgaCtaId ;  /* 0x00000000000579c3 */ /* 0x000e620000008800 */
[----:B0-----:R-:W-:-:S04]  /*0780*/  FSETP.GEU.FTZ.AND P6, PT, R22, R23, PT ;  /* 0x000000171600720b */ /* 0x001fc80003fde000 */
[----:B------:R-:W-:-:S05]  /*0790*/  FSEL R24, R23, R22, !P6 ;  /* 0x0000001617187208 */ /* 0x000fca0007000000 */
[----:B------:R-:W0:Y:S01]  /*07a0*/  SHFL.DOWN PT, R23, R24, 0x1, 0x1f ;  /* 0x08201f0018177f89 */ /* 0x000e2200000e0000 */
[----:B------:R-:W-:Y:S02]  /*07b0*/  UMOV UR4, 0x400 ;  /* 0x0000040000047882 */ /* 0x000fe40000000000 */
[----:B-1----:R-:W-:Y:S01]  /*07c0*/  ULEA UR4, UR5, UR4, 0x18 ;  /* 0x0000000405047291 */ /* 0x002fe2000f8ec0ff */
[----:B0-----:R-:W-:-:S04]  /*07d0*/  FSETP.GEU.FTZ.AND P6, PT, R24, R23, PT ;  /* 0x000000171800720b */ /* 0x001fc80003fde000 */
[----:B------:R-:W-:Y:S02]  /*07e0*/  FSEL R26, R23, R24, !P6 ;  /* 0x00000018171a7208 */ /* 0x000fe40007000000 */
[C---:B------:R-:W-:Y:S02]  /*07f0*/  LOP3.LUT P6, R21, R8.reuse, 0x1f, RZ, 0xc0, !PT ;  /* 0x0000001f08157812 */ /* 0x040fe400078cc0ff */
[----:B------:R-:W-:Y:S01]  /*0800*/  LEA.HI R23, R8, UR4, RZ, 0x1d ;  /* 0x0000000408177c11 */ /* 0x000fe2000f8fe8ff */
[----:B------:R-:W-:-:S10]  /*0810*/  USHF.R.U32.HI UR5, URZ, 0x5, UR9 ;  /* 0x00000005ff057899 */ /* 0x000fd40008011609 */
[----:B------:R0:W-:Y:S01]  /*0820*/  @!P6 STS [R23], R26 ;  /* 0x0000001a1700e388 */ /* 0x0001e20000000800 */
[----:B------:R-:W-:Y:S01]  /*0830*/  BAR.SYNC.DEFER_BLOCKING 0x0 ;  /* 0x0000000000007b1d */ /* 0x000fe20000010000 */
[----:B------:R-:W-:Y:S01]  /*0840*/  ISETP.GE.U32.AND P6, PT, R8, UR5, PT ;  /* 0x0000000508007c0c */ /* 0x000fe2000bfc6070 */
[----:B------:R-:W-:Y:S01]  /*0850*/  IMAD.MOV.U32 R22, RZ, RZ, -0x800001 ;  /* 0xff7fffffff167424 */ /* 0x000fe200078e00ff */
[----:B------:R-:W-:Y:S02]  /*0860*/  LEA R20, R21, UR4, 0x2 ;  /* 0x0000000415147c11 */ /* 0x000fe4000f8e10ff */
[----:B------:R-:W-:-:S09]  /*0870*/  P2R R37, PR, RZ, 0x40 ;  /* 0x00000040ff257803 */ /* 0x000fd20000000000 */
        /* <DEDUP_REMOVED lines=21> */
.L_x_6753:
[----:B-1----:R-:W-:Y:S02]  /*09d0*/  FSETP.GEU.FTZ.AND P6, PT, R22, R27, PT ;  /* 0x0000001b1600720b */ /* 0x002fe40003fde000 */
[----:B------:R-:W-:Y:S02]  /*09e0*/  P2R R24, PR, RZ, 0x1 ;  /* 0x00000001ff187803 */ /* 0x000fe40000000000 */
[----:B0-----:R-:W-:Y:S02]  /*09f0*/  FSEL R22, R27, R22, !P6 ;  /* 0x000000161b167208 */ /* 0x001fe40007000000 */
[----:B------:R-:W-:Y:S02]  /*0a00*/  ISETP.NE.AND P6, PT, R8, RZ, PT ;  /* 0x000000ff0800720c */ /* 0x000fe40003fc5270 */
[----:B------:R-:W-:-:S11]  /*0a10*/  ISETP.NE.AND P0, PT, R29, RZ, PT ;  /* 0x000000ff1d00720c */ /* 0x000fd60003f05270 */
[----:B------:R0:W-:Y:S01]  /*0a20*/  @!P6 STS [UR4], R22 ;  /* 0x00000016ff00e988 */ /* 0x0001e20008000804 */
[----:B------:R-:W-:-:S04]  /*0a30*/  @!P6 PLOP3.LUT P0, PT, PT, PT, PT, 0x80, 0x8 ;  /* 0x000000000008e81c */ /* 0x000fc80003f0f070 */
[----:B------:R-:W-:Y:S02]  /*0a40*/  P2R R29, PR, RZ, 0x1 ;  /* 0x00000001ff1d7803 */ /* 0x000fe40000000000 */
[----:B------:R-:W-:-:S13]  /*0a50*/  ISETP.NE.AND P0, PT, R24, RZ, PT ;  /* 0x000000ff1800720c */ /* 0x000fda0003f05270 */
.L_x_6729:
[----:B------:R-:W-:Y:S05]  /*0a60*/  WARPSYNC.ALL ;  /* 0x0000000000007948 */ /* 0x000fea0003800000 */
[----:B------:R-:W-:Y:S01]  /*0a70*/  BAR.SYNC.DEFER_BLOCKING 0x0 ;  /* 0x0000000000007b1d */ /* 0x000fe20000010000 */
[----:B------:R-:W-:Y:S01]  /*0a80*/  P2R R36, PR, RZ, 0x20 ;  /* 0x00000020ff247803 */ /* 0x000fe20000000000 */
[----:B------:R-:W-:Y:S01]  /*0a90*/  @!P0 IMAD.U32 R25, R5, 0x10000, RZ ;  /* 0x0001000005198824 */ /* 0x000fe200078e00ff */
[----:B------:R-:W-:Y:S01]  /*0aa0*/  ISETP.NE.AND P5, PT, R31, RZ, PT ;  /* 0x000000ff1f00720c */ /* 0x000fe20003fa5270 */
[----:B------:R-:W-:Y:S01]  /*0ab0*/  HFMA2 R28, -RZ, RZ, 0, 0 ;  /* 0x00000000ff1c7431 */ /* 0x000fe200000001ff */
[----:B------:R-:W-:Y:S01]  /*0ac0*/  ISETP.NE.AND P6, PT, R32, RZ, PT ;  /* 0x000000ff2000720c */ /* 0x000fe20003fc5270 */
[----:B------:R-:W-:Y:S10]  /*0ad0*/  BSSY B0, `(.L_x_6731) ;  /* 0x000004b000007945 */ /* 0x000ff40003800000 */
[----:B------:R-:W-:-:S02]  /*0ae0*/  @!P5 SHF.L.U32 R26, R6, 0x10, RZ ;  /* 0x00000010061ad819 */ /* 0x000fc400000006ff */
[----:B------:R-:W-:Y:S01]  /*0af0*/  @!P6 IMAD.U32 R27, R7, 0x10000, RZ ;  /* 0x00010000071be824 */ /* 0x000fe200078e00ff */
[----:B01----:R-:W0:Y:S02]  /*0b00*/  LDS R22, [UR4] ;  /* 0x00000004ff167984 */ /* 0x003e240008000800 */
[--C-:B0-----:R-:W-:Y:S01]  /*0b10*/  @!P0 FADD.FTZ R24, R25, -R22.reuse ;  /* 0x8000001619188221 */ /* 0x101fe20000010000 */
[--C-:B------:R-:W-:Y:S01]  /*0b20*/  @!P5 FADD.FTZ R25, R26, -R22.reuse ;  /* 0x800000161a19d221 */ /* 0x100fe20000010000 */
[--C-:B------:R-:W-:Y:S01]  /*0b30*/  @!P6 FADD.FTZ R27, R27, -R22.reuse ;  /* 0x800000161b1be221 */ /* 0x100fe20000010000 */
[----:B------:R-:W-:Y:S02]  /*0b40*/  @!P1 IMAD.U32 R26, R4, 0x10000, RZ ;  /* 0x00010000041a9824 */ /* 0x000fe400078e00ff */
[----:B------:R-:W-:Y:S01]  /*0b50*/  @!P0 FMUL.FTZ R24, R24, 1.4426950216293334961 ;  /* 0x3fb8aa3b18188820 */ /* 0x000fe20000410000 */
[----:B------:R-:W-:Y:S01]  /*0b60*/  @!P5 FMUL.FTZ R25, R25, 1.4426950216293334961 ;  /* 0x3fb8aa3b1919d820 */ /* 0x000fe20000410000 */
[----:B------:R-:W-:Y:S01]  /*0b70*/  @!P6 FMUL.FTZ R27, R27, 1.4426950216293334961 ;  /* 0x3fb8aa3b1b1be820 */ /* 0x000fe20000410000 */
[----:B------:R-:W-:-:S03]  /*0b80*/  @!P1 FADD.FTZ R26, R26, -R22 ;  /* 0x800000161a1a9221 */ /* 0x000fc60000010000 */
[----:B------:R-:W0:Y:S01]  /*0b90*/  @!P0 MUFU.EX2 R24, R24 ;  /* 0x0000001800188308 */ /* 0x000e220000000800 */
[----:B------:R-:W-:-:S03]  /*0ba0*/  @!P1 FMUL.FTZ R26, R26, 1.4426950216293334961 ;  /* 0x3fb8aa3b1a1a9820 */ /* 0x000fc60000410000 */
[----:B------:R-:W1:Y:S04]  /*0bb0*/  @!P5 MUFU.EX2 R25, R25 ;  /* 0x000000190019d308 */ /* 0x000e680000000800 */
[----:B------:R-:W2:Y:S04]  /*0bc0*/  @!P6 MUFU.EX2 R27, R27 ;  /* 0x0000001b001be308 */ /* 0x000ea80000000800 */
[----:B------:R-:W3:Y:S01]  /*0bd0*/  @!P1 MUFU.EX2 R26, R26 ;  /* 0x0000001a001a9308 */ /* 0x000ee20000000800 */
[----:B0-----:R-:W-:Y:S01]  /*0be0*/  @!P0 FADD.FTZ R28, RZ, R24 ;  /* 0x00000018ff1c8221 */ /* 0x001fe20000010000 */
[----:B------:R-:W-:Y:S01]  /*0bf0*/  P2R R24, PR, RZ, 0x1 ;  /* 0x00000001ff187803 */ /* 0x000fe20000000000 */
[----:B------:R-:W-:Y:S01]  /*0c00*/  BAR.SYNC.DEFER_BLOCKING 0x0 ;  /* 0x0000000000007b1d */ /* 0x000fe20000010000 */
[----:B------:R-:W-:Y:S01]  /*0c10*/  ISETP.NE.AND P0, PT, R37, RZ, PT ;  /* 0x000000ff2500720c */ /* 0x000fe20003f05270 */
[----:B-1----:R-:W-:Y:S01]  /*0c20*/  @!P5 FADD.FTZ R28, R28, R25 ;  /* 0x000000191c1cd221 */ /* 0x002fe20000010000 */
[----:B------:R-:W-:Y:S01]  /*0c30*/  ISETP.NE.AND P5, PT, R36, RZ, PT ;  /* 0x000000ff2400720c */ /* 0x000fe20003fa5270 */
[----:B------:R-:W-:Y:S01]  /*0c40*/  @!P2 IMAD.U32 R36, R3, 0x10000, RZ ;  /* 0x000100000324a824 */ /* 0x000fe200078e00ff */
[----:B------:R-:W-:Y:S01]  /*0c50*/  @!P4 SHF.L.U32 R25, R0, 0x10, RZ ;  /* 0x000000100019c819 */ /* 0x000fe200000006ff */
[----:B--2---:R-:W-:Y:S01]  /*0c60*/  @!P6 FADD.FTZ R28, R28, R27 ;  /* 0x0000001b1c1ce221 */ /* 0x004fe20000010000 */
[----:B------:R-:W-:-:S02]  /*0c70*/  @!P3 IMAD.U32 R27, R2, 0x10000, RZ ;  /* 0x00010000021bb824 */ /* 0x000fc400078e00ff */
[--C-:B------:R-:W-:Y:S01]  /*0c80*/  @!P2 FADD.FTZ R37, R36, -R22.reuse ;  /* 0x800000162425a221 */ /* 0x100fe20000010000 */
[----:B------:R-:W-:Y:S01]  /*0c90*/  ISETP.NE.AND P6, PT, R21, RZ, PT ;  /* 0x000000ff1500720c */ /* 0x000fe20003fc5270 */
[--C-:B------:R-:W-:Y:S01]  /*0ca0*/  @!P4 FADD.FTZ R25, R25, -R22.reuse ;  /* 0x800000161919c221 */ /* 0x100fe20000010000 */
[----:B------:R-:W-:Y:S01]  /*0cb0*/  @!P3 FADD.FTZ R36, R27, -R22 ;  /* 0x800000161b24b221 */ /* 0x000fe20000010000 */
[----:B------:R-:W-:Y:S01]  /*0cc0*/  @!P2 FMUL.FTZ R37, R37, 1.4426950216293334961 ;  /* 0x3fb8aa3b2525a820 */ /* 0x000fe20000410000 */
[----:B---3--:R-:W-:Y:S01]  /*0cd0*/  @!P1 FADD.FTZ R28, R28, R26 ;  /* 0x0000001a1c1c9221 */ /* 0x008fe20000010000 */
[----:B------:R-:W-:Y:S02]  /*0ce0*/  IMAD.MOV.U32 R21, RZ, RZ, RZ ;  /* 0x000000ffff157224 */ /* 0x000fe400078e00ff */
[----:B------:R-:W-:Y:S01]  /*0cf0*/  @!P3 FMUL.FTZ R26, R36, 1.4426950216293334961 ;  /* 0x3fb8aa3b241ab820 */ /* 0x000fe20000410000 */
[----:B------:R-:W-:Y:S02]  /*0d00*/  @!P5 IMAD.U32 R27, R30, 0x10000, RZ ;  /* 0x000100001e1bd824 */ /* 0x000fe400078e00ff */
[----:B------:R-:W-:Y:S01]  /*0d10*/  @!P4 FMUL.FTZ R36, R25, 1.4426950216293334961 ;  /* 0x3fb8aa3b1924c820 */ /* 0x000fe20000410000 */
[----:B------:R-:W0:Y:S01]  /*0d20*/  @!P2 MUFU.EX2 R37, R37 ;  /* 0x000000250025a308 */ /* 0x000e220000000800 */
[----:B------:R-:W-:-:S03]  /*0d30*/  @!P5 FADD.FTZ R27, R27, -R22 ;  /* 0x800000161b1bd221 */ /* 0x000fc60000010000 */
[----:B------:R1:W2:Y:S02]  /*0d40*/  @!P3 MUFU.EX2 R25, R26 ;  /* 0x0000001a0019b308 */ /* 0x0002a40000000800 */
[----:B-1----:R-:W-:Y:S01]  /*0d50*/  @!P5 FMUL.FTZ R26, R27, 1.4426950216293334961 ;  /* 0x3fb8aa3b1b1ad820 */ /* 0x002fe20000410000 */
[----:B0-----:R-:W-:Y:S01]  /*0d60*/  @!P2 FADD.FTZ R28, R28, R37 ;  /* 0x000000251c1ca221 */ /* 0x001fe20000010000 */
[----:B------:R-:W0:Y:S03]  /*0d70*/  @!P4 MUFU.EX2 R27, R36 ;  /* 0x00000024001bc308 */ /* 0x000e260000000800 */
[----:B--2---:R-:W-:Y:S01]  /*0d80*/  @!P3 FADD.FTZ R28, R28, R25 ;  /* 0x000000191c1cb221 */ /* 0x004fe20000010000 */
[----:B------:R-:W1:Y:S03]  /*0d90*/  @!P5 MUFU.EX2 R26, R26 ;  /* 0x0000001a001ad308 */ /* 0x000e660000000800 */
[----:B0-----:R-:W-:-:S04]  /*0da0*/  @!P4 FADD.FTZ R28, R28, R27 ;  /* 0x0000001b1c1cc221 */ /* 0x001fc80000010000 */
[----:B-1----:R-:W-:-:S05]  /*0db0*/  @!P5 FADD.FTZ R28, R28, R26 ;  /* 0x0000001a1c1cd221 */ /* 0x002fca0000010000 */
[----:B------:R-:W0:Y:S02]  /*0dc0*/  SHFL.DOWN PT, R25, R28, 0x10, 0x1f ;  /* 0x0a001f001c197f89 */ /* 0x000e2400000e0000 */
[----:B0-----:R-:W-:-:S05]  /*0dd0*/  FADD.FTZ R25, R25, R28 ;  /* 0x0000001c19197221 */ /* 0x001fca0000010000 */
        /* <DEDUP_REMOVED lines=11> */
[----:B------:R0:W1:Y:S01]  /*0e90*/  @!P0 LDS R21, [R20] ;  /* 0x0000000014158984 */ /* 0x0000620000000800 */
        /* <DEDUP_REMOVED lines=13> */
.L_x_6759:
[----:B-1----:R-:W-:-:S07]  /*0f70*/  FADD.FTZ R21, R33, R27 ;  /* 0x0000001b21157221 */ /* 0x002fce0000010000 */
.L_x_6732:
[----:B------:R-:W-:Y:S05]  /*0f80*/  BSYNC B0 ;  /* 0x0000000000007941 */ /* 0x000fea0003800000 */
.L_x_6731:
[----:B------:R-:W-:Y:S01]  /*0f90*/  ISETP.NE.AND P6, PT, R29, RZ, PT ;  /* 0x000000ff1d00720c */ /* 0x000fe20003fc5270 */
[----:B------:R-:W-:-:S12]  /*0fa0*/  WARPSYNC.ALL ;  /* 0x0000000000007948 */ /* 0x000fd80003800000 */
[----:B-1----:R1:W-:Y:S01]  /*0fb0*/  @P6 STS [UR4], R21 ;  /* 0x00000015ff006988 */ /* 0x0023e20008000804 */
[----:B------:R-:W-:Y:S06]  /*0fc0*/  BAR.SYNC.DEFER_BLOCKING 0x0 ;  /* 0x0000000000007b1d */ /* 0x000fec0000010000 */
[----:B------:R-:W-:Y:S01]  /*0fd0*/  BSSY.RECONVERGENT B0, `(.L_x_6734) ;  /* 0x0000011000007945 */ /* 0x000fe20003800200 */
[----:B------:R-:W2:Y:S03]  /*0fe0*/  LDS R23, [UR4] ;  /* 0x00000004ff177984 */ /* 0x000ea60008000800 */
[----:B-1----:R-:W-:Y:S05]  /*0ff0*/  @P0 BRA `(.L_x_6735) ;  /* 0x0000000000380947 */ /* 0x002fea0003800000 */
[----:B------:R-:W1:Y:S01]  /*1000*/  LDCU.64 UR4, c[0x0][0x380] ;  /* 0x00007000ff0477ac */ /* 0x000e620008000a00 */
[----:B------:R-:W-:Y:S01]  /*1010*/  MOV R9, RZ ;  /* 0x000000ff00097202 */ /* 0x000fe20000000f00 */
[----:B------:R-:W-:Y:S02]  /*1020*/  IMAD.U32 R5, R5, 0x10000, RZ ;  /* 0x0001000005057824 */ /* 0x000fe400078e00ff */
[----:B------:R-:W-:-:S04]  /*1030*/  IMAD.WIDE.U32 R8, R10, UR8, R8 ;  /* 0x000000080a087c25 */ /* 0x000fc8000f8e0008 */
[----:B------:R-:W-:Y:S01]  /*1040*/  IMAD R9, R11, UR8, R9 ;  /* 0x000000080b097c24 */ /* 0x000fe2000f8e0209 */
[----:B-1----:R-:W-:-:S04]  /*1050*/  LEA R20, P0, R8, UR4, 0x1 ;  /* 0x0000000408147c11 */ /* 0x002fc8000f8008ff */
[----:B------:R-:W-:Y:S01]  /*1060*/  LEA.HI.X R21, R8, UR5, R9, 0x1, P0 ;  /* 0x0000000508157c11 */ /* 0x000fe200080f0c09 */
[----:B------:R-:W-:Y:S02]  /*1070*/  FADD.FTZ R8, R5, -R22 ;  /* 0x8000001605087221 */ /* 0x000fe40000010000 */
[----:B--2---:R-:W1:Y:S02]  /*1080*/  MUFU.RCP R5, R23 ;  /* 0x0000001700057308 */ /* 0x004e640000001000 */
[----:B------:R-:W-:-:S06]  /*1090*/  FMUL.FTZ R8, R8, 1.4426950216293334961 ;  /* 0x3fb8aa3b08087820 */ /* 0x000fcc0000410000 */
[----:B------:R-:W1:Y:S02]  /*10a0*/  MUFU.EX2 R8, R8 ;  /* 0x0000000800087308 */ /* 0x000e640000000800 */
[----:B-1----:R-:W-:-:S05]  /*10b0*/  FMUL.FTZ R5, R8, R5 ;  /* 0x0000000508057220 */ /* 0x002fca0000410000 */
[----:B------:R-:W-:-:S05]  /*10c0*/  F2FP.BF16.F32.PACK_AB R5, RZ, R5 ;  /* 0x00000005ff05723e */ /* 0x000fca00000010ff */
[----:B------:R1:W-:Y:S02]  /*10d0*/  STG.E.U16 desc[UR6][R20.64], R5 ;  /* 0x0000000514007986 */ /* 0x0003e4000c101506 */
.L_x_6735:
[----:B------:R-:W-:Y:S05]  /*10e0*/  BSYNC.RECONVERGENT B0 ;  /* 0x0000000000007941 */ /* 0x000fea0003800200 */
.L_x_6734:
[----:B------:R-:W-:Y:S01]  /*10f0*/  ISETP.NE.AND P0, PT, R31, RZ, PT ;  /* 0x000000ff1f00720c */ /* 0x000fe20003f05270 */
[----:B------:R-:W-:-:S12]  /*1100*/  BSSY.RECONVERGENT B0, `(.L_x_6736) ;  /* 0x0000012000007945 */ /* 0x000fd80003800200 */
[----:B------:R-:W-:Y:S05]  /*1110*/  @P0 BRA `(.L_x_6737) ;  /* 0x0000000000400947 */ /* 0x000fea0003800000 */
[----:B-1----:R-:W1:Y:S01]  /*1120*/  S2R R20, SR_TID.X ;  /* 0x0000000000147919 */ /* 0x002e620000002100 */
[----:B------:R-:W-:Y:S01]  /*1130*/  IMAD.U32 R5, R6, 0x10000, RZ ;  /* 0x0001000006057824 */ /* 0x000fe200078e00ff */
[----:B--2---:R-:W2:Y:S01]  /*1140*/  MUFU.RCP R8, R23 ;  /* 0x0000001700087308 */ /* 0x004ea20000001000 */
[----:B------:R-:W3:Y:S01]  /*1150*/  LDCU.64 UR4, c[0x0][0x380] ;  /* 0x00007000ff0477ac */ /* 0x000ee20008000a00 */
[----:B------:R-:W-:Y:S02]  /*1160*/  IMAD.MOV.U32 R21, RZ, RZ, RZ ;  /* 0x000000ffff157224 */ /* 0x000fe400078e00ff */
[----:B------:R-:W-:-:S04]  /*1170*/  FADD.FTZ R5, R5, -R22 ;  /* 0x8000001605057221 */ /* 0x000fc80000010000 */
[----:B------:R-:W-:-:S04]  /*1180*/  FMUL.FTZ R6, R5, 1.4426950216293334961 ;  /* 0x3fb8aa3b05067820 */ /* 0x000fc80000410000 */
[----:B------:R-:W2:Y:S02]  /*1190*/  MUFU.EX2 R5, R6 ;  /* 0x0000000600057308 */ /* 0x000ea40000000800 */
[----:B--2---:R-:W-:Y:S01]  /*11a0*/  FMUL.FTZ R5, R5, R8 ;  /* 0x0000000805057220 */ /* 0x004fe20000410000 */
[----:B-1----:R-:W-:-:S04]  /*11b0*/  IADD3 R20, PT, PT, R20, UR9, RZ ;  /* 0x0000000914147c10 */ /* 0x002fc8000fffe0ff */
[----:B------:R-:W-:Y:S01]  /*11c0*/  F2FP.BF16.F32.PACK_AB R5, RZ, R5 ;  /* 0x00000005ff05723e */ /* 0x000fe200000010ff */
[----:B------:R-:W-:-:S04]  /*11d0*/  IMAD.WIDE.U32 R20, R10, UR8, R20 ;  /* 0x000000080a147c25 */ /* 0x000fc8000f8e0014 */
[----:B------:R-:W-:Y:S01]  /*11e0*/  IMAD R9, R11, UR8, R21 ;  /* 0x000000080b097c24 */ /* 0x000fe2000f8e0215 */
[----:B---3--:R-:W-:-:S04]  /*11f0*/  LEA R8, P0, R20, UR4, 0x1 ;  /* 0x0000000414087c11 */ /* 0x008fc8000f8008ff */
[----:B------:R-:W-:-:S05]  /*1200*/  LEA.HI.X R9, R20, UR5, R9, 0x1, P0 ;  /* 0x0000000514097c11 */ /* 0x000fca00080f0c09 */
[----:B------:R3:W-:Y:S04]  /*1210*/  STG.E.U16 desc[UR6][R8.64], R5 ;  /* 0x0000000508007986 */ /* 0x0007e8000c101506 */
.L_x_6737:
[----:B------:R-:W-:Y:S05]  /*1220*/  BSYNC.RECONVERGENT B0 ;  /* 0x0000000000007941 */ /* 0x000fea0003800200 */
.L_x_6736:
[----:B------:R-:W-:Y:S01]  /*1230*/  ISETP.NE.AND P0, PT, R32, RZ, PT ;  /* 0x000000ff2000720c */ /* 0x000fe20003f05270 */
[----:B------:R-:W-:-:S12]  /*1240*/  BSSY.RECONVERGENT B0, `(.L_x_6738) ;  /* 0x0000013000007945 */ /* 0x000fd80003800200 */
[----:B------:R-:W-:Y:S05]  /*1250*/  @P0 BRA `(.L_x_6739) ;  /* 0x0000000000440947 */ /* 0x000fea0003800000 */
[----:B------:R-:W4:Y:S01]  /*1260*/  S2R R6, SR_TID.X ;  /* 0x0000000000067919 */ /* 0x000f220000002100 */
[----:B------:R-:W-:Y:S01]  /*1270*/  IMAD.U32 R7, R7, 0x10000, RZ ;  /* 0x0001000007077824 */ /* 0x000fe200078e00ff */
[----:B--23--:R-:W2:Y:S01]  /*1280*/  MUFU.RCP R8, R23 ;  /* 0x0000001700087308 */ /* 0x00cea20000001000 */
[----:B------:R-:W3:Y:S02]  /*1290*/  LDCU.64 UR4, c[0x0][0x380] ;  /* 0x00007000ff0477ac */ /* 0x000ee40008000a00 */
[----:B------:R-:W-:-:S04]  /*12a0*/  FADD.FTZ R7, R7, -R22 ;  /* 0x8000001607077221 */ /* 0x000fc80000010000 */
[----:B-1----:R-:W-:Y:S01]  /*12b0*/  FMUL.FTZ R20, R7, 1.4426950216293334961 ;  /* 0x3fb8aa3b07147820 */ /* 0x002fe20000410000 */
[----:B------:R-:W-:-:S03]  /*12c0*/  IMAD.MOV.U32 R7, RZ, RZ, RZ ;  /* 0x000000ffff077224 */ /* 0x000fc600078e00ff */
[----:B------:R-:W2:Y:S02]  /*12d0*/  MUFU.EX2 R5, R20 ;  /* 0x0000001400057308 */ /* 0x000ea40000000800 */
[----:B--2---:R-:W-:Y:S01]  /*12e0*/  FMUL.FTZ R5, R5, R8 ;  /* 0x0000000805057220 */ /* 0x004fe20000410000 */
[----:B----4-:R-:W-:-:S04]  /*12f0*/  IADD3 R6, PT, PT, R6, UR9, RZ ;  /* 0x0000000906067c10 */ /* 0x010fc8000fffe0ff */
[----:B------:R-:W-:Y:S01]  /*1300*/  F2FP.BF16.F32.PACK_AB R5, RZ, R5 ;  /* 0x00000005ff05723e */ /* 0x000fe200000010ff */
[----:B------:R-:W-:-:S04]  /*1310*/  VIADD R6, R6, UR9 ;  /* 0x0000000906067c36 */ /* 0x000fc80008000000 */
[----:B------:R-:W-:-:S04]  /*1320*/  IMAD.WIDE.U32 R6, R10, UR8, R6 ;  /* 0x000000080a067c25 */ /* 0x000fc8000f8e0006 */
[----:B------:R-:W-:Y:S01]  /*1330*/  IMAD R7, R11, UR8, R7 ;  /* 0x000000080b077c24 */ /* 0x000fe2000f8e0207 */
[----:B---3--:R-:W-:-:S04]  /*1340*/  LEA R8, P0, R6, UR4, 0x1 ;  /* 0x0000000406087c11 */ /* 0x008fc8000f8008ff */
[----:B------:R-:W-:-:S05]  /*1350*/  LEA.HI.X R9, R6, UR5, R7, 0x1, P0 ;  /* 0x0000000506097c11 */ /* 0x000fca00080f0c07 */
[----:B------:R4:W-:Y:S04]  /*1360*/  STG.E.U16 desc[UR6][R8.64], R5 ;  /* 0x0000000508007986 */ /* 0x0009e8000c101506 */
.L_x_6739:
[----:B------:R-:W-:Y:S05]  /*1370*/  BSYNC.RECONVERGENT B0 ;  /* 0x0000000000007941 */ /* 0x000fea0003800200 */
.L_x_6738:
[----:B------:R-:W-:Y:S04]  /*1380*/  BSSY.RECONVERGENT B0, `(.L_x_6740) ;  /* 0x0000010000007945 */ /* 0x000fe80003800200 */
[----:B------:R-:W-:Y:S05]  /*1390*/  @P1 BRA `(.L_x_6741) ;  /* 0x0000000000381947 */ /* 0x000fea0003800000 */
[----:B-1-34-:R-:W-:Y:S01]  /*13a0*/  SHF.L.U32 R5, R4, 0x10, RZ ;  /* 0x0000001004057819 */ /* 0x01afe200000006ff */
[----:B------:R-:W1:Y:S01]  /*13b0*/  LDCU.64 UR4, c[0x0][0x380] ;  /* 0x00007000ff0477ac */ /* 0x000e620008000a00 */
[----:B--2---:R-:W2:Y:S01]  /*13c0*/  MUFU.RCP R4, R23 ;  /* 0x0000001700047308 */ /* 0x004ea20000001000 */
[----:B------:R-:W-:Y:S02]  /*13d0*/  IMAD.MOV.U32 R13, RZ, RZ, RZ ;  /* 0x000000ffff0d7224 */ /* 0x000fe400078e00ff */
[----:B------:R-:W-:Y:S01]  /*13e0*/  FADD.FTZ R5, R5, -R22 ;  /* 0x8000001605057221 */ /* 0x000fe20000010000 */
[----:B------:R-:W-:-:S04]  /*13f0*/  IMAD.WIDE.U32 R12, R10, UR8, R12 ;  /* 0x000000080a0c7c25 */ /* 0x000fc8000f8e000c */
[----:B------:R-:W-:Y:S01]  /*1400*/  FMUL.FTZ R7, R5, 1.4426950216293334961 ;  /* 0x3fb8aa3b05077820 */ /* 0x000fe20000410000 */
[----:B------:R-:W-:-:S03]  /*1410*/  IMAD R9, R11, UR8, R13 ;  /* 0x000000080b097c24 */ /* 0x000fc6000f8e020d */
[----:B------:R-:W2:Y:S02]  /*1420*/  MUFU.EX2 R5, R7 ;  /* 0x0000000700057308 */ /* 0x000ea40000000800 */
[----:B--2---:R-:W-:Y:S01]  /*1430*/  FMUL.FTZ R5, R5, R4 ;  /* 0x0000000405057220 */ /* 0x004fe20000410000 */
[----:B-1----:R-:W-:-:S04]  /*1440*/  LEA R4, P0, R12, UR4, 0x1 ;  /* 0x000000040c047c11 */ /* 0x002fc8000f8008ff */
[----:B------:R-:W-:Y:S02]  /*1450*/  F2FP.BF16.F32.PACK_AB R6, RZ, R5 ;  /* 0x00000005ff06723e */ /* 0x000fe400000010ff */
[----:B------:R-:W-:-:S05]  /*1460*/  LEA.HI.X R5, R12, UR5, R9, 0x1, P0 ;  /* 0x000000050c057c11 */ /* 0x000fca00080f0c09 */
[----:B------:R1:W-:Y:S02]  /*1470*/  STG.E.U16 desc[UR6][R4.64], R6 ;  /* 0x0000000604007986 */ /* 0x0003e4000c101506 */
.L_x_6741:
[----:B------:R-:W-:Y:S05]  /*1480*/  BSYNC.RECONVERGENT B0 ;  /* 0x0000000000007941 */ /* 0x000fea0003800200 */
.L_x_6740:
[----:B------:R-:W-:Y:S04]  /*1490*/  BSSY.RECONVERGENT B0, `(.L_x_6742) ;  /* 0x0000010000007945 */ /* 0x000fe80003800200 */
[----:B------:R-:W-:Y:S05]  /*14a0*/  @P2 BRA `(.L_x_6743) ;  /* 0x0000000000382947 */ /* 0x000fea0003800000 */
[----:B------:R-:W-:Y:S01]  /*14b0*/  IMAD.U32 R3, R3, 0x10000, RZ ;  /* 0x0001000003037824 */ /* 0x000fe200078e00ff */
[----:B-12---:R-:W1:Y:S01]  /*14c0*/  MUFU.RCP R4, R23 ;  /* 0x0000001700047308 */ /* 0x006e620000001000 */
[----:B------:R-:W2:Y:S01]  /*14d0*/  LDCU.64 UR4, c[0x0][0x380] ;  /* 0x00007000ff0477ac */ /* 0x000ea20008000a00 */
[----:B------:R-:W-:Y:S02]  /*14e0*/  HFMA2 R15, -RZ, RZ, 0, 0 ;  /* 0x00000000ff0f7431 */ /* 0x000fe400000001ff */
[----:B------:R-:W-:-:S04]  /*14f0*/  FADD.FTZ R3, R3, -R22 ;  /* 0x8000001603037221 */ /* 0x000fc80000010000 */
[----:B------:R-:W-:Y:S01]  /*1500*/  FMUL.FTZ R6, R3, 1.4426950216293334961 ;  /* 0x3fb8aa3b03067820 */ /* 0x000fe20000410000 */
[----:B------:R-:W-:-:S03]  /*1510*/  IMAD.WIDE.U32 R14, R10, UR8, R14 ;  /* 0x000000080a0e7c25 */ /* 0x000fc6000f8e000e */
[----:B------:R-:W1:Y:S01]  /*1520*/  MUFU.EX2 R3, R6 ;  /* 0x0000000600037308 */ /* 0x000e620000000800 */
[----:B---34-:R-:W-:Y:S02]  /*1530*/  IMAD R5, R11, UR8, R15 ;  /* 0x000000080b057c24 */ /* 0x018fe4000f8e020f */
[----:B-1----:R-:W-:Y:S01]  /*1540*/  FMUL.FTZ R3, R3, R4 ;  /* 0x0000000403037220 */ /* 0x002fe20000410000 */
[----:B--2---:R-:W-:-:S04]  /*1550*/  LEA R4, P0, R14, UR4, 0x1 ;  /* 0x000000040e047c11 */ /* 0x004fc8000f8008ff */
[----:B------:R-:W-:Y:S02]  /*1560*/  F2FP.BF16.F32.PACK_AB R3, RZ, R3 ;  /* 0x00000003ff03723e */ /* 0x000fe400000010ff */
[----:B------:R-:W-:-:S05]  /*1570*/  LEA.HI.X R5, R14, UR5, R5, 0x1, P0 ;  /* 0x000000050e057c11 */ /* 0x000fca00080f0c05 */
[----:B------:R1:W-:Y:S02]  /*1580*/  STG.E.U16 desc[UR6][R4.64], R3 ;  /* 0x0000000304007986 */ /* 0x0003e4000c101506 */
.L_x_6743:
[----:B------:R-:W-:Y:S05]  /*1590*/  BSYNC.RECONVERGENT B0 ;  /* 0x0000000000007941 */ /* 0x000fea0003800200 */
.L_x_6742:
[----:B------:R-:W-:Y:S04]  /*15a0*/  BSSY.RECONVERGENT B0, `(.L_x_6744) ;  /* 0x0000010000007945 */ /* 0x000fe80003800200 */
[----:B------:R-:W-:Y:S05]  /*15b0*/  @P3 BRA `(.L_x_6745) ;  /* 0x0000000000383947 */ /* 0x000fea0003800000 */
[----:B-1----:R-:W-:Y:S01]  /*15c0*/  IMAD.U32 R3, R2, 0x10000, RZ ;  /* 0x0001000002037824 */ /* 0x002fe200078e00ff */
[----:B------:R-:W1:Y:S01]  /*15d0*/  LDCU.64 UR4, c[0x0][0x380] ;  /* 0x00007000ff0477ac */ /* 0x000e620008000a00 */
[----:B--2---:R-:W2:Y:S01]  /*15e0*/  MUFU.RCP R2, R23 ;  /* 0x0000001700027308 */ /* 0x004ea20000001000 */
[----:B------:R-:W-:Y:S02]  /*15f0*/  IMAD.MOV.U32 R17, RZ, RZ, RZ ;  /* 0x000000ffff117224 */ /* 0x000fe400078e00ff */
[----:B------:R-:W-:Y:S01]  /*1600*/  FADD.FTZ R3, R3, -R22 ;  /* 0x8000001603037221 */ /* 0x000fe20000010000 */
[----:B------:R-:W-:-:S04]  /*1610*/  IMAD.WIDE.U32 R16, R10, UR8, R16 ;  /* 0x000000080a107c25 */ /* 0x000fc8000f8e0010 */
[----:B---34-:R-:W-:Y:S01]  /*1620*/  FMUL.FTZ R5, R3, 1.4426950216293334961 ;  /* 0x3fb8aa3b03057820 */ /* 0x018fe20000410000 */
[----:B------:R-:W-:-:S03]  /*1630*/  IMAD R7, R11, UR8, R17 ;  /* 0x000000080b077c24 */ /* 0x000fc6000f8e0211 */
[----:B------:R-:W2:Y:S02]  /*1640*/  MUFU.EX2 R3, R5 ;  /* 0x0000000500037308 */ /* 0x000ea40000000800 */
[----:B--2---:R-:W-:Y:S01]  /*1650*/  FMUL.FTZ R3, R3, R2 ;  /* 0x0000000203037220 */ /* 0x004fe20000410000 */
[----:B-1----:R-:W-:-:S04]  /*1660*/  LEA R2, P0, R16, UR4, 0x1 ;  /* 0x0000000410027c11 */ /* 0x002fc8000f8008ff */
[----:B------:R-:W-:Y:S02]  /*1670*/  F2FP.BF16.F32.PACK_AB R4, RZ, R3 ;  /* 0x00000003ff04723e */ /* 0x000fe400000010ff */
[----:B------:R-:W-:-:S05]  /*1680*/  LEA.HI.X R3, R16, UR5, R7, 0x1, P0 ;  /* 0x0000000510037c11 */ /* 0x000fca00080f0c07 */
[----:B------:R1:W-:Y:S02]  /*1690*/  STG.E.U16 desc[UR6][R2.64], R4 ;  /* 0x0000000402007986 */ /* 0x0003e4000c101506 */
.L_x_6745:
[----:B------:R-:W-:Y:S05]  /*16a0*/  BSYNC.RECONVERGENT B0 ;  /* 0x0000000000007941 */ /* 0x000fea0003800200 */
.L_x_6744:
[----:B------:R-:W-:Y:S04]  /*16b0*/  BSSY.RECONVERGENT B0, `(.L_x_6746) ;  /* 0x0000010000007945 */ /* 0x000fe80003800200 */
[----:B------:R-:W-:Y:S05]  /*16c0*/  @P4 BRA `(.L_x_6747) ;  /* 0x0000000000384947 */ /* 0x000fea0003800000 */
[----:B-1----:R-:W-:Y:S01]  /*16d0*/  SHF.L.U32 R3, R0, 0x10, RZ ;  /* 0x0000001000037819 */ /* 0x002fe200000006ff */
[----:B--234-:R-:W1:Y:S01]  /*16e0*/  MUFU.RCP R5, R23 ;  /* 0x0000001700057308 */ /* 0x01ce620000001000 */
        /* <DEDUP_REMOVED lines=12> */
.L_x_6747:
[----:B------:R-:W-:Y:S05]  /*17b0*/  BSYNC.RECONVERGENT B0 ;  /* 0x0000000000007941 */ /* 0x000fea0003800200 */
.L_x_6746:
[----:B------:R-:W-:Y:S05]  /*17c0*/  @P5 EXIT ;  /* 0x000000000000594d */ /* 0x000fea0003800000 */
[----:B-1----:R-:W-:Y:S01]  /*17d0*/  IMAD.U32 R3, R30, 0x10000, RZ ;  /* 0x000100001e037824 */ /* 0x002fe200078e00ff */
[----:B--2---:R-:W1:Y:S01]  /*17e0*/  MUFU.RCP R23, R23 ;  /* 0x0000001700177308 */ /* 0x004e620000001000 */
[----:B------:R-:W2:Y:S01]  /*17f0*/  LDCU.64 UR4, c[0x0][0x380] ;  /* 0x00007000ff0477ac */ /* 0x000ea20008000a00 */
[----:B------:R-:W-:Y:S01]  /*1800*/  MOV R35, RZ ;  /* 0x000000ff00237202 */ /* 0x000fe20000000f00 */
[----:B------:R-:W-:-:S04]  /*1810*/  FADD.FTZ R3, R3, -R22 ;  /* 0x8000001603037221 */ /* 0x000fc80000010000 */
[----:B------:R-:W-:Y:S01]  /*1820*/  FMUL.FTZ R4, R3, 1.4426950216293334961 ;  /* 0x3fb8aa3b03047820 */ /* 0x000fe20000410000 */
[----:B------:R-:W-:-:S03]  /*1830*/  IMAD.WIDE.U32 R34, R10, UR8, R34 ;  /* 0x000000080a227c25 */ /* 0x000fc6000f8e0022 */
[----:B------:R-:W1:Y:S01]  /*1840*/  MUFU.EX2 R0, R4 ;  /* 0x0000000400007308 */ /* 0x000e620000000800 */
[----:B------:R-:W-:Y:S01]  /*1850*/  IMAD R11, R11, UR8, R35 ;  /* 0x000000080b0b7c24 */ /* 0x000fe2000f8e0223 */
[----:B--2---:R-:W-:-:S04]  /*1860*/  LEA R2, P0, R34, UR4, 0x1 ;  /* 0x0000000422027c11 */ /* 0x004fc8000f8008ff */
[----:B------:R-:W-:Y:S01]  /*1870*/  LEA.HI.X R3, R34, UR5, R11, 0x1, P0 ;  /* 0x0000000522037c11 */ /* 0x000fe200080f0c0b */
[----:B-1----:R-:W-:-:S05]  /*1880*/  FMUL.FTZ R0, R0, R23 ;  /* 0x0000001700007220 */ /* 0x002fca0000410000 */
[----:B------:R-:W-:-:S05]  /*1890*/  F2FP.BF16.F32.PACK_AB R0, RZ, R0 ;  /* 0x00000000ff00723e */ /* 0x000fca00000010ff */
[----:B------:R-:W-:Y:S01]  /*18a0*/  STG.E.U16 desc[UR6][R2.64], R0 ;  /* 0x0000000002007986 */ /* 0x000fe2000c101506 */
[----:B------:R-:W-:Y:S05]  /*18b0*/  EXIT ;  /* 0x000000000000794d */ /* 0x000fea0003800000 */
.L_x_6730:
[----:B-1----:R-:W-:Y:S02]  /*18c0*/  IMAD.MOV.U32 R36, RZ, RZ, R22 ;  /* 0x000000ffff247224 */ /* 0x002fe400078e0016 */
[----:B------:R-:W-:Y:S02]  /*18d0*/  HFMA2 R25, -RZ, RZ, 0, 1.847743988037109375e-06 ;  /* 0x0000001fff197431 */ /* 0x000fe400000001ff */
[----:B------:R-:W-:Y:S02]  /*18e0*/  IMAD.MOV.U32 R26, RZ, RZ, 0x10 ;  /* 0x00000010ff1a7424 */ /* 0x000fe400078e00ff */
[----:B------:R-:W-:-:S07]  /*18f0*/  IMAD.MOV.U32 R24, RZ, RZ, -0x1 ;  /* 0xffffffffff187424 */ /* 0x000fce00078e00ff */
[----:B------:R-:W-:Y:S05]  /*1900*/  WARPSYNC.COLLECTIVE R24, `(.L_x_6748) ;  /* 0x0000000018087348 */ /* 0x000fea0003c00000 */
[----:B------:R0:W1:Y:S02]  /*1910*/  SHFL.DOWN P6, R27, R36, R26, R25 ;  /* 0x0800001a241b7389 */ /* 0x00006400000c0019 */
[----:B01----:R-:W-:Y:S05]  /*1920*/  ENDCOLLECTIVE ;  /* 0x000000000000791b */ /* 0x003fea0003800000 */
.L_x_6748:
[----:B------:R-:W-:Y:S02]  /*1930*/  MOV R26, 0x8 ;  /* 0x00000008001a7802 */ /* 0x000fe40000000f00 */
[----:B------:R-:W-:-:S04]  /*1940*/  FSETP.GEU.FTZ.AND P6, PT, R22, R27, PT ;  /* 0x0000001b1600720b */ /* 0x000fc80003fde000 */
[----:B------:R-:W-:-:S05]  /*1950*/  FSEL R28, R27, R22, !P6 ;  /* 0x000000161b1c7208 */ /* 0x000fca0007000000 */
[----:B------:R-:W-:-:S07]  /*1960*/  IMAD.MOV.U32 R36, RZ, RZ, R28 ;  /* 0x000000ffff247224 */ /* 0x000fce00078e001c */
[----:B------:R-:W-:Y:S05]  /*1970*/  WARPSYNC.COLLECTIVE R24, `(.L_x_6749) ;  /* 0x0000000018087348 */ /* 0x000fea0003c00000 */
[----:B------:R0:W1:Y:S02]  /*1980*/  SHFL.DOWN P6, R27, R36, R26, R25 ;  /* 0x0800001a241b7389 */ /* 0x00006400000c0019 */
[----:B01----:R-:W-:Y:S05]  /*1990*/  ENDCOLLECTIVE ;  /* 0x000000000000791b */ /* 0x003fea0003800000 */
.L_x_6749:
[----:B------:R-:W-:Y:S01]  /*19a0*/  IMAD.MOV.U32 R26, RZ, RZ, 0x4 ;  /* 0x00000004ff1a7424 */ /* 0x000fe200078e00ff */
[----:B------:R-:W-:-:S04]  /*19b0*/  FSETP.GEU.FTZ.AND P6, PT, R28, R27, PT ;  /* 0x0000001b1c00720b */ /* 0x000fc80003fde000 */
[----:B------:R-:W-:-:S09]  /*19c0*/  FSEL R36, R27, R28, !P6 ;  /* 0x0000001c1b247208 */ /* 0x000fd20007000000 */
[----:B------:R-:W-:Y:S05]  /*19d0*/  WARPSYNC.COLLECTIVE R24, `(.L_x_6750) ;  /* 0x0000000018087348 */ /* 0x000fea0003c00000 */
[----:B------:R0:W1:Y:S02]  /*19e0*/  SHFL.DOWN P6, R27, R36, R26, R25 ;  /* 0x0800001a241b7389 */ /* 0x00006400000c0019 */
[----:B01----:R-:W-:Y:S05]  /*19f0*/  ENDCOLLECTIVE ;  /* 0x000000000000791b */ /* 0x003fea0003800000 */
.L_x_6750:
[----:B------:R-:W-:Y:S01]  /*1a00*/  IMAD.MOV.U32 R26, RZ, RZ, 0x2 ;  /* 0x00000002ff1a7424 */ /* 0x000fe200078e00ff */
[----:B------:R-:W-:-:S04]  /*1a10*/  FSETP.GEU.FTZ.AND P6, PT, R36, R27, PT ;  /* 0x0000001b2400720b */ /* 0x000fc80003fde000 */
[----:B------:R-:W-:-:S09]  /*1a20*/  FSEL R36, R27, R36, !P6 ;  /* 0x000000241b247208 */ /* 0x000fd20007000000 */
[----:B------:R-:W-:Y:S05]  /*1a30*/  WARPSYNC.COLLECTIVE R24, `(.L_x_6751) ;  /* 0x0000000018087348 */ /* 0x000fea0003c00000 */
[----:B------:R0:W1:Y:S02]  /*1a40*/  SHFL.DOWN P6, R27, R36, R26, R25 ;  /* 0x0800001a241b7389 */ /* 0x00006400000c0019 */
[----:B01----:R-:W-:Y:S05]  /*1a50*/  ENDCOLLECTIVE ;  /* 0x000000000000791b */ /* 0x003fea0003800000 */
.L_x_6751:
[----:B------:R-:W-:Y:S01]  /*1a60*/  IMAD.MOV.U32 R26, RZ, RZ, 0x1 ;  /* 0x00000001ff1a7424 */ /* 0x000fe200078e00ff */
[----:B------:R-:W-:-:S04]  /*1a70*/  FSETP.GEU.FTZ.AND P6, PT, R36, R27, PT ;  /* 0x0000001b2400720b */ /* 0x000fc80003fde000 */
[----:B------:R-:W-:-:S04]  /*1a80*/  FSEL R22, R27, R36, !P6 ;  /* 0x000000241b167208 */ /* 0x000fc80007000000 */
[----:B------:R-:W-:-:S07]  /*1a90*/  MOV R36, R22 ;  /* 0x0000001600247202 */ /* 0x000fce0000000f00 */
[----:B------:R-:W-:Y:S05]  /*1aa0*/  WARPSYNC.COLLECTIVE R24, `(.L_x_6752) ;  /* 0x0000000018087348 */ /* 0x000fea0003c00000 */
[----:B------:R0:W1:Y:S02]  /*1ab0*/  SHFL.DOWN P6, R27, R36, R26, R25 ;  /* 0x0800001a241b7389 */ /* 0x00006400000c0019 */
[----:B01----:R-:W-:Y:S05]  /*1ac0*/  ENDCOLLECTIVE ;  /* 0x000000000000791b */ /* 0x003fea0003800000 */
.L_x_6752:
[----:B------:R-:W-:Y:S05]  /*1ad0*/  BRA `(.L_x_6753) ;  /* 0xffffffec00bc7947 */ /* 0x000fea000383ffff */
.L_x_6733:
[----:B-1----:R-:W-:Y:S02]  /*1ae0*/  IMAD.MOV.U32 R36, RZ, RZ, R21 ;  /* 0x000000ffff247224 */ /* 0x002fe400078e0015 */
[----:B------:R-:W-:Y:S02]  /*1af0*/  HFMA2 R26, -RZ, RZ, 0, 9.5367431640625e-07 ;  /* 0x00000010ff1a7431 */ /* 0x000fe400000001ff */
[----:B------:R-:W-:Y:S02]  /*1b00*/  IMAD.MOV.U32 R25, RZ, RZ, 0x1f ;  /* 0x0000001fff197424 */ /* 0x000fe400078e00ff */
[----:B------:R-:W-:-:S07]  /*1b10*/  IMAD.MOV.U32 R24, RZ, RZ, -0x1 ;  /* 0xffffffffff187424 */ /* 0x000fce00078e00ff */
[----:B------:R-:W-:Y:S05]  /*1b20*/  WARPSYNC.COLLECTIVE R24, `(.L_x_6754) ;  /* 0x0000000018087348 */ /* 0x000fea0003c00000 */
[----:B------:R0:W1:Y:S02]  /*1b30*/  SHFL.DOWN P6, R27, R36, R26, R25 ;  /* 0x0800001a241b7389 */ /* 0x00006400000c0019 */
[----:B01----:R-:W-:Y:S05]  /*1b40*/  ENDCOLLECTIVE ;  /* 0x000000000000791b */ /* 0x003fea0003800000 */
.L_x_6754:
[----:B------:R-:W-:Y:S02]  /*1b50*/  IMAD.MOV.U32 R26, RZ, RZ, 0x8 ;  /* 0x00000008ff1a7424 */ /* 0x000fe400078e00ff */
[----:B------:R-:W-:-:S05]  /*1b60*/  FADD.FTZ R20, R21, R27 ;  /* 0x0000001b15147221 */ /* 0x000fca0000010000 */
[----:B------:R-:W-:-:S07]  /*1b70*/  MOV R36, R20 ;  /* 0x0000001400247202 */ /* 0x000fce0000000f00 */
[----:B------:R-:W-:Y:S05]  /*1b80*/  WARPSYNC.COLLECTIVE R24, `(.L_x_6755) ;  /* 0x0000000018087348 */ /* 0x000fea0003c00000 */
[----:B------:R0:W1:Y:S02]  /*1b90*/  SHFL.DOWN P6, R27, R36, R26, R25 ;  /* 0x0800001a241b7389 */ /* 0x00006400000c0019 */
[----:B01----:R-:W-:Y:S05]  /*1ba0*/  ENDCOLLECTIVE ;  /* 0x000000000000791b */ /* 0x003fea0003800000 */
.L_x_6755:
[----:B------:R-:W-:Y:S02]  /*1bb0*/  HFMA2 R26, -RZ, RZ, 0, 2.384185791015625e-07 ;  /* 0x00000004ff1a7431 */ /* 0x000fe400000001ff */
[----:B------:R-:W-:-:S04]  /*1bc0*/  FADD.FTZ R23, R20, R27 ;  /* 0x0000001b14177221 */ /* 0x000fc80000010000 */
[----:B------:R-:W-:-:S07]  /*1bd0*/  IMAD.MOV.U32 R36, RZ, RZ, R23 ;  /* 0x000000ffff247224 */ /* 0x000fce00078e0017 */
[----:B------:R-:W-:Y:S05]  /*1be0*/  WARPSYNC.COLLECTIVE R24, `(.L_x_6756) ;  /* 0x0000000018087348 */ /* 0x000fea0003c00000 */
[----:B------:R0:W1:Y:S02]  /*1bf0*/  SHFL.DOWN P6, R27, R36, R26, R25 ;  /* 0x0800001a241b7389 */ /* 0x00006400000c0019 */
[----:B01----:R-:W-:Y:S05]  /*1c00*/  ENDCOLLECTIVE ;  /* 0x000000000000791b */ /* 0x003fea0003800000 */
.L_x_6756:
[----:B------:R-:W-:Y:S02]  /*1c10*/  IMAD.MOV.U32 R26, RZ, RZ, 0x2 ;  /* 0x00000002ff1a7424 */ /* 0x000fe400078e00ff */
[----:B------:R-:W-:-:S04]  /*1c20*/  FADD.FTZ R28, R23, R27 ;  /* 0x0000001b171c7221 */ /* 0x000fc80000010000 */
[----:B------:R-:W-:-:S07]  /*1c30*/  IMAD.MOV.U32 R36, RZ, RZ, R28 ;  /* 0x000000ffff247224 */ /* 0x000fce00078e001c */
[----:B------:R-:W-:Y:S05]  /*1c40*/  WARPSYNC.COLLECTIVE R24, `(.L_x_6757) ;  /* 0x0000000018087348 */ /* 0x000fea0003c00000 */
[----:B------:R0:W1:Y:S02]  /*1c50*/  SHFL.DOWN P6, R27, R36, R26, R25 ;  /* 0x0800001a241b7389 */ /* 0x00006400000c0019 */
[----:B01----:R-:W-:Y:S05]  /*1c60*/  ENDCOLLECTIVE ;  /* 0x000000000000791b */ /* 0x003fea0003800000 */
.L_x_6757:
[----:B------:R-:W-:Y:S02]  /*1c70*/  IMAD.MOV.U32 R26, RZ, RZ, 0x1 ;  /* 0x00000001ff1a7424 */ /* 0x000fe400078e00ff */
[----:B------:R-:W-:-:S05]  /*1c80*/  FADD.FTZ R33, R28, R27 ;  /* 0x0000001b1c217221 */ /* 0x000fca0000010000 */
[----:B------:R-:W-:-:S07]  /*1c90*/  MOV R36, R33 ;  /* 0x0000002100247202 */ /* 0x000fce0000000f00 */
[----:B------:R-:W-:Y:S05]  /*1ca0*/  WARPSYNC.COLLECTIVE R24, `(.L_x_6758) ;  /* 0x0000000018087348 */ /* 0x000fea0003c00000 */
[----:B------:R0:W1:Y:S02]  /*1cb0*/  SHFL.DOWN P6, R27, R36, R26, R25 ;  /* 0x0800001a241b7389 */ /* 0x00006400000c0019 */
[----:B01----:R-:W-:Y:S05]  /*1cc0*/  ENDCOLLECTIVE ;  /* 0x000000000000791b */ /* 0x003fea0003800000 */
.L_x_6758:
[----:B------:R-:W-:Y:S05]  /*1cd0*/  BRA `(.L_x_6759) ;  /* 0xfffffff000a47947 */ /* 0x000fea000383ffff */
.L_x_6760:
        /* <DEDUP_REMOVED lines=10> */
.L_x_11570:


//--------------------- .text._ZN2at6native43_GLOBAL__N__9ae7fba5_10_SoftMax_cu_9f978f6322cunn_SoftMaxForwardRegIN3c108BFloat16EfS4_NS1_22SoftMaxForwardEpilogueElLi7EEEvPT1_PKT_T3_ --------------------------
	.section	.text._ZN2at6native43_GLOBAL__N__9ae7fba5_10_SoftMax_cu_9f978f6322cunn_SoftMaxForwardRegIN3c108BFloat16EfS4_NS1_22SoftMaxForwardEpilogueElLi7EEEvPT1_PKT_T3_,"ax",@progbits
	.align	128
.text._ZN2at6native43_GLOBAL__N__9ae7fba5_10_SoftMax_cu_9f978f6322cunn_SoftMaxForwardRegIN3c108BFloat16EfS4_NS1_22SoftMaxForwardEpilogueElLi7EEEvPT1_PKT_T3_:
        .type           _ZN2at6native43_GLOBAL__N__9ae7fba5_10_SoftMax_cu_9f978f6322cunn_SoftMaxForwardRegIN3c108BFloat16EfS4_NS1_22SoftMaxForwardEpilogueElLi7EEEvPT1_PKT_T3_,@function
        .size           _ZN2at6native43_GLOBAL__N__9ae7fba5_10_SoftMax_cu_9f978f6322cunn_SoftMaxForwardRegIN3c108BFloat16EfS4_NS1_22SoftMaxForwardEpilogueElLi7EEEvPT1_PKT_T3_,(.L_x_11571 - _ZN2at6native43_GLOBAL__N__9ae7fba5_10_SoftMax_cu_9f978f6322cunn_SoftMaxForwardRegIN3c108BFloat16EfS4_NS1_22SoftMaxForwardEpilogueElLi7EEEvPT1_PKT_T3_)
        .other          _ZN2at6native43_GLOBAL__N__9ae7fba5_10_SoftMax_cu_9f978f6322cunn_SoftMaxForwardRegIN3c108BFloat16EfS4_NS1_22SoftMaxForwardEpilogueElLi7EEEvPT1_PKT_T3_,@"STO_CUDA_ENTRY STV_DEFAULT"
_ZN2at6native43_GLOBAL__N__9ae7fba5_10_SoftMax_cu_9f978f6322cunn_SoftMaxForwardRegIN3c108BFloat16EfS4_NS1_22SoftMaxForwardEpilogueElLi7EEEvPT1_PKT_T3_:
        /* <DEDUP_REMOVED lines=10> */
[----:B------:R-:W-:-:S04]  /*00a0*/  ISETP.GE.U32.AND P1, PT, R8, R14, PT ;  /* 0x0000000e0800720c */ /* 0x000fc80003f26070 */
[-C--:B------:R-:W-:Y:S02]  /*00b0*/  ISETP.GE.AND.EX P5, PT, RZ, R15.reuse, PT, P1 ;  /* 0x0000000fff00720c */ /* 0x080fe40003fa6310 */
[CC--:B------:R-:W-:Y:S02]  /*00c0*/  ISETP.GE.U32.AND P1, PT, R6.reuse, R14.reuse, PT ;  /* 0x0000000e0600720c */ /* 0x0c0fe40003f26070 */
[----:B------:R-:W-:Y:S02]  /*00d0*/  IADD3 R12, PT, PT, R6, UR9, RZ ;  /* 0x00000009060c7c10 */ /* 0x000fe4000fffe0ff */
[-C--:B------:R-:W-:Y:S01]  /*00e0*/  ISETP.GE.AND.EX P1, PT, RZ, R15.reuse, PT, P1 ;  /* 0x0000000fff00720c */ /* 0x080fe20003f26310 */
[----:B------:R-:W0:Y:S01]  /*00f0*/  @!P0 LDC.64 R34, c[0x0][0x388] ;  /* 0x0000e200ff228b82 */ /* 0x000e220000000a00 */
[C---:B------:R-:W-:Y:S01]  /*0100*/  ISETP.GE.U32.AND P2, PT, R12.reuse, R14, PT ;  /* 0x0000000e0c00720c */ /* 0x040fe20003f46070 */
[----:B------:R-:W-:Y:S01]  /*0110*/  @!P0 IMAD.MOV.U32 R17, RZ, RZ, RZ ;  /* 0x000000ffff118224 */ /* 0x000fe200078e00ff */
[----:B------:R-:W-:Y:S01]  /*0120*/  P2R R32, PR, RZ, 0x20 ;  /* 0x00000020ff207803 */ /* 0x000fe20000000000 */
[----:B------:R-:W-:Y:S01]  /*0130*/  VIADD R10, R12, UR9 ;  /* 0x000000090c0a7c36 */ /* 0x000fe20008000000 */
[----:B------:R-:W-:Y:S01]  /*0140*/  ISETP.GE.AND.EX P2, PT, RZ, R15, PT, P2 ;  /* 0x0000000fff00720c */ /* 0x000fe20003f46320 */
[----:B---3--:R-:W-:Y:S01]  /*0150*/  @!P0 IMAD.WIDE.U32 R22, R14, UR8, R16 ;  /* 0x000000080e168c25 */ /* 0x008fe2000f8e0010 */
[----:B------:R-:W-:Y:S01]  /*0160*/  @!P5 MOV R9, RZ ;  /* 0x000000ff0009d202 */ /* 0x000fe20000000f00 */
[----:B------:R-:W1:Y:S02]  /*0170*/  @!P5 LDC.64 R18, c[0x0][0x388] ;  /* 0x0000e200ff12db82 */ /* 0x000e640000000a00 */
[----:B------:R-:W-:-:S02]  /*0180*/  @!P0 IMAD R7, R15, UR8, R23 ;  /* 0x000000080f078c24 */ /* 0x000fc4000f8e0217 */
[----:B------:R-:W-:-:S04]  /*0190*/  @!P5 IMAD.WIDE.U32 R8, R14, UR8, R8 ;  /* 0x000000080e08dc25 */ /* 0x000fc8000f8e0008 */
[----:B------:R-:W3:Y:S01]  /*01a0*/  @!P1 LDC.64 R20, c[0x0][0x388] ;  /* 0x0000e200ff149b82 */ /* 0x000ee20000000a00 */
[----:B------:R-:W-:Y:S02]  /*01b0*/  @!P5 IMAD R9, R15, UR8, R9 ;  /* 0x000000080f09dc24 */ /* 0x000fe4000f8e0209 */
[----:B------:R-:W-:Y:S01]  /*01c0*/  @!P2 IMAD.MOV.U32 R13, RZ, RZ, RZ ;  /* 0x000000ffff0da224 */ /* 0x000fe200078e00ff */
[----:B0-----:R-:W-:-:S04]  /*01d0*/  @!P0 LEA R34, P3, R22, R34, 0x1 ;  /* 0x0000002216228211 */ /* 0x001fc800078608ff */
[----:B------:R-:W-:Y:S01]  /*01e0*/  @!P0 LEA.HI.X R35, R22, R35, R7, 0x1, P3 ;  /* 0x0000002316238211 */ /* 0x000fe200018f0c07 */
[----:B------:R-:W-:Y:S01]  /*01f0*/  @!P1 IMAD.MOV.U32 R7, RZ, RZ, RZ ;  /* 0x000000ffff079224 */ /* 0x000fe200078e00ff */
[----:B------:R-:W0:Y:S01]  /*0200*/  @!P2 LDC.64 R22, c[0x0][0x388] ;  /* 0x0000e200ff16ab82 */ /* 0x000e220000000a00 */
[----:B------:R-:W-:Y:S02]  /*0210*/  ISETP.GE.U32.AND P3, PT, R10, R14, PT ;  /* 0x0000000e0a00720c */ /* 0x000fe40003f66070 */
[----:B-1----:R-:W-:Y:S01]  /*0220*/  @!P5 LEA R18, P4, R8, R18, 0x1 ;  /* 0x000000120812d211 */ /* 0x002fe200078808ff */
[----:B------:R-:W-:Y:S01]  /*0230*/  @!P1 IMAD.WIDE.U32 R6, R14, UR8, R6 ;  /* 0x000000080e069c25 */ /* 0x000fe2000f8e0006 */
[----:B------:R-:W-:Y:S01]  /*0240*/  ISETP.GE.AND.EX P3, PT, RZ, R15, PT, P3 ;  /* 0x0000000fff00720c */ /* 0x000fe20003f66330 */
[----:B--2---:R1:W2:Y:S01]  /*0250*/  @!P0 LDG.E.U16 R0, desc[UR6][R34.64] ;  /* 0x0000000622008981 */ /* 0x0042a2000c1e1500 */
[----:B------:R-:W-:Y:S01]  /*0260*/  @!P5 LEA.HI.X R19, R8, R19, R9, 0x1, P4 ;  /* 0x000000130813d211 */ /* 0x000fe200020f0c09 */
[----:B------:R-:W-:Y:S01]  /*0270*/  @!P1 IMAD R7, R15, UR8, R7 ;  /* 0x000000080f079c24 */ /* 0x000fe2000f8e0207 */
[----:B------:R-:W-:-:S02]  /*0280*/  IADD3 R8, PT, PT, R10, UR9, RZ ;  /* 0x000000090a087c10 */ /* 0x000fc4000fffe0ff */
[----:B---3--:R-:W-:-:S04]  /*0290*/  @!P1 LEA R20, P4, R6, R20, 0x1 ;  /* 0x0000001406149211 */ /* 0x008fc800078808ff */
[----:B------:R-:W-:Y:S01]  /*02a0*/  @!P1 LEA.HI.X R21, R6, R21, R7, 0x1, P4 ;  /* 0x0000001506159211 */ /* 0x000fe200020f0c07 */
[----:B------:R-:W-:Y:S02]  /*02b0*/  @!P2 IMAD.WIDE.U32 R6, R14, UR8, R12 ;  /* 0x000000080e06ac25 */ /* 0x000fe4000f8e000c */
[----:B------:R-:W3:Y:S02]  /*02c0*/  @!P3 LDC.64 R24, c[0x0][0x388] ;  /* 0x0000e200ff18bb82 */ /* 0x000ee40000000a00 */
[----:B------:R-:W-:Y:S01]  /*02d0*/  @!P2 IMAD R7, R15, UR8, R7 ;  /* 0x000000080f07ac24 */ /* 0x000fe2000f8e0207 */
[----:B------:R-:W4:Y:S01]  /*02e0*/  @!P1 LDG.E.U16 R3, desc[UR6][R20.64] ;  /* 0x0000000614039981 */ /* 0x000f22000c1e1500 */
[----:B------:R-:W-:Y:S01]  /*02f0*/  @!P3 IMAD.MOV.U32 R11, RZ, RZ, RZ ;  /* 0x000000ffff0bb224 */ /* 0x000fe200078e00ff */
[----:B0-----:R-:W-:-:S04]  /*0300*/  @!P2 LEA R22, P4, R6, R22, 0x1 ;  /* 0x000000160616a211 */ /* 0x001fc800078808ff */
[----:B------:R-:W-:Y:S01]  /*0310*/  @!P2 LEA.HI.X R23, R6, R23, R7, 0x1, P4 ;  /* 0x000000170617a211 */ /* 0x000fe200020f0c07 */
[----:B------:R-:W-:Y:S01]  /*0320*/  @!P3 IMAD.WIDE.U32 R6, R14, UR8, R10 ;  /* 0x000000080e06bc25 */ /* 0x000fe2000f8e000a */
[----:B------:R-:W-:-:S03]  /*0330*/  ISETP.GE.U32.AND P4, PT, R8, R14, PT ;  /* 0x0000000e0800720c */ /* 0x000fc60003f86070 */
[----:B------:R-:W-:Y:S01]  /*0340*/  @!P3 IMAD R7, R15, UR8, R7 ;  /* 0x000000080f07bc24 */ /* 0x000fe2000f8e0207 */
[----:B------:R-:W-:Y:S01]  /*0350*/  ISETP.GE.AND.EX P4, PT, RZ, R15, PT, P4 ;  /* 0x0000000fff00720c */ /* 0x000fe20003f86340 */
[----:B------:R-:W5:Y:S01]  /*0360*/  @!P2 LDG.E.U16 R4, desc[UR6][R22.64] ;  /* 0x000000061604a981 */ /* 0x000f62000c1e1500 */
[----:B---3--:R-:W-:-:S04]  /*0370*/  @!P3 LEA R24, P5, R6, R24, 0x1 ;  /* 0x000000180618b211 */ /* 0x008fc800078a08ff */
[----:B------:R-:W-:-:S07]  /*0380*/  @!P3 LEA.HI.X R25, R6, R25, R7, 0x1, P5 ;  /* 0x000000190619b211 */ /* 0x000fce00028f0c07 */
[----:B------:R-:W0:Y:S01]  /*0390*/  @!P4 LDC.64 R26, c[0x0][0x388] ;  /* 0x0000e200ff1acb82 */ /* 0x000e220000000a00 */
[----:B------:R-:W-:Y:S01]  /*03a0*/  @!P4 IMAD.MOV.U32 R9, RZ, RZ, RZ ;  /* 0x000000ffff09c224 */ /* 0x000fe200078e00ff */
[----:B------:R-:W3:Y:S01]  /*03b0*/  @!P3 LDG.E.U16 R5, desc[UR6][R24.64] ;  /* 0x000000061805b981 */ /* 0x000ee2000c1e1500 */
[----:B------:R-:W-:-:S04]  /*03c0*/  @!P4 IMAD.WIDE.U32 R6, R14, UR8, R8 ;  /* 0x000000080e06cc25 */ /* 0x000fc8000f8e0008 */
        /* <DEDUP_REMOVED lines=9> */
[----:B-1----:R-:W-:-:S04]  /*0460*/  @!P5 IMAD.WIDE.U32 R34, R14, UR8, R6 ;  /* 0x000000080e22dc25 */ /* 0x002fc8000f8e0006 */
[----:B------:R-:W-:Y:S01]  /*0470*/  @!P5 IMAD R33, R15, UR8, R35 ;  /* 0x000000080f21dc24 */ /* 0x000fe2000f8e0223 */
[----:B0-----:R-:W-:-:S04]  /*0480*/  @!P5 LEA R28, P6, R34, R28, 0x1 ;  /* 0x0000001c221cd211 */ /* 0x001fc800078c08ff */
[----:B------:R-:W-:Y:S02]  /*0490*/  @!P5 LEA.HI.X R29, R34, R29, R33, 0x1, P6 ;  /* 0x0000001d221dd211 */ /* 0x000fe400030f0c21 */
[----:B------:R-:W-:-:S03]  /*04a0*/  ISETP.NE.AND P6, PT, R32, RZ, PT ;  /* 0x000000ff2000720c */ /* 0x000fc60003fc5270 */
[----:B------:R-:W3:Y:S10]  /*04b0*/  @!P5 LDG.E.U16 R31, desc[UR6][R28.64] ;  /* 0x000000061c1fd981 */ /* 0x000ef4000c1e1500 */
[----:B------:R4:W5:Y:S01]  /*04c0*/  @!P6 LDG.E.U16 R2, desc[UR6][R18.64] ;  /* 0x000000061202e981 */ /* 0x000962000c1e1500 */
[----:B------:R-:W-:Y:S01]  /*04d0*/  IMAD.MOV.U32 R33, RZ, RZ, -0x800001 ;  /* 0xff7fffffff217424 */ /* 0x000fe200078e00ff */
[----:B--2---:R-:W-:-:S04]  /*04e0*/  @!P0 SHF.L.U32 R34, R0, 0x10, RZ ;  /* 0x0000001000228819 */ /* 0x004fc800000006ff */
[----:B------:R-:W-:Y:S01]  /*04f0*/  @!P0 FMNMX.FTZ R33, R34, -3.40282346638528859812e+38, !PT ;  /* 0xff7fffff22218809 */ /* 0x000fe20007810000 */
[----:B----4-:R-:W-:Y:S02]  /*0500*/  @!P1 IMAD.U32 R18, R3, 0x10000, RZ ;  /* 0x0001000003129824 */ /* 0x010fe400078e00ff */
[----:B-----5:R-:W-:-:S05]  /*0510*/  @!P6 IMAD.U32 R34, R2, 0x10000, RZ ;  /* 0x000100000222e824 */ /* 0x020fca00078e00ff */
[----:B------:R-:W-:-:S04]  /*0520*/  @!P6 FMNMX.FTZ R33, R33, R34, !PT ;  /* 0x000000222121e209 */ /* 0x000fc80007810000 */
[----:B------:R-:W-:Y:S02]  /*0530*/  @!P1 FMNMX.FTZ R33, R33, R18, !PT ;  /* 0x0000001221219209 */ /* 0x000fe40007810000 */
[----:B------:R-:W-:-:S04]  /*0540*/  @!P2 SHF.L.U32 R18, R4, 0x10, RZ ;  /* 0x000000100412a819 */ /* 0x000fc800000006ff */
[----:B------:R-:W-:Y:S01]  /*0550*/  @!P2 FMNMX.FTZ R33, R33, R18, !PT ;  /* 0x000000122121a209 */ /* 0x000fe20007810000 */
[----:B---3--:R-:W-:-:S05]  /*0560*/  @!P3 IMAD.U32 R18, R5, 0x10000, RZ ;  /* 0x000100000512b824 */ /* 0x008fca00078e00ff */
[----:B------:R-:W-:Y:S01]  /*0570*/  @!P3 FMNMX.FTZ R33, R33, R18, !PT ;  /* 0x000000122121b209 */ /* 0x000fe20007810000 */
[----:B------:R-:W-:-:S05]  /*0580*/  @!P4 IMAD.U32 R18, R30, 0x10000, RZ ;  /* 0x000100001e12c824 */ /* 0x000fca00078e00ff */
[----:B------:R-:W-:Y:S02]  /*0590*/  @!P4 FMNMX.FTZ R33, R33, R18, !PT ;  /* 0x000000122121c209 */ /* 0x000fe40007810000 */
[----:B------:R-:W-:-:S04]  /*05a0*/  @!P5 SHF.L.U32 R18, R31, 0x10, RZ ;  /* 0x000000101f12d819 */ /* 0x000fc800000006ff */
[----:B------:R-:W-:-:S05]  /*05b0*/  @!P5 FMNMX.FTZ R33, R33, R18, !PT ;  /* 0x000000122121d209 */ /* 0x000fca0007810000 */
[----:B------:R-:W0:Y:S01]  /*05c0*/  SHFL.DOWN PT, R18, R33, 0x10, 0x1f ;  /* 0x0a001f0021127f89 */ /* 0x000e2200000e0000 */
[----:B------:R-:W-:Y:S01]  /*05d0*/  BAR.SYNC.DEFER_BLOCKING 0x0 ;  /* 0x0000000000007b1d */ /* 0x000fe20000010000 */
        /* <DEDUP_REMOVED lines=47> */
.L_x_6783:
        /* <DEDUP_REMOVED lines=9> */
.L_x_6761:
[----:B------:R-:W-:Y:S05]  /*0960*/  WARPSYNC.ALL ;  /* 0x0000000000007948 */ /* 0x000fea0003800000 */
[----:B------:R-:W-:Y:S01]  /*0970*/  BAR.SYNC.DEFER_BLOCKING 0x0 ;  /* 0x0000000000007b1d */ /* 0x000fe20000010000 */
[----:B------:R-:W-:Y:S01]  /*0980*/  @!P0 IMAD.U32 R23, R0, 0x10000, RZ ;  /* 0x0001000000178824 */ /* 0x000fe200078e00ff */
[----:B------:R-:W-:Y:S01]  /*0990*/  ISETP.NE.AND P6, PT, R32, RZ, PT ;  /* 0x000000ff2000720c */ /* 0x000fe20003fc5270 */
[----:B------:R-:W-:Y:S01]  /*09a0*/  @!P1 IMAD.U32 R27, R3, 0x10000, RZ ;  /* 0x00010000031b9824 */ /* 0x000fe200078e00ff */
[----:B------:R-:W-:Y:S02]  /*09b0*/  @!P2 SHF.L.U32 R35, R4, 0x10, RZ ;  /* 0x000000100423a819 */ /* 0x000fe400000006ff */
[----:B------:R-:W-:Y:S01]  /*09c0*/  P2R R34, PR, RZ, 0x1 ;  /* 0x00000001ff227803 */ /* 0x000fe20000000000 */
[----:B------:R-:W-:Y:S01]  /*09d0*/  BSSY B0, `(.L_x_6763) ;  /* 0x0000043000007945 */ /* 0x000fe20003800000 */
[----:B------:R-:W-:-:S07]  /*09e0*/  @!P5 SHF.L.U32 R37, R31, 0x10, RZ ;  /* 0x000000101f25d819 */ /* 0x000fce00000006ff */
[----:B------:R-:W-:Y:S01]  /*09f0*/  @!P6 SHF.L.U32 R25, R2, 0x10, RZ ;  /* 0x000000100219e819 */ /* 0x000fe200000006ff */
[----:B01----:R-:W0:Y:S02]  /*0a00*/  LDS R18, [UR4] ;  /* 0x00000004ff127984 */ /* 0x003e240008000800 */
[--C-:B0-----:R-:W-:Y:S02]  /*0a10*/  @!P0 FADD.FTZ R22, R23, -R18.reuse ;  /* 0x8000001217168221 */ /* 0x101fe40000010000 */
[--C-:B------:R-:W-:Y:S01]  /*0a20*/  @!P6 FADD.FTZ R24, R25, -R18.reuse ;  /* 0x800000121918e221 */ /* 0x100fe20000010000 */
[----:B------:R-:W-:Y:S01]  /*0a30*/  @!P1 FADD.FTZ R25, R27, -R18 ;  /* 0x800000121b199221 */ /* 0x000fe20000010000 */
[----:B------:R-:W-:Y:S02]  /*0a40*/  @!P3 IMAD.U32 R27, R5, 0x10000, RZ ;  /* 0x00010000051bb824 */ /* 0x000fe400078e00ff */
[----:B------:R-:W-:Y:S01]  /*0a50*/  @!P0 FMUL.FTZ R23, R22, 1.4426950216293334961 ;  /* 0x3fb8aa3b16178820 */ /* 0x000fe20000410000 */
[----:B------:R-:W-:Y:S01]  /*0a60*/  @!P6 FMUL.FTZ R24, R24, 1.4426950216293334961 ;  /* 0x3fb8aa3b1818e820 */ /* 0x000fe20000410000 */
[----:B------:R-:W-:-:S02]  /*0a70*/  IMAD.MOV.U32 R22, RZ, RZ, RZ ;  /* 0x000000ffff167224 */ /* 0x000fc400078e00ff */
[----:B------:R-:W-:Y:S01]  /*0a80*/  @!P1 FMUL.FTZ R25, R25, 1.4426950216293334961 ;  /* 0x3fb8aa3b19199820 */ /* 0x000fe20000410000 */
[--C-:B------:R-:W-:Y:S01]  /*0a90*/  @!P2 FADD.FTZ R26, R35, -R18.reuse ;  /* 0x80000012231aa221 */ /* 0x100fe20000010000 */
[----:B------:R-:W-:Y:S01]  /*0aa0*/  @!P4 IMAD.U32 R35, R30, 0x10000, RZ ;  /* 0x000100001e23c824 */ /* 0x000fe200078e00ff */
[----:B------:R-:W0:Y:S01]  /*0ab0*/  @!P0 MUFU.EX2 R23, R23 ;  /* 0x0000001700178308 */ /* 0x000e220000000800 */
[--C-:B------:R-:W-:Y:S01]  /*0ac0*/  @!P3 FADD.FTZ R27, R27, -R18.reuse ;  /* 0x800000121b1bb221 */ /* 0x100fe20000010000 */
[----:B------:R-:W-:Y:S01]  /*0ad0*/  @!P2 FMUL.FTZ R26, R26, 1.4426950216293334961 ;  /* 0x3fb8aa3b1a1aa820 */ /* 0x000fe20000410000 */
[--C-:B------:R-:W-:Y:S01]  /*0ae0*/  @!P4 FADD.FTZ R35, R35, -R18.reuse ;  /* 0x800000122323c221 */ /* 0x100fe20000010000 */
[----:B------:R-:W-:Y:S01]  /*0af0*/  @!P1 MUFU.EX2 R25, R25 ;  /* 0x0000001900199308 */ /* 0x000fe20000000800 */
[----:B------:R-:W-:Y:S02]  /*0b00*/  @!P5 FADD.FTZ R36, R37, -R18 ;  /* 0x800000122524d221 */ /* 0x000fe40000010000 */
[----:B------:R-:W-:-:S02]  /*0b10*/  @!P4 FMUL.FTZ R35, R35, 1.4426950216293334961 ;  /* 0x3fb8aa3b2323c820 */ /* 0x000fc40000410000 */
[----:B------:R-:W-:-:S04]  /*0b20*/  @!P5 FMUL.FTZ R36, R36, 1.4426950216293334961 ;  /* 0x3fb8aa3b2424d820 */ /* 0x000fc80000410000 */
[----:B------:R-:W-:Y:S01]  /*0b30*/  @!P4 MUFU.EX2 R35, R35 ;  /* 0x000000230023c308 */ /* 0x000fe20000000800 */
[----:B0-----:R-:W-:Y:S01]  /*0b40*/  @!P0 FADD.FTZ R22, RZ, R23 ;  /* 0x00000017ff168221 */ /* 0x001fe20000010000 */
[----:B------:R-:W-:Y:S01]  /*0b50*/  BAR.SYNC.DEFER_BLOCKING 0x0 ;  /* 0x0000000000007b1d */ /* 0x000fe20000010000 */
[----:B------:R-:W-:Y:S01]  /*0b60*/  ISETP.NE.AND P0, PT, R33, RZ, PT ;  /* 0x000000ff2100720c */ /* 0x000fe20003f05270 */
[----:B------:R-:W-:-:S04]  /*0b70*/  @!P3 FMUL.FTZ R33, R27, 1.4426950216293334961 ;  /* 0x3fb8aa3b1b21b820 */ /* 0x000fc80000410000 */
[----:B------:R-:W0:Y:S04]  /*0b80*/  @!P6 MUFU.EX2 R23, R24 ;  /* 0x000000180017e308 */ /* 0x000e280000000800 */
[----:B------:R-:W1:Y:S04]  /*0b90*/  @!P2 MUFU.EX2 R27, R26 ;  /* 0x0000001a001ba308 */ /* 0x000e680000000800 */
[----:B------:R-:W2:Y:S01]  /*0ba0*/  @!P3 MUFU.EX2 R33, R33 ;  /* 0x000000210021b308 */ /* 0x000ea20000000800 */
[----:B0-----:R-:W-:Y:S01]  /*0bb0*/  @!P6 FADD.FTZ R22, R22, R23 ;  /* 0x000000171616e221 */ /* 0x001fe20000010000 */
[----:B------:R-:W-:-:S02]  /*0bc0*/  ISETP.NE.AND P6, PT, R20, RZ, PT ;  /* 0x000000ff1400720c */ /* 0x000fc40003fc5270 */
[----:B------:R-:W0:Y:S01]  /*0bd0*/  @!P5 MUFU.EX2 R23, R36 ;  /* 0x000000240017d308 */ /* 0x000e220000000800 */
[----:B------:R-:W-:Y:S02]  /*0be0*/  IMAD.MOV.U32 R20, RZ, RZ, RZ ;  /* 0x000000ffff147224 */ /* 0x000fe400078e00ff */
[----:B------:R-:W-:-:S04]  /*0bf0*/  @!P1 FADD.FTZ R22, R22, R25 ;  /* 0x0000001916169221 */ /* 0x000fc80000010000 */
[----:B-1----:R-:W-:-:S04]  /*0c00*/  @!P2 FADD.FTZ R22, R22, R27 ;  /* 0x0000001b1616a221 */ /* 0x002fc80000010000 */
[----:B--2---:R-:W-:-:S04]  /*0c10*/  @!P3 FADD.FTZ R22, R22, R33 ;  /* 0x000000211616b221 */ /* 0x004fc80000010000 */
[----:B------:R-:W-:-:S04]  /*0c20*/  @!P4 FADD.FTZ R22, R22, R35 ;  /* 0x000000231616c221 */ /* 0x000fc80000010000 */
[----:B0-----:R-:W-:-:S05]  /*0c30*/  @!P5 FADD.FTZ R22, R22, R23 ;  /* 0x000000171616d221 */ /* 0x001fca0000010000 */
        /* <DEDUP_REMOVED lines=27> */
.L_x_6789:
[----:B-1----:R-:W-:-:S07]  /*0df0*/  FADD.FTZ R20, R27, R25 ;  /* 0x000000191b147221 */ /* 0x002fce0000010000 */
.L_x_6764:
[----:B------:R-:W-:Y:S05]  /*0e00*/  BSYNC B0 ;  /* 0x0000000000007941 */ /* 0x000fea0003800000 */
.L_x_6763:
[----:B------:R-:W-:Y:S01]  /*0e10*/  ISETP.NE.AND P6, PT, R28, RZ, PT ;  /* 0x000000ff1c00720c */ /* 0x000fe20003fc5270 */
[----:B------:R-:W-:-:S12]  /*0e20*/  WARPSYNC.ALL ;  /* 0x0000000000007948 */ /* 0x000fd80003800000 */
[----:B-1----:R1:W-:Y:S01]  /*0e30*/  @P6 STS [UR4], R20 ;  /* 0x00000014ff006988 */ /* 0x0023e20008000804 */
[----:B------:R-:W-:Y:S06]  /*0e40*/  BAR.SYNC.DEFER_BLOCKING 0x0 ;  /* 0x0000000000007b1d */ /* 0x000fec0000010000 */
[----:B------:R-:W-:Y:S01]  /*0e50*/  BSSY.RECONVERGENT B0, `(.L_x_6766) ;  /* 0x0000011000007945 */ /* 0x000fe20003800200 */
[----:B------:R-:W2:Y:S03]  /*0e60*/  LDS R19, [UR4] ;  /* 0x00000004ff137984 */ /* 0x000ea60008000800 */
[----:B-1----:R-:W-:Y:S05]  /*0e70*/  @P0 BRA `(.L_x_6767) ;  /* 0x0000000000380947 */ /* 0x002fea0003800000 */
[----:B------:R-:W-:Y:S01]  /*0e80*/  IMAD.U32 R17, R0, 0x10000, RZ ;  /* 0x0001000000117824 */ /* 0x000fe200078e00ff */
[----:B------:R-:W1:Y:S01]  /*0e90*/  LDCU.64 UR4, c[0x0][0x380] ;  /* 0x00007000ff0477ac */ /* 0x000e620008000a00 */
[----:B--2---:R-:W2:Y:S02]  /*0ea0*/  MUFU.RCP R0, R19 ;  /* 0x0000001300007308 */ /* 0x004ea40000001000 */
[----:B------:R-:W-:-:S04]  /*0eb0*/  FADD.FTZ R17, R17, -R18 ;  /* 0x8000001211117221 */ /* 0x000fc80000010000 */
[----:B------:R-:W-:Y:S01]  /*0ec0*/  FMUL.FTZ R22, R17, 1.4426950216293334961 ;  /* 0x3fb8aa3b11167820 */ /* 0x000fe20000410000 */
[----:B------:R-:W-:-:S03]  /*0ed0*/  HFMA2 R17, -RZ, RZ, 0, 0 ;  /* 0x00000000ff117431 */ /* 0x000fc600000001ff */
[----:B------:R-:W2:Y:S01]  /*0ee0*/  MUFU.EX2 R21, R22 ;  /* 0x0000001600157308 */ /* 0x000ea20000000800 */
[----:B------:R-:W-:-:S04]  /*0ef0*/  IMAD.WIDE.U32 R16, R14, UR8, R16 ;  /* 0x000000080e107c25 */ /* 0x000fc8000f8e0010 */
[----:B------:R-:W-:Y:S01]  /*0f00*/  IMAD R17, R15, UR8, R17 ;  /* 0x000000080f117c24 */ /* 0x000fe2000f8e0211 */
[----:B-1----:R-:W-:Y:S01]  /*0f10*/  LEA R20, P0, R16, UR4, 0x1 ;  /* 0x0000000410147c11 */ /* 0x002fe2000f8008ff */
[----:B--2---:R-:W-:-:S03]  /*0f20*/  FMUL.FTZ R0, R21, R0 ;  /* 0x0000000015007220 */ /* 0x004fc60000410000 */
[----:B------:R-:W-:Y:S02]  /*0f30*/  LEA.HI.X R21, R16, UR5, R17, 0x1, P0 ;  /* 0x0000000510157c11 */ /* 0x000fe400080f0c11 */
[----:B------:R-:W-:-:S05]  /*0f40*/  F2FP.BF16.F32.PACK_AB R0, RZ, R0 ;  /* 0x00000000ff00723e */ /* 0x000fca00000010ff */
[----:B------:R1:W-:Y:S02]  /*0f50*/  STG.E.U16 desc[UR6][R20.64], R0 ;  /* 0x0000000014007986 */ /* 0x0003e4000c101506 */
.L_x_6767:
[----:B------:R-:W-:Y:S05]  /*0f60*/  BSYNC.RECONVERGENT B0 ;  /* 0x0000000000007941 */ /* 0x000fea0003800200 */
.L_x_6766:
[----:B------:R-:W-:Y:S01]  /*0f70*/  ISETP.NE.AND P0, PT, R32, RZ, PT ;  /* 0x000000ff2000720c */ /* 0x000fe20003f05270 */
[----:B------:R-:W-:-:S12]  /*0f80*/  BSSY.RECONVERGENT B0, `(.L_x_6768) ;  /* 0x0000012000007945 */ /* 0x000fd80003800200 */
[----:B------:R-:W-:Y:S05]  /*0f90*/  @P0 BRA `(.L_x_6769) ;  /* 0x0000000000400947 */ /* 0x000fea0003800000 */
[----:B------:R-:W3:Y:S01]  /*0fa0*/  S2R R16, SR_TID.X ;  /* 0x0000000000107919 */ /* 0x000ee20000002100 */
[----:B------:R-:W-:Y:S01]  /*0fb0*/  IMAD.U32 R17, R2, 0x10000, RZ ;  /* 0x0001000002117824 */ /* 0x000fe200078e00ff */
[----:B-12---:R-:W1:Y:S01]  /*0fc0*/  MUFU.RCP R21, R19 ;  /* 0x0000001300157308 */ /* 0x006e620000001000 */
[----:B------:R-:W2:Y:S02]  /*0fd0*/  LDCU.64 UR4, c[0x0][0x380] ;  /* 0x00007000ff0477ac */ /* 0x000ea40008000a00 */
[----:B------:R-:W-:-:S04]  /*0fe0*/  FADD.FTZ R17, R17, -R18 ;  /* 0x8000001211117221 */ /* 0x000fc80000010000 */
[----:B------:R-:W-:Y:S01]  /*0ff0*/  FMUL.FTZ R2, R17, 1.4426950216293334961 ;  /* 0x3fb8aa3b11027820 */ /* 0x000fe20000410000 */
[----:B------:R-:W-:-:S03]  /*1000*/  MOV R17, RZ ;  /* 0x000000ff00117202 */ /* 0x000fc60000000f00 */
[----:B------:R-:W1:Y:S02]  /*1010*/  MUFU.EX2 R0, R2 ;  /* 0x0000000200007308 */ /* 0x000e640000000800 */
[----:B-1----:R-:W-:Y:S01]  /*1020*/  FMUL.FTZ R0, R0, R21 ;  /* 0x0000001500007220 */ /* 0x002fe20000410000 */
[----:B---3--:R-:W-:-:S04]  /*1030*/  VIADD R16, R16, UR9 ;  /* 0x0000000910107c36 */ /* 0x008fc80008000000 */
[----:B------:R-:W-:Y:S01]  /*1040*/  F2FP.BF16.F32.PACK_AB R0, RZ, R0 ;  /* 0x00000000ff00723e */ /* 0x000fe200000010ff */
[----:B------:R-:W-:-:S04]  /*1050*/  IMAD.WIDE.U32 R16, R14, UR8, R16 ;  /* 0x000000080e107c25 */ /* 0x000fc8000f8e0010 */
[----:B------:R-:W-:Y:S01]  /*1060*/  IMAD R17, R15, UR8, R17 ;  /* 0x000000080f117c24 */ /* 0x000fe2000f8e0211 */
[----:B--2---:R-:W-:-:S04]  /*1070*/  LEA R20, P0, R16, UR4, 0x1 ;  /* 0x0000000410147c11 */ /* 0x004fc8000f8008ff */
[----:B------:R-:W-:-:S05]  /*1080*/  LEA.HI.X R21, R16, UR5, R17, 0x1, P0 ;  /* 0x0000000510157c11 */ /* 0x000fca00080f0c11 */
[----:B------:R3:W-:Y:S04]  /*1090*/  STG.E.U16 desc[UR6][R20.64], R0 ;  /* 0x0000000014007986 */ /* 0x0007e8000c101506 */
.L_x_6769:
[----:B------:R-:W-:Y:S05]  /*10a0*/  BSYNC.RECONVERGENT B0 ;  /* 0x0000000000007941 */ /* 0x000fea0003800200 */
.L_x_6768:
[----:B------:R-:W-:Y:S04]  /*10b0*/  BSSY.RECONVERGENT B0, `(.L_x_6770) ;  /* 0x0000013000007945 */ /* 0x000fe80003800200 */
[----:B------:R-:W-:Y:S05]  /*10c0*/  @P1 BRA `(.L_x_6771) ;  /* 0x0000000000441947 */ /* 0x000fea0003800000 */
[----:B------:R-:W4:Y:S01]  /*10d0*/  S2R R2, SR_TID.X ;  /* 0x0000000000027919 */ /* 0x000f220000002100 */
[----:B------:R-:W-:Y:S01]  /*10e0*/  IMAD.U32 R3, R3, 0x10000, RZ ;  /* 0x0001000003037824 */ /* 0x000fe200078e00ff */
[----:B-123--:R-:W1:Y:S01]  /*10f0*/  MUFU.RCP R21, R19 ;  /* 0x0000001300157308 */ /* 0x00ee620000001000 */
[----:B------:R-:W2:Y:S02]  /*1100*/  LDCU.64 UR4, c[0x0][0x380] ;  /* 0x00007000ff0477ac */ /* 0x000ea40008000a00 */
[----:B------:R-:W-:-:S04]  /*1110*/  FADD.FTZ R3, R3, -R18 ;  /* 0x8000001203037221 */ /* 0x000fc80000010000 */
[----:B------:R-:W-:Y:S01]  /*1120*/  FMUL.FTZ R20, R3, 1.4426950216293334961 ;  /* 0x3fb8aa3b03147820 */ /* 0x000fe20000410000 */
[----:B------:R-:W-:-:S03]  /*1130*/  IMAD.MOV.U32 R3, RZ, RZ, RZ ;  /* 0x000000ffff037224 */ /* 0x000fc600078e00ff */
[----:B------:R-:W1:Y:S02]  /*1140*/  MUFU.EX2 R0, R20 ;  /* 0x0000001400007308 */ /* 0x000e640000000800 */
[----:B-1----:R-:W-:Y:S01]  /*1150*/  FMUL.FTZ R0, R0, R21 ;  /* 0x0000001500007220 */ /* 0x002fe20000410000 */
[----:B----4-:R-:W-:-:S04]  /*1160*/  VIADD R2, R2, UR9 ;  /* 0x0000000902027c36 */ /* 0x010fc80008000000 */
[----:B------:R-:W-:Y:S02]  /*1170*/  F2FP.BF16.F32.PACK_AB R0, RZ, R0 ;  /* 0x00000000ff00723e */ /* 0x000fe400000010ff */
[----:B------:R-:W-:-:S05]  /*1180*/  IADD3 R2, PT, PT, R2, UR9, RZ ;  /* 0x0000000902027c10 */ /* 0x000fca000fffe0ff */
[----:B------:R-:W-:-:S04]  /*1190*/  IMAD.WIDE.U32 R16, R14, UR8, R2 ;  /* 0x000000080e107c25 */ /* 0x000fc8000f8e0002 */
[----:B------:R-:W-:Y:S01]  /*11a0*/  IMAD R3, R15, UR8, R17 ;  /* 0x000000080f037c24 */ /* 0x000fe2000f8e0211 */
[----:B--2---:R-:W-:-:S04]  /*11b0*/  LEA R2, P0, R16, UR4, 0x1 ;  /* 0x0000000410027c11 */ /* 0x004fc8000f8008ff */
[----:B------:R-:W-:-:S05]  /*11c0*/  LEA.HI.X R3, R16, UR5, R3, 0x1, P0 ;  /* 0x0000000510037c11 */ /* 0x000fca00080f0c03 */
[----:B------:R4:W-:Y:S04]  /*11d0*/  STG.E.U16 desc[UR6][R2.64], R0 ;  /* 0x0000000002007986 */ /* 0x0009e8000c101506 */
.L_x_6771:
[----:B------:R-:W-:Y:S05]  /*11e0*/  BSYNC.RECONVERGENT B0 ;  /* 0x0000000000007941 */ /* 0x000fea0003800200 */
.L_x_6770:
[----:B------:R-:W-:Y:S04]  /*11f0*/  BSSY.RECONVERGENT B0, `(.L_x_6772) ;  /* 0x0000010000007945 */ /* 0x000fe80003800200 */
[----:B------:R-:W-:Y:S05]  /*1200*/  @P2 BRA `(.L_x_6773) ;  /* 0x0000000000382947 */ /* 0x000fea0003800000 */
[----:B----4-:R-:W-:Y:S01]  /*1210*/  IMAD.U32 R3, R4, 0x10000, RZ ;  /* 0x0001000004037824 */ /* 0x010fe200078e00ff */
[----:B--2---:R-:W2:Y:S01]  /*1220*/  MUFU.RCP R17, R19 ;  /* 0x0000001300117308 */ /* 0x004ea20000001000 */
[----:B------:R-:W4:Y:S01]  /*1230*/  LDCU.64 UR4, c[0x0][0x380] ;  /* 0x00007000ff0477ac */ /* 0x000f220008000a00 */
[----:B------:R-:W-:Y:S02]  /*1240*/  HFMA2 R13, -RZ, RZ, 0, 0 ;  /* 0x00000000ff0d7431 */ /* 0x000fe400000001ff */
[----:B------:R-:W-:-:S04]  /*1250*/  FADD.FTZ R3, R3, -R18 ;  /* 0x8000001203037221 */ /* 0x000fc80000010000 */
[----:B------:R-:W-:Y:S01]  /*1260*/  FMUL.FTZ R4, R3, 1.4426950216293334961 ;  /* 0x3fb8aa3b03047820 */ /* 0x000fe20000410000 */
[----:B------:R-:W-:-:S03]  /*1270*/  IMAD.WIDE.U32 R12, R14, UR8, R12 ;  /* 0x000000080e0c7c25 */ /* 0x000fc6000f8e000c */
[----:B-1-3--:R-:W2:Y:S01]  /*1280*/  MUFU.EX2 R0, R4 ;  /* 0x0000000400007308 */ /* 0x00aea20000000800 */
[----:B------:R-:W-:Y:S01]  /*1290*/  IMAD R3, R15, UR8, R13 ;  /* 0x000000080f037c24 */ /* 0x000fe2000f8e020d */
[----:B----4-:R-:W-:-:S04]  /*12a0*/  LEA R2, P0, R12, UR4, 0x1 ;  /* 0x000000040c027c11 */ /* 0x010fc8000f8008ff */
[----:B------:R-:W-:Y:S01]  /*12b0*/  LEA.HI.X R3, R12, UR5, R3, 0x1, P0 ;  /* 0x000000050c037c11 */ /* 0x000fe200080f0c03 */
[----:B--2---:R-:W-:-:S05]  /*12c0*/  FMUL.FTZ R0, R0, R17 ;  /* 0x0000001100007220 */ /* 0x004fca0000410000 */
[----:B------:R-:W-:-:S05]  /*12d0*/  F2FP.BF16.F32.PACK_AB R0, RZ, R0 ;  /* 0x00000000ff00723e */ /* 0x000fca00000010ff */
[----:B------:R1:W-:Y:S02]  /*12e0*/  STG.E.U16 desc[UR6][R2.64], R0 ;  /* 0x0000000002007986 */ /* 0x0003e4000c101506 */
.L_x_6773:
[----:B------:R-:W-:Y:S05]  /*12f0*/  BSYNC.RECONVERGENT B0 ;  /* 0x0000000000007941 */ /* 0x000fea0003800200 */
.L_x_6772:
        /* <DEDUP_REMOVED lines=16> */
.L_x_6775:
[----:B------:R-:W-:Y:S05]  /*1400*/  BSYNC.RECONVERGENT B0 ;  /* 0x0000000000007941 */ /* 0x000fea0003800200 */
.L_x_6774:
        /* <DEDUP_REMOVED lines=16> */
.L_x_6777:
[----:B------:R-:W-:Y:S05]  /*1510*/  BSYNC.RECONVERGENT B0 ;  /* 0x0000000000007941 */ /* 0x000fea0003800200 */
.L_x_6776:
[----:B------:R-:W-:Y:S05]  /*1520*/  @P5 EXIT ;  /* 0x000000000000594d */ /* 0x000fea0003800000 */
[----:B------:R-:W-:Y:S01]  /*1530*/  IMAD.U32 R31, R31, 0x10000, RZ ;  /* 0x000100001f1f7824 */ /* 0x000fe200078e00ff */
[----:B--2---:R-:W2:Y:S01]  /*1540*/  MUFU.RCP R19, R19 ;  /* 0x0000001300137308 */ /* 0x004ea20000001000 */
[----:B------:R-:W5:Y:S01]  /*1550*/  LDCU.64 UR4, c[0x0][0x380] ;  /* 0x00007000ff0477ac */ /* 0x000f620008000a00 */
[----:B------:R-:W-:Y:S01]  /*1560*/  MOV R7, RZ ;  /* 0x000000ff00077202 */ /* 0x000fe20000000f00 */
[----:B------:R-:W-:-:S04]  /*1570*/  FADD.FTZ R31, R31, -R18 ;  /* 0x800000121f1f7221 */ /* 0x000fc80000010000 */
[----:B------:R-:W-:Y:S01]  /*1580*/  FMUL.FTZ R31, R31, 1.4426950216293334961 ;  /* 0x3fb8aa3b1f1f7820 */ /* 0x000fe20000410000 */
[----:B------:R-:W-:-:S03]  /*1590*/  IMAD.WIDE.U32 R6, R14, UR8, R6 ;  /* 0x000000080e067c25 */ /* 0x000fc6000f8e0006 */
[----:B-1-34-:R-:W2:Y:S01]  /*15a0*/  MUFU.EX2 R0, R31 ;  /* 0x0000001f00007308 */ /* 0x01aea20000000800 */
[----:B------:R-:W-:Y:S01]  /*15b0*/  IMAD R15, R15, UR8, R7 ;  /* 0x000000080f0f7c24 */ /* 0x000fe2000f8e0207 */
[----:B-----5:R-:W-:-:S04]  /*15c0*/  LEA R2, P0, R6, UR4, 0x1 ;  /* 0x0000000406027c11 */ /* 0x020fc8000f8008ff */
[----:B------:R-:W-:Y:S01]  /*15d0*/  LEA.HI.X R3, R6, UR5, R15, 0x1, P0 ;  /* 0x0000000506037c11 */ /* 0x000fe200080f0c0f */
[----:B--2---:R-:W-:-:S05]  /*15e0*/  FMUL.FTZ R0, R0, R19 ;  /* 0x0000001300007220 */ /* 0x004fca0000410000 */
[----:B------:R-:W-:-:S05]  /*15f0*/  F2FP.BF16.F32.PACK_AB R0, RZ, R0 ;  /* 0x00000000ff00723e */ /* 0x000fca00000010ff */
[----:B------:R-:W-:Y:S01]  /*1600*/  STG.E.U16 desc[UR6][R2.64], R0 ;  /* 0x0000000002007986 */ /* 0x000fe2000c101506 */
[----:B------:R-:W-:Y:S05]  /*1610*/  EXIT ;  /* 0x000000000000794d */ /* 0x000fea0003800000 */
.L_x_6762:
[----:B-1----:R-:W-:Y:S02]  /*1620*/  IMAD.MOV.U32 R35, RZ, RZ, R18 ;  /* 0x000000ffff237224 */ /* 0x002fe400078e0012 */
[----:B------:R-:W-:Y:S02]  /*1630*/  HFMA2 R23, -RZ, RZ, 0, 1.847743988037109375e-06 ;  /* 0x0000001fff177431 */ /* 0x000fe400000001ff */
[----:B------:R-:W-:Y:S02]  /*1640*/  IMAD.MOV.U32 R24, RZ, RZ, 0x10 ;  /* 0x00000010ff187424 */ /* 0x000fe400078e00ff */
[----:B------:R-:W-:-:S07]  /*1650*/  IMAD.MOV.U32 R22, RZ, RZ, -0x1 ;  /* 0xffffffffff167424 */ /* 0x000fce00078e00ff */
[----:B------:R-:W-:Y:S05]  /*1660*/  WARPSYNC.COLLECTIVE R22, `(.L_x_6778) ;  /* 0x0000000016087348 */ /* 0x000fea0003c00000 */
[----:B------:R0:W1:Y:S02]  /*1670*/  SHFL.DOWN P6, R25, R35, R24, R23 ;  /* 0x0800001823197389 */ /* 0x00006400000c0017 */
[----:B01----:R-:W-:Y:S05]  /*1680*/  ENDCOLLECTIVE ;  /* 0x000000000000791b */ /* 0x003fea0003800000 */
.L_x_6778:
[----:B------:R-:W-:Y:S02]  /*1690*/  MOV R24, 0x8 ;  /* 0x0000000800187802 */ /* 0x000fe40000000f00 */
[----:B------:R-:W-:-:S04]  /*16a0*/  FSETP.GEU.FTZ.AND P6, PT, R18, R25, PT ;  /* 0x000000191200720b */ /* 0x000fc80003fde000 */
[----:B------:R-:W-:-:S05]  /*16b0*/  FSEL R26, R25, R18, !P6 ;  /* 0x00000012191a7208 */ /* 0x000fca0007000000 */
[----:B------:R-:W-:-:S07]  /*16c0*/  IMAD.MOV.U32 R35, RZ, RZ, R26 ;  /* 0x000000ffff237224 */ /* 0x000fce00078e001a */
[----:B------:R-:W-:Y:S05]  /*16d0*/  WARPSYNC.COLLECTIVE R22, `(.L_x_6779) ;  /* 0x0000000016087348 */ /* 0x000fea0003c00000 */
[----:B------:R0:W1:Y:S02]  /*16e0*/  SHFL.DOWN P6, R25, R35, R24, R23 ;  /* 0x0800001823197389 */ /* 0x00006400000c0017 */
[----:B01----:R-:W-:Y:S05]  /*16f0*/  ENDCOLLECTIVE ;  /* 0x000000000000791b */ /* 0x003fea0003800000 */
.L_x_6779:
[----:B------:R-:W-:Y:S01]  /*1700*/  IMAD.MOV.U32 R24, RZ, RZ, 0x4 ;  /* 0x00000004ff187424 */ /* 0x000fe200078e00ff */
[----:B------:R-:W-:-:S04]  /*1710*/  FSETP.GEU.FTZ.AND P6, PT, R26, R25, PT ;  /* 0x000000191a00720b */ /* 0x000fc80003fde000 */
[----:B------:R-:W-:-:S05]  /*1720*/  FSEL R27, R25, R26, !P6 ;  /* 0x0000001a191b7208 */ /* 0x000fca0007000000 */
[----:B------:R-:W-:-:S07]  /*1730*/  IMAD.MOV.U32 R35, RZ, RZ, R27 ;  /* 0x000000ffff237224 */ /* 0x000fce00078e001b */
[----:B------:R-:W-:Y:S05]  /*1740*/  WARPSYNC.COLLECTIVE R22, `(.L_x_6780) ;  /* 0x0000000016087348 */ /* 0x000fea0003c00000 */
[----:B------:R0:W1:Y:S02]  /*1750*/  SHFL.DOWN P6, R25, R35, R24, R23 ;  /* 0x0800001823197389 */ /* 0x00006400000c0017 */
[----:B01----:R-:W-:Y:S05]  /*1760*/  ENDCOLLECTIVE ;  /* 0x000000000000791b */ /* 0x003fea0003800000 */
.L_x_6780:
[----:B------:R-:W-:Y:S01]  /*1770*/  IMAD.MOV.U32 R24, RZ, RZ, 0x2 ;  /* 0x00000002ff187424 */ /* 0x000fe200078e00ff */
[----:B------:R-:W-:-:S04]  /*1780*/  FSETP.GEU.FTZ.AND P6, PT, R27, R25, PT ;  /* 0x000000191b00720b */ /* 0x000fc80003fde000 */
[----:B------:R-:W-:-:S04]  /*1790*/  FSEL R34, R25, R27, !P6 ;  /* 0x0000001b19227208 */ /* 0x000fc80007000000 */
[----:B------:R-:W-:-:S07]  /*17a0*/  MOV R35, R34 ;  /* 0x0000002200237202 */ /* 0x000fce0000000f00 */
[----:B------:R-:W-:Y:S05]  /*17b0*/  WARPSYNC.COLLECTIVE R22, `(.L_x_6781) ;  /* 0x0000000016087348 */ /* 0x000fea0003c00000 */
[----:B------:R0:W1:Y:S02]  /*17c0*/  SHFL.DOWN P6, R25, R35, R24, R23 ;  /* 0x0800001823197389 */ /* 0x00006400000c0017 */
[----:B01----:R-:W-:Y:S05]  /*17d0*/  ENDCOLLECTIVE ;  /* 0x000000000000791b */ /* 0x003fea0003800000 */
.L_x_6781:
[----:B------:R-:W-:Y:S01]  /*17e0*/  HFMA2 R24, -RZ, RZ, 0, 5.9604644775390625e-08 ;  /* 0x00000001ff187431 */ /* 0x000fe200000001ff */
[----:B------:R-:W-:-:S04]  /*17f0*/  FSETP.GEU.FTZ.AND P6, PT, R34, R25, PT ;  /* 0x000000192200720b */ /* 0x000fc80003fde000 */
[----:B------:R-:W-:-:S05]  /*1800*/  FSEL R18, R25, R34, !P6 ;  /* 0x0000002219127208 */ /* 0x000fca0007000000 */
[----:B------:R-:W-:-:S07]  /*1810*/  IMAD.MOV.U32 R35, RZ, RZ, R18 ;  /* 0x000000ffff237224 */ /* 0x000fce00078e0012 */
[----:B------:R-:W-:Y:S05]  /*1820*/  WARPSYNC.COLLECTIVE R22, `(.L_x_6782) ;  /* 0x0000000016087348 */ /* 0x000fea0003c00000 */
[----:B------:R0:W1:Y:S02]  /*1830*/  SHFL.DOWN P6, R25, R35, R24, R23 ;  /* 0x0800001823197389 */ /* 0x00006400000c0017 */
[----:B01----:R-:W-:Y:S05]  /*1840*/  ENDCOLLECTIVE ;  /* 0x000000000000791b */ /* 0x003fea0003800000 */
.L_x_6782:
[----:B------:R-:W-:Y:S05]  /*1850*/  BRA `(.L_x_6783) ;  /* 0xfffffff0001c7947 */ /* 0x000fea000383ffff */
.L_x_6765:
[----:B-1----:R-:W-:Y:S01]  /*1860*/  IMAD.MOV.U32 R35, RZ, RZ, R20 ;  /* 0x000000ffff237224 */ /* 0x002fe200078e0014 */
[----:B------:R-:W-:Y:S01]  /*1870*/  MOV R23, 0x1f ;  /* 0x0000001f00177802 */ /* 0x000fe20000000f00 */
[----:B------:R-:W-:Y:S02]  /*1880*/  IMAD.MOV.U32 R24, RZ, RZ, 0x10 ;  /* 0x00000010ff187424 */ /* 0x000fe400078e00ff */
[----:B------:R-:W-:-:S07]  /*1890*/  IMAD.MOV.U32 R22, RZ, RZ, -0x1 ;  /* 0xffffffffff167424 */ /* 0x000fce00078e00ff */
[----:B------:R-:W-:Y:S05]  /*18a0*/  WARPSYNC.COLLECTIVE R22, `(.L_x_6784) ;  /* 0x0000000016087348 */ /* 0x000fea0003c00000 */
[----:B------:R0:W1:Y:S02]  /*18b0*/  SHFL.DOWN P6, R25, R35, R24, R23 ;  /* 0x0800001823197389 */ /* 0x00006400000c0017 */
[----:B01----:R-:W-:Y:S05]  /*18c0*/  ENDCOLLECTIVE ;  /* 0x000000000000791b */ /* 0x003fea0003800000 */
.L_x_6784:
[----:B------:R-:W-:Y:S02]  /*18d0*/  HFMA2 R24, -RZ, RZ, 0, 4.76837158203125e-07 ;  /* 0x00000008ff187431 */ /* 0x000fe400000001ff */
[----:B------:R-:W-:-:S04]  /*18e0*/  FADD.FTZ R19, R20, R25 ;  /* 0x0000001914137221 */ /* 0x000fc80000010000 */
[----:B------:R-:W-:-:S07]  /*18f0*/  IMAD.MOV.U32 R35, RZ, RZ, R19 ;  /* 0x000000ffff237224 */ /* 0x000fce00078e0013 */
[----:B------:R-:W-:Y:S05]  /*1900*/  WARPSYNC.COLLECTIVE R22, `(.L_x_6785) ;  /* 0x0000000016087348 */ /* 0x000fea0003c00000 */
[----:B------:R0:W1:Y:S02]  /*1910*/  SHFL.DOWN P6, R25, R35, R24, R23 ;  /* 0x0800001823197389 */ /* 0x00006400000c0017 */
[----:B01----:R-:W-:Y:S05]  /*1920*/  ENDCOLLECTIVE ;  /* 0x000000000000791b */ /* 0x003fea0003800000 */
.L_x_6785:
[----:B------:R-:W-:Y:S01]  /*1930*/  MOV R24, 0x4 ;  /* 0x0000000400187802 */ /* 0x000fe20000000f00 */
[----:B------:R-:W-:-:S04]  /*1940*/  FADD.FTZ R21, R19, R25 ;  /* 0x0000001913157221 */ /* 0x000fc80000010000 */
[----:B------:R-:W-:-:S07]  /*1950*/  IMAD.MOV.U32 R35, RZ, RZ, R21 ;  /* 0x000000ffff237224 */ /* 0x000fce00078e0015 */
[----:B------:R-:W-:Y:S05]  /*1960*/  WARPSYNC.COLLECTIVE R22, `(.L_x_6786) ;  /* 0x0000000016087348 */ /* 0x000fea0003c00000 */
[----:B------:R0:W1:Y:S02]  /*1970*/  SHFL.DOWN P6, R25, R35, R24, R23 ;  /* 0x0800001823197389 */ /* 0x00006400000c0017 */
[----:B01----:R-:W-:Y:S05]  /*1980*/  ENDCOLLECTIVE ;  /* 0x000000000000791b */ /* 0x003fea0003800000 */
.L_x_6786:
[----:B------:R-:W-:Y:S02]  /*1990*/  HFMA2 R24, -RZ, RZ, 0, 1.1920928955078125e-07 ;  /* 0x00000002ff187431 */ /* 0x000fe400000001ff */
[----:B------:R-:W-:-:S04]  /*19a0*/  FADD.FTZ R26, R21, R25 ;  /* 0x00000019151a7221 */ /* 0x000fc80000010000 */
[----:B------:R-:W-:-:S07]  /*19b0*/  IMAD.MOV.U32 R35, RZ, RZ, R26 ;  /* 0x000000ffff237224 */ /* 0x000fce00078e001a */
[----:B------:R-:W-:Y:S05]  /*19c0*/  WARPSYNC.COLLECTIVE R22, `(.L_x_6787) ;  /* 0x0000000016087348 */ /* 0x000fea0003c00000 */
[----:B------:R0:W1:Y:S02]  /*19d0*/  SHFL.DOWN P6, R25, R35, R24, R23 ;  /* 0x0800001823197389 */ /* 0x00006400000c0017 */
[----:B01----:R-:W-:Y:S05]  /*19e0*/  ENDCOLLECTIVE ;  /* 0x000000000000791b */ /* 0x003fea0003800000 */
.L_x_6787:
[----:B------:R-:W-:Y:S01]  /*19f0*/  MOV R24, 0x1 ;  /* 0x0000000100187802 */ /* 0x000fe20000000f00 */
[----:B------:R-:W-:-:S04]  /*1a00*/  FADD.FTZ R27, R26, R25 ;  /* 0x000000191a1b7221 */ /* 0x000fc80000010000 */
[----:B------:R-:W-:-:S07]  /*1a10*/  IMAD.MOV.U32 R35, RZ, RZ, R27 ;  /* 0x000000ffff237224 */ /* 0x000fce00078e001b */
[----:B------:R-:W-:Y:S05]  /*1a20*/  WARPSYNC.COLLECTIVE R22, `(.L_x_6788) ;  /* 0x0000000016087348 */ /* 0x000fea0003c00000 */
[----:B------:R0:W1:Y:S02]  /*1a30*/  SHFL.DOWN P6, R25, R35, R24, R23 ;  /* 0x0800001823197389 */ /* 0x00006400000c0017 */
[----:B01----:R-:W-:Y:S05]  /*1a40*/  ENDCOLLECTIVE ;  /* 0x000000000000791b */ /* 0x003fea0003800000 */
.L_x_6788:
[----:B------:R-:W-:Y:S05]  /*1a50*/  BRA `(.L_x_6789) ;  /* 0xfffffff000e47947 */ /* 0x000fea000383ffff */
.L_x_6790:
        /* <DEDUP_REMOVED lines=10> */
.L_x_11571:


//--------------------- .text._ZN2at6native43_GLOBAL__N__9ae7fba5_10_SoftMax_cu_9f978f6322cunn_SoftMaxForwardRegIN3c108BFloat16EfS4_NS1_22SoftMaxForwardEpilogueElLi6EEEvPT1_PKT_T3_ --------------------------
	.section	.text._ZN2at6native43_GLOBAL__N__9ae7fba5_10_SoftMax_cu_9f978f6322cunn_SoftMaxForwardRegIN3c108BFloat16EfS4_NS1_22SoftMaxForwardEpilogueElLi6EEEvPT1_PKT_T3_,"ax",@progbits
	.align	128
.text._ZN2at6native43_GLOBAL__N__9ae7fba5_10_SoftMax_cu_9f978f6322cunn_SoftMaxForwardRegIN3c108BFloat16EfS4_NS1_22SoftMaxForwardEpilogueElLi6EEEvPT1_PKT_T3_:
        .type           _ZN2at6native43_GLOBAL__N__9ae7fba5_10_SoftMax_cu_9f978f6322cunn_SoftMaxForwardRegIN3c108BFloat16EfS4_NS1_22SoftMaxForwardEpilogueElLi6EEEvPT1_PKT_T3_,@function
        .size           _ZN2at6native43_GLOBAL__N__9ae7fba5_10_SoftMax_cu_9f978f6322cunn_SoftMaxForwardRegIN3c108BFloat16EfS4_NS1_22SoftMaxForwardEpilogueElLi6EEEvPT1_PKT_T3_,(.L_x_11572 - _ZN2at6native43_GLOBAL__N__9ae7fba5_10_SoftMax_cu_9f978f6322cunn_SoftMaxForwardRegIN3c108BFloat16EfS4_NS1_22SoftMaxForwardEpilogueElLi6EEEvPT1_PKT_T3_)
        .other          _ZN2at6native43_GLOBAL__N__9ae7fba5_10_SoftMax_cu_9f978f6322cunn_SoftMaxForwardRegIN3c108BFloat16EfS4_NS1_22SoftMaxForwardEpilogueElLi6EEEvPT1_PKT_T3_,@"STO_CUDA_ENTRY STV_DEFAULT"
_ZN2at6native43_GLOBAL__N__9ae7fba5_10_SoftMax_cu_9f978f6322cunn_SoftMaxForwardRegIN3c108BFloat16EfS4_NS1_22SoftMaxForwardEpilogueElLi6EEEvPT1_PKT_T3_:
        /* <DEDUP_REMOVED lines=15> */
[----:B------:R-:W-:Y:S02]  /*00f0*/  ISETP.GE.U32.AND P3, PT, R8, R14, PT ;  /* 0x0000000e0800720c */ /* 0x000fe40003f66070 */
[-C--:B------:R-:W-:Y:S01]  /*0100*/  ISETP.GE.AND.EX P2, PT, RZ, R15.reuse, PT, P2 ;  /* 0x0000000fff00720c */ /* 0x080fe20003f46320 */
[----:B------:R-:W0:Y:S01]  /*0110*/  @!P0 LDC.64 R18, c[0x0][0x388] ;  /* 0x0000e200ff128b82 */ /* 0x000e220000000a00 */
[----:B------:R-:W-:Y:S02]  /*0120*/  @!P0 MOV R17, RZ ;  /* 0x000000ff00118202 */ /* 0x000fe40000000f00 */
[----:B------:R-:W-:-:S02]  /*0130*/  ISETP.GE.AND.EX P3, PT, RZ, R15, PT, P3 ;  /* 0x0000000fff00720c */ /* 0x000fc40003f66330 */
[----:B------:R-:W-:Y:S01]  /*0140*/  ISETP.GE.U32.AND P4, PT, R6, R14, PT ;  /* 0x0000000e0600720c */ /* 0x000fe20003f86070 */
[C---:B---3--:R-:W-:Y:S02]  /*0150*/  @!P0 IMAD.WIDE.U32 R24, R14.reuse, UR7, R16 ;  /* 0x000000070e188c25 */ /* 0x048fe4000f8e0010 */
[----:B------:R-:W1:Y:S01]  /*0160*/  @!P1 LDC.64 R20, c[0x0][0x388] ;  /* 0x0000e200ff149b82 */ /* 0x000e620000000a00 */
[----:B------:R-:W-:Y:S01]  /*0170*/  ISETP.GE.AND.EX P4, PT, RZ, R15, PT, P4 ;  /* 0x0000000fff00720c */ /* 0x000fe20003f86340 */
[----:B------:R-:W-:Y:S02]  /*0180*/  @!P0 IMAD R7, R15, UR7, R25 ;  /* 0x000000070f078c24 */ /* 0x000fe4000f8e0219 */
[----:B------:R-:W-:Y:S02]  /*0190*/  @!P1 IMAD.MOV.U32 R13, RZ, RZ, RZ ;  /* 0x000000ffff0d9224 */ /* 0x000fe400078e00ff */
[----:B------:R-:W-:Y:S02]  /*01a0*/  @!P2 IMAD.MOV.U32 R11, RZ, RZ, RZ ;  /* 0x000000ffff0ba224 */ /* 0x000fe400078e00ff */
[----:B------:R-:W3:Y:S01]  /*01b0*/  @!P2 LDC.64 R22, c[0x0][0x388] ;  /* 0x0000e200ff16ab82 */ /* 0x000ee20000000a00 */
[----:B------:R-:W-:Y:S01]  /*01c0*/  @!P1 IMAD.WIDE.U32 R26, R14, UR7, R12 ;  /* 0x000000070e1a9c25 */ /* 0x000fe2000f8e000c */
[----:B------:R-:W-:-:S03]  /*01d0*/  @!P3 MOV R9, RZ ;  /* 0x000000ff0009b202 */ /* 0x000fc60000000f00 */
[----:B------:R-:W-:Y:S01]  /*01e0*/  @!P2 IMAD.WIDE.U32 R28, R14, UR7, R10 ;  /* 0x000000070e1cac25 */ /* 0x000fe2000f8e000a */
[----:B0-----:R-:W-:-:S04]  /*01f0*/  @!P0 LEA R18, P5, R24, R18, 0x1 ;  /* 0x0000001218128211 */ /* 0x001fc800078a08ff */
[----:B------:R-:W-:Y:S01]  /*0200*/  @!P0 LEA.HI.X R19, R24, R19, R7, 0x1, P5 ;  /* 0x0000001318138211 */ /* 0x000fe200028f0c07 */
[C---:B------:R-:W-:Y:S01]  /*0210*/  @!P1 IMAD R7, R15.reuse, UR7, R27 ;  /* 0x000000070f079c24 */ /* 0x040fe2000f8e021b */
[----:B------:R-:W0:Y:S01]  /*0220*/  @!P3 LDC.64 R24, c[0x0][0x388] ;  /* 0x0000e200ff18bb82 */ /* 0x000e220000000a00 */
[C---:B-1----:R-:W-:Y:S02]  /*0230*/  @!P1 LEA R20, P5, R26.reuse, R20, 0x1 ;  /* 0x000000141a149211 */ /* 0x042fe400078a08ff */
[----:B--2---:R1:W2:Y:S02]  /*0240*/  @!P0 LDG.E.U16 R0, desc[UR8][R18.64] ;  /* 0x0000000812008981 */ /* 0x0042a4000c1e1500 */
[----:B------:R-:W-:Y:S01]  /*0250*/  @!P1 LEA.HI.X R21, R26, R21, R7, 0x1, P5 ;  /* 0x000000151a159211 */ /* 0x000fe200028f0c07 */
[----:B------:R-:W-:Y:S02]  /*0260*/  @!P2 IMAD R7, R15, UR7, R29 ;  /* 0x000000070f07ac24 */ /* 0x000fe4000f8e021d */
[----:B------:R-:W4:Y:S01]  /*0270*/  @!P4 LDC.64 R26, c[0x0][0x388] ;  /* 0x0000e200ff1acb82 */ /* 0x000f220000000a00 */
[C---:B---3--:R-:W-:Y:S01]  /*0280*/  @!P2 LEA R22, P5, R28.reuse, R22, 0x1 ;  /* 0x000000161c16a211 */ /* 0x048fe200078a08ff */
[----:B------:R-:W3:Y:S03]  /*0290*/  @!P1 LDG.E.U16 R2, desc[UR8][R20.64] ;  /* 0x0000000814029981 */ /* 0x000ee6000c1e1500 */
[----:B------:R-:W-:Y:S01]  /*02a0*/  @!P2 LEA.HI.X R23, R28, R23, R7, 0x1, P5 ;  /* 0x000000171c17a211 */ /* 0x000fe200028f0c07 */
[----:B------:R-:W-:-:S04]  /*02b0*/  @!P3 IMAD.WIDE.U32 R28, R14, UR7, R8 ;  /* 0x000000070e1cbc25 */ /* 0x000fc8000f8e0008 */
[----:B------:R-:W-:Y:S01]  /*02c0*/  @!P3 IMAD R7, R15, UR7, R29 ;  /* 0x000000070f07bc24 */ /* 0x000fe2000f8e021d */
[----:B------:R-:W5:Y:S01]  /*02d0*/  @!P2 LDG.E.U16 R3, desc[UR8][R22.64] ;  /* 0x000000081603a981 */ /* 0x000f62000c1e1500 */
[----:B0-----:R-:W-:-:S04]  /*02e0*/  @!P3 LEA R24, P5, R28, R24, 0x1 ;  /* 0x000000181c18b211 */ /* 0x001fc800078a08ff */
[----:B------:R-:W-:Y:S01]  /*02f0*/  @!P3 LEA.HI.X R25, R28, R25, R7, 0x1, P5 ;  /* 0x000000191c19b211 */ /* 0x000fe200028f0c07 */
[----:B------:R-:W-:Y:S02]  /*0300*/  @!P4 IMAD.MOV.U32 R7, RZ, RZ, RZ ;  /* 0x000000ffff07c224 */ /* 0x000fe400078e00ff */
[----:B------:R-:W-:Y:S02]  /*0310*/  @!P4 IMAD.WIDE.U32 R28, R14, UR7, R6 ;  /* 0x000000070e1ccc25 */ /* 0x000fe4000f8e0006 */
[----:B------:R-:W5:Y:S02]  /*0320*/  @!P3 LDG.E.U16 R4, desc[UR8][R24.64] ;  /* 0x000000081804b981 */ /* 0x000f64000c1e1500 */
[----:B------:R-:W-:Y:S01]  /*0330*/  @!P4 IMAD R29, R15, UR7, R29 ;  /* 0x000000070f1dcc24 */ /* 0x000fe2000f8e021d */
[----:B----4-:R-:W-:-:S04]  /*0340*/  @!P4 LEA R26, P5, R28, R26, 0x1 ;  /* 0x0000001a1c1ac211 */ /* 0x010fc800078a08ff */
[----:B------:R-:W-:Y:S01]  /*0350*/  @!P4 LEA.HI.X R27, R28, R27, R29, 0x1, P5 ;  /* 0x0000001b1c1bc211 */ /* 0x000fe200028f0c1d */
[----:B------:R-:W-:-:S04]  /*0360*/  VIADD R28, R6, UR6 ;  /* 0x00000006061c7c36 */ /* 0x000fc80008000000 */
[----:B------:R-:W4:Y:S01]  /*0370*/  @!P4 LDG.E.U16 R5, desc[UR8][R26.64] ;  /* 0x000000081a05c981 */ /* 0x000f22000c1e1500 */
[----:B------:R-:W-:-:S04]  /*0380*/  ISETP.GE.U32.AND P5, PT, R28, R14, PT ;  /* 0x0000000e1c00720c */ /* 0x000fc80003fa6070 */
[----:B------:R-:W-:-:S13]  /*0390*/  ISETP.GE.AND.EX P5, PT, RZ, R15, PT, P5 ;  /* 0x0000000fff00720c */ /* 0x000fda0003fa6350 */
[----:B------:R-:W0:Y:S01]  /*03a0*/  @!P5 LDC.64 R30, c[0x0][0x388] ;  /* 0x0000e200ff1edb82 */ /* 0x000e220000000a00 */
[----:B------:R-:W-:-:S03]  /*03b0*/  @!P5 MOV R29, RZ ;  /* 0x000000ff001dd202 */ /* 0x000fc60000000f00 */
[----:B------:R-:W-:-:S04]  /*03c0*/  @!P5 IMAD.WIDE.U32 R34, R14, UR7, R28 ;  /* 0x000000070e22dc25 */ /* 0x000fc8000f8e001c */
[----:B------:R-:W-:Y:S01]  /*03d0*/  @!P5 IMAD R33, R15, UR7, R35 ;  /* 0x000000070f21dc24 */ /* 0x000fe2000f8e0223 */
[----:B0-----:R-:W-:-:S04]  /*03e0*/  @!P5 LEA R30, P6, R34, R30, 0x1 ;  /* 0x0000001e221ed211 */ /* 0x001fc800078c08ff */
[----:B------:R-:W-:-:S05]  /*03f0*/  @!P5 LEA.HI.X R31, R34, R31, R33, 0x1, P6 ;  /* 0x0000001f221fd211 */ /* 0x000fca00030f0c21 */
[----:B------:R-:W4:Y:S01]  /*0400*/  @!P5 LDG.E.U16 R32, desc[UR8][R30.64] ;  /* 0x000000081e20d981 */ /* 0x000f22000c1e1500 */
[----:B-1----:R-:W-:Y:S01]  /*0410*/  IMAD.MOV.U32 R18, RZ, RZ, -0x800001 ;  /* 0xff7fffffff127424 */ /* 0x002fe200078e00ff */
[----:B------:R-:W0:Y:S01]  /*0420*/  S2UR UR5, SR_CgaCtaId ;  /* 0x00000000000579c3 */ /* 0x000e220000008800 */
[----:B------:R-:W-:Y:S01]  /*0430*/  UMOV UR4, 0x400 ;  /* 0x0000040000047882 */ /* 0x000fe20000000000 */
[----:B--2---:R-:W-:-:S05]  /*0440*/  @!P0 IMAD.U32 R19, R0, 0x10000, RZ ;  /* 0x0001000000138824 */ /* 0x004fca00078e00ff */
[----:B------:R-:W-:Y:S02]  /*0450*/  @!P0 FMNMX.FTZ R18, R19, -3.40282346638528859812e+38, !PT ;  /* 0xff7fffff13128809 */ /* 0x000fe40007810000 */
[----:B---3--:R-:W-:-:S04]  /*0460*/  @!P1 SHF.L.U32 R19, R2, 0x10, RZ ;  /* 0x0000001002139819 */ /* 0x008fc800000006ff */
[----:B------:R-:W-:Y:S01]  /*0470*/  @!P1 FMNMX.FTZ R18, R18, R19, !PT ;  /* 0x0000001312129209 */ /* 0x000fe20007810000 */
[----:B-----5:R-:W-:-:S05]  /*0480*/  @!P2 IMAD.U32 R19, R3, 0x10000, RZ ;  /* 0x000100000313a824 */ /* 0x020fca00078e00ff */
[----:B------:R-:W-:Y:S01]  /*0490*/  @!P2 FMNMX.FTZ R18, R18, R19, !PT ;  /* 0x000000131212a209 */ /* 0x000fe20007810000 */
[----:B------:R-:W-:-:S05]  /*04a0*/  @!P3 IMAD.U32 R19, R4, 0x10000, RZ ;  /* 0x000100000413b824 */ /* 0x000fca00078e00ff */
[----:B------:R-:W-:Y:S02]  /*04b0*/  @!P3 FMNMX.FTZ R18, R18, R19, !PT ;  /* 0x000000131212b209 */ /* 0x000fe40007810000 */
[----:B----4-:R-:W-:-:S04]  /*04c0*/  @!P4 SHF.L.U32 R19, R5, 0x10, RZ ;  /* 0x000000100513c819 */ /* 0x010fc800000006ff */
[----:B------:R-:W-:Y:S01]  /*04d0*/  @!P4 FMNMX.FTZ R18, R18, R19, !PT ;  /* 0x000000131212c209 */ /* 0x000fe20007810000 */
[----:B------:R-:W-:-:S05]  /*04e0*/  @!P5 IMAD.U32 R19, R32, 0x10000, RZ ;  /* 0x000100002013d824 */ /* 0x000fca00078e00ff */
[----:B------:R-:W-:-:S05]  /*04f0*/  @!P5 FMNMX.FTZ R18, R18, R19, !PT ;  /* 0x000000131212d209 */ /* 0x000fca0007810000 */
[----:B------:R-:W1:Y:S01]  /*0500*/  SHFL.DOWN PT, R19, R18, 0x10, 0x1f ;  /* 0x0a001f0012137f89 */ /* 0x000e6200000e0000 */
[----:B------:R-:W-:Y:S01]  /*0510*/  BAR.SYNC.DEFER_BLOCKING 0x0 ;  /* 0x0000000000007b1d */ /* 0x000fe20000010000 */
[----:B-1----:R-:W-:-:S04]  /*0520*/  FSETP.GEU.FTZ.AND P6, PT, R18, R19, PT ;  /* 0x000000131200720b */ /* 0x002fc80003fde000 */
[----:B------:R-:W-:-:S05]  /*0530*/  FSEL R19, R19, R18, !P6 ;  /* 0x0000001213137208 */ /* 0x000fca0007000000 */
[----:B------:R-:W1:Y:S02]  /*0540*/  SHFL.DOWN PT, R20, R19, 0x8, 0x1f ;  /* 0x09001f0013147f89 */ /* 0x000e6400000e0000 */
        /* <DEDUP_REMOVED lines=8> */
[----:B------:R-:W1:Y:S01]  /*05d0*/  SHFL.DOWN PT, R23, R22, 0x1, 0x1f ;  /* 0x08201f0016177f89 */ /* 0x000e6200000e0000 */
[----:B0-----:R-:W-:-:S06]  /*05e0*/  ULEA UR4, UR5, UR4, 0x18 ;  /* 0x0000000405047291 */ /* 0x001fcc000f8ec0ff */
[----:B------:R-:W-:Y:S02]  /*05f0*/  LEA.HI R19, R16, UR4, RZ, 0x1d ;  /* 0x0000000410137c11 */ /* 0x000fe4000f8fe8ff */
[----:B-1----:R-:W-:-:S04]  /*0600*/  FSETP.GEU.FTZ.AND P6, PT, R22, R23, PT ;  /* 0x000000171600720b */ /* 0x002fc80003fde000 */
[----:B------:R-:W-:Y:S02]  /*0610*/  FSEL R24, R23, R22, !P6 ;  /* 0x0000001617187208 */ /* 0x000fe40007000000 */
[----:B------:R-:W-:Y:S01]  /*0620*/  LOP3.LUT P6, R18, R16, 0x1f, RZ, 0xc0, !PT ;  /* 0x0000001f10127812 */ /* 0x000fe200078cc0ff */
[----:B------:R-:W-:-:S12]  /*0630*/  USHF.R.U32.HI UR5, URZ, 0x5, UR6 ;  /* 0x00000005ff057899 */ /* 0x000fd80008011606 */
[----:B------:R0:W-:Y:S01]  /*0640*/  @!P6 STS [R19], R24 ;  /* 0x000000181300e388 */ /* 0x0001e20000000800 */
[----:B------:R-:W-:Y:S01]  /*0650*/  BAR.SYNC.DEFER_BLOCKING 0x0 ;  /* 0x0000000000007b1d */ /* 0x000fe20000010000 */
[----:B------:R-:W-:Y:S01]  /*0660*/  ISETP.GE.U32.AND P6, PT, R16, UR5, PT ;  /* 0x0000000510007c0c */ /* 0x000fe2000bfc6070 */
[----:B------:R-:W-:Y:S01]  /*0670*/  IMAD.MOV.U32 R22, RZ, RZ, -0x800001 ;  /* 0xff7fffffff167424 */ /* 0x000fe200078e00ff */
[----:B------:R-:W-:Y:S02]  /*0680*/  LEA R18, R18, UR4, 0x2 ;  /* 0x0000000412127c11 */ /* 0x000fe4000f8e10ff */
[----:B0-----:R-:W-:-:S09]  /*0690*/  P2R R24, PR, RZ, 0x40 ;  /* 0x00000040ff187803 */ /* 0x001fd20000000000 */
        /* <DEDUP_REMOVED lines=21> */
.L_x_6811:
        /* <DEDUP_REMOVED lines=9> */
.L_x_6791:
[----:B------:R-:W-:Y:S05]  /*0880*/  WARPSYNC.ALL ;  /* 0x0000000000007948 */ /* 0x000fea0003800000 */
[C---:B0-----:R-:W-:Y:S02]  /*0890*/  LOP3.LUT R30, R16.reuse, 0x1f, RZ, 0xc0, !PT ;  /* 0x0000001f101e7812 */ /* 0x041fe400078ec0ff */
[----:B------:R-:W-:Y:S01]  /*08a0*/  LEA.HI R19, R16, UR4, RZ, 0x1d ;  /* 0x0000000410137c11 */ /* 0x000fe2000f8fe8ff */
[----:B------:R-:W-:Y:S01]  /*08b0*/  BAR.SYNC.DEFER_BLOCKING 0x0 ;  /* 0x0000000000007b1d */ /* 0x000fe20000010000 */
[----:B------:R-:W-:Y:S01]  /*08c0*/  @!P0 SHF.L.U32 R21, R0, 0x10, RZ ;  /* 0x0000001000158819 */ /* 0x000fe200000006ff */
[----:B------:R-:W-:Y:S01]  /*08d0*/  @!P1 IMAD.U32 R23, R2, 0x10000, RZ ;  /* 0x0001000002179824 */ /* 0x000fe200078e00ff */
[----:B------:R-:W-:Y:S01]  /*08e0*/  ISETP.NE.AND P6, PT, R30, RZ, PT ;  /* 0x000000ff1e00720c */ /* 0x000fe20003fc5270 */
[----:B------:R-:W-:-:S02]  /*08f0*/  @!P2 IMAD.U32 R27, R3, 0x10000, RZ ;  /* 0x00010000031ba824 */ /* 0x000fc400078e00ff */
[----:B------:R-:W-:Y:S01]  /*0900*/  @!P4 IMAD.U32 R31, R5, 0x10000, RZ ;  /* 0x00010000051fc824 */ /* 0x000fe200078e00ff */
[----:B------:R-:W-:Y:S01]  /*0910*/  BSSY B0, `(.L_x_6793) ;  /* 0x000003f000007945 */ /* 0x000fe20003800000 */
[----:B------:R-:W-:Y:S01]  /*0920*/  @!P5 IMAD.U32 R33, R32, 0x10000, RZ ;  /* 0x000100002021d824 */ /* 0x000fe200078e00ff */
[----:B------:R-:W0:Y:S02]  /*0930*/  LDS R18, [UR4] ;  /* 0x00000004ff127984 */ /* 0x000e240008000800 */
[--C-:B0-----:R-:W-:Y:S01]  /*0940*/  @!P0 FADD.FTZ R20, R21, -R18.reuse ;  /* 0x8000001215148221 */ /* 0x101fe20000010000 */
[--C-:B------:R-:W-:Y:S01]  /*0950*/  @!P1 FADD.FTZ R21, R23, -R18.reuse ;  /* 0x8000001217159221 */ /* 0x100fe20000010000 */
[----:B------:R-:W-:Y:S01]  /*0960*/  @!P3 SHF.L.U32 R23, R4, 0x10, RZ ;  /* 0x000000100417b819 */ /* 0x000fe200000006ff */
[--C-:B-1----:R-:W-:Y:S01]  /*0970*/  @!P2 FADD.FTZ R22, R27, -R18.reuse ;  /* 0x800000121b16a221 */ /* 0x102fe20000010000 */
[----:B------:R-:W-:Y:S01]  /*0980*/  @!P0 FMUL.FTZ R20, R20, 1.4426950216293334961 ;  /* 0x3fb8aa3b14148820 */ /* 0x000fe20000410000 */
[----:B------:R-:W-:Y:S01]  /*0990*/  @!P1 FMUL.FTZ R21, R21, 1.4426950216293334961 ;  /* 0x3fb8aa3b15159820 */ /* 0x000fe20000410000 */
[--C-:B------:R-:W-:Y:S01]  /*09a0*/  @!P4 FADD.FTZ R31, R31, -R18.reuse ;  /* 0x800000121f1fc221 */ /* 0x100fe20000010000 */
[--C-:B------:R-:W-:Y:S01]  /*09b0*/  @!P3 FADD.FTZ R27, R23, -R18.reuse ;  /* 0x80000012171bb221 */ /* 0x100fe20000010000 */
[----:B------:R-:W-:Y:S01]  /*09c0*/  @!P2 FMUL.FTZ R23, R22, 1.4426950216293334961 ;  /* 0x3fb8aa3b1617a820 */ /* 0x000fe20000410000 */
[----:B------:R-:W-:Y:S01]  /*09d0*/  @!P5 FADD.FTZ R33, R33, -R18 ;  /* 0x800000122121d221 */ /* 0x000fe20000010000 */
[----:B------:R-:W0:Y:S01]  /*09e0*/  @!P0 MUFU.EX2 R20, R20 ;  /* 0x0000001400148308 */ /* 0x000e220000000800 */
[----:B------:R-:W-:Y:S01]  /*09f0*/  @!P3 FMUL.FTZ R27, R27, 1.4426950216293334961 ;  /* 0x3fb8aa3b1b1bb820 */ /* 0x000fe20000410000 */
[----:B------:R-:W-:Y:S01]  /*0a00*/  @!P4 FMUL.FTZ R31, R31, 1.4426950216293334961 ;  /* 0x3fb8aa3b1f1fc820 */ /* 0x000fe20000410000 */
[----:B------:R-:W-:Y:S01]  /*0a10*/  HFMA2 R22, -RZ, RZ, 0, 0 ;  /* 0x00000000ff167431 */ /* 0x000fe200000001ff */
[----:B------:R-:W1:Y:S01]  /*0a20*/  @!P1 MUFU.EX2 R21, R21 ;  /* 0x0000001500159308 */ /* 0x000e620000000800 */
[----:B------:R-:W-:-:S03]  /*0a30*/  @!P5 FMUL.FTZ R33, R33, 1.4426950216293334961 ;  /* 0x3fb8aa3b2121d820 */ /* 0x000fc60000410000 */
[----:B------:R-:W2:Y:S04]  /*0a40*/  @!P2 MUFU.EX2 R23, R23 ;  /* 0x000000170017a308 */ /* 0x000ea80000000800 */
[----:B------:R-:W3:Y:S01]  /*0a50*/  @!P3 MUFU.EX2 R27, R27 ;  /* 0x0000001b001bb308 */ /* 0x000ee20000000800 */
[----:B0-----:R-:W-:Y:S01]  /*0a60*/  @!P0 FADD.FTZ R22, RZ, R20 ;  /* 0x00000014ff168221 */ /* 0x001fe20000010000 */
[----:B------:R-:W-:Y:S02]  /*0a70*/  P2R R20, PR, RZ, 0x1 ;  /* 0x00000001ff147803 */ /* 0x000fe40000000000 */
[----:B------:R-:W0:Y:S01]  /*0a80*/  @!P4 MUFU.EX2 R31, R31 ;  /* 0x0000001f001fc308 */ /* 0x000e220000000800 */
[----:B------:R-:W-:Y:S01]  /*0a90*/  BAR.SYNC.DEFER_BLOCKING 0x0 ;  /* 0x0000000000007b1d */ /* 0x000fe20000010000 */
[----:B-1----:R-:W-:Y:S01]  /*0aa0*/  @!P1 FADD.FTZ R22, R22, R21 ;  /* 0x0000001516169221 */ /* 0x002fe20000010000 */
[----:B------:R-:W-:-:S03]  /*0ab0*/  ISETP.NE.AND P0, PT, R24, RZ, PT ;  /* 0x000000ff1800720c */ /* 0x000fc60003f05270 */
[----:B--2---:R-:W-:Y:S01]  /*0ac0*/  @!P2 FADD.FTZ R22, R22, R23 ;  /* 0x000000171616a221 */ /* 0x004fe20000010000 */
[----:B------:R-:W1:Y:S03]  /*0ad0*/  @!P5 MUFU.EX2 R33, R33 ;  /* 0x000000210021d308 */ /* 0x000e660000000800 */
[----:B---3--:R-:W-:-:S04]  /*0ae0*/  @!P3 FADD.FTZ R22, R22, R27 ;  /* 0x0000001b1616b221 */ /* 0x008fc80000010000 */
[----:B0-----:R-:W-:-:S04]  /*0af0*/  @!P4 FADD.FTZ R22, R22, R31 ;  /* 0x0000001f1616c221 */ /* 0x001fc80000010000 */
[----:B-1----:R-:W-:-:S05]  /*0b00*/  @!P5 FADD.FTZ R22, R22, R33 ;  /* 0x000000211616d221 */ /* 0x002fca0000010000 */
[----:B------:R-:W0:Y:S02]  /*0b10*/  SHFL.DOWN PT, R21, R22, 0x10, 0x1f ;  /* 0x0a001f0016157f89 */ /* 0x000e2400000e0000 */
[----:B0-----:R-:W-:Y:S01]  /*0b20*/  FADD.FTZ R21, R21, R22 ;  /* 0x0000001615157221 */ /* 0x001fe20000010000 */
[----:B------:R-:W-:-:S04]  /*0b30*/  IMAD.MOV.U32 R22, RZ, RZ, RZ ;  /* 0x000000ffff167224 */ /* 0x000fc800078e00ff */
[----:B------:R-:W0:Y:S02]  /*0b40*/  SHFL.DOWN PT, R24, R21, 0x8, 0x1f ;  /* 0x09001f0015187f89 */ /* 0x000e2400000e0000 */
[----:B0-----:R-:W-:Y:S01]  /*0b50*/  FADD.FTZ R24, R21, R24 ;  /* 0x0000001815187221 */ /* 0x001fe20000010000 */
[----:B------:R-:W-:-:S04]  /*0b60*/  LOP3.LUT R21, R16, 0x1f, RZ, 0xc0, !PT ;  /* 0x0000001f10157812 */ /* 0x000fc800078ec0ff */
[----:B------:R-:W0:Y:S01]  /*0b70*/  SHFL.DOWN PT, R23, R24, 0x4, 0x1f ;  /* 0x08801f0018177f89 */ /* 0x000e2200000e0000 */
[----:B------:R-:W-:Y:S01]  /*0b80*/  LEA R21, R21, UR4, 0x2 ;  /* 0x0000000415157c11 */ /* 0x000fe2000f8e10ff */
        /* <DEDUP_REMOVED lines=22> */
.L_x_6817:
[----:B-1----:R-:W-:-:S07]  /*0cf0*/  FADD.FTZ R22, R26, R31 ;  /* 0x0000001f1a167221 */ /* 0x002fce0000010000 */
.L_x_6794:
[----:B------:R-:W-:Y:S05]  /*0d00*/  BSYNC B0 ;  /* 0x0000000000007941 */ /* 0x000fea0003800000 */
.L_x_6793:
        /* <DEDUP_REMOVED lines=12> */
[----:B------:R-:W-:-:S03]  /*0dd0*/  MOV R17, RZ ;  /* 0x000000ff00117202 */ /* 0x000fc60000000f00 */
        /* <DEDUP_REMOVED lines=8> */
.L_x_6797:
[----:B------:R-:W-:Y:S05]  /*0e60*/  BSYNC.RECONVERGENT B0 ;  /* 0x0000000000007941 */ /* 0x000fea0003800200 */
.L_x_6796:
[----:B------:R-:W-:Y:S04]  /*0e70*/  BSSY.RECONVERGENT B0, `(.L_x_6798) ;  /* 0x0000010000007945 */ /* 0x000fe80003800200 */
[----:B------:R-:W-:Y:S05]  /*0e80*/  @P1 BRA `(.L_x_6799) ;  /* 0x0000000000381947 */ /* 0x000fea0003800000 */
[----:B------:R-:W-:Y:S01]  /*0e90*/  IMAD.U32 R13, R2, 0x10000, RZ ;  /* 0x00010000020d7824 */ /* 0x000fe200078e00ff */
[----:B-12---:R-:W1:Y:S01]  /*0ea0*/  MUFU.RCP R21, R19 ;  /* 0x0000001300157308 */ /* 0x006e620000001000 */
[----:B------:R-:W2:Y:S02]  /*0eb0*/  LDCU.64 UR4, c[0x0][0x380] ;  /* 0x00007000ff0477ac */ /* 0x000ea40008000a00 */
[----:B------:R-:W-:-:S04]  /*0ec0*/  FADD.FTZ R13, R13, -R18 ;  /* 0x800000120d0d7221 */ /* 0x000fc80000010000 */
[----:B------:R-:W-:Y:S01]  /*0ed0*/  FMUL.FTZ R2, R13, 1.4426950216293334961 ;  /* 0x3fb8aa3b0d027820 */ /* 0x000fe20000410000 */
[----:B------:R-:W-:-:S03]  /*0ee0*/  IMAD.MOV.U32 R13, RZ, RZ, RZ ;  /* 0x000000ffff0d7224 */ /* 0x000fc600078e00ff */
[----:B------:R-:W1:Y:S01]  /*0ef0*/  MUFU.EX2 R0, R2 ;  /* 0x0000000200007308 */ /* 0x000e620000000800 */
[----:B------:R-:W-:-:S04]  /*0f00*/  IMAD.WIDE.U32 R16, R14, UR7, R12 ;  /* 0x000000070e107c25 */ /* 0x000fc8000f8e000c */
[----:B------:R-:W-:Y:S01]  /*0f10*/  IMAD R13, R15, UR7, R17 ;  /* 0x000000070f0d7c24 */ /* 0x000fe2000f8e0211 */
[----:B--2---:R-:W-:-:S04]  /*0f20*/  LEA R12, P0, R16, UR4, 0x1 ;  /* 0x00000004100c7c11 */ /* 0x004fc8000f8008ff */
[----:B------:R-:W-:Y:S01]  /*0f30*/  LEA.HI.X R13, R16, UR5, R13, 0x1, P0 ;  /* 0x00000005100d7c11 */ /* 0x000fe200080f0c0d */
[----:B-1----:R-:W-:-:S05]  /*0f40*/  FMUL.FTZ R0, R0, R21 ;  /* 0x0000001500007220 */ /* 0x002fca0000410000 */
[----:B------:R-:W-:-:S05]  /*0f50*/  F2FP.BF16.F32.PACK_AB R0, RZ, R0 ;  /* 0x00000000ff00723e */ /* 0x000fca00000010ff */
[----:B------:R3:W-:Y:S02]  /*0f60*/  STG.E.U16 desc[UR8][R12.64], R0 ;  /* 0x000000000c007986 */ /* 0x0007e4000c101508 */
.L_x_6799:
[----:B------:R-:W-:Y:S05]  /*0f70*/  BSYNC.RECONVERGENT B0 ;  /* 0x0000000000007941 */ /* 0x000fea0003800200 */
.L_x_6798:
[----:B------:R-:W-:Y:S04]  /*0f80*/  BSSY.RECONVERGENT B0, `(.L_x_6800) ;  /* 0x0000010000007945 */ /* 0x000fe80003800200 */
[----:B------:R-:W-:Y:S05]  /*0f90*/  @P2 BRA `(.L_x_6801) ;  /* 0x0000000000382947 */ /* 0x000fea0003800000 */
[----:B------:R-:W-:Y:S01]  /*0fa0*/  SHF.L.U32 R3, R3, 0x10, RZ ;  /* 0x0000001003037819 */ /* 0x000fe200000006ff */
[----:B--23--:R-:W2:Y:S01]  /*0fb0*/  MUFU.RCP R13, R19 ;  /* 0x00000013000d7308 */ /* 0x00cea20000001000 */
[----:B------:R-:W3:Y:S01]  /*0fc0*/  LDCU.64 UR4, c[0x0][0x380] ;  /* 0x00007000ff0477ac */ /* 0x000ee20008000a00 */
[----:B------:R-:W-:Y:S02]  /*0fd0*/  IMAD.MOV.U32 R11, RZ, RZ, RZ ;  /* 0x000000ffff0b7224 */ /* 0x000fe400078e00ff */
[----:B------:R-:W-:Y:S01]  /*0fe0*/  FADD.FTZ R3, R3, -R18 ;  /* 0x8000001203037221 */ /* 0x000fe20000010000 */
[----:B------:R-:W-:-:S04]  /*0ff0*/  IMAD.WIDE.U32 R10, R14, UR7, R10 ;  /* 0x000000070e0a7c25 */ /* 0x000fc8000f8e000a */
[----:B------:R-:W-:Y:S01]  /*1000*/  FMUL.FTZ R12, R3, 1.4426950216293334961 ;  /* 0x3fb8aa3b030c7820 */ /* 0x000fe20000410000 */
[----:B------:R-:W-:-:S03]  /*1010*/  IMAD R3, R15, UR7, R11 ;  /* 0x000000070f037c24 */ /* 0x000fc6000f8e020b */
[----:B-1----:R-:W2:Y:S01]  /*1020*/  MUFU.EX2 R0, R12 ;  /* 0x0000000c00007308 */ /* 0x002ea20000000800 */
[----:B---3--:R-:W-:-:S04]  /*1030*/  LEA R2, P0, R10, UR4, 0x1 ;  /* 0x000000040a027c11 */ /* 0x008fc8000f8008ff */
[----:B------:R-:W-:Y:S01]  /*1040*/  LEA.HI.X R3, R10, UR5, R3, 0x1, P0 ;  /* 0x000000050a037c11 */ /* 0x000fe200080f0c03 */
[----:B--2---:R-:W-:-:S05]  /*1050*/  FMUL.FTZ R0, R0, R13 ;  /* 0x0000000d00007220 */ /* 0x004fca0000410000 */
[----:B------:R-:W-:-:S05]  /*1060*/  F2FP.BF16.F32.PACK_AB R0, RZ, R0 ;  /* 0x00000000ff00723e */ /* 0x000fca00000010ff */
[----:B------:R4:W-:Y:S02]  /*1070*/  STG.E.U16 desc[UR8][R2.64], R0 ;  /* 0x0000000002007986 */ /* 0x0009e4000c101508 */
.L_x_6801:
[----:B------:R-:W-:Y:S05]  /*1080*/  BSYNC.RECONVERGENT B0 ;  /* 0x0000000000007941 */ /* 0x000fea0003800200 */
.L_x_6800:
        /* <DEDUP_REMOVED lines=16> */
.L_x_6803:
[----:B------:R-:W-:Y:S05]  /*1190*/  BSYNC.RECONVERGENT B0 ;  /* 0x0000000000007941 */ /* 0x000fea0003800200 */
.L_x_6802:
        /* <DEDUP_REMOVED lines=16> */
.L_x_6805:
[----:B------:R-:W-:Y:S05]  /*12a0*/  BSYNC.RECONVERGENT B0 ;  /* 0x0000000000007941 */ /* 0x000fea0003800200 */
.L_x_6804:
[----:B------:R-:W-:Y:S05]  /*12b0*/  @P5 EXIT ;  /* 0x000000000000594d */ /* 0x000fea0003800000 */
        /* <DEDUP_REMOVED lines=13> */
[----:B------:R-:W-:Y:S01]  /*1390*/  STG.E.U16 desc[UR8][R2.64], R0 ;  /* 0x0000000002007986 */ /* 0x000fe2000c101508 */
[----:B------:R-:W-:Y:S05]  /*13a0*/  EXIT ;  /* 0x000000000000794d */ /* 0x000fea0003800000 */
.L_x_6792:
[----:B------:R-:W-:Y:S01]  /*13b0*/  IMAD.MOV.U32 R19, RZ, RZ, 0x10 ;  /* 0x00000010ff137424 */ /* 0x000fe200078e00ff */
[----:B------:R-:W-:Y:S01]  /*13c0*/  MOV R20, 0x1f ;  /* 0x0000001f00147802 */ /* 0x000fe20000000f00 */
[----:B------:R-:W-:-:S07]  /*13d0*/  IMAD.MOV.U32 R21, RZ, RZ, -0x1 ;  /* 0xffffffffff157424 */ /* 0x000fce00078e00ff */
[----:B-1----:R-:W-:Y:S05]  /*13e0*/  WARPSYNC.COLLECTIVE R21, `(.L_x_6806) ;  /* 0x0000000015087348 */ /* 0x002fea0003c00000 */
[----:B-1----:R0:W1:Y:S02]  /*13f0*/  SHFL.DOWN P6, R31, R22, R19, R20 ;  /* 0x08000013161f7389 */ /* 0x00206400000c0014 */
[----:B01----:R-:W-:Y:S05]  /*1400*/  ENDCOLLECTIVE ;  /* 0x000000000000791b */ /* 0x003fea0003800000 */
.L_x_6806:
        /* <DEDUP_REMOVED lines=8> */
.L_x_6807:
        /* <DEDUP_REMOVED lines=8> */
.L_x_6808:
        /* <DEDUP_REMOVED lines=8> */
.L_x_6809:
        /* <DEDUP_REMOVED lines=8> */
.L_x_6810:
[----:B------:R-:W-:Y:S05]  /*1610*/  BRA `(.L_x_6811) ;  /* 0xfffffff000747947 */ /* 0x000fea000383ffff */
.L_x_6795:
[----:B------:R-:W-:Y:S02]  /*1620*/  IMAD.MOV.U32 R19, RZ, RZ, 0x10 ;  /* 0x00000010ff137424 */ /* 0x000fe400078e00ff */
[----:B------:R-:W-:Y:S02]  /*1630*/  HFMA2 R20, -RZ, RZ, 0, 1.847743988037109375e-06 ;  /* 0x0000001fff147431 */ /* 0x000fe400000001ff */
[----:B------:R-:W-:-:S07]  /*1640*/  IMAD.MOV.U32 R21, RZ, RZ, -0x1 ;  /* 0xffffffffff157424 */ /* 0x000fce00078e00ff */
[----:B-1----:R-:W-:Y:S05]  /*1650*/  WARPSYNC.COLLECTIVE R21, `(.L_x_6812) ;  /* 0x0000000015087348 */ /* 0x002fea0003c00000 */
[----:B-1----:R0:W1:Y:S02]  /*1660*/  SHFL.DOWN P6, R31, R22, R19, R20 ;  /* 0x08000013161f7389 */ /* 0x00206400000c0014 */
[----:B01----:R-:W-:Y:S05]  /*1670*/  ENDCOLLECTIVE ;  /* 0x000000000000791b */ /* 0x003fea0003800000 */
.L_x_6812:
[----:B------:R-:W-:Y:S02]  /*1680*/  IMAD.MOV.U32 R19, RZ, RZ, 0x8 ;  /* 0x00000008ff137424 */ /* 0x000fe400078e00ff */
[----:B------:R-:W-:-:S04]  /*1690*/  IMAD.MOV.U32 R23, RZ, RZ, R31 ;  /* 0x000000ffff177224 */ /* 0x000fc800078e001f */
[----:B------:R-:W-:-:S05]  /*16a0*/  FADD.FTZ R23, R22, R23 ;  /* 0x0000001716177221 */ /* 0x000fca0000010000 */
[----:B------:R-:W-:-:S07]  /*16b0*/  MOV R22, R23 ;  /* 0x0000001700167202 */ /* 0x000fce0000000f00 */
[----:B------:R-:W-:Y:S05]  /*16c0*/  WARPSYNC.COLLECTIVE R21, `(.L_x_6813) ;  /* 0x0000000015087348 */ /* 0x000fea0003c00000 */
[----:B------:R0:W1:Y:S02]  /*16d0*/  SHFL.DOWN P6, R31, R22, R19, R20 ;  /* 0x08000013161f7389 */ /* 0x00006400000c0014 */
[----:B01----:R-:W-:Y:S05]  /*16e0*/  ENDCOLLECTIVE ;  /* 0x000000000000791b */ /* 0x003fea0003800000 */
.L_x_6813:
[----:B------:R-:W-:Y:S02]  /*16f0*/  IMAD.MOV.U32 R19, RZ, RZ, 0x4 ;  /* 0x00000004ff137424 */ /* 0x000fe400078e00ff */
[----:B------:R-:W-:-:S04]  /*1700*/  IMAD.MOV.U32 R24, RZ, RZ, R31 ;  /* 0x000000ffff187224 */ /* 0x000fc800078e001f */
[----:B------:R-:W-:-:S05]  /*1710*/  FADD.FTZ R24, R23, R24 ;  /* 0x0000001817187221 */ /* 0x000fca0000010000 */
[----:B------:R-:W-:-:S07]  /*1720*/  MOV R22, R24 ;  /* 0x0000001800167202 */ /* 0x000fce0000000f00 */
[----:B------:R-:W-:Y:S05]  /*1730*/  WARPSYNC.COLLECTIVE R21, `(.L_x_6814) ;  /* 0x0000000015087348 */ /* 0x000fea0003c00000 */
[----:B------:R0:W1:Y:S02]  /*1740*/  SHFL.DOWN P6, R31, R22, R19, R20 ;  /* 0x08000013161f7389 */ /* 0x00006400000c0014 */
[----:B01----:R-:W-:Y:S05]  /*1750*/  ENDCOLLECTIVE ;  /* 0x000000000000791b */ /* 0x003fea0003800000 */
.L_x_6814:
[----:B------:R-:W-:Y:S02]  /*1760*/  IMAD.MOV.U32 R19, RZ, RZ, 0x2 ;  /* 0x00000002ff137424 */ /* 0x000fe400078e00ff */
[----:B------:R-:W-:-:S04]  /*1770*/  IMAD.MOV.U32 R27, RZ, RZ, R31 ;  /* 0x000000ffff1b7224 */ /* 0x000fc800078e001f */
[----:B------:R-:W-:-:S05]  /*1780*/  FADD.FTZ R27, R24, R27 ;  /* 0x0000001b181b7221 */ /* 0x000fca0000010000 */
[----:B------:R-:W-:-:S07]  /*1790*/  MOV R22, R27 ;  /* 0x0000001b00167202 */ /* 0x000fce0000000f00 */
[----:B------:R-:W-:Y:S05]  /*17a0*/  WARPSYNC.COLLECTIVE R21, `(.L_x_6815) ;  /* 0x0000000015087348 */ /* 0x000fea0003c00000 */
[----:B------:R0:W1:Y:S02]  /*17b0*/  SHFL.DOWN P6, R31, R22, R19, R20 ;  /* 0x08000013161f7389 */ /* 0x00006400000c0014 */
[----:B01----:R-:W-:Y:S05]  /*17c0*/  ENDCOLLECTIVE ;  /* 0x000000000000791b */ /* 0x003fea0003800000 */
.L_x_6815:
[----:B------:R-:W-:Y:S02]  /*17d0*/  IMAD.MOV.U32 R19, RZ, RZ, 0x1 ;  /* 0x00000001ff137424 */ /* 0x000fe400078e00ff */
[----:B------:R-:W-:-:S04]  /*17e0*/  IMAD.MOV.U32 R26, RZ, RZ, R31 ;  /* 0x000000ffff1a7224 */ /* 0x000fc800078e001f */
[----:B------:R-:W-:-:S05]  /*17f0*/  FADD.FTZ R26, R27, R26 ;  /* 0x0000001a1b1a7221 */ /* 0x000fca0000010000 */
[----:B------:R-:W-:-:S07]  /*1800*/  MOV R22, R26 ;  /* 0x0000001a00167202 */ /* 0x000fce0000000f00 */
[----:B------:R-:W-:Y:S05]  /*1810*/  WARPSYNC.COLLECTIVE R21, `(.L_x_6816) ;  /* 0x0000000015087348 */ /* 0x000fea0003c00000 */
[----:B------:R0:W1:Y:S02]  /*1820*/  SHFL.DOWN P6, R31, R22, R19, R20 ;  /* 0x08000013161f7389 */ /* 0x00006400000c0014 */
[----:B01----:R-:W-:Y:S05]  /*1830*/  ENDCOLLECTIVE ;  /* 0x000000000000791b */ /* 0x003fea0003800000 */
.L_x_6816:
[----:B------:R-:W-:Y:S05]  /*1840*/  BRA `(.L_x_6817) ;  /* 0xfffffff400287947 */ /* 0x000fea000383ffff */
.L_x_6818:
        /* <DEDUP_REMOVED lines=11> */
.L_x_11572:


//--------------------- .text._ZN2at6native43_GLOBAL__N__9ae7fba5_10_SoftMax_cu_9f978f6322cunn_SoftMaxForwardRegIN3c108BFloat16EfS4_NS1_22SoftMaxForwardEpilogueElLi5EEEvPT1_PKT_T3_ --------------------------
	.section	.text._ZN2at6native43_GLOBAL__N__9ae7fba5_10_SoftMax_cu_9f978f6322cunn_SoftMaxForwardRegIN3c108BFloat16EfS4_NS1_22SoftMaxForwardEpilogueElLi5EEEvPT1_PKT_T3_,"ax",@progbits
	.align	128
.text._ZN2at6native43_GLOBAL__N__9ae7fba5_10_SoftMax_cu_9f978f6322cunn_SoftMaxForwardRegIN3c108BFloat16EfS4_NS1_22SoftMaxForwardEpilogueElLi5EEEvPT1_PKT_T3_:
        .type           _ZN2at6native43_GLOBAL__N__9ae7fba5_10_SoftMax_cu_9f978f6322cunn_SoftMaxForwardRegIN3c108BFloat16EfS4_NS1_22SoftMaxForwardEpilogueElLi5EEEvPT1_PKT_T3_,@function
        .size           _ZN2at6native43_GLOBAL__N__9ae7fba5_10_SoftMax_cu_9f978f6322cunn_SoftMaxForwardRegIN3c108BFloat16EfS4_NS1_22SoftMaxForwardEpilogueElLi5EEEvPT1_PKT_T3_,(.L_x_11573 - _ZN2at6native43_GLOBAL__N__9ae7fba5_10_SoftMax_cu_9f978f6322cunn_SoftMaxForwardRegIN3c108BFloat16EfS4_NS1_22SoftMaxForwardEpilogueElLi5EEEvPT1_PKT_T3_)
        .other          _ZN2at6native43_GLOBAL__N__9ae7fba5_10_SoftMax_cu_9f978f6322cunn_SoftMaxForwardRegIN3c108BFloat16EfS4_NS1_22SoftMaxForwardEpilogueElLi5EEEvPT1_PKT_T3_,@"STO_CUDA_ENTRY STV_DEFAULT"
_ZN2at6native43_GLOBAL__N__9ae7fba5_10_SoftMax_cu_9f978f6322cunn_SoftMaxForwardRegIN3c108BFloat16EfS4_NS1_22SoftMaxForwardEpilogueElLi5EEEvPT1_PKT_T3_:
        /* <DEDUP_REMOVED lines=17> */
[----:B------:R-:W-:Y:S02]  /*0110*/  VIADD R10, R14, UR5 ;  /* 0x000000050e0a7c36 */ /* 0x000fe40008000000 */
[----:B------:R-:W-:Y:S01]  /*0120*/  @!P0 IMAD.MOV.U32 R13, RZ, RZ, RZ ;  /* 0x000000ffff0d8224 */ /* 0x000fe200078e00ff */
[----:B------:R-:W-:-:S02]  /*0130*/  ISETP.GE.AND.EX P3, PT, RZ, R17, PT, P3 ;  /* 0x00000011ff00720c */ /* 0x000fc40003f66330 */
[----:B------:R-:W-:Y:S01]  /*0140*/  ISETP.GE.U32.AND P4, PT, R10, R16, PT ;  /* 0x000000100a00720c */ /* 0x000fe20003f86070 */
[----:B------:R-:W1:Y:S01]  /*0150*/  @!P1 LDC.64 R20, c[0x0][0x388] ;  /* 0x0000e200ff149b82 */ /* 0x000e620000000a00 */
[C---:B---3--:R-:W-:Y:S01]  /*0160*/  @!P0 IMAD.WIDE.U32 R26, R16.reuse, UR7, R12 ;  /* 0x00000007101a8c25 */ /* 0x048fe2000f8e000c */
[----:B------:R-:W-:Y:S02]  /*0170*/  @!P1 MOV R9, RZ ;  /* 0x000000ff00099202 */ /* 0x000fe40000000f00 */
[----:B------:R-:W-:Y:S01]  /*0180*/  ISETP.GE.AND.EX P4, PT, RZ, R17, PT, P4 ;  /* 0x00000011ff00720c */ /* 0x000fe20003f86340 */
[C---:B------:R-:W-:Y:S02]  /*0190*/  @!P0 IMAD R24, R17.reuse, UR7, R27 ;  /* 0x0000000711188c24 */ /* 0x040fe4000f8e021b */
[----:B------:R-:W-:Y:S01]  /*01a0*/  @!P1 IMAD.WIDE.U32 R30, R16, UR7, R8 ;  /* 0x00000007101e9c25 */ /* 0x000fe2000f8e0008 */
[----:B------:R-:W3:Y:S03]  /*01b0*/  @!P2 LDC.64 R22, c[0x0][0x388] ;  /* 0x0000e200ff16ab82 */ /* 0x000ee60000000a00 */
[----:B------:R-:W-:-:S02]  /*01c0*/  @!P1 IMAD R28, R17, UR7, R31 ;  /* 0x00000007111c9c24 */ /* 0x000fc4000f8e021f */
[----:B------:R-:W-:Y:S02]  /*01d0*/  @!P2 IMAD.MOV.U32 R19, RZ, RZ, RZ ;  /* 0x000000ffff13a224 */ /* 0x000fe400078e00ff */
[----:B------:R-:W-:Y:S01]  /*01e0*/  @!P3 IMAD.MOV.U32 R15, RZ, RZ, RZ ;  /* 0x000000ffff0fb224 */ /* 0x000fe200078e00ff */
[----:B0-----:R-:W-:-:S04]  /*01f0*/  @!P0 LEA R6, P5, R26, R6, 0x1 ;  /* 0x000000061a068211 */ /* 0x001fc800078a08ff */
[----:B------:R-:W-:Y:S02]  /*0200*/  @!P0 LEA.HI.X R7, R26, R7, R24, 0x1, P5 ;  /* 0x000000071a078211 */ /* 0x000fe400028f0c18 */
[----:B------:R-:W0:Y:S01]  /*0210*/  @!P3 LDC.64 R24, c[0x0][0x388] ;  /* 0x0000e200ff18bb82 */ /* 0x000e220000000a00 */
[C---:B-1----:R-:W-:Y:S02]  /*0220*/  @!P1 LEA R26, P5, R30.reuse, R20, 0x1 ;  /* 0x000000141e1a9211 */ /* 0x042fe400078a08ff */
[----:B--2---:R1:W2:Y:S02]  /*0230*/  @!P0 LDG.E.U16 R0, desc[UR8][R6.64] ;  /* 0x0000000806008981 */ /* 0x0042a4000c1e1500 */
[----:B------:R-:W-:Y:S01]  /*0240*/  @!P1 LEA.HI.X R27, R30, R21, R28, 0x1, P5 ;  /* 0x000000151e1b9211 */ /* 0x000fe200028f0c1c */
[----:B------:R-:W-:Y:S02]  /*0250*/  @!P2 IMAD.WIDE.U32 R30, R16, UR7, R18 ;  /* 0x00000007101eac25 */ /* 0x000fe4000f8e0012 */
[----:B------:R-:W4:Y:S02]  /*0260*/  @!P4 LDC.64 R20, c[0x0][0x388] ;  /* 0x0000e200ff14cb82 */ /* 0x000f240000000a00 */
[----:B------:R-:W-:Y:S01]  /*0270*/  @!P2 IMAD R28, R17, UR7, R31 ;  /* 0x00000007111cac24 */ /* 0x000fe2000f8e021f */
[----:B---3--:R-:W-:Y:S01]  /*0280*/  @!P2 LEA R22, P5, R30, R22, 0x1 ;  /* 0x000000161e16a211 */ /* 0x008fe200078a08ff */
[----:B------:R-:W3:Y:S01]  /*0290*/  @!P1 LDG.E.U16 R2, desc[UR8][R26.64] ;  /* 0x000000081a029981 */ /* 0x000ee2000c1e1500 */
[----:B------:R-:W-:-:S02]  /*02a0*/  @!P4 MOV R11, RZ ;  /* 0x000000ff000bc202 */ /* 0x000fc40000000f00 */
[----:B------:R-:W-:Y:S01]  /*02b0*/  @!P2 LEA.HI.X R23, R30, R23, R28, 0x1, P5 ;  /* 0x000000171e17a211 */ /* 0x000fe200028f0c1c */
[----:B------:R-:W-:-:S04]  /*02c0*/  @!P3 IMAD.WIDE.U32 R28, R16, UR7, R14 ;  /* 0x00000007101cbc25 */ /* 0x000fc8000f8e000e */
[----:B------:R-:W-:Y:S01]  /*02d0*/  @!P3 IMAD R29, R17, UR7, R29 ;  /* 0x00000007111dbc24 */ /* 0x000fe2000f8e021d */
[----:B------:R-:W5:Y:S01]  /*02e0*/  @!P2 LDG.E.U16 R3, desc[UR8][R22.64] ;  /* 0x000000081603a981 */ /* 0x000f62000c1e1500 */
[----:B-1----:R-:W-:Y:S01]  /*02f0*/  @!P4 IMAD.WIDE.U32 R6, R16, UR7, R10 ;  /* 0x000000071006cc25 */ /* 0x002fe2000f8e000a */
[----:B0-----:R-:W-:-:S04]  /*0300*/  @!P3 LEA R24, P5, R28, R24, 0x1 ;  /* 0x000000181c18b211 */ /* 0x001fc800078a08ff */
[----:B------:R-:W-:Y:S01]  /*0310*/  @!P3 LEA.HI.X R25, R28, R25, R29, 0x1, P5 ;  /* 0x000000191c19b211 */ /* 0x000fe200028f0c1d */
[----:B------:R-:W-:Y:S01]  /*0320*/  @!P4 IMAD R28, R17, UR7, R7 ;  /* 0x00000007111ccc24 */ /* 0x000fe2000f8e0207 */
[----:B----4-:R-:W-:-:S03]  /*0330*/  @!P4 LEA R20, P5, R6, R20, 0x1 ;  /* 0x000000140614c211 */ /* 0x010fc600078a08ff */
[----:B------:R-:W4:Y:S01]  /*0340*/  @!P3 LDG.E.U16 R4, desc[UR8][R24.64] ;  /* 0x000000081804b981 */ /* 0x000f22000c1e1500 */
[----:B------:R-:W-:-:S05]  /*0350*/  @!P4 LEA.HI.X R21, R6, R21, R28, 0x1, P5 ;  /* 0x000000150615c211 */ /* 0x000fca00028f0c1c */
[----:B------:R-:W4:Y:S01]  /*0360*/  @!P4 LDG.E.U16 R5, desc[UR8][R20.64] ;  /* 0x000000081405c981 */ /* 0x000f22000c1e1500 */
[----:B------:R-:W-:Y:S01]  /*0370*/  IMAD.MOV.U32 R6, RZ, RZ, -0x800001 ;  /* 0xff7fffffff067424 */ /* 0x000fe200078e00ff */
[----:B------:R-:W0:Y:S01]  /*0380*/  S2UR UR6, SR_CgaCtaId ;  /* 0x00000000000679c3 */ /* 0x000e220000008800 */
[----:B------:R-:W-:Y:S01]  /*0390*/  UMOV UR4, 0x400 ;  /* 0x0000040000047882 */ /* 0x000fe20000000000 */
[----:B------:R-:W-:Y:S02]  /*03a0*/  USHF.R.U32.HI UR5, URZ, 0x5, UR5 ;  /* 0x00000005ff057899 */ /* 0x000fe40008011605 */
[----:B0-----:R-:W-:-:S04]  /*03b0*/  ULEA UR4, UR6, UR4, 0x18 ;  /* 0x0000000406047291 */ /* 0x001fc8000f8ec0ff */
[----:B------:R-:W-:Y:S01]  /*03c0*/  BAR.SYNC.DEFER_BLOCKING 0x0 ;  /* 0x0000000000007b1d */ /* 0x000fe20000010000 */
[----:B------:R-:W-:Y:S01]  /*03d0*/  ISETP.GE.U32.AND P6, PT, R12, UR5, PT ;  /* 0x000000050c007c0c */ /* 0x000fe2000bfc6070 */
[----:B--2---:R-:W-:-:S05]  /*03e0*/  @!P0 IMAD.U32 R7, R0, 0x10000, RZ ;  /* 0x0001000000078824 */ /* 0x004fca00078e00ff */
[----:B------:R-:W-:Y:S02]  /*03f0*/  @!P0 FMNMX.FTZ R6, R7, -3.40282346638528859812e+38, !PT ;  /* 0xff7fffff07068809 */ /* 0x000fe40007810000 */
[----:B---3--:R-:W-:-:S04]  /*0400*/  @!P1 SHF.L.U32 R7, R2, 0x10, RZ ;  /* 0x0000001002079819 */ /* 0x008fc800000006ff */
[----:B------:R-:W-:Y:S01]  /*0410*/  @!P1 FMNMX.FTZ R6, R6, R7, !PT ;  /* 0x0000000706069209 */ /* 0x000fe20007810000 */
[----:B-----5:R-:W-:-:S05]  /*0420*/  @!P2 IMAD.U32 R7, R3, 0x10000, RZ ;  /* 0x000100000307a824 */ /* 0x020fca00078e00ff */
[----:B------:R-:W-:Y:S01]  /*0430*/  @!P2 FMNMX.FTZ R6, R6, R7, !PT ;  /* 0x000000070606a209 */ /* 0x000fe20007810000 */
[----:B----4-:R-:W-:-:S05]  /*0440*/  @!P3 IMAD.U32 R7, R4, 0x10000, RZ ;  /* 0x000100000407b824 */ /* 0x010fca00078e00ff */
[----:B------:R-:W-:Y:S02]  /*0450*/  @!P3 FMNMX.FTZ R6, R6, R7, !PT ;  /* 0x000000070606b209 */ /* 0x000fe40007810000 */
[----:B------:R-:W-:-:S04]  /*0460*/  @!P4 SHF.L.U32 R7, R5, 0x10, RZ ;  /* 0x000000100507c819 */ /* 0x000fc800000006ff */
        /* <DEDUP_REMOVED lines=14> */
[----:B------:R-:W-:Y:S02]  /*0550*/  LEA.HI R7, R12, UR4, RZ, 0x1d ;  /* 0x000000040c077c11 */ /* 0x000fe4000f8fe8ff */
[----:B0-----:R-:W-:-:S04]  /*0560*/  FSETP.GEU.FTZ.AND P5, PT, R22, R23, PT ;  /* 0x000000171600720b */ /* 0x001fc80003fbe000 */
[----:B------:R-:W-:Y:S02]  /*0570*/  FSEL R24, R23, R22, !P5 ;  /* 0x0000001617187208 */ /* 0x000fe40006800000 */
[----:B------:R-:W-:-:S13]  /*0580*/  LOP3.LUT P5, R20, R12, 0x1f, RZ, 0xc0, !PT ;  /* 0x0000001f0c147812 */ /* 0x000fda00078ac0ff */
[----:B------:R0:W-:Y:S01]  /*0590*/  @!P5 STS [R7], R24 ;  /* 0x000000180700d388 */ /* 0x0001e20000000800 */
[----:B------:R-:W-:Y:S01]  /*05a0*/  BAR.SYNC.DEFER_BLOCKING 0x0 ;  /* 0x0000000000007b1d */ /* 0x000fe20000010000 */
[----:B------:R-:W-:Y:S01]  /*05b0*/  ISETP.GT.U32.AND P5, PT, R12, 0x1f, PT ;  /* 0x0000001f0c00780c */ /* 0x000fe20003fa4070 */
[----:B------:R-:W-:Y:S01]  /*05c0*/  IMAD.MOV.U32 R6, RZ, RZ, -0x800001 ;  /* 0xff7fffffff067424 */ /* 0x000fe200078e00ff */
[----:B------:R-:W-:Y:S02]  /*05d0*/  LEA R27, R20, UR4, 0x2 ;  /* 0x00000004141b7c11 */ /* 0x000fe4000f8e10ff */
[----:B------:R-:W-:-:S03]  /*05e0*/  P2R R28, PR, RZ, 0x40 ;  /* 0x00000040ff1c7803 */ /* 0x000fc60000000000 */
[----:B------:R0:W1:Y:S01]  /*05f0*/  @!P6 LDS R6, [R27] ;  /* 0x000000001b06e984 */ /* 0x0000620000000800 */
[----:B------:R-:W-:-:S04]  /*0600*/  PLOP3.LUT P6, PT, PT, PT, PT, 0x8, 0x80 ;  /* 0x000000000080781c */ /* 0x000fc80003fce170 */
[----:B------:R-:W-:Y:S01]  /*0610*/  P2R R26, PR, RZ, 0x40 ;  /* 0x00000040ff1a7803 */ /* 0x000fe20000000000 */
[----:B------:R-:W-:Y:S08]  /*0620*/  @P5 BRA `(.L_x_6819) ;  /* 0x0000000000605947 */ /* 0x000ff00003800000 */
[----:B------:R-:W-:-:S03]  /*0630*/  UMOV UR5, 0xffffffff ;  /* 0xffffffff00057882 */ /* 0x000fc60000000000 */
[----:B------:R-:W-:Y:S05]  /*0640*/  BRA.DIV UR5, `(.L_x_6820) ;  /* 0x0000000a05b47947 */ /* 0x000fea000b800000 */
[----:B01----:R-:W0:Y:S02]  /*0650*/  SHFL.DOWN PT, R24, R6, 0x10, 0x1f ;  /* 0x0a001f0006187f89 */ /* 0x003e2400000e0000 */
        /* <DEDUP_REMOVED lines=12> */
.L_x_6837:
        /* <DEDUP_REMOVED lines=9> */
.L_x_6819:
[----:B------:R-:W-:Y:S05]  /*07b0*/  WARPSYNC.ALL ;  /* 0x0000000000007948 */ /* 0x000fea0003800000 */
[----:B------:R-:W-:Y:S01]  /*07c0*/  BAR.SYNC.DEFER_BLOCKING 0x0 ;  /* 0x0000000000007b1d */ /* 0x000fe20000010000 */
[----:B------:R-:W-:Y:S01]  /*07d0*/  @!P0 IMAD.U32 R21, R0, 0x10000, RZ ;  /* 0x0001000000158824 */ /* 0x000fe200078e00ff */
[----:B------:R-:W-:Y:S01]  /*07e0*/  @!P1 SHF.L.U32 R23, R2, 0x10, RZ ;  /* 0x0000001002179819 */ /* 0x000fe200000006ff */
[----:B------:R-:W-:Y:S01]  /*07f0*/  @!P2 IMAD.U32 R25, R3, 0x10000, RZ ;  /* 0x000100000319a824 */ /* 0x000fe200078e00ff */
[----:B------:R-:W-:Y:S01]  /*0800*/  ISETP.NE.AND P6, PT, R20, RZ, PT ;  /* 0x000000ff1400720c */ /* 0x000fe20003fc5270 */
[----:B------:R-:W-:Y:S01]  /*0810*/  @!P3 IMAD.U32 R29, R4, 0x10000, RZ ;  /* 0x00010000041db824 */ /* 0x000fe200078e00ff */
[----:B------:R-:W-:Y:S01]  /*0820*/  BSSY B0, `(.L_x_6821) ;  /* 0x0000035000007945 */ /* 0x000fe20003800000 */
[----:B------:R-:W-:Y:S01]  /*0830*/  IMAD.MOV.U32 R20, RZ, RZ, RZ ;  /* 0x000000ffff147224 */ /* 0x000fe200078e00ff */
[----:B-12---:R-:W1:Y:S02]  /*0840*/  LDS R6, [UR4] ;  /* 0x00000004ff067984 */ /* 0x006e640008000800 */
[--C-:B-1----:R-:W-:Y:S01]  /*0850*/  @!P0 FADD.FTZ R21, R21, -R6.reuse ;  /* 0x8000000615158221 */ /* 0x102fe20000010000 */
[--C-:B------:R-:W-:Y:S01]  /*0860*/  @!P1 FADD.FTZ R22, R23, -R6.reuse ;  /* 0x8000000617169221 */ /* 0x100fe20000010000 */
[--C-:B------:R-:W-:Y:S01]  /*0870*/  @!P2 FADD.FTZ R25, R25, -R6.reuse ;  /* 0x800000061919a221 */ /* 0x100fe20000010000 */
[--C-:B0-----:R-:W-:Y:S01]  /*0880*/  @!P3 FADD.FTZ R24, R29, -R6.reuse ;  /* 0x800000061d18b221 */ /* 0x101fe20000010000 */
[----:B------:R-:W-:Y:S01]  /*0890*/  @!P0 FMUL.FTZ R21, R21, 1.4426950216293334961 ;  /* 0x3fb8aa3b15158820 */ /* 0x000fe20000410000 */
[----:B------:R-:W-:Y:S01]  /*08a0*/  @!P1 FMUL.FTZ R22, R22, 1.4426950216293334961 ;  /* 0x3fb8aa3b16169820 */ /* 0x000fe20000410000 */
[----:B------:R-:W-:Y:S01]  /*08b0*/  @!P4 SHF.L.U32 R23, R5, 0x10, RZ ;  /* 0x000000100517c819 */ /* 0x000fe200000006ff */
[----:B------:R-:W-:Y:S01]  /*08c0*/  @!P2 FMUL.FTZ R25, R25, 1.4426950216293334961 ;  /* 0x3fb8aa3b1919a820 */ /* 0x000fe20000410000 */
[----:B------:R-:W-:Y:S01]  /*08d0*/  @!P3 FMUL.FTZ R24, R24, 1.4426950216293334961 ;  /* 0x3fb8aa3b1818b820 */ /* 0x000fe20000410000 */
[----:B------:R-:W-:Y:S01]  /*08e0*/  IMAD.MOV.U32 R29, RZ, RZ, RZ ;  /* 0x000000ffff1d7224 */ /* 0x000fe200078e00ff */
[----:B------:R-:W0:Y:S01]  /*08f0*/  @!P0 MUFU.EX2 R21, R21 ;  /* 0x0000001500158308 */ /* 0x000e220000000800 */
[----:B------:R-:W-:-:S03]  /*0900*/  @!P4 FADD.FTZ R23, R23, -R6 ;  /* 0x800000061717c221 */ /* 0x000fc60000010000 */
[----:B------:R-:W1:Y:S01]  /*0910*/  @!P1 MUFU.EX2 R22, R22 ;  /* 0x0000001600169308 */ /* 0x000e620000000800 */
[----:B------:R-:W-:-:S03]  /*0920*/  @!P4 FMUL.FTZ R23, R23, 1.4426950216293334961 ;  /* 0x3fb8aa3b1717c820 */ /* 0x000fc60000410000 */
[----:B------:R-:W2:Y:S04]  /*0930*/  @!P2 MUFU.EX2 R30, R25 ;  /* 0x00000019001ea308 */ /* 0x000ea80000000800 */
[----:B------:R-:W3:Y:S01]  /*0940*/  @!P3 MUFU.EX2 R24, R24 ;  /* 0x000000180018b308 */ /* 0x000ee20000000800 */
[----:B0-----:R-:W-:-:S03]  /*0950*/  @!P0 FADD.FTZ R29, RZ, R21 ;  /* 0x00000015ff1d8221 */ /* 0x001fc60000010000 */
[----:B------:R-:W0:Y:S01]  /*0960*/  @!P4 MUFU.EX2 R32, R23 ;  /* 0x000000170020c308 */ /* 0x000e220000000800 */
[----:B-1----:R-:W-:-:S04]  /*0970*/  @!P1 FADD.FTZ R29, R29, R22 ;  /* 0x000000161d1d9221 */ /* 0x002fc80000010000 */
[----:B--2---:R-:W-:-:S04]  /*0980*/  @!P2 FADD.FTZ R29, R29, R30 ;  /* 0x0000001e1d1da221 */ /* 0x004fc80000010000 */
[----:B---3--:R-:W-:-:S04]  /*0990*/  @!P3 FADD.FTZ R29, R29, R24 ;  /* 0x000000181d1db221 */ /* 0x008fc80000010000 */
        /* <DEDUP_REMOVED lines=10> */
[----:B0-----:R-:W-:Y:S01]  /*0a40*/  FADD.FTZ R30, R23, R30 ;  /* 0x0000001e171e7221 */ /* 0x001fe20000010000 */
[----:B------:R-:W-:Y:S06]  /*0a50*/  BAR.SYNC.DEFER_BLOCKING 0x0 ;  /* 0x0000000000007b1d */ /* 0x000fec0000010000 */
[----:B------:R0:W-:Y:S02]  /*0a60*/  @!P6 STS [R7], R30 ;  /* 0x0000001e0700e388 */ /* 0x0001e40000000800 */
[----:B------:R-:W-:Y:S01]  /*0a70*/  BAR.SYNC.DEFER_BLOCKING 0x0 ;  /* 0x0000000000007b1d */ /* 0x000fe20000010000 */
[----:B------:R-:W-:-:S13]  /*0a80*/  ISETP.NE.AND P6, PT, R28, RZ, PT ;  /* 0x000000ff1c00720c */ /* 0x000fda0003fc5270 */
[----:B------:R0:W1:Y:S01]  /*0a90*/  @!P6 LDS R20, [R27] ;  /* 0x000000001b14e984 */ /* 0x0000620000000800 */
[----:B------:R-:W-:Y:S05]  /*0aa0*/  @P5 BRA `(.L_x_6822) ;  /* 0x0000000000305947 */ /* 0x000fea0003800000 */
        /* <DEDUP_REMOVED lines=11> */
.L_x_6843:
[----:B-1----:R-:W-:-:S07]  /*0b60*/  FADD.FTZ R20, R28, R24 ;  /* 0x000000181c147221 */ /* 0x002fce0000010000 */
.L_x_6822:
[----:B------:R-:W-:Y:S05]  /*0b70*/  BSYNC B0 ;  /* 0x0000000000007941 */ /* 0x000fea0003800000 */
.L_x_6821:
[----:B------:R-:W-:Y:S01]  /*0b80*/  ISETP.NE.AND P5, PT, R26, RZ, PT ;  /* 0x000000ff1a00720c */ /* 0x000fe20003fa5270 */
[----:B------:R-:W-:-:S12]  /*0b90*/  WARPSYNC.ALL ;  /* 0x0000000000007948 */ /* 0x000fd80003800000 */
[----:B-1----:R1:W-:Y:S01]  /*0ba0*/  @P5 STS [UR4], R20 ;  /* 0x00000014ff005988 */ /* 0x0023e20008000804 */
[----:B------:R-:W-:Y:S06]  /*0bb0*/  BAR.SYNC.DEFER_BLOCKING 0x0 ;  /* 0x0000000000007b1d */ /* 0x000fec0000010000 */
[----:B------:R-:W-:Y:S01]  /*0bc0*/  BSSY.RECONVERGENT B0, `(.L_x_6824) ;  /* 0x0000012000007945 */ /* 0x000fe20003800200 */
[----:B0-----:R-:W0:Y:S03]  /*0bd0*/  LDS R7, [UR4] ;  /* 0x00000004ff077984 */ /* 0x001e260008000800 */
[----:B------:R-:W-:Y:S05]  /*0be0*/  @P0 BRA `(.L_x_6825) ;  /* 0x00000000003c0947 */ /* 0x000fea0003800000 */
[----:B------:R-:W-:Y:S01]  /*0bf0*/  SHF.L.U32 R13, R0, 0x10, RZ ;  /* 0x00000010000d7819 */ /* 0x000fe200000006ff */
[----:B------:R-:W2:Y:S01]  /*0c00*/  LDCU.64 UR4, c[0x0][0x380] ;  /* 0x00007000ff0477ac */ /* 0x000ea20008000a00 */
[----:B0-----:R-:W0:Y:S01]  /*0c10*/  MUFU.RCP R0, R7 ;  /* 0x0000000700007308 */ /* 0x001e220000001000 */
[----:B-1----:R-:W-:Y:S02]  /*0c20*/  IMAD.MOV.U32 R20, RZ, RZ, R12 ;  /* 0x000000ffff147224 */ /* 0x002fe400078e000c */
[----:B------:R-:W-:Y:S01]  /*0c30*/  FADD.FTZ R13, R13, -R6 ;  /* 0x800000060d0d7221 */ /* 0x000fe20000010000 */
[----:B------:R-:W-:-:S03]  /*0c40*/  IMAD.MOV.U32 R21, RZ, RZ, RZ ;  /* 0x000000ffff157224 */ /* 0x000fc600078e00ff */
[----:B------:R-:W-:Y:S01]  /*0c50*/  FMUL.FTZ R22, R13, 1.4426950216293334961 ;  /* 0x3fb8aa3b0d167820 */ /* 0x000fe20000410000 */
[----:B------:R-:W-:-:S03]  /*0c60*/  IMAD.WIDE.U32 R20, R16, UR7, R20 ;  /* 0x0000000710147c25 */ /* 0x000fc6000f8e0014 */
[----:B------:R-:W0:Y:S01]  /*0c70*/  MUFU.EX2 R13, R22 ;  /* 0x00000016000d7308 */ /* 0x000e220000000800 */
[----:B--2---:R-:W-:Y:S01]  /*0c80*/  LEA R12, P0, R20, UR4, 0x1 ;  /* 0x00000004140c7c11 */ /* 0x004fe2000f8008ff */
[----:B0-----:R-:W-:Y:S01]  /*0c90*/  FMUL.FTZ R0, R13, R0 ;  /* 0x000000000d007220 */ /* 0x001fe20000410000 */
[----:B------:R-:W-:-:S04]  /*0ca0*/  IMAD R13, R17, UR7, R21 ;  /* 0x00000007110d7c24 */ /* 0x000fc8000f8e0215 */
[----:B------:R-:W-:Y:S02]  /*0cb0*/  F2FP.BF16.F32.PACK_AB R0, RZ, R0 ;  /* 0x00000000ff00723e */ /* 0x000fe400000010ff */
[----:B------:R-:W-:-:S05]  /*0cc0*/  LEA.HI.X R13, R20, UR5, R13, 0x1, P0 ;  /* 0x00000005140d7c11 */ /* 0x000fca00080f0c0d */
[----:B------:R2:W-:Y:S02]  /*0cd0*/  STG.E.U16 desc[UR8][R12.64], R0 ;  /* 0x000000000c007986 */ /* 0x0005e4000c101508 */
.L_x_6825:
[----:B------:R-:W-:Y:S05]  /*0ce0*/  BSYNC.RECONVERGENT B0 ;  /* 0x0000000000007941 */ /* 0x000fea0003800200 */
.L_x_6824:
[----:B------:R-:W-:Y:S04]  /*0cf0*/  BSSY.RECONVERGENT B0, `(.L_x_6826) ;  /* 0x0000010000007945 */ /* 0x000fe80003800200 */
[----:B------:R-:W-:Y:S05]  /*0d00*/  @P1 BRA `(.L_x_6827) ;  /* 0x0000000000381947 */ /* 0x000fea0003800000 */
[----:B------:R-:W-:Y:S01]  /*0d10*/  SHF.L.U32 R9, R2, 0x10, RZ ;  /* 0x0000001002097819 */ /* 0x000fe200000006ff */
[----:B0-2---:R-:W0:Y:S01]  /*0d20*/  MUFU.RCP R13, R7 ;  /* 0x00000007000d7308 */ /* 0x005e220000001000 */
[----:B------:R-:W2:Y:S03]  /*0d30*/  LDCU.64 UR4, c[0x0][0x380] ;  /* 0x00007000ff0477ac */ /* 0x000ea60008000a00 */
[----:B------:R-:W-:-:S04]  /*0d40*/  FADD.FTZ R9, R9, -R6 ;  /* 0x8000000609097221 */ /* 0x000fc80000010000 */
[----:B------:R-:W-:Y:S01]  /*0d50*/  FMUL.FTZ R2, R9, 1.4426950216293334961 ;  /* 0x3fb8aa3b09027820 */ /* 0x000fe20000410000 */
[----:B------:R-:W-:-:S03]  /*0d60*/  IMAD.MOV.U32 R9, RZ, RZ, RZ ;  /* 0x000000ffff097224 */ /* 0x000fc600078e00ff */
[----:B------:R-:W0:Y:S01]  /*0d70*/  MUFU.EX2 R0, R2 ;  /* 0x0000000200007308 */ /* 0x000e220000000800 */
[----:B------:R-:W-:-:S04]  /*0d80*/  IMAD.WIDE.U32 R8, R16, UR7, R8 ;  /* 0x0000000710087c25 */ /* 0x000fc8000f8e0008 */
[----:B------:R-:W-:Y:S01]  /*0d90*/  IMAD R9, R17, UR7, R9 ;  /* 0x0000000711097c24 */ /* 0x000fe2000f8e0209 */
[----:B--2---:R-:W-:Y:S01]  /*0da0*/  LEA R12, P0, R8, UR4, 0x1 ;  /* 0x00000004080c7c11 */ /* 0x004fe2000f8008ff */
[----:B0-----:R-:W-:-:S03]  /*0db0*/  FMUL.FTZ R0, R0, R13 ;  /* 0x0000000d00007220 */ /* 0x001fc60000410000 */
[----:B------:R-:W-:Y:S02]  /*0dc0*/  LEA.HI.X R13, R8, UR5, R9, 0x1, P0 ;  /* 0x00000005080d7c11 */ /* 0x000fe400080f0c09 */
[----:B------:R-:W-:-:S05]  /*0dd0*/  F2FP.BF16.F32.PACK_AB R0, RZ, R0 ;  /* 0x00000000ff00723e */ /* 0x000fca00000010ff */
[----:B------:R3:W-:Y:S02]  /*0de0*/  STG.E.U16 desc[UR8][R12.64], R0 ;  /* 0x000000000c007986 */ /* 0x0007e4000c101508 */
.L_x_6827:
[----:B------:R-:W-:Y:S05]  /*0df0*/  BSYNC.RECONVERGENT B0 ;  /* 0x0000000000007941 */ /* 0x000fea0003800200 */
.L_x_6826:
[----:B------:R-:W-:Y:S04]  /*0e00*/  BSSY.RECONVERGENT B0, `(.L_x_6828) ;  /* 0x0000010000007945 */ /* 0x000fe80003800200 */
[----:B------:R-:W-:Y:S05]  /*0e10*/  @P2 BRA `(.L_x_6829) ;  /* 0x0000000000382947 */ /* 0x000fea0003800000 */
[----:B------:R-:W-:Y:S01]  /*0e20*/  IMAD.U32 R3, R3, 0x10000, RZ ;  /* 0x0001000003037824 */ /* 0x000fe200078e00ff */
[----:B0-----:R-:W0:Y:S01]  /*0e30*/  MUFU.RCP R9, R7 ;  /* 0x0000000700097308 */ /* 0x001e220000001000 */
[----:B------:R-:W4:Y:S01]  /*0e40*/  LDCU.64 UR4, c[0x0][0x380] ;  /* 0x00007000ff0477ac */ /* 0x000f220008000a00 */
[----:B------:R-:W-:Y:S02]  /*0e50*/  HFMA2 R19, -RZ, RZ, 0, 0 ;  /* 0x00000000ff137431 */ /* 0x000fe400000001ff */
[----:B------:R-:W-:-:S04]  /*0e60*/  FADD.FTZ R3, R3, -R6 ;  /* 0x8000000603037221 */ /* 0x000fc80000010000 */
[----:B------:R-:W-:Y:S01]  /*0e70*/  FMUL.FTZ R8, R3, 1.4426950216293334961 ;  /* 0x3fb8aa3b03087820 */ /* 0x000fe20000410000 */
[----:B------:R-:W-:-:S03]  /*0e80*/  IMAD.WIDE.U32 R18, R16, UR7, R18 ;  /* 0x0000000710127c25 */ /* 0x000fc6000f8e0012 */
[----:B--23--:R-:W0:Y:S01]  /*0e90*/  MUFU.EX2 R0, R8 ;  /* 0x0000000800007308 */ /* 0x00ce220000000800 */
[----:B------:R-:W-:Y:S01]  /*0ea0*/  IMAD R3, R17, UR7, R19 ;  /* 0x0000000711037c24 */ /* 0x000fe2000f8e0213 */
[----:B----4-:R-:W-:-:S04]  /*0eb0*/  LEA R2, P0, R18, UR4, 0x1 ;  /* 0x0000000412027c11 */ /* 0x010fc8000f8008ff */
[----:B------:R-:W-:Y:S01]  /*0ec0*/  LEA.HI.X R3, R18, UR5, R3, 0x1, P0 ;  /* 0x0000000512037c11 */ /* 0x000fe200080f0c03 */
[----:B0-----:R-:W-:-:S05]  /*0ed0*/  FMUL.FTZ R0, R0, R9 ;  /* 0x0000000900007220 */ /* 0x001fca0000410000 */
[----:B------:R-:W-:-:S05]  /*0ee0*/  F2FP.BF16.F32.PACK_AB R0, RZ, R0 ;  /* 0x00000000ff00723e */ /* 0x000fca00000010ff */
[----:B------:R4:W-:Y:S02]  /*0ef0*/  STG.E.U16 desc[UR8][R2.64], R0 ;  /* 0x0000000002007986 */ /* 0x0009e4000c101508 */
.L_x_6829:
[----:B------:R-:W-:Y:S05]  /*0f00*/  BSYNC.RECONVERGENT B0 ;  /* 0x0000000000007941 */ /* 0x000fea0003800200 */
.L_x_6828:
[----:B------:R-:W-:Y:S04]  /*0f10*/  BSSY.RECONVERGENT B0, `(.L_x_6830) ;  /* 0x0000010000007945 */ /* 0x000fe80003800200 */
[----:B------:R-:W-:Y:S05]  /*0f20*/  @P3 BRA `(.L_x_6831) ;  /* 0x0000000000383947 */ /* 0x000fea0003800000 */
[----:B----4-:R-:W-:Y:S01]  /*0f30*/  IMAD.U32 R3, R4, 0x10000, RZ ;  /* 0x0001000004037824 */ /* 0x010fe200078e00ff */
[----:B0-----:R-:W0:Y:S01]  /*0f40*/  MUFU.RCP R9, R7 ;  /* 0x0000000700097308 */ /* 0x001e220000001000 */
[----:B------:R-:W4:Y:S01]  /*0f50*/  LDCU.64 UR4, c[0x0][0x380] ;  /* 0x00007000ff0477ac */ /* 0x000f220008000a00 */
[----:B------:R-:W-:Y:S02]  /*0f60*/  IMAD.MOV.U32 R15, RZ, RZ, RZ ;  /* 0x000000ffff0f7224 */ /* 0x000fe400078e00ff */
[----:B------:R-:W-:Y:S01]  /*0f70*/  FADD.FTZ R3, R3, -R6 ;  /* 0x8000000603037221 */ /* 0x000fe20000010000 */
[----:B------:R-:W-:-:S04]  /*0f80*/  IMAD.WIDE.U32 R14, R16, UR7, R14 ;  /* 0x00000007100e7c25 */ /* 0x000fc8000f8e000e */
[----:B------:R-:W-:Y:S01]  /*0f90*/  FMUL.FTZ R4, R3, 1.4426950216293334961 ;  /* 0x3fb8aa3b03047820 */ /* 0x000fe20000410000 */
[----:B------:R-:W-:-:S03]  /*0fa0*/  IMAD R3, R17, UR7, R15 ;  /* 0x0000000711037c24 */ /* 0x000fc6000f8e020f */
[----:B--23--:R-:W0:Y:S01]  /*0fb0*/  MUFU.EX2 R0, R4 ;  /* 0x0000000400007308 */ /* 0x00ce220000000800 */
[----:B----4-:R-:W-:-:S04]  /*0fc0*/  LEA R2, P0, R14, UR4, 0x1 ;  /* 0x000000040e027c11 */ /* 0x010fc8000f8008ff */
[----:B------:R-:W-:Y:S01]  /*0fd0*/  LEA.HI.X R3, R14, UR5, R3, 0x1, P0 ;  /* 0x000000050e037c11 */ /* 0x000fe200080f0c03 */
[----:B0-----:R-:W-:-:S05]  /*0fe0*/  FMUL.FTZ R0, R0, R9 ;  /* 0x0000000900007220 */ /* 0x001fca0000410000 */
[----:B------:R-:W-:-:S05]  /*0ff0*/  F2FP.BF16.F32.PACK_AB R0, RZ, R0 ;  /* 0x00000000ff00723e */ /* 0x000fca00000010ff */
[----:B------:R0:W-:Y:S02]  /*1000*/  STG.E.U16 desc[UR8][R2.64], R0 ;  /* 0x0000000002007986 */ /* 0x0001e4000c101508 */
.L_x_6831:
[----:B------:R-:W-:Y:S05]  /*1010*/  BSYNC.RECONVERGENT B0 ;  /* 0x0000000000007941 */ /* 0x000fea0003800200 */
.L_x_6830:
[----:B------:R-:W-:Y:S05]  /*1020*/  @P4 EXIT ;  /* 0x000000000000494d */ /* 0x000fea0003800000 */
[----:B------:R-:W-:Y:S01]  /*1030*/  SHF.L.U32 R5, R5, 0x10, RZ ;  /* 0x0000001005057819 */ /* 0x000fe200000006ff */
[----:B0-----:R-:W0:Y:S01]  /*1040*/  MUFU.RCP R7, R7 ;  /* 0x0000000700077308 */ /* 0x001e220000001000 */
[----:B------:R-:W5:Y:S01]  /*1050*/  LDCU.64 UR4, c[0x0][0x380] ;  /* 0x00007000ff0477ac */ /* 0x000f620008000a00 */
[----:B------:R-:W-:Y:S02]  /*1060*/  IMAD.MOV.U32 R11, RZ, RZ, RZ ;  /* 0x000000ffff0b7224 */ /* 0x000fe400078e00ff */
[----:B------:R-:W-:Y:S01]  /*1070*/  FADD.FTZ R5, R5, -R6 ;  /* 0x8000000605057221 */ /* 0x000fe20000010000 */
[----:B------:R-:W-:-:S04]  /*1080*/  IMAD.WIDE.U32 R10, R16, UR7, R10 ;  /* 0x00000007100a7c25 */ /* 0x000fc8000f8e000a */
[----:B------:R-:W-:Y:S01]  /*1090*/  FMUL.FTZ R5, R5, 1.4426950216293334961 ;  /* 0x3fb8aa3b05057820 */ /* 0x000fe20000410000 */
[----:B------:R-:W-:-:S03]  /*10a0*/  IMAD R17, R17, UR7, R11 ;  /* 0x0000000711117c24 */ /* 0x000fc6000f8e020b */
[----:B--234-:R-:W0:Y:S01]  /*10b0*/  MUFU.EX2 R0, R5 ;  /* 0x0000000500007308 */ /* 0x01ce220000000800 */
[----:B-----5:R-:W-:-:S04]  /*10c0*/  LEA R2, P0, R10, UR4, 0x1 ;  /* 0x000000040a027c11 */ /* 0x020fc8000f8008ff */
[----:B------:R-:W-:Y:S01]  /*10d0*/  LEA.HI.X R3, R10, UR5, R17, 0x1, P0 ;  /* 0x000000050a037c11 */ /* 0x000fe200080f0c11 */
[----:B0-----:R-:W-:-:S05]  /*10e0*/  FMUL.FTZ R0, R0, R7 ;  /* 0x0000000700007220 */ /* 0x001fca0000410000 */
[----:B------:R-:W-:-:S05]  /*10f0*/  F2FP.BF16.F32.PACK_AB R0, RZ, R0 ;  /* 0x00000000ff00723e */ /* 0x000fca00000010ff */
[----:B------:R-:W-:Y:S01]  /*1100*/  STG.E.U16 desc[UR8][R2.64], R0 ;  /* 0x0000000002007986 */ /* 0x000fe2000c101508 */
[----:B------:R-:W-:Y:S05]  /*1110*/  EXIT ;  /* 0x000000000000794d */ /* 0x000fea0003800000 */
.L_x_6820:
[----:B-1----:R-:W-:Y:S01]  /*1120*/  IMAD.MOV.U32 R32, RZ, RZ, R6 ;  /* 0x000000ffff207224 */ /* 0x002fe200078e0006 */
[----:B------:R-:W-:Y:S01]  /*1130*/  MOV R23, 0x10 ;  /* 0x0000001000177802 */ /* 0x000fe20000000f00 */
[----:B------:R-:W-:Y:S02]  /*1140*/  IMAD.MOV.U32 R22, RZ, RZ, 0x1f ;  /* 0x0000001fff167424 */ /* 0x000fe400078e00ff */
[----:B------:R-:W-:-:S07]  /*1150*/  IMAD.MOV.U32 R21, RZ, RZ, -0x1 ;  /* 0xffffffffff157424 */ /* 0x000fce00078e00ff */
[----:B0-----:R-:W-:Y:S05]  /*1160*/  WARPSYNC.COLLECTIVE R21, `(.L_x_6832) ;  /* 0x0000000015087348 */ /* 0x001fea0003c00000 */
[----:B0-----:R0:W1:Y:S02]  /*1170*/  SHFL.DOWN P6, R24, R32, R23, R22 ;  /* 0x0800001720187389 */ /* 0x00106400000c0016 */
[----:B01----:R-:W-:Y:S05]  /*1180*/  ENDCOLLECTIVE ;  /* 0x000000000000791b */ /* 0x003fea0003800000 */
.L_x_6832:
[----:B------:R-:W-:Y:S01]  /*1190*/  IMAD.MOV.U32 R23, RZ, RZ, 0x8 ;  /* 0x00000008ff177424 */ /* 0x000fe200078e00ff */
[----:B------:R-:W-:-:S04]  /*11a0*/  FSETP.GEU.FTZ.AND P6, PT, R6, R24, PT ;  /* 0x000000180600720b */ /* 0x000fc80003fde000 */
[----:B------:R-:W-:-:S04]  /*11b0*/  FSEL R25, R24, R6, !P6 ;  /* 0x0000000618197208 */ /* 0x000fc80007000000 */
[----:B------:R-:W-:-:S07]  /*11c0*/  MOV R32, R25 ;  /* 0x0000001900207202 */ /* 0x000fce0000000f00 */
[----:B------:R-:W-:Y:S05]  /*11d0*/  WARPSYNC.COLLECTIVE R21, `(.L_x_6833) ;  /* 0x0000000015087348 */ /* 0x000fea0003c00000 */
[----:B------:R0:W1:Y:S02]  /*11e0*/  SHFL.DOWN P6, R24, R32, R23, R22 ;  /* 0x0800001720187389 */ /* 0x00006400000c0016 */
[----:B01----:R-:W-:Y:S05]  /*11f0*/  ENDCOLLECTIVE ;  /* 0x000000000000791b */ /* 0x003fea0003800000 */
.L_x_6833:
[----:B------:R-:W-:Y:S01]  /*1200*/  HFMA2 R23, -RZ, RZ, 0, 2.384185791015625e-07 ;  /* 0x00000004ff177431 */ /* 0x000fe200000001ff */
[----:B------:R-:W-:-:S04]  /*1210*/  FSETP.GEU.FTZ.AND P6, PT, R25, R24, PT ;  /* 0x000000181900720b */ /* 0x000fc80003fde000 */
[----:B------:R-:W-:-:S05]  /*1220*/  FSEL R29, R24, R25, !P6 ;  /* 0x00000019181d7208 */ /* 0x000fca0007000000 */
[----:B------:R-:W-:-:S07]  /*1230*/  IMAD.MOV.U32 R32, RZ, RZ, R29 ;  /* 0x000000ffff207224 */ /* 0x000fce00078e001d */
[----:B------:R-:W-:Y:S05]  /*1240*/  WARPSYNC.COLLECTIVE R21, `(.L_x_6834) ;  /* 0x0000000015087348 */ /* 0x000fea0003c00000 */
[----:B------:R0:W1:Y:S02]  /*1250*/  SHFL.DOWN P6, R24, R32, R23, R22 ;  /* 0x0800001720187389 */ /* 0x00006400000c0016 */
[----:B01----:R-:W-:Y:S05]  /*1260*/  ENDCOLLECTIVE ;  /* 0x000000000000791b */ /* 0x003fea0003800000 */
.L_x_6834:
[----:B------:R-:W-:Y:S01]  /*1270*/  IMAD.MOV.U32 R23, RZ, RZ, 0x2 ;  /* 0x00000002ff177424 */ /* 0x000fe200078e00ff */
[----:B------:R-:W-:-:S04]  /*1280*/  FSETP.GEU.FTZ.AND P6, PT, R29, R24, PT ;  /* 0x000000181d00720b */ /* 0x000fc80003fde000 */
[----:B------:R-:W-:-:S05]  /*1290*/  FSEL R30, R24, R29, !P6 ;  /* 0x0000001d181e7208 */ /* 0x000fca0007000000 */
[----:B------:R-:W-:-:S07]  /*12a0*/  IMAD.MOV.U32 R32, RZ, RZ, R30 ;  /* 0x000000ffff207224 */ /* 0x000fce00078e001e */
[----:B------:R-:W-:Y:S05]  /*12b0*/  WARPSYNC.COLLECTIVE R21, `(.L_x_6835) ;  /* 0x0000000015087348 */ /* 0x000fea0003c00000 */
[----:B------:R0:W1:Y:S02]  /*12c0*/  SHFL.DOWN P6, R24, R32, R23, R22 ;  /* 0x0800001720187389 */ /* 0x00006400000c0016 */
[----:B01----:R-:W-:Y:S05]  /*12d0*/  ENDCOLLECTIVE ;  /* 0x000000000000791b */ /* 0x003fea0003800000 */
.L_x_6835:
[----:B------:R-:W-:Y:S01]  /*12e0*/  IMAD.MOV.U32 R23, RZ, RZ, 0x1 ;  /* 0x00000001ff177424 */ /* 0x000fe200078e00ff */
[----:B------:R-:W-:-:S04]  /*12f0*/  FSETP.GEU.FTZ.AND P6, PT, R30, R24, PT ;  /* 0x000000181e00720b */ /* 0x000fc80003fde000 */
[----:B------:R-:W-:-:S04]  /*1300*/  FSEL R6, R24, R30, !P6 ;  /* 0x0000001e18067208 */ /* 0x000fc80007000000 */
[----:B------:R-:W-:-:S07]  /*1310*/  MOV R32, R6 ;  /* 0x0000000600207202 */ /* 0x000fce0000000f00 */
[----:B------:R-:W-:Y:S05]  /*1320*/  WARPSYNC.COLLECTIVE R21, `(.L_x_6836) ;  /* 0x0000000015087348 */ /* 0x000fea0003c00000 */
[----:B------:R0:W1:Y:S02]  /*1330*/  SHFL.DOWN P6, R24, R32, R23, R22 ;  /* 0x0800001720187389 */ /* 0x00006400000c0016 */
[----:B01----:R-:W-:Y:S05]  /*1340*/  ENDCOLLECTIVE ;  /* 0x000000000000791b */ /* 0x003fea0003800000 */
.L_x_6836:
[----:B------:R-:W-:Y:S05]  /*1350*/  BRA `(.L_x_6837) ;  /* 0xfffffff000f07947 */ /* 0x000fea000383ffff */
.L_x_6823:
[----:B-1----:R-:W-:Y:S02]  /*1360*/  IMAD.MOV.U32 R32, RZ, RZ, R20 ;  /* 0x000000ffff207224 */ /* 0x002fe400078e0014 */
[----:B------:R-:W-:Y:S02]  /*1370*/  HFMA2 R23, -RZ, RZ, 0, 9.5367431640625e-07 ;  /* 0x00000010ff177431 */ /* 0x000fe400000001ff */
[----:B------:R-:W-:Y:S02]  /*1380*/  IMAD.MOV.U32 R22, RZ, RZ, 0x1f ;  /* 0x0000001fff167424 */ /* 0x000fe400078e00ff */
[----:B------:R-:W-:-:S07]  /*1390*/  IMAD.MOV.U32 R21, RZ, RZ, -0x1 ;  /* 0xffffffffff157424 */ /* 0x000fce00078e00ff */
[----:B0-----:R-:W-:Y:S05]  /*13a0*/  WARPSYNC.COLLECTIVE R21, `(.L_x_6838) ;  /* 0x0000000015087348 */ /* 0x001fea0003c00000 */
[----:B------:R1:W2:Y:S02]  /*13b0*/  SHFL.DOWN P6, R24, R32, R23, R22 ;  /* 0x0800001720187389 */ /* 0x0002a400000c0016 */
[----:B012---:R-:W-:Y:S05]  /*13c0*/  ENDCOLLECTIVE ;  /* 0x000000000000791b */ /* 0x007fea0003800000 */
.L_x_6838:
[----:B------:R-:W-:Y:S02]  /*13d0*/  IMAD.MOV.U32 R23, RZ, RZ, 0x8 ;  /* 0x00000008ff177424 */ /* 0x000fe400078e00ff */
[----:B------:R-:W-:-:S05]  /*13e0*/  FADD.FTZ R7, R20, R24 ;  /* 0x0000001814077221 */ /* 0x000fca0000010000 */
[----:B------:R-:W-:-:S07]  /*13f0*/  MOV R32, R7 ;  /* 0x0000000700207202 */ /* 0x000fce0000000f00 */
[----:B------:R-:W-:Y:S05]  /*1400*/  WARPSYNC.COLLECTIVE R21, `(.L_x_6839) ;  /* 0x0000000015087348 */ /* 0x000fea0003c00000 */
[----:B------:R0:W1:Y:S02]  /*1410*/  SHFL.DOWN P6, R24, R32, R23, R22 ;  /* 0x0800001720187389 */ /* 0x00006400000c0016 */
[----:B01----:R-:W-:Y:S05]  /*1420*/  ENDCOLLECTIVE ;  /* 0x000000000000791b */ /* 0x003fea0003800000 */
.L_x_6839:
[----:B------:R-:W-:Y:S02]  /*1430*/  HFMA2 R23, -RZ, RZ, 0, 2.384185791015625e-07 ;  /* 0x00000004ff177431 */ /* 0x000fe400000001ff */
[----:B------:R-:W-:-:S04]  /*1440*/  FADD.FTZ R25, R7, R24 ;  /* 0x0000001807197221 */ /* 0x000fc80000010000 */
[----:B------:R-:W-:-:S07]  /*1450*/  IMAD.MOV.U32 R32, RZ, RZ, R25 ;  /* 0x000000ffff207224 */ /* 0x000fce00078e0019 */
[----:B------:R-:W-:Y:S05]  /*1460*/  WARPSYNC.COLLECTIVE R21, `(.L_x_6840) ;  /* 0x0000000015087348 */ /* 0x000fea0003c00000 */
[----:B------:R0:W1:Y:S02]  /*1470*/  SHFL.DOWN P6, R24, R32, R23, R22 ;  /* 0x0800001720187389 */ /* 0x00006400000c0016 */
[----:B01----:R-:W-:Y:S05]  /*1480*/  ENDCOLLECTIVE ;  /* 0x000000000000791b */ /* 0x003fea0003800000 */
.L_x_6840:
[----:B------:R-:W-:Y:S01]  /*1490*/  MOV R23, 0x2 ;  /* 0x0000000200177802 */ /* 0x000fe20000000f00 */
[----:B------:R-:W-:-:S04]  /*14a0*/  FADD.FTZ R27, R25, R24 ;  /* 0x00000018191b7221 */ /* 0x000fc80000010000 */
[----:B------:R-:W-:-:S07]  /*14b0*/  IMAD.MOV.U32 R32, RZ, RZ, R27 ;  /* 0x000000ffff207224 */ /* 0x000fce00078e001b */
[----:B------:R-:W-:Y:S05]  /*14c0*/  WARPSYNC.COLLECTIVE R21, `(.L_x_6841) ;  /* 0x0000000015087348 */ /* 0x000fea0003c00000 */
[----:B------:R0:W1:Y:S02]  /*14d0*/  SHFL.DOWN P6, R24, R32, R23, R22 ;  /* 0x0800001720187389 */ /* 0x00006400000c0016 */
[----:B01----:R-:W-:Y:S05]  /*14e0*/  ENDCOLLECTIVE ;  /* 0x000000000000791b */ /* 0x003fea0003800000 */
.L_x_6841:
[----:B------:R-:W-:Y:S02]  /*14f0*/  HFMA2 R23, -RZ, RZ, 0, 5.9604644775390625e-08 ;  /* 0x00000001ff177431 */ /* 0x000fe400000001ff */
[----:B------:R-:W-:-:S04]  /*1500*/  FADD.FTZ R28, R27, R24 ;  /* 0x000000181b1c7221 */ /* 0x000fc80000010000 */
[----:B------:R-:W-:-:S07]  /*1510*/  IMAD.MOV.U32 R32, RZ, RZ, R28 ;  /* 0x000000ffff207224 */ /* 0x000fce00078e001c */
[----:B------:R-:W-:Y:S05]  /*1520*/  WARPSYNC.COLLECTIVE R21, `(.L_x_6842) ;  /* 0x0000000015087348 */ /* 0x000fea0003c00000 */
[----:B------:R0:W1:Y:S02]  /*1530*/  SHFL.DOWN P6, R24, R32, R23, R22 ;  /* 0x0800001720187389 */ /* 0x00006400000c0016 */
[----:B01----:R-:W-:Y:S05]  /*1540*/  ENDCOLLECTIVE ;  /* 0x000000000000791b */ /* 0x003fea0003800000 */
.L_x_6842:
[----:B------:R-:W-:Y:S05]  /*1550*/  BRA `(.L_x_6843) ;  /* 0xfffffff400807947 */ /* 0x000fea000383ffff */
.L_x_6844:
        /* <DEDUP_REMOVED lines=10> */
.L_x_11573:


//--------------------- .text._ZN2at6native43_GLOBAL__N__9ae7fba5_10_SoftMax_cu_9f978f6322cunn_SoftMaxForwardRegIN3c108BFloat16EfS4_NS1_22SoftMaxForwardEpilogueElLi4EEEvPT1_PKT_T3_ --------------------------
	.section	.text._ZN2at6native43_GLOBAL__N__9ae7fba5_10_SoftMax_cu_9f978f6322cunn_SoftMaxForwardRegIN3c108BFloat16EfS4_NS1_22SoftMaxForwardEpilogueElLi4EEEvPT1_PKT_T3_,"ax",@progbits
	.align	128
.text._ZN2at6native43_GLOBAL__N__9ae7fba5_10_SoftMax_cu_9f978f6322cunn_SoftMaxForwardRegIN3c108BFloat16EfS4_NS1_22SoftMaxForwardEpilogueElLi4EEEvPT1_PKT_T3_:
        .type           _ZN2at6native43_GLOBAL__N__9ae7fba5_10_SoftMax_cu_9f978f6322cunn_SoftMaxForwardRegIN3c108BFloat16EfS4_NS1_22SoftMaxForwardEpilogueElLi4EEEvPT1_PKT_T3_,@function
        .size           _ZN2at6native43_GLOBAL__N__9ae7fba5_10_SoftMax_cu_9f978f6322cunn_SoftMaxForwardRegIN3c108BFloat16EfS4_NS1_22SoftMaxForwardEpilogueElLi4EEEvPT1_PKT_T3_,(.L_x_11574 - _ZN2at6native43_GLOBAL__N__9ae7fba5_10_SoftMax_cu_9f978f6322cunn_SoftMaxForwardRegIN3c108BFloat16EfS4_NS1_22SoftMaxForwardEpilogueElLi4EEEvPT1_PKT_T3_)
        .other          _ZN2at6native43_GLOBAL__N__9ae7fba5_10_SoftMax_cu_9f978f6322cunn_SoftMaxForwardRegIN3c108BFloat16EfS4_NS1_22SoftMaxForwardEpilogueElLi4EEEvPT1_PKT_T3_,@"STO_CUDA_ENTRY STV_DEFAULT"
_ZN2at6native43_GLOBAL__N__9ae7fba5_10_SoftMax_cu_9f978f6322cunn_SoftMaxForwardRegIN3c108BFloat16EfS4_NS1_22SoftMaxForwardEpilogueElLi4EEEvPT1_PKT_T3_:
        /* <DEDUP_REMOVED lines=13> */
[-C--:B------:R-:W-:Y:S02]  /*00d0*/  ISETP.GE.U32.AND P2, PT, R12, R8.reuse, PT ;  /* 0x000000080c00720c */ /* 0x080fe40003f46070 */
[----:B------:R-:W-:Y:S02]  /*00e0*/  ISETP.GE.U32.AND P3, PT, R4, R8, PT ;  /* 0x000000080400720c */ /* 0x000fe40003f66070 */
[-C--:B------:R-:W-:Y:S01]  /*00f0*/  ISETP.GE.AND.EX P2, PT, RZ, R9.reuse, PT, P2 ;  /* 0x00000009ff00720c */ /* 0x080fe20003f46320 */
[----:B------:R-:W0:Y:S01]  /*0100*/  @!P0 LDC.64 R16, c[0x0][0x388] ;  /* 0x0000e200ff108b82 */ /* 0x000e220000000a00 */
[----:B------:R-:W-:Y:S02]  /*0110*/  ISETP.GE.AND.EX P3, PT, RZ, R9, PT, P3 ;  /* 0x00000009ff00720c */ /* 0x000fe40003f66330 */
[----:B------:R-:W-:-:S03]  /*0120*/  @!P0 MOV R7, RZ ;  /* 0x000000ff00078202 */ /* 0x000fc60000000f00 */
[----:B------:R-:W-:Y:S02]  /*0130*/  @!P1 IMAD.MOV.U32 R11, RZ, RZ, RZ ;  /* 0x000000ffff0b9224 */ /* 0x000fe400078e00ff */
[----:B------:R-:W1:Y:S01]  /*0140*/  @!P1 LDC.64 R22, c[0x0][0x388] ;  /* 0x0000e200ff169b82 */ /* 0x000e620000000a00 */
[----:B---3--:R-:W-:-:S04]  /*0150*/  @!P0 IMAD.WIDE.U32 R24, R8, UR7, R6 ;  /* 0x0000000708188c25 */ /* 0x008fc8000f8e0006 */
[----:B------:R-:W-:Y:S02]  /*0160*/  @!P0 IMAD R5, R9, UR7, R25 ;  /* 0x0000000709058c24 */ /* 0x000fe4000f8e0219 */
[----:B------:R-:W-:Y:S01]  /*0170*/  @!P1 IMAD.WIDE.U32 R20, R8, UR7, R10 ;  /* 0x0000000708149c25 */ /* 0x000fe2000f8e000a */
[----:B------:R-:W3:Y:S03]  /*0180*/  @!P2 LDC.64 R14, c[0x0][0x388] ;  /* 0x0000e200ff0eab82 */ /* 0x000ee60000000a00 */
[----:B------:R-:W-:-:S05]  /*0190*/  @!P2 IMAD.MOV.U32 R13, RZ, RZ, RZ ;  /* 0x000000ffff0da224 */ /* 0x000fca00078e00ff */
[----:B------:R-:W4:Y:S01]  /*01a0*/  @!P3 LDC.64 R18, c[0x0][0x388] ;  /* 0x0000e200ff12bb82 */ /* 0x000f220000000a00 */
[----:B0-----:R-:W-:-:S04]  /*01b0*/  @!P0 LEA R16, P4, R24, R16, 0x1 ;  /* 0x0000001018108211 */ /* 0x001fc800078808ff */
[----:B------:R-:W-:Y:S01]  /*01c0*/  @!P0 LEA.HI.X R17, R24, R17, R5, 0x1, P4 ;  /* 0x0000001118118211 */ /* 0x000fe200020f0c05 */
[C---:B------:R-:W-:Y:S01]  /*01d0*/  @!P1 IMAD R5, R9.reuse, UR7, R21 ;  /* 0x0000000709059c24 */ /* 0x040fe2000f8e0215 */
[----:B-1----:R-:W-:Y:S01]  /*01e0*/  @!P1 LEA R22, P4, R20, R22, 0x1 ;  /* 0x0000001614169211 */ /* 0x002fe200078808ff */
[----:B------:R-:W-:Y:S02]  /*01f0*/  @!P2 IMAD.WIDE.U32 R24, R8, UR7, R12 ;  /* 0x000000070818ac25 */ /* 0x000fe4000f8e000c */
[----:B--2---:R-:W2:Y:S01]  /*0200*/  @!P0 LDG.E.U16 R0, desc[UR8][R16.64] ;  /* 0x0000000810008981 */ /* 0x004ea2000c1e1500 */
[----:B------:R-:W-:Y:S01]  /*0210*/  @!P1 LEA.HI.X R23, R20, R23, R5, 0x1, P4 ;  /* 0x0000001714179211 */ /* 0x000fe200020f0c05 */
[----:B------:R-:W-:Y:S02]  /*0220*/  @!P3 IMAD.MOV.U32 R5, RZ, RZ, RZ ;  /* 0x000000ffff05b224 */ /* 0x000fe400078e00ff */
[C---:B------:R-:W-:Y:S01]  /*0230*/  @!P2 IMAD R25, R9.reuse, UR7, R25 ;  /* 0x000000070919ac24 */ /* 0x040fe2000f8e0219 */
[----:B---3--:R-:W-:Y:S01]  /*0240*/  @!P2 LEA R14, P4, R24, R14, 0x1 ;  /* 0x0000000e180ea211 */ /* 0x008fe200078808ff */
[----:B------:R-:W-:Y:S01]  /*0250*/  @!P3 IMAD.WIDE.U32 R20, R8, UR7, R4 ;  /* 0x000000070814bc25 */ /* 0x000fe2000f8e0004 */
[----:B------:R-:W3:Y:S02]  /*0260*/  @!P1 LDG.E.U16 R2, desc[UR8][R22.64] ;  /* 0x0000000816029981 */ /* 0x000ee4000c1e1500 */
[----:B------:R-:W-:Y:S01]  /*0270*/  @!P2 LEA.HI.X R15, R24, R15, R25, 0x1, P4 ;  /* 0x0000000f180fa211 */ /* 0x000fe200020f0c19 */
[----:B------:R-:W-:Y:S01]  /*0280*/  @!P3 IMAD R21, R9, UR7, R21 ;  /* 0x000000070915bc24 */ /* 0x000fe2000f8e0215 */
[----:B----4-:R-:W-:-:S03]  /*0290*/  @!P3 LEA R18, P4, R20, R18, 0x1 ;  /* 0x000000121412b211 */ /* 0x010fc600078808ff */
[----:B------:R-:W4:Y:S01]  /*02a0*/  @!P2 LDG.E.U16 R3, desc[UR8][R14.64] ;  /* 0x000000080e03a981 */ /* 0x000f22000c1e1500 */
[----:B------:R-:W-:-:S05]  /*02b0*/  @!P3 LEA.HI.X R19, R20, R19, R21, 0x1, P4 ;  /* 0x000000131413b211 */ /* 0x000fca00020f0c15 */
[----:B------:R-:W5:Y:S01]  /*02c0*/  @!P3 LDG.E.U16 R26, desc[UR8][R18.64] ;  /* 0x00000008121ab981 */ /* 0x000f62000c1e1500 */
[----:B------:R-:W-:Y:S01]  /*02d0*/  MOV R20, 0xff7fffff ;  /* 0xff7fffff00147802 */ /* 0x000fe20000000f00 */
[----:B------:R-:W0:Y:S01]  /*02e0*/  S2UR UR6, SR_CgaCtaId ;  /* 0x00000000000679c3 */ /* 0x000e220000008800 */
[----:B------:R-:W-:Y:S01]  /*02f0*/  UMOV UR4, 0x400 ;  /* 0x0000040000047882 */ /* 0x000fe20000000000 */
[----:B------:R-:W-:Y:S02]  /*0300*/  USHF.R.U32.HI UR5, URZ, 0x5, UR5 ;  /* 0x00000005ff057899 */ /* 0x000fe40008011605 */
[----:B0-----:R-:W-:-:S04]  /*0310*/  ULEA UR4, UR6, UR4, 0x18 ;  /* 0x0000000406047291 */ /* 0x001fc8000f8ec0ff */
[----:B------:R-:W-:Y:S01]  /*0320*/  BAR.SYNC.DEFER_BLOCKING 0x0 ;  /* 0x0000000000007b1d */ /* 0x000fe20000010000 */
[----:B--2---:R-:W-:-:S05]  /*0330*/  @!P0 IMAD.U32 R21, R0, 0x10000, RZ ;  /* 0x0001000000158824 */ /* 0x004fca00078e00ff */
[----:B------:R-:W-:Y:S01]  /*0340*/  @!P0 FMNMX.FTZ R20, R21, -3.40282346638528859812e+38, !PT ;  /* 0xff7fffff15148809 */ /* 0x000fe20007810000 */
[----:B---3--:R-:W-:-:S05]  /*0350*/  @!P1 IMAD.U32 R17, R2, 0x10000, RZ ;  /* 0x0001000002119824 */ /* 0x008fca00078e00ff */
[----:B------:R-:W-:Y:S02]  /*0360*/  @!P1 FMNMX.FTZ R20, R20, R17, !PT ;  /* 0x0000001114149209 */ /* 0x000fe40007810000 */
[----:B----4-:R-:W-:-:S04]  /*0370*/  @!P2 SHF.L.U32 R17, R3, 0x10, RZ ;  /* 0x000000100311a819 */ /* 0x010fc800000006ff */
[----:B------:R-:W-:Y:S01]  /*0380*/  @!P2 FMNMX.FTZ R20, R20, R17, !PT ;  /* 0x000000111414a209 */ /* 0x000fe20007810000 */
[----:B-----5:R-:W-:-:S05]  /*0390*/  @!P3 IMAD.U32 R17, R26, 0x10000, RZ ;  /* 0x000100001a11b824 */ /* 0x020fca00078e00ff */
        /* <DEDUP_REMOVED lines=14> */
[C---:B------:R-:W-:Y:S02]  /*0480*/  LOP3.LUT P5, R15, R6.reuse, 0x1f, RZ, 0xc0, !PT ;  /* 0x0000001f060f7812 */ /* 0x040fe400078ac0ff */
[----:B------:R-:W-:Y:S02]  /*0490*/  LEA.HI R17, R6, UR4, RZ, 0x1d ;  /* 0x0000000406117c11 */ /* 0x000fe4000f8fe8ff */
[----:B0-----:R-:W-:-:S04]  /*04a0*/  FSETP.GEU.FTZ.AND P6, PT, R18, R19, PT ;  /* 0x000000131200720b */ /* 0x001fc80003fde000 */
[----:B------:R-:W-:-:S05]  /*04b0*/  FSEL R20, R19, R18, !P6 ;  /* 0x0000001213147208 */ /* 0x000fca0007000000 */
[----:B------:R0:W-:Y:S01]  /*04c0*/  @!P5 STS [R17], R20 ;  /* 0x000000141100d388 */ /* 0x0001e20000000800 */
[----:B------:R-:W-:Y:S01]  /*04d0*/  BAR.SYNC.DEFER_BLOCKING 0x0 ;  /* 0x0000000000007b1d */ /* 0x000fe20000010000 */
[----:B------:R-:W-:Y:S01]  /*04e0*/  ISETP.GE.U32.AND P4, PT, R6, UR5, PT ;  /* 0x0000000506007c0c */ /* 0x000fe2000bf86070 */
[----:B------:R-:W-:Y:S01]  /*04f0*/  IMAD.MOV.U32 R14, RZ, RZ, -0x800001 ;  /* 0xff7fffffff0e7424 */ /* 0x000fe200078e00ff */
[----:B------:R-:W-:-:S11]  /*0500*/  LEA R16, R15, UR4, 0x2 ;  /* 0x000000040f107c11 */ /* 0x000fd6000f8e10ff */
[----:B------:R0:W1:Y:S01]  /*0510*/  @!P4 LDS R14, [R16] ;  /* 0x00000000100ec984 */ /* 0x0000620000000800 */
[----:B------:R-:W-:Y:S02]  /*0520*/  ISETP.GT.U32.AND P5, PT, R6, 0x1f, PT ;  /* 0x0000001f0600780c */ /* 0x000fe40003fa4070 */
[----:B------:R-:W-:-:S04]  /*0530*/  PLOP3.LUT P6, PT, PT, PT, PT, 0x8, 0x80 ;  /* 0x000000000080781c */ /* 0x000fc80003fce170 */
[----:B------:R-:W-:-:S07]  /*0540*/  P2R R24, PR, RZ, 0x40 ;  /* 0x00000040ff187803 */ /* 0x000fce0000000000 */
        /* <DEDUP_REMOVED lines=16> */
.L_x_6861:
        /* <DEDUP_REMOVED lines=9> */
.L_x_6845:
[----:B------:R-:W-:Y:S05]  /*06e0*/  WARPSYNC.ALL ;  /* 0x0000000000007948 */ /* 0x000fea0003800000 */
[----:B------:R-:W-:Y:S01]  /*06f0*/  BAR.SYNC.DEFER_BLOCKING 0x0 ;  /* 0x0000000000007b1d */ /* 0x000fe20000010000 */
[----:B------:R-:W-:Y:S01]  /*0700*/  @!P0 SHF.L.U32 R19, R0, 0x10, RZ ;  /* 0x0000001000138819 */ /* 0x000fe200000006ff */
[----:B------:R-:W-:Y:S01]  /*0710*/  @!P1 IMAD.U32 R21, R2, 0x10000, RZ ;  /* 0x0001000002159824 */ /* 0x000fe200078e00ff */
[----:B------:R-:W-:Y:S01]  /*0720*/  @!P3 SHF.L.U32 R25, R26, 0x10, RZ ;  /* 0x000000101a19b819 */ /* 0x000fe200000006ff */
[----:B------:R-:W-:Y:S01]  /*0730*/  @!P2 IMAD.U32 R23, R3, 0x10000, RZ ;  /* 0x000100000317a824 */ /* 0x000fe200078e00ff */
[----:B------:R-:W-:Y:S01]  /*0740*/  ISETP.NE.AND P6, PT, R15, RZ, PT ;  /* 0x000000ff0f00720c */ /* 0x000fe20003fc5270 */
[----:B------:R-:W-:Y:S01]  /*0750*/  IMAD.MOV.U32 R15, RZ, RZ, RZ ;  /* 0x000000ffff0f7224 */ /* 0x000fe200078e00ff */
[----:B------:R-:W-:Y:S01]  /*0760*/  BSSY B0, `(.L_x_6847) ;  /* 0x000002e000007945 */ /* 0x000fe20003800000 */
[----:B01----:R-:W0:Y:S02]  /*0770*/  LDS R14, [UR4] ;  /* 0x00000004ff0e7984 */ /* 0x003e240008000800 */
[--C-:B0-----:R-:W-:Y:S01]  /*0780*/  @!P0 FADD.FTZ R18, R19, -R14.reuse ;  /* 0x8000000e13128221 */ /* 0x101fe20000010000 */
[--C-:B------:R-:W-:Y:S01]  /*0790*/  @!P1 FADD.FTZ R19, R21, -R14.reuse ;  /* 0x8000000e15139221 */ /* 0x100fe20000010000 */
[----:B------:R-:W-:-:S02]  /*07a0*/  @!P2 FADD.FTZ R21, R23, -R14 ;  /* 0x8000000e1715a221 */ /* 0x000fc40000010000 */
[----:B------:R-:W-:Y:S01]  /*07b0*/  @!P0 FMUL.FTZ R18, R18, 1.4426950216293334961 ;  /* 0x3fb8aa3b12128820 */ /* 0x000fe20000410000 */
[----:B------:R-:W-:Y:S01]  /*07c0*/  @!P1 FMUL.FTZ R20, R19, 1.4426950216293334961 ;  /* 0x3fb8aa3b13149820 */ /* 0x000fe20000410000 */
[----:B------:R-:W-:Y:S01]  /*07d0*/  @!P3 FADD.FTZ R19, R25, -R14 ;  /* 0x8000000e1913b221 */ /* 0x000fe20000010000 */
[----:B------:R-:W-:-:S03]  /*07e0*/  @!P2 FMUL.FTZ R21, R21, 1.4426950216293334961 ;  /* 0x3fb8aa3b1515a820 */ /* 0x000fc60000410000 */
[----:B------:R-:W0:Y:S01]  /*07f0*/  @!P0 MUFU.EX2 R18, R18 ;  /* 0x0000001200128308 */ /* 0x000e220000000800 */
[----:B------:R-:W-:Y:S01]  /*0800*/  @!P3 FMUL.FTZ R23, R19, 1.4426950216293334961 ;  /* 0x3fb8aa3b1317b820 */ /* 0x000fe20000410000 */
[----:B------:R-:W-:Y:S02]  /*0810*/  IMAD.MOV.U32 R19, RZ, RZ, RZ ;  /* 0x000000ffff137224 */ /* 0x000fe400078e00ff */
[----:B------:R-:W1:Y:S04]  /*0820*/  @!P1 MUFU.EX2 R20, R20 ;  /* 0x0000001400149308 */ /* 0x000e680000000800 */
[----:B------:R-:W2:Y:S04]  /*0830*/  @!P2 MUFU.EX2 R22, R21 ;  /* 0x000000150016a308 */ /* 0x000ea80000000800 */
[----:B------:R-:W3:Y:S01]  /*0840*/  @!P3 MUFU.EX2 R28, R23 ;  /* 0x00000017001cb308 */ /* 0x000ee20000000800 */
[----:B0-----:R-:W-:-:S04]  /*0850*/  @!P0 FADD.FTZ R19, RZ, R18 ;  /* 0x00000012ff138221 */ /* 0x001fc80000010000 */
[----:B-1----:R-:W-:-:S04]  /*0860*/  @!P1 FADD.FTZ R19, R19, R20 ;  /* 0x0000001413139221 */ /* 0x002fc80000010000 */
[----:B--2---:R-:W-:-:S04]  /*0870*/  @!P2 FADD.FTZ R19, R19, R22 ;  /* 0x000000161313a221 */ /* 0x004fc80000010000 */
[----:B---3--:R-:W-:-:S05]  /*0880*/  @!P3 FADD.FTZ R19, R19, R28 ;  /* 0x0000001c1313b221 */ /* 0x008fca0000010000 */
        /* <DEDUP_REMOVED lines=12> */
[----:B------:R-:W-:Y:S06]  /*0950*/  BAR.SYNC.DEFER_BLOCKING 0x0 ;  /* 0x0000000000007b1d */ /* 0x000fec0000010000 */
        /* <DEDUP_REMOVED lines=13> */
.L_x_6867:
[----:B-1----:R-:W-:-:S07]  /*0a30*/  FADD.FTZ R15, R23, R21 ;  /* 0x00000015170f7221 */ /* 0x002fce0000010000 */
.L_x_6848:
[----:B------:R-:W-:Y:S05]  /*0a40*/  BSYNC B0 ;  /* 0x0000000000007941 */ /* 0x000fea0003800000 */
.L_x_6847:
[----:B------:R-:W-:Y:S01]  /*0a50*/  ISETP.NE.AND P4, PT, R24, RZ, PT ;  /* 0x000000ff1800720c */ /* 0x000fe20003f85270 */
[----:B------:R-:W-:-:S12]  /*0a60*/  WARPSYNC.ALL ;  /* 0x0000000000007948 */ /* 0x000fd80003800000 */
[----:B-1----:R1:W-:Y:S01]  /*0a70*/  @P4 STS [UR4], R15 ;  /* 0x0000000fff004988 */ /* 0x0023e20008000804 */
[----:B------:R-:W-:Y:S06]  /*0a80*/  BAR.SYNC.DEFER_BLOCKING 0x0 ;  /* 0x0000000000007b1d */ /* 0x000fec0000010000 */
[----:B------:R-:W-:Y:S01]  /*0a90*/  BSSY.RECONVERGENT B0, `(.L_x_6850) ;  /* 0x0000011000007945 */ /* 0x000fe20003800200 */
[----:B------:R-:W2:Y:S03]  /*0aa0*/  LDS R15, [UR4] ;  /* 0x00000004ff0f7984 */ /* 0x000ea60008000800 */
[----:B------:R-:W-:Y:S05]  /*0ab0*/  @P0 BRA `(.L_x_6851) ;  /* 0x0000000000380947 */ /* 0x000fea0003800000 */
[----:B------:R-:W-:Y:S01]  /*0ac0*/  SHF.L.U32 R7, R0, 0x10, RZ ;  /* 0x0000001000077819 */ /* 0x000fe200000006ff */
[----:B------:R-:W3:Y:S01]  /*0ad0*/  LDCU.64 UR4, c[0x0][0x380] ;  /* 0x00007000ff0477ac */ /* 0x000ee20008000a00 */
[----:B--2---:R-:W2:Y:S03]  /*0ae0*/  MUFU.RCP R0, R15 ;  /* 0x0000000f00007308 */ /* 0x004ea60000001000 */
[----:B------:R-:W-:-:S04]  /*0af0*/  FADD.FTZ R7, R7, -R14 ;  /* 0x8000000e07077221 */ /* 0x000fc80000010000 */
[----:B------:R-:W-:Y:S01]  /*0b00*/  FMUL.FTZ R18, R7, 1.4426950216293334961 ;  /* 0x3fb8aa3b07127820 */ /* 0x000fe20000410000 */
[----:B------:R-:W-:-:S03]  /*0b10*/  IMAD.MOV.U32 R7, RZ, RZ, RZ ;  /* 0x000000ffff077224 */ /* 0x000fc600078e00ff */
[----:B0-----:R-:W2:Y:S01]  /*0b20*/  MUFU.EX2 R17, R18 ;  /* 0x0000001200117308 */ /* 0x001ea20000000800 */
[----:B------:R-:W-:-:S04]  /*0b30*/  IMAD.WIDE.U32 R6, R8, UR7, R6 ;  /* 0x0000000708067c25 */ /* 0x000fc8000f8e0006 */
[----:B------:R-:W-:Y:S01]  /*0b40*/  IMAD R7, R9, UR7, R7 ;  /* 0x0000000709077c24 */ /* 0x000fe2000f8e0207 */
[----:B---3--:R-:W-:Y:S01]  /*0b50*/  LEA R16, P0, R6, UR4, 0x1 ;  /* 0x0000000406107c11 */ /* 0x008fe2000f8008ff */
[----:B--2---:R-:W-:-:S03]  /*0b60*/  FMUL.FTZ R0, R17, R0 ;  /* 0x0000000011007220 */ /* 0x004fc60000410000 */
[----:B------:R-:W-:Y:S02]  /*0b70*/  LEA.HI.X R17, R6, UR5, R7, 0x1, P0 ;  /* 0x0000000506117c11 */ /* 0x000fe400080f0c07 */
[----:B------:R-:W-:-:S05]  /*0b80*/  F2FP.BF16.F32.PACK_AB R0, RZ, R0 ;  /* 0x00000000ff00723e */ /* 0x000fca00000010ff */
[----:B------:R3:W-:Y:S02]  /*0b90*/  STG.E.U16 desc[UR8][R16.64], R0 ;  /* 0x0000000010007986 */ /* 0x0007e4000c101508 */
.L_x_6851:
[----:B------:R-:W-:Y:S05]  /*0ba0*/  BSYNC.RECONVERGENT B0 ;  /* 0x0000000000007941 */ /* 0x000fea0003800200 */
.L_x_6850:
[----:B------:R-:W-:Y:S04]  /*0bb0*/  BSSY.RECONVERGENT B0, `(.L_x_6852) ;  /* 0x0000010000007945 */ /* 0x000fe80003800200 */
[----:B------:R-:W-:Y:S05]  /*0bc0*/  @P1 BRA `(.L_x_6853) ;  /* 0x0000000000381947 */ /* 0x000fea0003800000 */
[----:B------:R-:W-:Y:S01]  /*0bd0*/  IMAD.U32 R7, R2, 0x10000, RZ ;  /* 0x0001000002077824 */ /* 0x000fe200078e00ff */
[----:B0-23--:R-:W0:Y:S01]  /*0be0*/  MUFU.RCP R17, R15 ;  /* 0x0000000f00117308 */ /* 0x00de220000001000 */
[----:B------:R-:W2:Y:S01]  /*0bf0*/  LDCU.64 UR4, c[0x0][0x380] ;  /* 0x00007000ff0477ac */ /* 0x000ea20008000a00 */
[----:B------:R-:W-:Y:S02]  /*0c00*/  HFMA2 R11, -RZ, RZ, 0, 0 ;  /* 0x00000000ff0b7431 */ /* 0x000fe400000001ff */
[----:B------:R-:W-:-:S04]  /*0c10*/  FADD.FTZ R7, R7, -R14 ;  /* 0x8000000e07077221 */ /* 0x000fc80000010000 */
[----:B------:R-:W-:Y:S01]  /*0c20*/  FMUL.FTZ R2, R7, 1.4426950216293334961 ;  /* 0x3fb8aa3b07027820 */ /* 0x000fe20000410000 */
[----:B------:R-:W-:-:S03]  /*0c30*/  IMAD.WIDE.U32 R10, R8, UR7, R10 ;  /* 0x00000007080a7c25 */ /* 0x000fc6000f8e000a */
[----:B------:R-:W0:Y:S01]  /*0c40*/  MUFU.EX2 R0, R2 ;  /* 0x0000000200007308 */ /* 0x000e220000000800 */
[----:B------:R-:W-:Y:S01]  /*0c50*/  IMAD R7, R9, UR7, R11 ;  /* 0x0000000709077c24 */ /* 0x000fe2000f8e020b */
[----:B--2---:R-:W-:-:S04]  /*0c60*/  LEA R6, P0, R10, UR4, 0x1 ;  /* 0x000000040a067c11 */ /* 0x004fc8000f8008ff */
[----:B------:R-:W-:Y:S01]  /*0c70*/  LEA.HI.X R7, R10, UR5, R7, 0x1, P0 ;  /* 0x000000050a077c11 */ /* 0x000fe200080f0c07 */
[----:B0-----:R-:W-:-:S05]  /*0c80*/  FMUL.FTZ R0, R0, R17 ;  /* 0x0000001100007220 */ /* 0x001fca0000410000 */
[----:B------:R-:W-:-:S05]  /*0c90*/  F2FP.BF16.F32.PACK_AB R0, RZ, R0 ;  /* 0x00000000ff00723e */ /* 0x000fca00000010ff */
[----:B------:R4:W-:Y:S02]  /*0ca0*/  STG.E.U16 desc[UR8][R6.64], R0 ;  /* 0x0000000006007986 */ /* 0x0009e4000c101508 */
.L_x_6853:
[----:B------:R-:W-:Y:S05]  /*0cb0*/  BSYNC.RECONVERGENT B0 ;  /* 0x0000000000007941 */ /* 0x000fea0003800200 */
.L_x_6852:
[----:B------:R-:W-:Y:S04]  /*0cc0*/  BSSY.RECONVERGENT B0, `(.L_x_6854) ;  /* 0x0000010000007945 */ /* 0x000fe80003800200 */
[----:B------:R-:W-:Y:S05]  /*0cd0*/  @P2 BRA `(.L_x_6855) ;  /* 0x0000000000382947 */ /* 0x000fea0003800000 */
[----:B------:R-:W-:Y:S01]  /*0ce0*/  IMAD.U32 R3, R3, 0x10000, RZ ;  /* 0x0001000003037824 */ /* 0x000fe200078e00ff */
[----:B--2-4-:R-:W2:Y:S01]  /*0cf0*/  MUFU.RCP R7, R15 ;  /* 0x0000000f00077308 */ /* 0x014ea20000001000 */
[----:B------:R-:W4:Y:S01]  /*0d00*/  LDCU.64 UR4, c[0x0][0x380] ;  /* 0x00007000ff0477ac */ /* 0x000f220008000a00 */
[----:B------:R-:W-:Y:S02]  /*0d10*/  IMAD.MOV.U32 R13, RZ, RZ, RZ ;  /* 0x000000ffff0d7224 */ /* 0x000fe400078e00ff */
[----:B------:R-:W-:Y:S01]  /*0d20*/  FADD.FTZ R3, R3, -R14 ;  /* 0x8000000e03037221 */ /* 0x000fe20000010000 */
[----:B------:R-:W-:-:S04]  /*0d30*/  IMAD.WIDE.U32 R12, R8, UR7, R12 ;  /* 0x00000007080c7c25 */ /* 0x000fc8000f8e000c */
[----:B------:R-:W-:Y:S01]  /*0d40*/  FMUL.FTZ R6, R3, 1.4426950216293334961 ;  /* 0x3fb8aa3b03067820 */ /* 0x000fe20000410000 */
[----:B------:R-:W-:-:S03]  /*0d50*/  IMAD R3, R9, UR7, R13 ;  /* 0x0000000709037c24 */ /* 0x000fc6000f8e020d */
[----:B---3--:R-:W2:Y:S01]  /*0d60*/  MUFU.EX2 R0, R6 ;  /* 0x0000000600007308 */ /* 0x008ea20000000800 */
[----:B----4-:R-:W-:-:S04]  /*0d70*/  LEA R2, P0, R12, UR4, 0x1 ;  /* 0x000000040c027c11 */ /* 0x010fc8000f8008ff */
[----:B------:R-:W-:Y:S01]  /*0d80*/  LEA.HI.X R3, R12, UR5, R3, 0x1, P0 ;  /* 0x000000050c037c11 */ /* 0x000fe200080f0c03 */
[----:B--2---:R-:W-:-:S05]  /*0d90*/  FMUL.FTZ R0, R0, R7 ;  /* 0x0000000700007220 */ /* 0x004fca0000410000 */
[----:B------:R-:W-:-:S05]  /*0da0*/  F2FP.BF16.F32.PACK_AB R0, RZ, R0 ;  /* 0x00000000ff00723e */ /* 0x000fca00000010ff */
[----:B------:R2:W-:Y:S02]  /*0db0*/  STG.E.U16 desc[UR8][R2.64], R0 ;  /* 0x0000000002007986 */ /* 0x0005e4000c101508 */
.L_x_6855:
[----:B------:R-:W-:Y:S05]  /*0dc0*/  BSYNC.RECONVERGENT B0 ;  /* 0x0000000000007941 */ /* 0x000fea0003800200 */
.L_x_6854:
[----:B------:R-:W-:Y:S05]  /*0dd0*/  @P3 EXIT ;  /* 0x000000000000394d */ /* 0x000fea0003800000 */
[----:B--2---:R-:W-:Y:S01]  /*0de0*/  SHF.L.U32 R3, R26, 0x10, RZ ;  /* 0x000000101a037819 */ /* 0x004fe200000006ff */
[----:B-1----:R-:W1:Y:S01]  /*0df0*/  MUFU.RCP R15, R15 ;  /* 0x0000000f000f7308 */ /* 0x002e620000001000 */
[----:B------:R-:W2:Y:S01]  /*0e00*/  LDCU.64 UR4, c[0x0][0x380] ;  /* 0x00007000ff0477ac */ /* 0x000ea20008000a00 */
[----:B------:R-:W-:Y:S02]  /*0e10*/  IMAD.MOV.U32 R5, RZ, RZ, RZ ;  /* 0x000000ffff057224 */ /* 0x000fe400078e00ff */
[----:B------:R-:W-:Y:S01]  /*0e20*/  FADD.FTZ R3, R3, -R14 ;  /* 0x8000000e03037221 */ /* 0x000fe20000010000 */
[----:B------:R-:W-:-:S04]  /*0e30*/  IMAD.WIDE.U32 R4, R8, UR7, R4 ;  /* 0x0000000708047c25 */ /* 0x000fc8000f8e0004 */
[----:B----4-:R-:W-:Y:S01]  /*0e40*/  FMUL.FTZ R6, R3, 1.4426950216293334961 ;  /* 0x3fb8aa3b03067820 */ /* 0x010fe20000410000 */
        /* <DEDUP_REMOVED lines=8> */
.L_x_6846:
[----:B-1----:R-:W-:Y:S01]  /*0ed0*/  IMAD.MOV.U32 R27, RZ, RZ, R14 ;  /* 0x000000ffff1b7224 */ /* 0x002fe200078e000e */
[----:B------:R-:W-:Y:S01]  /*0ee0*/  MOV R20, 0x10 ;  /* 0x0000001000147802 */ /* 0x000fe20000000f00 */
[----:B------:R-:W-:Y:S02]  /*0ef0*/  IMAD.MOV.U32 R19, RZ, RZ, 0x1f ;  /* 0x0000001fff137424 */ /* 0x000fe400078e00ff */
[----:B------:R-:W-:-:S07]  /*0f00*/  IMAD.MOV.U32 R18, RZ, RZ, -0x1 ;  /* 0xffffffffff127424 */ /* 0x000fce00078e00ff */
[----:B------:R-:W-:Y:S05]  /*0f10*/  WARPSYNC.COLLECTIVE R18, `(.L_x_6856) ;  /* 0x0000000012087348 */ /* 0x000fea0003c00000 */
[----:B------:R0:W1:Y:S02]  /*0f20*/  SHFL.DOWN P6, R21, R27, R20, R19 ;  /* 0x080000141b157389 */ /* 0x00006400000c0013 */
[----:B01----:R-:W-:Y:S05]  /*0f30*/  ENDCOLLECTIVE ;  /* 0x000000000000791b */ /* 0x003fea0003800000 */
.L_x_6856:
[----:B------:R-:W-:Y:S01]  /*0f40*/  IMAD.MOV.U32 R20, RZ, RZ, 0x8 ;  /* 0x00000008ff147424 */ /* 0x000fe200078e00ff */
[----:B------:R-:W-:-:S04]  /*0f50*/  FSETP.GEU.FTZ.AND P6, PT, R14, R21, PT ;  /* 0x000000150e00720b */ /* 0x000fc80003fde000 */
[----:B------:R-:W-:-:S04]  /*0f60*/  FSEL R22, R21, R14, !P6 ;  /* 0x0000000e15167208 */ /* 0x000fc80007000000 */
[----:B------:R-:W-:-:S07]  /*0f70*/  MOV R27, R22 ;  /* 0x00000016001b7202 */ /* 0x000fce0000000f00 */
[----:B------:R-:W-:Y:S05]  /*0f80*/  WARPSYNC.COLLECTIVE R18, `(.L_x_6857) ;  /* 0x0000000012087348 */ /* 0x000fea0003c00000 */
[----:B------:R0:W1:Y:S02]  /*0f90*/  SHFL.DOWN P6, R21, R27, R20, R19 ;  /* 0x080000141b157389 */ /* 0x00006400000c0013 */
[----:B01----:R-:W-:Y:S05]  /*0fa0*/  ENDCOLLECTIVE ;  /* 0x000000000000791b */ /* 0x003fea0003800000 */
.L_x_6857:
[----:B------:R-:W-:Y:S01]  /*0fb0*/  HFMA2 R20, -RZ, RZ, 0, 2.384185791015625e-07 ;  /* 0x00000004ff147431 */ /* 0x000fe200000001ff */
[----:B------:R-:W-:-:S04]  /*0fc0*/  FSETP.GEU.FTZ.AND P6, PT, R22, R21, PT ;  /* 0x000000151600720b */ /* 0x000fc80003fde000 */
[----:B------:R-:W-:-:S05]  /*0fd0*/  FSEL R23, R21, R22, !P6 ;  /* 0x0000001615177208 */ /* 0x000fca0007000000 */
[----:B------:R-:W-:-:S07]  /*0fe0*/  IMAD.MOV.U32 R27, RZ, RZ, R23 ;  /* 0x000000ffff1b7224 */ /* 0x000fce00078e0017 */
[----:B------:R-:W-:Y:S05]  /*0ff0*/  WARPSYNC.COLLECTIVE R18, `(.L_x_6858) ;  /* 0x0000000012087348 */ /* 0x000fea0003c00000 */
[----:B------:R0:W1:Y:S02]  /*1000*/  SHFL.DOWN P6, R21, R27, R20, R19 ;  /* 0x080000141b157389 */ /* 0x00006400000c0013 */
[----:B01----:R-:W-:Y:S05]  /*1010*/  ENDCOLLECTIVE ;  /* 0x000000000000791b */ /* 0x003fea0003800000 */
.L_x_6858:
[----:B------:R-:W-:Y:S01]  /*1020*/  IMAD.MOV.U32 R20, RZ, RZ, 0x2 ;  /* 0x00000002ff147424 */ /* 0x000fe200078e00ff */
[----:B------:R-:W-:-:S04]  /*1030*/  FSETP.GEU.FTZ.AND P6, PT, R23, R21, PT ;  /* 0x000000151700720b */ /* 0x000fc80003fde000 */
[----:B------:R-:W-:-:S05]  /*1040*/  FSEL R25, R21, R23, !P6 ;  /* 0x0000001715197208 */ /* 0x000fca0007000000 */
[----:B------:R-:W-:-:S07]  /*1050*/  IMAD.MOV.U32 R27, RZ, RZ, R25 ;  /* 0x000000ffff1b7224 */ /* 0x000fce00078e0019 */
[----:B------:R-:W-:Y:S05]  /*1060*/  WARPSYNC.COLLECTIVE R18, `(.L_x_6859) ;  /* 0x0000000012087348 */ /* 0x000fea0003c00000 */
[----:B------:R0:W1:Y:S02]  /*1070*/  SHFL.DOWN P6, R21, R27, R20, R19 ;  /* 0x080000141b157389 */ /* 0x00006400000c0013 */
[----:B01----:R-:W-:Y:S05]  /*1080*/  ENDCOLLECTIVE ;  /* 0x000000000000791b */ /* 0x003fea0003800000 */
.L_x_6859:
[----:B------:R-:W-:Y:S01]  /*1090*/  IMAD.MOV.U32 R20, RZ, RZ, 0x1 ;  /* 0x00000001ff147424 */ /* 0x000fe200078e00ff */
[----:B------:R-:W-:-:S04]  /*10a0*/  FSETP.GEU.FTZ.AND P6, PT, R25, R21, PT ;  /* 0x000000151900720b */ /* 0x000fc80003fde000 */
[----:B------:R-:W-:-:S04]  /*10b0*/  FSEL R14, R21, R25, !P6 ;  /* 0x00000019150e7208 */ /* 0x000fc80007000000 */
[----:B------:R-:W-:-:S07]  /*10c0*/  MOV R27, R14 ;  /* 0x0000000e001b7202 */ /* 0x000fce0000000f00 */
[----:B------:R-:W-:Y:S05]  /*10d0*/  WARPSYNC.COLLECTIVE R18, `(.L_x_6860) ;  /* 0x0000000012087348 */ /* 0x000fea0003c00000 */
[----:B------:R0:W1:Y:S02]  /*10e0*/  SHFL.DOWN P6, R21, R27, R20, R19 ;  /* 0x080000141b157389 */ /* 0x00006400000c0013 */
[----:B01----:R-:W-:Y:S05]  /*10f0*/  ENDCOLLECTIVE ;  /* 0x000000000000791b */ /* 0x003fea0003800000 */
.L_x_6860:
[----:B------:R-:W-:Y:S05]  /*1100*/  BRA `(.L_x_6861) ;  /* 0xfffffff400507947 */ /* 0x000fea000383ffff */
.L_x_6849:
[----:B-1----:R-:W-:Y:S02]  /*1110*/  IMAD.MOV.U32 R27, RZ, RZ, R15 ;  /* 0x000000ffff1b7224 */ /* 0x002fe400078e000f */
[----:B------:R-:W-:Y:S02]  /*1120*/  HFMA2 R20, -RZ, RZ, 0, 9.5367431640625e-07 ;  /* 0x00000010ff147431 */ /* 0x000fe400000001ff */
[----:B------:R-:W-:Y:S02]  /*1130*/  IMAD.MOV.U32 R19, RZ, RZ, 0x1f ;  /* 0x0000001fff137424 */ /* 0x000fe400078e00ff */
[----:B------:R-:W-:-:S07]  /*1140*/  IMAD.MOV.U32 R18, RZ, RZ, -0x1 ;  /* 0xffffffffff127424 */ /* 0x000fce00078e00ff */
[----:B0-----:R-:W-:Y:S05]  /*1150*/  WARPSYNC.COLLECTIVE R18, `(.L_x_6862) ;  /* 0x0000000012087348 */ /* 0x001fea0003c00000 */
[----:B------:R1:W2:Y:S02]  /*1160*/  SHFL.DOWN P6, R21, R27, R20, R19 ;  /* 0x080000141b157389 */ /* 0x0002a400000c0013 */
[----:B012---:R-:W-:Y:S05]  /*1170*/  ENDCOLLECTIVE ;  /* 0x000000000000791b */ /* 0x007fea0003800000 */
.L_x_6862:
[----:B------:R-:W-:Y:S02]  /*1180*/  IMAD.MOV.U32 R20, RZ, RZ, 0x8 ;  /* 0x00000008ff147424 */ /* 0x000fe400078e00ff */
[----:B------:R-:W-:-:S05]  /*1190*/  FADD.FTZ R16, R15, R21 ;  /* 0x000000150f107221 */ /* 0x000fca0000010000 */
[----:B------:R-:W-:-:S07]  /*11a0*/  MOV R27, R16 ;  /* 0x00000010001b7202 */ /* 0x000fce0000000f00 */
[----:B------:R-:W-:Y:S05]  /*11b0*/  WARPSYNC.COLLECTIVE R18, `(.L_x_6863) ;  /* 0x0000000012087348 */ /* 0x000fea0003c00000 */
[----:B------:R0:W1:Y:S02]  /*11c0*/  SHFL.DOWN P6, R21, R27, R20, R19 ;  /* 0x080000141b157389 */ /* 0x00006400000c0013 */
[----:B01----:R-:W-:Y:S05]  /*11d0*/  ENDCOLLECTIVE ;  /* 0x000000000000791b */ /* 0x003fea0003800000 */
.L_x_6863:
[----:B------:R-:W-:Y:S02]  /*11e0*/  HFMA2 R20, -RZ, RZ, 0, 2.384185791015625e-07 ;  /* 0x00000004ff147431 */ /* 0x000fe400000001ff */
[----:B------:R-:W-:-:S04]  /*11f0*/  FADD.FTZ R17, R16, R21 ;  /* 0x0000001510117221 */ /* 0x000fc80000010000 */
[----:B------:R-:W-:-:S07]  /*1200*/  IMAD.MOV.U32 R27, RZ, RZ, R17 ;  /* 0x000000ffff1b7224 */ /* 0x000fce00078e0011 */
[----:B------:R-:W-:Y:S05]  /*1210*/  WARPSYNC.COLLECTIVE R18, `(.L_x_6864) ;  /* 0x0000000012087348 */ /* 0x000fea0003c00000 */
[----:B------:R0:W1:Y:S02]  /*1220*/  SHFL.DOWN P6, R21, R27, R20, R19 ;  /* 0x080000141b157389 */ /* 0x00006400000c0013 */
[----:B01----:R-:W-:Y:S05]  /*1230*/  ENDCOLLECTIVE ;  /* 0x000000000000791b */ /* 0x003fea0003800000 */
.L_x_6864:
[----:B------:R-:W-:Y:S02]  /*1240*/  IMAD.MOV.U32 R20, RZ, RZ, 0x2 ;  /* 0x00000002ff147424 */ /* 0x000fe400078e00ff */
[----:B------:R-:W-:-:S04]  /*1250*/  FADD.FTZ R22, R17, R21 ;  /* 0x0000001511167221 */ /* 0x000fc80000010000 */
[----:B------:R-:W-:-:S07]  /*1260*/  IMAD.MOV.U32 R27, RZ, RZ, R22 ;  /* 0x000000ffff1b7224 */ /* 0x000fce00078e0016 */
[----:B------:R-:W-:Y:S05]  /*1270*/  WARPSYNC.COLLECTIVE R18, `(.L_x_6865) ;  /* 0x0000000012087348 */ /* 0x000fea0003c00000 */
[----:B------:R0:W1:Y:S02]  /*1280*/  SHFL.DOWN P6, R21, R27, R20, R19 ;  /* 0x080000141b157389 */ /* 0x00006400000c0013 */
[----:B01----:R-:W-:Y:S05]  /*1290*/  ENDCOLLECTIVE ;  /* 0x000000000000791b */ /* 0x003fea0003800000 */
.L_x_6865:
[----:B------:R-:W-:Y:S02]  /*12a0*/  IMAD.MOV.U32 R20, RZ, RZ, 0x1 ;  /* 0x00000001ff147424 */ /* 0x000fe400078e00ff */
[----:B------:R-:W-:-:S05]  /*12b0*/  FADD.FTZ R23, R22, R21 ;  /* 0x0000001516177221 */ /* 0x000fca0000010000 */
[----:B------:R-:W-:-:S07]  /*12c0*/  MOV R27, R23 ;  /* 0x00000017001b7202 */ /* 0x000fce0000000f00 */
[----:B------:R-:W-:Y:S05]  /*12d0*/  WARPSYNC.COLLECTIVE R18, `(.L_x_6866) ;  /* 0x0000000012087348 */ /* 0x000fea0003c00000 */
[----:B------:R0:W1:Y:S02]  /*12e0*/  SHFL.DOWN P6, R21, R27, R20, R19 ;  /* 0x080000141b157389 */ /* 0x00006400000c0013 */
[----:B01----:R-:W-:Y:S05]  /*12f0*/  ENDCOLLECTIVE ;  /* 0x000000000000791b */ /* 0x003fea0003800000 */
.L_x_6866:
[----:B------:R-:W-:Y:S05]  /*1300*/  BRA `(.L_x_6867) ;  /* 0xfffffff400c87947 */ /* 0x000fea000383ffff */
.L_x_6868:
        /* <DEDUP_REMOVED lines=15> */
.L_x_11574:


//--------------------- .text._ZN2at6native43_GLOBAL__N__9ae7fba5_10_SoftMax_cu_9f978f6322cunn_SoftMaxForwardRegIN3c108BFloat16EfS4_NS1_22SoftMaxForwardEpilogueElLi3EEEvPT1_PKT_T3_ --------------------------
	.section	.text._ZN2at6native43_GLOBAL__N__9ae7fba5_10_SoftMax_cu_9f978f6322cunn_SoftMaxForwardRegIN3c108BFloat16EfS4_NS1_22SoftMaxForwardEpilogueElLi3EEEvPT1_PKT_T3_,"ax",@progbits
	.align	128
.text._ZN2at6native43_GLOBAL__N__9ae7fba5_10_SoftMax_cu_9f978f6322cunn_SoftMaxForwardRegIN3c108BFloat16EfS4_NS1_22SoftMaxForwardEpilogueElLi3EEEvPT1_PKT_T3_:
        .type           _ZN2at6native43_GLOBAL__N__9ae7fba5_10_SoftMax_cu_9f978f6322cunn_SoftMaxForwardRegIN3c108BFloat16EfS4_NS1_22SoftMaxForwardEpilogueElLi3EEEvPT1_PKT_T3_,@function
        .size           _ZN2at6native43_GLOBAL__N__9ae7fba5_10_SoftMax_cu_9f978f6322cunn_SoftMaxForwardRegIN3c108BFloat16EfS4_NS1_22SoftMaxForwardEpilogueElLi3EEEvPT1_PKT_T3_,(.L_x_11575 - _ZN2at6native43_GLOBAL__N__9ae7fba5_10_SoftMax_cu_9f978f6322cunn_SoftMaxForwardRegIN3c108BFloat16EfS4_NS1_22SoftMaxForwardEpilogueElLi3EEEvPT1_PKT_T3_)
        .other          _ZN2at6native43_GLOBAL__N__9ae7fba5_10_SoftMax_cu_9f978f6322cunn_SoftMaxForwardRegIN3c108BFloat16EfS4_NS1_22SoftMaxForwardEpilogueElLi3EEEvPT1_PKT_T3_,@"STO_CUDA_ENTRY STV_DEFAULT"
_ZN2at6native43_GLOBAL__N__9ae7fba5_10_SoftMax_cu_9f978f6322cunn_SoftMaxForwardRegIN3c108BFloat16EfS4_NS1_22SoftMaxForwardEpilogueElLi3EEEvPT1_PKT_T3_:
        /* <DEDUP_REMOVED lines=11> */
[----:B------:R-:W-:Y:S02]  /*00b0*/  ISETP.GE.AND.EX P1, PT, RZ, R5, PT, P1 ;  /* 0x00000005ff00720c */ /* 0x000fe40003f26310 */
[----:B------:R-:W-:-:S04]  /*00c0*/  ISETP.GE.U32.AND P2, PT, R8, R4, PT ;  /* 0x000000040800720c */ /* 0x000fc80003f46070 */
[----:B------:R-:W-:Y:S01]  /*00d0*/  ISETP.GE.AND.EX P2, PT, RZ, R5, PT, P2 ;  /* 0x00000005ff00720c */ /* 0x000fe20003f46320 */
[----:B------:R-:W0:Y:S01]  /*00e0*/  @!P0 LDC.64 R14, c[0x0][0x388] ;  /* 0x0000e200ff0e8b82 */ /* 0x000e220000000a00 */
[----:B------:R-:W-:-:S03]  /*00f0*/  @!P0 MOV R3, RZ ;  /* 0x000000ff00038202 */ /* 0x000fc60000000f00 */
[----:B---3--:R-:W-:-:S04]  /*0100*/  @!P0 IMAD.WIDE.U32 R18, R4, UR7, R2 ;  /* 0x0000000704128c25 */ /* 0x008fc8000f8e0002 */
[----:B------:R-:W1:Y:S01]  /*0110*/  @!P1 LDC.64 R16, c[0x0][0x388] ;  /* 0x0000e200ff109b82 */ /* 0x000e620000000a00 */
[----:B------:R-:W-:Y:S02]  /*0120*/  @!P0 IMAD R9, R5, UR7, R19 ;  /* 0x0000000705098c24 */ /* 0x000fe4000f8e0213 */
[----:B------:R-:W-:-:S05]  /*0130*/  @!P1 IMAD.MOV.U32 R7, RZ, RZ, RZ ;  /* 0x000000ffff079224 */ /* 0x000fca00078e00ff */
[----:B------:R-:W3:Y:S01]  /*0140*/  @!P2 LDC.64 R12, c[0x0][0x388] ;  /* 0x0000e200ff0cab82 */ /* 0x000ee20000000a00 */
[----:B------:R-:W-:-:S04]  /*0150*/  @!P1 IMAD.WIDE.U32 R20, R4, UR7, R6 ;  /* 0x0000000704149c25 */ /* 0x000fc8000f8e0006 */
[----:B------:R-:W-:Y:S01]  /*0160*/  @!P1 IMAD R21, R5, UR7, R21 ;  /* 0x0000000705159c24 */ /* 0x000fe2000f8e0215 */
[----:B0-----:R-:W-:-:S04]  /*0170*/  @!P0 LEA R14, P3, R18, R14, 0x1 ;  /* 0x0000000e120e8211 */ /* 0x001fc800078608ff */
[----:B------:R-:W-:Y:S01]  /*0180*/  @!P0 LEA.HI.X R15, R18, R15, R9, 0x1, P3 ;  /* 0x0000000f120f8211 */ /* 0x000fe200018f0c09 */
[----:B------:R-:W-:Y:S01]  /*0190*/  @!P2 IMAD.MOV.U32 R9, RZ, RZ, RZ ;  /* 0x000000ffff09a224 */ /* 0x000fe200078e00ff */
[----:B-1----:R-:W-:Y:S01]  /*01a0*/  @!P1 LEA R16, P3, R20, R16, 0x1 ;  /* 0x0000001014109211 */ /* 0x002fe200078608ff */
[----:B------:R-:W-:Y:S02]  /*01b0*/  @!P2 IMAD.WIDE.U32 R18, R4, UR7, R8 ;  /* 0x000000070412ac25 */ /* 0x000fe4000f8e0008 */
[----:B--2---:R-:W2:Y:S01]  /*01c0*/  @!P0 LDG.E.U16 R0, desc[UR8][R14.64] ;  /* 0x000000080e008981 */ /* 0x004ea2000c1e1500 */
[----:B------:R-:W-:Y:S01]  /*01d0*/  @!P1 LEA.HI.X R17, R20, R17, R21, 0x1, P3 ;  /* 0x0000001114119211 */ /* 0x000fe200018f0c15 */
[----:B------:R-:W-:Y:S01]  /*01e0*/  @!P2 IMAD R19, R5, UR7, R19 ;  /* 0x000000070513ac24 */ /* 0x000fe2000f8e0213 */
[----:B---3--:R-:W-:-:S03]  /*01f0*/  @!P2 LEA R12, P3, R18, R12, 0x1 ;  /* 0x0000000c120ca211 */ /* 0x008fc600078608ff */
[----:B------:R-:W3:Y:S01]  /*0200*/  @!P1 LDG.E.U16 R10, desc[UR8][R16.64] ;  /* 0x00000008100a9981 */ /* 0x000ee2000c1e1500 */
[----:B------:R-:W-:-:S05]  /*0210*/  @!P2 LEA.HI.X R13, R18, R13, R19, 0x1, P3 ;  /* 0x0000000d120da211 */ /* 0x000fca00018f0c13 */
[----:B------:R-:W4:Y:S01]  /*0220*/  @!P2 LDG.E.U16 R11, desc[UR8][R12.64] ;  /* 0x000000080c0ba981 */ /* 0x000f22000c1e1500 */
        /* <DEDUP_REMOVED lines=36> */
[----:B------:R-:W-:-:S11]  /*0470*/  PLOP3.LUT P4, PT, PT, PT, PT, 0x8, 0x80 ;  /* 0x000000000080781c */ /* 0x000fd60003f8e170 */
        /* <DEDUP_REMOVED lines=16> */
.L_x_6883:
[----:B-1----:R-:W-:-:S04]  /*0580*/  FSETP.GEU.FTZ.AND P6, PT, R18, R21, PT ;  /* 0x000000151200720b */ /* 0x002fc80003fde000 */
[----:B0-----:R-:W-:Y:S02]  /*0590*/  FSEL R18, R21, R18, !P6 ;  /* 0x0000001215127208 */ /* 0x001fe40007000000 */
[----:B------:R-:W-:-:S13]  /*05a0*/  ISETP.NE.AND P6, PT, R2, RZ, PT ;  /* 0x000000ff0200720c */ /* 0x000fda0003fc5270 */
[----:B------:R0:W-:Y:S01]  /*05b0*/  @!P6 STS [UR4], R18 ;  /* 0x00000012ff00e988 */ /* 0x0001e20008000804 */
[----:B------:R-:W-:-:S13]  /*05c0*/  @!P6 PLOP3.LUT P4, PT, PT, PT, PT, 0x80, 0x8 ;  /* 0x000000000008e81c */ /* 0x000fda0003f8f070 */
.L_x_6869:
[----:B------:R-:W-:Y:S05]  /*05d0*/  WARPSYNC.ALL ;  /* 0x0000000000007948 */ /* 0x000fea0003800000 */
[----:B------:R-:W-:Y:S01]  /*05e0*/  BAR.SYNC.DEFER_BLOCKING 0x0 ;  /* 0x0000000000007b1d */ /* 0x000fe20000010000 */
[----:B------:R-:W-:Y:S01]  /*05f0*/  @!P0 IMAD.U32 R17, R0, 0x10000, RZ ;  /* 0x0001000000118824 */ /* 0x000fe200078e00ff */
[----:B------:R-:W-:Y:S01]  /*0600*/  @!P1 SHF.L.U32 R19, R10, 0x10, RZ ;  /* 0x000000100a139819 */ /* 0x000fe200000006ff */
[----:B------:R-:W-:Y:S01]  /*0610*/  @!P2 IMAD.U32 R21, R11, 0x10000, RZ ;  /* 0x000100000b15a824 */ /* 0x000fe200078e00ff */
[----:B------:R-:W-:Y:S01]  /*0620*/  ISETP.NE.AND P6, PT, R13, RZ, PT ;  /* 0x000000ff0d00720c */ /* 0x000fe20003fc5270 */
[----:B------:R-:W-:Y:S01]  /*0630*/  HFMA2 R13, -RZ, RZ, 0, 0 ;  /* 0x00000000ff0d7431 */ /* 0x000fe200000001ff */
[----:B------:R-:W-:Y:S01]  /*0640*/  BSSY B0, `(.L_x_6871) ;  /* 0x000002a000007945 */ /* 0x000fe20003800000 */
[----:B-1----:R-:W1:Y:S02]  /*0650*/  LDS R12, [UR4] ;  /* 0x00000004ff0c7984 */ /* 0x002e640008000800 */
[--C-:B-1----:R-:W-:Y:S01]  /*0660*/  @!P0 FADD.FTZ R16, R17, -R12.reuse ;  /* 0x8000000c11108221 */ /* 0x102fe20000010000 */
[----:B0-----:R-:W-:-:S03]  /*0670*/  @!P1 FADD.FTZ R18, R19, -R12 ;  /* 0x8000000c13129221 */ /* 0x001fc60000010000 */
[----:B------:R-:W-:Y:S01]  /*0680*/  @!P0 FMUL.FTZ R17, R16, 1.4426950216293334961 ;  /* 0x3fb8aa3b10118820 */ /* 0x000fe20000410000 */
[----:B------:R-:W-:Y:S01]  /*0690*/  @!P2 FADD.FTZ R16, R21, -R12 ;  /* 0x8000000c1510a221 */ /* 0x000fe20000010000 */
[----:B------:R-:W-:-:S03]  /*06a0*/  @!P1 FMUL.FTZ R18, R18, 1.4426950216293334961 ;  /* 0x3fb8aa3b12129820 */ /* 0x000fc60000410000 */
[----:B------:R-:W-:Y:S01]  /*06b0*/  @!P2 FMUL.FTZ R20, R16, 1.4426950216293334961 ;  /* 0x3fb8aa3b1014a820 */ /* 0x000fe20000410000 */
[----:B------:R-:W0:Y:S01]  /*06c0*/  @!P0 MUFU.EX2 R17, R17 ;  /* 0x0000001100118308 */ /* 0x000e220000000800 */
[----:B------:R-:W-:-:S03]  /*06d0*/  IMAD.MOV.U32 R16, RZ, RZ, RZ ;  /* 0x000000ffff107224 */ /* 0x000fc600078e00ff */
[----:B------:R-:W1:Y:S04]  /*06e0*/  @!P1 MUFU.EX2 R19, R18 ;  /* 0x0000001200139308 */ /* 0x000e680000000800 */
[----:B------:R-:W2:Y:S01]  /*06f0*/  @!P2 MUFU.EX2 R21, R20 ;  /* 0x000000140015a308 */ /* 0x000ea20000000800 */
[----:B0-----:R-:W-:-:S04]  /*0700*/  @!P0 FADD.FTZ R16, RZ, R17 ;  /* 0x00000011ff108221 */ /* 0x001fc80000010000 */
[----:B-1----:R-:W-:-:S04]  /*0710*/  @!P1 FADD.FTZ R16, R16, R19 ;  /* 0x0000001310109221 */ /* 0x002fc80000010000 */
[----:B--2---:R-:W-:-:S05]  /*0720*/  @!P2 FADD.FTZ R16, R16, R21 ;  /* 0x000000151010a221 */ /* 0x004fca0000010000 */
        /* <DEDUP_REMOVED lines=17> */
[----:B01----:R-:W0:Y:S02]  /*0840*/  SHFL.DOWN PT, R14, R13, 0x10, 0x1f ;  /* 0x0a001f000d0e7f89 */ /* 0x003e2400000e0000 */
        /* <DEDUP_REMOVED lines=8> */
.L_x_6889:
[----:B-1----:R-:W-:-:S07]  /*08d0*/  FADD.FTZ R13, R17, R18 ;  /* 0x00000012110d7221 */ /* 0x002fce0000010000 */
.L_x_6872:
[----:B------:R-:W-:Y:S05]  /*08e0*/  BSYNC B0 ;  /* 0x0000000000007941 */ /* 0x000fea0003800000 */
.L_x_6871:
[----:B-1----:R1:W-:Y:S01]  /*08f0*/  @P4 STS [UR4], R13 ;  /* 0x0000000dff004988 */ /* 0x0023e20008000804 */
[----:B------:R-:W-:Y:S05]  /*0900*/  WARPSYNC.ALL ;  /* 0x0000000000007948 */ /* 0x000fea0003800000 */
[----:B------:R-:W-:Y:S06]  /*0910*/  BAR.SYNC.DEFER_BLOCKING 0x0 ;  /* 0x0000000000007b1d */ /* 0x000fec0000010000 */
[----:B------:R-:W-:Y:S01]  /*0920*/  BSSY.RECONVERGENT B0, `(.L_x_6874) ;  /* 0x0000011000007945 */ /* 0x000fe20003800200 */
[----:B------:R-:W2:Y:S03]  /*0930*/  LDS R13, [UR4] ;  /* 0x00000004ff0d7984 */ /* 0x000ea60008000800 */
[----:B------:R-:W-:Y:S05]  /*0940*/  @P0 BRA `(.L_x_6875) ;  /* 0x0000000000380947 */ /* 0x000fea0003800000 */
[----:B------:R-:W-:Y:S01]  /*0950*/  IMAD.U32 R3, R0, 0x10000, RZ ;  /* 0x0001000000037824 */ /* 0x000fe200078e00ff */
[----:B------:R-:W3:Y:S01]  /*0960*/  LDCU.64 UR4, c[0x0][0x380] ;  /* 0x00007000ff0477ac */ /* 0x000ee20008000a00 */
[----:B--2---:R-:W2:Y:S02]  /*0970*/  MUFU.RCP R0, R13 ;  /* 0x0000000d00007308 */ /* 0x004ea40000001000 */
[----:B------:R-:W-:-:S04]  /*0980*/  FADD.FTZ R3, R3, -R12 ;  /* 0x8000000c03037221 */ /* 0x000fc80000010000 */
[----:B------:R-:W-:Y:S01]  /*0990*/  FMUL.FTZ R16, R3, 1.4426950216293334961 ;  /* 0x3fb8aa3b03107820 */ /* 0x000fe20000410000 */
[----:B------:R-:W-:-:S03]  /*09a0*/  IMAD.MOV.U32 R3, RZ, RZ, RZ ;  /* 0x000000ffff037224 */ /* 0x000fc600078e00ff */
[----:B0-----:R-:W2:Y:S01]  /*09b0*/  MUFU.EX2 R17, R16 ;  /* 0x0000001000117308 */ /* 0x001ea20000000800 */
[----:B------:R-:W-:-:S04]  /*09c0*/  IMAD.WIDE.U32 R14, R4, UR7, R2 ;  /* 0x00000007040e7c25 */ /* 0x000fc8000f8e0002 */
[----:B------:R-:W-:Y:S01]  /*09d0*/  IMAD R3, R5, UR7, R15 ;  /* 0x0000000705037c24 */ /* 0x000fe2000f8e020f */
[----:B---3--:R-:W-:-:S04]  /*09e0*/  LEA R2, P0, R14, UR4, 0x1 ;  /* 0x000000040e027c11 */ /* 0x008fc8000f8008ff */
[----:B------:R-:W-:Y:S01]  /*09f0*/  LEA.HI.X R3, R14, UR5, R3, 0x1, P0 ;  /* 0x000000050e037c11 */ /* 0x000fe200080f0c03 */
[----:B--2---:R-:W-:-:S05]  /*0a00*/  FMUL.FTZ R0, R17, R0 ;  /* 0x0000000011007220 */ /* 0x004fca0000410000 */
[----:B------:R-:W-:-:S05]  /*0a10*/  F2FP.BF16.F32.PACK_AB R0, RZ, R0 ;  /* 0x00000000ff00723e */ /* 0x000fca00000010ff */
[----:B------:R3:W-:Y:S02]  /*0a20*/  STG.E.U16 desc[UR8][R2.64], R0 ;  /* 0x0000000002007986 */ /* 0x0007e4000c101508 */
.L_x_6875:
[----:B------:R-:W-:Y:S05]  /*0a30*/  BSYNC.RECONVERGENT B0 ;  /* 0x0000000000007941 */ /* 0x000fea0003800200 */
.L_x_6874:
[----:B------:R-:W-:Y:S04]  /*0a40*/  BSSY.RECONVERGENT B0, `(.L_x_6876) ;  /* 0x0000010000007945 */ /* 0x000fe80003800200 */
[----:B------:R-:W-:Y:S05]  /*0a50*/  @P1 BRA `(.L_x_6877) ;  /* 0x0000000000381947 */ /* 0x000fea0003800000 */
[----:B---3--:R-:W-:Y:S01]  /*0a60*/  SHF.L.U32 R3, R10, 0x10, RZ ;  /* 0x000000100a037819 */ /* 0x008fe200000006ff */
[----:B0-2---:R-:W0:Y:S01]  /*0a70*/  MUFU.RCP R15, R13 ;  /* 0x0000000d000f7308 */ /* 0x005e220000001000 */
[----:B------:R-:W2:Y:S01]  /*0a80*/  LDCU.64 UR4, c[0x0][0x380] ;  /* 0x00007000ff0477ac */ /* 0x000ea20008000a00 */
[----:B------:R-:W-:Y:S02]  /*0a90*/  IMAD.MOV.U32 R7, RZ, RZ, RZ ;  /* 0x000000ffff077224 */ /* 0x000fe400078e00ff */
[----:B------:R-:W-:Y:S01]  /*0aa0*/  FADD.FTZ R3, R3, -R12 ;  /* 0x8000000c03037221 */ /* 0x000fe20000010000 */
[----:B------:R-:W-:-:S04]  /*0ab0*/  IMAD.WIDE.U32 R6, R4, UR7, R6 ;  /* 0x0000000704067c25 */ /* 0x000fc8000f8e0006 */
[----:B------:R-:W-:Y:S01]  /*0ac0*/  FMUL.FTZ R10, R3, 1.4426950216293334961 ;  /* 0x3fb8aa3b030a7820 */ /* 0x000fe20000410000 */
[----:B------:R-:W-:-:S03]  /*0ad0*/  IMAD R3, R5, UR7, R7 ;  /* 0x0000000705037c24 */ /* 0x000fc6000f8e0207 */
[----:B------:R-:W0:Y:S01]  /*0ae0*/  MUFU.EX2 R0, R10 ;  /* 0x0000000a00007308 */ /* 0x000e220000000800 */
[----:B--2---:R-:W-:-:S04]  /*0af0*/  LEA R2, P0, R6, UR4, 0x1 ;  /* 0x0000000406027c11 */ /* 0x004fc8000f8008ff */
[----:B------:R-:W-:Y:S01]  /*0b00*/  LEA.HI.X R3, R6, UR5, R3, 0x1, P0 ;  /* 0x0000000506037c11 */ /* 0x000fe200080f0c03 */
[----:B0-----:R-:W-:-:S05]  /*0b10*/  FMUL.FTZ R0, R0, R15 ;  /* 0x0000000f00007220 */ /* 0x001fca0000410000 */
[----:B------:R-:W-:-:S05]  /*0b20*/  F2FP.BF16.F32.PACK_AB R0, RZ, R0 ;  /* 0x00000000ff00723e */ /* 0x000fca00000010ff */
[----:B------:R4:W-:Y:S02]  /*0b30*/  STG.E.U16 desc[UR8][R2.64], R0 ;  /* 0x0000000002007986 */ /* 0x0009e4000c101508 */
.L_x_6877:
[----:B------:R-:W-:Y:S05]  /*0b40*/  BSYNC.RECONVERGENT B0 ;  /* 0x0000000000007941 */ /* 0x000fea0003800200 */
.L_x_6876:
[----:B------:R-:W-:Y:S05]  /*0b50*/  @P2 EXIT ;  /* 0x000000000000294d */ /* 0x000fea0003800000 */
[----:B------:R-:W-:Y:S01]  /*0b60*/  IMAD.U32 R11, R11, 0x10000, RZ ;  /* 0x000100000b0b7824 */ /* 0x000fe200078e00ff */
[----:B-12---:R-:W1:Y:S01]  /*0b70*/  MUFU.RCP R13, R13 ;  /* 0x0000000d000d7308 */ /* 0x006e620000001000 */
[----:B------:R-:W2:Y:S01]  /*0b80*/  LDCU.64 UR4, c[0x0][0x380] ;  /* 0x00007000ff0477ac */ /* 0x000ea20008000a00 */
[----:B------:R-:W-:Y:S01]  /*0b90*/  MOV R9, RZ ;  /* 0x000000ff00097202 */ /* 0x000fe20000000f00 */
[----:B------:R-:W-:-:S04]  /*0ba0*/  FADD.FTZ R11, R11, -R12 ;  /* 0x8000000c0b0b7221 */ /* 0x000fc80000010000 */
[----:B------:R-:W-:Y:S01]  /*0bb0*/  FMUL.FTZ R11, R11, 1.4426950216293334961 ;  /* 0x3fb8aa3b0b0b7820 */ /* 0x000fe20000410000 */
[----:B------:R-:W-:-:S03]  /*0bc0*/  IMAD.WIDE.U32 R8, R4, UR7, R8 ;  /* 0x0000000704087c25 */ /* 0x000fc6000f8e0008 */
[----:B---34-:R-:W1:Y:S01]  /*0bd0*/  MUFU.EX2 R0, R11 ;  /* 0x0000000b00007308 */ /* 0x018e620000000800 */
[----:B------:R-:W-:Y:S01]  /*0be0*/  IMAD R5, R5, UR7, R9 ;  /* 0x0000000705057c24 */ /* 0x000fe2000f8e0209 */
[----:B--2---:R-:W-:-:S04]  /*0bf0*/  LEA R2, P0, R8, UR4, 0x1 ;  /* 0x0000000408027c11 */ /* 0x004fc8000f8008ff */
[----:B------:R-:W-:Y:S01]  /*0c00*/  LEA.HI.X R3, R8, UR5, R5, 0x1, P0 ;  /* 0x0000000508037c11 */ /* 0x000fe200080f0c05 */
[----:B-1----:R-:W-:-:S05]  /*0c10*/  FMUL.FTZ R0, R0, R13 ;  /* 0x0000000d00007220 */ /* 0x002fca0000410000 */
[----:B------:R-:W-:-:S05]  /*0c20*/  F2FP.BF16.F32.PACK_AB R0, RZ, R0 ;  /* 0x00000000ff00723e */ /* 0x000fca00000010ff */
[----:B------:R-:W-:Y:S01]  /*0c30*/  STG.E.U16 desc[UR8][R2.64], R0 ;  /* 0x0000000002007986 */ /* 0x000fe2000c101508 */
[----:B------:R-:W-:Y:S05]  /*0c40*/  EXIT ;  /* 0x000000000000794d */ /* 0x000fea0003800000 */
.L_x_6870:
[----:B-1----:R-:W-:Y:S02]  /*0c50*/  IMAD.MOV.U32 R23, RZ, RZ, R12 ;  /* 0x000000ffff177224 */ /* 0x002fe400078e000c */
[----:B------:R-:W-:Y:S02]  /*0c60*/  HFMA2 R25, -RZ, RZ, 0, 1.847743988037109375e-06 ;  /* 0x0000001fff197431 */ /* 0x000fe400000001ff */
[----:B------:R-:W-:Y:S02]  /*0c70*/  IMAD.MOV.U32 R22, RZ, RZ, 0x10 ;  /* 0x00000010ff167424 */ /* 0x000fe400078e00ff */
[----:B------:R-:W-:-:S07]  /*0c80*/  IMAD.MOV.U32 R20, RZ, RZ, -0x1 ;  /* 0xffffffffff147424 */ /* 0x000fce00078e00ff */
[----:B------:R-:W-:Y:S05]  /*0c90*/  WARPSYNC.COLLECTIVE R20, `(.L_x_6878) ;  /* 0x0000000014087348 */ /* 0x000fea0003c00000 */
[----:B------:R0:W1:Y:S02]  /*0ca0*/  SHFL.DOWN P6, R21, R23, R22, R25 ;  /* 0x0800001617157389 */ /* 0x00006400000c0019 */
[----:B01----:R-:W-:Y:S05]  /*0cb0*/  ENDCOLLECTIVE ;  /* 0x000000000000791b */ /* 0x003fea0003800000 */
.L_x_6878:
        /* <DEDUP_REMOVED lines=8> */
.L_x_6879:
        /* <DEDUP_REMOVED lines=8> */
.L_x_6880:
        /* <DEDUP_REMOVED lines=8> */
.L_x_6881:
        /* <DEDUP_REMOVED lines=8> */
.L_x_6882:
[----:B------:R-:W-:Y:S05]  /*0ec0*/  BRA `(.L_x_6883) ;  /* 0xfffffff400ac7947 */ /* 0x000fea000383ffff */
.L_x_6873:
[----:B-1----:R-:W-:Y:S02]  /*0ed0*/  IMAD.MOV.U32 R23, RZ, RZ, R13 ;  /* 0x000000ffff177224 */ /* 0x002fe400078e000d */
[----:B------:R-:W-:Y:S02]  /*0ee0*/  HFMA2 R22, -RZ, RZ, 0, 9.5367431640625e-07 ;  /* 0x00000010ff167431 */ /* 0x000fe400000001ff */
[----:B------:R-:W-:Y:S02]  /*0ef0*/  IMAD.MOV.U32 R25, RZ, RZ, 0x1f ;  /* 0x0000001fff197424 */ /* 0x000fe400078e00ff */
[----:B------:R-:W-:-:S07]  /*0f00*/  IMAD.MOV.U32 R20, RZ, RZ, -0x1 ;  /* 0xffffffffff147424 */ /* 0x000fce00078e00ff */
[----:B0-----:R-:W-:Y:S05]  /*0f10*/  WARPSYNC.COLLECTIVE R20, `(.L_x_6884) ;  /* 0x0000000014087348 */ /* 0x001fea0003c00000 */
[----:B0-----:R0:W1:Y:S02]  /*0f20*/  SHFL.DOWN P6, R21, R23, R22, R25 ;  /* 0x0800001617157389 */ /* 0x00106400000c0019 */
[----:B01----:R-:W-:Y:S05]  /*0f30*/  ENDCOLLECTIVE ;  /* 0x000000000000791b */ /* 0x003fea0003800000 */
.L_x_6884:
[----:B------:R-:W-:Y:S01]  /*0f40*/  HFMA2 R22, -RZ, RZ, 0, 4.76837158203125e-07 ;  /* 0x00000008ff167431 */ /* 0x000fe200000001ff */
[----:B------:R-:W-:-:S05]  /*0f50*/  MOV R14, R21 ;  /* 0x00000015000e7202 */ /* 0x000fca0000000f00 */
[----:B------:R-:W-:-:S04]  /*0f60*/  FADD.FTZ R14, R13, R14 ;  /* 0x0000000e0d0e7221 */ /* 0x000fc80000010000 */
[----:B------:R-:W-:-:S07]  /*0f70*/  IMAD.MOV.U32 R23, RZ, RZ, R14 ;  /* 0x000000ffff177224 */ /* 0x000fce00078e000e */
[----:B------:R-:W-:Y:S05]  /*0f80*/  WARPSYNC.COLLECTIVE R20, `(.L_x_6885) ;  /* 0x0000000014087348 */ /* 0x000fea0003c00000 */
[----:B------:R0:W1:Y:S02]  /*0f90*/  SHFL.DOWN P6, R21, R23, R22, R25 ;  /* 0x0800001617157389 */ /* 0x00006400000c0019 */
[----:B01----:R-:W-:Y:S05]  /*0fa0*/  ENDCOLLECTIVE ;  /* 0x000000000000791b */ /* 0x003fea0003800000 */
.L_x_6885:
[----:B------:R-:W-:Y:S02]  /*0fb0*/  IMAD.MOV.U32 R22, RZ, RZ, 0x4 ;  /* 0x00000004ff167424 */ /* 0x000fe400078e00ff */
[----:B------:R-:W-:-:S04]  /*0fc0*/  IMAD.MOV.U32 R15, RZ, RZ, R21 ;  /* 0x000000ffff0f7224 */ /* 0x000fc800078e0015 */
[----:B------:R-:W-:-:S05]  /*0fd0*/  FADD.FTZ R15, R14, R15 ;  /* 0x0000000f0e0f7221 */ /* 0x000fca0000010000 */
[----:B------:R-:W-:-:S07]  /*0fe0*/  MOV R23, R15 ;  /* 0x0000000f00177202 */ /* 0x000fce0000000f00 */
[----:B------:R-:W-:Y:S05]  /*0ff0*/  WARPSYNC.COLLECTIVE R20, `(.L_x_6886) ;  /* 0x0000000014087348 */ /* 0x000fea0003c00000 */
[----:B------:R0:W1:Y:S02]  /*1000*/  SHFL.DOWN P6, R21, R23, R22, R25 ;  /* 0x0800001617157389 */ /* 0x00006400000c0019 */
[----:B01----:R-:W-:Y:S05]  /*1010*/  ENDCOLLECTIVE ;  /* 0x000000000000791b */ /* 0x003fea0003800000 */
.L_x_6886:
[----:B------:R-:W-:Y:S01]  /*1020*/  HFMA2 R22, -RZ, RZ, 0, 1.1920928955078125e-07 ;  /* 0x00000002ff167431 */ /* 0x000fe200000001ff */
[----:B------:R-:W-:-:S05]  /*1030*/  MOV R16, R21 ;  /* 0x0000001500107202 */ /* 0x000fca0000000f00 */
[----:B------:R-:W-:-:S04]  /*1040*/  FADD.FTZ R16, R15, R16 ;  /* 0x000000100f107221 */ /* 0x000fc80000010000 */
[----:B------:R-:W-:-:S07]  /*1050*/  IMAD.MOV.U32 R23, RZ, RZ, R16 ;  /* 0x000000ffff177224 */ /* 0x000fce00078e0010 */
[----:B------:R-:W-:Y:S05]  /*1060*/  WARPSYNC.COLLECTIVE R20, `(.L_x_6887) ;  /* 0x0000000014087348 */ /* 0x000fea0003c00000 */
[----:B------:R0:W1:Y:S02]  /*1070*/  SHFL.DOWN P6, R21, R23, R22, R25 ;  /* 0x0800001617157389 */ /* 0x00006400000c0019 */
[----:B01----:R-:W-:Y:S05]  /*1080*/  ENDCOLLECTIVE ;  /* 0x000000000000791b */ /* 0x003fea0003800000 */
.L_x_6887:
[----:B------:R-:W-:Y:S02]  /*1090*/  IMAD.MOV.U32 R22, RZ, RZ, 0x1 ;  /* 0x00000001ff167424 */ /* 0x000fe400078e00ff */
[----:B------:R-:W-:-:S04]  /*10a0*/  IMAD.MOV.U32 R17, RZ, RZ, R21 ;  /* 0x000000ffff117224 */ /* 0x000fc800078e0015 */
[----:B------:R-:W-:-:S05]  /*10b0*/  FADD.FTZ R17, R16, R17 ;  /* 0x0000001110117221 */ /* 0x000fca0000010000 */
[----:B------:R-:W-:-:S07]  /*10c0*/  MOV R23, R17 ;  /* 0x0000001100177202 */ /* 0x000fce0000000f00 */
[----:B------:R-:W-:Y:S05]  /*10d0*/  WARPSYNC.COLLECTIVE R20, `(.L_x_6888) ;  /* 0x0000000014087348 */ /* 0x000fea0003c00000 */
[----:B------:R0:W1:Y:S02]  /*10e0*/  SHFL.DOWN P6, R21, R23, R22, R25 ;  /* 0x0800001617157389 */ /* 0x00006400000c0019 */
[----:B01----:R-:W-:Y:S05]  /*10f0*/  ENDCOLLECTIVE ;  /* 0x000000000000791b */ /* 0x003fea0003800000 */
.L_x_6888:
[----:B------:R-:W-:Y:S01]  /*1100*/  MOV R18, R21 ;  /* 0x0000001500127202 */ /* 0x000fe20000000f00 */
[----:B------:R-:W-:Y:S06]  /*1110*/  BRA `(.L_x_6889) ;  /* 0xfffffff400ec7947 */ /* 0x000fec000383ffff */
.L_x_6890:
        /* <DEDUP_REMOVED lines=14> */
.L_x_11575:


//--------------------- .text._ZN2at6native43_GLOBAL__N__9ae7fba5_10_SoftMax_cu_9f978f6322cunn_SoftMaxForwardRegIN3c108BFloat16EfS4_NS1_22SoftMaxForwardEpilogueElLi2EEEvPT1_PKT_T3_ --------------------------
	.section	.text._ZN2at6native43_GLOBAL__N__9ae7fba5_10_SoftMax_cu_9f978f6322cunn_SoftMaxForwardRegIN3c108BFloat16EfS4_NS1_22SoftMaxForwardEpilogueElLi2EEEvPT1_PKT_T3_,"ax",@progbits
	.align	128
.text._ZN2at6native43_GLOBAL__N__9ae7fba5_10_SoftMax_cu_9f978f6322cunn_SoftMaxForwardRegIN3c108BFloat16EfS4_NS1_22SoftMaxForwardEpilogueElLi2EEEvPT1_PKT_T3_:
        .type           _ZN2at6native43_GLOBAL__N__9ae7fba5_10_SoftMax_cu_9f978f6322cunn_SoftMaxForwardRegIN3c108BFloat16EfS4_NS1_22SoftMaxForwardEpilogueElLi2EEEvPT1_PKT_T3_,@function
        .size           _ZN2at6native43_GLOBAL__N__9ae7fba5_10_SoftMax_cu_9f978f6322cunn_SoftMaxForwardRegIN3c108BFloat16EfS4_NS1_22SoftMaxForwardEpilogueElLi2EEEvPT1_PKT_T3_,(.L_x_11576 - _ZN2at6native43_GLOBAL__N__9ae7fba5_10_SoftMax_cu_9f978f6322cunn_SoftMaxForwardRegIN3c108BFloat16EfS4_NS1_22SoftMaxForwardEpilogueElLi2EEEvPT1_PKT_T3_)
        .other          _ZN2at6native43_GLOBAL__N__9ae7fba5_10_SoftMax_cu_9f978f6322cunn_SoftMaxForwardRegIN3c108BFloat16EfS4_NS1_22SoftMaxForwardEpilogueElLi2EEEvPT1_PKT_T3_,@"STO_CUDA_ENTRY STV_DEFAULT"
_ZN2at6native43_GLOBAL__N__9ae7fba5_10_SoftMax_cu_9f978f6322cunn_SoftMaxForwardRegIN3c108BFloat16EfS4_NS1_22SoftMaxForwardEpilogueElLi2EEEvPT1_PKT_T3_:
        /* <DEDUP_REMOVED lines=8> */
[----:B------:R-:W-:Y:S02]  /*0080*/  ISETP.GE.AND.EX P0, PT, RZ, R3, PT, P0 ;  /* 0x00000003ff00720c */ /* 0x000fe40003f06300 */
[----:B------:R-:W-:-:S04]  /*0090*/  ISETP.GE.U32.AND P1, PT, R4, R2, PT ;  /* 0x000000020400720c */ /* 0x000fc80003f26070 */
[----:B------:R-:W-:-:S07]  /*00a0*/  ISETP.GE.AND.EX P1, PT, RZ, R3, PT, P1 ;  /* 0x00000003ff00720c */ /* 0x000fce0003f26310 */
[----:B------:R-:W0:Y:S01]  /*00b0*/  @!P0 LDC.64 R12, c[0x0][0x388] ;  /* 0x0000e200ff0c8b82 */ /* 0x000e220000000a00 */
[----:B------:R-:W-:Y:S02]  /*00c0*/  @!P0 IMAD.MOV.U32 R7, RZ, RZ, RZ ;  /* 0x000000ffff078224 */ /* 0x000fe400078e00ff */
[----:B---3--:R-:W-:-:S05]  /*00d0*/  @!P0 IMAD.WIDE.U32 R10, R2, UR7, R6 ;  /* 0x00000007020a8c25 */ /* 0x008fca000f8e0006 */
[----:B------:R-:W1:Y:S01]  /*00e0*/  @!P1 LDC.64 R16, c[0x0][0x388] ;  /* 0x0000e200ff109b82 */ /* 0x000e620000000a00 */
[----:B------:R-:W-:Y:S02]  /*00f0*/  @!P1 IMAD.MOV.U32 R5, RZ, RZ, RZ ;  /* 0x000000ffff059224 */ /* 0x000fe400078e00ff */
[----:B------:R-:W-:Y:S02]  /*0100*/  @!P0 IMAD R9, R3, UR7, R11 ;  /* 0x0000000703098c24 */ /* 0x000fe4000f8e020b */
[----:B------:R-:W-:Y:S01]  /*0110*/  @!P1 IMAD.WIDE.U32 R14, R2, UR7, R4 ;  /* 0x00000007020e9c25 */ /* 0x000fe2000f8e0004 */
[----:B0-----:R-:W-:-:S04]  /*0120*/  @!P0 LEA R12, P2, R10, R12, 0x1 ;  /* 0x0000000c0a0c8211 */ /* 0x001fc800078408ff */
[----:B------:R-:W-:Y:S01]  /*0130*/  @!P0 LEA.HI.X R13, R10, R13, R9, 0x1, P2 ;  /* 0x0000000d0a0d8211 */ /* 0x000fe200010f0c09 */
[----:B------:R-:W-:Y:S01]  /*0140*/  @!P1 IMAD R9, R3, UR7, R15 ;  /* 0x0000000703099c24 */ /* 0x000fe2000f8e020f */
[----:B-1----:R-:W-:-:S03]  /*0150*/  @!P1 LEA R10, P2, R14, R16, 0x1 ;  /* 0x000000100e0a9211 */ /* 0x002fc600078408ff */
[----:B--2---:R0:W2:Y:S01]  /*0160*/  @!P0 LDG.E.U16 R8, desc[UR8][R12.64] ;  /* 0x000000080c088981 */ /* 0x0040a2000c1e1500 */
[----:B------:R-:W-:-:S05]  /*0170*/  @!P1 LEA.HI.X R11, R14, R17, R9, 0x1, P2 ;  /* 0x000000110e0b9211 */ /* 0x000fca00010f0c09 */
[----:B------:R-:W3:Y:S01]  /*0180*/  @!P1 LDG.E.U16 R0, desc[UR8][R10.64] ;  /* 0x000000080a009981 */ /* 0x000ee2000c1e1500 */
[----:B------:R-:W-:Y:S01]  /*0190*/  MOV R9, 0xff7fffff ;  /* 0xff7fffff00097802 */ /* 0x000fe20000000f00 */
[----:B------:R-:W1:Y:S01]  /*01a0*/  S2UR UR6, SR_CgaCtaId ;  /* 0x00000000000679c3 */ /* 0x000e620000008800 */
[----:B------:R-:W-:Y:S01]  /*01b0*/  UMOV UR4, 0x400 ;  /* 0x0000040000047882 */ /* 0x000fe20000000000 */
[----:B------:R-:W-:Y:S02]  /*01c0*/  USHF.R.U32.HI UR5, URZ, 0x5, UR5 ;  /* 0x00000005ff057899 */ /* 0x000fe40008011605 */
[----:B-1----:R-:W-:Y:S01]  /*01d0*/  ULEA UR4, UR6, UR4, 0x18 ;  /* 0x0000000406047291 */ /* 0x002fe2000f8ec0ff */
[----:B0-----:R-:W-:-:S03]  /*01e0*/  MOV R13, 0xff7fffff ;  /* 0xff7fffff000d7802 */ /* 0x001fc60000000f00 */
[----:B------:R-:W-:Y:S01]  /*01f0*/  BAR.SYNC.DEFER_BLOCKING 0x0 ;  /* 0x0000000000007b1d */ /* 0x000fe20000010000 */
[----:B--2---:R-:W-:-:S05]  /*0200*/  @!P0 IMAD.U32 R14, R8, 0x10000, RZ ;  /* 0x00010000080e8824 */ /* 0x004fca00078e00ff */
[----:B------:R-:W-:Y:S01]  /*0210*/  @!P0 FMNMX.FTZ R9, R14, -3.40282346638528859812e+38, !PT ;  /* 0xff7fffff0e098809 */ /* 0x000fe20007810000 */
[----:B---3--:R-:W-:-:S05]  /*0220*/  @!P1 IMAD.U32 R14, R0, 0x10000, RZ ;  /* 0x00010000000e9824 */ /* 0x008fca00078e00ff */
        /* <DEDUP_REMOVED lines=20> */
[----:B------:R-:W-:Y:S02]  /*0370*/  ISETP.GE.U32.AND P2, PT, R6, UR5, PT ;  /* 0x0000000506007c0c */ /* 0x000fe4000bf46070 */
        /* <DEDUP_REMOVED lines=20> */
.L_x_6903:
[----:B------:R-:W-:Y:S02]  /*04c0*/  ISETP.NE.AND P6, PT, R6, RZ, PT ;  /* 0x000000ff0600720c */ /* 0x000fe40003fc5270 */
[----:B-1----:R-:W-:-:S04]  /*04d0*/  FSETP.GEU.FTZ.AND P5, PT, R17, R16, PT ;  /* 0x000000101100720b */ /* 0x002fc80003fbe000 */
[----:B------:R-:W-:-:S07]  /*04e0*/  FSEL R16, R16, R17, !P5 ;  /* 0x0000001110107208 */ /* 0x000fce0006800000 */
[----:B------:R2:W-:Y:S01]  /*04f0*/  @!P6 STS [UR4], R16 ;  /* 0x00000010ff00e988 */ /* 0x0005e20008000804 */
[----:B------:R-:W-:-:S13]  /*0500*/  @!P6 PLOP3.LUT P3, PT, PT, PT, PT, 0x80, 0x8 ;  /* 0x000000000008e81c */ /* 0x000fda0003f6f070 */
.L_x_6891:
[----:B------:R-:W-:Y:S05]  /*0510*/  WARPSYNC.ALL ;  /* 0x0000000000007948 */ /* 0x000fea0003800000 */
[----:B------:R-:W-:Y:S01]  /*0520*/  BAR.SYNC.DEFER_BLOCKING 0x0 ;  /* 0x0000000000007b1d */ /* 0x000fe20000010000 */
[----:B-1----:R-:W-:Y:S01]  /*0530*/  @!P0 IMAD.U32 R13, R8, 0x10000, RZ ;  /* 0x00010000080d8824 */ /* 0x002fe200078e00ff */
[----:B------:R-:W-:Y:S01]  /*0540*/  ISETP.NE.AND P5, PT, R9, RZ, PT ;  /* 0x000000ff0900720c */ /* 0x000fe20003fa5270 */
[----:B------:R-:W-:Y:S02]  /*0550*/  @!P1 IMAD.U32 R15, R0, 0x10000, RZ ;  /* 0x00010000000f9824 */ /* 0x000fe400078e00ff */
[----:B------:R-:W-:Y:S01]  /*0560*/  IMAD.MOV.U32 R9, RZ, RZ, RZ ;  /* 0x000000ffff097224 */ /* 0x000fe200078e00ff */
[----:B------:R-:W-:Y:S01]  /*0570*/  BSSY B0, `(.L_x_6893) ;  /* 0x0000026000007945 */ /* 0x000fe20003800000 */
[----:B------:R-:W1:Y:S02]  /*0580*/  LDS R12, [UR4] ;  /* 0x00000004ff0c7984 */ /* 0x000e640008000800 */
[--C-:B-1----:R-:W-:Y:S01]  /*0590*/  @!P0 FADD.FTZ R13, R13, -R12.reuse ;  /* 0x8000000c0d0d8221 */ /* 0x102fe20000010000 */
[----:B------:R-:W-:-:S03]  /*05a0*/  @!P1 FADD.FTZ R15, R15, -R12 ;  /* 0x8000000c0f0f9221 */ /* 0x000fc60000010000 */
[----:B------:R-:W-:Y:S01]  /*05b0*/  @!P0 FMUL.FTZ R14, R13, 1.4426950216293334961 ;  /* 0x3fb8aa3b0d0e8820 */ /* 0x000fe20000410000 */
[----:B------:R-:W-:Y:S01]  /*05c0*/  @!P1 FMUL.FTZ R15, R15, 1.4426950216293334961 ;  /* 0x3fb8aa3b0f0f9820 */ /* 0x000fe20000410000 */
[----:B------:R-:W-:-:S03]  /*05d0*/  HFMA2 R13, -RZ, RZ, 0, 0 ;  /* 0x00000000ff0d7431 */ /* 0x000fc600000001ff */
[----:B--2---:R-:W-:Y:S04]  /*05e0*/  @!P1 MUFU.EX2 R16, R15 ;  /* 0x0000000f00109308 */ /* 0x004fe80000000800 */
[----:B------:R-:W1:Y:S02]  /*05f0*/  @!P0 MUFU.EX2 R14, R14 ;  /* 0x0000000e000e8308 */ /* 0x000e640000000800 */
[----:B-1----:R-:W-:-:S04]  /*0600*/  @!P0 FADD.FTZ R13, RZ, R14 ;  /* 0x0000000eff0d8221 */ /* 0x002fc80000010000 */
[----:B------:R-:W-:-:S05]  /*0610*/  @!P1 FADD.FTZ R13, R13, R16 ;  /* 0x000000100d0d9221 */ /* 0x000fca0000010000 */
[----:B------:R-:W1:Y:S02]  /*0620*/  SHFL.DOWN PT, R16, R13, 0x10, 0x1f ;  /* 0x0a001f000d107f89 */ /* 0x000e6400000e0000 */
[----:B-1----:R-:W-:-:S05]  /*0630*/  FADD.FTZ R16, R16, R13 ;  /* 0x0000000d10107221 */ /* 0x002fca0000010000 */
[----:B0-----:R-:W0:Y:S02]  /*0640*/  SHFL.DOWN PT, R17, R16, 0x8, 0x1f ;  /* 0x09001f0010117f89 */ /* 0x001e2400000e0000 */
        /* <DEDUP_REMOVED lines=23> */
.L_x_6909:
[----:B-1----:R-:W-:-:S07]  /*07c0*/  FADD.FTZ R9, R13, R16 ;  /* 0x000000100d097221 */ /* 0x002fce0000010000 */
.L_x_6894:
[----:B------:R-:W-:Y:S05]  /*07d0*/  BSYNC B0 ;  /* 0x0000000000007941 */ /* 0x000fea0003800000 */
.L_x_6893:
[----:B-1----:R1:W-:Y:S01]  /*07e0*/  @P3 STS [UR4], R9 ;  /* 0x00000009ff003988 */ /* 0x0023e20008000804 */
[----:B------:R-:W-:Y:S05]  /*07f0*/  WARPSYNC.ALL ;  /* 0x0000000000007948 */ /* 0x000fea0003800000 */
[----:B------:R-:W-:Y:S06]  /*0800*/  BAR.SYNC.DEFER_BLOCKING 0x0 ;  /* 0x0000000000007b1d */ /* 0x000fec0000010000 */
[----:B------:R-:W-:Y:S01]  /*0810*/  BSSY.RECONVERGENT B0, `(.L_x_6896) ;  /* 0x0000011000007945 */ /* 0x000fe20003800200 */
[----:B0-----:R-:W0:Y:S03]  /*0820*/  LDS R10, [UR4] ;  /* 0x00000004ff0a7984 */ /* 0x001e260008000800 */
[----:B------:R-:W-:Y:S05]  /*0830*/  @P0 BRA `(.L_x_6897) ;  /* 0x0000000000380947 */ /* 0x000fea0003800000 */
[----:B------:R-:W-:Y:S01]  /*0840*/  IMAD.U32 R7, R8, 0x10000, RZ ;  /* 0x0001000008077824 */ /* 0x000fe200078e00ff */
[----:B0-----:R-:W0:Y:S01]  /*0850*/  MUFU.RCP R11, R10 ;  /* 0x0000000a000b7308 */ /* 0x001e220000001000 */
[----:B------:R-:W2:Y:S02]  /*0860*/  LDCU.64 UR4, c[0x0][0x380] ;  /* 0x00007000ff0477ac */ /* 0x000ea40008000a00 */
[----:B------:R-:W-:-:S04]  /*0870*/  FADD.FTZ R7, R7, -R12 ;  /* 0x8000000c07077221 */ /* 0x000fc80000010000 */
[----:B------:R-:W-:Y:S01]  /*0880*/  FMUL.FTZ R13, R7, 1.4426950216293334961 ;  /* 0x3fb8aa3b070d7820 */ /* 0x000fe20000410000 */
[----:B------:R-:W-:-:S03]  /*0890*/  MOV R7, RZ ;  /* 0x000000ff00077202 */ /* 0x000fc60000000f00 */
[----:B------:R-:W0:Y:S01]  /*08a0*/  MUFU.EX2 R14, R13 ;  /* 0x0000000d000e7308 */ /* 0x000e220000000800 */
[----:B-1----:R-:W-:-:S03]  /*08b0*/  IMAD.WIDE.U32 R8, R2, UR7, R6 ;  /* 0x0000000702087c25 */ /* 0x002fc6000f8e0006 */
[----:B--2---:R-:W-:Y:S01]  /*08c0*/  LEA R6, P0, R8, UR4, 0x1 ;  /* 0x0000000408067c11 */ /* 0x004fe2000f8008ff */
[----:B0-----:R-:W-:Y:S01]  /*08d0*/  FMUL.FTZ R7, R14, R11 ;  /* 0x0000000b0e077220 */ /* 0x001fe20000410000 */
[----:B------:R-:W-:-:S04]  /*08e0*/  IMAD R11, R3, UR7, R9 ;  /* 0x00000007030b7c24 */ /* 0x000fc8000f8e0209 */
[----:B------:R-:W-:Y:S02]  /*08f0*/  F2FP.BF16.F32.PACK_AB R9, RZ, R7 ;  /* 0x00000007ff09723e */ /* 0x000fe400000010ff */
[----:B------:R-:W-:-:S05]  /*0900*/  LEA.HI.X R7, R8, UR5, R11, 0x1, P0 ;  /* 0x0000000508077c11 */ /* 0x000fca00080f0c0b */
[----:B------:R2:W-:Y:S02]  /*0910*/  STG.E.U16 desc[UR8][R6.64], R9 ;  /* 0x0000000906007986 */ /* 0x0005e4000c101508 */
.L_x_6897:
[----:B------:R-:W-:Y:S05]  /*0920*/  BSYNC.RECONVERGENT B0 ;  /* 0x0000000000007941 */ /* 0x000fea0003800200 */
.L_x_6896:
[----:B------:R-:W-:Y:S05]  /*0930*/  @P1 EXIT ;  /* 0x000000000000194d */ /* 0x000fea0003800000 */
[----:B------:R-:W-:Y:S01]  /*0940*/  IMAD.U32 R5, R0, 0x10000, RZ ;  /* 0x0001000000057824 */ /* 0x000fe200078e00ff */
[----:B0-2---:R-:W0:Y:S01]  /*0950*/  MUFU.RCP R7, R10 ;  /* 0x0000000a00077308 */ /* 0x005e220000001000 */
[----:B------:R-:W2:Y:S02]  /*0960*/  LDCU.64 UR4, c[0x0][0x380] ;  /* 0x00007000ff0477ac */ /* 0x000ea40008000a00 */
[----:B------:R-:W-:-:S04]  /*0970*/  FADD.FTZ R5, R5, -R12 ;  /* 0x8000000c05057221 */ /* 0x000fc80000010000 */
[----:B------:R-:W-:Y:S01]  /*0980*/  FMUL.FTZ R6, R5, 1.4426950216293334961 ;  /* 0x3fb8aa3b05067820 */ /* 0x000fe20000410000 */
[----:B------:R-:W-:-:S03]  /*0990*/  IMAD.MOV.U32 R5, RZ, RZ, RZ ;  /* 0x000000ffff057224 */ /* 0x000fc600078e00ff */
[----:B------:R-:W0:Y:S01]  /*09a0*/  MUFU.EX2 R0, R6 ;  /* 0x0000000600007308 */ /* 0x000e220000000800 */
[----:B------:R-:W-:-:S04]  /*09b0*/  IMAD.WIDE.U32 R4, R2, UR7, R4 ;  /* 0x0000000702047c25 */ /* 0x000fc8000f8e0004 */
[----:B------:R-:W-:Y:S01]  /*09c0*/  IMAD R3, R3, UR7, R5 ;  /* 0x0000000703037c24 */ /* 0x000fe2000f8e0205 */
[----:B--2---:R-:W-:-:S04]  /*09d0*/  LEA R2, P0, R4, UR4, 0x1 ;  /* 0x0000000404027c11 */ /* 0x004fc8000f8008ff */
[----:B------:R-:W-:Y:S01]  /*09e0*/  LEA.HI.X R3, R4, UR5, R3, 0x1, P0 ;  /* 0x0000000504037c11 */ /* 0x000fe200080f0c03 */
[----:B0-----:R-:W-:-:S05]  /*09f0*/  FMUL.FTZ R0, R0, R7 ;  /* 0x0000000700007220 */ /* 0x001fca0000410000 */
[----:B------:R-:W-:-:S05]  /*0a00*/  F2FP.BF16.F32.PACK_AB R0, RZ, R0 ;  /* 0x00000000ff00723e */ /* 0x000fca00000010ff */
[----:B------:R-:W-:Y:S01]  /*0a10*/  STG.E.U16 desc[UR8][R2.64], R0 ;  /* 0x0000000002007986 */ /* 0x000fe2000c101508 */
[----:B------:R-:W-:Y:S05]  /*0a20*/  EXIT ;  /* 0x000000000000794d */ /* 0x000fea0003800000 */
.L_x_6892:
[----:B-1----:R-:W-:Y:S01]  /*0a30*/  MOV R19, R13 ;  /* 0x0000000d00137202 */ /* 0x002fe20000000f00 */
[----:B------:R-:W-:Y:S01]  /*0a40*/  IMAD.MOV.U32 R20, RZ, RZ, 0x10 ;  /* 0x00000010ff147424 */ /* 0x000fe200078e00ff */
[----:B------:R-:W-:Y:S01]  /*0a50*/  MOV R18, 0xffffffff ;  /* 0xffffffff00127802 */ /* 0x000fe20000000f00 */
[----:B------:R-:W-:-:S07]  /*0a60*/  IMAD.MOV.U32 R21, RZ, RZ, 0x1f ;  /* 0x0000001fff157424 */ /* 0x000fce00078e00ff */
[----:B------:R-:W-:Y:S05]  /*0a70*/  WARPSYNC.COLLECTIVE R18, `(.L_x_6898) ;  /* 0x0000000012087348 */ /* 0x000fea0003c00000 */
[----:B------:R0:W1:Y:S02]  /*0a80*/  SHFL.DOWN P5, R16, R19, R20, R21 ;  /* 0x0800001413107389 */ /* 0x00006400000a0015 */
[----:B01----:R-:W-:Y:S05]  /*0a90*/  ENDCOLLECTIVE ;  /* 0x000000000000791b */ /* 0x003fea0003800000 */
.L_x_6898:
[----:B------:R-:W-:Y:S02]  /*0aa0*/  HFMA2 R20, -RZ, RZ, 0, 4.76837158203125e-07 ;  /* 0x00000008ff147431 */ /* 0x000fe400000001ff */
[----:B------:R-:W-:-:S05]  /*0ab0*/  IMAD.MOV.U32 R12, RZ, RZ, R16 ;  /* 0x000000ffff0c7224 */ /* 0x000fca00078e0010 */
[----:B------:R-:W-:-:S04]  /*0ac0*/  FSETP.GEU.FTZ.AND P5, PT, R13, R12, PT ;  /* 0x0000000c0d00720b */ /* 0x000fc80003fbe000 */
[----:B------:R-:W-:-:S05]  /*0ad0*/  FSEL R12, R12, R13, !P5 ;  /* 0x0000000d0c0c7208 */ /* 0x000fca0006800000 */
[----:B------:R-:W-:-:S07]  /*0ae0*/  IMAD.MOV.U32 R19, RZ, RZ, R12 ;  /* 0x000000ffff137224 */ /* 0x000fce00078e000c */
[----:B------:R-:W-:Y:S05]  /*0af0*/  WARPSYNC.COLLECTIVE R18, `(.L_x_6899) ;  /* 0x0000000012087348 */ /* 0x000fea0003c00000 */
[----:B------:R0:W1:Y:S02]  /*0b00*/  SHFL.DOWN P5, R16, R19, R20, R21 ;  /* 0x0800001413107389 */ /* 0x00006400000a0015 */
[----:B01----:R-:W-:Y:S05]  /*0b10*/  ENDCOLLECTIVE ;  /* 0x000000000000791b */ /* 0x003fea0003800000 */
.L_x_6899:
[----:B------:R-:W-:Y:S01]  /*0b20*/  MOV R20, 0x4 ;  /* 0x0000000400147802 */ /* 0x000fe20000000f00 */
[----:B------:R-:W-:-:S05]  /*0b30*/  IMAD.MOV.U32 R15, RZ, RZ, R16 ;  /* 0x000000ffff0f7224 */ /* 0x000fca00078e0010 */
[----:B------:R-:W-:-:S04]  /*0b40*/  FSETP.GEU.FTZ.AND P5, PT, R12, R15, PT ;  /* 0x0000000f0c00720b */ /* 0x000fc80003fbe000 */
[----:B------:R-:W-:-:S05]  /*0b50*/  FSEL R15, R15, R12, !P5 ;  /* 0x0000000c0f0f7208 */ /* 0x000fca0006800000 */
[----:B------:R-:W-:-:S07]  /*0b60*/  IMAD.MOV.U32 R19, RZ, RZ, R15 ;  /* 0x000000ffff137224 */ /* 0x000fce00078e000f */
[----:B------:R-:W-:Y:S05]  /*0b70*/  WARPSYNC.COLLECTIVE R18, `(.L_x_6900) ;  /* 0x0000000012087348 */ /* 0x000fea0003c00000 */
[----:B------:R0:W1:Y:S02]  /*0b80*/  SHFL.DOWN P5, R16, R19, R20, R21 ;  /* 0x0800001413107389 */ /* 0x00006400000a0015 */
[----:B01----:R-:W-:Y:S05]  /*0b90*/  ENDCOLLECTIVE ;  /* 0x000000000000791b */ /* 0x003fea0003800000 */
.L_x_6900:
[----:B------:R-:W-:Y:S02]  /*0ba0*/  HFMA2 R20, -RZ, RZ, 0, 1.1920928955078125e-07 ;  /* 0x00000002ff147431 */ /* 0x000fe400000001ff */
[----:B------:R-:W-:-:S05]  /*0bb0*/  IMAD.MOV.U32 R14, RZ, RZ, R16 ;  /* 0x000000ffff0e7224 */ /* 0x000fca00078e0010 */
[----:B------:R-:W-:-:S04]  /*0bc0*/  FSETP.GEU.FTZ.AND P5, PT, R15, R14, PT ;  /* 0x0000000e0f00720b */ /* 0x000fc80003fbe000 */
[----:B------:R-:W-:-:S05]  /*0bd0*/  FSEL R14, R14, R15, !P5 ;  /* 0x0000000f0e0e7208 */ /* 0x000fca0006800000 */
[----:B------:R-:W-:-:S07]  /*0be0*/  IMAD.MOV.U32 R19, RZ, RZ, R14 ;  /* 0x000000ffff137224 */ /* 0x000fce00078e000e */
[----:B------:R-:W-:Y:S05]  /*0bf0*/  WARPSYNC.COLLECTIVE R18, `(.L_x_6901) ;  /* 0x0000000012087348 */ /* 0x000fea0003c00000 */
[----:B------:R0:W1:Y:S02]  /*0c00*/  SHFL.DOWN P5, R16, R19, R20, R21 ;  /* 0x0800001413107389 */ /* 0x00006400000a0015 */
[----:B01----:R-:W-:Y:S05]  /*0c10*/  ENDCOLLECTIVE ;  /* 0x000000000000791b */ /* 0x003fea0003800000 */
.L_x_6901:
        /* <DEDUP_REMOVED lines=8> */
.L_x_6902:
[----:B------:R-:W-:Y:S05]  /*0ca0*/  BRA `(.L_x_6903) ;  /* 0xfffffff800047947 */ /* 0x000fea000383ffff */
.L_x_6895:
[----:B-1----:R-:W-:Y:S02]  /*0cb0*/  IMAD.MOV.U32 R19, RZ, RZ, R9 ;  /* 0x000000ffff137224 */ /* 0x002fe400078e0009 */
[----:B------:R-:W-:Y:S02]  /*0cc0*/  HFMA2 R21, -RZ, RZ, 0, 1.847743988037109375e-06 ;  /* 0x0000001fff157431 */ /* 0x000fe400000001ff */
[----:B------:R-:W-:Y:S02]  /*0cd0*/  IMAD.MOV.U32 R20, RZ, RZ, 0x10 ;  /* 0x00000010ff147424 */ /* 0x000fe400078e00ff */
[----:B------:R-:W-:-:S07]  /*0ce0*/  IMAD.MOV.U32 R18, RZ, RZ, -0x1 ;  /* 0xffffffffff127424 */ /* 0x000fce00078e00ff */
[----:B0-----:R-:W-:Y:S05]  /*0cf0*/  WARPSYNC.COLLECTIVE R18, `(.L_x_6904) ;  /* 0x0000000012087348 */ /* 0x001fea0003c00000 */
[----:B------:R1:W2:Y:S02]  /*0d00*/  SHFL.DOWN P5, R16, R19, R20, R21 ;  /* 0x0800001413107389 */ /* 0x0002a400000a0015 */
[----:B012---:R-:W-:Y:S05]  /*0d10*/  ENDCOLLECTIVE ;  /* 0x000000000000791b */ /* 0x007fea0003800000 */
.L_x_6904:
[----:B------:R-:W-:Y:S02]  /*0d20*/  IMAD.MOV.U32 R20, RZ, RZ, 0x8 ;  /* 0x00000008ff147424 */ /* 0x000fe400078e00ff */
[----:B------:R-:W-:-:S04]  /*0d30*/  IMAD.MOV.U32 R10, RZ, RZ, R16 ;  /* 0x000000ffff0a7224 */ /* 0x000fc800078e0010 */
[----:B------:R-:W-:-:S05]  /*0d40*/  FADD.FTZ R10, R9, R10 ;  /* 0x0000000a090a7221 */ /* 0x000fca0000010000 */
[----:B------:R-:W-:-:S07]  /*0d50*/  MOV R19, R10 ;  /* 0x0000000a00137202 */ /* 0x000fce0000000f00 */
[----:B------:R-:W-:Y:S05]  /*0d60*/  WARPSYNC.COLLECTIVE R18, `(.L_x_6905) ;  /* 0x0000000012087348 */ /* 0x000fea0003c00000 */
[----:B------:R0:W1:Y:S02]  /*0d70*/  SHFL.DOWN P5, R16, R19, R20, R21 ;  /* 0x0800001413107389 */ /* 0x00006400000a0015 */
[----:B01----:R-:W-:Y:S05]  /*0d80*/  ENDCOLLECTIVE ;  /* 0x000000000000791b */ /* 0x003fea0003800000 */
.L_x_6905:
[----:B------:R-:W-:Y:S02]  /*0d90*/  IMAD.MOV.U32 R20, RZ, RZ, 0x4 ;  /* 0x00000004ff147424 */ /* 0x000fe400078e00ff */
[----:B------:R-:W-:-:S04]  /*0da0*/  IMAD.MOV.U32 R11, RZ, RZ, R16 ;  /* 0x000000ffff0b7224 */ /* 0x000fc800078e0010 */
[----:B------:R-:W-:-:S05]  /*0db0*/  FADD.FTZ R11, R10, R11 ;  /* 0x0000000b0a0b7221 */ /* 0x000fca0000010000 */
[----:B------:R-:W-:-:S07]  /*0dc0*/  MOV R19, R11 ;  /* 0x0000000b00137202 */ /* 0x000fce0000000f00 */
[----:B------:R-:W-:Y:S05]  /*0dd0*/  WARPSYNC.COLLECTIVE R18, `(.L_x_6906) ;  /* 0x0000000012087348 */ /* 0x000fea0003c00000 */
[----:B------:R0:W1:Y:S02]  /*0de0*/  SHFL.DOWN P5, R16, R19, R20, R21 ;  /* 0x0800001413107389 */ /* 0x00006400000a0015 */
[----:B01----:R-:W-:Y:S05]  /*0df0*/  ENDCOLLECTIVE ;  /* 0x000000000000791b */ /* 0x003fea0003800000 */
.L_x_6906:
[----:B------:R-:W-:Y:S02]  /*0e00*/  IMAD.MOV.U32 R20, RZ, RZ, 0x2 ;  /* 0x00000002ff147424 */ /* 0x000fe400078e00ff */
[----:B------:R-:W-:-:S04]  /*0e10*/  IMAD.MOV.U32 R14, RZ, RZ, R16 ;  /* 0x000000ffff0e7224 */ /* 0x000fc800078e0010 */
[----:B------:R-:W-:-:S05]  /*0e20*/  FADD.FTZ R14, R11, R14 ;  /* 0x0000000e0b0e7221 */ /* 0x000fca0000010000 */
[----:B------:R-:W-:-:S07]  /*0e30*/  MOV R19, R14 ;  /* 0x0000000e00137202 */ /* 0x000fce0000000f00 */
[----:B------:R-:W-:Y:S05]  /*0e40*/  WARPSYNC.COLLECTIVE R18, `(.L_x_6907) ;  /* 0x0000000012087348 */ /* 0x000fea0003c00000 */
[----:B------:R0:W1:Y:S02]  /*0e50*/  SHFL.DOWN P5, R16, R19, R20, R21 ;  /* 0x0800001413107389 */ /* 0x00006400000a0015 */
[----:B01----:R-:W-:Y:S05]  /*0e60*/  ENDCOLLECTIVE ;  /* 0x000000000000791b */ /* 0x003fea0003800000 */
.L_x_6907:
[----:B------:R-:W-:Y:S02]  /*0e70*/  IMAD.MOV.U32 R20, RZ, RZ, 0x1 ;  /* 0x00000001ff147424 */ /* 0x000fe400078e00ff */
[----:B------:R-:W-:-:S04]  /*0e80*/  IMAD.MOV.U32 R13, RZ, RZ, R16 ;  /* 0x000000ffff0d7224 */ /* 0x000fc800078e0010 */
[----:B------:R-:W-:-:S05]  /*0e90*/  FADD.FTZ R13, R14, R13 ;  /* 0x0000000d0e0d7221 */ /* 0x000fca0000010000 */
[----:B------:R-:W-:-:S07]  /*0ea0*/  MOV R19, R13 ;  /* 0x0000000d00137202 */ /* 0x000fce0000000f00 */
[----:B------:R-:W-:Y:S05]  /*0eb0*/  WARPSYNC.COLLECTIVE R18, `(.L_x_6908) ;  /* 0x0000000012087348 */ /* 0x000fea0003c00000 */
[----:B------:R0:W1:Y:S02]  /*0ec0*/  SHFL.DOWN P5, R16, R19, R20, R21 ;  /* 0x0800001413107389 */ /* 0x00006400000a0015 */
[----:B01----:R-:W-:Y:S05]  /*0ed0*/  ENDCOLLECTIVE ;  /* 0x000000000000791b */ /* 0x003fea0003800000 */
.L_x_6908:
[----:B------:R-:W-:Y:S05]  /*0ee0*/  BRA `(.L_x_6909) ;  /* 0xfffffff800347947 */ /* 0x000fea000383ffff */
.L_x_6910:
        /* <DEDUP_REMOVED lines=9> */
.L_x_11576:


//--------------------- .text._ZN2at6native43_GLOBAL__N__9ae7fba5_10_SoftMax_cu_9f978f6322cunn_SoftMaxForwardRegIN3c108BFloat16EfS4_NS1_22SoftMaxForwardEpilogueElLi1EEEvPT1_PKT_T3_ --------------------------
	.section	.text._ZN2at6native43_GLOBAL__N__9ae7fba5_10_SoftMax_cu_9f978f6322cunn_SoftMaxForwardRegIN3c108BFloat16EfS4_NS1_22SoftMaxForwardEpilogueElLi1EEEvPT1_PKT_T3_,"ax",@progbits
	.align	128
.text._ZN2at6native43_GLOBAL__N__9ae7fba5_10_SoftMax_cu_9f978f6322cunn_SoftMaxForwardRegIN3c108BFloat16EfS4_NS1_22SoftMaxForwardEpilogueElLi1EEEvPT1_PKT_T3_:
        .type           _ZN2at6native43_GLOBAL__N__9ae7fba5_10_SoftMax_cu_9f978f6322cunn_SoftMaxForwardRegIN3c108BFloat16EfS4_NS1_22SoftMaxForwardEpilogueElLi1EEEvPT1_PKT_T3_,@function
        .size           _ZN2at6native43_GLOBAL__N__9ae7fba5_10_SoftMax_cu_9f978f6322cunn_SoftMaxForwardRegIN3c108BFloat16EfS4_NS1_22SoftMaxForwardEpilogueElLi1EEEvPT1_PKT_T3_,(.L_x_11577 - _ZN2at6native43_GLOBAL__N__9ae7fba5_10_SoftMax_cu_9f978f6322cunn_SoftMaxForwardRegIN3c108BFloat16EfS4_NS1_22SoftMaxForwardEpilogueElLi1EEEvPT1_PKT_T3_)
        .other          _ZN2at6native43_GLOBAL__N__9ae7fba5_10_SoftMax_cu_9f978f6322cunn_SoftMaxForwardRegIN3c108BFloat16EfS4_NS1_22SoftMaxForwardEpilogueElLi1EEEvPT1_PKT_T3_,@"STO_CUDA_ENTRY STV_DEFAULT"
_ZN2at6native43_GLOBAL__N__9ae7fba5_10_SoftMax_cu_9f978f6322cunn_SoftMaxForwardRegIN3c108BFloat16EfS4_NS1_22SoftMaxForwardEpilogueElLi1EEEvPT1_PKT_T3_:
[----:B------:R-:W-:Y:S01]  /*0000*/  LDC R1, c[0x0][0x37c] ;  /* 0x0000df00ff017b82 */ /* 0x000fe20000000800 */
[----:B------:R-:W0:Y:S07]  /*0010*/  S2R R4, SR_TID.X ;  /* 0x0000000000047919 */ /* 0x000e2e0000002100 */
[----:B------:R-:W0:Y:S01]  /*0020*/  LDC.64 R2, c[0x0][0x390] ;  /* 0x0000e400ff027b82 */ /* 0x000e220000000a00 */
[----:B------:R-:W1:Y:S07]  /*0030*/  LDCU.64 UR8, c[0x0][0x358] ;  /* 0x00006b00ff0877ac */ /* 0x000e6e0008000a00 */
[----:B------:R-:W2:Y:S01]  /*0040*/  S2UR UR7, SR_CTAID.X ;  /* 0x00000000000779c3 */ /* 0x000ea20000002500 */
[----:B0-----:R-:W-:-:S04]  /*0050*/  ISETP.GE.U32.AND P0, PT, R4, R2, PT ;  /* 0x000000020400720c */ /* 0x001fc80003f06070 */
[----:B------:R-:W-:-:S13]  /*0060*/  ISETP.GE.AND.EX P0, PT, RZ, R3, PT, P0 ;  /* 0x00000003ff00720c */ /* 0x000fda0003f06300 */
[----:B------:R-:W0:Y:S01]  /*0070*/  @!P0 LDC.64 R8, c[0x0][0x388] ;  /* 0x0000e200ff088b82 */ /* 0x000e220000000a00 */
[----:B------:R-:W-:Y:S02]  /*0080*/  @!P0 IMAD.MOV.U32 R5, RZ, RZ, RZ ;  /* 0x000000ffff058224 */ /* 0x000fe400078e00ff */
[----:B--2---:R-:W-:-:S04]  /*0090*/  @!P0 IMAD.WIDE.U32 R6, R2, UR7, R4 ;  /* 0x0000000702068c25 */ /* 0x004fc8000f8e0004 */
[----:B------:R-:W-:Y:S01]  /*00a0*/  @!P0 IMAD R7, R3, UR7, R7 ;  /* 0x0000000703078c24 */ /* 0x000fe2000f8e0207 */
[----:B0-----:R-:W-:-:S04]  /*00b0*/  @!P0 LEA R8, P1, R6, R8, 0x1 ;  /* 0x0000000806088211 */ /* 0x001fc800078208ff */
[----:B------:R-:W-:-:S05]  /*00c0*/  @!P0 LEA.HI.X R9, R6, R9, R7, 0x1, P1 ;  /* 0x0000000906098211 */ /* 0x000fca00008f0c07 */
[----:B-1----:R-:W2:Y:S01]  /*00d0*/  @!P0 LDG.E.U16 R0, desc[UR8][R8.64] ;  /* 0x0000000808008981 */ /* 0x002ea2000c1e1500 */
[----:B------:R-:W-:Y:S01]  /*00e0*/  IMAD.MOV.U32 R6, RZ, RZ, -0x800001 ;  /* 0xff7fffffff067424 */ /* 0x000fe200078e00ff */
[----:B------:R-:W0:Y:S01]  /*00f0*/  S2UR UR6, SR_CgaCtaId ;  /* 0x00000000000679c3 */ /* 0x000e220000008800 */
[----:B------:R-:W-:Y:S01]  /*0100*/  UMOV UR4, 0x400 ;  /* 0x0000040000047882 */ /* 0x000fe20000000000 */
[----:B------:R-:W1:Y:S02]  /*0110*/  LDCU UR5, c[0x0][0x360] ;  /* 0x00006c00ff0577ac */ /* 0x000e640008000800 */
[----:B-1----:R-:W-:Y:S02]  /*0120*/  USHF.R.U32.HI UR5, URZ, 0x5, UR5 ;  /* 0x00000005ff057899 */ /* 0x002fe40008011605 */
[----:B0-----:R-:W-:Y:S02]  /*0130*/  ULEA UR4, UR6, UR4, 0x18 ;  /* 0x0000000406047291 */ /* 0x001fe4000f8ec0ff */
[----:B------:R-:W-:Y:S01]  /*0140*/  BAR.SYNC.DEFER_BLOCKING 0x0 ;  /* 0x0000000000007b1d */ /* 0x000fe20000010000 */
[----:B--2---:R-:W-:-:S05]  /*0150*/  @!P0 IMAD.U32 R7, R0, 0x10000, RZ ;  /* 0x0001000000078824 */ /* 0x004fca00078e00ff */
[----:B------:R-:W-:-:S05]  /*0160*/  @!P0 FMNMX.FTZ R6, R7, -3.40282346638528859812e+38, !PT ;  /* 0xff7fffff07068809 */ /* 0x000fca0007810000 */
[----:B------:R-:W0:Y:S02]  /*0170*/  SHFL.DOWN PT, R7, R6, 0x10, 0x1f ;  /* 0x0a001f0006077f89 */ /* 0x000e2400000e0000 */
[----:B0-----:R-:W-:-:S04]  /*0180*/  FSETP.GEU.FTZ.AND P1, PT, R6, R7, PT ;  /* 0x000000070600720b */ /* 0x001fc80003f3e000 */
[----:B------:R-:W-:Y:S02]  /*0190*/  FSEL R7, R7, R6, !P1 ;  /* 0x0000000607077208 */ /* 0x000fe40004800000 */
[----:B------:R-:W-:-:S03]  /*01a0*/  LOP3.LUT P2, R6, R4, 0x1f, RZ, 0xc0, !PT ;  /* 0x0000001f04067812 */ /* 0x000fc6000784c0ff */
[----:B------:R-:W0:Y:S02]  /*01b0*/  SHFL.DOWN PT, R10, R7, 0x8, 0x1f ;  /* 0x09001f00070a7f89 */ /* 0x000e2400000e0000 */
[----:B0-----:R-:W-:-:S04]  /*01c0*/  FSETP.GEU.FTZ.AND P1, PT, R7, R10, PT ;  /* 0x0000000a0700720b */ /* 0x001fc80003f3e000 */
[----:B------:R-:W-:Y:S02]  /*01d0*/  FSEL R10, R10, R7, !P1 ;  /* 0x000000070a0a7208 */ /* 0x000fe40004800000 */
[----:B------:R-:W-:-:S03]  /*01e0*/  LEA.HI R7, R4, UR4, RZ, 0x1d ;  /* 0x0000000404077c11 */ /* 0x000fc6000f8fe8ff */
[----:B------:R-:W0:Y:S02]  /*01f0*/  SHFL.DOWN PT, R11, R10, 0x4, 0x1f ;  /* 0x08801f000a0b7f89 */ /* 0x000e2400000e0000 */
[----:B0-----:R-:W-:-:S04]  /*0200*/  FSETP.GEU.FTZ.AND P1, PT, R10, R11, PT ;  /* 0x0000000b0a00720b */ /* 0x001fc80003f3e000 */
[----:B------:R-:W-:Y:S02]  /*0210*/  FSEL R11, R11, R10, !P1 ;  /* 0x0000000a0b0b7208 */ /* 0x000fe40004800000 */
[----:B------:R-:W-:-:S03]  /*0220*/  MOV R10, 0xff7fffff ;  /* 0xff7fffff000a7802 */ /* 0x000fc60000000f00 */
[----:B------:R-:W0:Y:S02]  /*0230*/  SHFL.DOWN PT, R8, R11, 0x2, 0x1f ;  /* 0x08401f000b087f89 */ /* 0x000e2400000e0000 */
[----:B0-----:R-:W-:-:S04]  /*0240*/  FSETP.GEU.FTZ.AND P1, PT, R11, R8, PT ;  /* 0x000000080b00720b */ /* 0x001fc80003f3e000 */
[----:B------:R-:W-:Y:S02]  /*0250*/  FSEL R9, R8, R11, !P1 ;  /* 0x0000000b08097208 */ /* 0x000fe40004800000 */
[----:B------:R-:W-:-:S03]  /*0260*/  ISETP.GE.U32.AND P1, PT, R4, UR5, PT ;  /* 0x0000000504007c0c */ /* 0x000fc6000bf26070 */
[----:B------:R-:W0:Y:S02]  /*0270*/  SHFL.DOWN PT, R8, R9, 0x1, 0x1f ;  /* 0x08201f0009087f89 */ /* 0x000e2400000e0000 */
[----:B0-----:R-:W-:-:S04]  /*0280*/  FSETP.GEU.FTZ.AND P3, PT, R9, R8, PT ;  /* 0x000000080900720b */ /* 0x001fc80003f7e000 */
[----:B------:R-:W-:Y:S02]  /*0290*/  FSEL R12, R8, R9, !P3 ;  /* 0x00000009080c7208 */ /* 0x000fe40005800000 */
[----:B------:R-:W-:Y:S02]  /*02a0*/  LEA R8, R6, UR4, 0x2 ;  /* 0x0000000406087c11 */ /* 0x000fe4000f8e10ff */
[----:B------:R-:W-:Y:S01]  /*02b0*/  ISETP.GT.U32.AND P3, PT, R4, 0x1f, PT ;  /* 0x0000001f0400780c */ /* 0x000fe20003f64070 */
[----:B------:R0:W-:Y:S01]  /*02c0*/  @!P2 STS [R7], R12 ;  /* 0x0000000c0700a388 */ /* 0x0001e20000000800 */
[----:B------:R-:W-:Y:S01]  /*02d0*/  BAR.SYNC.DEFER_BLOCKING 0x0 ;  /* 0x0000000000007b1d */ /* 0x000fe20000010000 */
[----:B------:R-:W-:-:S05]  /*02e0*/  PLOP3.LUT P2, PT, PT, PT, PT, 0x8, 0x80 ;  /* 0x000000000080781c */ /* 0x000fca0003f4e170 */
[----:B------:R0:W1:Y:S05]  /*02f0*/  @!P1 LDS R10, [R8] ;  /* 0x00000000080a9984 */ /* 0x00006a0000000800 */
        /* <DEDUP_REMOVED lines=16> */
.L_x_6921:
[----:B------:R-:W-:Y:S02]  /*0400*/  ISETP.NE.AND P5, PT, R4, RZ, PT ;  /* 0x000000ff0400720c */ /* 0x000fe40003fa5270 */
[----:B-1----:R-:W-:-:S04]  /*0410*/  FSETP.GEU.FTZ.AND P4, PT, R14, R13, PT ;  /* 0x0000000d0e00720b */ /* 0x002fc80003f9e000 */
[----:B------:R-:W-:-:S07]  /*0420*/  FSEL R13, R13, R14, !P4 ;  /* 0x0000000e0d0d7208 */ /* 0x000fce0006000000 */
[----:B------:R2:W-:Y:S01]  /*0430*/  @!P5 STS [UR4], R13 ;  /* 0x0000000dff00d988 */ /* 0x0005e20008000804 */
[----:B------:R-:W-:-:S13]  /*0440*/  @!P5 PLOP3.LUT P2, PT, PT, PT, PT, 0x80, 0x8 ;  /* 0x000000000008d81c */ /* 0x000fda0003f4f070 */
.L_x_6911:
[----:B------:R-:W-:Y:S05]  /*0450*/  WARPSYNC.ALL ;  /* 0x0000000000007948 */ /* 0x000fea0003800000 */
[----:B------:R-:W-:Y:S01]  /*0460*/  BAR.SYNC.DEFER_BLOCKING 0x0 ;  /* 0x0000000000007b1d */ /* 0x000fe20000010000 */
[----:B-1----:R-:W-:Y:S01]  /*0470*/  @!P0 IMAD.U32 R10, R0, 0x10000, RZ ;  /* 0x00010000000a8824 */ /* 0x002fe200078e00ff */
[----:B------:R-:W-:Y:S01]  /*0480*/  ISETP.NE.AND P4, PT, R6, RZ, PT ;  /* 0x000000ff0600720c */ /* 0x000fe20003f85270 */
[----:B------:R-:W-:-:S03]  /*0490*/  IMAD.MOV.U32 R6, RZ, RZ, RZ ;  /* 0x000000ffff067224 */ /* 0x000fc600078e00ff */
[----:B------:R-:W-:Y:S01]  /*04a0*/  BSSY B0, `(.L_x_6913) ;  /* 0x0000022000007945 */ /* 0x000fe20003800000 */
[----:B------:R-:W1:Y:S02]  /*04b0*/  LDS R9, [UR4] ;  /* 0x00000004ff097984 */ /* 0x000e640008000800 */
[----:B-1----:R-:W-:-:S04]  /*04c0*/  @!P0 FADD.FTZ R10, R10, -R9 ;  /* 0x800000090a0a8221 */ /* 0x002fc80000010000 */
[----:B------:R-:W-:Y:S01]  /*04d0*/  @!P0 FMUL.FTZ R11, R10, 1.4426950216293334961 ;  /* 0x3fb8aa3b0a0b8820 */ /* 0x000fe20000410000 */
[----:B------:R-:W-:-:S05]  /*04e0*/  IMAD.MOV.U32 R10, RZ, RZ, RZ ;  /* 0x000000ffff0a7224 */ /* 0x000fca00078e00ff */
[----:B------:R-:W1:Y:S02]  /*04f0*/  @!P0 MUFU.EX2 R11, R11 ;  /* 0x0000000b000b8308 */ /* 0x000e640000000800 */
[----:B-1----:R-:W-:-:S05]  /*0500*/  @!P0 FADD.FTZ R10, RZ, R11 ;  /* 0x0000000bff0a8221 */ /* 0x002fca0000010000 */
[----:B--2---:R-:W1:Y:S02]  /*0510*/  SHFL.DOWN PT, R13, R10, 0x10, 0x1f ;  /* 0x0a001f000a0d7f89 */ /* 0x004e6400000e0000 */
[----:B-1----:R-:W-:-:S05]  /*0520*/  FADD.FTZ R13, R13, R10 ;  /* 0x0000000a0d0d7221 */ /* 0x002fca0000010000 */
[----:B------:R-:W1:Y:S02]  /*0530*/  SHFL.DOWN PT, R12, R13, 0x8, 0x1f ;  /* 0x09001f000d0c7f89 */ /* 0x000e6400000e0000 */
[----:B-1----:R-:W-:-:S05]  /*0540*/  FADD.FTZ R12, R13, R12 ;  /* 0x0000000c0d0c7221 */ /* 0x002fca0000010000 */
[----:B------:R-:W1:Y:S02]  /*0550*/  SHFL.DOWN PT, R15, R12, 0x4, 0x1f ;  /* 0x08801f000c0f7f89 */ /* 0x000e6400000e0000 */
[----:B-1----:R-:W-:-:S05]  /*0560*/  FADD.FTZ R15, R12, R15 ;  /* 0x0000000f0c0f7221 */ /* 0x002fca0000010000 */
[----:B0-----:R-:W0:Y:S02]  /*0570*/  SHFL.DOWN PT, R14, R15, 0x2, 0x1f ;  /* 0x08401f000f0e7f89 */ /* 0x001e2400000e0000 */
        /* <DEDUP_REMOVED lines=19> */
.L_x_6927:
[----:B-1----:R-:W-:-:S07]  /*06b0*/  FADD.FTZ R6, R10, R13 ;  /* 0x0000000d0a067221 */ /* 0x002fce0000010000 */
.L_x_6914:
[----:B------:R-:W-:Y:S05]  /*06c0*/  BSYNC B0 ;  /* 0x0000000000007941 */ /* 0x000fea0003800000 */
.L_x_6913:
[----:B-1----:R1:W-:Y:S01]  /*06d0*/  @P2 STS [UR4], R6 ;  /* 0x00000006ff002988 */ /* 0x0023e20008000804 */
[----:B------:R-:W-:Y:S05]  /*06e0*/  WARPSYNC.ALL ;  /* 0x0000000000007948 */ /* 0x000fea0003800000 */
[----:B------:R-:W-:Y:S06]  /*06f0*/  BAR.SYNC.DEFER_BLOCKING 0x0 ;  /* 0x0000000000007b1d */ /* 0x000fec0000010000 */
[----:B------:R-:W-:Y:S05]  /*0700*/  @P0 EXIT ;  /* 0x000000000000094d */ /* 0x000fea0003800000 */
[----:B-1----:R-:W1:Y:S01]  /*0710*/  LDS R6, [UR4] ;  /* 0x00000004ff067984 */ /* 0x002e620008000800 */
[----:B------:R-:W-:Y:S01]  /*0720*/  SHF.L.U32 R0, R0, 0x10, RZ ;  /* 0x0000001000007819 */ /* 0x000fe200000006ff */
[----:B------:R-:W2:Y:S01]  /*0730*/  LDCU.64 UR10, c[0x0][0x380] ;  /* 0x00007000ff0a77ac */ /* 0x000ea20008000a00 */
[----:B------:R-:W-:-:S03]  /*0740*/  IMAD.MOV.U32 R5, RZ, RZ, RZ ;  /* 0x000000ffff057224 */ /* 0x000fc600078e00ff */
[----:B------:R-:W-:Y:S01]  /*0750*/  FADD.FTZ R9, R0, -R9 ;  /* 0x8000000900097221 */ /* 0x000fe20000010000 */
[----:B------:R-:W-:-:S04]  /*0760*/  IMAD.WIDE.U32 R4, R2, UR7, R4 ;  /* 0x0000000702047c25 */ /* 0x000fc8000f8e0004 */
[----:B------:R-:W-:Y:S01]  /*0770*/  FMUL.FTZ R9, R9, 1.4426950216293334961 ;  /* 0x3fb8aa3b09097820 */ /* 0x000fe20000410000 */
[----:B------:R-:W-:-:S05]  /*0780*/  IMAD R3, R3, UR7, R5 ;  /* 0x0000000703037c24 */ /* 0x000fca000f8e0205 */
[----:B------:R-:W3:Y:S01]  /*0790*/  MUFU.EX2 R9, R9 ;  /* 0x0000000900097308 */ /* 0x000ee20000000800 */
[----:B--2---:R-:W-:-:S04]  /*07a0*/  LEA R2, P0, R4, UR10, 0x1 ;  /* 0x0000000a04027c11 */ /* 0x004fc8000f8008ff */
[----:B------:R-:W-:Y:S01]  /*07b0*/  LEA.HI.X R3, R4, UR11, R3, 0x1, P0 ;  /* 0x0000000b04037c11 */ /* 0x000fe200080f0c03 */
[----:B-1----:R-:W3:Y:S02]  /*07c0*/  MUFU.RCP R0, R6 ;  /* 0x0000000600007308 */ /* 0x002ee40000001000 */
[----:B---3--:R-:W-:-:S05]  /*07d0*/  FMUL.FTZ R0, R9, R0 ;  /* 0x0000000009007220 */ /* 0x008fca0000410000 */
[----:B------:R-:W-:-:S05]  /*07e0*/  F2FP.BF16.F32.PACK_AB R0, RZ, R0 ;  /* 0x00000000ff00723e */ /* 0x000fca00000010ff */
[----:B------:R-:W-:Y:S01]  /*07f0*/  STG.E.U16 desc[UR8][R2.64], R0 ;  /* 0x0000000002007986 */ /* 0x000fe2000c101508 */
[----:B------:R-:W-:Y:S05]  /*0800*/  EXIT ;  /* 0x000000000000794d */ /* 0x000fea0003800000 */
.L_x_6912:
[----:B-1----:R-:W-:Y:S02]  /*0810*/  IMAD.MOV.U32 R16, RZ, RZ, R10 ;  /* 0x000000ffff107224 */ /* 0x002fe400078e000a */
[----:B------:R-:W-:Y:S02]  /*0820*/  HFMA2 R18, -RZ, RZ, 0, 1.847743988037109375e-06 ;  /* 0x0000001fff127431 */ /* 0x000fe400000001ff */
[----:B------:R-:W-:Y:S02]  /*0830*/  IMAD.MOV.U32 R17, RZ, RZ, 0x10 ;  /* 0x00000010ff117424 */ /* 0x000fe400078e00ff */
[----:B------:R-:W-:-:S07]  /*0840*/  IMAD.MOV.U32 R15, RZ, RZ, -0x1 ;  /* 0xffffffffff0f7424 */ /* 0x000fce00078e00ff */
[----:B------:R-:W-:Y:S05]  /*0850*/  WARPSYNC.COLLECTIVE R15, `(.L_x_6916) ;  /* 0x000000000f087348 */ /* 0x000fea0003c00000 */
[----:B------:R0:W1:Y:S02]  /*0860*/  SHFL.DOWN P4, R13, R16, R17, R18 ;  /* 0x08000011100d7389 */ /* 0x0000640000080012 */
[----:B01----:R-:W-:Y:S05]  /*0870*/  ENDCOLLECTIVE ;  /* 0x000000000000791b */ /* 0x003fea0003800000 */
.L_x_6916:
        /* <DEDUP_REMOVED lines=8> */
.L_x_6917:
[----:B------:R-:W-:Y:S02]  /*0900*/  IMAD.MOV.U32 R17, RZ, RZ, 0x4 ;  /* 0x00000004ff117424 */ /* 0x000fe400078e00ff */
[----:B------:R-:W-:-:S05]  /*0910*/  IMAD.MOV.U32 R12, RZ, RZ, R13 ;  /* 0x000000ffff0c7224 */ /* 0x000fca00078e000d */
[----:B------:R-:W-:-:S04]  /*0920*/  FSETP.GEU.FTZ.AND P4, PT, R9, R12, PT ;  /* 0x0000000c0900720b */ /* 0x000fc80003f9e000 */
[----:B------:R-:W-:-:S05]  /*0930*/  FSEL R12, R12, R9, !P4 ;  /* 0x000000090c0c7208 */ /* 0x000fca0006000000 */
[----:B------:R-:W-:-:S07]  /*0940*/  IMAD.MOV.U32 R16, RZ, RZ, R12 ;  /* 0x000000ffff107224 */ /* 0x000fce00078e000c */
[----:B------:R-:W-:Y:S05]  /*0950*/  WARPSYNC.COLLECTIVE R15, `(.L_x_6918) ;  /* 0x000000000f087348 */ /* 0x000fea0003c00000 */
[----:B------:R0:W1:Y:S02]  /*0960*/  SHFL.DOWN P4, R13, R16, R17, R18 ;  /* 0x08000011100d7389 */ /* 0x0000640000080012 */
[----:B01----:R-:W-:Y:S05]  /*0970*/  ENDCOLLECTIVE ;  /* 0x000000000000791b */ /* 0x003fea0003800000 */
.L_x_6918:
        /* <DEDUP_REMOVED lines=8> */
.L_x_6919:
        /* <DEDUP_REMOVED lines=8> */
.L_x_6920:
[----:B------:R-:W-:Y:S05]  /*0a80*/  BRA `(.L_x_6921) ;  /* 0xfffffff8005c7947 */ /* 0x000fea000383ffff */
.L_x_6915:
[----:B01----:R-:W-:Y:S02]  /*0a90*/  IMAD.MOV.U32 R16, RZ, RZ, R6 ;  /* 0x000000ffff107224 */ /* 0x003fe400078e0006 */
[----:B------:R-:W-:Y:S02]  /*0aa0*/  HFMA2 R18, -RZ, RZ, 0, 1.847743988037109375e-06 ;  /* 0x0000001fff127431 */ /* 0x000fe400000001ff */
[----:B------:R-:W-:Y:S02]  /*0ab0*/  IMAD.MOV.U32 R17, RZ, RZ, 0x10 ;  /* 0x00000010ff117424 */ /* 0x000fe400078e00ff */
[----:B------:R-:W-:-:S07]  /*0ac0*/  IMAD.MOV.U32 R15, RZ, RZ, -0x1 ;  /* 0xffffffffff0f7424 */ /* 0x000fce00078e00ff */
[----:B------:R-:W-:Y:S05]  /*0ad0*/  WARPSYNC.COLLECTIVE R15, `(.L_x_6922) ;  /* 0x000000000f087348 */ /* 0x000fea0003c00000 */
[----:B------:R0:W1:Y:S02]  /*0ae0*/  SHFL.DOWN P4, R13, R16, R17, R18 ;  /* 0x08000011100d7389 */ /* 0x0000640000080012 */
[----:B01----:R-:W-:Y:S05]  /*0af0*/  ENDCOLLECTIVE ;  /* 0x000000000000791b */ /* 0x003fea0003800000 */
.L_x_6922:
[----:B------:R-:W-:Y:S02]  /*0b00*/  IMAD.MOV.U32 R17, RZ, RZ, 0x8 ;  /* 0x00000008ff117424 */ /* 0x000fe400078e00ff */
[----:B------:R-:W-:-:S04]  /*0b10*/  IMAD.MOV.U32 R7, RZ, RZ, R13 ;  /* 0x000000ffff077224 */ /* 0x000fc800078e000d */
[----:B------:R-:W-:-:S05]  /*0b20*/  FADD.FTZ R7, R6, R7 ;  /* 0x0000000706077221 */ /* 0x000fca0000010000 */
[----:B------:R-:W-:-:S07]  /*0b30*/  MOV R16, R7 ;  /* 0x0000000700107202 */ /* 0x000fce0000000f00 */
[----:B------:R-:W-:Y:S05]  /*0b40*/  WARPSYNC.COLLECTIVE R15, `(.L_x_6923) ;  /* 0x000000000f087348 */ /* 0x000fea0003c00000 */
[----:B------:R0:W1:Y:S02]  /*0b50*/  SHFL.DOWN P4, R13, R16, R17, R18 ;  /* 0x08000011100d7389 */ /* 0x0000640000080012 */
[----:B01----:R-:W-:Y:S05]  /*0b60*/  ENDCOLLECTIVE ;  /* 0x000000000000791b */ /* 0x003fea0003800000 */
.L_x_6923:
[----:B------:R-:W-:Y:S02]  /*0b70*/  IMAD.MOV.U32 R17, RZ, RZ, 0x4 ;  /* 0x00000004ff117424 */ /* 0x000fe400078e00ff */
[----:B------:R-:W-:-:S04]  /*0b80*/  IMAD.MOV.U32 R8, RZ, RZ, R13 ;  /* 0x000000ffff087224 */ /* 0x000fc800078e000d */
[----:B------:R-:W-:-:S05]  /*0b90*/  FADD.FTZ R8, R7, R8 ;  /* 0x0000000807087221 */ /* 0x000fca0000010000 */
[----:B------:R-:W-:-:S07]  /*0ba0*/  MOV R16, R8 ;  /* 0x0000000800107202 */ /* 0x000fce0000000f00 */
[----:B------:R-:W-:Y:S05]  /*0bb0*/  WARPSYNC.COLLECTIVE R15, `(.L_x_6924) ;  /* 0x000000000f087348 */ /* 0x000fea0003c00000 */
[----:B------:R0:W1:Y:S02]  /*0bc0*/  SHFL.DOWN P4, R13, R16, R17, R18 ;  /* 0x08000011100d7389 */ /* 0x0000640000080012 */
[----:B01----:R-:W-:Y:S05]  /*0bd0*/  ENDCOLLECTIVE ;  /* 0x000000000000791b */ /* 0x003fea0003800000 */
.L_x_6924:
[----:B------:R-:W-:Y:S02]  /*0be0*/  IMAD.MOV.U32 R17, RZ, RZ, 0x2 ;  /* 0x00000002ff117424 */ /* 0x000fe400078e00ff */
[----:B------:R-:W-:-:S04]  /*0bf0*/  IMAD.MOV.U32 R11, RZ, RZ, R13 ;  /* 0x000000ffff0b7224 */ /* 0x000fc800078e000d */
[----:B------:R-:W-:-:S05]  /*0c00*/  FADD.FTZ R11, R8, R11 ;  /* 0x0000000b080b7221 */ /* 0x000fca0000010000 */
[----:B------:R-:W-:-:S07]  /*0c10*/  MOV R16, R11 ;  /* 0x0000000b00107202 */ /* 0x000fce0000000f00 */
[----:B------:R-:W-:Y:S05]  /*0c20*/  WARPSYNC.COLLECTIVE R15, `(.L_x_6925) ;  /* 0x000000000f087348 */ /* 0x000fea0003c00000 */
[----:B------:R0:W1:Y:S02]  /*0c30*/  SHFL.DOWN P4, R13, R16, R17, R18 ;  /* 0x08000011100d7389 */ /* 0x0000640000080012 */
[----:B01----:R-:W-:Y:S05]  /*0c40*/  ENDCOLLECTIVE ;  /* 0x000000000000791b */ /* 0x003fea0003800000 */
.L_x_6925:
[----:B------:R-:W-:Y:S02]  /*0c50*/  IMAD.MOV.U32 R17, RZ, RZ, 0x1 ;  /* 0x00000001ff117424 */ /* 0x000fe400078e00ff */
[----:B------:R-:W-:-:S04]  /*0c60*/  IMAD.MOV.U32 R10, RZ, RZ, R13 ;  /* 0x000000ffff0a7224 */ /* 0x000fc800078e000d */
[----:B------:R-:W-:-:S05]  /*0c70*/  FADD.FTZ R10, R11, R10 ;  /* 0x0000000a0b0a7221 */ /* 0x000fca0000010000 */
[----:B------:R-:W-:-:S07]  /*0c80*/  MOV R16, R10 ;  /* 0x0000000a00107202 */ /* 0x000fce0000000f00 */
[----:B------:R-:W-:Y:S05]  /*0c90*/  WARPSYNC.COLLECTIVE R15, `(.L_x_6926) ;  /* 0x000000000f087348 */ /* 0x000fea0003c00000 */
[----:B------:R0:W1:Y:S02]  /*0ca0*/  SHFL.DOWN P4, R13, R16, R17, R18 ;  /* 0x08000011100d7389 */ /* 0x0000640000080012 */
[----:B01----:R-:W-:Y:S05]  /*0cb0*/  ENDCOLLECTIVE ;  /* 0x000000000000791b */ /* 0x003fea0003800000 */
.L_x_6926:
[----:B------:R-:W-:Y:S05]  /*0cc0*/  BRA `(.L_x_6927) ;  /* 0xfffffff800787947 */ /* 0x000fea000383ffff */
.L_x_6928:
        /* <DEDUP_REMOVED lines=11> */
.L_x_11577:


//--------------------- .text._ZN2at6native43_GLOBAL__N__9ae7fba5_10_SoftMax_cu_9f978f6319cunn_SoftMaxForwardILi8EN3c104HalfEffNS1_22SoftMaxForwardEpilogueEEEvPT2_PKT0_i --------------------------
	.section	.text._ZN2at6native43_GLOBAL__N__9ae7fba5_10_SoftMax_cu_9f978f6319cunn_SoftMaxForwardILi8EN3c104HalfEffNS1_22SoftMaxForwardEpilogueEEEvPT2_PKT0_i,"ax",@progbits
	.align	128
.text._ZN2at6native43_GLOBAL__N__9ae7fba5_10_SoftMax_cu_9f978f6319cunn_SoftMaxForwardILi8EN3c104HalfEffNS1_22SoftMaxForwardEpilogueEEEvPT2_PKT0_i:
        .type           _ZN2at6native43_GLOBAL__N__9ae7fba5_10_SoftMax_cu_9f978f6319cunn_SoftMaxForwardILi8EN3c104HalfEffNS1_22SoftMaxForwardEpilogueEEEvPT2_PKT0_i,@function
        .size           _ZN2at6native43_GLOBAL__N__9ae7fba5_10_SoftMax_cu_9f978f6319cunn_SoftMaxForwardILi8EN3c104HalfEffNS1_22SoftMaxForwardEpilogueEEEvPT2_PKT0_i,(.L_x_11578 - _ZN2at6native43_GLOBAL__N__9ae7fba5_10_SoftMax_cu_9f978f6319cunn_SoftMaxForwardILi8EN3c104HalfEffNS1_22SoftMaxForwardEpilogueEEEvPT2_PKT0_i)
        .other          _ZN2at6native43_GLOBAL__N__9ae7fba5_10_SoftMax_cu_9f978f6319cunn_SoftMaxForwardILi8EN3c104HalfEffNS1_22SoftMaxForwardEpilogueEEEvPT2_PKT0_i,@"STO_CUDA_ENTRY STV_DEFAULT"
_ZN2at6native43_GLOBAL__N__9ae7fba5_10_SoftMax_cu_9f978f6319cunn_SoftMaxForwardILi8EN3c104HalfEffNS1_22SoftMaxForwardEpilogueEEEvPT2_PKT0_i:
[----:B------:R-:W-:Y:S08]  /*0000*/  LDC R1, c[0x0][0x37c] ;  /* 0x0000df00ff017b82 */ /* 0x000ff00000000800 */
[----:B------:R-:W0:Y:S01]  /*0010*/  S2UR UR6, SR_CTAID.X ;  /* 0x00000000000679c3 */ /* 0x000e220000002500 */
[----:B------:R-:W1:Y:S01]  /*0020*/  LDCU UR10, c[0x0][0x390] ;  /* 0x00007200ff0a77ac */ /* 0x000e620008000800 */
[----:B------:R-:W2:Y:S01]  /*0030*/  S2R R11, SR_TID.X ;  /* 0x00000000000b7919 */ /* 0x000ea20000002100 */
[----:B------:R-:W-:Y:S01]  /*0040*/  HFMA2 R6, -RZ, RZ, 0, 1.1920928955078125e-07 ;  /* 0x00000002ff067431 */ /* 0x000fe200000001ff */
[----:B------:R-:W-:Y:S01]  /*0050*/  MOV R0, 0xff7fffff ;  /* 0xff7fffff00007802 */ /* 0x000fe20000000f00 */
[----:B------:R-:W3:Y:S01]  /*0060*/  LDCU.128 UR12, c[0x0][0x380] ;  /* 0x00007000ff0c77ac */ /* 0x000ee20008000c00 */
[----:B------:R-:W4:Y:S01]  /*0070*/  LDCU UR17, c[0x0][0x390] ;  /* 0x00007200ff1177ac */ /* 0x000f220008000800 */
[----:B------:R-:W2:Y:S01]  /*0080*/  LDCU.64 UR18, c[0x0][0x358] ;  /* 0x00006b00ff1277ac */ /* 0x000ea20008000a00 */
[----:B-1----:R-:W-:-:S02]  /*0090*/  USHF.R.S32.HI UR7, URZ, 0x1f, UR10 ;  /* 0x0000001fff077899 */ /* 0x002fc4000801140a */
[----:B0-----:R-:W-:Y:S02]  /*00a0*/  UIMAD.WIDE.U32 UR4, UR6, UR10, URZ ;  /* 0x0000000a060472a5 */ /* 0x001fe4000f8e00ff */
[----:B------:R-:W-:Y:S02]  /*00b0*/  UIMAD UR6, UR7, UR6, URZ ;  /* 0x00000006070672a4 */ /* 0x000fe4000f8e02ff */
[----:B------:R-:W-:Y:S02]  /*00c0*/  USHF.L.U32 UR9, UR4, 0x1, URZ ;  /* 0x0000000104097899 */ /* 0x000fe400080006ff */
[----:B------:R-:W-:Y:S02]  /*00d0*/  USHF.L.U32 UR8, UR4, 0x2, URZ ;  /* 0x0000000204087899 */ /* 0x000fe400080006ff */
[----:B---3--:R-:W-:Y:S02]  /*00e0*/  UIADD3 UR20, UP0, UPT, UR9, UR14, URZ ;  /* 0x0000000e09147290 */ /* 0x008fe4000ff1e0ff */
[----:B------:R-:W-:-:S02]  /*00f0*/  UIADD3 UR7, UPT, UPT, UR9, UR14, URZ ;  /* 0x0000000e09077290 */ /* 0x000fc4000fffe0ff */
[----:B------:R-:W-:Y:S02]  /*0100*/  UIADD3 UR9, UPT, UPT, UR5, UR6, URZ ;  /* 0x0000000605097290 */ /* 0x000fe4000fffe0ff */
[----:B------:R-:W-:Y:S01]  /*0110*/  UIADD3 UR6, UP1, UPT, UR8, UR12, URZ ;  /* 0x0000000c08067290 */ /* 0x000fe2000ff3e0ff */
[----:B------:R-:W-:Y:S01]  /*0120*/  MOV R2, UR20 ;  /* 0x0000001400027c02 */ /* 0x000fe20008000f00 */
[----:B------:R-:W-:Y:S01]  /*0130*/  UIADD3 UR5, UPT, UPT, UR8, UR12, URZ ;  /* 0x0000000c08057290 */ /* 0x000fe2000fffe0ff */
[----:B------:R-:W-:Y:S01]  /*0140*/  MOV R4, UR20 ;  /* 0x0000001400047c02 */ /* 0x000fe20008000f00 */
[----:B------:R-:W-:Y:S02]  /*0150*/  USHF.L.U64.HI UR11, UR4, 0x1, UR9 ;  /* 0x00000001040b7899 */ /* 0x000fe40008010209 */
[----:B------:R-:W-:Y:S02]  /*0160*/  USHF.L.U64.HI UR8, UR4, 0x2, UR9 ;  /* 0x0000000204087899 */ /* 0x000fe40008010209 */
[----:B------:R-:W-:-:S02]  /*0170*/  USHF.R.U32.HI UR4, URZ, 0x1, UR7 ;  /* 0x00000001ff047899 */ /* 0x000fc40008011607 */
[----:B------:R-:W-:Y:S02]  /*0180*/  UIADD3.X UR21, UPT, UPT, UR11, UR15, URZ, UP0, !UPT ;  /* 0x0000000f0b157290 */ /* 0x000fe400087fe4ff */
[----:B------:R-:W-:Y:S02]  /*0190*/  ULOP3.LUT UP0, UR11, UR4, 0x7, URZ, 0xc0, !UPT ;  /* 0x00000007040b7892 */ /* 0x000fe4000f80c0ff */
[----:B------:R-:W-:Y:S02]  /*01a0*/  UIADD3.X UR7, UPT, UPT, UR8, UR13, URZ, UP1, !UPT ;  /* 0x0000000d08077290 */ /* 0x000fe40008ffe4ff */
[----:B------:R-:W-:Y:S01]  /*01b0*/  UIADD3 UR8, UPT, UPT, -UR11, URZ, URZ ;  /* 0x000000ff0b087290 */ /* 0x000fe2000fffe1ff */
[----:B------:R-:W-:Y:S01]  /*01c0*/  MOV R3, UR21 ;  /* 0x0000001500037c02 */ /* 0x000fe20008000f00 */
[----:B------:R-:W-:Y:S01]  /*01d0*/  IMAD.U32 R5, RZ, RZ, UR21 ;  /* 0x00000015ff057e24 */ /* 0x000fe2000f8e00ff */
[----:B----4-:R-:W-:Y:S01]  /*01e0*/  UMOV UR13, UR17 ;  /* 0x00000011000d7c82 */ /* 0x010fe20008000000 */
        /* <DEDUP_REMOVED lines=13> */
[----:B------:R-:W-:Y:S02]  /*02c0*/  MOV R4, UR14 ;  /* 0x0000000e00047c02 */ /* 0x000fe40008000f00 */
[----:B------:R-:W-:Y:S01]  /*02d0*/  MOV R5, UR15 ;  /* 0x0000000f00057c02 */ /* 0x000fe20008000f00 */
[----:B------:R-:W-:Y:S01]  /*02e0*/  UIADD3 UR13, UPT, UPT, UR4, -UR13, URZ ;  /* 0x8000000d040d7290 */ /* 0x000fe2000fffe0ff */
[----:B--2---:R-:W-:-:S05]  /*02f0*/  @!P0 HADD2.F32 R8, -RZ, R6.H0_H0 ;  /* 0x20000006ff088230 */ /* 0x004fca0000004100 */
[----:B------:R-:W-:-:S07]  /*0300*/  @!P0 FMNMX.FTZ R0, R8, -3.40282346638528859812e+38, !PT ;  /* 0xff7fffff08008809 */ /* 0x000fce0007810000 */
.L_x_6929:
[----:B------:R-:W0:Y:S01]  /*0310*/  LDCU UR21, c[0x0][0x360] ;  /* 0x00006c00ff1577ac */ /* 0x000e220008000800 */
[----:B------:R-:W-:Y:S01]  /*0320*/  SHF.L.U32 R16, R11, 0x3, RZ ;  /* 0x000000030b107819 */ /* 0x000fe200000006ff */
        /* <DEDUP_REMOVED lines=23> */
[----:B------:R-:W-:Y:S01]  /*04a0*/  ISETP.GE.AND P0, PT, R16, UR4, PT ;  /* 0x0000000410007c0c */ /* 0x000fe2000bf06270 */
[----:B------:R-:W-:-:S12]  /*04b0*/  VIADD R10, R11, UR4 ;  /* 0x000000040b0a7c36 */ /* 0x000fd80008000000 */
[----:B------:R-:W-:Y:S05]  /*04c0*/  @P0 BRA `(.L_x_6931) ;  /* 0x00000000004c0947 */ /* 0x000fea0003800000 */
[----:B------:R-:W-:-:S07]  /*04d0*/  MOV R7, R11 ;  /* 0x0000000b00077202 */ /* 0x000fce0000000f00 */
.L_x_6932:
[----:B------:R-:W-:-:S06]  /*04e0*/  IMAD.WIDE R12, R7, 0x10, R4 ;  /* 0x00000010070c7825 */ /* 0x000fcc00078e0204 */
[----:B------:R-:W2:Y:S01]  /*04f0*/  LDG.E.128 R12, desc[UR18][R12.64] ;  /* 0x000000120c0c7981 */ /* 0x000ea2000c1e1d00 */
[----:B------:R-:W-:Y:S01]  /*0500*/  IADD3 R7, PT, PT, R7, UR21, RZ ;  /* 0x0000001507077c10 */ /* 0x000fe2000fffe0ff */
[--C-:B--2---:R-:W-:Y:S02]  /*0510*/  HADD2.F32 R9, -RZ, R12.reuse.H0_H0 ;  /* 0x2000000cff097230 */ /* 0x104fe40000004100 */
[----:B------:R-:W-:Y:S02]  /*0520*/  HADD2.F32 R6, -RZ, R12.H1_H1 ;  /* 0x3000000cff067230 */ /* 0x000fe40000004100 */
[--C-:B------:R-:W-:Y:S02]  /*0530*/  HADD2.F32 R17, -RZ, R13.reuse.H0_H0 ;  /* 0x2000000dff117230 */ /* 0x100fe40000004100 */
[----:B------:R-:W-:Y:S01]  /*0540*/  HADD2.F32 R8, -RZ, R13.H1_H1 ;  /* 0x3000000dff087230 */ /* 0x000fe20000004100 */
[----:B------:R-:W-:Y:S01]  /*0550*/  FMNMX3.FTZ R6, R0, R9, R6, !PT ;  /* 0x0000000900067276 */ /* 0x000fe20007810006 */
[--C-:B------:R-:W-:Y:S01]  /*0560*/  HADD2.F32 R9, -RZ, R14.reuse.H0_H0 ;  /* 0x2000000eff097230 */ /* 0x100fe20000004100 */
[----:B------:R-:W-:Y:S01]  /*0570*/  SHF.L.U32 R0, R7, 0x3, RZ ;  /* 0x0000000307007819 */ /* 0x000fe200000006ff */
[----:B------:R-:W-:Y:S01]  /*0580*/  HADD2.F32 R14, -RZ, R14.H1_H1 ;  /* 0x3000000eff0e7230 */ /* 0x000fe20000004100 */
[----:B------:R-:W-:Y:S01]  /*0590*/  FMNMX3.FTZ R6, R6, R17, R8, !PT ;  /* 0x0000001106067276 */ /* 0x000fe20007810008 */
[--C-:B------:R-:W-:Y:S01]  /*05a0*/  HADD2.F32 R13, -RZ, R15.reuse.H0_H0 ;  /* 0x2000000fff0d7230 */ /* 0x100fe20000004100 */
[----:B------:R-:W-:Y:S01]  /*05b0*/  ISETP.GE.AND P0, PT, R0, UR4, PT ;  /* 0x0000000400007c0c */ /* 0x000fe2000bf06270 */
[----:B------:R-:W-:Y:S01]  /*05c0*/  HADD2.F32 R0, -RZ, R15.H1_H1 ;  /* 0x3000000fff007230 */ /* 0x000fe20000004100 */
[----:B------:R-:W-:-:S04]  /*05d0*/  FMNMX3.FTZ R6, R6, R9, R14, !PT ;  /* 0x0000000906067276 */ /* 0x000fc8000781000e */
[----:B------:R-:W-:-:S07]  /*05e0*/  FMNMX3.FTZ R0, R6, R13, R0, !PT ;  /* 0x0000000d06007276 */ /* 0x000fce0007810000 */
[----:B------:R-:W-:Y:S05]  /*05f0*/  @!P0 BRA `(.L_x_6932) ;  /* 0xfffffffc00b88947 */ /* 0x000fea000383ffff */
.L_x_6931:
[----:B------:R-:W-:Y:S05]  /*0600*/  BSYNC.RECONVERGENT B0 ;  /* 0x0000000000007941 */ /* 0x000fea0003800200 */
.L_x_6930:
[----:B------:R-:W-:Y:S01]  /*0610*/  ISETP.GE.AND P0, PT, R10, UR13, PT ;  /* 0x0000000d0a007c0c */ /* 0x000fe2000bf06270 */
[----:B------:R-:W-:-:S12]  /*0620*/  BSSY.RECONVERGENT B0, `(.L_x_6933) ;  /* 0x0000009000007945 */ /* 0x000fd80003800200 */
[----:B------:R-:W-:Y:S05]  /*0630*/  @P0 BRA `(.L_x_6934) ;  /* 0x00000000001c0947 */ /* 0x000fea0003800000 */
.L_x_6935:
[----:B------:R-:W-:-:S06]  /*0640*/  IMAD.WIDE R6, R10, 0x2, R4 ;  /* 0x000000020a067825 */ /* 0x000fcc00078e0204 */
[----:B------:R-:W2:Y:S01]  /*0650*/  LDG.E.U16 R6, desc[UR18][R6.64] ;  /* 0x0000001206067981 */ /* 0x000ea2000c1e1500 */
[----:B------:R-:W-:-:S04]  /*0660*/  IADD3 R10, PT, PT, R10, UR21, RZ ;  /* 0x000000150a0a7c10 */ /* 0x000fc8000fffe0ff */
[----:B------:R-:W-:Y:S01]  /*0670*/  ISETP.GE.AND P0, PT, R10, UR13, PT ;  /* 0x0000000d0a007c0c */ /* 0x000fe2000bf06270 */
[----:B--2---:R-:W-:-:S05]  /*0680*/  HADD2.F32 R9, -RZ, R6.H0_H0 ;  /* 0x20000006ff097230 */ /* 0x004fca0000004100 */
[----:B------:R-:W-:-:S07]  /*0690*/  FMNMX.FTZ R0, R9, R0, !PT ;  /* 0x0000000009007209 */ /* 0x000fce0007810000 */
[----:B------:R-:W-:Y:S05]  /*06a0*/  @!P0 BRA `(.L_x_6935) ;  /* 0xfffffffc00e48947 */ /* 0x000fea000383ffff */
.L_x_6934:
[----:B------:R-:W-:Y:S05]  /*06b0*/  BSYNC.RECONVERGENT B0 ;  /* 0x0000000000007941 */ /* 0x000fea0003800200 */
.L_x_6933:
        /* <DEDUP_REMOVED lines=9> */
[----:B------:R-:W-:Y:S02]  /*0750*/  FSEL R5, R5, R0, !P0 ;  /* 0x0000000005057208 */ /* 0x000fe40004000000 */
[----:B------:R-:W-:Y:S02]  /*0760*/  MOV R0, 0xff7fffff ;  /* 0xff7fffff00007802 */ /* 0x000fe40000000f00 */
[----:B------:R-:W-:Y:S01]  /*0770*/  LEA.HI R12, R11, UR16, RZ, 0x1d ;  /* 0x000000100b0c7c11 */ /* 0x000fe2000f8fe8ff */
        /* <DEDUP_REMOVED lines=35> */
.L_x_6960:
[----:B------:R-:W-:Y:S02]  /*09b0*/  ISETP.NE.AND P2, PT, R11, RZ, PT ;  /* 0x000000ff0b00720c */ /* 0x000fe40003f45270 */
[----:B-1----:R-:W-:-:S04]  /*09c0*/  FSETP.GEU.FTZ.AND P0, PT, R6, R9, PT ;  /* 0x000000090600720b */ /* 0x002fc80003f1e000 */
[----:B0-----:R-:W-:-:S07]  /*09d0*/  FSEL R6, R9, R6, !P0 ;  /* 0x0000000609067208 */ /* 0x001fce0004000000 */
[----:B------:R0:W-:Y:S01]  /*09e0*/  @!P2 STS [UR16], R6 ;  /* 0x00000006ff00a988 */ /* 0x0001e20008000810 */
[----:B------:R-:W-:-:S13]  /*09f0*/  @!P2 PLOP3.LUT P1, PT, PT, PT, PT, 0x80, 0x8 ;  /* 0x000000000008a81c */ /* 0x000fda0003f2f070 */
.L_x_6936:
[----:B------:R-:W-:Y:S05]  /*0a00*/  WARPSYNC.ALL ;  /* 0x0000000000007948 */ /* 0x000fea0003800000 */
[----:B------:R-:W-:Y:S01]  /*0a10*/  ISETP.NE.AND P2, PT, RZ, UR11, PT ;  /* 0x0000000bff007c0c */ /* 0x000fe2000bf45270 */
[----:B------:R-:W-:Y:S01]  /*0a20*/  BAR.SYNC.DEFER_BLOCKING 0x0 ;  /* 0x0000000000007b1d */ /* 0x000fe20000010000 */
[----:B------:R-:W-:Y:S01]  /*0a30*/  IMAD.MOV.U32 R13, RZ, RZ, RZ ;  /* 0x000000ffff0d7224 */ /* 0x000fe200078e00ff */
[----:B------:R-:W-:Y:S02]  /*0a40*/  MOV R8, R2 ;  /* 0x0000000200087202 */ /* 0x000fe40000000f00 */
[----:B------:R-:W-:-:S02]  /*0a50*/  MOV R9, R3 ;  /* 0x0000000300097202 */ /* 0x000fc40000000f00 */
[----:B-1----:R-:W1:Y:S06]  /*0a60*/  LDS R0, [UR16] ;  /* 0x00000010ff007984 */ /* 0x002e6c0008000800 */
[----:B------:R-:W-:Y:S05]  /*0a70*/  @!P2 BRA `(.L_x_6938) ;  /* 0x00000000004ca947 */ /* 0x000fea0003800000 */
[----:B------:R-:W2:Y:S01]  /*0a80*/  S2R R4, SR_TID.X ;  /* 0x0000000000047919 */ /* 0x000ea20000002100 */
[----:B------:R-:W-:Y:S01]  /*0a90*/  UIADD3 UR17, UPT, UPT, UR11, UR10, URZ ;  /* 0x0000000a0b117290 */ /* 0x000fe2000fffe0ff */
[----:B------:R-:W-:-:S05]  /*0aa0*/  HFMA2 R5, -RZ, RZ, 0, 1.1920928955078125e-07 ;  /* 0x00000002ff057431 */ /* 0x000fca00000001ff */
[----:B------:R-:W-:-:S04]  /*0ab0*/  ISETP.GE.AND P0, PT, R11, UR17, PT ;  /* 0x000000110b007c0c */ /* 0x000fc8000bf06270 */
[----:B------:R-:W-:Y:S01]  /*0ac0*/  ISETP.LT.U32.OR P0, PT, R11, UR11, P0 ;  /* 0x0000000b0b007c0c */ /* 0x000fe20008701470 */
[----:B--2---:R-:W-:-:S12]  /*0ad0*/  IMAD.WIDE.U32 R4, R4, R5, UR8 ;  /* 0x0000000804047e25 */ /* 0x004fd8000f8e0005 */
[----:B------:R-:W2:Y:S01]  /*0ae0*/  @!P0 LDG.E.U16 R4, desc[UR18][R4.64] ;  /* 0x0000001204048981 */ /* 0x000ea2000c1e1500 */
[----:B------:R-:W-:Y:S01]  /*0af0*/  UIMAD.WIDE.U32 UR4, UR21, 0x2, UR8 ;  /* 0x00000002150478a5 */ /* 0x000fe2000f8e0008 */
[----:B------:R-:W-:Y:S01]  /*0b00*/  MOV R13, RZ ;  /* 0x000000ff000d7202 */ /* 0x000fe20000000f00 */
[----:B------:R-:W-:-:S04]  /*0b10*/  UISETP.LT.U32.AND UP1, UPT, UR17, UR21, UPT ;  /* 0x000000151100728c */ /* 0x000fc8000bf21070 */
[----:B------:R-:W-:Y:S01]  /*0b20*/  USEL UR17, UR17, UR21, !UP1 ;  /* 0x0000001511117287 */ /* 0x000fe2000c800000 */
[----:B------:R-:W-:Y:S01]  /*0b30*/  MOV R8, UR4 ;  /* 0x0000000400087c02 */ /* 0x000fe20008000f00 */
[----:B------:R-:W-:Y:S02]  /*0b40*/  IMAD.U32 R9, RZ, RZ, UR5 ;  /* 0x00000005ff097e24 */ /* 0x000fe4000f8e00ff */
[----:B------:R-:W-:Y:S01]  /*0b50*/  UIADD3 UR17, UPT, UPT, UR17, -UR21, URZ ;  /* 0x8000001511117290 */ /* 0x000fe2000fffe0ff */
[----:B--2---:R-:W-:-:S05]  /*0b60*/  @!P0 HADD2.F32 R7, -RZ, R4.H0_H0 ;  /* 0x20000004ff078230 */ /* 0x004fca0000004100 */
[----:B-1----:R-:W-:-:S04]  /*0b70*/  @!P0 FADD.FTZ R7, -R0, R7 ;  /* 0x0000000700078221 */ /* 0x002fc80000010100 */
[----:B------:R-:W-:-:S06]  /*0b80*/  @!P0 FMUL.FTZ R7, R7, 1.4426950216293334961 ;  /* 0x3fb8aa3b07078820 */ /* 0x000fcc0000410000 */
[----:B------:R-:W1:Y:S02]  /*0b90*/  @!P0 MUFU.EX2 R7, R7 ;  /* 0x0000000700078308 */ /* 0x000e640000000800 */
[----:B-1----:R-:W-:-:S07]  /*0ba0*/  @!P0 FADD.FTZ R13, RZ, R7 ;  /* 0x00000007ff0d8221 */ /* 0x002fce0000010000 */
.L_x_6938:
        /* <DEDUP_REMOVED lines=13> */
[----:B------:R-:W-:-:S07]  /*0c80*/  MOV R15, R11 ;  /* 0x0000000b000f7202 */ /* 0x000fce0000000f00 */
.L_x_6941:
[----:B0-----:R-:W-:-:S06]  /*0c90*/  IMAD.WIDE R6, R15, 0x10, R8 ;  /* 0x000000100f067825 */ /* 0x001fcc00078e0208 */
[----:B------:R-:W2:Y:S01]  /*0ca0*/  LDG.E.128 R4, desc[UR18][R6.64] ;  /* 0x0000001206047981 */ /* 0x000ea2000c1e1d00 */
[----:B------:R-:W-:Y:S01]  /*0cb0*/  IADD3 R15, PT, PT, R15, UR21, RZ ;  /* 0x000000150f0f7c10 */ /* 0x000fe2000fffe0ff */
[--C-:B--2---:R-:W-:Y:S02]  /*0cc0*/  HADD2.F32 R17, -RZ, R4.reuse.H0_H0 ;  /* 0x20000004ff117230 */ /* 0x104fe40000004100 */
[----:B------:R-:W-:Y:S02]  /*0cd0*/  HADD2.F32 R19, -RZ, R4.H1_H1 ;  /* 0x30000004ff137230 */ /* 0x000fe40000004100 */
[----:B------:R-:W-:Y:S02]  /*0ce0*/  HADD2.F32 R21, -RZ, R5.H0_H0 ;  /* 0x20000005ff157230 */ /* 0x000fe40000004100 */
[C---:B-1----:R-:W-:Y:S01]  /*0cf0*/  FADD.FTZ R17, -R0.reuse, R17 ;  /* 0x0000001100117221 */ /* 0x042fe20000010100 */
[----:B------:R-:W-:Y:S02]  /*0d00*/  HADD2.F32 R23, -RZ, R6.H0_H0 ;  /* 0x20000006ff177230 */ /* 0x000fe40000004100 */
[----:B------:R-:W-:Y:S01]  /*0d10*/  FADD.FTZ R19, -R0, R19 ;  /* 0x0000001300137221 */ /* 0x000fe20000010100 */
[----:B------:R-:W-:-:S02]  /*0d20*/  HADD2.F32 R25, -RZ, R7.H1_H1 ;  /* 0x30000007ff197230 */ /* 0x000fc40000004100 */
[----:B------:R-:W-:Y:S01]  /*0d30*/  FMUL.FTZ R4, R17, 1.4426950216293334961 ;  /* 0x3fb8aa3b11047820 */ /* 0x000fe20000410000 */
[----:B------:R-:W-:Y:S02]  /*0d40*/  HADD2.F32 R17, -RZ, R5.H1_H1 ;  /* 0x30000005ff117230 */ /* 0x000fe40000004100 */
[----:B------:R-:W-:Y:S01]  /*0d50*/  FMUL.FTZ R5, R19, 1.4426950216293334961 ;  /* 0x3fb8aa3b13057820 */ /* 0x000fe20000410000 */
[C---:B------:R-:W-:Y:S01]  /*0d60*/  FADD.FTZ R21, -R0.reuse, R21 ;  /* 0x0000001500157221 */ /* 0x040fe20000010100 */
[----:B------:R-:W-:Y:S02]  /*0d70*/  HADD2.F32 R19, -RZ, R6.H1_H1 ;  /* 0x30000006ff137230 */ /* 0x000fe40000004100 */
[C---:B------:R-:W-:Y:S01]  /*0d80*/  FADD.FTZ R23, -R0.reuse, R23 ;  /* 0x0000001700177221 */ /* 0x040fe20000010100 */
[----:B------:R-:W0:Y:S01]  /*0d90*/  MUFU.EX2 R4, R4 ;  /* 0x0000000400047308 */ /* 0x000e220000000800 */
[----:B------:R-:W-:Y:S01]  /*0da0*/  FMUL.FTZ R6, R21, 1.4426950216293334961 ;  /* 0x3fb8aa3b15067820 */ /* 0x000fe20000410000 */
[C---:B------:R-:W-:Y:S01]  /*0db0*/  FADD.FTZ R17, -R0.reuse, R17 ;  /* 0x0000001100117221 */ /* 0x040fe20000010100 */
[----:B------:R-:W-:Y:S01]  /*0dc0*/  HADD2.F32 R21, -RZ, R7.H0_H0 ;  /* 0x20000007ff157230 */ /* 0x000fe20000004100 */
[----:B------:R-:W1:Y:S01]  /*0dd0*/  MUFU.EX2 R5, R5 ;  /* 0x0000000500057308 */ /* 0x000e620000000800 */
[C---:B------:R-:W-:Y:S01]  /*0de0*/  FADD.FTZ R19, -R0.reuse, R19 ;  /* 0x0000001300137221 */ /* 0x040fe20000010100 */
[----:B------:R-:W-:Y:S01]  /*0df0*/  FMUL.FTZ R17, R17, 1.4426950216293334961 ;  /* 0x3fb8aa3b11117820 */ /* 0x000fe20000410000 */
[----:B------:R-:W-:Y:S01]  /*0e00*/  FMUL.FTZ R23, R23, 1.4426950216293334961 ;  /* 0x3fb8aa3b17177820 */ /* 0x000fe20000410000 */
[----:B------:R-:W2:Y:S01]  /*0e10*/  MUFU.EX2 R6, R6 ;  /* 0x0000000600067308 */ /* 0x000ea20000000800 */
[C---:B------:R-:W-:Y:S01]  /*0e20*/  FADD.FTZ R21, -R0.reuse, R21 ;  /* 0x0000001500157221 */ /* 0x040fe20000010100 */
[----:B------:R-:W-:Y:S01]  /*0e30*/  FMUL.FTZ R19, R19, 1.4426950216293334961 ;  /* 0x3fb8aa3b13137820 */ /* 0x000fe20000410000 */
[----:B------:R-:W-:Y:S01]  /*0e40*/  FADD.FTZ R25, -R0, R25 ;  /* 0x0000001900197221 */ /* 0x000fe20000010100 */
[----:B------:R-:W3:Y:S01]  /*0e50*/  MUFU.EX2 R7, R17 ;  /* 0x0000001100077308 */ /* 0x000ee20000000800 */
[----:B------:R-:W-:Y:S01]  /*0e60*/  FMUL.FTZ R21, R21, 1.4426950216293334961 ;  /* 0x3fb8aa3b15157820 */ /* 0x000fe20000410000 */
[----:B0-----:R-:W-:Y:S01]  /*0e70*/  FADD.FTZ R4, R4, R13 ;  /* 0x0000000d04047221 */ /* 0x001fe20000010000 */
[----:B------:R-:W-:Y:S01]  /*0e80*/  FMUL.FTZ R25, R25, 1.4426950216293334961 ;  /* 0x3fb8aa3b19197820 */ /* 0x000fe20000410000 */
[----:B------:R-:W0:Y:S02]  /*0e90*/  MUFU.EX2 R23, R23 ;  /* 0x0000001700177308 */ /* 0x000e240000000800 */
[----:B-1----:R-:W-:Y:S01]  /*0ea0*/  FADD.FTZ R5, R4, R5 ;  /* 0x0000000504057221 */ /* 0x002fe20000010000 */
[----:B------:R-:W-:Y:S01]  /*0eb0*/  SHF.L.U32 R4, R15, 0x3, RZ ;  /* 0x000000030f047819 */ /* 0x000fe200000006ff */
[----:B------:R-:W1:Y:S02]  /*0ec0*/  MUFU.EX2 R19, R19 ;  /* 0x0000001300137308 */ /* 0x000e640000000800 */
[----:B--2---:R-:W-:Y:S01]  /*0ed0*/  FADD.FTZ R6, R5, R6 ;  /* 0x0000000605067221 */ /* 0x004fe20000010000 */
[----:B------:R-:W-:Y:S01]  /*0ee0*/  ISETP.GE.AND P0, PT, R4, UR4, PT ;  /* 0x0000000404007c0c */ /* 0x000fe2000bf06270 */
[----:B------:R-:W2:Y:S02]  /*0ef0*/  MUFU.EX2 R21, R21 ;  /* 0x0000001500157308 */ /* 0x000ea40000000800 */
[----:B---3--:R-:W-:-:S02]  /*0f00*/  FADD.FTZ R6, R6, R7 ;  /* 0x0000000706067221 */ /* 0x008fc40000010000 */
[----:B------:R-:W3:Y:S02]  /*0f10*/  MUFU.EX2 R25, R25 ;  /* 0x0000001900197308 */ /* 0x000ee40000000800 */
[----:B0-----:R-:W-:-:S04]  /*0f20*/  FADD.FTZ R6, R6, R23 ;  /* 0x0000001706067221 */ /* 0x001fc80000010000 */
[----:B-1----:R-:W-:-:S04]  /*0f30*/  FADD.FTZ R6, R6, R19 ;  /* 0x0000001306067221 */ /* 0x002fc80000010000 */
[----:B--2---:R-:W-:-:S04]  /*0f40*/  FADD.FTZ R6, R6, R21 ;  /* 0x0000001506067221 */ /* 0x004fc80000010000 */
[----:B---3--:R-:W-:Y:S01]  /*0f50*/  FADD.FTZ R13, R6, R25 ;  /* 0x00000019060d7221 */ /* 0x008fe20000010000 */
[----:B------:R-:W-:Y:S06]  /*0f60*/  @!P0 BRA `(.L_x_6941) ;  /* 0xfffffffc00488947 */ /* 0x000fec000383ffff */
.L_x_6940:
[----:B------:R-:W-:Y:S05]  /*0f70*/  BSYNC.RECONVERGENT B0 ;  /* 0x0000000000007941 */ /* 0x000fea0003800200 */
.L_x_6939:
[----:B------:R-:W-:Y:S01]  /*0f80*/  ISETP.GE.AND P0, PT, R14, UR17, PT ;  /* 0x000000110e007c0c */ /* 0x000fe2000bf06270 */
[----:B------:R-:W-:-:S12]  /*0f90*/  BSSY.RECONVERGENT B0, `(.L_x_6942) ;  /* 0x000000c000007945 */ /* 0x000fd80003800200 */
[----:B------:R-:W-:Y:S05]  /*0fa0*/  @P0 BRA `(.L_x_6943) ;  /* 0x0000000000280947 */ /* 0x000fea0003800000 */
.L_x_6944:
[----:B------:R-:W-:-:S06]  /*0fb0*/  IMAD.WIDE R4, R14, 0x2, R8 ;  /* 0x000000020e047825 */ /* 0x000fcc00078e0208 */
[----:B------:R-:W2:Y:S01]  /*0fc0*/  LDG.E.U16 R4, desc[UR18][R4.64] ;  /* 0x0000001204047981 */ /* 0x000ea2000c1e1500 */
[----:B------:R-:W-:-:S04]  /*0fd0*/  IADD3 R14, PT, PT, R14, UR21, RZ ;  /* 0x000000150e0e7c10 */ /* 0x000fc8000fffe0ff */
[----:B------:R-:W-:Y:S01]  /*0fe0*/  ISETP.GE.AND P0, PT, R14, UR17, PT ;  /* 0x000000110e007c0c */ /* 0x000fe2000bf06270 */
[----:B--2---:R-:W-:-:S05]  /*0ff0*/  HADD2.F32 R7, -RZ, R4.H0_H0 ;  /* 0x20000004ff077230 */ /* 0x004fca0000004100 */
[----:B-1----:R-:W-:-:S04]  /*1000*/  FADD.FTZ R7, -R0, R7 ;  /* 0x0000000700077221 */ /* 0x002fc80000010100 */
[----:B------:R-:W-:-:S04]  /*1010*/  FMUL.FTZ R7, R7, 1.4426950216293334961 ;  /* 0x3fb8aa3b07077820 */ /* 0x000fc80000410000 */
[----:B0-----:R-:W0:Y:S02]  /*1020*/  MUFU.EX2 R6, R7 ;  /* 0x0000000700067308 */ /* 0x001e240000000800 */
[----:B0-----:R-:W-:Y:S01]  /*1030*/  FADD.FTZ R13, R6, R13 ;  /* 0x0000000d060d7221 */ /* 0x001fe20000010000 */
[----:B------:R-:W-:Y:S06]  /*1040*/  @!P0 BRA `(.L_x_6944) ;  /* 0xfffffffc00d88947 */ /* 0x000fec000383ffff */
.L_x_6943:
[----:B------:R-:W-:Y:S05]  /*1050*/  BSYNC.RECONVERGENT B0 ;  /* 0x0000000000007941 */ /* 0x000fea0003800200 */
.L_x_6942:
[----:B------:R-:W2:Y:S01]  /*1060*/  SHFL.DOWN PT, R4, R13, 0x10, 0x1f ;  /* 0x0a001f000d047f89 */ /* 0x000ea200000e0000 */
[----:B------:R-:W-:Y:S01]  /*1070*/  BAR.SYNC.DEFER_BLOCKING 0x0 ;  /* 0x0000000000007b1d */ /* 0x000fe20000010000 */
[C---:B------:R-:W-:Y:S01]  /*1080*/  ISETP.NE.AND P0, PT, R10.reuse, RZ, PT ;  /* 0x000000ff0a00720c */ /* 0x040fe20003f05270 */
[----:B------:R-:W-:Y:S01]  /*1090*/  USHF.R.U32.HI UR4, URZ, 0x5, UR21 ;  /* 0x00000005ff047899 */ /* 0x000fe20008011615 */
[----:B------:R-:W-:-:S03]  /*10a0*/  LEA R10, R10, UR16, 0x2 ;  /* 0x000000100a0a7c11 */ /* 0x000fc6000f8e10ff */
[----:B------:R-:W-:Y:S02]  /*10b0*/  BSSY B0, `(.L_x_6945) ;  /* 0x000001d000007945 */ /* 0x000fe40003800000 */
[----:B------:R-:W-:Y:S01]  /*10c0*/  ISETP.GE.U32.AND P3, PT, R11, UR4, PT ;  /* 0x000000040b007c0c */ /* 0x000fe2000bf66070 */
[----:B--2---:R-:W-:-:S05]  /*10d0*/  FADD.FTZ R4, R4, R13 ;  /* 0x0000000d04047221 */ /* 0x004fca0000010000 */
[----:B------:R-:W2:Y:S02]  /*10e0*/  SHFL.DOWN PT, R5, R4, 0x8, 0x1f ;  /* 0x09001f0004057f89 */ /* 0x000ea400000e0000 */
[----:B--2---:R-:W-:Y:S01]  /*10f0*/  FADD.FTZ R5, R4, R5 ;  /* 0x0000000504057221 */ /* 0x004fe20000010000 */
[----:B------:R-:W-:-:S04]  /*1100*/  IMAD.MOV.U32 R4, RZ, RZ, RZ ;  /* 0x000000ffff047224 */ /* 0x000fc800078e00ff */
        /* <DEDUP_REMOVED lines=22> */
.L_x_6966:
[----:B--2---:R-:W-:-:S07]  /*1270*/  FADD.FTZ R4, R8, R9 ;  /* 0x0000000908047221 */ /* 0x004fce0000010000 */
.L_x_6946:
[----:B------:R-:W-:Y:S05]  /*1280*/  BSYNC B0 ;  /* 0x0000000000007941 */ /* 0x000fea0003800000 */
.L_x_6945:
        /* <DEDUP_REMOVED lines=10> */
.L_x_6949:
[----:B------:R-:W-:-:S06]  /*1330*/  IMAD.WIDE R4, R11, 0x2, R2 ;  /* 0x000000020b047825 */ /* 0x000fcc00078e0202 */
[----:B----4-:R-:W4:Y:S01]  /*1340*/  LDG.E.U16 R4, desc[UR18][R4.64] ;  /* 0x0000001204047981 */ /* 0x010f22000c1e1500 */
[----:B------:R-:W-:Y:S02]  /*1350*/  HFMA2 R6, -RZ, RZ, 0, 2.384185791015625e-07 ;  /* 0x00000004ff067431 */ /* 0x000fe400000001ff */
[----:B----4-:R-:W-:-:S05]  /*1360*/  HADD2.F32 R7, -RZ, R4.H0_H0 ;  /* 0x20000004ff077230 */ /* 0x010fca0000004100 */
[----:B-1----:R-:W-:-:S04]  /*1370*/  FADD.FTZ R7, -R0, R7 ;  /* 0x0000000700077221 */ /* 0x002fc80000010100 */
[----:B0-----:R-:W-:Y:S01]  /*1380*/  FMUL.FTZ R8, R7, 1.4426950216293334961 ;  /* 0x3fb8aa3b07087820 */ /* 0x001fe20000410000 */
[C---:B------:R-:W-:Y:S01]  /*1390*/  IMAD.WIDE R6, R11.reuse, R6, UR6 ;  /* 0x000000060b067e25 */ /* 0x040fe2000f8e0206 */
[----:B------:R-:W-:-:S04]  /*13a0*/  IADD3 R11, PT, PT, R11, UR21, RZ ;  /* 0x000000150b0b7c10 */ /* 0x000fc8000fffe0ff */
[----:B------:R-:W3:Y:S01]  /*13b0*/  MUFU.EX2 R8, R8 ;  /* 0x0000000800087308 */ /* 0x000ee20000000800 */
[----:B------:R-:W-:Y:S01]  /*13c0*/  ISETP.GE.AND P0, PT, R11, UR10, PT ;  /* 0x0000000a0b007c0c */ /* 0x000fe2000bf06270 */
[----:B---3--:R-:W-:-:S05]  /*13d0*/  FMUL.FTZ R9, R8, R13 ;  /* 0x0000000d08097220 */ /* 0x008fca0000410000 */
[----:B------:R4:W-:Y:S07]  /*13e0*/  STG.E desc[UR18][R6.64], R9 ;  /* 0x0000000906007986 */ /* 0x0009ee000c101912 */
[----:B------:R-:W-:Y:S05]  /*13f0*/  @!P0 BRA `(.L_x_6949) ;  /* 0xfffffffc00cc8947 */ /* 0x000fea000383ffff */
[----:B------:R-:W-:Y:S05]  /*1400*/  EXIT ;  /* 0x000000000000794d */ /* 0x000fea0003800000 */
.L_x_6948:
[----:B------:R-:W-:Y:S05]  /*1410*/  @!P2 BRA `(.L_x_6950) ;  /* 0x000000000068a947 */ /* 0x000fea0003800000 */
[----:B------:R-:W2:Y:S01]  /*1420*/  S2R R2, SR_TID.X ;  /* 0x0000000000027919 */ /* 0x000ea20000002100 */
[----:B------:R-:W-:Y:S01]  /*1430*/  UIADD3 UR10, UPT, UPT, UR11, UR10, URZ ;  /* 0x0000000a0b0a7290 */ /* 0x000fe2000fffe0ff */
[----:B------:R-:W-:-:S05]  /*1440*/  MOV R3, 0x2 ;  /* 0x0000000200037802 */ /* 0x000fca0000000f00 */
        /* <DEDUP_REMOVED lines=9> */
[----:B--2---:R-:W-:-:S02]  /*14e0*/  MOV R3, UR9 ;  /* 0x0000000900037c02 */ /* 0x004fc40008000f00 */
[----:B------:R-:W-:Y:S01]  /*14f0*/  MOV R4, UR6 ;  /* 0x0000000600047c02 */ /* 0x000fe20008000f00 */
[----:B------:R-:W-:-:S04]  /*1500*/  USEL UR10, UR10, UR21, !UP1 ;  /* 0x000000150a0a7287 */ /* 0x000fc8000c800000 */
[----:B------:R-:W-:Y:S01]  /*1510*/  UIADD3 UR13, UPT, UPT, UR10, -UR21, URZ ;  /* 0x800000150a0d7290 */ /* 0x000fe2000fffe0ff */
[----:B----4-:R-:W-:Y:S02]  /*1520*/  @!P0 HADD2.F32 R5, -RZ, R2.H0_H0 ;  /* 0x20000002ff058230 */ /* 0x010fe40000004100 */
[----:B------:R-:W-:-:S03]  /*1530*/  IMAD.U32 R2, RZ, RZ, UR8 ;  /* 0x00000008ff027e24 */ /* 0x000fc6000f8e00ff */
[----:B-1----:R-:W-:-:S04]  /*1540*/  @!P0 FADD.FTZ R5, -R0, R5 ;  /* 0x0000000500058221 */ /* 0x002fc80000010100 */
[----:B------:R-:W-:Y:S01]  /*1550*/  @!P0 FMUL.FTZ R6, R5, 1.4426950216293334961 ;  /* 0x3fb8aa3b05068820 */ /* 0x000fe20000410000 */
[----:B------:R-:W-:Y:S01]  /*1560*/  MOV R5, UR7 ;  /* 0x0000000700057c02 */ /* 0x000fe20008000f00 */
[----:B------:R-:W-:-:S04]  /*1570*/  UIMAD.WIDE.U32 UR6, UR21, 0x4, UR6 ;  /* 0x00000004150678a5 */ /* 0x000fc8000f8e0006 */
[----:B------:R-:W3:Y:S01]  /*1580*/  @!P0 MUFU.EX2 R6, R6 ;  /* 0x0000000600068308 */ /* 0x000ee20000000800 */
[----:B------:R-:W-:-:S04]  /*1590*/  @!P0 IMAD.WIDE.U32 R4, R11, 0x4, R4 ;  /* 0x000000040b048825 */ /* 0x000fc800078e0004 */
[----:B---3--:R-:W-:-:S05]  /*15a0*/  @!P0 FMUL.FTZ R7, R6, R7 ;  /* 0x0000000706078220 */ /* 0x008fca0000410000 */
[----:B------:R2:W-:Y:S02]  /*15b0*/  @!P0 STG.E desc[UR18][R4.64], R7 ;  /* 0x0000000704008986 */ /* 0x0005e4000c101912 */
.L_x_6950:
        /* <DEDUP_REMOVED lines=14> */
.L_x_6953:
[----:B--2-4-:R-:W-:-:S06]  /*16a0*/  IMAD.WIDE R4, R15, 0x10, R2 ;  /* 0x000000100f047825 */ /* 0x014fcc00078e0202 */
[----:B------:R-:W2:Y:S01]  /*16b0*/  LDG.E.128 R4, desc[UR18][R4.64] ;  /* 0x0000001204047981 */ /* 0x000ea2000c1e1d00 */
[----:B---3--:R-:W3:Y:S01]  /*16c0*/  MUFU.RCP R11, R12 ;  /* 0x0000000c000b7308 */ /* 0x008ee20000001000 */
[----:B------:R-:W-:Y:S02]  /*16d0*/  HFMA2 R22, -RZ, RZ, 0, 1.9073486328125e-06 ;  /* 0x00000020ff167431 */ /* 0x000fe400000001ff */
[--C-:B--2---:R-:W-:Y:S02]  /*16e0*/  HADD2.F32 R19, -RZ, R5.reuse.H0_H0 ;  /* 0x20000005ff137230 */ /* 0x104fe40000004100 */
[----:B------:R-:W-:Y:S02]  /*16f0*/  HADD2.F32 R21, -RZ, R5.H1_H1 ;  /* 0x30000005ff157230 */ /* 0x000fe40000004100 */
[----:B------:R-:W-:Y:S02]  /*1700*/  HADD2.F32 R5, -RZ, R6.H1_H1 ;  /* 0x30000006ff057230 */ /* 0x000fe40000004100 */
[----:B-1----:R-:W-:Y:S01]  /*1710*/  FADD.FTZ R19, -R0, R19 ;  /* 0x0000001300137221 */ /* 0x002fe20000010100 */
[----:B------:R-:W-:-:S02]  /*1720*/  HADD2.F32 R17, -RZ, R4.H1_H1 ;  /* 0x30000004ff117230 */ /* 0x000fc40000004100 */
[C---:B------:R-:W-:Y:S01]  /*1730*/  FADD.FTZ R21, -R0.reuse, R21 ;  /* 0x0000001500157221 */ /* 0x040fe20000010100 */
[----:B------:R-:W-:Y:S02]  /*1740*/  HADD2.F32 R9, -RZ, R4.H0_H0 ;  /* 0x20000004ff097230 */ /* 0x000fe40000004100 */
[----:B0-----:R-:W-:Y:S01]  /*1750*/  FMUL.FTZ R8, R19, 1.4426950216293334961 ;  /* 0x3fb8aa3b13087820 */ /* 0x001fe20000410000 */
[--C-:B------:R-:W-:Y:S02]  /*1760*/  HADD2.F32 R19, -RZ, R7.reuse.H0_H0 ;  /* 0x20000007ff137230 */ /* 0x100fe40000004100 */
[C---:B------:R-:W-:Y:S01]  /*1770*/  FADD.FTZ R5, -R0.reuse, R5 ;  /* 0x0000000500057221 */ /* 0x040fe20000010100 */
[----:B------:R-:W-:Y:S02]  /*1780*/  HADD2.F32 R7, -RZ, R7.H1_H1 ;  /* 0x30000007ff077230 */ /* 0x000fe40000004100 */
[----:B------:R-:W-:Y:S01]  /*1790*/  FADD.FTZ R17, -R0, R17 ;  /* 0x0000001100117221 */ /* 0x000fe20000010100 */
[----:B------:R-:W-:-:S02]  /*17a0*/  HADD2.F32 R23, -RZ, R6.H0_H0 ;  /* 0x20000006ff177230 */ /* 0x000fc40000004100 */
[C---:B------:R-:W-:Y:S01]  /*17b0*/  FADD.FTZ R9, -R0.reuse, R9 ;  /* 0x0000000900097221 */ /* 0x040fe20000010100 */
[C---:B------:R-:W-:Y:S01]  /*17c0*/  FADD.FTZ R19, -R0.reuse, R19 ;  /* 0x0000001300137221 */ /* 0x040fe20000010100 */
[C---:B------:R-:W-:Y:S01]  /*17d0*/  FADD.FTZ R7, -R0.reuse, R7 ;  /* 0x0000000700077221 */ /* 0x040fe20000010100 */
[----:B------:R-:W-:Y:S01]  /*17e0*/  FMUL.FTZ R16, R5, 1.4426950216293334961 ;  /* 0x3fb8aa3b05107820 */ /* 0x000fe20000410000 */
[----:B------:R-:W-:Y:S01]  /*17f0*/  FADD.FTZ R23, -R0, R23 ;  /* 0x0000001700177221 */ /* 0x000fe20000010100 */
[----:B------:R-:W-:Y:S01]  /*1800*/  FMUL.FTZ R17, R17, 1.4426950216293334961 ;  /* 0x3fb8aa3b11117820 */ /* 0x000fe20000410000 */
[----:B------:R-:W-:Y:S01]  /*1810*/  FMUL.FTZ R21, R21, 1.4426950216293334961 ;  /* 0x3fb8aa3b15157820 */ /* 0x000fe20000410000 */
[----:B------:R-:W-:Y:S01]  /*1820*/  FMUL.FTZ R20, R7, 1.4426950216293334961 ;  /* 0x3fb8aa3b07147820 */ /* 0x000fe20000410000 */
[----:B------:R-:W-:Y:S01]  /*1830*/  FMUL.FTZ R9, R9, 1.4426950216293334961 ;  /* 0x3fb8aa3b09097820 */ /* 0x000fe20000410000 */
[----:B------:R-:W-:Y:S01]  /*1840*/  FMUL.FTZ R23, R23, 1.4426950216293334961 ;  /* 0x3fb8aa3b17177820 */ /* 0x000fe20000410000 */
[----:B------:R-:W-:Y:S01]  /*1850*/  FMUL.FTZ R19, R19, 1.4426950216293334961 ;  /* 0x3fb8aa3b13137820 */ /* 0x000fe20000410000 */
[----:B------:R-:W3:Y:S04]  /*1860*/  MUFU.EX2 R6, R17 ;  /* 0x0000001100067308 */ /* 0x000ee80000000800 */
[----:B------:R-:W0:Y:S04]  /*1870*/  MUFU.EX2 R8, R8 ;  /* 0x0000000800087308 */ /* 0x000e280000000800 */
[----:B------:R-:W1:Y:S04]  /*1880*/  MUFU.EX2 R10, R21 ;  /* 0x00000015000a7308 */ /* 0x000e680000000800 */
[----:B------:R-:W2:Y:S01]  /*1890*/  MUFU.EX2 R16, R16 ;  /* 0x0000001000107308 */ /* 0x000ea20000000800 */
[----:B---3--:R-:W-:-:S03]  /*18a0*/  FMUL.FTZ R5, R6, R11 ;  /* 0x0000000b06057220 */ /* 0x008fc60000410000 */
[----:B------:R2:W3:Y:S01]  /*18b0*/  MUFU.EX2 R4, R9 ;  /* 0x0000000900047308 */ /* 0x0004e20000000800 */
[----:B0-----:R-:W-:-:S03]  /*18c0*/  FMUL.FTZ R6, R8, R11 ;  /* 0x0000000b08067220 */ /* 0x001fc60000410000 */
[----:B------:R-:W0:Y:S01]  /*18d0*/  MUFU.EX2 R14, R23 ;  /* 0x00000017000e7308 */ /* 0x000e220000000800 */
[----:B-1----:R-:W-:-:S03]  /*18e0*/  FMUL.FTZ R7, R10, R11 ;  /* 0x0000000b0a077220 */ /* 0x002fc60000410000 */
[----:B------:R-:W1:Y:S01]  /*18f0*/  MUFU.EX2 R18, R19 ;  /* 0x0000001300127308 */ /* 0x000e620000000800 */
[-C--:B--2---:R-:W-:Y:S01]  /*1900*/  FMUL.FTZ R9, R16, R11.reuse ;  /* 0x0000000b10097220 */ /* 0x084fe20000410000 */
[C---:B------:R-:W-:Y:S02]  /*1910*/  IMAD.WIDE R16, R15.reuse, R22, UR6 ;  /* 0x000000060f107e25 */ /* 0x040fe4000f8e0216 */
[----:B------:R-:W2:Y:S01]  /*1920*/  MUFU.EX2 R20, R20 ;  /* 0x0000001400147308 */ /* 0x000ea20000000800 */
[----:B------:R-:W-:Y:S01]  /*1930*/  IADD3 R15, PT, PT, R15, UR21, RZ ;  /* 0x000000150f0f7c10 */ /* 0x000fe2000fffe0ff */
[-C--:B---3--:R-:W-:Y:S01]  /*1940*/  FMUL.FTZ R4, R4, R11.reuse ;  /* 0x0000000b04047220 */ /* 0x088fe20000410000 */
[----:B0-----:R-:W-:-:S03]  /*1950*/  FMUL.FTZ R8, R14, R11 ;  /* 0x0000000b0e087220 */ /* 0x001fc60000410000 */
[----:B------:R-:W-:Y:S02]  /*1960*/  IMAD.SHL.U32 R14, R15, 0x8, RZ ;  /* 0x000000080f0e7824 */ /* 0x000fe400078e00ff */
[----:B-1----:R-:W-:-:S03]  /*1970*/  FMUL.FTZ R10, R18, R11 ;  /* 0x0000000b120a7220 */ /* 0x002fc60000410000 */
[----:B------:R-:W-:Y:S01]  /*1980*/  ISETP.GE.AND P0, PT, R14, UR4, PT ;  /* 0x000000040e007c0c */ /* 0x000fe2000bf06270 */
[----:B--2---:R-:W-:-:S05]  /*1990*/  FMUL.FTZ R11, R20, R11 ;  /* 0x0000000b140b7220 */ /* 0x004fca0000410000 */
[----:B------:R4:W-:Y:S07]  /*19a0*/  STG.E.ENL2.256 desc[UR18][R16.64], R4, R8 ;  /* 0xf80000041008797f */ /* 0x0009ee000f121812 */
[----:B------:R-:W-:Y:S05]  /*19b0*/  @!P0 BRA `(.L_x_6953) ;  /* 0xfffffffc00388947 */ /* 0x000fea000383ffff */
.L_x_6952:
[----:B------:R-:W-:Y:S05]  /*19c0*/  BSYNC.RECONVERGENT B0 ;  /* 0x0000000000007941 */ /* 0x000fea0003800200 */
.L_x_6951:
[----:B------:R-:W-:-:S13]  /*19d0*/  ISETP.GE.AND P0, PT, R13, UR13, PT ;  /* 0x0000000d0d007c0c */ /* 0x000fda000bf06270 */
[----:B------:R-:W-:Y:S05]  /*19e0*/  @P0 EXIT ;  /* 0x000000000000094d */ /* 0x000fea0003800000 */
[----:B---34-:R3:W4:Y:S02]  /*19f0*/  MUFU.RCP R11, R12 ;  /* 0x0000000c000b7308 */ /* 0x0187240000001000 */
.L_x_6954:
[----:B--2---:R-:W-:-:S06]  /*1a00*/  IMAD.WIDE R4, R13, 0x2, R2 ;  /* 0x000000020d047825 */ /* 0x004fcc00078e0202 */
[----:B------:R-:W2:Y:S01]  /*1a10*/  LDG.E.U16 R4, desc[UR18][R4.64] ;  /* 0x0000001204047981 */ /* 0x000ea2000c1e1500 */
[----:B0-----:R-:W-:Y:S01]  /*1a20*/  MOV R6, 0x4 ;  /* 0x0000000400067802 */ /* 0x001fe20000000f00 */
[----:B--2---:R-:W-:-:S05]  /*1a30*/  HADD2.F32 R7, -RZ, R4.H0_H0 ;  /* 0x20000004ff077230 */ /* 0x004fca0000004100 */
[----:B-1----:R-:W-:-:S04]  /*1a40*/  FADD.FTZ R7, -R0, R7 ;  /* 0x0000000700077221 */ /* 0x002fc80000010100 */
[----:B0-----:R-:W-:Y:S01]  /*1a50*/  FMUL.FTZ R8, R7, 1.4426950216293334961 ;  /* 0x3fb8aa3b07087820 */ /* 0x001fe20000410000 */
[C---:B------:R-:W-:Y:S01]  /*1a60*/  IMAD.WIDE R6, R13.reuse, R6, UR6 ;  /* 0x000000060d067e25 */ /* 0x040fe2000f8e0206 */
[----:B------:R-:W-:-:S04]  /*1a70*/  IADD3 R13, PT, PT, R13, UR21, RZ ;  /* 0x000000150d0d7c10 */ /* 0x000fc8000fffe0ff */
[----:B------:R-:W4:Y:S01]  /*1a80*/  MUFU.EX2 R8, R8 ;  /* 0x0000000800087308 */ /* 0x000f220000000800 */
[----:B------:R-:W-:Y:S01]  /*1a90*/  ISETP.GE.AND P0, PT, R13, UR13, PT ;  /* 0x0000000d0d007c0c */ /* 0x000fe2000bf06270 */
[----:B----4-:R-:W-:-:S05]  /*1aa0*/  FMUL.FTZ R9, R8, R11 ;  /* 0x0000000b08097220 */ /* 0x010fca0000410000 */
[----:B------:R0:W-:Y:S07]  /*1ab0*/  STG.E desc[UR18][R6.64], R9 ;  /* 0x0000000906007986 */ /* 0x0001ee000c101912 */
[----:B------:R-:W-:Y:S05]  /*1ac0*/  @!P0 BRA `(.L_x_6954) ;  /* 0xfffffffc00cc8947 */ /* 0x000fea000383ffff */
[----:B------:R-:W-:Y:S05]  /*1ad0*/  EXIT ;  /* 0x000000000000794d */ /* 0x000fea0003800000 */
.L_x_6937:
[----:B-1----:R-:W-:Y:S01]  /*1ae0*/  MOV R14, R0 ;  /* 0x00000000000e7202 */ /* 0x002fe20000000f00 */
[----:B------:R-:W-:Y:S01]  /*1af0*/  HFMA2 R15, -RZ, RZ, 0, 9.5367431640625e-07 ;  /* 0x00000010ff0f7431 */ /* 0x000fe200000001ff */
[----:B------:R-:W-:Y:S02]  /*1b00*/  MOV R18, 0x1f ;  /* 0x0000001f00127802 */ /* 0x000fe40000000f00 */
[----:B------:R-:W-:-:S07]  /*1b10*/  MOV R13, 0xffffffff ;  /* 0xffffffff000d7802 */ /* 0x000fce0000000f00 */
[----:B------:R-:W-:Y:S05]  /*1b20*/  WARPSYNC.COLLECTIVE R13, `(.L_x_6955) ;  /* 0x000000000d087348 */ /* 0x000fea0003c00000 */
[----:B------:R0:W1:Y:S02]  /*1b30*/  SHFL.DOWN P0, R9, R14, R15, R18 ;  /* 0x0800000f0e097389 */ /* 0x0000640000000012 */
[----:B01----:R-:W-:Y:S05]  /*1b40*/  ENDCOLLECTIVE ;  /* 0x000000000000791b */ /* 0x003fea0003800000 */
.L_x_6955:
[----:B------:R-:W-:Y:S02]  /*1b50*/  HFMA2 R15, -RZ, RZ, 0, 4.76837158203125e-07 ;  /* 0x00000008ff0f7431 */ /* 0x000fe400000001ff */
[----:B------:R-:W-:-:S05]  /*1b60*/  IMAD.MOV.U32 R5, RZ, RZ, R9 ;  /* 0x000000ffff057224 */ /* 0x000fca00078e0009 */
[----:B------:R-:W-:-:S04]  /*1b70*/  FSETP.GEU.FTZ.AND P0, PT, R0, R5, PT ;  /* 0x000000050000720b */ /* 0x000fc80003f1e000 */
[----:B------:R-:W-:-:S04]  /*1b80*/  FSEL R5, R5, R0, !P0 ;  /* 0x0000000005057208 */ /* 0x000fc80004000000 */
[----:B------:R-:W-:-:S07]  /*1b90*/  MOV R14, R5 ;  /* 0x00000005000e7202 */ /* 0x000fce0000000f00 */
[----:B------:R-:W-:Y:S05]  /*1ba0*/  WARPSYNC.COLLECTIVE R13, `(.L_x_6956) ;  /* 0x000000000d087348 */ /* 0x000fea0003c00000 */
[----:B------:R0:W1:Y:S02]  /*1bb0*/  SHFL.DOWN P0, R9, R14, R15, R18 ;  /* 0x0800000f0e097389 */ /* 0x0000640000000012 */
[----:B01----:R-:W-:Y:S05]  /*1bc0*/  ENDCOLLECTIVE ;  /* 0x000000000000791b */ /* 0x003fea0003800000 */
.L_x_6956:
[----:B------:R-:W-:Y:S01]  /*1bd0*/  HFMA2 R15, -RZ, RZ, 0, 2.384185791015625e-07 ;  /* 0x00000004ff0f7431 */ /* 0x000fe200000001ff */
[----:B------:R-:W-:-:S04]  /*1be0*/  MOV R4, R9 ;  /* 0x0000000900047202 */ /* 0x000fc80000000f00 */
[----:B------:R-:W-:-:S04]  /*1bf0*/  FSETP.GEU.FTZ.AND P0, PT, R5, R4, PT ;  /* 0x000000040500720b */ /* 0x000fc80003f1e000 */
[----:B------:R-:W-:-:S04]  /*1c00*/  FSEL R4, R4, R5, !P0 ;  /* 0x0000000504047208 */ /* 0x000fc80004000000 */
[----:B------:R-:W-:-:S07]  /*1c10*/  MOV R14, R4 ;  /* 0x00000004000e7202 */ /* 0x000fce0000000f00 */
[----:B------:R-:W-:Y:S05]  /*1c20*/  WARPSYNC.COLLECTIVE R13, `(.L_x_6957) ;  /* 0x000000000d087348 */ /* 0x000fea0003c00000 */
[----:B------:R0:W1:Y:S02]  /*1c30*/  SHFL.DOWN P0, R9, R14, R15, R18 ;  /* 0x0800000f0e097389 */ /* 0x0000640000000012 */
[----:B01----:R-:W-:Y:S05]  /*1c40*/  ENDCOLLECTIVE ;  /* 0x000000000000791b */ /* 0x003fea0003800000 */
.L_x_6957:
        /* <DEDUP_REMOVED lines=8> */
.L_x_6958:
[----:B------:R-:W-:Y:S01]  /*1cd0*/  HFMA2 R15, -RZ, RZ, 0, 5.9604644775390625e-08 ;  /* 0x00000001ff0f7431 */ /* 0x000fe200000001ff */
[----:B------:R-:W-:-:S04]  /*1ce0*/  MOV R6, R9 ;  /* 0x0000000900067202 */ /* 0x000fc80000000f00 */
[----:B------:R-:W-:-:S04]  /*1cf0*/  FSETP.GEU.FTZ.AND P0, PT, R7, R6, PT ;  /* 0x000000060700720b */ /* 0x000fc80003f1e000 */
[----:B------:R-:W-:-:S04]  /*1d00*/  FSEL R6, R6, R7, !P0 ;  /* 0x0000000706067208 */ /* 0x000fc80004000000 */
[----:B------:R-:W-:-:S07]  /*1d10*/  MOV R14, R6 ;  /* 0x00000006000e7202 */ /* 0x000fce0000000f00 */
[----:B------:R-:W-:Y:S05]  /*1d20*/  WARPSYNC.COLLECTIVE R13, `(.L_x_6959) ;  /* 0x000000000d087348 */ /* 0x000fea0003c00000 */
[----:B------:R0:W1:Y:S02]  /*1d30*/  SHFL.DOWN P0, R9, R14, R15, R18 ;  /* 0x0800000f0e097389 */ /* 0x0000640000000012 */
[----:B01----:R-:W-:Y:S05]  /*1d40*/  ENDCOLLECTIVE ;  /* 0x000000000000791b */ /* 0x003fea0003800000 */
.L_x_6959:
[----:B------:R-:W-:Y:S05]  /*1d50*/  BRA `(.L_x_6960) ;  /* 0xffffffec00147947 */ /* 0x000fea000383ffff */
.L_x_6947:
[----:B--2---:R-:W-:Y:S01]  /*1d60*/  MOV R14, R4 ;  /* 0x00000004000e7202 */ /* 0x004fe20000000f00 */
[----:B------:R-:W-:Y:S02]  /*1d70*/  HFMA2 R15, -RZ, RZ, 0, 9.5367431640625e-07 ;  /* 0x00000010ff0f7431 */ /* 0x000fe400000001ff */
[----:B------:R-:W-:Y:S01]  /*1d80*/  IMAD.MOV.U32 R18, RZ, RZ, 0x1f ;  /* 0x0000001fff127424 */ /* 0x000fe200078e00ff */
[----:B------:R-:W-:-:S07]  /*1d90*/  MOV R13, 0xffffffff ;  /* 0xffffffff000d7802 */ /* 0x000fce0000000f00 */
[----:B-1----:R-:W-:Y:S05]  /*1da0*/  WARPSYNC.COLLECTIVE R13, `(.L_x_6961) ;  /* 0x000000000d087348 */ /* 0x002fea0003c00000 */
[----:B------:R0:W2:Y:S02]  /*1db0*/  SHFL.DOWN P0, R9, R14, R15, R18 ;  /* 0x0800000f0e097389 */ /* 0x0000a40000000012 */
[----:B012---:R-:W-:Y:S05]  /*1dc0*/  ENDCOLLECTIVE ;  /* 0x000000000000791b */ /* 0x007fea0003800000 */
.L_x_6961:
[----:B------:R-:W-:Y:S01]  /*1dd0*/  HFMA2 R15, -RZ, RZ, 0, 4.76837158203125e-07 ;  /* 0x00000008ff0f7431 */ /* 0x000fe200000001ff */
[----:B------:R-:W-:-:S05]  /*1de0*/  MOV R5, R9 ;  /* 0x0000000900057202 */ /* 0x000fca0000000f00 */
[----:B------:R-:W-:-:S05]  /*1df0*/  FADD.FTZ R5, R4, R5 ;  /* 0x0000000504057221 */ /* 0x000fca0000010000 */
[----:B------:R-:W-:-:S07]  /*1e00*/  MOV R14, R5 ;  /* 0x00000005000e7202 */ /* 0x000fce0000000f00 */
[----:B------:R-:W-:Y:S05]  /*1e10*/  WARPSYNC.COLLECTIVE R13, `(.L_x_6962) ;  /* 0x000000000d087348 */ /* 0x000fea0003c00000 */
[----:B------:R0:W1:Y:S02]  /*1e20*/  SHFL.DOWN P0, R9, R14, R15, R18 ;  /* 0x0800000f0e097389 */ /* 0x0000640000000012 */
[----:B01----:R-:W-:Y:S05]  /*1e30*/  ENDCOLLECTIVE ;  /* 0x000000000000791b */ /* 0x003fea0003800000 */
.L_x_6962:
[----:B------:R-:W-:Y:S01]  /*1e40*/  IMAD.MOV.U32 R15, RZ, RZ, 0x4 ;  /* 0x00000004ff0f7424 */ /* 0x000fe200078e00ff */
[----:B------:R-:W-:-:S05]  /*1e50*/  MOV R6, R9 ;  /* 0x0000000900067202 */ /* 0x000fca0000000f00 */
[----:B------:R-:W-:-:S05]  /*1e60*/  FADD.FTZ R6, R5, R6 ;  /* 0x0000000605067221 */ /* 0x000fca0000010000 */
[----:B------:R-:W-:-:S07]  /*1e70*/  MOV R14, R6 ;  /* 0x00000006000e7202 */ /* 0x000fce0000000f00 */
[----:B------:R-:W-:Y:S05]  /*1e80*/  WARPSYNC.COLLECTIVE R13, `(.L_x_6963) ;  /* 0x000000000d087348 */ /* 0x000fea0003c00000 */
[----:B------:R0:W1:Y:S02]  /*1e90*/  SHFL.DOWN P0, R9, R14, R15, R18 ;  /* 0x0800000f0e097389 */ /* 0x0000640000000012 */
[----:B01----:R-:W-:Y:S05]  /*1ea0*/  ENDCOLLECTIVE ;  /* 0x000000000000791b */ /* 0x003fea0003800000 */
.L_x_6963:
[----:B------:R-:W-:Y:S01]  /*1eb0*/  HFMA2 R15, -RZ, RZ, 0, 1.1920928955078125e-07 ;  /* 0x00000002ff0f7431 */ /* 0x000fe200000001ff */
[----:B------:R-:W-:-:S05]  /*1ec0*/  MOV R7, R9 ;  /* 0x0000000900077202 */ /* 0x000fca0000000f00 */
[----:B------:R-:W-:-:S05]  /*1ed0*/  FADD.FTZ R7, R6, R7 ;  /* 0x0000000706077221 */ /* 0x000fca0000010000 */
[----:B------:R-:W-:-:S07]  /*1ee0*/  MOV R14, R7 ;  /* 0x00000007000e7202 */ /* 0x000fce0000000f00 */
[----:B------:R-:W-:Y:S05]  /*1ef0*/  WARPSYNC.COLLECTIVE R13, `(.L_x_6964) ;  /* 0x000000000d087348 */ /* 0x000fea0003c00000 */
[----:B------:R0:W1:Y:S02]  /*1f00*/  SHFL.DOWN P0, R9, R14, R15, R18 ;  /* 0x0800000f0e097389 */ /* 0x0000640000000012 */
[----:B01----:R-:W-:Y:S05]  /*1f10*/  ENDCOLLECTIVE ;  /* 0x000000000000791b */ /* 0x003fea0003800000 */
.L_x_6964:
[----:B------:R-:W-:Y:S01]  /*1f20*/  HFMA2 R15, -RZ, RZ, 0, 5.9604644775390625e-08 ;  /* 0x00000001ff0f7431 */ /* 0x000fe200000001ff */
[----:B------:R-:W-:-:S05]  /*1f30*/  MOV R8, R9 ;  /* 0x0000000900087202 */ /* 0x000fca0000000f00 */
[----:B------:R-:W-:-:S05]  /*1f40*/  FADD.FTZ R8, R7, R8 ;  /* 0x0000000807087221 */ /* 0x000fca0000010000 */
[----:B------:R-:W-:-:S07]  /*1f50*/  MOV R14, R8 ;  /* 0x00000008000e7202 */ /* 0x000fce0000000f00 */
[----:B------:R-:W-:Y:S05]  /*1f60*/  WARPSYNC.COLLECTIVE R13, `(.L_x_6965) ;  /* 0x000000000d087348 */ /* 0x000fea0003c00000 */
[----:B------:R0:W1:Y:S02]  /*1f70*/  SHFL.DOWN P0, R9, R14, R15, R18 ;  /* 0x0800000f0e097389 */ /* 0x0000640000000012 */
[----:B01----:R-:W-:Y:S05]  /*1f80*/  ENDCOLLECTIVE ;  /* 0x000000000000791b */ /* 0x003fea0003800000 */
.L_x_6965:
[----:B------:R-:W-:Y:S05]  /*1f90*/  BRA `(.L_x_6966) ;  /* 0xfffffff000b47947 */ /* 0x000fea000383ffff */
.L_x_6967:
        /* <DEDUP_REMOVED lines=14> */
.L_x_11578:


//--------------------- .text._ZN2at6native43_GLOBAL__N__9ae7fba5_10_SoftMax_cu_9f978f6323cunn_SoftMaxForwardSmemILi8EN3c104HalfEffNS1_22SoftMaxForwardEpilogueElEEvPT2_PKT0_T4_ --------------------------
	.section	.text._ZN2at6native43_GLOBAL__N__9ae7fba5_10_SoftMax_cu_9f978f6323cunn_SoftMaxForwardSmemILi8EN3c104HalfEffNS1_22SoftMaxForwardEpilogueElEEvPT2_PKT0_T4_,"ax",@progbits
	.align	128
.text._ZN2at6native43_GLOBAL__N__9ae7fba5_10_SoftMax_cu_9f978f6323cunn_SoftMaxForwardSmemILi8EN3c104HalfEffNS1_22SoftMaxForwardEpilogueElEEvPT2_PKT0_T4_:
        .type           _ZN2at6native43_GLOBAL__N__9ae7fba5_10_SoftMax_cu_9f978f6323cunn_SoftMaxForwardSmemILi8EN3c104HalfEffNS1_22SoftMaxForwardEpilogueElEEvPT2_PKT0_T4_,@function
        .size           _ZN2at6native43_GLOBAL__N__9ae7fba5_10_SoftMax_cu_9f978f6323cunn_SoftMaxForwardSmemILi8EN3c104HalfEffNS1_22SoftMaxForwardEpilogueElEEvPT2_PKT0_T4_,(.L_x_11579 - _ZN2at6native43_GLOBAL__N__9ae7fba5_10_SoftMax_cu_9f978f6323cunn_SoftMaxForwardSmemILi8EN3c104HalfEffNS1_22SoftMaxForwardEpilogueElEEvPT2_PKT0_T4_)
        .other          _ZN2at6native43_GLOBAL__N__9ae7fba5_10_SoftMax_cu_9f978f6323cunn_SoftMaxForwardSmemILi8EN3c104HalfEffNS1_22SoftMaxForwardEpilogueElEEvPT2_PKT0_T4_,@"STO_CUDA_ENTRY STV_DEFAULT"
_ZN2at6native43_GLOBAL__N__9ae7fba5_10_SoftMax_cu_9f978f6323cunn_SoftMaxForwardSmemILi8EN3c104HalfEffNS1_22SoftMaxForwardEpilogueElEEvPT2_PKT0_T4_:
[----:B------:R-:W-:Y:S01]  /*0000*/  LDC R1, c[0x0][0x37c] ;  /* 0x0000df00ff017b82 */ /* 0x000fe20000000800 */
[----:B------:R-:W0:Y:S01]  /*0010*/  S2R R3, SR_TID.X ;  /* 0x0000000000037919 */ /* 0x000e220000002100 */
[----:B------:R-:W1:Y:S06]  /*0020*/  LDCU.64 UR16, c[0x0][0x390] ;  /* 0x00007200ff1077ac */ /* 0x000e6c0008000a00 */
[----:B------:R-:W1:Y:S01]  /*0030*/  S2UR UR6, SR_CTAID.X ;  /* 0x00000000000679c3 */ /* 0x000e620000002500 */
[----:B------:R-:W-:Y:S01]  /*0040*/  BSSY.RECONVERGENT B0, `(.L_x_6968) ;  /* 0x000002e000007945 */ /* 0x000fe20003800200 */
[----:B------:R-:W-:Y:S01]  /*0050*/  HFMA2 R0, -RZ, RZ, 0, 0 ;  /* 0x00000000ff007431 */ /* 0x000fe200000001ff */
[----:B------:R-:W2:Y:S01]  /*0060*/  LDCU.128 UR12, c[0x0][0x380] ;  /* 0x00007000ff0c77ac */ /* 0x000ea20008000c00 */
[----:B------:R-:W-:Y:S01]  /*0070*/  MOV R2, 0xff7fffff ;  /* 0xff7fffff00027802 */ /* 0x000fe20000000f00 */
        /* <DEDUP_REMOVED lines=14> */
[----:B------:R-:W-:Y:S01]  /*0160*/  IMAD.MOV.U32 R2, RZ, RZ, -0x800001 ;  /* 0xff7fffffff027424 */ /* 0x000fe200078e00ff */
[----:B------:R-:W-:Y:S02]  /*0170*/  MOV R17, R3 ;  /* 0x0000000300117202 */ /* 0x000fe40000000f00 */
[----:B------:R-:W-:Y:S02]  /*0180*/  MOV R16, R0 ;  /* 0x0000000000107202 */ /* 0x000fe40000000f00 */
[----:B0-----:R-:W-:-:S07]  /*0190*/  LEA R8, R5, R4, 0x18 ;  /* 0x0000000405087211 */ /* 0x001fce00078ec0ff */
.L_x_6970:
[----:B------:R-:W-:-:S04]  /*01a0*/  LEA R4, P1, R17, UR7, 0x4 ;  /* 0x0000000711047c11 */ /* 0x000fc8000f8220ff */
[----:B------:R-:W-:-:S06]  /*01b0*/  LEA.HI.X R5, R17, UR6, R16, 0x4, P1 ;  /* 0x0000000611057c11 */ /* 0x000fcc00088f2410 */
[----:B------:R-:W2:Y:S01]  /*01c0*/  LDG.E.128 R4, desc[UR10][R4.64] ;  /* 0x0000000a04047981 */ /* 0x000ea2000c1e1d00 */
[----:B------:R-:W-:Y:S01]  /*01d0*/  IMAD R9, R17, 0x10, R8 ;  /* 0x0000001011097824 */ /* 0x000fe200078e0208 */
[----:B-1----:R-:W-:-:S04]  /*01e0*/  IADD3 R17, P2, PT, R14, R17, RZ ;  /* 0x000000110e117210 */ /* 0x002fc80007f5e0ff */
[C---:B------:R-:W-:Y:S02]  /*01f0*/  SHF.L.U32 R12, R17.reuse, 0x3, RZ ;  /* 0x00000003110c7819 */ /* 0x040fe400000006ff */
[----:B------:R-:W-:Y:S02]  /*0200*/  IADD3.X R16, PT, PT, RZ, R16, RZ, P2, !PT ;  /* 0x00000010ff107210 */ /* 0x000fe400017fe4ff */
[----:B------:R-:W-:Y:S02]  /*0210*/  ISETP.GE.U32.AND P1, PT, R12, UR16, PT ;  /* 0x000000100c007c0c */ /* 0x000fe4000bf26070 */
[----:B------:R-:W-:-:S04]  /*0220*/  SHF.L.U64.HI R15, R17, 0x3, R16 ;  /* 0x00000003110f7819 */ /* 0x000fc80000010210 */
[----:B------:R-:W-:Y:S01]  /*0230*/  ISETP.GE.AND.EX P1, PT, R15, UR17, PT, P1 ;  /* 0x000000110f007c0c */ /* 0x000fe2000bf26310 */
[--C-:B--2---:R-:W-:Y:S01]  /*0240*/  HADD2.F32 R11, -RZ, R4.reuse.H0_H0 ;  /* 0x20000004ff0b7230 */ /* 0x104fe20000004100 */
[----:B------:R0:W-:Y:S01]  /*0250*/  STS.128 [R9], R4 ;  /* 0x0000000409007388 */ /* 0x0001e20000000c00 */
[----:B------:R-:W-:Y:S02]  /*0260*/  HADD2.F32 R10, -RZ, R4.H1_H1 ;  /* 0x30000004ff0a7230 */ /* 0x000fe40000004100 */
[--C-:B------:R-:W-:Y:S02]  /*0270*/  HADD2.F32 R13, -RZ, R5.reuse.H0_H0 ;  /* 0x20000005ff0d7230 */ /* 0x100fe40000004100 */
[----:B------:R-:W-:Y:S01]  /*0280*/  HADD2.F32 R12, -RZ, R5.H1_H1 ;  /* 0x30000005ff0c7230 */ /* 0x000fe20000004100 */
[----:B------:R-:W-:Y:S01]  /*0290*/  FMNMX3.FTZ R10, R2, R11, R10, !PT ;  /* 0x0000000b020a7276 */ /* 0x000fe2000781000a */
[--C-:B------:R-:W-:Y:S02]  /*02a0*/  HADD2.F32 R11, -RZ, R6.reuse.H0_H0 ;  /* 0x20000006ff0b7230 */ /* 0x100fe40000004100 */
[----:B------:R-:W-:Y:S01]  /*02b0*/  HADD2.F32 R2, -RZ, R6.H1_H1 ;  /* 0x30000006ff027230 */ /* 0x000fe20000004100 */
[----:B------:R-:W-:-:S04]  /*02c0*/  FMNMX3.FTZ R10, R10, R13, R12, !PT ;  /* 0x0000000d0a0a7276 */ /* 0x000fc8000781000c */
[----:B------:R-:W-:Y:S01]  /*02d0*/  FMNMX3.FTZ R2, R10, R11, R2, !PT ;  /* 0x0000000b0a027276 */ /* 0x000fe20007810002 */
[--C-:B0-----:R-:W-:Y:S02]  /*02e0*/  HADD2.F32 R5, -RZ, R7.reuse.H0_H0 ;  /* 0x20000007ff057230 */ /* 0x101fe40000004100 */
[----:B------:R-:W-:-:S05]  /*02f0*/  HADD2.F32 R7, -RZ, R7.H1_H1 ;  /* 0x30000007ff077230 */ /* 0x000fca0000004100 */
[----:B------:R-:W-:Y:S01]  /*0300*/  FMNMX3.FTZ R2, R2, R5, R7, !PT ;  /* 0x0000000502027276 */ /* 0x000fe20007810007 */
[----:B------:R-:W-:Y:S06]  /*0310*/  @!P1 BRA `(.L_x_6970) ;  /* 0xfffffffc00a09947 */ /* 0x000fec000383ffff */
.L_x_6969:
[----:B------:R-:W-:Y:S05]  /*0320*/  BSYNC.RECONVERGENT B0 ;  /* 0x0000000000007941 */ /* 0x000fea0003800200 */
.L_x_6968:
        /* <DEDUP_REMOVED lines=10> */
[----:B------:R-:W-:Y:S01]  /*03d0*/  ULEA UR7, UR16, UR6, 0x1 ;  /* 0x0000000610077291 */ /* 0x000fe2000f8e08ff */
[----:B------:R-:W-:-:S03]  /*03e0*/  IMAD.MOV.U32 R2, RZ, RZ, -0x800001 ;  /* 0xff7fffffff027424 */ /* 0x000fc600078e00ff */
[----:B------:R-:W0:Y:S02]  /*03f0*/  SHFL.DOWN PT, R4, R5, 0x8, 0x1f ;  /* 0x09001f0005047f89 */ /* 0x000e2400000e0000 */
[----:B------:R-:W-:Y:S02]  /*0400*/  LEA.HI R9, R3, UR7, RZ, 0x1d ;  /* 0x0000000703097c11 */ /* 0x000fe4000f8fe8ff */
        /* <DEDUP_REMOVED lines=34> */
.L_x_6985:
[----:B------:R-:W-:Y:S02]  /*0630*/  ISETP.NE.AND P3, PT, R3, RZ, PT ;  /* 0x000000ff0300720c */ /* 0x000fe40003f65270 */
[----:B-1----:R-:W-:-:S04]  /*0640*/  FSETP.GEU.FTZ.AND P1, PT, R6, R11, PT ;  /* 0x0000000b0600720b */ /* 0x002fc80003f3e000 */
[----:B0-----:R-:W-:-:S07]  /*0650*/  FSEL R6, R11, R6, !P1 ;  /* 0x000000060b067208 */ /* 0x001fce0004800000 */
[----:B------:R0:W-:Y:S01]  /*0660*/  @!P3 STS [UR7], R6 ;  /* 0x00000006ff00b988 */ /* 0x0001e20008000807 */
[----:B------:R-:W-:-:S13]  /*0670*/  @!P3 PLOP3.LUT P2, PT, PT, PT, PT, 0x80, 0x8 ;  /* 0x000000000008b81c */ /* 0x000fda0003f4f070 */
.L_x_6971:
[----:B------:R-:W-:Y:S05]  /*0680*/  WARPSYNC.ALL ;  /* 0x0000000000007948 */ /* 0x000fea0003800000 */
[----:B------:R-:W-:Y:S01]  /*0690*/  BAR.SYNC.DEFER_BLOCKING 0x0 ;  /* 0x0000000000007b1d */ /* 0x000fe20000010000 */
[----:B------:R-:W-:-:S05]  /*06a0*/  HFMA2 R12, -RZ, RZ, 0, 0 ;  /* 0x00000000ff0c7431 */ /* 0x000fca00000001ff */
[----:B------:R-:W-:Y:S01]  /*06b0*/  BSSY.RECONVERGENT B0, `(.L_x_6973) ;  /* 0x0000037000007945 */ /* 0x000fe20003800200 */
[----:B-1----:R-:W1:Y:S03]  /*06c0*/  LDS R2, [UR7] ;  /* 0x00000007ff027984 */ /* 0x002e660008000800 */
[----:B------:R-:W-:Y:S05]  /*06d0*/  @P0 BRA `(.L_x_6974) ;  /* 0x0000000000d00947 */ /* 0x000fea0003800000 */
[----:B------:R-:W-:Y:S01]  /*06e0*/  MOV R12, RZ ;  /* 0x000000ff000c7202 */ /* 0x000fe20000000f00 */
[----:B------:R-:W-:Y:S01]  /*06f0*/  IMAD.MOV.U32 R11, RZ, RZ, R3 ;  /* 0x000000ffff0b7224 */ /* 0x000fe200078e0003 */
[----:B------:R-:W-:-:S07]  /*0700*/  MOV R10, R0 ;  /* 0x00000000000a7202 */ /* 0x000fce0000000f00 */
.L_x_6975:
[C---:B------:R-:W-:Y:S02]  /*0710*/  LEA R4, R11.reuse, UR6, 0x4 ;  /* 0x000000060b047c11 */ /* 0x040fe4000f8e20ff */
[----:B------:R-:W-:-:S04]  /*0720*/  IADD3 R11, P1, PT, R11, UR9, RZ ;  /* 0x000000090b0b7c10 */ /* 0x000fc8000ff3e0ff */
[----:B0-----:R-:W0:Y:S01]  /*0730*/  LDS.128 R4, [R4] ;  /* 0x0000000004047984 */ /* 0x001e220000000c00 */
[----:B------:R-:W-:Y:S01]  /*0740*/  IADD3.X R10, PT, PT, RZ, R10, RZ, P1, !PT ;  /* 0x0000000aff0a7210 */ /* 0x000fe20000ffe4ff */
[--C-:B0-----:R-:W-:Y:S02]  /*0750*/  HADD2.F32 R13, -RZ, R4.reuse.H0_H0 ;  /* 0x20000004ff0d7230 */ /* 0x101fe40000004100 */
[----:B------:R-:W-:Y:S02]  /*0760*/  HADD2.F32 R15, -RZ, R4.H1_H1 ;  /* 0x30000004ff0f7230 */ /* 0x000fe40000004100 */
[--C-:B------:R-:W-:Y:S02]  /*0770*/  HADD2.F32 R17, -RZ, R5.reuse.H0_H0 ;  /* 0x20000005ff117230 */ /* 0x100fe40000004100 */
[C---:B-1----:R-:W-:Y:S01]  /*0780*/  FADD.FTZ R13, -R2.reuse, R13 ;  /* 0x0000000d020d7221 */ /* 0x042fe20000010100 */
[----:B------:R-:W-:Y:S02]  /*0790*/  HADD2.F32 R5, -RZ, R5.H1_H1 ;  /* 0x30000005ff057230 */ /* 0x000fe40000004100 */
[----:B------:R-:W-:Y:S01]  /*07a0*/  FADD.FTZ R15, -R2, R15 ;  /* 0x0000000f020f7221 */ /* 0x000fe20000010100 */
[----:B------:R-:W-:-:S02]  /*07b0*/  HADD2.F32 R19, -RZ, R6.H0_H0 ;  /* 0x20000006ff137230 */ /* 0x000fc40000004100 */
[----:B------:R-:W-:Y:S01]  /*07c0*/  FMUL.FTZ R13, R13, 1.4426950216293334961 ;  /* 0x3fb8aa3b0d0d7820 */ /* 0x000fe20000410000 */
[C---:B------:R-:W-:Y:S01]  /*07d0*/  FADD.FTZ R17, -R2.reuse, R17 ;  /* 0x0000001102117221 */ /* 0x040fe20000010100 */
[----:B------:R-:W-:Y:S01]  /*07e0*/  FMUL.FTZ R15, R15, 1.4426950216293334961 ;  /* 0x3fb8aa3b0f0f7820 */ /* 0x000fe20000410000 */
[C---:B------:R-:W-:Y:S01]  /*07f0*/  FADD.FTZ R5, -R2.reuse, R5 ;  /* 0x0000000502057221 */ /* 0x040fe20000010100 */
[----:B------:R-:W-:Y:S01]  /*0800*/  FADD.FTZ R19, -R2, R19 ;  /* 0x0000001302137221 */ /* 0x000fe20000010100 */
[----:B------:R-:W-:Y:S01]  /*0810*/  FMUL.FTZ R4, R17, 1.4426950216293334961 ;  /* 0x3fb8aa3b11047820 */ /* 0x000fe20000410000 */
[----:B------:R-:W0:Y:S01]  /*0820*/  MUFU.EX2 R13, R13 ;  /* 0x0000000d000d7308 */ /* 0x000e220000000800 */
[----:B------:R-:W-:Y:S01]  /*0830*/  FMUL.FTZ R5, R5, 1.4426950216293334961 ;  /* 0x3fb8aa3b05057820 */ /* 0x000fe20000410000 */
[----:B------:R-:W-:Y:S02]  /*0840*/  HADD2.F32 R17, -RZ, R6.H1_H1 ;  /* 0x30000006ff117230 */ /* 0x000fe40000004100 */
[----:B------:R-:W-:Y:S01]  /*0850*/  FMUL.FTZ R19, R19, 1.4426950216293334961 ;  /* 0x3fb8aa3b13137820 */ /* 0x000fe20000410000 */
[----:B------:R-:W1:Y:S01]  /*0860*/  MUFU.EX2 R16, R15 ;  /* 0x0000000f00107308 */ /* 0x000e620000000800 */
[----:B------:R-:W-:-:S02]  /*0870*/  HADD2.F32 R21, -RZ, R7.H0_H0 ;  /* 0x20000007ff157230 */ /* 0x000fc40000004100 */
[C---:B------:R-:W-:Y:S01]  /*0880*/  FADD.FTZ R17, -R2.reuse, R17 ;  /* 0x0000001102117221 */ /* 0x040fe20000010100 */
[----:B------:R-:W2:Y:S01]  /*0890*/  MUFU.EX2 R4, R4 ;  /* 0x0000000400047308 */ /* 0x000ea20000000800 */
[----:B------:R-:W-:Y:S02]  /*08a0*/  HADD2.F32 R7, -RZ, R7.H1_H1 ;  /* 0x30000007ff077230 */ /* 0x000fe40000004100 */
[C---:B------:R-:W-:Y:S01]  /*08b0*/  FADD.FTZ R21, -R2.reuse, R21 ;  /* 0x0000001502157221 */ /* 0x040fe20000010100 */
[----:B------:R-:W-:Y:S01]  /*08c0*/  FMUL.FTZ R17, R17, 1.4426950216293334961 ;  /* 0x3fb8aa3b11117820 */ /* 0x000fe20000410000 */
[----:B------:R-:W3:Y:S01]  /*08d0*/  MUFU.EX2 R5, R5 ;  /* 0x0000000500057308 */ /* 0x000ee20000000800 */
[----:B0-----:R-:W-:Y:S01]  /*08e0*/  FADD.FTZ R13, R13, R12 ;  /* 0x0000000c0d0d7221 */ /* 0x001fe20000010000 */
[----:B------:R-:W-:Y:S02]  /*08f0*/  FADD.FTZ R7, -R2, R7 ;  /* 0x0000000702077221 */ /* 0x000fe40000010100 */
[----:B------:R-:W0:Y:S01]  /*0900*/  MUFU.EX2 R19, R19 ;  /* 0x0000001300137308 */ /* 0x000e220000000800 */
[----:B------:R-:W-:Y:S01]  /*0910*/  FMUL.FTZ R21, R21, 1.4426950216293334961 ;  /* 0x3fb8aa3b15157820 */ /* 0x000fe20000410000 */
[----:B-1----:R-:W-:Y:S01]  /*0920*/  FADD.FTZ R13, R13, R16 ;  /* 0x000000100d0d7221 */ /* 0x002fe20000010000 */
[----:B------:R-:W-:Y:S01]  /*0930*/  FMUL.FTZ R7, R7, 1.4426950216293334961 ;  /* 0x3fb8aa3b07077820 */ /* 0x000fe20000410000 */
[----:B------:R-:W1:Y:S02]  /*0940*/  MUFU.EX2 R17, R17 ;  /* 0x0000001100117308 */ /* 0x000e640000000800 */
[----:B--2---:R-:W-:-:S02]  /*0950*/  FADD.FTZ R4, R13, R4 ;  /* 0x000000040d047221 */ /* 0x004fc40000010000 */
[----:B------:R-:W2:Y:S02]  /*0960*/  MUFU.EX2 R21, R21 ;  /* 0x0000001500157308 */ /* 0x000ea40000000800 */
[----:B---3--:R-:W-:Y:S01]  /*0970*/  FADD.FTZ R4, R4, R5 ;  /* 0x0000000504047221 */ /* 0x008fe20000010000 */
[----:B------:R-:W-:Y:S01]  /*0980*/  IMAD.SHL.U32 R5, R11, 0x8, RZ ;  /* 0x000000080b057824 */ /* 0x000fe200078e00ff */
[----:B------:R-:W3:Y:S02]  /*0990*/  MUFU.EX2 R7, R7 ;  /* 0x0000000700077308 */ /* 0x000ee40000000800 */
[----:B0-----:R-:W-:Y:S02]  /*09a0*/  FADD.FTZ R4, R4, R19 ;  /* 0x0000001304047221 */ /* 0x001fe40000010000 */
[----:B------:R-:W-:Y:S02]  /*09b0*/  ISETP.GE.U32.AND P1, PT, R5, UR16, PT ;  /* 0x0000001005007c0c */ /* 0x000fe4000bf26070 */
[----:B------:R-:W-:Y:S01]  /*09c0*/  SHF.L.U64.HI R5, R11, 0x3, R10 ;  /* 0x000000030b057819 */ /* 0x000fe2000001020a */
[----:B-1----:R-:W-:-:S03]  /*09d0*/  FADD.FTZ R4, R4, R17 ;  /* 0x0000001104047221 */ /* 0x002fc60000010000 */
[----:B------:R-:W-:Y:S01]  /*09e0*/  ISETP.GE.AND.EX P1, PT, R5, UR17, PT, P1 ;  /* 0x0000001105007c0c */ /* 0x000fe2000bf26310 */
[----:B--2---:R-:W-:-:S04]  /*09f0*/  FADD.FTZ R4, R4, R21 ;  /* 0x0000001504047221 */ /* 0x004fc80000010000 */
[----:B---3--:R-:W-:-:S08]  /*0a00*/  FADD.FTZ R12, R4, R7 ;  /* 0x00000007040c7221 */ /* 0x008fd00000010000 */
[----:B------:R-:W-:Y:S05]  /*0a10*/  @!P1 BRA `(.L_x_6975) ;  /* 0xfffffffc003c9947 */ /* 0x000fea000383ffff */
.L_x_6974:
[----:B------:R-:W-:Y:S05]  /*0a20*/  BSYNC.RECONVERGENT B0 ;  /* 0x0000000000007941 */ /* 0x000fea0003800200 */
.L_x_6973:
[----:B------:R-:W2:Y:S01]  /*0a30*/  SHFL.DOWN PT, R5, R12, 0x10, 0x1f ;  /* 0x0a001f000c057f89 */ /* 0x000ea200000e0000 */
[----:B------:R-:W-:Y:S01]  /*0a40*/  BAR.SYNC.DEFER_BLOCKING 0x0 ;  /* 0x0000000000007b1d */ /* 0x000fe20000010000 */
[----:B------:R-:W-:Y:S02]  /*0a50*/  ISETP.NE.AND P1, PT, R8, RZ, PT ;  /* 0x000000ff0800720c */ /* 0x000fe40003f25270 */
[----:B------:R-:W-:Y:S02]  /*0a60*/  ISETP.GE.U32.AND P3, PT, R3, UR8, PT ;  /* 0x0000000803007c0c */ /* 0x000fe4000bf66070 */
[----:B------:R-:W-:Y:S01]  /*0a70*/  MOV R8, RZ ;  /* 0x000000ff00087202 */ /* 0x000fe20000000f00 */
        /* <DEDUP_REMOVED lines=26> */
.L_x_6991:
[----:B--2---:R-:W-:-:S07]  /*0c20*/  FADD.FTZ R8, R6, R9 ;  /* 0x0000000906087221 */ /* 0x004fce0000010000 */
.L_x_6977:
[----:B------:R-:W-:Y:S05]  /*0c30*/  BSYNC B0 ;  /* 0x0000000000007941 */ /* 0x000fea0003800000 */
.L_x_6976:
[----:B--2---:R2:W-:Y:S01]  /*0c40*/  @P2 STS [UR7], R8 ;  /* 0x00000008ff002988 */ /* 0x0045e20008000807 */
[----:B------:R-:W-:Y:S05]  /*0c50*/  WARPSYNC.ALL ;  /* 0x0000000000007948 */ /* 0x000fea0003800000 */
[----:B------:R-:W-:Y:S06]  /*0c60*/  BAR.SYNC.DEFER_BLOCKING 0x0 ;  /* 0x0000000000007b1d */ /* 0x000fec0000010000 */
[----:B------:R-:W-:Y:S05]  /*0c70*/  @P0 EXIT ;  /* 0x000000000000094d */ /* 0x000fea0003800000 */
[----:B------:R-:W3:Y:S02]  /*0c80*/  LDS R12, [UR7] ;  /* 0x00000007ff0c7984 */ /* 0x000ee40008000800 */
[----:B---3--:R-:W3:Y:S02]  /*0c90*/  MUFU.RCP R12, R12 ;  /* 0x0000000c000c7308 */ /* 0x008ee40000001000 */
.L_x_6979:
[C---:B----4-:R-:W-:Y:S02]  /*0ca0*/  LEA R4, R3.reuse, UR6, 0x4 ;  /* 0x0000000603047c11 */ /* 0x050fe4000f8e20ff */
[----:B------:R-:W-:-:S04]  /*0cb0*/  LEA R14, P0, R3, UR5, 0x5 ;  /* 0x00000005030e7c11 */ /* 0x000fc8000f8028ff */
[----:B0-----:R-:W0:Y:S02]  /*0cc0*/  LDS.128 R4, [R4] ;  /* 0x0000000004047984 */ /* 0x001e240000000c00 */
[--C-:B0-----:R-:W-:Y:S02]  /*0cd0*/  HADD2.F32 R9, -RZ, R4.reuse.H0_H0 ;  /* 0x20000004ff097230 */ /* 0x101fe40000004100 */
[----:B------:R-:W-:Y:S02]  /*0ce0*/  HADD2.F32 R11, -RZ, R4.H1_H1 ;  /* 0x30000004ff0b7230 */ /* 0x000fe40000004100 */
[--C-:B------:R-:W-:Y:S02]  /*0cf0*/  HADD2.F32 R15, -RZ, R5.reuse.H1_H1 ;  /* 0x30000005ff0f7230 */ /* 0x100fe40000004100 */
[C---:B-1----:R-:W-:Y:S01]  /*0d00*/  FADD.FTZ R9, -R2.reuse, R9 ;  /* 0x0000000902097221 */ /* 0x042fe20000010100 */
[----:B------:R-:W-:Y:S02]  /*0d10*/  HADD2.F32 R13, -RZ, R5.H0_H0 ;  /* 0x20000005ff0d7230 */ /* 0x000fe40000004100 */
[----:B------:R-:W-:Y:S01]  /*0d20*/  FADD.FTZ R11, -R2, R11 ;  /* 0x0000000b020b7221 */ /* 0x000fe20000010100 */
[----:B------:R-:W-:-:S02]  /*0d30*/  HADD2.F32 R17, -RZ, R6.H0_H0 ;  /* 0x20000006ff117230 */ /* 0x000fc40000004100 */
[----:B------:R-:W-:Y:S01]  /*0d40*/  FMUL.FTZ R5, R9, 1.4426950216293334961 ;  /* 0x3fb8aa3b09057820 */ /* 0x000fe20000410000 */
[C---:B------:R-:W-:Y:S01]  /*0d50*/  FADD.FTZ R15, -R2.reuse, R15 ;  /* 0x0000000f020f7221 */ /* 0x040fe20000010100 */
[----:B------:R-:W-:Y:S01]  /*0d60*/  FMUL.FTZ R9, R11, 1.4426950216293334961 ;  /* 0x3fb8aa3b0b097820 */ /* 0x000fe20000410000 */
[----:B------:R-:W-:Y:S02]  /*0d70*/  HADD2.F32 R11, -RZ, R6.H1_H1 ;  /* 0x30000006ff0b7230 */ /* 0x000fe40000004100 */
[C---:B------:R-:W-:Y:S01]  /*0d80*/  FADD.FTZ R13, -R2.reuse, R13 ;  /* 0x0000000d020d7221 */ /* 0x040fe20000010100 */
[--C-:B------:R-:W-:Y:S02]  /*0d90*/  HADD2.F32 R19, -RZ, R7.reuse.H0_H0 ;  /* 0x20000007ff137230 */ /* 0x100fe40000004100 */
[----:B------:R-:W-:Y:S01]  /*0da0*/  FMUL.FTZ R4, R15, 1.4426950216293334961 ;  /* 0x3fb8aa3b0f047820 */ /* 0x000fe20000410000 */
[----:B------:R-:W-:Y:S02]  /*0db0*/  HADD2.F32 R15, -RZ, R7.H1_H1 ;  /* 0x30000007ff0f7230 */ /* 0x000fe40000004100 */
        /* <DEDUP_REMOVED lines=9> */
[----:B------:R-:W3:Y:S01]  /*0e50*/  MUFU.EX2 R5, R5 ;  /* 0x0000000500057308 */ /* 0x000ee20000000800 */
[----:B------:R-:W-:-:S02]  /*0e60*/  LEA.HI.X R15, R3, UR4, R0, 0x5, P0 ;  /* 0x00000004030f7c11 */ /* 0x000fc400080f2c00 */
[----:B------:R-:W-:Y:S01]  /*0e70*/  IADD3 R3, P0, PT, R3, UR9, RZ ;  /* 0x0000000903037c10 */ /* 0x000fe2000ff1e0ff */
[----:B------:R-:W0:Y:S04]  /*0e80*/  MUFU.EX2 R9, R9 ;  /* 0x0000000900097308 */ /* 0x000e280000000800 */
[----:B------:R-:W1:Y:S01]  /*0e90*/  MUFU.EX2 R11, R11 ;  /* 0x0000000b000b7308 */ /* 0x000e620000000800 */
[----:B------:R-:W-:-:S03]  /*0ea0*/  IMAD.X R0, RZ, RZ, R0, P0 ;  /* 0x000000ffff007224 */ /* 0x000fc600000e0600 */
[----:B------:R-:W4:Y:S04]  /*0eb0*/  MUFU.EX2 R13, R13 ;  /* 0x0000000d000d7308 */ /* 0x000f280000000800 */
[----:B------:R3:W5:Y:S04]  /*0ec0*/  MUFU.EX2 R7, R4 ;  /* 0x0000000400077308 */ /* 0x0007680000000800 */
[----:B------:R-:W2:Y:S04]  /*0ed0*/  MUFU.EX2 R17, R17 ;  /* 0x0000001100117308 */ /* 0x000ea80000000800 */
[----:B------:R-:W2:Y:S01]  /*0ee0*/  MUFU.EX2 R19, R19 ;  /* 0x0000001300137308 */ /* 0x000ea20000000800 */
[-C--:B---3--:R-:W-:Y:S01]  /*0ef0*/  FMUL.FTZ R4, R5, R12.reuse ;  /* 0x0000000c05047220 */ /* 0x088fe20000410000 */
[-C--:B0-----:R-:W-:Y:S01]  /*0f00*/  FMUL.FTZ R5, R9, R12.reuse ;  /* 0x0000000c09057220 */ /* 0x081fe20000410000 */
[-C--:B-1----:R-:W-:Y:S01]  /*0f10*/  FMUL.FTZ R9, R11, R12.reuse ;  /* 0x0000000c0b097220 */ /* 0x082fe20000410000 */
[----:B------:R-:W0:Y:S01]  /*0f20*/  MUFU.EX2 R21, R16 ;  /* 0x0000001000157308 */ /* 0x000e220000000800 */
[-C--:B----4-:R-:W-:Y:S01]  /*0f30*/  FMUL.FTZ R6, R13, R12.reuse ;  /* 0x0000000c0d067220 */ /* 0x090fe20000410000 */
[-C--:B-----5:R-:W-:Y:S01]  /*0f40*/  FMUL.FTZ R7, R7, R12.reuse ;  /* 0x0000000c07077220 */ /* 0x0a0fe20000410000 */
[----:B------:R-:W-:Y:S01]  /*0f50*/  SHF.L.U32 R13, R3, 0x3, RZ ;  /* 0x00000003030d7819 */ /* 0x000fe200000006ff */
[----:B--2---:R-:W-:-:S03]  /*0f60*/  FMUL.FTZ R8, R17, R12 ;  /* 0x0000000c11087220 */ /* 0x004fc60000410000 */
[----:B------:R-:W-:Y:S02]  /*0f70*/  ISETP.GE.U32.AND P0, PT, R13, UR16, PT ;  /* 0x000000100d007c0c */ /* 0x000fe4000bf06070 */
[----:B------:R-:W-:Y:S01]  /*0f80*/  SHF.L.U64.HI R13, R3, 0x3, R0 ;  /* 0x00000003030d7819 */ /* 0x000fe20000010200 */
[----:B------:R-:W-:-:S03]  /*0f90*/  FMUL.FTZ R10, R19, R12 ;  /* 0x0000000c130a7220 */ /* 0x000fc60000410000 */
[----:B------:R-:W-:Y:S01]  /*0fa0*/  ISETP.GE.AND.EX P0, PT, R13, UR17, PT, P0 ;  /* 0x000000110d007c0c */ /* 0x000fe2000bf06300 */
[----:B0-----:R-:W-:-:S05]  /*0fb0*/  FMUL.FTZ R11, R21, R12 ;  /* 0x0000000c150b7220 */ /* 0x001fca0000410000 */
[----:B------:R4:W-:Y:S07]  /*0fc0*/  STG.E.ENL2.256 desc[UR10][R14.64], R4, R8 ;  /* 0xf80000040e08797f */ /* 0x0009ee000f12180a */
[----:B------:R-:W-:Y:S05]  /*0fd0*/  @!P0 BRA `(.L_x_6979) ;  /* 0xfffffffc00308947 */ /* 0x000fea000383ffff */
[----:B------:R-:W-:Y:S05]  /*0fe0*/  EXIT ;  /* 0x000000000000794d */ /* 0x000fea0003800000 */
.L_x_6972:
[----:B-1----:R-:W-:Y:S01]  /*0ff0*/  MOV R13, R2 ;  /* 0x00000002000d7202 */ /* 0x002fe20000000f00 */
[----:B------:R-:W-:Y:S02]  /*1000*/  HFMA2 R12, -RZ, RZ, 0, 9.5367431640625e-07 ;  /* 0x00000010ff0c7431 */ /* 0x000fe400000001ff */
[----:B------:R-:W-:Y:S01]  /*1010*/  IMAD.MOV.U32 R15, RZ, RZ, 0x1f ;  /* 0x0000001fff0f7424 */ /* 0x000fe200078e00ff */
[----:B------:R-:W-:-:S07]  /*1020*/  MOV R10, 0xffffffff ;  /* 0xffffffff000a7802 */ /* 0x000fce0000000f00 */
[----:B------:R-:W-:Y:S05]  /*1030*/  WARPSYNC.COLLECTIVE R10, `(.L_x_6980) ;  /* 0x000000000a087348 */ /* 0x000fea0003c00000 */
[----:B------:R0:W1:Y:S02]  /*1040*/  SHFL.DOWN P1, R11, R13, R12, R15 ;  /* 0x0800000c0d0b7389 */ /* 0x000064000002000f */
[----:B01----:R-:W-:Y:S05]  /*1050*/  ENDCOLLECTIVE ;  /* 0x000000000000791b */ /* 0x003fea0003800000 */
.L_x_6980:
        /* <DEDUP_REMOVED lines=8> */
.L_x_6981:
        /* <DEDUP_REMOVED lines=8> */
.L_x_6982:
[----:B------:R-:W-:Y:S01]  /*1160*/  HFMA2 R12, -RZ, RZ, 0, 1.1920928955078125e-07 ;  /* 0x00000002ff0c7431 */ /* 0x000fe200000001ff */
[----:B------:R-:W-:-:S04]  /*1170*/  MOV R7, R11 ;  /* 0x0000000b00077202 */ /* 0x000fc80000000f00 */
[----:B------:R-:W-:-:S04]  /*1180*/  FSETP.GEU.FTZ.AND P1, PT, R4, R7, PT ;  /* 0x000000070400720b */ /* 0x000fc80003f3e000 */
[----:B------:R-:W-:-:S04]  /*1190*/  FSEL R7, R7, R4, !P1 ;  /* 0x0000000407077208 */ /* 0x000fc80004800000 */
[----:B------:R-:W-:-:S07]  /*11a0*/  MOV R13, R7 ;  /* 0x00000007000d7202 */ /* 0x000fce0000000f00 */
[----:B------:R-:W-:Y:S05]  /*11b0*/  WARPSYNC.COLLECTIVE R10, `(.L_x_6983) ;  /* 0x000000000a087348 */ /* 0x000fea0003c00000 */
[----:B------:R0:W1:Y:S02]  /*11c0*/  SHFL.DOWN P1, R11, R13, R12, R15 ;  /* 0x0800000c0d0b7389 */ /* 0x000064000002000f */
[----:B01----:R-:W-:Y:S05]  /*11d0*/  ENDCOLLECTIVE ;  /* 0x000000000000791b */ /* 0x003fea0003800000 */
.L_x_6983:
[----:B------:R-:W-:Y:S02]  /*11e0*/  HFMA2 R12, -RZ, RZ, 0, 5.9604644775390625e-08 ;  /* 0x00000001ff0c7431 */ /* 0x000fe400000001ff */
[----:B------:R-:W-:-:S05]  /*11f0*/  IMAD.MOV.U32 R6, RZ, RZ, R11 ;  /* 0x000000ffff067224 */ /* 0x000fca00078e000b */
[----:B------:R-:W-:-:S04]  /*1200*/  FSETP.GEU.FTZ.AND P1, PT, R7, R6, PT ;  /* 0x000000060700720b */ /* 0x000fc80003f3e000 */
[----:B------:R-:W-:-:S04]  /*1210*/  FSEL R6, R6, R7, !P1 ;  /* 0x0000000706067208 */ /* 0x000fc80004800000 */
[----:B------:R-:W-:-:S07]  /*1220*/  MOV R13, R6 ;  /* 0x00000006000d7202 */ /* 0x000fce0000000f00 */
[----:B------:R-:W-:Y:S05]  /*1230*/  WARPSYNC.COLLECTIVE R10, `(.L_x_6984) ;  /* 0x000000000a087348 */ /* 0x000fea0003c00000 */
[----:B------:R0:W1:Y:S02]  /*1240*/  SHFL.DOWN P1, R11, R13, R12, R15 ;  /* 0x0800000c0d0b7389 */ /* 0x000064000002000f */
[----:B01----:R-:W-:Y:S05]  /*1250*/  ENDCOLLECTIVE ;  /* 0x000000000000791b */ /* 0x003fea0003800000 */
.L_x_6984:
[----:B------:R-:W-:Y:S05]  /*1260*/  BRA `(.L_x_6985) ;  /* 0xfffffff000f07947 */ /* 0x000fea000383ffff */
.L_x_6978:
[----:B--2---:R-:W-:Y:S01]  /*1270*/  MOV R13, R8 ;  /* 0x00000008000d7202 */ /* 0x004fe20000000f00 */
[----:B------:R-:W-:Y:S02]  /*1280*/  IMAD.MOV.U32 R12, RZ, RZ, 0x10 ;  /* 0x00000010ff0c7424 */ /* 0x000fe400078e00ff */
[----:B------:R-:W-:Y:S01]  /*1290*/  HFMA2 R15, -RZ, RZ, 0, 1.847743988037109375e-06 ;  /* 0x0000001fff0f7431 */ /* 0x000fe200000001ff */
[----:B------:R-:W-:-:S07]  /*12a0*/  MOV R10, 0xffffffff ;  /* 0xffffffff000a7802 */ /* 0x000fce0000000f00 */
[----:B-1----:R-:W-:Y:S05]  /*12b0*/  WARPSYNC.COLLECTIVE R10, `(.L_x_6986) ;  /* 0x000000000a087348 */ /* 0x002fea0003c00000 */
[----:B------:R0:W2:Y:S02]  /*12c0*/  SHFL.DOWN P1, R11, R13, R12, R15 ;  /* 0x0800000c0d0b7389 */ /* 0x0000a4000002000f */
[----:B012---:R-:W-:Y:S05]  /*12d0*/  ENDCOLLECTIVE ;  /* 0x000000000000791b */ /* 0x007fea0003800000 */
.L_x_6986:
[----:B------:R-:W-:Y:S01]  /*12e0*/  HFMA2 R12, -RZ, RZ, 0, 4.76837158203125e-07 ;  /* 0x00000008ff0c7431 */ /* 0x000fe200000001ff */
[----:B------:R-:W-:-:S05]  /*12f0*/  MOV R5, R11 ;  /* 0x0000000b00057202 */ /* 0x000fca0000000f00 */
[----:B------:R-:W-:-:S04]  /*1300*/  FADD.FTZ R5, R8, R5 ;  /* 0x0000000508057221 */ /* 0x000fc80000010000 */
[----:B------:R-:W-:-:S07]  /*1310*/  IMAD.MOV.U32 R13, RZ, RZ, R5 ;  /* 0x000000ffff0d7224 */ /* 0x000fce00078e0005 */
[----:B------:R-:W-:Y:S05]  /*1320*/  WARPSYNC.COLLECTIVE R10, `(.L_x_6987) ;  /* 0x000000000a087348 */ /* 0x000fea0003c00000 */
[----:B------:R0:W1:Y:S02]  /*1330*/  SHFL.DOWN P1, R11, R13, R12, R15 ;  /* 0x0800000c0d0b7389 */ /* 0x000064000002000f */
[----:B01----:R-:W-:Y:S05]  /*1340*/  ENDCOLLECTIVE ;  /* 0x000000000000791b */ /* 0x003fea0003800000 */
.L_x_6987:
[----:B------:R-:W-:Y:S01]  /*1350*/  IMAD.MOV.U32 R12, RZ, RZ, 0x4 ;  /* 0x00000004ff0c7424 */ /* 0x000fe200078e00ff */
[----:B------:R-:W-:-:S05]  /*1360*/  MOV R4, R11 ;  /* 0x0000000b00047202 */ /* 0x000fca0000000f00 */
[----:B------:R-:W-:-:S05]  /*1370*/  FADD.FTZ R4, R5, R4 ;  /* 0x0000000405047221 */ /* 0x000fca0000010000 */
[----:B------:R-:W-:-:S07]  /*1380*/  MOV R13, R4 ;  /* 0x00000004000d7202 */ /* 0x000fce0000000f00 */
[----:B------:R-:W-:Y:S05]  /*1390*/  WARPSYNC.COLLECTIVE R10, `(.L_x_6988) ;  /* 0x000000000a087348 */ /* 0x000fea0003c00000 */
[----:B------:R0:W1:Y:S02]  /*13a0*/  SHFL.DOWN P1, R11, R13, R12, R15 ;  /* 0x0800000c0d0b7389 */ /* 0x000064000002000f */
[----:B01----:R-:W-:Y:S05]  /*13b0*/  ENDCOLLECTIVE ;  /* 0x000000000000791b */ /* 0x003fea0003800000 */
.L_x_6988:
[----:B------:R-:W-:Y:S01]  /*13c0*/  HFMA2 R12, -RZ, RZ, 0, 1.1920928955078125e-07 ;  /* 0x00000002ff0c7431 */ /* 0x000fe200000001ff */
[----:B------:R-:W-:-:S05]  /*13d0*/  MOV R7, R11 ;  /* 0x0000000b00077202 */ /* 0x000fca0000000f00 */
[----:B------:R-:W-:-:S05]  /*13e0*/  FADD.FTZ R7, R4, R7 ;  /* 0x0000000704077221 */ /* 0x000fca0000010000 */
[----:B------:R-:W-:-:S07]  /*13f0*/  MOV R13, R7 ;  /* 0x00000007000d7202 */ /* 0x000fce0000000f00 */
[----:B------:R-:W-:Y:S05]  /*1400*/  WARPSYNC.COLLECTIVE R10, `(.L_x_6989) ;  /* 0x000000000a087348 */ /* 0x000fea0003c00000 */
[----:B------:R0:W1:Y:S02]  /*1410*/  SHFL.DOWN P1, R11, R13, R12, R15 ;  /* 0x0800000c0d0b7389 */ /* 0x000064000002000f */
[----:B01----:R-:W-:Y:S05]  /*1420*/  ENDCOLLECTIVE ;  /* 0x000000000000791b */ /* 0x003fea0003800000 */
.L_x_6989:
[----:B------:R-:W-:Y:S02]  /*1430*/  HFMA2 R12, -RZ, RZ, 0, 5.9604644775390625e-08 ;  /* 0x00000001ff0c7431 */ /* 0x000fe400000001ff */
[----:B------:R-:W-:-:S04]  /*1440*/  IMAD.MOV.U32 R6, RZ, RZ, R11 ;  /* 0x000000ffff067224 */ /* 0x000fc800078e000b */
[----:B------:R-:W-:-:S05]  /*1450*/  FADD.FTZ R6, R7, R6 ;  /* 0x0000000607067221 */ /* 0x000fca0000010000 */
[----:B------:R-:W-:-:S07]  /*1460*/  MOV R13, R6 ;  /* 0x00000006000d7202 */ /* 0x000fce0000000f00 */
[----:B------:R-:W-:Y:S05]  /*1470*/  WARPSYNC.COLLECTIVE R10, `(.L_x_6990) ;  /* 0x000000000a087348 */ /* 0x000fea0003c00000 */
[----:B------:R0:W1:Y:S02]  /*1480*/  SHFL.DOWN P1, R11, R13, R12, R15 ;  /* 0x0800000c0d0b7389 */ /* 0x000064000002000f */
[----:B01----:R-:W-:Y:S05]  /*1490*/  ENDCOLLECTIVE ;  /* 0x000000000000791b */ /* 0x003fea0003800000 */
.L_x_6990:
[----:B------:R-:W-:Y:S01]  /*14a0*/  MOV R9, R11 ;  /* 0x0000000b00097202 */ /* 0x000fe20000000f00 */
[----:B------:R-:W-:Y:S06]  /*14b0*/  BRA `(.L_x_6991) ;  /* 0xfffffff400d87947 */ /* 0x000fec000383ffff */
.L_x_6992:
        /* <DEDUP_REMOVED lines=12> */
.L_x_11579:


//--------------------- .text._ZN2at6native43_GLOBAL__N__9ae7fba5_10_SoftMax_cu_9f978f6319cunn_SoftMaxForwardILi8EN3c104HalfEfS4_NS1_22SoftMaxForwardEpilogueEEEvPT2_PKT0_i --------------------------
	.section	.text._ZN2at6native43_GLOBAL__N__9ae7fba5_10_SoftMax_cu_9f978f6319cunn_SoftMaxForwardILi8EN3c104HalfEfS4_NS1_22SoftMaxForwardEpilogueEEEvPT2_PKT0_i,"ax",@progbits
	.align	128
.text._ZN2at6native43_GLOBAL__N__9ae7fba5_10_SoftMax_cu_9f978f6319cunn_SoftMaxForwardILi8EN3c104HalfEfS4_NS1_22SoftMaxForwardEpilogueEEEvPT2_PKT0_i:
        .type           _ZN2at6native43_GLOBAL__N__9ae7fba5_10_SoftMax_cu_9f978f6319cunn_SoftMaxForwardILi8EN3c104HalfEfS4_NS1_22SoftMaxForwardEpilogueEEEvPT2_PKT0_i,@function
        .size           _ZN2at6native43_GLOBAL__N__9ae7fba5_10_SoftMax_cu_9f978f6319cunn_SoftMaxForwardILi8EN3c104HalfEfS4_NS1_22SoftMaxForwardEpilogueEEEvPT2_PKT0_i,(.L_x_11580 - _ZN2at6native43_GLOBAL__N__9ae7fba5_10_SoftMax_cu_9f978f6319cunn_SoftMaxForwardILi8EN3c104HalfEfS4_NS1_22SoftMaxForwardEpilogueEEEvPT2_PKT0_i)
        .other          _ZN2at6native43_GLOBAL__N__9ae7fba5_10_SoftMax_cu_9f978f6319cunn_SoftMaxForwardILi8EN3c104HalfEfS4_NS1_22SoftMaxForwardEpilogueEEEvPT2_PKT0_i,@"STO_CUDA_ENTRY STV_DEFAULT"
_ZN2at6native43_GLOBAL__N__9ae7fba5_10_SoftMax_cu_9f978f6319cunn_SoftMaxForwardILi8EN3c104HalfEfS4_NS1_22SoftMaxForwardEpilogueEEEvPT2_PKT0_i:
        /* <DEDUP_REMOVED lines=13> */
[----:B------:R-:W-:Y:S02]  /*00d0*/  UIADD3 UR9, UPT, UPT, UR5, UR9, URZ ;  /* 0x0000000905097290 */ /* 0x000fe4000fffe0ff */
[----:B---3--:R-:W-:Y:S02]  /*00e0*/  UIADD3 UR7, UPT, UPT, UR8, UR14, URZ ;  /* 0x0000000e08077290 */ /* 0x008fe4000fffe0ff */
[----:B------:R-:W-:-:S02]  /*00f0*/  UIADD3 UR20, UP0, UPT, UR8, UR14, URZ ;  /* 0x0000000e08147290 */ /* 0x000fc4000ff1e0ff */
[----:B------:R-:W-:Y:S02]  /*0100*/  UIADD3 UR6, UP1, UPT, UR8, UR12, URZ ;  /* 0x0000000c08067290 */ /* 0x000fe4000ff3e0ff */
[----:B------:R-:W-:Y:S02]  /*0110*/  UIADD3 UR5, UPT, UPT, UR8, UR12, URZ ;  /* 0x0000000c08057290 */ /* 0x000fe4000fffe0ff */
[----:B------:R-:W-:Y:S01]  /*0120*/  USHF.L.U64.HI UR8, UR4, 0x1, UR9 ;  /* 0x0000000104087899 */ /* 0x000fe20008010209 */
[----:B------:R-:W-:Y:S01]  /*0130*/  MOV R2, UR20 ;  /* 0x0000001400027c02 */ /* 0x000fe20008000f00 */
[----:B------:R-:W-:Y:S01]  /*0140*/  USHF.R.U32.HI UR4, URZ, 0x1, UR7 ;  /* 0x00000001ff047899 */ /* 0x000fe20008011607 */
[----:B------:R-:W-:Y:S01]  /*0150*/  IMAD.U32 R8, RZ, RZ, UR20 ;  /* 0x00000014ff087e24 */ /* 0x000fe2000f8e00ff */
[----:B------:R-:W-:Y:S02]  /*0160*/  UIADD3.X UR21, UPT, UPT, UR8, UR15, URZ, UP0, !UPT ;  /* 0x0000000f08157290 */ /* 0x000fe400087fe4ff */
[----:B------:R-:W-:-:S02]  /*0170*/  ULOP3.LUT UP0, UR10, UR4, 0x7, URZ, 0xc0, !UPT ;  /* 0x00000007040a7892 */ /* 0x000fc4000f80c0ff */
[----:B------:R-:W-:Y:S02]  /*0180*/  UIADD3.X UR7, UPT, UPT, UR8, UR13, URZ, UP1, !UPT ;  /* 0x0000000d08077290 */ /* 0x000fe40008ffe4ff */
[----:B------:R-:W-:Y:S01]  /*0190*/  UIADD3 UR8, UPT, UPT, -UR10, URZ, URZ ;  /* 0x000000ff0a087290 */ /* 0x000fe2000fffe1ff */
[----:B------:R-:W-:Y:S01]  /*01a0*/  MOV R3, UR21 ;  /* 0x0000001500037c02 */ /* 0x000fe20008000f00 */
[----:B----4-:R-:W-:Y:S01]  /*01b0*/  UMOV UR12, UR16 ;  /* 0x00000010000c7c82 */ /* 0x010fe20008000000 */
[----:B------:R-:W-:Y:S01]  /*01c0*/  MOV R9, UR21 ;  /* 0x0000001500097c02 */ /* 0x000fe20008000f00 */
[----:B------:R-:W-:Y:S02]  /*01d0*/  UIMAD.WIDE UR8, UR8, 0x2, UR20 ;  /* 0x00000002080878a5 */ /* 0x000fe4000f8e0214 */
[----:B------:R-:W-:-:S04]  /*01e0*/  USHF.R.U32.HI UR11, URZ, 0x1, UR5 ;  /* 0x00000001ff0b7899 */ /* 0x000fc80008011605 */
[----:B--2---:R-:W-:Y:S01]  /*01f0*/  IMAD.WIDE.U32 R12, R11, R12, UR8 ;  /* 0x000000080b0c7e25 */ /* 0x004fe2000f8e000c */
[----:B------:R-:W-:Y:S07]  /*0200*/  BRA.U !UP0, `(.L_x_6993) ;  /* 0x0000000108387547 */ /* 0x000fee000b800000 */
[----:B------:R-:W-:-:S06]  /*0210*/  UIADD3 UR4, UPT, UPT, UR10, UR17, URZ ;  /* 0x000000110a047290 */ /* 0x000fcc000fffe0ff */
[----:B------:R-:W-:-:S04]  /*0220*/  ISETP.GE.AND P0, PT, R11, UR4, PT ;  /* 0x000000040b007c0c */ /* 0x000fc8000bf06270 */
[----:B------:R-:W-:-:S13]  /*0230*/  ISETP.LT.U32.OR P0, PT, R11, UR10, P0 ;  /* 0x0000000a0b007c0c */ /* 0x000fda0008701470 */
[----:B------:R-:W2:Y:S01]  /*0240*/  @!P0 LDG.E.U16 R0, desc[UR18][R12.64] ;  /* 0x000000120c008981 */ /* 0x000ea2000c1e1500 */
[----:B------:R-:W0:Y:S02]  /*0250*/  LDCU UR12, c[0x0][0x360] ;  /* 0x00006c00ff0c77ac */ /* 0x000e240008000800 */
[----:B0-----:R-:W-:Y:S02]  /*0260*/  UIMAD.WIDE.U32 UR14, UR12, 0x2, UR8 ;  /* 0x000000020c0e78a5 */ /* 0x001fe4000f8e0008 */
[----:B------:R-:W-:-:S04]  /*0270*/  UISETP.LT.U32.AND UP0, UPT, UR4, UR12, UPT ;  /* 0x0000000c0400728c */ /* 0x000fc8000bf01070 */
[----:B------:R-:W-:Y:S01]  /*0280*/  USEL UR4, UR4, UR12, !UP0 ;  /* 0x0000000c04047287 */ /* 0x000fe2000c000000 */
[----:B------:R-:W-:Y:S02]  /*0290*/  MOV R8, UR14 ;  /* 0x0000000e00087c02 */ /* 0x000fe40008000f00 */
[----:B------:R-:W-:Y:S01]  /*02a0*/  MOV R9, UR15 ;  /* 0x0000000f00097c02 */ /* 0x000fe20008000f00 */
[----:B------:R-:W-:Y:S01]  /*02b0*/  UIADD3 UR12, UPT, UPT, UR4, -UR12, URZ ;  /* 0x8000000c040c7290 */ /* 0x000fe2000fffe0ff */
[----:B--2---:R-:W-:Y:S01]  /*02c0*/  @!P0 HADD2.F32 R4, -RZ, R0.H0_H0 ;  /* 0x20000000ff048230 */ /* 0x004fe20000004100 */
[----:B------:R-:W-:-:S04]  /*02d0*/  MOV R0, 0xff7fffff ;  /* 0xff7fffff00007802 */ /* 0x000fc80000000f00 */
[----:B------:R-:W-:-:S07]  /*02e0*/  @!P0 FMNMX.FTZ R0, R4, -3.40282346638528859812e+38, !PT ;  /* 0xff7fffff04008809 */ /* 0x000fce0007810000 */
.L_x_6993:
        /* <DEDUP_REMOVED lines=9> */
[----:B0-----:R-:W-:-:S06]  /*0380*/  VIADD R5, R4, 0xffffffe ;  /* 0x0ffffffe04057836 */ /* 0x001fcc0000000000 */
        /* <DEDUP_REMOVED lines=19> */
.L_x_6996:
        /* <DEDUP_REMOVED lines=8> */
[----:B------:R-:W-:-:S02]  /*0540*/  IMAD.SHL.U32 R0, R15, 0x8, RZ ;  /* 0x000000080f007824 */ /* 0x000fc400078e00ff */
[--C-:B------:R-:W-:Y:S01]  /*0550*/  HADD2.F32 R17, -RZ, R6.reuse.H0_H0 ;  /* 0x20000006ff117230 */ /* 0x100fe20000004100 */
[----:B------:R-:W-:Y:S01]  /*0560*/  FMNMX3.FTZ R10, R10, R19, R14, !PT ;  /* 0x000000130a0a7276 */ /* 0x000fe2000781000e */
[----:B------:R-:W-:Y:S01]  /*0570*/  HADD2.F32 R6, -RZ, R6.H1_H1 ;  /* 0x30000006ff067230 */ /* 0x000fe20000004100 */
[----:B------:R-:W-:Y:S01]  /*0580*/  ISETP.GE.AND P0, PT, R0, UR4, PT ;  /* 0x0000000400007c0c */ /* 0x000fe2000bf06270 */
[--C-:B------:R-:W-:Y:S02]  /*0590*/  HADD2.F32 R5, -RZ, R7.reuse.H0_H0 ;  /* 0x20000007ff057230 */ /* 0x100fe40000004100 */
[----:B------:R-:W-:Y:S01]  /*05a0*/  HADD2.F32 R0, -RZ, R7.H1_H1 ;  /* 0x30000007ff007230 */ /* 0x000fe20000004100 */
[----:B------:R-:W-:-:S04]  /*05b0*/  FMNMX3.FTZ R6, R10, R17, R6, !PT ;  /* 0x000000110a067276 */ /* 0x000fc80007810006 */
[----:B------:R-:W-:-:S05]  /*05c0*/  FMNMX3.FTZ R0, R6, R5, R0, !PT ;  /* 0x0000000506007276 */ /* 0x000fca0007810000 */
[----:B------:R-:W-:Y:S05]  /*05d0*/  @!P0 BRA `(.L_x_6996) ;  /* 0xfffffffc00b88947 */ /* 0x000fea000383ffff */
.L_x_6995:
[----:B------:R-:W-:Y:S05]  /*05e0*/  BSYNC.RECONVERGENT B0 ;  /* 0x0000000000007941 */ /* 0x000fea0003800200 */
.L_x_6994:
[----:B------:R-:W-:Y:S01]  /*05f0*/  ISETP.GE.AND P0, PT, R18, UR12, PT ;  /* 0x0000000c12007c0c */ /* 0x000fe2000bf06270 */
[----:B------:R-:W-:-:S12]  /*0600*/  BSSY.RECONVERGENT B0, `(.L_x_6997) ;  /* 0x0000009000007945 */ /* 0x000fd80003800200 */
[----:B------:R-:W-:Y:S05]  /*0610*/  @P0 BRA `(.L_x_6998) ;  /* 0x00000000001c0947 */ /* 0x000fea0003800000 */
.L_x_6999:
[----:B------:R-:W-:-:S06]  /*0620*/  IMAD.WIDE R4, R18, 0x2, R8 ;  /* 0x0000000212047825 */ /* 0x000fcc00078e0208 */
[----:B------:R-:W2:Y:S01]  /*0630*/  LDG.E.U16 R4, desc[UR18][R4.64] ;  /* 0x0000001204047981 */ /* 0x000ea2000c1e1500 */
[----:B------:R-:W-:-:S04]  /*0640*/  IADD3 R18, PT, PT, R18, UR21, RZ ;  /* 0x0000001512127c10 */ /* 0x000fc8000fffe0ff */
[----:B------:R-:W-:Y:S01]  /*0650*/  ISETP.GE.AND P0, PT, R18, UR12, PT ;  /* 0x0000000c12007c0c */ /* 0x000fe2000bf06270 */
[----:B--2---:R-:W-:-:S05]  /*0660*/  HADD2.F32 R7, -RZ, R4.H0_H0 ;  /* 0x20000004ff077230 */ /* 0x004fca0000004100 */
[----:B------:R-:W-:-:S07]  /*0670*/  FMNMX.FTZ R0, R7, R0, !PT ;  /* 0x0000000007007209 */ /* 0x000fce0007810000 */
[----:B------:R-:W-:Y:S05]  /*0680*/  @!P0 BRA `(.L_x_6999) ;  /* 0xfffffffc00e48947 */ /* 0x000fea000383ffff */
.L_x_6998:
[----:B------:R-:W-:Y:S05]  /*0690*/  BSYNC.RECONVERGENT B0 ;  /* 0x0000000000007941 */ /* 0x000fea0003800200 */
.L_x_6997:
        /* <DEDUP_REMOVED lines=47> */
.L_x_7024:
[----:B------:R-:W-:Y:S02]  /*0990*/  ISETP.NE.AND P2, PT, R11, RZ, PT ;  /* 0x000000ff0b00720c */ /* 0x000fe40003f45270 */
[----:B-1----:R-:W-:-:S04]  /*09a0*/  FSETP.GEU.FTZ.AND P0, PT, R6, R9, PT ;  /* 0x000000090600720b */ /* 0x002fc80003f1e000 */
[----:B0-----:R-:W-:-:S07]  /*09b0*/  FSEL R6, R9, R6, !P0 ;  /* 0x0000000609067208 */ /* 0x001fce0004000000 */
[----:B------:R0:W-:Y:S01]  /*09c0*/  @!P2 STS [UR15], R6 ;  /* 0x00000006ff00a988 */ /* 0x0001e2000800080f */
[----:B------:R-:W-:-:S13]  /*09d0*/  @!P2 PLOP3.LUT P1, PT, PT, PT, PT, 0x80, 0x8 ;  /* 0x000000000008a81c */ /* 0x000fda0003f2f070 */
.L_x_7000:
[----:B------:R-:W-:Y:S05]  /*09e0*/  WARPSYNC.ALL ;  /* 0x0000000000007948 */ /* 0x000fea0003800000 */
[----:B------:R-:W-:Y:S01]  /*09f0*/  ISETP.NE.AND P2, PT, RZ, UR10, PT ;  /* 0x0000000aff007c0c */ /* 0x000fe2000bf45270 */
[----:B------:R-:W-:Y:S01]  /*0a00*/  BAR.SYNC.DEFER_BLOCKING 0x0 ;  /* 0x0000000000007b1d */ /* 0x000fe20000010000 */
[----:B------:R-:W-:Y:S01]  /*0a10*/  HFMA2 R15, -RZ, RZ, 0, 0 ;  /* 0x00000000ff0f7431 */ /* 0x000fe200000001ff */
        /* <DEDUP_REMOVED lines=9> */
[----:B------:R-:W-:Y:S01]  /*0ab0*/  MOV R15, RZ ;  /* 0x000000ff000f7202 */ /* 0x000fe20000000f00 */
[----:B------:R-:W-:-:S04]  /*0ac0*/  UISETP.LT.U32.AND UP1, UPT, UR16, UR21, UPT ;  /* 0x000000151000728c */ /* 0x000fc8000bf21070 */
[----:B------:R-:W-:Y:S01]  /*0ad0*/  USEL UR16, UR16, UR21, !UP1 ;  /* 0x0000001510107287 */ /* 0x000fe2000c800000 */
[----:B------:R-:W-:Y:S02]  /*0ae0*/  MOV R8, UR4 ;  /* 0x0000000400087c02 */ /* 0x000fe40008000f00 */
[----:B------:R-:W-:Y:S01]  /*0af0*/  MOV R9, UR5 ;  /* 0x0000000500097c02 */ /* 0x000fe20008000f00 */
[----:B------:R-:W-:Y:S01]  /*0b00*/  UIADD3 UR16, UPT, UPT, UR16, -UR21, URZ ;  /* 0x8000001510107290 */ /* 0x000fe2000fffe0ff */
[----:B--2---:R-:W-:-:S05]  /*0b10*/  @!P0 HADD2.F32 R5, -RZ, R12.H0_H0 ;  /* 0x2000000cff058230 */ /* 0x004fca0000004100 */
[----:B-1----:R-:W-:-:S04]  /*0b20*/  @!P0 FADD.FTZ R5, -R0, R5 ;  /* 0x0000000500058221 */ /* 0x002fc80000010100 */
[----:B------:R-:W-:-:S06]  /*0b30*/  @!P0 FMUL.FTZ R5, R5, 1.4426950216293334961 ;  /* 0x3fb8aa3b05058820 */ /* 0x000fcc0000410000 */
[----:B------:R-:W1:Y:S02]  /*0b40*/  @!P0 MUFU.EX2 R5, R5 ;  /* 0x0000000500058308 */ /* 0x000e640000000800 */
[----:B-1----:R-:W-:-:S07]  /*0b50*/  @!P0 FADD.FTZ R15, RZ, R5 ;  /* 0x00000005ff0f8221 */ /* 0x002fce0000010000 */
.L_x_7002:
        /* <DEDUP_REMOVED lines=14> */
.L_x_7005:
        /* <DEDUP_REMOVED lines=46> */
.L_x_7004:
[----:B------:R-:W-:Y:S05]  /*0f20*/  BSYNC.RECONVERGENT B0 ;  /* 0x0000000000007941 */ /* 0x000fea0003800200 */
.L_x_7003:
[----:B------:R-:W-:Y:S01]  /*0f30*/  ISETP.GE.AND P0, PT, R12, UR16, PT ;  /* 0x000000100c007c0c */ /* 0x000fe2000bf06270 */
[----:B------:R-:W-:-:S12]  /*0f40*/  BSSY.RECONVERGENT B0, `(.L_x_7006) ;  /* 0x000000c000007945 */ /* 0x000fd80003800200 */
[----:B------:R-:W-:Y:S05]  /*0f50*/  @P0 BRA `(.L_x_7007) ;  /* 0x0000000000280947 */ /* 0x000fea0003800000 */
.L_x_7008:
        /* <DEDUP_REMOVED lines=10> */
.L_x_7007:
[----:B------:R-:W-:Y:S05]  /*1000*/  BSYNC.RECONVERGENT B0 ;  /* 0x0000000000007941 */ /* 0x000fea0003800200 */
.L_x_7006:
        /* <DEDUP_REMOVED lines=33> */
.L_x_7030:
[----:B--2---:R-:W-:-:S07]  /*1220*/  FADD.FTZ R4, R8, R9 ;  /* 0x0000000908047221 */ /* 0x004fce0000010000 */
.L_x_7010:
[----:B------:R-:W-:Y:S05]  /*1230*/  BSYNC B0 ;  /* 0x0000000000007941 */ /* 0x000fea0003800000 */
.L_x_7009:
[----:B--2---:R2:W-:Y:S01]  /*1240*/  @P1 STS [UR15], R4 ;  /* 0x00000004ff001988 */ /* 0x0045e2000800080f */
[----:B------:R-:W-:Y:S05]  /*1250*/  WARPSYNC.ALL ;  /* 0x0000000000007948 */ /* 0x000fea0003800000 */
[----:B------:R-:W-:Y:S01]  /*1260*/  BAR.SYNC.DEFER_BLOCKING 0x0 ;  /* 0x0000000000007b1d */ /* 0x000fe20000010000 */
[----:B------:R-:W-:-:S04]  /*1270*/  ULOP3.LUT UR11, UR11, 0x7, URZ, 0xc0, !UPT ;  /* 0x000000070b0b7892 */ /* 0x000fc8000f8ec0ff */
[----:B------:R-:W-:Y:S01]  /*1280*/  UISETP.NE.AND UP1, UPT, UR10, UR11, UPT ;  /* 0x0000000b0a00728c */ /* 0x000fe2000bf25270 */
[----:B0-----:R-:W0:Y:S08]  /*1290*/  LDS R8, [UR15] ;  /* 0x0000000fff087984 */ /* 0x001e300008000800 */
[----:B--2---:R-:W-:Y:S05]  /*12a0*/  BRA.U !UP1, `(.L_x_7012) ;  /* 0x0000000109487547 */ /* 0x004fea000b800000 */
[----:B------:R-:W-:-:S13]  /*12b0*/  ISETP.GE.AND P0, PT, R11, UR17, PT ;  /* 0x000000110b007c0c */ /* 0x000fda000bf06270 */
[----:B------:R-:W-:Y:S05]  /*12c0*/  @P0 EXIT ;  /* 0x000000000000094d */ /* 0x000fea0003800000 */
[----:B0-----:R0:W2:Y:S02]  /*12d0*/  MUFU.RCP R9, R8 ;  /* 0x0000000800097308 */ /* 0x0010a40000001000 */
.L_x_7013:
[----:B------:R-:W-:-:S06]  /*12e0*/  IMAD.WIDE R4, R11, 0x2, R2 ;  /* 0x000000020b047825 */ /* 0x000fcc00078e0202 */
[----:B------:R-:W3:Y:S01]  /*12f0*/  LDG.E.U16 R4, desc[UR18][R4.64] ;  /* 0x0000001204047981 */ /* 0x000ee2000c1e1500 */
[----:B------:R-:W-:Y:S02]  /*1300*/  IMAD.MOV.U32 R10, RZ, RZ, 0x2 ;  /* 0x00000002ff0a7424 */ /* 0x000fe400078e00ff */
[----:B---3--:R-:W-:-:S05]  /*1310*/  HADD2.F32 R7, -RZ, R4.H0_H0 ;  /* 0x20000004ff077230 */ /* 0x008fca0000004100 */
[----:B-1----:R-:W-:-:S04]  /*1320*/  FADD.FTZ R7, -R0, R7 ;  /* 0x0000000700077221 */ /* 0x002fc80000010100 */
[----:B0-----:R-:W-:-:S06]  /*1330*/  FMUL.FTZ R8, R7, 1.4426950216293334961 ;  /* 0x3fb8aa3b07087820 */ /* 0x001fcc0000410000 */
[----:B------:R-:W2:Y:S02]  /*1340*/  MUFU.EX2 R8, R8 ;  /* 0x0000000800087308 */ /* 0x000ea40000000800 */
[----:B--2---:R-:W-:-:S05]  /*1350*/  FMUL.FTZ R6, R8, R9 ;  /* 0x0000000908067220 */ /* 0x004fca0000410000 */
[----:B------:R-:W-:Y:S01]  /*1360*/  F2FP.F16.F32.PACK_AB R5, RZ, R6 ;  /* 0x00000006ff05723e */ /* 0x000fe200000000ff */
[C---:B------:R-:W-:Y:S01]  /*1370*/  IMAD.WIDE R6, R11.reuse, R10, UR6 ;  /* 0x000000060b067e25 */ /* 0x040fe2000f8e020a */
[----:B------:R-:W-:-:S04]  /*1380*/  IADD3 R11, PT, PT, R11, UR21, RZ ;  /* 0x000000150b0b7c10 */ /* 0x000fc8000fffe0ff */
[----:B------:R3:W-:Y:S01]  /*1390*/  STG.E.U16 desc[UR18][R6.64], R5 ;  /* 0x0000000506007986 */ /* 0x0007e2000c101512 */
[----:B------:R-:W-:-:S13]  /*13a0*/  ISETP.GE.AND P0, PT, R11, UR17, PT ;  /* 0x000000110b007c0c */ /* 0x000fda000bf06270 */
[----:B---3--:R-:W-:Y:S05]  /*13b0*/  @!P0 BRA `(.L_x_7013) ;  /* 0xfffffffc00c88947 */ /* 0x008fea000383ffff */
[----:B------:R-:W-:Y:S05]  /*13c0*/  EXIT ;  /* 0x000000000000794d */ /* 0x000fea0003800000 */
.L_x_7012:
[----:B------:R-:W-:Y:S05]  /*13d0*/  @!P2 BRA `(.L_x_7014) ;  /* 0x00000000006ca947 */ /* 0x000fea0003800000 */
[----:B------:R-:W2:Y:S01]  /*13e0*/  S2R R9, SR_TID.X ;  /* 0x0000000000097919 */ /* 0x000ea20000002100 */
[----:B------:R-:W-:Y:S01]  /*13f0*/  UIADD3 UR17, UPT, UPT, UR10, UR17, URZ ;  /* 0x000000110a117290 */ /* 0x000fe2000fffe0ff */
[----:B------:R-:W-:-:S05]  /*1400*/  MOV R2, 0x2 ;  /* 0x0000000200027802 */ /* 0x000fca0000000f00 */
[----:B------:R-:W-:-:S04]  /*1410*/  ISETP.GE.AND P0, PT, R11, UR17, PT ;  /* 0x000000110b007c0c */ /* 0x000fc8000bf06270 */
[----:B------:R-:W-:Y:S01]  /*1420*/  ISETP.LT.U32.OR P0, PT, R11, UR10, P0 ;  /* 0x0000000a0b007c0c */ /* 0x000fe20008701470 */
[----:B--2---:R-:W-:-:S12]  /*1430*/  IMAD.WIDE.U32 R2, R9, R2, UR8 ;  /* 0x0000000809027e25 */ /* 0x004fd8000f8e0002 */
[----:B------:R2:W3:Y:S01]  /*1440*/  @!P0 LDG.E.U16 R2, desc[UR18][R2.64] ;  /* 0x0000001202028981 */ /* 0x0004e2000c1e1500 */
[----:B0-----:R-:W0:Y:S01]  /*1450*/  @!P0 MUFU.RCP R7, R8 ;  /* 0x0000000800078308 */ /* 0x001e220000001000 */
        /* <DEDUP_REMOVED lines=8> */
[----:B---3--:R-:W-:Y:S02]  /*14e0*/  @!P0 HADD2.F32 R5, -RZ, R2.H0_H0 ;  /* 0x20000002ff058230 */ /* 0x008fe40000004100 */
[----:B------:R-:W-:-:S03]  /*14f0*/  IMAD.U32 R2, RZ, RZ, UR8 ;  /* 0x00000008ff027e24 */ /* 0x000fc6000f8e00ff */
[----:B-1----:R-:W-:-:S04]  /*1500*/  @!P0 FADD.FTZ R5, -R0, R5 ;  /* 0x0000000500058221 */ /* 0x002fc80000010100 */
[----:B------:R-:W-:Y:S01]  /*1510*/  @!P0 FMUL.FTZ R6, R5, 1.4426950216293334961 ;  /* 0x3fb8aa3b05068820 */ /* 0x000fe20000410000 */
[----:B------:R-:W-:Y:S01]  /*1520*/  MOV R5, UR7 ;  /* 0x0000000700057c02 */ /* 0x000fe20008000f00 */
[----:B------:R-:W-:-:S04]  /*1530*/  UIMAD.WIDE.U32 UR6, UR21, 0x2, UR6 ;  /* 0x00000002150678a5 */ /* 0x000fc8000f8e0006 */
[----:B------:R-:W0:Y:S01]  /*1540*/  @!P0 MUFU.EX2 R6, R6 ;  /* 0x0000000600068308 */ /* 0x000e220000000800 */
[----:B------:R-:W-:-:S04]  /*1550*/  @!P0 IMAD.WIDE.U32 R4, R9, 0x2, R4 ;  /* 0x0000000209048825 */ /* 0x000fc800078e0004 */
[----:B0-----:R-:W-:-:S05]  /*1560*/  @!P0 FMUL.FTZ R7, R6, R7 ;  /* 0x0000000706078220 */ /* 0x001fca0000410000 */
[----:B------:R-:W-:-:S05]  /*1570*/  @!P0 F2FP.F16.F32.PACK_AB R7, RZ, R7 ;  /* 0x00000007ff07823e */ /* 0x000fca00000000ff */
[----:B------:R2:W-:Y:S02]  /*1580*/  @!P0 STG.E.U16 desc[UR18][R4.64], R7 ;  /* 0x0000000704008986 */ /* 0x0005e4000c101512 */
.L_x_7014:
        /* <DEDUP_REMOVED lines=13> */
.L_x_7017:
[----:B--2---:R-:W-:-:S06]  /*1660*/  IMAD.WIDE R6, R11, 0x10, R2 ;  /* 0x000000100b067825 */ /* 0x004fcc00078e0202 */
[----:B------:R-:W2:Y:S01]  /*1670*/  LDG.E.128 R4, desc[UR18][R6.64] ;  /* 0x0000001206047981 */ /* 0x000ea2000c1e1d00 */
[----:B------:R-:W-:Y:S02]  /*1680*/  HFMA2 R18, -RZ, RZ, 0, 9.5367431640625e-07 ;  /* 0x00000010ff127431 */ /* 0x000fe400000001ff */
[--C-:B--2---:R-:W-:Y:S02]  /*1690*/  HADD2.F32 R13, -RZ, R4.reuse.H0_H0 ;  /* 0x20000004ff0d7230 */ /* 0x104fe40000004100 */
[----:B------:R-:W-:Y:S02]  /*16a0*/  HADD2.F32 R15, -RZ, R4.H1_H1 ;  /* 0x30000004ff0f7230 */ /* 0x000fe40000004100 */
[--C-:B------:R-:W-:Y:S02]  /*16b0*/  HADD2.F32 R17, -RZ, R5.reuse.H0_H0 ;  /* 0x20000005ff117230 */ /* 0x100fe40000004100 */
[----:B-1----:R-:W-:Y:S01]  /*16c0*/  FADD.FTZ R13, -R0, R13 ;  /* 0x0000000d000d7221 */ /* 0x002fe20000010100 */
[----:B------:R-:W-:-:S02]  /*16d0*/  HADD2.F32 R19, -RZ, R5.H1_H1 ;  /* 0x30000005ff137230 */ /* 0x000fc40000004100 */
[C---:B------:R-:W-:Y:S01]  /*16e0*/  FADD.FTZ R15, -R0.reuse, R15 ;  /* 0x0000000f000f7221 */ /* 0x040fe20000010100 */
[--C-:B------:R-:W-:Y:S02]  /*16f0*/  HADD2.F32 R21, -RZ, R6.reuse.H0_H0 ;  /* 0x20000006ff157230 */ /* 0x100fe40000004100 */
[C---:B------:R-:W-:Y:S01]  /*1700*/  FADD.FTZ R17, -R0.reuse, R17 ;  /* 0x0000001100117221 */ /* 0x040fe20000010100 */
[----:B------:R-:W-:Y:S01]  /*1710*/  FMUL.FTZ R5, R13, 1.4426950216293334961 ;  /* 0x3fb8aa3b0d057820 */ /* 0x000fe20000410000 */
[----:B------:R-:W-:Y:S01]  /*1720*/  FMUL.FTZ R13, R15, 1.4426950216293334961 ;  /* 0x3fb8aa3b0f0d7820 */ /* 0x000fe20000410000 */
[----:B------:R-:W-:Y:S02]  /*1730*/  HADD2.F32 R23, -RZ, R6.H1_H1 ;  /* 0x30000006ff177230 */ /* 0x000fe40000004100 */
[----:B------:R-:W-:Y:S01]  /*1740*/  FMUL.FTZ R15, R17, 1.4426950216293334961 ;  /* 0x3fb8aa3b110f7820 */ /* 0x000fe20000410000 */
[--C-:B------:R-:W-:Y:S02]  /*1750*/  HADD2.F32 R17, -RZ, R7.reuse.H0_H0 ;  /* 0x20000007ff117230 */ /* 0x100fe40000004100 */
[----:B------:R-:W-:Y:S01]  /*1760*/  FADD.FTZ R21, -R0, R21 ;  /* 0x0000001500157221 */ /* 0x000fe20000010100 */
[----:B------:R-:W-:-:S02]  /*1770*/  HADD2.F32 R7, -RZ, R7.H1_H1 ;  /* 0x30000007ff077230 */ /* 0x000fc40000004100 */
[C---:B------:R-:W-:Y:S01]  /*1780*/  FADD.FTZ R23, -R0.reuse, R23 ;  /* 0x0000001700177221 */ /* 0x040fe20000010100 */
[C---:B------:R-:W-:Y:S01]  /*1790*/  FADD.FTZ R19, -R0.reuse, R19 ;  /* 0x0000001300137221 */ /* 0x040fe20000010100 */
[C---:B------:R-:W-:Y:S01]  /*17a0*/  FADD.FTZ R17, -R0.reuse, R17 ;  /* 0x0000001100117221 */ /* 0x040fe20000010100 */
[----:B------:R-:W-:Y:S01]  /*17b0*/  FMUL.FTZ R21, R21, 1.4426950216293334961 ;  /* 0x3fb8aa3b15157820 */ /* 0x000fe20000410000 */
[----:B------:R-:W-:Y:S01]  /*17c0*/  FMUL.FTZ R23, R23, 1.4426950216293334961 ;  /* 0x3fb8aa3b17177820 */ /* 0x000fe20000410000 */
[----:B------:R-:W-:Y:S01]  /*17d0*/  FADD.FTZ R7, -R0, R7 ;  /* 0x0000000700077221 */ /* 0x000fe20000010100 */
[----:B0-----:R-:W0:Y:S01]  /*17e0*/  MUFU.RCP R4, R8 ;  /* 0x0000000800047308 */ /* 0x001e220000001000 */
        /* <DEDUP_REMOVED lines=17> */
[-C--:B--2---:R-:W-:Y:S01]  /*1900*/  FMUL.FTZ R7, R17, R4.reuse ;  /* 0x0000000411077220 */ /* 0x084fe20000410000 */
[----:B---3--:R-:W-:Y:S01]  /*1910*/  FMUL.FTZ R16, R25, R4 ;  /* 0x0000000419107220 */ /* 0x008fe20000410000 */
[----:B------:R-:W-:Y:S02]  /*1920*/  F2FP.F16.F32.PACK_AB R4, R6, R5 ;  /* 0x000000050604723e */ /* 0x000fe400000000ff */
[----:B------:R-:W-:Y:S01]  /*1930*/  F2FP.F16.F32.PACK_AB R6, R12, R21 ;  /* 0x000000150c06723e */ /* 0x000fe200000000ff */
[----:B------:R-:W-:Y:S01]  /*1940*/  IMAD.WIDE R12, R11, R18, UR6 ;  /* 0x000000060b0c7e25 */ /* 0x000fe2000f8e0212 */
[----:B------:R-:W-:Y:S02]  /*1950*/  F2FP.F16.F32.PACK_AB R5, R10, R15 ;  /* 0x0000000f0a05723e */ /* 0x000fe400000000ff */
[----:B------:R-:W-:-:S02]  /*1960*/  F2FP.F16.F32.PACK_AB R7, R16, R7 ;  /* 0x000000071007723e */ /* 0x000fc400000000ff */
[----:B------:R-:W-:-:S03]  /*1970*/  IADD3 R11, PT, PT, R11, UR21, RZ ;  /* 0x000000150b0b7c10 */ /* 0x000fc6000fffe0ff */
[----:B------:R3:W-:Y:S02]  /*1980*/  STG.E.128 desc[UR18][R12.64], R4 ;  /* 0x000000040c007986 */ /* 0x0007e4000c101d12 */
[----:B------:R-:W-:-:S05]  /*1990*/  IMAD.SHL.U32 R10, R11, 0x8, RZ ;  /* 0x000000080b0a7824 */ /* 0x000fca00078e00ff */
[----:B------:R-:W-:-:S13]  /*19a0*/  ISETP.GE.AND P0, PT, R10, UR4, PT ;  /* 0x000000040a007c0c */ /* 0x000fda000bf06270 */
[----:B---3--:R-:W-:Y:S05]  /*19b0*/  @!P0 BRA `(.L_x_7017) ;  /* 0xfffffffc00288947 */ /* 0x008fea000383ffff */
.L_x_7016:
[----:B------:R-:W-:Y:S05]  /*19c0*/  BSYNC.RECONVERGENT B0 ;  /* 0x0000000000007941 */ /* 0x000fea0003800200 */
.L_x_7015:
[----:B------:R-:W-:-:S13]  /*19d0*/  ISETP.GE.AND P0, PT, R9, UR12, PT ;  /* 0x0000000c09007c0c */ /* 0x000fda000bf06270 */
[----:B------:R-:W-:Y:S05]  /*19e0*/  @P0 EXIT ;  /* 0x000000000000094d */ /* 0x000fea0003800000 */
[----:B0-----:R0:W3:Y:S02]  /*19f0*/  MUFU.RCP R11, R8 ;  /* 0x00000008000b7308 */ /* 0x0010e40000001000 */
.L_x_7018:
[----:B--2---:R-:W-:-:S06]  /*1a00*/  IMAD.WIDE R4, R9, 0x2, R2 ;  /* 0x0000000209047825 */ /* 0x004fcc00078e0202 */
[----:B------:R-:W2:Y:S01]  /*1a10*/  LDG.E.U16 R4, desc[UR18][R4.64] ;  /* 0x0000001204047981 */ /* 0x000ea2000c1e1500 */
[----:B------:R-:W-:Y:S01]  /*1a20*/  MOV R10, 0x2 ;  /* 0x00000002000a7802 */ /* 0x000fe20000000f00 */
[----:B--2---:R-:W-:-:S05]  /*1a30*/  HADD2.F32 R7, -RZ, R4.H0_H0 ;  /* 0x20000004ff077230 */ /* 0x004fca0000004100 */
[----:B-1----:R-:W-:-:S04]  /*1a40*/  FADD.FTZ R7, -R0, R7 ;  /* 0x0000000700077221 */ /* 0x002fc80000010100 */
[----:B0-----:R-:W-:-:S06]  /*1a50*/  FMUL.FTZ R8, R7, 1.4426950216293334961 ;  /* 0x3fb8aa3b07087820 */ /* 0x001fcc0000410000 */
[----:B------:R-:W3:Y:S02]  /*1a60*/  MUFU.EX2 R8, R8 ;  /* 0x0000000800087308 */ /* 0x000ee40000000800 */
[----:B---3--:R-:W-:-:S05]  /*1a70*/  FMUL.FTZ R6, R8, R11 ;  /* 0x0000000b08067220 */ /* 0x008fca0000410000 */
[----:B------:R-:W-:Y:S01]  /*1a80*/  F2FP.F16.F32.PACK_AB R5, RZ, R6 ;  /* 0x00000006ff05723e */ /* 0x000fe200000000ff */
[C---:B------:R-:W-:Y:S01]  /*1a90*/  IMAD.WIDE R6, R9.reuse, R10, UR6 ;  /* 0x0000000609067e25 */ /* 0x040fe2000f8e020a */
[----:B------:R-:W-:-:S04]  /*1aa0*/  IADD3 R9, PT, PT, R9, UR21, RZ ;  /* 0x0000001509097c10 */ /* 0x000fc8000fffe0ff */
[----:B------:R4:W-:Y:S01]  /*1ab0*/  STG.E.U16 desc[UR18][R6.64], R5 ;  /* 0x0000000506007986 */ /* 0x0009e2000c101512 */
[----:B------:R-:W-:-:S13]  /*1ac0*/  ISETP.GE.AND P0, PT, R9, UR12, PT ;  /* 0x0000000c09007c0c */ /* 0x000fda000bf06270 */
[----:B----4-:R-:W-:Y:S05]  /*1ad0*/  @!P0 BRA `(.L_x_7018) ;  /* 0xfffffffc00c88947 */ /* 0x010fea000383ffff */
[----:B------:R-:W-:Y:S05]  /*1ae0*/  EXIT ;  /* 0x000000000000794d */ /* 0x000fea0003800000 */
.L_x_7001:
[----:B-1----:R-:W-:Y:S01]  /*1af0*/  MOV R18, R0 ;  /* 0x0000000000127202 */ /* 0x002fe20000000f00 */
[----:B------:R-:W-:Y:S02]  /*1b00*/  HFMA2 R17, -RZ, RZ, 0, 9.5367431640625e-07 ;  /* 0x00000010ff117431 */ /* 0x000fe400000001ff */
[----:B------:R-:W-:Y:S01]  /*1b10*/  IMAD.MOV.U32 R20, RZ, RZ, 0x1f ;  /* 0x0000001fff147424 */ /* 0x000fe200078e00ff */
[----:B------:R-:W-:-:S07]  /*1b20*/  MOV R15, 0xffffffff ;  /* 0xffffffff000f7802 */ /* 0x000fce0000000f00 */
[----:B------:R-:W-:Y:S05]  /*1b30*/  WARPSYNC.COLLECTIVE R15, `(.L_x_7019) ;  /* 0x000000000f087348 */ /* 0x000fea0003c00000 */
[----:B------:R0:W1:Y:S02]  /*1b40*/  SHFL.DOWN P0, R9, R18, R17, R20 ;  /* 0x0800001112097389 */ /* 0x0000640000000014 */
[----:B01----:R-:W-:Y:S05]  /*1b50*/  ENDCOLLECTIVE ;  /* 0x000000000000791b */ /* 0x003fea0003800000 */
.L_x_7019:
[----:B------:R-:W-:Y:S01]  /*1b60*/  HFMA2 R17, -RZ, RZ, 0, 4.76837158203125e-07 ;  /* 0x00000008ff117431 */ /* 0x000fe200000001ff */
[----:B------:R-:W-:-:S04]  /*1b70*/  MOV R5, R9 ;  /* 0x0000000900057202 */ /* 0x000fc80000000f00 */
[----:B------:R-:W-:-:S04]  /*1b80*/  FSETP.GEU.FTZ.AND P0, PT, R0, R5, PT ;  /* 0x000000050000720b */ /* 0x000fc80003f1e000 */
[----:B------:R-:W-:-:S04]  /*1b90*/  FSEL R5, R5, R0, !P0 ;  /* 0x0000000005057208 */ /* 0x000fc80004000000 */
[----:B------:R-:W-:-:S07]  /*1ba0*/  MOV R18, R5 ;  /* 0x0000000500127202 */ /* 0x000fce0000000f00 */
[----:B------:R-:W-:Y:S05]  /*1bb0*/  WARPSYNC.COLLECTIVE R15, `(.L_x_7020) ;  /* 0x000000000f087348 */ /* 0x000fea0003c00000 */
[----:B------:R0:W1:Y:S02]  /*1bc0*/  SHFL.DOWN P0, R9, R18, R17, R20 ;  /* 0x0800001112097389 */ /* 0x0000640000000014 */
[----:B01----:R-:W-:Y:S05]  /*1bd0*/  ENDCOLLECTIVE ;  /* 0x000000000000791b */ /* 0x003fea0003800000 */
.L_x_7020:
[----:B------:R-:W-:Y:S02]  /*1be0*/  HFMA2 R17, -RZ, RZ, 0, 2.384185791015625e-07 ;  /* 0x00000004ff117431 */ /* 0x000fe400000001ff */
[----:B------:R-:W-:-:S05]  /*1bf0*/  IMAD.MOV.U32 R4, RZ, RZ, R9 ;  /* 0x000000ffff047224 */ /* 0x000fca00078e0009 */
[----:B------:R-:W-:-:S04]  /*1c00*/  FSETP.GEU.FTZ.AND P0, PT, R5, R4, PT ;  /* 0x000000040500720b */ /* 0x000fc80003f1e000 */
[----:B------:R-:W-:-:S04]  /*1c10*/  FSEL R4, R4, R5, !P0 ;  /* 0x0000000504047208 */ /* 0x000fc80004000000 */
[----:B------:R-:W-:-:S07]  /*1c20*/  MOV R18, R4 ;  /* 0x0000000400127202 */ /* 0x000fce0000000f00 */
[----:B------:R-:W-:Y:S05]  /*1c30*/  WARPSYNC.COLLECTIVE R15, `(.L_x_7021) ;  /* 0x000000000f087348 */ /* 0x000fea0003c00000 */
[----:B------:R0:W1:Y:S02]  /*1c40*/  SHFL.DOWN P0, R9, R18, R17, R20 ;  /* 0x0800001112097389 */ /* 0x0000640000000014 */
[----:B01----:R-:W-:Y:S05]  /*1c50*/  ENDCOLLECTIVE ;  /* 0x000000000000791b */ /* 0x003fea0003800000 */
.L_x_7021:
        /* <DEDUP_REMOVED lines=8> */
.L_x_7022:
        /* <DEDUP_REMOVED lines=8> */
.L_x_7023:
[----:B------:R-:W-:Y:S05]  /*1d60*/  BRA `(.L_x_7024) ;  /* 0xffffffec00087947 */ /* 0x000fea000383ffff */
.L_x_7011:
[----:B--2---:R-:W-:Y:S01]  /*1d70*/  MOV R18, R4 ;  /* 0x0000000400127202 */ /* 0x004fe20000000f00 */
[----:B------:R-:W-:Y:S02]  /*1d80*/  IMAD.MOV.U32 R17, RZ, RZ, 0x10 ;  /* 0x00000010ff117424 */ /* 0x000fe400078e00ff */
[----:B------:R-:W-:Y:S01]  /*1d90*/  HFMA2 R20, -RZ, RZ, 0, 1.847743988037109375e-06 ;  /* 0x0000001fff147431 */ /* 0x000fe200000001ff */
[----:B------:R-:W-:-:S07]  /*1da0*/  MOV R15, 0xffffffff ;  /* 0xffffffff000f7802 */ /* 0x000fce0000000f00 */
[----:B-1----:R-:W-:Y:S05]  /*1db0*/  WARPSYNC.COLLECTIVE R15, `(.L_x_7025) ;  /* 0x000000000f087348 */ /* 0x002fea0003c00000 */
[----:B------:R0:W2:Y:S02]  /*1dc0*/  SHFL.DOWN P0, R9, R18, R17, R20 ;  /* 0x0800001112097389 */ /* 0x0000a40000000014 */
[----:B012---:R-:W-:Y:S05]  /*1dd0*/  ENDCOLLECTIVE ;  /* 0x000000000000791b */ /* 0x007fea0003800000 */
.L_x_7025:
[----:B------:R-:W-:Y:S01]  /*1de0*/  IMAD.MOV.U32 R17, RZ, RZ, 0x8 ;  /* 0x00000008ff117424 */ /* 0x000fe200078e00ff */
[----:B------:R-:W-:-:S05]  /*1df0*/  MOV R5, R9 ;  /* 0x0000000900057202 */ /* 0x000fca0000000f00 */
[----:B------:R-:W-:-:S05]  /*1e00*/  FADD.FTZ R5, R4, R5 ;  /* 0x0000000504057221 */ /* 0x000fca0000010000 */
[----:B------:R-:W-:-:S07]  /*1e10*/  MOV R18, R5 ;  /* 0x0000000500127202 */ /* 0x000fce0000000f00 */
[----:B------:R-:W-:Y:S05]  /*1e20*/  WARPSYNC.COLLECTIVE R15, `(.L_x_7026) ;  /* 0x000000000f087348 */ /* 0x000fea0003c00000 */
[----:B------:R0:W1:Y:S02]  /*1e30*/  SHFL.DOWN P0, R9, R18, R17, R20 ;  /* 0x0800001112097389 */ /* 0x0000640000000014 */
[----:B01----:R-:W-:Y:S05]  /*1e40*/  ENDCOLLECTIVE ;  /* 0x000000000000791b */ /* 0x003fea0003800000 */
.L_x_7026:
[----:B------:R-:W-:Y:S01]  /*1e50*/  HFMA2 R17, -RZ, RZ, 0, 2.384185791015625e-07 ;  /* 0x00000004ff117431 */ /* 0x000fe200000001ff */
[----:B------:R-:W-:-:S05]  /*1e60*/  MOV R6, R9 ;  /* 0x0000000900067202 */ /* 0x000fca0000000f00 */
[----:B------:R-:W-:-:S05]  /*1e70*/  FADD.FTZ R6, R5, R6 ;  /* 0x0000000605067221 */ /* 0x000fca0000010000 */
[----:B------:R-:W-:-:S07]  /*1e80*/  MOV R18, R6 ;  /* 0x0000000600127202 */ /* 0x000fce0000000f00 */
[----:B------:R-:W-:Y:S05]  /*1e90*/  WARPSYNC.COLLECTIVE R15, `(.L_x_7027) ;  /* 0x000000000f087348 */ /* 0x000fea0003c00000 */
[----:B------:R0:W1:Y:S02]  /*1ea0*/  SHFL.DOWN P0, R9, R18, R17, R20 ;  /* 0x0800001112097389 */ /* 0x0000640000000014 */
[----:B01----:R-:W-:Y:S05]  /*1eb0*/  ENDCOLLECTIVE ;  /* 0x000000000000791b */ /* 0x003fea0003800000 */
.L_x_7027:
[----:B------:R-:W-:Y:S01]  /*1ec0*/  HFMA2 R17, -RZ, RZ, 0, 1.1920928955078125e-07 ;  /* 0x00000002ff117431 */ /* 0x000fe200000001ff */
[----:B------:R-:W-:-:S05]  /*1ed0*/  MOV R7, R9 ;  /* 0x0000000900077202 */ /* 0x000fca0000000f00 */
[----:B------:R-:W-:-:S04]  /*1ee0*/  FADD.FTZ R7, R6, R7 ;  /* 0x0000000706077221 */ /* 0x000fc80000010000 */
[----:B------:R-:W-:-:S07]  /*1ef0*/  IMAD.MOV.U32 R18, RZ, RZ, R7 ;  /* 0x000000ffff127224 */ /* 0x000fce00078e0007 */
[----:B------:R-:W-:Y:S05]  /*1f00*/  WARPSYNC.COLLECTIVE R15, `(.L_x_7028) ;  /* 0x000000000f087348 */ /* 0x000fea0003c00000 */
[----:B------:R0:W1:Y:S02]  /*1f10*/  SHFL.DOWN P0, R9, R18, R17, R20 ;  /* 0x0800001112097389 */ /* 0x0000640000000014 */
[----:B01----:R-:W-:Y:S05]  /*1f20*/  ENDCOLLECTIVE ;  /* 0x000000000000791b */ /* 0x003fea0003800000 */
.L_x_7028:
[----:B------:R-:W-:Y:S01]  /*1f30*/  HFMA2 R17, -RZ, RZ, 0, 5.9604644775390625e-08 ;  /* 0x00000001ff117431 */ /* 0x000fe200000001ff */
[----:B------:R-:W-:-:S05]  /*1f40*/  MOV R8, R9 ;  /* 0x0000000900087202 */ /* 0x000fca0000000f00 */
[----:B------:R-:W-:-:S05]  /*1f50*/  FADD.FTZ R8, R7, R8 ;  /* 0x0000000807087221 */ /* 0x000fca0000010000 */
[----:B------:R-:W-:-:S07]  /*1f60*/  MOV R18, R8 ;  /* 0x0000000800127202 */ /* 0x000fce0000000f00 */
[----:B------:R-:W-:Y:S05]  /*1f70*/  WARPSYNC.COLLECTIVE R15, `(.L_x_7029) ;  /* 0x000000000f087348 */ /* 0x000fea0003c00000 */
[----:B------:R0:W1:Y:S02]  /*1f80*/  SHFL.DOWN P0, R9, R18, R17, R20 ;  /* 0x0800001112097389 */ /* 0x0000640000000014 */
[----:B01----:R-:W-:Y:S05]  /*1f90*/  ENDCOLLECTIVE ;  /* 0x000000000000791b */ /* 0x003fea0003800000 */
.L_x_7029:
[----:B------:R-:W-:Y:S05]  /*1fa0*/  BRA `(.L_x_7030) ;  /* 0xfffffff0009c7947 */ /* 0x000fea000383ffff */
.L_x_7031:
        /* <DEDUP_REMOVED lines=13> */
.L_x_11580:


//--------------------- .text._ZN2at6native43_GLOBAL__N__9ae7fba5_10_SoftMax_cu_9f978f6323cunn_SoftMaxForwardSmemILi8EN3c104HalfEfS4_NS1_22SoftMaxForwardEpilogueElEEvPT2_PKT0_T4_ --------------------------
	.section	.text._ZN2at6native43_GLOBAL__N__9ae7fba5_10_SoftMax_cu_9f978f6323cunn_SoftMaxForwardSmemILi8EN3c104HalfEfS4_NS1_22SoftMaxForwardEpilogueElEEvPT2_PKT0_T4_,"ax",@progbits
	.align	128
.text._ZN2at6native43_GLOBAL__N__9ae7fba5_10_SoftMax_cu_9f978f6323cunn_SoftMaxForwardSmemILi8EN3c104HalfEfS4_NS1_22SoftMaxForwardEpilogueElEEvPT2_PKT0_T4_:
        .type           _ZN2at6native43_GLOBAL__N__9ae7fba5_10_SoftMax_cu_9f978f6323cunn_SoftMaxForwardSmemILi8EN3c104HalfEfS4_NS1_22SoftMaxForwardEpilogueElEEvPT2_PKT0_T4_,@function
        .size           _ZN2at6native43_GLOBAL__N__9ae7fba5_10_SoftMax_cu_9f978f6323cunn_SoftMaxForwardSmemILi8EN3c104HalfEfS4_NS1_22SoftMaxForwardEpilogueElEEvPT2_PKT0_T4_,(.L_x_11581 - _ZN2at6native43_GLOBAL__N__9ae7fba5_10_SoftMax_cu_9f978f6323cunn_SoftMaxForwardSmemILi8EN3c104HalfEfS4_NS1_22SoftMaxForwardEpilogueElEEvPT2_PKT0_T4_)
        .other          _ZN2at6native43_GLOBAL__N__9ae7fba5_10_SoftMax_cu_9f978f6323cunn_SoftMaxForwardSmemILi8EN3c104HalfEfS4_NS1_22SoftMaxForwardEpilogueElEEvPT2_PKT0_T4_,@"STO_CUDA_ENTRY STV_DEFAULT"
_ZN2at6native43_GLOBAL__N__9ae7fba5_10_SoftMax_cu_9f978f6323cunn_SoftMaxForwardSmemILi8EN3c104HalfEfS4_NS1_22SoftMaxForwardEpilogueElEEvPT2_PKT0_T4_:
[----:B------:R-:W-:Y:S01]  /*0000*/  LDC R1, c[0x0][0x37c] ;  /* 0x0000df00ff017b82 */ /* 0x000fe20000000800 */
[----:B------:R-:W0:Y:S07]  /*0010*/  S2R R3, SR_TID.X ;  /* 0x0000000000037919 */ /* 0x000e2e0000002100 */
[----:B------:R-:W1:Y:S01]  /*0020*/  S2UR UR6, SR_CTAID.X ;  /* 0x00000000000679c3 */ /* 0x000e620000002500 */
[----:B------:R-:W1:Y:S01]  /*0030*/  LDCU.64 UR12, c[0x0][0x390] ;  /* 0x00007200ff0c77ac */ /* 0x000e620008000a00 */
[----:B------:R-:W-:Y:S01]  /*0040*/  BSSY.RECONVERGENT B0, `(.L_x_7032) ;  /* 0x0000030000007945 */ /* 0x000fe20003800200 */
[----:B------:R-:W-:Y:S01]  /*0050*/  HFMA2 R0, -RZ, RZ, 0, 0 ;  /* 0x00000000ff007431 */ /* 0x000fe200000001ff */
[----:B------:R-:W-:Y:S01]  /*0060*/  MOV R2, 0xff7fffff ;  /* 0xff7fffff00027802 */ /* 0x000fe20000000f00 */
        /* <DEDUP_REMOVED lines=12> */
[----:B------:R-:W0:Y:S11]  /*0130*/  LDCU.64 UR10, c[0x0][0x358] ;  /* 0x00006b00ff0a77ac */ /* 0x000e360008000a00 */
[----:B------:R-:W-:Y:S05]  /*0140*/  @P0 BRA `(.L_x_7033) ;  /* 0x00000000007c0947 */ /* 0x000fea0003800000 */
[----:B------:R-:W1:Y:S01]  /*0150*/  S2R R5, SR_CgaCtaId ;  /* 0x0000000000057919 */ /* 0x000e620000008800 */
[----:B------:R-:W2:Y:S01]  /*0160*/  LDC R14, c[0x0][0x360] ;  /* 0x0000d800ff0e7b82 */ /* 0x000ea20000000800 */
[----:B------:R-:W-:Y:S01]  /*0170*/  MOV R4, 0x400 ;  /* 0x0000040000047802 */ /* 0x000fe20000000f00 */
[----:B------:R-:W-:Y:S01]  /*0180*/  IMAD.MOV.U32 R2, RZ, RZ, -0x800001 ;  /* 0xff7fffffff027424 */ /* 0x000fe200078e00ff */
[----:B------:R-:W-:Y:S02]  /*0190*/  MOV R17, R3 ;  /* 0x0000000300117202 */ /* 0x000fe40000000f00 */
[----:B------:R-:W-:Y:S02]  /*01a0*/  MOV R16, R0 ;  /* 0x0000000000107202 */ /* 0x000fe40000000f00 */
[----:B-1----:R-:W-:-:S07]  /*01b0*/  LEA R8, R5, R4, 0x18 ;  /* 0x0000000405087211 */ /* 0x002fce00078ec0ff */
.L_x_7034:
[----:B------:R-:W-:-:S04]  /*01c0*/  LEA R4, P1, R17, UR6, 0x4 ;  /* 0x0000000611047c11 */ /* 0x000fc8000f8220ff */
[----:B------:R-:W-:-:S06]  /*01d0*/  LEA.HI.X R5, R17, UR7, R16, 0x4, P1 ;  /* 0x0000000711057c11 */ /* 0x000fcc00088f2410 */
[----:B0-----:R-:W3:Y:S01]  /*01e0*/  LDG.E.128 R4, desc[UR10][R4.64] ;  /* 0x0000000a04047981 */ /* 0x001ee2000c1e1d00 */
[----:B------:R-:W-:Y:S01]  /*01f0*/  IMAD R9, R17, 0x10, R8 ;  /* 0x0000001011097824 */ /* 0x000fe200078e0208 */
[----:B--2---:R-:W-:-:S04]  /*0200*/  IADD3 R17, P2, PT, R14, R17, RZ ;  /* 0x000000110e117210 */ /* 0x004fc80007f5e0ff */
[C---:B------:R-:W-:Y:S02]  /*0210*/  SHF.L.U32 R12, R17.reuse, 0x3, RZ ;  /* 0x00000003110c7819 */ /* 0x040fe400000006ff */
[----:B------:R-:W-:Y:S02]  /*0220*/  IADD3.X R16, PT, PT, RZ, R16, RZ, P2, !PT ;  /* 0x00000010ff107210 */ /* 0x000fe400017fe4ff */
[----:B------:R-:W-:Y:S02]  /*0230*/  ISETP.GE.U32.AND P1, PT, R12, UR12, PT ;  /* 0x0000000c0c007c0c */ /* 0x000fe4000bf26070 */
[----:B------:R-:W-:-:S04]  /*0240*/  SHF.L.U64.HI R15, R17, 0x3, R16 ;  /* 0x00000003110f7819 */ /* 0x000fc80000010210 */
[----:B------:R-:W-:Y:S01]  /*0250*/  ISETP.GE.AND.EX P1, PT, R15, UR13, PT, P1 ;  /* 0x0000000d0f007c0c */ /* 0x000fe2000bf26310 */
[--C-:B---3--:R-:W-:Y:S01]  /*0260*/  HADD2.F32 R11, -RZ, R4.reuse.H0_H0 ;  /* 0x20000004ff0b7230 */ /* 0x108fe20000004100 */
        /* <DEDUP_REMOVED lines=13> */
.L_x_7033:
[----:B0-----:R-:W-:Y:S05]  /*0340*/  BSYNC.RECONVERGENT B0 ;  /* 0x0000000000007941 */ /* 0x001fea0003800200 */
.L_x_7032:
        /* <DEDUP_REMOVED lines=48> */
.L_x_7049:
[----:B------:R-:W-:Y:S02]  /*0650*/  ISETP.NE.AND P3, PT, R3, RZ, PT ;  /* 0x000000ff0300720c */ /* 0x000fe40003f65270 */
[----:B-1----:R-:W-:-:S04]  /*0660*/  FSETP.GEU.FTZ.AND P1, PT, R6, R11, PT ;  /* 0x0000000b0600720b */ /* 0x002fc80003f3e000 */
[----:B0-----:R-:W-:-:S07]  /*0670*/  FSEL R6, R11, R6, !P1 ;  /* 0x000000060b067208 */ /* 0x001fce0004800000 */
[----:B------:R0:W-:Y:S01]  /*0680*/  @!P3 STS [UR7], R6 ;  /* 0x00000006ff00b988 */ /* 0x0001e20008000807 */
[----:B------:R-:W-:-:S13]  /*0690*/  @!P3 PLOP3.LUT P2, PT, PT, PT, PT, 0x80, 0x8 ;  /* 0x000000000008b81c */ /* 0x000fda0003f4f070 */
.L_x_7035:
        /* <DEDUP_REMOVED lines=9> */
.L_x_7039:
        /* <DEDUP_REMOVED lines=49> */
.L_x_7038:
[----:B------:R-:W-:Y:S05]  /*0a40*/  BSYNC.RECONVERGENT B0 ;  /* 0x0000000000007941 */ /* 0x000fea0003800200 */
.L_x_7037:
        /* <DEDUP_REMOVED lines=31> */
.L_x_7055:
[----:B--2---:R-:W-:-:S07]  /*0c40*/  FADD.FTZ R8, R6, R9 ;  /* 0x0000000906087221 */ /* 0x004fce0000010000 */
.L_x_7041:
[----:B------:R-:W-:Y:S05]  /*0c50*/  BSYNC B0 ;  /* 0x0000000000007941 */ /* 0x000fea0003800000 */
.L_x_7040:
[----:B--2---:R2:W-:Y:S01]  /*0c60*/  @P2 STS [UR7], R8 ;  /* 0x00000008ff002988 */ /* 0x0045e20008000807 */
[----:B------:R-:W-:Y:S05]  /*0c70*/  WARPSYNC.ALL ;  /* 0x0000000000007948 */ /* 0x000fea0003800000 */
[----:B------:R-:W-:Y:S06]  /*0c80*/  BAR.SYNC.DEFER_BLOCKING 0x0 ;  /* 0x0000000000007b1d */ /* 0x000fec0000010000 */
[----:B------:R-:W-:Y:S05]  /*0c90*/  @P0 EXIT ;  /* 0x000000000000094d */ /* 0x000fea0003800000 */
[----:B--2---:R-:W2:Y:S02]  /*0ca0*/  LDS R8, [UR7] ;  /* 0x00000007ff087984 */ /* 0x004ea40008000800 */
[----:B--2---:R-:W2:Y:S02]  /*0cb0*/  MUFU.RCP R8, R8 ;  /* 0x0000000800087308 */ /* 0x004ea40000001000 */
.L_x_7043:
[C---:B---3--:R-:W-:Y:S02]  /*0cc0*/  LEA R4, R3.reuse, UR6, 0x4 ;  /* 0x0000000603047c11 */ /* 0x048fe4000f8e20ff */
[----:B------:R-:W-:-:S04]  /*0cd0*/  LEA R10, P0, R3, UR4, 0x4 ;  /* 0x00000004030a7c11 */ /* 0x000fc8000f8020ff */
[----:B0-----:R-:W0:Y:S02]  /*0ce0*/  LDS.128 R4, [R4] ;  /* 0x0000000004047984 */ /* 0x001e240000000c00 */
        /* <DEDUP_REMOVED lines=8> */
[--C-:B------:R-:W-:Y:S02]  /*0d70*/  HADD2.F32 R19, -RZ, R7.reuse.H0_H0 ;  /* 0x20000007ff137230 */ /* 0x100fe40000004100 */
[----:B------:R-:W-:Y:S01]  /*0d80*/  FMUL.FTZ R9, R11, 1.4426950216293334961 ;  /* 0x3fb8aa3b0b097820 */ /* 0x000fe20000410000 */
[----:B------:R-:W-:Y:S02]  /*0d90*/  HADD2.F32 R11, -RZ, R6.H1_H1 ;  /* 0x30000006ff0b7230 */ /* 0x000fe40000004100 */
[C---:B------:R-:W-:Y:S01]  /*0da0*/  FADD.FTZ R13, -R2.reuse, R13 ;  /* 0x0000000d020d7221 */ /* 0x040fe20000010100 */
[----:B------:R-:W-:Y:S02]  /*0db0*/  HADD2.F32 R21, -RZ, R7.H1_H1 ;  /* 0x30000007ff157230 */ /* 0x000fe40000004100 */
        /* <DEDUP_REMOVED lines=10> */
[----:B------:R-:W-:Y:S01]  /*0e60*/  FMUL.FTZ R21, R21, 1.4426950216293334961 ;  /* 0x3fb8aa3b15157820 */ /* 0x000fe20000410000 */
[----:B------:R-:W2:Y:S01]  /*0e70*/  MUFU.EX2 R5, R5 ;  /* 0x0000000500057308 */ /* 0x000ea20000000800 */
[----:B------:R-:W-:-:S02]  /*0e80*/  LEA.HI.X R11, R3, UR5, R0, 0x4, P0 ;  /* 0x00000005030b7c11 */ /* 0x000fc400080f2400 */
[----:B------:R-:W-:Y:S01]  /*0e90*/  IADD3 R3, P0, PT, R3, UR9, RZ ;  /* 0x0000000903037c10 */ /* 0x000fe2000ff1e0ff */
[----:B------:R-:W0:Y:S04]  /*0ea0*/  MUFU.EX2 R13, R13 ;  /* 0x0000000d000d7308 */ /* 0x000e280000000800 */
[----:B------:R-:W1:Y:S01]  /*0eb0*/  MUFU.EX2 R15, R15 ;  /* 0x0000000f000f7308 */ /* 0x000e620000000800 */
[----:B------:R-:W-:-:S03]  /*0ec0*/  IMAD.X R0, RZ, RZ, R0, P0 ;  /* 0x000000ffff007224 */ /* 0x000fc600000e0600 */
[----:B------:R-:W3:Y:S01]  /*0ed0*/  MUFU.EX2 R7, R7 ;  /* 0x0000000700077308 */ /* 0x000ee20000000800 */
[----:B--2---:R-:W-:-:S03]  /*0ee0*/  FMUL.FTZ R4, R5, R8 ;  /* 0x0000000805047220 */ /* 0x004fc60000410000 */
[----:B------:R-:W2:Y:S01]  /*0ef0*/  MUFU.EX2 R9, R9 ;  /* 0x0000000900097308 */ /* 0x000ea20000000800 */
[----:B0-----:R-:W-:-:S03]  /*0f00*/  FMUL.FTZ R5, R13, R8 ;  /* 0x000000080d057220 */ /* 0x001fc60000410000 */
[----:B------:R-:W0:Y:S01]  /*0f10*/  MUFU.EX2 R17, R17 ;  /* 0x0000001100117308 */ /* 0x000e220000000800 */
[----:B-1----:R-:W-:-:S03]  /*0f20*/  FMUL.FTZ R6, R15, R8 ;  /* 0x000000080f067220 */ /* 0x002fc60000410000 */
[----:B------:R-:W1:Y:S01]  /*0f30*/  MUFU.EX2 R19, R19 ;  /* 0x0000001300137308 */ /* 0x000e620000000800 */
[-C--:B---3--:R-:W-:Y:S01]  /*0f40*/  FMUL.FTZ R12, R7, R8.reuse ;  /* 0x00000008070c7220 */ /* 0x088fe20000410000 */
[----:B------:R-:W-:Y:S02]  /*0f50*/  F2FP.F16.F32.PACK_AB R5, R6, R5 ;  /* 0x000000050605723e */ /* 0x000fe400000000ff */
[----:B------:R-:W3:Y:S01]  /*0f60*/  MUFU.EX2 R21, R21 ;  /* 0x0000001500157308 */ /* 0x000ee20000000800 */
[-C--:B--2---:R-:W-:Y:S01]  /*0f70*/  FMUL.FTZ R9, R9, R8.reuse ;  /* 0x0000000809097220 */ /* 0x084fe20000410000 */
[----:B0-----:R-:W-:-:S04]  /*0f80*/  FMUL.FTZ R17, R17, R8 ;  /* 0x0000000811117220 */ /* 0x001fc80000410000 */
[----:B------:R-:W-:Y:S02]  /*0f90*/  F2FP.F16.F32.PACK_AB R4, R9, R4 ;  /* 0x000000040904723e */ /* 0x000fe400000000ff */
[----:B------:R-:W-:Y:S01]  /*0fa0*/  SHF.L.U32 R9, R3, 0x3, RZ ;  /* 0x0000000303097819 */ /* 0x000fe200000006ff */
[-C--:B-1----:R-:W-:Y:S01]  /*0fb0*/  FMUL.FTZ R7, R19, R8.reuse ;  /* 0x0000000813077220 */ /* 0x082fe20000410000 */
[----:B------:R-:W-:Y:S02]  /*0fc0*/  F2FP.F16.F32.PACK_AB R6, R12, R17 ;  /* 0x000000110c06723e */ /* 0x000fe400000000ff */
[----:B------:R-:W-:Y:S01]  /*0fd0*/  ISETP.GE.U32.AND P0, PT, R9, UR12, PT ;  /* 0x0000000c09007c0c */ /* 0x000fe2000bf06070 */
[----:B---3--:R-:W-:Y:S01]  /*0fe0*/  FMUL.FTZ R14, R21, R8 ;  /* 0x00000008150e7220 */ /* 0x008fe20000410000 */
[----:B------:R-:W-:-:S04]  /*0ff0*/  SHF.L.U64.HI R9, R3, 0x3, R0 ;  /* 0x0000000303097819 */ /* 0x000fc80000010200 */
[----:B------:R-:W-:Y:S02]  /*1000*/  F2FP.F16.F32.PACK_AB R7, R14, R7 ;  /* 0x000000070e07723e */ /* 0x000fe400000000ff */
[----:B------:R-:W-:-:S03]  /*1010*/  ISETP.GE.AND.EX P0, PT, R9, UR13, PT, P0 ;  /* 0x0000000d09007c0c */ /* 0x000fc6000bf06300 */
[----:B------:R3:W-:Y:S10]  /*1020*/  STG.E.128 desc[UR10][R10.64], R4 ;  /* 0x000000040a007986 */ /* 0x0007f4000c101d0a */
[----:B------:R-:W-:Y:S05]  /*1030*/  @!P0 BRA `(.L_x_7043) ;  /* 0xfffffffc00208947 */ /* 0x000fea000383ffff */
[----:B------:R-:W-:Y:S05]  /*1040*/  EXIT ;  /* 0x000000000000794d */ /* 0x000fea0003800000 */
.L_x_7036:
[----:B-1----:R-:W-:Y:S01]  /*1050*/  MOV R13, R2 ;  /* 0x00000002000d7202 */ /* 0x002fe20000000f00 */
[----:B------:R-:W-:Y:S02]  /*1060*/  HFMA2 R12, -RZ, RZ, 0, 9.5367431640625e-07 ;  /* 0x00000010ff0c7431 */ /* 0x000fe400000001ff */
[----:B------:R-:W-:Y:S01]  /*1070*/  IMAD.MOV.U32 R15, RZ, RZ, 0x1f ;  /* 0x0000001fff0f7424 */ /* 0x000fe200078e00ff */
[----:B------:R-:W-:-:S07]  /*1080*/  MOV R10, 0xffffffff ;  /* 0xffffffff000a7802 */ /* 0x000fce0000000f00 */
[----:B------:R-:W-:Y:S05]  /*1090*/  WARPSYNC.COLLECTIVE R10, `(.L_x_7044) ;  /* 0x000000000a087348 */ /* 0x000fea0003c00000 */
[----:B------:R0:W1:Y:S02]  /*10a0*/  SHFL.DOWN P1, R11, R13, R12, R15 ;  /* 0x0800000c0d0b7389 */ /* 0x000064000002000f */
[----:B01----:R-:W-:Y:S05]  /*10b0*/  ENDCOLLECTIVE ;  /* 0x000000000000791b */ /* 0x003fea0003800000 */
.L_x_7044:
        /* <DEDUP_REMOVED lines=8> */
.L_x_7045:
        /* <DEDUP_REMOVED lines=8> */
.L_x_7046:
        /* <DEDUP_REMOVED lines=8> */
.L_x_7047:
        /* <DEDUP_REMOVED lines=8> */
.L_x_7048:
[----:B------:R-:W-:Y:S05]  /*12c0*/  BRA `(.L_x_7049) ;  /* 0xfffffff000e07947 */ /* 0x000fea000383ffff */
.L_x_7042:
[----:B--2---:R-:W-:Y:S01]  /*12d0*/  MOV R13, R8 ;  /* 0x00000008000d7202 */ /* 0x004fe20000000f00 */
[----:B------:R-:W-:Y:S02]  /*12e0*/  IMAD.MOV.U32 R12, RZ, RZ, 0x10 ;  /* 0x00000010ff0c7424 */ /* 0x000fe400078e00ff */
[----:B------:R-:W-:Y:S01]  /*12f0*/  HFMA2 R15, -RZ, RZ, 0, 1.847743988037109375e-06 ;  /* 0x0000001fff0f7431 */ /* 0x000fe200000001ff */
[----:B------:R-:W-:-:S07]  /*1300*/  MOV R10, 0xffffffff ;  /* 0xffffffff000a7802 */ /* 0x000fce0000000f00 */
[----:B-1----:R-:W-:Y:S05]  /*1310*/  WARPSYNC.COLLECTIVE R10, `(.L_x_7050) ;  /* 0x000000000a087348 */ /* 0x002fea0003c00000 */
[----:B------:R0:W2:Y:S02]  /*1320*/  SHFL.DOWN P1, R11, R13, R12, R15 ;  /* 0x0800000c0d0b7389 */ /* 0x0000a4000002000f */
[----:B012---:R-:W-:Y:S05]  /*1330*/  ENDCOLLECTIVE ;  /* 0x000000000000791b */ /* 0x007fea0003800000 */
.L_x_7050:
[----:B------:R-:W-:Y:S02]  /*1340*/  HFMA2 R12, -RZ, RZ, 0, 4.76837158203125e-07 ;  /* 0x00000008ff0c7431 */ /* 0x000fe400000001ff */
[----:B------:R-:W-:-:S04]  /*1350*/  IMAD.MOV.U32 R5, RZ, RZ, R11 ;  /* 0x000000ffff057224 */ /* 0x000fc800078e000b */
[----:B------:R-:W-:-:S05]  /*1360*/  FADD.FTZ R5, R8, R5 ;  /* 0x0000000508057221 */ /* 0x000fca0000010000 */
[----:B------:R-:W-:-:S07]  /*1370*/  MOV R13, R5 ;  /* 0x00000005000d7202 */ /* 0x000fce0000000f00 */
[----:B------:R-:W-:Y:S05]  /*1380*/  WARPSYNC.COLLECTIVE R10, `(.L_x_7051) ;  /* 0x000000000a087348 */ /* 0x000fea0003c00000 */
[----:B------:R0:W1:Y:S02]  /*1390*/  SHFL.DOWN P1, R11, R13, R12, R15 ;  /* 0x0800000c0d0b7389 */ /* 0x000064000002000f */
[----:B01----:R-:W-:Y:S05]  /*13a0*/  ENDCOLLECTIVE ;  /* 0x000000000000791b */ /* 0x003fea0003800000 */
.L_x_7051:
[----:B------:R-:W-:Y:S02]  /*13b0*/  HFMA2 R12, -RZ, RZ, 0, 2.384185791015625e-07 ;  /* 0x00000004ff0c7431 */ /* 0x000fe400000001ff */
[----:B------:R-:W-:-:S04]  /*13c0*/  IMAD.MOV.U32 R4, RZ, RZ, R11 ;  /* 0x000000ffff047224 */ /* 0x000fc800078e000b */
[----:B------:R-:W-:-:S05]  /*13d0*/  FADD.FTZ R4, R5, R4 ;  /* 0x0000000405047221 */ /* 0x000fca0000010000 */
[----:B------:R-:W-:-:S07]  /*13e0*/  MOV R13, R4 ;  /* 0x00000004000d7202 */ /* 0x000fce0000000f00 */
[----:B------:R-:W-:Y:S05]  /*13f0*/  WARPSYNC.COLLECTIVE R10, `(.L_x_7052) ;  /* 0x000000000a087348 */ /* 0x000fea0003c00000 */
[----:B------:R0:W1:Y:S02]  /*1400*/  SHFL.DOWN P1, R11, R13, R12, R15 ;  /* 0x0800000c0d0b7389 */ /* 0x000064000002000f */
[----:B01----:R-:W-:Y:S05]  /*1410*/  ENDCOLLECTIVE ;  /* 0x000000000000791b */ /* 0x003fea0003800000 */
.L_x_7052:
[----:B------:R-:W-:Y:S02]  /*1420*/  HFMA2 R12, -RZ, RZ, 0, 1.1920928955078125e-07 ;  /* 0x00000002ff0c7431 */ /* 0x000fe400000001ff */
[----:B------:R-:W-:-:S04]  /*1430*/  IMAD.MOV.U32 R7, RZ, RZ, R11 ;  /* 0x000000ffff077224 */ /* 0x000fc800078e000b */
[----:B------:R-:W-:-:S05]  /*1440*/  FADD.FTZ R7, R4, R7 ;  /* 0x0000000704077221 */ /* 0x000fca0000010000 */
[----:B------:R-:W-:-:S07]  /*1450*/  MOV R13, R7 ;  /* 0x00000007000d7202 */ /* 0x000fce0000000f00 */
[----:B------:R-:W-:Y:S05]  /*1460*/  WARPSYNC.COLLECTIVE R10, `(.L_x_7053) ;  /* 0x000000000a087348 */ /* 0x000fea0003c00000 */
[----:B------:R0:W1:Y:S02]  /*1470*/  SHFL.DOWN P1, R11, R13, R12, R15 ;  /* 0x0800000c0d0b7389 */ /* 0x000064000002000f */
[----:B01----:R-:W-:Y:S05]  /*1480*/  ENDCOLLECTIVE ;  /* 0x000000000000791b */ /* 0x003fea0003800000 */
.L_x_7053:
[----:B------:R-:W-:Y:S02]  /*1490*/  HFMA2 R12, -RZ, RZ, 0, 5.9604644775390625e-08 ;  /* 0x00000001ff0c7431 */ /* 0x000fe400000001ff */
[----:B------:R-:W-:-:S04]  /*14a0*/  IMAD.MOV.U32 R6, RZ, RZ, R11 ;  /* 0x000000ffff067224 */ /* 0x000fc800078e000b */
[----:B------:R-:W-:-:S05]  /*14b0*/  FADD.FTZ R6, R7, R6 ;  /* 0x0000000607067221 */ /* 0x000fca0000010000 */
[----:B------:R-:W-:-:S07]  /*14c0*/  MOV R13, R6 ;  /* 0x00000006000d7202 */ /* 0x000fce0000000f00 */
[----:B------:R-:W-:Y:S05]  /*14d0*/  WARPSYNC.COLLECTIVE R10, `(.L_x_7054) ;  /* 0x000000000a087348 */ /* 0x000fea0003c00000 */
[----:B------:R0:W1:Y:S02]  /*14e0*/  SHFL.DOWN P1, R11, R13, R12, R15 ;  /* 0x0800000c0d0b7389 */ /* 0x000064000002000f */
[----:B01----:R-:W-:Y:S05]  /*14f0*/  ENDCOLLECTIVE ;  /* 0x000000000000791b */ /* 0x003fea0003800000 */
.L_x_7054:
[----:B------:R-:W-:Y:S01]  /*1500*/  MOV R9, R11 ;  /* 0x0000000b00097202 */ /* 0x000fe20000000f00 */
[----:B------:R-:W-:Y:S06]  /*1510*/  BRA `(.L_x_7055) ;  /* 0xfffffff400c87947 */ /* 0x000fec000383ffff */
.L_x_7056:
        /* <DEDUP_REMOVED lines=14> */
.L_x_11581:


//--------------------- .text._ZN2at6native43_GLOBAL__N__9ae7fba5_10_SoftMax_cu_9f978f6322cunn_SoftMaxForwardRegIN3c104HalfEfS4_NS1_22SoftMaxForwardEpilogueElLi9EEEvPT1_PKT_T3_ --------------------------
	.section	.text._ZN2at6native43_GLOBAL__N__9ae7fba5_10_SoftMax_cu_9f978f6322cunn_SoftMaxForwardRegIN3c104HalfEfS4_NS1_22SoftMaxForwardEpilogueElLi9EEEvPT1_PKT_T3_,"ax",@progbits
	.align	128
.text._ZN2at6native43_GLOBAL__N__9ae7fba5_10_SoftMax_cu_9f978f6322cunn_SoftMaxForwardRegIN3c104HalfEfS4_NS1_22SoftMaxForwardEpilogueElLi9EEEvPT1_PKT_T3_:
        .type           _ZN2at6native43_GLOBAL__N__9ae7fba5_10_SoftMax_cu_9f978f6322cunn_SoftMaxForwardRegIN3c104HalfEfS4_NS1_22SoftMaxForwardEpilogueElLi9EEEvPT1_PKT_T3_,@function
        .size           _ZN2at6native43_GLOBAL__N__9ae7fba5_10_SoftMax_cu_9f978f6322cunn_SoftMaxForwardRegIN3c104HalfEfS4_NS1_22SoftMaxForwardEpilogueElLi9EEEvPT1_PKT_T3_,(.L_x_11582 - _ZN2at6native43_GLOBAL__N__9ae7fba5_10_SoftMax_cu_9f978f6322cunn_SoftMaxForwardRegIN3c104HalfEfS4_NS1_22SoftMaxForwardEpilogueElLi9EEEvPT1_PKT_T3_)
        .other          _ZN2at6native43_GLOBAL__N__9ae7fba5_10_SoftMax_cu_9f978f6322cunn_SoftMaxForwardRegIN3c104HalfEfS4_NS1_22SoftMaxForwardEpilogueElLi9EEEvPT1_PKT_T3_,@"STO_CUDA_ENTRY STV_DEFAULT"
_ZN2at6native43_GLOBAL__N__9ae7fba5_10_SoftMax_cu_9f978f6322cunn_SoftMaxForwardRegIN3c104HalfEfS4_NS1_22SoftMaxForwardEpilogueElLi9EEEvPT1_PKT_T3_:
        /* <DEDUP_REMOVED lines=11> */
[----:B------:R-:W-:Y:S02]  /*00b0*/  P2R R36, PR, RZ, 0x8 ;  /* 0x00000008ff247803 */ /* 0x000fe40000000000 */
[----:B------:R-:W-:Y:S02]  /*00c0*/  ISETP.GE.AND.EX P4, PT, RZ, R23, PT, P0 ;  /* 0x00000017ff00720c */ /* 0x000fe40003f86300 */
[C---:B------:R-:W-:Y:S02]  /*00d0*/  ISETP.GE.U32.AND P0, PT, R16.reuse, R22, PT ;  /* 0x000000161000720c */ /* 0x040fe40003f06070 */
[----:B------:R-:W-:-:S02]  /*00e0*/  IADD3 R20, PT, PT, R16, UR9, RZ ;  /* 0x0000000910147c10 */ /* 0x000fc4000fffe0ff */
[-C--:B------:R-:W-:Y:S01]  /*00f0*/  ISETP.GE.AND.EX P5, PT, RZ, R23.reuse, PT, P0 ;  /* 0x00000017ff00720c */ /* 0x080fe20003fa6300 */
[----:B------:R-:W0:Y:S01]  /*0100*/  @!P3 LDC.64 R14, c[0x0][0x388] ;  /* 0x0000e200ff0ebb82 */ /* 0x000e220000000a00 */
[----:B------:R-:W-:Y:S01]  /*0110*/  ISETP.GE.U32.AND P0, PT, R20, R22, PT ;  /* 0x000000161400720c */ /* 0x000fe20003f06070 */
[----:B------:R-:W-:Y:S01]  /*0120*/  @!P3 IMAD.MOV.U32 R25, RZ, RZ, RZ ;  /* 0x000000ffff19b224 */ /* 0x000fe200078e00ff */
[----:B------:R-:W-:Y:S02]  /*0130*/  P2R R38, PR, RZ, 0x10 ;  /* 0x00000010ff267803 */ /* 0x000fe40000000000 */
[----:B------:R-:W-:Y:S01]  /*0140*/  ISETP.GE.AND.EX P0, PT, RZ, R23, PT, P0 ;  /* 0x00000017ff00720c */ /* 0x000fe20003f06300 */
[----:B---3--:R-:W-:Y:S01]  /*0150*/  @!P3 IMAD.WIDE.U32 R18, R22, UR8, R24 ;  /* 0x000000081612bc25 */ /* 0x008fe2000f8e0018 */
[----:B------:R-:W-:Y:S01]  /*0160*/  P2R R37, PR, RZ, 0x20 ;  /* 0x00000020ff257803 */ /* 0x000fe20000000000 */
[----:B------:R-:W1:Y:S02]  /*0170*/  @!P4 LDC.64 R12, c[0x0][0x388] ;  /* 0x0000e200ff0ccb82 */ /* 0x000e640000000a00 */
[----:B------:R-:W-:-:S02]  /*0180*/  @!P3 IMAD R17, R23, UR8, R19 ;  /* 0x000000081711bc24 */ /* 0x000fc4000f8e0213 */
[----:B------:R-:W-:-:S04]  /*0190*/  @!P4 IMAD.MOV.U32 R11, RZ, RZ, RZ ;  /* 0x000000ffff0bc224 */ /* 0x000fc800078e00ff */
[----:B------:R-:W3:Y:S01]  /*01a0*/  @!P5 LDC.64 R34, c[0x0][0x388] ;  /* 0x0000e200ff22db82 */ /* 0x000ee20000000a00 */
[----:B------:R-:W-:-:S04]  /*01b0*/  @!P4 IMAD.WIDE.U32 R10, R22, UR8, R10 ;  /* 0x00000008160acc25 */ /* 0x000fc8000f8e000a */
[----:B------:R-:W-:Y:S02]  /*01c0*/  @!P4 IMAD R11, R23, UR8, R11 ;  /* 0x00000008170bcc24 */ /* 0x000fe4000f8e020b */
[----:B------:R-:W-:Y:S01]  /*01d0*/  @!P0 IMAD.MOV.U32 R21, RZ, RZ, RZ ;  /* 0x000000ffff158224 */ /* 0x000fe200078e00ff */
[C---:B0-----:R-:W-:Y:S01]  /*01e0*/  @!P3 LEA R14, P1, R18.reuse, R14, 0x1 ;  /* 0x0000000e120eb211 */ /* 0x041fe200078208ff */
[----:B------:R-:W0:Y:S03]  /*01f0*/  @!P0 LDC.64 R32, c[0x0][0x388] ;  /* 0x0000e200ff208b82 */ /* 0x000e260000000a00 */
[----:B------:R-:W-:Y:S01]  /*0200*/  @!P3 LEA.HI.X R15, R18, R15, R17, 0x1, P1 ;  /* 0x0000000f120fb211 */ /* 0x000fe200008f0c11 */
[----:B------:R-:W-:Y:S01]  /*0210*/  VIADD R18, R20, UR9 ;  /* 0x0000000914127c36 */ /* 0x000fe20008000000 */
[----:B------:R-:W-:Y:S02]  /*0220*/  @!P5 MOV R17, RZ ;  /* 0x000000ff0011d202 */ /* 0x000fe40000000f00 */
[----:B-1----:R-:W-:Y:S01]  /*0230*/  @!P4 LEA R12, P1, R10, R12, 0x1 ;  /* 0x0000000c0a0cc211 */ /* 0x002fe200078208ff */
[----:B--2---:R1:W2:Y:S01]  /*0240*/  @!P3 LDG.E.U16 R4, desc[UR6][R14.64] ;  /* 0x000000060e04b981 */ /* 0x0042a2000c1e1500 */
[----:B------:R-:W-:-:S02]  /*0250*/  @!P5 IMAD.WIDE.U32 R16, R22, UR8, R16 ;  /* 0x000000081610dc25 */ /* 0x000fc4000f8e0010 */
[----:B------:R-:W-:Y:S02]  /*0260*/  @!P4 LEA.HI.X R13, R10, R13, R11, 0x1, P1 ;  /* 0x0000000d0a0dc211 */ /* 0x000fe400008f0c0b */
[----:B------:R-:W-:Y:S01]  /*0270*/  ISETP.GE.U32.AND P1, PT, R18, R22, PT ;  /* 0x000000161200720c */ /* 0x000fe20003f26070 */
[----:B------:R-:W-:Y:S01]  /*0280*/  @!P5 IMAD R10, R23, UR8, R17 ;  /* 0x00000008170adc24 */ /* 0x000fe2000f8e0211 */
[C---:B---3--:R-:W-:Y:S01]  /*0290*/  @!P5 LEA R34, P2, R16.reuse, R34, 0x1 ;  /* 0x000000221022d211 */ /* 0x048fe200078408ff */
[----:B------:R3:W4:Y:S01]  /*02a0*/  @!P4 LDG.E.U16 R3, desc[UR6][R12.64] ;  /* 0x000000060c03c981 */ /* 0x000722000c1e1500 */
[----:B------:R-:W-:Y:S02]  /*02b0*/  ISETP.GE.AND.EX P1, PT, RZ, R23, PT, P1 ;  /* 0x00000017ff00720c */ /* 0x000fe40003f26310 */
[----:B------:R-:W-:Y:S01]  /*02c0*/  @!P5 LEA.HI.X R35, R16, R35, R10, 0x1, P2 ;  /* 0x000000231023d211 */ /* 0x000fe200010f0c0a */
[----:B------:R-:W-:Y:S01]  /*02d0*/  @!P0 IMAD.WIDE.U32 R10, R22, UR8, R20 ;  /* 0x00000008160a8c25 */ /* 0x000fe2000f8e0014 */
[----:B------:R-:W-:-:S03]  /*02e0*/  IADD3 R16, PT, PT, R18, UR9, RZ ;  /* 0x0000000912107c10 */ /* 0x000fc6000fffe0ff */
[----:B------:R-:W-:Y:S01]  /*02f0*/  @!P0 IMAD R11, R23, UR8, R11 ;  /* 0x00000008170b8c24 */ /* 0x000fe2000f8e020b */
[C---:B0-----:R-:W-:Y:S01]  /*0300*/  @!P0 LEA R32, P2, R10.reuse, R32, 0x1 ;  /* 0x000000200a208211 */ /* 0x041fe200078408ff */
[----:B------:R-:W5:Y:S03]  /*0310*/  @!P5 LDG.E.U16 R2, desc[UR6][R34.64] ;  /* 0x000000062202d981 */ /* 0x000f66000c1e1500 */
        /* <DEDUP_REMOVED lines=15> */
[----:B------:R0:W5:Y:S01]  /*0410*/  @!P1 LDG.E.U16 R5, desc[UR6][R40.64] ;  /* 0x0000000628059981 */ /* 0x000162000c1e1500 */
        /* <DEDUP_REMOVED lines=13> */
[----:B------:R1:W3:Y:S01]  /*04f0*/  @!P3 LDG.E.U16 R7, desc[UR6][R28.64] ;  /* 0x000000061c07b981 */ /* 0x0002e2000c1e1500 */
[----:B------:R-:W-:-:S13]  /*0500*/  ISETP.GE.AND.EX P4, PT, RZ, R23, PT, P4 ;  /* 0x00000017ff00720c */ /* 0x000fda0003f86340 */
[----:B------:R-:W0:Y:S01]  /*0510*/  @!P4 LDC.64 R30, c[0x0][0x388] ;  /* 0x0000e200ff1ecb82 */ /* 0x000e220000000a00 */
[----:B------:R-:W-:-:S03]  /*0520*/  @!P4 MOV R13, RZ ;  /* 0x000000ff000dc202 */ /* 0x000fc60000000f00 */
        /* <DEDUP_REMOVED lines=13> */
[----:B------:R-:W-:-:S05]  /*0600*/  @!P5 LEA.HI.X R33, R34, R33, R35, 0x1, P6 ;  /* 0x000000212221d211 */ /* 0x000fca00030f0c23 */
[----:B------:R-:W3:Y:S01]  /*0610*/  @!P5 LDG.E.U16 R9, desc[UR6][R32.64] ;  /* 0x000000062009d981 */ /* 0x000ee2000c1e1500 */
[----:B------:R-:W-:Y:S01]  /*0620*/  P2R R40, PR, RZ, 0x2 ;  /* 0x00000002ff287803 */ /* 0x000fe20000000000 */
[----:B------:R-:W-:Y:S01]  /*0630*/  BAR.SYNC.DEFER_BLOCKING 0x0 ;  /* 0x0000000000007b1d */ /* 0x000fe20000010000 */
[----:B------:R-:W-:Y:S02]  /*0640*/  ISETP.NE.AND P1, PT, R36, RZ, PT ;  /* 0x000000ff2400720c */ /* 0x000fe40003f25270 */
[----:B------:R-:W-:Y:S02]  /*0650*/  P2R R39, PR, RZ, 0x1 ;  /* 0x00000001ff277803 */ /* 0x000fe40000000000 */
[----:B------:R-:W-:Y:S02]  /*0660*/  ISETP.NE.AND P0, PT, R38, RZ, PT ;  /* 0x000000ff2600720c */ /* 0x000fe40003f05270 */
[----:B------:R-:W-:Y:S02]  /*0670*/  MOV R34, 0xff7fffff ;  /* 0xff7fffff00227802 */ /* 0x000fe40000000f00 */
[----:B------:R-:W-:-:S05]  /*0680*/  ISETP.NE.AND P6, PT, R37, RZ, PT ;  /* 0x000000ff2500720c */ /* 0x000fca0003fc5270 */
[----:B--2---:R-:W-:-:S05]  /*0690*/  @!P1 HADD2.F32 R35, -RZ, R4.H0_H0 ;  /* 0x20000004ff239230 */ /* 0x004fca0000004100 */
[----:B------:R-:W-:Y:S01]  /*06a0*/  @!P1 FMNMX.FTZ R34, R35, -3.40282346638528859812e+38, !PT ;  /* 0xff7fffff23229809 */ /* 0x000fe20007810000 */
[----:B----4-:R-:W-:-:S05]  /*06b0*/  @!P0 HADD2.F32 R41, -RZ, R3.H0_H0 ;  /* 0x20000003ff298230 */ /* 0x010fca0000004100 */
[----:B------:R-:W-:Y:S02]  /*06c0*/  @!P0 FMNMX.FTZ R34, R34, R41, !PT ;  /* 0x0000002922228209 */ /* 0x000fe40007810000 */
[----:B------:R-:W-:Y:S02]  /*06d0*/  ISETP.NE.AND P0, PT, R39, RZ, PT ;  /* 0x000000ff2700720c */ /* 0x000fe40003f05270 */
[----:B------:R-:W-:Y:S01]  /*06e0*/  ISETP.NE.AND P1, PT, R40, RZ, PT ;  /* 0x000000ff2800720c */ /* 0x000fe20003f25270 */
[----:B-----5:R-:W-:-:S05]  /*06f0*/  @!P6 HADD2.F32 R35, -RZ, R2.H0_H0 ;  /* 0x20000002ff23e230 */ /* 0x020fca0000004100 */
[----:B------:R-:W-:-:S05]  /*0700*/  @!P6 FMNMX.FTZ R34, R34, R35, !PT ;  /* 0x000000232222e209 */ /* 0x000fca0007810000 */
[----:B------:R-:W-:-:S05]  /*0710*/  @!P0 HADD2.F32 R39, -RZ, R0.H0_H0 ;  /* 0x20000000ff278230 */ /* 0x000fca0000004100 */
[----:B------:R-:W-:Y:S01]  /*0720*/  @!P0 FMNMX.FTZ R34, R34, R39, !PT ;  /* 0x0000002722228209 */ /* 0x000fe20007810000 */
[----:B---3--:R-:W-:-:S05]  /*0730*/  @!P1 HADD2.F32 R27, -RZ, R5.H0_H0 ;  /* 0x20000005ff1b9230 */ /* 0x008fca0000004100 */
[----:B------:R-:W-:Y:S01]  /*0740*/  @!P1 FMNMX.FTZ R34, R34, R27, !PT ;  /* 0x0000001b22229209 */ /* 0x000fe20007810000 */
[----:B-1----:R-:W-:-:S05]  /*0750*/  @!P2 HADD2.F32 R29, -RZ, R6.H0_H0 ;  /* 0x20000006ff1da230 */ /* 0x002fca0000004100 */
[----:B------:R-:W-:Y:S01]  /*0760*/  @!P2 FMNMX.FTZ R34, R34, R29, !PT ;  /* 0x0000001d2222a209 */ /* 0x000fe20007810000 */
[----:B------:R-:W-:-:S05]  /*0770*/  @!P3 HADD2.F32 R27, -RZ, R7.H0_H0 ;  /* 0x20000007ff1bb230 */ /* 0x000fca0000004100 */
[----:B------:R-:W-:Y:S01]  /*0780*/  @!P3 FMNMX.FTZ R34, R34, R27, !PT ;  /* 0x0000001b2222b209 */ /* 0x000fe20007810000 */
[----:B------:R-:W-:-:S05]  /*0790*/  @!P4 HADD2.F32 R29, -RZ, R8.H0_H0 ;  /* 0x20000008ff1dc230 */ /* 0x000fca0000004100 */
[----:B------:R-:W-:Y:S01]  /*07a0*/  @!P4 FMNMX.FTZ R34, R34, R29, !PT ;  /* 0x0000001d2222c209 */ /* 0x000fe20007810000 */
[----:B------:R-:W-:-:S05]  /*07b0*/  @!P5 HADD2.F32 R27, -RZ, R9.H0_H0 ;  /* 0x20000009ff1bd230 */ /* 0x000fca0000004100 */
        /* <DEDUP_REMOVED lines=28> */
[----:B-1----:R-:W-:Y:S01]  /*0980*/  @!P6 LEA R28, R29, R26, 0x18 ;  /* 0x0000001a1d1ce211 */ /* 0x002fe200078ec0ff */
[----:B------:R-:W-:-:S04]  /*0990*/  IMAD.MOV.U32 R26, RZ, RZ, -0x800001 ;  /* 0xff7fffffff1a7424 */ /* 0x000fc800078e00ff */
        /* <DEDUP_REMOVED lines=22> */
.L_x_7083:
        /* <DEDUP_REMOVED lines=12> */
.L_x_7057:
[----:B------:R-:W-:Y:S05]  /*0bc0*/  WARPSYNC.ALL ;  /* 0x0000000000007948 */ /* 0x000fea0003800000 */
[----:B------:R-:W2:Y:S08]  /*0bd0*/  S2UR UR5, SR_CgaCtaId ;  /* 0x00000000000579c3 */ /* 0x000eb00000008800 */
[----:B------:R-:W-:Y:S01]  /*0be0*/  BAR.SYNC.DEFER_BLOCKING 0x0 ;  /* 0x0000000000007b1d */ /* 0x000fe20000010000 */
[----:B------:R-:W-:Y:S01]  /*0bf0*/  P2R R32, PR, RZ, 0x10 ;  /* 0x00000010ff207803 */ /* 0x000fe20000000000 */
[----:B------:R-:W-:Y:S01]  /*0c00*/  @!P0 HADD2.F32 R43, -RZ, R0.H0_H0 ;  /* 0x20000000ff2b8230 */ /* 0x000fe20000004100 */
[----:B------:R-:W-:-:S02]  /*0c10*/  ISETP.NE.AND P4, PT, R36, RZ, PT ;  /* 0x000000ff2400720c */ /* 0x000fc40003f85270 */
[----:B------:R-:W-:Y:S01]  /*0c20*/  P2R R33, PR, RZ, 0x20 ;  /* 0x00000020ff217803 */ /* 0x000fe20000000000 */
[----:B------:R-:W-:Y:S01]  /*0c30*/  UMOV UR4, 0x400 ;  /* 0x0000040000047882 */ /* 0x000fe20000000000 */
[----:B------:R-:W-:Y:S01]  /*0c40*/  ISETP.NE.AND P5, PT, R38, RZ, PT ;  /* 0x000000ff2600720c */ /* 0x000fe20003fa5270 */
[----:B------:R-:W-:Y:S01]  /*0c50*/  BSSY B0, `(.L_x_7059) ;  /* 0x0000057000007945 */ /* 0x000fe20003800000 */
[----:B------:R-:W-:-:S07]  /*0c60*/  ISETP.NE.AND P6, PT, R37, RZ, PT ;  /* 0x000000ff2500720c */ /* 0x000fce0003fc5270 */
[----:B0-----:R-:W-:-:S04]  /*0c70*/  @!P4 HADD2.F32 R29, -RZ, R4.H0_H0 ;  /* 0x20000004ff1dc230 */ /* 0x001fc80000004100 */
[----:B------:R-:W-:Y:S02]  /*0c80*/  @!P5 HADD2.F32 R31, -RZ, R3.H0_H0 ;  /* 0x20000003ff1fd230 */ /* 0x000fe40000004100 */
[----:B------:R-:W-:Y:S01]  /*0c90*/  @!P6 HADD2.F32 R41, -RZ, R2.H0_H0 ;  /* 0x20000002ff29e230 */ /* 0x000fe20000004100 */
[----:B--2---:R-:W-:-:S09]  /*0ca0*/  ULEA UR4, UR5, UR4, 0x18 ;  /* 0x0000000405047291 */ /* 0x004fd2000f8ec0ff */
[----:B-1----:R-:W0:Y:S02]  /*0cb0*/  LDS R26, [UR4] ;  /* 0x00000004ff1a7984 */ /* 0x002e240008000800 */
[--C-:B0-----:R-:W-:Y:S01]  /*0cc0*/  @!P4 FADD.FTZ R28, R29, -R26.reuse ;  /* 0x8000001a1d1cc221 */ /* 0x101fe20000010000 */
[--C-:B------:R-:W-:Y:S01]  /*0cd0*/  @!P5 FADD.FTZ R30, R31, -R26.reuse ;  /* 0x8000001a1f1ed221 */ /* 0x100fe20000010000 */
[--C-:B------:R-:W-:Y:S01]  /*0ce0*/  @!P6 FADD.FTZ R31, R41, -R26.reuse ;  /* 0x8000001a291fe221 */ /* 0x100fe20000010000 */
[----:B------:R-:W-:Y:S02]  /*0cf0*/  @!P1 HADD2.F32 R41, -RZ, R5.H0_H0 ;  /* 0x20000005ff299230 */ /* 0x000fe40000004100 */
        /* <DEDUP_REMOVED lines=19> */
[----:B------:R-:W-:Y:S02]  /*0e30*/  @!P2 HADD2.F32 R29, -RZ, R6.H0_H0 ;  /* 0x20000006ff1da230 */ /* 0x000fe40000004100 */
[----:B------:R-:W-:-:S02]  /*0e40*/  @!P3 HADD2.F32 R33, -RZ, R7.H0_H0 ;  /* 0x20000007ff21b230 */ /* 0x000fc40000004100 */
[----:B------:R-:W-:Y:S01]  /*0e50*/  @!P6 FADD.FTZ R28, R28, R31 ;  /* 0x0000001f1c1ce221 */ /* 0x000fe20000010000 */
[----:B------:R-:W-:Y:S02]  /*0e60*/  @!P4 HADD2.F32 R31, -RZ, R8.H0_H0 ;  /* 0x20000008ff1fc230 */ /* 0x000fe40000004100 */
[--C-:B------:R-:W-:Y:S01]  /*0e70*/  @!P2 FADD.FTZ R29, R29, -R26.reuse ;  /* 0x8000001a1d1da221 */ /* 0x100fe20000010000 */
[----:B------:R-:W-:Y:S01]  /*0e80*/  ISETP.NE.AND P6, PT, R27, RZ, PT ;  /* 0x000000ff1b00720c */ /* 0x000fe20003fc5270 */
[--C-:B------:R-:W-:Y:S01]  /*0e90*/  @!P3 FADD.FTZ R30, R33, -R26.reuse ;  /* 0x8000001a211eb221 */ /* 0x100fe20000010000 */
[----:B--2---:R-:W-:Y:S01]  /*0ea0*/  @!P0 FADD.FTZ R28, R28, R41 ;  /* 0x000000291c1c8221 */ /* 0x004fe20000010000 */
[----:B------:R-:W-:Y:S01]  /*0eb0*/  @!P2 FMUL.FTZ R29, R29, 1.4426950216293334961 ;  /* 0x3fb8aa3b1d1da820 */ /* 0x000fe20000410000 */
[--C-:B------:R-:W-:Y:S01]  /*0ec0*/  @!P4 FADD.FTZ R31, R31, -R26.reuse ;  /* 0x8000001a1f1fc221 */ /* 0x100fe20000010000 */
[----:B------:R-:W-:Y:S01]  /*0ed0*/  @!P3 FMUL.FTZ R30, R30, 1.4426950216293334961 ;  /* 0x3fb8aa3b1e1eb820 */ /* 0x000fe20000410000 */
[----:B------:R-:W-:Y:S01]  /*0ee0*/  @!P5 HADD2.F32 R33, -RZ, R9.H0_H0 ;  /* 0x20000009ff21d230 */ /* 0x000fe20000004100 */
[----:B------:R-:W-:Y:S01]  /*0ef0*/  ISETP.NE.AND P0, PT, R35, RZ, PT ;  /* 0x000000ff2300720c */ /* 0x000fe20003f05270 */
[----:B------:R-:W-:Y:S01]  /*0f00*/  @!P4 FMUL.FTZ R32, R31, 1.4426950216293334961 ;  /* 0x3fb8aa3b1f20c820 */ /* 0x000fe20000410000 */
[----:B------:R-:W0:Y:S01]  /*0f10*/  @!P2 MUFU.EX2 R29, R29 ;  /* 0x0000001d001da308 */ /* 0x000e220000000800 */
[----:B------:R-:W-:Y:S01]  /*0f20*/  @!P1 FADD.FTZ R28, R28, R43 ;  /* 0x0000002b1c1c9221 */ /* 0x000fe20000010000 */
[----:B------:R-:W-:Y:S01]  /*0f30*/  @!P5 FADD.FTZ R33, R33, -R26 ;  /* 0x8000001a2121d221 */ /* 0x000fe20000010000 */
[----:B------:R-:W-:Y:S01]  /*0f40*/  IMAD.MOV.U32 R27, RZ, RZ, RZ ;  /* 0x000000ffff1b7224 */ /* 0x000fe200078e00ff */
[----:B------:R-:W1:Y:S02]  /*0f50*/  @!P3 MUFU.EX2 R31, R30 ;  /* 0x0000001e001fb308 */ /* 0x000e640000000800 */
[----:B------:R-:W-:-:S02]  /*0f60*/  @!P5 FMUL.FTZ R35, R33, 1.4426950216293334961 ;  /* 0x3fb8aa3b2123d820 */ /* 0x000fc40000410000 */
[----:B------:R2:W3:Y:S04]  /*0f70*/  @!P4 MUFU.EX2 R33, R32 ;  /* 0x000000200021c308 */ /* 0x0004e80000000800 */
[----:B------:R-:W4:Y:S01]  /*0f80*/  @!P5 MUFU.EX2 R35, R35 ;  /* 0x000000230023d308 */ /* 0x000f220000000800 */
[----:B0-----:R-:W-:Y:S01]  /*0f90*/  @!P2 FADD.FTZ R28, R28, R29 ;  /* 0x0000001d1c1ca221 */ /* 0x001fe20000010000 */
[----:B--2---:R-:W-:-:S03]  /*0fa0*/  @!P6 LEA.HI R32, R24, UR4, RZ, 0x1d ;  /* 0x000000041820ec11 */ /* 0x004fc6000f8fe8ff */
[----:B-1----:R-:W-:-:S04]  /*0fb0*/  @!P3 FADD.FTZ R28, R28, R31 ;  /* 0x0000001f1c1cb221 */ /* 0x002fc80000010000 */
[----:B---3--:R-:W-:-:S04]  /*0fc0*/  @!P4 FADD.FTZ R28, R28, R33 ;  /* 0x000000211c1cc221 */ /* 0x008fc80000010000 */
[----:B----4-:R-:W-:-:S05]  /*0fd0*/  @!P5 FADD.FTZ R28, R28, R35 ;  /* 0x000000231c1cd221 */ /* 0x010fca0000010000 */
[----:B------:R-:W0:Y:S02]  /*0fe0*/  SHFL.DOWN PT, R29, R28, 0x10, 0x1f ;  /* 0x0a001f001c1d7f89 */ /* 0x000e2400000e0000 */
[----:B0-----:R-:W-:Y:S01]  /*0ff0*/  FADD.FTZ R29, R29, R28 ;  /* 0x0000001c1d1d7221 */ /* 0x001fe20000010000 */
[----:B------:R-:W-:-:S04]  /*1000*/  @!P0 IMAD.SHL.U32 R28, R24, 0x4, RZ ;  /* 0x00000004181c8824 */ /* 0x000fc800078e00ff */
        /* <DEDUP_REMOVED lines=26> */
.L_x_7089:
[----:B-1----:R-:W-:-:S07]  /*11b0*/  FADD.FTZ R27, R33, R40 ;  /* 0x00000028211b7221 */ /* 0x002fce0000010000 */
.L_x_7060:
[----:B------:R-:W-:Y:S05]  /*11c0*/  BSYNC B0 ;  /* 0x0000000000007941 */ /* 0x000fea0003800000 */
.L_x_7059:
        /* <DEDUP_REMOVED lines=8> */
[----:B------:R-:W-:Y:S01]  /*1250*/  MOV R28, R24 ;  /* 0x00000018001c7202 */ /* 0x000fe20000000f00 */
[----:B------:R-:W-:Y:S01]  /*1260*/  IMAD.MOV.U32 R29, RZ, RZ, RZ ;  /* 0x000000ffff1d7224 */ /* 0x000fe200078e00ff */
[----:B------:R-:W1:Y:S03]  /*1270*/  LDCU.64 UR4, c[0x0][0x380] ;  /* 0x00007000ff0477ac */ /* 0x000e660008000a00 */
[----:B------:R-:W-:-:S04]  /*1280*/  IMAD.WIDE.U32 R28, R22, UR8, R28 ;  /* 0x00000008161c7c25 */ /* 0x000fc8000f8e001c */
[----:B------:R-:W-:Y:S02]  /*1290*/  IMAD R25, R23, UR8, R29 ;  /* 0x0000000817197c24 */ /* 0x000fe4000f8e021d */
[----:B------:R-:W-:Y:S02]  /*12a0*/  HADD2.F32 R29, -RZ, R4.H0_H0 ;  /* 0x20000004ff1d7230 */ /* 0x000fe40000004100 */
[----:B--2---:R-:W2:Y:S03]  /*12b0*/  MUFU.RCP R4, R27 ;  /* 0x0000001b00047308 */ /* 0x004ea60000001000 */
[----:B------:R-:W-:-:S04]  /*12c0*/  FADD.FTZ R29, R29, -R26 ;  /* 0x8000001a1d1d7221 */ /* 0x000fc80000010000 */
[----:B------:R-:W-:Y:S01]  /*12d0*/  FMUL.FTZ R29, R29, 1.4426950216293334961 ;  /* 0x3fb8aa3b1d1d7820 */ /* 0x000fe20000410000 */
[----:B-1----:R-:W-:-:S04]  /*12e0*/  LEA R24, P6, R28, UR4, 0x1 ;  /* 0x000000041c187c11 */ /* 0x002fc8000f8c08ff */
[----:B------:R-:W-:Y:S01]  /*12f0*/  LEA.HI.X R25, R28, UR5, R25, 0x1, P6 ;  /* 0x000000051c197c11 */ /* 0x000fe2000b0f0c19 */
[----:B------:R-:W2:Y:S02]  /*1300*/  MUFU.EX2 R29, R29 ;  /* 0x0000001d001d7308 */ /* 0x000ea40000000800 */
[----:B--2---:R-:W-:-:S05]  /*1310*/  FMUL.FTZ R4, R29, R4 ;  /* 0x000000041d047220 */ /* 0x004fca0000410000 */
[----:B------:R-:W-:-:S05]  /*1320*/  F2FP.F16.F32.PACK_AB R4, RZ, R4 ;  /* 0x00000004ff04723e */ /* 0x000fca00000000ff */
[----:B------:R1:W-:Y:S02]  /*1330*/  STG.E.U16 desc[UR6][R24.64], R4 ;  /* 0x0000000418007986 */ /* 0x0003e4000c101506 */
.L_x_7063:
[----:B------:R-:W-:Y:S05]  /*1340*/  BSYNC.RECONVERGENT B0 ;  /* 0x0000000000007941 */ /* 0x000fea0003800200 */
.L_x_7062:
[----:B------:R-:W-:Y:S01]  /*1350*/  ISETP.NE.AND P6, PT, R38, RZ, PT ;  /* 0x000000ff2600720c */ /* 0x000fe20003fc5270 */
[----:B------:R-:W-:-:S12]  /*1360*/  BSSY.RECONVERGENT B0, `(.L_x_7064) ;  /* 0x0000012000007945 */ /* 0x000fd80003800200 */
[----:B------:R-:W-:Y:S05]  /*1370*/  @P6 BRA `(.L_x_7065) ;  /* 0x0000000000406947 */ /* 0x000fea0003800000 */
[----:B-1----:R-:W1:Y:S01]  /*1380*/  S2R R24, SR_TID.X ;  /* 0x0000000000187919 */ /* 0x002e620000002100 */
[----:B------:R-:W3:Y:S01]  /*1390*/  LDCU.64 UR4, c[0x0][0x380] ;  /* 0x00007000ff0477ac */ /* 0x000ee20008000a00 */
[----:B------:R-:W-:Y:S02]  /*13a0*/  HFMA2 R25, -RZ, RZ, 0, 0 ;  /* 0x00000000ff197431 */ /* 0x000fe400000001ff */
[----:B------:R-:W-:-:S05]  /*13b0*/  HADD2.F32 R3, -RZ, R3.H0_H0 ;  /* 0x20000003ff037230 */ /* 0x000fca0000004100 */
[----:B------:R-:W-:-:S04]  /*13c0*/  FADD.FTZ R3, R3, -R26 ;  /* 0x8000001a03037221 */ /* 0x000fc80000010000 */
[----:B------:R-:W-:-:S04]  /*13d0*/  FMUL.FTZ R4, R3, 1.4426950216293334961 ;  /* 0x3fb8aa3b03047820 */ /* 0x000fc80000410000 */
[----:B------:R-:W4:Y:S01]  /*13e0*/  MUFU.EX2 R3, R4 ;  /* 0x0000000400037308 */ /* 0x000f220000000800 */
[----:B-1----:R-:W-:-:S04]  /*13f0*/  VIADD R24, R24, UR9 ;  /* 0x0000000918187c36 */ /* 0x002fc80008000000 */
[----:B------:R-:W-:-:S04]  /*1400*/  IMAD.WIDE.U32 R28, R22, UR8, R24 ;  /* 0x00000008161c7c25 */ /* 0x000fc8000f8e0018 */
[----:B------:R-:W-:Y:S01]  /*1410*/  IMAD R25, R23, UR8, R29 ;  /* 0x0000000817197c24 */ /* 0x000fe2000f8e021d */
[----:B---3--:R-:W-:-:S04]  /*1420*/  LEA R24, P6, R28, UR4, 0x1 ;  /* 0x000000041c187c11 */ /* 0x008fc8000f8c08ff */
[----:B------:R-:W-:Y:S02]  /*1430*/  LEA.HI.X R25, R28, UR5, R25, 0x1, P6 ;  /* 0x000000051c197c11 */ /* 0x000fe4000b0f0c19 */
[----:B--2---:R-:W4:Y:S02]  /*1440*/  MUFU.RCP R28, R27 ;  /* 0x0000001b001c7308 */ /* 0x004f240000001000 */
[----:B----4-:R-:W-:-:S05]  /*1450*/  FMUL.FTZ R3, R3, R28 ;  /* 0x0000001c03037220 */ /* 0x010fca0000410000 */
[----:B------:R-:W-:-:S05]  /*1460*/  F2FP.F16.F32.PACK_AB R3, RZ, R3 ;  /* 0x00000003ff03723e */ /* 0x000fca00000000ff */
[----:B------:R3:W-:Y:S02]  /*1470*/  STG.E.U16 desc[UR6][R24.64], R3 ;  /* 0x0000000318007986 */ /* 0x0007e4000c101506 */
.L_x_7065:
[----:B------:R-:W-:Y:S05]  /*1480*/  BSYNC.RECONVERGENT B0 ;  /* 0x0000000000007941 */ /* 0x000fea0003800200 */
.L_x_7064:
[----:B------:R-:W-:Y:S01]  /*1490*/  ISETP.NE.AND P6, PT, R37, RZ, PT ;  /* 0x000000ff2500720c */ /* 0x000fe20003fc5270 */
[----:B------:R-:W-:-:S12]  /*14a0*/  BSSY.RECONVERGENT B0, `(.L_x_7066) ;  /* 0x0000013000007945 */ /* 0x000fd80003800200 */
[----:B------:R-:W-:Y:S05]  /*14b0*/  @P6 BRA `(.L_x_7067) ;  /* 0x0000000000446947 */ /* 0x000fea0003800000 */
[----:B-1----:R-:W1:Y:S01]  /*14c0*/  S2R R4, SR_TID.X ;  /* 0x0000000000047919 */ /* 0x002e620000002100 */
[----:B---3--:R-:W-:Y:S01]  /*14d0*/  HADD2.F32 R3, -RZ, R2.H0_H0 ;  /* 0x20000002ff037230 */ /* 0x008fe20000004100 */
[----:B--2---:R-:W2:Y:S01]  /*14e0*/  MUFU.RCP R29, R27 ;  /* 0x0000001b001d7308 */ /* 0x004ea20000001000 */
[----:B------:R-:W3:Y:S03]  /*14f0*/  LDCU.64 UR4, c[0x0][0x380] ;  /* 0x00007000ff0477ac */ /* 0x000ee60008000a00 */
[----:B------:R-:W-:-:S04]  /*1500*/  FADD.FTZ R3, R3, -R26 ;  /* 0x8000001a03037221 */ /* 0x000fc80000010000 */
[----:B------:R-:W-:Y:S01]  /*1510*/  FMUL.FTZ R28, R3, 1.4426950216293334961 ;  /* 0x3fb8aa3b031c7820 */ /* 0x000fe20000410000 */
[----:B------:R-:W-:-:S05]  /*1520*/  MOV R3, RZ ;  /* 0x000000ff00037202 */ /* 0x000fca0000000f00 */
[----:B------:R-:W2:Y:S01]  /*1530*/  MUFU.EX2 R28, R28 ;  /* 0x0000001c001c7308 */ /* 0x000ea20000000800 */
[----:B-1----:R-:W-:-:S04]  /*1540*/  VIADD R4, R4, UR9 ;  /* 0x0000000904047c36 */ /* 0x002fc80008000000 */
[----:B------:R-:W-:-:S04]  /*1550*/  VIADD R2, R4, UR9 ;  /* 0x0000000904027c36 */ /* 0x000fc80008000000 */
[----:B------:R-:W-:-:S04]  /*1560*/  IMAD.WIDE.U32 R24, R22, UR8, R2 ;  /* 0x0000000816187c25 */ /* 0x000fc8000f8e0002 */
[----:B--2---:R-:W-:Y:S01]  /*1570*/  FMUL.FTZ R3, R28, R29 ;  /* 0x0000001d1c037220 */ /* 0x004fe20000410000 */
[----:B------:R-:W-:Y:S01]  /*1580*/  IMAD R25, R23, UR8, R25 ;  /* 0x0000000817197c24 */ /* 0x000fe2000f8e0219 */
[----:B---3--:R-:W-:-:S03]  /*1590*/  LEA R2, P6, R24, UR4, 0x1 ;  /* 0x0000000418027c11 */ /* 0x008fc6000f8c08ff */
[----:B------:R-:W-:Y:S02]  /*15a0*/  F2FP.F16.F32.PACK_AB R4, RZ, R3 ;  /* 0x00000003ff04723e */ /* 0x000fe400000000ff */
[----:B------:R-:W-:-:S05]  /*15b0*/  LEA.HI.X R3, R24, UR5, R25, 0x1, P6 ;  /* 0x0000000518037c11 */ /* 0x000fca000b0f0c19 */
[----:B------:R4:W-:Y:S03]  /*15c0*/  STG.E.U16 desc[UR6][R2.64], R4 ;  /* 0x0000000402007986 */ /* 0x0009e6000c101506 */
.L_x_7067:
[----:B------:R-:W-:Y:S05]  /*15d0*/  BSYNC.RECONVERGENT B0 ;  /* 0x0000000000007941 */ /* 0x000fea0003800200 */
.L_x_7066:
[----:B------:R-:W-:Y:S04]  /*15e0*/  BSSY.RECONVERGENT B0, `(.L_x_7068) ;  /* 0x0000010000007945 */ /* 0x000fe80003800200 */
[----:B------:R-:W-:Y:S05]  /*15f0*/  @P0 BRA `(.L_x_7069) ;  /* 0x0000000000380947 */ /* 0x000fea0003800000 */
[----:B---34-:R-:W-:Y:S01]  /*1600*/  HADD2.F32 R3, -RZ, R0.H0_H0 ;  /* 0x20000000ff037230 */ /* 0x018fe20000004100 */
[----:B-12---:R-:W1:Y:S01]  /*1610*/  MUFU.RCP R25, R27 ;  /* 0x0000001b00197308 */ /* 0x006e620000001000 */
        /* <DEDUP_REMOVED lines=10> */
[----:B------:R-:W-:-:S05]  /*16c0*/  F2FP.F16.F32.PACK_AB R0, RZ, R0 ;  /* 0x00000000ff00723e */ /* 0x000fca00000000ff */
[----:B------:R1:W-:Y:S02]  /*16d0*/  STG.E.U16 desc[UR6][R2.64], R0 ;  /* 0x0000000002007986 */ /* 0x0003e4000c101506 */
.L_x_7069:
[----:B------:R-:W-:Y:S05]  /*16e0*/  BSYNC.RECONVERGENT B0 ;  /* 0x0000000000007941 */ /* 0x000fea0003800200 */
.L_x_7068:
[----:B------:R-:W-:Y:S04]  /*16f0*/  BSSY.RECONVERGENT B0, `(.L_x_7070) ;  /* 0x0000010000007945 */ /* 0x000fe80003800200 */
[----:B------:R-:W-:Y:S05]  /*1700*/  @P1 BRA `(.L_x_7071) ;  /* 0x0000000000381947 */ /* 0x000fea0003800000 */
[----:B------:R-:W-:Y:S01]  /*1710*/  HADD2.F32 R5, -RZ, R5.H0_H0 ;  /* 0x20000005ff057230 */ /* 0x000fe20000004100 */
[----:B-1234-:R-:W1:Y:S01]  /*1720*/  MUFU.RCP R3, R27 ;  /* 0x0000001b00037308 */ /* 0x01ee620000001000 */
[----:B------:R-:W2:Y:S01]  /*1730*/  LDCU.64 UR4, c[0x0][0x380] ;  /* 0x00007000ff0477ac */ /* 0x000ea20008000a00 */
[----:B------:R-:W-:Y:S02]  /*1740*/  IMAD.MOV.U32 R19, RZ, RZ, RZ ;  /* 0x000000ffff137224 */ /* 0x000fe400078e00ff */
[----:B------:R-:W-:Y:S01]  /*1750*/  FADD.FTZ R5, R5, -R26 ;  /* 0x8000001a05057221 */ /* 0x000fe20000010000 */
[----:B------:R-:W-:-:S04]  /*1760*/  IMAD.WIDE.U32 R18, R22, UR8, R18 ;  /* 0x0000000816127c25 */ /* 0x000fc8000f8e0012 */
[----:B------:R-:W-:-:S04]  /*1770*/  FMUL.FTZ R5, R5, 1.4426950216293334961 ;  /* 0x3fb8aa3b05057820 */ /* 0x000fc80000410000 */
[----:B------:R-:W1:Y:S01]  /*1780*/  MUFU.EX2 R0, R5 ;  /* 0x0000000500007308 */ /* 0x000e620000000800 */
[----:B--2---:R-:W-:Y:S01]  /*1790*/  LEA R2, P0, R18, UR4, 0x1 ;  /* 0x0000000412027c11 */ /* 0x004fe2000f8008ff */
[----:B-1----:R-:W-:Y:S01]  /*17a0*/  FMUL.FTZ R0, R0, R3 ;  /* 0x0000000300007220 */ /* 0x002fe20000410000 */
[----:B------:R-:W-:-:S04]  /*17b0*/  IMAD R3, R23, UR8, R19 ;  /* 0x0000000817037c24 */ /* 0x000fc8000f8e0213 */
[----:B------:R-:W-:Y:S02]  /*17c0*/  F2FP.F16.F32.PACK_AB R0, RZ, R0 ;  /* 0x00000000ff00723e */ /* 0x000fe400000000ff */
[----:B------:R-:W-:-:S05]  /*17d0*/  LEA.HI.X R3, R18, UR5, R3, 0x1, P0 ;  /* 0x0000000512037c11 */ /* 0x000fca00080f0c03 */
[----:B------:R1:W-:Y:S02]  /*17e0*/  STG.E.U16 desc[UR6][R2.64], R0 ;  /* 0x0000000002007986 */ /* 0x0003e4000c101506 */
.L_x_7071:
[----:B------:R-:W-:Y:S05]  /*17f0*/  BSYNC.RECONVERGENT B0 ;  /* 0x0000000000007941 */ /* 0x000fea0003800200 */
.L_x_7070:
[----:B------:R-:W-:Y:S04]  /*1800*/  BSSY.RECONVERGENT B0, `(.L_x_7072) ;  /* 0x0000010000007945 */ /* 0x000fe80003800200 */
[----:B------:R-:W-:Y:S05]  /*1810*/  @P2 BRA `(.L_x_7073) ;  /* 0x0000000000382947 */ /* 0x000fea0003800000 */
[----:B-1-34-:R-:W-:Y:S01]  /*1820*/  HADD2.F32 R3, -RZ, R6.H0_H0 ;  /* 0x20000006ff037230 */ /* 0x01afe20000004100 */
[----:B--2---:R-:W1:Y:S01]  /*1830*/  MUFU.RCP R5, R27 ;  /* 0x0000001b00057308 */ /* 0x004e620000001000 */
[----:B------:R-:W2:Y:S01]  /*1840*/  LDCU.64 UR4, c[0x0][0x380] ;  /* 0x00007000ff0477ac */ /* 0x000ea20008000a00 */
[----:B------:R-:W-:Y:S02]  /*1850*/  HFMA2 R17, -RZ, RZ, 0, 0 ;  /* 0x00000000ff117431 */ /* 0x000fe400000001ff */
        /* <DEDUP_REMOVED lines=10> */
.L_x_7073:
[----:B------:R-:W-:Y:S05]  /*1900*/  BSYNC.RECONVERGENT B0 ;  /* 0x0000000000007941 */ /* 0x000fea0003800200 */
.L_x_7072:
        /* <DEDUP_REMOVED lines=16> */
.L_x_7075:
[----:B------:R-:W-:Y:S05]  /*1a10*/  BSYNC.RECONVERGENT B0 ;  /* 0x0000000000007941 */ /* 0x000fea0003800200 */
.L_x_7074:
[----:B------:R-:W-:Y:S04]  /*1a20*/  BSSY.RECONVERGENT B0, `(.L_x_7076) ;  /* 0x0000010000007945 */ /* 0x000fe80003800200 */
[----:B------:R-:W-:Y:S05]  /*1a30*/  @P4 BRA `(.L_x_7077) ;  /* 0x0000000000384947 */ /* 0x000fea0003800000 */
[----:B-1-34-:R-:W-:Y:S01]  /*1a40*/  HADD2.F32 R3, -RZ, R8.H0_H0 ;  /* 0x20000008ff037230 */ /* 0x01afe20000004100 */
[----:B--2---:R-:W1:Y:S01]  /*1a50*/  MUFU.RCP R5, R27 ;  /* 0x0000001b00057308 */ /* 0x004e620000001000 */
        /* <DEDUP_REMOVED lines=12> */
.L_x_7077:
[----:B------:R-:W-:Y:S05]  /*1b20*/  BSYNC.RECONVERGENT B0 ;  /* 0x0000000000007941 */ /* 0x000fea0003800200 */
.L_x_7076:
[----:B------:R-:W-:Y:S05]  /*1b30*/  @P5 EXIT ;  /* 0x000000000000594d */ /* 0x000fea0003800000 */
[----:B------:R-:W-:Y:S01]  /*1b40*/  HADD2.F32 R9, -RZ, R9.H0_H0 ;  /* 0x20000009ff097230 */ /* 0x000fe20000004100 */
[----:B--2---:R-:W2:Y:S01]  /*1b50*/  MUFU.RCP R27, R27 ;  /* 0x0000001b001b7308 */ /* 0x004ea20000001000 */
[----:B------:R-:W4:Y:S01]  /*1b60*/  LDCU.64 UR4, c[0x0][0x380] ;  /* 0x00007000ff0477ac */ /* 0x000f220008000a00 */
[----:B------:R-:W-:Y:S02]  /*1b70*/  MOV R11, RZ ;  /* 0x000000ff000b7202 */ /* 0x000fe40000000f00 */
[----:B------:R-:W-:Y:S01]  /*1b80*/  FADD.FTZ R9, R9, -R26 ;  /* 0x8000001a09097221 */ /* 0x000fe20000010000 */
[----:B------:R-:W-:-:S04]  /*1b90*/  IMAD.WIDE.U32 R10, R22, UR8, R10 ;  /* 0x00000008160a7c25 */ /* 0x000fc8000f8e000a */
[----:B------:R-:W-:Y:S01]  /*1ba0*/  FMUL.FTZ R9, R9, 1.4426950216293334961 ;  /* 0x3fb8aa3b09097820 */ /* 0x000fe20000410000 */
[----:B------:R-:W-:-:S03]  /*1bb0*/  IMAD R23, R23, UR8, R11 ;  /* 0x0000000817177c24 */ /* 0x000fc6000f8e020b */
[----:B-1----:R-:W2:Y:S01]  /*1bc0*/  MUFU.EX2 R0, R9 ;  /* 0x0000000900007308 */ /* 0x002ea20000000800 */
[----:B----4-:R-:W-:-:S04]  /*1bd0*/  LEA R2, P0, R10, UR4, 0x1 ;  /* 0x000000040a027c11 */ /* 0x010fc8000f8008ff */
[----:B---3--:R-:W-:Y:S01]  /*1be0*/  LEA.HI.X R3, R10, UR5, R23, 0x1, P0 ;  /* 0x000000050a037c11 */ /* 0x008fe200080f0c17 */
[----:B--2---:R-:W-:-:S05]  /*1bf0*/  FMUL.FTZ R0, R0, R27 ;  /* 0x0000001b00007220 */ /* 0x004fca0000410000 */
[----:B------:R-:W-:-:S05]  /*1c00*/  F2FP.F16.F32.PACK_AB R0, RZ, R0 ;  /* 0x00000000ff00723e */ /* 0x000fca00000000ff */
[----:B------:R-:W-:Y:S01]  /*1c10*/  STG.E.U16 desc[UR6][R2.64], R0 ;  /* 0x0000000002007986 */ /* 0x000fe2000c101506 */
[----:B------:R-:W-:Y:S05]  /*1c20*/  EXIT ;  /* 0x000000000000794d */ /* 0x000fea0003800000 */
.L_x_7058:
[----:B-1----:R-:W-:Y:S02]  /*1c30*/  IMAD.MOV.U32 R43, RZ, RZ, R26 ;  /* 0x000000ffff2b7224 */ /* 0x002fe400078e001a */
[----:B------:R-:W-:Y:S02]  /*1c40*/  HFMA2 R29, -RZ, RZ, 0, 1.847743988037109375e-06 ;  /* 0x0000001fff1d7431 */ /* 0x000fe400000001ff */
[----:B------:R-:W-:Y:S02]  /*1c50*/  IMAD.MOV.U32 R30, RZ, RZ, 0x10 ;  /* 0x00000010ff1e7424 */ /* 0x000fe400078e00ff */
[----:B------:R-:W-:-:S07]  /*1c60*/  IMAD.MOV.U32 R28, RZ, RZ, -0x1 ;  /* 0xffffffffff1c7424 */ /* 0x000fce00078e00ff */
[----:B------:R-:W-:Y:S05]  /*1c70*/  WARPSYNC.COLLECTIVE R28, `(.L_x_7078) ;  /* 0x000000001c087348 */ /* 0x000fea0003c00000 */
[----:B------:R0:W1:Y:S02]  /*1c80*/  SHFL.DOWN P6, R41, R43, R30, R29 ;  /* 0x0800001e2b297389 */ /* 0x00006400000c001d */
[----:B01----:R-:W-:Y:S05]  /*1c90*/  ENDCOLLECTIVE ;  /* 0x000000000000791b */ /* 0x003fea0003800000 */
.L_x_7078:
        /* <DEDUP_REMOVED lines=8> */
.L_x_7079:
        /* <DEDUP_REMOVED lines=8> */
.L_x_7080:
        /* <DEDUP_REMOVED lines=8> */
.L_x_7081:
        /* <DEDUP_REMOVED lines=8> */
.L_x_7082:
[----:B------:R-:W-:Y:S05]  /*1ea0*/  BRA `(.L_x_7083) ;  /* 0xffffffec00147947 */ /* 0x000fea000383ffff */
.L_x_7061:
[----:B-1----:R-:W-:Y:S01]  /*1eb0*/  MOV R43, R27 ;  /* 0x0000001b002b7202 */ /* 0x002fe20000000f00 */
[----:B------:R-:W-:Y:S02]  /*1ec0*/  IMAD.MOV.U32 R30, RZ, RZ, 0x10 ;  /* 0x00000010ff1e7424 */ /* 0x000fe400078e00ff */
[----:B------:R-:W-:Y:S02]  /*1ed0*/  HFMA2 R29, -RZ, RZ, 0, 1.847743988037109375e-06 ;  /* 0x0000001fff1d7431 */ /* 0x000fe400000001ff */
[----:B------:R-:W-:-:S07]  /*1ee0*/  IMAD.MOV.U32 R28, RZ, RZ, -0x1 ;  /* 0xffffffffff1c7424 */ /* 0x000fce00078e00ff */
[----:B------:R-:W-:Y:S05]  /*1ef0*/  WARPSYNC.COLLECTIVE R28, `(.L_x_7084) ;  /* 0x000000001c087348 */ /* 0x000fea0003c00000 */
[----:B------:R0:W1:Y:S02]  /*1f00*/  SHFL.DOWN P6, R41, R43, R30, R29 ;  /* 0x0800001e2b297389 */ /* 0x00006400000c001d */
[----:B01----:R-:W-:Y:S05]  /*1f10*/  ENDCOLLECTIVE ;  /* 0x000000000000791b */ /* 0x003fea0003800000 */
.L_x_7084:
[----:B------:R-:W-:Y:S01]  /*1f20*/  HFMA2 R30, -RZ, RZ, 0, 4.76837158203125e-07 ;  /* 0x00000008ff1e7431 */ /* 0x000fe200000001ff */
[----:B------:R-:W-:-:S05]  /*1f30*/  MOV R32, R41 ;  /* 0x0000002900207202 */ /* 0x000fca0000000f00 */
[----:B------:R-:W-:-:S04]  /*1f40*/  FADD.FTZ R32, R27, R32 ;  /* 0x000000201b207221 */ /* 0x000fc80000010000 */
[----:B------:R-:W-:-:S07]  /*1f50*/  IMAD.MOV.U32 R43, RZ, RZ, R32 ;  /* 0x000000ffff2b7224 */ /* 0x000fce00078e0020 */
[----:B------:R-:W-:Y:S05]  /*1f60*/  WARPSYNC.COLLECTIVE R28, `(.L_x_7085) ;  /* 0x000000001c087348 */ /* 0x000fea0003c00000 */
[----:B------:R0:W1:Y:S02]  /*1f70*/  SHFL.DOWN P6, R41, R43, R30, R29 ;  /* 0x0800001e2b297389 */ /* 0x00006400000c001d */
[----:B01----:R-:W-:Y:S05]  /*1f80*/  ENDCOLLECTIVE ;  /* 0x000000000000791b */ /* 0x003fea0003800000 */
.L_x_7085:
[----:B------:R-:W-:Y:S02]  /*1f90*/  IMAD.MOV.U32 R30, RZ, RZ, 0x4 ;  /* 0x00000004ff1e7424 */ /* 0x000fe400078e00ff */
[----:B------:R-:W-:-:S04]  /*1fa0*/  IMAD.MOV.U32 R31, RZ, RZ, R41 ;  /* 0x000000ffff1f7224 */ /* 0x000fc800078e0029 */
[----:B------:R-:W-:-:S05]  /*1fb0*/  FADD.FTZ R31, R32, R31 ;  /* 0x0000001f201f7221 */ /* 0x000fca0000010000 */
[----:B------:R-:W-:-:S07]  /*1fc0*/  MOV R43, R31 ;  /* 0x0000001f002b7202 */ /* 0x000fce0000000f00 */
[----:B------:R-:W-:Y:S05]  /*1fd0*/  WARPSYNC.COLLECTIVE R28, `(.L_x_7086) ;  /* 0x000000001c087348 */ /* 0x000fea0003c00000 */
[----:B------:R0:W1:Y:S02]  /*1fe0*/  SHFL.DOWN P6, R41, R43, R30, R29 ;  /* 0x0800001e2b297389 */ /* 0x00006400000c001d */
[----:B01----:R-:W-:Y:S05]  /*1ff0*/  ENDCOLLECTIVE ;  /* 0x000000000000791b */ /* 0x003fea0003800000 */
.L_x_7086:
[----:B------:R-:W-:Y:S01]  /*2000*/  HFMA2 R30, -RZ, RZ, 0, 1.1920928955078125e-07 ;  /* 0x00000002ff1e7431 */ /* 0x000fe200000001ff */
[----:B------:R-:W-:-:S05]  /*2010*/  MOV R34, R41 ;  /* 0x0000002900227202 */ /* 0x000fca0000000f00 */
[----:B------:R-:W-:-:S04]  /*2020*/  FADD.FTZ R34, R31, R34 ;  /* 0x000000221f227221 */ /* 0x000fc80000010000 */
[----:B------:R-:W-:-:S07]  /*2030*/  IMAD.MOV.U32 R43, RZ, RZ, R34 ;  /* 0x000000ffff2b7224 */ /* 0x000fce00078e0022 */
[----:B------:R-:W-:Y:S05]  /*2040*/  WARPSYNC.COLLECTIVE R28, `(.L_x_7087) ;  /* 0x000000001c087348 */ /* 0x000fea0003c00000 */
[----:B------:R0:W1:Y:S02]  /*2050*/  SHFL.DOWN P6, R41, R43, R30, R29 ;  /* 0x0800001e2b297389 */ /* 0x00006400000c001d */
[----:B01----:R-:W-:Y:S05]  /*2060*/  ENDCOLLECTIVE ;  /* 0x000000000000791b */ /* 0x003fea0003800000 */
.L_x_7087:
[----:B------:R-:W-:Y:S02]  /*2070*/  IMAD.MOV.U32 R30, RZ, RZ, 0x1 ;  /* 0x00000001ff1e7424 */ /* 0x000fe400078e00ff */
[----:B------:R-:W-:-:S04]  /*2080*/  IMAD.MOV.U32 R33, RZ, RZ, R41 ;  /* 0x000000ffff217224 */ /* 0x000fc800078e0029 */
[----:B------:R-:W-:-:S05]  /*2090*/  FADD.FTZ R33, R34, R33 ;  /* 0x0000002122217221 */ /* 0x000fca0000010000 */
[----:B------:R-:W-:-:S07]  /*20a0*/  MOV R43, R33 ;  /* 0x00000021002b7202 */ /* 0x000fce0000000f00 */
[----:B------:R-:W-:Y:S05]  /*20b0*/  WARPSYNC.COLLECTIVE R28, `(.L_x_7088) ;  /* 0x000000001c087348 */ /* 0x000fea0003c00000 */
[----:B------:R0:W1:Y:S02]  /*20c0*/  SHFL.DOWN P6, R41, R43, R30, R29 ;  /* 0x0800001e2b297389 */ /* 0x00006400000c001d */
[----:B01----:R-:W-:Y:S05]  /*20d0*/  ENDCOLLECTIVE ;  /* 0x000000000000791b */ /* 0x003fea0003800000 */
.L_x_7088:
[----:B------:R-:W-:Y:S01]  /*20e0*/  MOV R40, R41 ;  /* 0x0000002900287202 */ /* 0x000fe20000000f00 */
[----:B------:R-:W-:Y:S06]  /*20f0*/  BRA `(.L_x_7089) ;  /* 0xfffffff0002c7947 */ /* 0x000fec000383ffff */
.L_x_7090:
        /* <DEDUP_REMOVED lines=16> */
.L_x_11582:


//--------------------- .text._ZN2at6native43_GLOBAL__N__9ae7fba5_10_SoftMax_cu_9f978f6322cunn_SoftMaxForwardRegIN3c104HalfEfS4_NS1_22SoftMaxForwardEpilogueElLi8EEEvPT1_PKT_T3_ --------------------------
	.section	.text._ZN2at6native43_GLOBAL__N__9ae7fba5_10_SoftMax_cu_9f978f6322cunn_SoftMaxForwardRegIN3c104HalfEfS4_NS1_22SoftMaxForwardEpilogueElLi8EEEvPT1_PKT_T3_,"ax",@progbits
	.align	128
.text._ZN2at6native43_GLOBAL__N__9ae7fba5_10_SoftMax_cu_9f978f6322cunn_SoftMaxForwardRegIN3c104HalfEfS4_NS1_22SoftMaxForwardEpilogueElLi8EEEvPT1_PKT_T3_:
        .type           _ZN2at6native43_GLOBAL__N__9ae7fba5_10_SoftMax_cu_9f978f6322cunn_SoftMaxForwardRegIN3c104HalfEfS4_NS1_22SoftMaxForwardEpilogueElLi8EEEvPT1_PKT_T3_,@function
        .size           _ZN2at6native43_GLOBAL__N__9ae7fba5_10_SoftMax_cu_9f978f6322cunn_SoftMaxForwardRegIN3c104HalfEfS4_NS1_22SoftMaxForwardEpilogueElLi8EEEvPT1_PKT_T3_,(.L_x_11583 - _ZN2at6native43_GLOBAL__N__9ae7fba5_10_SoftMax_cu_9f978f6322cunn_SoftMaxForwardRegIN3c104HalfEfS4_NS1_22SoftMaxForwardEpilogueElLi8EEEvPT1_PKT_T3_)
        .other          _ZN2at6native43_GLOBAL__N__9ae7fba5_10_SoftMax_cu_9f978f6322cunn_SoftMaxForwardRegIN3c104HalfEfS4_NS1_22SoftMaxForwardEpilogueElLi8EEEvPT1_PKT_T3_,@"STO_CUDA_ENTRY STV_DEFAULT"
_ZN2at6native43_GLOBAL__N__9ae7fba5_10_SoftMax_cu_9f978f6322cunn_SoftMaxForwardRegIN3c104HalfEfS4_NS1_22SoftMaxForwardEpilogueElLi8EEEvPT1_PKT_T3_:
        /* <DEDUP_REMOVED lines=16> */
[CC--:B------:R-:W-:Y:S01]  /*0100*/  ISETP.GE.U32.AND P1, PT, R12.reuse, R10.reuse, PT ;  /* 0x0000000a0c00720c */ /* 0x0c0fe20003f26070 */
[----:B------:R-:W-:Y:S01]  /*0110*/  @!P0 IMAD.MOV.U32 R9, RZ, RZ, RZ ;  /* 0x000000ffff098224 */ /* 0x000fe200078e00ff */
[----:B------:R-:W-:Y:S01]  /*0120*/  P2R R31, PR, RZ, 0x10 ;  /* 0x00000010ff1f7803 */ /* 0x000fe20000000000 */
[----:B------:R-:W-:Y:S01]  /*0130*/  VIADD R14, R12, UR9 ;  /* 0x000000090c0e7c36 */ /* 0x000fe20008000000 */
[-C--:B------:R-:W-:Y:S01]  /*0140*/  ISETP.GE.AND.EX P1, PT, RZ, R11.reuse, PT, P1 ;  /* 0x0000000bff00720c */ /* 0x080fe20003f26310 */
[----:B---3--:R-:W-:Y:S01]  /*0150*/  @!P0 IMAD.WIDE.U32 R24, R10, UR8, R8 ;  /* 0x000000080a188c25 */ /* 0x008fe2000f8e0008 */
[----:B------:R-:W-:Y:S01]  /*0160*/  @!P4 MOV R21, RZ ;  /* 0x000000ff0015c202 */ /* 0x000fe20000000f00 */
[----:B------:R-:W1:Y:S01]  /*0170*/  @!P4 LDC.64 R18, c[0x0][0x388] ;  /* 0x0000e200ff12cb82 */ /* 0x000e620000000a00 */
[----:B------:R-:W-:Y:S01]  /*0180*/  ISETP.GE.U32.AND P2, PT, R14, R10, PT ;  /* 0x0000000a0e00720c */ /* 0x000fe20003f46070 */
[----:B------:R-:W-:Y:S01]  /*0190*/  @!P0 IMAD R13, R11, UR8, R25 ;  /* 0x000000080b0d8c24 */ /* 0x000fe2000f8e0219 */
[----:B------:R-:W-:Y:S01]  /*01a0*/  P2R R32, PR, RZ, 0x40 ;  /* 0x00000040ff207803 */ /* 0x000fe20000000000 */
[----:B------:R-:W-:Y:S01]  /*01b0*/  @!P4 IMAD.WIDE.U32 R20, R10, UR8, R20 ;  /* 0x000000080a14cc25 */ /* 0x000fe2000f8e0014 */
[----:B------:R-:W-:-:S03]  /*01c0*/  ISETP.GE.AND.EX P2, PT, RZ, R11, PT, P2 ;  /* 0x0000000bff00720c */ /* 0x000fc60003f46320 */
[----:B------:R-:W3:Y:S01]  /*01d0*/  @!P6 LDC.64 R28, c[0x0][0x388] ;  /* 0x0000e200ff1ceb82 */ /* 0x000ee20000000a00 */
[----:B------:R-:W-:Y:S02]  /*01e0*/  @!P6 IMAD.MOV.U32 R17, RZ, RZ, RZ ;  /* 0x000000ffff11e224 */ /* 0x000fe400078e00ff */
[----:B------:R-:W-:Y:S01]  /*01f0*/  @!P6 IMAD.WIDE.U32 R16, R10, UR8, R16 ;  /* 0x000000080a10ec25 */ /* 0x000fe2000f8e0010 */
[----:B0-----:R-:W-:-:S04]  /*0200*/  @!P0 LEA R22, P3, R24, R22, 0x1 ;  /* 0x0000001618168211 */ /* 0x001fc800078608ff */
[----:B------:R-:W0:Y:S01]  /*0210*/  @!P1 LDC.64 R26, c[0x0][0x388] ;  /* 0x0000e200ff1a9b82 */ /* 0x000e220000000a00 */
[----:B------:R-:W-:Y:S01]  /*0220*/  @!P0 LEA.HI.X R23, R24, R23, R13, 0x1, P3 ;  /* 0x0000001718178211 */ /* 0x000fe200018f0c0d */
[----:B------:R-:W-:Y:S01]  /*0230*/  @!P4 IMAD R13, R11, UR8, R21 ;  /* 0x000000080b0dcc24 */ /* 0x000fe2000f8e0215 */
[----:B-1----:R-:W-:-:S03]  /*0240*/  @!P4 LEA R18, P3, R20, R18, 0x1 ;  /* 0x000000121412c211 */ /* 0x002fc600078608ff */
[----:B--2---:R-:W2:Y:S01]  /*0250*/  @!P0 LDG.E.U16 R5, desc[UR6][R22.64] ;  /* 0x0000000616058981 */ /* 0x004ea2000c1e1500 */
[----:B------:R-:W-:Y:S01]  /*0260*/  @!P4 LEA.HI.X R19, R20, R19, R13, 0x1, P3 ;  /* 0x000000131413c211 */ /* 0x000fe200018f0c0d */
[----:B------:R-:W-:Y:S01]  /*0270*/  @!P6 IMAD R13, R11, UR8, R17 ;  /* 0x000000080b0dec24 */ /* 0x000fe2000f8e0211 */
[----:B------:R-:W1:Y:S01]  /*0280*/  @!P2 LDC.64 R20, c[0x0][0x388] ;  /* 0x0000e200ff14ab82 */ /* 0x000e620000000a00 */
[C---:B---3--:R-:W-:Y:S02]  /*0290*/  @!P6 LEA R28, P3, R16.reuse, R28, 0x1 ;  /* 0x0000001c101ce211 */ /* 0x048fe400078608ff */
[----:B------:R3:W4:Y:S02]  /*02a0*/  @!P4 LDG.E.U16 R6, desc[UR6][R18.64] ;  /* 0x000000061206c981 */ /* 0x000724000c1e1500 */
[----:B------:R-:W-:Y:S01]  /*02b0*/  @!P6 LEA.HI.X R29, R16, R29, R13, 0x1, P3 ;  /* 0x0000001d101de211 */ /* 0x000fe200018f0c0d */
[----:B------:R-:W-:Y:S02]  /*02c0*/  @!P1 IMAD.MOV.U32 R13, RZ, RZ, RZ ;  /* 0x000000ffff0d9224 */ /* 0x000fe400078e00ff */
[----:B------:R-:W-:-:S02]  /*02d0*/  @!P1 IMAD.WIDE.U32 R16, R10, UR8, R12 ;  /* 0x000000080a109c25 */ /* 0x000fc4000f8e000c */
[----:B------:R5:W4:Y:S02]  /*02e0*/  @!P6 LDG.E.U16 R7, desc[UR6][R28.64] ;  /* 0x000000061c07e981 */ /* 0x000b24000c1e1500 */
[----:B------:R-:W-:Y:S01]  /*02f0*/  @!P1 IMAD R15, R11, UR8, R17 ;  /* 0x000000080b0f9c24 */ /* 0x000fe2000f8e0211 */
[----:B0-----:R-:W-:-:S04]  /*0300*/  @!P1 LEA R26, P3, R16, R26, 0x1 ;  /* 0x0000001a101a9211 */ /* 0x001fc800078608ff */
[----:B------:R-:W-:Y:S02]  /*0310*/  @!P1 LEA.HI.X R27, R16, R27, R15, 0x1, P3 ;  /* 0x0000001b101b9211 */ /* 0x000fe400018f0c0f */
[----:B------:R-:W-:-:S03]  /*0320*/  @!P2 MOV R15, RZ ;  /* 0x000000ff000fa202 */ /* 0x000fc60000000f00 */
[----:B------:R0:W4:Y:S01]  /*0330*/  @!P1 LDG.E.U16 R4, desc[UR6][R26.64] ;  /* 0x000000061a049981 */ /* 0x000122000c1e1500 */
[----:B------:R-:W-:-:S04]  /*0340*/  @!P2 IMAD.WIDE.U32 R16, R10, UR8, R14 ;  /* 0x000000080a10ac25 */ /* 0x000fc8000f8e000e */
[----:B------:R-:W-:Y:S01]  /*0350*/  @!P2 IMAD R17, R11, UR8, R17 ;  /* 0x000000080b11ac24 */ /* 0x000fe2000f8e0211 */
[----:B-1----:R-:W-:-:S04]  /*0360*/  @!P2 LEA R20, P3, R16, R20, 0x1 ;  /* 0x000000141014a211 */ /* 0x002fc800078608ff */
[----:B------:R-:W-:Y:S01]  /*0370*/  @!P2 LEA.HI.X R21, R16, R21, R17, 0x1, P3 ;  /* 0x000000151015a211 */ /* 0x000fe200018f0c11 */
[----:B------:R-:W-:-:S04]  /*0380*/  VIADD R16, R14, UR9 ;  /* 0x000000090e107c36 */ /* 0x000fc80008000000 */
[----:B------:R-:W4:Y:S01]  /*0390*/  @!P2 LDG.E.U16 R3, desc[UR6][R20.64] ;  /* 0x000000061403a981 */ /* 0x000f22000c1e1500 */
[----:B------:R-:W-:-:S04]  /*03a0*/  ISETP.GE.U32.AND P3, PT, R16, R10, PT ;  /* 0x0000000a1000720c */ /* 0x000fc80003f66070 */
[----:B------:R-:W-:-:S13]  /*03b0*/  ISETP.GE.AND.EX P3, PT, RZ, R11, PT, P3 ;  /* 0x0000000bff00720c */ /* 0x000fda0003f66330 */
[----:B------:R-:W1:Y:S01]  /*03c0*/  @!P3 LDC.64 R24, c[0x0][0x388] ;  /* 0x0000e200ff18bb82 */ /* 0x000e620000000a00 */
[----:B------:R-:W-:Y:S02]  /*03d0*/  @!P3 IMAD.MOV.U32 R17, RZ, RZ, RZ ;  /* 0x000000ffff11b224 */ /* 0x000fe400078e00ff */
[----:B---3--:R-:W-:-:S04]  /*03e0*/  @!P3 IMAD.WIDE.U32 R18, R10, UR8, R16 ;  /* 0x000000080a12bc25 */ /* 0x008fc8000f8e0010 */
        /* <DEDUP_REMOVED lines=14> */
[----:B------:R3:W3:Y:S01]  /*04d0*/  @!P4 LDG.E.U16 R0, desc[UR6][R22.64] ;  /* 0x000000061600c981 */ /* 0x0006e2000c1e1500 */
[----:B------:R-:W-:-:S04]  /*04e0*/  ISETP.GE.U32.AND P5, PT, R34, R10, PT ;  /* 0x0000000a2200720c */ /* 0x000fc80003fa6070 */
[----:B------:R-:W-:-:S13]  /*04f0*/  ISETP.GE.AND.EX P5, PT, RZ, R11, PT, P5 ;  /* 0x0000000bff00720c */ /* 0x000fda0003fa6350 */
[----:B-----5:R-:W1:Y:S01]  /*0500*/  @!P5 LDC.64 R28, c[0x0][0x388] ;  /* 0x0000e200ff1cdb82 */ /* 0x020e620000000a00 */
[----:B------:R-:W-:Y:S02]  /*0510*/  @!P5 IMAD.MOV.U32 R35, RZ, RZ, RZ ;  /* 0x000000ffff23d224 */ /* 0x000fe400078e00ff */
[----:B------:R-:W-:-:S04]  /*0520*/  @!P5 IMAD.WIDE.U32 R36, R10, UR8, R34 ;  /* 0x000000080a24dc25 */ /* 0x000fc8000f8e0022 */
[----:B------:R-:W-:Y:S01]  /*0530*/  @!P5 IMAD R33, R11, UR8, R37 ;  /* 0x000000080b21dc24 */ /* 0x000fe2000f8e0225 */
[----:B-1----:R-:W-:-:S04]  /*0540*/  @!P5 LEA R28, P6, R36, R28, 0x1 ;  /* 0x0000001c241cd211 */ /* 0x002fc800078c08ff */
[----:B------:R-:W-:-:S05]  /*0550*/  @!P5 LEA.HI.X R29, R36, R29, R33, 0x1, P6 ;  /* 0x0000001d241dd211 */ /* 0x000fca00030f0c21 */
[----:B------:R-:W5:Y:S01]  /*0560*/  @!P5 LDG.E.U16 R30, desc[UR6][R28.64] ;  /* 0x000000061c1ed981 */ /* 0x000f62000c1e1500 */
[----:B0-----:R-:W-:Y:S02]  /*0570*/  P2R R26, PR, RZ, 0x2 ;  /* 0x00000002ff1a7803 */ /* 0x001fe40000000000 */
[----:B------:R-:W-:Y:S02]  /*0580*/  ISETP.NE.AND P1, PT, R31, RZ, PT ;  /* 0x000000ff1f00720c */ /* 0x000fe40003f25270 */
[----:B------:R-:W-:Y:S01]  /*0590*/  MOV R33, 0xff7fffff ;  /* 0xff7fffff00217802 */ /* 0x000fe20000000f00 */
[----:B------:R-:W-:Y:S01]  /*05a0*/  BAR.SYNC.DEFER_BLOCKING 0x0 ;  /* 0x0000000000007b1d */ /* 0x000fe20000010000 */
[----:B------:R-:W-:Y:S01]  /*05b0*/  ISETP.NE.AND P6, PT, R32, RZ, PT ;  /* 0x000000ff2000720c */ /* 0x000fe20003fc5270 */
[----:B--2---:R-:W-:-:S05]  /*05c0*/  @!P0 HADD2.F32 R36, -RZ, R5.H0_H0 ;  /* 0x20000005ff248230 */ /* 0x004fca0000004100 */
[----:B------:R-:W-:-:S03]  /*05d0*/  @!P0 FMNMX.FTZ R33, R36, -3.40282346638528859812e+38, !PT ;  /* 0xff7fffff24218809 */ /* 0x000fc60007810000 */
[----:B----4-:R-:W-:-:S05]  /*05e0*/  @!P1 HADD2.F32 R37, -RZ, R6.H0_H0 ;  /* 0x20000006ff259230 */ /* 0x010fca0000004100 */
[----:B------:R-:W-:Y:S02]  /*05f0*/  @!P1 FMNMX.FTZ R33, R33, R37, !PT ;  /* 0x0000002521219209 */ /* 0x000fe40007810000 */
[----:B------:R-:W-:Y:S01]  /*0600*/  ISETP.NE.AND P1, PT, R26, RZ, PT ;  /* 0x000000ff1a00720c */ /* 0x000fe20003f25270 */
[----:B------:R-:W-:-:S05]  /*0610*/  @!P6 HADD2.F32 R36, -RZ, R7.H0_H0 ;  /* 0x20000007ff24e230 */ /* 0x000fca0000004100 */
[----:B------:R-:W-:-:S07]  /*0620*/  @!P6 FMNMX.FTZ R33, R33, R36, !PT ;  /* 0x000000242121e209 */ /* 0x000fce0007810000 */
[----:B------:R-:W-:-:S05]  /*0630*/  @!P1 HADD2.F32 R26, -RZ, R4.H0_H0 ;  /* 0x20000004ff1a9230 */ /* 0x000fca0000004100 */
[----:B------:R-:W-:Y:S01]  /*0640*/  @!P1 FMNMX.FTZ R33, R33, R26, !PT ;  /* 0x0000001a21219209 */ /* 0x000fe20007810000 */
[----:B------:R-:W-:-:S05]  /*0650*/  @!P2 HADD2.F32 R20, -RZ, R3.H0_H0 ;  /* 0x20000003ff14a230 */ /* 0x000fca0000004100 */
[----:B------:R-:W-:Y:S01]  /*0660*/  @!P2 FMNMX.FTZ R33, R33, R20, !PT ;  /* 0x000000142121a209 */ /* 0x000fe20007810000 */
[----:B---3--:R-:W-:-:S05]  /*0670*/  @!P3 HADD2.F32 R22, -RZ, R2.H0_H0 ;  /* 0x20000002ff16b230 */ /* 0x008fca0000004100 */
[----:B------:R-:W-:Y:S01]  /*0680*/  @!P3 FMNMX.FTZ R33, R33, R22, !PT ;  /* 0x000000162121b209 */ /* 0x000fe20007810000 */
[----:B------:R-:W-:-:S05]  /*0690*/  @!P4 HADD2.F32 R20, -RZ, R0.H0_H0 ;  /* 0x20000000ff14c230 */ /* 0x000fca0000004100 */
[----:B------:R-:W-:Y:S01]  /*06a0*/  @!P4 FMNMX.FTZ R33, R33, R20, !PT ;  /* 0x000000142121c209 */ /* 0x000fe20007810000 */
[----:B-----5:R-:W-:-:S05]  /*06b0*/  @!P5 HADD2.F32 R22, -RZ, R30.H0_H0 ;  /* 0x2000001eff16d230 */ /* 0x020fca0000004100 */
        /* <DEDUP_REMOVED lines=49> */
.L_x_7115:
        /* <DEDUP_REMOVED lines=9> */
.L_x_7091:
[----:B------:R-:W-:Y:S05]  /*0a60*/  WARPSYNC.ALL ;  /* 0x0000000000007948 */ /* 0x000fea0003800000 */
[----:B------:R-:W-:Y:S01]  /*0a70*/  BAR.SYNC.DEFER_BLOCKING 0x0 ;  /* 0x0000000000007b1d */ /* 0x000fe20000010000 */
[----:B------:R-:W-:Y:S01]  /*0a80*/  P2R R36, PR, RZ, 0x20 ;  /* 0x00000020ff247803 */ /* 0x000fe20000000000 */
[----:B------:R-:W-:Y:S01]  /*0a90*/  @!P0 HADD2.F32 R25, -RZ, R5.H0_H0 ;  /* 0x20000005ff198230 */ /* 0x000fe20000004100 */
[----:B------:R-:W-:Y:S01]  /*0aa0*/  ISETP.NE.AND P5, PT, R31, RZ, PT ;  /* 0x000000ff1f00720c */ /* 0x000fe20003fa5270 */
[----:B------:R-:W-:Y:S01]  /*0ab0*/  HFMA2 R28, -RZ, RZ, 0, 0 ;  /* 0x00000000ff1c7431 */ /* 0x000fe200000001ff */
[----:B------:R-:W-:Y:S01]  /*0ac0*/  ISETP.NE.AND P6, PT, R32, RZ, PT ;  /* 0x000000ff2000720c */ /* 0x000fe20003fc5270 */
[----:B------:R-:W-:Y:S10]  /*0ad0*/  BSSY B0, `(.L_x_7093) ;  /* 0x000004b000007945 */ /* 0x000ff40003800000 */
[----:B------:R-:W-:-:S02]  /*0ae0*/  @!P5 HADD2.F32 R26, -RZ, R6.H0_H0 ;  /* 0x20000006ff1ad230 */ /* 0x000fc40000004100 */
[----:B------:R-:W-:Y:S01]  /*0af0*/  @!P6 HADD2.F32 R27, -RZ, R7.H0_H0 ;  /* 0x20000007ff1be230 */ /* 0x000fe20000004100 */
[----:B01----:R-:W0:Y:S02]  /*0b00*/  LDS R22, [UR4] ;  /* 0x00000004ff167984 */ /* 0x003e240008000800 */
[--C-:B0-----:R-:W-:Y:S01]  /*0b10*/  @!P0 FADD.FTZ R24, R25, -R22.reuse ;  /* 0x8000001619188221 */ /* 0x101fe20000010000 */
[--C-:B------:R-:W-:Y:S01]  /*0b20*/  @!P5 FADD.FTZ R25, R26, -R22.reuse ;  /* 0x800000161a19d221 */ /* 0x100fe20000010000 */
[--C-:B------:R-:W-:Y:S01]  /*0b30*/  @!P6 FADD.FTZ R27, R27, -R22.reuse ;  /* 0x800000161b1be221 */ /* 0x100fe20000010000 */
[----:B------:R-:W-:Y:S02]  /*0b40*/  @!P1 HADD2.F32 R26, -RZ, R4.H0_H0 ;  /* 0x20000004ff1a9230 */ /* 0x000fe40000004100 */
        /* <DEDUP_REMOVED lines=15> */
[----:B------:R-:W-:-:S02]  /*0c40*/  @!P2 HADD2.F32 R36, -RZ, R3.H0_H0 ;  /* 0x20000003ff24a230 */ /* 0x000fc40000004100 */
[----:B--2---:R-:W-:Y:S01]  /*0c50*/  @!P6 FADD.FTZ R28, R28, R27 ;  /* 0x0000001b1c1ce221 */ /* 0x004fe20000010000 */
[----:B------:R-:W-:Y:S01]  /*0c60*/  @!P3 HADD2.F32 R27, -RZ, R2.H0_H0 ;  /* 0x20000002ff1bb230 */ /* 0x000fe20000004100 */
[----:B------:R-:W-:Y:S01]  /*0c70*/  ISETP.NE.AND P6, PT, R21, RZ, PT ;  /* 0x000000ff1500720c */ /* 0x000fe20003fc5270 */
[----:B------:R-:W-:Y:S01]  /*0c80*/  @!P2 FADD.FTZ R37, R36, -R22 ;  /* 0x800000162425a221 */ /* 0x000fe20000010000 */
[----:B------:R-:W-:Y:S02]  /*0c90*/  @!P4 HADD2.F32 R25, -RZ, R0.H0_H0 ;  /* 0x20000000ff19c230 */ /* 0x000fe40000004100 */
[----:B---3--:R-:W-:Y:S01]  /*0ca0*/  @!P1 FADD.FTZ R28, R28, R26 ;  /* 0x0000001a1c1c9221 */ /* 0x008fe20000010000 */
[--C-:B------:R-:W-:Y:S01]  /*0cb0*/  @!P3 FADD.FTZ R36, R27, -R22.reuse ;  /* 0x800000161b24b221 */ /* 0x100fe20000010000 */
[----:B------:R-:W-:Y:S01]  /*0cc0*/  @!P2 FMUL.FTZ R37, R37, 1.4426950216293334961 ;  /* 0x3fb8aa3b2525a820 */ /* 0x000fe20000410000 */
[----:B------:R-:W-:Y:S02]  /*0cd0*/  IMAD.MOV.U32 R21, RZ, RZ, RZ ;  /* 0x000000ffff157224 */ /* 0x000fe400078e00ff */
[----:B------:R-:W-:Y:S01]  /*0ce0*/  @!P4 FADD.FTZ R25, R25, -R22 ;  /* 0x800000161919c221 */ /* 0x000fe20000010000 */
[----:B------:R-:W-:-:S02]  /*0cf0*/  @!P5 HADD2.F32 R27, -RZ, R30.H0_H0 ;  /* 0x2000001eff1bd230 */ /* 0x000fc40000004100 */
[----:B------:R-:W-:Y:S01]  /*0d00*/  @!P3 FMUL.FTZ R26, R36, 1.4426950216293334961 ;  /* 0x3fb8aa3b241ab820 */ /* 0x000fe20000410000 */
[----:B------:R-:W0:Y:S01]  /*0d10*/  @!P2 MUFU.EX2 R37, R37 ;  /* 0x000000250025a308 */ /* 0x000e220000000800 */
[----:B------:R-:W-:Y:S01]  /*0d20*/  @!P4 FMUL.FTZ R36, R25, 1.4426950216293334961 ;  /* 0x3fb8aa3b1924c820 */ /* 0x000fe20000410000 */
[----:B------:R-:W-:Y:S02]  /*0d30*/  @!P5 FADD.FTZ R27, R27, -R22 ;  /* 0x800000161b1bd221 */ /* 0x000fe40000010000 */
        /* <DEDUP_REMOVED lines=35> */
.L_x_7121:
[----:B-1----:R-:W-:-:S07]  /*0f70*/  FADD.FTZ R21, R33, R27 ;  /* 0x0000001b21157221 */ /* 0x002fce0000010000 */
.L_x_7094:
[----:B------:R-:W-:Y:S05]  /*0f80*/  BSYNC B0 ;  /* 0x0000000000007941 */ /* 0x000fea0003800000 */
.L_x_7093:
        /* <DEDUP_REMOVED lines=9> */
[----:B------:R-:W-:Y:S02]  /*1020*/  HADD2.F32 R5, -RZ, R5.H0_H0 ;  /* 0x20000005ff057230 */ /* 0x000fe40000004100 */
        /* <DEDUP_REMOVED lines=9> */
[----:B------:R-:W-:-:S05]  /*10c0*/  F2FP.F16.F32.PACK_AB R5, RZ, R5 ;  /* 0x00000005ff05723e */ /* 0x000fca00000000ff */
[----:B------:R1:W-:Y:S02]  /*10d0*/  STG.E.U16 desc[UR6][R20.64], R5 ;  /* 0x0000000514007986 */ /* 0x0003e4000c101506 */
.L_x_7097:
[----:B------:R-:W-:Y:S05]  /*10e0*/  BSYNC.RECONVERGENT B0 ;  /* 0x0000000000007941 */ /* 0x000fea0003800200 */
.L_x_7096:
[----:B------:R-:W-:Y:S01]  /*10f0*/  ISETP.NE.AND P0, PT, R31, RZ, PT ;  /* 0x000000ff1f00720c */ /* 0x000fe20003f05270 */
[----:B------:R-:W-:-:S12]  /*1100*/  BSSY.RECONVERGENT B0, `(.L_x_7098) ;  /* 0x0000012000007945 */ /* 0x000fd80003800200 */
[----:B------:R-:W-:Y:S05]  /*1110*/  @P0 BRA `(.L_x_7099) ;  /* 0x0000000000400947 */ /* 0x000fea0003800000 */
[----:B-1----:R-:W1:Y:S01]  /*1120*/  S2R R20, SR_TID.X ;  /* 0x0000000000147919 */ /* 0x002e620000002100 */
[----:B------:R-:W-:Y:S01]  /*1130*/  HADD2.F32 R5, -RZ, R6.H0_H0 ;  /* 0x20000006ff057230 */ /* 0x000fe20000004100 */
[----:B--2---:R-:W2:Y:S01]  /*1140*/  MUFU.RCP R8, R23 ;  /* 0x0000001700087308 */ /* 0x004ea20000001000 */
[----:B------:R-:W3:Y:S01]  /*1150*/  LDCU.64 UR4, c[0x0][0x380] ;  /* 0x00007000ff0477ac */ /* 0x000ee20008000a00 */
[----:B------:R-:W-:Y:S02]  /*1160*/  HFMA2 R21, -RZ, RZ, 0, 0 ;  /* 0x00000000ff157431 */ /* 0x000fe400000001ff */
[----:B------:R-:W-:-:S04]  /*1170*/  FADD.FTZ R5, R5, -R22 ;  /* 0x8000001605057221 */ /* 0x000fc80000010000 */
[----:B------:R-:W-:-:S04]  /*1180*/  FMUL.FTZ R6, R5, 1.4426950216293334961 ;  /* 0x3fb8aa3b05067820 */ /* 0x000fc80000410000 */
[----:B------:R-:W2:Y:S02]  /*1190*/  MUFU.EX2 R5, R6 ;  /* 0x0000000600057308 */ /* 0x000ea40000000800 */
[----:B--2---:R-:W-:Y:S01]  /*11a0*/  FMUL.FTZ R5, R5, R8 ;  /* 0x0000000805057220 */ /* 0x004fe20000410000 */
[----:B-1----:R-:W-:-:S04]  /*11b0*/  VIADD R20, R20, UR9 ;  /* 0x0000000914147c36 */ /* 0x002fc80008000000 */
[----:B------:R-:W-:Y:S01]  /*11c0*/  F2FP.F16.F32.PACK_AB R5, RZ, R5 ;  /* 0x00000005ff05723e */ /* 0x000fe200000000ff */
[----:B------:R-:W-:-:S04]  /*11d0*/  IMAD.WIDE.U32 R20, R10, UR8, R20 ;  /* 0x000000080a147c25 */ /* 0x000fc8000f8e0014 */
[----:B------:R-:W-:Y:S01]  /*11e0*/  IMAD R9, R11, UR8, R21 ;  /* 0x000000080b097c24 */ /* 0x000fe2000f8e0215 */
[----:B---3--:R-:W-:-:S04]  /*11f0*/  LEA R8, P0, R20, UR4, 0x1 ;  /* 0x0000000414087c11 */ /* 0x008fc8000f8008ff */
[----:B------:R-:W-:-:S05]  /*1200*/  LEA.HI.X R9, R20, UR5, R9, 0x1, P0 ;  /* 0x0000000514097c11 */ /* 0x000fca00080f0c09 */
[----:B------:R3:W-:Y:S04]  /*1210*/  STG.E.U16 desc[UR6][R8.64], R5 ;  /* 0x0000000508007986 */ /* 0x0007e8000c101506 */
.L_x_7099:
[----:B------:R-:W-:Y:S05]  /*1220*/  BSYNC.RECONVERGENT B0 ;  /* 0x0000000000007941 */ /* 0x000fea0003800200 */
.L_x_7098:
[----:B------:R-:W-:Y:S01]  /*1230*/  ISETP.NE.AND P0, PT, R32, RZ, PT ;  /* 0x000000ff2000720c */ /* 0x000fe20003f05270 */
[----:B------:R-:W-:-:S12]  /*1240*/  BSSY.RECONVERGENT B0, `(.L_x_7100) ;  /* 0x0000013000007945 */ /* 0x000fd80003800200 */
[----:B------:R-:W-:Y:S05]  /*1250*/  @P0 BRA `(.L_x_7101) ;  /* 0x0000000000440947 */ /* 0x000fea0003800000 */
[----:B------:R-:W4:Y:S01]  /*1260*/  S2R R6, SR_TID.X ;  /* 0x0000000000067919 */ /* 0x000f220000002100 */
[----:B------:R-:W-:Y:S01]  /*1270*/  HADD2.F32 R7, -RZ, R7.H0_H0 ;  /* 0x20000007ff077230 */ /* 0x000fe20000004100 */
[----:B--23--:R-:W2:Y:S01]  /*1280*/  MUFU.RCP R8, R23 ;  /* 0x0000001700087308 */ /* 0x00cea20000001000 */
[----:B------:R-:W3:Y:S03]  /*1290*/  LDCU.64 UR4, c[0x0][0x380] ;  /* 0x00007000ff0477ac */ /* 0x000ee60008000a00 */
[----:B------:R-:W-:-:S04]  /*12a0*/  FADD.FTZ R7, R7, -R22 ;  /* 0x8000001607077221 */ /* 0x000fc80000010000 */
[----:B-1----:R-:W-:Y:S01]  /*12b0*/  FMUL.FTZ R20, R7, 1.4426950216293334961 ;  /* 0x3fb8aa3b07147820 */ /* 0x002fe20000410000 */
[----:B------:R-:W-:-:S03]  /*12c0*/  IMAD.MOV.U32 R7, RZ, RZ, RZ ;  /* 0x000000ffff077224 */ /* 0x000fc600078e00ff */
[----:B------:R-:W2:Y:S02]  /*12d0*/  MUFU.EX2 R5, R20 ;  /* 0x0000001400057308 */ /* 0x000ea40000000800 */
[----:B--2---:R-:W-:Y:S01]  /*12e0*/  FMUL.FTZ R5, R5, R8 ;  /* 0x0000000805057220 */ /* 0x004fe20000410000 */
[----:B----4-:R-:W-:-:S04]  /*12f0*/  VIADD R6, R6, UR9 ;  /* 0x0000000906067c36 */ /* 0x010fc80008000000 */
[----:B------:R-:W-:Y:S02]  /*1300*/  F2FP.F16.F32.PACK_AB R5, RZ, R5 ;  /* 0x00000005ff05723e */ /* 0x000fe400000000ff */
[----:B------:R-:W-:-:S05]  /*1310*/  IADD3 R6, PT, PT, R6, UR9, RZ ;  /* 0x0000000906067c10 */ /* 0x000fca000fffe0ff */
[----:B------:R-:W-:-:S04]  /*1320*/  IMAD.WIDE.U32 R6, R10, UR8, R6 ;  /* 0x000000080a067c25 */ /* 0x000fc8000f8e0006 */
[----:B------:R-:W-:Y:S01]  /*1330*/  IMAD R7, R11, UR8, R7 ;  /* 0x000000080b077c24 */ /* 0x000fe2000f8e0207 */
[----:B---3--:R-:W-:-:S04]  /*1340*/  LEA R8, P0, R6, UR4, 0x1 ;  /* 0x0000000406087c11 */ /* 0x008fc8000f8008ff */
[----:B------:R-:W-:-:S05]  /*1350*/  LEA.HI.X R9, R6, UR5, R7, 0x1, P0 ;  /* 0x0000000506097c11 */ /* 0x000fca00080f0c07 */
[----:B------:R4:W-:Y:S04]  /*1360*/  STG.E.U16 desc[UR6][R8.64], R5 ;  /* 0x0000000508007986 */ /* 0x0009e8000c101506 */
.L_x_7101:
[----:B------:R-:W-:Y:S05]  /*1370*/  BSYNC.RECONVERGENT B0 ;  /* 0x0000000000007941 */ /* 0x000fea0003800200 */
.L_x_7100:
[----:B------:R-:W-:Y:S04]  /*1380*/  BSSY.RECONVERGENT B0, `(.L_x_7102) ;  /* 0x0000010000007945 */ /* 0x000fe80003800200 */
[----:B------:R-:W-:Y:S05]  /*1390*/  @P1 BRA `(.L_x_7103) ;  /* 0x0000000000381947 */ /* 0x000fea0003800000 */
[----:B-1-34-:R-:W-:Y:S01]  /*13a0*/  HADD2.F32 R5, -RZ, R4.H0_H0 ;  /* 0x20000004ff057230 */ /* 0x01afe20000004100 */
[----:B------:R-:W1:Y:S01]  /*13b0*/  LDCU.64 UR4, c[0x0][0x380] ;  /* 0x00007000ff0477ac */ /* 0x000e620008000a00 */
[----:B--2---:R-:W2:Y:S01]  /*13c0*/  MUFU.RCP R4, R23 ;  /* 0x0000001700047308 */ /* 0x004ea20000001000 */
[----:B------:R-:W-:Y:S02]  /*13d0*/  MOV R13, RZ ;  /* 0x000000ff000d7202 */ /* 0x000fe40000000f00 */
[----:B------:R-:W-:Y:S01]  /*13e0*/  FADD.FTZ R5, R5, -R22 ;  /* 0x8000001605057221 */ /* 0x000fe20000010000 */
[----:B------:R-:W-:-:S04]  /*13f0*/  IMAD.WIDE.U32 R12, R10, UR8, R12 ;  /* 0x000000080a0c7c25 */ /* 0x000fc8000f8e000c */
[----:B------:R-:W-:Y:S01]  /*1400*/  FMUL.FTZ R7, R5, 1.4426950216293334961 ;  /* 0x3fb8aa3b05077820 */ /* 0x000fe20000410000 */
[----:B------:R-:W-:-:S03]  /*1410*/  IMAD R9, R11, UR8, R13 ;  /* 0x000000080b097c24 */ /* 0x000fc6000f8e020d */
[----:B------:R-:W2:Y:S02]  /*1420*/  MUFU.EX2 R5, R7 ;  /* 0x0000000700057308 */ /* 0x000ea40000000800 */
[----:B--2---:R-:W-:Y:S01]  /*1430*/  FMUL.FTZ R5, R5, R4 ;  /* 0x0000000405057220 */ /* 0x004fe20000410000 */
[----:B-1----:R-:W-:-:S04]  /*1440*/  LEA R4, P0, R12, UR4, 0x1 ;  /* 0x000000040c047c11 */ /* 0x002fc8000f8008ff */
[----:B------:R-:W-:Y:S02]  /*1450*/  F2FP.F16.F32.PACK_AB R6, RZ, R5 ;  /* 0x00000005ff06723e */ /* 0x000fe400000000ff */
[----:B------:R-:W-:-:S05]  /*1460*/  LEA.HI.X R5, R12, UR5, R9, 0x1, P0 ;  /* 0x000000050c057c11 */ /* 0x000fca00080f0c09 */
[----:B------:R1:W-:Y:S02]  /*1470*/  STG.E.U16 desc[UR6][R4.64], R6 ;  /* 0x0000000604007986 */ /* 0x0003e4000c101506 */
.L_x_7103:
[----:B------:R-:W-:Y:S05]  /*1480*/  BSYNC.RECONVERGENT B0 ;  /* 0x0000000000007941 */ /* 0x000fea0003800200 */
.L_x_7102:
[----:B------:R-:W-:Y:S04]  /*1490*/  BSSY.RECONVERGENT B0, `(.L_x_7104) ;  /* 0x0000010000007945 */ /* 0x000fe80003800200 */
[----:B------:R-:W-:Y:S05]  /*14a0*/  @P2 BRA `(.L_x_7105) ;  /* 0x0000000000382947 */ /* 0x000fea0003800000 */
[----:B------:R-:W-:Y:S01]  /*14b0*/  HADD2.F32 R3, -RZ, R3.H0_H0 ;  /* 0x20000003ff037230 */ /* 0x000fe20000004100 */
[----:B-12---:R-:W1:Y:S01]  /*14c0*/  MUFU.RCP R4, R23 ;  /* 0x0000001700047308 */ /* 0x006e620000001000 */
[----:B------:R-:W2:Y:S01]  /*14d0*/  LDCU.64 UR4, c[0x0][0x380] ;  /* 0x00007000ff0477ac */ /* 0x000ea20008000a00 */
[----:B------:R-:W-:Y:S02]  /*14e0*/  IMAD.MOV.U32 R15, RZ, RZ, RZ ;  /* 0x000000ffff0f7224 */ /* 0x000fe400078e00ff */
[----:B------:R-:W-:Y:S01]  /*14f0*/  FADD.FTZ R3, R3, -R22 ;  /* 0x8000001603037221 */ /* 0x000fe20000010000 */
[----:B------:R-:W-:-:S04]  /*1500*/  IMAD.WIDE.U32 R14, R10, UR8, R14 ;  /* 0x000000080a0e7c25 */ /* 0x000fc8000f8e000e */
[----:B------:R-:W-:Y:S01]  /*1510*/  FMUL.FTZ R6, R3, 1.4426950216293334961 ;  /* 0x3fb8aa3b03067820 */ /* 0x000fe20000410000 */
[----:B---34-:R-:W-:-:S03]  /*1520*/  IMAD R5, R11, UR8, R15 ;  /* 0x000000080b057c24 */ /* 0x018fc6000f8e020f */
[----:B------:R-:W1:Y:S02]  /*1530*/  MUFU.EX2 R3, R6 ;  /* 0x0000000600037308 */ /* 0x000e640000000800 */
[----:B-1----:R-:W-:Y:S01]  /*1540*/  FMUL.FTZ R3, R3, R4 ;  /* 0x0000000403037220 */ /* 0x002fe20000410000 */
[----:B--2---:R-:W-:-:S04]  /*1550*/  LEA R4, P0, R14, UR4, 0x1 ;  /* 0x000000040e047c11 */ /* 0x004fc8000f8008ff */
[----:B------:R-:W-:Y:S02]  /*1560*/  F2FP.F16.F32.PACK_AB R3, RZ, R3 ;  /* 0x00000003ff03723e */ /* 0x000fe400000000ff */
[----:B------:R-:W-:-:S05]  /*1570*/  LEA.HI.X R5, R14, UR5, R5, 0x1, P0 ;  /* 0x000000050e057c11 */ /* 0x000fca00080f0c05 */
[----:B------:R1:W-:Y:S02]  /*1580*/  STG.E.U16 desc[UR6][R4.64], R3 ;  /* 0x0000000304007986 */ /* 0x0003e4000c101506 */
.L_x_7105:
[----:B------:R-:W-:Y:S05]  /*1590*/  BSYNC.RECONVERGENT B0 ;  /* 0x0000000000007941 */ /* 0x000fea0003800200 */
.L_x_7104:
[----:B------:R-:W-:Y:S04]  /*15a0*/  BSSY.RECONVERGENT B0, `(.L_x_7106) ;  /* 0x0000010000007945 */ /* 0x000fe80003800200 */
[----:B------:R-:W-:Y:S05]  /*15b0*/  @P3 BRA `(.L_x_7107) ;  /* 0x0000000000383947 */ /* 0x000fea0003800000 */
[----:B-1----:R-:W-:Y:S01]  /*15c0*/  HADD2.F32 R3, -RZ, R2.H0_H0 ;  /* 0x20000002ff037230 */ /* 0x002fe20000004100 */
[----:B------:R-:W1:Y:S01]  /*15d0*/  LDCU.64 UR4, c[0x0][0x380] ;  /* 0x00007000ff0477ac */ /* 0x000e620008000a00 */
[----:B--2---:R-:W2:Y:S01]  /*15e0*/  MUFU.RCP R2, R23 ;  /* 0x0000001700027308 */ /* 0x004ea20000001000 */
[----:B------:R-:W-:Y:S02]  /*15f0*/  HFMA2 R17, -RZ, RZ, 0, 0 ;  /* 0x00000000ff117431 */ /* 0x000fe400000001ff */
[----:B------:R-:W-:Y:S01]  /*1600*/  FADD.FTZ R3, R3, -R22 ;  /* 0x8000001603037221 */ /* 0x000fe20000010000 */
[----:B------:R-:W-:-:S04]  /*1610*/  IMAD.WIDE.U32 R16, R10, UR8, R16 ;  /* 0x000000080a107c25 */ /* 0x000fc8000f8e0010 */
[----:B---34-:R-:W-:Y:S01]  /*1620*/  FMUL.FTZ R5, R3, 1.4426950216293334961 ;  /* 0x3fb8aa3b03057820 */ /* 0x018fe20000410000 */
[----:B------:R-:W-:-:S03]  /*1630*/  IMAD R7, R11, UR8, R17 ;  /* 0x000000080b077c24 */ /* 0x000fc6000f8e0211 */
[----:B------:R-:W2:Y:S02]  /*1640*/  MUFU.EX2 R3, R5 ;  /* 0x0000000500037308 */ /* 0x000ea40000000800 */
[----:B--2---:R-:W-:Y:S01]  /*1650*/  FMUL.FTZ R3, R3, R2 ;  /* 0x0000000203037220 */ /* 0x004fe20000410000 */
[----:B-1----:R-:W-:-:S04]  /*1660*/  LEA R2, P0, R16, UR4, 0x1 ;  /* 0x0000000410027c11 */ /* 0x002fc8000f8008ff */
[----:B------:R-:W-:Y:S02]  /*1670*/  F2FP.F16.F32.PACK_AB R4, RZ, R3 ;  /* 0x00000003ff04723e */ /* 0x000fe400000000ff */
[----:B------:R-:W-:-:S05]  /*1680*/  LEA.HI.X R3, R16, UR5, R7, 0x1, P0 ;  /* 0x0000000510037c11 */ /* 0x000fca00080f0c07 */
[----:B------:R1:W-:Y:S02]  /*1690*/  STG.E.U16 desc[UR6][R2.64], R4 ;  /* 0x0000000402007986 */ /* 0x0003e4000c101506 */
.L_x_7107:
[----:B------:R-:W-:Y:S05]  /*16a0*/  BSYNC.RECONVERGENT B0 ;  /* 0x0000000000007941 */ /* 0x000fea0003800200 */
.L_x_7106:
[----:B------:R-:W-:Y:S04]  /*16b0*/  BSSY.RECONVERGENT B0, `(.L_x_7108) ;  /* 0x0000010000007945 */ /* 0x000fe80003800200 */
[----:B------:R-:W-:Y:S05]  /*16c0*/  @P4 BRA `(.L_x_7109) ;  /* 0x0000000000384947 */ /* 0x000fea0003800000 */
[----:B-1----:R-:W-:Y:S01]  /*16d0*/  HADD2.F32 R3, -RZ, R0.H0_H0 ;  /* 0x20000000ff037230 */ /* 0x002fe20000004100 */
        /* <DEDUP_REMOVED lines=13> */
.L_x_7109:
[----:B------:R-:W-:Y:S05]  /*17b0*/  BSYNC.RECONVERGENT B0 ;  /* 0x0000000000007941 */ /* 0x000fea0003800200 */
.L_x_7108:
[----:B------:R-:W-:Y:S05]  /*17c0*/  @P5 EXIT ;  /* 0x000000000000594d */ /* 0x000fea0003800000 */
[----:B-1----:R-:W-:Y:S01]  /*17d0*/  HADD2.F32 R3, -RZ, R30.H0_H0 ;  /* 0x2000001eff037230 */ /* 0x002fe20000004100 */
[----:B--2---:R-:W1:Y:S01]  /*17e0*/  MUFU.RCP R23, R23 ;  /* 0x0000001700177308 */ /* 0x004e620000001000 */
[----:B------:R-:W2:Y:S01]  /*17f0*/  LDCU.64 UR4, c[0x0][0x380] ;  /* 0x00007000ff0477ac */ /* 0x000ea20008000a00 */
[----:B------:R-:W-:Y:S02]  /*1800*/  MOV R35, RZ ;  /* 0x000000ff00237202 */ /* 0x000fe40000000f00 */
        /* <DEDUP_REMOVED lines=9> */
[----:B------:R-:W-:Y:S01]  /*18a0*/  STG.E.U16 desc[UR6][R2.64], R0 ;  /* 0x0000000002007986 */ /* 0x000fe2000c101506 */
[----:B------:R-:W-:Y:S05]  /*18b0*/  EXIT ;  /* 0x000000000000794d */ /* 0x000fea0003800000 */
.L_x_7092:
[----:B-1----:R-:W-:Y:S02]  /*18c0*/  IMAD.MOV.U32 R36, RZ, RZ, R22 ;  /* 0x000000ffff247224 */ /* 0x002fe400078e0016 */
[----:B------:R-:W-:Y:S02]  /*18d0*/  HFMA2 R26, -RZ, RZ, 0, 9.5367431640625e-07 ;  /* 0x00000010ff1a7431 */ /* 0x000fe400000001ff */
[----:B------:R-:W-:Y:S01]  /*18e0*/  IMAD.MOV.U32 R25, RZ, RZ, 0x1f ;  /* 0x0000001fff197424 */ /* 0x000fe200078e00ff */
[----:B------:R-:W-:-:S07]  /*18f0*/  MOV R24, 0xffffffff ;  /* 0xffffffff00187802 */ /* 0x000fce0000000f00 */
[----:B------:R-:W-:Y:S05]  /*1900*/  WARPSYNC.COLLECTIVE R24, `(.L_x_7110) ;  /* 0x0000000018087348 */ /* 0x000fea0003c00000 */
[----:B------:R0:W1:Y:S02]  /*1910*/  SHFL.DOWN P6, R27, R36, R26, R25 ;  /* 0x0800001a241b7389 */ /* 0x00006400000c0019 */
[----:B01----:R-:W-:Y:S05]  /*1920*/  ENDCOLLECTIVE ;  /* 0x000000000000791b */ /* 0x003fea0003800000 */
.L_x_7110:
[----:B------:R-:W-:Y:S01]  /*1930*/  HFMA2 R26, -RZ, RZ, 0, 4.76837158203125e-07 ;  /* 0x00000008ff1a7431 */ /* 0x000fe200000001ff */
[----:B------:R-:W-:-:S04]  /*1940*/  FSETP.GEU.FTZ.AND P6, PT, R22, R27, PT ;  /* 0x0000001b1600720b */ /* 0x000fc80003fde000 */
[----:B------:R-:W-:-:S05]  /*1950*/  FSEL R28, R27, R22, !P6 ;  /* 0x000000161b1c7208 */ /* 0x000fca0007000000 */
[----:B------:R-:W-:-:S07]  /*1960*/  IMAD.MOV.U32 R36, RZ, RZ, R28 ;  /* 0x000000ffff247224 */ /* 0x000fce00078e001c */
[----:B------:R-:W-:Y:S05]  /*1970*/  WARPSYNC.COLLECTIVE R24, `(.L_x_7111) ;  /* 0x0000000018087348 */ /* 0x000fea0003c00000 */
[----:B------:R0:W1:Y:S02]  /*1980*/  SHFL.DOWN P6, R27, R36, R26, R25 ;  /* 0x0800001a241b7389 */ /* 0x00006400000c0019 */
[----:B01----:R-:W-:Y:S05]  /*1990*/  ENDCOLLECTIVE ;  /* 0x000000000000791b */ /* 0x003fea0003800000 */
.L_x_7111:
[----:B------:R-:W-:Y:S01]  /*19a0*/  IMAD.MOV.U32 R26, RZ, RZ, 0x4 ;  /* 0x00000004ff1a7424 */ /* 0x000fe200078e00ff */
[----:B------:R-:W-:-:S04]  /*19b0*/  FSETP.GEU.FTZ.AND P6, PT, R28, R27, PT ;  /* 0x0000001b1c00720b */ /* 0x000fc80003fde000 */
[----:B------:R-:W-:-:S09]  /*19c0*/  FSEL R36, R27, R28, !P6 ;  /* 0x0000001c1b247208 */ /* 0x000fd20007000000 */
[----:B------:R-:W-:Y:S05]  /*19d0*/  WARPSYNC.COLLECTIVE R24, `(.L_x_7112) ;  /* 0x0000000018087348 */ /* 0x000fea0003c00000 */
[----:B------:R0:W1:Y:S02]  /*19e0*/  SHFL.DOWN P6, R27, R36, R26, R25 ;  /* 0x0800001a241b7389 */ /* 0x00006400000c0019 */
[----:B01----:R-:W-:Y:S05]  /*19f0*/  ENDCOLLECTIVE ;  /* 0x000000000000791b */ /* 0x003fea0003800000 */
.L_x_7112:
[----:B------:R-:W-:Y:S02]  /*1a00*/  MOV R26, 0x2 ;  /* 0x00000002001a7802 */ /* 0x000fe40000000f00 */
[----:B------:R-:W-:-:S04]  /*1a10*/  FSETP.GEU.FTZ.AND P6, PT, R36, R27, PT ;  /* 0x0000001b2400720b */ /* 0x000fc80003fde000 */
[----:B------:R-:W-:-:S09]  /*1a20*/  FSEL R36, R27, R36, !P6 ;  /* 0x000000241b247208 */ /* 0x000fd20007000000 */
[----:B------:R-:W-:Y:S05]  /*1a30*/  WARPSYNC.COLLECTIVE R24, `(.L_x_7113) ;  /* 0x0000000018087348 */ /* 0x000fea0003c00000 */
[----:B------:R0:W1:Y:S02]  /*1a40*/  SHFL.DOWN P6, R27, R36, R26, R25 ;  /* 0x0800001a241b7389 */ /* 0x00006400000c0019 */
[----:B01----:R-:W-:Y:S05]  /*1a50*/  ENDCOLLECTIVE ;  /* 0x000000000000791b */ /* 0x003fea0003800000 */
.L_x_7113:
[----:B------:R-:W-:Y:S01]  /*1a60*/  HFMA2 R26, -RZ, RZ, 0, 5.9604644775390625e-08 ;  /* 0x00000001ff1a7431 */ /* 0x000fe200000001ff */
[----:B------:R-:W-:-:S04]  /*1a70*/  FSETP.GEU.FTZ.AND P6, PT, R36, R27, PT ;  /* 0x0000001b2400720b */ /* 0x000fc80003fde000 */
[----:B------:R-:W-:-:S05]  /*1a80*/  FSEL R22, R27, R36, !P6 ;  /* 0x000000241b167208 */ /* 0x000fca0007000000 */
[----:B------:R-:W-:-:S07]  /*1a90*/  IMAD.MOV.U32 R36, RZ, RZ, R22 ;  /* 0x000000ffff247224 */ /* 0x000fce00078e0016 */
[----:B------:R-:W-:Y:S05]  /*1aa0*/  WARPSYNC.COLLECTIVE R24, `(.L_x_7114) ;  /* 0x0000000018087348 */ /* 0x000fea0003c00000 */
[----:B------:R0:W1:Y:S02]  /*1ab0*/  SHFL.DOWN P6, R27, R36, R26, R25 ;  /* 0x0800001a241b7389 */ /* 0x00006400000c0019 */
[----:B01----:R-:W-:Y:S05]  /*1ac0*/  ENDCOLLECTIVE ;  /* 0x000000000000791b */ /* 0x003fea0003800000 */
.L_x_7114:
[----:B------:R-:W-:Y:S05]  /*1ad0*/  BRA `(.L_x_7115) ;  /* 0xffffffec00bc7947 */ /* 0x000fea000383ffff */
.L_x_7095:
[----:B-1----:R-:W-:Y:S01]  /*1ae0*/  IMAD.MOV.U32 R36, RZ, RZ, R21 ;  /* 0x000000ffff247224 */ /* 0x002fe200078e0015 */
[----:B------:R-:W-:Y:S01]  /*1af0*/  MOV R26, 0x10 ;  /* 0x00000010001a7802 */ /* 0x000fe20000000f00 */
[----:B------:R-:W-:Y:S01]  /*1b00*/  IMAD.MOV.U32 R25, RZ, RZ, 0x1f ;  /* 0x0000001fff197424 */ /* 0x000fe200078e00ff */
[----:B------:R-:W-:-:S07]  /*1b10*/  MOV R24, 0xffffffff ;  /* 0xffffffff00187802 */ /* 0x000fce0000000f00 */
[----:B------:R-:W-:Y:S05]  /*1b20*/  WARPSYNC.COLLECTIVE R24, `(.L_x_7116) ;  /* 0x0000000018087348 */ /* 0x000fea0003c00000 */
[----:B------:R0:W1:Y:S02]  /*1b30*/  SHFL.DOWN P6, R27, R36, R26, R25 ;  /* 0x0800001a241b7389 */ /* 0x00006400000c0019 */
[----:B01----:R-:W-:Y:S05]  /*1b40*/  ENDCOLLECTIVE ;  /* 0x000000000000791b */ /* 0x003fea0003800000 */
.L_x_7116:
[----:B------:R-:W-:Y:S02]  /*1b50*/  HFMA2 R26, -RZ, RZ, 0, 4.76837158203125e-07 ;  /* 0x00000008ff1a7431 */ /* 0x000fe400000001ff */
[----:B------:R-:W-:-:S04]  /*1b60*/  FADD.FTZ R20, R21, R27 ;  /* 0x0000001b15147221 */ /* 0x000fc80000010000 */
[----:B------:R-:W-:-:S07]  /*1b70*/  IMAD.MOV.U32 R36, RZ, RZ, R20 ;  /* 0x000000ffff247224 */ /* 0x000fce00078e0014 */
[----:B------:R-:W-:Y:S05]  /*1b80*/  WARPSYNC.COLLECTIVE R24, `(.L_x_7117) ;  /* 0x0000000018087348 */ /* 0x000fea0003c00000 */
[----:B------:R0:W1:Y:S02]  /*1b90*/  SHFL.DOWN P6, R27, R36, R26, R25 ;  /* 0x0800001a241b7389 */ /* 0x00006400000c0019 */
[----:B01----:R-:W-:Y:S05]  /*1ba0*/  ENDCOLLECTIVE ;  /* 0x000000000000791b */ /* 0x003fea0003800000 */
.L_x_7117:
[----:B------:R-:W-:Y:S01]  /*1bb0*/  MOV R26, 0x4 ;  /* 0x00000004001a7802 */ /* 0x000fe20000000f00 */
[----:B------:R-:W-:-:S04]  /*1bc0*/  FADD.FTZ R23, R20, R27 ;  /* 0x0000001b14177221 */ /* 0x000fc80000010000 */
[----:B------:R-:W-:-:S07]  /*1bd0*/  IMAD.MOV.U32 R36, RZ, RZ, R23 ;  /* 0x000000ffff247224 */ /* 0x000fce00078e0017 */
[----:B------:R-:W-:Y:S05]  /*1be0*/  WARPSYNC.COLLECTIVE R24, `(.L_x_7118) ;  /* 0x0000000018087348 */ /* 0x000fea0003c00000 */
[----:B------:R0:W1:Y:S02]  /*1bf0*/  SHFL.DOWN P6, R27, R36, R26, R25 ;  /* 0x0800001a241b7389 */ /* 0x00006400000c0019 */
[----:B01----:R-:W-:Y:S05]  /*1c00*/  ENDCOLLECTIVE ;  /* 0x000000000000791b */ /* 0x003fea0003800000 */
.L_x_7118:
[----:B------:R-:W-:Y:S02]  /*1c10*/  HFMA2 R26, -RZ, RZ, 0, 1.1920928955078125e-07 ;  /* 0x00000002ff1a7431 */ /* 0x000fe400000001ff */
[----:B------:R-:W-:-:S04]  /*1c20*/  FADD.FTZ R28, R23, R27 ;  /* 0x0000001b171c7221 */ /* 0x000fc80000010000 */
[----:B------:R-:W-:-:S07]  /*1c30*/  IMAD.MOV.U32 R36, RZ, RZ, R28 ;  /* 0x000000ffff247224 */ /* 0x000fce00078e001c */
[----:B------:R-:W-:Y:S05]  /*1c40*/  WARPSYNC.COLLECTIVE R24, `(.L_x_7119) ;  /* 0x0000000018087348 */ /* 0x000fea0003c00000 */
[----:B------:R0:W1:Y:S02]  /*1c50*/  SHFL.DOWN P6, R27, R36, R26, R25 ;  /* 0x0800001a241b7389 */ /* 0x00006400000c0019 */
[----:B01----:R-:W-:Y:S05]  /*1c60*/  ENDCOLLECTIVE ;  /* 0x000000000000791b */ /* 0x003fea0003800000 */
.L_x_7119:
[----:B------:R-:W-:Y:S01]  /*1c70*/  MOV R26, 0x1 ;  /* 0x00000001001a7802 */ /* 0x000fe20000000f00 */
[----:B------:R-:W-:-:S04]  /*1c80*/  FADD.FTZ R33, R28, R27 ;  /* 0x0000001b1c217221 */ /* 0x000fc80000010000 */
[----:B------:R-:W-:-:S07]  /*1c90*/  IMAD.MOV.U32 R36, RZ, RZ, R33 ;  /* 0x000000ffff247224 */ /* 0x000fce00078e0021 */
[----:B------:R-:W-:Y:S05]  /*1ca0*/  WARPSYNC.COLLECTIVE R24, `(.L_x_7120) ;  /* 0x0000000018087348 */ /* 0x000fea0003c00000 */
[----:B------:R0:W1:Y:S02]  /*1cb0*/  SHFL.DOWN P6, R27, R36, R26, R25 ;  /* 0x0800001a241b7389 */ /* 0x00006400000c0019 */
[----:B01----:R-:W-:Y:S05]  /*1cc0*/  ENDCOLLECTIVE ;  /* 0x000000000000791b */ /* 0x003fea0003800000 */
.L_x_7120:
[----:B------:R-:W-:Y:S05]  /*1cd0*/  BRA `(.L_x_7121) ;  /* 0xfffffff000a47947 */ /* 0x000fea000383ffff */
.L_x_7122:
        /* <DEDUP_REMOVED lines=10> */
.L_x_11583:


//--------------------- .text._ZN2at6native43_GLOBAL__N__9ae7fba5_10_SoftMax_cu_9f978f6322cunn_SoftMaxForwardRegIN3c104HalfEfS4_NS1_22SoftMaxForwardEpilogueElLi7EEEvPT1_PKT_T3_ --------------------------
	.section	.text._ZN2at6native43_GLOBAL__N__9ae7fba5_10_SoftMax_cu_9f978f6322cunn_SoftMaxForwardRegIN3c104HalfEfS4_NS1_22SoftMaxForwardEpilogueElLi7EEEvPT1_PKT_T3_,"ax",@progbits
	.align	128
.text._ZN2at6native43_GLOBAL__N__9ae7fba5_10_SoftMax_cu_9f978f6322cunn_SoftMaxForwardRegIN3c104HalfEfS4_NS1_22SoftMaxForwardEpilogueElLi7EEEvPT1_PKT_T3_:
        .type           _ZN2at6native43_GLOBAL__N__9ae7fba5_10_SoftMax_cu_9f978f6322cunn_SoftMaxForwardRegIN3c104HalfEfS4_NS1_22SoftMaxForwardEpilogueElLi7EEEvPT1_PKT_T3_,@function
        .size           _ZN2at6native43_GLOBAL__N__9ae7fba5_10_SoftMax_cu_9f978f6322cunn_SoftMaxForwardRegIN3c104HalfEfS4_NS1_22SoftMaxForwardEpilogueElLi7EEEvPT1_PKT_T3_,(.L_x_11584 - _ZN2at6native43_GLOBAL__N__9ae7fba5_10_SoftMax_cu_9f978f6322cunn_SoftMaxForwardRegIN3c104HalfEfS4_NS1_22SoftMaxForwardEpilogueElLi7EEEvPT1_PKT_T3_)
        .other          _ZN2at6native43_GLOBAL__N__9ae7fba5_10_SoftMax_cu_9f978f6322cunn_SoftMaxForwardRegIN3c104HalfEfS4_NS1_22SoftMaxForwardEpilogueElLi7EEEvPT1_PKT_T3_,@"STO_CUDA_ENTRY STV_DEFAULT"
_ZN2at6native43_GLOBAL__N__9ae7fba5_10_SoftMax_cu_9f978f6322cunn_SoftMaxForwardRegIN3c104HalfEfS4_NS1_22SoftMaxForwardEpilogueElLi7EEEvPT1_PKT_T3_:
        /* <DEDUP_REMOVED lines=14> */
[----:B------:R-:W-:Y:S01]  /*00e0*/  ISETP.GE.AND.EX P1, PT, RZ, R15, PT, P1 ;  /* 0x0000000fff00720c */ /* 0x000fe20003f26310 */
[----:B------:R-:W0:Y:S01]  /*00f0*/  @!P0 LDC.64 R34, c[0x0][0x388] ;  /* 0x0000e200ff228b82 */ /* 0x000e220000000a00 */
[C---:B------:R-:W-:Y:S01]  /*0100*/  ISETP.GE.U32.AND P2, PT, R12.reuse, R14, PT ;  /* 0x0000000e0c00720c */ /* 0x040fe20003f46070 */
[----:B------:R-:W-:Y:S01]  /*0110*/  @!P0 IMAD.MOV.U32 R17, RZ, RZ, RZ ;  /* 0x000000ffff118224 */ /* 0x000fe200078e00ff */
[----:B------:R-:W-:-:S02]  /*0120*/  IADD3 R10, PT, PT, R12, UR9, RZ ;  /* 0x000000090c0a7c10 */ /* 0x000fc4000fffe0ff */
[----:B------:R-:W-:Y:S01]  /*0130*/  ISETP.GE.AND.EX P2, PT, RZ, R15, PT, P2 ;  /* 0x0000000fff00720c */ /* 0x000fe20003f46320 */
[----:B---3--:R-:W-:Y:S01]  /*0140*/  @!P0 IMAD.WIDE.U32 R22, R14, UR8, R16 ;  /* 0x000000080e168c25 */ /* 0x008fe2000f8e0010 */
[----:B------:R-:W-:Y:S01]  /*0150*/  P2R R32, PR, RZ, 0x20 ;  /* 0x00000020ff207803 */ /* 0x000fe20000000000 */
[----:B------:R-:W1:Y:S02]  /*0160*/  @!P5 LDC.64 R18, c[0x0][0x388] ;  /* 0x0000e200ff12db82 */ /* 0x000e640000000a00 */
[----:B------:R-:W-:Y:S02]  /*0170*/  @!P0 IMAD R7, R15, UR8, R23 ;  /* 0x000000080f078c24 */ /* 0x000fe4000f8e0217 */
[----:B------:R-:W-:-:S04]  /*0180*/  @!P5 IMAD.MOV.U32 R9, RZ, RZ, RZ ;  /* 0x000000ffff09d224 */ /* 0x000fc800078e00ff */
[----:B------:R-:W3:Y:S01]  /*0190*/  @!P1 LDC.64 R20, c[0x0][0x388] ;  /* 0x0000e200ff149b82 */ /* 0x000ee20000000a00 */
[----:B------:R-:W-:-:S04]  /*01a0*/  @!P5 IMAD.WIDE.U32 R8, R14, UR8, R8 ;  /* 0x000000080e08dc25 */ /* 0x000fc8000f8e0008 */
[----:B------:R-:W-:Y:S02]  /*01b0*/  @!P5 IMAD R9, R15, UR8, R9 ;  /* 0x000000080f09dc24 */ /* 0x000fe4000f8e0209 */
[----:B------:R-:W-:Y:S01]  /*01c0*/  @!P2 IMAD.MOV.U32 R13, RZ, RZ, RZ ;  /* 0x000000ffff0da224 */ /* 0x000fe200078e00ff */
[----:B0-----:R-:W-:-:S04]  /*01d0*/  @!P0 LEA R34, P3, R22, R34, 0x1 ;  /* 0x0000002216228211 */ /* 0x001fc800078608ff */
[----:B------:R-:W-:Y:S02]  /*01e0*/  @!P0 LEA.HI.X R35, R22, R35, R7, 0x1, P3 ;  /* 0x0000002316238211 */ /* 0x000fe400018f0c07 */
[----:B------:R-:W0:Y:S01]  /*01f0*/  @!P2 LDC.64 R22, c[0x0][0x388] ;  /* 0x0000e200ff16ab82 */ /* 0x000e220000000a00 */
[----:B------:R-:W-:Y:S02]  /*0200*/  @!P1 MOV R7, RZ ;  /* 0x000000ff00079202 */ /* 0x000fe40000000f00 */
[----:B-1----:R-:W-:Y:S01]  /*0210*/  @!P5 LEA R18, P4, R8, R18, 0x1 ;  /* 0x000000120812d211 */ /* 0x002fe200078808ff */
[----:B--2---:R1:W2:Y:S01]  /*0220*/  @!P0 LDG.E.U16 R0, desc[UR6][R34.64] ;  /* 0x0000000622008981 */ /* 0x0042a2000c1e1500 */
[----:B------:R-:W-:Y:S01]  /*0230*/  ISETP.GE.U32.AND P3, PT, R10, R14, PT ;  /* 0x0000000e0a00720c */ /* 0x000fe20003f66070 */
[----:B------:R-:W-:Y:S01]  /*0240*/  @!P1 IMAD.WIDE.U32 R6, R14, UR8, R6 ;  /* 0x000000080e069c25 */ /* 0x000fe2000f8e0006 */
[----:B------:R-:W-:Y:S02]  /*0250*/  @!P5 LEA.HI.X R19, R8, R19, R9, 0x1, P4 ;  /* 0x000000130813d211 */ /* 0x000fe400020f0c09 */
[----:B------:R-:W-:Y:S01]  /*0260*/  ISETP.GE.AND.EX P3, PT, RZ, R15, PT, P3 ;  /* 0x0000000fff00720c */ /* 0x000fe20003f66330 */
[----:B------:R-:W-:Y:S01]  /*0270*/  @!P1 IMAD R7, R15, UR8, R7 ;  /* 0x000000080f079c24 */ /* 0x000fe2000f8e0207 */
[----:B---3--:R-:W-:-:S02]  /*0280*/  @!P1 LEA R20, P4, R6, R20, 0x1 ;  /* 0x0000001406149211 */ /* 0x008fc400078808ff */
[----:B------:R-:W-:Y:S02]  /*0290*/  IADD3 R8, PT, PT, R10, UR9, RZ ;  /* 0x000000090a087c10 */ /* 0x000fe4000fffe0ff */
[----:B------:R-:W-:Y:S01]  /*02a0*/  @!P1 LEA.HI.X R21, R6, R21, R7, 0x1, P4 ;  /* 0x0000001506159211 */ /* 0x000fe200020f0c07 */
[----:B------:R-:W-:-:S04]  /*02b0*/  @!P2 IMAD.WIDE.U32 R6, R14, UR8, R12 ;  /* 0x000000080e06ac25 */ /* 0x000fc8000f8e000c */
[----:B------:R-:W-:Y:S01]  /*02c0*/  @!P2 IMAD R7, R15, UR8, R7 ;  /* 0x000000080f07ac24 */ /* 0x000fe2000f8e0207 */
[----:B------:R-:W3:Y:S01]  /*02d0*/  @!P1 LDG.E.U16 R3, desc[UR6][R20.64] ;  /* 0x0000000614039981 */ /* 0x000ee2000c1e1500 */
[----:B------:R-:W4:Y:S01]  /*02e0*/  @!P3 LDC.64 R24, c[0x0][0x388] ;  /* 0x0000e200ff18bb82 */ /* 0x000f220000000a00 */
        /* <DEDUP_REMOVED lines=8> */
[----:B----4-:R-:W-:-:S11]  /*0370*/  @!P3 LEA R24, P5, R6, R24, 0x1 ;  /* 0x000000180618b211 */ /* 0x010fd600078a08ff */
[----:B------:R-:W0:Y:S01]  /*0380*/  @!P4 LDC.64 R26, c[0x0][0x388] ;  /* 0x0000e200ff1acb82 */ /* 0x000e220000000a00 */
[----:B------:R-:W-:Y:S02]  /*0390*/  @!P4 MOV R9, RZ ;  /* 0x000000ff0009c202 */ /* 0x000fe40000000f00 */
[----:B------:R-:W-:Y:S01]  /*03a0*/  @!P3 LEA.HI.X R25, R6, R25, R7, 0x1, P5 ;  /* 0x000000190619b211 */ /* 0x000fe200028f0c07 */
[----:B------:R-:W-:-:S04]  /*03b0*/  @!P4 IMAD.WIDE.U32 R6, R14, UR8, R8 ;  /* 0x000000080e06cc25 */ /* 0x000fc8000f8e0008 */
[----:B------:R-:W4:Y:S01]  /*03c0*/  @!P3 LDG.E.U16 R5, desc[UR6][R24.64] ;  /* 0x000000061805b981 */ /* 0x000f22000c1e1500 */
        /* <DEDUP_REMOVED lines=8> */
[----:B------:R-:W-:-:S03]  /*0450*/  @!P5 MOV R7, RZ ;  /* 0x000000ff0007d202 */ /* 0x000fc60000000f00 */
[----:B-1----:R-:W-:-:S04]  /*0460*/  @!P5 IMAD.WIDE.U32 R34, R14, UR8, R6 ;  /* 0x000000080e22dc25 */ /* 0x002fc8000f8e0006 */
[----:B------:R-:W-:Y:S01]  /*0470*/  @!P5 IMAD R33, R15, UR8, R35 ;  /* 0x000000080f21dc24 */ /* 0x000fe2000f8e0223 */
[----:B0-----:R-:W-:-:S04]  /*0480*/  @!P5 LEA R28, P6, R34, R28, 0x1 ;  /* 0x0000001c221cd211 */ /* 0x001fc800078c08ff */
[----:B------:R-:W-:Y:S02]  /*0490*/  @!P5 LEA.HI.X R29, R34, R29, R33, 0x1, P6 ;  /* 0x0000001d221dd211 */ /* 0x000fe400030f0c21 */
[----:B------:R-:W-:-:S03]  /*04a0*/  ISETP.NE.AND P6, PT, R32, RZ, PT ;  /* 0x000000ff2000720c */ /* 0x000fc60003fc5270 */
[----:B------:R-:W4:Y:S10]  /*04b0*/  @!P5 LDG.E.U16 R31, desc[UR6][R28.64] ;  /* 0x000000061c1fd981 */ /* 0x000f34000c1e1500 */
[----:B------:R5:W4:Y:S01]  /*04c0*/  @!P6 LDG.E.U16 R2, desc[UR6][R18.64] ;  /* 0x000000061202e981 */ /* 0x000b22000c1e1500 */
[----:B------:R-:W-:-:S02]  /*04d0*/  IMAD.MOV.U32 R33, RZ, RZ, -0x800001 ;  /* 0xff7fffffff217424 */ /* 0x000fc400078e00ff */
[----:B--2---:R-:W-:-:S05]  /*04e0*/  @!P0 HADD2.F32 R34, -RZ, R0.H0_H0 ;  /* 0x20000000ff228230 */ /* 0x004fca0000004100 */
[----:B------:R-:W-:Y:S01]  /*04f0*/  @!P0 FMNMX.FTZ R33, R34, -3.40282346638528859812e+38, !PT ;  /* 0xff7fffff22218809 */ /* 0x000fe20007810000 */
[----:B---3--:R-:W-:Y:S02]  /*0500*/  @!P1 HADD2.F32 R34, -RZ, R3.H0_H0 ;  /* 0x20000003ff229230 */ /* 0x008fe40000004100 */
[----:B-----5:R-:W-:Y:S02]  /*0510*/  @!P2 HADD2.F32 R18, -RZ, R4.H0_H0 ;  /* 0x20000004ff12a230 */ /* 0x020fe40000004100 */
[----:B----4-:R-:W-:Y:S02]  /*0520*/  @!P3 HADD2.F32 R20, -RZ, R5.H0_H0 ;  /* 0x20000005ff14b230 */ /* 0x010fe40000004100 */
[----:B------:R-:W-:-:S05]  /*0530*/  @!P6 HADD2.F32 R36, -RZ, R2.H0_H0 ;  /* 0x20000002ff24e230 */ /* 0x000fca0000004100 */
[----:B------:R-:W-:-:S04]  /*0540*/  @!P6 FMNMX.FTZ R33, R33, R36, !PT ;  /* 0x000000242121e209 */ /* 0x000fc80007810000 */
[----:B------:R-:W-:-:S04]  /*0550*/  @!P1 FMNMX.FTZ R33, R33, R34, !PT ;  /* 0x0000002221219209 */ /* 0x000fc80007810000 */
[----:B------:R-:W-:Y:S01]  /*0560*/  @!P2 FMNMX.FTZ R33, R33, R18, !PT ;  /* 0x000000122121a209 */ /* 0x000fe20007810000 */
[----:B------:R-:W-:-:S03]  /*0570*/  @!P4 HADD2.F32 R18, -RZ, R30.H0_H0 ;  /* 0x2000001eff12c230 */ /* 0x000fc60000004100 */
[----:B------:R-:W-:Y:S01]  /*0580*/  @!P3 FMNMX.FTZ R33, R33, R20, !PT ;  /* 0x000000142121b209 */ /* 0x000fe20007810000 */
[----:B------:R-:W-:-:S03]  /*0590*/  @!P5 HADD2.F32 R20, -RZ, R31.H0_H0 ;  /* 0x2000001fff14d230 */ /* 0x000fc60000004100 */
[----:B------:R-:W-:-:S04]  /*05a0*/  @!P4 FMNMX.FTZ R33, R33, R18, !PT ;  /* 0x000000122121c209 */ /* 0x000fc80007810000 */
        /* <DEDUP_REMOVED lines=25> */
[----:B------:R-:W-:Y:S02]  /*0740*/  ISETP.GE.U32.AND P6, PT, R16, UR5, PT ;  /* 0x0000000510007c0c */ /* 0x000fe4000bfc6070 */
[----:B------:R-:W-:Y:S02]  /*0750*/  MOV R18, 0xff7fffff ;  /* 0xff7fffff00127802 */ /* 0x000fe40000000f00 */
[----:B------:R-:W-:Y:S02]  /*0760*/  LEA R19, R20, UR4, 0x2 ;  /* 0x0000000414137c11 */ /* 0x000fe4000f8e10ff */
[----:B------:R-:W-:-:S07]  /*0770*/  P2R R33, PR, RZ, 0x40 ;  /* 0x00000040ff217803 */ /* 0x000fce0000000000 */
        /* <DEDUP_REMOVED lines=21> */
.L_x_7145:
        /* <DEDUP_REMOVED lines=9> */
.L_x_7123:
[----:B------:R-:W-:Y:S05]  /*0960*/  WARPSYNC.ALL ;  /* 0x0000000000007948 */ /* 0x000fea0003800000 */
[----:B------:R-:W-:Y:S01]  /*0970*/  BAR.SYNC.DEFER_BLOCKING 0x0 ;  /* 0x0000000000007b1d */ /* 0x000fe20000010000 */
[----:B------:R-:W-:Y:S01]  /*0980*/  @!P0 HADD2.F32 R23, -RZ, R0.H0_H0 ;  /* 0x20000000ff178230 */ /* 0x000fe20000004100 */
[----:B------:R-:W-:Y:S01]  /*0990*/  ISETP.NE.AND P6, PT, R32, RZ, PT ;  /* 0x000000ff2000720c */ /* 0x000fe20003fc5270 */
[----:B------:R-:W-:Y:S01]  /*09a0*/  @!P1 HADD2.F32 R27, -RZ, R3.H0_H0 ;  /* 0x20000003ff1b9230 */ /* 0x000fe20000004100 */
[----:B------:R-:W-:Y:S01]  /*09b0*/  P2R R34, PR, RZ, 0x1 ;  /* 0x00000001ff227803 */ /* 0x000fe20000000000 */
[----:B------:R-:W-:Y:S01]  /*09c0*/  @!P2 HADD2.F32 R35, -RZ, R4.H0_H0 ;  /* 0x20000004ff23a230 */ /* 0x000fe20000004100 */
[----:B------:R-:W-:Y:S01]  /*09d0*/  BSSY B0, `(.L_x_7125) ;  /* 0x0000043000007945 */ /* 0x000fe20003800000 */
[----:B------:R-:W-:-:S08]  /*09e0*/  @!P5 HADD2.F32 R37, -RZ, R31.H0_H0 ;  /* 0x2000001fff25d230 */ /* 0x000fd00000004100 */
[----:B------:R-:W-:Y:S01]  /*09f0*/  @!P6 HADD2.F32 R25, -RZ, R2.H0_H0 ;  /* 0x20000002ff19e230 */ /* 0x000fe20000004100 */
[----:B01----:R-:W0:Y:S02]  /*0a00*/  LDS R18, [UR4] ;  /* 0x00000004ff127984 */ /* 0x003e240008000800 */
[--C-:B0-----:R-:W-:Y:S02]  /*0a10*/  @!P0 FADD.FTZ R22, R23, -R18.reuse ;  /* 0x8000001217168221 */ /* 0x101fe40000010000 */
[--C-:B------:R-:W-:Y:S01]  /*0a20*/  @!P6 FADD.FTZ R24, R25, -R18.reuse ;  /* 0x800000121918e221 */ /* 0x100fe20000010000 */
[----:B------:R-:W-:Y:S01]  /*0a30*/  @!P1 FADD.FTZ R25, R27, -R18 ;  /* 0x800000121b199221 */ /* 0x000fe20000010000 */
[----:B------:R-:W-:Y:S02]  /*0a40*/  @!P3 HADD2.F32 R27, -RZ, R5.H0_H0 ;  /* 0x20000005ff1bb230 */ /* 0x000fe40000004100 */
[----:B------:R-:W-:Y:S01]  /*0a50*/  @!P0 FMUL.FTZ R23, R22, 1.4426950216293334961 ;  /* 0x3fb8aa3b16178820 */ /* 0x000fe20000410000 */
[----:B------:R-:W-:Y:S01]  /*0a60*/  @!P6 FMUL.FTZ R24, R24, 1.4426950216293334961 ;  /* 0x3fb8aa3b1818e820 */ /* 0x000fe20000410000 */
[----:B------:R-:W-:-:S02]  /*0a70*/  IMAD.MOV.U32 R22, RZ, RZ, RZ ;  /* 0x000000ffff167224 */ /* 0x000fc400078e00ff */
[----:B------:R-:W-:Y:S01]  /*0a80*/  @!P1 FMUL.FTZ R25, R25, 1.4426950216293334961 ;  /* 0x3fb8aa3b19199820 */ /* 0x000fe20000410000 */
[--C-:B------:R-:W-:Y:S01]  /*0a90*/  @!P2 FADD.FTZ R26, R35, -R18.reuse ;  /* 0x80000012231aa221 */ /* 0x100fe20000010000 */
[----:B------:R-:W-:Y:S01]  /*0aa0*/  @!P4 HADD2.F32 R35, -RZ, R30.H0_H0 ;  /* 0x2000001eff23c230 */ /* 0x000fe20000004100 */
[----:B------:R-:W0:Y:S01]  /*0ab0*/  @!P0 MUFU.EX2 R23, R23 ;  /* 0x0000001700178308 */ /* 0x000e220000000800 */
[--C-:B------:R-:W-:Y:S01]  /*0ac0*/  @!P3 FADD.FTZ R27, R27, -R18.reuse ;  /* 0x800000121b1bb221 */ /* 0x100fe20000010000 */
[----:B------:R-:W-:Y:S01]  /*0ad0*/  @!P2 FMUL.FTZ R26, R26, 1.4426950216293334961 ;  /* 0x3fb8aa3b1a1aa820 */ /* 0x000fe20000410000 */
[--C-:B------:R-:W-:Y:S01]  /*0ae0*/  @!P5 FADD.FTZ R36, R37, -R18.reuse ;  /* 0x800000122524d221 */ /* 0x100fe20000010000 */
[----:B------:R-:W-:Y:S01]  /*0af0*/  @!P1 MUFU.EX2 R25, R25 ;  /* 0x0000001900199308 */ /* 0x000fe20000000800 */
[----:B------:R-:W-:Y:S02]  /*0b00*/  @!P4 FADD.FTZ R35, R35, -R18 ;  /* 0x800000122323c221 */ /* 0x000fe40000010000 */
[----:B------:R-:W-:-:S02]  /*0b10*/  @!P5 FMUL.FTZ R36, R36, 1.4426950216293334961 ;  /* 0x3fb8aa3b2424d820 */ /* 0x000fc40000410000 */
[----:B------:R-:W-:Y:S01]  /*0b20*/  @!P4 FMUL.FTZ R35, R35, 1.4426950216293334961 ;  /* 0x3fb8aa3b2323c820 */ /* 0x000fe20000410000 */
[----:B0-----:R-:W-:Y:S01]  /*0b30*/  @!P0 FADD.FTZ R22, RZ, R23 ;  /* 0x00000017ff168221 */ /* 0x001fe20000010000 */
[----:B------:R-:W-:Y:S01]  /*0b40*/  BAR.SYNC.DEFER_BLOCKING 0x0 ;  /* 0x0000000000007b1d */ /* 0x000fe20000010000 */
[----:B------:R-:W-:Y:S01]  /*0b50*/  ISETP.NE.AND P0, PT, R33, RZ, PT ;  /* 0x000000ff2100720c */ /* 0x000fe20003f05270 */
[----:B------:R-:W-:-:S04]  /*0b60*/  @!P3 FMUL.FTZ R33, R27, 1.4426950216293334961 ;  /* 0x3fb8aa3b1b21b820 */ /* 0x000fc80000410000 */
[----:B------:R-:W0:Y:S04]  /*0b70*/  @!P6 MUFU.EX2 R23, R24 ;  /* 0x000000180017e308 */ /* 0x000e280000000800 */
[----:B------:R-:W1:Y:S04]  /*0b80*/  @!P2 MUFU.EX2 R27, R26 ;  /* 0x0000001a001ba308 */ /* 0x000e680000000800 */
[----:B------:R-:W2:Y:S04]  /*0b90*/  @!P3 MUFU.EX2 R33, R33 ;  /* 0x000000210021b308 */ /* 0x000ea80000000800 */
[----:B------:R-:W3:Y:S01]  /*0ba0*/  @!P4 MUFU.EX2 R35, R35 ;  /* 0x000000230023c308 */ /* 0x000ee20000000800 */
[----:B0-----:R-:W-:Y:S01]  /*0bb0*/  @!P6 FADD.FTZ R22, R22, R23 ;  /* 0x000000171616e221 */ /* 0x001fe20000010000 */
[----:B------:R-:W-:-:S02]  /*0bc0*/  ISETP.NE.AND P6, PT, R20, RZ, PT ;  /* 0x000000ff1400720c */ /* 0x000fc40003fc5270 */
[----:B------:R-:W0:Y:S01]  /*0bd0*/  @!P5 MUFU.EX2 R23, R36 ;  /* 0x000000240017d308 */ /* 0x000e220000000800 */
[----:B------:R-:W-:Y:S02]  /*0be0*/  HFMA2 R20, -RZ, RZ, 0, 0 ;  /* 0x00000000ff147431 */ /* 0x000fe400000001ff */
[----:B------:R-:W-:-:S04]  /*0bf0*/  @!P1 FADD.FTZ R22, R22, R25 ;  /* 0x0000001916169221 */ /* 0x000fc80000010000 */
        /* <DEDUP_REMOVED lines=31> */
.L_x_7151:
[----:B-1----:R-:W-:-:S07]  /*0df0*/  FADD.FTZ R20, R27, R25 ;  /* 0x000000191b147221 */ /* 0x002fce0000010000 */
.L_x_7126:
[----:B------:R-:W-:Y:S05]  /*0e00*/  BSYNC B0 ;  /* 0x0000000000007941 */ /* 0x000fea0003800000 */
.L_x_7125:
[----:B------:R-:W-:Y:S01]  /*0e10*/  ISETP.NE.AND P6, PT, R28, RZ, PT ;  /* 0x000000ff1c00720c */ /* 0x000fe20003fc5270 */
[----:B------:R-:W-:-:S12]  /*0e20*/  WARPSYNC.ALL ;  /* 0x0000000000007948 */ /* 0x000fd80003800000 */
[----:B-1----:R1:W-:Y:S01]  /*0e30*/  @P6 STS [UR4], R20 ;  /* 0x00000014ff006988 */ /* 0x0023e20008000804 */
[----:B------:R-:W-:Y:S06]  /*0e40*/  BAR.SYNC.DEFER_BLOCKING 0x0 ;  /* 0x0000000000007b1d */ /* 0x000fec0000010000 */
[----:B------:R-:W-:Y:S01]  /*0e50*/  BSSY.RECONVERGENT B0, `(.L_x_7128) ;  /* 0x0000011000007945 */ /* 0x000fe20003800200 */
[----:B------:R-:W2:Y:S03]  /*0e60*/  LDS R19, [UR4] ;  /* 0x00000004ff137984 */ /* 0x000ea60008000800 */
[----:B-1----:R-:W-:Y:S05]  /*0e70*/  @P0 BRA `(.L_x_7129) ;  /* 0x0000000000380947 */ /* 0x002fea0003800000 */
[----:B------:R-:W-:Y:S01]  /*0e80*/  HADD2.F32 R17, -RZ, R0.H0_H0 ;  /* 0x20000000ff117230 */ /* 0x000fe20000004100 */
[----:B------:R-:W1:Y:S01]  /*0e90*/  LDCU.64 UR4, c[0x0][0x380] ;  /* 0x00007000ff0477ac */ /* 0x000e620008000a00 */
[----:B--2---:R-:W2:Y:S03]  /*0ea0*/  MUFU.RCP R0, R19 ;  /* 0x0000001300007308 */ /* 0x004ea60000001000 */
[----:B------:R-:W-:-:S04]  /*0eb0*/  FADD.FTZ R17, R17, -R18 ;  /* 0x8000001211117221 */ /* 0x000fc80000010000 */
[----:B------:R-:W-:Y:S01]  /*0ec0*/  FMUL.FTZ R22, R17, 1.4426950216293334961 ;  /* 0x3fb8aa3b11167820 */ /* 0x000fe20000410000 */
[----:B------:R-:W-:-:S03]  /*0ed0*/  IMAD.MOV.U32 R17, RZ, RZ, RZ ;  /* 0x000000ffff117224 */ /* 0x000fc600078e00ff */
[----:B------:R-:W2:Y:S01]  /*0ee0*/  MUFU.EX2 R21, R22 ;  /* 0x0000001600157308 */ /* 0x000ea20000000800 */
[----:B------:R-:W-:-:S04]  /*0ef0*/  IMAD.WIDE.U32 R16, R14, UR8, R16 ;  /* 0x000000080e107c25 */ /* 0x000fc8000f8e0010 */
[----:B------:R-:W-:Y:S01]  /*0f00*/  IMAD R17, R15, UR8, R17 ;  /* 0x000000080f117c24 */ /* 0x000fe2000f8e0211 */
[----:B-1----:R-:W-:Y:S01]  /*0f10*/  LEA R20, P0, R16, UR4, 0x1 ;  /* 0x0000000410147c11 */ /* 0x002fe2000f8008ff */
[----:B--2---:R-:W-:-:S03]  /*0f20*/  FMUL.FTZ R0, R21, R0 ;  /* 0x0000000015007220 */ /* 0x004fc60000410000 */
[----:B------:R-:W-:Y:S02]  /*0f30*/  LEA.HI.X R21, R16, UR5, R17, 0x1, P0 ;  /* 0x0000000510157c11 */ /* 0x000fe400080f0c11 */
[----:B------:R-:W-:-:S05]  /*0f40*/  F2FP.F16.F32.PACK_AB R0, RZ, R0 ;  /* 0x00000000ff00723e */ /* 0x000fca00000000ff */
[----:B------:R1:W-:Y:S02]  /*0f50*/  STG.E.U16 desc[UR6][R20.64], R0 ;  /* 0x0000000014007986 */ /* 0x0003e4000c101506 */
.L_x_7129:
[----:B------:R-:W-:Y:S05]  /*0f60*/  BSYNC.RECONVERGENT B0 ;  /* 0x0000000000007941 */ /* 0x000fea0003800200 */
.L_x_7128:
[----:B------:R-:W-:Y:S01]  /*0f70*/  ISETP.NE.AND P0, PT, R32, RZ, PT ;  /* 0x000000ff2000720c */ /* 0x000fe20003f05270 */
[----:B------:R-:W-:-:S12]  /*0f80*/  BSSY.RECONVERGENT B0, `(.L_x_7130) ;  /* 0x0000012000007945 */ /* 0x000fd80003800200 */
[----:B------:R-:W-:Y:S05]  /*0f90*/  @P0 BRA `(.L_x_7131) ;  /* 0x0000000000400947 */ /* 0x000fea0003800000 */
[----:B------:R-:W3:Y:S01]  /*0fa0*/  S2R R16, SR_TID.X ;  /* 0x0000000000107919 */ /* 0x000ee20000002100 */
[----:B------:R-:W-:Y:S01]  /*0fb0*/  HADD2.F32 R17, -RZ, R2.H0_H0 ;  /* 0x20000002ff117230 */ /* 0x000fe20000004100 */
[----:B-12---:R-:W1:Y:S01]  /*0fc0*/  MUFU.RCP R21, R19 ;  /* 0x0000001300157308 */ /* 0x006e620000001000 */
[----:B------:R-:W2:Y:S03]  /*0fd0*/  LDCU.64 UR4, c[0x0][0x380] ;  /* 0x00007000ff0477ac */ /* 0x000ea60008000a00 */
[----:B------:R-:W-:-:S04]  /*0fe0*/  FADD.FTZ R17, R17, -R18 ;  /* 0x8000001211117221 */ /* 0x000fc80000010000 */
[----:B------:R-:W-:Y:S01]  /*0ff0*/  FMUL.FTZ R2, R17, 1.4426950216293334961 ;  /* 0x3fb8aa3b11027820 */ /* 0x000fe20000410000 */
[----:B------:R-:W-:-:S03]  /*1000*/  IMAD.MOV.U32 R17, RZ, RZ, RZ ;  /* 0x000000ffff117224 */ /* 0x000fc600078e00ff */
[----:B------:R-:W1:Y:S02]  /*1010*/  MUFU.EX2 R0, R2 ;  /* 0x0000000200007308 */ /* 0x000e640000000800 */
[----:B-1----:R-:W-:Y:S01]  /*1020*/  FMUL.FTZ R0, R0, R21 ;  /* 0x0000001500007220 */ /* 0x002fe20000410000 */
[----:B---3--:R-:W-:-:S04]  /*1030*/  IADD3 R16, PT, PT, R16, UR9, RZ ;  /* 0x0000000910107c10 */ /* 0x008fc8000fffe0ff */
[----:B------:R-:W-:Y:S01]  /*1040*/  F2FP.F16.F32.PACK_AB R0, RZ, R0 ;  /* 0x00000000ff00723e */ /* 0x000fe200000000ff */
[----:B------:R-:W-:-:S04]  /*1050*/  IMAD.WIDE.U32 R16, R14, UR8, R16 ;  /* 0x000000080e107c25 */ /* 0x000fc8000f8e0010 */
[----:B------:R-:W-:Y:S01]  /*1060*/  IMAD R17, R15, UR8, R17 ;  /* 0x000000080f117c24 */ /* 0x000fe2000f8e0211 */
[----:B--2---:R-:W-:-:S04]  /*1070*/  LEA R20, P0, R16, UR4, 0x1 ;  /* 0x0000000410147c11 */ /* 0x004fc8000f8008ff */
[----:B------:R-:W-:-:S05]  /*1080*/  LEA.HI.X R21, R16, UR5, R17, 0x1, P0 ;  /* 0x0000000510157c11 */ /* 0x000fca00080f0c11 */
[----:B------:R3:W-:Y:S04]  /*1090*/  STG.E.U16 desc[UR6][R20.64], R0 ;  /* 0x0000000014007986 */ /* 0x0007e8000c101506 */
.L_x_7131:
[----:B------:R-:W-:Y:S05]  /*10a0*/  BSYNC.RECONVERGENT B0 ;  /* 0x0000000000007941 */ /* 0x000fea0003800200 */
.L_x_7130:
[----:B------:R-:W-:Y:S04]  /*10b0*/  BSSY.RECONVERGENT B0, `(.L_x_7132) ;  /* 0x0000013000007945 */ /* 0x000fe80003800200 */
[----:B------:R-:W-:Y:S05]  /*10c0*/  @P1 BRA `(.L_x_7133) ;  /* 0x0000000000441947 */ /* 0x000fea0003800000 */
[----:B------:R-:W4:Y:S01]  /*10d0*/  S2R R2, SR_TID.X ;  /* 0x0000000000027919 */ /* 0x000f220000002100 */
[----:B------:R-:W-:Y:S01]  /*10e0*/  HADD2.F32 R3, -RZ, R3.H0_H0 ;  /* 0x20000003ff037230 */ /* 0x000fe20000004100 */
[----:B-123--:R-:W1:Y:S01]  /*10f0*/  MUFU.RCP R21, R19 ;  /* 0x0000001300157308 */ /* 0x00ee620000001000 */
[----:B------:R-:W2:Y:S03]  /*1100*/  LDCU.64 UR4, c[0x0][0x380] ;  /* 0x00007000ff0477ac */ /* 0x000ea60008000a00 */
[----:B------:R-:W-:-:S04]  /*1110*/  FADD.FTZ R3, R3, -R18 ;  /* 0x8000001203037221 */ /* 0x000fc80000010000 */
[----:B------:R-:W-:Y:S01]  /*1120*/  FMUL.FTZ R20, R3, 1.4426950216293334961 ;  /* 0x3fb8aa3b03147820 */ /* 0x000fe20000410000 */
[----:B------:R-:W-:-:S03]  /*1130*/  MOV R3, RZ ;  /* 0x000000ff00037202 */ /* 0x000fc60000000f00 */
[----:B------:R-:W1:Y:S02]  /*1140*/  MUFU.EX2 R0, R20 ;  /* 0x0000001400007308 */ /* 0x000e640000000800 */
[----:B-1----:R-:W-:Y:S01]  /*1150*/  FMUL.FTZ R0, R0, R21 ;  /* 0x0000001500007220 */ /* 0x002fe20000410000 */
[----:B----4-:R-:W-:-:S04]  /*1160*/  IADD3 R2, PT, PT, R2, UR9, RZ ;  /* 0x0000000902027c10 */ /* 0x010fc8000fffe0ff */
[----:B------:R-:W-:Y:S01]  /*1170*/  F2FP.F16.F32.PACK_AB R0, RZ, R0 ;  /* 0x00000000ff00723e */ /* 0x000fe200000000ff */
[----:B------:R-:W-:-:S04]  /*1180*/  VIADD R2, R2, UR9 ;  /* 0x0000000902027c36 */ /* 0x000fc80008000000 */
[----:B------:R-:W-:-:S04]  /*1190*/  IMAD.WIDE.U32 R16, R14, UR8, R2 ;  /* 0x000000080e107c25 */ /* 0x000fc8000f8e0002 */
[----:B------:R-:W-:Y:S01]  /*11a0*/  IMAD R3, R15, UR8, R17 ;  /* 0x000000080f037c24 */ /* 0x000fe2000f8e0211 */
[----:B--2---:R-:W-:-:S04]  /*11b0*/  LEA R2, P0, R16, UR4, 0x1 ;  /* 0x0000000410027c11 */ /* 0x004fc8000f8008ff */
[----:B------:R-:W-:-:S05]  /*11c0*/  LEA.HI.X R3, R16, UR5, R3, 0x1, P0 ;  /* 0x0000000510037c11 */ /* 0x000fca00080f0c03 */
[----:B------:R4:W-:Y:S04]  /*11d0*/  STG.E.U16 desc[UR6][R2.64], R0 ;  /* 0x0000000002007986 */ /* 0x0009e8000c101506 */
.L_x_7133:
[----:B------:R-:W-:Y:S05]  /*11e0*/  BSYNC.RECONVERGENT B0 ;  /* 0x0000000000007941 */ /* 0x000fea0003800200 */
.L_x_7132:
[----:B------:R-:W-:Y:S04]  /*11f0*/  BSSY.RECONVERGENT B0, `(.L_x_7134) ;  /* 0x0000010000007945 */ /* 0x000fe80003800200 */
[----:B------:R-:W-:Y:S05]  /*1200*/  @P2 BRA `(.L_x_7135) ;  /* 0x0000000000382947 */ /* 0x000fea0003800000 */
[----:B----4-:R-:W-:Y:S01]  /*1210*/  HADD2.F32 R3, -RZ, R4.H0_H0 ;  /* 0x20000004ff037230 */ /* 0x010fe20000004100 */
[----:B--2---:R-:W2:Y:S01]  /*1220*/  MUFU.RCP R17, R19 ;  /* 0x0000001300117308 */ /* 0x004ea20000001000 */
[----:B------:R-:W4:Y:S01]  /*1230*/  LDCU.64 UR4, c[0x0][0x380] ;  /* 0x00007000ff0477ac */ /* 0x000f220008000a00 */
[----:B------:R-:W-:Y:S02]  /*1240*/  IMAD.MOV.U32 R13, RZ, RZ, RZ ;  /* 0x000000ffff0d7224 */ /* 0x000fe400078e00ff */
[----:B------:R-:W-:Y:S01]  /*1250*/  FADD.FTZ R3, R3, -R18 ;  /* 0x8000001203037221 */ /* 0x000fe20000010000 */
[----:B------:R-:W-:-:S04]  /*1260*/  IMAD.WIDE.U32 R12, R14, UR8, R12 ;  /* 0x000000080e0c7c25 */ /* 0x000fc8000f8e000c */
[----:B------:R-:W-:Y:S01]  /*1270*/  FMUL.FTZ R4, R3, 1.4426950216293334961 ;  /* 0x3fb8aa3b03047820 */ /* 0x000fe20000410000 */
[----:B------:R-:W-:-:S03]  /*1280*/  IMAD R3, R15, UR8, R13 ;  /* 0x000000080f037c24 */ /* 0x000fc6000f8e020d */
[----:B-1-3--:R-:W2:Y:S01]  /*1290*/  MUFU.EX2 R0, R4 ;  /* 0x0000000400007308 */ /* 0x00aea20000000800 */
[----:B----4-:R-:W-:-:S04]  /*12a0*/  LEA R2, P0, R12, UR4, 0x1 ;  /* 0x000000040c027c11 */ /* 0x010fc8000f8008ff */
[----:B------:R-:W-:Y:S01]  /*12b0*/  LEA.HI.X R3, R12, UR5, R3, 0x1, P0 ;  /* 0x000000050c037c11 */ /* 0x000fe200080f0c03 */
[----:B--2---:R-:W-:-:S05]  /*12c0*/  FMUL.FTZ R0, R0, R17 ;  /* 0x0000001100007220 */ /* 0x004fca0000410000 */
[----:B------:R-:W-:-:S05]  /*12d0*/  F2FP.F16.F32.PACK_AB R0, RZ, R0 ;  /* 0x00000000ff00723e */ /* 0x000fca00000000ff */
[----:B------:R1:W-:Y:S02]  /*12e0*/  STG.E.U16 desc[UR6][R2.64], R0 ;  /* 0x0000000002007986 */ /* 0x0003e4000c101506 */
.L_x_7135:
[----:B------:R-:W-:Y:S05]  /*12f0*/  BSYNC.RECONVERGENT B0 ;  /* 0x0000000000007941 */ /* 0x000fea0003800200 */
.L_x_7134:
[----:B------:R-:W-:Y:S04]  /*1300*/  BSSY.RECONVERGENT B0, `(.L_x_7136) ;  /* 0x0000010000007945 */ /* 0x000fe80003800200 */
[----:B------:R-:W-:Y:S05]  /*1310*/  @P3 BRA `(.L_x_7137) ;  /* 0x0000000000383947 */ /* 0x000fea0003800000 */
[----:B------:R-:W-:Y:S01]  /*1320*/  HADD2.F32 R5, -RZ, R5.H0_H0 ;  /* 0x20000005ff057230 */ /* 0x000fe20000004100 */
[----:B-12-4-:R-:W1:Y:S01]  /*1330*/  MUFU.RCP R3, R19 ;  /* 0x0000001300037308 */ /* 0x016e620000001000 */
[----:B------:R-:W2:Y:S01]  /*1340*/  LDCU.64 UR4, c[0x0][0x380] ;  /* 0x00007000ff0477ac */ /* 0x000ea20008000a00 */
[----:B------:R-:W-:Y:S02]  /*1350*/  HFMA2 R11, -RZ, RZ, 0, 0 ;  /* 0x00000000ff0b7431 */ /* 0x000fe400000001ff */
[----:B------:R-:W-:Y:S01]  /*1360*/  FADD.FTZ R5, R5, -R18 ;  /* 0x8000001205057221 */ /* 0x000fe20000010000 */
[----:B------:R-:W-:-:S04]  /*1370*/  IMAD.WIDE.U32 R10, R14, UR8, R10 ;  /* 0x000000080e0a7c25 */ /* 0x000fc8000f8e000a */
[----:B------:R-:W-:-:S04]  /*1380*/  FMUL.FTZ R5, R5, 1.4426950216293334961 ;  /* 0x3fb8aa3b05057820 */ /* 0x000fc80000410000 */
[----:B---3--:R-:W1:Y:S01]  /*1390*/  MUFU.EX2 R0, R5 ;  /* 0x0000000500007308 */ /* 0x008e620000000800 */
[----:B--2---:R-:W-:Y:S01]  /*13a0*/  LEA R2, P0, R10, UR4, 0x1 ;  /* 0x000000040a027c11 */ /* 0x004fe2000f8008ff */
[----:B-1----:R-:W-:Y:S01]  /*13b0*/  FMUL.FTZ R0, R0, R3 ;  /* 0x0000000300007220 */ /* 0x002fe20000410000 */
[----:B------:R-:W-:-:S04]  /*13c0*/  IMAD R3, R15, UR8, R11 ;  /* 0x000000080f037c24 */ /* 0x000fc8000f8e020b */
[----:B------:R-:W-:Y:S02]  /*13d0*/  F2FP.F16.F32.PACK_AB R0, RZ, R0 ;  /* 0x00000000ff00723e */ /* 0x000fe400000000ff */
[----:B------:R-:W-:-:S05]  /*13e0*/  LEA.HI.X R3, R10, UR5, R3, 0x1, P0 ;  /* 0x000000050a037c11 */ /* 0x000fca00080f0c03 */
[----:B------:R1:W-:Y:S02]  /*13f0*/  STG.E.U16 desc[UR6][R2.64], R0 ;  /* 0x0000000002007986 */ /* 0x0003e4000c101506 */
.L_x_7137:
[----:B------:R-:W-:Y:S05]  /*1400*/  BSYNC.RECONVERGENT B0 ;  /* 0x0000000000007941 */ /* 0x000fea0003800200 */
.L_x_7136:
[----:B------:R-:W-:Y:S04]  /*1410*/  BSSY.RECONVERGENT B0, `(.L_x_7138) ;  /* 0x0000010000007945 */ /* 0x000fe80003800200 */
[----:B------:R-:W-:Y:S05]  /*1420*/  @P4 BRA `(.L_x_7139) ;  /* 0x0000000000384947 */ /* 0x000fea0003800000 */
[----:B-1--4-:R-:W-:Y:S01]  /*1430*/  HADD2.F32 R3, -RZ, R30.H0_H0 ;  /* 0x2000001eff037230 */ /* 0x012fe20000004100 */
        /* <DEDUP_REMOVED lines=11> */
[----:B------:R-:W-:-:S05]  /*14f0*/  F2FP.F16.F32.PACK_AB R0, RZ, R0 ;  /* 0x00000000ff00723e */ /* 0x000fca00000000ff */
[----:B------:R1:W-:Y:S02]  /*1500*/  STG.E.U16 desc[UR6][R2.64], R0 ;  /* 0x0000000002007986 */ /* 0x0003e4000c101506 */
.L_x_7139:
[----:B------:R-:W-:Y:S05]  /*1510*/  BSYNC.RECONVERGENT B0 ;  /* 0x0000000000007941 */ /* 0x000fea0003800200 */
.L_x_7138:
[----:B------:R-:W-:Y:S05]  /*1520*/  @P5 EXIT ;  /* 0x000000000000594d */ /* 0x000fea0003800000 */
[----:B------:R-:W-:Y:S01]  /*1530*/  HADD2.F32 R31, -RZ, R31.H0_H0 ;  /* 0x2000001fff1f7230 */ /* 0x000fe20000004100 */
[----:B--2---:R-:W2:Y:S01]  /*1540*/  MUFU.RCP R19, R19 ;  /* 0x0000001300137308 */ /* 0x004ea20000001000 */
[----:B------:R-:W5:Y:S01]  /*1550*/  LDCU.64 UR4, c[0x0][0x380] ;  /* 0x00007000ff0477ac */ /* 0x000f620008000a00 */
[----:B------:R-:W-:Y:S02]  /*1560*/  MOV R7, RZ ;  /* 0x000000ff00077202 */ /* 0x000fe40000000f00 */
        /* <DEDUP_REMOVED lines=8> */
[----:B------:R-:W-:-:S05]  /*15f0*/  F2FP.F16.F32.PACK_AB R0, RZ, R0 ;  /* 0x00000000ff00723e */ /* 0x000fca00000000ff */
[----:B------:R-:W-:Y:S01]  /*1600*/  STG.E.U16 desc[UR6][R2.64], R0 ;  /* 0x0000000002007986 */ /* 0x000fe2000c101506 */
[----:B------:R-:W-:Y:S05]  /*1610*/  EXIT ;  /* 0x000000000000794d */ /* 0x000fea0003800000 */
.L_x_7124:
[----:B-1----:R-:W-:Y:S02]  /*1620*/  IMAD.MOV.U32 R35, RZ, RZ, R18 ;  /* 0x000000ffff237224 */ /* 0x002fe400078e0012 */
[----:B------:R-:W-:Y:S02]  /*1630*/  HFMA2 R24, -RZ, RZ, 0, 9.5367431640625e-07 ;  /* 0x00000010ff187431 */ /* 0x000fe400000001ff */
[----:B------:R-:W-:Y:S01]  /*1640*/  IMAD.MOV.U32 R23, RZ, RZ, 0x1f ;  /* 0x0000001fff177424 */ /* 0x000fe200078e00ff */
[----:B------:R-:W-:-:S07]  /*1650*/  MOV R22, 0xffffffff ;  /* 0xffffffff00167802 */ /* 0x000fce0000000f00 */
[----:B------:R-:W-:Y:S05]  /*1660*/  WARPSYNC.COLLECTIVE R22, `(.L_x_7140) ;  /* 0x0000000016087348 */ /* 0x000fea0003c00000 */
[----:B------:R0:W1:Y:S02]  /*1670*/  SHFL.DOWN P6, R25, R35, R24, R23 ;  /* 0x0800001823197389 */ /* 0x00006400000c0017 */
[----:B01----:R-:W-:Y:S05]  /*1680*/  ENDCOLLECTIVE ;  /* 0x000000000000791b */ /* 0x003fea0003800000 */
.L_x_7140:
[----:B------:R-:W-:Y:S01]  /*1690*/  HFMA2 R24, -RZ, RZ, 0, 4.76837158203125e-07 ;  /* 0x00000008ff187431 */ /* 0x000fe200000001ff */
[----:B------:R-:W-:-:S04]  /*16a0*/  FSETP.GEU.FTZ.AND P6, PT, R18, R25, PT ;  /* 0x000000191200720b */ /* 0x000fc80003fde000 */
[----:B------:R-:W-:-:S05]  /*16b0*/  FSEL R26, R25, R18, !P6 ;  /* 0x00000012191a7208 */ /* 0x000fca0007000000 */
[----:B------:R-:W-:-:S07]  /*16c0*/  IMAD.MOV.U32 R35, RZ, RZ, R26 ;  /* 0x000000ffff237224 */ /* 0x000fce00078e001a */
[----:B------:R-:W-:Y:S05]  /*16d0*/  WARPSYNC.COLLECTIVE R22, `(.L_x_7141) ;  /* 0x0000000016087348 */ /* 0x000fea0003c00000 */
[----:B------:R0:W1:Y:S02]  /*16e0*/  SHFL.DOWN P6, R25, R35, R24, R23 ;  /* 0x0800001823197389 */ /* 0x00006400000c0017 */
[----:B01----:R-:W-:Y:S05]  /*16f0*/  ENDCOLLECTIVE ;  /* 0x000000000000791b */ /* 0x003fea0003800000 */
.L_x_7141:
[----:B------:R-:W-:Y:S02]  /*1700*/  MOV R24, 0x4 ;  /* 0x0000000400187802 */ /* 0x000fe40000000f00 */
[----:B------:R-:W-:-:S04]  /*1710*/  FSETP.GEU.FTZ.AND P6, PT, R26, R25, PT ;  /* 0x000000191a00720b */ /* 0x000fc80003fde000 */
[----:B------:R-:W-:-:S05]  /*1720*/  FSEL R27, R25, R26, !P6 ;  /* 0x0000001a191b7208 */ /* 0x000fca0007000000 */
[----:B------:R-:W-:-:S07]  /*1730*/  IMAD.MOV.U32 R35, RZ, RZ, R27 ;  /* 0x000000ffff237224 */ /* 0x000fce00078e001b */
[----:B------:R-:W-:Y:S05]  /*1740*/  WARPSYNC.COLLECTIVE R22, `(.L_x_7142) ;  /* 0x0000000016087348 */ /* 0x000fea0003c00000 */
[----:B------:R0:W1:Y:S02]  /*1750*/  SHFL.DOWN P6, R25, R35, R24, R23 ;  /* 0x0800001823197389 */ /* 0x00006400000c0017 */
[----:B01----:R-:W-:Y:S05]  /*1760*/  ENDCOLLECTIVE ;  /* 0x000000000000791b */ /* 0x003fea0003800000 */
.L_x_7142:
[----:B------:R-:W-:Y:S01]  /*1770*/  HFMA2 R24, -RZ, RZ, 0, 1.1920928955078125e-07 ;  /* 0x00000002ff187431 */ /* 0x000fe200000001ff */
[----:B------:R-:W-:-:S04]  /*1780*/  FSETP.GEU.FTZ.AND P6, PT, R27, R25, PT ;  /* 0x000000191b00720b */ /* 0x000fc80003fde000 */
[----:B------:R-:W-:-:S05]  /*1790*/  FSEL R34, R25, R27, !P6 ;  /* 0x0000001b19227208 */ /* 0x000fca0007000000 */
[----:B------:R-:W-:-:S07]  /*17a0*/  IMAD.MOV.U32 R35, RZ, RZ, R34 ;  /* 0x000000ffff237224 */ /* 0x000fce00078e0022 */
[----:B------:R-:W-:Y:S05]  /*17b0*/  WARPSYNC.COLLECTIVE R22, `(.L_x_7143) ;  /* 0x0000000016087348 */ /* 0x000fea0003c00000 */
[----:B------:R0:W1:Y:S02]  /*17c0*/  SHFL.DOWN P6, R25, R35, R24, R23 ;  /* 0x0800001823197389 */ /* 0x00006400000c0017 */
[----:B01----:R-:W-:Y:S05]  /*17d0*/  ENDCOLLECTIVE ;  /* 0x000000000000791b */ /* 0x003fea0003800000 */
.L_x_7143:
[----:B------:R-:W-:Y:S02]  /*17e0*/  MOV R24, 0x1 ;  /* 0x0000000100187802 */ /* 0x000fe40000000f00 */
[----:B------:R-:W-:-:S04]  /*17f0*/  FSETP.GEU.FTZ.AND P6, PT, R34, R25, PT ;  /* 0x000000192200720b */ /* 0x000fc80003fde000 */
[----:B------:R-:W-:-:S05]  /*1800*/  FSEL R18, R25, R34, !P6 ;  /* 0x0000002219127208 */ /* 0x000fca0007000000 */
[----:B------:R-:W-:-:S07]  /*1810*/  IMAD.MOV.U32 R35, RZ, RZ, R18 ;  /* 0x000000ffff237224 */ /* 0x000fce00078e0012 */
[----:B------:R-:W-:Y:S05]  /*1820*/  WARPSYNC.COLLECTIVE R22, `(.L_x_7144) ;  /* 0x0000000016087348 */ /* 0x000fea0003c00000 */
[----:B------:R0:W1:Y:S02]  /*1830*/  SHFL.DOWN P6, R25, R35, R24, R23 ;  /* 0x0800001823197389 */ /* 0x00006400000c0017 */
[----:B01----:R-:W-:Y:S05]  /*1840*/  ENDCOLLECTIVE ;  /* 0x000000000000791b */ /* 0x003fea0003800000 */
.L_x_7144:
[----:B------:R-:W-:Y:S05]  /*1850*/  BRA `(.L_x_7145) ;  /* 0xfffffff0001c7947 */ /* 0x000fea000383ffff */
.L_x_7127:
[----:B-1----:R-:W-:Y:S02]  /*1860*/  IMAD.MOV.U32 R35, RZ, RZ, R20 ;  /* 0x000000ffff237224 */ /* 0x002fe400078e0014 */
[----:B------:R-:W-:Y:S02]  /*1870*/  HFMA2 R24, -RZ, RZ, 0, 9.5367431640625e-07 ;  /* 0x00000010ff187431 */ /* 0x000fe400000001ff */
[----:B------:R-:W-:Y:S01]  /*1880*/  IMAD.MOV.U32 R23, RZ, RZ, 0x1f ;  /* 0x0000001fff177424 */ /* 0x000fe200078e00ff */
[----:B------:R-:W-:-:S07]  /*1890*/  MOV R22, 0xffffffff ;  /* 0xffffffff00167802 */ /* 0x000fce0000000f00 */
[----:B------:R-:W-:Y:S05]  /*18a0*/  WARPSYNC.COLLECTIVE R22, `(.L_x_7146) ;  /* 0x0000000016087348 */ /* 0x000fea0003c00000 */
[----:B------:R0:W1:Y:S02]  /*18b0*/  SHFL.DOWN P6, R25, R35, R24, R23 ;  /* 0x0800001823197389 */ /* 0x00006400000c0017 */
[----:B01----:R-:W-:Y:S05]  /*18c0*/  ENDCOLLECTIVE ;  /* 0x000000000000791b */ /* 0x003fea0003800000 */
.L_x_7146:
[----:B------:R-:W-:Y:S02]  /*18d0*/  HFMA2 R24, -RZ, RZ, 0, 4.76837158203125e-07 ;  /* 0x00000008ff187431 */ /* 0x000fe400000001ff */
[----:B------:R-:W-:-:S04]  /*18e0*/  FADD.FTZ R19, R20, R25 ;  /* 0x0000001914137221 */ /* 0x000fc80000010000 */
[----:B------:R-:W-:-:S07]  /*18f0*/  IMAD.MOV.U32 R35, RZ, RZ, R19 ;  /* 0x000000ffff237224 */ /* 0x000fce00078e0013 */
[----:B------:R-:W-:Y:S05]  /*1900*/  WARPSYNC.COLLECTIVE R22, `(.L_x_7147) ;  /* 0x0000000016087348 */ /* 0x000fea0003c00000 */
[----:B------:R0:W1:Y:S02]  /*1910*/  SHFL.DOWN P6, R25, R35, R24, R23 ;  /* 0x0800001823197389 */ /* 0x00006400000c0017 */
[----:B01----:R-:W-:Y:S05]  /*1920*/  ENDCOLLECTIVE ;  /* 0x000000000000791b */ /* 0x003fea0003800000 */
.L_x_7147:
[----:B------:R-:W-:Y:S01]  /*1930*/  MOV R24, 0x4 ;  /* 0x0000000400187802 */ /* 0x000fe20000000f00 */
[----:B------:R-:W-:-:S04]  /*1940*/  FADD.FTZ R21, R19, R25 ;  /* 0x0000001913157221 */ /* 0x000fc80000010000 */
[----:B------:R-:W-:-:S07]  /*1950*/  IMAD.MOV.U32 R35, RZ, RZ, R21 ;  /* 0x000000ffff237224 */ /* 0x000fce00078e0015 */
[----:B------:R-:W-:Y:S05]  /*1960*/  WARPSYNC.COLLECTIVE R22, `(.L_x_7148) ;  /* 0x0000000016087348 */ /* 0x000fea0003c00000 */
[----:B------:R0:W1:Y:S02]  /*1970*/  SHFL.DOWN P6, R25, R35, R24, R23 ;  /* 0x0800001823197389 */ /* 0x00006400000c0017 */
[----:B01----:R-:W-:Y:S05]  /*1980*/  ENDCOLLECTIVE ;  /* 0x000000000000791b */ /* 0x003fea0003800000 */
.L_x_7148:
[----:B------:R-:W-:Y:S02]  /*1990*/  HFMA2 R24, -RZ, RZ, 0, 1.1920928955078125e-07 ;  /* 0x00000002ff187431 */ /* 0x000fe400000001ff */
[----:B------:R-:W-:-:S04]  /*19a0*/  FADD.FTZ R26, R21, R25 ;  /* 0x00000019151a7221 */ /* 0x000fc80000010000 */
[----:B------:R-:W-:-:S07]  /*19b0*/  IMAD.MOV.U32 R35, RZ, RZ, R26 ;  /* 0x000000ffff237224 */ /* 0x000fce00078e001a */
[----:B------:R-:W-:Y:S05]  /*19c0*/  WARPSYNC.COLLECTIVE R22, `(.L_x_7149) ;  /* 0x0000000016087348 */ /* 0x000fea0003c00000 */
[----:B------:R0:W1:Y:S02]  /*19d0*/  SHFL.DOWN P6, R25, R35, R24, R23 ;  /* 0x0800001823197389 */ /* 0x00006400000c0017 */
[----:B01----:R-:W-:Y:S05]  /*19e0*/  ENDCOLLECTIVE ;  /* 0x000000000000791b */ /* 0x003fea0003800000 */
.L_x_7149:
[----:B------:R-:W-:Y:S01]  /*19f0*/  MOV R24, 0x1 ;  /* 0x0000000100187802 */ /* 0x000fe20000000f00 */
[----:B------:R-:W-:-:S04]  /*1a00*/  FADD.FTZ R27, R26, R25 ;  /* 0x000000191a1b7221 */ /* 0x000fc80000010000 */
[----:B------:R-:W-:-:S07]  /*1a10*/  IMAD.MOV.U32 R35, RZ, RZ, R27 ;  /* 0x000000ffff237224 */ /* 0x000fce00078e001b */
[----:B------:R-:W-:Y:S05]  /*1a20*/  WARPSYNC.COLLECTIVE R22, `(.L_x_7150) ;  /* 0x0000000016087348 */ /* 0x000fea0003c00000 */
[----:B------:R0:W1:Y:S02]  /*1a30*/  SHFL.DOWN P6, R25, R35, R24, R23 ;  /* 0x0800001823197389 */ /* 0x00006400000c0017 */
[----:B01----:R-:W-:Y:S05]  /*1a40*/  ENDCOLLECTIVE ;  /* 0x000000000000791b */ /* 0x003fea0003800000 */
.L_x_7150:
[----:B------:R-:W-:Y:S05]  /*1a50*/  BRA `(.L_x_7151) ;  /* 0xfffffff000e47947 */ /* 0x000fea000383ffff */
.L_x_7152:
        /* <DEDUP_REMOVED lines=10> */
.L_x_11584:


//--------------------- .text._ZN2at6native43_GLOBAL__N__9ae7fba5_10_SoftMax_cu_9f978f6322cunn_SoftMaxForwardRegIN3c104HalfEfS4_NS1_22SoftMaxForwardEpilogueElLi6EEEvPT1_PKT_T3_ --------------------------
	.section	.text._ZN2at6native43_GLOBAL__N__9ae7fba5_10_SoftMax_cu_9f978f6322cunn_SoftMaxForwardRegIN3c104HalfEfS4_NS1_22SoftMaxForwardEpilogueElLi6EEEvPT1_PKT_T3_,"ax",@progbits
	.align	128
.text._ZN2at6native43_GLOBAL__N__9ae7fba5_10_SoftMax_cu_9f978f6322cunn_SoftMaxForwardRegIN3c104HalfEfS4_NS1_22SoftMaxForwardEpilogueElLi6EEEvPT1_PKT_T3_:
        .type           _ZN2at6native43_GLOBAL__N__9ae7fba5_10_SoftMax_cu_9f978f6322cunn_SoftMaxForwardRegIN3c104HalfEfS4_NS1_22SoftMaxForwardEpilogueElLi6EEEvPT1_PKT_T3_,@function
        .size           _ZN2at6native43_GLOBAL__N__9ae7fba5_10_SoftMax_cu_9f978f6322cunn_SoftMaxForwardRegIN3c104HalfEfS4_NS1_22SoftMaxForwardEpilogueElLi6EEEvPT1_PKT_T3_,(.L_x_11585 - _ZN2at6native43_GLOBAL__N__9ae7fba5_10_SoftMax_cu_9f978f6322cunn_SoftMaxForwardRegIN3c104HalfEfS4_NS1_22SoftMaxForwardEpilogueElLi6EEEvPT1_PKT_T3_)
        .other          _ZN2at6native43_GLOBAL__N__9ae7fba5_10_SoftMax_cu_9f978f6322cunn_SoftMaxForwardRegIN3c104HalfEfS4_NS1_22SoftMaxForwardEpilogueElLi6EEEvPT1_PKT_T3_,@"STO_CUDA_ENTRY STV_DEFAULT"
_ZN2at6native43_GLOBAL__N__9ae7fba5_10_SoftMax_cu_9f978f6322cunn_SoftMaxForwardRegIN3c104HalfEfS4_NS1_22SoftMaxForwardEpilogueElLi6EEEvPT1_PKT_T3_:
        /* <DEDUP_REMOVED lines=17> */
[----:B------:R-:W-:Y:S02]  /*0110*/  @!P0 IMAD.MOV.U32 R17, RZ, RZ, RZ ;  /* 0x000000ffff118224 */ /* 0x000fe400078e00ff */
[----:B------:R-:W-:Y:S01]  /*0120*/  VIADD R6, R8, UR6 ;  /* 0x0000000608067c36 */ /* 0x000fe20008000000 */
[----:B------:R-:W-:Y:S01]  /*0130*/  ISETP.GE.AND.EX P3, PT, RZ, R15, PT, P3 ;  /* 0x0000000fff00720c */ /* 0x000fe20003f66330 */
[----:B---3--:R-:W-:Y:S01]  /*0140*/  @!P0 IMAD.WIDE.U32 R24, R14, UR7, R16 ;  /* 0x000000070e188c25 */ /* 0x008fe2000f8e0010 */
[----:B------:R-:W-:Y:S01]  /*0150*/  @!P1 MOV R13, RZ ;  /* 0x000000ff000d9202 */ /* 0x000fe20000000f00 */
[----:B------:R-:W1:Y:S01]  /*0160*/  @!P1 LDC.64 R20, c[0x0][0x388] ;  /* 0x0000e200ff149b82 */ /* 0x000e620000000a00 */
[----:B------:R-:W-:Y:S01]  /*0170*/  ISETP.GE.U32.AND P4, PT, R6, R14, PT ;  /* 0x0000000e0600720c */ /* 0x000fe20003f86070 */
[----:B------:R-:W-:-:S02]  /*0180*/  @!P0 IMAD R7, R15, UR7, R25 ;  /* 0x000000070f078c24 */ /* 0x000fc4000f8e0219 */
[----:B------:R-:W-:Y:S01]  /*0190*/  @!P1 IMAD.WIDE.U32 R26, R14, UR7, R12 ;  /* 0x000000070e1a9c25 */ /* 0x000fe2000f8e000c */
[----:B------:R-:W-:-:S03]  /*01a0*/  ISETP.GE.AND.EX P4, PT, RZ, R15, PT, P4 ;  /* 0x0000000fff00720c */ /* 0x000fc60003f86340 */
[----:B------:R-:W3:Y:S01]  /*01b0*/  @!P2 LDC.64 R22, c[0x0][0x388] ;  /* 0x0000e200ff16ab82 */ /* 0x000ee20000000a00 */
[----:B------:R-:W-:Y:S02]  /*01c0*/  @!P2 IMAD.MOV.U32 R11, RZ, RZ, RZ ;  /* 0x000000ffff0ba224 */ /* 0x000fe400078e00ff */
[----:B------:R-:W-:Y:S02]  /*01d0*/  @!P3 IMAD.MOV.U32 R9, RZ, RZ, RZ ;  /* 0x000000ffff09b224 */ /* 0x000fe400078e00ff */
        /* <DEDUP_REMOVED lines=17> */
[----:B------:R-:W-:Y:S02]  /*02f0*/  @!P3 LEA.HI.X R25, R28, R25, R7, 0x1, P5 ;  /* 0x000000191c19b211 */ /* 0x000fe400028f0c07 */
[----:B------:R-:W-:-:S03]  /*0300*/  @!P4 MOV R7, RZ ;  /* 0x000000ff0007c202 */ /* 0x000fc60000000f00 */
[----:B------:R-:W5:Y:S01]  /*0310*/  @!P3 LDG.E.U16 R4, desc[UR8][R24.64] ;  /* 0x000000081804b981 */ /* 0x000f62000c1e1500 */
[----:B------:R-:W-:-:S04]  /*0320*/  @!P4 IMAD.WIDE.U32 R28, R14, UR7, R6 ;  /* 0x000000070e1ccc25 */ /* 0x000fc8000f8e0006 */
        /* <DEDUP_REMOVED lines=13> */
[----:B------:R-:W4:Y:S01]  /*0400*/  @!P5 LDG.E.U16 R32, desc[UR8][R30.64] ;  /* 0x000000081e20d981 */ /* 0x000f22000c1e1500 */
[----:B-1----:R-:W-:Y:S01]  /*0410*/  MOV R18, 0xff7fffff ;  /* 0xff7fffff00127802 */ /* 0x002fe20000000f00 */
[----:B------:R-:W0:Y:S01]  /*0420*/  S2UR UR5, SR_CgaCtaId ;  /* 0x00000000000579c3 */ /* 0x000e220000008800 */
[----:B------:R-:W-:Y:S01]  /*0430*/  UMOV UR4, 0x400 ;  /* 0x0000040000047882 */ /* 0x000fe20000000000 */
[----:B--2---:R-:W-:-:S05]  /*0440*/  @!P0 HADD2.F32 R19, -RZ, R0.H0_H0 ;  /* 0x20000000ff138230 */ /* 0x004fca0000004100 */
[----:B------:R-:W-:Y:S01]  /*0450*/  @!P0 FMNMX.FTZ R18, R19, -3.40282346638528859812e+38, !PT ;  /* 0xff7fffff13128809 */ /* 0x000fe20007810000 */
[----:B---3--:R-:W-:-:S05]  /*0460*/  @!P1 HADD2.F32 R21, -RZ, R2.H0_H0 ;  /* 0x20000002ff159230 */ /* 0x008fca0000004100 */
[----:B------:R-:W-:Y:S01]  /*0470*/  @!P1 FMNMX.FTZ R18, R18, R21, !PT ;  /* 0x0000001512129209 */ /* 0x000fe20007810000 */
[----:B-----5:R-:W-:-:S05]  /*0480*/  @!P2 HADD2.F32 R19, -RZ, R3.H0_H0 ;  /* 0x20000003ff13a230 */ /* 0x020fca0000004100 */
[----:B------:R-:W-:Y:S01]  /*0490*/  @!P2 FMNMX.FTZ R18, R18, R19, !PT ;  /* 0x000000131212a209 */ /* 0x000fe20007810000 */
[----:B------:R-:W-:-:S05]  /*04a0*/  @!P3 HADD2.F32 R21, -RZ, R4.H0_H0 ;  /* 0x20000004ff15b230 */ /* 0x000fca0000004100 */
[----:B------:R-:W-:Y:S01]  /*04b0*/  @!P3 FMNMX.FTZ R18, R18, R21, !PT ;  /* 0x000000151212b209 */ /* 0x000fe20007810000 */
[----:B----4-:R-:W-:-:S05]  /*04c0*/  @!P4 HADD2.F32 R19, -RZ, R5.H0_H0 ;  /* 0x20000005ff13c230 */ /* 0x010fca0000004100 */
[----:B------:R-:W-:Y:S01]  /*04d0*/  @!P4 FMNMX.FTZ R18, R18, R19, !PT ;  /* 0x000000131212c209 */ /* 0x000fe20007810000 */
[----:B------:R-:W-:-:S05]  /*04e0*/  @!P5 HADD2.F32 R21, -RZ, R32.H0_H0 ;  /* 0x20000020ff15d230 */ /* 0x000fca0000004100 */
        /* <DEDUP_REMOVED lines=48> */
.L_x_7173:
        /* <DEDUP_REMOVED lines=9> */
.L_x_7153:
[----:B------:R-:W-:Y:S05]  /*0880*/  WARPSYNC.ALL ;  /* 0x0000000000007948 */ /* 0x000fea0003800000 */
[C---:B0-----:R-:W-:Y:S02]  /*0890*/  LOP3.LUT R30, R16.reuse, 0x1f, RZ, 0xc0, !PT ;  /* 0x0000001f101e7812 */ /* 0x041fe400078ec0ff */
[----:B------:R-:W-:Y:S01]  /*08a0*/  LEA.HI R19, R16, UR4, RZ, 0x1d ;  /* 0x0000000410137c11 */ /* 0x000fe2000f8fe8ff */
[----:B------:R-:W-:Y:S01]  /*08b0*/  BAR.SYNC.DEFER_BLOCKING 0x0 ;  /* 0x0000000000007b1d */ /* 0x000fe20000010000 */
[----:B------:R-:W-:Y:S01]  /*08c0*/  @!P0 HADD2.F32 R21, -RZ, R0.H0_H0 ;  /* 0x20000000ff158230 */ /* 0x000fe20000004100 */
[----:B------:R-:W-:Y:S01]  /*08d0*/  ISETP.NE.AND P6, PT, R30, RZ, PT ;  /* 0x000000ff1e00720c */ /* 0x000fe20003fc5270 */
[----:B------:R-:W-:-:S02]  /*08e0*/  @!P1 HADD2.F32 R23, -RZ, R2.H0_H0 ;  /* 0x20000002ff179230 */ /* 0x000fc40000004100 */
[----:B------:R-:W-:Y:S01]  /*08f0*/  @!P2 HADD2.F32 R27, -RZ, R3.H0_H0 ;  /* 0x20000003ff1ba230 */ /* 0x000fe20000004100 */
[----:B------:R-:W-:Y:S01]  /*0900*/  BSSY B0, `(.L_x_7155) ;  /* 0x0000040000007945 */ /* 0x000fe20003800000 */
[----:B------:R-:W-:Y:S02]  /*0910*/  @!P4 HADD2.F32 R31, -RZ, R5.H0_H0 ;  /* 0x20000005ff1fc230 */ /* 0x000fe40000004100 */
[----:B------:R-:W-:Y:S01]  /*0920*/  @!P5 HADD2.F32 R33, -RZ, R32.H0_H0 ;  /* 0x20000020ff21d230 */ /* 0x000fe20000004100 */
[----:B------:R-:W0:Y:S02]  /*0930*/  LDS R18, [UR4] ;  /* 0x00000004ff127984 */ /* 0x000e240008000800 */
[--C-:B0-----:R-:W-:Y:S01]  /*0940*/  @!P0 FADD.FTZ R20, R21, -R18.reuse ;  /* 0x8000001215148221 */ /* 0x101fe20000010000 */
[--C-:B------:R-:W-:Y:S01]  /*0950*/  @!P1 FADD.FTZ R21, R23, -R18.reuse ;  /* 0x8000001217159221 */ /* 0x100fe20000010000 */
[----:B------:R-:W-:Y:S02]  /*0960*/  @!P3 HADD2.F32 R23, -RZ, R4.H0_H0 ;  /* 0x20000004ff17b230 */ /* 0x000fe40000004100 */
        /* <DEDUP_REMOVED lines=10> */
[----:B------:R-:W-:Y:S01]  /*0a10*/  IMAD.MOV.U32 R22, RZ, RZ, RZ ;  /* 0x000000ffff167224 */ /* 0x000fe200078e00ff */
        /* <DEDUP_REMOVED lines=17> */
[----:B------:R-:W-:-:S04]  /*0b30*/  HFMA2 R22, -RZ, RZ, 0, 0 ;  /* 0x00000000ff167431 */ /* 0x000fc800000001ff */
        /* <DEDUP_REMOVED lines=27> */
.L_x_7179:
[----:B-1----:R-:W-:-:S07]  /*0cf0*/  FADD.FTZ R22, R26, R31 ;  /* 0x0000001f1a167221 */ /* 0x002fce0000010000 */
.L_x_7156:
[----:B------:R-:W-:Y:S05]  /*0d00*/  BSYNC B0 ;  /* 0x0000000000007941 */ /* 0x000fea0003800000 */
.L_x_7155:
        /* <DEDUP_REMOVED lines=21> */
.L_x_7159:
[----:B------:R-:W-:Y:S05]  /*0e60*/  BSYNC.RECONVERGENT B0 ;  /* 0x0000000000007941 */ /* 0x000fea0003800200 */
.L_x_7158:
[----:B------:R-:W-:Y:S04]  /*0e70*/  BSSY.RECONVERGENT B0, `(.L_x_7160) ;  /* 0x0000010000007945 */ /* 0x000fe80003800200 */
[----:B------:R-:W-:Y:S05]  /*0e80*/  @P1 BRA `(.L_x_7161) ;  /* 0x0000000000381947 */ /* 0x000fea0003800000 */
[----:B------:R-:W-:Y:S01]  /*0e90*/  HADD2.F32 R13, -RZ, R2.H0_H0 ;  /* 0x20000002ff0d7230 */ /* 0x000fe20000004100 */
[----:B-12---:R-:W1:Y:S01]  /*0ea0*/  MUFU.RCP R21, R19 ;  /* 0x0000001300157308 */ /* 0x006e620000001000 */
[----:B------:R-:W2:Y:S03]  /*0eb0*/  LDCU.64 UR4, c[0x0][0x380] ;  /* 0x00007000ff0477ac */ /* 0x000ea60008000a00 */
        /* <DEDUP_REMOVED lines=9> */
[----:B------:R-:W-:-:S05]  /*0f50*/  F2FP.F16.F32.PACK_AB R0, RZ, R0 ;  /* 0x00000000ff00723e */ /* 0x000fca00000000ff */
[----:B------:R3:W-:Y:S02]  /*0f60*/  STG.E.U16 desc[UR8][R12.64], R0 ;  /* 0x000000000c007986 */ /* 0x0007e4000c101508 */
.L_x_7161:
[----:B------:R-:W-:Y:S05]  /*0f70*/  BSYNC.RECONVERGENT B0 ;  /* 0x0000000000007941 */ /* 0x000fea0003800200 */
.L_x_7160:
[----:B------:R-:W-:Y:S04]  /*0f80*/  BSSY.RECONVERGENT B0, `(.L_x_7162) ;  /* 0x0000010000007945 */ /* 0x000fe80003800200 */
[----:B------:R-:W-:Y:S05]  /*0f90*/  @P2 BRA `(.L_x_7163) ;  /* 0x0000000000382947 */ /* 0x000fea0003800000 */
[----:B------:R-:W-:Y:S01]  /*0fa0*/  HADD2.F32 R3, -RZ, R3.H0_H0 ;  /* 0x20000003ff037230 */ /* 0x000fe20000004100 */
[----:B--23--:R-:W2:Y:S01]  /*0fb0*/  MUFU.RCP R13, R19 ;  /* 0x00000013000d7308 */ /* 0x00cea20000001000 */
[----:B------:R-:W3:Y:S01]  /*0fc0*/  LDCU.64 UR4, c[0x0][0x380] ;  /* 0x00007000ff0477ac */ /* 0x000ee20008000a00 */
[----:B------:R-:W-:Y:S02]  /*0fd0*/  MOV R11, RZ ;  /* 0x000000ff000b7202 */ /* 0x000fe40000000f00 */
        /* <DEDUP_REMOVED lines=8> */
[----:B------:R-:W-:-:S05]  /*1060*/  F2FP.F16.F32.PACK_AB R0, RZ, R0 ;  /* 0x00000000ff00723e */ /* 0x000fca00000000ff */
[----:B------:R4:W-:Y:S02]  /*1070*/  STG.E.U16 desc[UR8][R2.64], R0 ;  /* 0x0000000002007986 */ /* 0x0009e4000c101508 */
.L_x_7163:
[----:B------:R-:W-:Y:S05]  /*1080*/  BSYNC.RECONVERGENT B0 ;  /* 0x0000000000007941 */ /* 0x000fea0003800200 */
.L_x_7162:
        /* <DEDUP_REMOVED lines=16> */
.L_x_7165:
[----:B------:R-:W-:Y:S05]  /*1190*/  BSYNC.RECONVERGENT B0 ;  /* 0x0000000000007941 */ /* 0x000fea0003800200 */
.L_x_7164:
[----:B------:R-:W-:Y:S04]  /*11a0*/  BSSY.RECONVERGENT B0, `(.L_x_7166) ;  /* 0x0000010000007945 */ /* 0x000fe80003800200 */
[----:B------:R-:W-:Y:S05]  /*11b0*/  @P4 BRA `(.L_x_7167) ;  /* 0x0000000000384947 */ /* 0x000fea0003800000 */
[----:B------:R-:W-:Y:S01]  /*11c0*/  HADD2.F32 R5, -RZ, R5.H0_H0 ;  /* 0x20000005ff057230 */ /* 0x000fe20000004100 */
        /* <DEDUP_REMOVED lines=13> */
.L_x_7167:
[----:B------:R-:W-:Y:S05]  /*12a0*/  BSYNC.RECONVERGENT B0 ;  /* 0x0000000000007941 */ /* 0x000fea0003800200 */
.L_x_7166:
[----:B------:R-:W-:Y:S05]  /*12b0*/  @P5 EXIT ;  /* 0x000000000000594d */ /* 0x000fea0003800000 */
[----:B-1--4-:R-:W-:Y:S01]  /*12c0*/  HADD2.F32 R3, -RZ, R32.H0_H0 ;  /* 0x20000020ff037230 */ /* 0x012fe20000004100 */
[----:B--2---:R-:W1:Y:S01]  /*12d0*/  MUFU.RCP R19, R19 ;  /* 0x0000001300137308 */ /* 0x004e620000001000 */
[----:B------:R-:W2:Y:S01]  /*12e0*/  LDCU.64 UR4, c[0x0][0x380] ;  /* 0x00007000ff0477ac */ /* 0x000ea20008000a00 */
[----:B------:R-:W-:Y:S02]  /*12f0*/  HFMA2 R29, -RZ, RZ, 0, 0 ;  /* 0x00000000ff1d7431 */ /* 0x000fe400000001ff */
        /* <DEDUP_REMOVED lines=9> */
[----:B------:R-:W-:Y:S01]  /*1390*/  STG.E.U16 desc[UR8][R2.64], R0 ;  /* 0x0000000002007986 */ /* 0x000fe2000c101508 */
[----:B------:R-:W-:Y:S05]  /*13a0*/  EXIT ;  /* 0x000000000000794d */ /* 0x000fea0003800000 */
.L_x_7154:
[----:B------:R-:W-:Y:S01]  /*13b0*/  IMAD.MOV.U32 R19, RZ, RZ, 0x10 ;  /* 0x00000010ff137424 */ /* 0x000fe200078e00ff */
[----:B------:R-:W-:Y:S01]  /*13c0*/  MOV R20, 0x1f ;  /* 0x0000001f00147802 */ /* 0x000fe20000000f00 */
[----:B------:R-:W-:-:S07]  /*13d0*/  IMAD.MOV.U32 R21, RZ, RZ, -0x1 ;  /* 0xffffffffff157424 */ /* 0x000fce00078e00ff */
[----:B-1----:R-:W-:Y:S05]  /*13e0*/  WARPSYNC.COLLECTIVE R21, `(.L_x_7168) ;  /* 0x0000000015087348 */ /* 0x002fea0003c00000 */
[----:B-1----:R0:W1:Y:S02]  /*13f0*/  SHFL.DOWN P6, R31, R22, R19, R20 ;  /* 0x08000013161f7389 */ /* 0x00206400000c0014 */
[----:B01----:R-:W-:Y:S05]  /*1400*/  ENDCOLLECTIVE ;  /* 0x000000000000791b */ /* 0x003fea0003800000 */
.L_x_7168:
        /* <DEDUP_REMOVED lines=8> */
.L_x_7169:
        /* <DEDUP_REMOVED lines=8> */
.L_x_7170:
        /* <DEDUP_REMOVED lines=8> */
.L_x_7171:
        /* <DEDUP_REMOVED lines=8> */
.L_x_7172:
[----:B------:R-:W-:Y:S05]  /*1610*/  BRA `(.L_x_7173) ;  /* 0xfffffff000747947 */ /* 0x000fea000383ffff */
.L_x_7157:
[----:B------:R-:W-:Y:S02]  /*1620*/  HFMA2 R19, -RZ, RZ, 0, 9.5367431640625e-07 ;  /* 0x00000010ff137431 */ /* 0x000fe400000001ff */
[----:B------:R-:W-:Y:S01]  /*1630*/  IMAD.MOV.U32 R20, RZ, RZ, 0x1f ;  /* 0x0000001fff147424 */ /* 0x000fe200078e00ff */
[----:B------:R-:W-:-:S07]  /*1640*/  MOV R21, 0xffffffff ;  /* 0xffffffff00157802 */ /* 0x000fce0000000f00 */
[----:B-1----:R-:W-:Y:S05]  /*1650*/  WARPSYNC.COLLECTIVE R21, `(.L_x_7174) ;  /* 0x0000000015087348 */ /* 0x002fea0003c00000 */
[----:B-1----:R0:W1:Y:S02]  /*1660*/  SHFL.DOWN P6, R31, R22, R19, R20 ;  /* 0x08000013161f7389 */ /* 0x00206400000c0014 */
[----:B01----:R-:W-:Y:S05]  /*1670*/  ENDCOLLECTIVE ;  /* 0x000000000000791b */ /* 0x003fea0003800000 */
.L_x_7174:
[----:B------:R-:W-:Y:S02]  /*1680*/  IMAD.MOV.U32 R19, RZ, RZ, 0x8 ;  /* 0x00000008ff137424 */ /* 0x000fe400078e00ff */
[----:B------:R-:W-:-:S04]  /*1690*/  IMAD.MOV.U32 R23, RZ, RZ, R31 ;  /* 0x000000ffff177224 */ /* 0x000fc800078e001f */
[----:B------:R-:W-:-:S05]  /*16a0*/  FADD.FTZ R23, R22, R23 ;  /* 0x0000001716177221 */ /* 0x000fca0000010000 */
[----:B------:R-:W-:-:S07]  /*16b0*/  MOV R22, R23 ;  /* 0x0000001700167202 */ /* 0x000fce0000000f00 */
[----:B------:R-:W-:Y:S05]  /*16c0*/  WARPSYNC.COLLECTIVE R21, `(.L_x_7175) ;  /* 0x0000000015087348 */ /* 0x000fea0003c00000 */
[----:B------:R0:W1:Y:S02]  /*16d0*/  SHFL.DOWN P6, R31, R22, R19, R20 ;  /* 0x08000013161f7389 */ /* 0x00006400000c0014 */
[----:B01----:R-:W-:Y:S05]  /*16e0*/  ENDCOLLECTIVE ;  /* 0x000000000000791b */ /* 0x003fea0003800000 */
.L_x_7175:
[----:B------:R-:W-:Y:S01]  /*16f0*/  HFMA2 R19, -RZ, RZ, 0, 2.384185791015625e-07 ;  /* 0x00000004ff137431 */ /* 0x000fe200000001ff */
[----:B------:R-:W-:-:S05]  /*1700*/  MOV R24, R31 ;  /* 0x0000001f00187202 */ /* 0x000fca0000000f00 */
[----:B------:R-:W-:-:S04]  /*1710*/  FADD.FTZ R24, R23, R24 ;  /* 0x0000001817187221 */ /* 0x000fc80000010000 */
[----:B------:R-:W-:-:S07]  /*1720*/  IMAD.MOV.U32 R22, RZ, RZ, R24 ;  /* 0x000000ffff167224 */ /* 0x000fce00078e0018 */
[----:B------:R-:W-:Y:S05]  /*1730*/  WARPSYNC.COLLECTIVE R21, `(.L_x_7176) ;  /* 0x0000000015087348 */ /* 0x000fea0003c00000 */
[----:B------:R0:W1:Y:S02]  /*1740*/  SHFL.DOWN P6, R31, R22, R19, R20 ;  /* 0x08000013161f7389 */ /* 0x00006400000c0014 */
[----:B01----:R-:W-:Y:S05]  /*1750*/  ENDCOLLECTIVE ;  /* 0x000000000000791b */ /* 0x003fea0003800000 */
.L_x_7176:
[----:B------:R-:W-:Y:S02]  /*1760*/  IMAD.MOV.U32 R19, RZ, RZ, 0x2 ;  /* 0x00000002ff137424 */ /* 0x000fe400078e00ff */
[----:B------:R-:W-:-:S04]  /*1770*/  IMAD.MOV.U32 R27, RZ, RZ, R31 ;  /* 0x000000ffff1b7224 */ /* 0x000fc800078e001f */
[----:B------:R-:W-:-:S05]  /*1780*/  FADD.FTZ R27, R24, R27 ;  /* 0x0000001b181b7221 */ /* 0x000fca0000010000 */
[----:B------:R-:W-:-:S07]  /*1790*/  MOV R22, R27 ;  /* 0x0000001b00167202 */ /* 0x000fce0000000f00 */
[----:B------:R-:W-:Y:S05]  /*17a0*/  WARPSYNC.COLLECTIVE R21, `(.L_x_7177) ;  /* 0x0000000015087348 */ /* 0x000fea0003c00000 */
[----:B------:R0:W1:Y:S02]  /*17b0*/  SHFL.DOWN P6, R31, R22, R19, R20 ;  /* 0x08000013161f7389 */ /* 0x00006400000c0014 */
[----:B01----:R-:W-:Y:S05]  /*17c0*/  ENDCOLLECTIVE ;  /* 0x000000000000791b */ /* 0x003fea0003800000 */
.L_x_7177:
[----:B------:R-:W-:Y:S01]  /*17d0*/  HFMA2 R19, -RZ, RZ, 0, 5.9604644775390625e-08 ;  /* 0x00000001ff137431 */ /* 0x000fe200000001ff */
[----:B------:R-:W-:-:S05]  /*17e0*/  MOV R26, R31 ;  /* 0x0000001f001a7202 */ /* 0x000fca0000000f00 */
[----:B------:R-:W-:-:S04]  /*17f0*/  FADD.FTZ R26, R27, R26 ;  /* 0x0000001a1b1a7221 */ /* 0x000fc80000010000 */
[----:B------:R-:W-:-:S07]  /*1800*/  IMAD.MOV.U32 R22, RZ, RZ, R26 ;  /* 0x000000ffff167224 */ /* 0x000fce00078e001a */
[----:B------:R-:W-:Y:S05]  /*1810*/  WARPSYNC.COLLECTIVE R21, `(.L_x_7178) ;  /* 0x0000000015087348 */ /* 0x000fea0003c00000 */
[----:B------:R0:W1:Y:S02]  /*1820*/  SHFL.DOWN P6, R31, R22, R19, R20 ;  /* 0x08000013161f7389 */ /* 0x00006400000c0014 */
[----:B01----:R-:W-:Y:S05]  /*1830*/  ENDCOLLECTIVE ;  /* 0x000000000000791b */ /* 0x003fea0003800000 */
.L_x_7178:
[----:B------:R-:W-:Y:S05]  /*1840*/  BRA `(.L_x_7179) ;  /* 0xfffffff400287947 */ /* 0x000fea000383ffff */
.L_x_7180:
        /* <DEDUP_REMOVED lines=11> */
.L_x_11585:


//--------------------- .text._ZN2at6native43_GLOBAL__N__9ae7fba5_10_SoftMax_cu_9f978f6322cunn_SoftMaxForwardRegIN3c104HalfEfS4_NS1_22SoftMaxForwardEpilogueElLi5EEEvPT1_PKT_T3_ --------------------------
	.section	.text._ZN2at6native43_GLOBAL__N__9ae7fba5_10_SoftMax_cu_9f978f6322cunn_SoftMaxForwardRegIN3c104HalfEfS4_NS1_22SoftMaxForwardEpilogueElLi5EEEvPT1_PKT_T3_,"ax",@progbits
	.align	128
.text._ZN2at6native43_GLOBAL__N__9ae7fba5_10_SoftMax_cu_9f978f6322cunn_SoftMaxForwardRegIN3c104HalfEfS4_NS1_22SoftMaxForwardEpilogueElLi5EEEvPT1_PKT_T3_:
        .type           _ZN2at6native43_GLOBAL__N__9ae7fba5_10_SoftMax_cu_9f978f6322cunn_SoftMaxForwardRegIN3c104HalfEfS4_NS1_22SoftMaxForwardEpilogueElLi5EEEvPT1_PKT_T3_,@function
        .size           _ZN2at6native43_GLOBAL__N__9ae7fba5_10_SoftMax_cu_9f978f6322cunn_SoftMaxForwardRegIN3c104HalfEfS4_NS1_22SoftMaxForwardEpilogueElLi5EEEvPT1_PKT_T3_,(.L_x_11586 - _ZN2at6native43_GLOBAL__N__9ae7fba5_10_SoftMax_cu_9f978f6322cunn_SoftMaxForwardRegIN3c104HalfEfS4_NS1_22SoftMaxForwardEpilogueElLi5EEEvPT1_PKT_T3_)
        .other          _ZN2at6native43_GLOBAL__N__9ae7fba5_10_SoftMax_cu_9f978f6322cunn_SoftMaxForwardRegIN3c104HalfEfS4_NS1_22SoftMaxForwardEpilogueElLi5EEEvPT1_PKT_T3_,@"STO_CUDA_ENTRY STV_DEFAULT"
_ZN2at6native43_GLOBAL__N__9ae7fba5_10_SoftMax_cu_9f978f6322cunn_SoftMaxForwardRegIN3c104HalfEfS4_NS1_22SoftMaxForwardEpilogueElLi5EEEvPT1_PKT_T3_:
        /* <DEDUP_REMOVED lines=61> */
[----:B------:R-:W-:-:S04]  /*03d0*/  ISETP.GE.U32.AND P6, PT, R12, UR5, PT ;  /* 0x000000050c007c0c */ /* 0x000fc8000bfc6070 */
[----:B------:R-:W-:Y:S01]  /*03e0*/  P2R R28, PR, RZ, 0x40 ;  /* 0x00000040ff1c7803 */ /* 0x000fe20000000000 */
[----:B--2---:R-:W-:-:S05]  /*03f0*/  @!P0 HADD2.F32 R7, -RZ, R0.H0_H0 ;  /* 0x20000000ff078230 */ /* 0x004fca0000004100 */
[----:B------:R-:W-:Y:S01]  /*0400*/  @!P0 FMNMX.FTZ R6, R7, -3.40282346638528859812e+38, !PT ;  /* 0xff7fffff07068809 */ /* 0x000fe20007810000 */
[----:B---3--:R-:W-:-:S05]  /*0410*/  @!P1 HADD2.F32 R29, -RZ, R2.H0_H0 ;  /* 0x20000002ff1d9230 */ /* 0x008fca0000004100 */
[----:B------:R-:W-:Y:S01]  /*0420*/  @!P1 FMNMX.FTZ R6, R6, R29, !PT ;  /* 0x0000001d06069209 */ /* 0x000fe20007810000 */
[----:B-----5:R-:W-:-:S05]  /*0430*/  @!P2 HADD2.F32 R7, -RZ, R3.H0_H0 ;  /* 0x20000003ff07a230 */ /* 0x020fca0000004100 */
[----:B------:R-:W-:Y:S01]  /*0440*/  @!P2 FMNMX.FTZ R6, R6, R7, !PT ;  /* 0x000000070606a209 */ /* 0x000fe20007810000 */
[----:B----4-:R-:W-:-:S05]  /*0450*/  @!P3 HADD2.F32 R27, -RZ, R4.H0_H0 ;  /* 0x20000004ff1bb230 */ /* 0x010fca0000004100 */
        /* <DEDUP_REMOVED lines=22> */
[----:B------:R-:W-:Y:S02]  /*05c0*/  ISETP.GT.U32.AND P5, PT, R12, 0x1f, PT ;  /* 0x0000001f0c00780c */ /* 0x000fe40003fa4070 */
[----:B------:R-:W-:Y:S02]  /*05d0*/  MOV R6, 0xff7fffff ;  /* 0xff7fffff00067802 */ /* 0x000fe40000000f00 */
[----:B------:R-:W-:-:S05]  /*05e0*/  LEA R27, R20, UR4, 0x2 ;  /* 0x00000004141b7c11 */ /* 0x000fca000f8e10ff */
        /* <DEDUP_REMOVED lines=19> */
.L_x_7199:
        /* <DEDUP_REMOVED lines=9> */
.L_x_7181:
[----:B------:R-:W-:Y:S05]  /*07b0*/  WARPSYNC.ALL ;  /* 0x0000000000007948 */ /* 0x000fea0003800000 */
[----:B------:R-:W-:Y:S01]  /*07c0*/  BAR.SYNC.DEFER_BLOCKING 0x0 ;  /* 0x0000000000007b1d */ /* 0x000fe20000010000 */
[----:B------:R-:W-:Y:S01]  /*07d0*/  @!P0 HADD2.F32 R21, -RZ, R0.H0_H0 ;  /* 0x20000000ff158230 */ /* 0x000fe20000004100 */
[----:B------:R-:W-:Y:S01]  /*07e0*/  ISETP.NE.AND P6, PT, R20, RZ, PT ;  /* 0x000000ff1400720c */ /* 0x000fe20003fc5270 */
[----:B------:R-:W-:Y:S02]  /*07f0*/  @!P1 HADD2.F32 R23, -RZ, R2.H0_H0 ;  /* 0x20000002ff179230 */ /* 0x000fe40000004100 */
[----:B------:R-:W-:-:S02]  /*0800*/  HFMA2 R20, -RZ, RZ, 0, 0 ;  /* 0x00000000ff147431 */ /* 0x000fc400000001ff */
[----:B------:R-:W-:Y:S01]  /*0810*/  @!P2 HADD2.F32 R25, -RZ, R3.H0_H0 ;  /* 0x20000003ff19a230 */ /* 0x000fe20000004100 */
[----:B------:R-:W-:Y:S01]  /*0820*/  BSSY B0, `(.L_x_7183) ;  /* 0x0000035000007945 */ /* 0x000fe20003800000 */
[----:B------:R-:W-:Y:S01]  /*0830*/  @!P3 HADD2.F32 R29, -RZ, R4.H0_H0 ;  /* 0x20000004ff1db230 */ /* 0x000fe20000004100 */
[----:B-12---:R-:W1:Y:S02]  /*0840*/  LDS R6, [UR4] ;  /* 0x00000004ff067984 */ /* 0x006e640008000800 */
[--C-:B-1----:R-:W-:Y:S01]  /*0850*/  @!P0 FADD.FTZ R21, R21, -R6.reuse ;  /* 0x8000000615158221 */ /* 0x102fe20000010000 */
[--C-:B------:R-:W-:Y:S01]  /*0860*/  @!P1 FADD.FTZ R22, R23, -R6.reuse ;  /* 0x8000000617169221 */ /* 0x100fe20000010000 */
[--C-:B------:R-:W-:Y:S01]  /*0870*/  @!P2 FADD.FTZ R25, R25, -R6.reuse ;  /* 0x800000061919a221 */ /* 0x100fe20000010000 */
[----:B0-----:R-:W-:Y:S01]  /*0880*/  @!P3 FADD.FTZ R24, R29, -R6 ;  /* 0x800000061d18b221 */ /* 0x001fe20000010000 */
[----:B------:R-:W-:Y:S01]  /*0890*/  @!P0 FMUL.FTZ R21, R21, 1.4426950216293334961 ;  /* 0x3fb8aa3b15158820 */ /* 0x000fe20000410000 */
[----:B------:R-:W-:Y:S01]  /*08a0*/  @!P1 FMUL.FTZ R22, R22, 1.4426950216293334961 ;  /* 0x3fb8aa3b16169820 */ /* 0x000fe20000410000 */
[----:B------:R-:W-:-:S02]  /*08b0*/  @!P4 HADD2.F32 R23, -RZ, R5.H0_H0 ;  /* 0x20000005ff17c230 */ /* 0x000fc40000004100 */
        /* <DEDUP_REMOVED lines=42> */
.L_x_7205:
[----:B-1----:R-:W-:-:S07]  /*0b60*/  FADD.FTZ R20, R28, R24 ;  /* 0x000000181c147221 */ /* 0x002fce0000010000 */
.L_x_7184:
[----:B------:R-:W-:Y:S05]  /*0b70*/  BSYNC B0 ;  /* 0x0000000000007941 */ /* 0x000fea0003800000 */
.L_x_7183:
[----:B------:R-:W-:Y:S01]  /*0b80*/  ISETP.NE.AND P5, PT, R26, RZ, PT ;  /* 0x000000ff1a00720c */ /* 0x000fe20003fa5270 */
[----:B------:R-:W-:-:S12]  /*0b90*/  WARPSYNC.ALL ;  /* 0x0000000000007948 */ /* 0x000fd80003800000 */
[----:B-1----:R1:W-:Y:S01]  /*0ba0*/  @P5 STS [UR4], R20 ;  /* 0x00000014ff005988 */ /* 0x0023e20008000804 */
[----:B------:R-:W-:Y:S06]  /*0bb0*/  BAR.SYNC.DEFER_BLOCKING 0x0 ;  /* 0x0000000000007b1d */ /* 0x000fec0000010000 */
[----:B------:R-:W-:Y:S01]  /*0bc0*/  BSSY.RECONVERGENT B0, `(.L_x_7186) ;  /* 0x0000012000007945 */ /* 0x000fe20003800200 */
[----:B0-----:R-:W0:Y:S03]  /*0bd0*/  LDS R7, [UR4] ;  /* 0x00000004ff077984 */ /* 0x001e260008000800 */
[----:B------:R-:W-:Y:S05]  /*0be0*/  @P0 BRA `(.L_x_7187) ;  /* 0x00000000003c0947 */ /* 0x000fea0003800000 */
[----:B------:R-:W-:Y:S01]  /*0bf0*/  HADD2.F32 R13, -RZ, R0.H0_H0 ;  /* 0x20000000ff0d7230 */ /* 0x000fe20000004100 */
[----:B------:R-:W2:Y:S01]  /*0c00*/  LDCU.64 UR4, c[0x0][0x380] ;  /* 0x00007000ff0477ac */ /* 0x000ea20008000a00 */
[----:B0-----:R-:W0:Y:S01]  /*0c10*/  MUFU.RCP R0, R7 ;  /* 0x0000000700007308 */ /* 0x001e220000001000 */
[----:B------:R-:W-:Y:S01]  /*0c20*/  MOV R21, RZ ;  /* 0x000000ff00157202 */ /* 0x000fe20000000f00 */
[----:B-1----:R-:W-:Y:S02]  /*0c30*/  IMAD.MOV.U32 R20, RZ, RZ, R12 ;  /* 0x000000ffff147224 */ /* 0x002fe400078e000c */
[----:B------:R-:W-:Y:S02]  /*0c40*/  FADD.FTZ R13, R13, -R6 ;  /* 0x800000060d0d7221 */ /* 0x000fe40000010000 */
[----:B------:R-:W-:-:S04]  /*0c50*/  IMAD.WIDE.U32 R20, R16, UR7, R20 ;  /* 0x0000000710147c25 */ /* 0x000fc8000f8e0014 */
[----:B------:R-:W-:-:S04]  /*0c60*/  FMUL.FTZ R22, R13, 1.4426950216293334961 ;  /* 0x3fb8aa3b0d167820 */ /* 0x000fc80000410000 */
[----:B------:R-:W0:Y:S01]  /*0c70*/  MUFU.EX2 R13, R22 ;  /* 0x00000016000d7308 */ /* 0x000e220000000800 */
[----:B--2---:R-:W-:Y:S01]  /*0c80*/  LEA R12, P0, R20, UR4, 0x1 ;  /* 0x00000004140c7c11 */ /* 0x004fe2000f8008ff */
[----:B0-----:R-:W-:Y:S01]  /*0c90*/  FMUL.FTZ R0, R13, R0 ;  /* 0x000000000d007220 */ /* 0x001fe20000410000 */
[----:B------:R-:W-:-:S04]  /*0ca0*/  IMAD R13, R17, UR7, R21 ;  /* 0x00000007110d7c24 */ /* 0x000fc8000f8e0215 */
[----:B------:R-:W-:Y:S02]  /*0cb0*/  F2FP.F16.F32.PACK_AB R0, RZ, R0 ;  /* 0x00000000ff00723e */ /* 0x000fe400000000ff */
[----:B------:R-:W-:-:S05]  /*0cc0*/  LEA.HI.X R13, R20, UR5, R13, 0x1, P0 ;  /* 0x00000005140d7c11 */ /* 0x000fca00080f0c0d */
[----:B------:R2:W-:Y:S02]  /*0cd0*/  STG.E.U16 desc[UR8][R12.64], R0 ;  /* 0x000000000c007986 */ /* 0x0005e4000c101508 */
.L_x_7187:
[----:B------:R-:W-:Y:S05]  /*0ce0*/  BSYNC.RECONVERGENT B0 ;  /* 0x0000000000007941 */ /* 0x000fea0003800200 */
.L_x_7186:
[----:B------:R-:W-:Y:S04]  /*0cf0*/  BSSY.RECONVERGENT B0, `(.L_x_7188) ;  /* 0x0000010000007945 */ /* 0x000fe80003800200 */
[----:B------:R-:W-:Y:S05]  /*0d00*/  @P1 BRA `(.L_x_7189) ;  /* 0x0000000000381947 */ /* 0x000fea0003800000 */
[----:B------:R-:W-:Y:S01]  /*0d10*/  HADD2.F32 R9, -RZ, R2.H0_H0 ;  /* 0x20000002ff097230 */ /* 0x000fe20000004100 */
        /* <DEDUP_REMOVED lines=11> */
[----:B------:R-:W-:-:S05]  /*0dd0*/  F2FP.F16.F32.PACK_AB R0, RZ, R0 ;  /* 0x00000000ff00723e */ /* 0x000fca00000000ff */
[----:B------:R3:W-:Y:S02]  /*0de0*/  STG.E.U16 desc[UR8][R12.64], R0 ;  /* 0x000000000c007986 */ /* 0x0007e4000c101508 */
.L_x_7189:
[----:B------:R-:W-:Y:S05]  /*0df0*/  BSYNC.RECONVERGENT B0 ;  /* 0x0000000000007941 */ /* 0x000fea0003800200 */
.L_x_7188:
[----:B------:R-:W-:Y:S04]  /*0e00*/  BSSY.RECONVERGENT B0, `(.L_x_7190) ;  /* 0x0000010000007945 */ /* 0x000fe80003800200 */
[----:B------:R-:W-:Y:S05]  /*0e10*/  @P2 BRA `(.L_x_7191) ;  /* 0x0000000000382947 */ /* 0x000fea0003800000 */
[----:B------:R-:W-:Y:S01]  /*0e20*/  HADD2.F32 R3, -RZ, R3.H0_H0 ;  /* 0x20000003ff037230 */ /* 0x000fe20000004100 */
[----:B0-----:R-:W0:Y:S01]  /*0e30*/  MUFU.RCP R9, R7 ;  /* 0x0000000700097308 */ /* 0x001e220000001000 */
[----:B------:R-:W4:Y:S01]  /*0e40*/  LDCU.64 UR4, c[0x0][0x380] ;  /* 0x00007000ff0477ac */ /* 0x000f220008000a00 */
[----:B------:R-:W-:Y:S02]  /*0e50*/  HFMA2 R19, -RZ, RZ, 0, 0 ;  /* 0x00000000ff137431 */ /* 0x000fe400000001ff */
        /* <DEDUP_REMOVED lines=8> */
[----:B------:R-:W-:-:S05]  /*0ee0*/  F2FP.F16.F32.PACK_AB R0, RZ, R0 ;  /* 0x00000000ff00723e */ /* 0x000fca00000000ff */
[----:B------:R4:W-:Y:S02]  /*0ef0*/  STG.E.U16 desc[UR8][R2.64], R0 ;  /* 0x0000000002007986 */ /* 0x0009e4000c101508 */
.L_x_7191:
[----:B------:R-:W-:Y:S05]  /*0f00*/  BSYNC.RECONVERGENT B0 ;  /* 0x0000000000007941 */ /* 0x000fea0003800200 */
.L_x_7190:
[----:B------:R-:W-:Y:S04]  /*0f10*/  BSSY.RECONVERGENT B0, `(.L_x_7192) ;  /* 0x0000010000007945 */ /* 0x000fe80003800200 */
[----:B------:R-:W-:Y:S05]  /*0f20*/  @P3 BRA `(.L_x_7193) ;  /* 0x0000000000383947 */ /* 0x000fea0003800000 */
[----:B----4-:R-:W-:Y:S01]  /*0f30*/  HADD2.F32 R3, -RZ, R4.H0_H0 ;  /* 0x20000004ff037230 */ /* 0x010fe20000004100 */
        /* <DEDUP_REMOVED lines=13> */
.L_x_7193:
[----:B------:R-:W-:Y:S05]  /*1010*/  BSYNC.RECONVERGENT B0 ;  /* 0x0000000000007941 */ /* 0x000fea0003800200 */
.L_x_7192:
[----:B------:R-:W-:Y:S05]  /*1020*/  @P4 EXIT ;  /* 0x000000000000494d */ /* 0x000fea0003800000 */
[----:B------:R-:W-:Y:S01]  /*1030*/  HADD2.F32 R5, -RZ, R5.H0_H0 ;  /* 0x20000005ff057230 */ /* 0x000fe20000004100 */
[----:B0-----:R-:W0:Y:S01]  /*1040*/  MUFU.RCP R7, R7 ;  /* 0x0000000700077308 */ /* 0x001e220000001000 */
[----:B------:R-:W5:Y:S01]  /*1050*/  LDCU.64 UR4, c[0x0][0x380] ;  /* 0x00007000ff0477ac */ /* 0x000f620008000a00 */
[----:B------:R-:W-:Y:S02]  /*1060*/  MOV R11, RZ ;  /* 0x000000ff000b7202 */ /* 0x000fe40000000f00 */
        /* <DEDUP_REMOVED lines=8> */
[----:B------:R-:W-:-:S05]  /*10f0*/  F2FP.F16.F32.PACK_AB R0, RZ, R0 ;  /* 0x00000000ff00723e */ /* 0x000fca00000000ff */
[----:B------:R-:W-:Y:S01]  /*1100*/  STG.E.U16 desc[UR8][R2.64], R0 ;  /* 0x0000000002007986 */ /* 0x000fe2000c101508 */
[----:B------:R-:W-:Y:S05]  /*1110*/  EXIT ;  /* 0x000000000000794d */ /* 0x000fea0003800000 */
.L_x_7182:
[----:B-1----:R-:W-:Y:S02]  /*1120*/  IMAD.MOV.U32 R32, RZ, RZ, R6 ;  /* 0x000000ffff207224 */ /* 0x002fe400078e0006 */
[----:B------:R-:W-:Y:S02]  /*1130*/  HFMA2 R23, -RZ, RZ, 0, 9.5367431640625e-07 ;  /* 0x00000010ff177431 */ /* 0x000fe400000001ff */
[----:B------:R-:W-:Y:S01]  /*1140*/  IMAD.MOV.U32 R22, RZ, RZ, 0x1f ;  /* 0x0000001fff167424 */ /* 0x000fe200078e00ff */
[----:B------:R-:W-:-:S07]  /*1150*/  MOV R21, 0xffffffff ;  /* 0xffffffff00157802 */ /* 0x000fce0000000f00 */
[----:B0-----:R-:W-:Y:S05]  /*1160*/  WARPSYNC.COLLECTIVE R21, `(.L_x_7194) ;  /* 0x0000000015087348 */ /* 0x001fea0003c00000 */
[----:B0-----:R0:W1:Y:S02]  /*1170*/  SHFL.DOWN P6, R24, R32, R23, R22 ;  /* 0x0800001720187389 */ /* 0x00106400000c0016 */
[----:B01----:R-:W-:Y:S05]  /*1180*/  ENDCOLLECTIVE ;  /* 0x000000000000791b */ /* 0x003fea0003800000 */
.L_x_7194:
[----:B------:R-:W-:Y:S01]  /*1190*/  HFMA2 R23, -RZ, RZ, 0, 4.76837158203125e-07 ;  /* 0x00000008ff177431 */ /* 0x000fe200000001ff */
[----:B------:R-:W-:-:S04]  /*11a0*/  FSETP.GEU.FTZ.AND P6, PT, R6, R24, PT ;  /* 0x000000180600720b */ /* 0x000fc80003fde000 */
[----:B------:R-:W-:-:S05]  /*11b0*/  FSEL R25, R24, R6, !P6 ;  /* 0x0000000618197208 */ /* 0x000fca0007000000 */
[----:B------:R-:W-:-:S07]  /*11c0*/  IMAD.MOV.U32 R32, RZ, RZ, R25 ;  /* 0x000000ffff207224 */ /* 0x000fce00078e0019 */
[----:B------:R-:W-:Y:S05]  /*11d0*/  WARPSYNC.COLLECTIVE R21, `(.L_x_7195) ;  /* 0x0000000015087348 */ /* 0x000fea0003c00000 */
[----:B------:R0:W1:Y:S02]  /*11e0*/  SHFL.DOWN P6, R24, R32, R23, R22 ;  /* 0x0800001720187389 */ /* 0x00006400000c0016 */
[----:B01----:R-:W-:Y:S05]  /*11f0*/  ENDCOLLECTIVE ;  /* 0x000000000000791b */ /* 0x003fea0003800000 */
.L_x_7195:
[----:B------:R-:W-:Y:S02]  /*1200*/  MOV R23, 0x4 ;  /* 0x0000000400177802 */ /* 0x000fe40000000f00 */
[----:B------:R-:W-:-:S04]  /*1210*/  FSETP.GEU.FTZ.AND P6, PT, R25, R24, PT ;  /* 0x000000181900720b */ /* 0x000fc80003fde000 */
[----:B------:R-:W-:-:S05]  /*1220*/  FSEL R29, R24, R25, !P6 ;  /* 0x00000019181d7208 */ /* 0x000fca0007000000 */
[----:B------:R-:W-:-:S07]  /*1230*/  IMAD.MOV.U32 R32, RZ, RZ, R29 ;  /* 0x000000ffff207224 */ /* 0x000fce00078e001d */
[----:B------:R-:W-:Y:S05]  /*1240*/  WARPSYNC.COLLECTIVE R21, `(.L_x_7196) ;  /* 0x0000000015087348 */ /* 0x000fea0003c00000 */
[----:B------:R0:W1:Y:S02]  /*1250*/  SHFL.DOWN P6, R24, R32, R23, R22 ;  /* 0x0800001720187389 */ /* 0x00006400000c0016 */
[----:B01----:R-:W-:Y:S05]  /*1260*/  ENDCOLLECTIVE ;  /* 0x000000000000791b */ /* 0x003fea0003800000 */
.L_x_7196:
[----:B------:R-:W-:Y:S01]  /*1270*/  HFMA2 R23, -RZ, RZ, 0, 1.1920928955078125e-07 ;  /* 0x00000002ff177431 */ /* 0x000fe200000001ff */
[----:B------:R-:W-:-:S04]  /*1280*/  FSETP.GEU.FTZ.AND P6, PT, R29, R24, PT ;  /* 0x000000181d00720b */ /* 0x000fc80003fde000 */
[----:B------:R-:W-:-:S05]  /*1290*/  FSEL R30, R24, R29, !P6 ;  /* 0x0000001d181e7208 */ /* 0x000fca0007000000 */
[----:B------:R-:W-:-:S07]  /*12a0*/  IMAD.MOV.U32 R32, RZ, RZ, R30 ;  /* 0x000000ffff207224 */ /* 0x000fce00078e001e */
[----:B------:R-:W-:Y:S05]  /*12b0*/  WARPSYNC.COLLECTIVE R21, `(.L_x_7197) ;  /* 0x0000000015087348 */ /* 0x000fea0003c00000 */
[----:B------:R0:W1:Y:S02]  /*12c0*/  SHFL.DOWN P6, R24, R32, R23, R22 ;  /* 0x0800001720187389 */ /* 0x00006400000c0016 */
[----:B01----:R-:W-:Y:S05]  /*12d0*/  ENDCOLLECTIVE ;  /* 0x000000000000791b */ /* 0x003fea0003800000 */
.L_x_7197:
[----:B------:R-:W-:Y:S02]  /*12e0*/  MOV R23, 0x1 ;  /* 0x0000000100177802 */ /* 0x000fe40000000f00 */
[----:B------:R-:W-:-:S04]  /*12f0*/  FSETP.GEU.FTZ.AND P6, PT, R30, R24, PT ;  /* 0x000000181e00720b */ /* 0x000fc80003fde000 */
[----:B------:R-:W-:-:S05]  /*1300*/  FSEL R6, R24, R30, !P6 ;  /* 0x0000001e18067208 */ /* 0x000fca0007000000 */
[----:B------:R-:W-:-:S07]  /*1310*/  IMAD.MOV.U32 R32, RZ, RZ, R6 ;  /* 0x000000ffff207224 */ /* 0x000fce00078e0006 */
[----:B------:R-:W-:Y:S05]  /*1320*/  WARPSYNC.COLLECTIVE R21, `(.L_x_7198) ;  /* 0x0000000015087348 */ /* 0x000fea0003c00000 */
[----:B------:R0:W1:Y:S02]  /*1330*/  SHFL.DOWN P6, R24, R32, R23, R22 ;  /* 0x0800001720187389 */ /* 0x00006400000c0016 */
[----:B01----:R-:W-:Y:S05]  /*1340*/  ENDCOLLECTIVE ;  /* 0x000000000000791b */ /* 0x003fea0003800000 */
.L_x_7198:
[----:B------:R-:W-:Y:S05]  /*1350*/  BRA `(.L_x_7199) ;  /* 0xfffffff000f07947 */ /* 0x000fea000383ffff */
.L_x_7185:
[----:B-1----:R-:W-:Y:S02]  /*1360*/  IMAD.MOV.U32 R32, RZ, RZ, R20 ;  /* 0x000000ffff207224 */ /* 0x002fe400078e0014 */
[----:B------:R-:W-:Y:S02]  /*1370*/  HFMA2 R23, -RZ, RZ, 0, 9.5367431640625e-07 ;  /* 0x00000010ff177431 */ /* 0x000fe400000001ff */
[----:B------:R-:W-:Y:S01]  /*1380*/  IMAD.MOV.U32 R22, RZ, RZ, 0x1f ;  /* 0x0000001fff167424 */ /* 0x000fe200078e00ff */
[----:B------:R-:W-:-:S07]  /*1390*/  MOV R21, 0xffffffff ;  /* 0xffffffff00157802 */ /* 0x000fce0000000f00 */
[----:B0-----:R-:W-:Y:S05]  /*13a0*/  WARPSYNC.COLLECTIVE R21, `(.L_x_7200) ;  /* 0x0000000015087348 */ /* 0x001fea0003c00000 */
[----:B------:R1:W2:Y:S02]  /*13b0*/  SHFL.DOWN P6, R24, R32, R23, R22 ;  /* 0x0800001720187389 */ /* 0x0002a400000c0016 */
[----:B012---:R-:W-:Y:S05]  /*13c0*/  ENDCOLLECTIVE ;  /* 0x000000000000791b */ /* 0x007fea0003800000 */
.L_x_7200:
[----:B------:R-:W-:Y:S02]  /*13d0*/  HFMA2 R23, -RZ, RZ, 0, 4.76837158203125e-07 ;  /* 0x00000008ff177431 */ /* 0x000fe400000001ff */
[----:B------:R-:W-:-:S04]  /*13e0*/  FADD.FTZ R7, R20, R24 ;  /* 0x0000001814077221 */ /* 0x000fc80000010000 */
[----:B------:R-:W-:-:S07]  /*13f0*/  IMAD.MOV.U32 R32, RZ, RZ, R7 ;  /* 0x000000ffff207224 */ /* 0x000fce00078e0007 */
[----:B------:R-:W-:Y:S05]  /*1400*/  WARPSYNC.COLLECTIVE R21, `(.L_x_7201) ;  /* 0x0000000015087348 */ /* 0x000fea0003c00000 */
[----:B------:R0:W1:Y:S02]  /*1410*/  SHFL.DOWN P6, R24, R32, R23, R22 ;  /* 0x0800001720187389 */ /* 0x00006400000c0016 */
[----:B01----:R-:W-:Y:S05]  /*1420*/  ENDCOLLECTIVE ;  /* 0x000000000000791b */ /* 0x003fea0003800000 */
.L_x_7201:
[----:B------:R-:W-:Y:S01]  /*1430*/  MOV R23, 0x4 ;  /* 0x0000000400177802 */ /* 0x000fe20000000f00 */
[----:B------:R-:W-:-:S04]  /*1440*/  FADD.FTZ R25, R7, R24 ;  /* 0x0000001807197221 */ /* 0x000fc80000010000 */
[----:B------:R-:W-:-:S07]  /*1450*/  IMAD.MOV.U32 R32, RZ, RZ, R25 ;  /* 0x000000ffff207224 */ /* 0x000fce00078e0019 */
[----:B------:R-:W-:Y:S05]  /*1460*/  WARPSYNC.COLLECTIVE R21, `(.L_x_7202) ;  /* 0x0000000015087348 */ /* 0x000fea0003c00000 */
[----:B------:R0:W1:Y:S02]  /*1470*/  SHFL.DOWN P6, R24, R32, R23, R22 ;  /* 0x0800001720187389 */ /* 0x00006400000c0016 */
[----:B01----:R-:W-:Y:S05]  /*1480*/  ENDCOLLECTIVE ;  /* 0x000000000000791b */ /* 0x003fea0003800000 */
.L_x_7202:
[----:B------:R-:W-:Y:S02]  /*1490*/  HFMA2 R23, -RZ, RZ, 0, 1.1920928955078125e-07 ;  /* 0x00000002ff177431 */ /* 0x000fe400000001ff */
[----:B------:R-:W-:-:S04]  /*14a0*/  FADD.FTZ R27, R25, R24 ;  /* 0x00000018191b7221 */ /* 0x000fc80000010000 */
[----:B------:R-:W-:-:S07]  /*14b0*/  IMAD.MOV.U32 R32, RZ, RZ, R27 ;  /* 0x000000ffff207224 */ /* 0x000fce00078e001b */
[----:B------:R-:W-:Y:S05]  /*14c0*/  WARPSYNC.COLLECTIVE R21, `(.L_x_7203) ;  /* 0x0000000015087348 */ /* 0x000fea0003c00000 */
[----:B------:R0:W1:Y:S02]  /*14d0*/  SHFL.DOWN P6, R24, R32, R23, R22 ;  /* 0x0800001720187389 */ /* 0x00006400000c0016 */
[----:B01----:R-:W-:Y:S05]  /*14e0*/  ENDCOLLECTIVE ;  /* 0x000000000000791b */ /* 0x003fea0003800000 */
.L_x_7203:
[----:B------:R-:W-:Y:S01]  /*14f0*/  MOV R23, 0x1 ;  /* 0x0000000100177802 */ /* 0x000fe20000000f00 */
[----:B------:R-:W-:-:S04]  /*1500*/  FADD.FTZ R28, R27, R24 ;  /* 0x000000181b1c7221 */ /* 0x000fc80000010000 */
[----:B------:R-:W-:-:S07]  /*1510*/  IMAD.MOV.U32 R32, RZ, RZ, R28 ;  /* 0x000000ffff207224 */ /* 0x000fce00078e001c */
[----:B------:R-:W-:Y:S05]  /*1520*/  WARPSYNC.COLLECTIVE R21, `(.L_x_7204) ;  /* 0x0000000015087348 */ /* 0x000fea0003c00000 */
[----:B------:R0:W1:Y:S02]  /*1530*/  SHFL.DOWN P6, R24, R32, R23, R22 ;  /* 0x0800001720187389 */ /* 0x00006400000c0016 */
[----:B01----:R-:W-:Y:S05]  /*1540*/  ENDCOLLECTIVE ;  /* 0x000000000000791b */ /* 0x003fea0003800000 */
.L_x_7204:
[----:B------:R-:W-:Y:S05]  /*1550*/  BRA `(.L_x_7205) ;  /* 0xfffffff400807947 */ /* 0x000fea000383ffff */
.L_x_7206:
        /* <DEDUP_REMOVED lines=10> */
.L_x_11586:


//--------------------- .text._ZN2at6native43_GLOBAL__N__9ae7fba5_10_SoftMax_cu_9f978f6322cunn_SoftMaxForwardRegIN3c104HalfEfS4_NS1_22SoftMaxForwardEpilogueElLi4EEEvPT1_PKT_T3_ --------------------------
	.section	.text._ZN2at6native43_GLOBAL__N__9ae7fba5_10_SoftMax_cu_9f978f6322cunn_SoftMaxForwardRegIN3c104HalfEfS4_NS1_22SoftMaxForwardEpilogueElLi4EEEvPT1_PKT_T3_,"ax",@progbits
	.align	128
.text._ZN2at6native43_GLOBAL__N__9ae7fba5_10_SoftMax_cu_9f978f6322cunn_SoftMaxForwardRegIN3c104HalfEfS4_NS1_22SoftMaxForwardEpilogueElLi4EEEvPT1_PKT_T3_:
        .type           _ZN2at6native43_GLOBAL__N__9ae7fba5_10_SoftMax_cu_9f978f6322cunn_SoftMaxForwardRegIN3c104HalfEfS4_NS1_22SoftMaxForwardEpilogueElLi4EEEvPT1_PKT_T3_,@function
        .size           _ZN2at6native43_GLOBAL__N__9ae7fba5_10_SoftMax_cu_9f978f6322cunn_SoftMaxForwardRegIN3c104HalfEfS4_NS1_22SoftMaxForwardEpilogueElLi4EEEvPT1_PKT_T3_,(.L_x_11587 - _ZN2at6native43_GLOBAL__N__9ae7fba5_10_SoftMax_cu_9f978f6322cunn_SoftMaxForwardRegIN3c104HalfEfS4_NS1_22SoftMaxForwardEpilogueElLi4EEEvPT1_PKT_T3_)
        .other          _ZN2at6native43_GLOBAL__N__9ae7fba5_10_SoftMax_cu_9f978f6322cunn_SoftMaxForwardRegIN3c104HalfEfS4_NS1_22SoftMaxForwardEpilogueElLi4EEEvPT1_PKT_T3_,@"STO_CUDA_ENTRY STV_DEFAULT"
_ZN2at6native43_GLOBAL__N__9ae7fba5_10_SoftMax_cu_9f978f6322cunn_SoftMaxForwardRegIN3c104HalfEfS4_NS1_22SoftMaxForwardEpilogueElLi4EEEvPT1_PKT_T3_:
        /* <DEDUP_REMOVED lines=16> */
[----:B------:R-:W-:Y:S01]  /*0100*/  ISETP.GE.U32.AND P3, PT, R4, R8, PT ;  /* 0x000000080400720c */ /* 0x000fe20003f66070 */
[----:B------:R-:W-:-:S03]  /*0110*/  @!P0 IMAD.MOV.U32 R7, RZ, RZ, RZ ;  /* 0x000000ffff078224 */ /* 0x000fc600078e00ff */
[----:B------:R-:W-:Y:S01]  /*0120*/  ISETP.GE.AND.EX P3, PT, RZ, R9, PT, P3 ;  /* 0x00000009ff00720c */ /* 0x000fe20003f66330 */
[C---:B---3--:R-:W-:Y:S02]  /*0130*/  @!P0 IMAD.WIDE.U32 R24, R8.reuse, UR7, R6 ;  /* 0x0000000708188c25 */ /* 0x048fe4000f8e0006 */
[----:B------:R-:W1:Y:S02]  /*0140*/  @!P1 LDC.64 R22, c[0x0][0x388] ;  /* 0x0000e200ff169b82 */ /* 0x000e640000000a00 */
[----:B------:R-:W-:Y:S02]  /*0150*/  @!P1 IMAD.MOV.U32 R11, RZ, RZ, RZ ;  /* 0x000000ffff0b9224 */ /* 0x000fe400078e00ff */
[----:B------:R-:W-:Y:S01]  /*0160*/  @!P0 IMAD R5, R9, UR7, R25 ;  /* 0x0000000709058c24 */ /* 0x000fe2000f8e0219 */
[----:B------:R-:W-:Y:S01]  /*0170*/  @!P2 MOV R13, RZ ;  /* 0x000000ff000da202 */ /* 0x000fe20000000f00 */
[----:B------:R-:W-:Y:S02]  /*0180*/  @!P1 IMAD.WIDE.U32 R20, R8, UR7, R10 ;  /* 0x0000000708149c25 */ /* 0x000fe4000f8e000a */
[----:B------:R-:W3:Y:S08]  /*0190*/  @!P2 LDC.64 R14, c[0x0][0x388] ;  /* 0x0000e200ff0eab82 */ /* 0x000ef00000000a00 */
        /* <DEDUP_REMOVED lines=19> */
[----:B------:R-:W-:Y:S01]  /*02d0*/  IMAD.MOV.U32 R20, RZ, RZ, -0x800001 ;  /* 0xff7fffffff147424 */ /* 0x000fe200078e00ff */
[----:B------:R-:W0:Y:S01]  /*02e0*/  S2UR UR6, SR_CgaCtaId ;  /* 0x00000000000679c3 */ /* 0x000e220000008800 */
[----:B------:R-:W-:Y:S01]  /*02f0*/  UMOV UR4, 0x400 ;  /* 0x0000040000047882 */ /* 0x000fe20000000000 */
[----:B------:R-:W-:Y:S02]  /*0300*/  USHF.R.U32.HI UR5, URZ, 0x5, UR5 ;  /* 0x00000005ff057899 */ /* 0x000fe40008011605 */
[----:B0-----:R-:W-:-:S04]  /*0310*/  ULEA UR4, UR6, UR4, 0x18 ;  /* 0x0000000406047291 */ /* 0x001fc8000f8ec0ff */
[----:B------:R-:W-:Y:S01]  /*0320*/  BAR.SYNC.DEFER_BLOCKING 0x0 ;  /* 0x0000000000007b1d */ /* 0x000fe20000010000 */
[----:B--2---:R-:W-:-:S05]  /*0330*/  @!P0 HADD2.F32 R21, -RZ, R0.H0_H0 ;  /* 0x20000000ff158230 */ /* 0x004fca0000004100 */
[----:B------:R-:W-:Y:S01]  /*0340*/  @!P0 FMNMX.FTZ R20, R21, -3.40282346638528859812e+38, !PT ;  /* 0xff7fffff15148809 */ /* 0x000fe20007810000 */
[----:B---3--:R-:W-:-:S05]  /*0350*/  @!P1 HADD2.F32 R25, -RZ, R2.H0_H0 ;  /* 0x20000002ff199230 */ /* 0x008fca0000004100 */
[----:B------:R-:W-:Y:S01]  /*0360*/  @!P1 FMNMX.FTZ R20, R20, R25, !PT ;  /* 0x0000001914149209 */ /* 0x000fe20007810000 */
[----:B----4-:R-:W-:-:S05]  /*0370*/  @!P2 HADD2.F32 R17, -RZ, R3.H0_H0 ;  /* 0x20000003ff11a230 */ /* 0x010fca0000004100 */
        /* <DEDUP_REMOVED lines=23> */
[----:B------:R-:W-:Y:S02]  /*04f0*/  MOV R14, 0xff7fffff ;  /* 0xff7fffff000e7802 */ /* 0x000fe40000000f00 */
[----:B------:R-:W-:-:S09]  /*0500*/  LEA R16, R15, UR4, 0x2 ;  /* 0x000000040f107c11 */ /* 0x000fd2000f8e10ff */
        /* <DEDUP_REMOVED lines=20> */
.L_x_7223:
        /* <DEDUP_REMOVED lines=9> */
.L_x_7207:
[----:B------:R-:W-:Y:S05]  /*06e0*/  WARPSYNC.ALL ;  /* 0x0000000000007948 */ /* 0x000fea0003800000 */
[----:B------:R-:W-:Y:S01]  /*06f0*/  BAR.SYNC.DEFER_BLOCKING 0x0 ;  /* 0x0000000000007b1d */ /* 0x000fe20000010000 */
[----:B------:R-:W-:Y:S01]  /*0700*/  @!P0 HADD2.F32 R19, -RZ, R0.H0_H0 ;  /* 0x20000000ff138230 */ /* 0x000fe20000004100 */
[----:B------:R-:W-:Y:S01]  /*0710*/  ISETP.NE.AND P6, PT, R15, RZ, PT ;  /* 0x000000ff0f00720c */ /* 0x000fe20003fc5270 */
[----:B------:R-:W-:Y:S02]  /*0720*/  @!P1 HADD2.F32 R21, -RZ, R2.H0_H0 ;  /* 0x20000002ff159230 */ /* 0x000fe40000004100 */
[----:B------:R-:W-:Y:S01]  /*0730*/  @!P2 HADD2.F32 R23, -RZ, R3.H0_H0 ;  /* 0x20000003ff17a230 */ /* 0x000fe20000004100 */
[----:B------:R-:W-:Y:S01]  /*0740*/  BSSY B0, `(.L_x_7209) ;  /* 0x0000030000007945 */ /* 0x000fe20003800000 */
[----:B------:R-:W-:-:S02]  /*0750*/  @!P3 HADD2.F32 R25, -RZ, R26.H0_H0 ;  /* 0x2000001aff19b230 */ /* 0x000fc40000004100 */
[----:B------:R-:W-:Y:S01]  /*0760*/  IMAD.MOV.U32 R15, RZ, RZ, RZ ;  /* 0x000000ffff0f7224 */ /* 0x000fe200078e00ff */
[----:B01----:R-:W0:Y:S02]  /*0770*/  LDS R14, [UR4] ;  /* 0x00000004ff0e7984 */ /* 0x003e240008000800 */
[--C-:B0-----:R-:W-:Y:S01]  /*0780*/  @!P0 FADD.FTZ R18, R19, -R14.reuse ;  /* 0x8000000e13128221 */ /* 0x101fe20000010000 */
[--C-:B------:R-:W-:Y:S01]  /*0790*/  @!P1 FADD.FTZ R19, R21, -R14.reuse ;  /* 0x8000000e15139221 */ /* 0x100fe20000010000 */
[--C-:B------:R-:W-:Y:S02]  /*07a0*/  @!P2 FADD.FTZ R21, R23, -R14.reuse ;  /* 0x8000000e1715a221 */ /* 0x100fe40000010000 */
        /* <DEDUP_REMOVED lines=40> */
.L_x_7229:
[----:B-1----:R-:W-:-:S07]  /*0a30*/  FADD.FTZ R15, R23, R21 ;  /* 0x00000015170f7221 */ /* 0x002fce0000010000 */
.L_x_7210:
[----:B------:R-:W-:Y:S05]  /*0a40*/  BSYNC B0 ;  /* 0x0000000000007941 */ /* 0x000fea0003800000 */
.L_x_7209:
[----:B------:R-:W-:Y:S01]  /*0a50*/  ISETP.NE.AND P4, PT, R24, RZ, PT ;  /* 0x000000ff1800720c */ /* 0x000fe20003f85270 */
[----:B------:R-:W-:-:S12]  /*0a60*/  WARPSYNC.ALL ;  /* 0x0000000000007948 */ /* 0x000fd80003800000 */
[----:B-1----:R1:W-:Y:S01]  /*0a70*/  @P4 STS [UR4], R15 ;  /* 0x0000000fff004988 */ /* 0x0023e20008000804 */
[----:B------:R-:W-:Y:S06]  /*0a80*/  BAR.SYNC.DEFER_BLOCKING 0x0 ;  /* 0x0000000000007b1d */ /* 0x000fec0000010000 */
[----:B------:R-:W-:Y:S01]  /*0a90*/  BSSY.RECONVERGENT B0, `(.L_x_7212) ;  /* 0x0000011000007945 */ /* 0x000fe20003800200 */
[----:B------:R-:W2:Y:S03]  /*0aa0*/  LDS R15, [UR4] ;  /* 0x00000004ff0f7984 */ /* 0x000ea60008000800 */
[----:B------:R-:W-:Y:S05]  /*0ab0*/  @P0 BRA `(.L_x_7213) ;  /* 0x0000000000380947 */ /* 0x000fea0003800000 */
[----:B------:R-:W-:Y:S01]  /*0ac0*/  HADD2.F32 R7, -RZ, R0.H0_H0 ;  /* 0x20000000ff077230 */ /* 0x000fe20000004100 */
[----:B------:R-:W3:Y:S01]  /*0ad0*/  LDCU.64 UR4, c[0x0][0x380] ;  /* 0x00007000ff0477ac */ /* 0x000ee20008000a00 */
[----:B--2---:R-:W2:Y:S03]  /*0ae0*/  MUFU.RCP R0, R15 ;  /* 0x0000000f00007308 */ /* 0x004ea60000001000 */
[----:B------:R-:W-:-:S04]  /*0af0*/  FADD.FTZ R7, R7, -R14 ;  /* 0x8000000e07077221 */ /* 0x000fc80000010000 */
[----:B------:R-:W-:Y:S01]  /*0b00*/  FMUL.FTZ R18, R7, 1.4426950216293334961 ;  /* 0x3fb8aa3b07127820 */ /* 0x000fe20000410000 */
[----:B------:R-:W-:-:S03]  /*0b10*/  HFMA2 R7, -RZ, RZ, 0, 0 ;  /* 0x00000000ff077431 */ /* 0x000fc600000001ff */
[----:B0-----:R-:W2:Y:S01]  /*0b20*/  MUFU.EX2 R17, R18 ;  /* 0x0000001200117308 */ /* 0x001ea20000000800 */
[----:B------:R-:W-:-:S04]  /*0b30*/  IMAD.WIDE.U32 R6, R8, UR7, R6 ;  /* 0x0000000708067c25 */ /* 0x000fc8000f8e0006 */
[----:B------:R-:W-:Y:S01]  /*0b40*/  IMAD R7, R9, UR7, R7 ;  /* 0x0000000709077c24 */ /* 0x000fe2000f8e0207 */
[----:B---3--:R-:W-:Y:S01]  /*0b50*/  LEA R16, P0, R6, UR4, 0x1 ;  /* 0x0000000406107c11 */ /* 0x008fe2000f8008ff */
[----:B--2---:R-:W-:-:S03]  /*0b60*/  FMUL.FTZ R0, R17, R0 ;  /* 0x0000000011007220 */ /* 0x004fc60000410000 */
[----:B------:R-:W-:Y:S02]  /*0b70*/  LEA.HI.X R17, R6, UR5, R7, 0x1, P0 ;  /* 0x0000000506117c11 */ /* 0x000fe400080f0c07 */
[----:B------:R-:W-:-:S05]  /*0b80*/  F2FP.F16.F32.PACK_AB R0, RZ, R0 ;  /* 0x00000000ff00723e */ /* 0x000fca00000000ff */
[----:B------:R3:W-:Y:S02]  /*0b90*/  STG.E.U16 desc[UR8][R16.64], R0 ;  /* 0x0000000010007986 */ /* 0x0007e4000c101508 */
.L_x_7213:
[----:B------:R-:W-:Y:S05]  /*0ba0*/  BSYNC.RECONVERGENT B0 ;  /* 0x0000000000007941 */ /* 0x000fea0003800200 */
.L_x_7212:
[----:B------:R-:W-:Y:S04]  /*0bb0*/  BSSY.RECONVERGENT B0, `(.L_x_7214) ;  /* 0x0000010000007945 */ /* 0x000fe80003800200 */
[----:B------:R-:W-:Y:S05]  /*0bc0*/  @P1 BRA `(.L_x_7215) ;  /* 0x0000000000381947 */ /* 0x000fea0003800000 */
[----:B------:R-:W-:Y:S01]  /*0bd0*/  HADD2.F32 R7, -RZ, R2.H0_H0 ;  /* 0x20000002ff077230 */ /* 0x000fe20000004100 */
[----:B0-23--:R-:W0:Y:S01]  /*0be0*/  MUFU.RCP R17, R15 ;  /* 0x0000000f00117308 */ /* 0x00de220000001000 */
        /* <DEDUP_REMOVED lines=10> */
[----:B------:R-:W-:-:S05]  /*0c90*/  F2FP.F16.F32.PACK_AB R0, RZ, R0 ;  /* 0x00000000ff00723e */ /* 0x000fca00000000ff */
[----:B------:R4:W-:Y:S02]  /*0ca0*/  STG.E.U16 desc[UR8][R6.64], R0 ;  /* 0x0000000006007986 */ /* 0x0009e4000c101508 */
.L_x_7215:
[----:B------:R-:W-:Y:S05]  /*0cb0*/  BSYNC.RECONVERGENT B0 ;  /* 0x0000000000007941 */ /* 0x000fea0003800200 */
.L_x_7214:
[----:B------:R-:W-:Y:S04]  /*0cc0*/  BSSY.RECONVERGENT B0, `(.L_x_7216) ;  /* 0x0000010000007945 */ /* 0x000fe80003800200 */
[----:B------:R-:W-:Y:S05]  /*0cd0*/  @P2 BRA `(.L_x_7217) ;  /* 0x0000000000382947 */ /* 0x000fea0003800000 */
[----:B------:R-:W-:Y:S01]  /*0ce0*/  HADD2.F32 R3, -RZ, R3.H0_H0 ;  /* 0x20000003ff037230 */ /* 0x000fe20000004100 */
        /* <DEDUP_REMOVED lines=11> */
[----:B------:R-:W-:-:S05]  /*0da0*/  F2FP.F16.F32.PACK_AB R0, RZ, R0 ;  /* 0x00000000ff00723e */ /* 0x000fca00000000ff */
[----:B------:R2:W-:Y:S02]  /*0db0*/  STG.E.U16 desc[UR8][R2.64], R0 ;  /* 0x0000000002007986 */ /* 0x0005e4000c101508 */
.L_x_7217:
[----:B------:R-:W-:Y:S05]  /*0dc0*/  BSYNC.RECONVERGENT B0 ;  /* 0x0000000000007941 */ /* 0x000fea0003800200 */
.L_x_7216:
[----:B------:R-:W-:Y:S05]  /*0dd0*/  @P3 EXIT ;  /* 0x000000000000394d */ /* 0x000fea0003800000 */
[----:B--2---:R-:W-:Y:S01]  /*0de0*/  HADD2.F32 R3, -RZ, R26.H0_H0 ;  /* 0x2000001aff037230 */ /* 0x004fe20000004100 */
[----:B-1----:R-:W1:Y:S01]  /*0df0*/  MUFU.RCP R15, R15 ;  /* 0x0000000f000f7308 */ /* 0x002e620000001000 */
[----:B------:R-:W2:Y:S01]  /*0e00*/  LDCU.64 UR4, c[0x0][0x380] ;  /* 0x00007000ff0477ac */ /* 0x000ea20008000a00 */
[----:B------:R-:W-:Y:S02]  /*0e10*/  MOV R5, RZ ;  /* 0x000000ff00057202 */ /* 0x000fe40000000f00 */
        /* <DEDUP_REMOVED lines=11> */
.L_x_7208:
[----:B-1----:R-:W-:Y:S02]  /*0ed0*/  IMAD.MOV.U32 R27, RZ, RZ, R14 ;  /* 0x000000ffff1b7224 */ /* 0x002fe400078e000e */
[----:B------:R-:W-:Y:S02]  /*0ee0*/  HFMA2 R19, -RZ, RZ, 0, 1.847743988037109375e-06 ;  /* 0x0000001fff137431 */ /* 0x000fe400000001ff */
[----:B------:R-:W-:Y:S02]  /*0ef0*/  IMAD.MOV.U32 R20, RZ, RZ, 0x10 ;  /* 0x00000010ff147424 */ /* 0x000fe400078e00ff */
[----:B------:R-:W-:-:S07]  /*0f00*/  IMAD.MOV.U32 R18, RZ, RZ, -0x1 ;  /* 0xffffffffff127424 */ /* 0x000fce00078e00ff */
[----:B------:R-:W-:Y:S05]  /*0f10*/  WARPSYNC.COLLECTIVE R18, `(.L_x_7218) ;  /* 0x0000000012087348 */ /* 0x000fea0003c00000 */
[----:B------:R0:W1:Y:S02]  /*0f20*/  SHFL.DOWN P6, R21, R27, R20, R19 ;  /* 0x080000141b157389 */ /* 0x00006400000c0013 */
[----:B01----:R-:W-:Y:S05]  /*0f30*/  ENDCOLLECTIVE ;  /* 0x000000000000791b */ /* 0x003fea0003800000 */
.L_x_7218:
[----:B------:R-:W-:Y:S02]  /*0f40*/  MOV R20, 0x8 ;  /* 0x0000000800147802 */ /* 0x000fe40000000f00 */
[----:B------:R-:W-:-:S04]  /*0f50*/  FSETP.GEU.FTZ.AND P6, PT, R14, R21, PT ;  /* 0x000000150e00720b */ /* 0x000fc80003fde000 */
[----:B------:R-:W-:-:S05]  /*0f60*/  FSEL R22, R21, R14, !P6 ;  /* 0x0000000e15167208 */ /* 0x000fca0007000000 */
[----:B------:R-:W-:-:S07]  /*0f70*/  IMAD.MOV.U32 R27, RZ, RZ, R22 ;  /* 0x000000ffff1b7224 */ /* 0x000fce00078e0016 */
[----:B------:R-:W-:Y:S05]  /*0f80*/  WARPSYNC.COLLECTIVE R18, `(.L_x_7219) ;  /* 0x0000000012087348 */ /* 0x000fea0003c00000 */
[----:B------:R0:W1:Y:S02]  /*0f90*/  SHFL.DOWN P6, R21, R27, R20, R19 ;  /* 0x080000141b157389 */ /* 0x00006400000c0013 */
[----:B01----:R-:W-:Y:S05]  /*0fa0*/  ENDCOLLECTIVE ;  /* 0x000000000000791b */ /* 0x003fea0003800000 */
.L_x_7219:
[----:B------:R-:W-:Y:S01]  /*0fb0*/  HFMA2 R20, -RZ, RZ, 0, 2.384185791015625e-07 ;  /* 0x00000004ff147431 */ /* 0x000fe200000001ff */
[----:B------:R-:W-:-:S04]  /*0fc0*/  FSETP.GEU.FTZ.AND P6, PT, R22, R21, PT ;  /* 0x000000151600720b */ /* 0x000fc80003fde000 */
[----:B------:R-:W-:-:S05]  /*0fd0*/  FSEL R23, R21, R22, !P6 ;  /* 0x0000001615177208 */ /* 0x000fca0007000000 */
[----:B------:R-:W-:-:S07]  /*0fe0*/  IMAD.MOV.U32 R27, RZ, RZ, R23 ;  /* 0x000000ffff1b7224 */ /* 0x000fce00078e0017 */
[----:B------:R-:W-:Y:S05]  /*0ff0*/  WARPSYNC.COLLECTIVE R18, `(.L_x_7220) ;  /* 0x0000000012087348 */ /* 0x000fea0003c00000 */
[----:B------:R0:W1:Y:S02]  /*1000*/  SHFL.DOWN P6, R21, R27, R20, R19 ;  /* 0x080000141b157389 */ /* 0x00006400000c0013 */
[----:B01----:R-:W-:Y:S05]  /*1010*/  ENDCOLLECTIVE ;  /* 0x000000000000791b */ /* 0x003fea0003800000 */
.L_x_7220:
[----:B------:R-:W-:Y:S02]  /*1020*/  MOV R20, 0x2 ;  /* 0x0000000200147802 */ /* 0x000fe40000000f00 */
[----:B------:R-:W-:-:S04]  /*1030*/  FSETP.GEU.FTZ.AND P6, PT, R23, R21, PT ;  /* 0x000000151700720b */ /* 0x000fc80003fde000 */
[----:B------:R-:W-:-:S05]  /*1040*/  FSEL R25, R21, R23, !P6 ;  /* 0x0000001715197208 */ /* 0x000fca0007000000 */
[----:B------:R-:W-:-:S07]  /*1050*/  IMAD.MOV.U32 R27, RZ, RZ, R25 ;  /* 0x000000ffff1b7224 */ /* 0x000fce00078e0019 */
[----:B------:R-:W-:Y:S05]  /*1060*/  WARPSYNC.COLLECTIVE R18, `(.L_x_7221) ;  /* 0x0000000012087348 */ /* 0x000fea0003c00000 */
[----:B------:R0:W1:Y:S02]  /*1070*/  SHFL.DOWN P6, R21, R27, R20, R19 ;  /* 0x080000141b157389 */ /* 0x00006400000c0013 */
[----:B01----:R-:W-:Y:S05]  /*1080*/  ENDCOLLECTIVE ;  /* 0x000000000000791b */ /* 0x003fea0003800000 */
.L_x_7221:
[----:B------:R-:W-:Y:S01]  /*1090*/  HFMA2 R20, -RZ, RZ, 0, 5.9604644775390625e-08 ;  /* 0x00000001ff147431 */ /* 0x000fe200000001ff */
[----:B------:R-:W-:-:S04]  /*10a0*/  FSETP.GEU.FTZ.AND P6, PT, R25, R21, PT ;  /* 0x000000151900720b */ /* 0x000fc80003fde000 */
[----:B------:R-:W-:-:S05]  /*10b0*/  FSEL R14, R21, R25, !P6 ;  /* 0x00000019150e7208 */ /* 0x000fca0007000000 */
[----:B------:R-:W-:-:S07]  /*10c0*/  IMAD.MOV.U32 R27, RZ, RZ, R14 ;  /* 0x000000ffff1b7224 */ /* 0x000fce00078e000e */
[----:B------:R-:W-:Y:S05]  /*10d0*/  WARPSYNC.COLLECTIVE R18, `(.L_x_7222) ;  /* 0x0000000012087348 */ /* 0x000fea0003c00000 */
[----:B------:R0:W1:Y:S02]  /*10e0*/  SHFL.DOWN P6, R21, R27, R20, R19 ;  /* 0x080000141b157389 */ /* 0x00006400000c0013 */
[----:B01----:R-:W-:Y:S05]  /*10f0*/  ENDCOLLECTIVE ;  /* 0x000000000000791b */ /* 0x003fea0003800000 */
.L_x_7222:
[----:B------:R-:W-:Y:S05]  /*1100*/  BRA `(.L_x_7223) ;  /* 0xfffffff400507947 */ /* 0x000fea000383ffff */
.L_x_7211:
[----:B-1----:R-:W-:Y:S01]  /*1110*/  IMAD.MOV.U32 R27, RZ, RZ, R15 ;  /* 0x000000ffff1b7224 */ /* 0x002fe200078e000f */
[----:B------:R-:W-:Y:S01]  /*1120*/  MOV R20, 0x10 ;  /* 0x0000001000147802 */ /* 0x000fe20000000f00 */
[----:B------:R-:W-:Y:S01]  /*1130*/  IMAD.MOV.U32 R19, RZ, RZ, 0x1f ;  /* 0x0000001fff137424 */ /* 0x000fe200078e00ff */
[----:B------:R-:W-:-:S07]  /*1140*/  MOV R18, 0xffffffff ;  /* 0xffffffff00127802 */ /* 0x000fce0000000f00 */
[----:B0-----:R-:W-:Y:S05]  /*1150*/  WARPSYNC.COLLECTIVE R18, `(.L_x_7224) ;  /* 0x0000000012087348 */ /* 0x001fea0003c00000 */
[----:B------:R1:W2:Y:S02]  /*1160*/  SHFL.DOWN P6, R21, R27, R20, R19 ;  /* 0x080000141b157389 */ /* 0x0002a400000c0013 */
[----:B012---:R-:W-:Y:S05]  /*1170*/  ENDCOLLECTIVE ;  /* 0x000000000000791b */ /* 0x007fea0003800000 */
.L_x_7224:
[----:B------:R-:W-:Y:S02]  /*1180*/  HFMA2 R20, -RZ, RZ, 0, 4.76837158203125e-07 ;  /* 0x00000008ff147431 */ /* 0x000fe400000001ff */
[----:B------:R-:W-:-:S04]  /*1190*/  FADD.FTZ R16, R15, R21 ;  /* 0x000000150f107221 */ /* 0x000fc80000010000 */
[----:B------:R-:W-:-:S07]  /*11a0*/  IMAD.MOV.U32 R27, RZ, RZ, R16 ;  /* 0x000000ffff1b7224 */ /* 0x000fce00078e0010 */
[----:B------:R-:W-:Y:S05]  /*11b0*/  WARPSYNC.COLLECTIVE R18, `(.L_x_7225) ;  /* 0x0000000012087348 */ /* 0x000fea0003c00000 */
[----:B------:R0:W1:Y:S02]  /*11c0*/  SHFL.DOWN P6, R21, R27, R20, R19 ;  /* 0x080000141b157389 */ /* 0x00006400000c0013 */
[----:B01----:R-:W-:Y:S05]  /*11d0*/  ENDCOLLECTIVE ;  /* 0x000000000000791b */ /* 0x003fea0003800000 */
.L_x_7225:
[----:B------:R-:W-:Y:S01]  /*11e0*/  MOV R20, 0x4 ;  /* 0x0000000400147802 */ /* 0x000fe20000000f00 */
[----:B------:R-:W-:-:S04]  /*11f0*/  FADD.FTZ R17, R16, R21 ;  /* 0x0000001510117221 */ /* 0x000fc80000010000 */
[----:B------:R-:W-:-:S07]  /*1200*/  IMAD.MOV.U32 R27, RZ, RZ, R17 ;  /* 0x000000ffff1b7224 */ /* 0x000fce00078e0011 */
[----:B------:R-:W-:Y:S05]  /*1210*/  WARPSYNC.COLLECTIVE R18, `(.L_x_7226) ;  /* 0x0000000012087348 */ /* 0x000fea0003c00000 */
[----:B------:R0:W1:Y:S02]  /*1220*/  SHFL.DOWN P6, R21, R27, R20, R19 ;  /* 0x080000141b157389 */ /* 0x00006400000c0013 */
[----:B01----:R-:W-:Y:S05]  /*1230*/  ENDCOLLECTIVE ;  /* 0x000000000000791b */ /* 0x003fea0003800000 */
.L_x_7226:
[----:B------:R-:W-:Y:S02]  /*1240*/  HFMA2 R20, -RZ, RZ, 0, 1.1920928955078125e-07 ;  /* 0x00000002ff147431 */ /* 0x000fe400000001ff */
[----:B------:R-:W-:-:S04]  /*1250*/  FADD.FTZ R22, R17, R21 ;  /* 0x0000001511167221 */ /* 0x000fc80000010000 */
[----:B------:R-:W-:-:S07]  /*1260*/  IMAD.MOV.U32 R27, RZ, RZ, R22 ;  /* 0x000000ffff1b7224 */ /* 0x000fce00078e0016 */
[----:B------:R-:W-:Y:S05]  /*1270*/  WARPSYNC.COLLECTIVE R18, `(.L_x_7227) ;  /* 0x0000000012087348 */ /* 0x000fea0003c00000 */
[----:B------:R0:W1:Y:S02]  /*1280*/  SHFL.DOWN P6, R21, R27, R20, R19 ;  /* 0x080000141b157389 */ /* 0x00006400000c0013 */
[----:B01----:R-:W-:Y:S05]  /*1290*/  ENDCOLLECTIVE ;  /* 0x000000000000791b */ /* 0x003fea0003800000 */
.L_x_7227:
[----:B------:R-:W-:Y:S01]  /*12a0*/  MOV R20, 0x1 ;  /* 0x0000000100147802 */ /* 0x000fe20000000f00 */
[----:B------:R-:W-:-:S04]  /*12b0*/  FADD.FTZ R23, R22, R21 ;  /* 0x0000001516177221 */ /* 0x000fc80000010000 */
[----:B------:R-:W-:-:S07]  /*12c0*/  IMAD.MOV.U32 R27, RZ, RZ, R23 ;  /* 0x000000ffff1b7224 */ /* 0x000fce00078e0017 */
[----:B------:R-:W-:Y:S05]  /*12d0*/  WARPSYNC.COLLECTIVE R18, `(.L_x_7228) ;  /* 0x0000000012087348 */ /* 0x000fea0003c00000 */
[----:B------:R0:W1:Y:S02]  /*12e0*/  SHFL.DOWN P6, R21, R27, R20, R19 ;  /* 0x080000141b157389 */ /* 0x00006400000c0013 */
[----:B01----:R-:W-:Y:S05]  /*12f0*/  ENDCOLLECTIVE ;  /* 0x000000000000791b */ /* 0x003fea0003800000 */
.L_x_7228:
[----:B------:R-:W-:Y:S05]  /*1300*/  BRA `(.L_x_7229) ;  /* 0xfffffff400c87947 */ /* 0x000fea000383ffff */
.L_x_7230:
        /* <DEDUP_REMOVED lines=15> */
.L_x_11587:


//--------------------- .text._ZN2at6native43_GLOBAL__N__9ae7fba5_10_SoftMax_cu_9f978f6322cunn_SoftMaxForwardRegIN3c104HalfEfS4_NS1_22SoftMaxForwardEpilogueElLi3EEEvPT1_PKT_T3_ --------------------------
	.section	.text._ZN2at6native43_GLOBAL__N__9ae7fba5_10_SoftMax_cu_9f978f6322cunn_SoftMaxForwardRegIN3c104HalfEfS4_NS1_22SoftMaxForwardEpilogueElLi3EEEvPT1_PKT_T3_,"ax",@progbits
	.align	128
.text._ZN2at6native43_GLOBAL__N__9ae7fba5_10_SoftMax_cu_9f978f6322cunn_SoftMaxForwardRegIN3c104HalfEfS4_NS1_22SoftMaxForwardEpilogueElLi3EEEvPT1_PKT_T3_:
        .type           _ZN2at6native43_GLOBAL__N__9ae7fba5_10_SoftMax_cu_9f978f6322cunn_SoftMaxForwardRegIN3c104HalfEfS4_NS1_22SoftMaxForwardEpilogueElLi3EEEvPT1_PKT_T3_,@function
        .size           _ZN2at6native43_GLOBAL__N__9ae7fba5_10_SoftMax_cu_9f978f6322cunn_SoftMaxForwardRegIN3c104HalfEfS4_NS1_22SoftMaxForwardEpilogueElLi3EEEvPT1_PKT_T3_,(.L_x_11588 - _ZN2at6native43_GLOBAL__N__9ae7fba5_10_SoftMax_cu_9f978f6322cunn_SoftMaxForwardRegIN3c104HalfEfS4_NS1_22SoftMaxForwardEpilogueElLi3EEEvPT1_PKT_T3_)
        .other          _ZN2at6native43_GLOBAL__N__9ae7fba5_10_SoftMax_cu_9f978f6322cunn_SoftMaxForwardRegIN3c104HalfEfS4_NS1_22SoftMaxForwardEpilogueElLi3EEEvPT1_PKT_T3_,@"STO_CUDA_ENTRY STV_DEFAULT"
_ZN2at6native43_GLOBAL__N__9ae7fba5_10_SoftMax_cu_9f978f6322cunn_SoftMaxForwardRegIN3c104HalfEfS4_NS1_22SoftMaxForwardEpilogueElLi3EEEvPT1_PKT_T3_:
[----:B------:R-:W-:Y:S01]  /*0000*/  LDC R1, c[0x0][0x37c] ;  /* 0x0000df00ff017b82 */ /* 0x000fe20000000800 */
[----:B------:R-:W0:Y:S07]  /*0010*/  S2R R8, SR_TID.X ;  /* 0x0000000000087919 */ /* 0x000e2e0000002100 */
[----:B------:R-:W1:Y:S01]  /*0020*/  LDC.64 R6, c[0x0][0x390] ;  /* 0x0000e400ff067b82 */ /* 0x000e620000000a00 */
[----:B------:R-:W0:Y:S01]  /*0030*/  LDCU UR5, c[0x0][0x360] ;  /* 0x00006c00ff0577ac */ /* 0x000e220008000800 */
[----:B------:R-:W2:Y:S06]  /*0040*/  LDCU.64 UR8, c[0x0][0x358] ;  /* 0x00006b00ff0877ac */ /* 0x000eac0008000a00 */
[----:B------:R-:W3:Y:S01]  /*0050*/  S2UR UR7, SR_CTAID.X ;  /* 0x00000000000779c3 */ /* 0x000ee20000002500 */
[C---:B0-----:R-:W-:Y:S01]  /*0060*/  VIADD R4, R8.reuse, UR5 ;  /* 0x0000000508047c36 */ /* 0x041fe20008000000 */
[----:B-1----:R-:W-:-:S03]  /*0070*/  ISETP.GE.U32.AND P0, PT, R8, R6, PT ;  /* 0x000000060800720c */ /* 0x002fc60003f06070 */
[C---:B------:R-:W-:Y:S01]  /*0080*/  VIADD R2, R4.reuse, UR5 ;  /* 0x0000000504027c36 */ /* 0x040fe20008000000 */
[-C--:B------:R-:W-:Y:S02]  /*0090*/  ISETP.GE.U32.AND P1, PT, R4, R6.reuse, PT ;  /* 0x000000060400720c */ /* 0x080fe40003f26070 */
[-C--:B------:R-:W-:Y:S02]  /*00a0*/  ISETP.GE.AND.EX P0, PT, RZ, R7.reuse, PT, P0 ;  /* 0x00000007ff00720c */ /* 0x080fe40003f06300 */
[----:B------:R-:W-:Y:S02]  /*00b0*/  ISETP.GE.AND.EX P1, PT, RZ, R7, PT, P1 ;  /* 0x00000007ff00720c */ /* 0x000fe40003f26310 */
[----:B------:R-:W-:-:S04]  /*00c0*/  ISETP.GE.U32.AND P2, PT, R2, R6, PT ;  /* 0x000000060200720c */ /* 0x000fc80003f46070 */
[----:B------:R-:W-:-:S05]  /*00d0*/  ISETP.GE.AND.EX P2, PT, RZ, R7, PT, P2 ;  /* 0x00000007ff00720c */ /* 0x000fca0003f46320 */
[----:B------:R-:W0:Y:S01]  /*00e0*/  @!P0 LDC.64 R10, c[0x0][0x388] ;  /* 0x0000e200ff0a8b82 */ /* 0x000e220000000a00 */
[----:B------:R-:W-:Y:S01]  /*00f0*/  @!P0 MOV R9, RZ ;  /* 0x000000ff00098202 */ /* 0x000fe20000000f00 */
[----:B------:R-:W-:Y:S02]  /*0100*/  @!P1 IMAD.MOV.U32 R5, RZ, RZ, RZ ;  /* 0x000000ffff059224 */ /* 0x000fe400078e00ff */
[----:B---3--:R-:W-:-:S04]  /*0110*/  @!P0 IMAD.WIDE.U32 R16, R6, UR7, R8 ;  /* 0x0000000706108c25 */ /* 0x008fc8000f8e0008 */
[----:B------:R-:W1:Y:S01]  /*0120*/  @!P1 LDC.64 R12, c[0x0][0x388] ;  /* 0x0000e200ff0c9b82 */ /* 0x000e620000000a00 */
[----:B------:R-:W-:-:S04]  /*0130*/  @!P1 IMAD.WIDE.U32 R18, R6, UR7, R4 ;  /* 0x0000000706129c25 */ /* 0x000fc8000f8e0004 */
[----:B------:R-:W-:-:S03]  /*0140*/  @!P0 IMAD R24, R7, UR7, R17 ;  /* 0x0000000707188c24 */ /* 0x000fc6000f8e0211 */
[----:B------:R-:W3:Y:S01]  /*0150*/  @!P2 LDC.64 R14, c[0x0][0x388] ;  /* 0x0000e200ff0eab82 */ /* 0x000ee20000000a00 */
[----:B------:R-:W-:Y:S02]  /*0160*/  @!P2 IMAD.MOV.U32 R3, RZ, RZ, RZ ;  /* 0x000000ffff03a224 */ /* 0x000fe400078e00ff */
[----:B------:R-:W-:Y:S02]  /*0170*/  @!P1 IMAD R17, R7, UR7, R19 ;  /* 0x0000000707119c24 */ /* 0x000fe4000f8e0213 */
[----:B------:R-:W-:Y:S01]  /*0180*/  @!P2 IMAD.WIDE.U32 R20, R6, UR7, R2 ;  /* 0x000000070614ac25 */ /* 0x000fe2000f8e0002 */
[----:B0-----:R-:W-:-:S04]  /*0190*/  @!P0 LEA R10, P3, R16, R10, 0x1 ;  /* 0x0000000a100a8211 */ /* 0x001fc800078608ff */
[----:B------:R-:W-:Y:S01]  /*01a0*/  @!P0 LEA.HI.X R11, R16, R11, R24, 0x1, P3 ;  /* 0x0000000b100b8211 */ /* 0x000fe200018f0c18 */
[----:B------:R-:W-:Y:S01]  /*01b0*/  @!P2 IMAD R16, R7, UR7, R21 ;  /* 0x000000070710ac24 */ /* 0x000fe2000f8e0215 */
[----:B-1----:R-:W-:-:S03]  /*01c0*/  @!P1 LEA R12, P4, R18, R12, 0x1 ;  /* 0x0000000c120c9211 */ /* 0x002fc600078808ff */
[----:B--2---:R-:W2:Y:S01]  /*01d0*/  @!P0 LDG.E.U16 R23, desc[UR8][R10.64] ;  /* 0x000000080a178981 */ /* 0x004ea2000c1e1500 */
[----:B------:R-:W-:Y:S02]  /*01e0*/  @!P1 LEA.HI.X R13, R18, R13, R17, 0x1, P4 ;  /* 0x0000000d120d9211 */ /* 0x000fe400020f0c11 */
        /* <DEDUP_REMOVED lines=57> */
.L_x_7245:
[----:B-1----:R-:W-:-:S04]  /*0580*/  FSETP.GEU.FTZ.AND P6, PT, R16, R19, PT ;  /* 0x000000131000720b */ /* 0x002fc80003fde000 */
[----:B0-----:R-:W-:Y:S02]  /*0590*/  FSEL R16, R19, R16, !P6 ;  /* 0x0000001013107208 */ /* 0x001fe40007000000 */
[----:B------:R-:W-:-:S13]  /*05a0*/  ISETP.NE.AND P6, PT, R8, RZ, PT ;  /* 0x000000ff0800720c */ /* 0x000fda0003fc5270 */
[----:B------:R0:W-:Y:S01]  /*05b0*/  @!P6 STS [UR4], R16 ;  /* 0x00000010ff00e988 */ /* 0x0001e20008000804 */
[----:B------:R-:W-:-:S13]  /*05c0*/  @!P6 PLOP3.LUT P4, PT, PT, PT, PT, 0x80, 0x8 ;  /* 0x000000000008e81c */ /* 0x000fda0003f8f070 */
.L_x_7231:
        /* <DEDUP_REMOVED lines=48> */
.L_x_7251:
[----:B-1----:R-:W-:-:S07]  /*08d0*/  FADD.FTZ R11, R15, R16 ;  /* 0x000000100f0b7221 */ /* 0x002fce0000010000 */
.L_x_7234:
[----:B------:R-:W-:Y:S05]  /*08e0*/  BSYNC B0 ;  /* 0x0000000000007941 */ /* 0x000fea0003800000 */
.L_x_7233:
[----:B-1----:R1:W-:Y:S01]  /*08f0*/  @P4 STS [UR4], R11 ;  /* 0x0000000bff004988 */ /* 0x0023e20008000804 */
[----:B------:R-:W-:Y:S05]  /*0900*/  WARPSYNC.ALL ;  /* 0x0000000000007948 */ /* 0x000fea0003800000 */
[----:B------:R-:W-:Y:S06]  /*0910*/  BAR.SYNC.DEFER_BLOCKING 0x0 ;  /* 0x0000000000007b1d */ /* 0x000fec0000010000 */
[----:B------:R-:W-:Y:S01]  /*0920*/  BSSY.RECONVERGENT B0, `(.L_x_7236) ;  /* 0x0000011000007945 */ /* 0x000fe20003800200 */
[----:B------:R-:W2:Y:S03]  /*0930*/  LDS R11, [UR4] ;  /* 0x00000004ff0b7984 */ /* 0x000ea60008000800 */
[----:B------:R-:W-:Y:S05]  /*0940*/  @P0 BRA `(.L_x_7237) ;  /* 0x0000000000380947 */ /* 0x000fea0003800000 */
[----:B------:R-:W-:Y:S01]  /*0950*/  HADD2.F32 R23, -RZ, R23.H0_H0 ;  /* 0x20000017ff177230 */ /* 0x000fe20000004100 */
[----:B--2---:R-:W2:Y:S01]  /*0960*/  MUFU.RCP R14, R11 ;  /* 0x0000000b000e7308 */ /* 0x004ea20000001000 */
[----:B------:R-:W3:Y:S01]  /*0970*/  LDCU.64 UR4, c[0x0][0x380] ;  /* 0x00007000ff0477ac */ /* 0x000ee20008000a00 */
[----:B------:R-:W-:Y:S02]  /*0980*/  IMAD.MOV.U32 R9, RZ, RZ, RZ ;  /* 0x000000ffff097224 */ /* 0x000fe400078e00ff */
[----:B------:R-:W-:Y:S01]  /*0990*/  FADD.FTZ R23, R23, -R10 ;  /* 0x8000000a17177221 */ /* 0x000fe20000010000 */
[----:B0-----:R-:W-:-:S04]  /*09a0*/  IMAD.WIDE.U32 R12, R6, UR7, R8 ;  /* 0x00000007060c7c25 */ /* 0x001fc8000f8e0008 */
[----:B------:R-:W-:Y:S01]  /*09b0*/  FMUL.FTZ R23, R23, 1.4426950216293334961 ;  /* 0x3fb8aa3b17177820 */ /* 0x000fe20000410000 */
[----:B------:R-:W-:-:S05]  /*09c0*/  IMAD R15, R7, UR7, R13 ;  /* 0x00000007070f7c24 */ /* 0x000fca000f8e020d */
[----:B------:R-:W2:Y:S01]  /*09d0*/  MUFU.EX2 R23, R23 ;  /* 0x0000001700177308 */ /* 0x000ea20000000800 */
[----:B---3--:R-:W-:Y:S01]  /*09e0*/  LEA R8, P0, R12, UR4, 0x1 ;  /* 0x000000040c087c11 */ /* 0x008fe2000f8008ff */
[----:B--2---:R-:W-:-:S05]  /*09f0*/  FMUL.FTZ R9, R23, R14 ;  /* 0x0000000e17097220 */ /* 0x004fca0000410000 */
[----:B------:R-:W-:Y:S02]  /*0a00*/  F2FP.F16.F32.PACK_AB R13, RZ, R9 ;  /* 0x00000009ff0d723e */ /* 0x000fe400000000ff */
[----:B------:R-:W-:-:S05]  /*0a10*/  LEA.HI.X R9, R12, UR5, R15, 0x1, P0 ;  /* 0x000000050c097c11 */ /* 0x000fca00080f0c0f */
[----:B------:R3:W-:Y:S02]  /*0a20*/  STG.E.U16 desc[UR8][R8.64], R13 ;  /* 0x0000000d08007986 */ /* 0x0007e4000c101508 */
.L_x_7237:
[----:B------:R-:W-:Y:S05]  /*0a30*/  BSYNC.RECONVERGENT B0 ;  /* 0x0000000000007941 */ /* 0x000fea0003800200 */
.L_x_7236:
[----:B------:R-:W-:Y:S04]  /*0a40*/  BSSY.RECONVERGENT B0, `(.L_x_7238) ;  /* 0x0000010000007945 */ /* 0x000fe80003800200 */
[----:B------:R-:W-:Y:S05]  /*0a50*/  @P1 BRA `(.L_x_7239) ;  /* 0x0000000000381947 */ /* 0x000fea0003800000 */
[----:B------:R-:W-:Y:S01]  /*0a60*/  HADD2.F32 R5, -RZ, R22.H0_H0 ;  /* 0x20000016ff057230 */ /* 0x000fe20000004100 */
[----:B0-23--:R-:W0:Y:S01]  /*0a70*/  MUFU.RCP R13, R11 ;  /* 0x0000000b000d7308 */ /* 0x00de220000001000 */
[----:B------:R-:W2:Y:S03]  /*0a80*/  LDCU.64 UR4, c[0x0][0x380] ;  /* 0x00007000ff0477ac */ /* 0x000ea60008000a00 */
[----:B------:R-:W-:-:S04]  /*0a90*/  FADD.FTZ R5, R5, -R10 ;  /* 0x8000000a05057221 */ /* 0x000fc80000010000 */
[----:B------:R-:W-:Y:S01]  /*0aa0*/  FMUL.FTZ R12, R5, 1.4426950216293334961 ;  /* 0x3fb8aa3b050c7820 */ /* 0x000fe20000410000 */
[----:B------:R-:W-:Y:S02]  /*0ab0*/  IMAD.MOV.U32 R5, RZ, RZ, RZ ;  /* 0x000000ffff057224 */ /* 0x000fe400078e00ff */
[----:B------:R-:W-:-:S03]  /*0ac0*/  IMAD.WIDE.U32 R8, R6, UR7, R4 ;  /* 0x0000000706087c25 */ /* 0x000fc6000f8e0004 */
[----:B------:R-:W0:Y:S01]  /*0ad0*/  MUFU.EX2 R12, R12 ;  /* 0x0000000c000c7308 */ /* 0x000e220000000800 */
[----:B--2---:R-:W-:Y:S01]  /*0ae0*/  LEA R4, P0, R8, UR4, 0x1 ;  /* 0x0000000408047c11 */ /* 0x004fe2000f8008ff */
[----:B0-----:R-:W-:Y:S01]  /*0af0*/  FMUL.FTZ R5, R12, R13 ;  /* 0x0000000d0c057220 */ /* 0x001fe20000410000 */
[----:B------:R-:W-:-:S04]  /*0b00*/  IMAD R13, R7, UR7, R9 ;  /* 0x00000007070d7c24 */ /* 0x000fc8000f8e0209 */
[----:B------:R-:W-:Y:S02]  /*0b10*/  F2FP.F16.F32.PACK_AB R9, RZ, R5 ;  /* 0x00000005ff09723e */ /* 0x000fe400000000ff */
[----:B------:R-:W-:-:S05]  /*0b20*/  LEA.HI.X R5, R8, UR5, R13, 0x1, P0 ;  /* 0x0000000508057c11 */ /* 0x000fca00080f0c0d */
[----:B------:R4:W-:Y:S02]  /*0b30*/  STG.E.U16 desc[UR8][R4.64], R9 ;  /* 0x0000000904007986 */ /* 0x0009e4000c101508 */
.L_x_7239:
[----:B------:R-:W-:Y:S05]  /*0b40*/  BSYNC.RECONVERGENT B0 ;  /* 0x0000000000007941 */ /* 0x000fea0003800200 */
.L_x_7238:
[----:B------:R-:W-:Y:S05]  /*0b50*/  @P2 EXIT ;  /* 0x000000000000294d */ /* 0x000fea0003800000 */
[----:B------:R-:W-:Y:S01]  /*0b60*/  HADD2.F32 R3, -RZ, R0.H0_H0 ;  /* 0x20000000ff037230 */ /* 0x000fe20000004100 */
[----:B-12---:R-:W1:Y:S01]  /*0b70*/  MUFU.RCP R11, R11 ;  /* 0x0000000b000b7308 */ /* 0x006e620000001000 */
[----:B------:R-:W2:Y:S03]  /*0b80*/  LDCU.64 UR4, c[0x0][0x380] ;  /* 0x00007000ff0477ac */ /* 0x000ea60008000a00 */
[----:B------:R-:W-:-:S04]  /*0b90*/  FADD.FTZ R3, R3, -R10 ;  /* 0x8000000a03037221 */ /* 0x000fc80000010000 */
[----:B---3--:R-:W-:Y:S01]  /*0ba0*/  FMUL.FTZ R8, R3, 1.4426950216293334961 ;  /* 0x3fb8aa3b03087820 */ /* 0x008fe20000410000 */
[----:B------:R-:W-:-:S03]  /*0bb0*/  MOV R3, RZ ;  /* 0x000000ff00037202 */ /* 0x000fc60000000f00 */
[----:B------:R-:W1:Y:S01]  /*0bc0*/  MUFU.EX2 R0, R8 ;  /* 0x0000000800007308 */ /* 0x000e620000000800 */
[----:B----4-:R-:W-:-:S04]  /*0bd0*/  IMAD.WIDE.U32 R4, R6, UR7, R2 ;  /* 0x0000000706047c25 */ /* 0x010fc8000f8e0002 */
[----:B------:R-:W-:Y:S01]  /*0be0*/  IMAD R7, R7, UR7, R5 ;  /* 0x0000000707077c24 */ /* 0x000fe2000f8e0205 */
[----:B--2---:R-:W-:-:S04]  /*0bf0*/  LEA R2, P0, R4, UR4, 0x1 ;  /* 0x0000000404027c11 */ /* 0x004fc8000f8008ff */
[----:B------:R-:W-:Y:S01]  /*0c00*/  LEA.HI.X R3, R4, UR5, R7, 0x1, P0 ;  /* 0x0000000504037c11 */ /* 0x000fe200080f0c07 */
[----:B-1----:R-:W-:-:S05]  /*0c10*/  FMUL.FTZ R0, R0, R11 ;  /* 0x0000000b00007220 */ /* 0x002fca0000410000 */
[----:B------:R-:W-:-:S05]  /*0c20*/  F2FP.F16.F32.PACK_AB R0, RZ, R0 ;  /* 0x00000000ff00723e */ /* 0x000fca00000000ff */
[----:B------:R-:W-:Y:S01]  /*0c30*/  STG.E.U16 desc[UR8][R2.64], R0 ;  /* 0x0000000002007986 */ /* 0x000fe2000c101508 */
[----:B------:R-:W-:Y:S05]  /*0c40*/  EXIT ;  /* 0x000000000000794d */ /* 0x000fea0003800000 */
.L_x_7232:
[----:B-1----:R-:W-:Y:S02]  /*0c50*/  IMAD.MOV.U32 R21, RZ, RZ, R10 ;  /* 0x000000ffff157224 */ /* 0x002fe400078e000a */
[----:B------:R-:W-:Y:S02]  /*0c60*/  HFMA2 R25, -RZ, RZ, 0, 1.847743988037109375e-06 ;  /* 0x0000001fff197431 */ /* 0x000fe400000001ff */
[----:B------:R-:W-:Y:S02]  /*0c70*/  IMAD.MOV.U32 R20, RZ, RZ, 0x10 ;  /* 0x00000010ff147424 */ /* 0x000fe400078e00ff */
[----:B------:R-:W-:-:S07]  /*0c80*/  IMAD.MOV.U32 R18, RZ, RZ, -0x1 ;  /* 0xffffffffff127424 */ /* 0x000fce00078e00ff */
[----:B------:R-:W-:Y:S05]  /*0c90*/  WARPSYNC.COLLECTIVE R18, `(.L_x_7240) ;  /* 0x0000000012087348 */ /* 0x000fea0003c00000 */
[----:B------:R0:W1:Y:S02]  /*0ca0*/  SHFL.DOWN P6, R19, R21, R20, R25 ;  /* 0x0800001415137389 */ /* 0x00006400000c0019 */
[----:B01----:R-:W-:Y:S05]  /*0cb0*/  ENDCOLLECTIVE ;  /* 0x000000000000791b */ /* 0x003fea0003800000 */
.L_x_7240:
        /* <DEDUP_REMOVED lines=8> */
.L_x_7241:
        /* <DEDUP_REMOVED lines=8> */
.L_x_7242:
        /* <DEDUP_REMOVED lines=8> */
.L_x_7243:
        /* <DEDUP_REMOVED lines=8> */
.L_x_7244:
[----:B------:R-:W-:Y:S05]  /*0ec0*/  BRA `(.L_x_7245) ;  /* 0xfffffff400ac7947 */ /* 0x000fea000383ffff */
.L_x_7235:
[----:B-1----:R-:W-:Y:S01]  /*0ed0*/  MOV R21, R11 ;  /* 0x0000000b00157202 */ /* 0x002fe20000000f00 */
[----:B------:R-:W-:Y:S02]  /*0ee0*/  IMAD.MOV.U32 R20, RZ, RZ, 0x10 ;  /* 0x00000010ff147424 */ /* 0x000fe400078e00ff */
[----:B------:R-:W-:Y:S02]  /*0ef0*/  HFMA2 R25, -RZ, RZ, 0, 1.847743988037109375e-06 ;  /* 0x0000001fff197431 */ /* 0x000fe400000001ff */
[----:B------:R-:W-:-:S07]  /*0f00*/  IMAD.MOV.U32 R18, RZ, RZ, -0x1 ;  /* 0xffffffffff127424 */ /* 0x000fce00078e00ff */
[----:B0-----:R-:W-:Y:S05]  /*0f10*/  WARPSYNC.COLLECTIVE R18, `(.L_x_7246) ;  /* 0x0000000012087348 */ /* 0x001fea0003c00000 */
[----:B0-----:R0:W1:Y:S02]  /*0f20*/  SHFL.DOWN P6, R19, R21, R20, R25 ;  /* 0x0800001415137389 */ /* 0x00106400000c0019 */
[----:B01----:R-:W-:Y:S05]  /*0f30*/  ENDCOLLECTIVE ;  /* 0x000000000000791b */ /* 0x003fea0003800000 */
.L_x_7246:
[----:B------:R-:W-:Y:S01]  /*0f40*/  HFMA2 R20, -RZ, RZ, 0, 4.76837158203125e-07 ;  /* 0x00000008ff147431 */ /* 0x000fe200000001ff */
[----:B------:R-:W-:-:S05]  /*0f50*/  MOV R12, R19 ;  /* 0x00000013000c7202 */ /* 0x000fca0000000f00 */
[----:B------:R-:W-:-:S04]  /*0f60*/  FADD.FTZ R12, R11, R12 ;  /* 0x0000000c0b0c7221 */ /* 0x000fc80000010000 */
[----:B------:R-:W-:-:S07]  /*0f70*/  IMAD.MOV.U32 R21, RZ, RZ, R12 ;  /* 0x000000ffff157224 */ /* 0x000fce00078e000c */
[----:B------:R-:W-:Y:S05]  /*0f80*/  WARPSYNC.COLLECTIVE R18, `(.L_x_7247) ;  /* 0x0000000012087348 */ /* 0x000fea0003c00000 */
[----:B------:R0:W1:Y:S02]  /*0f90*/  SHFL.DOWN P6, R19, R21, R20, R25 ;  /* 0x0800001415137389 */ /* 0x00006400000c0019 */
[----:B01----:R-:W-:Y:S05]  /*0fa0*/  ENDCOLLECTIVE ;  /* 0x000000000000791b */ /* 0x003fea0003800000 */
.L_x_7247:
[----:B------:R-:W-:Y:S02]  /*0fb0*/  IMAD.MOV.U32 R20, RZ, RZ, 0x4 ;  /* 0x00000004ff147424 */ /* 0x000fe400078e00ff */
[----:B------:R-:W-:-:S04]  /*0fc0*/  IMAD.MOV.U32 R13, RZ, RZ, R19 ;  /* 0x000000ffff0d7224 */ /* 0x000fc800078e0013 */
[----:B------:R-:W-:-:S05]  /*0fd0*/  FADD.FTZ R13, R12, R13 ;  /* 0x0000000d0c0d7221 */ /* 0x000fca0000010000 */
[----:B------:R-:W-:-:S07]  /*0fe0*/  MOV R21, R13 ;  /* 0x0000000d00157202 */ /* 0x000fce0000000f00 */
[----:B------:R-:W-:Y:S05]  /*0ff0*/  WARPSYNC.COLLECTIVE R18, `(.L_x_7248) ;  /* 0x0000000012087348 */ /* 0x000fea0003c00000 */
[----:B------:R0:W1:Y:S02]  /*1000*/  SHFL.DOWN P6, R19, R21, R20, R25 ;  /* 0x0800001415137389 */ /* 0x00006400000c0019 */
[----:B01----:R-:W-:Y:S05]  /*1010*/  ENDCOLLECTIVE ;  /* 0x000000000000791b */ /* 0x003fea0003800000 */
.L_x_7248:
[----:B------:R-:W-:Y:S01]  /*1020*/  HFMA2 R20, -RZ, RZ, 0, 1.1920928955078125e-07 ;  /* 0x00000002ff147431 */ /* 0x000fe200000001ff */
[----:B------:R-:W-:-:S05]  /*1030*/  MOV R14, R19 ;  /* 0x00000013000e7202 */ /* 0x000fca0000000f00 */
[----:B------:R-:W-:-:S04]  /*1040*/  FADD.FTZ R14, R13, R14 ;  /* 0x0000000e0d0e7221 */ /* 0x000fc80000010000 */
[----:B------:R-:W-:-:S07]  /*1050*/  IMAD.MOV.U32 R21, RZ, RZ, R14 ;  /* 0x000000ffff157224 */ /* 0x000fce00078e000e */
[----:B------:R-:W-:Y:S05]  /*1060*/  WARPSYNC.COLLECTIVE R18, `(.L_x_7249) ;  /* 0x0000000012087348 */ /* 0x000fea0003c00000 */
[----:B------:R0:W1:Y:S02]  /*1070*/  SHFL.DOWN P6, R19, R21, R20, R25 ;  /* 0x0800001415137389 */ /* 0x00006400000c0019 */
[----:B01----:R-:W-:Y:S05]  /*1080*/  ENDCOLLECTIVE ;  /* 0x000000000000791b */ /* 0x003fea0003800000 */
.L_x_7249:
[----:B------:R-:W-:Y:S02]  /*1090*/  IMAD.MOV.U32 R20, RZ, RZ, 0x1 ;  /* 0x00000001ff147424 */ /* 0x000fe400078e00ff */
[----:B------:R-:W-:-:S04]  /*10a0*/  IMAD.MOV.U32 R15, RZ, RZ, R19 ;  /* 0x000000ffff0f7224 */ /* 0x000fc800078e0013 */
[----:B------:R-:W-:-:S05]  /*10b0*/  FADD.FTZ R15, R14, R15 ;  /* 0x0000000f0e0f7221 */ /* 0x000fca0000010000 */
[----:B------:R-:W-:-:S07]  /*10c0*/  MOV R21, R15 ;  /* 0x0000000f00157202 */ /* 0x000fce0000000f00 */
[----:B------:R-:W-:Y:S05]  /*10d0*/  WARPSYNC.COLLECTIVE R18, `(.L_x_7250) ;  /* 0x0000000012087348 */ /* 0x000fea0003c00000 */
[----:B------:R0:W1:Y:S02]  /*10e0*/  SHFL.DOWN P6, R19, R21, R20, R25 ;  /* 0x0800001415137389 */ /* 0x00006400000c0019 */
[----:B01----:R-:W-:Y:S05]  /*10f0*/  ENDCOLLECTIVE ;  /* 0x000000000000791b */ /* 0x003fea0003800000 */
.L_x_7250:
[----:B------:R-:W-:Y:S01]  /*1100*/  MOV R16, R19 ;  /* 0x0000001300107202 */ /* 0x000fe20000000f00 */
[----:B------:R-:W-:Y:S06]  /*1110*/  BRA `(.L_x_7251) ;  /* 0xfffffff400ec7947 */ /* 0x000fec000383ffff */
.L_x_7252:
        /* <DEDUP_REMOVED lines=14> */
.L_x_11588:


//--------------------- .text._ZN2at6native43_GLOBAL__N__9ae7fba5_10_SoftMax_cu_9f978f6322cunn_SoftMaxForwardRegIN3c104HalfEfS4_NS1_22SoftMaxForwardEpilogueElLi2EEEvPT1_PKT_T3_ --------------------------
	.section	.text._ZN2at6native43_GLOBAL__N__9ae7fba5_10_SoftMax_cu_9f978f6322cunn_SoftMaxForwardRegIN3c104HalfEfS4_NS1_22SoftMaxForwardEpilogueElLi2EEEvPT1_PKT_T3_,"ax",@progbits
	.align	128
.text._ZN2at6native43_GLOBAL__N__9ae7fba5_10_SoftMax_cu_9f978f6322cunn_SoftMaxForwardRegIN3c104HalfEfS4_NS1_22SoftMaxForwardEpilogueElLi2EEEvPT1_PKT_T3_:
        .type           _ZN2at6native43_GLOBAL__N__9ae7fba5_10_SoftMax_cu_9f978f6322cunn_SoftMaxForwardRegIN3c104HalfEfS4_NS1_22SoftMaxForwardEpilogueElLi2EEEvPT1_PKT_T3_,@function
        .size           _ZN2at6native43_GLOBAL__N__9ae7fba5_10_SoftMax_cu_9f978f6322cunn_SoftMaxForwardRegIN3c104HalfEfS4_NS1_22SoftMaxForwardEpilogueElLi2EEEvPT1_PKT_T3_,(.L_x_11589 - _ZN2at6native43_GLOBAL__N__9ae7fba5_10_SoftMax_cu_9f978f6322cunn_SoftMaxForwardRegIN3c104HalfEfS4_NS1_22SoftMaxForwardEpilogueElLi2EEEvPT1_PKT_T3_)
        .other          _ZN2at6native43_GLOBAL__N__9ae7fba5_10_SoftMax_cu_9f978f6322cunn_SoftMaxForwardRegIN3c104HalfEfS4_NS1_22SoftMaxForwardEpilogueElLi2EEEvPT1_PKT_T3_,@"STO_CUDA_ENTRY STV_DEFAULT"
_ZN2at6native43_GLOBAL__N__9ae7fba5_10_SoftMax_cu_9f978f6322cunn_SoftMaxForwardRegIN3c104HalfEfS4_NS1_22SoftMaxForwardEpilogueElLi2EEEvPT1_PKT_T3_:
        /* <DEDUP_REMOVED lines=13> */
[----:B---3--:R-:W-:-:S03]  /*00d0*/  @!P0 IMAD.WIDE.U32 R10, R2, UR7, R6 ;  /* 0x00000007020a8c25 */ /* 0x008fc6000f8e0006 */
[----:B------:R-:W-:Y:S02]  /*00e0*/  @!P1 MOV R5, RZ ;  /* 0x000000ff00059202 */ /* 0x000fe40000000f00 */
[----:B------:R-:W1:Y:S01]  /*00f0*/  @!P1 LDC.64 R16, c[0x0][0x388] ;  /* 0x0000e200ff109b82 */ /* 0x000e620000000a00 */
        /* <DEDUP_REMOVED lines=9> */
[----:B------:R-:W-:Y:S01]  /*0190*/  IMAD.MOV.U32 R9, RZ, RZ, -0x800001 ;  /* 0xff7fffffff097424 */ /* 0x000fe200078e00ff */
[----:B------:R-:W1:Y:S01]  /*01a0*/  S2UR UR6, SR_CgaCtaId ;  /* 0x00000000000679c3 */ /* 0x000e620000008800 */
[----:B------:R-:W-:Y:S01]  /*01b0*/  UMOV UR4, 0x400 ;  /* 0x0000040000047882 */ /* 0x000fe20000000000 */
[----:B------:R-:W-:Y:S02]  /*01c0*/  USHF.R.U32.HI UR5, URZ, 0x5, UR5 ;  /* 0x00000005ff057899 */ /* 0x000fe40008011605 */
[----:B-1----:R-:W-:Y:S01]  /*01d0*/  ULEA UR4, UR6, UR4, 0x18 ;  /* 0x0000000406047291 */ /* 0x002fe2000f8ec0ff */
[----:B0-----:R-:W-:-:S03]  /*01e0*/  IMAD.MOV.U32 R13, RZ, RZ, -0x800001 ;  /* 0xff7fffffff0d7424 */ /* 0x001fc600078e00ff */
[----:B------:R-:W-:Y:S01]  /*01f0*/  BAR.SYNC.DEFER_BLOCKING 0x0 ;  /* 0x0000000000007b1d */ /* 0x000fe20000010000 */
[----:B--2---:R-:W-:-:S05]  /*0200*/  @!P0 HADD2.F32 R14, -RZ, R8.H0_H0 ;  /* 0x20000008ff0e8230 */ /* 0x004fca0000004100 */
[----:B------:R-:W-:Y:S01]  /*0210*/  @!P0 FMNMX.FTZ R9, R14, -3.40282346638528859812e+38, !PT ;  /* 0xff7fffff0e098809 */ /* 0x000fe20007810000 */
[----:B---3--:R-:W-:-:S05]  /*0220*/  @!P1 HADD2.F32 R16, -RZ, R0.H0_H0 ;  /* 0x20000000ff109230 */ /* 0x008fca0000004100 */
        /* <DEDUP_REMOVED lines=41> */
.L_x_7265:
[----:B------:R-:W-:Y:S02]  /*04c0*/  ISETP.NE.AND P6, PT, R6, RZ, PT ;  /* 0x000000ff0600720c */ /* 0x000fe40003fc5270 */
[----:B-1----:R-:W-:-:S04]  /*04d0*/  FSETP.GEU.FTZ.AND P5, PT, R17, R16, PT ;  /* 0x000000101100720b */ /* 0x002fc80003fbe000 */
[----:B------:R-:W-:-:S07]  /*04e0*/  FSEL R16, R16, R17, !P5 ;  /* 0x0000001110107208 */ /* 0x000fce0006800000 */
[----:B------:R2:W-:Y:S01]  /*04f0*/  @!P6 STS [UR4], R16 ;  /* 0x00000010ff00e988 */ /* 0x0005e20008000804 */
[----:B------:R-:W-:-:S13]  /*0500*/  @!P6 PLOP3.LUT P3, PT, PT, PT, PT, 0x80, 0x8 ;  /* 0x000000000008e81c */ /* 0x000fda0003f6f070 */
.L_x_7253:
[----:B------:R-:W-:Y:S05]  /*0510*/  WARPSYNC.ALL ;  /* 0x0000000000007948 */ /* 0x000fea0003800000 */
[----:B------:R-:W-:Y:S01]  /*0520*/  BAR.SYNC.DEFER_BLOCKING 0x0 ;  /* 0x0000000000007b1d */ /* 0x000fe20000010000 */
[----:B-1----:R-:W-:Y:S01]  /*0530*/  @!P0 HADD2.F32 R13, -RZ, R8.H0_H0 ;  /* 0x20000008ff0d8230 */ /* 0x002fe20000004100 */
[----:B------:R-:W-:Y:S01]  /*0540*/  ISETP.NE.AND P5, PT, R9, RZ, PT ;  /* 0x000000ff0900720c */ /* 0x000fe20003fa5270 */
[----:B------:R-:W-:Y:S02]  /*0550*/  @!P1 HADD2.F32 R15, -RZ, R0.H0_H0 ;  /* 0x20000000ff0f9230 */ /* 0x000fe40000004100 */
        /* <DEDUP_REMOVED lines=38> */
.L_x_7271:
[----:B-1----:R-:W-:-:S07]  /*07c0*/  FADD.FTZ R9, R13, R16 ;  /* 0x000000100d097221 */ /* 0x002fce0000010000 */
.L_x_7256:
[----:B------:R-:W-:Y:S05]  /*07d0*/  BSYNC B0 ;  /* 0x0000000000007941 */ /* 0x000fea0003800000 */
.L_x_7255:
[----:B-1----:R1:W-:Y:S01]  /*07e0*/  @P3 STS [UR4], R9 ;  /* 0x00000009ff003988 */ /* 0x0023e20008000804 */
[----:B------:R-:W-:Y:S05]  /*07f0*/  WARPSYNC.ALL ;  /* 0x0000000000007948 */ /* 0x000fea0003800000 */
[----:B------:R-:W-:Y:S06]  /*0800*/  BAR.SYNC.DEFER_BLOCKING 0x0 ;  /* 0x0000000000007b1d */ /* 0x000fec0000010000 */
[----:B------:R-:W-:Y:S01]  /*0810*/  BSSY.RECONVERGENT B0, `(.L_x_7258) ;  /* 0x0000011000007945 */ /* 0x000fe20003800200 */
[----:B0-----:R-:W0:Y:S03]  /*0820*/  LDS R10, [UR4] ;  /* 0x00000004ff0a7984 */ /* 0x001e260008000800 */
[----:B------:R-:W-:Y:S05]  /*0830*/  @P0 BRA `(.L_x_7259) ;  /* 0x0000000000380947 */ /* 0x000fea0003800000 */
[----:B------:R-:W-:Y:S01]  /*0840*/  HADD2.F32 R7, -RZ, R8.H0_H0 ;  /* 0x20000008ff077230 */ /* 0x000fe20000004100 */
[----:B0-----:R-:W0:Y:S01]  /*0850*/  MUFU.RCP R11, R10 ;  /* 0x0000000a000b7308 */ /* 0x001e220000001000 */
[----:B------:R-:W2:Y:S03]  /*0860*/  LDCU.64 UR4, c[0x0][0x380] ;  /* 0x00007000ff0477ac */ /* 0x000ea60008000a00 */
[----:B------:R-:W-:-:S04]  /*0870*/  FADD.FTZ R7, R7, -R12 ;  /* 0x8000000c07077221 */ /* 0x000fc80000010000 */
[----:B------:R-:W-:Y:S01]  /*0880*/  FMUL.FTZ R13, R7, 1.4426950216293334961 ;  /* 0x3fb8aa3b070d7820 */ /* 0x000fe20000410000 */
[----:B------:R-:W-:-:S03]  /*0890*/  IMAD.MOV.U32 R7, RZ, RZ, RZ ;  /* 0x000000ffff077224 */ /* 0x000fc600078e00ff */
[----:B------:R-:W0:Y:S01]  /*08a0*/  MUFU.EX2 R14, R13 ;  /* 0x0000000d000e7308 */ /* 0x000e220000000800 */
[----:B-1----:R-:W-:-:S03]  /*08b0*/  IMAD.WIDE.U32 R8, R2, UR7, R6 ;  /* 0x0000000702087c25 */ /* 0x002fc6000f8e0006 */
[----:B--2---:R-:W-:Y:S01]  /*08c0*/  LEA R6, P0, R8, UR4, 0x1 ;  /* 0x0000000408067c11 */ /* 0x004fe2000f8008ff */
[----:B0-----:R-:W-:Y:S01]  /*08d0*/  FMUL.FTZ R7, R14, R11 ;  /* 0x0000000b0e077220 */ /* 0x001fe20000410000 */
[----:B------:R-:W-:-:S04]  /*08e0*/  IMAD R11, R3, UR7, R9 ;  /* 0x00000007030b7c24 */ /* 0x000fc8000f8e0209 */
[----:B------:R-:W-:Y:S02]  /*08f0*/  F2FP.F16.F32.PACK_AB R9, RZ, R7 ;  /* 0x00000007ff09723e */ /* 0x000fe400000000ff */
[----:B------:R-:W-:-:S05]  /*0900*/  LEA.HI.X R7, R8, UR5, R11, 0x1, P0 ;  /* 0x0000000508077c11 */ /* 0x000fca00080f0c0b */
[----:B------:R2:W-:Y:S02]  /*0910*/  STG.E.U16 desc[UR8][R6.64], R9 ;  /* 0x0000000906007986 */ /* 0x0005e4000c101508 */
.L_x_7259:
[----:B------:R-:W-:Y:S05]  /*0920*/  BSYNC.RECONVERGENT B0 ;  /* 0x0000000000007941 */ /* 0x000fea0003800200 */
.L_x_7258:
[----:B------:R-:W-:Y:S05]  /*0930*/  @P1 EXIT ;  /* 0x000000000000194d */ /* 0x000fea0003800000 */
[----:B------:R-:W-:Y:S01]  /*0940*/  HADD2.F32 R5, -RZ, R0.H0_H0 ;  /* 0x20000000ff057230 */ /* 0x000fe20000004100 */
[----:B0-2---:R-:W0:Y:S01]  /*0950*/  MUFU.RCP R7, R10 ;  /* 0x0000000a00077308 */ /* 0x005e220000001000 */
[----:B------:R-:W2:Y:S03]  /*0960*/  LDCU.64 UR4, c[0x0][0x380] ;  /* 0x00007000ff0477ac */ /* 0x000ea60008000a00 */
[----:B------:R-:W-:-:S04]  /*0970*/  FADD.FTZ R5, R5, -R12 ;  /* 0x8000000c05057221 */ /* 0x000fc80000010000 */
[----:B------:R-:W-:Y:S01]  /*0980*/  FMUL.FTZ R6, R5, 1.4426950216293334961 ;  /* 0x3fb8aa3b05067820 */ /* 0x000fe20000410000 */
[----:B------:R-:W-:-:S03]  /*0990*/  MOV R5, RZ ;  /* 0x000000ff00057202 */ /* 0x000fc60000000f00 */
[----:B------:R-:W0:Y:S01]  /*09a0*/  MUFU.EX2 R0, R6 ;  /* 0x0000000600007308 */ /* 0x000e220000000800 */
[----:B------:R-:W-:-:S04]  /*09b0*/  IMAD.WIDE.U32 R4, R2, UR7, R4 ;  /* 0x0000000702047c25 */ /* 0x000fc8000f8e0004 */
[----:B------:R-:W-:Y:S01]  /*09c0*/  IMAD R3, R3, UR7, R5 ;  /* 0x0000000703037c24 */ /* 0x000fe2000f8e0205 */
[----:B--2---:R-:W-:-:S04]  /*09d0*/  LEA R2, P0, R4, UR4, 0x1 ;  /* 0x0000000404027c11 */ /* 0x004fc8000f8008ff */
[----:B------:R-:W-:Y:S01]  /*09e0*/  LEA.HI.X R3, R4, UR5, R3, 0x1, P0 ;  /* 0x0000000504037c11 */ /* 0x000fe200080f0c03 */
[----:B0-----:R-:W-:-:S05]  /*09f0*/  FMUL.FTZ R0, R0, R7 ;  /* 0x0000000700007220 */ /* 0x001fca0000410000 */
[----:B------:R-:W-:-:S05]  /*0a00*/  F2FP.F16.F32.PACK_AB R0, RZ, R0 ;  /* 0x00000000ff00723e */ /* 0x000fca00000000ff */
[----:B------:R-:W-:Y:S01]  /*0a10*/  STG.E.U16 desc[UR8][R2.64], R0 ;  /* 0x0000000002007986 */ /* 0x000fe2000c101508 */
[----:B------:R-:W-:Y:S05]  /*0a20*/  EXIT ;  /* 0x000000000000794d */ /* 0x000fea0003800000 */
.L_x_7254:
[----:B-1----:R-:W-:Y:S02]  /*0a30*/  IMAD.MOV.U32 R19, RZ, RZ, R13 ;  /* 0x000000ffff137224 */ /* 0x002fe400078e000d */
[----:B------:R-:W-:Y:S02]  /*0a40*/  HFMA2 R21, -RZ, RZ, 0, 1.847743988037109375e-06 ;  /* 0x0000001fff157431 */ /* 0x000fe400000001ff */
[----:B------:R-:W-:Y:S02]  /*0a50*/  IMAD.MOV.U32 R20, RZ, RZ, 0x10 ;  /* 0x00000010ff147424 */ /* 0x000fe400078e00ff */
[----:B------:R-:W-:-:S07]  /*0a60*/  IMAD.MOV.U32 R18, RZ, RZ, -0x1 ;  /* 0xffffffffff127424 */ /* 0x000fce00078e00ff */
[----:B------:R-:W-:Y:S05]  /*0a70*/  WARPSYNC.COLLECTIVE R18, `(.L_x_7260) ;  /* 0x0000000012087348 */ /* 0x000fea0003c00000 */
[----:B------:R0:W1:Y:S02]  /*0a80*/  SHFL.DOWN P5, R16, R19, R20, R21 ;  /* 0x0800001413107389 */ /* 0x00006400000a0015 */
[----:B01----:R-:W-:Y:S05]  /*0a90*/  ENDCOLLECTIVE ;  /* 0x000000000000791b */ /* 0x003fea0003800000 */
.L_x_7260:
        /* <DEDUP_REMOVED lines=8> */
.L_x_7261:
        /* <DEDUP_REMOVED lines=8> */
.L_x_7262:
        /* <DEDUP_REMOVED lines=8> */
.L_x_7263:
        /* <DEDUP_REMOVED lines=8> */
.L_x_7264:
[----:B------:R-:W-:Y:S05]  /*0ca0*/  BRA `(.L_x_7265) ;  /* 0xfffffff800047947 */ /* 0x000fea000383ffff */
.L_x_7257:
[----:B-1----:R-:W-:Y:S02]  /*0cb0*/  IMAD.MOV.U32 R19, RZ, RZ, R9 ;  /* 0x000000ffff137224 */ /* 0x002fe400078e0009 */
[----:B------:R-:W-:Y:S02]  /*0cc0*/  HFMA2 R20, -RZ, RZ, 0, 9.5367431640625e-07 ;  /* 0x00000010ff147431 */ /* 0x000fe400000001ff */
[----:B------:R-:W-:Y:S02]  /*0cd0*/  IMAD.MOV.U32 R21, RZ, RZ, 0x1f ;  /* 0x0000001fff157424 */ /* 0x000fe400078e00ff */
[----:B------:R-:W-:-:S07]  /*0ce0*/  IMAD.MOV.U32 R18, RZ, RZ, -0x1 ;  /* 0xffffffffff127424 */ /* 0x000fce00078e00ff */
[----:B0-----:R-:W-:Y:S05]  /*0cf0*/  WARPSYNC.COLLECTIVE R18, `(.L_x_7266) ;  /* 0x0000000012087348 */ /* 0x001fea0003c00000 */
[----:B------:R1:W2:Y:S02]  /*0d00*/  SHFL.DOWN P5, R16, R19, R20, R21 ;  /* 0x0800001413107389 */ /* 0x0002a400000a0015 */
[----:B012---:R-:W-:Y:S05]  /*0d10*/  ENDCOLLECTIVE ;  /* 0x000000000000791b */ /* 0x007fea0003800000 */
.L_x_7266:
[----:B------:R-:W-:Y:S01]  /*0d20*/  IMAD.MOV.U32 R20, RZ, RZ, 0x8 ;  /* 0x00000008ff147424 */ /* 0x000fe200078e00ff */
[----:B------:R-:W-:-:S05]  /*0d30*/  MOV R10, R16 ;  /* 0x00000010000a7202 */ /* 0x000fca0000000f00 */
[----:B------:R-:W-:-:S04]  /*0d40*/  FADD.FTZ R10, R9, R10 ;  /* 0x0000000a090a7221 */ /* 0x000fc80000010000 */
[----:B------:R-:W-:-:S07]  /*0d50*/  IMAD.MOV.U32 R19, RZ, RZ, R10 ;  /* 0x000000ffff137224 */ /* 0x000fce00078e000a */
[----:B------:R-:W-:Y:S05]  /*0d60*/  WARPSYNC.COLLECTIVE R18, `(.L_x_7267) ;  /* 0x0000000012087348 */ /* 0x000fea0003c00000 */
[----:B------:R0:W1:Y:S02]  /*0d70*/  SHFL.DOWN P5, R16, R19, R20, R21 ;  /* 0x0800001413107389 */ /* 0x00006400000a0015 */
[----:B01----:R-:W-:Y:S05]  /*0d80*/  ENDCOLLECTIVE ;  /* 0x000000000000791b */ /* 0x003fea0003800000 */
.L_x_7267:
[----:B------:R-:W-:Y:S01]  /*0d90*/  HFMA2 R20, -RZ, RZ, 0, 2.384185791015625e-07 ;  /* 0x00000004ff147431 */ /* 0x000fe200000001ff */
[----:B------:R-:W-:-:S05]  /*0da0*/  MOV R11, R16 ;  /* 0x00000010000b7202 */ /* 0x000fca0000000f00 */
[----:B------:R-:W-:-:S04]  /*0db0*/  FADD.FTZ R11, R10, R11 ;  /* 0x0000000b0a0b7221 */ /* 0x000fc80000010000 */
[----:B------:R-:W-:-:S07]  /*0dc0*/  IMAD.MOV.U32 R19, RZ, RZ, R11 ;  /* 0x000000ffff137224 */ /* 0x000fce00078e000b */
[----:B------:R-:W-:Y:S05]  /*0dd0*/  WARPSYNC.COLLECTIVE R18, `(.L_x_7268) ;  /* 0x0000000012087348 */ /* 0x000fea0003c00000 */
[----:B------:R0:W1:Y:S02]  /*0de0*/  SHFL.DOWN P5, R16, R19, R20, R21 ;  /* 0x0800001413107389 */ /* 0x00006400000a0015 */
[----:B01----:R-:W-:Y:S05]  /*0df0*/  ENDCOLLECTIVE ;  /* 0x000000000000791b */ /* 0x003fea0003800000 */
.L_x_7268:
[----:B------:R-:W-:Y:S02]  /*0e00*/  IMAD.MOV.U32 R20, RZ, RZ, 0x2 ;  /* 0x00000002ff147424 */ /* 0x000fe400078e00ff */
[----:B------:R-:W-:-:S04]  /*0e10*/  IMAD.MOV.U32 R14, RZ, RZ, R16 ;  /* 0x000000ffff0e7224 */ /* 0x000fc800078e0010 */
[----:B------:R-:W-:-:S05]  /*0e20*/  FADD.FTZ R14, R11, R14 ;  /* 0x0000000e0b0e7221 */ /* 0x000fca0000010000 */
[----:B------:R-:W-:-:S07]  /*0e30*/  MOV R19, R14 ;  /* 0x0000000e00137202 */ /* 0x000fce0000000f00 */
[----:B------:R-:W-:Y:S05]  /*0e40*/  WARPSYNC.COLLECTIVE R18, `(.L_x_7269) ;  /* 0x0000000012087348 */ /* 0x000fea0003c00000 */
[----:B------:R0:W1:Y:S02]  /*0e50*/  SHFL.DOWN P5, R16, R19, R20, R21 ;  /* 0x0800001413107389 */ /* 0x00006400000a0015 */
[----:B01----:R-:W-:Y:S05]  /*0e60*/  ENDCOLLECTIVE ;  /* 0x000000000000791b */ /* 0x003fea0003800000 */
.L_x_7269:
[----:B------:R-:W-:Y:S01]  /*0e70*/  HFMA2 R20, -RZ, RZ, 0, 5.9604644775390625e-08 ;  /* 0x00000001ff147431 */ /* 0x000fe200000001ff */
[----:B------:R-:W-:-:S05]  /*0e80*/  MOV R13, R16 ;  /* 0x00000010000d7202 */ /* 0x000fca0000000f00 */
[----:B------:R-:W-:-:S04]  /*0e90*/  FADD.FTZ R13, R14, R13 ;  /* 0x0000000d0e0d7221 */ /* 0x000fc80000010000 */
[----:B------:R-:W-:-:S07]  /*0ea0*/  IMAD.MOV.U32 R19, RZ, RZ, R13 ;  /* 0x000000ffff137224 */ /* 0x000fce00078e000d */
[----:B------:R-:W-:Y:S05]  /*0eb0*/  WARPSYNC.COLLECTIVE R18, `(.L_x_7270) ;  /* 0x0000000012087348 */ /* 0x000fea0003c00000 */
[----:B------:R0:W1:Y:S02]  /*0ec0*/  SHFL.DOWN P5, R16, R19, R20, R21 ;  /* 0x0800001413107389 */ /* 0x00006400000a0015 */
[----:B01----:R-:W-:Y:S05]  /*0ed0*/  ENDCOLLECTIVE ;  /* 0x000000000000791b */ /* 0x003fea0003800000 */
.L_x_7270:
[----:B------:R-:W-:Y:S05]  /*0ee0*/  BRA `(.L_x_7271) ;  /* 0xfffffff800347947 */ /* 0x000fea000383ffff */
.L_x_7272:
        /* <DEDUP_REMOVED lines=9> */
.L_x_11589:


//--------------------- .text._ZN2at6native43_GLOBAL__N__9ae7fba5_10_SoftMax_cu_9f978f6322cunn_SoftMaxForwardRegIN3c104HalfEfS4_NS1_22SoftMaxForwardEpilogueElLi1EEEvPT1_PKT_T3_ --------------------------
	.section	.text._ZN2at6native43_GLOBAL__N__9ae7fba5_10_SoftMax_cu_9f978f6322cunn_SoftMaxForwardRegIN3c104HalfEfS4_NS1_22SoftMaxForwardEpilogueElLi1EEEvPT1_PKT_T3_,"ax",@progbits
	.align	128
.text._ZN2at6native43_GLOBAL__N__9ae7fba5_10_SoftMax_cu_9f978f6322cunn_SoftMaxForwardRegIN3c104HalfEfS4_NS1_22SoftMaxForwardEpilogueElLi1EEEvPT1_PKT_T3_:
        .type           _ZN2at6native43_GLOBAL__N__9ae7fba5_10_SoftMax_cu_9f978f6322cunn_SoftMaxForwardRegIN3c104HalfEfS4_NS1_22SoftMaxForwardEpilogueElLi1EEEvPT1_PKT_T3_,@function
        .size           _ZN2at6native43_GLOBAL__N__9ae7fba5_10_SoftMax_cu_9f978f6322cunn_SoftMaxForwardRegIN3c104HalfEfS4_NS1_22SoftMaxForwardEpilogueElLi1EEEvPT1_PKT_T3_,(.L_x_11590 - _ZN2at6native43_GLOBAL__N__9ae7fba5_10_SoftMax_cu_9f978f6322cunn_SoftMaxForwardRegIN3c104HalfEfS4_NS1_22SoftMaxForwardEpilogueElLi1EEEvPT1_PKT_T3_)
        .other          _ZN2at6native43_GLOBAL__N__9ae7fba5_10_SoftMax_cu_9f978f6322cunn_SoftMaxForwardRegIN3c104HalfEfS4_NS1_22SoftMaxForwardEpilogueElLi1EEEvPT1_PKT_T3_,@"STO_CUDA_ENTRY STV_DEFAULT"
_ZN2at6native43_GLOBAL__N__9ae7fba5_10_SoftMax_cu_9f978f6322cunn_SoftMaxForwardRegIN3c104HalfEfS4_NS1_22SoftMaxForwardEpilogueElLi1EEEvPT1_PKT_T3_:
        /* <DEDUP_REMOVED lines=21> */
[----:B--2---:R-:W-:-:S05]  /*0150*/  @!P0 HADD2.F32 R7, -RZ, R0.H0_H0 ;  /* 0x20000000ff078230 */ /* 0x004fca0000004100 */
        /* <DEDUP_REMOVED lines=11> */
[----:B------:R-:W-:Y:S01]  /*0210*/  FSEL R11, R11, R10, !P1 ;  /* 0x0000000a0b0b7208 */ /* 0x000fe20004800000 */
[----:B------:R-:W-:-:S04]  /*0220*/  IMAD.MOV.U32 R10, RZ, RZ, -0x800001 ;  /* 0xff7fffffff0a7424 */ /* 0x000fc800078e00ff */
        /* <DEDUP_REMOVED lines=29> */
.L_x_7283:
[----:B------:R-:W-:Y:S02]  /*0400*/  ISETP.NE.AND P5, PT, R4, RZ, PT ;  /* 0x000000ff0400720c */ /* 0x000fe40003fa5270 */
[----:B-1----:R-:W-:-:S04]  /*0410*/  FSETP.GEU.FTZ.AND P4, PT, R14, R13, PT ;  /* 0x0000000d0e00720b */ /* 0x002fc80003f9e000 */
[----:B------:R-:W-:-:S07]  /*0420*/  FSEL R13, R13, R14, !P4 ;  /* 0x0000000e0d0d7208 */ /* 0x000fce0006000000 */
[----:B------:R2:W-:Y:S01]  /*0430*/  @!P5 STS [UR4], R13 ;  /* 0x0000000dff00d988 */ /* 0x0005e20008000804 */
[----:B------:R-:W-:-:S13]  /*0440*/  @!P5 PLOP3.LUT P2, PT, PT, PT, PT, 0x80, 0x8 ;  /* 0x000000000008d81c */ /* 0x000fda0003f4f070 */
.L_x_7273:
[----:B------:R-:W-:Y:S05]  /*0450*/  WARPSYNC.ALL ;  /* 0x0000000000007948 */ /* 0x000fea0003800000 */
[----:B------:R-:W-:Y:S01]  /*0460*/  BAR.SYNC.DEFER_BLOCKING 0x0 ;  /* 0x0000000000007b1d */ /* 0x000fe20000010000 */
[----:B-1----:R-:W-:Y:S01]  /*0470*/  @!P0 HADD2.F32 R10, -RZ, R0.H0_H0 ;  /* 0x20000000ff0a8230 */ /* 0x002fe20000004100 */
[----:B------:R-:W-:Y:S01]  /*0480*/  ISETP.NE.AND P4, PT, R6, RZ, PT ;  /* 0x000000ff0600720c */ /* 0x000fe20003f85270 */
[----:B------:R-:W-:-:S03]  /*0490*/  IMAD.MOV.U32 R6, RZ, RZ, RZ ;  /* 0x000000ffff067224 */ /* 0x000fc600078e00ff */
[----:B------:R-:W-:Y:S01]  /*04a0*/  BSSY B0, `(.L_x_7275) ;  /* 0x0000022000007945 */ /* 0x000fe20003800000 */
[----:B------:R-:W1:Y:S02]  /*04b0*/  LDS R9, [UR4] ;  /* 0x00000004ff097984 */ /* 0x000e640008000800 */
[----:B-1----:R-:W-:-:S04]  /*04c0*/  @!P0 FADD.FTZ R10, R10, -R9 ;  /* 0x800000090a0a8221 */ /* 0x002fc80000010000 */
[----:B------:R-:W-:Y:S01]  /*04d0*/  @!P0 FMUL.FTZ R11, R10, 1.4426950216293334961 ;  /* 0x3fb8aa3b0a0b8820 */ /* 0x000fe20000410000 */
[----:B------:R-:W-:-:S05]  /*04e0*/  HFMA2 R10, -RZ, RZ, 0, 0 ;  /* 0x00000000ff0a7431 */ /* 0x000fca00000001ff */
        /* <DEDUP_REMOVED lines=28> */
.L_x_7289:
[----:B-1----:R-:W-:-:S07]  /*06b0*/  FADD.FTZ R6, R10, R13 ;  /* 0x0000000d0a067221 */ /* 0x002fce0000010000 */
.L_x_7276:
[----:B------:R-:W-:Y:S05]  /*06c0*/  BSYNC B0 ;  /* 0x0000000000007941 */ /* 0x000fea0003800000 */
.L_x_7275:
[----:B-1----:R1:W-:Y:S01]  /*06d0*/  @P2 STS [UR4], R6 ;  /* 0x00000006ff002988 */ /* 0x0023e20008000804 */
[----:B------:R-:W-:Y:S05]  /*06e0*/  WARPSYNC.ALL ;  /* 0x0000000000007948 */ /* 0x000fea0003800000 */
[----:B------:R-:W-:Y:S06]  /*06f0*/  BAR.SYNC.DEFER_BLOCKING 0x0 ;  /* 0x0000000000007b1d */ /* 0x000fec0000010000 */
[----:B------:R-:W-:Y:S05]  /*0700*/  @P0 EXIT ;  /* 0x000000000000094d */ /* 0x000fea0003800000 */
[----:B-1----:R-:W1:Y:S01]  /*0710*/  LDS R6, [UR4] ;  /* 0x00000004ff067984 */ /* 0x002e620008000800 */
[----:B------:R-:W-:Y:S01]  /*0720*/  HADD2.F32 R0, -RZ, R0.H0_H0 ;  /* 0x20000000ff007230 */ /* 0x000fe20000004100 */
        /* <DEDUP_REMOVED lines=11> */
[----:B------:R-:W-:-:S05]  /*07e0*/  F2FP.F16.F32.PACK_AB R0, RZ, R0 ;  /* 0x00000000ff00723e */ /* 0x000fca00000000ff */
[----:B------:R-:W-:Y:S01]  /*07f0*/  STG.E.U16 desc[UR8][R2.64], R0 ;  /* 0x0000000002007986 */ /* 0x000fe2000c101508 */
[----:B------:R-:W-:Y:S05]  /*0800*/  EXIT ;  /* 0x000000000000794d */ /* 0x000fea0003800000 */
.L_x_7274:
[----:B-1----:R-:W-:Y:S01]  /*0810*/  IMAD.MOV.U32 R16, RZ, RZ, R10 ;  /* 0x000000ffff107224 */ /* 0x002fe200078e000a */
[----:B------:R-:W-:Y:S01]  /*0820*/  MOV R17, 0x10 ;  /* 0x0000001000117802 */ /* 0x000fe20000000f00 */
[----:B------:R-:W-:Y:S02]  /*0830*/  IMAD.MOV.U32 R18, RZ, RZ, 0x1f ;  /* 0x0000001fff127424 */ /* 0x000fe400078e00ff */
[----:B------:R-:W-:-:S07]  /*0840*/  IMAD.MOV.U32 R15, RZ, RZ, -0x1 ;  /* 0xffffffffff0f7424 */ /* 0x000fce00078e00ff */
[----:B------:R-:W-:Y:S05]  /*0850*/  WARPSYNC.COLLECTIVE R15, `(.L_x_7278) ;  /* 0x000000000f087348 */ /* 0x000fea0003c00000 */
[----:B------:R0:W1:Y:S02]  /*0860*/  SHFL.DOWN P4, R13, R16, R17, R18 ;  /* 0x08000011100d7389 */ /* 0x0000640000080012 */
[----:B01----:R-:W-:Y:S05]  /*0870*/  ENDCOLLECTIVE ;  /* 0x000000000000791b */ /* 0x003fea0003800000 */
.L_x_7278:
        /* <DEDUP_REMOVED lines=8> */
.L_x_7279:
[----:B------:R-:W-:Y:S02]  /*0900*/  HFMA2 R17, -RZ, RZ, 0, 2.384185791015625e-07 ;  /* 0x00000004ff117431 */ /* 0x000fe400000001ff */
[----:B------:R-:W-:-:S05]  /*0910*/  IMAD.MOV.U32 R12, RZ, RZ, R13 ;  /* 0x000000ffff0c7224 */ /* 0x000fca00078e000d */
[----:B------:R-:W-:-:S04]  /*0920*/  FSETP.GEU.FTZ.AND P4, PT, R9, R12, PT ;  /* 0x0000000c0900720b */ /* 0x000fc80003f9e000 */
[----:B------:R-:W-:-:S05]  /*0930*/  FSEL R12, R12, R9, !P4 ;  /* 0x000000090c0c7208 */ /* 0x000fca0006000000 */
[----:B------:R-:W-:-:S07]  /*0940*/  IMAD.MOV.U32 R16, RZ, RZ, R12 ;  /* 0x000000ffff107224 */ /* 0x000fce00078e000c */
[----:B------:R-:W-:Y:S05]  /*0950*/  WARPSYNC.COLLECTIVE R15, `(.L_x_7280) ;  /* 0x000000000f087348 */ /* 0x000fea0003c00000 */
[----:B------:R0:W1:Y:S02]  /*0960*/  SHFL.DOWN P4, R13, R16, R17, R18 ;  /* 0x08000011100d7389 */ /* 0x0000640000080012 */
[----:B01----:R-:W-:Y:S05]  /*0970*/  ENDCOLLECTIVE ;  /* 0x000000000000791b */ /* 0x003fea0003800000 */
.L_x_7280:
        /* <DEDUP_REMOVED lines=8> */
.L_x_7281:
[----:B------:R-:W-:Y:S02]  /*0a00*/  HFMA2 R17, -RZ, RZ, 0, 5.9604644775390625e-08 ;  /* 0x00000001ff117431 */ /* 0x000fe400000001ff */
[----:B------:R-:W-:-:S05]  /*0a10*/  IMAD.MOV.U32 R14, RZ, RZ, R13 ;  /* 0x000000ffff0e7224 */ /* 0x000fca00078e000d */
[----:B------:R-:W-:-:S04]  /*0a20*/  FSETP.GEU.FTZ.AND P4, PT, R11, R14, PT ;  /* 0x0000000e0b00720b */ /* 0x000fc80003f9e000 */
[----:B------:R-:W-:-:S05]  /*0a30*/  FSEL R14, R14, R11, !P4 ;  /* 0x0000000b0e0e7208 */ /* 0x000fca0006000000 */
[----:B------:R-:W-:-:S07]  /*0a40*/  IMAD.MOV.U32 R16, RZ, RZ, R14 ;  /* 0x000000ffff107224 */ /* 0x000fce00078e000e */
[----:B------:R-:W-:Y:S05]  /*0a50*/  WARPSYNC.COLLECTIVE R15, `(.L_x_7282) ;  /* 0x000000000f087348 */ /* 0x000fea0003c00000 */
[----:B------:R0:W1:Y:S02]  /*0a60*/  SHFL.DOWN P4, R13, R16, R17, R18 ;  /* 0x08000011100d7389 */ /* 0x0000640000080012 */
[----:B01----:R-:W-:Y:S05]  /*0a70*/  ENDCOLLECTIVE ;  /* 0x000000000000791b */ /* 0x003fea0003800000 */
.L_x_7282:
[----:B------:R-:W-:Y:S05]  /*0a80*/  BRA `(.L_x_7283) ;  /* 0xfffffff8005c7947 */ /* 0x000fea000383ffff */
.L_x_7277:
[----:B01----:R-:W-:Y:S01]  /*0a90*/  IMAD.MOV.U32 R16, RZ, RZ, R6 ;  /* 0x000000ffff107224 */ /* 0x003fe200078e0006 */
[----:B------:R-:W-:Y:S01]  /*0aa0*/  MOV R18, 0x1f ;  /* 0x0000001f00127802 */ /* 0x000fe20000000f00 */
[----:B------:R-:W-:Y:S02]  /*0ab0*/  IMAD.MOV.U32 R17, RZ, RZ, 0x10 ;  /* 0x00000010ff117424 */ /* 0x000fe400078e00ff */
[----:B------:R-:W-:-:S07]  /*0ac0*/  IMAD.MOV.U32 R15, RZ, RZ, -0x1 ;  /* 0xffffffffff0f7424 */ /* 0x000fce00078e00ff */
[----:B------:R-:W-:Y:S05]  /*0ad0*/  WARPSYNC.COLLECTIVE R15, `(.L_x_7284) ;  /* 0x000000000f087348 */ /* 0x000fea0003c00000 */
[----:B------:R0:W1:Y:S02]  /*0ae0*/  SHFL.DOWN P4, R13, R16, R17, R18 ;  /* 0x08000011100d7389 */ /* 0x0000640000080012 */
[----:B01----:R-:W-:Y:S05]  /*0af0*/  ENDCOLLECTIVE ;  /* 0x000000000000791b */ /* 0x003fea0003800000 */
.L_x_7284:
[----:B------:R-:W-:Y:S02]  /*0b00*/  IMAD.MOV.U32 R17, RZ, RZ, 0x8 ;  /* 0x00000008ff117424 */ /* 0x000fe400078e00ff */
[----:B------:R-:W-:-:S04]  /*0b10*/  IMAD.MOV.U32 R7, RZ, RZ, R13 ;  /* 0x000000ffff077224 */ /* 0x000fc800078e000d */
[----:B------:R-:W-:-:S05]  /*0b20*/  FADD.FTZ R7, R6, R7 ;  /* 0x0000000706077221 */ /* 0x000fca0000010000 */
[----:B------:R-:W-:-:S07]  /*0b30*/  MOV R16, R7 ;  /* 0x0000000700107202 */ /* 0x000fce0000000f00 */
[----:B------:R-:W-:Y:S05]  /*0b40*/  WARPSYNC.COLLECTIVE R15, `(.L_x_7285) ;  /* 0x000000000f087348 */ /* 0x000fea0003c00000 */
[----:B------:R0:W1:Y:S02]  /*0b50*/  SHFL.DOWN P4, R13, R16, R17, R18 ;  /* 0x08000011100d7389 */ /* 0x0000640000080012 */
[----:B01----:R-:W-:Y:S05]  /*0b60*/  ENDCOLLECTIVE ;  /* 0x000000000000791b */ /* 0x003fea0003800000 */
.L_x_7285:
[----:B------:R-:W-:Y:S02]  /*0b70*/  IMAD.MOV.U32 R17, RZ, RZ, 0x4 ;  /* 0x00000004ff117424 */ /* 0x000fe400078e00ff */
[----:B------:R-:W-:-:S04]  /*0b80*/  IMAD.MOV.U32 R8, RZ, RZ, R13 ;  /* 0x000000ffff087224 */ /* 0x000fc800078e000d */
[----:B------:R-:W-:-:S05]  /*0b90*/  FADD.FTZ R8, R7, R8 ;  /* 0x0000000807087221 */ /* 0x000fca0000010000 */
[----:B------:R-:W-:-:S07]  /*0ba0*/  MOV R16, R8 ;  /* 0x0000000800107202 */ /* 0x000fce0000000f00 */
[----:B------:R-:W-:Y:S05]  /*0bb0*/  WARPSYNC.COLLECTIVE R15, `(.L_x_7286) ;  /* 0x000000000f087348 */ /* 0x000fea0003c00000 */
[----:B------:R0:W1:Y:S02]  /*0bc0*/  SHFL.DOWN P4, R13, R16, R17, R18 ;  /* 0x08000011100d7389 */ /* 0x0000640000080012 */
[----:B01----:R-:W-:Y:S05]  /*0bd0*/  ENDCOLLECTIVE ;  /* 0x000000000000791b */ /* 0x003fea0003800000 */
.L_x_7286:
[----:B------:R-:W-:Y:S02]  /*0be0*/  IMAD.MOV.U32 R17, RZ, RZ, 0x2 ;  /* 0x00000002ff117424 */ /* 0x000fe400078e00ff */
[----:B------:R-:W-:-:S04]  /*0bf0*/  IMAD.MOV.U32 R11, RZ, RZ, R13 ;  /* 0x000000ffff0b7224 */ /* 0x000fc800078e000d */
[----:B------:R-:W-:-:S05]  /*0c00*/  FADD.FTZ R11, R8, R11 ;  /* 0x0000000b080b7221 */ /* 0x000fca0000010000 */
[----:B------:R-:W-:-:S07]  /*0c10*/  MOV R16, R11 ;  /* 0x0000000b00107202 */ /* 0x000fce0000000f00 */
[----:B------:R-:W-:Y:S05]  /*0c20*/  WARPSYNC.COLLECTIVE R15, `(.L_x_7287) ;  /* 0x000000000f087348 */ /* 0x000fea0003c00000 */
[----:B------:R0:W1:Y:S02]  /*0c30*/  SHFL.DOWN P4, R13, R16, R17, R18 ;  /* 0x08000011100d7389 */ /* 0x0000640000080012 */
[----:B01----:R-:W-:Y:S05]  /*0c40*/  ENDCOLLECTIVE ;  /* 0x000000000000791b */ /* 0x003fea0003800000 */
.L_x_7287:
[----:B------:R-:W-:Y:S02]  /*0c50*/  IMAD.MOV.U32 R17, RZ, RZ, 0x1 ;  /* 0x00000001ff117424 */ /* 0x000fe400078e00ff */
[----:B------:R-:W-:-:S04]  /*0c60*/  IMAD.MOV.U32 R10, RZ, RZ, R13 ;  /* 0x000000ffff0a7224 */ /* 0x000fc800078e000d */
[----:B------:R-:W-:-:S05]  /*0c70*/  FADD.FTZ R10, R11, R10 ;  /* 0x0000000a0b0a7221 */ /* 0x000fca0000010000 */
[----:B------:R-:W-:-:S07]  /*0c80*/  MOV R16, R10 ;  /* 0x0000000a00107202 */ /* 0x000fce0000000f00 */
[----:B------:R-:W-:Y:S05]  /*0c90*/  WARPSYNC.COLLECTIVE R15, `(.L_x_7288) ;  /* 0x000000000f087348 */ /* 0x000fea0003c00000 */
[----:B------:R0:W1:Y:S02]  /*0ca0*/  SHFL.DOWN P4, R13, R16, R17, R18 ;  /* 0x08000011100d7389 */ /* 0x0000640000080012 */
[----:B01----:R-:W-:Y:S05]  /*0cb0*/  ENDCOLLECTIVE ;  /* 0x000000000000791b */ /* 0x003fea0003800000 */
.L_x_7288:
[----:B------:R-:W-:Y:S05]  /*0cc0*/  BRA `(.L_x_7289) ;  /* 0xfffffff800787947 */ /* 0x000fea000383ffff */
.L_x_7290:
        /* <DEDUP_REMOVED lines=11> */
.L_x_11590:


//--------------------- .text._ZN2at6native43_GLOBAL__N__9ae7fba5_10_SoftMax_cu_9f978f6319cunn_SoftMaxForwardILi4EfffNS1_22SoftMaxForwardEpilogueEEEvPT2_PKT0_i --------------------------
	.section	.text._ZN2at6native43_GLOBAL__N__9ae7fba5_10_SoftMax_cu_9f978f6319cunn_SoftMaxForwardILi4EfffNS1_22SoftMaxForwardEpilogueEEEvPT2_PKT0_i,"ax",@progbits
	.align	128
.text._ZN2at6native43_GLOBAL__N__9ae7fba5_10_SoftMax_cu_9f978f6319cunn_SoftMaxForwardILi4EfffNS1_22SoftMaxForwardEpilogueEEEvPT2_PKT0_i:
        .type           _ZN2at6native43_GLOBAL__N__9ae7fba5_10_SoftMax_cu_9f978f6319cunn_SoftMaxForwardILi4EfffNS1_22SoftMaxForwardEpilogueEEEvPT2_PKT0_i,@function
        .size           _ZN2at6native43_GLOBAL__N__9ae7fba5_10_SoftMax_cu_9f978f6319cunn_SoftMaxForwardILi4EfffNS1_22SoftMaxForwardEpilogueEEEvPT2_PKT0_i,(.L_x_11591 - _ZN2at6native43_GLOBAL__N__9ae7fba5_10_SoftMax_cu_9f978f6319cunn_SoftMaxForwardILi4EfffNS1_22SoftMaxForwardEpilogueEEEvPT2_PKT0_i)
        .other          _ZN2at6native43_GLOBAL__N__9ae7fba5_10_SoftMax_cu_9f978f6319cunn_SoftMaxForwardILi4EfffNS1_22SoftMaxForwardEpilogueEEEvPT2_PKT0_i,@"STO_CUDA_ENTRY STV_DEFAULT"
_ZN2at6native43_GLOBAL__N__9ae7fba5_10_SoftMax_cu_9f978f6319cunn_SoftMaxForwardILi4EfffNS1_22SoftMaxForwardEpilogueEEEvPT2_PKT0_i:
[----:B------:R-:W-:Y:S08]  /*0000*/  LDC R1, c[0x0][0x37c] ;  /* 0x0000df00ff017b82 */ /* 0x000ff00000000800 */
[----:B------:R-:W0:Y:S01]  /*0010*/  S2UR UR6, SR_CTAID.X ;  /* 0x00000000000679c3 */ /* 0x000e220000002500 */
[----:B------:R-:W1:Y:S01]  /*0020*/  LDCU UR17, c[0x0][0x390] ;  /* 0x00007200ff1177ac */ /* 0x000e620008000800 */
[----:B------:R-:W2:Y:S01]  /*0030*/  S2R R11, SR_TID.X ;  /* 0x00000000000b7919 */ /* 0x000ea20000002100 */
[----:B------:R-:W-:Y:S01]  /*0040*/  HFMA2 R8, -RZ, RZ, 0, 2.384185791015625e-07 ;  /* 0x00000004ff087431 */ /* 0x000fe200000001ff */
        /* <DEDUP_REMOVED lines=31> */
[----:B------:R-:W2:Y:S01]  /*0240*/  @!P0 LDG.E R4, desc[UR18][R8.64] ;  /* 0x0000001208048981 */ /* 0x000ea2000c1e1900 */
[----:B------:R-:W0:Y:S01]  /*0250*/  LDCU UR12, c[0x0][0x360] ;  /* 0x00006c00ff0c77ac */ /* 0x000e220008000800 */
[----:B------:R-:W-:Y:S01]  /*0260*/  IMAD.MOV.U32 R0, RZ, RZ, -0x800001 ;  /* 0xff7fffffff007424 */ /* 0x000fe200078e00ff */
[----:B0-----:R-:W-:Y:S02]  /*0270*/  UIMAD.WIDE.U32 UR14, UR12, 0x4, UR8 ;  /* 0x000000040c0e78a5 */ /* 0x001fe4000f8e0008 */
[----:B------:R-:W-:-:S04]  /*0280*/  UISETP.LT.U32.AND UP0, UPT, UR4, UR12, UPT ;  /* 0x0000000c0400728c */ /* 0x000fc8000bf01070 */
[----:B------:R-:W-:Y:S01]  /*0290*/  USEL UR4, UR4, UR12, !UP0 ;  /* 0x0000000c04047287 */ /* 0x000fe2000c000000 */
[----:B------:R-:W-:Y:S01]  /*02a0*/  MOV R12, UR14 ;  /* 0x0000000e000c7c02 */ /* 0x000fe20008000f00 */
[----:B------:R-:W-:Y:S02]  /*02b0*/  IMAD.U32 R13, RZ, RZ, UR15 ;  /* 0x0000000fff0d7e24 */ /* 0x000fe4000f8e00ff */
[----:B------:R-:W-:Y:S01]  /*02c0*/  UIADD3 UR12, UPT, UPT, UR4, -UR12, URZ ;  /* 0x8000000c040c7290 */ /* 0x000fe2000fffe0ff */
[----:B--2---:R-:W-:-:S11]  /*02d0*/  @!P0 FMNMX.FTZ R0, R4, -3.40282346638528859812e+38, !PT ;  /* 0xff7fffff04008809 */ /* 0x004fd60007810000 */
.L_x_7291:
        /* <DEDUP_REMOVED lines=29> */
.L_x_7294:
[----:B------:R-:W-:-:S06]  /*04b0*/  IMAD.WIDE R4, R15, 0x10, R12 ;  /* 0x000000100f047825 */ /* 0x000fcc00078e020c */
[----:B------:R-:W2:Y:S01]  /*04c0*/  LDG.E.128 R4, desc[UR18][R4.64] ;  /* 0x0000001204047981 */ /* 0x000ea2000c1e1d00 */
[----:B------:R-:W-:-:S05]  /*04d0*/  IADD3 R15, PT, PT, R15, UR21, RZ ;  /* 0x000000150f0f7c10 */ /* 0x000fca000fffe0ff */
[----:B------:R-:W-:-:S05]  /*04e0*/  IMAD.SHL.U32 R10, R15, 0x4, RZ ;  /* 0x000000040f0a7824 */ /* 0x000fca00078e00ff */
[----:B------:R-:W-:Y:S02]  /*04f0*/  ISETP.GE.AND P0, PT, R10, UR4, PT ;  /* 0x000000040a007c0c */ /* 0x000fe4000bf06270 */
[----:B--2---:R-:W-:-:S04]  /*0500*/  FMNMX3.FTZ R0, R0, R4, R5, !PT ;  /* 0x0000000400007276 */ /* 0x004fc80007810005 */
[----:B------:R-:W-:-:S07]  /*0510*/  FMNMX3.FTZ R0, R0, R6, R7, !PT ;  /* 0x0000000600007276 */ /* 0x000fce0007810007 */
[----:B------:R-:W-:Y:S05]  /*0520*/  @!P0 BRA `(.L_x_7294) ;  /* 0xfffffffc00e08947 */ /* 0x000fea000383ffff */
.L_x_7293:
[----:B------:R-:W-:Y:S05]  /*0530*/  BSYNC.RECONVERGENT B0 ;  /* 0x0000000000007941 */ /* 0x000fea0003800200 */
.L_x_7292:
[----:B------:R-:W-:Y:S01]  /*0540*/  ISETP.GE.AND P0, PT, R14, UR12, PT ;  /* 0x0000000c0e007c0c */ /* 0x000fe2000bf06270 */
[----:B------:R-:W-:-:S12]  /*0550*/  BSSY.RECONVERGENT B0, `(.L_x_7295) ;  /* 0x0000008000007945 */ /* 0x000fd80003800200 */
[----:B------:R-:W-:Y:S05]  /*0560*/  @P0 BRA `(.L_x_7296) ;  /* 0x0000000000180947 */ /* 0x000fea0003800000 */
.L_x_7297:
[----:B------:R-:W-:-:S06]  /*0570*/  IMAD.WIDE R4, R14, 0x4, R12 ;  /* 0x000000040e047825 */ /* 0x000fcc00078e020c */
[----:B------:R-:W2:Y:S01]  /*0580*/  LDG.E R5, desc[UR18][R4.64] ;  /* 0x0000001204057981 */ /* 0x000ea2000c1e1900 */
[----:B------:R-:W-:-:S04]  /*0590*/  IADD3 R14, PT, PT, R14, UR21, RZ ;  /* 0x000000150e0e7c10 */ /* 0x000fc8000fffe0ff */
[----:B------:R-:W-:Y:S02]  /*05a0*/  ISETP.GE.AND P0, PT, R14, UR12, PT ;  /* 0x0000000c0e007c0c */ /* 0x000fe4000bf06270 */
[----:B--2---:R-:W-:-:S11]  /*05b0*/  FMNMX.FTZ R0, R5, R0, !PT ;  /* 0x0000000005007209 */ /* 0x004fd60007810000 */
[----:B------:R-:W-:Y:S05]  /*05c0*/  @!P0 BRA `(.L_x_7297) ;  /* 0xfffffffc00e88947 */ /* 0x000fea000383ffff */
.L_x_7296:
[----:B------:R-:W-:Y:S05]  /*05d0*/  BSYNC.RECONVERGENT B0 ;  /* 0x0000000000007941 */ /* 0x000fea0003800200 */
.L_x_7295:
        /* <DEDUP_REMOVED lines=9> */
[----:B------:R-:W-:Y:S01]  /*0670*/  FSEL R5, R5, R0, !P0 ;  /* 0x0000000005057208 */ /* 0x000fe20004000000 */
[----:B------:R-:W-:Y:S02]  /*0680*/  IMAD.MOV.U32 R0, RZ, RZ, -0x800001 ;  /* 0xff7fffffff007424 */ /* 0x000fe400078e00ff */
[----:B------:R-:W-:Y:S02]  /*0690*/  LEA.HI R14, R11, UR15, RZ, 0x1d ;  /* 0x0000000f0b0e7c11 */ /* 0x000fe4000f8fe8ff */
        /* <DEDUP_REMOVED lines=35> */
.L_x_7322:
[----:B------:R-:W-:Y:S02]  /*08d0*/  ISETP.NE.AND P2, PT, R11, RZ, PT ;  /* 0x000000ff0b00720c */ /* 0x000fe40003f45270 */
[----:B-1----:R-:W-:-:S04]  /*08e0*/  FSETP.GEU.FTZ.AND P0, PT, R6, R13, PT ;  /* 0x0000000d0600720b */ /* 0x002fc80003f1e000 */
[----:B0-----:R-:W-:-:S07]  /*08f0*/  FSEL R6, R13, R6, !P0 ;  /* 0x000000060d067208 */ /* 0x001fce0004000000 */
[----:B------:R0:W-:Y:S01]  /*0900*/  @!P2 STS [UR15], R6 ;  /* 0x00000006ff00a988 */ /* 0x0001e2000800080f */
[----:B------:R-:W-:-:S13]  /*0910*/  @!P2 PLOP3.LUT P1, PT, PT, PT, PT, 0x80, 0x8 ;  /* 0x000000000008a81c */ /* 0x000fda0003f2f070 */
.L_x_7298:
[----:B------:R-:W-:Y:S05]  /*0920*/  WARPSYNC.ALL ;  /* 0x0000000000007948 */ /* 0x000fea0003800000 */
[----:B------:R-:W-:Y:S01]  /*0930*/  ISETP.NE.AND P2, PT, RZ, UR10, PT ;  /* 0x0000000aff007c0c */ /* 0x000fe2000bf45270 */
[----:B------:R-:W-:Y:S01]  /*0940*/  BAR.SYNC.DEFER_BLOCKING 0x0 ;  /* 0x0000000000007b1d */ /* 0x000fe20000010000 */
[----:B------:R-:W-:Y:S02]  /*0950*/  HFMA2 R15, -RZ, RZ, 0, 0 ;  /* 0x00000000ff0f7431 */ /* 0x000fe400000001ff */
[----:B------:R-:W-:Y:S01]  /*0960*/  IMAD.MOV.U32 R12, RZ, RZ, R2 ;  /* 0x000000ffff0c7224 */ /* 0x000fe200078e0002 */
[----:B------:R-:W-:-:S02]  /*0970*/  MOV R13, R3 ;  /* 0x00000003000d7202 */ /* 0x000fc40000000f00 */
[----:B-1----:R-:W1:Y:S06]  /*0980*/  LDS R0, [UR15] ;  /* 0x0000000fff007984 */ /* 0x002e6c0008000800 */
[----:B------:R-:W-:Y:S05]  /*0990*/  @!P2 BRA `(.L_x_7300) ;  /* 0x00000000003ca947 */ /* 0x000fea0003800000 */
[----:B------:R-:W-:-:S06]  /*09a0*/  UIADD3 UR16, UPT, UPT, UR10, UR17, URZ ;  /* 0x000000110a107290 */ /* 0x000fcc000fffe0ff */
[----:B------:R-:W-:-:S04]  /*09b0*/  ISETP.GE.AND P0, PT, R11, UR16, PT ;  /* 0x000000100b007c0c */ /* 0x000fc8000bf06270 */
[----:B------:R-:W-:-:S13]  /*09c0*/  ISETP.LT.U32.OR P0, PT, R11, UR10, P0 ;  /* 0x0000000a0b007c0c */ /* 0x000fda0008701470 */
[----:B------:R-:W1:Y:S01]  /*09d0*/  @!P0 LDG.E R9, desc[UR18][R8.64] ;  /* 0x0000001208098981 */ /* 0x000e62000c1e1900 */
[----:B------:R-:W-:Y:S01]  /*09e0*/  UIMAD.WIDE.U32 UR4, UR21, 0x4, UR8 ;  /* 0x00000004150478a5 */ /* 0x000fe2000f8e0008 */
[----:B------:R-:W-:Y:S01]  /*09f0*/  IMAD.MOV.U32 R15, RZ, RZ, RZ ;  /* 0x000000ffff0f7224 */ /* 0x000fe200078e00ff */
[----:B------:R-:W-:-:S04]  /*0a00*/  UISETP.LT.U32.AND UP1, UPT, UR16, UR21, UPT ;  /* 0x000000151000728c */ /* 0x000fc8000bf21070 */
[----:B------:R-:W-:Y:S01]  /*0a10*/  USEL UR16, UR16, UR21, !UP1 ;  /* 0x0000001510107287 */ /* 0x000fe2000c800000 */
[----:B------:R-:W-:Y:S01]  /*0a20*/  MOV R12, UR4 ;  /* 0x00000004000c7c02 */ /* 0x000fe20008000f00 */
[----:B------:R-:W-:Y:S02]  /*0a30*/  IMAD.U32 R13, RZ, RZ, UR5 ;  /* 0x00000005ff0d7e24 */ /* 0x000fe4000f8e00ff */
[----:B------:R-:W-:Y:S01]  /*0a40*/  UIADD3 UR16, UPT, UPT, UR16, -UR21, URZ ;  /* 0x8000001510107290 */ /* 0x000fe2000fffe0ff */
[----:B-1----:R-:W-:-:S04]  /*0a50*/  @!P0 FADD.FTZ R4, -R0, R9 ;  /* 0x0000000900048221 */ /* 0x002fc80000010100 */
[----:B------:R-:W-:-:S06]  /*0a60*/  @!P0 FMUL.FTZ R4, R4, 1.4426950216293334961 ;  /* 0x3fb8aa3b04048820 */ /* 0x000fcc0000410000 */
[----:B------:R-:W1:Y:S02]  /*0a70*/  @!P0 MUFU.EX2 R4, R4 ;  /* 0x0000000400048308 */ /* 0x000e640000000800 */
[----:B-1----:R-:W-:-:S07]  /*0a80*/  @!P0 FADD.FTZ R15, RZ, R4 ;  /* 0x00000004ff0f8221 */ /* 0x002fce0000010000 */
.L_x_7300:
        /* <DEDUP_REMOVED lines=14> */
.L_x_7303:
[----:B------:R-:W-:-:S06]  /*0b70*/  IMAD.WIDE R4, R9, 0x10, R12 ;  /* 0x0000001009047825 */ /* 0x000fcc00078e020c */
[----:B0-----:R-:W1:Y:S01]  /*0b80*/  LDG.E.128 R4, desc[UR18][R4.64] ;  /* 0x0000001204047981 */ /* 0x001e62000c1e1d00 */
[----:B------:R-:W-:Y:S01]  /*0b90*/  IADD3 R9, PT, PT, R9, UR21, RZ ;  /* 0x0000001509097c10 */ /* 0x000fe2000fffe0ff */
[C---:B-1----:R-:W-:Y:S01]  /*0ba0*/  FADD.FTZ R17, -R0.reuse, R4 ;  /* 0x0000000400117221 */ /* 0x042fe20000010100 */
[C---:B------:R-:W-:Y:S01]  /*0bb0*/  FADD.FTZ R18, -R0.reuse, R5 ;  /* 0x0000000500127221 */ /* 0x040fe20000010100 */
[C---:B------:R-:W-:Y:S01]  /*0bc0*/  FADD.FTZ R19, -R0.reuse, R6 ;  /* 0x0000000600137221 */ /* 0x040fe20000010100 */
[----:B------:R-:W-:Y:S01]  /*0bd0*/  FADD.FTZ R20, -R0, R7 ;  /* 0x0000000700147221 */ /* 0x000fe20000010100 */
[----:B------:R-:W-:Y:S01]  /*0be0*/  FMUL.FTZ R17, R17, 1.4426950216293334961 ;  /* 0x3fb8aa3b11117820 */ /* 0x000fe20000410000 */
[----:B------:R-:W-:Y:S01]  /*0bf0*/  FMUL.FTZ R18, R18, 1.4426950216293334961 ;  /* 0x3fb8aa3b12127820 */ /* 0x000fe20000410000 */
[----:B------:R-:W-:Y:S01]  /*0c00*/  FMUL.FTZ R19, R19, 1.4426950216293334961 ;  /* 0x3fb8aa3b13137820 */ /* 0x000fe20000410000 */
[----:B------:R-:W-:Y:S01]  /*0c10*/  IMAD.SHL.U32 R4, R9, 0x4, RZ ;  /* 0x0000000409047824 */ /* 0x000fe200078e00ff */
[----:B------:R-:W0:Y:S01]  /*0c20*/  MUFU.EX2 R6, R17 ;  /* 0x0000001100067308 */ /* 0x000e220000000800 */
[----:B------:R-:W-:-:S03]  /*0c30*/  FMUL.FTZ R20, R20, 1.4426950216293334961 ;  /* 0x3fb8aa3b14147820 */ /* 0x000fc60000410000 */
[----:B------:R-:W1:Y:S01]  /*0c40*/  MUFU.EX2 R7, R18 ;  /* 0x0000001200077308 */ /* 0x000e620000000800 */
[----:B------:R-:W-:-:S03]  /*0c50*/  ISETP.GE.AND P0, PT, R4, UR4, PT ;  /* 0x0000000404007c0c */ /* 0x000fc6000bf06270 */
[----:B------:R-:W2:Y:S04]  /*0c60*/  MUFU.EX2 R19, R19 ;  /* 0x0000001300137308 */ /* 0x000ea80000000800 */
[----:B------:R-:W3:Y:S01]  /*0c70*/  MUFU.EX2 R5, R20 ;  /* 0x0000001400057308 */ /* 0x000ee20000000800 */
[----:B0-----:R-:W-:-:S04]  /*0c80*/  FADD.FTZ R6, R6, R15 ;  /* 0x0000000f06067221 */ /* 0x001fc80000010000 */
[----:B-1----:R-:W-:-:S04]  /*0c90*/  FADD.FTZ R6, R6, R7 ;  /* 0x0000000706067221 */ /* 0x002fc80000010000 */
[----:B--2---:R-:W-:-:S04]  /*0ca0*/  FADD.FTZ R6, R6, R19 ;  /* 0x0000001306067221 */ /* 0x004fc80000010000 */
[----:B---3--:R-:W-:Y:S01]  /*0cb0*/  FADD.FTZ R15, R6, R5 ;  /* 0x00000005060f7221 */ /* 0x008fe20000010000 */
[----:B------:R-:W-:Y:S06]  /*0cc0*/  @!P0 BRA `(.L_x_7303) ;  /* 0xfffffffc00a88947 */ /* 0x000fec000383ffff */
.L_x_7302:
[----:B------:R-:W-:Y:S05]  /*0cd0*/  BSYNC.RECONVERGENT B0 ;  /* 0x0000000000007941 */ /* 0x000fea0003800200 */
.L_x_7301:
[----:B------:R-:W-:Y:S01]  /*0ce0*/  ISETP.GE.AND P0, PT, R8, UR16, PT ;  /* 0x0000001008007c0c */ /* 0x000fe2000bf06270 */
[----:B------:R-:W-:-:S12]  /*0cf0*/  BSSY.RECONVERGENT B0, `(.L_x_7304) ;  /* 0x000000b000007945 */ /* 0x000fd80003800200 */
[----:B------:R-:W-:Y:S05]  /*0d00*/  @P0 BRA `(.L_x_7305) ;  /* 0x0000000000240947 */ /* 0x000fea0003800000 */
.L_x_7306:
[----:B------:R-:W-:-:S06]  /*0d10*/  IMAD.WIDE R4, R8, 0x4, R12 ;  /* 0x0000000408047825 */ /* 0x000fcc00078e020c */
[----:B------:R-:W0:Y:S01]  /*0d20*/  LDG.E R5, desc[UR18][R4.64] ;  /* 0x0000001204057981 */ /* 0x000e22000c1e1900 */
[----:B------:R-:W-:-:S04]  /*0d30*/  IADD3 R8, PT, PT, R8, UR21, RZ ;  /* 0x0000001508087c10 */ /* 0x000fc8000fffe0ff */
[----:B------:R-:W-:Y:S01]  /*0d40*/  ISETP.GE.AND P0, PT, R8, UR16, PT ;  /* 0x0000001008007c0c */ /* 0x000fe2000bf06270 */
[----:B01----:R-:W-:-:S04]  /*0d50*/  FADD.FTZ R6, -R0, R5 ;  /* 0x0000000500067221 */ /* 0x003fc80000010100 */
[----:B------:R-:W-:-:S06]  /*0d60*/  FMUL.FTZ R6, R6, 1.4426950216293334961 ;  /* 0x3fb8aa3b06067820 */ /* 0x000fcc0000410000 */
[----:B------:R-:W0:Y:S02]  /*0d70*/  MUFU.EX2 R6, R6 ;  /* 0x0000000600067308 */ /* 0x000e240000000800 */
[----:B0-----:R-:W-:Y:S01]  /*0d80*/  FADD.FTZ R15, R6, R15 ;  /* 0x0000000f060f7221 */ /* 0x001fe20000010000 */
[----:B------:R-:W-:Y:S06]  /*0d90*/  @!P0 BRA `(.L_x_7306) ;  /* 0xfffffffc00dc8947 */ /* 0x000fec000383ffff */
.L_x_7305:
[----:B------:R-:W-:Y:S05]  /*0da0*/  BSYNC.RECONVERGENT B0 ;  /* 0x0000000000007941 */ /* 0x000fea0003800200 */
.L_x_7304:
        /* <DEDUP_REMOVED lines=33> */
.L_x_7328:
[----:B--2---:R-:W-:-:S07]  /*0fc0*/  FADD.FTZ R4, R8, R9 ;  /* 0x0000000908047221 */ /* 0x004fce0000010000 */
.L_x_7308:
[----:B------:R-:W-:Y:S05]  /*0fd0*/  BSYNC B0 ;  /* 0x0000000000007941 */ /* 0x000fea0003800000 */
.L_x_7307:
        /* <DEDUP_REMOVED lines=10> */
.L_x_7311:
[----:B------:R-:W-:-:S06]  /*1080*/  IMAD.WIDE R4, R11, 0x4, R2 ;  /* 0x000000040b047825 */ /* 0x000fcc00078e0202 */
[----:B------:R-:W1:Y:S02]  /*1090*/  LDG.E R5, desc[UR18][R4.64] ;  /* 0x0000001204057981 */ /* 0x000e64000c1e1900 */
[----:B-1-3--:R-:W-:-:S04]  /*10a0*/  FADD.FTZ R6, -R0, R5 ;  /* 0x0000000500067221 */ /* 0x00afc80000010100 */
[----:B0-----:R-:W-:Y:S01]  /*10b0*/  FMUL.FTZ R8, R6, 1.4426950216293334961 ;  /* 0x3fb8aa3b06087820 */ /* 0x001fe20000410000 */
[----:B------:R-:W-:-:S05]  /*10c0*/  HFMA2 R6, -RZ, RZ, 0, 2.384185791015625e-07 ;  /* 0x00000004ff067431 */ /* 0x000fca00000001ff */
[----:B------:R-:W2:Y:S01]  /*10d0*/  MUFU.EX2 R8, R8 ;  /* 0x0000000800087308 */ /* 0x000ea20000000800 */
[----:B------:R-:W-:-:S04]  /*10e0*/  IMAD.WIDE R6, R11, R6, UR6 ;  /* 0x000000060b067e25 */ /* 0x000fc8000f8e0206 */
[----:B------:R-:W-:-:S05]  /*10f0*/  VIADD R11, R11, UR21 ;  /* 0x000000150b0b7c36 */ /* 0x000fca0008000000 */
[----:B------:R-:W-:Y:S01]  /*1100*/  ISETP.GE.AND P0, PT, R11, UR17, PT ;  /* 0x000000110b007c0c */ /* 0x000fe2000bf06270 */
[----:B--2---:R-:W-:-:S05]  /*1110*/  FMUL.FTZ R9, R8, R13 ;  /* 0x0000000d08097220 */ /* 0x004fca0000410000 */
[----:B------:R3:W-:Y:S07]  /*1120*/  STG.E desc[UR18][R6.64], R9 ;  /* 0x0000000906007986 */ /* 0x0007ee000c101912 */
[----:B------:R-:W-:Y:S05]  /*1130*/  @!P0 BRA `(.L_x_7311) ;  /* 0xfffffffc00d08947 */ /* 0x000fea000383ffff */
[----:B------:R-:W-:Y:S05]  /*1140*/  EXIT ;  /* 0x000000000000794d */ /* 0x000fea0003800000 */
.L_x_7310:
[----:B------:R-:W-:Y:S05]  /*1150*/  @!P2 BRA `(.L_x_7312) ;  /* 0x000000000060a947 */ /* 0x000fea0003800000 */
[----:B------:R-:W-:Y:S01]  /*1160*/  UIADD3 UR17, UPT, UPT, UR10, UR17, URZ ;  /* 0x000000110a117290 */ /* 0x000fe2000fffe0ff */
[----:B------:R-:W-:-:S05]  /*1170*/  MOV R2, 0x4 ;  /* 0x0000000400027802 */ /* 0x000fca0000000f00 */
[C---:B------:R-:W-:Y:S01]  /*1180*/  ISETP.GE.AND P0, PT, R11.reuse, UR17, PT ;  /* 0x000000110b007c0c */ /* 0x040fe2000bf06270 */
[----:B------:R-:W-:-:S03]  /*1190*/  IMAD.WIDE.U32 R2, R11, R2, UR8 ;  /* 0x000000080b027e25 */ /* 0x000fc6000f8e0002 */
[----:B------:R-:W-:-:S13]  /*11a0*/  ISETP.LT.U32.OR P0, PT, R11, UR10, P0 ;  /* 0x0000000a0b007c0c */ /* 0x000fda0008701470 */
[----:B------:R2:W1:Y:S01]  /*11b0*/  @!P0 LDG.E R3, desc[UR18][R2.64] ;  /* 0x0000001202038981 */ /* 0x000462000c1e1900 */
[----:B0-----:R-:W0:Y:S01]  /*11c0*/  @!P0 MUFU.RCP R7, R8 ;  /* 0x0000000800078308 */ /* 0x001e220000001000 */
        /* <DEDUP_REMOVED lines=8> */
[----:B-1----:R-:W-:Y:S01]  /*1250*/  @!P0 FADD.FTZ R4, -R0, R3 ;  /* 0x0000000300048221 */ /* 0x002fe20000010100 */
[----:B------:R-:W-:-:S03]  /*1260*/  MOV R3, UR9 ;  /* 0x0000000900037c02 */ /* 0x000fc60008000f00 */
[----:B------:R-:W-:Y:S01]  /*1270*/  @!P0 FMUL.FTZ R6, R4, 1.4426950216293334961 ;  /* 0x3fb8aa3b04068820 */ /* 0x000fe20000410000 */
[----:B------:R-:W-:Y:S01]  /*1280*/  IMAD.U32 R4, RZ, RZ, UR6 ;  /* 0x00000006ff047e24 */ /* 0x000fe2000f8e00ff */
[----:B------:R-:W-:-:S03]  /*1290*/  UIMAD.WIDE.U32 UR6, UR21, 0x4, UR6 ;  /* 0x00000004150678a5 */ /* 0x000fc6000f8e0006 */
[----:B------:R-:W-:Y:S01]  /*12a0*/  @!P0 IMAD.WIDE.U32 R4, R11, 0x4, R4 ;  /* 0x000000040b048825 */ /* 0x000fe200078e0004 */
[----:B------:R-:W0:Y:S03]  /*12b0*/  @!P0 MUFU.EX2 R6, R6 ;  /* 0x0000000600068308 */ /* 0x000e260000000800 */
[----:B0-----:R-:W-:-:S05]  /*12c0*/  @!P0 FMUL.FTZ R7, R6, R7 ;  /* 0x0000000706078220 */ /* 0x001fca0000410000 */
[----:B------:R2:W-:Y:S02]  /*12d0*/  @!P0 STG.E desc[UR18][R4.64], R7 ;  /* 0x0000000704008986 */ /* 0x0005e4000c101912 */
.L_x_7312:
        /* <DEDUP_REMOVED lines=10> */
[----:B------:R-:W-:Y:S01]  /*1380*/  ISETP.GE.AND P0, PT, R16, UR4, PT ;  /* 0x0000000410007c0c */ /* 0x000fe2000bf06270 */
[----:B------:R-:W-:-:S12]  /*1390*/  VIADD R9, R11, UR4 ;  /* 0x000000040b097c36 */ /* 0x000fd80008000000 */
[----:B------:R-:W-:Y:S05]  /*13a0*/  @P0 BRA `(.L_x_7314) ;  /* 0x0000000000680947 */ /* 0x000fea0003800000 */
[----:B0-----:R0:W3:Y:S02]  /*13b0*/  MUFU.RCP R10, R8 ;  /* 0x00000008000a7308 */ /* 0x0010e40000001000 */
.L_x_7315:
[----:B--2-4-:R-:W-:-:S06]  /*13c0*/  IMAD.WIDE R4, R11, 0x10, R2 ;  /* 0x000000100b047825 */ /* 0x014fcc00078e0202 */
[----:B------:R-:W1:Y:S02]  /*13d0*/  LDG.E.128 R4, desc[UR18][R4.64] ;  /* 0x0000001204047981 */ /* 0x000e64000c1e1d00 */
[C---:B-1----:R-:W-:Y:S01]  /*13e0*/  FADD.FTZ R12, -R0.reuse, R4 ;  /* 0x00000004000c7221 */ /* 0x042fe20000010100 */
[C---:B------:R-:W-:Y:S01]  /*13f0*/  FADD.FTZ R6, -R0.reuse, R6 ;  /* 0x0000000600067221 */ /* 0x040fe20000010100 */
[----:B------:R-:W-:Y:S02]  /*1400*/  FADD.FTZ R13, -R0, R5 ;  /* 0x00000005000d7221 */ /* 0x000fe40000010100 */
[----:B------:R-:W-:Y:S01]  /*1410*/  FMUL.FTZ R14, R12, 1.4426950216293334961 ;  /* 0x3fb8aa3b0c0e7820 */ /* 0x000fe20000410000 */
[----:B------:R-:W-:Y:S01]  /*1420*/  FADD.FTZ R12, -R0, R7 ;  /* 0x00000007000c7221 */ /* 0x000fe20000010100 */
[----:B------:R-:W-:Y:S01]  /*1430*/  FMUL.FTZ R17, R6, 1.4426950216293334961 ;  /* 0x3fb8aa3b06117820 */ /* 0x000fe20000410000 */
[----:B------:R-:W-:Y:S01]  /*1440*/  FMUL.FTZ R16, R13, 1.4426950216293334961 ;  /* 0x3fb8aa3b0d107820 */ /* 0x000fe20000410000 */
[----:B------:R-:W3:Y:S01]  /*1450*/  MUFU.EX2 R15, R14 ;  /* 0x0000000e000f7308 */ /* 0x000ee20000000800 */
[----:B------:R-:W-:Y:S01]  /*1460*/  FMUL.FTZ R18, R12, 1.4426950216293334961 ;  /* 0x3fb8aa3b0c127820 */ /* 0x000fe20000410000 */
[----:B------:R-:W-:-:S02]  /*1470*/  HFMA2 R12, -RZ, RZ, 0, 9.5367431640625e-07 ;  /* 0x00000010ff0c7431 */ /* 0x000fc400000001ff */
[----:B------:R-:W1:Y:S03]  /*1480*/  MUFU.EX2 R7, R16 ;  /* 0x0000001000077308 */ /* 0x000e660000000800 */
[C---:B------:R-:W-:Y:S01]  /*1490*/  IMAD.WIDE R12, R11.reuse, R12, UR6 ;  /* 0x000000060b0c7e25 */ /* 0x040fe2000f8e020c */
[----:B------:R-:W2:Y:S03]  /*14a0*/  MUFU.EX2 R17, R17 ;  /* 0x0000001100117308 */ /* 0x000ea60000000800 */
[----:B------:R-:W-:Y:S01]  /*14b0*/  VIADD R11, R11, UR21 ;  /* 0x000000150b0b7c36 */ /* 0x000fe20008000000 */
[----:B------:R-:W4:Y:S01]  /*14c0*/  MUFU.EX2 R19, R18 ;  /* 0x0000001200137308 */ /* 0x000f220000000800 */
[----:B---3--:R-:W-:-:S03]  /*14d0*/  FMUL.FTZ R4, R15, R10 ;  /* 0x0000000a0f047220 */ /* 0x008fc60000410000 */
[----:B------:R-:W-:Y:S01]  /*14e0*/  SHF.L.U32 R14, R11, 0x2, RZ ;  /* 0x000000020b0e7819 */ /* 0x000fe200000006ff */
[----:B-1----:R-:W-:-:S03]  /*14f0*/  FMUL.FTZ R5, R7, R10 ;  /* 0x0000000a07057220 */ /* 0x002fc60000410000 */
[----:B------:R-:W-:Y:S01]  /*1500*/  ISETP.GE.AND P0, PT, R14, UR4, PT ;  /* 0x000000040e007c0c */ /* 0x000fe2000bf06270 */
[-C--:B--2---:R-:W-:Y:S01]  /*1510*/  FMUL.FTZ R6, R17, R10.reuse ;  /* 0x0000000a11067220 */ /* 0x084fe20000410000 */
[----:B----4-:R-:W-:-:S05]  /*1520*/  FMUL.FTZ R7, R19, R10 ;  /* 0x0000000a13077220 */ /* 0x010fca0000410000 */
[----:B------:R4:W-:Y:S06]  /*1530*/  STG.E.128 desc[UR18][R12.64], R4 ;  /* 0x000000040c007986 */ /* 0x0009ec000c101d12 */
[----:B------:R-:W-:Y:S05]  /*1540*/  @!P0 BRA `(.L_x_7315) ;  /* 0xfffffffc009c8947 */ /* 0x000fea000383ffff */
.L_x_7314:
[----:B------:R-:W-:Y:S05]  /*1550*/  BSYNC.RECONVERGENT B0 ;  /* 0x0000000000007941 */ /* 0x000fea0003800200 */
.L_x_7313:
[----:B------:R-:W-:-:S13]  /*1560*/  ISETP.GE.AND P0, PT, R9, UR12, PT ;  /* 0x0000000c09007c0c */ /* 0x000fda000bf06270 */
[----:B------:R-:W-:Y:S05]  /*1570*/  @P0 EXIT ;  /* 0x000000000000094d */ /* 0x000fea0003800000 */
[----:B0---4-:R0:W3:Y:S02]  /*1580*/  MUFU.RCP R13, R8 ;  /* 0x00000008000d7308 */ /* 0x0110e40000001000 */
.L_x_7316:
[----:B--2---:R-:W-:-:S06]  /*1590*/  IMAD.WIDE R4, R9, 0x4, R2 ;  /* 0x0000000409047825 */ /* 0x004fcc00078e0202 */
[----:B------:R-:W1:Y:S02]  /*15a0*/  LDG.E R5, desc[UR18][R4.64] ;  /* 0x0000001204057981 */ /* 0x000e64000c1e1900 */
[----:B-1--4-:R-:W-:-:S04]  /*15b0*/  FADD.FTZ R6, -R0, R5 ;  /* 0x0000000500067221 */ /* 0x012fc80000010100 */
[----:B0-----:R-:W-:Y:S01]  /*15c0*/  FMUL.FTZ R8, R6, 1.4426950216293334961 ;  /* 0x3fb8aa3b06087820 */ /* 0x001fe20000410000 */
[----:B------:R-:W-:-:S04]  /*15d0*/  IMAD.MOV.U32 R6, RZ, RZ, 0x4 ;  /* 0x00000004ff067424 */ /* 0x000fc800078e00ff */
[C---:B------:R-:W-:Y:S01]  /*15e0*/  IMAD.WIDE R6, R9.reuse, R6, UR6 ;  /* 0x0000000609067e25 */ /* 0x040fe2000f8e0206 */
[----:B------:R-:W3:Y:S01]  /*15f0*/  MUFU.EX2 R8, R8 ;  /* 0x0000000800087308 */ /* 0x000ee20000000800 */
[----:B------:R-:W-:-:S04]  /*1600*/  IADD3 R9, PT, PT, R9, UR21, RZ ;  /* 0x0000001509097c10 */ /* 0x000fc8000fffe0ff */
[----:B------:R-:W-:Y:S01]  /*1610*/  ISETP.GE.AND P0, PT, R9, UR12, PT ;  /* 0x0000000c09007c0c */ /* 0x000fe2000bf06270 */
[----:B---3--:R-:W-:-:S05]  /*1620*/  FMUL.FTZ R11, R8, R13 ;  /* 0x0000000d080b7220 */ /* 0x008fca0000410000 */
[----:B------:R4:W-:Y:S07]  /*1630*/  STG.E desc[UR18][R6.64], R11 ;  /* 0x0000000b06007986 */ /* 0x0009ee000c101912 */
[----:B------:R-:W-:Y:S05]  /*1640*/  @!P0 BRA `(.L_x_7316) ;  /* 0xfffffffc00d08947 */ /* 0x000fea000383ffff */
[----:B------:R-:W-:Y:S05]  /*1650*/  EXIT ;  /* 0x000000000000794d */ /* 0x000fea0003800000 */
.L_x_7299:
[----:B-1----:R-:W-:Y:S01]  /*1660*/  IMAD.MOV.U32 R15, RZ, RZ, R0 ;  /* 0x000000ffff0f7224 */ /* 0x002fe200078e0000 */
[----:B------:R-:W-:Y:S01]  /*1670*/  MOV R17, 0x10 ;  /* 0x0000001000117802 */ /* 0x000fe20000000f00 */
[----:B------:R-:W-:Y:S01]  /*1680*/  IMAD.MOV.U32 R18, RZ, RZ, 0x1f ;  /* 0x0000001fff127424 */ /* 0x000fe200078e00ff */
[----:B------:R-:W-:-:S07]  /*1690*/  MOV R12, 0xffffffff ;  /* 0xffffffff000c7802 */ /* 0x000fce0000000f00 */
[----:B------:R-:W-:Y:S05]  /*16a0*/  WARPSYNC.COLLECTIVE R12, `(.L_x_7317) ;  /* 0x000000000c087348 */ /* 0x000fea0003c00000 */
[----:B------:R0:W1:Y:S02]  /*16b0*/  SHFL.DOWN P0, R13, R15, R17, R18 ;  /* 0x080000110f0d7389 */ /* 0x0000640000000012 */
[----:B01----:R-:W-:Y:S05]  /*16c0*/  ENDCOLLECTIVE ;  /* 0x000000000000791b */ /* 0x003fea0003800000 */
.L_x_7317:
        /* <DEDUP_REMOVED lines=8> */
.L_x_7318:
        /* <DEDUP_REMOVED lines=8> */
.L_x_7319:
        /* <DEDUP_REMOVED lines=8> */
.L_x_7320:
        /* <DEDUP_REMOVED lines=8> */
.L_x_7321:
[----:B------:R-:W-:Y:S05]  /*18d0*/  BRA `(.L_x_7322) ;  /* 0xffffffec00fc7947 */ /* 0x000fea000383ffff */
.L_x_7309:
[----:B--2---:R-:W-:Y:S01]  /*18e0*/  IMAD.MOV.U32 R15, RZ, RZ, R4 ;  /* 0x000000ffff0f7224 */ /* 0x004fe200078e0004 */
[----:B------:R-:W-:Y:S01]  /*18f0*/  MOV R17, 0x10 ;  /* 0x0000001000117802 */ /* 0x000fe20000000f00 */
[----:B------:R-:W-:Y:S01]  /*1900*/  IMAD.MOV.U32 R18, RZ, RZ, 0x1f ;  /* 0x0000001fff127424 */ /* 0x000fe200078e00ff */
[----:B------:R-:W-:-:S07]  /*1910*/  MOV R12, 0xffffffff ;  /* 0xffffffff000c7802 */ /* 0x000fce0000000f00 */
[----:B-1----:R-:W-:Y:S05]  /*1920*/  WARPSYNC.COLLECTIVE R12, `(.L_x_7323) ;  /* 0x000000000c087348 */ /* 0x002fea0003c00000 */
[----:B------:R0:W2:Y:S02]  /*1930*/  SHFL.DOWN P0, R13, R15, R17, R18 ;  /* 0x080000110f0d7389 */ /* 0x0000a40000000012 */
[----:B012---:R-:W-:Y:S05]  /*1940*/  ENDCOLLECTIVE ;  /* 0x000000000000791b */ /* 0x007fea0003800000 */
.L_x_7323:
[----:B------:R-:W-:Y:S02]  /*1950*/  IMAD.MOV.U32 R17, RZ, RZ, 0x8 ;  /* 0x00000008ff117424 */ /* 0x000fe400078e00ff */
[----:B------:R-:W-:-:S04]  /*1960*/  IMAD.MOV.U32 R5, RZ, RZ, R13 ;  /* 0x000000ffff057224 */ /* 0x000fc800078e000d */
[----:B------:R-:W-:-:S05]  /*1970*/  FADD.FTZ R5, R4, R5 ;  /* 0x0000000504057221 */ /* 0x000fca0000010000 */
[----:B------:R-:W-:-:S07]  /*1980*/  MOV R15, R5 ;  /* 0x00000005000f7202 */ /* 0x000fce0000000f00 */
[----:B------:R-:W-:Y:S05]  /*1990*/  WARPSYNC.COLLECTIVE R12, `(.L_x_7324) ;  /* 0x000000000c087348 */ /* 0x000fea0003c00000 */
[----:B------:R0:W1:Y:S02]  /*19a0*/  SHFL.DOWN P0, R13, R15, R17, R18 ;  /* 0x080000110f0d7389 */ /* 0x0000640000000012 */
[----:B01----:R-:W-:Y:S05]  /*19b0*/  ENDCOLLECTIVE ;  /* 0x000000000000791b */ /* 0x003fea0003800000 */
.L_x_7324:
[----:B------:R-:W-:Y:S01]  /*19c0*/  HFMA2 R17, -RZ, RZ, 0, 2.384185791015625e-07 ;  /* 0x00000004ff117431 */ /* 0x000fe200000001ff */
[----:B------:R-:W-:-:S05]  /*19d0*/  MOV R6, R13 ;  /* 0x0000000d00067202 */ /* 0x000fca0000000f00 */
[----:B------:R-:W-:-:S04]  /*19e0*/  FADD.FTZ R6, R5, R6 ;  /* 0x0000000605067221 */ /* 0x000fc80000010000 */
[----:B------:R-:W-:-:S07]  /*19f0*/  IMAD.MOV.U32 R15, RZ, RZ, R6 ;  /* 0x000000ffff0f7224 */ /* 0x000fce00078e0006 */
[----:B------:R-:W-:Y:S05]  /*1a00*/  WARPSYNC.COLLECTIVE R12, `(.L_x_7325) ;  /* 0x000000000c087348 */ /* 0x000fea0003c00000 */
[----:B------:R0:W1:Y:S02]  /*1a10*/  SHFL.DOWN P0, R13, R15, R17, R18 ;  /* 0x080000110f0d7389 */ /* 0x0000640000000012 */
[----:B01----:R-:W-:Y:S05]  /*1a20*/  ENDCOLLECTIVE ;  /* 0x000000000000791b */ /* 0x003fea0003800000 */
.L_x_7325:
[----:B------:R-:W-:Y:S02]  /*1a30*/  IMAD.MOV.U32 R17, RZ, RZ, 0x2 ;  /* 0x00000002ff117424 */ /* 0x000fe400078e00ff */
[----:B------:R-:W-:-:S04]  /*1a40*/  IMAD.MOV.U32 R7, RZ, RZ, R13 ;  /* 0x000000ffff077224 */ /* 0x000fc800078e000d */
[----:B------:R-:W-:-:S05]  /*1a50*/  FADD.FTZ R7, R6, R7 ;  /* 0x0000000706077221 */ /* 0x000fca0000010000 */
[----:B------:R-:W-:-:S07]  /*1a60*/  MOV R15, R7 ;  /* 0x00000007000f7202 */ /* 0x000fce0000000f00 */
[----:B------:R-:W-:Y:S05]  /*1a70*/  WARPSYNC.COLLECTIVE R12, `(.L_x_7326) ;  /* 0x000000000c087348 */ /* 0x000fea0003c00000 */
[----:B------:R0:W1:Y:S02]  /*1a80*/  SHFL.DOWN P0, R13, R15, R17, R18 ;  /* 0x080000110f0d7389 */ /* 0x0000640000000012 */
[----:B01----:R-:W-:Y:S05]  /*1a90*/  ENDCOLLECTIVE ;  /* 0x000000000000791b */ /* 0x003fea0003800000 */
.L_x_7326:
[----:B------:R-:W-:Y:S01]  /*1aa0*/  HFMA2 R17, -RZ, RZ, 0, 5.9604644775390625e-08 ;  /* 0x00000001ff117431 */ /* 0x000fe200000001ff */
[----:B------:R-:W-:-:S05]  /*1ab0*/  MOV R8, R13 ;  /* 0x0000000d00087202 */ /* 0x000fca0000000f00 */
[----:B------:R-:W-:-:S04]  /*1ac0*/  FADD.FTZ R8, R7, R8 ;  /* 0x0000000807087221 */ /* 0x000fc80000010000 */
[----:B------:R-:W-:-:S07]  /*1ad0*/  IMAD.MOV.U32 R15, RZ, RZ, R8 ;  /* 0x000000ffff0f7224 */ /* 0x000fce00078e0008 */
[----:B------:R-:W-:Y:S05]  /*1ae0*/  WARPSYNC.COLLECTIVE R12, `(.L_x_7327) ;  /* 0x000000000c087348 */ /* 0x000fea0003c00000 */
[----:B------:R0:W1:Y:S02]  /*1af0*/  SHFL.DOWN P0, R13, R15, R17, R18 ;  /* 0x080000110f0d7389 */ /* 0x0000640000000012 */
[----:B01----:R-:W-:Y:S05]  /*1b00*/  ENDCOLLECTIVE ;  /* 0x000000000000791b */ /* 0x003fea0003800000 */
.L_x_7327:
[----:B------:R-:W-:Y:S01]  /*1b10*/  IMAD.MOV.U32 R9, RZ, RZ, R13 ;  /* 0x000000ffff097224 */ /* 0x000fe200078e000d */
[----:B------:R-:W-:Y:S06]  /*1b20*/  BRA `(.L_x_7328) ;  /* 0xfffffff400247947 */ /* 0x000fec000383ffff */
.L_x_7329:
        /* <DEDUP_REMOVED lines=13> */
.L_x_11591:


//--------------------- .text._ZN2at6native43_GLOBAL__N__9ae7fba5_10_SoftMax_cu_9f978f6323cunn_SoftMaxForwardSmemILi4EfffNS1_22SoftMaxForwardEpilogueElEEvPT2_PKT0_T4_ --------------------------
	.section	.text._ZN2at6native43_GLOBAL__N__9ae7fba5_10_SoftMax_cu_9f978f6323cunn_SoftMaxForwardSmemILi4EfffNS1_22SoftMaxForwardEpilogueElEEvPT2_PKT0_T4_,"ax",@progbits
	.align	128
.text._ZN2at6native43_GLOBAL__N__9ae7fba5_10_SoftMax_cu_9f978f6323cunn_SoftMaxForwardSmemILi4EfffNS1_22SoftMaxForwardEpilogueElEEvPT2_PKT0_T4_:
        .type           _ZN2at6native43_GLOBAL__N__9ae7fba5_10_SoftMax_cu_9f978f6323cunn_SoftMaxForwardSmemILi4EfffNS1_22SoftMaxForwardEpilogueElEEvPT2_PKT0_T4_,@function
        .size           _ZN2at6native43_GLOBAL__N__9ae7fba5_10_SoftMax_cu_9f978f6323cunn_SoftMaxForwardSmemILi4EfffNS1_22SoftMaxForwardEpilogueElEEvPT2_PKT0_T4_,(.L_x_11592 - _ZN2at6native43_GLOBAL__N__9ae7fba5_10_SoftMax_cu_9f978f6323cunn_SoftMaxForwardSmemILi4EfffNS1_22SoftMaxForwardEpilogueElEEvPT2_PKT0_T4_)
        .other          _ZN2at6native43_GLOBAL__N__9ae7fba5_10_SoftMax_cu_9f978f6323cunn_SoftMaxForwardSmemILi4EfffNS1_22SoftMaxForwardEpilogueElEEvPT2_PKT0_T4_,@"STO_CUDA_ENTRY STV_DEFAULT"
_ZN2at6native43_GLOBAL__N__9ae7fba5_10_SoftMax_cu_9f978f6323cunn_SoftMaxForwardSmemILi4EfffNS1_22SoftMaxForwardEpilogueElEEvPT2_PKT0_T4_:
[----:B------:R-:W-:Y:S01]  /*0000*/  LDC R1, c[0x0][0x37c] ;  /* 0x0000df00ff017b82 */ /* 0x000fe20000000800 */
[----:B------:R-:W0:Y:S07]  /*0010*/  S2R R9, SR_TID.X ;  /* 0x0000000000097919 */ /* 0x000e2e0000002100 */
[----:B------:R-:W1:Y:S01]  /*0020*/  LDC.64 R2, c[0x0][0x390] ;  /* 0x0000e400ff027b82 */ /* 0x000e620000000a00 */
[----:B------:R-:W2:Y:S01]  /*0030*/  LDCU.64 UR6, c[0x0][0x358] ;  /* 0x00006b00ff0677ac */ /* 0x000ea20008000a00 */
[----:B------:R-:W-:Y:S01]  /*0040*/  BSSY.RECONVERGENT B0, `(.L_x_7330) ;  /* 0x0000028000007945 */ /* 0x000fe20003800200 */
[----:B------:R-:W-:-:S02]  /*0050*/  IMAD.MOV.U32 R0, RZ, RZ, RZ ;  /* 0x000000ffff007224 */ /* 0x000fc400078e00ff */
[----:B------:R-:W-:-:S03]  /*0060*/  IMAD.MOV.U32 R8, RZ, RZ, -0x800001 ;  /* 0xff7fffffff087424 */ /* 0x000fc600078e00ff */
[----:B------:R-:W3:Y:S01]  /*0070*/  S2UR UR8, SR_CTAID.X ;  /* 0x00000000000879c3 */ /* 0x000ee20000002500 */
[----:B0-----:R-:W-:-:S03]  /*0080*/  IMAD.WIDE.U32 R4, R9, 0x4, RZ ;  /* 0x0000000409047825 */ /* 0x001fc600078e00ff */
[----:B-1----:R-:W-:-:S04]  /*0090*/  ISETP.GE.U32.AND P0, PT, R4, R2, PT ;  /* 0x000000020400720c */ /* 0x002fc80003f06070 */
[----:B------:R-:W-:-:S13]  /*00a0*/  ISETP.GE.AND.EX P0, PT, R5, R3, PT, P0 ;  /* 0x000000030500720c */ /* 0x000fda0003f06300 */
[----:B--23--:R-:W-:Y:S05]  /*00b0*/  @P0 BRA `(.L_x_7331) ;  /* 0x0000000000800947 */ /* 0x00cfea0003800000 */
[----:B------:R-:W0:Y:S01]  /*00c0*/  S2UR UR5, SR_CgaCtaId ;  /* 0x00000000000579c3 */ /* 0x000e220000008800 */
[----:B------:R-:W1:Y:S01]  /*00d0*/  LDCU.64 UR10, c[0x0][0x388] ;  /* 0x00007100ff0a77ac */ /* 0x000e620008000a00 */
[----:B------:R-:W-:Y:S01]  /*00e0*/  IMAD.WIDE.U32 R4, R2, UR8, RZ ;  /* 0x0000000802047c25 */ /* 0x000fe2000f8e00ff */
[C---:B------:R-:W-:Y:S01]  /*00f0*/  SHF.L.U64.HI R11, R9.reuse, 0x4, R0 ;  /* 0x00000004090b7819 */ /* 0x040fe20000010200 */
[----:B------:R-:W-:Y:S02]  /*0100*/  UMOV UR4, 0x400 ;  /* 0x0000040000047882 */ /* 0x000fe40000000000 */
[----:B------:R-:W-:Y:S01]  /*0110*/  IMAD.SHL.U32 R7, R9, 0x10, RZ ;  /* 0x0000001009077824 */ /* 0x000fe200078e00ff */
[----:B------:R-:W-:Y:S01]  /*0120*/  MOV R8, 0xff7fffff ;  /* 0xff7fffff00087802 */ /* 0x000fe20000000f00 */
[----:B------:R-:W2:Y:S01]  /*0130*/  LDC R15, c[0x0][0x360] ;  /* 0x0000d800ff0f7b82 */ /* 0x000ea20000000800 */
[----:B------:R-:W-:Y:S02]  /*0140*/  IMAD R5, R3, UR8, R5 ;  /* 0x0000000803057c24 */ /* 0x000fe4000f8e0205 */
[----:B------:R-:W-:Y:S01]  /*0150*/  LEA R10, P1, R4, R7, 0x2 ;  /* 0x00000007040a7211 */ /* 0x000fe200078210ff */
[----:B------:R-:W-:-:S02]  /*0160*/  IMAD.MOV.U32 R18, RZ, RZ, R9 ;  /* 0x000000ffff127224 */ /* 0x000fc400078e0009 */
[----:B------:R-:W-:Y:S01]  /*0170*/  IMAD.MOV.U32 R17, RZ, RZ, R0 ;  /* 0x000000ffff117224 */ /* 0x000fe200078e0000 */
[----:B------:R-:W-:Y:S02]  /*0180*/  LEA.HI.X R4, R4, R11, R5, 0x2, P1 ;  /* 0x0000000b04047211 */ /* 0x000fe400008f1405 */
[----:B-1----:R-:W-:-:S04]  /*0190*/  IADD3 R10, P1, PT, R10, UR10, RZ ;  /* 0x0000000a0a0a7c10 */ /* 0x002fc8000ff3e0ff */
[----:B------:R-:W-:Y:S01]  /*01a0*/  IADD3.X R11, PT, PT, R4, UR11, RZ, P1, !PT ;  /* 0x0000000b040b7c10 */ /* 0x000fe20008ffe4ff */
[----:B0-----:R-:W-:-:S06]  /*01b0*/  ULEA UR4, UR5, UR4, 0x18 ;  /* 0x0000000405047291 */ /* 0x001fcc000f8ec0ff */
[----:B------:R-:W-:-:S07]  /*01c0*/  LEA R14, R9, UR4, 0x4 ;  /* 0x00000004090e7c11 */ /* 0x000fce000f8e20ff */
.L_x_7332:
[----:B------:R-:W-:Y:S01]  /*01d0*/  MOV R12, R10 ;  /* 0x0000000a000c7202 */ /* 0x000fe20000000f00 */
[----:B------:R-:W-:-:S05]  /*01e0*/  IMAD.MOV.U32 R13, RZ, RZ, R11 ;  /* 0x000000ffff0d7224 */ /* 0x000fca00078e000b */
[----:B------:R-:W3:Y:S01]  /*01f0*/  LDG.E.128 R4, desc[UR6][R12.64] ;  /* 0x000000060c047981 */ /* 0x000ee2000c1e1d00 */
[----:B--2---:R-:W-:-:S04]  /*0200*/  IADD3 R18, P1, PT, R15, R18, RZ ;  /* 0x000000120f127210 */ /* 0x004fc80007f3e0ff */
[----:B------:R-:W-:Y:S01]  /*0210*/  IADD3.X R17, PT, PT, RZ, R17, RZ, P1, !PT ;  /* 0x00000011ff117210 */ /* 0x000fe20000ffe4ff */
[----:B------:R-:W-:-:S03]  /*0220*/  IMAD.SHL.U32 R11, R18, 0x4, RZ ;  /* 0x00000004120b7824 */ /* 0x000fc600078e00ff */
[----:B------:R-:W-:Y:S02]  /*0230*/  SHF.L.U64.HI R16, R18, 0x2, R17 ;  /* 0x0000000212107819 */ /* 0x000fe40000010211 */
[----:B------:R-:W-:Y:S01]  /*0240*/  ISETP.GE.U32.AND P1, PT, R11, R2, PT ;  /* 0x000000020b00720c */ /* 0x000fe20003f26070 */
[----:B------:R-:W-:-:S03]  /*0250*/  IMAD.WIDE.U32 R10, R15, 0x10, R12 ;  /* 0x000000100f0a7825 */ /* 0x000fc600078e000c */
[----:B------:R-:W-:Y:S02]  /*0260*/  ISETP.GE.AND.EX P1, PT, R16, R3, PT, P1 ;  /* 0x000000031000720c */ /* 0x000fe40003f26310 */
[----:B---3--:R-:W-:Y:S01]  /*0270*/  FMNMX3.FTZ R8, R8, R4, R5, !PT ;  /* 0x0000000408087276 */ /* 0x008fe20007810005 */
[----:B------:R0:W-:Y:S03]  /*0280*/  STS.128 [R14], R4 ;  /* 0x000000040e007388 */ /* 0x0001e60000000c00 */
[----:B------:R-:W-:Y:S01]  /*0290*/  FMNMX3.FTZ R8, R8, R6, R7, !PT ;  /* 0x0000000608087276 */ /* 0x000fe20007810007 */
[----:B0-----:R-:W-:-:S06]  /*02a0*/  IMAD R14, R15, 0x10, R14 ;  /* 0x000000100f0e7824 */ /* 0x001fcc00078e020e */
[----:B------:R-:W-:Y:S05]  /*02b0*/  @!P1 BRA `(.L_x_7332) ;  /* 0xfffffffc00c49947 */ /* 0x000fea000383ffff */
.L_x_7331:
[----:B------:R-:W-:Y:S05]  /*02c0*/  BSYNC.RECONVERGENT B0 ;  /* 0x0000000000007941 */ /* 0x000fea0003800200 */
.L_x_7330:
[----:B------:R-:W0:Y:S01]  /*02d0*/  SHFL.DOWN PT, R5, R8, 0x10, 0x1f ;  /* 0x0a001f0008057f89 */ /* 0x000e2200000e0000 */
[----:B------:R-:W-:Y:S01]  /*02e0*/  MOV R12, 0x400 ;  /* 0x00000400000c7802 */ /* 0x000fe20000000f00 */
[----:B------:R-:W1:Y:S01]  /*02f0*/  LDC R10, c[0x0][0x360] ;  /* 0x0000d800ff0a7b82 */ /* 0x000e620000000800 */
[----:B------:R-:W2:Y:S07]  /*0300*/  S2R R11, SR_CgaCtaId ;  /* 0x00000000000b7919 */ /* 0x000eae0000008800 */
[----:B------:R-:W-:Y:S01]  /*0310*/  BAR.SYNC.DEFER_BLOCKING 0x0 ;  /* 0x0000000000007b1d */ /* 0x000fe20000010000 */
[----:B0-----:R-:W-:-:S02]  /*0320*/  FSETP.GEU.FTZ.AND P1, PT, R8, R5, PT ;  /* 0x000000050800720b */ /* 0x001fc40003f3e000 */
[----:B-1----:R-:W-:Y:S02]  /*0330*/  SHF.R.U32.HI R16, RZ, 0x5, R10 ;  /* 0x00000005ff107819 */ /* 0x002fe4000001160a */
[----:B------:R-:W-:Y:S02]  /*0340*/  FSEL R5, R5, R8, !P1 ;  /* 0x0000000805057208 */ /* 0x000fe40004800000 */
[----:B------:R-:W-:-:S03]  /*0350*/  ISETP.GE.U32.AND P3, PT, R9, R16, PT ;  /* 0x000000100900720c */ /* 0x000fc60003f66070 */
[----:B------:R-:W0:Y:S01]  /*0360*/  SHFL.DOWN PT, R4, R5, 0x8, 0x1f ;  /* 0x09001f0005047f89 */ /* 0x000e2200000e0000 */
[----:B--2---:R-:W-:-:S05]  /*0370*/  LEA R12, R11, R12, 0x18 ;  /* 0x0000000c0b0c7211 */ /* 0x004fca00078ec0ff */
[----:B------:R-:W-:-:S05]  /*0380*/  IMAD R14, R2, 0x4, R12 ;  /* 0x00000004020e7824 */ /* 0x000fca00078e020c */
[----:B------:R-:W-:Y:S02]  /*0390*/  LEA.HI R13, R9, R14, RZ, 0x1d ;  /* 0x0000000e090d7211 */ /* 0x000fe400078fe8ff */
        /* <DEDUP_REMOVED lines=10> */
[----:B------:R-:W0:Y:S02]  /*0440*/  SHFL.DOWN PT, R5, R6, 0x1, 0x1f ;  /* 0x08201f0006057f89 */ /* 0x000e2400000e0000 */
[----:B------:R-:W-:Y:S01]  /*0450*/  IMAD R20, R11, 0x4, R14 ;  /* 0x000000040b147824 */ /* 0x000fe200078e020e */
        /* <DEDUP_REMOVED lines=23> */
.L_x_7347:
[----:B------:R-:W-:Y:S02]  /*05d0*/  ISETP.NE.AND P3, PT, R9, RZ, PT ;  /* 0x000000ff0900720c */ /* 0x000fe40003f65270 */
[----:B-1----:R-:W-:-:S04]  /*05e0*/  FSETP.GEU.FTZ.AND P1, PT, R8, R15, PT ;  /* 0x0000000f0800720b */ /* 0x002fc80003f3e000 */
[----:B------:R-:W-:-:S07]  /*05f0*/  FSEL R15, R15, R8, !P1 ;  /* 0x000000080f0f7208 */ /* 0x000fce0004800000 */
[----:B------:R2:W-:Y:S01]  /*0600*/  @!P3 STS [R14], R15 ;  /* 0x0000000f0e00b388 */ /* 0x0005e20000000800 */
[----:B------:R-:W-:-:S13]  /*0610*/  @!P3 PLOP3.LUT P2, PT, PT, PT, PT, 0x80, 0x8 ;  /* 0x000000000008b81c */ /* 0x000fda0003f4f070 */
.L_x_7333:
[----:B------:R-:W-:Y:S05]  /*0620*/  WARPSYNC.ALL ;  /* 0x0000000000007948 */ /* 0x000fea0003800000 */
[----:B------:R-:W-:Y:S01]  /*0630*/  BAR.SYNC.DEFER_BLOCKING 0x0 ;  /* 0x0000000000007b1d */ /* 0x000fe20000010000 */
[----:B------:R-:W-:-:S05]  /*0640*/  IMAD.MOV.U32 R19, RZ, RZ, RZ ;  /* 0x000000ffff137224 */ /* 0x000fca00078e00ff */
[----:B------:R-:W-:Y:S01]  /*0650*/  BSSY.RECONVERGENT B0, `(.L_x_7335) ;  /* 0x0000020000007945 */ /* 0x000fe20003800200 */
[----:B0-----:R0:W3:Y:S03]  /*0660*/  LDS R8, [R14] ;  /* 0x000000000e087984 */ /* 0x0010e60000000800 */
[----:B------:R-:W-:Y:S05]  /*0670*/  @P0 BRA `(.L_x_7336) ;  /* 0x0000000000740947 */ /* 0x000fea0003800000 */
[----:B------:R-:W-:Y:S01]  /*0680*/  LEA R17, R9, R12, 0x4 ;  /* 0x0000000c09117211 */ /* 0x000fe200078e20ff */
[----:B------:R-:W-:Y:S01]  /*0690*/  IMAD.MOV.U32 R19, RZ, RZ, RZ ;  /* 0x000000ffff137224 */ /* 0x000fe200078e00ff */
[----:B------:R-:W-:Y:S01]  /*06a0*/  MOV R18, R0 ;  /* 0x0000000000127202 */ /* 0x000fe20000000f00 */
[----:B--2---:R-:W-:-:S07]  /*06b0*/  IMAD.MOV.U32 R15, RZ, RZ, R9 ;  /* 0x000000ffff0f7224 */ /* 0x004fce00078e0009 */
.L_x_7337:
[----:B-1----:R1:W3:Y:S01]  /*06c0*/  LDS.128 R4, [R17] ;  /* 0x0000000011047984 */ /* 0x0022e20000000c00 */
[----:B------:R-:W-:-:S05]  /*06d0*/  IADD3 R15, P1, PT, R10, R15, RZ ;  /* 0x0000000f0a0f7210 */ /* 0x000fca0007f3e0ff */
[----:B------:R-:W-:Y:S02]  /*06e0*/  IMAD.X R18, RZ, RZ, R18, P1 ;  /* 0x000000ffff127224 */ /* 0x000fe400008e0612 */
[----:B------:R-:W-:Y:S01]  /*06f0*/  IMAD.SHL.U32 R23, R15, 0x4, RZ ;  /* 0x000000040f177824 */ /* 0x000fe200078e00ff */
[----:B-1----:R-:W-:-:S04]  /*0700*/  LEA R17, R10, R17, 0x4 ;  /* 0x000000110a117211 */ /* 0x002fc800078e20ff */
[----:B------:R-:W-:Y:S01]  /*0710*/  ISETP.GE.U32.AND P1, PT, R23, R2, PT ;  /* 0x000000021700720c */ /* 0x000fe20003f26070 */
[C---:B---3--:R-:W-:Y:S01]  /*0720*/  FADD.FTZ R4, -R8.reuse, R4 ;  /* 0x0000000408047221 */ /* 0x048fe20000010100 */
[C---:B------:R-:W-:Y:S01]  /*0730*/  FADD.FTZ R5, -R8.reuse, R5 ;  /* 0x0000000508057221 */ /* 0x040fe20000010100 */
[C---:B------:R-:W-:Y:S01]  /*0740*/  FADD.FTZ R6, -R8.reuse, R6 ;  /* 0x0000000608067221 */ /* 0x040fe20000010100 */
[----:B------:R-:W-:Y:S01]  /*0750*/  FADD.FTZ R21, -R8, R7 ;  /* 0x0000000708157221 */ /* 0x000fe20000010100 */
[----:B------:R-:W-:Y:S01]  /*0760*/  FMUL.FTZ R4, R4, 1.4426950216293334961 ;  /* 0x3fb8aa3b04047820 */ /* 0x000fe20000410000 */
[----:B------:R-:W-:Y:S01]  /*0770*/  FMUL.FTZ R5, R5, 1.4426950216293334961 ;  /* 0x3fb8aa3b05057820 */ /* 0x000fe20000410000 */
[----:B------:R-:W-:Y:S01]  /*0780*/  FMUL.FTZ R7, R6, 1.4426950216293334961 ;  /* 0x3fb8aa3b06077820 */ /* 0x000fe20000410000 */
[----:B------:R-:W-:Y:S02]  /*0790*/  FMUL.FTZ R21, R21, 1.4426950216293334961 ;  /* 0x3fb8aa3b15157820 */ /* 0x000fe40000410000 */
[----:B------:R-:W-:Y:S04]  /*07a0*/  MUFU.EX2 R6, R5 ;  /* 0x0000000500067308 */ /* 0x000fe80000000800 */
[----:B------:R-:W1:Y:S04]  /*07b0*/  MUFU.EX2 R4, R4 ;  /* 0x0000000400047308 */ /* 0x000e680000000800 */
[----:B------:R-:W2:Y:S04]  /*07c0*/  MUFU.EX2 R7, R7 ;  /* 0x0000000700077308 */ /* 0x000ea80000000800 */
[----:B------:R-:W3:Y:S01]  /*07d0*/  MUFU.EX2 R21, R21 ;  /* 0x0000001500157308 */ /* 0x000ee20000000800 */
[----:B-1----:R-:W-:Y:S01]  /*07e0*/  FADD.FTZ R19, R4, R19 ;  /* 0x0000001304137221 */ /* 0x002fe20000010000 */
[----:B------:R-:W-:-:S03]  /*07f0*/  SHF.L.U64.HI R4, R15, 0x2, R18 ;  /* 0x000000020f047819 */ /* 0x000fc60000010212 */
[----:B------:R-:W-:Y:S01]  /*0800*/  FADD.FTZ R6, R19, R6 ;  /* 0x0000000613067221 */ /* 0x000fe20000010000 */
[----:B------:R-:W-:-:S03]  /*0810*/  ISETP.GE.AND.EX P1, PT, R4, R3, PT, P1 ;  /* 0x000000030400720c */ /* 0x000fc60003f26310 */
[----:B--2---:R-:W-:-:S04]  /*0820*/  FADD.FTZ R6, R6, R7 ;  /* 0x0000000706067221 */ /* 0x004fc80000010000 */
[----:B---3--:R-:W-:-:S06]  /*0830*/  FADD.FTZ R19, R6, R21 ;  /* 0x0000001506137221 */ /* 0x008fcc0000010000 */
[----:B------:R-:W-:Y:S05]  /*0840*/  @!P1 BRA `(.L_x_7337) ;  /* 0xfffffffc009c9947 */ /* 0x000fea000383ffff */
.L_x_7336:
[----:B------:R-:W-:Y:S05]  /*0850*/  BSYNC.RECONVERGENT B0 ;  /* 0x0000000000007941 */ /* 0x000fea0003800200 */
.L_x_7335:
[----:B-1----:R-:W1:Y:S01]  /*0860*/  SHFL.DOWN PT, R4, R19, 0x10, 0x1f ;  /* 0x0a001f0013047f89 */ /* 0x002e6200000e0000 */
[----:B------:R-:W-:Y:S01]  /*0870*/  BAR.SYNC.DEFER_BLOCKING 0x0 ;  /* 0x0000000000007b1d */ /* 0x000fe20000010000 */
[----:B------:R-:W-:Y:S01]  /*0880*/  ISETP.NE.AND P1, PT, R11, RZ, PT ;  /* 0x000000ff0b00720c */ /* 0x000fe20003f25270 */
[----:B------:R-:W-:Y:S01]  /*0890*/  IMAD.MOV.U32 R11, RZ, RZ, RZ ;  /* 0x000000ffff0b7224 */ /* 0x000fe200078e00ff */
[----:B------:R-:W-:-:S03]  /*08a0*/  ISETP.GE.U32.AND P3, PT, R9, R16, PT ;  /* 0x000000100900720c */ /* 0x000fc60003f66070 */
[----:B------:R-:W-:Y:S01]  /*08b0*/  BSSY B0, `(.L_x_7338) ;  /* 0x000001b000007945 */ /* 0x000fe20003800000 */
[----:B-1----:R-:W-:-:S05]  /*08c0*/  FADD.FTZ R4, R4, R19 ;  /* 0x0000001304047221 */ /* 0x002fca0000010000 */
[----:B------:R-:W1:Y:S02]  /*08d0*/  SHFL.DOWN PT, R5, R4, 0x8, 0x1f ;  /* 0x09001f0004057f89 */ /* 0x000e6400000e0000 */
[----:B-1----:R-:W-:-:S05]  /*08e0*/  FADD.FTZ R5, R4, R5 ;  /* 0x0000000504057221 */ /* 0x002fca0000010000 */
        /* <DEDUP_REMOVED lines=9> */
[----:B------:R1:W4:Y:S08]  /*0980*/  @!P3 LDS R11, [R20] ;  /* 0x00000000140bb984 */ /* 0x0003300000000800 */
[----:B-1----:R-:W-:Y:S05]  /*0990*/  @P1 BRA `(.L_x_7339) ;  /* 0x0000000000301947 */ /* 0x002fea0003800000 */
[----:B------:R-:W-:-:S03]  /*09a0*/  UMOV UR4, 0xffffffff ;  /* 0xffffffff00047882 */ /* 0x000fc60000000000 */
[----:B------:R-:W-:Y:S05]  /*09b0*/  BRA.DIV UR4, `(.L_x_7340) ;  /* 0x0000000604847947 */ /* 0x000fea000b800000 */
[----:B----4-:R-:W1:Y:S02]  /*09c0*/  SHFL.DOWN PT, R4, R11, 0x10, 0x1f ;  /* 0x0a001f000b047f89 */ /* 0x010e6400000e0000 */
[----:B-1----:R-:W-:-:S05]  /*09d0*/  FADD.FTZ R4, R11, R4 ;  /* 0x000000040b047221 */ /* 0x002fca0000010000 */
[----:B------:R-:W1:Y:S02]  /*09e0*/  SHFL.DOWN PT, R5, R4, 0x8, 0x1f ;  /* 0x09001f0004057f89 */ /* 0x000e6400000e0000 */
[----:B-1----:R-:W-:-:S05]  /*09f0*/  FADD.FTZ R5, R4, R5 ;  /* 0x0000000504057221 */ /* 0x002fca0000010000 */
[----:B------:R-:W1:Y:S02]  /*0a00*/  SHFL.DOWN PT, R6, R5, 0x4, 0x1f ;  /* 0x08801f0005067f89 */ /* 0x000e6400000e0000 */
[----:B-1----:R-:W-:-:S05]  /*0a10*/  FADD.FTZ R6, R5, R6 ;  /* 0x0000000605067221 */ /* 0x002fca0000010000 */
[----:B------:R-:W1:Y:S02]  /*0a20*/  SHFL.DOWN PT, R7, R6, 0x2, 0x1f ;  /* 0x08401f0006077f89 */ /* 0x000e6400000e0000 */
[----:B-1----:R-:W-:-:S05]  /*0a30*/  FADD.FTZ R7, R6, R7 ;  /* 0x0000000706077221 */ /* 0x002fca0000010000 */
[----:B------:R1:W4:Y:S02]  /*0a40*/  SHFL.DOWN PT, R16, R7, 0x1, 0x1f ;  /* 0x08201f0007107f89 */ /* 0x00032400000e0000 */
.L_x_7353:
[----:B----4-:R-:W-:-:S07]  /*0a50*/  FADD.FTZ R11, R7, R16 ;  /* 0x00000010070b7221 */ /* 0x010fce0000010000 */
.L_x_7339:
[----:B------:R-:W-:Y:S05]  /*0a60*/  BSYNC B0 ;  /* 0x0000000000007941 */ /* 0x000fea0003800000 */
.L_x_7338:
[----:B----4-:R4:W-:Y:S01]  /*0a70*/  @P2 STS [R14], R11 ;  /* 0x0000000b0e002388 */ /* 0x0109e20000000800 */
[----:B------:R-:W-:Y:S05]  /*0a80*/  WARPSYNC.ALL ;  /* 0x0000000000007948 */ /* 0x000fea0003800000 */
[----:B------:R-:W-:Y:S06]  /*0a90*/  BAR.SYNC.DEFER_BLOCKING 0x0 ;  /* 0x0000000000007b1d */ /* 0x000fec0000010000 */
[----:B------:R-:W-:Y:S05]  /*0aa0*/  @P0 EXIT ;  /* 0x000000000000094d */ /* 0x000fea0003800000 */
[----:B----4-:R-:W4:Y:S01]  /*0ab0*/  LDS R11, [R14] ;  /* 0x000000000e0b7984 */ /* 0x010f220000000800 */
[----:B------:R-:W5:Y:S01]  /*0ac0*/  LDCU.64 UR4, c[0x0][0x380] ;  /* 0x00007000ff0477ac */ /* 0x000f620008000a00 */
[----:B------:R-:W-:Y:S01]  /*0ad0*/  IMAD.WIDE.U32 R4, R2, UR8, RZ ;  /* 0x0000000802047c25 */ /* 0x000fe2000f8e00ff */
[C---:B------:R-:W-:Y:S02]  /*0ae0*/  SHF.L.U64.HI R6, R9.reuse, 0x4, R0 ;  /* 0x0000000409067819 */ /* 0x040fe40000010200 */
[C---:B------:R-:W-:Y:S01]  /*0af0*/  LEA R13, R9.reuse, R12, 0x4 ;  /* 0x0000000c090d7211 */ /* 0x040fe200078e20ff */
[----:B-1----:R-:W-:Y:S02]  /*0b00*/  IMAD.SHL.U32 R7, R9, 0x10, RZ ;  /* 0x0000001009077824 */ /* 0x002fe400078e00ff */
[----:B------:R-:W-:-:S03]  /*0b10*/  IMAD R5, R3, UR8, R5 ;  /* 0x0000000803057c24 */ /* 0x000fc6000f8e0205 */
[----:B------:R-:W-:-:S04]  /*0b20*/  LEA R7, P1, R4, R7, 0x2 ;  /* 0x0000000704077211 */ /* 0x000fc800078210ff */
[----:B------:R-:W-:Y:S02]  /*0b30*/  LEA.HI.X R5, R4, R6, R5, 0x2, P1 ;  /* 0x0000000604057211 */ /* 0x000fe400008f1405 */
[----:B-----5:R-:W-:-:S04]  /*0b40*/  IADD3 R16, P0, PT, R7, UR4, RZ ;  /* 0x0000000407107c10 */ /* 0x020fc8000ff1e0ff */
[----:B------:R-:W-:Y:S01]  /*0b50*/  IADD3.X R17, PT, PT, R5, UR5, RZ, P0, !PT ;  /* 0x0000000505117c10 */ /* 0x000fe200087fe4ff */
[----:B----4-:R-:W1:Y:S08]  /*0b60*/  MUFU.RCP R11, R11 ;  /* 0x0000000b000b7308 */ /* 0x010e700000001000 */
.L_x_7341:
[----:B----4-:R4:W3:Y:S01]  /*0b70*/  LDS.128 R4, [R13] ;  /* 0x000000000d047984 */ /* 0x0108e20000000c00 */
[----:B------:R-:W-:-:S05]  /*0b80*/  IADD3 R9, P0, PT, R10, R9, RZ ;  /* 0x000000090a097210 */ /* 0x000fca0007f1e0ff */
[----:B------:R-:W-:Y:S02]  /*0b90*/  IMAD.X R0, RZ, RZ, R0, P0 ;  /* 0x000000ffff007224 */ /* 0x000fe400000e0600 */
[----:B----4-:R-:W-:Y:S02]  /*0ba0*/  IMAD R13, R10, 0x10, R13 ;  /* 0x000000100a0d7824 */ /* 0x010fe400078e020d */
[C---:B---3--:R-:W-:Y:S01]  /*0bb0*/  FADD.FTZ R5, -R8.reuse, R5 ;  /* 0x0000000508057221 */ /* 0x048fe20000010100 */
[C---:B------:R-:W-:Y:S01]  /*0bc0*/  FADD.FTZ R7, -R8.reuse, R7 ;  /* 0x0000000708077221 */ /* 0x040fe20000010100 */
[C---:B------:R-:W-:Y:S01]  /*0bd0*/  FADD.FTZ R4, -R8.reuse, R4 ;  /* 0x0000000408047221 */ /* 0x040fe20000010100 */
[----:B------:R-:W-:Y:S01]  /*0be0*/  FADD.FTZ R6, -R8, R6 ;  /* 0x0000000608067221 */ /* 0x000fe20000010100 */
[----:B0-2---:R-:W-:Y:S01]  /*0bf0*/  FMUL.FTZ R14, R5, 1.4426950216293334961 ;  /* 0x3fb8aa3b050e7820 */ /* 0x005fe20000410000 */
[----:B------:R-:W-:Y:S01]  /*0c00*/  FMUL.FTZ R18, R7, 1.4426950216293334961 ;  /* 0x3fb8aa3b07127820 */ /* 0x000fe20000410000 */
[----:B------:R-:W-:Y:S01]  /*0c10*/  FMUL.FTZ R12, R4, 1.4426950216293334961 ;  /* 0x3fb8aa3b040c7820 */ /* 0x000fe20000410000 */
[----:B------:R-:W-:-:S03]  /*0c20*/  FMUL.FTZ R15, R6, 1.4426950216293334961 ;  /* 0x3fb8aa3b060f7820 */ /* 0x000fc60000410000 */
[----:B------:R-:W1:Y:S04]  /*0c30*/  MUFU.EX2 R14, R14 ;  /* 0x0000000e000e7308 */ /* 0x000e680000000800 */
[----:B------:R0:W2:Y:S04]  /*0c40*/  MUFU.EX2 R4, R12 ;  /* 0x0000000c00047308 */ /* 0x0000a80000000800 */
[----:B------:R3:W4:Y:S04]  /*0c50*/  MUFU.EX2 R6, R15 ;  /* 0x0000000f00067308 */ /* 0x0007280000000800 */
[----:B------:R-:W5:Y:S01]  /*0c60*/  MUFU.EX2 R18, R18 ;  /* 0x0000001200127308 */ /* 0x000f620000000800 */
[----:B0-----:R-:W-:Y:S01]  /*0c70*/  SHF.L.U64.HI R12, R9, 0x2, R0 ;  /* 0x00000002090c7819 */ /* 0x001fe20000010200 */
[----:B-1----:R-:W-:Y:S01]  /*0c80*/  FMUL.FTZ R5, R14, R11 ;  /* 0x0000000b0e057220 */ /* 0x002fe20000410000 */
[----:B------:R-:W-:-:S02]  /*0c90*/  IMAD.MOV.U32 R14, RZ, RZ, R16 ;  /* 0x000000ffff0e7224 */ /* 0x000fc400078e0010 */
[----:B---3--:R-:W-:Y:S02]  /*0ca0*/  IMAD.MOV.U32 R15, RZ, RZ, R17 ;  /* 0x000000ffff0f7224 */ /* 0x008fe400078e0011 */
[-C--:B--2---:R-:W-:Y:S01]  /*0cb0*/  FMUL.FTZ R4, R4, R11.reuse ;  /* 0x0000000b04047220 */ /* 0x084fe20000410000 */
[----:B------:R-:W-:Y:S01]  /*0cc0*/  SHF.L.U32 R17, R9, 0x2, RZ ;  /* 0x0000000209117819 */ /* 0x000fe200000006ff */
[----:B----4-:R-:W-:-:S03]  /*0cd0*/  FMUL.FTZ R6, R6, R11 ;  /* 0x0000000b06067220 */ /* 0x010fc60000410000 */
[----:B------:R-:W-:Y:S01]  /*0ce0*/  ISETP.GE.U32.AND P0, PT, R17, R2, PT ;  /* 0x000000021100720c */ /* 0x000fe20003f06070 */
[----:B------:R-:W-:-:S04]  /*0cf0*/  IMAD.WIDE.U32 R16, R10, 0x10, R14 ;  /* 0x000000100a107825 */ /* 0x000fc800078e000e */
[----:B-----5:R-:W-:Y:S01]  /*0d00*/  FMUL.FTZ R7, R18, R11 ;  /* 0x0000000b12077220 */ /* 0x020fe20000410000 */
[----:B------:R-:W-:-:S04]  /*0d10*/  ISETP.GE.AND.EX P0, PT, R12, R3, PT, P0 ;  /* 0x000000030c00720c */ /* 0x000fc80003f06300 */
[----:B------:R4:W-:Y:S09]  /*0d20*/  STG.E.128 desc[UR6][R14.64], R4 ;  /* 0x000000040e007986 */ /* 0x0009f2000c101d06 */
[----:B------:R-:W-:Y:S05]  /*0d30*/  @!P0 BRA `(.L_x_7341) ;  /* 0xfffffffc008c8947 */ /* 0x000fea000383ffff */
[----:B------:R-:W-:Y:S05]  /*0d40*/  EXIT ;  /* 0x000000000000794d */ /* 0x000fea0003800000 */
.L_x_7334:
[----:B-1----:R-:W-:Y:S01]  /*0d50*/  MOV R18, R4 ;  /* 0x0000000400127202 */ /* 0x002fe20000000f00 */
[----:B------:R-:W-:Y:S01]  /*0d60*/  IMAD.MOV.U32 R19, RZ, RZ, 0x10 ;  /* 0x00000010ff137424 */ /* 0x000fe200078e00ff */
[----:B------:R-:W-:Y:S01]  /*0d70*/  MOV R17, 0xffffffff ;  /* 0xffffffff00117802 */ /* 0x000fe20000000f00 */
[----:B------:R-:W-:-:S07]  /*0d80*/  IMAD.MOV.U32 R22, RZ, RZ, 0x1f ;  /* 0x0000001fff167424 */ /* 0x000fce00078e00ff */
[----:B------:R-:W-:Y:S05]  /*0d90*/  WARPSYNC.COLLECTIVE R17, `(.L_x_7342) ;  /* 0x0000000011087348 */ /* 0x000fea0003c00000 */
[----:B------:R0:W1:Y:S02]  /*0da0*/  SHFL.DOWN P1, R15, R18, R19, R22 ;  /* 0x08000013120f7389 */ /* 0x0000640000020016 */
[----:B01----:R-:W-:Y:S05]  /*0db0*/  ENDCOLLECTIVE ;  /* 0x000000000000791b */ /* 0x003fea0003800000 */
.L_x_7342:
        /* <DEDUP_REMOVED lines=8> */
.L_x_7343:
        /* <DEDUP_REMOVED lines=8> */
.L_x_7344:
        /* <DEDUP_REMOVED lines=8> */
.L_x_7345:
        /* <DEDUP_REMOVED lines=8> */
.L_x_7346:
[----:B------:R-:W-:Y:S05]  /*0fc0*/  BRA `(.L_x_7347) ;  /* 0xfffffff400807947 */ /* 0x000fea000383ffff */
.L_x_7340:
[----:B----4-:R-:W-:Y:S02]  /*0fd0*/  IMAD.MOV.U32 R18, RZ, RZ, R11 ;  /* 0x000000ffff127224 */ /* 0x010fe400078e000b */
[----:B------:R-:W-:Y:S02]  /*0fe0*/  HFMA2 R22, -RZ, RZ, 0, 1.847743988037109375e-06 ;  /* 0x0000001fff167431 */ /* 0x000fe400000001ff */
[----:B------:R-:W-:Y:S02]  /*0ff0*/  IMAD.MOV.U32 R19, RZ, RZ, 0x10 ;  /* 0x00000010ff137424 */ /* 0x000fe400078e00ff */
[----:B------:R-:W-:-:S07]  /*1000*/  IMAD.MOV.U32 R17, RZ, RZ, -0x1 ;  /* 0xffffffffff117424 */ /* 0x000fce00078e00ff */
[----:B0-23--:R-:W-:Y:S05]  /*1010*/  WARPSYNC.COLLECTIVE R17, `(.L_x_7348) ;  /* 0x0000000011087348 */ /* 0x00dfea0003c00000 */
[----:B--2---:R1:W2:Y:S02]  /*1020*/  SHFL.DOWN P1, R15, R18, R19, R22 ;  /* 0x08000013120f7389 */ /* 0x0042a40000020016 */
[----:B0123--:R-:W-:Y:S05]  /*1030*/  ENDCOLLECTIVE ;  /* 0x000000000000791b */ /* 0x00ffea0003800000 */
.L_x_7348:
[----:B------:R-:W-:Y:S02]  /*1040*/  IMAD.MOV.U32 R19, RZ, RZ, 0x8 ;  /* 0x00000008ff137424 */ /* 0x000fe400078e00ff */
[----:B------:R-:W-:-:S04]  /*1050*/  IMAD.MOV.U32 R4, RZ, RZ, R15 ;  /* 0x000000ffff047224 */ /* 0x000fc800078e000f */
[----:B------:R-:W-:-:S05]  /*1060*/  FADD.FTZ R4, R11, R4 ;  /* 0x000000040b047221 */ /* 0x000fca0000010000 */
[----:B------:R-:W-:-:S07]  /*1070*/  MOV R18, R4 ;  /* 0x0000000400127202 */ /* 0x000fce0000000f00 */
[----:B------:R-:W-:Y:S05]  /*1080*/  WARPSYNC.COLLECTIVE R17, `(.L_x_7349) ;  /* 0x0000000011087348 */ /* 0x000fea0003c00000 */
[----:B------:R0:W1:Y:S02]  /*1090*/  SHFL.DOWN P1, R15, R18, R19, R22 ;  /* 0x08000013120f7389 */ /* 0x0000640000020016 */
[----:B01----:R-:W-:Y:S05]  /*10a0*/  ENDCOLLECTIVE ;  /* 0x000000000000791b */ /* 0x003fea0003800000 */
.L_x_7349:
[----:B------:R-:W-:Y:S02]  /*10b0*/  IMAD.MOV.U32 R19, RZ, RZ, 0x4 ;  /* 0x00000004ff137424 */ /* 0x000fe400078e00ff */
[----:B------:R-:W-:-:S04]  /*10c0*/  IMAD.MOV.U32 R5, RZ, RZ, R15 ;  /* 0x000000ffff057224 */ /* 0x000fc800078e000f */
[----:B------:R-:W-:-:S05]  /*10d0*/  FADD.FTZ R5, R4, R5 ;  /* 0x0000000504057221 */ /* 0x000fca0000010000 */
[----:B------:R-:W-:-:S07]  /*10e0*/  MOV R18, R5 ;  /* 0x0000000500127202 */ /* 0x000fce0000000f00 */
[----:B------:R-:W-:Y:S05]  /*10f0*/  WARPSYNC.COLLECTIVE R17, `(.L_x_7350) ;  /* 0x0000000011087348 */ /* 0x000fea0003c00000 */
[----:B------:R0:W1:Y:S02]  /*1100*/  SHFL.DOWN P1, R15, R18, R19, R22 ;  /* 0x08000013120f7389 */ /* 0x0000640000020016 */
[----:B01----:R-:W-:Y:S05]  /*1110*/  ENDCOLLECTIVE ;  /* 0x000000000000791b */ /* 0x003fea0003800000 */
.L_x_7350:
[----:B------:R-:W-:Y:S02]  /*1120*/  IMAD.MOV.U32 R19, RZ, RZ, 0x2 ;  /* 0x00000002ff137424 */ /* 0x000fe400078e00ff */
[----:B------:R-:W-:-:S04]  /*1130*/  IMAD.MOV.U32 R6, RZ, RZ, R15 ;  /* 0x000000ffff067224 */ /* 0x000fc800078e000f */
[----:B------:R-:W-:-:S05]  /*1140*/  FADD.FTZ R6, R5, R6 ;  /* 0x0000000605067221 */ /* 0x000fca0000010000 */
[----:B------:R-:W-:-:S07]  /*1150*/  MOV R18, R6 ;  /* 0x0000000600127202 */ /* 0x000fce0000000f00 */
[----:B------:R-:W-:Y:S05]  /*1160*/  WARPSYNC.COLLECTIVE R17, `(.L_x_7351) ;  /* 0x0000000011087348 */ /* 0x000fea0003c00000 */
[----:B------:R0:W1:Y:S02]  /*1170*/  SHFL.DOWN P1, R15, R18, R19, R22 ;  /* 0x08000013120f7389 */ /* 0x0000640000020016 */
[----:B01----:R-:W-:Y:S05]  /*1180*/  ENDCOLLECTIVE ;  /* 0x000000000000791b */ /* 0x003fea0003800000 */
.L_x_7351:
[----:B------:R-:W-:Y:S02]  /*1190*/  IMAD.MOV.U32 R19, RZ, RZ, 0x1 ;  /* 0x00000001ff137424 */ /* 0x000fe400078e00ff */
[----:B------:R-:W-:-:S04]  /*11a0*/  IMAD.MOV.U32 R7, RZ, RZ, R15 ;  /* 0x000000ffff077224 */ /* 0x000fc800078e000f */
[----:B------:R-:W-:-:S05]  /*11b0*/  FADD.FTZ R7, R6, R7 ;  /* 0x0000000706077221 */ /* 0x000fca0000010000 */
[----:B------:R-:W-:-:S07]  /*11c0*/  MOV R18, R7 ;  /* 0x0000000700127202 */ /* 0x000fce0000000f00 */
[----:B------:R-:W-:Y:S05]  /*11d0*/  WARPSYNC.COLLECTIVE R17, `(.L_x_7352) ;  /* 0x0000000011087348 */ /* 0x000fea0003c00000 */
[----:B------:R0:W1:Y:S02]  /*11e0*/  SHFL.DOWN P1, R15, R18, R19, R22 ;  /* 0x08000013120f7389 */ /* 0x0000640000020016 */
[----:B01----:R-:W-:Y:S05]  /*11f0*/  ENDCOLLECTIVE ;  /* 0x000000000000791b */ /* 0x003fea0003800000 */
.L_x_7352:
[----:B------:R-:W-:Y:S01]  /*1200*/  MOV R16, R15 ;  /* 0x0000000f00107202 */ /* 0x000fe20000000f00 */
[----:B------:R-:W-:Y:S06]  /*1210*/  BRA `(.L_x_7353) ;  /* 0xfffffff8000c7947 */ /* 0x000fec000383ffff */
.L_x_7354:
        /* <DEDUP_REMOVED lines=14> */
.L_x_11592:


//--------------------- .text._ZN2at6native43_GLOBAL__N__9ae7fba5_10_SoftMax_cu_9f978f6322cunn_SoftMaxForwardRegIfffNS1_22SoftMaxForwardEpilogueElLi9EEEvPT1_PKT_T3_ --------------------------
	.section	.text._ZN2at6native43_GLOBAL__N__9ae7fba5_10_SoftMax_cu_9f978f6322cunn_SoftMaxForwardRegIfffNS1_22SoftMaxForwardEpilogueElLi9EEEvPT1_PKT_T3_,"ax",@progbits
	.align	128
.text._ZN2at6native43_GLOBAL__N__9ae7fba5_10_SoftMax_cu_9f978f6322cunn_SoftMaxForwardRegIfffNS1_22SoftMaxForwardEpilogueElLi9EEEvPT1_PKT_T3_:
        .type           _ZN2at6native43_GLOBAL__N__9ae7fba5_10_SoftMax_cu_9f978f6322cunn_SoftMaxForwardRegIfffNS1_22SoftMaxForwardEpilogueElLi9EEEvPT1_PKT_T3_,@function
        .size           _ZN2at6native43_GLOBAL__N__9ae7fba5_10_SoftMax_cu_9f978f6322cunn_SoftMaxForwardRegIfffNS1_22SoftMaxForwardEpilogueElLi9EEEvPT1_PKT_T3_,(.L_x_11593 - _ZN2at6native43_GLOBAL__N__9ae7fba5_10_SoftMax_cu_9f978f6322cunn_SoftMaxForwardRegIfffNS1_22SoftMaxForwardEpilogueElLi9EEEvPT1_PKT_T3_)
        .other          _ZN2at6native43_GLOBAL__N__9ae7fba5_10_SoftMax_cu_9f978f6322cunn_SoftMaxForwardRegIfffNS1_22SoftMaxForwardEpilogueElLi9EEEvPT1_PKT_T3_,@"STO_CUDA_ENTRY STV_DEFAULT"
_ZN2at6native43_GLOBAL__N__9ae7fba5_10_SoftMax_cu_9f978f6322cunn_SoftMaxForwardRegIfffNS1_22SoftMaxForwardEpilogueElLi9EEEvPT1_PKT_T3_:
        /* <DEDUP_REMOVED lines=37> */
[----:B--2---:R1:W2:Y:S02]  /*0250*/  @!P3 LDG.E R0, desc[UR6][R14.64] ;  /* 0x000000060e00b981 */ /* 0x0042a4000c1e1900 */
[----:B------:R-:W-:Y:S01]  /*0260*/  @!P4 LEA.HI.X R13, R10, R13, R11, 0x2, P1 ;  /* 0x0000000d0a0dc211 */ /* 0x000fe200008f140b */
[----:B------:R-:W-:Y:S01]  /*0270*/  @!P5 IMAD R10, R23, UR8, R17 ;  /* 0x00000008170adc24 */ /* 0x000fe2000f8e0211 */
[----:B------:R-:W-:-:S02]  /*0280*/  ISETP.GE.U32.AND P1, PT, R18, R22, PT ;  /* 0x000000161200720c */ /* 0x000fc40003f26070 */
[C---:B---3--:R-:W-:Y:S01]  /*0290*/  @!P5 LEA R34, P2, R16.reuse, R34, 0x2 ;  /* 0x000000221022d211 */ /* 0x048fe200078410ff */
[----:B------:R3:W4:Y:S01]  /*02a0*/  @!P4 LDG.E R2, desc[UR6][R12.64] ;  /* 0x000000060c02c981 */ /* 0x000722000c1e1900 */
[----:B------:R-:W-:Y:S02]  /*02b0*/  ISETP.GE.AND.EX P1, PT, RZ, R23, PT, P1 ;  /* 0x00000017ff00720c */ /* 0x000fe40003f26310 */
[----:B------:R-:W-:Y:S01]  /*02c0*/  @!P5 LEA.HI.X R35, R16, R35, R10, 0x2, P2 ;  /* 0x000000231023d211 */ /* 0x000fe200010f140a */
[----:B------:R-:W-:-:S04]  /*02d0*/  @!P0 IMAD.WIDE.U32 R10, R22, UR8, R20 ;  /* 0x00000008160a8c25 */ /* 0x000fc8000f8e0014 */
[----:B------:R-:W-:Y:S01]  /*02e0*/  @!P0 IMAD R11, R23, UR8, R11 ;  /* 0x00000008170b8c24 */ /* 0x000fe2000f8e020b */
[----:B0-----:R-:W-:Y:S01]  /*02f0*/  @!P0 LEA R32, P2, R10, R32, 0x2 ;  /* 0x000000200a208211 */ /* 0x001fe200078410ff */
[----:B------:R-:W-:Y:S01]  /*0300*/  VIADD R16, R18, UR9 ;  /* 0x0000000912107c36 */ /* 0x000fe20008000000 */
[----:B------:R-:W5:Y:S02]  /*0310*/  @!P5 LDG.E R3, desc[UR6][R34.64] ;  /* 0x000000062203d981 */ /* 0x000f64000c1e1900 */
[----:B------:R-:W-:Y:S01]  /*0320*/  @!P0 LEA.HI.X R33, R10, R33, R11, 0x2, P2 ;  /* 0x000000210a218211 */ /* 0x000fe200010f140b */
[----:B------:R-:W0:Y:S01]  /*0330*/  @!P1 LDC.64 R42, c[0x0][0x388] ;  /* 0x0000e200ff2a9b82 */ /* 0x000e220000000a00 */
[C---:B------:R-:W-:Y:S01]  /*0340*/  ISETP.GE.U32.AND P2, PT, R16.reuse, R22, PT ;  /* 0x000000161000720c */ /* 0x040fe20003f46070 */
[----:B------:R-:W-:Y:S01]  /*0350*/  @!P1 IMAD.MOV.U32 R19, RZ, RZ, RZ ;  /* 0x000000ffff139224 */ /* 0x000fe200078e00ff */
[----:B-1----:R-:W-:Y:S01]  /*0360*/  IADD3 R14, PT, PT, R16, UR9, RZ ;  /* 0x00000009100e7c10 */ /* 0x002fe2000fffe0ff */
[----:B------:R1:W5:Y:S01]  /*0370*/  @!P0 LDG.E R4, desc[UR6][R32.64] ;  /* 0x0000000620048981 */ /* 0x000362000c1e1900 */
        /* <DEDUP_REMOVED lines=9> */
[----:B------:R-:W5:Y:S01]  /*0410*/  @!P1 LDG.E R5, desc[UR6][R42.64] ;  /* 0x000000062a059981 */ /* 0x000f62000c1e1900 */
[----:B---3--:R-:W-:-:S04]  /*0420*/  @!P2 LEA R26, P3, R10, R26, 0x2 ;  /* 0x0000001a0a1aa211 */ /* 0x008fc800078610ff */
[----:B------:R-:W-:Y:S02]  /*0430*/  @!P2 LEA.HI.X R27, R10, R27, R11, 0x2, P3 ;  /* 0x0000001b0a1ba211 */ /* 0x000fe400018f140b */
[C---:B------:R-:W-:Y:S01]  /*0440*/  ISETP.GE.U32.AND P3, PT, R14.reuse, R22, PT ;  /* 0x000000160e00720c */ /* 0x040fe20003f66070 */
[----:B------:R-:W-:Y:S02]  /*0450*/  VIADD R12, R14, UR9 ;  /* 0x000000090e0c7c36 */ /* 0x000fe40008000000 */
[----:B------:R-:W3:Y:S01]  /*0460*/  @!P2 LDG.E R6, desc[UR6][R26.64] ;  /* 0x000000061a06a981 */ /* 0x000ee2000c1e1900 */
[----:B------:R-:W-:-:S13]  /*0470*/  ISETP.GE.AND.EX P3, PT, RZ, R23, PT, P3 ;  /* 0x00000017ff00720c */ /* 0x000fda0003f66330 */
[----:B------:R-:W0:Y:S01]  /*0480*/  @!P3 LDC.64 R28, c[0x0][0x388] ;  /* 0x0000e200ff1cbb82 */ /* 0x000e220000000a00 */
[----:B------:R-:W-:Y:S02]  /*0490*/  @!P3 IMAD.MOV.U32 R15, RZ, RZ, RZ ;  /* 0x000000ffff0fb224 */ /* 0x000fe400078e00ff */
[----:B------:R-:W-:-:S04]  /*04a0*/  @!P3 IMAD.WIDE.U32 R10, R22, UR8, R14 ;  /* 0x00000008160abc25 */ /* 0x000fc8000f8e000e */
[----:B------:R-:W-:Y:S01]  /*04b0*/  @!P3 IMAD R11, R23, UR8, R11 ;  /* 0x00000008170bbc24 */ /* 0x000fe2000f8e020b */
[----:B0-----:R-:W-:-:S04]  /*04c0*/  @!P3 LEA R28, P4, R10, R28, 0x2 ;  /* 0x0000001c0a1cb211 */ /* 0x001fc800078810ff */
[----:B------:R-:W-:Y:S02]  /*04d0*/  @!P3 LEA.HI.X R29, R10, R29, R11, 0x2, P4 ;  /* 0x0000001d0a1db211 */ /* 0x000fe400020f140b */
[----:B------:R-:W-:-:S03]  /*04e0*/  ISETP.GE.U32.AND P4, PT, R12, R22, PT ;  /* 0x000000160c00720c */ /* 0x000fc60003f86070 */
        /* <DEDUP_REMOVED lines=8> */
[----:B------:R-:W-:-:S03]  /*0570*/  IADD3 R10, PT, PT, R12, UR9, RZ ;  /* 0x000000090c0a7c10 */ /* 0x000fc6000fffe0ff */
[----:B------:R-:W3:Y:S01]  /*0580*/  @!P4 LDG.E R8, desc[UR6][R30.64] ;  /* 0x000000061e08c981 */ /* 0x000ee2000c1e1900 */
[----:B------:R-:W-:-:S04]  /*0590*/  ISETP.GE.U32.AND P5, PT, R10, R22, PT ;  /* 0x000000160a00720c */ /* 0x000fc80003fa6070 */
[----:B------:R-:W-:-:S13]  /*05a0*/  ISETP.GE.AND.EX P5, PT, RZ, R23, PT, P5 ;  /* 0x00000017ff00720c */ /* 0x000fda0003fa6350 */
[----:B-1----:R-:W0:Y:S01]  /*05b0*/  @!P5 LDC.64 R32, c[0x0][0x388] ;  /* 0x0000e200ff20db82 */ /* 0x002e220000000a00 */
[----:B------:R-:W-:Y:S02]  /*05c0*/  @!P5 IMAD.MOV.U32 R11, RZ, RZ, RZ ;  /* 0x000000ffff0bd224 */ /* 0x000fe400078e00ff */
[----:B------:R-:W-:-:S04]  /*05d0*/  @!P5 IMAD.WIDE.U32 R34, R22, UR8, R10 ;  /* 0x000000081622dc25 */ /* 0x000fc8000f8e000a */
[----:B------:R-:W-:Y:S01]  /*05e0*/  @!P5 IMAD R35, R23, UR8, R35 ;  /* 0x000000081723dc24 */ /* 0x000fe2000f8e0223 */
[----:B0-----:R-:W-:-:S04]  /*05f0*/  @!P5 LEA R32, P6, R34, R32, 0x2 ;  /* 0x000000202220d211 */ /* 0x001fc800078c10ff */
[----:B------:R-:W-:-:S05]  /*0600*/  @!P5 LEA.HI.X R33, R34, R33, R35, 0x2, P6 ;  /* 0x000000212221d211 */ /* 0x000fca00030f1423 */
[----:B------:R-:W3:Y:S01]  /*0610*/  @!P5 LDG.E R9, desc[UR6][R32.64] ;  /* 0x000000062009d981 */ /* 0x000ee2000c1e1900 */
[----:B------:R-:W-:Y:S01]  /*0620*/  P2R R40, PR, RZ, 0x1 ;  /* 0x00000001ff287803 */ /* 0x000fe20000000000 */
[----:B------:R-:W-:Y:S01]  /*0630*/  BAR.SYNC.DEFER_BLOCKING 0x0 ;  /* 0x0000000000007b1d */ /* 0x000fe20000010000 */
[----:B------:R-:W-:-:S04]  /*0640*/  ISETP.NE.AND P0, PT, R38, RZ, PT ;  /* 0x000000ff2600720c */ /* 0x000fc80003f05270 */
[----:B------:R-:W-:Y:S02]  /*0650*/  P2R R39, PR, RZ, 0x1 ;  /* 0x00000001ff277803 */ /* 0x000fe40000000000 */
[----:B------:R-:W-:Y:S01]  /*0660*/  ISETP.NE.AND P0, PT, R36, RZ, PT ;  /* 0x000000ff2400720c */ /* 0x000fe20003f05270 */
[----:B------:R-:W-:Y:S01]  /*0670*/  IMAD.MOV.U32 R34, RZ, RZ, -0x800001 ;  /* 0xff7fffffff227424 */ /* 0x000fe200078e00ff */
[----:B------:R-:W-:-:S11]  /*0680*/  ISETP.NE.AND P6, PT, R37, RZ, PT ;  /* 0x000000ff2500720c */ /* 0x000fd60003fc5270 */
[----:B--2---:R-:W-:Y:S02]  /*0690*/  @!P0 FMNMX.FTZ R34, R0, -3.40282346638528859812e+38, !PT ;  /* 0xff7fffff00228809 */ /* 0x004fe40007810000 */
[----:B------:R-:W-:-:S13]  /*06a0*/  ISETP.NE.AND P0, PT, R39, RZ, PT ;  /* 0x000000ff2700720c */ /* 0x000fda0003f05270 */
[----:B----4-:R-:W-:Y:S02]  /*06b0*/  @!P0 FMNMX.FTZ R34, R34, R2, !PT ;  /* 0x0000000222228209 */ /* 0x010fe40007810000 */
[----:B------:R-:W-:Y:S02]  /*06c0*/  ISETP.NE.AND P0, PT, R40, RZ, PT ;  /* 0x000000ff2800720c */ /* 0x000fe40003f05270 */
[----:B-----5:R-:W-:-:S11]  /*06d0*/  @!P6 FMNMX.FTZ R34, R34, R3, !PT ;  /* 0x000000032222e209 */ /* 0x020fd60007810000 */
[----:B------:R-:W-:-:S04]  /*06e0*/  @!P0 FMNMX.FTZ R34, R34, R4, !PT ;  /* 0x0000000422228209 */ /* 0x000fc80007810000 */
[----:B------:R-:W-:-:S04]  /*06f0*/  @!P1 FMNMX.FTZ R34, R34, R5, !PT ;  /* 0x0000000522229209 */ /* 0x000fc80007810000 */
[----:B---3--:R-:W-:-:S04]  /*0700*/  @!P2 FMNMX.FTZ R34, R34, R6, !PT ;  /* 0x000000062222a209 */ /* 0x008fc80007810000 */
[----:B------:R-:W-:-:S04]  /*0710*/  @!P3 FMNMX.FTZ R34, R34, R7, !PT ;  /* 0x000000072222b209 */ /* 0x000fc80007810000 */
[----:B------:R-:W-:-:S04]  /*0720*/  @!P4 FMNMX.FTZ R34, R34, R8, !PT ;  /* 0x000000082222c209 */ /* 0x000fc80007810000 */
        /* <DEDUP_REMOVED lines=26> */
[----:B------:R-:W-:Y:S01]  /*08d0*/  @!P6 MOV R28, 0x400 ;  /* 0x00000400001ce802 */ /* 0x000fe20000000f00 */
[----:B------:R-:W-:Y:S01]  /*08e0*/  IMAD.MOV.U32 R31, RZ, RZ, -0x800001 ;  /* 0xff7fffffff1f7424 */ /* 0x000fe200078e00ff */
[----:B------:R-:W-:Y:S02]  /*08f0*/  P2R R35, PR, RZ, 0x40 ;  /* 0x00000040ff237803 */ /* 0x000fe40000000000 */
[----:B-1----:R-:W-:-:S04]  /*0900*/  @!P6 LEA R29, R29, R28, 0x18 ;  /* 0x0000001c1d1de211 */ /* 0x002fc800078ec0ff */
[----:B------:R-:W-:-:S05]  /*0910*/  @!P6 LEA R28, R26, R29, 0x2 ;  /* 0x0000001d1a1ce211 */ /* 0x000fca00078e10ff */
        /* <DEDUP_REMOVED lines=21> */
.L_x_7381:
        /* <DEDUP_REMOVED lines=12> */
.L_x_7355:
[----:B------:R-:W-:Y:S05]  /*0b30*/  WARPSYNC.ALL ;  /* 0x0000000000007948 */ /* 0x000fea0003800000 */
[----:B------:R-:W2:Y:S08]  /*0b40*/  S2UR UR5, SR_CgaCtaId ;  /* 0x00000000000579c3 */ /* 0x000eb00000008800 */
[----:B------:R-:W-:Y:S01]  /*0b50*/  BAR.SYNC.DEFER_BLOCKING 0x0 ;  /* 0x0000000000007b1d */ /* 0x000fe20000010000 */
[----:B------:R-:W-:-:S02]  /*0b60*/  P2R R32, PR, RZ, 0x10 ;  /* 0x00000010ff207803 */ /* 0x000fc40000000000 */
[----:B------:R-:W-:Y:S02]  /*0b70*/  ISETP.NE.AND P4, PT, R36, RZ, PT ;  /* 0x000000ff2400720c */ /* 0x000fe40003f85270 */
[----:B------:R-:W-:Y:S01]  /*0b80*/  P2R R34, PR, RZ, 0x20 ;  /* 0x00000020ff227803 */ /* 0x000fe20000000000 */
[----:B------:R-:W-:Y:S01]  /*0b90*/  UMOV UR4, 0x400 ;  /* 0x0000040000047882 */ /* 0x000fe20000000000 */
[----:B------:R-:W-:Y:S01]  /*0ba0*/  ISETP.NE.AND P5, PT, R38, RZ, PT ;  /* 0x000000ff2600720c */ /* 0x000fe20003fa5270 */
[----:B------:R-:W-:Y:S01]  /*0bb0*/  BSSY B0, `(.L_x_7357) ;  /* 0x000004f000007945 */ /* 0x000fe20003800000 */
[----:B------:R-:W-:Y:S01]  /*0bc0*/  ISETP.NE.AND P6, PT, R37, RZ, PT ;  /* 0x000000ff2500720c */ /* 0x000fe20003fc5270 */
[----:B--2---:R-:W-:-:S09]  /*0bd0*/  ULEA UR4, UR5, UR4, 0x18 ;  /* 0x0000000405047291 */ /* 0x004fd2000f8ec0ff */
[----:B------:R-:W0:Y:S02]  /*0be0*/  LDS R27, [UR4] ;  /* 0x00000004ff1b7984 */ /* 0x000e240008000800 */
[--C-:B0-----:R-:W-:Y:S01]  /*0bf0*/  @!P4 FADD.FTZ R28, R0, -R27.reuse ;  /* 0x8000001b001cc221 */ /* 0x101fe20000010000 */
[--C-:B------:R-:W-:Y:S01]  /*0c00*/  @!P5 FADD.FTZ R30, R2, -R27.reuse ;  /* 0x8000001b021ed221 */ /* 0x100fe20000010000 */
[--C-:B-1----:R-:W-:Y:S01]  /*0c10*/  @!P6 FADD.FTZ R31, R3, -R27.reuse ;  /* 0x8000001b031fe221 */ /* 0x102fe20000010000 */
[--C-:B------:R-:W-:Y:S01]  /*0c20*/  @!P0 FADD.FTZ R33, R4, -R27.reuse ;  /* 0x8000001b04218221 */ /* 0x100fe20000010000 */
[----:B------:R-:W-:Y:S01]  /*0c30*/  @!P4 FMUL.FTZ R29, R28, 1.4426950216293334961 ;  /* 0x3fb8aa3b1c1dc820 */ /* 0x000fe20000410000 */
[----:B------:R-:W-:Y:S02]  /*0c40*/  IMAD.MOV.U32 R28, RZ, RZ, RZ ;  /* 0x000000ffff1c7224 */ /* 0x000fe400078e00ff */
[----:B------:R-:W-:Y:S01]  /*0c50*/  @!P5 FMUL.FTZ R30, R30, 1.4426950216293334961 ;  /* 0x3fb8aa3b1e1ed820 */ /* 0x000fe20000410000 */
[----:B------:R-:W-:Y:S01]  /*0c60*/  @!P0 FMUL.FTZ R33, R33, 1.4426950216293334961 ;  /* 0x3fb8aa3b21218820 */ /* 0x000fe20000410000 */
[----:B------:R-:W-:Y:S01]  /*0c70*/  @!P1 FADD.FTZ R41, R5, -R27 ;  /* 0x8000001b05299221 */ /* 0x000fe20000010000 */
[----:B------:R-:W0:Y:S03]  /*0c80*/  @!P4 MUFU.EX2 R29, R29 ;  /* 0x0000001d001dc308 */ /* 0x000e260000000800 */
[----:B------:R-:W-:Y:S01]  /*0c90*/  @!P1 FMUL.FTZ R41, R41, 1.4426950216293334961 ;  /* 0x3fb8aa3b29299820 */ /* 0x000fe20000410000 */
[----:B------:R-:W-:Y:S05]  /*0ca0*/  @!P0 MUFU.EX2 R33, R33 ;  /* 0x0000002100218308 */ /* 0x000fea0000000800 */
[----:B------:R-:W-:Y:S01]  /*0cb0*/  @!P1 MUFU.EX2 R41, R41 ;  /* 0x0000002900299308 */ /* 0x000fe20000000800 */
[----:B0-----:R-:W-:Y:S01]  /*0cc0*/  @!P4 FADD.FTZ R28, RZ, R29 ;  /* 0x0000001dff1cc221 */ /* 0x001fe20000010000 */
[----:B------:R-:W-:Y:S01]  /*0cd0*/  BAR.SYNC.DEFER_BLOCKING 0x0 ;  /* 0x0000000000007b1d */ /* 0x000fe20000010000 */
[----:B------:R-:W-:Y:S01]  /*0ce0*/  ISETP.NE.AND P4, PT, R32, RZ, PT ;  /* 0x000000ff2000720c */ /* 0x000fe20003f85270 */
[----:B------:R-:W-:-:S04]  /*0cf0*/  @!P6 FMUL.FTZ R32, R31, 1.4426950216293334961 ;  /* 0x3fb8aa3b1f20e820 */ /* 0x000fc80000410000 */
[----:B------:R0:W1:Y:S04]  /*0d00*/  @!P5 MUFU.EX2 R31, R30 ;  /* 0x0000001e001fd308 */ /* 0x0000680000000800 */
[----:B------:R-:W2:Y:S01]  /*0d10*/  @!P6 MUFU.EX2 R29, R32 ;  /* 0x00000020001de308 */ /* 0x000ea20000000800 */
[----:B0-----:R-:W-:-:S04]  /*0d20*/  @!P3 FADD.FTZ R30, R7, -R27 ;  /* 0x8000001b071eb221 */ /* 0x001fc80000010000 */
[----:B------:R-:W-:Y:S01]  /*0d30*/  @!P3 FMUL.FTZ R30, R30, 1.4426950216293334961 ;  /* 0x3fb8aa3b1e1eb820 */ /* 0x000fe20000410000 */
[----:B-1----:R-:W-:Y:S01]  /*0d40*/  @!P5 FADD.FTZ R28, R28, R31 ;  /* 0x0000001f1c1cd221 */ /* 0x002fe20000010000 */
[----:B------:R-:W-:Y:S01]  /*0d50*/  ISETP.NE.AND P5, PT, R34, RZ, PT ;  /* 0x000000ff2200720c */ /* 0x000fe20003fa5270 */
[----:B------:R-:W-:Y:S01]  /*0d60*/  @!P4 FADD.FTZ R31, R8, -R27 ;  /* 0x8000001b081fc221 */ /* 0x000fe20000010000 */
[----:B------:R-:W-:Y:S01]  /*0d70*/  P2R R34, PR, RZ, 0x1 ;  /* 0x00000001ff227803 */ /* 0x000fe20000000000 */
[----:B--2---:R-:W-:Y:S01]  /*0d80*/  @!P6 FADD.FTZ R28, R28, R29 ;  /* 0x0000001d1c1ce221 */ /* 0x004fe20000010000 */
[----:B------:R-:W-:Y:S01]  /*0d90*/  @!P2 FADD.FTZ R29, R6, -R27 ;  /* 0x8000001b061da221 */ /* 0x000fe20000010000 */
[----:B------:R-:W-:Y:S01]  /*0da0*/  @!P4 FMUL.FTZ R32, R31, 1.4426950216293334961 ;  /* 0x3fb8aa3b1f20c820 */ /* 0x000fe20000410000 */
[----:B------:R-:W-:Y:S01]  /*0db0*/  ISETP.NE.AND P6, PT, R26, RZ, PT ;  /* 0x000000ff1a00720c */ /* 0x000fe20003fc5270 */
[----:B------:R-:W-:Y:S01]  /*0dc0*/  @!P0 FADD.FTZ R28, R28, R33 ;  /* 0x000000211c1c8221 */ /* 0x000fe20000010000 */
[----:B------:R-:W-:Y:S01]  /*0dd0*/  @!P2 FMUL.FTZ R29, R29, 1.4426950216293334961 ;  /* 0x3fb8aa3b1d1da820 */ /* 0x000fe20000410000 */
[----:B------:R-:W-:Y:S01]  /*0de0*/  @!P3 MUFU.EX2 R31, R30 ;  /* 0x0000001e001fb308 */ /* 0x000fe20000000800 */
[----:B------:R-:W-:Y:S01]  /*0df0*/  ISETP.NE.AND P0, PT, R35, RZ, PT ;  /* 0x000000ff2300720c */ /* 0x000fe20003f05270 */
[----:B------:R-:W-:Y:S01]  /*0e00*/  @!P1 FADD.FTZ R28, R28, R41 ;  /* 0x000000291c1c9221 */ /* 0x000fe20000010000 */
[----:B------:R-:W-:-:S02]  /*0e10*/  IMAD.MOV.U32 R26, RZ, RZ, RZ ;  /* 0x000000ffff1a7224 */ /* 0x000fc400078e00ff */
[----:B------:R-:W-:Y:S01]  /*0e20*/  @!P5 FADD.FTZ R33, R9, -R27 ;  /* 0x8000001b0921d221 */ /* 0x000fe20000010000 */
[----:B------:R-:W0:Y:S03]  /*0e30*/  @!P2 MUFU.EX2 R29, R29 ;  /* 0x0000001d001da308 */ /* 0x000e260000000800 */
        /* <DEDUP_REMOVED lines=37> */
.L_x_7387:
[----:B-1----:R-:W-:-:S07]  /*1090*/  FADD.FTZ R26, R34, R35 ;  /* 0x00000023221a7221 */ /* 0x002fce0000010000 */
.L_x_7358:
[----:B------:R-:W-:Y:S05]  /*10a0*/  BSYNC B0 ;  /* 0x0000000000007941 */ /* 0x000fea0003800000 */
.L_x_7357:
        /* <DEDUP_REMOVED lines=9> */
[----:B------:R-:W-:Y:S02]  /*1140*/  IMAD.MOV.U32 R29, RZ, RZ, RZ ;  /* 0x000000ffff1d7224 */ /* 0x000fe400078e00ff */
[----:B------:R-:W-:Y:S01]  /*1150*/  FADD.FTZ R0, R0, -R27 ;  /* 0x8000001b00007221 */ /* 0x000fe20000010000 */
[----:B------:R-:W1:Y:S01]  /*1160*/  LDCU.64 UR4, c[0x0][0x380] ;  /* 0x00007000ff0477ac */ /* 0x000e620008000a00 */
[----:B------:R-:W-:-:S04]  /*1170*/  IMAD.WIDE.U32 R28, R22, UR8, R28 ;  /* 0x00000008161c7c25 */ /* 0x000fc8000f8e001c */
[----:B------:R-:W-:Y:S01]  /*1180*/  FMUL.FTZ R0, R0, 1.4426950216293334961 ;  /* 0x3fb8aa3b00007820 */ /* 0x000fe20000410000 */
[----:B------:R-:W-:Y:S02]  /*1190*/  IMAD R25, R23, UR8, R29 ;  /* 0x0000000817197c24 */ /* 0x000fe4000f8e021d */
[----:B--2---:R-:W2:Y:S08]  /*11a0*/  MUFU.RCP R29, R26 ;  /* 0x0000001a001d7308 */ /* 0x004eb00000001000 */
[----:B------:R-:W2:Y:S01]  /*11b0*/  MUFU.EX2 R0, R0 ;  /* 0x0000000000007308 */ /* 0x000ea20000000800 */
[----:B-1----:R-:W-:-:S04]  /*11c0*/  LEA R24, P6, R28, UR4, 0x2 ;  /* 0x000000041c187c11 */ /* 0x002fc8000f8c10ff */
[----:B------:R-:W-:Y:S01]  /*11d0*/  LEA.HI.X R25, R28, UR5, R25, 0x2, P6 ;  /* 0x000000051c197c11 */ /* 0x000fe2000b0f1419 */
[----:B--2---:R-:W-:-:S05]  /*11e0*/  FMUL.FTZ R29, R0, R29 ;  /* 0x0000001d001d7220 */ /* 0x004fca0000410000 */
[----:B------:R1:W-:Y:S03]  /*11f0*/  STG.E desc[UR6][R24.64], R29 ;  /* 0x0000001d18007986 */ /* 0x0003e6000c101906 */
.L_x_7361:
[----:B------:R-:W-:Y:S05]  /*1200*/  BSYNC.RECONVERGENT B0 ;  /* 0x0000000000007941 */ /* 0x000fea0003800200 */
.L_x_7360:
[----:B------:R-:W-:Y:S01]  /*1210*/  ISETP.NE.AND P6, PT, R38, RZ, PT ;  /* 0x000000ff2600720c */ /* 0x000fe20003fc5270 */
[----:B------:R-:W-:-:S12]  /*1220*/  BSSY.RECONVERGENT B0, `(.L_x_7362) ;  /* 0x0000010000007945 */ /* 0x000fd80003800200 */
[----:B------:R-:W-:Y:S05]  /*1230*/  @P6 BRA `(.L_x_7363) ;  /* 0x0000000000386947 */ /* 0x000fea0003800000 */
[----:B-1----:R-:W1:Y:S01]  /*1240*/  S2R R24, SR_TID.X ;  /* 0x0000000000187919 */ /* 0x002e620000002100 */
[----:B------:R-:W-:Y:S02]  /*1250*/  IMAD.MOV.U32 R25, RZ, RZ, RZ ;  /* 0x000000ffff197224 */ /* 0x000fe400078e00ff */
[----:B------:R-:W-:Y:S01]  /*1260*/  FADD.FTZ R2, R2, -R27 ;  /* 0x8000001b02027221 */ /* 0x000fe20000010000 */
[----:B------:R-:W3:Y:S03]  /*1270*/  LDCU.64 UR4, c[0x0][0x380] ;  /* 0x00007000ff0477ac */ /* 0x000ee60008000a00 */
[----:B------:R-:W-:-:S06]  /*1280*/  FMUL.FTZ R2, R2, 1.4426950216293334961 ;  /* 0x3fb8aa3b02027820 */ /* 0x000fcc0000410000 */
[----:B------:R-:W4:Y:S01]  /*1290*/  MUFU.EX2 R2, R2 ;  /* 0x0000000200027308 */ /* 0x000f220000000800 */
[----:B-1----:R-:W-:-:S04]  /*12a0*/  VIADD R24, R24, UR9 ;  /* 0x0000000918187c36 */ /* 0x002fc80008000000 */
[----:B------:R-:W-:-:S04]  /*12b0*/  IMAD.WIDE.U32 R28, R22, UR8, R24 ;  /* 0x00000008161c7c25 */ /* 0x000fc8000f8e0018 */
[----:B------:R-:W-:Y:S01]  /*12c0*/  IMAD R25, R23, UR8, R29 ;  /* 0x0000000817197c24 */ /* 0x000fe2000f8e021d */
[C---:B---3--:R-:W-:Y:S01]  /*12d0*/  LEA R24, P6, R28.reuse, UR4, 0x2 ;  /* 0x000000041c187c11 */ /* 0x048fe2000f8c10ff */
[----:B--2---:R-:W4:Y:S03]  /*12e0*/  MUFU.RCP R29, R26 ;  /* 0x0000001a001d7308 */ /* 0x004f260000001000 */
[----:B------:R-:W-:Y:S01]  /*12f0*/  LEA.HI.X R25, R28, UR5, R25, 0x2, P6 ;  /* 0x000000051c197c11 */ /* 0x000fe2000b0f1419 */
[----:B----4-:R-:W-:-:S05]  /*1300*/  FMUL.FTZ R29, R2, R29 ;  /* 0x0000001d021d7220 */ /* 0x010fca0000410000 */
[----:B------:R3:W-:Y:S03]  /*1310*/  STG.E desc[UR6][R24.64], R29 ;  /* 0x0000001d18007986 */ /* 0x0007e6000c101906 */
.L_x_7363:
[----:B------:R-:W-:Y:S05]  /*1320*/  BSYNC.RECONVERGENT B0 ;  /* 0x0000000000007941 */ /* 0x000fea0003800200 */
.L_x_7362:
[----:B------:R-:W-:Y:S01]  /*1330*/  ISETP.NE.AND P6, PT, R37, RZ, PT ;  /* 0x000000ff2500720c */ /* 0x000fe20003fc5270 */
[----:B------:R-:W-:-:S12]  /*1340*/  BSSY.RECONVERGENT B0, `(.L_x_7364) ;  /* 0x0000011000007945 */ /* 0x000fd80003800200 */
[----:B------:R-:W-:Y:S05]  /*1350*/  @P6 BRA `(.L_x_7365) ;  /* 0x00000000003c6947 */ /* 0x000fea0003800000 */
[----:B------:R-:W4:Y:S01]  /*1360*/  S2R R0, SR_TID.X ;  /* 0x0000000000007919 */ /* 0x000f220000002100 */
[----:B------:R-:W-:Y:S01]  /*1370*/  FADD.FTZ R3, R3, -R27 ;  /* 0x8000001b03037221 */ /* 0x000fe20000010000 */
[----:B------:R-:W5:Y:S01]  /*1380*/  LDCU.64 UR4, c[0x0][0x380] ;  /* 0x00007000ff0477ac */ /* 0x000f620008000a00 */
[----:B-123--:R-:W1:Y:S01]  /*1390*/  MUFU.RCP R29, R26 ;  /* 0x0000001a001d7308 */ /* 0x00ee620000001000 */
[----:B----4-:R-:W-:Y:S01]  /*13a0*/  IADD3 R2, PT, PT, R0, UR9, RZ ;  /* 0x0000000900027c10 */ /* 0x010fe2000fffe0ff */
[----:B------:R-:W-:Y:S01]  /*13b0*/  FMUL.FTZ R0, R3, 1.4426950216293334961 ;  /* 0x3fb8aa3b03007820 */ /* 0x000fe20000410000 */
[----:B------:R-:W-:-:S03]  /*13c0*/  IMAD.MOV.U32 R3, RZ, RZ, RZ ;  /* 0x000000ffff037224 */ /* 0x000fc600078e00ff */
[----:B------:R-:W-:Y:S02]  /*13d0*/  VIADD R2, R2, UR9 ;  /* 0x0000000902027c36 */ /* 0x000fe40008000000 */
[----:B------:R-:W1:Y:S02]  /*13e0*/  MUFU.EX2 R0, R0 ;  /* 0x0000000000007308 */ /* 0x000e640000000800 */
[----:B------:R-:W-:-:S04]  /*13f0*/  IMAD.WIDE.U32 R24, R22, UR8, R2 ;  /* 0x0000000816187c25 */ /* 0x000fc8000f8e0002 */
[----:B------:R-:W-:Y:S01]  /*1400*/  IMAD R3, R23, UR8, R25 ;  /* 0x0000000817037c24 */ /* 0x000fe2000f8e0219 */
[----:B-----5:R-:W-:-:S04]  /*1410*/  LEA R2, P6, R24, UR4, 0x2 ;  /* 0x0000000418027c11 */ /* 0x020fc8000f8c10ff */
[----:B------:R-:W-:Y:S01]  /*1420*/  LEA.HI.X R3, R24, UR5, R3, 0x2, P6 ;  /* 0x0000000518037c11 */ /* 0x000fe2000b0f1403 */
[----:B-1----:R-:W-:-:S05]  /*1430*/  FMUL.FTZ R25, R0, R29 ;  /* 0x0000001d00197220 */ /* 0x002fca0000410000 */
[----:B------:R4:W-:Y:S03]  /*1440*/  STG.E desc[UR6][R2.64], R25 ;  /* 0x0000001902007986 */ /* 0x0009e6000c101906 */
.L_x_7365:
[----:B------:R-:W-:Y:S05]  /*1450*/  BSYNC.RECONVERGENT B0 ;  /* 0x0000000000007941 */ /* 0x000fea0003800200 */
.L_x_7364:
[----:B------:R-:W-:Y:S04]  /*1460*/  BSSY.RECONVERGENT B0, `(.L_x_7366) ;  /* 0x000000e000007945 */ /* 0x000fe80003800200 */
[----:B------:R-:W-:Y:S05]  /*1470*/  @P0 BRA `(.L_x_7367) ;  /* 0x0000000000300947 */ /* 0x000fea0003800000 */
[----:B------:R-:W-:Y:S01]  /*1480*/  FADD.FTZ R4, R4, -R27 ;  /* 0x8000001b04047221 */ /* 0x000fe20000010000 */
[----:B------:R-:W5:Y:S01]  /*1490*/  LDCU.64 UR4, c[0x0][0x380] ;  /* 0x00007000ff0477ac */ /* 0x000f620008000a00 */
[----:B-1234-:R-:W1:Y:S01]  /*14a0*/  MUFU.RCP R25, R26 ;  /* 0x0000001a00197308 */ /* 0x01ee620000001000 */
[----:B------:R-:W-:Y:S02]  /*14b0*/  IMAD.MOV.U32 R21, RZ, RZ, RZ ;  /* 0x000000ffff157224 */ /* 0x000fe400078e00ff */
[----:B------:R-:W-:Y:S01]  /*14c0*/  FMUL.FTZ R4, R4, 1.4426950216293334961 ;  /* 0x3fb8aa3b04047820 */ /* 0x000fe20000410000 */
[----:B------:R-:W-:-:S05]  /*14d0*/  IMAD.WIDE.U32 R20, R22, UR8, R20 ;  /* 0x0000000816147c25 */ /* 0x000fca000f8e0014 */
[----:B------:R-:W1:Y:S01]  /*14e0*/  MUFU.EX2 R4, R4 ;  /* 0x0000000400047308 */ /* 0x000e620000000800 */
[----:B------:R-:W-:Y:S01]  /*14f0*/  IMAD R3, R23, UR8, R21 ;  /* 0x0000000817037c24 */ /* 0x000fe2000f8e0215 */
[----:B-----5:R-:W-:-:S04]  /*1500*/  LEA R2, P0, R20, UR4, 0x2 ;  /* 0x0000000414027c11 */ /* 0x020fc8000f8010ff */
[----:B------:R-:W-:Y:S01]  /*1510*/  LEA.HI.X R3, R20, UR5, R3, 0x2, P0 ;  /* 0x0000000514037c11 */ /* 0x000fe200080f1403 */
[----:B-1----:R-:W-:-:S05]  /*1520*/  FMUL.FTZ R21, R4, R25 ;  /* 0x0000001904157220 */ /* 0x002fca0000410000 */
[----:B------:R1:W-:Y:S03]  /*1530*/  STG.E desc[UR6][R2.64], R21 ;  /* 0x0000001502007986 */ /* 0x0003e6000c101906 */
.L_x_7367:
[----:B------:R-:W-:Y:S05]  /*1540*/  BSYNC.RECONVERGENT B0 ;  /* 0x0000000000007941 */ /* 0x000fea0003800200 */
.L_x_7366:
[----:B------:R-:W-:Y:S04]  /*1550*/  BSSY.RECONVERGENT B0, `(.L_x_7368) ;  /* 0x000000e000007945 */ /* 0x000fe80003800200 */
[----:B------:R-:W-:Y:S05]  /*1560*/  @P1 BRA `(.L_x_7369) ;  /* 0x0000000000301947 */ /* 0x000fea0003800000 */
[----:B------:R-:W-:Y:S01]  /*1570*/  FADD.FTZ R5, R5, -R27 ;  /* 0x8000001b05057221 */ /* 0x000fe20000010000 */
[----:B------:R-:W5:Y:S01]  /*1580*/  LDCU.64 UR4, c[0x0][0x380] ;  /* 0x00007000ff0477ac */ /* 0x000f620008000a00 */
[----:B-12---:R-:W1:Y:S01]  /*1590*/  MUFU.RCP R21, R26 ;  /* 0x0000001a00157308 */ /* 0x006e620000001000 */
[----:B------:R-:W-:Y:S02]  /*15a0*/  HFMA2 R19, -RZ, RZ, 0, 0 ;  /* 0x00000000ff137431 */ /* 0x000fe400000001ff */
[----:B------:R-:W-:Y:S01]  /*15b0*/  FMUL.FTZ R0, R5, 1.4426950216293334961 ;  /* 0x3fb8aa3b05007820 */ /* 0x000fe20000410000 */
[----:B------:R-:W-:-:S05]  /*15c0*/  IMAD.WIDE.U32 R18, R22, UR8, R18 ;  /* 0x0000000816127c25 */ /* 0x000fca000f8e0012 */
[----:B------:R-:W1:Y:S01]  /*15d0*/  MUFU.EX2 R0, R0 ;  /* 0x0000000000007308 */ /* 0x000e620000000800 */
[----:B----4-:R-:W-:Y:S01]  /*15e0*/  IMAD R3, R23, UR8, R19 ;  /* 0x0000000817037c24 */ /* 0x010fe2000f8e0213 */
[----:B-----5:R-:W-:-:S04]  /*15f0*/  LEA R2, P0, R18, UR4, 0x2 ;  /* 0x0000000412027c11 */ /* 0x020fc8000f8010ff */
[----:B------:R-:W-:Y:S01]  /*1600*/  LEA.HI.X R3, R18, UR5, R3, 0x2, P0 ;  /* 0x0000000512037c11 */ /* 0x000fe200080f1403 */
[----:B-1----:R-:W-:-:S05]  /*1610*/  FMUL.FTZ R5, R0, R21 ;  /* 0x0000001500057220 */ /* 0x002fca0000410000 */
[----:B------:R1:W-:Y:S03]  /*1620*/  STG.E desc[UR6][R2.64], R5 ;  /* 0x0000000502007986 */ /* 0x0003e6000c101906 */
.L_x_7369:
[----:B------:R-:W-:Y:S05]  /*1630*/  BSYNC.RECONVERGENT B0 ;  /* 0x0000000000007941 */ /* 0x000fea0003800200 */
.L_x_7368:
[----:B------:R-:W-:Y:S04]  /*1640*/  BSSY.RECONVERGENT B0, `(.L_x_7370) ;  /* 0x000000e000007945 */ /* 0x000fe80003800200 */
[----:B------:R-:W-:Y:S05]  /*1650*/  @P2 BRA `(.L_x_7371) ;  /* 0x0000000000302947 */ /* 0x000fea0003800000 */
[----:B------:R-:W5:Y:S01]  /*1660*/  LDCU.64 UR4, c[0x0][0x380] ;  /* 0x00007000ff0477ac */ /* 0x000f620008000a00 */
[----:B------:R-:W-:Y:S01]  /*1670*/  FADD.FTZ R6, R6, -R27 ;  /* 0x8000001b06067221 */ /* 0x000fe20000010000 */
[----:B--2---:R-:W2:Y:S01]  /*1680*/  MUFU.RCP R0, R26 ;  /* 0x0000001a00007308 */ /* 0x004ea20000001000 */
[----:B------:R-:W-:Y:S02]  /*1690*/  IMAD.MOV.U32 R17, RZ, RZ, RZ ;  /* 0x000000ffff117224 */ /* 0x000fe400078e00ff */
[----:B------:R-:W-:Y:S01]  /*16a0*/  FMUL.FTZ R6, R6, 1.4426950216293334961 ;  /* 0x3fb8aa3b06067820 */ /* 0x000fe20000410000 */
[----:B------:R-:W-:-:S04]  /*16b0*/  IMAD.WIDE.U32 R16, R22, UR8, R16 ;  /* 0x0000000816107c25 */ /* 0x000fc8000f8e0010 */
[----:B-1----:R-:W2:Y:S01]  /*16c0*/  MUFU.EX2 R5, R6 ;  /* 0x0000000600057308 */ /* 0x002ea20000000800 */
[----:B----4-:R-:W-:Y:S01]  /*16d0*/  IMAD R3, R23, UR8, R17 ;  /* 0x0000000817037c24 */ /* 0x010fe2000f8e0211 */
[----:B-----5:R-:W-:-:S04]  /*16e0*/  LEA R2, P0, R16, UR4, 0x2 ;  /* 0x0000000410027c11 */ /* 0x020fc8000f8010ff */
[----:B------:R-:W-:Y:S01]  /*16f0*/  LEA.HI.X R3, R16, UR5, R3, 0x2, P0 ;  /* 0x0000000510037c11 */ /* 0x000fe200080f1403 */
[----:B--2---:R-:W-:-:S05]  /*1700*/  FMUL.FTZ R5, R5, R0 ;  /* 0x0000000005057220 */ /* 0x004fca0000410000 */
[----:B------:R1:W-:Y:S03]  /*1710*/  STG.E desc[UR6][R2.64], R5 ;  /* 0x0000000502007986 */ /* 0x0003e6000c101906 */
.L_x_7371:
[----:B------:R-:W-:Y:S05]  /*1720*/  BSYNC.RECONVERGENT B0 ;  /* 0x0000000000007941 */ /* 0x000fea0003800200 */
.L_x_7370:
        /* <DEDUP_REMOVED lines=14> */
.L_x_7373:
[----:B------:R-:W-:Y:S05]  /*1810*/  BSYNC.RECONVERGENT B0 ;  /* 0x0000000000007941 */ /* 0x000fea0003800200 */
.L_x_7372:
        /* <DEDUP_REMOVED lines=14> */
.L_x_7375:
[----:B------:R-:W-:Y:S05]  /*1900*/  BSYNC.RECONVERGENT B0 ;  /* 0x0000000000007941 */ /* 0x000fea0003800200 */
.L_x_7374:
[----:B------:R-:W-:Y:S05]  /*1910*/  @P5 EXIT ;  /* 0x000000000000594d */ /* 0x000fea0003800000 */
[----:B------:R-:W4:Y:S01]  /*1920*/  LDCU.64 UR4, c[0x0][0x380] ;  /* 0x00007000ff0477ac */ /* 0x000f220008000a00 */
[----:B------:R-:W-:Y:S01]  /*1930*/  FADD.FTZ R9, R9, -R27 ;  /* 0x8000001b09097221 */ /* 0x000fe20000010000 */
[----:B--2---:R-:W2:Y:S01]  /*1940*/  MUFU.RCP R26, R26 ;  /* 0x0000001a001a7308 */ /* 0x004ea20000001000 */
[----:B------:R-:W-:Y:S02]  /*1950*/  MOV R11, RZ ;  /* 0x000000ff000b7202 */ /* 0x000fe40000000f00 */
[----:B------:R-:W-:Y:S01]  /*1960*/  FMUL.FTZ R9, R9, 1.4426950216293334961 ;  /* 0x3fb8aa3b09097820 */ /* 0x000fe20000410000 */
[----:B------:R-:W-:-:S04]  /*1970*/  IMAD.WIDE.U32 R10, R22, UR8, R10 ;  /* 0x00000008160a7c25 */ /* 0x000fc8000f8e000a */
[----:B-1----:R-:W2:Y:S01]  /*1980*/  MUFU.EX2 R5, R9 ;  /* 0x0000000900057308 */ /* 0x002ea20000000800 */
[----:B------:R-:W-:Y:S01]  /*1990*/  IMAD R23, R23, UR8, R11 ;  /* 0x0000000817177c24 */ /* 0x000fe2000f8e020b */
[----:B----4-:R-:W-:-:S04]  /*19a0*/  LEA R2, P0, R10, UR4, 0x2 ;  /* 0x000000040a027c11 */ /* 0x010fc8000f8010ff */
[----:B------:R-:W-:Y:S01]  /*19b0*/  LEA.HI.X R3, R10, UR5, R23, 0x2, P0 ;  /* 0x000000050a037c11 */ /* 0x000fe200080f1417 */
[----:B--2---:R-:W-:-:S05]  /*19c0*/  FMUL.FTZ R5, R5, R26 ;  /* 0x0000001a05057220 */ /* 0x004fca0000410000 */
[----:B------:R-:W-:Y:S01]  /*19d0*/  STG.E desc[UR6][R2.64], R5 ;  /* 0x0000000502007986 */ /* 0x000fe2000c101906 */
[----:B------:R-:W-:Y:S05]  /*19e0*/  EXIT ;  /* 0x000000000000794d */ /* 0x000fea0003800000 */
.L_x_7356:
[----:B-1----:R-:W-:Y:S01]  /*19f0*/  IMAD.MOV.U32 R41, RZ, RZ, R31 ;  /* 0x000000ffff297224 */ /* 0x002fe200078e001f */
[----:B------:R-:W-:Y:S01]  /*1a00*/  MOV R28, 0xffffffff ;  /* 0xffffffff001c7802 */ /* 0x000fe20000000f00 */
[----:B------:R-:W-:Y:S02]  /*1a10*/  IMAD.MOV.U32 R30, RZ, RZ, 0x10 ;  /* 0x00000010ff1e7424 */ /* 0x000fe400078e00ff */
[----:B------:R-:W-:-:S07]  /*1a20*/  IMAD.MOV.U32 R29, RZ, RZ, 0x1f ;  /* 0x0000001fff1d7424 */ /* 0x000fce00078e00ff */
[----:B------:R-:W-:Y:S05]  /*1a30*/  WARPSYNC.COLLECTIVE R28, `(.L_x_7376) ;  /* 0x000000001c087348 */ /* 0x000fea0003c00000 */
[----:B------:R0:W1:Y:S02]  /*1a40*/  SHFL.DOWN P6, R42, R41, R30, R29 ;  /* 0x0800001e292a7389 */ /* 0x00006400000c001d */
[----:B01----:R-:W-:Y:S05]  /*1a50*/  ENDCOLLECTIVE ;  /* 0x000000000000791b */ /* 0x003fea0003800000 */
.L_x_7376:
        /* <DEDUP_REMOVED lines=8> */
.L_x_7377:
        /* <DEDUP_REMOVED lines=8> */
.L_x_7378:
        /* <DEDUP_REMOVED lines=8> */
.L_x_7379:
        /* <DEDUP_REMOVED lines=8> */
.L_x_7380:
[----:B------:R-:W-:Y:S05]  /*1c60*/  BRA `(.L_x_7381) ;  /* 0xffffffec00807947 */ /* 0x000fea000383ffff */
.L_x_7359:
[----:B-1----:R-:W-:Y:S01]  /*1c70*/  IMAD.MOV.U32 R41, RZ, RZ, R26 ;  /* 0x000000ffff297224 */ /* 0x002fe200078e001a */
[----:B------:R-:W-:Y:S01]  /*1c80*/  MOV R28, 0xffffffff ;  /* 0xffffffff001c7802 */ /* 0x000fe20000000f00 */
[----:B------:R-:W-:Y:S02]  /*1c90*/  IMAD.MOV.U32 R30, RZ, RZ, 0x10 ;  /* 0x00000010ff1e7424 */ /* 0x000fe400078e00ff */
[----:B------:R-:W-:-:S07]  /*1ca0*/  IMAD.MOV.U32 R29, RZ, RZ, 0x1f ;  /* 0x0000001fff1d7424 */ /* 0x000fce00078e00ff */
[----:B------:R-:W-:Y:S05]  /*1cb0*/  WARPSYNC.COLLECTIVE R28, `(.L_x_7382) ;  /* 0x000000001c087348 */ /* 0x000fea0003c00000 */
[----:B------:R0:W1:Y:S02]  /*1cc0*/  SHFL.DOWN P6, R42, R41, R30, R29 ;  /* 0x0800001e292a7389 */ /* 0x00006400000c001d */
[----:B01----:R-:W-:Y:S05]  /*1cd0*/  ENDCOLLECTIVE ;  /* 0x000000000000791b */ /* 0x003fea0003800000 */
.L_x_7382:
[----:B------:R-:W-:Y:S02]  /*1ce0*/  HFMA2 R30, -RZ, RZ, 0, 4.76837158203125e-07 ;  /* 0x00000008ff1e7431 */ /* 0x000fe400000001ff */
[----:B------:R-:W-:-:S04]  /*1cf0*/  IMAD.MOV.U32 R31, RZ, RZ, R42 ;  /* 0x000000ffff1f7224 */ /* 0x000fc800078e002a */
[----:B------:R-:W-:-:S04]  /*1d00*/  FADD.FTZ R31, R26, R31 ;  /* 0x0000001f1a1f7221 */ /* 0x000fc80000010000 */
[----:B------:R-:W-:-:S07]  /*1d10*/  IMAD.MOV.U32 R41, RZ, RZ, R31 ;  /* 0x000000ffff297224 */ /* 0x000fce00078e001f */
[----:B------:R-:W-:Y:S05]  /*1d20*/  WARPSYNC.COLLECTIVE R28, `(.L_x_7383) ;  /* 0x000000001c087348 */ /* 0x000fea0003c00000 */
[----:B------:R0:W1:Y:S02]  /*1d30*/  SHFL.DOWN P6, R42, R41, R30, R29 ;  /* 0x0800001e292a7389 */ /* 0x00006400000c001d */
[----:B01----:R-:W-:Y:S05]  /*1d40*/  ENDCOLLECTIVE ;  /* 0x000000000000791b */ /* 0x003fea0003800000 */
.L_x_7383:
[----:B------:R-:W-:Y:S01]  /*1d50*/  MOV R30, 0x4 ;  /* 0x00000004001e7802 */ /* 0x000fe20000000f00 */
[----:B------:R-:W-:-:S04]  /*1d60*/  IMAD.MOV.U32 R32, RZ, RZ, R42 ;  /* 0x000000ffff207224 */ /* 0x000fc800078e002a */
[----:B------:R-:W-:-:S04]  /*1d70*/  FADD.FTZ R32, R31, R32 ;  /* 0x000000201f207221 */ /* 0x000fc80000010000 */
[----:B------:R-:W-:-:S07]  /*1d80*/  IMAD.MOV.U32 R41, RZ, RZ, R32 ;  /* 0x000000ffff297224 */ /* 0x000fce00078e0020 */
[----:B------:R-:W-:Y:S05]  /*1d90*/  WARPSYNC.COLLECTIVE R28, `(.L_x_7384) ;  /* 0x000000001c087348 */ /* 0x000fea0003c00000 */
[----:B------:R0:W1:Y:S02]  /*1da0*/  SHFL.DOWN P6, R42, R41, R30, R29 ;  /* 0x0800001e292a7389 */ /* 0x00006400000c001d */
[----:B01----:R-:W-:Y:S05]  /*1db0*/  ENDCOLLECTIVE ;  /* 0x000000000000791b */ /* 0x003fea0003800000 */
.L_x_7384:
[----:B------:R-:W-:Y:S02]  /*1dc0*/  HFMA2 R30, -RZ, RZ, 0, 1.1920928955078125e-07 ;  /* 0x00000002ff1e7431 */ /* 0x000fe400000001ff */
[----:B------:R-:W-:-:S04]  /*1dd0*/  IMAD.MOV.U32 R33, RZ, RZ, R42 ;  /* 0x000000ffff217224 */ /* 0x000fc800078e002a */
[----:B------:R-:W-:-:S04]  /*1de0*/  FADD.FTZ R33, R32, R33 ;  /* 0x0000002120217221 */ /* 0x000fc80000010000 */
[----:B------:R-:W-:-:S07]  /*1df0*/  IMAD.MOV.U32 R41, RZ, RZ, R33 ;  /* 0x000000ffff297224 */ /* 0x000fce00078e0021 */
[----:B------:R-:W-:Y:S05]  /*1e00*/  WARPSYNC.COLLECTIVE R28, `(.L_x_7385) ;  /* 0x000000001c087348 */ /* 0x000fea0003c00000 */
[----:B------:R0:W1:Y:S02]  /*1e10*/  SHFL.DOWN P6, R42, R41, R30, R29 ;  /* 0x0800001e292a7389 */ /* 0x00006400000c001d */
[----:B01----:R-:W-:Y:S05]  /*1e20*/  ENDCOLLECTIVE ;  /* 0x000000000000791b */ /* 0x003fea0003800000 */
.L_x_7385:
[----:B------:R-:W-:Y:S01]  /*1e30*/  MOV R30, 0x1 ;  /* 0x00000001001e7802 */ /* 0x000fe20000000f00 */
[----:B------:R-:W-:-:S04]  /*1e40*/  IMAD.MOV.U32 R34, RZ, RZ, R42 ;  /* 0x000000ffff227224 */ /* 0x000fc800078e002a */
[----:B------:R-:W-:-:S04]  /*1e50*/  FADD.FTZ R34, R33, R34 ;  /* 0x0000002221227221 */ /* 0x000fc80000010000 */
[----:B------:R-:W-:-:S07]  /*1e60*/  IMAD.MOV.U32 R41, RZ, RZ, R34 ;  /* 0x000000ffff297224 */ /* 0x000fce00078e0022 */
[----:B------:R-:W-:Y:S05]  /*1e70*/  WARPSYNC.COLLECTIVE R28, `(.L_x_7386) ;  /* 0x000000001c087348 */ /* 0x000fea0003c00000 */
[----:B------:R0:W1:Y:S02]  /*1e80*/  SHFL.DOWN P6, R42, R41, R30, R29 ;  /* 0x0800001e292a7389 */ /* 0x00006400000c001d */
[----:B01----:R-:W-:Y:S05]  /*1e90*/  ENDCOLLECTIVE ;  /* 0x000000000000791b */ /* 0x003fea0003800000 */
.L_x_7386:
[----:B------:R-:W-:Y:S01]  /*1ea0*/  IMAD.MOV.U32 R35, RZ, RZ, R42 ;  /* 0x000000ffff237224 */ /* 0x000fe200078e002a */
[----:B------:R-:W-:Y:S06]  /*1eb0*/  BRA `(.L_x_7387) ;  /* 0xfffffff000747947 */ /* 0x000fec000383ffff */
.L_x_7388:
        /* <DEDUP_REMOVED lines=12> */
.L_x_11593:


//--------------------- .text._ZN2at6native43_GLOBAL__N__9ae7fba5_10_SoftMax_cu_9f978f6322cunn_SoftMaxForwardRegIfffNS1_22SoftMaxForwardEpilogueElLi8EEEvPT1_PKT_T3_ --------------------------
	.section	.text._ZN2at6native43_GLOBAL__N__9ae7fba5_10_SoftMax_cu_9f978f6322cunn_SoftMaxForwardRegIfffNS1_22SoftMaxForwardEpilogueElLi8EEEvPT1_PKT_T3_,"ax",@progbits
	.align	128
.text._ZN2at6native43_GLOBAL__N__9ae7fba5_10_SoftMax_cu_9f978f6322cunn_SoftMaxForwardRegIfffNS1_22SoftMaxForwardEpilogueElLi8EEEvPT1_PKT_T3_:
        .type           _ZN2at6native43_GLOBAL__N__9ae7fba5_10_SoftMax_cu_9f978f6322cunn_SoftMaxForwardRegIfffNS1_22SoftMaxForwardEpilogueElLi8EEEvPT1_PKT_T3_,@function
        .size           _ZN2at6native43_GLOBAL__N__9ae7fba5_10_SoftMax_cu_9f978f6322cunn_SoftMaxForwardRegIfffNS1_22SoftMaxForwardEpilogueElLi8EEEvPT1_PKT_T3_,(.L_x_11594 - _ZN2at6native43_GLOBAL__N__9ae7fba5_10_SoftMax_cu_9f978f6322cunn_SoftMaxForwardRegIfffNS1_22SoftMaxForwardEpilogueElLi8EEEvPT1_PKT_T3_)
        .other          _ZN2at6native43_GLOBAL__N__9ae7fba5_10_SoftMax_cu_9f978f6322cunn_SoftMaxForwardRegIfffNS1_22SoftMaxForwardEpilogueElLi8EEEvPT1_PKT_T3_,@"STO_CUDA_ENTRY STV_DEFAULT"
_ZN2at6native43_GLOBAL__N__9ae7fba5_10_SoftMax_cu_9f978f6322cunn_SoftMaxForwardRegIfffNS1_22SoftMaxForwardEpilogueElLi8EEEvPT1_PKT_T3_:
        /* <DEDUP_REMOVED lines=38> */
[----:B--2---:R-:W2:Y:S01]  /*0260*/  @!P0 LDG.E R5, desc[UR6][R22.64] ;  /* 0x0000000616058981 */ /* 0x004ea2000c1e1900 */
[----:B------:R-:W-:Y:S01]  /*0270*/  @!P4 LEA.HI.X R19, R24, R19, R13, 0x2, P3 ;  /* 0x000000131813c211 */ /* 0x000fe200018f140d */
[----:B------:R-:W-:Y:S01]  /*0280*/  @!P6 IMAD R13, R11, UR8, R17 ;  /* 0x000000080b0dec24 */ /* 0x000fe2000f8e0211 */
[----:B---3--:R-:W-:-:S03]  /*0290*/  @!P6 LEA R28, P3, R16, R28, 0x2 ;  /* 0x0000001c101ce211 */ /* 0x008fc600078610ff */
[----:B------:R3:W4:Y:S01]  /*02a0*/  @!P4 LDG.E R6, desc[UR6][R18.64] ;  /* 0x000000061206c981 */ /* 0x000722000c1e1900 */
[----:B------:R-:W-:Y:S02]  /*02b0*/  @!P6 LEA.HI.X R29, R16, R29, R13, 0x2, P3 ;  /* 0x0000001d101de211 */ /* 0x000fe400018f140d */
[----:B------:R-:W-:-:S03]  /*02c0*/  @!P1 MOV R13, RZ ;  /* 0x000000ff000d9202 */ /* 0x000fc60000000f00 */
[----:B------:R5:W4:Y:S01]  /*02d0*/  @!P6 LDG.E R7, desc[UR6][R28.64] ;  /* 0x000000061c07e981 */ /* 0x000b22000c1e1900 */
[----:B------:R-:W-:-:S04]  /*02e0*/  @!P1 IMAD.WIDE.U32 R16, R10, UR8, R12 ;  /* 0x000000080a109c25 */ /* 0x000fc8000f8e000c */
[----:B------:R-:W-:Y:S01]  /*02f0*/  @!P1 IMAD R15, R11, UR8, R17 ;  /* 0x000000080b0f9c24 */ /* 0x000fe2000f8e0211 */
[----:B-1----:R-:W-:-:S04]  /*0300*/  @!P1 LEA R20, P3, R16, R20, 0x2 ;  /* 0x0000001410149211 */ /* 0x002fc800078610ff */
[----:B------:R-:W-:Y:S01]  /*0310*/  @!P1 LEA.HI.X R21, R16, R21, R15, 0x2, P3 ;  /* 0x0000001510159211 */ /* 0x000fe200018f140f */
[----:B------:R-:W-:Y:S02]  /*0320*/  @!P2 IMAD.MOV.U32 R15, RZ, RZ, RZ ;  /* 0x000000ffff0fa224 */ /* 0x000fe400078e00ff */
[----:B------:R-:W-:Y:S02]  /*0330*/  @!P2 IMAD.WIDE.U32 R16, R10, UR8, R14 ;  /* 0x000000080a10ac25 */ /* 0x000fe4000f8e000e */
[----:B------:R-:W4:Y:S02]  /*0340*/  @!P1 LDG.E R4, desc[UR6][R20.64] ;  /* 0x0000000614049981 */ /* 0x000f24000c1e1900 */
[----:B------:R-:W-:Y:S01]  /*0350*/  @!P2 IMAD R17, R11, UR8, R17 ;  /* 0x000000080b11ac24 */ /* 0x000fe2000f8e0211 */
[----:B0-----:R-:W-:-:S04]  /*0360*/  @!P2 LEA R26, P3, R16, R26, 0x2 ;  /* 0x0000001a101aa211 */ /* 0x001fc800078610ff */
[----:B------:R-:W-:Y:S01]  /*0370*/  @!P2 LEA.HI.X R27, R16, R27, R17, 0x2, P3 ;  /* 0x0000001b101ba211 */ /* 0x000fe200018f1411 */
[----:B------:R-:W-:-:S04]  /*0380*/  VIADD R16, R14, UR9 ;  /* 0x000000090e107c36 */ /* 0x000fc80008000000 */
[----:B------:R-:W4:Y:S01]  /*0390*/  @!P2 LDG.E R3, desc[UR6][R26.64] ;  /* 0x000000061a03a981 */ /* 0x000f22000c1e1900 */
        /* <DEDUP_REMOVED lines=9> */
[----:B------:R-:W3:Y:S01]  /*0430*/  @!P3 LDG.E R2, desc[UR6][R24.64] ;  /* 0x000000061802b981 */ /* 0x000ee2000c1e1900 */
        /* <DEDUP_REMOVED lines=9> */
[----:B------:R-:W3:Y:S01]  /*04d0*/  @!P4 LDG.E R0, desc[UR6][R22.64] ;  /* 0x000000061600c981 */ /* 0x000ee2000c1e1900 */
        /* <DEDUP_REMOVED lines=8> */
[----:B------:R-:W5:Y:S01]  /*0560*/  @!P5 LDG.E R30, desc[UR6][R28.64] ;  /* 0x000000061c1ed981 */ /* 0x000f62000c1e1900 */
[----:B------:R-:W-:Y:S01]  /*0570*/  BAR.SYNC.DEFER_BLOCKING 0x0 ;  /* 0x0000000000007b1d */ /* 0x000fe20000010000 */
[----:B------:R-:W-:-:S04]  /*0580*/  ISETP.NE.AND P6, PT, R32, RZ, PT ;  /* 0x000000ff2000720c */ /* 0x000fc80003fc5270 */
[----:B------:R-:W-:Y:S02]  /*0590*/  P2R R36, PR, RZ, 0x40 ;  /* 0x00000040ff247803 */ /* 0x000fe40000000000 */
[----:B------:R-:W-:Y:S01]  /*05a0*/  ISETP.NE.AND P6, PT, R31, RZ, PT ;  /* 0x000000ff1f00720c */ /* 0x000fe20003fc5270 */
[----:B------:R-:W-:Y:S01]  /*05b0*/  IMAD.MOV.U32 R33, RZ, RZ, -0x800001 ;  /* 0xff7fffffff217424 */ /* 0x000fe200078e00ff */
[----:B--2---:R-:W-:-:S11]  /*05c0*/  @!P0 FMNMX.FTZ R33, R5, -3.40282346638528859812e+38, !PT ;  /* 0xff7fffff05218809 */ /* 0x004fd60007810000 */
[----:B----4-:R-:W-:Y:S02]  /*05d0*/  @!P6 FMNMX.FTZ R33, R33, R6, !PT ;  /* 0x000000062121e209 */ /* 0x010fe40007810000 */
[----:B------:R-:W-:-:S13]  /*05e0*/  ISETP.NE.AND P6, PT, R36, RZ, PT ;  /* 0x000000ff2400720c */ /* 0x000fda0003fc5270 */
[----:B------:R-:W-:-:S04]  /*05f0*/  @!P6 FMNMX.FTZ R33, R33, R7, !PT ;  /* 0x000000072121e209 */ /* 0x000fc80007810000 */
[----:B------:R-:W-:-:S04]  /*0600*/  @!P1 FMNMX.FTZ R33, R33, R4, !PT ;  /* 0x0000000421219209 */ /* 0x000fc80007810000 */
[----:B------:R-:W-:-:S04]  /*0610*/  @!P2 FMNMX.FTZ R33, R33, R3, !PT ;  /* 0x000000032121a209 */ /* 0x000fc80007810000 */
[----:B---3--:R-:W-:-:S04]  /*0620*/  @!P3 FMNMX.FTZ R33, R33, R2, !PT ;  /* 0x000000022121b209 */ /* 0x008fc80007810000 */
[----:B------:R-:W-:-:S04]  /*0630*/  @!P4 FMNMX.FTZ R33, R33, R0, !PT ;  /* 0x000000002121c209 */ /* 0x000fc80007810000 */
[----:B-----5:R-:W-:-:S05]  /*0640*/  @!P5 FMNMX.FTZ R33, R33, R30, !PT ;  /* 0x0000001e2121d209 */ /* 0x020fca0007810000 */
        /* <DEDUP_REMOVED lines=15> */
[----:B-1----:R-:W-:-:S06]  /*0740*/  ULEA UR4, UR5, UR4, 0x18 ;  /* 0x0000000405047291 */ /* 0x002fcc000f8ec0ff */
[----:B------:R-:W-:Y:S02]  /*0750*/  LEA.HI R22, R8, UR4, RZ, 0x1d ;  /* 0x0000000408167c11 */ /* 0x000fe4000f8fe8ff */
[----:B0-----:R-:W-:-:S04]  /*0760*/  FSETP.GEU.FTZ.AND P6, PT, R24, R25, PT ;  /* 0x000000191800720b */ /* 0x001fc80003fde000 */
        /* <DEDUP_REMOVED lines=30> */
.L_x_7413:
        /* <DEDUP_REMOVED lines=9> */
.L_x_7389:
[----:B------:R-:W-:Y:S05]  /*09e0*/  WARPSYNC.ALL ;  /* 0x0000000000007948 */ /* 0x000fea0003800000 */
[----:B------:R-:W-:Y:S01]  /*09f0*/  BAR.SYNC.DEFER_BLOCKING 0x0 ;  /* 0x0000000000007b1d */ /* 0x000fe20000010000 */
[----:B------:R-:W-:Y:S01]  /*0a00*/  P2R R36, PR, RZ, 0x20 ;  /* 0x00000020ff247803 */ /* 0x000fe20000000000 */
[----:B------:R-:W-:Y:S01]  /*0a10*/  HFMA2 R28, -RZ, RZ, 0, 0 ;  /* 0x00000000ff1c7431 */ /* 0x000fe200000001ff */
[----:B------:R-:W-:Y:S02]  /*0a20*/  ISETP.NE.AND P5, PT, R31, RZ, PT ;  /* 0x000000ff1f00720c */ /* 0x000fe40003fa5270 */
[----:B------:R-:W-:Y:S01]  /*0a30*/  ISETP.NE.AND P6, PT, R32, RZ, PT ;  /* 0x000000ff2000720c */ /* 0x000fe20003fc5270 */
[----:B------:R-:W-:Y:S01]  /*0a40*/  BSSY B0, `(.L_x_7391) ;  /* 0x0000044000007945 */ /* 0x000fe20003800000 */
[----:B01----:R-:W0:Y:S02]  /*0a50*/  LDS R23, [UR4] ;  /* 0x00000004ff177984 */ /* 0x003e240008000800 */
[----:B0-----:R-:W-:-:S07]  /*0a60*/  @!P0 FADD.FTZ R24, R5, -R23 ;  /* 0x8000001705188221 */ /* 0x001fce0000010000 */
[--C-:B------:R-:W-:Y:S02]  /*0a70*/  @!P5 FADD.FTZ R25, R6, -R23.reuse ;  /* 0x800000170619d221 */ /* 0x100fe40000010000 */
[--C-:B------:R-:W-:Y:S01]  /*0a80*/  @!P6 FADD.FTZ R27, R7, -R23.reuse ;  /* 0x80000017071be221 */ /* 0x100fe20000010000 */
[----:B------:R-:W-:Y:S01]  /*0a90*/  @!P1 FADD.FTZ R26, R4, -R23 ;  /* 0x80000017041a9221 */ /* 0x000fe20000010000 */
[----:B------:R-:W-:Y:S01]  /*0aa0*/  @!P0 FMUL.FTZ R24, R24, 1.4426950216293334961 ;  /* 0x3fb8aa3b18188820 */ /* 0x000fe20000410000 */
[----:B------:R-:W-:Y:S01]  /*0ab0*/  @!P5 FMUL.FTZ R25, R25, 1.4426950216293334961 ;  /* 0x3fb8aa3b1919d820 */ /* 0x000fe20000410000 */
[----:B------:R-:W-:Y:S01]  /*0ac0*/  @!P6 FMUL.FTZ R27, R27, 1.4426950216293334961 ;  /* 0x3fb8aa3b1b1be820 */ /* 0x000fe20000410000 */
[----:B------:R-:W-:-:S03]  /*0ad0*/  @!P1 FMUL.FTZ R26, R26, 1.4426950216293334961 ;  /* 0x3fb8aa3b1a1a9820 */ /* 0x000fc60000410000 */
[----:B------:R-:W0:Y:S04]  /*0ae0*/  @!P0 MUFU.EX2 R24, R24 ;  /* 0x0000001800188308 */ /* 0x000e280000000800 */
        /* <DEDUP_REMOVED lines=9> */
[--C-:B------:R-:W-:Y:S01]  /*0b80*/  @!P2 FADD.FTZ R36, R3, -R23.reuse ;  /* 0x800000170324a221 */ /* 0x100fe20000010000 */
[----:B------:R-:W-:Y:S01]  /*0b90*/  @!P3 FADD.FTZ R37, R2, -R23 ;  /* 0x800000170225b221 */ /* 0x000fe20000010000 */
[----:B--2---:R-:W-:Y:S01]  /*0ba0*/  @!P6 FADD.FTZ R28, R28, R27 ;  /* 0x0000001b1c1ce221 */ /* 0x004fe20000010000 */
[----:B------:R-:W-:Y:S01]  /*0bb0*/  ISETP.NE.AND P6, PT, R21, RZ, PT ;  /* 0x000000ff1500720c */ /* 0x000fe20003fc5270 */
[----:B------:R-:W-:Y:S01]  /*0bc0*/  @!P2 FMUL.FTZ R36, R36, 1.4426950216293334961 ;  /* 0x3fb8aa3b2424a820 */ /* 0x000fe20000410000 */
[----:B------:R-:W-:Y:S01]  /*0bd0*/  @!P3 FMUL.FTZ R27, R37, 1.4426950216293334961 ;  /* 0x3fb8aa3b251bb820 */ /* 0x000fe20000410000 */
[----:B---3--:R-:W-:Y:S01]  /*0be0*/  @!P1 FADD.FTZ R28, R28, R26 ;  /* 0x0000001a1c1c9221 */ /* 0x008fe20000010000 */
[----:B------:R-:W-:Y:S01]  /*0bf0*/  @!P4 FADD.FTZ R26, R0, -R23 ;  /* 0x80000017001ac221 */ /* 0x000fe20000010000 */
[----:B------:R0:W1:Y:S01]  /*0c00*/  @!P2 MUFU.EX2 R25, R36 ;  /* 0x000000240019a308 */ /* 0x0000620000000800 */
[----:B------:R-:W-:-:S02]  /*0c10*/  IMAD.MOV.U32 R21, RZ, RZ, RZ ;  /* 0x000000ffff157224 */ /* 0x000fc400078e00ff */
[----:B------:R-:W-:Y:S01]  /*0c20*/  @!P4 FMUL.FTZ R26, R26, 1.4426950216293334961 ;  /* 0x3fb8aa3b1a1ac820 */ /* 0x000fe20000410000 */
[----:B------:R-:W-:Y:S01]  /*0c30*/  @!P5 FADD.FTZ R37, R30, -R23 ;  /* 0x800000171e25d221 */ /* 0x000fe20000010000 */
[----:B------:R-:W2:Y:S03]  /*0c40*/  @!P3 MUFU.EX2 R27, R27 ;  /* 0x0000001b001bb308 */ /* 0x000ea60000000800 */
[----:B0-----:R-:W-:Y:S02]  /*0c50*/  @!P5 FMUL.FTZ R36, R37, 1.4426950216293334961 ;  /* 0x3fb8aa3b2524d820 */ /* 0x001fe40000410000 */
[----:B------:R-:W0:Y:S01]  /*0c60*/  @!P4 MUFU.EX2 R37, R26 ;  /* 0x0000001a0025c308 */ /* 0x000e220000000800 */
[----:B-1----:R-:W-:-:S03]  /*0c70*/  @!P2 FADD.FTZ R28, R28, R25 ;  /* 0x000000191c1ca221 */ /* 0x002fc60000010000 */
[----:B------:R-:W1:Y:S01]  /*0c80*/  @!P5 MUFU.EX2 R36, R36 ;  /* 0x000000240024d308 */ /* 0x000e620000000800 */
[----:B--2---:R-:W-:-:S04]  /*0c90*/  @!P3 FADD.FTZ R28, R28, R27 ;  /* 0x0000001b1c1cb221 */ /* 0x004fc80000010000 */
        /* <DEDUP_REMOVED lines=29> */
.L_x_7419:
[----:B-1----:R-:W-:-:S07]  /*0e70*/  FADD.FTZ R21, R33, R27 ;  /* 0x0000001b21157221 */ /* 0x002fce0000010000 */
.L_x_7392:
[----:B------:R-:W-:Y:S05]  /*0e80*/  BSYNC B0 ;  /* 0x0000000000007941 */ /* 0x000fea0003800000 */
.L_x_7391:
        /* <DEDUP_REMOVED lines=8> */
[----:B------:R-:W-:Y:S02]  /*0f10*/  IMAD.MOV.U32 R9, RZ, RZ, RZ ;  /* 0x000000ffff097224 */ /* 0x000fe400078e00ff */
        /* <DEDUP_REMOVED lines=9> */
[----:B------:R1:W-:Y:S02]  /*0fb0*/  STG.E desc[UR6][R20.64], R5 ;  /* 0x0000000514007986 */ /* 0x0003e4000c101906 */
.L_x_7395:
[----:B------:R-:W-:Y:S05]  /*0fc0*/  BSYNC.RECONVERGENT B0 ;  /* 0x0000000000007941 */ /* 0x000fea0003800200 */
.L_x_7394:
[----:B------:R-:W-:Y:S01]  /*0fd0*/  ISETP.NE.AND P0, PT, R31, RZ, PT ;  /* 0x000000ff1f00720c */ /* 0x000fe20003f05270 */
[----:B------:R-:W-:-:S12]  /*0fe0*/  BSSY.RECONVERGENT B0, `(.L_x_7396) ;  /* 0x0000010000007945 */ /* 0x000fd80003800200 */
[----:B------:R-:W-:Y:S05]  /*0ff0*/  @P0 BRA `(.L_x_7397) ;  /* 0x0000000000380947 */ /* 0x000fea0003800000 */
[----:B------:R-:W3:Y:S01]  /*1000*/  S2R R8, SR_TID.X ;  /* 0x0000000000087919 */ /* 0x000ee20000002100 */
[----:B------:R-:W4:Y:S01]  /*1010*/  LDCU.64 UR4, c[0x0][0x380] ;  /* 0x00007000ff0477ac */ /* 0x000f220008000a00 */
[----:B------:R-:W-:Y:S01]  /*1020*/  FADD.FTZ R6, R6, -R23 ;  /* 0x8000001706067221 */ /* 0x000fe20000010000 */
[----:B--2---:R-:W2:Y:S01]  /*1030*/  MUFU.RCP R24, R22 ;  /* 0x0000001600187308 */ /* 0x004ea20000001000 */
[----:B------:R-:W-:Y:S02]  /*1040*/  IMAD.MOV.U32 R9, RZ, RZ, RZ ;  /* 0x000000ffff097224 */ /* 0x000fe400078e00ff */
[----:B------:R-:W-:-:S05]  /*1050*/  FMUL.FTZ R6, R6, 1.4426950216293334961 ;  /* 0x3fb8aa3b06067820 */ /* 0x000fca0000410000 */
[----:B-1----:R-:W2:Y:S02]  /*1060*/  MUFU.EX2 R5, R6 ;  /* 0x0000000600057308 */ /* 0x002ea40000000800 */
[----:B--2---:R-:W-:Y:S01]  /*1070*/  FMUL.FTZ R5, R5, R24 ;  /* 0x0000001805057220 */ /* 0x004fe20000410000 */
[----:B---3--:R-:W-:-:S05]  /*1080*/  IADD3 R8, PT, PT, R8, UR9, RZ ;  /* 0x0000000908087c10 */ /* 0x008fca000fffe0ff */
[----:B------:R-:W-:-:S04]  /*1090*/  IMAD.WIDE.U32 R20, R10, UR8, R8 ;  /* 0x000000080a147c25 */ /* 0x000fc8000f8e0008 */
[----:B------:R-:W-:Y:S01]  /*10a0*/  IMAD R9, R11, UR8, R21 ;  /* 0x000000080b097c24 */ /* 0x000fe2000f8e0215 */
[----:B----4-:R-:W-:-:S04]  /*10b0*/  LEA R8, P0, R20, UR4, 0x2 ;  /* 0x0000000414087c11 */ /* 0x010fc8000f8010ff */
[----:B------:R-:W-:-:S05]  /*10c0*/  LEA.HI.X R9, R20, UR5, R9, 0x2, P0 ;  /* 0x0000000514097c11 */ /* 0x000fca00080f1409 */
[----:B------:R3:W-:Y:S04]  /*10d0*/  STG.E desc[UR6][R8.64], R5 ;  /* 0x0000000508007986 */ /* 0x0007e8000c101906 */
.L_x_7397:
[----:B------:R-:W-:Y:S05]  /*10e0*/  BSYNC.RECONVERGENT B0 ;  /* 0x0000000000007941 */ /* 0x000fea0003800200 */
.L_x_7396:
[----:B------:R-:W-:Y:S01]  /*10f0*/  ISETP.NE.AND P0, PT, R32, RZ, PT ;  /* 0x000000ff2000720c */ /* 0x000fe20003f05270 */
[----:B------:R-:W-:-:S12]  /*1100*/  BSSY.RECONVERGENT B0, `(.L_x_7398) ;  /* 0x0000011000007945 */ /* 0x000fd80003800200 */
[----:B------:R-:W-:Y:S05]  /*1110*/  @P0 BRA `(.L_x_7399) ;  /* 0x00000000003c0947 */ /* 0x000fea0003800000 */
[----:B-1-3--:R-:W1:Y:S01]  /*1120*/  S2R R5, SR_TID.X ;  /* 0x0000000000057919 */ /* 0x00ae620000002100 */
[----:B------:R-:W3:Y:S01]  /*1130*/  LDCU.64 UR4, c[0x0][0x380] ;  /* 0x00007000ff0477ac */ /* 0x000ee20008000a00 */
[----:B------:R-:W-:Y:S01]  /*1140*/  FADD.FTZ R7, R7, -R23 ;  /* 0x8000001707077221 */ /* 0x000fe20000010000 */
[----:B--2---:R-:W2:Y:S03]  /*1150*/  MUFU.RCP R24, R22 ;  /* 0x0000001600187308 */ /* 0x004ea60000001000 */
[----:B------:R-:W-:Y:S01]  /*1160*/  FMUL.FTZ R20, R7, 1.4426950216293334961 ;  /* 0x3fb8aa3b07147820 */ /* 0x000fe20000410000 */
[----:B------:R-:W-:Y:S02]  /*1170*/  IMAD.MOV.U32 R7, RZ, RZ, RZ ;  /* 0x000000ffff077224 */ /* 0x000fe400078e00ff */
[----:B-1----:R-:W-:-:S05]  /*1180*/  VIADD R5, R5, UR9 ;  /* 0x0000000905057c36 */ /* 0x002fca0008000000 */
[----:B------:R-:W-:Y:S02]  /*1190*/  IADD3 R6, PT, PT, R5, UR9, RZ ;  /* 0x0000000905067c10 */ /* 0x000fe4000fffe0ff */
[----:B------:R-:W2:Y:S03]  /*11a0*/  MUFU.EX2 R5, R20 ;  /* 0x0000001400057308 */ /* 0x000ea60000000800 */
[----:B------:R-:W-:-:S04]  /*11b0*/  IMAD.WIDE.U32 R8, R10, UR8, R6 ;  /* 0x000000080a087c25 */ /* 0x000fc8000f8e0006 */
[----:B------:R-:W-:Y:S01]  /*11c0*/  IMAD R7, R11, UR8, R9 ;  /* 0x000000080b077c24 */ /* 0x000fe2000f8e0209 */
[----:B---3--:R-:W-:-:S04]  /*11d0*/  LEA R6, P0, R8, UR4, 0x2 ;  /* 0x0000000408067c11 */ /* 0x008fc8000f8010ff */
[----:B------:R-:W-:Y:S01]  /*11e0*/  LEA.HI.X R7, R8, UR5, R7, 0x2, P0 ;  /* 0x0000000508077c11 */ /* 0x000fe200080f1407 */
[----:B--2---:R-:W-:-:S05]  /*11f0*/  FMUL.FTZ R5, R5, R24 ;  /* 0x0000001805057220 */ /* 0x004fca0000410000 */
[----:B------:R4:W-:Y:S03]  /*1200*/  STG.E desc[UR6][R6.64], R5 ;  /* 0x0000000506007986 */ /* 0x0009e6000c101906 */
.L_x_7399:
[----:B------:R-:W-:Y:S05]  /*1210*/  BSYNC.RECONVERGENT B0 ;  /* 0x0000000000007941 */ /* 0x000fea0003800200 */
.L_x_7398:
[----:B------:R-:W-:Y:S04]  /*1220*/  BSSY.RECONVERGENT B0, `(.L_x_7400) ;  /* 0x000000e000007945 */ /* 0x000fe80003800200 */
[----:B------:R-:W-:Y:S05]  /*1230*/  @P1 BRA `(.L_x_7401) ;  /* 0x0000000000301947 */ /* 0x000fea0003800000 */
[----:B------:R-:W-:Y:S01]  /*1240*/  FADD.FTZ R4, R4, -R23 ;  /* 0x8000001704047221 */ /* 0x000fe20000010000 */
[----:B------:R-:W5:Y:S01]  /*1250*/  LDCU.64 UR4, c[0x0][0x380] ;  /* 0x00007000ff0477ac */ /* 0x000f620008000a00 */
[----:B--2-4-:R-:W2:Y:S01]  /*1260*/  MUFU.RCP R7, R22 ;  /* 0x0000001600077308 */ /* 0x014ea20000001000 */
[----:B------:R-:W-:Y:S02]  /*1270*/  IMAD.MOV.U32 R13, RZ, RZ, RZ ;  /* 0x000000ffff0d7224 */ /* 0x000fe400078e00ff */
[----:B------:R-:W-:Y:S01]  /*1280*/  FMUL.FTZ R6, R4, 1.4426950216293334961 ;  /* 0x3fb8aa3b04067820 */ /* 0x000fe20000410000 */
[----:B------:R-:W-:-:S05]  /*1290*/  IMAD.WIDE.U32 R12, R10, UR8, R12 ;  /* 0x000000080a0c7c25 */ /* 0x000fca000f8e000c */
[----:B------:R-:W2:Y:S01]  /*12a0*/  MUFU.EX2 R6, R6 ;  /* 0x0000000600067308 */ /* 0x000ea20000000800 */
[----:B-1-3--:R-:W-:Y:S01]  /*12b0*/  IMAD R5, R11, UR8, R13 ;  /* 0x000000080b057c24 */ /* 0x00afe2000f8e020d */
[----:B-----5:R-:W-:-:S04]  /*12c0*/  LEA R4, P0, R12, UR4, 0x2 ;  /* 0x000000040c047c11 */ /* 0x020fc8000f8010ff */
[----:B------:R-:W-:Y:S01]  /*12d0*/  LEA.HI.X R5, R12, UR5, R5, 0x2, P0 ;  /* 0x000000050c057c11 */ /* 0x000fe200080f1405 */
[----:B--2---:R-:W-:-:S05]  /*12e0*/  FMUL.FTZ R7, R6, R7 ;  /* 0x0000000706077220 */ /* 0x004fca0000410000 */
[----:B------:R1:W-:Y:S03]  /*12f0*/  STG.E desc[UR6][R4.64], R7 ;  /* 0x0000000704007986 */ /* 0x0003e6000c101906 */
.L_x_7401:
[----:B------:R-:W-:Y:S05]  /*1300*/  BSYNC.RECONVERGENT B0 ;  /* 0x0000000000007941 */ /* 0x000fea0003800200 */
.L_x_7400:
[----:B------:R-:W-:Y:S04]  /*1310*/  BSSY.RECONVERGENT B0, `(.L_x_7402) ;  /* 0x000000e000007945 */ /* 0x000fe80003800200 */
[----:B------:R-:W-:Y:S05]  /*1320*/  @P2 BRA `(.L_x_7403) ;  /* 0x0000000000302947 */ /* 0x000fea0003800000 */
[----:B------:R-:W5:Y:S01]  /*1330*/  LDCU.64 UR4, c[0x0][0x380] ;  /* 0x00007000ff0477ac */ /* 0x000f620008000a00 */
[----:B------:R-:W-:Y:S01]  /*1340*/  FADD.FTZ R3, R3, -R23 ;  /* 0x8000001703037221 */ /* 0x000fe20000010000 */
[----:B--23--:R-:W2:Y:S01]  /*1350*/  MUFU.RCP R8, R22 ;  /* 0x0000001600087308 */ /* 0x00cea20000001000 */
[----:B------:R-:W-:Y:S02]  /*1360*/  MOV R15, RZ ;  /* 0x000000ff000f7202 */ /* 0x000fe40000000f00 */
[----:B----4-:R-:W-:Y:S01]  /*1370*/  FMUL.FTZ R6, R3, 1.4426950216293334961 ;  /* 0x3fb8aa3b03067820 */ /* 0x010fe20000410000 */
[----:B------:R-:W-:-:S04]  /*1380*/  IMAD.WIDE.U32 R14, R10, UR8, R14 ;  /* 0x000000080a0e7c25 */ /* 0x000fc8000f8e000e */
[----:B------:R-:W2:Y:S01]  /*1390*/  MUFU.EX2 R3, R6 ;  /* 0x0000000600037308 */ /* 0x000ea20000000800 */
[----:B-1----:R-:W-:Y:S01]  /*13a0*/  IMAD R5, R11, UR8, R15 ;  /* 0x000000080b057c24 */ /* 0x002fe2000f8e020f */
[----:B-----5:R-:W-:-:S04]  /*13b0*/  LEA R4, P0, R14, UR4, 0x2 ;  /* 0x000000040e047c11 */ /* 0x020fc8000f8010ff */
[----:B------:R-:W-:Y:S01]  /*13c0*/  LEA.HI.X R5, R14, UR5, R5, 0x2, P0 ;  /* 0x000000050e057c11 */ /* 0x000fe200080f1405 */
[----:B--2---:R-:W-:-:S05]  /*13d0*/  FMUL.FTZ R3, R3, R8 ;  /* 0x0000000803037220 */ /* 0x004fca0000410000 */
[----:B------:R1:W-:Y:S03]  /*13e0*/  STG.E desc[UR6][R4.64], R3 ;  /* 0x0000000304007986 */ /* 0x0003e6000c101906 */
.L_x_7403:
[----:B------:R-:W-:Y:S05]  /*13f0*/  BSYNC.RECONVERGENT B0 ;  /* 0x0000000000007941 */ /* 0x000fea0003800200 */
.L_x_7402:
        /* <DEDUP_REMOVED lines=14> */
.L_x_7405:
[----:B------:R-:W-:Y:S05]  /*14e0*/  BSYNC.RECONVERGENT B0 ;  /* 0x0000000000007941 */ /* 0x000fea0003800200 */
.L_x_7404:
        /* <DEDUP_REMOVED lines=14> */
.L_x_7407:
[----:B------:R-:W-:Y:S05]  /*15d0*/  BSYNC.RECONVERGENT B0 ;  /* 0x0000000000007941 */ /* 0x000fea0003800200 */
.L_x_7406:
[----:B------:R-:W-:Y:S05]  /*15e0*/  @P5 EXIT ;  /* 0x000000000000594d */ /* 0x000fea0003800000 */
[----:B------:R-:W5:Y:S01]  /*15f0*/  LDCU.64 UR4, c[0x0][0x380] ;  /* 0x00007000ff0477ac */ /* 0x000f620008000a00 */
[----:B------:R-:W-:Y:S01]  /*1600*/  FADD.FTZ R23, R30, -R23 ;  /* 0x800000171e177221 */ /* 0x000fe20000010000 */
[----:B--2---:R-:W2:Y:S01]  /*1610*/  MUFU.RCP R22, R22 ;  /* 0x0000001600167308 */ /* 0x004ea20000001000 */
[----:B------:R-:W-:Y:S02]  /*1620*/  HFMA2 R35, -RZ, RZ, 0, 0 ;  /* 0x00000000ff237431 */ /* 0x000fe400000001ff */
[----:B------:R-:W-:Y:S01]  /*1630*/  FMUL.FTZ R23, R23, 1.4426950216293334961 ;  /* 0x3fb8aa3b17177820 */ /* 0x000fe20000410000 */
[----:B------:R-:W-:-:S04]  /*1640*/  IMAD.WIDE.U32 R34, R10, UR8, R34 ;  /* 0x000000080a227c25 */ /* 0x000fc8000f8e0022 */
[----:B-1-34-:R-:W2:Y:S01]  /*1650*/  MUFU.EX2 R5, R23 ;  /* 0x0000001700057308 */ /* 0x01aea20000000800 */
[----:B------:R-:W-:Y:S01]  /*1660*/  IMAD R11, R11, UR8, R35 ;  /* 0x000000080b0b7c24 */ /* 0x000fe2000f8e0223 */
[----:B-----5:R-:W-:-:S04]  /*1670*/  LEA R2, P0, R34, UR4, 0x2 ;  /* 0x0000000422027c11 */ /* 0x020fc8000f8010ff */
[----:B------:R-:W-:Y:S01]  /*1680*/  LEA.HI.X R3, R34, UR5, R11, 0x2, P0 ;  /* 0x0000000522037c11 */ /* 0x000fe200080f140b */
[----:B--2---:R-:W-:-:S05]  /*1690*/  FMUL.FTZ R5, R5, R22 ;  /* 0x0000001605057220 */ /* 0x004fca0000410000 */
[----:B------:R-:W-:Y:S01]  /*16a0*/  STG.E desc[UR6][R2.64], R5 ;  /* 0x0000000502007986 */ /* 0x000fe2000c101906 */
[----:B------:R-:W-:Y:S05]  /*16b0*/  EXIT ;  /* 0x000000000000794d */ /* 0x000fea0003800000 */
.L_x_7390:
[----:B-1----:R-:W-:Y:S01]  /*16c0*/  IMAD.MOV.U32 R36, RZ, RZ, R23 ;  /* 0x000000ffff247224 */ /* 0x002fe200078e0017 */
[----:B------:R-:W-:Y:S01]  /*16d0*/  MOV R25, 0x1f ;  /* 0x0000001f00197802 */ /* 0x000fe20000000f00 */
[----:B------:R-:W-:Y:S02]  /*16e0*/  IMAD.MOV.U32 R26, RZ, RZ, 0x10 ;  /* 0x00000010ff1a7424 */ /* 0x000fe400078e00ff */
[----:B------:R-:W-:-:S07]  /*16f0*/  IMAD.MOV.U32 R24, RZ, RZ, -0x1 ;  /* 0xffffffffff187424 */ /* 0x000fce00078e00ff */
[----:B------:R-:W-:Y:S05]  /*1700*/  WARPSYNC.COLLECTIVE R24, `(.L_x_7408) ;  /* 0x0000000018087348 */ /* 0x000fea0003c00000 */
[----:B------:R0:W1:Y:S02]  /*1710*/  SHFL.DOWN P6, R27, R36, R26, R25 ;  /* 0x0800001a241b7389 */ /* 0x00006400000c0019 */
[----:B01----:R-:W-:Y:S05]  /*1720*/  ENDCOLLECTIVE ;  /* 0x000000000000791b */ /* 0x003fea0003800000 */
.L_x_7408:
[----:B------:R-:W-:Y:S01]  /*1730*/  HFMA2 R26, -RZ, RZ, 0, 4.76837158203125e-07 ;  /* 0x00000008ff1a7431 */ /* 0x000fe200000001ff */
[----:B------:R-:W-:-:S04]  /*1740*/  FSETP.GEU.FTZ.AND P6, PT, R23, R27, PT ;  /* 0x0000001b1700720b */ /* 0x000fc80003fde000 */
[----:B------:R-:W-:-:S05]  /*1750*/  FSEL R28, R27, R23, !P6 ;  /* 0x000000171b1c7208 */ /* 0x000fca0007000000 */
[----:B------:R-:W-:-:S07]  /*1760*/  IMAD.MOV.U32 R36, RZ, RZ, R28 ;  /* 0x000000ffff247224 */ /* 0x000fce00078e001c */
[----:B------:R-:W-:Y:S05]  /*1770*/  WARPSYNC.COLLECTIVE R24, `(.L_x_7409) ;  /* 0x0000000018087348 */ /* 0x000fea0003c00000 */
[----:B------:R0:W1:Y:S02]  /*1780*/  SHFL.DOWN P6, R27, R36, R26, R25 ;  /* 0x0800001a241b7389 */ /* 0x00006400000c0019 */
[----:B01----:R-:W-:Y:S05]  /*1790*/  ENDCOLLECTIVE ;  /* 0x000000000000791b */ /* 0x003fea0003800000 */
.L_x_7409:
[----:B------:R-:W-:Y:S01]  /*17a0*/  IMAD.MOV.U32 R26, RZ, RZ, 0x4 ;  /* 0x00000004ff1a7424 */ /* 0x000fe200078e00ff */
[----:B------:R-:W-:-:S04]  /*17b0*/  FSETP.GEU.FTZ.AND P6, PT, R28, R27, PT ;  /* 0x0000001b1c00720b */ /* 0x000fc80003fde000 */
[----:B------:R-:W-:-:S09]  /*17c0*/  FSEL R36, R27, R28, !P6 ;  /* 0x0000001c1b247208 */ /* 0x000fd20007000000 */
[----:B------:R-:W-:Y:S05]  /*17d0*/  WARPSYNC.COLLECTIVE R24, `(.L_x_7410) ;  /* 0x0000000018087348 */ /* 0x000fea0003c00000 */
[----:B------:R0:W1:Y:S02]  /*17e0*/  SHFL.DOWN P6, R27, R36, R26, R25 ;  /* 0x0800001a241b7389 */ /* 0x00006400000c0019 */
[----:B01----:R-:W-:Y:S05]  /*17f0*/  ENDCOLLECTIVE ;  /* 0x000000000000791b */ /* 0x003fea0003800000 */
.L_x_7410:
[----:B------:R-:W-:Y:S01]  /*1800*/  IMAD.MOV.U32 R26, RZ, RZ, 0x2 ;  /* 0x00000002ff1a7424 */ /* 0x000fe200078e00ff */
[----:B------:R-:W-:-:S04]  /*1810*/  FSETP.GEU.FTZ.AND P6, PT, R36, R27, PT ;  /* 0x0000001b2400720b */ /* 0x000fc80003fde000 */
[----:B------:R-:W-:-:S09]  /*1820*/  FSEL R36, R27, R36, !P6 ;  /* 0x000000241b247208 */ /* 0x000fd20007000000 */
[----:B------:R-:W-:Y:S05]  /*1830*/  WARPSYNC.COLLECTIVE R24, `(.L_x_7411) ;  /* 0x0000000018087348 */ /* 0x000fea0003c00000 */
[----:B------:R0:W1:Y:S02]  /*1840*/  SHFL.DOWN P6, R27, R36, R26, R25 ;  /* 0x0800001a241b7389 */ /* 0x00006400000c0019 */
[----:B01----:R-:W-:Y:S05]  /*1850*/  ENDCOLLECTIVE ;  /* 0x000000000000791b */ /* 0x003fea0003800000 */
.L_x_7411:
[----:B------:R-:W-:Y:S01]  /*1860*/  IMAD.MOV.U32 R26, RZ, RZ, 0x1 ;  /* 0x00000001ff1a7424 */ /* 0x000fe200078e00ff */
[----:B------:R-:W-:-:S04]  /*1870*/  FSETP.GEU.FTZ.AND P6, PT, R36, R27, PT ;  /* 0x0000001b2400720b */ /* 0x000fc80003fde000 */
[----:B------:R-:W-:-:S04]  /*1880*/  FSEL R23, R27, R36, !P6 ;  /* 0x000000241b177208 */ /* 0x000fc80007000000 */
[----:B------:R-:W-:-:S07]  /*1890*/  MOV R36, R23 ;  /* 0x0000001700247202 */ /* 0x000fce0000000f00 */
[----:B------:R-:W-:Y:S05]  /*18a0*/  WARPSYNC.COLLECTIVE R24, `(.L_x_7412) ;  /* 0x0000000018087348 */ /* 0x000fea0003c00000 */
[----:B------:R0:W1:Y:S02]  /*18b0*/  SHFL.DOWN P6, R27, R36, R26, R25 ;  /* 0x0800001a241b7389 */ /* 0x00006400000c0019 */
[----:B01----:R-:W-:Y:S05]  /*18c0*/  ENDCOLLECTIVE ;  /* 0x000000000000791b */ /* 0x003fea0003800000 */
.L_x_7412:
[----:B------:R-:W-:Y:S05]  /*18d0*/  BRA `(.L_x_7413) ;  /* 0xfffffff0001c7947 */ /* 0x000fea000383ffff */
.L_x_7393:
[----:B-1----:R-:W-:Y:S02]  /*18e0*/  IMAD.MOV.U32 R36, RZ, RZ, R21 ;  /* 0x000000ffff247224 */ /* 0x002fe400078e0015 */
[----:B------:R-:W-:Y:S02]  /*18f0*/  HFMA2 R26, -RZ, RZ, 0, 9.5367431640625e-07 ;  /* 0x00000010ff1a7431 */ /* 0x000fe400000001ff */
[----:B------:R-:W-:Y:S02]  /*1900*/  IMAD.MOV.U32 R25, RZ, RZ, 0x1f ;  /* 0x0000001fff197424 */ /* 0x000fe400078e00ff */
[----:B------:R-:W-:-:S07]  /*1910*/  IMAD.MOV.U32 R24, RZ, RZ, -0x1 ;  /* 0xffffffffff187424 */ /* 0x000fce00078e00ff */
[----:B------:R-:W-:Y:S05]  /*1920*/  WARPSYNC.COLLECTIVE R24, `(.L_x_7414) ;  /* 0x0000000018087348 */ /* 0x000fea0003c00000 */
[----:B------:R0:W1:Y:S02]  /*1930*/  SHFL.DOWN P6, R27, R36, R26, R25 ;  /* 0x0800001a241b7389 */ /* 0x00006400000c0019 */
[----:B01----:R-:W-:Y:S05]  /*1940*/  ENDCOLLECTIVE ;  /* 0x000000000000791b */ /* 0x003fea0003800000 */
.L_x_7414:
[----:B------:R-:W-:Y:S02]  /*1950*/  IMAD.MOV.U32 R26, RZ, RZ, 0x8 ;  /* 0x00000008ff1a7424 */ /* 0x000fe400078e00ff */
[----:B------:R-:W-:-:S05]  /*1960*/  FADD.FTZ R20, R21, R27 ;  /* 0x0000001b15147221 */ /* 0x000fca0000010000 */
[----:B------:R-:W-:-:S07]  /*1970*/  MOV R36, R20 ;  /* 0x0000001400247202 */ /* 0x000fce0000000f00 */
[----:B------:R-:W-:Y:S05]  /*1980*/  WARPSYNC.COLLECTIVE R24, `(.L_x_7415) ;  /* 0x0000000018087348 */ /* 0x000fea0003c00000 */
[----:B------:R0:W1:Y:S02]  /*1990*/  SHFL.DOWN P6, R27, R36, R26, R25 ;  /* 0x0800001a241b7389 */ /* 0x00006400000c0019 */
[----:B01----:R-:W-:Y:S05]  /*19a0*/  ENDCOLLECTIVE ;  /* 0x000000000000791b */ /* 0x003fea0003800000 */
.L_x_7415:
[----:B------:R-:W-:Y:S02]  /*19b0*/  HFMA2 R26, -RZ, RZ, 0, 2.384185791015625e-07 ;  /* 0x00000004ff1a7431 */ /* 0x000fe400000001ff */
[----:B------:R-:W-:-:S04]  /*19c0*/  FADD.FTZ R22, R20, R27 ;  /* 0x0000001b14167221 */ /* 0x000fc80000010000 */
[----:B------:R-:W-:-:S07]  /*19d0*/  IMAD.MOV.U32 R36, RZ, RZ, R22 ;  /* 0x000000ffff247224 */ /* 0x000fce00078e0016 */
[----:B------:R-:W-:Y:S05]  /*19e0*/  WARPSYNC.COLLECTIVE R24, `(.L_x_7416) ;  /* 0x0000000018087348 */ /* 0x000fea0003c00000 */
[----:B------:R0:W1:Y:S02]  /*19f0*/  SHFL.DOWN P6, R27, R36, R26, R25 ;  /* 0x0800001a241b7389 */ /* 0x00006400000c0019 */
[----:B01----:R-:W-:Y:S05]  /*1a00*/  ENDCOLLECTIVE ;  /* 0x000000000000791b */ /* 0x003fea0003800000 */
.L_x_7416:
[----:B------:R-:W-:Y:S02]  /*1a10*/  IMAD.MOV.U32 R26, RZ, RZ, 0x2 ;  /* 0x00000002ff1a7424 */ /* 0x000fe400078e00ff */
[----:B------:R-:W-:-:S04]  /*1a20*/  FADD.FTZ R28, R22, R27 ;  /* 0x0000001b161c7221 */ /* 0x000fc80000010000 */
[----:B------:R-:W-:-:S07]  /*1a30*/  IMAD.MOV.U32 R36, RZ, RZ, R28 ;  /* 0x000000ffff247224 */ /* 0x000fce00078e001c */
[----:B------:R-:W-:Y:S05]  /*1a40*/  WARPSYNC.COLLECTIVE R24, `(.L_x_7417) ;  /* 0x0000000018087348 */ /* 0x000fea0003c00000 */
[----:B------:R0:W1:Y:S02]  /*1a50*/  SHFL.DOWN P6, R27, R36, R26, R25 ;  /* 0x0800001a241b7389 */ /* 0x00006400000c0019 */
[----:B01----:R-:W-:Y:S05]  /*1a60*/  ENDCOLLECTIVE ;  /* 0x000000000000791b */ /* 0x003fea0003800000 */
.L_x_7417:
[----:B------:R-:W-:Y:S02]  /*1a70*/  IMAD.MOV.U32 R26, RZ, RZ, 0x1 ;  /* 0x00000001ff1a7424 */ /* 0x000fe400078e00ff */
[----:B------:R-:W-:-:S05]  /*1a80*/  FADD.FTZ R33, R28, R27 ;  /* 0x0000001b1c217221 */ /* 0x000fca0000010000 */
[----:B------:R-:W-:-:S07]  /*1a90*/  MOV R36, R33 ;  /* 0x0000002100247202 */ /* 0x000fce0000000f00 */
[----:B------:R-:W-:Y:S05]  /*1aa0*/  WARPSYNC.COLLECTIVE R24, `(.L_x_7418) ;  /* 0x0000000018087348 */ /* 0x000fea0003c00000 */
[----:B------:R0:W1:Y:S02]  /*1ab0*/  SHFL.DOWN P6, R27, R36, R26, R25 ;  /* 0x0800001a241b7389 */ /* 0x00006400000c0019 */
[----:B01----:R-:W-:Y:S05]  /*1ac0*/  ENDCOLLECTIVE ;  /* 0x000000000000791b */ /* 0x003fea0003800000 */
.L_x_7418:
[----:B------:R-:W-:Y:S05]  /*1ad0*/  BRA `(.L_x_7419) ;  /* 0xfffffff000e47947 */ /* 0x000fea000383ffff */
.L_x_7420:
        /* <DEDUP_REMOVED lines=10> */
.L_x_11594:


//--------------------- .text._ZN2at6native43_GLOBAL__N__9ae7fba5_10_SoftMax_cu_9f978f6322cunn_SoftMaxForwardRegIfffNS1_22SoftMaxForwardEpilogueElLi7EEEvPT1_PKT_T3_ --------------------------
	.section	.text._ZN2at6native43_GLOBAL__N__9ae7fba5_10_SoftMax_cu_9f978f6322cunn_SoftMaxForwardRegIfffNS1_22SoftMaxForwardEpilogueElLi7EEEvPT1_PKT_T3_,"ax",@progbits
	.align	128
.text._ZN2at6native43_GLOBAL__N__9ae7fba5_10_SoftMax_cu_9f978f6322cunn_SoftMaxForwardRegIfffNS1_22SoftMaxForwardEpilogueElLi7EEEvPT1_PKT_T3_:
        .type           _ZN2at6native43_GLOBAL__N__9ae7fba5_10_SoftMax_cu_9f978f6322cunn_SoftMaxForwardRegIfffNS1_22SoftMaxForwardEpilogueElLi7EEEvPT1_PKT_T3_,@function
        .size           _ZN2at6native43_GLOBAL__N__9ae7fba5_10_SoftMax_cu_9f978f6322cunn_SoftMaxForwardRegIfffNS1_22SoftMaxForwardEpilogueElLi7EEEvPT1_PKT_T3_,(.L_x_11595 - _ZN2at6native43_GLOBAL__N__9ae7fba5_10_SoftMax_cu_9f978f6322cunn_SoftMaxForwardRegIfffNS1_22SoftMaxForwardEpilogueElLi7EEEvPT1_PKT_T3_)
        .other          _ZN2at6native43_GLOBAL__N__9ae7fba5_10_SoftMax_cu_9f978f6322cunn_SoftMaxForwardRegIfffNS1_22SoftMaxForwardEpilogueElLi7EEEvPT1_PKT_T3_,@"STO_CUDA_ENTRY STV_DEFAULT"
_ZN2at6native43_GLOBAL__N__9ae7fba5_10_SoftMax_cu_9f978f6322cunn_SoftMaxForwardRegIfffNS1_22SoftMaxForwardEpilogueElLi7EEEvPT1_PKT_T3_:
        /* <DEDUP_REMOVED lines=37> */
[----:B--2---:R1:W2:Y:S01]  /*0250*/  @!P0 LDG.E R0, desc[UR6][R34.64] ;  /* 0x0000000622008981 */ /* 0x0042a2000c1e1900 */
        /* <DEDUP_REMOVED lines=8> */
[----:B------:R-:W4:Y:S01]  /*02e0*/  @!P1 LDG.E R3, desc[UR6][R20.64] ;  /* 0x0000000614039981 */ /* 0x000f22000c1e1900 */
[----:B------:R-:W-:Y:S01]  /*02f0*/  @!P3 IMAD.MOV.U32 R11, RZ, RZ, RZ ;  /* 0x000000ffff0bb224 */ /* 0x000fe200078e00ff */
[----:B0-----:R-:W-:-:S04]  /*0300*/  @!P2 LEA R22, P4, R6, R22, 0x2 ;  /* 0x000000160616a211 */ /* 0x001fc800078810ff */
[----:B------:R-:W-:Y:S01]  /*0310*/  @!P2 LEA.HI.X R23, R6, R23, R7, 0x2, P4 ;  /* 0x000000170617a211 */ /* 0x000fe200020f1407 */
[----:B------:R-:W-:Y:S01]  /*0320*/  @!P3 IMAD.WIDE.U32 R6, R14, UR8, R10 ;  /* 0x000000080e06bc25 */ /* 0x000fe2000f8e000a */
[----:B------:R-:W-:-:S03]  /*0330*/  ISETP.GE.U32.AND P4, PT, R8, R14, PT ;  /* 0x0000000e0800720c */ /* 0x000fc60003f86070 */
[----:B------:R-:W-:Y:S01]  /*0340*/  @!P3 IMAD R7, R15, UR8, R7 ;  /* 0x000000080f07bc24 */ /* 0x000fe2000f8e0207 */
[----:B------:R-:W-:Y:S01]  /*0350*/  ISETP.GE.AND.EX P4, PT, RZ, R15, PT, P4 ;  /* 0x0000000fff00720c */ /* 0x000fe20003f86340 */
[----:B------:R-:W5:Y:S01]  /*0360*/  @!P2 LDG.E R4, desc[UR6][R22.64] ;  /* 0x000000061604a981 */ /* 0x000f62000c1e1900 */
[----:B---3--:R-:W-:-:S04]  /*0370*/  @!P3 LEA R24, P5, R6, R24, 0x2 ;  /* 0x000000180618b211 */ /* 0x008fc800078a10ff */
[----:B------:R-:W-:-:S07]  /*0380*/  @!P3 LEA.HI.X R25, R6, R25, R7, 0x2, P5 ;  /* 0x000000190619b211 */ /* 0x000fce00028f1407 */
[----:B------:R-:W0:Y:S01]  /*0390*/  @!P4 LDC.64 R26, c[0x0][0x388] ;  /* 0x0000e200ff1acb82 */ /* 0x000e220000000a00 */
[----:B------:R-:W-:Y:S01]  /*03a0*/  @!P4 IMAD.MOV.U32 R9, RZ, RZ, RZ ;  /* 0x000000ffff09c224 */ /* 0x000fe200078e00ff */
[----:B------:R-:W3:Y:S01]  /*03b0*/  @!P3 LDG.E R5, desc[UR6][R24.64] ;  /* 0x000000061805b981 */ /* 0x000ee2000c1e1900 */
        /* <DEDUP_REMOVED lines=15> */
[----:B------:R-:W3:Y:S10]  /*04b0*/  @!P5 LDG.E R31, desc[UR6][R28.64] ;  /* 0x000000061c1fd981 */ /* 0x000ef4000c1e1900 */
[----:B------:R-:W4:Y:S01]  /*04c0*/  @!P6 LDG.E R2, desc[UR6][R18.64] ;  /* 0x000000061202e981 */ /* 0x000f22000c1e1900 */
[----:B------:R-:W-:Y:S01]  /*04d0*/  IMAD.MOV.U32 R33, RZ, RZ, -0x800001 ;  /* 0xff7fffffff217424 */ /* 0x000fe200078e00ff */
[----:B--2---:R-:W-:-:S04]  /*04e0*/  @!P0 FMNMX.FTZ R33, R0, -3.40282346638528859812e+38, !PT ;  /* 0xff7fffff00218809 */ /* 0x004fc80007810000 */
[----:B----4-:R-:W-:-:S04]  /*04f0*/  @!P6 FMNMX.FTZ R33, R33, R2, !PT ;  /* 0x000000022121e209 */ /* 0x010fc80007810000 */
[----:B------:R-:W-:-:S04]  /*0500*/  @!P1 FMNMX.FTZ R33, R33, R3, !PT ;  /* 0x0000000321219209 */ /* 0x000fc80007810000 */
[----:B-----5:R-:W-:-:S04]  /*0510*/  @!P2 FMNMX.FTZ R33, R33, R4, !PT ;  /* 0x000000042121a209 */ /* 0x020fc80007810000 */
[----:B---3--:R-:W-:-:S04]  /*0520*/  @!P3 FMNMX.FTZ R33, R33, R5, !PT ;  /* 0x000000052121b209 */ /* 0x008fc80007810000 */
        /* <DEDUP_REMOVED lines=51> */
.L_x_7443:
        /* <DEDUP_REMOVED lines=9> */
.L_x_7421:
[----:B------:R-:W-:Y:S05]  /*08f0*/  WARPSYNC.ALL ;  /* 0x0000000000007948 */ /* 0x000fea0003800000 */
[----:B------:R-:W-:Y:S01]  /*0900*/  BAR.SYNC.DEFER_BLOCKING 0x0 ;  /* 0x0000000000007b1d */ /* 0x000fe20000010000 */
[----:B------:R-:W-:-:S05]  /*0910*/  ISETP.NE.AND P6, PT, R32, RZ, PT ;  /* 0x000000ff2000720c */ /* 0x000fca0003fc5270 */
[----:B------:R-:W-:Y:S01]  /*0920*/  BSSY B0, `(.L_x_7423) ;  /* 0x0000040000007945 */ /* 0x000fe20003800000 */
[----:B01----:R-:W0:Y:S02]  /*0930*/  LDS R19, [UR4] ;  /* 0x00000004ff137984 */ /* 0x003e240008000800 */
[--C-:B0-----:R-:W-:Y:S01]  /*0940*/  @!P0 FADD.FTZ R22, R0, -R19.reuse ;  /* 0x8000001300168221 */ /* 0x101fe20000010000 */
[--C-:B------:R-:W-:Y:S01]  /*0950*/  @!P1 FADD.FTZ R24, R3, -R19.reuse ;  /* 0x8000001303189221 */ /* 0x100fe20000010000 */
[--C-:B------:R-:W-:Y:S01]  /*0960*/  @!P2 FADD.FTZ R27, R4, -R19.reuse ;  /* 0x80000013041ba221 */ /* 0x100fe20000010000 */
[--C-:B------:R-:W-:Y:S01]  /*0970*/  @!P3 FADD.FTZ R34, R5, -R19.reuse ;  /* 0x800000130522b221 */ /* 0x100fe20000010000 */
[----:B------:R-:W-:Y:S01]  /*0980*/  @!P0 FMUL.FTZ R23, R22, 1.4426950216293334961 ;  /* 0x3fb8aa3b16178820 */ /* 0x000fe20000410000 */
[----:B------:R-:W-:Y:S01]  /*0990*/  @!P6 FADD.FTZ R22, R2, -R19 ;  /* 0x800000130216e221 */ /* 0x000fe20000010000 */
[----:B------:R-:W-:Y:S01]  /*09a0*/  @!P1 FMUL.FTZ R24, R24, 1.4426950216293334961 ;  /* 0x3fb8aa3b18189820 */ /* 0x000fe20000410000 */
[----:B------:R-:W-:Y:S01]  /*09b0*/  @!P2 FMUL.FTZ R33, R27, 1.4426950216293334961 ;  /* 0x3fb8aa3b1b21a820 */ /* 0x000fe20000410000 */
[----:B------:R-:W-:Y:S01]  /*09c0*/  @!P3 FMUL.FTZ R34, R34, 1.4426950216293334961 ;  /* 0x3fb8aa3b2222b820 */ /* 0x000fe20000410000 */
[----:B------:R-:W-:Y:S01]  /*09d0*/  @!P6 FMUL.FTZ R25, R22, 1.4426950216293334961 ;  /* 0x3fb8aa3b1619e820 */ /* 0x000fe20000410000 */
[----:B------:R-:W0:Y:S01]  /*09e0*/  @!P0 MUFU.EX2 R23, R23 ;  /* 0x0000001700178308 */ /* 0x000e220000000800 */
[----:B------:R-:W-:-:S02]  /*09f0*/  IMAD.MOV.U32 R22, RZ, RZ, RZ ;  /* 0x000000ffff167224 */ /* 0x000fc400078e00ff */
[----:B------:R-:W-:Y:S01]  /*0a00*/  @!P5 FADD.FTZ R36, R31, -R19 ;  /* 0x800000131f24d221 */ /* 0x000fe20000010000 */
[----:B------:R1:W-:Y:S03]  /*0a10*/  @!P1 MUFU.EX2 R27, R24 ;  /* 0x00000018001b9308 */ /* 0x0003e60000000800 */
[----:B------:R-:W-:Y:S01]  /*0a20*/  @!P5 FMUL.FTZ R36, R36, 1.4426950216293334961 ;  /* 0x3fb8aa3b2424d820 */ /* 0x000fe20000410000 */
[----:B------:R-:W2:Y:S01]  /*0a30*/  @!P6 MUFU.EX2 R25, R25 ;  /* 0x000000190019e308 */ /* 0x000ea20000000800 */
[----:B-1----:R-:W-:Y:S01]  /*0a40*/  P2R R24, PR, RZ, 0x1 ;  /* 0x00000001ff187803 */ /* 0x002fe20000000000 */
[----:B0-----:R-:W-:Y:S01]  /*0a50*/  @!P0 FADD.FTZ R22, RZ, R23 ;  /* 0x00000017ff168221 */ /* 0x001fe20000010000 */
[----:B------:R-:W-:Y:S01]  /*0a60*/  BAR.SYNC.DEFER_BLOCKING 0x0 ;  /* 0x0000000000007b1d */ /* 0x000fe20000010000 */
[----:B------:R-:W-:Y:S01]  /*0a70*/  ISETP.NE.AND P0, PT, R29, RZ, PT ;  /* 0x000000ff1d00720c */ /* 0x000fe20003f05270 */
[----:B------:R-:W-:-:S04]  /*0a80*/  @!P4 FADD.FTZ R29, R30, -R19 ;  /* 0x800000131e1dc221 */ /* 0x000fc80000010000 */
[----:B------:R-:W0:Y:S01]  /*0a90*/  @!P2 MUFU.EX2 R23, R33 ;  /* 0x000000210017a308 */ /* 0x000e220000000800 */
[----:B------:R-:W-:Y:S01]  /*0aa0*/  @!P4 FMUL.FTZ R35, R29, 1.4426950216293334961 ;  /* 0x3fb8aa3b1d23c820 */ /* 0x000fe20000410000 */
[----:B--2---:R-:W-:Y:S01]  /*0ab0*/  @!P6 FADD.FTZ R22, R22, R25 ;  /* 0x000000191616e221 */ /* 0x004fe20000010000 */
[----:B------:R-:W-:Y:S01]  /*0ac0*/  ISETP.NE.AND P6, PT, R20, RZ, PT ;  /* 0x000000ff1400720c */ /* 0x000fe20003fc5270 */
[----:B------:R-:W1:Y:S01]  /*0ad0*/  @!P3 MUFU.EX2 R29, R34 ;  /* 0x00000022001db308 */ /* 0x000e620000000800 */
[----:B------:R-:W-:Y:S02]  /*0ae0*/  IMAD.MOV.U32 R20, RZ, RZ, RZ ;  /* 0x000000ffff147224 */ /* 0x000fe400078e00ff */
[----:B------:R-:W-:Y:S01]  /*0af0*/  @!P1 FADD.FTZ R22, R22, R27 ;  /* 0x0000001b16169221 */ /* 0x000fe20000010000 */
[----:B------:R-:W2:Y:S04]  /*0b00*/  @!P4 MUFU.EX2 R35, R35 ;  /* 0x000000230023c308 */ /* 0x000ea80000000800 */
[----:B------:R-:W3:Y:S01]  /*0b10*/  @!P5 MUFU.EX2 R25, R36 ;  /* 0x000000240019d308 */ /* 0x000ee20000000800 */
[----:B0-----:R-:W-:-:S04]  /*0b20*/  @!P2 FADD.FTZ R22, R22, R23 ;  /* 0x000000171616a221 */ /* 0x001fc80000010000 */
        /* <DEDUP_REMOVED lines=30> */
.L_x_7449:
[----:B-1----:R-:W-:-:S07]  /*0d10*/  FADD.FTZ R20, R28, R25 ;  /* 0x000000191c147221 */ /* 0x002fce0000010000 */
.L_x_7424:
[----:B------:R-:W-:Y:S05]  /*0d20*/  BSYNC B0 ;  /* 0x0000000000007941 */ /* 0x000fea0003800000 */
.L_x_7423:
        /* <DEDUP_REMOVED lines=8> */
[----:B------:R-:W-:Y:S01]  /*0db0*/  FADD.FTZ R17, R0, -R19 ;  /* 0x8000001300117221 */ /* 0x000fe20000010000 */
[----:B------:R-:W-:Y:S01]  /*0dc0*/  MOV R20, R16 ;  /* 0x0000001000147202 */ /* 0x000fe20000000f00 */
[----:B--2---:R-:W2:Y:S01]  /*0dd0*/  MUFU.RCP R0, R18 ;  /* 0x0000001200007308 */ /* 0x004ea20000001000 */
[----:B------:R-:W-:Y:S02]  /*0de0*/  IMAD.MOV.U32 R21, RZ, RZ, RZ ;  /* 0x000000ffff157224 */ /* 0x000fe400078e00ff */
[----:B------:R-:W-:Y:S01]  /*0df0*/  FMUL.FTZ R22, R17, 1.4426950216293334961 ;  /* 0x3fb8aa3b11167820 */ /* 0x000fe20000410000 */
[----:B------:R-:W-:-:S04]  /*0e00*/  IMAD.WIDE.U32 R20, R14, UR8, R20 ;  /* 0x000000080e147c25 */ /* 0x000fc8000f8e0014 */
[----:B------:R-:W2:Y:S01]  /*0e10*/  MUFU.EX2 R23, R22 ;  /* 0x0000001600177308 */ /* 0x000ea20000000800 */
[----:B------:R-:W-:Y:S01]  /*0e20*/  IMAD R17, R15, UR8, R21 ;  /* 0x000000080f117c24 */ /* 0x000fe2000f8e0215 */
[----:B-1----:R-:W-:-:S04]  /*0e30*/  LEA R16, P0, R20, UR4, 0x2 ;  /* 0x0000000414107c11 */ /* 0x002fc8000f8010ff */
[----:B------:R-:W-:Y:S01]  /*0e40*/  LEA.HI.X R17, R20, UR5, R17, 0x2, P0 ;  /* 0x0000000514117c11 */ /* 0x000fe200080f1411 */
[----:B--2---:R-:W-:-:S05]  /*0e50*/  FMUL.FTZ R21, R23, R0 ;  /* 0x0000000017157220 */ /* 0x004fca0000410000 */
[----:B------:R1:W-:Y:S03]  /*0e60*/  STG.E desc[UR6][R16.64], R21 ;  /* 0x0000001510007986 */ /* 0x0003e6000c101906 */
.L_x_7427:
[----:B------:R-:W-:Y:S05]  /*0e70*/  BSYNC.RECONVERGENT B0 ;  /* 0x0000000000007941 */ /* 0x000fea0003800200 */
.L_x_7426:
[----:B------:R-:W-:Y:S01]  /*0e80*/  ISETP.NE.AND P0, PT, R32, RZ, PT ;  /* 0x000000ff2000720c */ /* 0x000fe20003f05270 */
[----:B------:R-:W-:-:S12]  /*0e90*/  BSSY.RECONVERGENT B0, `(.L_x_7428) ;  /* 0x0000010000007945 */ /* 0x000fd80003800200 */
[----:B------:R-:W-:Y:S05]  /*0ea0*/  @P0 BRA `(.L_x_7429) ;  /* 0x0000000000380947 */ /* 0x000fea0003800000 */
[----:B-1----:R-:W1:Y:S01]  /*0eb0*/  S2R R16, SR_TID.X ;  /* 0x0000000000107919 */ /* 0x002e620000002100 */
[----:B------:R-:W-:Y:S01]  /*0ec0*/  FADD.FTZ R2, R2, -R19 ;  /* 0x8000001302027221 */ /* 0x000fe20000010000 */
[----:B------:R-:W3:Y:S01]  /*0ed0*/  LDCU.64 UR4, c[0x0][0x380] ;  /* 0x00007000ff0477ac */ /* 0x000ee20008000a00 */
[----:B--2---:R-:W2:Y:S01]  /*0ee0*/  MUFU.RCP R23, R18 ;  /* 0x0000001200177308 */ /* 0x004ea20000001000 */
[----:B------:R-:W-:Y:S02]  /*0ef0*/  HFMA2 R17, -RZ, RZ, 0, 0 ;  /* 0x00000000ff117431 */ /* 0x000fe400000001ff */
[----:B------:R-:W-:-:S06]  /*0f00*/  FMUL.FTZ R2, R2, 1.4426950216293334961 ;  /* 0x3fb8aa3b02027820 */ /* 0x000fcc0000410000 */
[----:B------:R-:W2:Y:S01]  /*0f10*/  MUFU.EX2 R2, R2 ;  /* 0x0000000200027308 */ /* 0x000ea20000000800 */
[----:B-1----:R-:W-:-:S04]  /*0f20*/  VIADD R16, R16, UR9 ;  /* 0x0000000910107c36 */ /* 0x002fc80008000000 */
[----:B------:R-:W-:-:S04]  /*0f30*/  IMAD.WIDE.U32 R20, R14, UR8, R16 ;  /* 0x000000080e147c25 */ /* 0x000fc8000f8e0010 */
[----:B------:R-:W-:Y:S01]  /*0f40*/  IMAD R17, R15, UR8, R21 ;  /* 0x000000080f117c24 */ /* 0x000fe2000f8e0215 */
[----:B---3--:R-:W-:Y:S01]  /*0f50*/  LEA R16, P0, R20, UR4, 0x2 ;  /* 0x0000000414107c11 */ /* 0x008fe2000f8010ff */
[----:B--2---:R-:W-:-:S03]  /*0f60*/  FMUL.FTZ R21, R2, R23 ;  /* 0x0000001702157220 */ /* 0x004fc60000410000 */
[----:B------:R-:W-:-:S05]  /*0f70*/  LEA.HI.X R17, R20, UR5, R17, 0x2, P0 ;  /* 0x0000000514117c11 */ /* 0x000fca00080f1411 */
[----:B------:R3:W-:Y:S04]  /*0f80*/  STG.E desc[UR6][R16.64], R21 ;  /* 0x0000001510007986 */ /* 0x0007e8000c101906 */
.L_x_7429:
[----:B------:R-:W-:Y:S05]  /*0f90*/  BSYNC.RECONVERGENT B0 ;  /* 0x0000000000007941 */ /* 0x000fea0003800200 */
.L_x_7428:
[----:B------:R-:W-:Y:S04]  /*0fa0*/  BSSY.RECONVERGENT B0, `(.L_x_7430) ;  /* 0x0000011000007945 */ /* 0x000fe80003800200 */
[----:B------:R-:W-:Y:S05]  /*0fb0*/  @P1 BRA `(.L_x_7431) ;  /* 0x00000000003c1947 */ /* 0x000fea0003800000 */
[----:B------:R-:W4:Y:S01]  /*0fc0*/  S2R R0, SR_TID.X ;  /* 0x0000000000007919 */ /* 0x000f220000002100 */
[----:B------:R-:W-:Y:S01]  /*0fd0*/  FADD.FTZ R3, R3, -R19 ;  /* 0x8000001303037221 */ /* 0x000fe20000010000 */
[----:B------:R-:W5:Y:S01]  /*0fe0*/  LDCU.64 UR4, c[0x0][0x380] ;  /* 0x00007000ff0477ac */ /* 0x000f620008000a00 */
[----:B-123--:R-:W1:Y:S01]  /*0ff0*/  MUFU.RCP R21, R18 ;  /* 0x0000001200157308 */ /* 0x00ee620000001000 */
[----:B----4-:R-:W-:Y:S02]  /*1000*/  VIADD R2, R0, UR9 ;  /* 0x0000000900027c36 */ /* 0x010fe40008000000 */
[----:B------:R-:W-:Y:S01]  /*1010*/  FMUL.FTZ R0, R3, 1.4426950216293334961 ;  /* 0x3fb8aa3b03007820 */ /* 0x000fe20000410000 */
[----:B------:R-:W-:Y:S01]  /*1020*/  MOV R3, RZ ;  /* 0x000000ff00037202 */ /* 0x000fe20000000f00 */
[----:B------:R-:W-:-:S04]  /*1030*/  VIADD R2, R2, UR9 ;  /* 0x0000000902027c36 */ /* 0x000fc80008000000 */
[----:B------:R-:W1:Y:S01]  /*1040*/  MUFU.EX2 R0, R0 ;  /* 0x0000000000007308 */ /* 0x000e620000000800 */
[----:B------:R-:W-:-:S04]  /*1050*/  IMAD.WIDE.U32 R16, R14, UR8, R2 ;  /* 0x000000080e107c25 */ /* 0x000fc8000f8e0002 */
[----:B------:R-:W-:Y:S01]  /*1060*/  IMAD R3, R15, UR8, R17 ;  /* 0x000000080f037c24 */ /* 0x000fe2000f8e0211 */
[----:B-----5:R-:W-:-:S04]  /*1070*/  LEA R2, P0, R16, UR4, 0x2 ;  /* 0x0000000410027c11 */ /* 0x020fc8000f8010ff */
[----:B------:R-:W-:Y:S01]  /*1080*/  LEA.HI.X R3, R16, UR5, R3, 0x2, P0 ;  /* 0x0000000510037c11 */ /* 0x000fe200080f1403 */
[----:B-1----:R-:W-:-:S05]  /*1090*/  FMUL.FTZ R17, R0, R21 ;  /* 0x0000001500117220 */ /* 0x002fca0000410000 */
[----:B------:R4:W-:Y:S03]  /*10a0*/  STG.E desc[UR6][R2.64], R17 ;  /* 0x0000001102007986 */ /* 0x0009e6000c101906 */
.L_x_7431:
[----:B------:R-:W-:Y:S05]  /*10b0*/  BSYNC.RECONVERGENT B0 ;  /* 0x0000000000007941 */ /* 0x000fea0003800200 */
.L_x_7430:
        /* <DEDUP_REMOVED lines=14> */
.L_x_7433:
[----:B------:R-:W-:Y:S05]  /*11a0*/  BSYNC.RECONVERGENT B0 ;  /* 0x0000000000007941 */ /* 0x000fea0003800200 */
.L_x_7432:
[----:B------:R-:W-:Y:S04]  /*11b0*/  BSSY.RECONVERGENT B0, `(.L_x_7434) ;  /* 0x000000e000007945 */ /* 0x000fe80003800200 */
[----:B------:R-:W-:Y:S05]  /*11c0*/  @P3 BRA `(.L_x_7435) ;  /* 0x0000000000303947 */ /* 0x000fea0003800000 */
[----:B------:R-:W-:Y:S01]  /*11d0*/  FADD.FTZ R5, R5, -R19 ;  /* 0x8000001305057221 */ /* 0x000fe20000010000 */
[----:B------:R-:W5:Y:S01]  /*11e0*/  LDCU.64 UR4, c[0x0][0x380] ;  /* 0x00007000ff0477ac */ /* 0x000f620008000a00 */
[----:B-12---:R-:W1:Y:S01]  /*11f0*/  MUFU.RCP R13, R18 ;  /* 0x00000012000d7308 */ /* 0x006e620000001000 */
[----:B------:R-:W-:Y:S02]  /*1200*/  IMAD.MOV.U32 R11, RZ, RZ, RZ ;  /* 0x000000ffff0b7224 */ /* 0x000fe400078e00ff */
        /* <DEDUP_REMOVED lines=8> */
.L_x_7435:
[----:B------:R-:W-:Y:S05]  /*1290*/  BSYNC.RECONVERGENT B0 ;  /* 0x0000000000007941 */ /* 0x000fea0003800200 */
.L_x_7434:
[----:B------:R-:W-:Y:S04]  /*12a0*/  BSSY.RECONVERGENT B0, `(.L_x_7436) ;  /* 0x000000e000007945 */ /* 0x000fe80003800200 */
[----:B------:R-:W-:Y:S05]  /*12b0*/  @P4 BRA `(.L_x_7437) ;  /* 0x0000000000304947 */ /* 0x000fea0003800000 */
[----:B------:R-:W5:Y:S01]  /*12c0*/  LDCU.64 UR4, c[0x0][0x380] ;  /* 0x00007000ff0477ac */ /* 0x000f620008000a00 */
[----:B------:R-:W-:Y:S01]  /*12d0*/  FADD.FTZ R30, R30, -R19 ;  /* 0x800000131e1e7221 */ /* 0x000fe20000010000 */
[----:B--2---:R-:W2:Y:S01]  /*12e0*/  MUFU.RCP R0, R18 ;  /* 0x0000001200007308 */ /* 0x004ea20000001000 */
[----:B------:R-:W-:Y:S02]  /*12f0*/  HFMA2 R9, -RZ, RZ, 0, 0 ;  /* 0x00000000ff097431 */ /* 0x000fe400000001ff */
        /* <DEDUP_REMOVED lines=8> */
.L_x_7437:
[----:B------:R-:W-:Y:S05]  /*1380*/  BSYNC.RECONVERGENT B0 ;  /* 0x0000000000007941 */ /* 0x000fea0003800200 */
.L_x_7436:
[----:B------:R-:W-:Y:S05]  /*1390*/  @P5 EXIT ;  /* 0x000000000000594d */ /* 0x000fea0003800000 */
[----:B------:R-:W4:Y:S01]  /*13a0*/  LDCU.64 UR4, c[0x0][0x380] ;  /* 0x00007000ff0477ac */ /* 0x000f220008000a00 */
[----:B------:R-:W-:Y:S01]  /*13b0*/  FADD.FTZ R19, R31, -R19 ;  /* 0x800000131f137221 */ /* 0x000fe20000010000 */
[----:B--2---:R-:W2:Y:S01]  /*13c0*/  MUFU.RCP R18, R18 ;  /* 0x0000001200127308 */ /* 0x004ea20000001000 */
[----:B------:R-:W-:Y:S02]  /*13d0*/  IMAD.MOV.U32 R7, RZ, RZ, RZ ;  /* 0x000000ffff077224 */ /* 0x000fe400078e00ff */
        /* <DEDUP_REMOVED lines=9> */
.L_x_7422:
[----:B-1----:R-:W-:Y:S01]  /*1470*/  IMAD.MOV.U32 R35, RZ, RZ, R19 ;  /* 0x000000ffff237224 */ /* 0x002fe200078e0013 */
[----:B------:R-:W-:Y:S01]  /*1480*/  MOV R24, 0x10 ;  /* 0x0000001000187802 */ /* 0x000fe20000000f00 */
[----:B------:R-:W-:Y:S02]  /*1490*/  IMAD.MOV.U32 R23, RZ, RZ, 0x1f ;  /* 0x0000001fff177424 */ /* 0x000fe400078e00ff */
[----:B------:R-:W-:-:S07]  /*14a0*/  IMAD.MOV.U32 R22, RZ, RZ, -0x1 ;  /* 0xffffffffff167424 */ /* 0x000fce00078e00ff */
[----:B------:R-:W-:Y:S05]  /*14b0*/  WARPSYNC.COLLECTIVE R22, `(.L_x_7438) ;  /* 0x0000000016087348 */ /* 0x000fea0003c00000 */
[----:B------:R0:W1:Y:S02]  /*14c0*/  SHFL.DOWN P6, R25, R35, R24, R23 ;  /* 0x0800001823197389 */ /* 0x00006400000c0017 */
[----:B01----:R-:W-:Y:S05]  /*14d0*/  ENDCOLLECTIVE ;  /* 0x000000000000791b */ /* 0x003fea0003800000 */
.L_x_7438:
[----:B------:R-:W-:Y:S01]  /*14e0*/  IMAD.MOV.U32 R24, RZ, RZ, 0x8 ;  /* 0x00000008ff187424 */ /* 0x000fe200078e00ff */
[----:B------:R-:W-:-:S04]  /*14f0*/  FSETP.GEU.FTZ.AND P6, PT, R19, R25, PT ;  /* 0x000000191300720b */ /* 0x000fc80003fde000 */
[----:B------:R-:W-:-:S04]  /*1500*/  FSEL R27, R25, R19, !P6 ;  /* 0x00000013191b7208 */ /* 0x000fc80007000000 */
[----:B------:R-:W-:-:S07]  /*1510*/  MOV R35, R27 ;  /* 0x0000001b00237202 */ /* 0x000fce0000000f00 */
[----:B------:R-:W-:Y:S05]  /*1520*/  WARPSYNC.COLLECTIVE R22, `(.L_x_7439) ;  /* 0x0000000016087348 */ /* 0x000fea0003c00000 */
[----:B------:R0:W1:Y:S02]  /*1530*/  SHFL.DOWN P6, R25, R35, R24, R23 ;  /* 0x0800001823197389 */ /* 0x00006400000c0017 */
[----:B01----:R-:W-:Y:S05]  /*1540*/  ENDCOLLECTIVE ;  /* 0x000000000000791b */ /* 0x003fea0003800000 */
.L_x_7439:
[----:B------:R-:W-:Y:S01]  /*1550*/  HFMA2 R24, -RZ, RZ, 0, 2.384185791015625e-07 ;  /* 0x00000004ff187431 */ /* 0x000fe200000001ff */
[----:B------:R-:W-:-:S04]  /*1560*/  FSETP.GEU.FTZ.AND P6, PT, R27, R25, PT ;  /* 0x000000191b00720b */ /* 0x000fc80003fde000 */
[----:B------:R-:W-:-:S05]  /*1570*/  FSEL R33, R25, R27, !P6 ;  /* 0x0000001b19217208 */ /* 0x000fca0007000000 */
[----:B------:R-:W-:-:S07]  /*1580*/  IMAD.MOV.U32 R35, RZ, RZ, R33 ;  /* 0x000000ffff237224 */ /* 0x000fce00078e0021 */
[----:B------:R-:W-:Y:S05]  /*1590*/  WARPSYNC.COLLECTIVE R22, `(.L_x_7440) ;  /* 0x0000000016087348 */ /* 0x000fea0003c00000 */
[----:B------:R0:W1:Y:S02]  /*15a0*/  SHFL.DOWN P6, R25, R35, R24, R23 ;  /* 0x0800001823197389 */ /* 0x00006400000c0017 */
[----:B01----:R-:W-:Y:S05]  /*15b0*/  ENDCOLLECTIVE ;  /* 0x000000000000791b */ /* 0x003fea0003800000 */
.L_x_7440:
[----:B------:R-:W-:Y:S01]  /*15c0*/  IMAD.MOV.U32 R24, RZ, RZ, 0x2 ;  /* 0x00000002ff187424 */ /* 0x000fe200078e00ff */
[----:B------:R-:W-:-:S04]  /*15d0*/  FSETP.GEU.FTZ.AND P6, PT, R33, R25, PT ;  /* 0x000000192100720b */ /* 0x000fc80003fde000 */
[----:B------:R-:W-:-:S05]  /*15e0*/  FSEL R34, R25, R33, !P6 ;  /* 0x0000002119227208 */ /* 0x000fca0007000000 */
[----:B------:R-:W-:-:S07]  /*15f0*/  IMAD.MOV.U32 R35, RZ, RZ, R34 ;  /* 0x000000ffff237224 */ /* 0x000fce00078e0022 */
[----:B------:R-:W-:Y:S05]  /*1600*/  WARPSYNC.COLLECTIVE R22, `(.L_x_7441) ;  /* 0x0000000016087348 */ /* 0x000fea0003c00000 */
[----:B------:R0:W1:Y:S02]  /*1610*/  SHFL.DOWN P6, R25, R35, R24, R23 ;  /* 0x0800001823197389 */ /* 0x00006400000c0017 */
[----:B01----:R-:W-:Y:S05]  /*1620*/  ENDCOLLECTIVE ;  /* 0x000000000000791b */ /* 0x003fea0003800000 */
.L_x_7441:
[----:B------:R-:W-:Y:S01]  /*1630*/  IMAD.MOV.U32 R24, RZ, RZ, 0x1 ;  /* 0x00000001ff187424 */ /* 0x000fe200078e00ff */
[----:B------:R-:W-:-:S04]  /*1640*/  FSETP.GEU.FTZ.AND P6, PT, R34, R25, PT ;  /* 0x000000192200720b */ /* 0x000fc80003fde000 */
[----:B------:R-:W-:-:S04]  /*1650*/  FSEL R19, R25, R34, !P6 ;  /* 0x0000002219137208 */ /* 0x000fc80007000000 */
[----:B------:R-:W-:-:S07]  /*1660*/  MOV R35, R19 ;  /* 0x0000001300237202 */ /* 0x000fce0000000f00 */
[----:B------:R-:W-:Y:S05]  /*1670*/  WARPSYNC.COLLECTIVE R22, `(.L_x_7442) ;  /* 0x0000000016087348 */ /* 0x000fea0003c00000 */
[----:B------:R0:W1:Y:S02]  /*1680*/  SHFL.DOWN P6, R25, R35, R24, R23 ;  /* 0x0800001823197389 */ /* 0x00006400000c0017 */
[----:B01----:R-:W-:Y:S05]  /*1690*/  ENDCOLLECTIVE ;  /* 0x000000000000791b */ /* 0x003fea0003800000 */
.L_x_7442:
[----:B------:R-:W-:Y:S05]  /*16a0*/  BRA `(.L_x_7443) ;  /* 0xfffffff0006c7947 */ /* 0x000fea000383ffff */
.L_x_7425:
[----:B-1----:R-:W-:Y:S02]  /*16b0*/  IMAD.MOV.U32 R35, RZ, RZ, R20 ;  /* 0x000000ffff237224 */ /* 0x002fe400078e0014 */
[----:B------:R-:W-:Y:S02]  /*16c0*/  HFMA2 R24, -RZ, RZ, 0, 9.5367431640625e-07 ;  /* 0x00000010ff187431 */ /* 0x000fe400000001ff */
[----:B------:R-:W-:Y:S02]  /*16d0*/  IMAD.MOV.U32 R23, RZ, RZ, 0x1f ;  /* 0x0000001fff177424 */ /* 0x000fe400078e00ff */
[----:B------:R-:W-:-:S07]  /*16e0*/  IMAD.MOV.U32 R22, RZ, RZ, -0x1 ;  /* 0xffffffffff167424 */ /* 0x000fce00078e00ff */
[----:B------:R-:W-:Y:S05]  /*16f0*/  WARPSYNC.COLLECTIVE R22, `(.L_x_7444) ;  /* 0x0000000016087348 */ /* 0x000fea0003c00000 */
[----:B------:R0:W1:Y:S02]  /*1700*/  SHFL.DOWN P6, R25, R35, R24, R23 ;  /* 0x0800001823197389 */ /* 0x00006400000c0017 */
[----:B01----:R-:W-:Y:S05]  /*1710*/  ENDCOLLECTIVE ;  /* 0x000000000000791b */ /* 0x003fea0003800000 */
.L_x_7444:
[----:B------:R-:W-:Y:S02]  /*1720*/  IMAD.MOV.U32 R24, RZ, RZ, 0x8 ;  /* 0x00000008ff187424 */ /* 0x000fe400078e00ff */
[----:B------:R-:W-:-:S05]  /*1730*/  FADD.FTZ R18, R20, R25 ;  /* 0x0000001914127221 */ /* 0x000fca0000010000 */
[----:B------:R-:W-:-:S07]  /*1740*/  MOV R35, R18 ;  /* 0x0000001200237202 */ /* 0x000fce0000000f00 */
[----:B------:R-:W-:Y:S05]  /*1750*/  WARPSYNC.COLLECTIVE R22, `(.L_x_7445) ;  /* 0x0000000016087348 */ /* 0x000fea0003c00000 */
[----:B------:R0:W1:Y:S02]  /*1760*/  SHFL.DOWN P6, R25, R35, R24, R23 ;  /* 0x0800001823197389 */ /* 0x00006400000c0017 */
[----:B01----:R-:W-:Y:S05]  /*1770*/  ENDCOLLECTIVE ;  /* 0x000000000000791b */ /* 0x003fea0003800000 */
.L_x_7445:
[----:B------:R-:W-:Y:S02]  /*1780*/  HFMA2 R24, -RZ, RZ, 0, 2.384185791015625e-07 ;  /* 0x00000004ff187431 */ /* 0x000fe400000001ff */
[----:B------:R-:W-:-:S04]  /*1790*/  FADD.FTZ R21, R18, R25 ;  /* 0x0000001912157221 */ /* 0x000fc80000010000 */
[----:B------:R-:W-:-:S07]  /*17a0*/  IMAD.MOV.U32 R35, RZ, RZ, R21 ;  /* 0x000000ffff237224 */ /* 0x000fce00078e0015 */
[----:B------:R-:W-:Y:S05]  /*17b0*/  WARPSYNC.COLLECTIVE R22, `(.L_x_7446) ;  /* 0x0000000016087348 */ /* 0x000fea0003c00000 */
[----:B------:R0:W1:Y:S02]  /*17c0*/  SHFL.DOWN P6, R25, R35, R24, R23 ;  /* 0x0800001823197389 */ /* 0x00006400000c0017 */
[----:B01----:R-:W-:Y:S05]  /*17d0*/  ENDCOLLECTIVE ;  /* 0x000000000000791b */ /* 0x003fea0003800000 */
.L_x_7446:
[----:B------:R-:W-:Y:S01]  /*17e0*/  MOV R24, 0x2 ;  /* 0x0000000200187802 */ /* 0x000fe20000000f00 */
[----:B------:R-:W-:-:S04]  /*17f0*/  FADD.FTZ R27, R21, R25 ;  /* 0x00000019151b7221 */ /* 0x000fc80000010000 */
[----:B------:R-:W-:-:S07]  /*1800*/  IMAD.MOV.U32 R35, RZ, RZ, R27 ;  /* 0x000000ffff237224 */ /* 0x000fce00078e001b */
[----:B------:R-:W-:Y:S05]  /*1810*/  WARPSYNC.COLLECTIVE R22, `(.L_x_7447) ;  /* 0x0000000016087348 */ /* 0x000fea0003c00000 */
[----:B------:R0:W1:Y:S02]  /*1820*/  SHFL.DOWN P6, R25, R35, R24, R23 ;  /* 0x0800001823197389 */ /* 0x00006400000c0017 */
[----:B01----:R-:W-:Y:S05]  /*1830*/  ENDCOLLECTIVE ;  /* 0x000000000000791b */ /* 0x003fea0003800000 */
.L_x_7447:
[----:B------:R-:W-:Y:S02]  /*1840*/  HFMA2 R24, -RZ, RZ, 0, 5.9604644775390625e-08 ;  /* 0x00000001ff187431 */ /* 0x000fe400000001ff */
[----:B------:R-:W-:-:S04]  /*1850*/  FADD.FTZ R28, R27, R25 ;  /* 0x000000191b1c7221 */ /* 0x000fc80000010000 */
[----:B------:R-:W-:-:S07]  /*1860*/  IMAD.MOV.U32 R35, RZ, RZ, R28 ;  /* 0x000000ffff237224 */ /* 0x000fce00078e001c */
[----:B------:R-:W-:Y:S05]  /*1870*/  WARPSYNC.COLLECTIVE R22, `(.L_x_7448) ;  /* 0x0000000016087348 */ /* 0x000fea0003c00000 */
[----:B------:R0:W1:Y:S02]  /*1880*/  SHFL.DOWN P6, R25, R35, R24, R23 ;  /* 0x0800001823197389 */ /* 0x00006400000c0017 */
[----:B01----:R-:W-:Y:S05]  /*1890*/  ENDCOLLECTIVE ;  /* 0x000000000000791b */ /* 0x003fea0003800000 */
.L_x_7448:
[----:B------:R-:W-:Y:S05]  /*18a0*/  BRA `(.L_x_7449) ;  /* 0xfffffff400187947 */ /* 0x000fea000383ffff */
.L_x_7450:
        /* <DEDUP_REMOVED lines=13> */
.L_x_11595:


//--------------------- .text._ZN2at6native43_GLOBAL__N__9ae7fba5_10_SoftMax_cu_9f978f6322cunn_SoftMaxForwardRegIfffNS1_22SoftMaxForwardEpilogueElLi6EEEvPT1_PKT_T3_ --------------------------
	.section	.text._ZN2at6native43_GLOBAL__N__9ae7fba5_10_SoftMax_cu_9f978f6322cunn_SoftMaxForwardRegIfffNS1_22SoftMaxForwardEpilogueElLi6EEEvPT1_PKT_T3_,"ax",@progbits
	.align	128
.text._ZN2at6native43_GLOBAL__N__9ae7fba5_10_SoftMax_cu_9f978f6322cunn_SoftMaxForwardRegIfffNS1_22SoftMaxForwardEpilogueElLi6EEEvPT1_PKT_T3_:
        .type           _ZN2at6native43_GLOBAL__N__9ae7fba5_10_SoftMax_cu_9f978f6322cunn_SoftMaxForwardRegIfffNS1_22SoftMaxForwardEpilogueElLi6EEEvPT1_PKT_T3_,@function
        .size           _ZN2at6native43_GLOBAL__N__9ae7fba5_10_SoftMax_cu_9f978f6322cunn_SoftMaxForwardRegIfffNS1_22SoftMaxForwardEpilogueElLi6EEEvPT1_PKT_T3_,(.L_x_11596 - _ZN2at6native43_GLOBAL__N__9ae7fba5_10_SoftMax_cu_9f978f6322cunn_SoftMaxForwardRegIfffNS1_22SoftMaxForwardEpilogueElLi6EEEvPT1_PKT_T3_)
        .other          _ZN2at6native43_GLOBAL__N__9ae7fba5_10_SoftMax_cu_9f978f6322cunn_SoftMaxForwardRegIfffNS1_22SoftMaxForwardEpilogueElLi6EEEvPT1_PKT_T3_,@"STO_CUDA_ENTRY STV_DEFAULT"
_ZN2at6native43_GLOBAL__N__9ae7fba5_10_SoftMax_cu_9f978f6322cunn_SoftMaxForwardRegIfffNS1_22SoftMaxForwardEpilogueElLi6EEEvPT1_PKT_T3_:
        /* <DEDUP_REMOVED lines=21> */
[----:B---3--:R-:W-:Y:S02]  /*0150*/  @!P0 IMAD.WIDE.U32 R24, R14, UR7, R16 ;  /* 0x000000070e188c25 */ /* 0x008fe4000f8e0010 */
[----:B------:R-:W1:Y:S01]  /*0160*/  @!P1 LDC.64 R20, c[0x0][0x388] ;  /* 0x0000e200ff149b82 */ /* 0x000e620000000a00 */
[----:B------:R-:W-:Y:S01]  /*0170*/  ISETP.GE.AND.EX P4, PT, RZ, R15, PT, P4 ;  /* 0x0000000fff00720c */ /* 0x000fe20003f86340 */
[----:B------:R-:W-:Y:S02]  /*0180*/  @!P0 IMAD R7, R15, UR7, R25 ;  /* 0x000000070f078c24 */ /* 0x000fe4000f8e0219 */
[----:B------:R-:W-:Y:S01]  /*0190*/  @!P1 IMAD.MOV.U32 R13, RZ, RZ, RZ ;  /* 0x000000ffff0d9224 */ /* 0x000fe200078e00ff */
[----:B------:R-:W-:-:S03]  /*01a0*/  @!P2 MOV R11, RZ ;  /* 0x000000ff000ba202 */ /* 0x000fc60000000f00 */
[----:B------:R-:W3:Y:S01]  /*01b0*/  @!P2 LDC.64 R22, c[0x0][0x388] ;  /* 0x0000e200ff16ab82 */ /* 0x000ee20000000a00 */
[----:B------:R-:W-:-:S04]  /*01c0*/  @!P1 IMAD.WIDE.U32 R26, R14, UR7, R12 ;  /* 0x000000070e1a9c25 */ /* 0x000fc8000f8e000c */
[----:B------:R-:W-:Y:S01]  /*01d0*/  @!P2 IMAD.WIDE.U32 R28, R14, UR7, R10 ;  /* 0x000000070e1cac25 */ /* 0x000fe2000f8e000a */
[----:B0-----:R-:W-:-:S03]  /*01e0*/  @!P0 LEA R18, P5, R24, R18, 0x2 ;  /* 0x0000001218128211 */ /* 0x001fc600078a10ff */
[----:B------:R-:W-:Y:S01]  /*01f0*/  @!P3 IMAD.MOV.U32 R9, RZ, RZ, RZ ;  /* 0x000000ffff09b224 */ /* 0x000fe200078e00ff */
[----:B------:R-:W-:Y:S01]  /*0200*/  @!P0 LEA.HI.X R19, R24, R19, R7, 0x2, P5 ;  /* 0x0000001318138211 */ /* 0x000fe200028f1407 */
[C---:B------:R-:W-:Y:S01]  /*0210*/  @!P1 IMAD R7, R15.reuse, UR7, R27 ;  /* 0x000000070f079c24 */ /* 0x040fe2000f8e021b */
[----:B------:R-:W0:Y:S01]  /*0220*/  @!P3 LDC.64 R24, c[0x0][0x388] ;  /* 0x0000e200ff18bb82 */ /* 0x000e220000000a00 */
[C---:B-1----:R-:W-:Y:S02]  /*0230*/  @!P1 LEA R20, P5, R26.reuse, R20, 0x2 ;  /* 0x000000141a149211 */ /* 0x042fe400078a10ff */
[----:B--2---:R1:W2:Y:S02]  /*0240*/  @!P0 LDG.E R0, desc[UR8][R18.64] ;  /* 0x0000000812008981 */ /* 0x0042a4000c1e1900 */
[----:B------:R-:W-:Y:S01]  /*0250*/  @!P1 LEA.HI.X R21, R26, R21, R7, 0x2, P5 ;  /* 0x000000151a159211 */ /* 0x000fe200028f1407 */
[----:B------:R-:W-:Y:S02]  /*0260*/  @!P2 IMAD R7, R15, UR7, R29 ;  /* 0x000000070f07ac24 */ /* 0x000fe4000f8e021d */
[----:B------:R-:W4:Y:S01]  /*0270*/  @!P4 LDC.64 R26, c[0x0][0x388] ;  /* 0x0000e200ff1acb82 */ /* 0x000f220000000a00 */
[C---:B---3--:R-:W-:Y:S01]  /*0280*/  @!P2 LEA R22, P5, R28.reuse, R22, 0x2 ;  /* 0x000000161c16a211 */ /* 0x048fe200078a10ff */
[----:B------:R-:W3:Y:S03]  /*0290*/  @!P1 LDG.E R2, desc[UR8][R20.64] ;  /* 0x0000000814029981 */ /* 0x000ee6000c1e1900 */
[----:B------:R-:W-:Y:S01]  /*02a0*/  @!P2 LEA.HI.X R23, R28, R23, R7, 0x2, P5 ;  /* 0x000000171c17a211 */ /* 0x000fe200028f1407 */
[----:B------:R-:W-:-:S04]  /*02b0*/  @!P3 IMAD.WIDE.U32 R28, R14, UR7, R8 ;  /* 0x000000070e1cbc25 */ /* 0x000fc8000f8e0008 */
[----:B------:R-:W-:Y:S01]  /*02c0*/  @!P3 IMAD R7, R15, UR7, R29 ;  /* 0x000000070f07bc24 */ /* 0x000fe2000f8e021d */
[----:B------:R-:W5:Y:S01]  /*02d0*/  @!P2 LDG.E R3, desc[UR8][R22.64] ;  /* 0x000000081603a981 */ /* 0x000f62000c1e1900 */
[----:B0-----:R-:W-:-:S04]  /*02e0*/  @!P3 LEA R24, P5, R28, R24, 0x2 ;  /* 0x000000181c18b211 */ /* 0x001fc800078a10ff */
[----:B------:R-:W-:Y:S01]  /*02f0*/  @!P3 LEA.HI.X R25, R28, R25, R7, 0x2, P5 ;  /* 0x000000191c19b211 */ /* 0x000fe200028f1407 */
[----:B------:R-:W-:Y:S02]  /*0300*/  @!P4 IMAD.MOV.U32 R7, RZ, RZ, RZ ;  /* 0x000000ffff07c224 */ /* 0x000fe400078e00ff */
[----:B------:R-:W-:Y:S02]  /*0310*/  @!P4 IMAD.WIDE.U32 R28, R14, UR7, R6 ;  /* 0x000000070e1ccc25 */ /* 0x000fe4000f8e0006 */
[----:B------:R-:W5:Y:S02]  /*0320*/  @!P3 LDG.E R4, desc[UR8][R24.64] ;  /* 0x000000081804b981 */ /* 0x000f64000c1e1900 */
[----:B------:R-:W-:Y:S01]  /*0330*/  @!P4 IMAD R29, R15, UR7, R29 ;  /* 0x000000070f1dcc24 */ /* 0x000fe2000f8e021d */
[----:B----4-:R-:W-:-:S04]  /*0340*/  @!P4 LEA R26, P5, R28, R26, 0x2 ;  /* 0x0000001a1c1ac211 */ /* 0x010fc800078a10ff */
[----:B------:R-:W-:Y:S02]  /*0350*/  @!P4 LEA.HI.X R27, R28, R27, R29, 0x2, P5 ;  /* 0x0000001b1c1bc211 */ /* 0x000fe400028f141d */
[----:B------:R-:W-:-:S03]  /*0360*/  IADD3 R28, PT, PT, R6, UR6, RZ ;  /* 0x00000006061c7c10 */ /* 0x000fc6000fffe0ff */
[----:B------:R-:W4:Y:S01]  /*0370*/  @!P4 LDG.E R5, desc[UR8][R26.64] ;  /* 0x000000081a05c981 */ /* 0x000f22000c1e1900 */
        /* <DEDUP_REMOVED lines=8> */
[----:B------:R-:W4:Y:S01]  /*0400*/  @!P5 LDG.E R32, desc[UR8][R30.64] ;  /* 0x000000081e20d981 */ /* 0x000f22000c1e1900 */
[----:B-1----:R-:W-:Y:S01]  /*0410*/  IMAD.MOV.U32 R19, RZ, RZ, -0x800001 ;  /* 0xff7fffffff137424 */ /* 0x002fe200078e00ff */
[----:B------:R-:W0:Y:S01]  /*0420*/  S2UR UR5, SR_CgaCtaId ;  /* 0x00000000000579c3 */ /* 0x000e220000008800 */
[----:B------:R-:W-:-:S07]  /*0430*/  UMOV UR4, 0x400 ;  /* 0x0000040000047882 */ /* 0x000fce0000000000 */
[----:B------:R-:W-:Y:S01]  /*0440*/  BAR.SYNC.DEFER_BLOCKING 0x0 ;  /* 0x0000000000007b1d */ /* 0x000fe20000010000 */
[----:B--2---:R-:W-:-:S04]  /*0450*/  @!P0 FMNMX.FTZ R19, R0, -3.40282346638528859812e+38, !PT ;  /* 0xff7fffff00138809 */ /* 0x004fc80007810000 */
[----:B---3--:R-:W-:-:S04]  /*0460*/  @!P1 FMNMX.FTZ R19, R19, R2, !PT ;  /* 0x0000000213139209 */ /* 0x008fc80007810000 */
[----:B-----5:R-:W-:-:S04]  /*0470*/  @!P2 FMNMX.FTZ R19, R19, R3, !PT ;  /* 0x000000031313a209 */ /* 0x020fc80007810000 */
[----:B------:R-:W-:-:S04]  /*0480*/  @!P3 FMNMX.FTZ R19, R19, R4, !PT ;  /* 0x000000041313b209 */ /* 0x000fc80007810000 */
[----:B----4-:R-:W-:-:S04]  /*0490*/  @!P4 FMNMX.FTZ R19, R19, R5, !PT ;  /* 0x000000051313c209 */ /* 0x010fc80007810000 */
[----:B------:R-:W-:-:S05]  /*04a0*/  @!P5 FMNMX.FTZ R19, R19, R32, !PT ;  /* 0x000000201313d209 */ /* 0x000fca0007810000 */
        /* <DEDUP_REMOVED lines=46> */
.L_x_7471:
        /* <DEDUP_REMOVED lines=9> */
.L_x_7451:
[----:B------:R-:W-:Y:S05]  /*0820*/  WARPSYNC.ALL ;  /* 0x0000000000007948 */ /* 0x000fea0003800000 */
[C---:B0-----:R-:W-:Y:S02]  /*0830*/  LOP3.LUT R30, R16.reuse, 0x1f, RZ, 0xc0, !PT ;  /* 0x0000001f101e7812 */ /* 0x041fe400078ec0ff */
[----:B------:R-:W-:Y:S01]  /*0840*/  LEA.HI R18, R16, UR4, RZ, 0x1d ;  /* 0x0000000410127c11 */ /* 0x000fe2000f8fe8ff */
[----:B------:R-:W-:Y:S01]  /*0850*/  BAR.SYNC.DEFER_BLOCKING 0x0 ;  /* 0x0000000000007b1d */ /* 0x000fe20000010000 */
[----:B------:R-:W-:-:S05]  /*0860*/  ISETP.NE.AND P6, PT, R30, RZ, PT ;  /* 0x000000ff1e00720c */ /* 0x000fca0003fc5270 */
[----:B------:R-:W-:Y:S01]  /*0870*/  BSSY B0, `(.L_x_7453) ;  /* 0x000003d000007945 */ /* 0x000fe20003800000 */
[----:B------:R-:W0:Y:S02]  /*0880*/  LDS R19, [UR4] ;  /* 0x00000004ff137984 */ /* 0x000e240008000800 */
[--C-:B0-----:R-:W-:Y:S01]  /*0890*/  @!P0 FADD.FTZ R20, R0, -R19.reuse ;  /* 0x8000001300148221 */ /* 0x101fe20000010000 */
[--C-:B------:R-:W-:Y:S01]  /*08a0*/  @!P1 FADD.FTZ R21, R2, -R19.reuse ;  /* 0x8000001302159221 */ /* 0x100fe20000010000 */
[--C-:B-1----:R-:W-:Y:S01]  /*08b0*/  @!P2 FADD.FTZ R22, R3, -R19.reuse ;  /* 0x800000130316a221 */ /* 0x102fe20000010000 */
[--C-:B------:R-:W-:Y:S01]  /*08c0*/  @!P3 FADD.FTZ R24, R4, -R19.reuse ;  /* 0x800000130418b221 */ /* 0x100fe20000010000 */
[----:B------:R-:W-:Y:S01]  /*08d0*/  @!P0 FMUL.FTZ R20, R20, 1.4426950216293334961 ;  /* 0x3fb8aa3b14148820 */ /* 0x000fe20000410000 */
[----:B------:R-:W-:Y:S01]  /*08e0*/  @!P1 FMUL.FTZ R21, R21, 1.4426950216293334961 ;  /* 0x3fb8aa3b15159820 */ /* 0x000fe20000410000 */
[----:B------:R-:W-:Y:S01]  /*08f0*/  @!P2 FMUL.FTZ R23, R22, 1.4426950216293334961 ;  /* 0x3fb8aa3b1617a820 */ /* 0x000fe20000410000 */
[--C-:B------:R-:W-:Y:S01]  /*0900*/  @!P4 FADD.FTZ R31, R5, -R19.reuse ;  /* 0x80000013051fc221 */ /* 0x100fe20000010000 */
[----:B------:R-:W-:Y:S01]  /*0910*/  @!P3 FMUL.FTZ R24, R24, 1.4426950216293334961 ;  /* 0x3fb8aa3b1818b820 */ /* 0x000fe20000410000 */
[----:B------:R-:W-:Y:S01]  /*0920*/  @!P5 FADD.FTZ R34, R32, -R19 ;  /* 0x800000132022d221 */ /* 0x000fe20000010000 */
[----:B------:R-:W0:Y:S01]  /*0930*/  @!P0 MUFU.EX2 R20, R20 ;  /* 0x0000001400148308 */ /* 0x000e220000000800 */
[----:B------:R-:W-:Y:S01]  /*0940*/  @!P4 FMUL.FTZ R33, R31, 1.4426950216293334961 ;  /* 0x3fb8aa3b1f21c820 */ /* 0x000fe20000410000 */
[----:B------:R-:W-:-:S02]  /*0950*/  IMAD.MOV.U32 R22, RZ, RZ, RZ ;  /* 0x000000ffff167224 */ /* 0x000fc400078e00ff */
[----:B------:R-:W-:Y:S01]  /*0960*/  @!P5 FMUL.FTZ R34, R34, 1.4426950216293334961 ;  /* 0x3fb8aa3b2222d820 */ /* 0x000fe20000410000 */
[----:B------:R-:W1:Y:S04]  /*0970*/  @!P1 MUFU.EX2 R21, R21 ;  /* 0x0000001500159308 */ /* 0x000e680000000800 */
[----:B------:R-:W2:Y:S04]  /*0980*/  @!P2 MUFU.EX2 R23, R23 ;  /* 0x000000170017a308 */ /* 0x000ea80000000800 */
[----:B------:R-:W3:Y:S01]  /*0990*/  @!P3 MUFU.EX2 R31, R24 ;  /* 0x00000018001fb308 */ /* 0x000ee20000000800 */
[----:B0-----:R-:W-:Y:S01]  /*09a0*/  @!P0 FADD.FTZ R22, RZ, R20 ;  /* 0x00000014ff168221 */ /* 0x001fe20000010000 */
[----:B------:R-:W-:-:S02]  /*09b0*/  P2R R20, PR, RZ, 0x1 ;  /* 0x00000001ff147803 */ /* 0x000fc40000000000 */
        /* <DEDUP_REMOVED lines=39> */
.L_x_7477:
[----:B-1----:R-:W-:-:S07]  /*0c30*/  FADD.FTZ R22, R30, R27 ;  /* 0x0000001b1e167221 */ /* 0x002fce0000010000 */
.L_x_7454:
[----:B------:R-:W-:Y:S05]  /*0c40*/  BSYNC B0 ;  /* 0x0000000000007941 */ /* 0x000fea0003800000 */
.L_x_7453:
        /* <DEDUP_REMOVED lines=8> */
[----:B------:R-:W-:Y:S02]  /*0cd0*/  FADD.FTZ R17, R0, -R19 ;  /* 0x8000001300117221 */ /* 0x000fe40000010000 */
[----:B--2---:R-:W2:Y:S02]  /*0ce0*/  MUFU.RCP R0, R18 ;  /* 0x0000001200007308 */ /* 0x004ea40000001000 */
[----:B------:R-:W-:Y:S01]  /*0cf0*/  FMUL.FTZ R22, R17, 1.4426950216293334961 ;  /* 0x3fb8aa3b11167820 */ /* 0x000fe20000410000 */
[----:B------:R-:W-:-:S05]  /*0d00*/  HFMA2 R17, -RZ, RZ, 0, 0 ;  /* 0x00000000ff117431 */ /* 0x000fca00000001ff */
[----:B------:R-:W2:Y:S01]  /*0d10*/  MUFU.EX2 R23, R22 ;  /* 0x0000001600177308 */ /* 0x000ea20000000800 */
[----:B------:R-:W-:-:S04]  /*0d20*/  IMAD.WIDE.U32 R20, R14, UR7, R16 ;  /* 0x000000070e147c25 */ /* 0x000fc8000f8e0010 */
[----:B------:R-:W-:Y:S01]  /*0d30*/  IMAD R17, R15, UR7, R21 ;  /* 0x000000070f117c24 */ /* 0x000fe2000f8e0215 */
[----:B-1----:R-:W-:-:S04]  /*0d40*/  LEA R16, P0, R20, UR4, 0x2 ;  /* 0x0000000414107c11 */ /* 0x002fc8000f8010ff */
[----:B------:R-:W-:Y:S01]  /*0d50*/  LEA.HI.X R17, R20, UR5, R17, 0x2, P0 ;  /* 0x0000000514117c11 */ /* 0x000fe200080f1411 */
[----:B--2---:R-:W-:-:S05]  /*0d60*/  FMUL.FTZ R21, R23, R0 ;  /* 0x0000000017157220 */ /* 0x004fca0000410000 */
[----:B------:R1:W-:Y:S03]  /*0d70*/  STG.E desc[UR8][R16.64], R21 ;  /* 0x0000001510007986 */ /* 0x0003e6000c101908 */
.L_x_7457:
[----:B------:R-:W-:Y:S05]  /*0d80*/  BSYNC.RECONVERGENT B0 ;  /* 0x0000000000007941 */ /* 0x000fea0003800200 */
.L_x_7456:
[----:B------:R-:W-:Y:S04]  /*0d90*/  BSSY.RECONVERGENT B0, `(.L_x_7458) ;  /* 0x000000e000007945 */ /* 0x000fe80003800200 */
[----:B------:R-:W-:Y:S05]  /*0da0*/  @P1 BRA `(.L_x_7459) ;  /* 0x0000000000301947 */ /* 0x000fea0003800000 */
[----:B------:R-:W-:Y:S01]  /*0db0*/  FADD.FTZ R2, R2, -R19 ;  /* 0x8000001302027221 */ /* 0x000fe20000010000 */
[----:B------:R-:W3:Y:S01]  /*0dc0*/  LDCU.64 UR4, c[0x0][0x380] ;  /* 0x00007000ff0477ac */ /* 0x000ee20008000a00 */
[----:B-12---:R-:W1:Y:S01]  /*0dd0*/  MUFU.RCP R21, R18 ;  /* 0x0000001200157308 */ /* 0x006e620000001000 */
[----:B------:R-:W-:Y:S02]  /*0de0*/  IMAD.MOV.U32 R13, RZ, RZ, RZ ;  /* 0x000000ffff0d7224 */ /* 0x000fe400078e00ff */
[----:B------:R-:W-:Y:S01]  /*0df0*/  FMUL.FTZ R2, R2, 1.4426950216293334961 ;  /* 0x3fb8aa3b02027820 */ /* 0x000fe20000410000 */
[----:B------:R-:W-:-:S05]  /*0e00*/  IMAD.WIDE.U32 R16, R14, UR7, R12 ;  /* 0x000000070e107c25 */ /* 0x000fca000f8e000c */
[----:B------:R-:W1:Y:S01]  /*0e10*/  MUFU.EX2 R2, R2 ;  /* 0x0000000200027308 */ /* 0x000e620000000800 */
[----:B------:R-:W-:Y:S01]  /*0e20*/  IMAD R13, R15, UR7, R17 ;  /* 0x000000070f0d7c24 */ /* 0x000fe2000f8e0211 */
[----:B---3--:R-:W-:-:S04]  /*0e30*/  LEA R12, P0, R16, UR4, 0x2 ;  /* 0x00000004100c7c11 */ /* 0x008fc8000f8010ff */
[----:B------:R-:W-:Y:S01]  /*0e40*/  LEA.HI.X R13, R16, UR5, R13, 0x2, P0 ;  /* 0x00000005100d7c11 */ /* 0x000fe200080f140d */
[----:B-1----:R-:W-:-:S05]  /*0e50*/  FMUL.FTZ R17, R2, R21 ;  /* 0x0000001502117220 */ /* 0x002fca0000410000 */
[----:B------:R3:W-:Y:S03]  /*0e60*/  STG.E desc[UR8][R12.64], R17 ;  /* 0x000000110c007986 */ /* 0x0007e6000c101908 */
.L_x_7459:
[----:B------:R-:W-:Y:S05]  /*0e70*/  BSYNC.RECONVERGENT B0 ;  /* 0x0000000000007941 */ /* 0x000fea0003800200 */
.L_x_7458:
[----:B------:R-:W-:Y:S04]  /*0e80*/  BSSY.RECONVERGENT B0, `(.L_x_7460) ;  /* 0x000000e000007945 */ /* 0x000fe80003800200 */
[----:B------:R-:W-:Y:S05]  /*0e90*/  @P2 BRA `(.L_x_7461) ;  /* 0x0000000000302947 */ /* 0x000fea0003800000 */
[----:B------:R-:W-:Y:S01]  /*0ea0*/  FADD.FTZ R3, R3, -R19 ;  /* 0x8000001303037221 */ /* 0x000fe20000010000 */
[----:B------:R-:W4:Y:S01]  /*0eb0*/  LDCU.64 UR4, c[0x0][0x380] ;  /* 0x00007000ff0477ac */ /* 0x000f220008000a00 */
[----:B--23--:R-:W2:Y:S01]  /*0ec0*/  MUFU.RCP R13, R18 ;  /* 0x00000012000d7308 */ /* 0x00cea20000001000 */
[----:B------:R-:W-:Y:S02]  /*0ed0*/  IMAD.MOV.U32 R11, RZ, RZ, RZ ;  /* 0x000000ffff0b7224 */ /* 0x000fe400078e00ff */
[----:B------:R-:W-:Y:S01]  /*0ee0*/  FMUL.FTZ R0, R3, 1.4426950216293334961 ;  /* 0x3fb8aa3b03007820 */ /* 0x000fe20000410000 */
[----:B------:R-:W-:-:S05]  /*0ef0*/  IMAD.WIDE.U32 R10, R14, UR7, R10 ;  /* 0x000000070e0a7c25 */ /* 0x000fca000f8e000a */
[----:B------:R-:W2:Y:S01]  /*0f00*/  MUFU.EX2 R0, R0 ;  /* 0x0000000000007308 */ /* 0x000ea20000000800 */
[----:B------:R-:W-:Y:S01]  /*0f10*/  IMAD R3, R15, UR7, R11 ;  /* 0x000000070f037c24 */ /* 0x000fe2000f8e020b */
[----:B----4-:R-:W-:-:S04]  /*0f20*/  LEA R2, P0, R10, UR4, 0x2 ;  /* 0x000000040a027c11 */ /* 0x010fc8000f8010ff */
[----:B------:R-:W-:Y:S01]  /*0f30*/  LEA.HI.X R3, R10, UR5, R3, 0x2, P0 ;  /* 0x000000050a037c11 */ /* 0x000fe200080f1403 */
[----:B--2---:R-:W-:-:S05]  /*0f40*/  FMUL.FTZ R11, R0, R13 ;  /* 0x0000000d000b7220 */ /* 0x004fca0000410000 */
[----:B------:R4:W-:Y:S03]  /*0f50*/  STG.E desc[UR8][R2.64], R11 ;  /* 0x0000000b02007986 */ /* 0x0009e6000c101908 */
.L_x_7461:
[----:B------:R-:W-:Y:S05]  /*0f60*/  BSYNC.RECONVERGENT B0 ;  /* 0x0000000000007941 */ /* 0x000fea0003800200 */
.L_x_7460:
[----:B------:R-:W-:Y:S04]  /*0f70*/  BSSY.RECONVERGENT B0, `(.L_x_7462) ;  /* 0x000000e000007945 */ /* 0x000fe80003800200 */
[----:B------:R-:W-:Y:S05]  /*0f80*/  @P3 BRA `(.L_x_7463) ;  /* 0x0000000000303947 */ /* 0x000fea0003800000 */
[----:B------:R-:W-:Y:S01]  /*0f90*/  FADD.FTZ R4, R4, -R19 ;  /* 0x8000001304047221 */ /* 0x000fe20000010000 */
[----:B------:R-:W5:Y:S01]  /*0fa0*/  LDCU.64 UR4, c[0x0][0x380] ;  /* 0x00007000ff0477ac */ /* 0x000f620008000a00 */
[----:B--2-4-:R-:W2:Y:S01]  /*0fb0*/  MUFU.RCP R11, R18 ;  /* 0x00000012000b7308 */ /* 0x014ea20000001000 */
[----:B------:R-:W-:Y:S01]  /*0fc0*/  MOV R9, RZ ;  /* 0x000000ff00097202 */ /* 0x000fe20000000f00 */
[----:B------:R-:W-:Y:S02]  /*0fd0*/  FMUL.FTZ R4, R4, 1.4426950216293334961 ;  /* 0x3fb8aa3b04047820 */ /* 0x000fe40000410000 */
[----:B------:R-:W-:-:S04]  /*0fe0*/  IMAD.WIDE.U32 R8, R14, UR7, R8 ;  /* 0x000000070e087c25 */ /* 0x000fc8000f8e0008 */
[----:B------:R-:W2:Y:S01]  /*0ff0*/  MUFU.EX2 R4, R4 ;  /* 0x0000000400047308 */ /* 0x000ea20000000800 */
[----:B------:R-:W-:Y:S01]  /*1000*/  IMAD R3, R15, UR7, R9 ;  /* 0x000000070f037c24 */ /* 0x000fe2000f8e0209 */
[----:B-----5:R-:W-:-:S04]  /*1010*/  LEA R2, P0, R8, UR4, 0x2 ;  /* 0x0000000408027c11 */ /* 0x020fc8000f8010ff */
[----:B------:R-:W-:Y:S01]  /*1020*/  LEA.HI.X R3, R8, UR5, R3, 0x2, P0 ;  /* 0x0000000508037c11 */ /* 0x000fe200080f1403 */
[----:B--2---:R-:W-:-:S05]  /*1030*/  FMUL.FTZ R9, R4, R11 ;  /* 0x0000000b04097220 */ /* 0x004fca0000410000 */
[----:B------:R2:W-:Y:S03]  /*1040*/  STG.E desc[UR8][R2.64], R9 ;  /* 0x0000000902007986 */ /* 0x0005e6000c101908 */
.L_x_7463:
[----:B------:R-:W-:Y:S05]  /*1050*/  BSYNC.RECONVERGENT B0 ;  /* 0x0000000000007941 */ /* 0x000fea0003800200 */
.L_x_7462:
[----:B------:R-:W-:Y:S04]  /*1060*/  BSSY.RECONVERGENT B0, `(.L_x_7464) ;  /* 0x000000e000007945 */ /* 0x000fe80003800200 */
[----:B------:R-:W-:Y:S05]  /*1070*/  @P4 BRA `(.L_x_7465) ;  /* 0x0000000000304947 */ /* 0x000fea0003800000 */
[----:B------:R-:W-:Y:S01]  /*1080*/  FADD.FTZ R5, R5, -R19 ;  /* 0x8000001305057221 */ /* 0x000fe20000010000 */
[----:B------:R-:W5:Y:S01]  /*1090*/  LDCU.64 UR4, c[0x0][0x380] ;  /* 0x00007000ff0477ac */ /* 0x000f620008000a00 */
[----:B--2---:R-:W2:Y:S01]  /*10a0*/  MUFU.RCP R9, R18 ;  /* 0x0000001200097308 */ /* 0x004ea20000001000 */
[----:B------:R-:W-:Y:S02]  /*10b0*/  IMAD.MOV.U32 R7, RZ, RZ, RZ ;  /* 0x000000ffff077224 */ /* 0x000fe400078e00ff */
[----:B------:R-:W-:Y:S01]  /*10c0*/  FMUL.FTZ R0, R5, 1.4426950216293334961 ;  /* 0x3fb8aa3b05007820 */ /* 0x000fe20000410000 */
[----:B------:R-:W-:-:S05]  /*10d0*/  IMAD.WIDE.U32 R6, R14, UR7, R6 ;  /* 0x000000070e067c25 */ /* 0x000fca000f8e0006 */
[----:B------:R-:W2:Y:S01]  /*10e0*/  MUFU.EX2 R0, R0 ;  /* 0x0000000000007308 */ /* 0x000ea20000000800 */
[----:B----4-:R-:W-:Y:S01]  /*10f0*/  IMAD R3, R15, UR7, R7 ;  /* 0x000000070f037c24 */ /* 0x010fe2000f8e0207 */
[----:B-----5:R-:W-:-:S04]  /*1100*/  LEA R2, P0, R6, UR4, 0x2 ;  /* 0x0000000406027c11 */ /* 0x020fc8000f8010ff */
[----:B------:R-:W-:Y:S01]  /*1110*/  LEA.HI.X R3, R6, UR5, R3, 0x2, P0 ;  /* 0x0000000506037c11 */ /* 0x000fe200080f1403 */
[----:B--2---:R-:W-:-:S05]  /*1120*/  FMUL.FTZ R5, R0, R9 ;  /* 0x0000000900057220 */ /* 0x004fca0000410000 */
[----:B------:R2:W-:Y:S03]  /*1130*/  STG.E desc[UR8][R2.64], R5 ;  /* 0x0000000502007986 */ /* 0x0005e6000c101908 */
.L_x_7465:
[----:B------:R-:W-:Y:S05]  /*1140*/  BSYNC.RECONVERGENT B0 ;  /* 0x0000000000007941 */ /* 0x000fea0003800200 */
.L_x_7464:
[----:B------:R-:W-:Y:S05]  /*1150*/  @P5 EXIT ;  /* 0x000000000000594d */ /* 0x000fea0003800000 */
[----:B------:R-:W4:Y:S01]  /*1160*/  LDCU.64 UR4, c[0x0][0x380] ;  /* 0x00007000ff0477ac */ /* 0x000f220008000a00 */
[----:B------:R-:W-:Y:S01]  /*1170*/  FADD.FTZ R19, R32, -R19 ;  /* 0x8000001320137221 */ /* 0x000fe20000010000 */
[----:B--2---:R-:W2:Y:S01]  /*1180*/  MUFU.RCP R18, R18 ;  /* 0x0000001200127308 */ /* 0x004ea20000001000 */
[----:B------:R-:W-:Y:S02]  /*1190*/  IMAD.MOV.U32 R29, RZ, RZ, RZ ;  /* 0x000000ffff1d7224 */ /* 0x000fe400078e00ff */
[----:B------:R-:W-:Y:S01]  /*11a0*/  FMUL.FTZ R19, R19, 1.4426950216293334961 ;  /* 0x3fb8aa3b13137820 */ /* 0x000fe20000410000 */
[----:B------:R-:W-:-:S04]  /*11b0*/  IMAD.WIDE.U32 R28, R14, UR7, R28 ;  /* 0x000000070e1c7c25 */ /* 0x000fc8000f8e001c */
[----:B------:R-:W2:Y:S01]  /*11c0*/  MUFU.EX2 R5, R19 ;  /* 0x0000001300057308 */ /* 0x000ea20000000800 */
[----:B------:R-:W-:Y:S01]  /*11d0*/  IMAD R15, R15, UR7, R29 ;  /* 0x000000070f0f7c24 */ /* 0x000fe2000f8e021d */
[----:B----4-:R-:W-:-:S04]  /*11e0*/  LEA R2, P0, R28, UR4, 0x2 ;  /* 0x000000041c027c11 */ /* 0x010fc8000f8010ff */
[----:B------:R-:W-:Y:S01]  /*11f0*/  LEA.HI.X R3, R28, UR5, R15, 0x2, P0 ;  /* 0x000000051c037c11 */ /* 0x000fe200080f140f */
[----:B--2---:R-:W-:-:S05]  /*1200*/  FMUL.FTZ R5, R5, R18 ;  /* 0x0000001205057220 */ /* 0x004fca0000410000 */
[----:B------:R-:W-:Y:S01]  /*1210*/  STG.E desc[UR8][R2.64], R5 ;  /* 0x0000000502007986 */ /* 0x000fe2000c101908 */
[----:B------:R-:W-:Y:S05]  /*1220*/  EXIT ;  /* 0x000000000000794d */ /* 0x000fea0003800000 */
.L_x_7452:
[----:B------:R-:W-:Y:S02]  /*1230*/  HFMA2 R18, -RZ, RZ, 0, 9.5367431640625e-07 ;  /* 0x00000010ff127431 */ /* 0x000fe400000001ff */
[----:B------:R-:W-:Y:S02]  /*1240*/  IMAD.MOV.U32 R21, RZ, RZ, 0x1f ;  /* 0x0000001fff157424 */ /* 0x000fe400078e00ff */
[----:B------:R-:W-:-:S07]  /*1250*/  IMAD.MOV.U32 R20, RZ, RZ, -0x1 ;  /* 0xffffffffff147424 */ /* 0x000fce00078e00ff */
[----:B-1----:R-:W-:Y:S05]  /*1260*/  WARPSYNC.COLLECTIVE R20, `(.L_x_7466) ;  /* 0x0000000014087348 */ /* 0x002fea0003c00000 */
[----:B-1----:R0:W1:Y:S02]  /*1270*/  SHFL.DOWN P6, R31, R22, R18, R21 ;  /* 0x08000012161f7389 */ /* 0x00206400000c0015 */
[----:B01----:R-:W-:Y:S05]  /*1280*/  ENDCOLLECTIVE ;  /* 0x000000000000791b */ /* 0x003fea0003800000 */
.L_x_7466:
        /* <DEDUP_REMOVED lines=8> */
.L_x_7467:
        /* <DEDUP_REMOVED lines=8> */
.L_x_7468:
        /* <DEDUP_REMOVED lines=8> */
.L_x_7469:
        /* <DEDUP_REMOVED lines=8> */
.L_x_7470:
[----:B------:R-:W-:Y:S05]  /*1490*/  BRA `(.L_x_7471) ;  /* 0xfffffff000bc7947 */ /* 0x000fea000383ffff */
.L_x_7455:
[----:B------:R-:W-:Y:S02]  /*14a0*/  HFMA2 R18, -RZ, RZ, 0, 9.5367431640625e-07 ;  /* 0x00000010ff127431 */ /* 0x000fe400000001ff */
[----:B------:R-:W-:Y:S02]  /*14b0*/  IMAD.MOV.U32 R21, RZ, RZ, 0x1f ;  /* 0x0000001fff157424 */ /* 0x000fe400078e00ff */
[----:B------:R-:W-:-:S07]  /*14c0*/  IMAD.MOV.U32 R20, RZ, RZ, -0x1 ;  /* 0xffffffffff147424 */ /* 0x000fce00078e00ff */
[----:B-1----:R-:W-:Y:S05]  /*14d0*/  WARPSYNC.COLLECTIVE R20, `(.L_x_7472) ;  /* 0x0000000014087348 */ /* 0x002fea0003c00000 */
[----:B-1----:R0:W1:Y:S02]  /*14e0*/  SHFL.DOWN P6, R31, R22, R18, R21 ;  /* 0x08000012161f7389 */ /* 0x00206400000c0015 */
[----:B01----:R-:W-:Y:S05]  /*14f0*/  ENDCOLLECTIVE ;  /* 0x000000000000791b */ /* 0x003fea0003800000 */
.L_x_7472:
[----:B------:R-:W-:Y:S01]  /*1500*/  IMAD.MOV.U32 R18, RZ, RZ, 0x8 ;  /* 0x00000008ff127424 */ /* 0x000fe200078e00ff */
[----:B------:R-:W-:-:S05]  /*1510*/  MOV R23, R31 ;  /* 0x0000001f00177202 */ /* 0x000fca0000000f00 */
[----:B------:R-:W-:-:S04]  /*1520*/  FADD.FTZ R23, R22, R23 ;  /* 0x0000001716177221 */ /* 0x000fc80000010000 */
[----:B------:R-:W-:-:S07]  /*1530*/  IMAD.MOV.U32 R22, RZ, RZ, R23 ;  /* 0x000000ffff167224 */ /* 0x000fce00078e0017 */
[----:B------:R-:W-:Y:S05]  /*1540*/  WARPSYNC.COLLECTIVE R20, `(.L_x_7473) ;  /* 0x0000000014087348 */ /* 0x000fea0003c00000 */
[----:B------:R0:W1:Y:S02]  /*1550*/  SHFL.DOWN P6, R31, R22, R18, R21 ;  /* 0x08000012161f7389 */ /* 0x00006400000c0015 */
[----:B01----:R-:W-:Y:S05]  /*1560*/  ENDCOLLECTIVE ;  /* 0x000000000000791b */ /* 0x003fea0003800000 */
.L_x_7473:
[----:B------:R-:W-:Y:S01]  /*1570*/  IMAD.MOV.U32 R18, RZ, RZ, 0x4 ;  /* 0x00000004ff127424 */ /* 0x000fe200078e00ff */
[----:B------:R-:W-:-:S05]  /*1580*/  MOV R24, R31 ;  /* 0x0000001f00187202 */ /* 0x000fca0000000f00 */
[----:B------:R-:W-:-:S04]  /*1590*/  FADD.FTZ R24, R23, R24 ;  /* 0x0000001817187221 */ /* 0x000fc80000010000 */
[----:B------:R-:W-:-:S07]  /*15a0*/  IMAD.MOV.U32 R22, RZ, RZ, R24 ;  /* 0x000000ffff167224 */ /* 0x000fce00078e0018 */
[----:B------:R-:W-:Y:S05]  /*15b0*/  WARPSYNC.COLLECTIVE R20, `(.L_x_7474) ;  /* 0x0000000014087348 */ /* 0x000fea0003c00000 */
[----:B------:R0:W1:Y:S02]  /*15c0*/  SHFL.DOWN P6, R31, R22, R18, R21 ;  /* 0x08000012161f7389 */ /* 0x00006400000c0015 */
[----:B01----:R-:W-:Y:S05]  /*15d0*/  ENDCOLLECTIVE ;  /* 0x000000000000791b */ /* 0x003fea0003800000 */
.L_x_7474:
[----:B------:R-:W-:Y:S01]  /*15e0*/  IMAD.MOV.U32 R18, RZ, RZ, 0x2 ;  /* 0x00000002ff127424 */ /* 0x000fe200078e00ff */
[----:B------:R-:W-:-:S05]  /*15f0*/  MOV R25, R31 ;  /* 0x0000001f00197202 */ /* 0x000fca0000000f00 */
[----:B------:R-:W-:-:S04]  /*1600*/  FADD.FTZ R25, R24, R25 ;  /* 0x0000001918197221 */ /* 0x000fc80000010000 */
[----:B------:R-:W-:-:S07]  /*1610*/  IMAD.MOV.U32 R22, RZ, RZ, R25 ;  /* 0x000000ffff167224 */ /* 0x000fce00078e0019 */
[----:B------:R-:W-:Y:S05]  /*1620*/  WARPSYNC.COLLECTIVE R20, `(.L_x_7475) ;  /* 0x0000000014087348 */ /* 0x000fea0003c00000 */
[----:B------:R0:W1:Y:S02]  /*1630*/  SHFL.DOWN P6, R31, R22, R18, R21 ;  /* 0x08000012161f7389 */ /* 0x00006400000c0015 */
[----:B01----:R-:W-:Y:S05]  /*1640*/  ENDCOLLECTIVE ;  /* 0x000000000000791b */ /* 0x003fea0003800000 */
.L_x_7475:
[----:B------:R-:W-:Y:S01]  /*1650*/  IMAD.MOV.U32 R18, RZ, RZ, 0x1 ;  /* 0x00000001ff127424 */ /* 0x000fe200078e00ff */
[----:B------:R-:W-:-:S05]  /*1660*/  MOV R30, R31 ;  /* 0x0000001f001e7202 */ /* 0x000fca0000000f00 */
[----:B------:R-:W-:-:S04]  /*1670*/  FADD.FTZ R30, R25, R30 ;  /* 0x0000001e191e7221 */ /* 0x000fc80000010000 */
[----:B------:R-:W-:-:S07]  /*1680*/  IMAD.MOV.U32 R22, RZ, RZ, R30 ;  /* 0x000000ffff167224 */ /* 0x000fce00078e001e */
[----:B------:R-:W-:Y:S05]  /*1690*/  WARPSYNC.COLLECTIVE R20, `(.L_x_7476) ;  /* 0x0000000014087348 */ /* 0x000fea0003c00000 */
[----:B------:R0:W1:Y:S02]  /*16a0*/  SHFL.DOWN P6, R31, R22, R18, R21 ;  /* 0x08000012161f7389 */ /* 0x00006400000c0015 */
[----:B01----:R-:W-:Y:S05]  /*16b0*/  ENDCOLLECTIVE ;  /* 0x000000000000791b */ /* 0x003fea0003800000 */
.L_x_7476:
[----:B------:R-:W-:Y:S01]  /*16c0*/  MOV R27, R31 ;  /* 0x0000001f001b7202 */ /* 0x000fe20000000f00 */
[----:B------:R-:W-:Y:S06]  /*16d0*/  BRA `(.L_x_7477) ;  /* 0xfffffff400547947 */ /* 0x000fec000383ffff */
.L_x_7478:
        /* <DEDUP_REMOVED lines=10> */
.L_x_11596:


//--------------------- .text._ZN2at6native43_GLOBAL__N__9ae7fba5_10_SoftMax_cu_9f978f6322cunn_SoftMaxForwardRegIfffNS1_22SoftMaxForwardEpilogueElLi5EEEvPT1_PKT_T3_ --------------------------
	.section	.text._ZN2at6native43_GLOBAL__N__9ae7fba5_10_SoftMax_cu_9f978f6322cunn_SoftMaxForwardRegIfffNS1_22SoftMaxForwardEpilogueElLi5EEEvPT1_PKT_T3_,"ax",@progbits
	.align	128
.text._ZN2at6native43_GLOBAL__N__9ae7fba5_10_SoftMax_cu_9f978f6322cunn_SoftMaxForwardRegIfffNS1_22SoftMaxForwardEpilogueElLi5EEEvPT1_PKT_T3_:
        .type           _ZN2at6native43_GLOBAL__N__9ae7fba5_10_SoftMax_cu_9f978f6322cunn_SoftMaxForwardRegIfffNS1_22SoftMaxForwardEpilogueElLi5EEEvPT1_PKT_T3_,@function
        .size           _ZN2at6native43_GLOBAL__N__9ae7fba5_10_SoftMax_cu_9f978f6322cunn_SoftMaxForwardRegIfffNS1_22SoftMaxForwardEpilogueElLi5EEEvPT1_PKT_T3_,(.L_x_11597 - _ZN2at6native43_GLOBAL__N__9ae7fba5_10_SoftMax_cu_9f978f6322cunn_SoftMaxForwardRegIfffNS1_22SoftMaxForwardEpilogueElLi5EEEvPT1_PKT_T3_)
        .other          _ZN2at6native43_GLOBAL__N__9ae7fba5_10_SoftMax_cu_9f978f6322cunn_SoftMaxForwardRegIfffNS1_22SoftMaxForwardEpilogueElLi5EEEvPT1_PKT_T3_,@"STO_CUDA_ENTRY STV_DEFAULT"
_ZN2at6native43_GLOBAL__N__9ae7fba5_10_SoftMax_cu_9f978f6322cunn_SoftMaxForwardRegIfffNS1_22SoftMaxForwardEpilogueElLi5EEEvPT1_PKT_T3_:
        /* <DEDUP_REMOVED lines=35> */
[----:B--2---:R1:W2:Y:S02]  /*0230*/  @!P0 LDG.E R0, desc[UR8][R6.64] ;  /* 0x0000000806008981 */ /* 0x0042a4000c1e1900 */
[----:B------:R-:W-:Y:S01]  /*0240*/  @!P1 LEA.HI.X R27, R30, R21, R28, 0x2, P5 ;  /* 0x000000151e1b9211 */ /* 0x000fe200028f141c */
[----:B------:R-:W-:Y:S02]  /*0250*/  @!P2 IMAD.WIDE.U32 R30, R16, UR7, R18 ;  /* 0x00000007101eac25 */ /* 0x000fe4000f8e0012 */
[----:B------:R-:W4:Y:S02]  /*0260*/  @!P4 LDC.64 R20, c[0x0][0x388] ;  /* 0x0000e200ff14cb82 */ /* 0x000f240000000a00 */
[----:B------:R-:W-:Y:S01]  /*0270*/  @!P2 IMAD R28, R17, UR7, R31 ;  /* 0x00000007111cac24 */ /* 0x000fe2000f8e021f */
[----:B---3--:R-:W-:Y:S01]  /*0280*/  @!P2 LEA R22, P5, R30, R22, 0x2 ;  /* 0x000000161e16a211 */ /* 0x008fe200078a10ff */
[----:B------:R-:W3:Y:S01]  /*0290*/  @!P1 LDG.E R2, desc[UR8][R26.64] ;  /* 0x000000081a029981 */ /* 0x000ee2000c1e1900 */
[----:B------:R-:W-:-:S02]  /*02a0*/  @!P4 MOV R11, RZ ;  /* 0x000000ff000bc202 */ /* 0x000fc40000000f00 */
[----:B------:R-:W-:Y:S01]  /*02b0*/  @!P2 LEA.HI.X R23, R30, R23, R28, 0x2, P5 ;  /* 0x000000171e17a211 */ /* 0x000fe200028f141c */
[----:B------:R-:W-:-:S04]  /*02c0*/  @!P3 IMAD.WIDE.U32 R28, R16, UR7, R14 ;  /* 0x00000007101cbc25 */ /* 0x000fc8000f8e000e */
[----:B------:R-:W-:Y:S01]  /*02d0*/  @!P3 IMAD R29, R17, UR7, R29 ;  /* 0x00000007111dbc24 */ /* 0x000fe2000f8e021d */
[----:B------:R-:W5:Y:S01]  /*02e0*/  @!P2 LDG.E R3, desc[UR8][R22.64] ;  /* 0x000000081603a981 */ /* 0x000f62000c1e1900 */
[----:B-1----:R-:W-:Y:S01]  /*02f0*/  @!P4 IMAD.WIDE.U32 R6, R16, UR7, R10 ;  /* 0x000000071006cc25 */ /* 0x002fe2000f8e000a */
[----:B0-----:R-:W-:-:S04]  /*0300*/  @!P3 LEA R24, P5, R28, R24, 0x2 ;  /* 0x000000181c18b211 */ /* 0x001fc800078a10ff */
[----:B------:R-:W-:Y:S01]  /*0310*/  @!P3 LEA.HI.X R25, R28, R25, R29, 0x2, P5 ;  /* 0x000000191c19b211 */ /* 0x000fe200028f141d */
[----:B------:R-:W-:Y:S01]  /*0320*/  @!P4 IMAD R28, R17, UR7, R7 ;  /* 0x00000007111ccc24 */ /* 0x000fe2000f8e0207 */
[----:B----4-:R-:W-:-:S03]  /*0330*/  @!P4 LEA R20, P5, R6, R20, 0x2 ;  /* 0x000000140614c211 */ /* 0x010fc600078a10ff */
[----:B------:R-:W4:Y:S01]  /*0340*/  @!P3 LDG.E R4, desc[UR8][R24.64] ;  /* 0x000000081804b981 */ /* 0x000f22000c1e1900 */
[----:B------:R-:W-:-:S05]  /*0350*/  @!P4 LEA.HI.X R21, R6, R21, R28, 0x2, P5 ;  /* 0x000000150615c211 */ /* 0x000fca00028f141c */
[----:B------:R-:W4:Y:S01]  /*0360*/  @!P4 LDG.E R5, desc[UR8][R20.64] ;  /* 0x000000081405c981 */ /* 0x000f22000c1e1900 */
[----:B------:R-:W-:Y:S01]  /*0370*/  IMAD.MOV.U32 R6, RZ, RZ, -0x800001 ;  /* 0xff7fffffff067424 */ /* 0x000fe200078e00ff */
[----:B------:R-:W0:Y:S01]  /*0380*/  S2UR UR6, SR_CgaCtaId ;  /* 0x00000000000679c3 */ /* 0x000e220000008800 */
[----:B------:R-:W-:Y:S01]  /*0390*/  UMOV UR4, 0x400 ;  /* 0x0000040000047882 */ /* 0x000fe20000000000 */
[----:B------:R-:W-:Y:S02]  /*03a0*/  USHF.R.U32.HI UR5, URZ, 0x5, UR5 ;  /* 0x00000005ff057899 */ /* 0x000fe40008011605 */
[----:B0-----:R-:W-:-:S04]  /*03b0*/  ULEA UR4, UR6, UR4, 0x18 ;  /* 0x0000000406047291 */ /* 0x001fc8000f8ec0ff */
[----:B------:R-:W-:Y:S01]  /*03c0*/  BAR.SYNC.DEFER_BLOCKING 0x0 ;  /* 0x0000000000007b1d */ /* 0x000fe20000010000 */
[----:B------:R-:W-:-:S04]  /*03d0*/  ISETP.GE.U32.AND P6, PT, R12, UR5, PT ;  /* 0x000000050c007c0c */ /* 0x000fc8000bfc6070 */
[----:B------:R-:W-:Y:S02]  /*03e0*/  P2R R29, PR, RZ, 0x40 ;  /* 0x00000040ff1d7803 */ /* 0x000fe40000000000 */
[----:B--2---:R-:W-:-:S04]  /*03f0*/  @!P0 FMNMX.FTZ R6, R0, -3.40282346638528859812e+38, !PT ;  /* 0xff7fffff00068809 */ /* 0x004fc80007810000 */
[----:B---3--:R-:W-:-:S04]  /*0400*/  @!P1 FMNMX.FTZ R6, R6, R2, !PT ;  /* 0x0000000206069209 */ /* 0x008fc80007810000 */
[----:B-----5:R-:W-:-:S04]  /*0410*/  @!P2 FMNMX.FTZ R6, R6, R3, !PT ;  /* 0x000000030606a209 */ /* 0x020fc80007810000 */
[----:B----4-:R-:W-:-:S04]  /*0420*/  @!P3 FMNMX.FTZ R6, R6, R4, !PT ;  /* 0x000000040606b209 */ /* 0x010fc80007810000 */
        /* <DEDUP_REMOVED lines=42> */
.L_x_7497:
        /* <DEDUP_REMOVED lines=9> */
.L_x_7479:
[----:B------:R-:W-:Y:S05]  /*0760*/  WARPSYNC.ALL ;  /* 0x0000000000007948 */ /* 0x000fea0003800000 */
[----:B------:R-:W-:Y:S01]  /*0770*/  BAR.SYNC.DEFER_BLOCKING 0x0 ;  /* 0x0000000000007b1d */ /* 0x000fe20000010000 */
[----:B------:R-:W-:Y:S01]  /*0780*/  ISETP.NE.AND P6, PT, R20, RZ, PT ;  /* 0x000000ff1400720c */ /* 0x000fe20003fc5270 */
[----:B------:R-:W-:-:S04]  /*0790*/  IMAD.MOV.U32 R20, RZ, RZ, RZ ;  /* 0x000000ffff147224 */ /* 0x000fc800078e00ff */
[----:B------:R-:W-:Y:S01]  /*07a0*/  BSSY B0, `(.L_x_7481) ;  /* 0x0000033000007945 */ /* 0x000fe20003800000 */
[----:B-12---:R-:W1:Y:S02]  /*07b0*/  LDS R7, [UR4] ;  /* 0x00000004ff077984 */ /* 0x006e640008000800 */
[--C-:B-1----:R-:W-:Y:S01]  /*07c0*/  @!P0 FADD.FTZ R6, R0, -R7.reuse ;  /* 0x8000000700068221 */ /* 0x102fe20000010000 */
[--C-:B------:R-:W-:Y:S01]  /*07d0*/  @!P1 FADD.FTZ R23, R2, -R7.reuse ;  /* 0x8000000702179221 */ /* 0x100fe20000010000 */
[--C-:B------:R-:W-:Y:S01]  /*07e0*/  @!P2 FADD.FTZ R25, R3, -R7.reuse ;  /* 0x800000070319a221 */ /* 0x100fe20000010000 */
[--C-:B0-----:R-:W-:Y:S01]  /*07f0*/  @!P3 FADD.FTZ R24, R4, -R7.reuse ;  /* 0x800000070418b221 */ /* 0x101fe20000010000 */
[----:B------:R-:W-:Y:S01]  /*0800*/  @!P0 FMUL.FTZ R22, R6, 1.4426950216293334961 ;  /* 0x3fb8aa3b06168820 */ /* 0x000fe20000410000 */
[----:B------:R-:W-:Y:S01]  /*0810*/  @!P1 FMUL.FTZ R23, R23, 1.4426950216293334961 ;  /* 0x3fb8aa3b17179820 */ /* 0x000fe20000410000 */
[----:B------:R-:W-:Y:S01]  /*0820*/  @!P2 FMUL.FTZ R25, R25, 1.4426950216293334961 ;  /* 0x3fb8aa3b1919a820 */ /* 0x000fe20000410000 */
[----:B------:R-:W-:Y:S01]  /*0830*/  @!P4 FADD.FTZ R26, R5, -R7 ;  /* 0x80000007051ac221 */ /* 0x000fe20000010000 */
[----:B------:R-:W-:Y:S01]  /*0840*/  @!P3 FMUL.FTZ R24, R24, 1.4426950216293334961 ;  /* 0x3fb8aa3b1818b820 */ /* 0x000fe20000410000 */
[----:B------:R-:W-:Y:S01]  /*0850*/  HFMA2 R6, -RZ, RZ, 0, 0 ;  /* 0x00000000ff067431 */ /* 0x000fe200000001ff */
[----:B------:R-:W0:Y:S01]  /*0860*/  @!P0 MUFU.EX2 R22, R22 ;  /* 0x0000001600168308 */ /* 0x000e220000000800 */
[----:B------:R-:W-:-:S03]  /*0870*/  @!P4 FMUL.FTZ R26, R26, 1.4426950216293334961 ;  /* 0x3fb8aa3b1a1ac820 */ /* 0x000fc60000410000 */
[----:B------:R-:W1:Y:S04]  /*0880*/  @!P1 MUFU.EX2 R23, R23 ;  /* 0x0000001700179308 */ /* 0x000e680000000800 */
        /* <DEDUP_REMOVED lines=35> */
.L_x_7503:
[----:B-1----:R-:W-:-:S07]  /*0ac0*/  FADD.FTZ R20, R28, R24 ;  /* 0x000000181c147221 */ /* 0x002fce0000010000 */
.L_x_7482:
[----:B------:R-:W-:Y:S05]  /*0ad0*/  BSYNC B0 ;  /* 0x0000000000007941 */ /* 0x000fea0003800000 */
.L_x_7481:
[----:B------:R-:W-:Y:S01]  /*0ae0*/  ISETP.NE.AND P5, PT, R27, RZ, PT ;  /* 0x000000ff1b00720c */ /* 0x000fe20003fa5270 */
[----:B------:R-:W-:-:S12]  /*0af0*/  WARPSYNC.ALL ;  /* 0x0000000000007948 */ /* 0x000fd80003800000 */
[----:B-1----:R1:W-:Y:S01]  /*0b00*/  @P5 STS [UR4], R20 ;  /* 0x00000014ff005988 */ /* 0x0023e20008000804 */
[----:B------:R-:W-:Y:S06]  /*0b10*/  BAR.SYNC.DEFER_BLOCKING 0x0 ;  /* 0x0000000000007b1d */ /* 0x000fec0000010000 */
[----:B------:R-:W-:Y:S01]  /*0b20*/  BSSY.RECONVERGENT B0, `(.L_x_7484) ;  /* 0x0000010000007945 */ /* 0x000fe20003800200 */
[----:B------:R-:W2:Y:S03]  /*0b30*/  LDS R6, [UR4] ;  /* 0x00000004ff067984 */ /* 0x000ea60008000800 */
[----:B------:R-:W-:Y:S05]  /*0b40*/  @P0 BRA `(.L_x_7485) ;  /* 0x0000000000340947 */ /* 0x000fea0003800000 */
[----:B------:R-:W3:Y:S01]  /*0b50*/  LDCU.64 UR4, c[0x0][0x380] ;  /* 0x00007000ff0477ac */ /* 0x000ee20008000a00 */
[----:B------:R-:W-:Y:S01]  /*0b60*/  FADD.FTZ R13, R0, -R7 ;  /* 0x80000007000d7221 */ /* 0x000fe20000010000 */
[----:B0-----:R-:W-:Y:S01]  /*0b70*/  MOV R21, RZ ;  /* 0x000000ff00157202 */ /* 0x001fe20000000f00 */
[----:B--2---:R-:W0:Y:S01]  /*0b80*/  MUFU.RCP R0, R6 ;  /* 0x0000000600007308 */ /* 0x004e220000001000 */
[----:B-1----:R-:W-:Y:S02]  /*0b90*/  IMAD.MOV.U32 R20, RZ, RZ, R12 ;  /* 0x000000ffff147224 */ /* 0x002fe400078e000c */
[----:B------:R-:W-:Y:S02]  /*0ba0*/  FMUL.FTZ R22, R13, 1.4426950216293334961 ;  /* 0x3fb8aa3b0d167820 */ /* 0x000fe40000410000 */
[----:B------:R-:W-:-:S03]  /*0bb0*/  IMAD.WIDE.U32 R20, R16, UR7, R20 ;  /* 0x0000000710147c25 */ /* 0x000fc6000f8e0014 */
[----:B------:R-:W0:Y:S01]  /*0bc0*/  MUFU.EX2 R23, R22 ;  /* 0x0000001600177308 */ /* 0x000e220000000800 */
[----:B------:R-:W-:Y:S01]  /*0bd0*/  IMAD R13, R17, UR7, R21 ;  /* 0x00000007110d7c24 */ /* 0x000fe2000f8e0215 */
[----:B---3--:R-:W-:-:S04]  /*0be0*/  LEA R12, P0, R20, UR4, 0x2 ;  /* 0x00000004140c7c11 */ /* 0x008fc8000f8010ff */
[----:B------:R-:W-:Y:S01]  /*0bf0*/  LEA.HI.X R13, R20, UR5, R13, 0x2, P0 ;  /* 0x00000005140d7c11 */ /* 0x000fe200080f140d */
[----:B0-----:R-:W-:-:S05]  /*0c00*/  FMUL.FTZ R21, R23, R0 ;  /* 0x0000000017157220 */ /* 0x001fca0000410000 */
[----:B------:R3:W-:Y:S03]  /*0c10*/  STG.E desc[UR8][R12.64], R21 ;  /* 0x000000150c007986 */ /* 0x0007e6000c101908 */
.L_x_7485:
[----:B------:R-:W-:Y:S05]  /*0c20*/  BSYNC.RECONVERGENT B0 ;  /* 0x0000000000007941 */ /* 0x000fea0003800200 */
.L_x_7484:
[----:B------:R-:W-:Y:S04]  /*0c30*/  BSSY.RECONVERGENT B0, `(.L_x_7486) ;  /* 0x000000e000007945 */ /* 0x000fe80003800200 */
[----:B------:R-:W-:Y:S05]  /*0c40*/  @P1 BRA `(.L_x_7487) ;  /* 0x0000000000301947 */ /* 0x000fea0003800000 */
[----:B------:R-:W-:Y:S01]  /*0c50*/  FADD.FTZ R2, R2, -R7 ;  /* 0x8000000702027221 */ /* 0x000fe20000010000 */
[----:B------:R-:W4:Y:S01]  /*0c60*/  LDCU.64 UR4, c[0x0][0x380] ;  /* 0x00007000ff0477ac */ /* 0x000f220008000a00 */
[----:B0-23--:R-:W0:Y:S01]  /*0c70*/  MUFU.RCP R21, R6 ;  /* 0x0000000600157308 */ /* 0x00de220000001000 */
[----:B------:R-:W-:Y:S02]  /*0c80*/  IMAD.MOV.U32 R9, RZ, RZ, RZ ;  /* 0x000000ffff097224 */ /* 0x000fe400078e00ff */
[----:B------:R-:W-:Y:S01]  /*0c90*/  FMUL.FTZ R2, R2, 1.4426950216293334961 ;  /* 0x3fb8aa3b02027820 */ /* 0x000fe20000410000 */
[----:B------:R-:W-:-:S05]  /*0ca0*/  IMAD.WIDE.U32 R12, R16, UR7, R8 ;  /* 0x00000007100c7c25 */ /* 0x000fca000f8e0008 */
[----:B------:R-:W0:Y:S01]  /*0cb0*/  MUFU.EX2 R2, R2 ;  /* 0x0000000200027308 */ /* 0x000e220000000800 */
[----:B------:R-:W-:Y:S01]  /*0cc0*/  IMAD R9, R17, UR7, R13 ;  /* 0x0000000711097c24 */ /* 0x000fe2000f8e020d */
[----:B----4-:R-:W-:-:S04]  /*0cd0*/  LEA R8, P0, R12, UR4, 0x2 ;  /* 0x000000040c087c11 */ /* 0x010fc8000f8010ff */
[----:B------:R-:W-:Y:S01]  /*0ce0*/  LEA.HI.X R9, R12, UR5, R9, 0x2, P0 ;  /* 0x000000050c097c11 */ /* 0x000fe200080f1409 */
[----:B0-----:R-:W-:-:S05]  /*0cf0*/  FMUL.FTZ R13, R2, R21 ;  /* 0x00000015020d7220 */ /* 0x001fca0000410000 */
[----:B------:R4:W-:Y:S03]  /*0d00*/  STG.E desc[UR8][R8.64], R13 ;  /* 0x0000000d08007986 */ /* 0x0009e6000c101908 */
.L_x_7487:
[----:B------:R-:W-:Y:S05]  /*0d10*/  BSYNC.RECONVERGENT B0 ;  /* 0x0000000000007941 */ /* 0x000fea0003800200 */
.L_x_7486:
        /* <DEDUP_REMOVED lines=9> */
[----:B------:R-:W-:Y:S01]  /*0db0*/  IMAD R3, R17, UR7, R19 ;  /* 0x0000000711037c24 */ /* 0x000fe2000f8e0213 */
[----:B-----5:R-:W-:-:S04]  /*0dc0*/  LEA R2, P0, R18, UR4, 0x2 ;  /* 0x0000000412027c11 */ /* 0x020fc8000f8010ff */
[----:B------:R-:W-:Y:S01]  /*0dd0*/  LEA.HI.X R3, R18, UR5, R3, 0x2, P0 ;  /* 0x0000000512037c11 */ /* 0x000fe200080f1403 */
[----:B--2---:R-:W-:-:S05]  /*0de0*/  FMUL.FTZ R9, R0, R9 ;  /* 0x0000000900097220 */ /* 0x004fca0000410000 */
[----:B------:R2:W-:Y:S03]  /*0df0*/  STG.E desc[UR8][R2.64], R9 ;  /* 0x0000000902007986 */ /* 0x0005e6000c101908 */
.L_x_7489:
[----:B------:R-:W-:Y:S05]  /*0e00*/  BSYNC.RECONVERGENT B0 ;  /* 0x0000000000007941 */ /* 0x000fea0003800200 */
.L_x_7488:
[----:B------:R-:W-:Y:S04]  /*0e10*/  BSSY.RECONVERGENT B0, `(.L_x_7490) ;  /* 0x000000e000007945 */ /* 0x000fe80003800200 */
[----:B------:R-:W-:Y:S05]  /*0e20*/  @P3 BRA `(.L_x_7491) ;  /* 0x0000000000303947 */ /* 0x000fea0003800000 */
[----:B------:R-:W-:Y:S01]  /*0e30*/  FADD.FTZ R4, R4, -R7 ;  /* 0x8000000704047221 */ /* 0x000fe20000010000 */
[----:B------:R-:W5:Y:S01]  /*0e40*/  LDCU.64 UR4, c[0x0][0x380] ;  /* 0x00007000ff0477ac */ /* 0x000f620008000a00 */
[----:B--2-4-:R-:W2:Y:S01]  /*0e50*/  MUFU.RCP R9, R6 ;  /* 0x0000000600097308 */ /* 0x014ea20000001000 */
[----:B------:R-:W-:Y:S02]  /*0e60*/  HFMA2 R15, -RZ, RZ, 0, 0 ;  /* 0x00000000ff0f7431 */ /* 0x000fe400000001ff */
        /* <DEDUP_REMOVED lines=8> */
.L_x_7491:
[----:B------:R-:W-:Y:S05]  /*0ef0*/  BSYNC.RECONVERGENT B0 ;  /* 0x0000000000007941 */ /* 0x000fea0003800200 */
.L_x_7490:
[----:B------:R-:W-:Y:S05]  /*0f00*/  @P4 EXIT ;  /* 0x000000000000494d */ /* 0x000fea0003800000 */
[----:B------:R-:W-:Y:S01]  /*0f10*/  FADD.FTZ R5, R5, -R7 ;  /* 0x8000000705057221 */ /* 0x000fe20000010000 */
[----:B------:R-:W5:Y:S01]  /*0f20*/  LDCU.64 UR4, c[0x0][0x380] ;  /* 0x00007000ff0477ac */ /* 0x000f620008000a00 */
[----:B--2---:R-:W2:Y:S01]  /*0f30*/  MUFU.RCP R7, R6 ;  /* 0x0000000600077308 */ /* 0x004ea20000001000 */
        /* <DEDUP_REMOVED lines=8> */
[----:B------:R-:W-:Y:S01]  /*0fc0*/  STG.E desc[UR8][R2.64], R5 ;  /* 0x0000000502007986 */ /* 0x000fe2000c101908 */
[----:B------:R-:W-:Y:S05]  /*0fd0*/  EXIT ;  /* 0x000000000000794d */ /* 0x000fea0003800000 */
.L_x_7480:
[----:B-1----:R-:W-:Y:S01]  /*0fe0*/  IMAD.MOV.U32 R31, RZ, RZ, R7 ;  /* 0x000000ffff1f7224 */ /* 0x002fe200078e0007 */
[----:B------:R-:W-:Y:S01]  /*0ff0*/  MOV R22, 0x10 ;  /* 0x0000001000167802 */ /* 0x000fe20000000f00 */
[----:B------:R-:W-:Y:S02]  /*1000*/  IMAD.MOV.U32 R23, RZ, RZ, 0x1f ;  /* 0x0000001fff177424 */ /* 0x000fe400078e00ff */
[----:B------:R-:W-:-:S07]  /*1010*/  IMAD.MOV.U32 R6, RZ, RZ, -0x1 ;  /* 0xffffffffff067424 */ /* 0x000fce00078e00ff */
[----:B0-----:R-:W-:Y:S05]  /*1020*/  WARPSYNC.COLLECTIVE R6, `(.L_x_7492) ;  /* 0x0000000006087348 */ /* 0x001fea0003c00000 */
[----:B0-----:R0:W1:Y:S02]  /*1030*/  SHFL.DOWN P6, R24, R31, R22, R23 ;  /* 0x080000161f187389 */ /* 0x00106400000c0017 */
[----:B01----:R-:W-:Y:S05]  /*1040*/  ENDCOLLECTIVE ;  /* 0x000000000000791b */ /* 0x003fea0003800000 */
.L_x_7492:
[----:B------:R-:W-:Y:S01]  /*1050*/  IMAD.MOV.U32 R22, RZ, RZ, 0x8 ;  /* 0x00000008ff167424 */ /* 0x000fe200078e00ff */
[----:B------:R-:W-:-:S04]  /*1060*/  FSETP.GEU.FTZ.AND P6, PT, R7, R24, PT ;  /* 0x000000180700720b */ /* 0x000fc80003fde000 */
[----:B------:R-:W-:-:S04]  /*1070*/  FSEL R25, R24, R7, !P6 ;  /* 0x0000000718197208 */ /* 0x000fc80007000000 */
[----:B------:R-:W-:-:S07]  /*1080*/  MOV R31, R25 ;  /* 0x00000019001f7202 */ /* 0x000fce0000000f00 */
[----:B------:R-:W-:Y:S05]  /*1090*/  WARPSYNC.COLLECTIVE R6, `(.L_x_7493) ;  /* 0x0000000006087348 */ /* 0x000fea0003c00000 */
[----:B------:R0:W1:Y:S02]  /*10a0*/  SHFL.DOWN P6, R24, R31, R22, R23 ;  /* 0x080000161f187389 */ /* 0x00006400000c0017 */
[----:B01----:R-:W-:Y:S05]  /*10b0*/  ENDCOLLECTIVE ;  /* 0x000000000000791b */ /* 0x003fea0003800000 */
.L_x_7493:
[----:B------:R-:W-:Y:S01]  /*10c0*/  HFMA2 R22, -RZ, RZ, 0, 2.384185791015625e-07 ;  /* 0x00000004ff167431 */ /* 0x000fe200000001ff */
[----:B------:R-:W-:-:S04]  /*10d0*/  FSETP.GEU.FTZ.AND P6, PT, R25, R24, PT ;  /* 0x000000181900720b */ /* 0x000fc80003fde000 */
[----:B------:R-:W-:-:S05]  /*10e0*/  FSEL R26, R24, R25, !P6 ;  /* 0x00000019181a7208 */ /* 0x000fca0007000000 */
[----:B------:R-:W-:-:S07]  /*10f0*/  IMAD.MOV.U32 R31, RZ, RZ, R26 ;  /* 0x000000ffff1f7224 */ /* 0x000fce00078e001a */
[----:B------:R-:W-:Y:S05]  /*1100*/  WARPSYNC.COLLECTIVE R6, `(.L_x_7494) ;  /* 0x0000000006087348 */ /* 0x000fea0003c00000 */
[----:B------:R0:W1:Y:S02]  /*1110*/  SHFL.DOWN P6, R24, R31, R22, R23 ;  /* 0x080000161f187389 */ /* 0x00006400000c0017 */
[----:B01----:R-:W-:Y:S05]  /*1120*/  ENDCOLLECTIVE ;  /* 0x000000000000791b */ /* 0x003fea0003800000 */
.L_x_7494:
[----:B------:R-:W-:Y:S01]  /*1130*/  IMAD.MOV.U32 R22, RZ, RZ, 0x2 ;  /* 0x00000002ff167424 */ /* 0x000fe200078e00ff */
[----:B------:R-:W-:-:S04]  /*1140*/  FSETP.GEU.FTZ.AND P6, PT, R26, R24, PT ;  /* 0x000000181a00720b */ /* 0x000fc80003fde000 */
[----:B------:R-:W-:-:S05]  /*1150*/  FSEL R30, R24, R26, !P6 ;  /* 0x0000001a181e7208 */ /* 0x000fca0007000000 */
[----:B------:R-:W-:-:S07]  /*1160*/  IMAD.MOV.U32 R31, RZ, RZ, R30 ;  /* 0x000000ffff1f7224 */ /* 0x000fce00078e001e */
[----:B------:R-:W-:Y:S05]  /*1170*/  WARPSYNC.COLLECTIVE R6, `(.L_x_7495) ;  /* 0x0000000006087348 */ /* 0x000fea0003c00000 */
[----:B------:R0:W1:Y:S02]  /*1180*/  SHFL.DOWN P6, R24, R31, R22, R23 ;  /* 0x080000161f187389 */ /* 0x00006400000c0017 */
[----:B01----:R-:W-:Y:S05]  /*1190*/  ENDCOLLECTIVE ;  /* 0x000000000000791b */ /* 0x003fea0003800000 */
.L_x_7495:
[----:B------:R-:W-:Y:S01]  /*11a0*/  IMAD.MOV.U32 R22, RZ, RZ, 0x1 ;  /* 0x00000001ff167424 */ /* 0x000fe200078e00ff */
[----:B------:R-:W-:-:S04]  /*11b0*/  FSETP.GEU.FTZ.AND P6, PT, R30, R24, PT ;  /* 0x000000181e00720b */ /* 0x000fc80003fde000 */
[----:B------:R-:W-:-:S04]  /*11c0*/  FSEL R7, R24, R30, !P6 ;  /* 0x0000001e18077208 */ /* 0x000fc80007000000 */
[----:B------:R-:W-:-:S07]  /*11d0*/  MOV R31, R7 ;  /* 0x00000007001f7202 */ /* 0x000fce0000000f00 */
[----:B------:R-:W-:Y:S05]  /*11e0*/  WARPSYNC.COLLECTIVE R6, `(.L_x_7496) ;  /* 0x0000000006087348 */ /* 0x000fea0003c00000 */
[----:B------:R0:W1:Y:S02]  /*11f0*/  SHFL.DOWN P6, R24, R31, R22, R23 ;  /* 0x080000161f187389 */ /* 0x00006400000c0017 */
[----:B01----:R-:W-:Y:S05]  /*1200*/  ENDCOLLECTIVE ;  /* 0x000000000000791b */ /* 0x003fea0003800000 */
.L_x_7496:
[----:B------:R-:W-:Y:S05]  /*1210*/  BRA `(.L_x_7497) ;  /* 0xfffffff4002c7947 */ /* 0x000fea000383ffff */
.L_x_7483:
[----:B-1----:R-:W-:Y:S02]  /*1220*/  IMAD.MOV.U32 R31, RZ, RZ, R20 ;  /* 0x000000ffff1f7224 */ /* 0x002fe400078e0014 */
[----:B------:R-:W-:Y:S02]  /*1230*/  HFMA2 R22, -RZ, RZ, 0, 9.5367431640625e-07 ;  /* 0x00000010ff167431 */ /* 0x000fe400000001ff */
[----:B------:R-:W-:Y:S02]  /*1240*/  IMAD.MOV.U32 R23, RZ, RZ, 0x1f ;  /* 0x0000001fff177424 */ /* 0x000fe400078e00ff */
[----:B------:R-:W-:-:S07]  /*1250*/  IMAD.MOV.U32 R6, RZ, RZ, -0x1 ;  /* 0xffffffffff067424 */ /* 0x000fce00078e00ff */
[----:B0-----:R-:W-:Y:S05]  /*1260*/  WARPSYNC.COLLECTIVE R6, `(.L_x_7498) ;  /* 0x0000000006087348 */ /* 0x001fea0003c00000 */
[----:B------:R1:W2:Y:S02]  /*1270*/  SHFL.DOWN P6, R24, R31, R22, R23 ;  /* 0x080000161f187389 */ /* 0x0002a400000c0017 */
[----:B012---:R-:W-:Y:S05]  /*1280*/  ENDCOLLECTIVE ;  /* 0x000000000000791b */ /* 0x007fea0003800000 */
.L_x_7498:
[----:B------:R-:W-:Y:S02]  /*1290*/  IMAD.MOV.U32 R22, RZ, RZ, 0x8 ;  /* 0x00000008ff167424 */ /* 0x000fe400078e00ff */
[----:B------:R-:W-:-:S05]  /*12a0*/  FADD.FTZ R21, R20, R24 ;  /* 0x0000001814157221 */ /* 0x000fca0000010000 */
[----:B------:R-:W-:-:S07]  /*12b0*/  MOV R31, R21 ;  /* 0x00000015001f7202 */ /* 0x000fce0000000f00 */
[----:B------:R-:W-:Y:S05]  /*12c0*/  WARPSYNC.COLLECTIVE R6, `(.L_x_7499) ;  /* 0x0000000006087348 */ /* 0x000fea0003c00000 */
[----:B------:R0:W1:Y:S02]  /*12d0*/  SHFL.DOWN P6, R24, R31, R22, R23 ;  /* 0x080000161f187389 */ /* 0x00006400000c0017 */
[----:B01----:R-:W-:Y:S05]  /*12e0*/  ENDCOLLECTIVE ;  /* 0x000000000000791b */ /* 0x003fea0003800000 */
.L_x_7499:
[----:B------:R-:W-:Y:S02]  /*12f0*/  HFMA2 R22, -RZ, RZ, 0, 2.384185791015625e-07 ;  /* 0x00000004ff167431 */ /* 0x000fe400000001ff */
[----:B------:R-:W-:-:S04]  /*1300*/  FADD.FTZ R25, R21, R24 ;  /* 0x0000001815197221 */ /* 0x000fc80000010000 */
[----:B------:R-:W-:-:S07]  /*1310*/  IMAD.MOV.U32 R31, RZ, RZ, R25 ;  /* 0x000000ffff1f7224 */ /* 0x000fce00078e0019 */
[----:B------:R-:W-:Y:S05]  /*1320*/  WARPSYNC.COLLECTIVE R6, `(.L_x_7500) ;  /* 0x0000000006087348 */ /* 0x000fea0003c00000 */
[----:B------:R0:W1:Y:S02]  /*1330*/  SHFL.DOWN P6, R24, R31, R22, R23 ;  /* 0x080000161f187389 */ /* 0x00006400000c0017 */
[----:B01----:R-:W-:Y:S05]  /*1340*/  ENDCOLLECTIVE ;  /* 0x000000000000791b */ /* 0x003fea0003800000 */
.L_x_7500:
[----:B------:R-:W-:Y:S01]  /*1350*/  MOV R22, 0x2 ;  /* 0x0000000200167802 */ /* 0x000fe20000000f00 */
[----:B------:R-:W-:-:S04]  /*1360*/  FADD.FTZ R26, R25, R24 ;  /* 0x00000018191a7221 */ /* 0x000fc80000010000 */
[----:B------:R-:W-:-:S07]  /*1370*/  IMAD.MOV.U32 R31, RZ, RZ, R26 ;  /* 0x000000ffff1f7224 */ /* 0x000fce00078e001a */
[----:B------:R-:W-:Y:S05]  /*1380*/  WARPSYNC.COLLECTIVE R6, `(.L_x_7501) ;  /* 0x0000000006087348 */ /* 0x000fea0003c00000 */
[----:B------:R0:W1:Y:S02]  /*1390*/  SHFL.DOWN P6, R24, R31, R22, R23 ;  /* 0x080000161f187389 */ /* 0x00006400000c0017 */
[----:B01----:R-:W-:Y:S05]  /*13a0*/  ENDCOLLECTIVE ;  /* 0x000000000000791b */ /* 0x003fea0003800000 */
.L_x_7501:
[----:B------:R-:W-:Y:S02]  /*13b0*/  HFMA2 R22, -RZ, RZ, 0, 5.9604644775390625e-08 ;  /* 0x00000001ff167431 */ /* 0x000fe400000001ff */
[----:B------:R-:W-:-:S04]  /*13c0*/  FADD.FTZ R28, R26, R24 ;  /* 0x000000181a1c7221 */ /* 0x000fc80000010000 */
[----:B------:R-:W-:-:S07]  /*13d0*/  IMAD.MOV.U32 R31, RZ, RZ, R28 ;  /* 0x000000ffff1f7224 */ /* 0x000fce00078e001c */
[----:B------:R-:W-:Y:S05]  /*13e0*/  WARPSYNC.COLLECTIVE R6, `(.L_x_7502) ;  /* 0x0000000006087348 */ /* 0x000fea0003c00000 */
[----:B------:R0:W1:Y:S02]  /*13f0*/  SHFL.DOWN P6, R24, R31, R22, R23 ;  /* 0x080000161f187389 */ /* 0x00006400000c0017 */
[----:B01----:R-:W-:Y:S05]  /*1400*/  ENDCOLLECTIVE ;  /* 0x000000000000791b */ /* 0x003fea0003800000 */
.L_x_7502:
[----:B------:R-:W-:Y:S05]  /*1410*/  BRA `(.L_x_7503) ;  /* 0xfffffff400a87947 */ /* 0x000fea000383ffff */
.L_x_7504:
        /* <DEDUP_REMOVED lines=14> */
.L_x_11597:


//--------------------- .text._ZN2at6native43_GLOBAL__N__9ae7fba5_10_SoftMax_cu_9f978f6322cunn_SoftMaxForwardRegIfffNS1_22SoftMaxForwardEpilogueElLi4EEEvPT1_PKT_T3_ --------------------------
	.section	.text._ZN2at6native43_GLOBAL__N__9ae7fba5_10_SoftMax_cu_9f978f6322cunn_SoftMaxForwardRegIfffNS1_22SoftMaxForwardEpilogueElLi4EEEvPT1_PKT_T3_,"ax",@progbits
	.align	128
.text._ZN2at6native43_GLOBAL__N__9ae7fba5_10_SoftMax_cu_9f978f6322cunn_SoftMaxForwardRegIfffNS1_22SoftMaxForwardEpilogueElLi4EEEvPT1_PKT_T3_:
        .type           _ZN2at6native43_GLOBAL__N__9ae7fba5_10_SoftMax_cu_9f978f6322cunn_SoftMaxForwardRegIfffNS1_22SoftMaxForwardEpilogueElLi4EEEvPT1_PKT_T3_,@function
        .size           _ZN2at6native43_GLOBAL__N__9ae7fba5_10_SoftMax_cu_9f978f6322cunn_SoftMaxForwardRegIfffNS1_22SoftMaxForwardEpilogueElLi4EEEvPT1_PKT_T3_,(.L_x_11598 - _ZN2at6native43_GLOBAL__N__9ae7fba5_10_SoftMax_cu_9f978f6322cunn_SoftMaxForwardRegIfffNS1_22SoftMaxForwardEpilogueElLi4EEEvPT1_PKT_T3_)
        .other          _ZN2at6native43_GLOBAL__N__9ae7fba5_10_SoftMax_cu_9f978f6322cunn_SoftMaxForwardRegIfffNS1_22SoftMaxForwardEpilogueElLi4EEEvPT1_PKT_T3_,@"STO_CUDA_ENTRY STV_DEFAULT"
_ZN2at6native43_GLOBAL__N__9ae7fba5_10_SoftMax_cu_9f978f6322cunn_SoftMaxForwardRegIfffNS1_22SoftMaxForwardEpilogueElLi4EEEvPT1_PKT_T3_:
        /* <DEDUP_REMOVED lines=32> */
[----:B--2---:R-:W2:Y:S01]  /*0200*/  @!P0 LDG.E R0, desc[UR8][R16.64] ;  /* 0x0000000810008981 */ /* 0x004ea2000c1e1900 */
[----:B------:R-:W-:Y:S01]  /*0210*/  @!P1 LEA.HI.X R23, R20, R23, R5, 0x2, P4 ;  /* 0x0000001714179211 */ /* 0x000fe200020f1405 */
[----:B------:R-:W-:Y:S02]  /*0220*/  @!P3 IMAD.MOV.U32 R5, RZ, RZ, RZ ;  /* 0x000000ffff05b224 */ /* 0x000fe400078e00ff */
[C---:B------:R-:W-:Y:S01]  /*0230*/  @!P2 IMAD R25, R9.reuse, UR7, R25 ;  /* 0x000000070919ac24 */ /* 0x040fe2000f8e0219 */
[----:B---3--:R-:W-:Y:S01]  /*0240*/  @!P2 LEA R14, P4, R24, R14, 0x2 ;  /* 0x0000000e180ea211 */ /* 0x008fe200078810ff */
[----:B------:R-:W-:Y:S01]  /*0250*/  @!P3 IMAD.WIDE.U32 R20, R8, UR7, R4 ;  /* 0x000000070814bc25 */ /* 0x000fe2000f8e0004 */
[----:B------:R-:W3:Y:S02]  /*0260*/  @!P1 LDG.E R2, desc[UR8][R22.64] ;  /* 0x0000000816029981 */ /* 0x000ee4000c1e1900 */
[----:B------:R-:W-:Y:S01]  /*0270*/  @!P2 LEA.HI.X R15, R24, R15, R25, 0x2, P4 ;  /* 0x0000000f180fa211 */ /* 0x000fe200020f1419 */
[----:B------:R-:W-:Y:S01]  /*0280*/  @!P3 IMAD R21, R9, UR7, R21 ;  /* 0x000000070915bc24 */ /* 0x000fe2000f8e0215 */
[----:B----4-:R-:W-:-:S03]  /*0290*/  @!P3 LEA R18, P4, R20, R18, 0x2 ;  /* 0x000000121412b211 */ /* 0x010fc600078810ff */
[----:B------:R-:W4:Y:S01]  /*02a0*/  @!P2 LDG.E R3, desc[UR8][R14.64] ;  /* 0x000000080e03a981 */ /* 0x000f22000c1e1900 */
[----:B------:R-:W-:-:S05]  /*02b0*/  @!P3 LEA.HI.X R19, R20, R19, R21, 0x2, P4 ;  /* 0x000000131413b211 */ /* 0x000fca00020f1415 */
[----:B------:R-:W5:Y:S01]  /*02c0*/  @!P3 LDG.E R26, desc[UR8][R18.64] ;  /* 0x00000008121ab981 */ /* 0x000f62000c1e1900 */
[----:B------:R-:W-:Y:S01]  /*02d0*/  MOV R21, 0xff7fffff ;  /* 0xff7fffff00157802 */ /* 0x000fe20000000f00 */
[----:B------:R-:W0:Y:S01]  /*02e0*/  S2UR UR6, SR_CgaCtaId ;  /* 0x00000000000679c3 */ /* 0x000e220000008800 */
[----:B------:R-:W-:Y:S01]  /*02f0*/  UMOV UR4, 0x400 ;  /* 0x0000040000047882 */ /* 0x000fe20000000000 */
[----:B------:R-:W-:Y:S02]  /*0300*/  USHF.R.U32.HI UR5, URZ, 0x5, UR5 ;  /* 0x00000005ff057899 */ /* 0x000fe40008011605 */
[----:B0-----:R-:W-:-:S04]  /*0310*/  ULEA UR4, UR6, UR4, 0x18 ;  /* 0x0000000406047291 */ /* 0x001fc8000f8ec0ff */
[----:B------:R-:W-:Y:S01]  /*0320*/  BAR.SYNC.DEFER_BLOCKING 0x0 ;  /* 0x0000000000007b1d */ /* 0x000fe20000010000 */
[----:B--2---:R-:W-:-:S04]  /*0330*/  @!P0 FMNMX.FTZ R21, R0, -3.40282346638528859812e+38, !PT ;  /* 0xff7fffff00158809 */ /* 0x004fc80007810000 */
[----:B---3--:R-:W-:-:S04]  /*0340*/  @!P1 FMNMX.FTZ R21, R21, R2, !PT ;  /* 0x0000000215159209 */ /* 0x008fc80007810000 */
[----:B----4-:R-:W-:-:S04]  /*0350*/  @!P2 FMNMX.FTZ R21, R21, R3, !PT ;  /* 0x000000031515a209 */ /* 0x010fc80007810000 */
        /* <DEDUP_REMOVED lines=43> */
.L_x_7521:
        /* <DEDUP_REMOVED lines=9> */
.L_x_7505:
[----:B------:R-:W-:Y:S05]  /*06a0*/  WARPSYNC.ALL ;  /* 0x0000000000007948 */ /* 0x000fea0003800000 */
[----:B------:R-:W-:Y:S01]  /*06b0*/  BAR.SYNC.DEFER_BLOCKING 0x0 ;  /* 0x0000000000007b1d */ /* 0x000fe20000010000 */
[----:B------:R-:W-:Y:S01]  /*06c0*/  ISETP.NE.AND P6, PT, R14, RZ, PT ;  /* 0x000000ff0e00720c */ /* 0x000fe20003fc5270 */
[----:B------:R-:W-:-:S04]  /*06d0*/  HFMA2 R14, -RZ, RZ, 0, 0 ;  /* 0x00000000ff0e7431 */ /* 0x000fc800000001ff */
[----:B------:R-:W-:Y:S01]  /*06e0*/  BSSY B0, `(.L_x_7507) ;  /* 0x000002e000007945 */ /* 0x000fe20003800000 */
[----:B01----:R-:W0:Y:S02]  /*06f0*/  LDS R15, [UR4] ;  /* 0x00000004ff0f7984 */ /* 0x003e240008000800 */
[--C-:B0-----:R-:W-:Y:S01]  /*0700*/  @!P0 FADD.FTZ R18, R0, -R15.reuse ;  /* 0x8000000f00128221 */ /* 0x101fe20000010000 */
[--C-:B------:R-:W-:Y:S01]  /*0710*/  @!P1 FADD.FTZ R20, R2, -R15.reuse ;  /* 0x8000000f02149221 */ /* 0x100fe20000010000 */
[--C-:B------:R-:W-:Y:S02]  /*0720*/  @!P3 FADD.FTZ R23, R26, -R15.reuse ;  /* 0x8000000f1a17b221 */ /* 0x100fe40000010000 */
[----:B------:R-:W-:Y:S01]  /*0730*/  @!P0 FMUL.FTZ R19, R18, 1.4426950216293334961 ;  /* 0x3fb8aa3b12138820 */ /* 0x000fe20000410000 */
[----:B------:R-:W-:Y:S01]  /*0740*/  @!P2 FADD.FTZ R18, R3, -R15 ;  /* 0x8000000f0312a221 */ /* 0x000fe20000010000 */
[----:B------:R-:W-:Y:S01]  /*0750*/  @!P1 FMUL.FTZ R20, R20, 1.4426950216293334961 ;  /* 0x3fb8aa3b14149820 */ /* 0x000fe20000410000 */
[----:B------:R-:W-:-:S02]  /*0760*/  @!P3 FMUL.FTZ R25, R23, 1.4426950216293334961 ;  /* 0x3fb8aa3b1719b820 */ /* 0x000fc40000410000 */
[----:B------:R-:W-:Y:S01]  /*0770*/  @!P2 FMUL.FTZ R22, R18, 1.4426950216293334961 ;  /* 0x3fb8aa3b1216a820 */ /* 0x000fe20000410000 */
[----:B------:R-:W0:Y:S01]  /*0780*/  @!P0 MUFU.EX2 R19, R19 ;  /* 0x0000001300138308 */ /* 0x000e220000000800 */
[----:B------:R-:W-:-:S03]  /*0790*/  IMAD.MOV.U32 R18, RZ, RZ, RZ ;  /* 0x000000ffff127224 */ /* 0x000fc600078e00ff */
        /* <DEDUP_REMOVED lines=33> */
.L_x_7527:
[----:B-1----:R-:W-:-:S07]  /*09b0*/  FADD.FTZ R14, R23, R21 ;  /* 0x00000015170e7221 */ /* 0x002fce0000010000 */
.L_x_7508:
[----:B------:R-:W-:Y:S05]  /*09c0*/  BSYNC B0 ;  /* 0x0000000000007941 */ /* 0x000fea0003800000 */
.L_x_7507:
        /* <DEDUP_REMOVED lines=8> */
[----:B------:R-:W-:Y:S02]  /*0a50*/  FADD.FTZ R7, R0, -R15 ;  /* 0x8000000f00077221 */ /* 0x000fe40000010000 */
[----:B--2---:R-:W2:Y:S02]  /*0a60*/  MUFU.RCP R0, R14 ;  /* 0x0000000e00007308 */ /* 0x004ea40000001000 */
[----:B------:R-:W-:Y:S01]  /*0a70*/  FMUL.FTZ R18, R7, 1.4426950216293334961 ;  /* 0x3fb8aa3b07127820 */ /* 0x000fe20000410000 */
[----:B------:R-:W-:Y:S02]  /*0a80*/  IMAD.MOV.U32 R7, RZ, RZ, RZ ;  /* 0x000000ffff077224 */ /* 0x000fe400078e00ff */
[----:B0-----:R-:W-:-:S03]  /*0a90*/  IMAD.WIDE.U32 R16, R8, UR7, R6 ;  /* 0x0000000708107c25 */ /* 0x001fc6000f8e0006 */
[----:B------:R-:W2:Y:S01]  /*0aa0*/  MUFU.EX2 R19, R18 ;  /* 0x0000001200137308 */ /* 0x000ea20000000800 */
[----:B------:R-:W-:Y:S01]  /*0ab0*/  IMAD R7, R9, UR7, R17 ;  /* 0x0000000709077c24 */ /* 0x000fe2000f8e0211 */
[----:B---3--:R-:W-:-:S04]  /*0ac0*/  LEA R6, P0, R16, UR4, 0x2 ;  /* 0x0000000410067c11 */ /* 0x008fc8000f8010ff */
[----:B------:R-:W-:Y:S01]  /*0ad0*/  LEA.HI.X R7, R16, UR5, R7, 0x2, P0 ;  /* 0x0000000510077c11 */ /* 0x000fe200080f1407 */
[----:B--2---:R-:W-:-:S05]  /*0ae0*/  FMUL.FTZ R17, R19, R0 ;  /* 0x0000000013117220 */ /* 0x004fca0000410000 */
[----:B------:R3:W-:Y:S03]  /*0af0*/  STG.E desc[UR8][R6.64], R17 ;  /* 0x0000001106007986 */ /* 0x0007e6000c101908 */
.L_x_7511:
[----:B------:R-:W-:Y:S05]  /*0b00*/  BSYNC.RECONVERGENT B0 ;  /* 0x0000000000007941 */ /* 0x000fea0003800200 */
.L_x_7510:
        /* <DEDUP_REMOVED lines=14> */
.L_x_7513:
[----:B------:R-:W-:Y:S05]  /*0bf0*/  BSYNC.RECONVERGENT B0 ;  /* 0x0000000000007941 */ /* 0x000fea0003800200 */
.L_x_7512:
[----:B------:R-:W-:Y:S04]  /*0c00*/  BSSY.RECONVERGENT B0, `(.L_x_7514) ;  /* 0x000000e000007945 */ /* 0x000fe80003800200 */
[----:B------:R-:W-:Y:S05]  /*0c10*/  @P2 BRA `(.L_x_7515) ;  /* 0x0000000000302947 */ /* 0x000fea0003800000 */
[----:B------:R-:W-:Y:S01]  /*0c20*/  FADD.FTZ R3, R3, -R15 ;  /* 0x8000000f03037221 */ /* 0x000fe20000010000 */
[----:B------:R-:W5:Y:S01]  /*0c30*/  LDCU.64 UR4, c[0x0][0x380] ;  /* 0x00007000ff0477ac */ /* 0x000f620008000a00 */
[----:B--234-:R-:W2:Y:S01]  /*0c40*/  MUFU.RCP R7, R14 ;  /* 0x0000000e00077308 */ /* 0x01cea20000001000 */
        /* <DEDUP_REMOVED lines=9> */
.L_x_7515:
[----:B------:R-:W-:Y:S05]  /*0ce0*/  BSYNC.RECONVERGENT B0 ;  /* 0x0000000000007941 */ /* 0x000fea0003800200 */
.L_x_7514:
[----:B------:R-:W-:Y:S05]  /*0cf0*/  @P3 EXIT ;  /* 0x000000000000394d */ /* 0x000fea0003800000 */
[----:B------:R-:W-:Y:S01]  /*0d00*/  FADD.FTZ R15, R26, -R15 ;  /* 0x8000000f1a0f7221 */ /* 0x000fe20000010000 */
[----:B------:R-:W5:Y:S01]  /*0d10*/  LDCU.64 UR4, c[0x0][0x380] ;  /* 0x00007000ff0477ac */ /* 0x000f620008000a00 */
[----:B-12---:R-:W1:Y:S01]  /*0d20*/  MUFU.RCP R14, R14 ;  /* 0x0000000e000e7308 */ /* 0x006e620000001000 */
        /* <DEDUP_REMOVED lines=8> */
[----:B------:R-:W-:Y:S01]  /*0db0*/  STG.E desc[UR8][R2.64], R5 ;  /* 0x0000000502007986 */ /* 0x000fe2000c101908 */
[----:B------:R-:W-:Y:S05]  /*0dc0*/  EXIT ;  /* 0x000000000000794d */ /* 0x000fea0003800000 */
.L_x_7506:
[----:B-1----:R-:W-:Y:S02]  /*0dd0*/  IMAD.MOV.U32 R27, RZ, RZ, R15 ;  /* 0x000000ffff1b7224 */ /* 0x002fe400078e000f */
[----:B------:R-:W-:Y:S02]  /*0de0*/  HFMA2 R20, -RZ, RZ, 0, 9.5367431640625e-07 ;  /* 0x00000010ff147431 */ /* 0x000fe400000001ff */
[----:B------:R-:W-:Y:S02]  /*0df0*/  IMAD.MOV.U32 R19, RZ, RZ, 0x1f ;  /* 0x0000001fff137424 */ /* 0x000fe400078e00ff */
[----:B------:R-:W-:-:S07]  /*0e00*/  IMAD.MOV.U32 R18, RZ, RZ, -0x1 ;  /* 0xffffffffff127424 */ /* 0x000fce00078e00ff */
[----:B------:R-:W-:Y:S05]  /*0e10*/  WARPSYNC.COLLECTIVE R18, `(.L_x_7516) ;  /* 0x0000000012087348 */ /* 0x000fea0003c00000 */
[----:B------:R0:W1:Y:S02]  /*0e20*/  SHFL.DOWN P6, R21, R27, R20, R19 ;  /* 0x080000141b157389 */ /* 0x00006400000c0013 */
[----:B01----:R-:W-:Y:S05]  /*0e30*/  ENDCOLLECTIVE ;  /* 0x000000000000791b */ /* 0x003fea0003800000 */
.L_x_7516:
[----:B------:R-:W-:Y:S01]  /*0e40*/  IMAD.MOV.U32 R20, RZ, RZ, 0x8 ;  /* 0x00000008ff147424 */ /* 0x000fe200078e00ff */
[----:B------:R-:W-:-:S04]  /*0e50*/  FSETP.GEU.FTZ.AND P6, PT, R15, R21, PT ;  /* 0x000000150f00720b */ /* 0x000fc80003fde000 */
[----:B------:R-:W-:-:S04]  /*0e60*/  FSEL R22, R21, R15, !P6 ;  /* 0x0000000f15167208 */ /* 0x000fc80007000000 */
[----:B------:R-:W-:-:S07]  /*0e70*/  MOV R27, R22 ;  /* 0x00000016001b7202 */ /* 0x000fce0000000f00 */
[----:B------:R-:W-:Y:S05]  /*0e80*/  WARPSYNC.COLLECTIVE R18, `(.L_x_7517) ;  /* 0x0000000012087348 */ /* 0x000fea0003c00000 */
[----:B------:R0:W1:Y:S02]  /*0e90*/  SHFL.DOWN P6, R21, R27, R20, R19 ;  /* 0x080000141b157389 */ /* 0x00006400000c0013 */
[----:B01----:R-:W-:Y:S05]  /*0ea0*/  ENDCOLLECTIVE ;  /* 0x000000000000791b */ /* 0x003fea0003800000 */
.L_x_7517:
[----:B------:R-:W-:Y:S01]  /*0eb0*/  HFMA2 R20, -RZ, RZ, 0, 2.384185791015625e-07 ;  /* 0x00000004ff147431 */ /* 0x000fe200000001ff */
[----:B------:R-:W-:-:S04]  /*0ec0*/  FSETP.GEU.FTZ.AND P6, PT, R22, R21, PT ;  /* 0x000000151600720b */ /* 0x000fc80003fde000 */
[----:B------:R-:W-:-:S05]  /*0ed0*/  FSEL R23, R21, R22, !P6 ;  /* 0x0000001615177208 */ /* 0x000fca0007000000 */
[----:B------:R-:W-:-:S07]  /*0ee0*/  IMAD.MOV.U32 R27, RZ, RZ, R23 ;  /* 0x000000ffff1b7224 */ /* 0x000fce00078e0017 */
[----:B------:R-:W-:Y:S05]  /*0ef0*/  WARPSYNC.COLLECTIVE R18, `(.L_x_7518) ;  /* 0x0000000012087348 */ /* 0x000fea0003c00000 */
[----:B------:R0:W1:Y:S02]  /*0f00*/  SHFL.DOWN P6, R21, R27, R20, R19 ;  /* 0x080000141b157389 */ /* 0x00006400000c0013 */
[----:B01----:R-:W-:Y:S05]  /*0f10*/  ENDCOLLECTIVE ;  /* 0x000000000000791b */ /* 0x003fea0003800000 */
.L_x_7518:
[----:B------:R-:W-:Y:S01]  /*0f20*/  IMAD.MOV.U32 R20, RZ, RZ, 0x2 ;  /* 0x00000002ff147424 */ /* 0x000fe200078e00ff */
[----:B------:R-:W-:-:S04]  /*0f30*/  FSETP.GEU.FTZ.AND P6, PT, R23, R21, PT ;  /* 0x000000151700720b */ /* 0x000fc80003fde000 */
[----:B------:R-:W-:-:S05]  /*0f40*/  FSEL R25, R21, R23, !P6 ;  /* 0x0000001715197208 */ /* 0x000fca0007000000 */
[----:B------:R-:W-:-:S07]  /*0f50*/  IMAD.MOV.U32 R27, RZ, RZ, R25 ;  /* 0x000000ffff1b7224 */ /* 0x000fce00078e0019 */
[----:B------:R-:W-:Y:S05]  /*0f60*/  WARPSYNC.COLLECTIVE R18, `(.L_x_7519) ;  /* 0x0000000012087348 */ /* 0x000fea0003c00000 */
[----:B------:R0:W1:Y:S02]  /*0f70*/  SHFL.DOWN P6, R21, R27, R20, R19 ;  /* 0x080000141b157389 */ /* 0x00006400000c0013 */
[----:B01----:R-:W-:Y:S05]  /*0f80*/  ENDCOLLECTIVE ;  /* 0x000000000000791b */ /* 0x003fea0003800000 */
.L_x_7519:
[----:B------:R-:W-:Y:S01]  /*0f90*/  IMAD.MOV.U32 R20, RZ, RZ, 0x1 ;  /* 0x00000001ff147424 */ /* 0x000fe200078e00ff */
[----:B------:R-:W-:-:S04]  /*0fa0*/  FSETP.GEU.FTZ.AND P6, PT, R25, R21, PT ;  /* 0x000000151900720b */ /* 0x000fc80003fde000 */
[----:B------:R-:W-:-:S04]  /*0fb0*/  FSEL R15, R21, R25, !P6 ;  /* 0x00000019150f7208 */ /* 0x000fc80007000000 */
[----:B------:R-:W-:-:S07]  /*0fc0*/  MOV R27, R15 ;  /* 0x0000000f001b7202 */ /* 0x000fce0000000f00 */
[----:B------:R-:W-:Y:S05]  /*0fd0*/  WARPSYNC.COLLECTIVE R18, `(.L_x_7520) ;  /* 0x0000000012087348 */ /* 0x000fea0003c00000 */
[----:B------:R0:W1:Y:S02]  /*0fe0*/  SHFL.DOWN P6, R21, R27, R20, R19 ;  /* 0x080000141b157389 */ /* 0x00006400000c0013 */
[----:B01----:R-:W-:Y:S05]  /*0ff0*/  ENDCOLLECTIVE ;  /* 0x000000000000791b */ /* 0x003fea0003800000 */
.L_x_7520:
[----:B------:R-:W-:Y:S05]  /*1000*/  BRA `(.L_x_7521) ;  /* 0xfffffff400807947 */ /* 0x000fea000383ffff */
.L_x_7509:
[----:B-1----:R-:W-:Y:S02]  /*1010*/  IMAD.MOV.U32 R27, RZ, RZ, R14 ;  /* 0x000000ffff1b7224 */ /* 0x002fe400078e000e */
[----:B------:R-:W-:Y:S02]  /*1020*/  HFMA2 R20, -RZ, RZ, 0, 9.5367431640625e-07 ;  /* 0x00000010ff147431 */ /* 0x000fe400000001ff */
[----:B------:R-:W-:Y:S02]  /*1030*/  IMAD.MOV.U32 R19, RZ, RZ, 0x1f ;  /* 0x0000001fff137424 */ /* 0x000fe400078e00ff */
[----:B------:R-:W-:-:S07]  /*1040*/  IMAD.MOV.U32 R18, RZ, RZ, -0x1 ;  /* 0xffffffffff127424 */ /* 0x000fce00078e00ff */
[----:B0-----:R-:W-:Y:S05]  /*1050*/  WARPSYNC.COLLECTIVE R18, `(.L_x_7522) ;  /* 0x0000000012087348 */ /* 0x001fea0003c00000 */
[----:B------:R1:W2:Y:S02]  /*1060*/  SHFL.DOWN P6, R21, R27, R20, R19 ;  /* 0x080000141b157389 */ /* 0x0002a400000c0013 */
[----:B012---:R-:W-:Y:S05]  /*1070*/  ENDCOLLECTIVE ;  /* 0x000000000000791b */ /* 0x007fea0003800000 */
.L_x_7522:
[----:B------:R-:W-:Y:S02]  /*1080*/  IMAD.MOV.U32 R20, RZ, RZ, 0x8 ;  /* 0x00000008ff147424 */ /* 0x000fe400078e00ff */
[----:B------:R-:W-:-:S05]  /*1090*/  FADD.FTZ R16, R14, R21 ;  /* 0x000000150e107221 */ /* 0x000fca0000010000 */
[----:B------:R-:W-:-:S07]  /*10a0*/  MOV R27, R16 ;  /* 0x00000010001b7202 */ /* 0x000fce0000000f00 */
[----:B------:R-:W-:Y:S05]  /*10b0*/  WARPSYNC.COLLECTIVE R18, `(.L_x_7523) ;  /* 0x0000000012087348 */ /* 0x000fea0003c00000 */
[----:B------:R0:W1:Y:S02]  /*10c0*/  SHFL.DOWN P6, R21, R27, R20, R19 ;  /* 0x080000141b157389 */ /* 0x00006400000c0013 */
[----:B01----:R-:W-:Y:S05]  /*10d0*/  ENDCOLLECTIVE ;  /* 0x000000000000791b */ /* 0x003fea0003800000 */
.L_x_7523:
[----:B------:R-:W-:Y:S02]  /*10e0*/  HFMA2 R20, -RZ, RZ, 0, 2.384185791015625e-07 ;  /* 0x00000004ff147431 */ /* 0x000fe400000001ff */
[----:B------:R-:W-:-:S04]  /*10f0*/  FADD.FTZ R17, R16, R21 ;  /* 0x0000001510117221 */ /* 0x000fc80000010000 */
[----:B------:R-:W-:-:S07]  /*1100*/  IMAD.MOV.U32 R27, RZ, RZ, R17 ;  /* 0x000000ffff1b7224 */ /* 0x000fce00078e0011 */
[----:B------:R-:W-:Y:S05]  /*1110*/  WARPSYNC.COLLECTIVE R18, `(.L_x_7524) ;  /* 0x0000000012087348 */ /* 0x000fea0003c00000 */
[----:B------:R0:W1:Y:S02]  /*1120*/  SHFL.DOWN P6, R21, R27, R20, R19 ;  /* 0x080000141b157389 */ /* 0x00006400000c0013 */
[----:B01----:R-:W-:Y:S05]  /*1130*/  ENDCOLLECTIVE ;  /* 0x000000000000791b */ /* 0x003fea0003800000 */
.L_x_7524:
[----:B------:R-:W-:Y:S02]  /*1140*/  IMAD.MOV.U32 R20, RZ, RZ, 0x2 ;  /* 0x00000002ff147424 */ /* 0x000fe400078e00ff */
[----:B------:R-:W-:-:S04]  /*1150*/  FADD.FTZ R22, R17, R21 ;  /* 0x0000001511167221 */ /* 0x000fc80000010000 */
[----:B------:R-:W-:-:S07]  /*1160*/  IMAD.MOV.U32 R27, RZ, RZ, R22 ;  /* 0x000000ffff1b7224 */ /* 0x000fce00078e0016 */
[----:B------:R-:W-:Y:S05]  /*1170*/  WARPSYNC.COLLECTIVE R18, `(.L_x_7525) ;  /* 0x0000000012087348 */ /* 0x000fea0003c00000 */
[----:B------:R0:W1:Y:S02]  /*1180*/  SHFL.DOWN P6, R21, R27, R20, R19 ;  /* 0x080000141b157389 */ /* 0x00006400000c0013 */
[----:B01----:R-:W-:Y:S05]  /*1190*/  ENDCOLLECTIVE ;  /* 0x000000000000791b */ /* 0x003fea0003800000 */
.L_x_7525:
[----:B------:R-:W-:Y:S02]  /*11a0*/  IMAD.MOV.U32 R20, RZ, RZ, 0x1 ;  /* 0x00000001ff147424 */ /* 0x000fe400078e00ff */
[----:B------:R-:W-:-:S05]  /*11b0*/  FADD.FTZ R23, R22, R21 ;  /* 0x0000001516177221 */ /* 0x000fca0000010000 */
[----:B------:R-:W-:-:S07]  /*11c0*/  MOV R27, R23 ;  /* 0x00000017001b7202 */ /* 0x000fce0000000f00 */
[----:B------:R-:W-:Y:S05]  /*11d0*/  WARPSYNC.COLLECTIVE R18, `(.L_x_7526) ;  /* 0x0000000012087348 */ /* 0x000fea0003c00000 */
[----:B------:R0:W1:Y:S02]  /*11e0*/  SHFL.DOWN P6, R21, R27, R20, R19 ;  /* 0x080000141b157389 */ /* 0x00006400000c0013 */
[----:B01----:R-:W-:Y:S05]  /*11f0*/  ENDCOLLECTIVE ;  /* 0x000000000000791b */ /* 0x003fea0003800000 */
.L_x_7526:
[----:B------:R-:W-:Y:S05]  /*1200*/  BRA `(.L_x_7527) ;  /* 0xfffffff400e87947 */ /* 0x000fea000383ffff */
.L_x_7528:
        /* <DEDUP_REMOVED lines=15> */
.L_x_11598:


//--------------------- .text._ZN2at6native43_GLOBAL__N__9ae7fba5_10_SoftMax_cu_9f978f6322cunn_SoftMaxForwardRegIfffNS1_22SoftMaxForwardEpilogueElLi3EEEvPT1_PKT_T3_ --------------------------
	.section	.text._ZN2at6native43_GLOBAL__N__9ae7fba5_10_SoftMax_cu_9f978f6322cunn_SoftMaxForwardRegIfffNS1_22SoftMaxForwardEpilogueElLi3EEEvPT1_PKT_T3_,"ax",@progbits
	.align	128
.text._ZN2at6native43_GLOBAL__N__9ae7fba5_10_SoftMax_cu_9f978f6322cunn_SoftMaxForwardRegIfffNS1_22SoftMaxForwardEpilogueElLi3EEEvPT1_PKT_T3_:
        .type           _ZN2at6native43_GLOBAL__N__9ae7fba5_10_SoftMax_cu_9f978f6322cunn_SoftMaxForwardRegIfffNS1_22SoftMaxForwardEpilogueElLi3EEEvPT1_PKT_T3_,@function
        .size           _ZN2at6native43_GLOBAL__N__9ae7fba5_10_SoftMax_cu_9f978f6322cunn_SoftMaxForwardRegIfffNS1_22SoftMaxForwardEpilogueElLi3EEEvPT1_PKT_T3_,(.L_x_11599 - _ZN2at6native43_GLOBAL__N__9ae7fba5_10_SoftMax_cu_9f978f6322cunn_SoftMaxForwardRegIfffNS1_22SoftMaxForwardEpilogueElLi3EEEvPT1_PKT_T3_)
        .other          _ZN2at6native43_GLOBAL__N__9ae7fba5_10_SoftMax_cu_9f978f6322cunn_SoftMaxForwardRegIfffNS1_22SoftMaxForwardEpilogueElLi3EEEvPT1_PKT_T3_,@"STO_CUDA_ENTRY STV_DEFAULT"
_ZN2at6native43_GLOBAL__N__9ae7fba5_10_SoftMax_cu_9f978f6322cunn_SoftMaxForwardRegIfffNS1_22SoftMaxForwardEpilogueElLi3EEEvPT1_PKT_T3_:
        /* <DEDUP_REMOVED lines=29> */
[----:B--2---:R-:W2:Y:S01]  /*01d0*/  @!P0 LDG.E R23, desc[UR8][R10.64] ;  /* 0x000000080a178981 */ /* 0x004ea2000c1e1900 */
[----:B------:R-:W-:Y:S02]  /*01e0*/  @!P1 LEA.HI.X R13, R18, R13, R17, 0x2, P4 ;  /* 0x0000000d120d9211 */ /* 0x000fe400020f1411 */
[----:B---3--:R-:W-:-:S03]  /*01f0*/  @!P2 LEA R14, P3, R20, R14, 0x2 ;  /* 0x0000000e140ea211 */ /* 0x008fc600078610ff */
[----:B------:R-:W3:Y:S01]  /*0200*/  @!P1 LDG.E R22, desc[UR8][R12.64] ;  /* 0x000000080c169981 */ /* 0x000ee2000c1e1900 */
[----:B------:R-:W-:-:S05]  /*0210*/  @!P2 LEA.HI.X R15, R20, R15, R16, 0x2, P3 ;  /* 0x0000000f140fa211 */ /* 0x000fca00018f1410 */
[----:B------:R-:W4:Y:S01]  /*0220*/  @!P2 LDG.E R0, desc[UR8][R14.64] ;  /* 0x000000080e00a981 */ /* 0x000f22000c1e1900 */
        /* <DEDUP_REMOVED lines=8> */
[----:B----4-:R-:W-:-:S05]  /*02b0*/  @!P2 FMNMX.FTZ R17, R17, R0, !PT ;  /* 0x000000001111a209 */ /* 0x010fca0007810000 */
        /* <DEDUP_REMOVED lines=41> */
.L_x_7543:
[----:B-1----:R-:W-:-:S04]  /*0550*/  FSETP.GEU.FTZ.AND P6, PT, R17, R18, PT ;  /* 0x000000121100720b */ /* 0x002fc80003fde000 */
[----:B0-----:R-:W-:Y:S02]  /*0560*/  FSEL R17, R18, R17, !P6 ;  /* 0x0000001112117208 */ /* 0x001fe40007000000 */
[----:B------:R-:W-:-:S13]  /*0570*/  ISETP.NE.AND P6, PT, R8, RZ, PT ;  /* 0x000000ff0800720c */ /* 0x000fda0003fc5270 */
[----:B------:R0:W-:Y:S01]  /*0580*/  @!P6 STS [UR4], R17 ;  /* 0x00000011ff00e988 */ /* 0x0001e20008000804 */
[----:B------:R-:W-:-:S13]  /*0590*/  @!P6 PLOP3.LUT P4, PT, PT, PT, PT, 0x80, 0x8 ;  /* 0x000000000008e81c */ /* 0x000fda0003f8f070 */
.L_x_7529:
[----:B------:R-:W-:Y:S05]  /*05a0*/  WARPSYNC.ALL ;  /* 0x0000000000007948 */ /* 0x000fea0003800000 */
[----:B------:R-:W-:Y:S01]  /*05b0*/  BAR.SYNC.DEFER_BLOCKING 0x0 ;  /* 0x0000000000007b1d */ /* 0x000fe20000010000 */
[----:B------:R-:W-:Y:S01]  /*05c0*/  ISETP.NE.AND P6, PT, R10, RZ, PT ;  /* 0x000000ff0a00720c */ /* 0x000fe20003fc5270 */
[----:B------:R-:W-:-:S04]  /*05d0*/  HFMA2 R10, -RZ, RZ, 0, 0 ;  /* 0x00000000ff0a7431 */ /* 0x000fc800000001ff */
[----:B------:R-:W-:Y:S01]  /*05e0*/  BSSY B0, `(.L_x_7531) ;  /* 0x000002a000007945 */ /* 0x000fe20003800000 */
[----:B-1----:R-:W1:Y:S02]  /*05f0*/  LDS R11, [UR4] ;  /* 0x00000004ff0b7984 */ /* 0x002e640008000800 */
[--C-:B-1----:R-:W-:Y:S01]  /*0600*/  @!P0 FADD.FTZ R14, R23, -R11.reuse ;  /* 0x8000000b170e8221 */ /* 0x102fe20000010000 */
[----:B------:R-:W-:-:S03]  /*0610*/  @!P1 FADD.FTZ R16, R22, -R11 ;  /* 0x8000000b16109221 */ /* 0x000fc60000010000 */
[----:B------:R-:W-:Y:S01]  /*0620*/  @!P0 FMUL.FTZ R15, R14, 1.4426950216293334961 ;  /* 0x3fb8aa3b0e0f8820 */ /* 0x000fe20000410000 */
[----:B------:R-:W-:Y:S01]  /*0630*/  @!P2 FADD.FTZ R14, R0, -R11 ;  /* 0x8000000b000ea221 */ /* 0x000fe20000010000 */
[----:B------:R-:W-:-:S03]  /*0640*/  @!P1 FMUL.FTZ R16, R16, 1.4426950216293334961 ;  /* 0x3fb8aa3b10109820 */ /* 0x000fc60000410000 */
[----:B------:R-:W-:Y:S01]  /*0650*/  @!P2 FMUL.FTZ R18, R14, 1.4426950216293334961 ;  /* 0x3fb8aa3b0e12a820 */ /* 0x000fe20000410000 */
[----:B------:R-:W1:Y:S01]  /*0660*/  @!P0 MUFU.EX2 R15, R15 ;  /* 0x0000000f000f8308 */ /* 0x000e620000000800 */
[----:B------:R-:W-:-:S03]  /*0670*/  IMAD.MOV.U32 R14, RZ, RZ, RZ ;  /* 0x000000ffff0e7224 */ /* 0x000fc600078e00ff */
[----:B0-----:R-:W0:Y:S04]  /*0680*/  @!P1 MUFU.EX2 R17, R16 ;  /* 0x0000001000119308 */ /* 0x001e280000000800 */
[----:B------:R-:W2:Y:S01]  /*0690*/  @!P2 MUFU.EX2 R19, R18 ;  /* 0x000000120013a308 */ /* 0x000ea20000000800 */
[----:B-1----:R-:W-:-:S04]  /*06a0*/  @!P0 FADD.FTZ R14, RZ, R15 ;  /* 0x0000000fff0e8221 */ /* 0x002fc80000010000 */
[----:B0-----:R-:W-:-:S04]  /*06b0*/  @!P1 FADD.FTZ R14, R14, R17 ;  /* 0x000000110e0e9221 */ /* 0x001fc80000010000 */
        /* <DEDUP_REMOVED lines=27> */
.L_x_7549:
[----:B-1----:R-:W-:-:S07]  /*0870*/  FADD.FTZ R10, R14, R17 ;  /* 0x000000110e0a7221 */ /* 0x002fce0000010000 */
.L_x_7532:
[----:B------:R-:W-:Y:S05]  /*0880*/  BSYNC B0 ;  /* 0x0000000000007941 */ /* 0x000fea0003800000 */
.L_x_7531:
[----:B-1----:R1:W-:Y:S01]  /*0890*/  @P4 STS [UR4], R10 ;  /* 0x0000000aff004988 */ /* 0x0023e20008000804 */
[----:B------:R-:W-:Y:S05]  /*08a0*/  WARPSYNC.ALL ;  /* 0x0000000000007948 */ /* 0x000fea0003800000 */
[----:B------:R-:W-:Y:S06]  /*08b0*/  BAR.SYNC.DEFER_BLOCKING 0x0 ;  /* 0x0000000000007b1d */ /* 0x000fec0000010000 */
[----:B------:R-:W-:Y:S01]  /*08c0*/  BSSY.RECONVERGENT B0, `(.L_x_7534) ;  /* 0x000000f000007945 */ /* 0x000fe20003800200 */
[----:B------:R-:W2:Y:S03]  /*08d0*/  LDS R10, [UR4] ;  /* 0x00000004ff0a7984 */ /* 0x000ea60008000800 */
[----:B------:R-:W-:Y:S05]  /*08e0*/  @P0 BRA `(.L_x_7535) ;  /* 0x0000000000300947 */ /* 0x000fea0003800000 */
[----:B------:R-:W-:Y:S01]  /*08f0*/  FADD.FTZ R23, R23, -R11 ;  /* 0x8000000b17177221 */ /* 0x000fe20000010000 */
[----:B------:R-:W3:Y:S01]  /*0900*/  LDCU.64 UR4, c[0x0][0x380] ;  /* 0x00007000ff0477ac */ /* 0x000ee20008000a00 */
[----:B0-2---:R-:W0:Y:S01]  /*0910*/  MUFU.RCP R14, R10 ;  /* 0x0000000a000e7308 */ /* 0x005e220000001000 */
[----:B------:R-:W-:Y:S02]  /*0920*/  IMAD.MOV.U32 R9, RZ, RZ, RZ ;  /* 0x000000ffff097224 */ /* 0x000fe400078e00ff */
[----:B------:R-:W-:Y:S01]  /*0930*/  FMUL.FTZ R23, R23, 1.4426950216293334961 ;  /* 0x3fb8aa3b17177820 */ /* 0x000fe20000410000 */
[----:B------:R-:W-:-:S05]  /*0940*/  IMAD.WIDE.U32 R12, R6, UR7, R8 ;  /* 0x00000007060c7c25 */ /* 0x000fca000f8e0008 */
[----:B------:R-:W0:Y:S01]  /*0950*/  MUFU.EX2 R23, R23 ;  /* 0x0000001700177308 */ /* 0x000e220000000800 */
[----:B------:R-:W-:Y:S01]  /*0960*/  IMAD R9, R7, UR7, R13 ;  /* 0x0000000707097c24 */ /* 0x000fe2000f8e020d */
[----:B---3--:R-:W-:-:S04]  /*0970*/  LEA R8, P0, R12, UR4, 0x2 ;  /* 0x000000040c087c11 */ /* 0x008fc8000f8010ff */
[----:B------:R-:W-:Y:S01]  /*0980*/  LEA.HI.X R9, R12, UR5, R9, 0x2, P0 ;  /* 0x000000050c097c11 */ /* 0x000fe200080f1409 */
[----:B0-----:R-:W-:-:S05]  /*0990*/  FMUL.FTZ R13, R23, R14 ;  /* 0x0000000e170d7220 */ /* 0x001fca0000410000 */
[----:B------:R3:W-:Y:S03]  /*09a0*/  STG.E desc[UR8][R8.64], R13 ;  /* 0x0000000d08007986 */ /* 0x0007e6000c101908 */
.L_x_7535:
[----:B------:R-:W-:Y:S05]  /*09b0*/  BSYNC.RECONVERGENT B0 ;  /* 0x0000000000007941 */ /* 0x000fea0003800200 */
.L_x_7534:
        /* <DEDUP_REMOVED lines=14> */
.L_x_7537:
[----:B------:R-:W-:Y:S05]  /*0aa0*/  BSYNC.RECONVERGENT B0 ;  /* 0x0000000000007941 */ /* 0x000fea0003800200 */
.L_x_7536:
[----:B------:R-:W-:Y:S05]  /*0ab0*/  @P2 EXIT ;  /* 0x000000000000294d */ /* 0x000fea0003800000 */
        /* <DEDUP_REMOVED lines=11> */
[----:B------:R-:W-:Y:S01]  /*0b70*/  STG.E desc[UR8][R2.64], R5 ;  /* 0x0000000502007986 */ /* 0x000fe2000c101908 */
[----:B------:R-:W-:Y:S05]  /*0b80*/  EXIT ;  /* 0x000000000000794d */ /* 0x000fea0003800000 */
.L_x_7530:
[----:B-1----:R-:W-:Y:S02]  /*0b90*/  IMAD.MOV.U32 R20, RZ, RZ, R11 ;  /* 0x000000ffff147224 */ /* 0x002fe400078e000b */
[----:B------:R-:W-:Y:S02]  /*0ba0*/  HFMA2 R24, -RZ, RZ, 0, 1.847743988037109375e-06 ;  /* 0x0000001fff187431 */ /* 0x000fe400000001ff */
[----:B------:R-:W-:Y:S02]  /*0bb0*/  IMAD.MOV.U32 R21, RZ, RZ, 0x10 ;  /* 0x00000010ff157424 */ /* 0x000fe400078e00ff */
[----:B------:R-:W-:-:S07]  /*0bc0*/  IMAD.MOV.U32 R19, RZ, RZ, -0x1 ;  /* 0xffffffffff137424 */ /* 0x000fce00078e00ff */
[----:B------:R-:W-:Y:S05]  /*0bd0*/  WARPSYNC.COLLECTIVE R19, `(.L_x_7538) ;  /* 0x0000000013087348 */ /* 0x000fea0003c00000 */
[----:B------:R0:W1:Y:S02]  /*0be0*/  SHFL.DOWN P6, R18, R20, R21, R24 ;  /* 0x0800001514127389 */ /* 0x00006400000c0018 */
[----:B01----:R-:W-:Y:S05]  /*0bf0*/  ENDCOLLECTIVE ;  /* 0x000000000000791b */ /* 0x003fea0003800000 */
.L_x_7538:
        /* <DEDUP_REMOVED lines=8> */
.L_x_7539:
        /* <DEDUP_REMOVED lines=8> */
.L_x_7540:
        /* <DEDUP_REMOVED lines=8> */
.L_x_7541:
        /* <DEDUP_REMOVED lines=8> */
.L_x_7542:
[----:B------:R-:W-:Y:S05]  /*0e00*/  BRA `(.L_x_7543) ;  /* 0xfffffff400d07947 */ /* 0x000fea000383ffff */
.L_x_7533:
[----:B-1----:R-:W-:Y:S02]  /*0e10*/  IMAD.MOV.U32 R20, RZ, RZ, R10 ;  /* 0x000000ffff147224 */ /* 0x002fe400078e000a */
[----:B------:R-:W-:Y:S02]  /*0e20*/  HFMA2 R21, -RZ, RZ, 0, 9.5367431640625e-07 ;  /* 0x00000010ff157431 */ /* 0x000fe400000001ff */
[----:B------:R-:W-:Y:S02]  /*0e30*/  IMAD.MOV.U32 R24, RZ, RZ, 0x1f ;  /* 0x0000001fff187424 */ /* 0x000fe400078e00ff */
[----:B0-----:R-:W-:-:S07]  /*0e40*/  IMAD.MOV.U32 R19, RZ, RZ, -0x1 ;  /* 0xffffffffff137424 */ /* 0x001fce00078e00ff */
[----:B------:R-:W-:Y:S05]  /*0e50*/  WARPSYNC.COLLECTIVE R19, `(.L_x_7544) ;  /* 0x0000000013087348 */ /* 0x000fea0003c00000 */
[----:B------:R0:W1:Y:S02]  /*0e60*/  SHFL.DOWN P6, R18, R20, R21, R24 ;  /* 0x0800001514127389 */ /* 0x00006400000c0018 */
[----:B01----:R-:W-:Y:S05]  /*0e70*/  ENDCOLLECTIVE ;  /* 0x000000000000791b */ /* 0x003fea0003800000 */
.L_x_7544:
[----:B------:R-:W-:Y:S01]  /*0e80*/  HFMA2 R21, -RZ, RZ, 0, 4.76837158203125e-07 ;  /* 0x00000008ff157431 */ /* 0x000fe200000001ff */
[----:B------:R-:W-:-:S05]  /*0e90*/  MOV R13, R18 ;  /* 0x00000012000d7202 */ /* 0x000fca0000000f00 */
[----:B------:R-:W-:-:S04]  /*0ea0*/  FADD.FTZ R13, R10, R13 ;  /* 0x0000000d0a0d7221 */ /* 0x000fc80000010000 */
[----:B------:R-:W-:-:S07]  /*0eb0*/  IMAD.MOV.U32 R20, RZ, RZ, R13 ;  /* 0x000000ffff147224 */ /* 0x000fce00078e000d */
[----:B------:R-:W-:Y:S05]  /*0ec0*/  WARPSYNC.COLLECTIVE R19, `(.L_x_7545) ;  /* 0x0000000013087348 */ /* 0x000fea0003c00000 */
[----:B------:R0:W1:Y:S02]  /*0ed0*/  SHFL.DOWN P6, R18, R20, R21, R24 ;  /* 0x0800001514127389 */ /* 0x00006400000c0018 */
[----:B01----:R-:W-:Y:S05]  /*0ee0*/  ENDCOLLECTIVE ;  /* 0x000000000000791b */ /* 0x003fea0003800000 */
.L_x_7545:
[----:B------:R-:W-:Y:S02]  /*0ef0*/  IMAD.MOV.U32 R21, RZ, RZ, 0x4 ;  /* 0x00000004ff157424 */ /* 0x000fe400078e00ff */
[----:B------:R-:W-:-:S04]  /*0f00*/  IMAD.MOV.U32 R12, RZ, RZ, R18 ;  /* 0x000000ffff0c7224 */ /* 0x000fc800078e0012 */
[----:B------:R-:W-:-:S05]  /*0f10*/  FADD.FTZ R12, R13, R12 ;  /* 0x0000000c0d0c7221 */ /* 0x000fca0000010000 */
[----:B------:R-:W-:-:S07]  /*0f20*/  MOV R20, R12 ;  /* 0x0000000c00147202 */ /* 0x000fce0000000f00 */
[----:B------:R-:W-:Y:S05]  /*0f30*/  WARPSYNC.COLLECTIVE R19, `(.L_x_7546) ;  /* 0x0000000013087348 */ /* 0x000fea0003c00000 */
[----:B------:R0:W1:Y:S02]  /*0f40*/  SHFL.DOWN P6, R18, R20, R21, R24 ;  /* 0x0800001514127389 */ /* 0x00006400000c0018 */
[----:B01----:R-:W-:Y:S05]  /*0f50*/  ENDCOLLECTIVE ;  /* 0x000000000000791b */ /* 0x003fea0003800000 */
.L_x_7546:
[----:B------:R-:W-:Y:S01]  /*0f60*/  HFMA2 R21, -RZ, RZ, 0, 1.1920928955078125e-07 ;  /* 0x00000002ff157431 */ /* 0x000fe200000001ff */
[----:B------:R-:W-:-:S05]  /*0f70*/  MOV R15, R18 ;  /* 0x00000012000f7202 */ /* 0x000fca0000000f00 */
[----:B------:R-:W-:-:S04]  /*0f80*/  FADD.FTZ R15, R12, R15 ;  /* 0x0000000f0c0f7221 */ /* 0x000fc80000010000 */
[----:B------:R-:W-:-:S07]  /*0f90*/  IMAD.MOV.U32 R20, RZ, RZ, R15 ;  /* 0x000000ffff147224 */ /* 0x000fce00078e000f */
[----:B------:R-:W-:Y:S05]  /*0fa0*/  WARPSYNC.COLLECTIVE R19, `(.L_x_7547) ;  /* 0x0000000013087348 */ /* 0x000fea0003c00000 */
[----:B------:R0:W1:Y:S02]  /*0fb0*/  SHFL.DOWN P6, R18, R20, R21, R24 ;  /* 0x0800001514127389 */ /* 0x00006400000c0018 */
[----:B01----:R-:W-:Y:S05]  /*0fc0*/  ENDCOLLECTIVE ;  /* 0x000000000000791b */ /* 0x003fea0003800000 */
.L_x_7547:
[----:B------:R-:W-:Y:S02]  /*0fd0*/  IMAD.MOV.U32 R21, RZ, RZ, 0x1 ;  /* 0x00000001ff157424 */ /* 0x000fe400078e00ff */
[----:B------:R-:W-:-:S04]  /*0fe0*/  IMAD.MOV.U32 R14, RZ, RZ, R18 ;  /* 0x000000ffff0e7224 */ /* 0x000fc800078e0012 */
[----:B------:R-:W-:-:S05]  /*0ff0*/  FADD.FTZ R14, R15, R14 ;  /* 0x0000000e0f0e7221 */ /* 0x000fca0000010000 */
[----:B------:R-:W-:-:S07]  /*1000*/  MOV R20, R14 ;  /* 0x0000000e00147202 */ /* 0x000fce0000000f00 */
[----:B------:R-:W-:Y:S05]  /*1010*/  WARPSYNC.COLLECTIVE R19, `(.L_x_7548) ;  /* 0x0000000013087348 */ /* 0x000fea0003c00000 */
[----:B------:R0:W1:Y:S02]  /*1020*/  SHFL.DOWN P6, R18, R20, R21, R24 ;  /* 0x0800001514127389 */ /* 0x00006400000c0018 */
[----:B01----:R-:W-:Y:S05]  /*1030*/  ENDCOLLECTIVE ;  /* 0x000000000000791b */ /* 0x003fea0003800000 */
.L_x_7548:
[----:B------:R-:W-:Y:S01]  /*1040*/  MOV R17, R18 ;  /* 0x0000001200117202 */ /* 0x000fe20000000f00 */
[----:B------:R-:W-:Y:S06]  /*1050*/  BRA `(.L_x_7549) ;  /* 0xfffffff800047947 */ /* 0x000fec000383ffff */
.L_x_7550:
        /* <DEDUP_REMOVED lines=10> */
.L_x_11599:


//--------------------- .text._ZN2at6native43_GLOBAL__N__9ae7fba5_10_SoftMax_cu_9f978f6322cunn_SoftMaxForwardRegIfffNS1_22SoftMaxForwardEpilogueElLi2EEEvPT1_PKT_T3_ --------------------------
	.section	.text._ZN2at6native43_GLOBAL__N__9ae7fba5_10_SoftMax_cu_9f978f6322cunn_SoftMaxForwardRegIfffNS1_22SoftMaxForwardEpilogueElLi2EEEvPT1_PKT_T3_,"ax",@progbits
	.align	128
.text._ZN2at6native43_GLOBAL__N__9ae7fba5_10_SoftMax_cu_9f978f6322cunn_SoftMaxForwardRegIfffNS1_22SoftMaxForwardEpilogueElLi2EEEvPT1_PKT_T3_:
        .type           _ZN2at6native43_GLOBAL__N__9ae7fba5_10_SoftMax_cu_9f978f6322cunn_SoftMaxForwardRegIfffNS1_22SoftMaxForwardEpilogueElLi2EEEvPT1_PKT_T3_,@function
        .size           _ZN2at6native43_GLOBAL__N__9ae7fba5_10_SoftMax_cu_9f978f6322cunn_SoftMaxForwardRegIfffNS1_22SoftMaxForwardEpilogueElLi2EEEvPT1_PKT_T3_,(.L_x_11600 - _ZN2at6native43_GLOBAL__N__9ae7fba5_10_SoftMax_cu_9f978f6322cunn_SoftMaxForwardRegIfffNS1_22SoftMaxForwardEpilogueElLi2EEEvPT1_PKT_T3_)
        .other          _ZN2at6native43_GLOBAL__N__9ae7fba5_10_SoftMax_cu_9f978f6322cunn_SoftMaxForwardRegIfffNS1_22SoftMaxForwardEpilogueElLi2EEEvPT1_PKT_T3_,@"STO_CUDA_ENTRY STV_DEFAULT"
_ZN2at6native43_GLOBAL__N__9ae7fba5_10_SoftMax_cu_9f978f6322cunn_SoftMaxForwardRegIfffNS1_22SoftMaxForwardEpilogueElLi2EEEvPT1_PKT_T3_:
        /* <DEDUP_REMOVED lines=23> */
[----:B------:R-:W-:-:S05]  /*0170*/  @!P1 LEA.HI.X R11, R14, R17, R9, 0x2, P2 ;  /* 0x000000110e0b9211 */ /* 0x000fca00010f1409 */
[----:B------:R-:W3:Y:S01]  /*0180*/  @!P1 LDG.E R0, desc[UR8][R10.64] ;  /* 0x000000080a009981 */ /* 0x000ee2000c1e1900 */
[----:B------:R-:W-:Y:S01]  /*0190*/  MOV R9, 0xff7fffff ;  /* 0xff7fffff00097802 */ /* 0x000fe20000000f00 */
[----:B------:R-:W0:Y:S01]  /*01a0*/  S2UR UR6, SR_CgaCtaId ;  /* 0x00000000000679c3 */ /* 0x000e220000008800 */
[----:B------:R-:W-:Y:S01]  /*01b0*/  UMOV UR4, 0x400 ;  /* 0x0000040000047882 */ /* 0x000fe20000000000 */
[----:B------:R-:W-:Y:S02]  /*01c0*/  USHF.R.U32.HI UR5, URZ, 0x5, UR5 ;  /* 0x00000005ff057899 */ /* 0x000fe40008011605 */
[----:B0-----:R-:W-:-:S04]  /*01d0*/  ULEA UR4, UR6, UR4, 0x18 ;  /* 0x0000000406047291 */ /* 0x001fc8000f8ec0ff */
[----:B------:R-:W-:Y:S01]  /*01e0*/  BAR.SYNC.DEFER_BLOCKING 0x0 ;  /* 0x0000000000007b1d */ /* 0x000fe20000010000 */
[----:B--2---:R-:W-:-:S04]  /*01f0*/  @!P0 FMNMX.FTZ R9, R8, -3.40282346638528859812e+38, !PT ;  /* 0xff7fffff08098809 */ /* 0x004fc80007810000 */
[----:B---3--:R-:W-:-:S05]  /*0200*/  @!P1 FMNMX.FTZ R9, R9, R0, !PT ;  /* 0x0000000009099209 */ /* 0x008fca0007810000 */
        /* <DEDUP_REMOVED lines=13> */
[----:B------:R-:W-:Y:S02]  /*02e0*/  LOP3.LUT P3, R9, R6, 0x1f, RZ, 0xc0, !PT ;  /* 0x0000001f06097812 */ /* 0x000fe4000786c0ff */
[----:B0-----:R-:W-:-:S04]  /*02f0*/  FSETP.GEU.FTZ.AND P4, PT, R13, R10, PT ;  /* 0x0000000a0d00720b */ /* 0x001fc80003f9e000 */
[----:B------:R-:W-:Y:S02]  /*0300*/  FSEL R15, R10, R13, !P4 ;  /* 0x0000000d0a0f7208 */ /* 0x000fe40006000000 */
[----:B------:R-:W-:-:S05]  /*0310*/  LEA.HI R10, R6, UR4, RZ, 0x1d ;  /* 0x00000004060a7c11 */ /* 0x000fca000f8fe8ff */
        /* <DEDUP_REMOVED lines=24> */
.L_x_7563:
[----:B------:R-:W-:Y:S02]  /*04a0*/  ISETP.NE.AND P6, PT, R6, RZ, PT ;  /* 0x000000ff0600720c */ /* 0x000fe40003fc5270 */
[----:B-1----:R-:W-:-:S04]  /*04b0*/  FSETP.GEU.FTZ.AND P5, PT, R16, R17, PT ;  /* 0x000000111000720b */ /* 0x002fc80003fbe000 */
[----:B0-----:R-:W-:-:S07]  /*04c0*/  FSEL R16, R17, R16, !P5 ;  /* 0x0000001011107208 */ /* 0x001fce0006800000 */
[----:B------:R0:W-:Y:S01]  /*04d0*/  @!P6 STS [UR4], R16 ;  /* 0x00000010ff00e988 */ /* 0x0001e20008000804 */
[----:B------:R-:W-:-:S13]  /*04e0*/  @!P6 PLOP3.LUT P3, PT, PT, PT, PT, 0x80, 0x8 ;  /* 0x000000000008e81c */ /* 0x000fda0003f6f070 */
.L_x_7551:
[----:B------:R-:W-:Y:S05]  /*04f0*/  WARPSYNC.ALL ;  /* 0x0000000000007948 */ /* 0x000fea0003800000 */
[----:B------:R-:W-:Y:S01]  /*0500*/  BAR.SYNC.DEFER_BLOCKING 0x0 ;  /* 0x0000000000007b1d */ /* 0x000fe20000010000 */
[----:B------:R-:W-:Y:S01]  /*0510*/  ISETP.NE.AND P5, PT, R9, RZ, PT ;  /* 0x000000ff0900720c */ /* 0x000fe20003fa5270 */
[----:B------:R-:W-:-:S04]  /*0520*/  HFMA2 R9, -RZ, RZ, 0, 0 ;  /* 0x00000000ff097431 */ /* 0x000fc800000001ff */
[----:B------:R-:W-:Y:S01]  /*0530*/  BSSY B0, `(.L_x_7553) ;  /* 0x0000026000007945 */ /* 0x000fe20003800000 */
[----:B------:R-:W1:Y:S02]  /*0540*/  LDS R13, [UR4] ;  /* 0x00000004ff0d7984 */ /* 0x000e640008000800 */
[--C-:B-1----:R-:W-:Y:S01]  /*0550*/  @!P0 FADD.FTZ R12, R8, -R13.reuse ;  /* 0x8000000d080c8221 */ /* 0x102fe20000010000 */
[----:B------:R-:W-:-:S03]  /*0560*/  @!P1 FADD.FTZ R15, R0, -R13 ;  /* 0x8000000d000f9221 */ /* 0x000fc60000010000 */
[----:B------:R-:W-:Y:S01]  /*0570*/  @!P0 FMUL.FTZ R14, R12, 1.4426950216293334961 ;  /* 0x3fb8aa3b0c0e8820 */ /* 0x000fe20000410000 */
[----:B------:R-:W-:Y:S01]  /*0580*/  @!P1 FMUL.FTZ R15, R15, 1.4426950216293334961 ;  /* 0x3fb8aa3b0f0f9820 */ /* 0x000fe20000410000 */
[----:B------:R-:W-:-:S04]  /*0590*/  IMAD.MOV.U32 R12, RZ, RZ, RZ ;  /* 0x000000ffff0c7224 */ /* 0x000fc800078e00ff */
[----:B------:R-:W1:Y:S04]  /*05a0*/  @!P0 MUFU.EX2 R14, R14 ;  /* 0x0000000e000e8308 */ /* 0x000e680000000800 */
[----:B------:R-:W2:Y:S01]  /*05b0*/  @!P1 MUFU.EX2 R15, R15 ;  /* 0x0000000f000f9308 */ /* 0x000ea20000000800 */
[----:B-1----:R-:W-:-:S04]  /*05c0*/  @!P0 FADD.FTZ R12, RZ, R14 ;  /* 0x0000000eff0c8221 */ /* 0x002fc80000010000 */
[----:B--2---:R-:W-:-:S05]  /*05d0*/  @!P1 FADD.FTZ R12, R12, R15 ;  /* 0x0000000f0c0c9221 */ /* 0x004fca0000010000 */
        /* <DEDUP_REMOVED lines=26> */
.L_x_7569:
[----:B-1----:R-:W-:-:S07]  /*0780*/  FADD.FTZ R9, R15, R14 ;  /* 0x0000000e0f097221 */ /* 0x002fce0000010000 */
.L_x_7554:
[----:B------:R-:W-:Y:S05]  /*0790*/  BSYNC B0 ;  /* 0x0000000000007941 */ /* 0x000fea0003800000 */
.L_x_7553:
[----:B-1----:R1:W-:Y:S01]  /*07a0*/  @P3 STS [UR4], R9 ;  /* 0x00000009ff003988 */ /* 0x0023e20008000804 */
[----:B------:R-:W-:Y:S05]  /*07b0*/  WARPSYNC.ALL ;  /* 0x0000000000007948 */ /* 0x000fea0003800000 */
[----:B------:R-:W-:Y:S06]  /*07c0*/  BAR.SYNC.DEFER_BLOCKING 0x0 ;  /* 0x0000000000007b1d */ /* 0x000fec0000010000 */
[----:B------:R-:W-:Y:S01]  /*07d0*/  BSSY.RECONVERGENT B0, `(.L_x_7556) ;  /* 0x000000f000007945 */ /* 0x000fe20003800200 */
[----:B0-----:R-:W0:Y:S03]  /*07e0*/  LDS R10, [UR4] ;  /* 0x00000004ff0a7984 */ /* 0x001e260008000800 */
[----:B------:R-:W-:Y:S05]  /*07f0*/  @P0 BRA `(.L_x_7557) ;  /* 0x0000000000300947 */ /* 0x000fea0003800000 */
[----:B------:R-:W-:Y:S01]  /*0800*/  FADD.FTZ R8, R8, -R13 ;  /* 0x8000000d08087221 */ /* 0x000fe20000010000 */
[----:B------:R-:W2:Y:S01]  /*0810*/  LDCU.64 UR4, c[0x0][0x380] ;  /* 0x00007000ff0477ac */ /* 0x000ea20008000a00 */
[----:B0-----:R-:W0:Y:S01]  /*0820*/  MUFU.RCP R11, R10 ;  /* 0x0000000a000b7308 */ /* 0x001e220000001000 */
[----:B------:R-:W-:Y:S02]  /*0830*/  IMAD.MOV.U32 R7, RZ, RZ, RZ ;  /* 0x000000ffff077224 */ /* 0x000fe400078e00ff */
[----:B------:R-:W-:Y:S01]  /*0840*/  FMUL.FTZ R12, R8, 1.4426950216293334961 ;  /* 0x3fb8aa3b080c7820 */ /* 0x000fe20000410000 */
[----:B-1----:R-:W-:-:S05]  /*0850*/  IMAD.WIDE.U32 R8, R2, UR7, R6 ;  /* 0x0000000702087c25 */ /* 0x002fca000f8e0006 */
[----:B------:R-:W0:Y:S01]  /*0860*/  MUFU.EX2 R12, R12 ;  /* 0x0000000c000c7308 */ /* 0x000e220000000800 */
[----:B------:R-:W-:Y:S01]  /*0870*/  IMAD R7, R3, UR7, R9 ;  /* 0x0000000703077c24 */ /* 0x000fe2000f8e0209 */
[----:B--2---:R-:W-:-:S04]  /*0880*/  LEA R6, P0, R8, UR4, 0x2 ;  /* 0x0000000408067c11 */ /* 0x004fc8000f8010ff */
[----:B------:R-:W-:Y:S01]  /*0890*/  LEA.HI.X R7, R8, UR5, R7, 0x2, P0 ;  /* 0x0000000508077c11 */ /* 0x000fe200080f1407 */
[----:B0-----:R-:W-:-:S05]  /*08a0*/  FMUL.FTZ R9, R12, R11 ;  /* 0x0000000b0c097220 */ /* 0x001fca0000410000 */
[----:B------:R2:W-:Y:S03]  /*08b0*/  STG.E desc[UR8][R6.64], R9 ;  /* 0x0000000906007986 */ /* 0x0005e6000c101908 */
.L_x_7557:
[----:B------:R-:W-:Y:S05]  /*08c0*/  BSYNC.RECONVERGENT B0 ;  /* 0x0000000000007941 */ /* 0x000fea0003800200 */
.L_x_7556:
[----:B------:R-:W-:Y:S05]  /*08d0*/  @P1 EXIT ;  /* 0x000000000000194d */ /* 0x000fea0003800000 */
        /* <DEDUP_REMOVED lines=11> */
[----:B------:R-:W-:Y:S01]  /*0990*/  STG.E desc[UR8][R2.64], R5 ;  /* 0x0000000502007986 */ /* 0x000fe2000c101908 */
[----:B------:R-:W-:Y:S05]  /*09a0*/  EXIT ;  /* 0x000000000000794d */ /* 0x000fea0003800000 */
.L_x_7552:
[----:B-1----:R-:W-:Y:S01]  /*09b0*/  MOV R19, R12 ;  /* 0x0000000c00137202 */ /* 0x002fe20000000f00 */
[----:B------:R-:W-:Y:S01]  /*09c0*/  IMAD.MOV.U32 R20, RZ, RZ, 0x10 ;  /* 0x00000010ff147424 */ /* 0x000fe200078e00ff */
[----:B------:R-:W-:Y:S01]  /*09d0*/  MOV R18, 0xffffffff ;  /* 0xffffffff00127802 */ /* 0x000fe20000000f00 */
[----:B------:R-:W-:-:S07]  /*09e0*/  IMAD.MOV.U32 R21, RZ, RZ, 0x1f ;  /* 0x0000001fff157424 */ /* 0x000fce00078e00ff */
[----:B------:R-:W-:Y:S05]  /*09f0*/  WARPSYNC.COLLECTIVE R18, `(.L_x_7558) ;  /* 0x0000000012087348 */ /* 0x000fea0003c00000 */
[----:B------:R0:W1:Y:S02]  /*0a00*/  SHFL.DOWN P5, R17, R19, R20, R21 ;  /* 0x0800001413117389 */ /* 0x00006400000a0015 */
[----:B01----:R-:W-:Y:S05]  /*0a10*/  ENDCOLLECTIVE ;  /* 0x000000000000791b */ /* 0x003fea0003800000 */
.L_x_7558:
        /* <DEDUP_REMOVED lines=8> */
.L_x_7559:
        /* <DEDUP_REMOVED lines=8> */
.L_x_7560:
        /* <DEDUP_REMOVED lines=8> */
.L_x_7561:
        /* <DEDUP_REMOVED lines=8> */
.L_x_7562:
[----:B------:R-:W-:Y:S05]  /*0c20*/  BRA `(.L_x_7563) ;  /* 0xfffffff8001c7947 */ /* 0x000fea000383ffff */
.L_x_7555:
[----:B-1----:R-:W-:Y:S02]  /*0c30*/  IMAD.MOV.U32 R19, RZ, RZ, R9 ;  /* 0x000000ffff137224 */ /* 0x002fe400078e0009 */
[----:B------:R-:W-:Y:S02]  /*0c40*/  HFMA2 R21, -RZ, RZ, 0, 1.847743988037109375e-06 ;  /* 0x0000001fff157431 */ /* 0x000fe400000001ff */
[----:B------:R-:W-:Y:S02]  /*0c50*/  IMAD.MOV.U32 R20, RZ, RZ, 0x10 ;  /* 0x00000010ff147424 */ /* 0x000fe400078e00ff */
[----:B------:R-:W-:-:S07]  /*0c60*/  IMAD.MOV.U32 R18, RZ, RZ, -0x1 ;  /* 0xffffffffff127424 */ /* 0x000fce00078e00ff */
[----:B0-----:R-:W-:Y:S05]  /*0c70*/  WARPSYNC.COLLECTIVE R18, `(.L_x_7564) ;  /* 0x0000000012087348 */ /* 0x001fea0003c00000 */
[----:B------:R1:W2:Y:S02]  /*0c80*/  SHFL.DOWN P5, R17, R19, R20, R21 ;  /* 0x0800001413117389 */ /* 0x0002a400000a0015 */
[----:B012---:R-:W-:Y:S05]  /*0c90*/  ENDCOLLECTIVE ;  /* 0x000000000000791b */ /* 0x007fea0003800000 */
.L_x_7564:
[----:B------:R-:W-:Y:S02]  /*0ca0*/  IMAD.MOV.U32 R20, RZ, RZ, 0x8 ;  /* 0x00000008ff147424 */ /* 0x000fe400078e00ff */
[----:B------:R-:W-:-:S04]  /*0cb0*/  IMAD.MOV.U32 R10, RZ, RZ, R17 ;  /* 0x000000ffff0a7224 */ /* 0x000fc800078e0011 */
[----:B------:R-:W-:-:S05]  /*0cc0*/  FADD.FTZ R10, R9, R10 ;  /* 0x0000000a090a7221 */ /* 0x000fca0000010000 */
[----:B------:R-:W-:-:S07]  /*0cd0*/  MOV R19, R10 ;  /* 0x0000000a00137202 */ /* 0x000fce0000000f00 */
[----:B------:R-:W-:Y:S05]  /*0ce0*/  WARPSYNC.COLLECTIVE R18, `(.L_x_7565) ;  /* 0x0000000012087348 */ /* 0x000fea0003c00000 */
[----:B------:R0:W1:Y:S02]  /*0cf0*/  SHFL.DOWN P5, R17, R19, R20, R21 ;  /* 0x0800001413117389 */ /* 0x00006400000a0015 */
[----:B01----:R-:W-:Y:S05]  /*0d00*/  ENDCOLLECTIVE ;  /* 0x000000000000791b */ /* 0x003fea0003800000 */
.L_x_7565:
[----:B------:R-:W-:Y:S02]  /*0d10*/  IMAD.MOV.U32 R20, RZ, RZ, 0x4 ;  /* 0x00000004ff147424 */ /* 0x000fe400078e00ff */
[----:B------:R-:W-:-:S04]  /*0d20*/  IMAD.MOV.U32 R11, RZ, RZ, R17 ;  /* 0x000000ffff0b7224 */ /* 0x000fc800078e0011 */
[----:B------:R-:W-:-:S05]  /*0d30*/  FADD.FTZ R11, R10, R11 ;  /* 0x0000000b0a0b7221 */ /* 0x000fca0000010000 */
[----:B------:R-:W-:-:S07]  /*0d40*/  MOV R19, R11 ;  /* 0x0000000b00137202 */ /* 0x000fce0000000f00 */
[----:B------:R-:W-:Y:S05]  /*0d50*/  WARPSYNC.COLLECTIVE R18, `(.L_x_7566) ;  /* 0x0000000012087348 */ /* 0x000fea0003c00000 */
[----:B------:R0:W1:Y:S02]  /*0d60*/  SHFL.DOWN P5, R17, R19, R20, R21 ;  /* 0x0800001413117389 */ /* 0x00006400000a0015 */
[----:B01----:R-:W-:Y:S05]  /*0d70*/  ENDCOLLECTIVE ;  /* 0x000000000000791b */ /* 0x003fea0003800000 */
.L_x_7566:
[----:B------:R-:W-:Y:S02]  /*0d80*/  IMAD.MOV.U32 R20, RZ, RZ, 0x2 ;  /* 0x00000002ff147424 */ /* 0x000fe400078e00ff */
[----:B------:R-:W-:-:S04]  /*0d90*/  IMAD.MOV.U32 R12, RZ, RZ, R17 ;  /* 0x000000ffff0c7224 */ /* 0x000fc800078e0011 */
[----:B------:R-:W-:-:S05]  /*0da0*/  FADD.FTZ R12, R11, R12 ;  /* 0x0000000c0b0c7221 */ /* 0x000fca0000010000 */
[----:B------:R-:W-:-:S07]  /*0db0*/  MOV R19, R12 ;  /* 0x0000000c00137202 */ /* 0x000fce0000000f00 */
[----:B------:R-:W-:Y:S05]  /*0dc0*/  WARPSYNC.COLLECTIVE R18, `(.L_x_7567) ;  /* 0x0000000012087348 */ /* 0x000fea0003c00000 */
[----:B------:R0:W1:Y:S02]  /*0dd0*/  SHFL.DOWN P5, R17, R19, R20, R21 ;  /* 0x0800001413117389 */ /* 0x00006400000a0015 */
[----:B01----:R-:W-:Y:S05]  /*0de0*/  ENDCOLLECTIVE ;  /* 0x000000000000791b */ /* 0x003fea0003800000 */
.L_x_7567:
[----:B------:R-:W-:Y:S02]  /*0df0*/  IMAD.MOV.U32 R20, RZ, RZ, 0x1 ;  /* 0x00000001ff147424 */ /* 0x000fe400078e00ff */
[----:B------:R-:W-:-:S04]  /*0e00*/  IMAD.MOV.U32 R15, RZ, RZ, R17 ;  /* 0x000000ffff0f7224 */ /* 0x000fc800078e0011 */
[----:B------:R-:W-:-:S05]  /*0e10*/  FADD.FTZ R15, R12, R15 ;  /* 0x0000000f0c0f7221 */ /* 0x000fca0000010000 */
[----:B------:R-:W-:-:S07]  /*0e20*/  MOV R19, R15 ;  /* 0x0000000f00137202 */ /* 0x000fce0000000f00 */
[----:B------:R-:W-:Y:S05]  /*0e30*/  WARPSYNC.COLLECTIVE R18, `(.L_x_7568) ;  /* 0x0000000012087348 */ /* 0x000fea0003c00000 */
[----:B------:R0:W1:Y:S02]  /*0e40*/  SHFL.DOWN P5, R17, R19, R20, R21 ;  /* 0x0800001413117389 */ /* 0x00006400000a0015 */
[----:B01----:R-:W-:Y:S05]  /*0e50*/  ENDCOLLECTIVE ;  /* 0x000000000000791b */ /* 0x003fea0003800000 */
.L_x_7568:
[----:B------:R-:W-:Y:S01]  /*0e60*/  MOV R14, R17 ;  /* 0x00000011000e7202 */ /* 0x000fe20000000f00 */
[----:B------:R-:W-:Y:S06]  /*0e70*/  BRA `(.L_x_7569) ;  /* 0xfffffff800407947 */ /* 0x000fec000383ffff */
.L_x_7570:
        /* <DEDUP_REMOVED lines=16> */
.L_x_11600:


//--------------------- .text._ZN2at6native43_GLOBAL__N__9ae7fba5_10_SoftMax_cu_9f978f6322cunn_SoftMaxForwardRegIfffNS1_22SoftMaxForwardEpilogueElLi1EEEvPT1_PKT_T3_ --------------------------
	.section	.text._ZN2at6native43_GLOBAL__N__9ae7fba5_10_SoftMax_cu_9f978f6322cunn_SoftMaxForwardRegIfffNS1_22SoftMaxForwardEpilogueElLi1EEEvPT1_PKT_T3_,"ax",@progbits
	.align	128
.text._ZN2at6native43_GLOBAL__N__9ae7fba5_10_SoftMax_cu_9f978f6322cunn_SoftMaxForwardRegIfffNS1_22SoftMaxForwardEpilogueElLi1EEEvPT1_PKT_T3_:
        .type           _ZN2at6native43_GLOBAL__N__9ae7fba5_10_SoftMax_cu_9f978f6322cunn_SoftMaxForwardRegIfffNS1_22SoftMaxForwardEpilogueElLi1EEEvPT1_PKT_T3_,@function
        .size           _ZN2at6native43_GLOBAL__N__9ae7fba5_10_SoftMax_cu_9f978f6322cunn_SoftMaxForwardRegIfffNS1_22SoftMaxForwardEpilogueElLi1EEEvPT1_PKT_T3_,(.L_x_11601 - _ZN2at6native43_GLOBAL__N__9ae7fba5_10_SoftMax_cu_9f978f6322cunn_SoftMaxForwardRegIfffNS1_22SoftMaxForwardEpilogueElLi1EEEvPT1_PKT_T3_)
        .other          _ZN2at6native43_GLOBAL__N__9ae7fba5_10_SoftMax_cu_9f978f6322cunn_SoftMaxForwardRegIfffNS1_22SoftMaxForwardEpilogueElLi1EEEvPT1_PKT_T3_,@"STO_CUDA_ENTRY STV_DEFAULT"
_ZN2at6native43_GLOBAL__N__9ae7fba5_10_SoftMax_cu_9f978f6322cunn_SoftMaxForwardRegIfffNS1_22SoftMaxForwardEpilogueElLi1EEEvPT1_PKT_T3_:
        /* <DEDUP_REMOVED lines=13> */
[----:B-1----:R-:W2:Y:S01]  /*00d0*/  @!P0 LDG.E R0, desc[UR8][R8.64] ;  /* 0x0000000808008981 */ /* 0x002ea2000c1e1900 */
[----:B------:R-:W-:Y:S01]  /*00e0*/  IMAD.MOV.U32 R6, RZ, RZ, -0x800001 ;  /* 0xff7fffffff067424 */ /* 0x000fe200078e00ff */
[----:B------:R-:W0:Y:S01]  /*00f0*/  S2UR UR6, SR_CgaCtaId ;  /* 0x00000000000679c3 */ /* 0x000e220000008800 */
[----:B------:R-:W-:Y:S01]  /*0100*/  UMOV UR4, 0x400 ;  /* 0x0000040000047882 */ /* 0x000fe20000000000 */
[----:B------:R-:W1:Y:S02]  /*0110*/  LDCU UR5, c[0x0][0x360] ;  /* 0x00006c00ff0577ac */ /* 0x000e640008000800 */
[----:B-1----:R-:W-:Y:S02]  /*0120*/  USHF.R.U32.HI UR5, URZ, 0x5, UR5 ;  /* 0x00000005ff057899 */ /* 0x002fe40008011605 */
[----:B0-----:R-:W-:Y:S02]  /*0130*/  ULEA UR4, UR6, UR4, 0x18 ;  /* 0x0000000406047291 */ /* 0x001fe4000f8ec0ff */
[----:B------:R-:W-:Y:S01]  /*0140*/  BAR.SYNC.DEFER_BLOCKING 0x0 ;  /* 0x0000000000007b1d */ /* 0x000fe20000010000 */
[----:B--2---:R-:W-:-:S05]  /*0150*/  @!P0 FMNMX.FTZ R6, R0, -3.40282346638528859812e+38, !PT ;  /* 0xff7fffff00068809 */ /* 0x004fca0007810000 */
        /* <DEDUP_REMOVED lines=41> */
.L_x_7581:
[----:B------:R-:W-:Y:S02]  /*03f0*/  ISETP.NE.AND P5, PT, R4, RZ, PT ;  /* 0x000000ff0400720c */ /* 0x000fe40003fa5270 */
[----:B-1----:R-:W-:-:S04]  /*0400*/  FSETP.GEU.FTZ.AND P4, PT, R14, R13, PT ;  /* 0x0000000d0e00720b */ /* 0x002fc80003f9e000 */
[----:B------:R-:W-:-:S07]  /*0410*/  FSEL R13, R13, R14, !P4 ;  /* 0x0000000e0d0d7208 */ /* 0x000fce0006000000 */
[----:B------:R2:W-:Y:S01]  /*0420*/  @!P5 STS [UR4], R13 ;  /* 0x0000000dff00d988 */ /* 0x0005e20008000804 */
[----:B------:R-:W-:-:S13]  /*0430*/  @!P5 PLOP3.LUT P2, PT, PT, PT, PT, 0x80, 0x8 ;  /* 0x000000000008d81c */ /* 0x000fda0003f4f070 */
.L_x_7571:
[----:B------:R-:W-:Y:S05]  /*0440*/  WARPSYNC.ALL ;  /* 0x0000000000007948 */ /* 0x000fea0003800000 */
[----:B------:R-:W-:Y:S01]  /*0450*/  BAR.SYNC.DEFER_BLOCKING 0x0 ;  /* 0x0000000000007b1d */ /* 0x000fe20000010000 */
[----:B------:R-:W-:Y:S01]  /*0460*/  ISETP.NE.AND P4, PT, R6, RZ, PT ;  /* 0x000000ff0600720c */ /* 0x000fe20003f85270 */
[----:B------:R-:W-:-:S04]  /*0470*/  IMAD.MOV.U32 R6, RZ, RZ, RZ ;  /* 0x000000ffff067224 */ /* 0x000fc800078e00ff */
        /* <DEDUP_REMOVED lines=33> */
.L_x_7587:
[----:B-1----:R-:W-:-:S07]  /*0690*/  FADD.FTZ R6, R10, R13 ;  /* 0x0000000d0a067221 */ /* 0x002fce0000010000 */
.L_x_7574:
[----:B------:R-:W-:Y:S05]  /*06a0*/  BSYNC B0 ;  /* 0x0000000000007941 */ /* 0x000fea0003800000 */
.L_x_7573:
[----:B-1----:R1:W-:Y:S01]  /*06b0*/  @P2 STS [UR4], R6 ;  /* 0x00000006ff002988 */ /* 0x0023e20008000804 */
[----:B------:R-:W-:Y:S05]  /*06c0*/  WARPSYNC.ALL ;  /* 0x0000000000007948 */ /* 0x000fea0003800000 */
[----:B------:R-:W-:Y:S06]  /*06d0*/  BAR.SYNC.DEFER_BLOCKING 0x0 ;  /* 0x0000000000007b1d */ /* 0x000fec0000010000 */
[----:B------:R-:W-:Y:S05]  /*06e0*/  @P0 EXIT ;  /* 0x000000000000094d */ /* 0x000fea0003800000 */
[----:B-1----:R-:W1:Y:S01]  /*06f0*/  LDS R6, [UR4] ;  /* 0x00000004ff067984 */ /* 0x002e620008000800 */
[----:B------:R-:W-:Y:S01]  /*0700*/  FADD.FTZ R0, R0, -R9 ;  /* 0x8000000900007221 */ /* 0x000fe20000010000 */
[----:B------:R-:W2:Y:S01]  /*0710*/  LDCU.64 UR10, c[0x0][0x380] ;  /* 0x00007000ff0a77ac */ /* 0x000ea20008000a00 */
[----:B------:R-:W-:Y:S02]  /*0720*/  IMAD.MOV.U32 R5, RZ, RZ, RZ ;  /* 0x000000ffff057224 */ /* 0x000fe400078e00ff */
[----:B------:R-:W-:Y:S01]  /*0730*/  FMUL.FTZ R0, R0, 1.4426950216293334961 ;  /* 0x3fb8aa3b00007820 */ /* 0x000fe20000410000 */
[----:B------:R-:W-:-:S03]  /*0740*/  IMAD.WIDE.U32 R4, R2, UR7, R4 ;  /* 0x0000000702047c25 */ /* 0x000fc6000f8e0004 */
[----:B0-----:R-:W0:Y:S01]  /*0750*/  MUFU.EX2 R7, R0 ;  /* 0x0000000000077308 */ /* 0x001e220000000800 */
[----:B------:R-:W-:Y:S01]  /*0760*/  IMAD R3, R3, UR7, R5 ;  /* 0x0000000703037c24 */ /* 0x000fe2000f8e0205 */
[----:B--2---:R-:W-:-:S04]  /*0770*/  LEA R2, P0, R4, UR10, 0x2 ;  /* 0x0000000a04027c11 */ /* 0x004fc8000f8010ff */
[----:B------:R-:W-:Y:S01]  /*0780*/  LEA.HI.X R3, R4, UR11, R3, 0x2, P0 ;  /* 0x0000000b04037c11 */ /* 0x000fe200080f1403 */
[----:B-1----:R-:W0:Y:S02]  /*0790*/  MUFU.RCP R6, R6 ;  /* 0x0000000600067308 */ /* 0x002e240000001000 */
[----:B0-----:R-:W-:-:S05]  /*07a0*/  FMUL.FTZ R5, R7, R6 ;  /* 0x0000000607057220 */ /* 0x001fca0000410000 */
[----:B------:R-:W-:Y:S01]  /*07b0*/  STG.E desc[UR8][R2.64], R5 ;  /* 0x0000000502007986 */ /* 0x000fe2000c101908 */
[----:B------:R-:W-:Y:S05]  /*07c0*/  EXIT ;  /* 0x000000000000794d */ /* 0x000fea0003800000 */
.L_x_7572:
[----:B-1----:R-:W-:Y:S01]  /*07d0*/  IMAD.MOV.U32 R16, RZ, RZ, R10 ;  /* 0x000000ffff107224 */ /* 0x002fe200078e000a */
[----:B------:R-:W-:Y:S01]  /*07e0*/  MOV R17, 0x10 ;  /* 0x0000001000117802 */ /* 0x000fe20000000f00 */
[----:B------:R-:W-:Y:S02]  /*07f0*/  IMAD.MOV.U32 R18, RZ, RZ, 0x1f ;  /* 0x0000001fff127424 */ /* 0x000fe400078e00ff */
[----:B------:R-:W-:-:S07]  /*0800*/  IMAD.MOV.U32 R15, RZ, RZ, -0x1 ;  /* 0xffffffffff0f7424 */ /* 0x000fce00078e00ff */
[----:B------:R-:W-:Y:S05]  /*0810*/  WARPSYNC.COLLECTIVE R15, `(.L_x_7576) ;  /* 0x000000000f087348 */ /* 0x000fea0003c00000 */
[----:B------:R0:W1:Y:S02]  /*0820*/  SHFL.DOWN P4, R13, R16, R17, R18 ;  /* 0x08000011100d7389 */ /* 0x0000640000080012 */
[----:B01----:R-:W-:Y:S05]  /*0830*/  ENDCOLLECTIVE ;  /* 0x000000000000791b */ /* 0x003fea0003800000 */
.L_x_7576:
        /* <DEDUP_REMOVED lines=8> */
.L_x_7577:
        /* <DEDUP_REMOVED lines=8> */
.L_x_7578:
        /* <DEDUP_REMOVED lines=8> */
.L_x_7579:
        /* <DEDUP_REMOVED lines=8> */
.L_x_7580:
[----:B------:R-:W-:Y:S05]  /*0a40*/  BRA `(.L_x_7581) ;  /* 0xfffffff800687947 */ /* 0x000fea000383ffff */
.L_x_7575:
[----:B01----:R-:W-:Y:S02]  /*0a50*/  IMAD.MOV.U32 R16, RZ, RZ, R6 ;  /* 0x000000ffff107224 */ /* 0x003fe400078e0006 */
[----:B------:R-:W-:Y:S02]  /*0a60*/  HFMA2 R17, -RZ, RZ, 0, 9.5367431640625e-07 ;  /* 0x00000010ff117431 */ /* 0x000fe400000001ff */
[----:B------:R-:W-:Y:S02]  /*0a70*/  IMAD.MOV.U32 R18, RZ, RZ, 0x1f ;  /* 0x0000001fff127424 */ /* 0x000fe400078e00ff */
[----:B------:R-:W-:-:S07]  /*0a80*/  IMAD.MOV.U32 R15, RZ, RZ, -0x1 ;  /* 0xffffffffff0f7424 */ /* 0x000fce00078e00ff */
[----:B------:R-:W-:Y:S05]  /*0a90*/  WARPSYNC.COLLECTIVE R15, `(.L_x_7582) ;  /* 0x000000000f087348 */ /* 0x000fea0003c00000 */
[----:B------:R0:W1:Y:S02]  /*0aa0*/  SHFL.DOWN P4, R13, R16, R17, R18 ;  /* 0x08000011100d7389 */ /* 0x0000640000080012 */
[----:B01----:R-:W-:Y:S05]  /*0ab0*/  ENDCOLLECTIVE ;  /* 0x000000000000791b */ /* 0x003fea0003800000 */
.L_x_7582:
[----:B------:R-:W-:Y:S02]  /*0ac0*/  IMAD.MOV.U32 R17, RZ, RZ, 0x8 ;  /* 0x00000008ff117424 */ /* 0x000fe400078e00ff */
[----:B------:R-:W-:-:S04]  /*0ad0*/  IMAD.MOV.U32 R7, RZ, RZ, R13 ;  /* 0x000000ffff077224 */ /* 0x000fc800078e000d */
[----:B------:R-:W-:-:S05]  /*0ae0*/  FADD.FTZ R7, R6, R7 ;  /* 0x0000000706077221 */ /* 0x000fca0000010000 */
[----:B------:R-:W-:-:S07]  /*0af0*/  MOV R16, R7 ;  /* 0x0000000700107202 */ /* 0x000fce0000000f00 */
[----:B------:R-:W-:Y:S05]  /*0b00*/  WARPSYNC.COLLECTIVE R15, `(.L_x_7583) ;  /* 0x000000000f087348 */ /* 0x000fea0003c00000 */
[----:B------:R0:W1:Y:S02]  /*0b10*/  SHFL.DOWN P4, R13, R16, R17, R18 ;  /* 0x08000011100d7389 */ /* 0x0000640000080012 */
[----:B01----:R-:W-:Y:S05]  /*0b20*/  ENDCOLLECTIVE ;  /* 0x000000000000791b */ /* 0x003fea0003800000 */
.L_x_7583:
[----:B------:R-:W-:Y:S02]  /*0b30*/  IMAD.MOV.U32 R17, RZ, RZ, 0x4 ;  /* 0x00000004ff117424 */ /* 0x000fe400078e00ff */
[----:B------:R-:W-:-:S04]  /*0b40*/  IMAD.MOV.U32 R8, RZ, RZ, R13 ;  /* 0x000000ffff087224 */ /* 0x000fc800078e000d */
[----:B------:R-:W-:-:S05]  /*0b50*/  FADD.FTZ R8, R7, R8 ;  /* 0x0000000807087221 */ /* 0x000fca0000010000 */
[----:B------:R-:W-:-:S07]  /*0b60*/  MOV R16, R8 ;  /* 0x0000000800107202 */ /* 0x000fce0000000f00 */
[----:B------:R-:W-:Y:S05]  /*0b70*/  WARPSYNC.COLLECTIVE R15, `(.L_x_7584) ;  /* 0x000000000f087348 */ /* 0x000fea0003c00000 */
[----:B------:R0:W1:Y:S02]  /*0b80*/  SHFL.DOWN P4, R13, R16, R17, R18 ;  /* 0x08000011100d7389 */ /* 0x0000640000080012 */
[----:B01----:R-:W-:Y:S05]  /*0b90*/  ENDCOLLECTIVE ;  /* 0x000000000000791b */ /* 0x003fea0003800000 */
.L_x_7584:
[----:B------:R-:W-:Y:S02]  /*0ba0*/  IMAD.MOV.U32 R17, RZ, RZ, 0x2 ;  /* 0x00000002ff117424 */ /* 0x000fe400078e00ff */
[----:B------:R-:W-:-:S04]  /*0bb0*/  IMAD.MOV.U32 R11, RZ, RZ, R13 ;  /* 0x000000ffff0b7224 */ /* 0x000fc800078e000d */
[----:B------:R-:W-:-:S05]  /*0bc0*/  FADD.FTZ R11, R8, R11 ;  /* 0x0000000b080b7221 */ /* 0x000fca0000010000 */
[----:B------:R-:W-:-:S07]  /*0bd0*/  MOV R16, R11 ;  /* 0x0000000b00107202 */ /* 0x000fce0000000f00 */
[----:B------:R-:W-:Y:S05]  /*0be0*/  WARPSYNC.COLLECTIVE R15, `(.L_x_7585) ;  /* 0x000000000f087348 */ /* 0x000fea0003c00000 */
[----:B------:R0:W1:Y:S02]  /*0bf0*/  SHFL.DOWN P4, R13, R16, R17, R18 ;  /* 0x08000011100d7389 */ /* 0x0000640000080012 */
[----:B01----:R-:W-:Y:S05]  /*0c00*/  ENDCOLLECTIVE ;  /* 0x000000000000791b */ /* 0x003fea0003800000 */
.L_x_7585:
[----:B------:R-:W-:Y:S02]  /*0c10*/  IMAD.MOV.U32 R17, RZ, RZ, 0x1 ;  /* 0x00000001ff117424 */ /* 0x000fe400078e00ff */
[----:B------:R-:W-:-:S04]  /*0c20*/  IMAD.MOV.U32 R10, RZ, RZ, R13 ;  /* 0x000000ffff0a7224 */ /* 0x000fc800078e000d */
[----:B------:R-:W-:-:S05]  /*0c30*/  FADD.FTZ R10, R11, R10 ;  /* 0x0000000a0b0a7221 */ /* 0x000fca0000010000 */
[----:B------:R-:W-:-:S07]  /*0c40*/  MOV R16, R10 ;  /* 0x0000000a00107202 */ /* 0x000fce0000000f00 */
[----:B------:R-:W-:Y:S05]  /*0c50*/  WARPSYNC.COLLECTIVE R15, `(.L_x_7586) ;  /* 0x000000000f087348 */ /* 0x000fea0003c00000 */
[----:B------:R0:W1:Y:S02]  /*0c60*/  SHFL.DOWN P4, R13, R16, R17, R18 ;  /* 0x08000011100d7389 */ /* 0x0000640000080012 */
[----:B01----:R-:W-:Y:S05]  /*0c70*/  ENDCOLLECTIVE ;  /* 0x000000000000791b */ /* 0x003fea0003800000 */
.L_x_7586:
[----:B------:R-:W-:Y:S05]  /*0c80*/  BRA `(.L_x_7587) ;  /* 0xfffffff800807947 */ /* 0x000fea000383ffff */
.L_x_7588:
        /* <DEDUP_REMOVED lines=15> */
.L_x_11601:


//--------------------- .text._ZN2at6native43_GLOBAL__N__9ae7fba5_10_SoftMax_cu_9f978f6319cunn_SoftMaxForwardILi2EdddNS1_22SoftMaxForwardEpilogueEEEvPT2_PKT0_i --------------------------
	.section	.text._ZN2at6native43_GLOBAL__N__9ae7fba5_10_SoftMax_cu_9f978f6319cunn_SoftMaxForwardILi2EdddNS1_22SoftMaxForwardEpilogueEEEvPT2_PKT0_i,"ax",@progbits
	.align	128
.text._ZN2at6native43_GLOBAL__N__9ae7fba5_10_SoftMax_cu_9f978f6319cunn_SoftMaxForwardILi2EdddNS1_22SoftMaxForwardEpilogueEEEvPT2_PKT0_i:
        .type           _ZN2at6native43_GLOBAL__N__9ae7fba5_10_SoftMax_cu_9f978f6319cunn_SoftMaxForwardILi2EdddNS1_22SoftMaxForwardEpilogueEEEvPT2_PKT0_i,@function
        .size           _ZN2at6native43_GLOBAL__N__9ae7fba5_10_SoftMax_cu_9f978f6319cunn_SoftMaxForwardILi2EdddNS1_22SoftMaxForwardEpilogueEEEvPT2_PKT0_i,(.L_x_11602 - _ZN2at6native43_GLOBAL__N__9ae7fba5_10_SoftMax_cu_9f978f6319cunn_SoftMaxForwardILi2EdddNS1_22SoftMaxForwardEpilogueEEEvPT2_PKT0_i)
        .other          _ZN2at6native43_GLOBAL__N__9ae7fba5_10_SoftMax_cu_9f978f6319cunn_SoftMaxForwardILi2EdddNS1_22SoftMaxForwardEpilogueEEEvPT2_PKT0_i,@"STO_CUDA_ENTRY STV_DEFAULT"
_ZN2at6native43_GLOBAL__N__9ae7fba5_10_SoftMax_cu_9f978f6319cunn_SoftMaxForwardILi2EdddNS1_22SoftMaxForwardEpilogueEEEvPT2_PKT0_i:
[----:B------:R-:W-:Y:S08]  /*0000*/  LDC R1, c[0x0][0x37c] ;  /* 0x0000df00ff017b82 */ /* 0x000ff00000000800 */
[----:B------:R-:W0:Y:S01]  /*0010*/  S2UR UR6, SR_CTAID.X ;  /* 0x00000000000679c3 */ /* 0x000e220000002500 */
[----:B------:R-:W1:Y:S01]  /*0020*/  LDCU UR22, c[0x0][0x390] ;  /* 0x00007200ff1677ac */ /* 0x000e620008000800 */
[----:B------:R-:W2:Y:S01]  /*0030*/  S2R R0, SR_TID.X ;  /* 0x0000000000007919 */ /* 0x000ea20000002100 */
[----:B------:R-:W-:Y:S01]  /*0040*/  IMAD.MOV.U32 R4, RZ, RZ, -0x1 ;  /* 0xffffffffff047424 */ /* 0x000fe200078e00ff */
[----:B------:R-:W3:Y:S01]  /*0050*/  LDCU.128 UR12, c[0x0][0x380] ;  /* 0x00007000ff0c77ac */ /* 0x000ee20008000c00 */
[----:B------:R-:W-:Y:S01]  /*0060*/  IMAD.MOV.U32 R5, RZ, RZ, -0x100001 ;  /* 0xffefffffff057424 */ /* 0x000fe200078e00ff */
        /* <DEDUP_REMOVED lines=9> */
[----:B------:R-:W-:Y:S02]  /*0100*/  USHF.L.U64.HI UR4, UR4, 0x3, UR6 ;  /* 0x0000000304047899 */ /* 0x000fe40008010206 */
[----:B------:R-:W-:Y:S02]  /*0110*/  USHF.R.U32.HI UR5, URZ, 0x3, UR5 ;  /* 0x00000003ff057899 */ /* 0x000fe40008011605 */
[----:B------:R-:W-:Y:S01]  /*0120*/  UIADD3.X UR9, UPT, UPT, UR4, UR15, URZ, UP0, !UPT ;  /* 0x0000000f04097290 */ /* 0x000fe200087fe4ff */
[----:B------:R-:W-:Y:S01]  /*0130*/  IMAD.U32 R6, RZ, RZ, UR8 ;  /* 0x00000008ff067e24 */ /* 0x000fe2000f8e00ff */
[----:B------:R-:W-:Y:S01]  /*0140*/  ULOP3.LUT UP0, UR10, UR5, 0x1, URZ, 0xc0, !UPT ;  /* 0x00000001050a7892 */ /* 0x000fe2000f80c0ff */
[----:B------:R-:W-:Y:S01]  /*0150*/  MOV R12, UR8 ;  /* 0x00000008000c7c02 */ /* 0x000fe20008000f00 */
[----:B------:R-:W-:Y:S02]  /*0160*/  UIADD3 UR6, UP1, UPT, UR11, UR12, URZ ;  /* 0x0000000c0b067290 */ /* 0x000fe4000ff3e0ff */
[----:B------:R-:W-:Y:S01]  /*0170*/  IMAD.U32 R7, RZ, RZ, UR9 ;  /* 0x00000009ff077e24 */ /* 0x000fe2000f8e00ff */
[----:B------:R-:W-:Y:S01]  /*0180*/  UIADD3 UR11, UPT, UPT, UR11, UR12, URZ ;  /* 0x0000000c0b0b7290 */ /* 0x000fe2000fffe0ff */
[----:B------:R-:W-:Y:S01]  /*0190*/  IMAD.U32 R13, RZ, RZ, UR9 ;  /* 0x00000009ff0d7e24 */ /* 0x000fe2000f8e00ff */
[----:B------:R-:W-:Y:S01]  /*01a0*/  UIADD3.X UR7, UPT, UPT, UR4, UR13, URZ, UP1, !UPT ;  /* 0x0000000d04077290 */ /* 0x000fe20008ffe4ff */
[----:B--2---:R-:W-:Y:S01]  /*01b0*/  IMAD.WIDE.U32 R6, R0, 0x8, R6 ;  /* 0x0000000800067825 */ /* 0x004fe200078e0006 */
[----:B----4-:R-:W-:Y:S01]  /*01c0*/  UMOV UR12, UR18 ;  /* 0x00000012000c7c82 */ /* 0x010fe20008000000 */
[----:B------:R-:W-:Y:S01]  /*01d0*/  USHF.R.U32.HI UR11, URZ, 0x3, UR11 ;  /* 0x00000003ff0b7899 */ /* 0x000fe2000801160b */
[----:B------:R-:W-:Y:S11]  /*01e0*/  BRA.U !UP0, `(.L_x_7589) ;  /* 0x0000000108707547 */ /* 0x000ff6000b800000 */
[----:B------:R-:W-:-:S04]  /*01f0*/  ISETP.GT.AND P0, PT, R0, UR22, PT ;  /* 0x0000001600007c0c */ /* 0x000fc8000bf04270 */
[----:B------:R-:W-:-:S13]  /*0200*/  ISETP.EQ.OR P0, PT, R0, RZ, P0 ;  /* 0x000000ff0000720c */ /* 0x000fda0000702670 */
[----:B------:R-:W2:Y:S01]  /*0210*/  @!P0 LDG.E.64 R2, desc[UR16][R6.64+-0x8] ;  /* 0xfffff81006028981 */ /* 0x000ea2000c1e1b00 */
[----:B------:R-:W0:Y:S01]  /*0220*/  LDCU UR13, c[0x0][0x360] ;  /* 0x00006c00ff0d77ac */ /* 0x000e220008000800 */
[----:B------:R-:W1:Y:S01]  /*0230*/  LDC R4, c[0x0][0x360] ;  /* 0x0000d800ff047b82 */ /* 0x000e620000000800 */
[----:B------:R-:W-:Y:S01]  /*0240*/  IMAD.U32 R5, RZ, RZ, UR22 ;  /* 0x00000016ff057e24 */ /* 0x000fe2000f8e00ff */
[----:B0-----:R-:W-:-:S04]  /*0250*/  UIMAD.WIDE.U32 UR4, UR13, 0x8, UR8 ;  /* 0x000000080d0478a5 */ /* 0x001fc8000f8e0008 */
[----:B------:R-:W-:Y:S01]  /*0260*/  UIADD3 UR14, UP0, UPT, UR4, -0x8, URZ ;  /* 0xfffffff8040e7890 */ /* 0x000fe2000ff1e0ff */
[----:B-1----:R-:W-:Y:S01]  /*0270*/  VIADDMNMX.U32 R4, R5, 0x1, R4, !PT ;  /* 0x0000000105047846 */ /* 0x002fe20007800004 */
[----:B------:R-:W-:Y:S02]  /*0280*/  @!P0 IMAD.MOV.U32 R5, RZ, RZ, 0x7fefffff ;  /* 0x7fefffffff058424 */ /* 0x000fe400078e00ff */
[----:B------:R-:W-:Y:S02]  /*0290*/  UIADD3.X UR4, UPT, UPT, UR5, -0x1, URZ, UP0, !UPT ;  /* 0xffffffff05047890 */ /* 0x000fe400087fe4ff */
[----:B------:R-:W-:Y:S02]  /*02a0*/  MOV R12, UR14 ;  /* 0x0000000e000c7c02 */ /* 0x000fe40008000f00 */
[----:B------:R-:W-:Y:S01]  /*02b0*/  R2UR UR12, R4 ;  /* 0x00000000040c72ca */ /* 0x000fe200000e0000 */
[----:B------:R-:W-:Y:S02]  /*02c0*/  @!P0 IMAD.MOV.U32 R4, RZ, RZ, -0x1 ;  /* 0xffffffffff048424 */ /* 0x000fe400078e00ff */
[----:B------:R-:W-:-:S02]  /*02d0*/  @!P0 IMAD.MOV.U32 R11, RZ, RZ, R5 ;  /* 0x000000ffff0b8224 */ /* 0x000fc400078e0005 */
[----:B------:R-:W-:Y:S01]  /*02e0*/  IMAD.U32 R13, RZ, RZ, UR4 ;  /* 0x00000004ff0d7e24 */ /* 0x000fe2000f8e00ff */
[----:B------:R-:W-:-:S07]  /*02f0*/  @!P0 MOV R9, R4 ;  /* 0x0000000400098202 */ /* 0x000fce0000000f00 */
[----:B------:R-:W-:Y:S01]  /*0300*/  UIADD3 UR12, UPT, UPT, UR12, -UR13, URZ ;  /* 0x8000000d0c0c7290 */ /* 0x000fe2000fffe0ff */
[----:B--2---:R0:W1:Y:S02]  /*0310*/  @!P0 DSETP.MAX.AND P1, P2, R2, -R4, PT ;  /* 0x800000040200822a */ /* 0x0040640003a2f000 */
[----:B0-----:R-:W-:Y:S01]  /*0320*/  @!P0 IMAD.MOV.U32 R4, RZ, RZ, R3 ;  /* 0x000000ffff048224 */ /* 0x001fe200078e0003 */
[----:B-1----:R-:W-:Y:S01]  /*0330*/  @!P0 SEL R2, R2, R9, P1 ;  /* 0x0000000902028207 */ /* 0x002fe20000800000 */
[----:B------:R-:W-:-:S03]  /*0340*/  IMAD.MOV.U32 R5, RZ, RZ, -0x100001 ;  /* 0xffefffffff057424 */ /* 0x000fc600078e00ff */
[----:B------:R-:W-:Y:S02]  /*0350*/  @!P0 FSEL R4, R4, -R11, P1 ;  /* 0x8000000b04048208 */ /* 0x000fe40000800000 */
[----:B------:R-:W-:-:S04]  /*0360*/  @!P0 LOP3.LUT R11, R11, 0x80000, RZ, 0xfc, !PT ;  /* 0x000800000b0b8812 */ /* 0x000fc800078efcff */
[----:B------:R-:W-:Y:S01]  /*0370*/  @!P0 SEL R11, R11, R4, P2 ;  /* 0x000000040b0b8207 */ /* 0x000fe20001000000 */
[----:B------:R-:W-:Y:S02]  /*0380*/  IMAD.MOV.U32 R4, RZ, RZ, -0x1 ;  /* 0xffffffffff047424 */ /* 0x000fe400078e00ff */
[----:B------:R-:W-:Y:S02]  /*0390*/  @!P0 IMAD.MOV.U32 R4, RZ, RZ, R2 ;  /* 0x000000ffff048224 */ /* 0x000fe400078e0002 */
[----:B------:R-:W-:-:S07]  /*03a0*/  @!P0 IMAD.MOV.U32 R5, RZ, RZ, R11 ;  /* 0x000000ffff058224 */ /* 0x000fce00078e000b */
.L_x_7589:
[----:B------:R-:W0:Y:S01]  /*03b0*/  LDCU UR19, c[0x0][0x360] ;  /* 0x00006c00ff1377ac */ /* 0x000e220008000800 */
[----:B------:R-:W-:Y:S01]  /*03c0*/  BSSY.RECONVERGENT B0, `(.L_x_7590) ;  /* 0x0000035000007945 */ /* 0x000fe20003800200 */
[----:B------:R-:W-:Y:S01]  /*03d0*/  UMOV UR4, URZ ;  /* 0x000000ff00047c82 */ /* 0x000fe20008000000 */
[----:B0-----:R-:W-:-:S04]  /*03e0*/  USHF.L.U32 UR23, UR19, 0x1, URZ ;  /* 0x0000000113177899 */ /* 0x001fc800080006ff */
[----:B------:R-:W-:Y:S02]  /*03f0*/  UIADD3 UR13, UPT, UPT, URZ, -UR23, URZ ;  /* 0x80000017ff0d7290 */ /* 0x000fe4000fffe0ff */
[----:B------:R-:W-:-:S03]  /*0400*/  ULOP3.LUT UR14, URZ, UR23, URZ, 0x33, !UPT ;  /* 0x00000017ff0e7292 */ /* 0x000fc6000f8e33ff */
[----:B------:R-:W0:Y:S08]  /*0410*/  I2F.U32.RP R2, UR23 ;  /* 0x0000001700027d06 */ /* 0x000e300008209000 */
[----:B0-----:R-:W0:Y:S02]  /*0420*/  MUFU.RCP R2, R2 ;  /* 0x0000000200027308 */ /* 0x001e240000001000 */
[----:B0-----:R-:W-:Y:S01]  /*0430*/  VIADD R3, R2, 0xffffffe ;  /* 0x0ffffffe02037836 */ /* 0x001fe20000000000 */
[----:B------:R-:W-:-:S05]  /*0440*/  SHF.L.U32 R2, R0, 0x1, RZ ;  /* 0x0000000100027819 */ /* 0x000fca00000006ff */
        /* <DEDUP_REMOVED lines=18> */
[----:B------:R-:W-:-:S07]  /*0570*/  IMAD.MOV.U32 R15, RZ, RZ, R0 ;  /* 0x000000ffff0f7224 */ /* 0x000fce00078e0000 */
.L_x_7592:
[----:B------:R-:W-:-:S06]  /*0580*/  IMAD.WIDE R8, R15, 0x10, R12 ;  /* 0x000000100f087825 */ /* 0x000fcc00078e020c */
[----:B------:R-:W2:Y:S01]  /*0590*/  LDG.E.128 R8, desc[UR16][R8.64] ;  /* 0x0000001008087981 */ /* 0x000ea2000c1e1d00 */
[----:B------:R-:W-:Y:S02]  /*05a0*/  IMAD.MOV.U32 R19, RZ, RZ, R5 ;  /* 0x000000ffff137224 */ /* 0x000fe400078e0005 */
[----:B------:R-:W-:Y:S02]  /*05b0*/  IMAD.MOV.U32 R17, RZ, RZ, R4 ;  /* 0x000000ffff117224 */ /* 0x000fe400078e0004 */
[----:B------:R-:W-:-:S04]  /*05c0*/  VIADD R15, R15, UR19 ;  /* 0x000000130f0f7c36 */ /* 0x000fc80008000000 */
[----:B------:R-:W-:Y:S01]  /*05d0*/  IMAD.SHL.U32 R14, R15, 0x2, RZ ;  /* 0x000000020f0e7824 */ /* 0x000fe200078e00ff */
[----:B--2---:R0:W1:Y:S02]  /*05e0*/  DSETP.MAX.AND P0, P1, R8, R4, PT ;  /* 0x000000040800722a */ /* 0x004064000390f000 */
[----:B0-----:R-:W-:Y:S02]  /*05f0*/  MOV R4, R9 ;  /* 0x0000000900047202 */ /* 0x001fe40000000f00 */
[----:B------:R-:W-:Y:S02]  /*0600*/  MOV R9, R11 ;  /* 0x0000000b00097202 */ /* 0x000fe40000000f00 */
[----:B-1----:R-:W-:Y:S01]  /*0610*/  FSEL R5, R4, R19, P0 ;  /* 0x0000001304057208 */ /* 0x002fe20000000000 */
[----:B------:R-:W-:Y:S01]  /*0620*/  IMAD.MOV.U32 R4, RZ, RZ, R8 ;  /* 0x000000ffff047224 */ /* 0x000fe200078e0008 */
[----:B------:R-:W-:Y:S01]  /*0630*/  @P1 LOP3.LUT R5, R19, 0x80000, RZ, 0xfc, !PT ;  /* 0x0008000013051812 */ /* 0x000fe200078efcff */
[----:B------:R-:W-:-:S03]  /*0640*/  IMAD.MOV.U32 R8, RZ, RZ, R10 ;  /* 0x000000ffff087224 */ /* 0x000fc600078e000a */
[----:B------:R-:W-:Y:S02]  /*0650*/  SEL R4, R4, R17, P0 ;  /* 0x0000001104047207 */ /* 0x000fe40000000000 */
[----:B------:R-:W-:-:S15]  /*0660*/  ISETP.GE.AND P0, PT, R14, UR4, PT ;  /* 0x000000040e007c0c */ /* 0x000fde000bf06270 */
[----:B------:R-:W-:-:S15]  /*0670*/  NOP ;  /* 0x0000000000007918 */ /* 0x000fde0000000000 */
[----:B------:R-:W-:-:S15]  /*0680*/  NOP ;  /* 0x0000000000007918 */ /* 0x000fde0000000000 */
[----:B------:R-:W-:-:S05]  /*0690*/  NOP ;  /* 0x0000000000007918 */ /* 0x000fca0000000000 */
[----:B------:R0:W1:Y:S02]  /*06a0*/  DSETP.MAX.AND P1, P2, R10, R4, PT ;  /* 0x000000040a00722a */ /* 0x0000640003a2f000 */
[----:B0-----:R-:W-:Y:S01]  /*06b0*/  IMAD.MOV.U32 R10, RZ, RZ, R5 ;  /* 0x000000ffff0a7224 */ /* 0x001fe200078e0005 */
[----:B-1----:R-:W-:-:S04]  /*06c0*/  SEL R4, R8, R4, P1 ;  /* 0x0000000408047207 */ /* 0x002fc80000800000 */
[----:B------:R-:W-:Y:S02]  /*06d0*/  FSEL R9, R9, R10, P1 ;  /* 0x0000000a09097208 */ /* 0x000fe40000800000 */
[----:B------:R-:W-:-:S05]  /*06e0*/  @P2 LOP3.LUT R9, R10, 0x80000, RZ, 0xfc, !PT ;  /* 0x000800000a092812 */ /* 0x000fca00078efcff */
[----:B------:R-:W-:Y:S01]  /*06f0*/  IMAD.MOV.U32 R5, RZ, RZ, R9 ;  /* 0x000000ffff057224 */ /* 0x000fe200078e0009 */
[----:B------:R-:W-:Y:S06]  /*0700*/  @!P0 BRA `(.L_x_7592) ;  /* 0xfffffffc009c8947 */ /* 0x000fec000383ffff */
.L_x_7591:
[----:B------:R-:W-:Y:S05]  /*0710*/  BSYNC.RECONVERGENT B0 ;  /* 0x0000000000007941 */ /* 0x000fea0003800200 */
.L_x_7590:
[----:B------:R-:W-:Y:S01]  /*0720*/  ISETP.GE.AND P0, PT, R3, UR12, PT ;  /* 0x0000000c03007c0c */ /* 0x000fe2000bf06270 */
[----:B------:R-:W-:-:S12]  /*0730*/  BSSY.RECONVERGENT B0, `(.L_x_7593) ;  /* 0x000000f000007945 */ /* 0x000fd80003800200 */
[----:B------:R-:W-:Y:S05]  /*0740*/  @P0 BRA `(.L_x_7594) ;  /* 0x0000000000340947 */ /* 0x000fea0003800000 */
.L_x_7595:
[----:B------:R-:W-:-:S06]  /*0750*/  IMAD.WIDE R8, R3, 0x8, R12 ;  /* 0x0000000803087825 */ /* 0x000fcc00078e020c */
[----:B------:R-:W2:Y:S01]  /*0760*/  LDG.E.64 R8, desc[UR16][R8.64] ;  /* 0x0000001008087981 */ /* 0x000ea2000c1e1b00 */
[----:B------:R-:W-:Y:S01]  /*0770*/  IADD3 R3, PT, PT, R3, UR19, RZ ;  /* 0x0000001303037c10 */ /* 0x000fe2000fffe0ff */
[----:B------:R-:W-:Y:S02]  /*0780*/  IMAD.MOV.U32 R11, RZ, RZ, R4 ;  /* 0x000000ffff0b7224 */ /* 0x000fe400078e0004 */
[----:B------:R-:W-:Y:S01]  /*0790*/  IMAD.MOV.U32 R15, RZ, RZ, R5 ;  /* 0x000000ffff0f7224 */ /* 0x000fe200078e0005 */
[----:B------:R-:W-:Y:S01]  /*07a0*/  ISETP.GE.AND P0, PT, R3, UR12, PT ;  /* 0x0000000c03007c0c */ /* 0x000fe2000bf06270 */
[----:B--2---:R0:W1:Y:S02]  /*07b0*/  DSETP.MAX.AND P1, P2, R8, R4, PT ;  /* 0x000000040800722a */ /* 0x0040640003a2f000 */
[----:B0-----:R-:W-:-:S05]  /*07c0*/  IMAD.MOV.U32 R4, RZ, RZ, R9 ;  /* 0x000000ffff047224 */ /* 0x001fca00078e0009 */
[----:B-1----:R-:W-:Y:S01]  /*07d0*/  FSEL R5, R4, R15, P1 ;  /* 0x0000000f04057208 */ /* 0x002fe20000800000 */
[----:B------:R-:W-:Y:S01]  /*07e0*/  IMAD.MOV.U32 R4, RZ, RZ, R8 ;  /* 0x000000ffff047224 */ /* 0x000fe200078e0008 */
[----:B------:R-:W-:-:S04]  /*07f0*/  @P2 LOP3.LUT R5, R15, 0x80000, RZ, 0xfc, !PT ;  /* 0x000800000f052812 */ /* 0x000fc800078efcff */
[----:B------:R-:W-:Y:S01]  /*0800*/  SEL R4, R4, R11, P1 ;  /* 0x0000000b04047207 */ /* 0x000fe20000800000 */
[----:B------:R-:W-:Y:S06]  /*0810*/  @!P0 BRA `(.L_x_7595) ;  /* 0xfffffffc00cc8947 */ /* 0x000fec000383ffff */
.L_x_7594:
[----:B------:R-:W-:Y:S05]  /*0820*/  BSYNC.RECONVERGENT B0 ;  /* 0x0000000000007941 */ /* 0x000fea0003800200 */
.L_x_7593:
[----:B------:R-:W-:Y:S01]  /*0830*/  SHFL.DOWN PT, R9, R5, 0x10, 0x1f ;  /* 0x0a001f0005097f89 */ /* 0x000fe200000e0000 */
[----:B------:R-:W0:Y:S01]  /*0840*/  S2UR UR5, SR_CgaCtaId ;  /* 0x00000000000579c3 */ /* 0x000e220000008800 */
[----:B------:R-:W-:Y:S01]  /*0850*/  UMOV UR4, 0x400 ;  /* 0x0000040000047882 */ /* 0x000fe20000000000 */
[----:B------:R-:W-:Y:S01]  /*0860*/  USHF.R.U32.HI UR12, URZ, 0x5, UR19 ;  /* 0x00000005ff0c7899 */ /* 0x000fe20008011613 */
[----:B------:R-:W1:Y:S05]  /*0870*/  SHFL.DOWN PT, R8, R4, 0x10, 0x1f ;  /* 0x0a001f0004087f89 */ /* 0x000e6a00000e0000 */
[----:B------:R-:W-:Y:S01]  /*0880*/  BAR.SYNC.DEFER_BLOCKING 0x0 ;  /* 0x0000000000007b1d */ /* 0x000fe20000010000 */
[----:B------:R-:W-:-:S05]  /*0890*/  ISETP.GE.U32.AND P2, PT, R0, UR12, PT ;  /* 0x0000000c00007c0c */ /* 0x000fca000bf46070 */
[----:B------:R-:W-:Y:S01]  /*08a0*/  UMOV UR12, UR18 ;  /* 0x00000012000c7c82 */ /* 0x000fe20008000000 */
[----:B0-----:R-:W-:Y:S01]  /*08b0*/  ULEA UR4, UR5, UR4, 0x18 ;  /* 0x0000000405047291 */ /* 0x001fe2000f8ec0ff */
[----:B-1----:R-:W0:Y:S02]  /*08c0*/  DSETP.GEU.AND P0, PT, R4, R8, PT ;  /* 0x000000080400722a */ /* 0x002e240003f0e000 */
[----:B0-----:R-:W-:Y:S02]  /*08d0*/  FSEL R11, R9, R5, !P0 ;  /* 0x00000005090b7208 */ /* 0x001fe40004000000 */
[----:B------:R-:W-:-:S03]  /*08e0*/  FSEL R10, R8, R4, !P0 ;  /* 0x00000004080a7208 */ /* 0x000fc60004000000 */
[----:B------:R-:W-:Y:S04]  /*08f0*/  SHFL.DOWN PT, R9, R11, 0x8, 0x1f ;  /* 0x09001f000b097f89 */ /* 0x000fe800000e0000 */
[----:B------:R-:W0:-:S15]  /*0900*/  SHFL.DOWN PT, R8, R10, 0x8, 0x1f ;  /* 0x09001f000a087f89 */ /* 0x000e1e00000e0000 */
[----:B------:R-:W-:-:S15]  /*0910*/  NOP ;  /* 0x0000000000007918 */ /* 0x000fde0000000000 */
[----:B------:R-:W-:-:S15]  /*0920*/  NOP ;  /* 0x0000000000007918 */ /* 0x000fde0000000000 */
[----:B------:R-:W-:-:S08]  /*0930*/  NOP ;  /* 0x0000000000007918 */ /* 0x000fd00000000000 */
[----:B0-----:R-:W0:Y:S02]  /*0940*/  DSETP.GEU.AND P0, PT, R10, R8, PT ;  /* 0x000000080a00722a */ /* 0x001e240003f0e000 */
        /* <DEDUP_REMOVED lines=16> */
[----:B0-----:R-:W-:Y:S01]  /*0a50*/  FSEL R11, R5, R9, !P0 ;  /* 0x00000009050b7208 */ /* 0x001fe20004000000 */
[----:B------:R-:W-:Y:S01]  /*0a60*/  IMAD.MOV.U32 R9, RZ, RZ, -0x100001 ;  /* 0xffefffffff097424 */ /* 0x000fe200078e00ff */
[----:B------:R-:W-:Y:S01]  /*0a70*/  FSEL R10, R4, R8, !P0 ;  /* 0x00000008040a7208 */ /* 0x000fe20004000000 */
[----:B------:R-:W-:Y:S01]  /*0a80*/  IMAD.MOV.U32 R8, RZ, RZ, -0x1 ;  /* 0xffffffffff087424 */ /* 0x000fe200078e00ff */
[----:B------:R-:W-:Y:S01]  /*0a90*/  LOP3.LUT P0, R3, R0, 0x1f, RZ, 0xc0, !PT ;  /* 0x0000001f00037812 */ /* 0x000fe2000780c0ff */
[----:B------:R-:W-:Y:S04]  /*0aa0*/  SHFL.DOWN PT, R5, R11, 0x1, 0x1f ;  /* 0x08201f000b057f89 */ /* 0x000fe800000e0000 */
[----:B------:R-:W0:-:S15]  /*0ab0*/  SHFL.DOWN PT, R4, R10, 0x1, 0x1f ;  /* 0x08201f000a047f89 */ /* 0x000e1e00000e0000 */
[----:B------:R-:W-:-:S15]  /*0ac0*/  NOP ;  /* 0x0000000000007918 */ /* 0x000fde0000000000 */
[----:B------:R-:W-:-:S15]  /*0ad0*/  NOP ;  /* 0x0000000000007918 */ /* 0x000fde0000000000 */
[----:B------:R-:W-:-:S08]  /*0ae0*/  NOP ;  /* 0x0000000000007918 */ /* 0x000fd00000000000 */
[----:B0-----:R-:W0:Y:S02]  /*0af0*/  DSETP.GEU.AND P1, PT, R10, R4, PT ;  /* 0x000000040a00722a */ /* 0x001e240003f2e000 */
[----:B0-----:R-:W-:Y:S02]  /*0b00*/  FSEL R12, R4, R10, !P1 ;  /* 0x0000000a040c7208 */ /* 0x001fe40004800000 */
[----:B------:R-:W-:Y:S02]  /*0b10*/  FSEL R13, R5, R11, !P1 ;  /* 0x0000000b050d7208 */ /* 0x000fe40004800000 */
[C---:B------:R-:W-:Y:S02]  /*0b20*/  LEA.HI R4, R0.reuse, UR4, RZ, 0x1e ;  /* 0x0000000400047c11 */ /* 0x040fe4000f8ff0ff */
[----:B------:R-:W-:Y:S02]  /*0b30*/  LEA R5, R3, UR4, 0x3 ;  /* 0x0000000403057c11 */ /* 0x000fe4000f8e18ff */
[----:B------:R-:W-:Y:S01]  /*0b40*/  PLOP3.LUT P1, PT, PT, PT, PT, 0x8, 0x80 ;  /* 0x000000000080781c */ /* 0x000fe20003f2e170 */
[----:B------:R0:W-:Y:S01]  /*0b50*/  @!P0 STS.64 [R4], R12 ;  /* 0x0000000c04008388 */ /* 0x0001e20000000a00 */
[----:B------:R-:W-:Y:S01]  /*0b60*/  BAR.SYNC.DEFER_BLOCKING 0x0 ;  /* 0x0000000000007b1d */ /* 0x000fe20000010000 */
[----:B------:R-:W-:-:S05]  /*0b70*/  ISETP.GT.U32.AND P0, PT, R0, 0x1f, PT ;  /* 0x0000001f0000780c */ /* 0x000fca0003f04070 */
[----:B------:R0:W1:Y:S08]  /*0b80*/  @!P2 LDS.64 R8, [R5] ;  /* 0x000000000508a984 */ /* 0x0000700000000a00 */
[----:B0-----:R-:W-:Y:S05]  /*0b90*/  @P0 BRA `(.L_x_7596) ;  /* 0x0000000000c40947 */ /* 0x001fea0003800000 */
[----:B------:R-:W-:-:S03]  /*0ba0*/  UMOV UR5, 0xffffffff ;  /* 0xffffffff00057882 */ /* 0x000fc60000000000 */
[----:B------:R-:W-:Y:S05]  /*0bb0*/  BRA.DIV UR5, `(.L_x_7597) ;  /* 0x0000006605bc7947 */ /* 0x000fea000b800000 */
[----:B-1----:R-:W0:Y:S04]  /*0bc0*/  SHFL.DOWN PT, R15, R9, 0x10, 0x1f ;  /* 0x0a001f00090f7f89 */ /* 0x002e2800000e0000 */
[----:B------:R-:W1:Y:S01]  /*0bd0*/  SHFL.DOWN PT, R13, R8, 0x10, 0x1f ;  /* 0x0a001f00080d7f89 */ /* 0x000e6200000e0000 */
[----:B0-----:R-:W-:Y:S01]  /*0be0*/  IMAD.MOV.U32 R11, RZ, RZ, R15 ;  /* 0x000000ffff0b7224 */ /* 0x001fe200078e000f */
[----:B-1----:R-:W-:-:S06]  /*0bf0*/  MOV R10, R13 ;  /* 0x0000000d000a7202 */ /* 0x002fcc0000000f00 */
[----:B------:R-:W0:Y:S02]  /*0c00*/  DSETP.GEU.AND P0, PT, R8, R10, PT ;  /* 0x0000000a0800722a */ /* 0x000e240003f0e000 */
[----:B0-----:R-:W-:Y:S02]  /*0c10*/  FSEL R16, R15, R9, !P0 ;  /* 0x000000090f107208 */ /* 0x001fe40004000000 */
[----:B------:R-:W-:-:S03]  /*0c20*/  FSEL R17, R13, R8, !P0 ;  /* 0x000000080d117208 */ /* 0x000fc60004000000 */
[----:B------:R-:W-:Y:S01]  /*0c30*/  SHFL.DOWN PT, R9, R16, 0x8, 0x1f ;  /* 0x09001f0010097f89 */ /* 0x000fe200000e0000 */
[----:B------:R-:W-:Y:S02]  /*0c40*/  IMAD.MOV.U32 R11, RZ, RZ, R16 ;  /* 0x000000ffff0b7224 */ /* 0x000fe400078e0010 */
[----:B------:R-:W-:Y:S01]  /*0c50*/  IMAD.MOV.U32 R10, RZ, RZ, R17 ;  /* 0x000000ffff0a7224 */ /* 0x000fe200078e0011 */
[----:B------:R-:W0:-:S15]  /*0c60*/  SHFL.DOWN PT, R8, R17, 0x8, 0x1f ;  /* 0x09001f0011087f89 */ /* 0x000e1e00000e0000 */
[----:B------:R-:W-:-:S15]  /*0c70*/  NOP ;  /* 0x0000000000007918 */ /* 0x000fde0000000000 */
[----:B------:R-:W-:-:S15]  /*0c80*/  NOP ;  /* 0x0000000000007918 */ /* 0x000fde0000000000 */
[----:B------:R-:W-:-:S08]  /*0c90*/  NOP ;  /* 0x0000000000007918 */ /* 0x000fd00000000000 */
[----:B0-----:R-:W0:Y:S02]  /*0ca0*/  DSETP.GEU.AND P0, PT, R10, R8, PT ;  /* 0x000000080a00722a */ /* 0x001e240003f0e000 */
[----:B0-----:R-:W-:Y:S02]  /*0cb0*/  FSEL R14, R9, R16, !P0 ;  /* 0x00000010090e7208 */ /* 0x001fe40004000000 */
[----:B------:R-:W-:Y:S02]  /*0cc0*/  FSEL R15, R8, R17, !P0 ;  /* 0x00000011080f7208 */ /* 0x000fe40004000000 */
[----:B------:R-:W-:Y:S01]  /*0cd0*/  MOV R11, R14 ;  /* 0x0000000e000b7202 */ /* 0x000fe20000000f00 */
[----:B------:R-:W-:Y:S02]  /*0ce0*/  SHFL.DOWN PT, R9, R14, 0x4, 0x1f ;  /* 0x08801f000e097f89 */ /* 0x000fe400000e0000 */
[----:B------:R-:W-:Y:S02]  /*0cf0*/  IMAD.MOV.U32 R10, RZ, RZ, R15 ;  /* 0x000000ffff0a7224 */ /* 0x000fe400078e000f */
[----:B------:R-:W0:-:S15]  /*0d00*/  SHFL.DOWN PT, R8, R15, 0x4, 0x1f ;  /* 0x08801f000f087f89 */ /* 0x000e1e00000e0000 */
[----:B------:R-:W-:-:S15]  /*0d10*/  NOP ;  /* 0x0000000000007918 */ /* 0x000fde0000000000 */
[----:B------:R-:W-:-:S15]  /*0d20*/  NOP ;  /* 0x0000000000007918 */ /* 0x000fde0000000000 */
[----:B------:R-:W-:-:S08]  /*0d30*/  NOP ;  /* 0x0000000000007918 */ /* 0x000fd00000000000 */
[----:B0-----:R-:W0:Y:S02]  /*0d40*/  DSETP.GEU.AND P0, PT, R10, R8, PT ;  /* 0x000000080a00722a */ /* 0x001e240003f0e000 */
        /* <DEDUP_REMOVED lines=11> */
[----:B------:R-:W-:-:S03]  /*0e00*/  FSEL R15, R8, R17, !P0 ;  /* 0x00000011080f7208 */ /* 0x000fc60004000000 */
[----:B------:R0:W1:Y:S04]  /*0e10*/  SHFL.DOWN PT, R9, R14, 0x1, 0x1f ;  /* 0x08201f000e097f89 */ /* 0x00006800000e0000 */
[----:B------:R0:W2:Y:S02]  /*0e20*/  SHFL.DOWN PT, R8, R15, 0x1, 0x1f ;  /* 0x08201f000f087f89 */ /* 0x0000a400000e0000 */
.L_x_7657:
[----:B------:R-:W-:Y:S01]  /*0e30*/  ISETP.NE.AND P2, PT, R0, RZ, PT ;  /* 0x000000ff0000720c */ /* 0x000fe20003f45270 */
[----:B------:R-:W-:Y:S02]  /*0e40*/  IMAD.MOV.U32 R10, RZ, RZ, R15 ;  /* 0x000000ffff0a7224 */ /* 0x000fe400078e000f */
[----:B------:R-:W-:-:S06]  /*0e50*/  IMAD.MOV.U32 R11, RZ, RZ, R14 ;  /* 0x000000ffff0b7224 */ /* 0x000fcc00078e000e */
[----:B-12---:R-:W1:Y:S02]  /*0e60*/  DSETP.GEU.AND P0, PT, R10, R8, PT ;  /* 0x000000080a00722a */ /* 0x006e640003f0e000 */
[----:B-1----:R-:W-:Y:S02]  /*0e70*/  FSEL R8, R8, R15, !P0 ;  /* 0x0000000f08087208 */ /* 0x002fe40004000000 */
[----:B------:R-:W-:Y:S02]  /*0e80*/  FSEL R9, R9, R14, !P0 ;  /* 0x0000000e09097208 */ /* 0x000fe40004000000 */
[----:B------:R-:W-:-:S03]  /*0e90*/  @!P2 PLOP3.LUT P1, PT, PT, PT, PT, 0x80, 0x8 ;  /* 0x000000000008a81c */ /* 0x000fc60003f2f070 */
[----:B------:R2:W-:Y:S10]  /*0ea0*/  @!P2 STS.64 [UR4], R8 ;  /* 0x00000008ff00a988 */ /* 0x0005f40008000a04 */
.L_x_7596:
[----:B------:R-:W-:Y:S05]  /*0eb0*/  WARPSYNC.ALL ;  /* 0x0000000000007948 */ /* 0x000fea0003800000 */
[----:B------:R-:W-:Y:S01]  /*0ec0*/  ISETP.NE.AND P0, PT, RZ, UR10, PT ;  /* 0x0000000aff007c0c */ /* 0x000fe2000bf05270 */
[----:B------:R-:W-:Y:S01]  /*0ed0*/  BAR.SYNC.DEFER_BLOCKING 0x0 ;  /* 0x0000000000007b1d */ /* 0x000fe20000010000 */
[----:B------:R-:W-:Y:S01]  /*0ee0*/  IMAD.U32 R11, RZ, RZ, UR9 ;  /* 0x00000009ff0b7e24 */ /* 0x000fe2000f8e00ff */
[----:B------:R-:W-:Y:S02]  /*0ef0*/  UIMAD.WIDE.U32 UR24, UR19, 0x8, UR8 ;  /* 0x00000008131878a5 */ /* 0x000fe4000f8e0008 */
[----:B------:R-:W-:Y:S01]  /*0f00*/  IMAD.U32 R10, RZ, RZ, UR8 ;  /* 0x00000008ff0a7e24 */ /* 0x000fe2000f8e00ff */
[----:B------:R-:W-:Y:S01]  /*0f10*/  CS2R R12, SRZ ;  /* 0x00000000000c7805 */ /* 0x000fe2000001ff00 */
[----:B------:R-:W-:Y:S01]  /*0f20*/  UMOV UR15, UR18 ;  /* 0x00000012000f7c82 */ /* 0x000fe20008000000 */
[----:B0-----:R-:W-:Y:S01]  /*0f30*/  MOV R15, R11 ;  /* 0x0000000b000f7202 */ /* 0x001fe20000000f00 */
[----:B-12---:R-:W0:Y:S02]  /*0f40*/  LDS.64 R8, [UR4] ;  /* 0x00000004ff087984 */ /* 0x006e240008000a00 */
[----:B0-----:R-:W-:-:S02]  /*0f50*/  R2UR UR20, R8 ;  /* 0x00000000081472ca */ /* 0x001fc400000e0000 */
[----:B------:R-:W-:Y:S02]  /*0f60*/  MOV R8, UR8 ;  /* 0x0000000800087c02 */ /* 0x000fe40008000f00 */
[----:B------:R-:W-:Y:S01]  /*0f70*/  R2UR UR21, R9 ;  /* 0x00000000091572ca */ /* 0x000fe200000e0000 */
[----:B------:R-:W-:Y:S02]  /*0f80*/  IMAD.U32 R9, RZ, RZ, UR9 ;  /* 0x00000009ff097e24 */ /* 0x000fe4000f8e00ff */
[----:B------:R-:W-:Y:S01]  /*0f90*/  IMAD.MOV.U32 R14, RZ, RZ, R8 ;  /* 0x000000ffff0e7224 */ /* 0x000fe200078e0008 */
[----:B------:R-:W-:Y:S11]  /*0fa0*/  @!P0 BRA `(.L_x_7598) ;  /* 0x0000000800348947 */ /* 0x000ff60003800000 */
[C---:B------:R-:W-:Y:S01]  /*0fb0*/  ISETP.GT.AND P0, PT, R0.reuse, UR22, PT ;  /* 0x0000001600007c0c */ /* 0x040fe2000bf04270 */
[----:B------:R-:W-:Y:S01]  /*0fc0*/  BSSY.RECONVERGENT B0, `(.L_x_7599) ;  /* 0x0000082000007945 */ /* 0x000fe20003800200 */
[----:B------:R-:W-:Y:S02]  /*0fd0*/  CS2R R12, SRZ ;  /* 0x00000000000c7805 */ /* 0x000fe4000001ff00 */
[----:B------:R-:W-:-:S13]  /*0fe0*/  ISETP.EQ.OR P0, PT, R0, RZ, P0 ;  /* 0x000000ff0000720c */ /* 0x000fda0000702670 */
[----:B------:R-:W-:Y:S05]  /*0ff0*/  @P0 BRA `(.L_x_7600) ;  /* 0x0000000400f80947 */ /* 0x000fea0003800000 */
[----:B------:R-:W2:Y:S01]  /*1000*/  LDG.E.64 R8, desc[UR16][R6.64+-0x8] ;  /* 0xfffff81006087981 */ /* 0x000ea2000c1e1b00 */
[----:B------:R-:W-:Y:S01]  /*1010*/  IMAD.MOV.U32 R10, RZ, RZ, 0x652b82fe ;  /* 0x652b82feff0a7424 */ /* 0x000fe200078e00ff */
[----:B------:R-:W-:Y:S01]  /*1020*/  UMOV UR4, 0xfefa39ef ;  /* 0xfefa39ef00047882 */ /* 0x000fe20000000000 */
[----:B------:R-:W-:Y:S01]  /*1030*/  IMAD.MOV.U32 R11, RZ, RZ, 0x3ff71547 ;  /* 0x3ff71547ff0b7424 */ /* 0x000fe200078e00ff */
[----:B------:R-:W-:Y:S01]  /*1040*/  UMOV UR5, 0x3fe62e42 ;  /* 0x3fe62e4200057882 */ /* 0x000fe20000000000 */
[----:B------:R-:W-:Y:S01]  /*1050*/  BSSY.RECONVERGENT B1, `(.L_x_7601) ;  /* 0x0000077000017945 */ /* 0x000fe20003800200 */
[----:B--2---:R-:W0:Y:S02]  /*1060*/  DADD R8, R8, -UR20 ;  /* 0x8000001408087e29 */ /* 0x004e240008000000 */
        /* <DEDUP_REMOVED lines=117> */
.L_x_7602:
[----:B------:R-:W-:Y:S05]  /*17c0*/  BSYNC.RECONVERGENT B1 ;  /* 0x0000000000017941 */ /* 0x000fea0003800200 */
.L_x_7601:
[----:B-1----:R-:W1:Y:S02]  /*17d0*/  DADD R12, RZ, R12 ;  /* 0x00000000ff0c7229 */ /* 0x002e64000000000c */
.L_x_7600:
[----:B------:R-:W-:Y:S05]  /*17e0*/  BSYNC.RECONVERGENT B0 ;  /* 0x0000000000007941 */ /* 0x000fea0003800200 */
.L_x_7599:
[----:B0-----:R-:W-:Y:S01]  /*17f0*/  IMAD.MOV.U32 R8, RZ, RZ, 0x1 ;  /* 0x00000001ff087424 */ /* 0x001fe200078e00ff */
[----:B------:R-:W-:Y:S01]  /*1800*/  MOV R5, UR22 ;  /* 0x0000001600057c02 */ /* 0x000fe20008000f00 */
[----:B------:R-:W-:-:S03]  /*1810*/  UIADD3 UR4, UP1, UPT, UR24, -0x8, URZ ;  /* 0xfffffff818047890 */ /* 0x000fc6000ff3e0ff */
[----:B------:R-:W-:Y:S01]  /*1820*/  VIADDMNMX.U32 R5, R5, R8, UR19, !PT ;  /* 0x0000001305057e46 */ /* 0x000fe2000f800008 */
[----:B------:R-:W-:Y:S02]  /*1830*/  UIADD3.X UR5, UPT, UPT, UR25, -0x1, URZ, UP1, !UPT ;  /* 0xffffffff19057890 */ /* 0x000fe40008ffe4ff */
[----:B------:R-:W-:Y:S01]  /*1840*/  IMAD.U32 R14, RZ, RZ, UR4 ;  /* 0x00000004ff0e7e24 */ /* 0x000fe2000f8e00ff */
[----:B------:R-:W-:-:S03]  /*1850*/  R2UR UR15, R5 ;  /* 0x00000000050f72ca */ /* 0x000fc600000e0000 */
[----:B------:R-:W-:-:S10]  /*1860*/  IMAD.U32 R15, RZ, RZ, UR5 ;  /* 0x00000005ff0f7e24 */ /* 0x000fd4000f8e00ff */
[----:B------:R-:W-:-:S12]  /*1870*/  UIADD3 UR15, UPT, UPT, UR15, -UR19, URZ ;  /* 0x800000130f0f7290 */ /* 0x000fd8000fffe0ff */
.L_x_7598:
        /* <DEDUP_REMOVED lines=10> */
[----:B------:R-:W-:-:S13]  /*1920*/  ISETP.GE.AND P0, PT, R2, UR4, PT ;  /* 0x0000000402007c0c */ /* 0x000fda000bf06270 */
[----:B------:R-:W-:Y:S05]  /*1930*/  @P0 BRA `(.L_x_7604) ;  /* 0x0000000c00a80947 */ /* 0x000fea0003800000 */
[----:B------:R-:W-:-:S07]  /*1940*/  IMAD.MOV.U32 R5, RZ, RZ, R0 ;  /* 0x000000ffff057224 */ /* 0x000fce00078e0000 */
.L_x_7609:
[----:B------:R-:W-:-:S05]  /*1950*/  IMAD.WIDE R20, R5, 0x10, R14 ;  /* 0x0000001005147825 */ /* 0x000fca00078e020e */
[----:B------:R0:W2:Y:S01]  /*1960*/  LDG.E.128 R8, desc[UR16][R20.64] ;  /* 0x0000001014087981 */ /* 0x0000a2000c1e1d00 */
[----:B------:R-:W-:Y:S01]  /*1970*/  MOV R18, 0x652b82fe ;  /* 0x652b82fe00127802 */ /* 0x000fe20000000f00 */
[----:B------:R-:W-:Y:S01]  /*1980*/  IMAD.MOV.U32 R19, RZ, RZ, 0x3ff71547 ;  /* 0x3ff71547ff137424 */ /* 0x000fe200078e00ff */
[----:B------:R-:W-:Y:S01]  /*1990*/  BSSY.RECONVERGENT B1, `(.L_x_7605) ;  /* 0x00000c9000017945 */ /* 0x000fe20003800200 */
[----:B------:R-:W-:Y:S02]  /*19a0*/  IMAD.MOV.U32 R22, RZ, RZ, -0x105c611 ;  /* 0xfefa39efff167424 */ /* 0x000fe400078e00ff */
[----:B------:R-:W-:Y:S02]  /*19b0*/  IMAD.MOV.U32 R23, RZ, RZ, 0x3fe62e42 ;  /* 0x3fe62e42ff177424 */ /* 0x000fe400078e00ff */
[----:B0-----:R-:W-:Y:S01]  /*19c0*/  IMAD.MOV.U32 R20, RZ, RZ, 0x3b39803f ;  /* 0x3b39803fff147424 */ /* 0x001fe200078e00ff */
[----:B------:R-:W-:Y:S01]  /*19d0*/  MOV R21, 0x3c7abc9e ;  /* 0x3c7abc9e00157802 */ /* 0x000fe20000000f00 */
[----:B--2---:R-:W0:Y:S02]  /*19e0*/  DADD R8, R8, -UR20 ;  /* 0x8000001408087e29 */ /* 0x004e240008000000 */
[----:B0-----:R-:W-:-:S15]  /*19f0*/  FSETP.GEU.FTZ.AND P0, PT, |R9|, 4.1917929649353027344, PT ;  /* 0x4086232b0900780b */ /* 0x001fde0003f1e200 */
[----:B------:R-:W-:-:S15]  /*1a00*/  NOP ;  /* 0x0000000000007918 */ /* 0x000fde0000000000 */
[----:B------:R-:W-:-:S15]  /*1a10*/  NOP ;  /* 0x0000000000007918 */ /* 0x000fde0000000000 */
[----:B------:R-:W-:-:S15]  /*1a20*/  NOP ;  /* 0x0000000000007918 */ /* 0x000fde0000000000 */
[----:B------:R-:W-:-:S02]  /*1a30*/  NOP ;  /* 0x0000000000007918 */ /* 0x000fc40000000000 */
[----:B------:R-:W0:Y:S02]  /*1a40*/  DADD R10, R10, -UR20 ;  /* 0x800000140a0a7e29 */ /* 0x000e240008000000 */
        /* <DEDUP_REMOVED lines=30> */
[----:B--2---:R-:W2:-:S15]  /*1c30*/  DFMA R22, R24, -R22, R10 ;  /* 0x800000161816722b */ /* 0x004e9e000000000a */
        /* <DEDUP_REMOVED lines=9> */
[----:B--2---:R2:W3:Y:S02]  /*1cd0*/  DFMA R20, R24, -R20, R22 ;  /* 0x800000141814722b */ /* 0x0044e40000000016 */
[----:B--2---:R-:W-:Y:S02]  /*1ce0*/  IMAD.MOV.U32 R22, RZ, RZ, 0x69ce2bdf ;  /* 0x69ce2bdfff167424 */ /* 0x004fe400078e00ff */
[----:B------:R-:W-:Y:S02]  /*1cf0*/  IMAD.MOV.U32 R23, RZ, RZ, 0x3e5ade15 ;  /* 0x3e5ade15ff177424 */ /* 0x000fe400078e00ff */
[----:B------:R-:W-:Y:S02]  /*1d00*/  IMAD.MOV.U32 R24, RZ, RZ, -0x35dec16 ;  /* 0xfca213eaff187424 */ /* 0x000fe400078e00ff */
[----:B------:R-:W-:-:S15]  /*1d10*/  IMAD.MOV.U32 R25, RZ, RZ, 0x3e928af3 ;  /* 0x3e928af3ff197424 */ /* 0x000fde00078e00ff */
[----:B------:R-:W-:-:S15]  /*1d20*/  NOP ;  /* 0x0000000000007918 */ /* 0x000fde0000000000 */
[----:B------:R-:W-:-:S15]  /*1d30*/  NOP ;  /* 0x0000000000007918 */ /* 0x000fde0000000000 */
[----:B------:R-:W-:-:S11]  /*1d40*/  NOP ;  /* 0x0000000000007918 */ /* 0x000fd60000000000 */
[----:B0-----:R-:W0:-:S15]  /*1d50*/  DFMA R26, R28, R22, R24 ;  /* 0x000000161c1a722b */ /* 0x001e1e0000000018 */
[----:B------:R-:W-:-:S15]  /*1d60*/  NOP ;  /* 0x0000000000007918 */ /* 0x000fde0000000000 */
[----:B------:R-:W-:-:S15]  /*1d70*/  NOP ;  /* 0x0000000000007918 */ /* 0x000fde0000000000 */
[----:B------:R-:W-:-:S15]  /*1d80*/  NOP ;  /* 0x0000000000007918 */ /* 0x000fde0000000000 */
[----:B------:R-:W-:-:S04]  /*1d90*/  NOP ;  /* 0x0000000000007918 */ /* 0x000fc80000000000 */
[----:B---3--:R2:W3:Y:S02]  /*1da0*/  DFMA R24, R20, R22, R24 ;  /* 0x000000161418722b */ /* 0x0084e40000000018 */
[----:B--2---:R-:W-:Y:S01]  /*1db0*/  MOV R22, 0x62401315 ;  /* 0x6240131500167802 */ /* 0x004fe20000000f00 */
[----:B------:R-:W-:-:S15]  /*1dc0*/  IMAD.MOV.U32 R23, RZ, RZ, 0x3ec71dee ;  /* 0x3ec71deeff177424 */ /* 0x000fde00078e00ff */
[----:B------:R-:W-:-:S15]  /*1dd0*/  NOP ;  /* 0x0000000000007918 */ /* 0x000fde0000000000 */
[----:B------:R-:W-:-:S15]  /*1de0*/  NOP ;  /* 0x0000000000007918 */ /* 0x000fde0000000000 */
[----:B------:R-:W-:-:S15]  /*1df0*/  NOP ;  /* 0x0000000000007918 */ /* 0x000fde0000000000 */
[----:B------:R-:W-:-:S01]  /*1e00*/  NOP ;  /* 0x0000000000007918 */ /* 0x000fc20000000000 */
[----:B0-----:R-:W0:-:S15]  /*1e10*/  DFMA R26, R28, R26, R22 ;  /* 0x0000001a1c1a722b */ /* 0x001e1e0000000016 */
[----:B------:R-:W-:-:S15]  /*1e20*/  NOP ;  /* 0x0000000000007918 */ /* 0x000fde0000000000 */
[----:B------:R-:W-:-:S15]  /*1e30*/  NOP ;  /* 0x0000000000007918 */ /* 0x000fde0000000000 */
[----:B------:R-:W-:-:S15]  /*1e40*/  NOP ;  /* 0x0000000000007918 */ /* 0x000fde0000000000 */
[----:B------:R-:W-:-:S04]  /*1e50*/  NOP ;  /* 0x0000000000007918 */ /* 0x000fc80000000000 */
[----:B---3--:R2:W3:Y:S02]  /*1e60*/  DFMA R24, R20, R24, R22 ;  /* 0x000000181418722b */ /* 0x0084e40000000016 */
[----:B--2---:R-:W-:Y:S02]  /*1e70*/  IMAD.MOV.U32 R22, RZ, RZ, 0x7c89eb71 ;  /* 0x7c89eb71ff167424 */ /* 0x004fe400078e00ff */
[----:B------:R-:W-:-:S15]  /*1e80*/  IMAD.MOV.U32 R23, RZ, RZ, 0x3efa0199 ;  /* 0x3efa0199ff177424 */ /* 0x000fde00078e00ff */
[----:B------:R-:W-:-:S15]  /*1e90*/  NOP ;  /* 0x0000000000007918 */ /* 0x000fde0000000000 */
[----:B------:R-:W-:-:S15]  /*1ea0*/  NOP ;  /* 0x0000000000007918 */ /* 0x000fde0000000000 */
[----:B------:R-:W-:-:S15]  /*1eb0*/  NOP ;  /* 0x0000000000007918 */ /* 0x000fde0000000000 */
[----:B0-----:R-:W0:-:S15]  /*1ec0*/  DFMA R26, R28, R26, R22 ;  /* 0x0000001a1c1a722b */ /* 0x001e1e0000000016 */
[----:B------:R-:W-:-:S15]  /*1ed0*/  NOP ;  /* 0x0000000000007918 */ /* 0x000fde0000000000 */
[----:B------:R-:W-:-:S15]  /*1ee0*/  NOP ;  /* 0x0000000000007918 */ /* 0x000fde0000000000 */
[----:B------:R-:W-:-:S15]  /*1ef0*/  NOP ;  /* 0x0000000000007918 */ /* 0x000fde0000000000 */
[----:B------:R-:W-:-:S04]  /*1f00*/  NOP ;  /* 0x0000000000007918 */ /* 0x000fc80000000000 */
[----:B---3--:R2:W3:Y:S02]  /*1f10*/  DFMA R24, R20, R24, R22 ;  /* 0x000000181418722b */ /* 0x0084e40000000016 */
[----:B--2---:R-:W-:Y:S01]  /*1f20*/  IMAD.MOV.U32 R22, RZ, RZ, 0x14761f65 ;  /* 0x14761f65ff167424 */ /* 0x004fe200078e00ff */
[----:B------:R-:W-:-:S15]  /*1f30*/  MOV R23, 0x3f2a01a0 ;  /* 0x3f2a01a000177802 */ /* 0x000fde0000000f00 */
        /* <DEDUP_REMOVED lines=66> */
[----:B---3--:R-:W2:-:S15]  /*2360*/  DFMA R24, R20, R24, R22 ;  /* 0x000000181418722b */ /* 0x008e9e0000000016 */
        /* <DEDUP_REMOVED lines=19> */
[----:B--2---:R0:W2:Y:S02]  /*24a0*/  DFMA R24, R20, R24, 1 ;  /* 0x3ff000001418742b */ /* 0x0040a40000000018 */
[----:B0-----:R-:W-:Y:S01]  /*24b0*/  IMAD R21, R16, 0x100000, R27 ;  /* 0x0010000010157824 */ /* 0x001fe200078e021b */
[----:B--2---:R-:W-:Y:S01]  /*24c0*/  LEA R23, R18, R25, 0x14 ;  /* 0x0000001912177211 */ /* 0x004fe200078ea0ff */
        /* <DEDUP_REMOVED lines=15> */
[----:B------:R-:W-:Y:S02]  /*25c0*/  @!P0 LEA R9, R8, 0x3ff00000, 0x14 ;  /* 0x3ff0000008098811 */ /* 0x000fe400078ea0ff */
[----:B------:R-:W-:-:S15]  /*25d0*/  @!P0 MOV R8, RZ ;  /* 0x000000ff00088202 */ /* 0x000fde0000000f00 */
[----:B------:R-:W-:-:S15]  /*25e0*/  NOP ;  /* 0x0000000000007918 */ /* 0x000fde0000000000 */
[----:B------:R-:W-:-:S15]  /*25f0*/  NOP ;  /* 0x0000000000007918 */ /* 0x000fde0000000000 */
[----:B------:R-:W-:-:S01]  /*2600*/  NOP ;  /* 0x0000000000007918 */ /* 0x000fc20000000000 */
[----:B------:R0:W2:Y:S02]  /*2610*/  @!P0 DMUL R20, R26, R8 ;  /* 0x000000081a148228 */ /* 0x0000a40000000000 */
.L_x_7606:
[----:B------:R-:W-:Y:S05]  /*2620*/  BSYNC.RECONVERGENT B1 ;  /* 0x0000000000017941 */ /* 0x000fea0003800200 */
.L_x_7605:
[----:B------:R-:W-:Y:S01]  /*2630*/  BSSY.RECONVERGENT B1, `(.L_x_7607) ;  /* 0x0000015000017945 */ /* 0x000fe20003800200 */
[----:B-12---:R1:W2:Y:S01]  /*2640*/  DADD R12, R20, R12 ;  /* 0x00000000140c7229 */ /* 0x0062a2000000000c */
[----:B------:R-:W-:Y:S02]  /*2650*/  IMAD.MOV.U32 R22, RZ, RZ, R24 ;  /* 0x000000ffff167224 */ /* 0x000fe400078e0018 */
[----:B-12---:R-:W-:Y:S05]  /*2660*/  @!P3 BRA `(.L_x_7608) ;  /* 0x000000000044b947 */ /* 0x006fea0003800000 */
[----:B------:R-:W-:Y:S01]  /*2670*/  FSETP.GEU.FTZ.AND P0, PT, |R11|, 4.2275390625, PT ;  /* 0x408748000b00780b */ /* 0x000fe20003f1e200 */
[----:B------:R-:W-:-:S12]  /*2680*/  DSETP.GEU.AND P2, PT, R10, RZ, PT ;  /* 0x000000ff0a00722a */ /* 0x000fd80003f4e000 */
[----:B0-----:R-:W-:-:S04]  /*2690*/  @!P0 LEA.HI R8, R18, R18, RZ, 0x1 ;  /* 0x0000001212088211 */ /* 0x001fc800078f08ff */
        /* <DEDUP_REMOVED lines=13> */
[----:B------:R1:W2:Y:S02]  /*2770*/  @!P0 DMUL R22, R24, R8 ;  /* 0x0000000818168228 */ /* 0x0002a40000000000 */
.L_x_7608:
[----:B------:R-:W-:Y:S05]  /*2780*/  BSYNC.RECONVERGENT B1 ;  /* 0x0000000000017941 */ /* 0x000fea0003800200 */
.L_x_7607:
[----:B------:R-:W-:Y:S01]  /*2790*/  VIADD R5, R5, UR19 ;  /* 0x0000001305057c36 */ /* 0x000fe20008000000 */
[----:B--2---:R2:W3:Y:S03]  /*27a0*/  DADD R12, R12, R22 ;  /* 0x000000000c0c7229 */ /* 0x0044e60000000016 */
[----:B01----:R-:W-:-:S05]  /*27b0*/  IMAD.SHL.U32 R8, R5, 0x2, RZ ;  /* 0x0000000205087824 */ /* 0x003fca00078e00ff */
[----:B------:R-:W-:-:S13]  /*27c0*/  ISETP.GE.AND P0, PT, R8, UR4, PT ;  /* 0x0000000408007c0c */ /* 0x000fda000bf06270 */
[----:B--23--:R-:W-:Y:S05]  /*27d0*/  @!P0 BRA `(.L_x_7609) ;  /* 0xfffffff0005c8947 */ /* 0x00cfea000383ffff */
.L_x_7604:
[----:B------:R-:W-:Y:S05]  /*27e0*/  BSYNC.RECONVERGENT B0 ;  /* 0x0000000000007941 */ /* 0x000fea0003800200 */
.L_x_7603:
[----:B------:R-:W-:Y:S01]  /*27f0*/  VIADD R5, R0, UR4 ;  /* 0x0000000400057c36 */ /* 0x000fe20008000000 */
[----:B------:R-:W-:Y:S04]  /*2800*/  BSSY.RECONVERGENT B0, `(.L_x_7610) ;  /* 0x0000087000007945 */ /* 0x000fe80003800200 */
[----:B------:R-:W-:-:S13]  /*2810*/  ISETP.GE.AND P0, PT, R5, UR15, PT ;  /* 0x0000000f05007c0c */ /* 0x000fda000bf06270 */
[----:B------:R-:W-:Y:S05]  /*2820*/  @P0 BRA `(.L_x_7611) ;  /* 0x0000000800100947 */ /* 0x000fea0003800000 */
.L_x_7614:
[----:B0-----:R-:W-:-:S05]  /*2830*/  IMAD.WIDE R18, R5, 0x8, R14 ;  /* 0x0000000805127825 */ /* 0x001fca00078e020e */
[----:B------:R-:W2:Y:S01]  /*2840*/  LDG.E.64 R8, desc[UR16][R18.64] ;  /* 0x0000001012087981 */ /* 0x000ea2000c1e1b00 */
[----:B------:R-:W-:Y:S01]  /*2850*/  MOV R10, 0x652b82fe ;  /* 0x652b82fe000a7802 */ /* 0x000fe20000000f00 */
[----:B------:R-:W-:Y:S01]  /*2860*/  IMAD.MOV.U32 R11, RZ, RZ, 0x3ff71547 ;  /* 0x3ff71547ff0b7424 */ /* 0x000fe200078e00ff */
[----:B------:R-:W-:Y:S01]  /*2870*/  UMOV UR4, 0xfefa39ef ;  /* 0xfefa39ef00047882 */ /* 0x000fe20000000000 */
[----:B------:R-:W-:Y:S01]  /*2880*/  UMOV UR5, 0x3fe62e42 ;  /* 0x3fe62e4200057882 */ /* 0x000fe20000000000 */
[----:B------:R-:W-:Y:S01]  /*2890*/  IADD3 R5, PT, PT, R5, UR19, RZ ;  /* 0x0000001305057c10 */ /* 0x000fe2000fffe0ff */
[----:B------:R-:W-:Y:S03]  /*28a0*/  BSSY.RECONVERGENT B1, `(.L_x_7612) ;  /* 0x000007a000017945 */ /* 0x000fe60003800200 */
[----:B------:R-:W-:Y:S01]  /*28b0*/  ISETP.GE.AND P3, PT, R5, UR15, PT ;  /* 0x0000000f05007c0c */ /* 0x000fe2000bf66270 */
        /* <DEDUP_REMOVED lines=111> */
[----:B------:R-:W-:Y:S02]  /*2fb0*/  FSEL R17, R17, RZ, P2 ;  /* 0x000000ff11117208 */ /* 0x000fe40001000000 */
[----:B------:R-:W-:Y:S01]  /*2fc0*/  @!P0 LEA R19, R9, R19, 0x14 ;  /* 0x0000001309138211 */ /* 0x000fe200078ea0ff */
[----:B------:R-:W-:-:S05]  /*2fd0*/  @!P0 IMAD.IADD R8, R10, 0x1, -R9 ;  /* 0x000000010a088824 */ /* 0x000fca00078e0a09 */
[----:B------:R-:W-:Y:S01]  /*2fe0*/  @!P0 LEA R9, R8, 0x3ff00000, 0x14 ;  /* 0x3ff0000008098811 */ /* 0x000fe200078ea0ff */
[----:B------:R-:W-:-:S15]  /*2ff0*/  @!P0 IMAD.MOV.U32 R8, RZ, RZ, RZ ;  /* 0x000000ffff088224 */ /* 0x000fde00078e00ff */
[----:B------:R-:W-:-:S15]  /*3000*/  NOP ;  /* 0x0000000000007918 */ /* 0x000fde0000000000 */
[----:B------:R-:W-:-:S15]  /*3010*/  NOP ;  /* 0x0000000000007918 */ /* 0x000fde0000000000 */
[----:B------:R-:W-:-:S02]  /*3020*/  NOP ;  /* 0x0000000000007918 */ /* 0x000fc40000000000 */
[----:B------:R0:W2:Y:S02]  /*3030*/  @!P0 DMUL R16, R18, R8 ;  /* 0x0000000812108228 */ /* 0x0000a40000000000 */
.L_x_7613:
[----:B------:R-:W-:Y:S05]  /*3040*/  BSYNC.RECONVERGENT B1 ;  /* 0x0000000000017941 */ /* 0x000fea0003800200 */
.L_x_7612:
[----:B-12---:R2:W3:Y:S02]  /*3050*/  DADD R12, R16, R12 ;  /* 0x00000000100c7229 */ /* 0x0064e4000000000c */
[----:B--23--:R-:W-:Y:S05]  /*3060*/  @!P3 BRA `(.L_x_7614) ;  /* 0xfffffff400f0b947 */ /* 0x00cfea000383ffff */
.L_x_7611:
[----:B------:R-:W-:Y:S05]  /*3070*/  BSYNC.RECONVERGENT B0 ;  /* 0x0000000000007941 */ /* 0x000fea0003800200 */
.L_x_7610:
[----:B01----:R-:W-:Y:S01]  /*3080*/  SHFL.DOWN PT, R9, R13, 0x10, 0x1f ;  /* 0x0a001f000d097f89 */ /* 0x003fe200000e0000 */
[----:B------:R-:W-:Y:S01]  /*3090*/  BAR.SYNC.DEFER_BLOCKING 0x0 ;  /* 0x0000000000007b1d */ /* 0x000fe20000010000 */
[----:B------:R-:W-:Y:S01]  /*30a0*/  ISETP.NE.AND P0, PT, R3, RZ, PT ;  /* 0x000000ff0300720c */ /* 0x000fe20003f05270 */
[----:B------:R-:W-:-:S06]  /*30b0*/  USHF.R.U32.HI UR13, URZ, 0x5, UR19 ;  /* 0x00000005ff0d7899 */ /* 0x000fcc0008011613 */
[----:B------:R-:W0:Y:S01]  /*30c0*/  S2UR UR5, SR_CgaCtaId ;  /* 0x00000000000579c3 */ /* 0x000e220000008800 */
[----:B------:R-:W-:Y:S01]  /*30d0*/  UMOV UR4, 0x400 ;  /* 0x0000040000047882 */ /* 0x000fe20000000000 */
[----:B------:R-:W1:Y:S01]  /*30e0*/  SHFL.DOWN PT, R8, R12, 0x10, 0x1f ;  /* 0x0a001f000c087f89 */ /* 0x000e6200000e0000 */
[----:B------:R-:W-:Y:S01]  /*30f0*/  ISETP.GE.U32.AND P2, PT, R0, UR13, PT ;  /* 0x0000000d00007c0c */ /* 0x000fe2000bf46070 */
[----:B------:R-:W-:Y:S01]  /*3100*/  BSSY B0, `(.L_x_7615) ;  /* 0x0000045000007945 */ /* 0x000fe20003800000 */
[----:B0-----:R-:W-:Y:S01]  /*3110*/  ULEA UR4, UR5, UR4, 0x18 ;  /* 0x0000000405047291 */ /* 0x001fe2000f8ec0ff */
[----:B-1----:R-:W0:Y:S02]  /*3120*/  DADD R8, R8, R12 ;  /* 0x0000000008087229 */ /* 0x002e24000000000c */
[----:B0-----:R-:W-:Y:S03]  /*3130*/  SHFL.DOWN PT, R11, R9, 0x8, 0x1f ;  /* 0x09001f00090b7f89 */ /* 0x001fe600000e0000 */
[----:B------:R-:W-:Y:S01]  /*3140*/  LEA R3, R3, UR4, 0x3 ;  /* 0x0000000403037c11 */ /* 0x000fe2000f8e18ff */
[----:B------:R-:W0:-:S15]  /*3150*/  SHFL.DOWN PT, R10, R8, 0x8, 0x1f ;  /* 0x09001f00080a7f89 */ /* 0x000e1e00000e0000 */
[----:B------:R-:W-:-:S15]  /*3160*/  NOP ;  /* 0x0000000000007918 */ /* 0x000fde0000000000 */
[----:B------:R-:W-:-:S15]  /*3170*/  NOP ;  /* 0x0000000000007918 */ /* 0x000fde0000000000 */
[----:B------:R-:W-:-:S13]  /*3180*/  NOP ;  /* 0x0000000000007918 */ /* 0x000fda0000000000 */
[----:B0-----:R-:W0:Y:S02]  /*3190*/  DADD R10, R8, R10 ;  /* 0x00000000080a7229 */ /* 0x001e24000000000a */
[----:B0-----:R-:W-:Y:S01]  /*31a0*/  SHFL.DOWN PT, R15, R11, 0x4, 0x1f ;  /* 0x08801f000b0f7f89 */ /* 0x001fe200000e0000 */
[----:B------:R-:W-:-:S03]  /*31b0*/  CS2R R8, SRZ ;  /* 0x0000000000087805 */ /* 0x000fc6000001ff00 */
        /* <DEDUP_REMOVED lines=26> */
[----:B0-----:R-:W-:Y:S02]  /*3360*/  IMAD.MOV.U32 R5, RZ, RZ, R15 ;  /* 0x000000ffff057224 */ /* 0x001fe400078e000f */
[----:B-1----:R-:W-:-:S06]  /*3370*/  IMAD.MOV.U32 R4, RZ, RZ, R14 ;  /* 0x000000ffff047224 */ /* 0x002fcc00078e000e */
        /* <DEDUP_REMOVED lines=9> */
[----:B0-----:R-:W0:Y:S04]  /*3410*/  SHFL.DOWN PT, R19, R17, 0x4, 0x1f ;  /* 0x08801f0011137f89 */ /* 0x001e2800000e0000 */
[----:B------:R-:W1:Y:S01]  /*3420*/  SHFL.DOWN PT, R18, R16, 0x4, 0x1f ;  /* 0x08801f0010127f89 */ /* 0x000e6200000e0000 */
[----:B0-----:R-:W-:Y:S02]  /*3430*/  IMAD.MOV.U32 R5, RZ, RZ, R19 ;  /* 0x000000ffff057224 */ /* 0x001fe400078e0013 */
        /* <DEDUP_REMOVED lines=13> */
[----:B0-----:R0:W1:Y:S04]  /*3510*/  SHFL.DOWN PT, R3, R9, 0x1, 0x1f ;  /* 0x08201f0009037f89 */ /* 0x00106800000e0000 */
[----:B------:R0:W2:Y:S02]  /*3520*/  SHFL.DOWN PT, R4, R8, 0x1, 0x1f ;  /* 0x08201f0008047f89 */ /* 0x0000a400000e0000 */
.L_x_7668:
[----:B-1----:R-:W-:-:S06]  /*3530*/  IMAD.MOV.U32 R5, RZ, RZ, R3 ;  /* 0x000000ffff057224 */ /* 0x002fcc00078e0003 */
[----:B0-2---:R0:W2:Y:S02]  /*3540*/  DADD R8, R8, R4 ;  /* 0x0000000008087229 */ /* 0x0050a40000000004 */
.L_x_7616:
[----:B------:R-:W-:Y:S05]  /*3550*/  BSYNC B0 ;  /* 0x0000000000007941 */ /* 0x000fea0003800000 */
.L_x_7615:
[----:B0-----:R-:W0:Y:S01]  /*3560*/  S2R R4, SR_CgaCtaId ;  /* 0x0000000000047919 */ /* 0x001e220000008800 */
[----:B------:R-:W-:Y:S01]  /*3570*/  MOV R3, 0x400 ;  /* 0x0000040000037802 */ /* 0x000fe20000000f00 */
[----:B------:R-:W-:Y:S05]  /*3580*/  WARPSYNC.ALL ;  /* 0x0000000000007948 */ /* 0x000fea0003800000 */
[----:B0-----:R-:W-:-:S05]  /*3590*/  LEA R3, R4, R3, 0x18 ;  /* 0x0000000304037211 */ /* 0x001fca00078ec0ff */
[----:B-12---:R-:W-:Y:S01]  /*35a0*/  @P1 STS.64 [R3], R8 ;  /* 0x0000000803001388 */ /* 0x006fe20000000a00 */
[----:B------:R-:W-:Y:S01]  /*35b0*/  BAR.SYNC.DEFER_BLOCKING 0x0 ;  /* 0x0000000000007b1d */ /* 0x000fe20000010000 */
[----:B------:R-:W-:-:S04]  /*35c0*/  ULOP3.LUT UR11, UR11, 0x1, URZ, 0xc0, !UPT ;  /* 0x000000010b0b7892 */ /* 0x000fc8000f8ec0ff */
[----:B------:R-:W-:Y:S01]  /*35d0*/  UISETP.NE.AND UP0, UPT, UR10, UR11, UPT ;  /* 0x0000000b0a00728c */ /* 0x000fe2000bf05270 */
[----:B------:R-:W0:Y:S02]  /*35e0*/  LDS.64 R4, [R3] ;  /* 0x0000000003047984 */ /* 0x000e240000000a00 */
[----:B0-----:R-:W-:Y:S02]  /*35f0*/  R2UR UR14, R4 ;  /* 0x00000000040e72ca */ /* 0x001fe400000e0000 */
[----:B------:R-:W-:-:S04]  /*3600*/  R2UR UR15, R5 ;  /* 0x00000000050f72ca */ /* 0x000fc800000e0000 */
[----:B------:R-:W-:Y:S11]  /*3610*/  BRA.U !UP0, `(.L_x_7618) ;  /* 0x0000000d08187547 */ /* 0x000ff6000b800000 */
[----:B------:R-:W0:Y:S01]  /*3620*/  LDCU UR4, c[0x0][0x390] ;  /* 0x00007200ff0477ac */ /* 0x000e220008000800 */
[----:B------:R-:W1:Y:S01]  /*3630*/  LDCU UR11, c[0x0][0x390] ;  /* 0x00007200ff0b77ac */ /* 0x000e620008000800 */
[----:B0-----:R-:W-:-:S13]  /*3640*/  ISETP.GE.AND P0, PT, R0, UR4, PT ;  /* 0x0000000400007c0c */ /* 0x001fda000bf06270 */
[----:B-1----:R-:W-:Y:S05]  /*3650*/  @P0 EXIT ;  /* 0x000000000000094d */ /* 0x002fea0003800000 */
.L_x_7623:
[----:B------:R-:W-:-:S04]  /*3660*/  IMAD.MOV.U32 R7, RZ, RZ, 0x8 ;  /* 0x00000008ff077424 */ /* 0x000fc800078e00ff */
[----:B------:R-:W-:-:S05]  /*3670*/  IMAD.WIDE R6, R0, R7, UR8 ;  /* 0x0000000800067e25 */ /* 0x000fca000f8e0207 */
[----:B------:R0:W2:Y:S01]  /*3680*/  LDG.E.64 R2, desc[UR16][R6.64] ;  /* 0x0000001006027981 */ /* 0x0000a2000c1e1b00 */
[----:B------:R-:W1:Y:S01]  /*3690*/  MUFU.RCP64H R5, UR15 ;  /* 0x0000000f00057d08 */ /* 0x000e620008001800 */
[----:B------:R-:W-:Y:S01]  /*36a0*/  MOV R8, UR14 ;  /* 0x0000000e00087c02 */ /* 0x000fe20008000f00 */
[----:B------:R-:W-:Y:S01]  /*36b0*/  IMAD.U32 R9, RZ, RZ, UR15 ;  /* 0x0000000fff097e24 */ /* 0x000fe2000f8e00ff */
[----:B------:R-:W-:Y:S01]  /*36c0*/  UMOV UR4, 0xfefa39ef ;  /* 0xfefa39ef00047882 */ /* 0x000fe20000000000 */
[----:B------:R-:W-:Y:S01]  /*36d0*/  IMAD.MOV.U32 R4, RZ, RZ, 0x1 ;  /* 0x00000001ff047424 */ /* 0x000fe200078e00ff */
[----:B------:R-:W-:Y:S01]  /*36e0*/  UMOV UR5, 0x3fe62e42 ;  /* 0x3fe62e4200057882 */ /* 0x000fe20000000000 */
[----:B------:R-:W-:Y:S04]  /*36f0*/  BSSY.RECONVERGENT B0, `(.L_x_7619) ;  /* 0x0000096000007945 */ /* 0x000fe80003800200 */
[----:B-1----:R-:W1:-:S15]  /*3700*/  DFMA R8, R4, -R8, 1 ;  /* 0x3ff000000408742b */ /* 0x002e5e0000000808 */
        /* <DEDUP_REMOVED lines=9> */
[----:B-1----:R1:W0:Y:S02]  /*37a0*/  DFMA R10, R4, R8, R4 ;  /* 0x00000008040a722b */ /* 0x0022240000000004 */
[----:B-1----:R-:W-:Y:S01]  /*37b0*/  IMAD.MOV.U32 R4, RZ, RZ, 0x652b82fe ;  /* 0x652b82feff047424 */ /* 0x002fe200078e00ff */
[----:B------:R-:W-:Y:S01]  /*37c0*/  MOV R5, 0x3ff71547 ;  /* 0x3ff7154700057802 */ /* 0x000fe20000000f00 */
[----:B------:R-:W-:Y:S02]  /*37d0*/  IMAD.U32 R8, RZ, RZ, UR14 ;  /* 0x0000000eff087e24 */ /* 0x000fe4000f8e00ff */
[----:B------:R-:W-:-:S15]  /*37e0*/  IMAD.U32 R9, RZ, RZ, UR15 ;  /* 0x0000000fff097e24 */ /* 0x000fde000f8e00ff */
[----:B------:R-:W-:-:S15]  /*37f0*/  NOP ;  /* 0x0000000000007918 */ /* 0x000fde0000000000 */
[----:B------:R-:W-:-:S15]  /*3800*/  NOP ;  /* 0x0000000000007918 */ /* 0x000fde0000000000 */
[----:B------:R-:W-:-:S13]  /*3810*/  NOP ;  /* 0x0000000000007918 */ /* 0x000fda0000000000 */
[----:B0-----:R-:W0:-:S15]  /*3820*/  DFMA R6, R10, -R8, 1 ;  /* 0x3ff000000a06742b */ /* 0x001e1e0000000808 */
        /* <DEDUP_REMOVED lines=130> */
.L_x_7620:
[----:B------:R-:W-:Y:S05]  /*4050*/  BSYNC.RECONVERGENT B0 ;  /* 0x0000000000007941 */ /* 0x000fea0003800200 */
.L_x_7619:
        /* <DEDUP_REMOVED lines=14> */
[----:B0-----:R-:W0:Y:S02]  /*4140*/  DFMA R2, R6, R4, R2 ;  /* 0x000000040602722b */ /* 0x001e240000000002 */
[----:B0-----:R-:W-:-:S05]  /*4150*/  FFMA R4, RZ, UR15, R3 ;  /* 0x0000000fff047c23 */ /* 0x001fca0008000003 */
[----:B------:R-:W-:-:S13]  /*4160*/  FSETP.GT.AND P0, PT, |R4|, 1.469367938527859385e-39, PT ;  /* 0x001000000400780b */ /* 0x000fda0003f04200 */
[----:B------:R-:W-:Y:S05]  /*4170*/  @P0 BRA P1, `(.L_x_7622) ;  /* 0x0000000000200947 */ /* 0x000fea0000800000 */
[----:B------:R-:W-:Y:S01]  /*4180*/  IMAD.U32 R12, RZ, RZ, UR14 ;  /* 0x0000000eff0c7e24 */ /* 0x000fe2000f8e00ff */
[----:B------:R-:W-:Y:S01]  /*4190*/  MOV R15, UR15 ;  /* 0x0000000f000f7c02 */ /* 0x000fe20008000f00 */
[----:B------:R-:W-:Y:S01]  /*41a0*/  IMAD.U32 R13, RZ, RZ, UR15 ;  /* 0x0000000fff0d7e24 */ /* 0x000fe2000f8e00ff */
[----:B------:R-:W-:Y:S01]  /*41b0*/  MOV R26, 0x41e0 ;  /* 0x000041e0001a7802 */ /* 0x000fe20000000f00 */
[----:B------:R-:W-:-:S07]  /*41c0*/  IMAD.U32 R14, RZ, RZ, UR14 ;  /* 0x0000000eff0e7e24 */ /* 0x000fce000f8e00ff */
[----:B------:R-:W-:Y:S05]  /*41d0*/  CALL.REL.NOINC `($__internal_38_$__cuda_sm20_div_rn_f64_full) ;  /* 0x0000003800707944 */ /* 0x000fea0003c00000 */
[----:B------:R-:W-:Y:S02]  /*41e0*/  IMAD.MOV.U32 R2, RZ, RZ, R4 ;  /* 0x000000ffff027224 */ /* 0x000fe400078e0004 */
[----:B------:R-:W-:-:S07]  /*41f0*/  IMAD.MOV.U32 R3, RZ, RZ, R5 ;  /* 0x000000ffff037224 */ /* 0x000fce00078e0005 */
.L_x_7622:
[----:B------:R-:W-:Y:S05]  /*4200*/  BSYNC.RECONVERGENT B0 ;  /* 0x0000000000007941 */ /* 0x000fea0003800200 */
.L_x_7621:
[----:B------:R-:W-:-:S04]  /*4210*/  IMAD.MOV.U32 R5, RZ, RZ, 0x8 ;  /* 0x00000008ff057424 */ /* 0x000fc800078e00ff */
[C---:B------:R-:W-:Y:S01]  /*4220*/  IMAD.WIDE R4, R0.reuse, R5, UR6 ;  /* 0x0000000600047e25 */ /* 0x040fe2000f8e0205 */
[----:B------:R-:W-:-:S04]  /*4230*/  IADD3 R0, PT, PT, R0, UR19, RZ ;  /* 0x0000001300007c10 */ /* 0x000fc8000fffe0ff */
[----:B------:R0:W-:Y:S01]  /*4240*/  STG.E.64 desc[UR16][R4.64], R2 ;  /* 0x0000000204007986 */ /* 0x0001e2000c101b10 */
[----:B------:R-:W-:-:S13]  /*4250*/  ISETP.GE.AND P0, PT, R0, UR11, PT ;  /* 0x0000000b00007c0c */ /* 0x000fda000bf06270 */
[----:B0-----:R-:W-:Y:S05]  /*4260*/  @!P0 BRA `(.L_x_7623) ;  /* 0xfffffff000fc8947 */ /* 0x001fea000383ffff */
[----:B------:R-:W-:Y:S05]  /*4270*/  EXIT ;  /* 0x000000000000794d */ /* 0x000fea0003800000 */
.L_x_7618:
[----:B------:R-:W-:-:S09]  /*4280*/  UISETP.NE.AND UP0, UPT, UR10, URZ, UPT ;  /* 0x000000ff0a00728c */ /* 0x000fd2000bf05270 */
[----:B------:R-:W-:Y:S05]  /*4290*/  BRA.U !UP0, `(.L_x_7624) ;  /* 0x0000000d08207547 */ /* 0x000fea000b800000 */
[----:B------:R-:W0:Y:S01]  /*42a0*/  LDCU UR4, c[0x0][0x390] ;  /* 0x00007200ff0477ac */ /* 0x000e220008000800 */
[----:B------:R-:W-:Y:S01]  /*42b0*/  BSSY.RECONVERGENT B0, `(.L_x_7625) ;  /* 0x00000bc000007945 */ /* 0x000fe20003800200 */
[----:B0-----:R-:W-:-:S04]  /*42c0*/  ISETP.GT.AND P0, PT, R0, UR4, PT ;  /* 0x0000000400007c0c */ /* 0x001fc8000bf04270 */
[----:B------:R-:W-:-:S13]  /*42d0*/  ISETP.EQ.OR P0, PT, R0, RZ, P0 ;  /* 0x000000ff0000720c */ /* 0x000fda0000702670 */
[----:B------:R-:W-:Y:S05]  /*42e0*/  @P0 BRA `(.L_x_7626) ;  /* 0x0000000800e00947 */ /* 0x000fea0003800000 */
[----:B------:R-:W2:Y:S01]  /*42f0*/  LDG.E.64 R4, desc[UR16][R6.64+-0x8] ;  /* 0xfffff81006047981 */ /* 0x000ea2000c1e1b00 */
[----:B------:R-:W0:Y:S01]  /*4300*/  MUFU.RCP64H R13, UR15 ;  /* 0x0000000f000d7d08 */ /* 0x000e220008001800 */
[----:B------:R-:W-:Y:S01]  /*4310*/  IMAD.U32 R10, RZ, RZ, UR14 ;  /* 0x0000000eff0a7e24 */ /* 0x000fe2000f8e00ff */
[----:B------:R-:W-:Y:S01]  /*4320*/  MOV R8, 0x652b82fe ;  /* 0x652b82fe00087802 */ /* 0x000fe20000000f00 */
[----:B------:R-:W-:Y:S01]  /*4330*/  IMAD.U32 R11, RZ, RZ, UR15 ;  /* 0x0000000fff0b7e24 */ /* 0x000fe2000f8e00ff */
[----:B------:R-:W-:Y:S01]  /*4340*/  UMOV UR4, 0xfefa39ef ;  /* 0xfefa39ef00047882 */ /* 0x000fe20000000000 */
[----:B------:R-:W-:Y:S01]  /*4350*/  IMAD.MOV.U32 R12, RZ, RZ, 0x1 ;  /* 0x00000001ff0c7424 */ /* 0x000fe200078e00ff */
[----:B------:R-:W-:Y:S01]  /*4360*/  UMOV UR5, 0x3fe62e42 ;  /* 0x3fe62e4200057882 */ /* 0x000fe20000000000 */
[----:B------:R-:W-:Y:S01]  /*4370*/  IMAD.MOV.U32 R9, RZ, RZ, 0x3ff71547 ;  /* 0x3ff71547ff097424 */ /* 0x000fe200078e00ff */
[----:B------:R-:W-:Y:S03]  /*4380*/  BSSY.RECONVERGENT B1, `(.L_x_7627) ;  /* 0x0000092000017945 */ /* 0x000fe60003800200 */
        /* <DEDUP_REMOVED lines=10> */
[----:B0-----:R0:W-:Y:S02]  /*4430*/  DFMA R14, R12, R14, R12 ;  /* 0x0000000e0c0e722b */ /* 0x0011e4000000000c */
[----:B0-----:R-:W-:Y:S01]  /*4440*/  MOV R12, 0xfca213ea ;  /* 0xfca213ea000c7802 */ /* 0x001fe20000000f00 */
[----:B------:R-:W-:-:S15]  /*4450*/  IMAD.MOV.U32 R13, RZ, RZ, 0x3e928af3 ;  /* 0x3e928af3ff0d7424 */ /* 0x000fde00078e00ff */
[----:B------:R-:W-:-:S15]  /*4460*/  NOP ;  /* 0x0000000000007918 */ /* 0x000fde0000000000 */
[----:B------:R-:W-:-:S15]  /*4470*/  NOP ;  /* 0x0000000000007918 */ /* 0x000fde0000000000 */
[----:B------:R-:W-:-:S15]  /*4480*/  NOP ;  /* 0x0000000000007918 */ /* 0x000fde0000000000 */
[----:B------:R-:W-:-:S01]  /*4490*/  NOP ;  /* 0x0000000000007918 */ /* 0x000fc20000000000 */
        /* <DEDUP_REMOVED lines=25> */
[----:B------:R-:W-:Y:S01]  /*4630*/  UMOV UR5, 0x3e5ade15 ;  /* 0x3e5ade1500057882 */ /* 0x000fe20000000000 */
[----:B0-----:R-:W-:Y:S02]  /*4640*/  IMAD.U32 R6, RZ, RZ, UR14 ;  /* 0x0000000eff067e24 */ /* 0x001fe4000f8e00ff */
[----:B------:R-:W-:-:S15]  /*4650*/  IMAD.U32 R7, RZ, RZ, UR15 ;  /* 0x0000000fff077e24 */ /* 0x000fde000f8e00ff */
[----:B------:R-:W-:-:S15]  /*4660*/  NOP ;  /* 0x0000000000007918 */ /* 0x000fde0000000000 */
[----:B------:R-:W-:-:S15]  /*4670*/  NOP ;  /* 0x0000000000007918 */ /* 0x000fde0000000000 */
[----:B------:R-:W-:-:S14]  /*4680*/  NOP ;  /* 0x0000000000007918 */ /* 0x000fdc0000000000 */
        /* <DEDUP_REMOVED lines=61> */
[----:B------:R-:W1:-:S15]  /*4a60*/  DFMA R6, R14, -R6, 1 ;  /* 0x3ff000000e06742b */ /* 0x000e5e0000000806 */
        /* <DEDUP_REMOVED lines=9> */
[----:B-1----:R-:W-:-:S15]  /*4b00*/  DFMA R6, R14, R6, R14 ;  /* 0x000000060e06722b */ /* 0x002fde000000000e */
        /* <DEDUP_REMOVED lines=16> */
[----:B0-----:R-:W-:Y:S02]  /*4c10*/  @!P0 IADD3 R4, PT, PT, R8, -R3, RZ ;  /* 0x8000000308048210 */ /* 0x001fe40007ffe0ff */
[----:B-1----:R-:W-:Y:S02]  /*4c20*/  FSEL R16, R10, RZ, P1 ;  /* 0x000000ff0a107208 */ /* 0x002fe40000800000 */
[----:B------:R-:W-:Y:S01]  /*4c30*/  @!P0 LEA R5, R4, 0x3ff00000, 0x14 ;  /* 0x3ff0000004058811 */ /* 0x000fe200078ea0ff */
[----:B------:R-:W-:Y:S01]  /*4c40*/  @!P0 IMAD.MOV.U32 R4, RZ, RZ, RZ ;  /* 0x000000ffff048224 */ /* 0x000fe200078e00ff */
[----:B------:R-:W-:-:S15]  /*4c50*/  FSEL R17, R11, RZ, P1 ;  /* 0x000000ff0b117208 */ /* 0x000fde0000800000 */
[----:B------:R-:W-:-:S15]  /*4c60*/  NOP ;  /* 0x0000000000007918 */ /* 0x000fde0000000000 */
[----:B------:R-:W-:-:S15]  /*4c70*/  NOP ;  /* 0x0000000000007918 */ /* 0x000fde0000000000 */
[----:B------:R-:W-:-:S11]  /*4c80*/  NOP ;  /* 0x0000000000007918 */ /* 0x000fd60000000000 */
[----:B------:R0:W1:Y:S02]  /*4c90*/  @!P0 DMUL R16, R12, R4 ;  /* 0x000000040c108228 */ /* 0x0000640000000000 */
.L_x_7628:
[----:B------:R-:W-:Y:S05]  /*4ca0*/  BSYNC.RECONVERGENT B1 ;  /* 0x0000000000017941 */ /* 0x000fea0003800200 */
.L_x_7627:
[----:B-1----:R-:W-:Y:S01]  /*4cb0*/  IMAD.MOV.U32 R8, RZ, RZ, R16 ;  /* 0x000000ffff087224 */ /* 0x002fe200078e0010 */
[----:B------:R-:W-:Y:S01]  /*4cc0*/  MOV R9, R17 ;  /* 0x0000001100097202 */ /* 0x000fe20000000f00 */
[----:B------:R-:W-:Y:S01]  /*4cd0*/  BSSY.RECONVERGENT B1, `(.L_x_7629) ;  /* 0x0000016000017945 */ /* 0x000fe20003800200 */
[----:B------:R-:W-:-:S04]  /*4ce0*/  FSETP.GEU.AND P1, PT, |R17|, 6.5827683646048100446e-37, PT ;  /* 0x036000001100780b */ /* 0x000fc80003f2e200 */
[----:B0-----:R-:W0:-:S15]  /*4cf0*/  DMUL R4, R6, R8 ;  /* 0x0000000806047228 */ /* 0x001e1e0000000000 */
        /* <DEDUP_REMOVED lines=19> */
.L_x_7630:
[----:B------:R-:W-:Y:S05]  /*4e30*/  BSYNC.RECONVERGENT B1 ;  /* 0x0000000000017941 */ /* 0x000fea0003800200 */
.L_x_7629:
[----:B------:R-:W-:-:S04]  /*4e40*/  IMAD.MOV.U32 R7, RZ, RZ, 0x8 ;  /* 0x00000008ff077424 */ /* 0x000fc800078e00ff */
[----:B------:R-:W-:-:S05]  /*4e50*/  IMAD.WIDE.U32 R6, R0, R7, UR6 ;  /* 0x0000000600067e25 */ /* 0x000fca000f8e0007 */
[----:B------:R0:W-:Y:S02]  /*4e60*/  STG.E.64 desc[UR16][R6.64+-0x8], R4 ;  /* 0xfffff80406007986 */ /* 0x0001e4000c101b10 */
.L_x_7626:
[----:B------:R-:W-:Y:S05]  /*4e70*/  BSYNC.RECONVERGENT B0 ;  /* 0x0000000000007941 */ /* 0x000fea0003800200 */
.L_x_7625:
[----:B------:R-:W1:Y:S01]  /*4e80*/  LDC R3, c[0x0][0x390] ;  /* 0x0000e400ff037b82 */ /* 0x000e620000000800 */
[----:B0-----:R-:W-:Y:S01]  /*4e90*/  IMAD.MOV.U32 R4, RZ, RZ, 0x1 ;  /* 0x00000001ff047424 */ /* 0x001fe200078e00ff */
[----:B------:R-:W-:Y:S02]  /*4ea0*/  UIMAD.WIDE.U32 UR6, UR19, 0x8, UR6 ;  /* 0x00000008130678a5 */ /* 0x000fe4000f8e0006 */
[----:B------:R-:W-:Y:S02]  /*4eb0*/  UIADD3 UR8, UP1, UPT, UR24, -0x8, URZ ;  /* 0xfffffff818087890 */ /* 0x000fe4000ff3e0ff */
[----:B------:R-:W-:Y:S02]  /*4ec0*/  UIADD3 UR6, UP0, UPT, UR6, -0x8, URZ ;  /* 0xfffffff806067890 */ /* 0x000fe4000ff1e0ff */
[----:B------:R-:W-:Y:S02]  /*4ed0*/  UIADD3.X UR9, UPT, UPT, UR25, -0x1, URZ, UP1, !UPT ;  /* 0xffffffff19097890 */ /* 0x000fe40008ffe4ff */
[----:B------:R-:W-:Y:S01]  /*4ee0*/  UIADD3.X UR7, UPT, UPT, UR7, -0x1, URZ, UP0, !UPT ;  /* 0xffffffff07077890 */ /* 0x000fe200087fe4ff */
[----:B-1----:R-:W-:-:S04]  /*4ef0*/  VIADDMNMX.U32 R3, R3, R4, UR19, !PT ;  /* 0x0000001303037e46 */ /* 0x002fc8000f800004 */
[----:B------:R-:W-:-:S13]  /*4f00*/  R2UR UR12, R3 ;  /* 0x00000000030c72ca */ /* 0x000fda00000e0000 */
[----:B------:R-:W-:-:S12]  /*4f10*/  UIADD3 UR12, UPT, UPT, UR12, -UR19, URZ ;  /* 0x800000130c0c7290 */ /* 0x000fd8000fffe0ff */
.L_x_7624:
[----:B------:R-:W-:Y:S01]  /*4f20*/  USHF.L.U32 UR11, UR19, 0x1, URZ ;  /* 0x00000001130b7899 */ /* 0x000fe200080006ff */
[----:B------:R-:W-:Y:S01]  /*4f30*/  BSSY.RECONVERGENT B0, `(.L_x_7631) ;  /* 0x0000173000007945 */ /* 0x000fe20003800200 */
[----:B------:R-:W-:Y:S02]  /*4f40*/  UMOV UR4, URZ ;  /* 0x000000ff00047c82 */ /* 0x000fe40008000000 */
[----:B------:R-:W-:Y:S02]  /*4f50*/  UIADD3 UR10, UPT, UPT, URZ, -UR11, URZ ;  /* 0x8000000bff0a7290 */ /* 0x000fe4000fffe0ff */
[----:B------:R-:W-:-:S03]  /*4f60*/  UISETP.NE.U32.AND UP1, UPT, UR11, URZ, UPT ;  /* 0x000000ff0b00728c */ /* 0x000fc6000bf25070 */
[----:B------:R-:W0:Y:S08]  /*4f70*/  I2F.U32.RP R3, UR11 ;  /* 0x0000000b00037d06 */ /* 0x000e300008209000 */
[----:B0-----:R-:W0:Y:S02]  /*4f80*/  MUFU.RCP R3, R3 ;  /* 0x0000000300037308 */ /* 0x001e240000001000 */
[----:B0-----:R-:W-:-:S06]  /*4f90*/  VIADD R4, R3, 0xffffffe ;  /* 0x0ffffffe03047836 */ /* 0x001fcc0000000000 */
[----:B------:R-:W0:Y:S02]  /*4fa0*/  F2I.FTZ.U32.TRUNC.NTZ R4, R4 ;  /* 0x0000000400047305 */ /* 0x000e24000021f000 */
[----:B0-----:R-:W-:-:S13]  /*4fb0*/  R2UR UR5, R4 ;  /* 0x00000000040572ca */ /* 0x001fda00000e0000 */
[----:B------:R-:W-:-:S04]  /*4fc0*/  UIMAD UR10, UR10, UR5, URZ ;  /* 0x000000050a0a72a4 */ /* 0x000fc8000f8e02ff */
[----:B------:R-:W-:-:S04]  /*4fd0*/  UIMAD.WIDE.U32 UR4, UR5, UR10, UR4 ;  /* 0x0000000a050472a5 */ /* 0x000fc8000f8e0004 */
[----:B------:R-:W-:-:S04]  /*4fe0*/  UIMAD.WIDE.U32 UR4, UR5, UR12, URZ ;  /* 0x0000000c050472a5 */ /* 0x000fc8000f8e00ff */
[----:B------:R-:W-:-:S04]  /*4ff0*/  UIADD3 UR5, UPT, UPT, -UR5, URZ, URZ ;  /* 0x000000ff05057290 */ /* 0x000fc8000fffe1ff */
[----:B------:R-:W-:-:S04]  /*5000*/  UIMAD UR4, UR11, UR5, UR12 ;  /* 0x000000050b0472a4 */ /* 0x000fc8000f8e020c */
[----:B------:R-:W-:-:S11]  /*5010*/  UISETP.GE.U32.AND UP0, UPT, UR4, UR11, UPT ;  /* 0x0000000b0400728c */ /* 0x000fd6000bf06070 */
[----:B------:R-:W-:-:S04]  /*5020*/  @UP0 UIADD3 UR4, UPT, UPT, -UR11, UR4, URZ ;  /* 0x000000040b040290 */ /* 0x000fc8000fffe1ff */
[----:B------:R-:W-:-:S11]  /*5030*/  UISETP.GE.U32.AND UP0, UPT, UR4, UR11, UPT ;  /* 0x0000000b0400728c */ /* 0x000fd6000bf06070 */
[----:B------:R-:W-:Y:S02]  /*5040*/  @UP0 UIADD3 UR4, UPT, UPT, -UR11, UR4, URZ ;  /* 0x000000040b040290 */ /* 0x000fe4000fffe1ff */
[----:B------:R-:W-:-:S04]  /*5050*/  @!UP1 ULOP3.LUT UR4, URZ, UR11, URZ, 0x33, !UPT ;  /* 0x0000000bff049292 */ /* 0x000fc8000f8e33ff */
[----:B------:R-:W-:-:S06]  /*5060*/  UIADD3 UR4, UPT, UPT, -UR4, UR12, URZ ;  /* 0x0000000c04047290 */ /* 0x000fcc000fffe1ff */
[----:B------:R-:W-:-:S13]  /*5070*/  ISETP.GE.AND P0, PT, R2, UR4, PT ;  /* 0x0000000402007c0c */ /* 0x000fda000bf06270 */
[----:B------:R-:W-:Y:S05]  /*5080*/  @P0 BRA `(.L_x_7632) ;  /* 0x0000001400740947 */ /* 0x000fea0003800000 */
[----:B------:R-:W-:-:S07]  /*5090*/  MOV R2, R0 ;  /* 0x0000000000027202 */ /* 0x000fce0000000f00 */
.L_x_7641:
[----:B------:R-:W-:-:S04]  /*50a0*/  IMAD.MOV.U32 R9, RZ, RZ, 0x10 ;  /* 0x00000010ff097424 */ /* 0x000fc800078e00ff */
[----:B------:R-:W-:-:S06]  /*50b0*/  IMAD.WIDE R8, R2, R9, UR8 ;  /* 0x0000000802087e25 */ /* 0x000fcc000f8e0209 */
[----:B------:R-:W2:Y:S01]  /*50c0*/  LDG.E.128 R8, desc[UR16][R8.64] ;  /* 0x0000001008087981 */ /* 0x000ea2000c1e1d00 */
[----:B------:R-:W0:Y:S01]  /*50d0*/  MUFU.RCP64H R5, UR15 ;  /* 0x0000000f00057d08 */ /* 0x000e220008001800 */
[----:B------:R-:W-:Y:S02]  /*50e0*/  IMAD.U32 R6, RZ, RZ, UR14 ;  /* 0x0000000eff067e24 */ /* 0x000fe4000f8e00ff */
[----:B------:R-:W-:Y:S02]  /*50f0*/  HFMA2 R4, -RZ, RZ, 0, 5.9604644775390625e-08 ;  /* 0x00000001ff047431 */ /* 0x000fe400000001ff */
[----:B------:R-:W-:Y:S01]  /*5100*/  IMAD.U32 R7, RZ, RZ, UR15 ;  /* 0x0000000fff077e24 */ /* 0x000fe2000f8e00ff */
[----:B------:R-:W-:Y:S01]  /*5110*/  MOV R19, UR15 ;  /* 0x0000000f00137c02 */ /* 0x000fe20008000f00 */
[----:B------:R-:W-:Y:S01]  /*5120*/  IMAD.U32 R18, RZ, RZ, UR14 ;  /* 0x0000000eff127e24 */ /* 0x000fe2000f8e00ff */
[----:B------:R-:W-:Y:S01]  /*5130*/  MOV R23, 0x3c7abc9e ;  /* 0x3c7abc9e00177802 */ /* 0x000fe20000000f00 */
[----:B------:R-:W-:Y:S01]  /*5140*/  IMAD.MOV.U32 R20, RZ, RZ, -0x105c611 ;  /* 0xfefa39efff147424 */ /* 0x000fe200078e00ff */
[----:B------:R-:W-:Y:S01]  /*5150*/  BSSY.RECONVERGENT B1, `(.L_x_7633) ;  /* 0x00000df000017945 */ /* 0x000fe20003800200 */
[----:B------:R-:W-:-:S02]  /*5160*/  IMAD.MOV.U32 R21, RZ, RZ, 0x3fe62e42 ;  /* 0x3fe62e42ff157424 */ /* 0x000fc400078e00ff */
[----:B------:R-:W-:Y:S01]  /*5170*/  IMAD.MOV.U32 R22, RZ, RZ, 0x3b39803f ;  /* 0x3b39803fff167424 */ /* 0x000fe200078e00ff */
        /* <DEDUP_REMOVED lines=63> */
[----:B-1----:R-:W1:-:S15]  /*5570*/  DFMA R20, R8, -R20, R10 ;  /* 0x800000140814722b */ /* 0x002e5e000000000a */
        /* <DEDUP_REMOVED lines=9> */
[----:B-1----:R1:W2:Y:S02]  /*5610*/  DFMA R8, R8, -R22, R20 ;  /* 0x800000160808722b */ /* 0x0022a40000000014 */
[----:B-1----:R-:W-:Y:S01]  /*5620*/  IMAD.MOV.U32 R20, RZ, RZ, 0x69ce2bdf ;  /* 0x69ce2bdfff147424 */ /* 0x002fe200078e00ff */
[----:B------:R-:W-:Y:S01]  /*5630*/  MOV R23, 0x3e928af3 ;  /* 0x3e928af300177802 */ /* 0x000fe20000000f00 */
[----:B------:R-:W-:Y:S02]  /*5640*/  IMAD.MOV.U32 R21, RZ, RZ, 0x3e5ade15 ;  /* 0x3e5ade15ff157424 */ /* 0x000fe400078e00ff */
[----:B------:R-:W-:-:S15]  /*5650*/  IMAD.MOV.U32 R22, RZ, RZ, -0x35dec16 ;  /* 0xfca213eaff167424 */ /* 0x000fde00078e00ff */
        /* <DEDUP_REMOVED lines=8> */
[----:B--2---:R1:W2:Y:S02]  /*56e0*/  DFMA R20, R8, R20, R22 ;  /* 0x000000140814722b */ /* 0x0042a40000000016 */
[----:B-1----:R-:W-:Y:S02]  /*56f0*/  IMAD.MOV.U32 R22, RZ, RZ, 0x62401315 ;  /* 0x62401315ff167424 */ /* 0x002fe400078e00ff */
        /* <DEDUP_REMOVED lines=9> */
[----:B--2---:R1:W2:Y:S02]  /*5790*/  DFMA R20, R8, R20, R22 ;  /* 0x000000140814722b */ /* 0x0042a40000000016 */
[----:B-1----:R-:W-:Y:S01]  /*57a0*/  IMAD.MOV.U32 R22, RZ, RZ, 0x7c89eb71 ;  /* 0x7c89eb71ff167424 */ /* 0x002fe200078e00ff */
        /* <DEDUP_REMOVED lines=79> */
[----:B--2---:R-:W1:-:S15]  /*5ca0*/  DFMA R20, R8, R20, R22 ;  /* 0x000000140814722b */ /* 0x004e5e0000000016 */
        /* <DEDUP_REMOVED lines=41> */
.L_x_7634:
[----:B------:R-:W-:Y:S05]  /*5f40*/  BSYNC.RECONVERGENT B1 ;  /* 0x0000000000017941 */ /* 0x000fea0003800200 */
.L_x_7633:
[----:B------:R-:W-:Y:S01]  /*5f50*/  BSSY.RECONVERGENT B1, `(.L_x_7635) ;  /* 0x0000015000017945 */ /* 0x000fe20003800200 */
[----:B0-----:R-:W-:Y:S01]  /*5f60*/  IMAD.MOV.U32 R16, RZ, RZ, R18 ;  /* 0x000000ffff107224 */ /* 0x001fe200078e0012 */
[----:B------:R-:W-:Y:S02]  /*5f70*/  MOV R17, R21 ;  /* 0x0000001500117202 */ /* 0x000fe40000000f00 */
        /* <DEDUP_REMOVED lines=18> */
.L_x_7636:
[----:B------:R-:W-:Y:S05]  /*60a0*/  BSYNC.RECONVERGENT B1 ;  /* 0x0000000000017941 */ /* 0x000fea0003800200 */
.L_x_7635:
[----:B--2---:R-:W-:Y:S01]  /*60b0*/  MOV R10, R16 ;  /* 0x00000010000a7202 */ /* 0x004fe20000000f00 */
[----:B------:R-:W-:Y:S01]  /*60c0*/  IMAD.MOV.U32 R11, RZ, RZ, R17 ;  /* 0x000000ffff0b7224 */ /* 0x000fe200078e0011 */
[----:B------:R-:W-:Y:S01]  /*60d0*/  FSETP.GEU.AND P1, PT, |R17|, 6.5827683646048100446e-37, PT ;  /* 0x036000001100780b */ /* 0x000fe20003f2e200 */
[----:B------:R-:W-:Y:S04]  /*60e0*/  BSSY.RECONVERGENT B1, `(.L_x_7637) ;  /* 0x0000017000017945 */ /* 0x000fe80003800200 */
        /* <DEDUP_REMOVED lines=19> */
[----:B-1----:R-:W-:Y:S05]  /*6220*/  CALL.REL.NOINC `($__internal_38_$__cuda_sm20_div_rn_f64_full) ;  /* 0x00000018005c7944 */ /* 0x002fea0003c00000 */
[----:B------:R-:W-:Y:S02]  /*6230*/  IMAD.MOV.U32 R6, RZ, RZ, R4 ;  /* 0x000000ffff067224 */ /* 0x000fe400078e0004 */
[----:B------:R-:W-:-:S07]  /*6240*/  IMAD.MOV.U32 R7, RZ, RZ, R5 ;  /* 0x000000ffff077224 */ /* 0x000fce00078e0005 */
.L_x_7638:
[----:B------:R-:W-:Y:S05]  /*6250*/  BSYNC.RECONVERGENT B1 ;  /* 0x0000000000017941 */ /* 0x000fea0003800200 */
.L_x_7637:
[----:B------:R-:W0:Y:S01]  /*6260*/  MUFU.RCP64H R5, UR15 ;  /* 0x0000000f00057d08 */ /* 0x000e220008001800 */
[----:B------:R-:W-:Y:S01]  /*6270*/  MOV R10, UR14 ;  /* 0x0000000e000a7c02 */ /* 0x000fe20008000f00 */
[----:B------:R-:W-:Y:S01]  /*6280*/  IMAD.U32 R11, RZ, RZ, UR15 ;  /* 0x0000000fff0b7e24 */ /* 0x000fe2000f8e00ff */
[----:B-1----:R-:W-:Y:S01]  /*6290*/  FSETP.GEU.AND P1, PT, |R9|, 6.5827683646048100446e-37, PT ;  /* 0x036000000900780b */ /* 0x002fe20003f2e200 */
[----:B------:R-:W-:Y:S01]  /*62a0*/  IMAD.MOV.U32 R4, RZ, RZ, 0x1 ;  /* 0x00000001ff047424 */ /* 0x000fe200078e00ff */
[----:B------:R-:W-:Y:S05]  /*62b0*/  BSSY.RECONVERGENT B1, `(.L_x_7639) ;  /* 0x0000035000017945 */ /* 0x000fea0003800200 */
        /* <DEDUP_REMOVED lines=11> */
[----:B0-----:R-:W-:Y:S01]  /*6370*/  IMAD.U32 R4, RZ, RZ, UR14 ;  /* 0x0000000eff047e24 */ /* 0x001fe2000f8e00ff */
[----:B------:R-:W-:-:S15]  /*6380*/  MOV R5, UR15 ;  /* 0x0000000f00057c02 */ /* 0x000fde0008000f00 */
[----:B------:R-:W-:-:S15]  /*6390*/  NOP ;  /* 0x0000000000007918 */ /* 0x000fde0000000000 */
[----:B------:R-:W-:-:S15]  /*63a0*/  NOP ;  /* 0x0000000000007918 */ /* 0x000fde0000000000 */
[----:B------:R-:W-:-:S15]  /*63b0*/  NOP ;  /* 0x0000000000007918 */ /* 0x000fde0000000000 */
[----:B------:R-:W-:-:S01]  /*63c0*/  NOP ;  /* 0x0000000000007918 */ /* 0x000fc20000000000 */
[----:B-1----:R-:W0:-:S15]  /*63d0*/  DFMA R4, R10, -R4, 1 ;  /* 0x3ff000000a04742b */ /* 0x002e1e0000000804 */
[----:B------:R-:W-:-:S15]  /*63e0*/  NOP ;  /* 0x0000000000007918 */ /* 0x000fde0000000000 */
[----:B------:R-:W-:-:S15]  /*63f0*/  NOP ;  /* 0x0000000000007918 */ /* 0x000fde0000000000 */
[----:B------:R-:W-:-:S15]  /*6400*/  NOP ;  /* 0x0000000000007918 */ /* 0x000fde0000000000 */
[----:B------:R-:W-:-:S04]  /*6410*/  NOP ;  /* 0x0000000000007918 */ /* 0x000fc80000000000 */
[----:B0-----:R0:W1:Y:S02]  /*6420*/  DFMA R12, R10, R4, R10 ;  /* 0x000000040a0c722b */ /* 0x001064000000000a */
[----:B0-----:R-:W-:Y:S02]  /*6430*/  IMAD.MOV.U32 R10, RZ, RZ, R8 ;  /* 0x000000ffff0a7224 */ /* 0x001fe400078e0008 */
[----:B------:R-:W-:-:S15]  /*6440*/  IMAD.MOV.U32 R11, RZ, RZ, R9 ;  /* 0x000000ffff0b7224 */ /* 0x000fde00078e0009 */
[----:B------:R-:W-:-:S15]  /*6450*/  NOP ;  /* 0x0000000000007918 */ /* 0x000fde0000000000 */
[----:B------:R-:W-:-:S15]  /*6460*/  NOP ;  /* 0x0000000000007918 */ /* 0x000fde0000000000 */
[----:B------:R-:W-:-:S15]  /*6470*/  NOP ;  /* 0x0000000000007918 */ /* 0x000fde0000000000 */
[----:B-1----:R-:W0:-:S15]  /*6480*/  DMUL R4, R12, R10 ;  /* 0x0000000a0c047228 */ /* 0x002e1e0000000000 */
        /* <DEDUP_REMOVED lines=10> */
[----:B0-----:R-:W-:Y:S01]  /*6530*/  FFMA R3, RZ, UR15, R5 ;  /* 0x0000000fff037c23 */ /* 0x001fe20008000005 */
[----:B------:R-:W-:-:S04]  /*6540*/  IMAD.MOV.U32 R11, RZ, RZ, 0x10 ;  /* 0x00000010ff0b7424 */ /* 0x000fc800078e00ff */
[----:B------:R-:W-:Y:S01]  /*6550*/  FSETP.GT.AND P0, PT, |R3|, 1.469367938527859385e-39, PT ;  /* 0x001000000300780b */ /* 0x000fe20003f04200 */
[----:B------:R-:W-:-:S12]  /*6560*/  IMAD.WIDE R10, R2, R11, UR6 ;  /* 0x00000006020a7e25 */ /* 0x000fd8000f8e020b */
[----:B------:R-:W-:Y:S05]  /*6570*/  @P0 BRA P1, `(.L_x_7640) ;  /* 0x0000000000200947 */ /* 0x000fea0000800000 */
[----:B------:R-:W-:Y:S01]  /*6580*/  MOV R12, UR14 ;  /* 0x0000000e000c7c02 */ /* 0x000fe20008000f00 */
[----:B------:R-:W-:Y:S01]  /*6590*/  IMAD.U32 R13, RZ, RZ, UR15 ;  /* 0x0000000fff0d7e24 */ /* 0x000fe2000f8e00ff */
[----:B------:R-:W-:Y:S01]  /*65a0*/  MOV R16, R8 ;  /* 0x0000000800107202 */ /* 0x000fe20000000f00 */
[----:B------:R-:W-:Y:S01]  /*65b0*/  IMAD.U32 R14, RZ, RZ, UR14 ;  /* 0x0000000eff0e7e24 */ /* 0x000fe2000f8e00ff */
[----:B------:R-:W-:Y:S01]  /*65c0*/  MOV R26, 0x6600 ;  /* 0x00006600001a7802 */ /* 0x000fe20000000f00 */
[----:B------:R-:W-:Y:S02]  /*65d0*/  IMAD.U32 R15, RZ, RZ, UR15 ;  /* 0x0000000fff0f7e24 */ /* 0x000fe4000f8e00ff */
[----:B------:R-:W-:-:S07]  /*65e0*/  IMAD.MOV.U32 R17, RZ, RZ, R9 ;  /* 0x000000ffff117224 */ /* 0x000fce00078e0009 */
[----:B------:R-:W-:Y:S05]  /*65f0*/  CALL.REL.NOINC `($__internal_38_$__cuda_sm20_div_rn_f64_full) ;  /* 0x0000001400687944 */ /* 0x000fea0003c00000 */
.L_x_7640:
[----:B------:R-:W-:Y:S05]  /*6600*/  BSYNC.RECONVERGENT B1 ;  /* 0x0000000000017941 */ /* 0x000fea0003800200 */
.L_x_7639:
[----:B------:R-:W-:Y:S01]  /*6610*/  VIADD R2, R2, UR19 ;  /* 0x0000001302027c36 */ /* 0x000fe20008000000 */
[----:B------:R0:W-:Y:S03]  /*6620*/  STG.E.128 desc[UR16][R10.64], R4 ;  /* 0x000000040a007986 */ /* 0x0001e6000c101d10 */
[----:B------:R-:W-:-:S05]  /*6630*/  IMAD.SHL.U32 R3, R2, 0x2, RZ ;  /* 0x0000000202037824 */ /* 0x000fca00078e00ff */
[----:B------:R-:W-:-:S13]  /*6640*/  ISETP.GE.AND P0, PT, R3, UR4, PT ;  /* 0x0000000403007c0c */ /* 0x000fda000bf06270 */
[----:B0-----:R-:W-:Y:S05]  /*6650*/  @!P0 BRA `(.L_x_7641) ;  /* 0xffffffe800908947 */ /* 0x001fea000383ffff */
.L_x_7632:
[----:B------:R-:W-:Y:S05]  /*6660*/  BSYNC.RECONVERGENT B0 ;  /* 0x0000000000007941 */ /* 0x000fea0003800200 */
.L_x_7631:
[----:B------:R-:W-:-:S04]  /*6670*/  IADD3 R0, PT, PT, R0, UR4, RZ ;  /* 0x0000000400007c10 */ /* 0x000fc8000fffe0ff */
[----:B------:R-:W-:-:S13]  /*6680*/  ISETP.GE.AND P0, PT, R0, UR12, PT ;  /* 0x0000000c00007c0c */ /* 0x000fda000bf06270 */
[----:B------:R-:W-:Y:S05]  /*6690*/  @P0 EXIT ;  /* 0x000000000000094d */ /* 0x000fea0003800000 */
.L_x_7646:
[----:B0-----:R-:W-:-:S04]  /*66a0*/  IMAD.MOV.U32 R5, RZ, RZ, 0x8 ;  /* 0x00000008ff057424 */ /* 0x001fc800078e00ff */
[----:B------:R-:W-:-:S05]  /*66b0*/  IMAD.WIDE R4, R0, R5, UR8 ;  /* 0x0000000800047e25 */ /* 0x000fca000f8e0205 */
[----:B------:R0:W2:Y:S01]  /*66c0*/  LDG.E.64 R2, desc[UR16][R4.64] ;  /* 0x0000001004027981 */ /* 0x0000a2000c1e1b00 */
[----:B------:R-:W1:Y:S01]  /*66d0*/  MUFU.RCP64H R7, UR15 ;  /* 0x0000000f00077d08 */ /* 0x000e620008001800 */
[----:B------:R-:W-:Y:S01]  /*66e0*/  IMAD.U32 R8, RZ, RZ, UR14 ;  /* 0x0000000eff087e24 */ /* 0x000fe2000f8e00ff */
[----:B------:R-:W-:Y:S01]  /*66f0*/  MOV R6, 0x1 ;  /* 0x0000000100067802 */ /* 0x000fe20000000f00 */
[----:B------:R-:W-:Y:S01]  /*6700*/  IMAD.U32 R9, RZ, RZ, UR15 ;  /* 0x0000000fff097e24 */ /* 0x000fe2000f8e00ff */
[----:B------:R-:W-:Y:S01]  /*6710*/  UMOV UR4, 0xfefa39ef ;  /* 0xfefa39ef00047882 */ /* 0x000fe20000000000 */
[----:B------:R-:W-:Y:S01]  /*6720*/  UMOV UR5, 0x3fe62e42 ;  /* 0x3fe62e4200057882 */ /* 0x000fe20000000000 */
[----:B------:R-:W-:Y:S03]  /*6730*/  BSSY.RECONVERGENT B0, `(.L_x_7642) ;  /* 0x0000096000007945 */ /* 0x000fe60003800200 */
        /* <DEDUP_REMOVED lines=12> */
[----:B------:R-:W-:Y:S01]  /*6800*/  MOV R9, UR15 ;  /* 0x0000000f00097c02 */ /* 0x000fe20008000f00 */
[----:B------:R-:W-:Y:S02]  /*6810*/  IMAD.MOV.U32 R7, RZ, RZ, 0x3ff71547 ;  /* 0x3ff71547ff077424 */ /* 0x000fe400078e00ff */
        /* <DEDUP_REMOVED lines=134> */
[----:B------:R0:W1:Y:S02]  /*7080*/  @!P0 DMUL R16, R2, R6 ;  /* 0x0000000602108228 */ /* 0x0000640000000000 */
.L_x_7643:
[----:B------:R-:W-:Y:S05]  /*7090*/  BSYNC.RECONVERGENT B0 ;  /* 0x0000000000007941 */ /* 0x000fea0003800200 */
.L_x_7642:
[----:B-1----:R-:W-:Y:S01]  /*70a0*/  IMAD.MOV.U32 R8, RZ, RZ, R16 ;  /* 0x000000ffff087224 */ /* 0x002fe200078e0010 */
[----:B------:R-:W-:Y:S01]  /*70b0*/  FSETP.GEU.AND P2, PT, |R17|, 6.5827683646048100446e-37, PT ;  /* 0x036000001100780b */ /* 0x000fe20003f4e200 */
[----:B------:R-:W-:Y:S01]  /*70c0*/  IMAD.MOV.U32 R9, RZ, RZ, R17 ;  /* 0x000000ffff097224 */ /* 0x000fe200078e0011 */
[----:B------:R-:W-:Y:S01]  /*70d0*/  BSSY.RECONVERGENT B0, `(.L_x_7644) ;  /* 0x0000018000007945 */ /* 0x000fe20003800200 */
[----:B0-----:R-:W-:Y:S01]  /*70e0*/  IMAD.MOV.U32 R2, RZ, RZ, R0 ;  /* 0x000000ffff027224 */ /* 0x001fe200078e0000 */
[----:B------:R-:W-:-:S03]  /*70f0*/  IADD3 R0, PT, PT, R0, UR19, RZ ;  /* 0x0000001300007c10 */ /* 0x000fc6000fffe0ff */
[----:B------:R-:W0:Y:S01]  /*7100*/  DMUL R6, R4, R8 ;  /* 0x0000000804067228 */ /* 0x000e220000000000 */
[----:B------:R-:W-:-:S15]  /*7110*/  ISETP.GE.AND P1, PT, R0, UR12, PT ;  /* 0x0000000c00007c0c */ /* 0x000fde000bf26270 */
        /* <DEDUP_REMOVED lines=19> */
.L_x_7645:
[----:B------:R-:W-:Y:S05]  /*7250*/  BSYNC.RECONVERGENT B0 ;  /* 0x0000000000007941 */ /* 0x000fea0003800200 */
.L_x_7644:
[----:B------:R-:W-:-:S04]  /*7260*/  IMAD.MOV.U32 R3, RZ, RZ, 0x8 ;  /* 0x00000008ff037424 */ /* 0x000fc800078e00ff */
[----:B------:R-:W-:-:S05]  /*7270*/  IMAD.WIDE R2, R2, R3, UR6 ;  /* 0x0000000602027e25 */ /* 0x000fca000f8e0203 */
[----:B------:R0:W-:Y:S01]  /*7280*/  STG.E.64 desc[UR16][R2.64], R4 ;  /* 0x0000000402007986 */ /* 0x0001e2000c101b10 */
[----:B------:R-:W-:Y:S05]  /*7290*/  @!P1 BRA `(.L_x_7646) ;  /* 0xfffffff400009947 */ /* 0x000fea000383ffff */
[----:B------:R-:W-:Y:S05]  /*72a0*/  EXIT ;  /* 0x000000000000794d */ /* 0x000fea0003800000 */
.L_x_7597:
[----:B-1----:R-:W-:Y:S01]  /*72b0*/  IMAD.MOV.U32 R12, RZ, RZ, R9 ;  /* 0x000000ffff0c7224 */ /* 0x002fe200078e0009 */
[----:B------:R-:W-:Y:S01]  /*72c0*/  MOV R10, 0x1f ;  /* 0x0000001f000a7802 */ /* 0x000fe20000000f00 */
[----:B------:R-:W-:Y:S02]  /*72d0*/  IMAD.MOV.U32 R11, RZ, RZ, 0x10 ;  /* 0x00000010ff0b7424 */ /* 0x000fe400078e00ff */
[----:B------:R-:W-:-:S07]  /*72e0*/  IMAD.MOV.U32 R5, RZ, RZ, -0x1 ;  /* 0xffffffffff057424 */ /* 0x000fce00078e00ff */
[----:B------:R-:W-:Y:S05]  /*72f0*/  WARPSYNC.COLLECTIVE R5, `(.L_x_7647) ;  /* 0x0000000005087348 */ /* 0x000fea0003c00000 */
[----:B------:R0:W1:Y:S02]  /*7300*/  SHFL.DOWN P0, R13, R12, R11, R10 ;  /* 0x0800000b0c0d7389 */ /* 0x000064000000000a */
[----:B01----:R-:W-:Y:S05]  /*7310*/  ENDCOLLECTIVE ;  /* 0x000000000000791b */ /* 0x003fea0003800000 */
.L_x_7647:
[----:B------:R-:W-:Y:S02]  /*7320*/  IMAD.MOV.U32 R12, RZ, RZ, R8 ;  /* 0x000000ffff0c7224 */ /* 0x000fe400078e0008 */
[----:B------:R-:W-:-:S07]  /*7330*/  IMAD.MOV.U32 R15, RZ, RZ, R13 ;  /* 0x000000ffff0f7224 */ /* 0x000fce00078e000d */
[----:B------:R-:W-:Y:S05]  /*7340*/  WARPSYNC.COLLECTIVE R5, `(.L_x_7648) ;  /* 0x0000000005087348 */ /* 0x000fea0003c00000 */
[----:B------:R0:W1:Y:S02]  /*7350*/  SHFL.DOWN P0, R13, R12, R11, R10 ;  /* 0x0800000b0c0d7389 */ /* 0x000064000000000a */
[----:B01----:R-:W-:Y:S05]  /*7360*/  ENDCOLLECTIVE ;  /* 0x000000000000791b */ /* 0x003fea0003800000 */
.L_x_7648:
[----:B------:R-:W-:Y:S01]  /*7370*/  IMAD.MOV.U32 R11, RZ, RZ, R15 ;  /* 0x000000ffff0b7224 */ /* 0x000fe200078e000f */
[----:B------:R-:W-:-:S06]  /*7380*/  MOV R10, R13 ;  /* 0x0000000d000a7202 */ /* 0x000fcc0000000f00 */
[----:B------:R-:W0:Y:S02]  /*7390*/  DSETP.GEU.AND P0, PT, R8, R10, PT ;  /* 0x0000000a0800722a */ /* 0x000e240003f0e000 */
[----:B0-----:R-:W-:Y:S01]  /*73a0*/  FSEL R16, R15, R9, !P0 ;  /* 0x000000090f107208 */ /* 0x001fe20004000000 */
[----:B------:R-:W-:Y:S01]  /*73b0*/  IMAD.MOV.U32 R11, RZ, RZ, 0x8 ;  /* 0x00000008ff0b7424 */ /* 0x000fe200078e00ff */
[----:B------:R-:W-:Y:S02]  /*73c0*/  MOV R10, 0x1f ;  /* 0x0000001f000a7802 */ /* 0x000fe40000000f00 */
[----:B------:R-:W-:Y:S01]  /*73d0*/  FSEL R17, R13, R8, !P0 ;  /* 0x000000080d117208 */ /* 0x000fe20004000000 */
[----:B------:R-:W-:-:S07]  /*73e0*/  IMAD.MOV.U32 R12, RZ, RZ, R16 ;  /* 0x000000ffff0c7224 */ /* 0x000fce00078e0010 */
[----:B------:R-:W-:Y:S05]  /*73f0*/  WARPSYNC.COLLECTIVE R5, `(.L_x_7649) ;  /* 0x0000000005087348 */ /* 0x000fea0003c00000 */
[----:B------:R0:W1:Y:S02]  /*7400*/  SHFL.DOWN P0, R13, R12, R11, R10 ;  /* 0x0800000b0c0d7389 */ /* 0x000064000000000a */
[----:B01----:R-:W-:Y:S05]  /*7410*/  ENDCOLLECTIVE ;  /* 0x000000000000791b */ /* 0x003fea0003800000 */
.L_x_7649:
[----:B------:R-:W-:Y:S02]  /*7420*/  IMAD.MOV.U32 R12, RZ, RZ, R17 ;  /* 0x000000ffff0c7224 */ /* 0x000fe400078e0011 */
[----:B------:R-:W-:-:S07]  /*7430*/  IMAD.MOV.U32 R9, RZ, RZ, R13 ;  /* 0x000000ffff097224 */ /* 0x000fce00078e000d */
[----:B------:R-:W-:Y:S05]  /*7440*/  WARPSYNC.COLLECTIVE R5, `(.L_x_7650) ;  /* 0x0000000005087348 */ /* 0x000fea0003c00000 */
[----:B------:R0:W1:Y:S02]  /*7450*/  SHFL.DOWN P0, R13, R12, R11, R10 ;  /* 0x0800000b0c0d7389 */ /* 0x000064000000000a */
[----:B01----:R-:W-:Y:S05]  /*7460*/  ENDCOLLECTIVE ;  /* 0x000000000000791b */ /* 0x003fea0003800000 */
.L_x_7650:
[----:B------:R-:W-:Y:S01]  /*7470*/  MOV R10, R17 ;  /* 0x00000011000a7202 */ /* 0x000fe20000000f00 */
[----:B------:R-:W-:Y:S02]  /*7480*/  IMAD.MOV.U32 R11, RZ, RZ, R16 ;  /* 0x000000ffff0b7224 */ /* 0x000fe400078e0010 */
[----:B------:R-:W-:-:S06]  /*7490*/  IMAD.MOV.U32 R8, RZ, RZ, R13 ;  /* 0x000000ffff087224 */ /* 0x000fcc00078e000d */
        /* <DEDUP_REMOVED lines=9> */
.L_x_7651:
[----:B------:R-:W-:Y:S02]  /*7530*/  IMAD.MOV.U32 R12, RZ, RZ, R15 ;  /* 0x000000ffff0c7224 */ /* 0x000fe400078e000f */
[----:B------:R-:W-:-:S07]  /*7540*/  IMAD.MOV.U32 R9, RZ, RZ, R13 ;  /* 0x000000ffff097224 */ /* 0x000fce00078e000d */
[----:B------:R-:W-:Y:S05]  /*7550*/  WARPSYNC.COLLECTIVE R5, `(.L_x_7652) ;  /* 0x0000000005087348 */ /* 0x000fea0003c00000 */
[----:B------:R0:W1:Y:S02]  /*7560*/  SHFL.DOWN P0, R13, R12, R11, R10 ;  /* 0x0800000b0c0d7389 */ /* 0x000064000000000a */
[----:B01----:R-:W-:Y:S05]  /*7570*/  ENDCOLLECTIVE ;  /* 0x000000000000791b */ /* 0x003fea0003800000 */
.L_x_7652:
        /* <DEDUP_REMOVED lines=12> */
.L_x_7653:
[----:B------:R-:W-:Y:S02]  /*7640*/  IMAD.MOV.U32 R12, RZ, RZ, R17 ;  /* 0x000000ffff0c7224 */ /* 0x000fe400078e0011 */
[----:B------:R-:W-:-:S07]  /*7650*/  IMAD.MOV.U32 R9, RZ, RZ, R13 ;  /* 0x000000ffff097224 */ /* 0x000fce00078e000d */
[----:B------:R-:W-:Y:S05]  /*7660*/  WARPSYNC.COLLECTIVE R5, `(.L_x_7654) ;  /* 0x0000000005087348 */ /* 0x000fea0003c00000 */
[----:B------:R0:W1:Y:S02]  /*7670*/  SHFL.DOWN P0, R13, R12, R11, R10 ;  /* 0x0800000b0c0d7389 */ /* 0x000064000000000a */
[----:B01----:R-:W-:Y:S05]  /*7680*/  ENDCOLLECTIVE ;  /* 0x000000000000791b */ /* 0x003fea0003800000 */
.L_x_7654:
        /* <DEDUP_REMOVED lines=12> */
.L_x_7655:
[----:B------:R-:W-:Y:S02]  /*7750*/  IMAD.MOV.U32 R12, RZ, RZ, R15 ;  /* 0x000000ffff0c7224 */ /* 0x000fe400078e000f */
[----:B------:R-:W-:-:S07]  /*7760*/  IMAD.MOV.U32 R9, RZ, RZ, R13 ;  /* 0x000000ffff097224 */ /* 0x000fce00078e000d */
[----:B------:R-:W-:Y:S05]  /*7770*/  WARPSYNC.COLLECTIVE R5, `(.L_x_7656) ;  /* 0x0000000005087348 */ /* 0x000fea0003c00000 */
[----:B------:R0:W1:Y:S02]  /*7780*/  SHFL.DOWN P0, R13, R12, R11, R10 ;  /* 0x0800000b0c0d7389 */ /* 0x000064000000000a */
[----:B01----:R-:W-:Y:S05]  /*7790*/  ENDCOLLECTIVE ;  /* 0x000000000000791b */ /* 0x003fea0003800000 */
.L_x_7656:
[----:B------:R-:W-:Y:S01]  /*77a0*/  IMAD.MOV.U32 R8, RZ, RZ, R13 ;  /* 0x000000ffff087224 */ /* 0x000fe200078e000d */
[----:B------:R-:W-:Y:S06]  /*77b0*/  BRA `(.L_x_7657) ;  /* 0xffffff94009c7947 */ /* 0x000fec000383ffff */
.L_x_7617:
[----:B-1----:R-:W-:Y:S01]  /*77c0*/  MOV R12, R9 ;  /* 0x00000009000c7202 */ /* 0x002fe20000000f00 */
[----:B------:R-:W-:Y:S02]  /*77d0*/  IMAD.MOV.U32 R11, RZ, RZ, 0x10 ;  /* 0x00000010ff0b7424 */ /* 0x000fe400078e00ff */
[----:B------:R-:W-:Y:S02]  /*77e0*/  IMAD.MOV.U32 R10, RZ, RZ, 0x1f ;  /* 0x0000001fff0a7424 */ /* 0x000fe400078e00ff */
[----:B------:R-:W-:-:S07]  /*77f0*/  IMAD.MOV.U32 R5, RZ, RZ, -0x1 ;  /* 0xffffffffff057424 */ /* 0x000fce00078e00ff */
[----:B------:R-:W-:Y:S05]  /*7800*/  WARPSYNC.COLLECTIVE R5, `(.L_x_7658) ;  /* 0x0000000005087348 */ /* 0x000fea0003c00000 */
[----:B------:R0:W1:Y:S02]  /*7810*/  SHFL.DOWN P0, R13, R12, R11, R10 ;  /* 0x0800000b0c0d7389 */ /* 0x000064000000000a */
[----:B01----:R-:W-:Y:S05]  /*7820*/  ENDCOLLECTIVE ;  /* 0x000000000000791b */ /* 0x003fea0003800000 */
.L_x_7658:
[----:B------:R-:W-:Y:S01]  /*7830*/  IMAD.MOV.U32 R12, RZ, RZ, R8 ;  /* 0x000000ffff0c7224 */ /* 0x000fe200078e0008 */
[----:B------:R-:W-:-:S07]  /*7840*/  MOV R15, R13 ;  /* 0x0000000d000f7202 */ /* 0x000fce0000000f00 */
[----:B------:R-:W-:Y:S05]  /*7850*/  WARPSYNC.COLLECTIVE R5, `(.L_x_7659) ;  /* 0x0000000005087348 */ /* 0x000fea0003c00000 */
[----:B------:R0:W1:Y:S02]  /*7860*/  SHFL.DOWN P0, R13, R12, R11, R10 ;  /* 0x0800000b0c0d7389 */ /* 0x000064000000000a */
[----:B01----:R-:W-:Y:S05]  /*7870*/  ENDCOLLECTIVE ;  /* 0x000000000000791b */ /* 0x003fea0003800000 */
.L_x_7659:
[----:B------:R-:W-:Y:S01]  /*7880*/  MOV R11, 0x8 ;  /* 0x00000008000b7802 */ /* 0x000fe20000000f00 */
[----:B------:R-:W-:-:S06]  /*7890*/  IMAD.MOV.U32 R14, RZ, RZ, R13 ;  /* 0x000000ffff0e7224 */ /* 0x000fcc00078e000d */
[----:B------:R-:W0:Y:S02]  /*78a0*/  DADD R14, R8, R14 ;  /* 0x00000000080e7229 */ /* 0x000e24000000000e */
[----:B0-----:R-:W-:-:S07]  /*78b0*/  IMAD.MOV.U32 R12, RZ, RZ, R15 ;  /* 0x000000ffff0c7224 */ /* 0x001fce00078e000f */
[----:B------:R-:W-:Y:S05]  /*78c0*/  WARPSYNC.COLLECTIVE R5, `(.L_x_7660) ;  /* 0x0000000005087348 */ /* 0x000fea0003c00000 */
[----:B------:R0:W1:Y:S02]  /*78d0*/  SHFL.DOWN P0, R13, R12, R11, R10 ;  /* 0x0800000b0c0d7389 */ /* 0x000064000000000a */
[----:B01----:R-:W-:Y:S05]  /*78e0*/  ENDCOLLECTIVE ;  /* 0x000000000000791b */ /* 0x003fea0003800000 */
.L_x_7660:
[----:B------:R-:W-:Y:S02]  /*78f0*/  IMAD.MOV.U32 R12, RZ, RZ, R14 ;  /* 0x000000ffff0c7224 */ /* 0x000fe400078e000e */
[----:B------:R-:W-:-:S07]  /*7900*/  IMAD.MOV.U32 R17, RZ, RZ, R13 ;  /* 0x000000ffff117224 */ /* 0x000fce00078e000d */
[----:B------:R-:W-:Y:S05]  /*7910*/  WARPSYNC.COLLECTIVE R5, `(.L_x_7661) ;  /* 0x0000000005087348 */ /* 0x000fea0003c00000 */
[----:B------:R0:W1:Y:S02]  /*7920*/  SHFL.DOWN P0, R13, R12, R11, R10 ;  /* 0x0800000b0c0d7389 */ /* 0x000064000000000a */
[----:B01----:R-:W-:Y:S05]  /*7930*/  ENDCOLLECTIVE ;  /* 0x000000000000791b */ /* 0x003fea0003800000 */
.L_x_7661:
[----:B------:R-:W-:Y:S02]  /*7940*/  IMAD.MOV.U32 R11, RZ, RZ, 0x4 ;  /* 0x00000004ff0b7424 */ /* 0x000fe400078e00ff */
[----:B------:R-:W-:-:S06]  /*7950*/  IMAD.MOV.U32 R16, RZ, RZ, R13 ;  /* 0x000000ffff107224 */ /* 0x000fcc00078e000d */
[----:B------:R-:W0:Y:S02]  /*7960*/  DADD R16, R14, R16 ;  /* 0x000000000e107229 */ /* 0x000e240000000010 */
[----:B0-----:R-:W-:-:S07]  /*7970*/  MOV R12, R17 ;  /* 0x00000011000c7202 */ /* 0x001fce0000000f00 */
[----:B------:R-:W-:Y:S05]  /*7980*/  WARPSYNC.COLLECTIVE R5, `(.L_x_7662) ;  /* 0x0000000005087348 */ /* 0x000fea0003c00000 */
[----:B------:R0:W1:Y:S02]  /*7990*/  SHFL.DOWN P0, R13, R12, R11, R10 ;  /* 0x0800000b0c0d7389 */ /* 0x000064000000000a */
[----:B01----:R-:W-:Y:S05]  /*79a0*/  ENDCOLLECTIVE ;  /* 0x000000000000791b */ /* 0x003fea0003800000 */
.L_x_7662:
[----:B------:R-:W-:Y:S02]  /*79b0*/  IMAD.MOV.U32 R12, RZ, RZ, R16 ;  /* 0x000000ffff0c7224 */ /* 0x000fe400078e0010 */
[----:B------:R-:W-:-:S07]  /*79c0*/  IMAD.MOV.U32 R19, RZ, RZ, R13 ;  /* 0x000000ffff137224 */ /* 0x000fce00078e000d */
[----:B------:R-:W-:Y:S05]  /*79d0*/  WARPSYNC.COLLECTIVE R5, `(.L_x_7663) ;  /* 0x0000000005087348 */ /* 0x000fea0003c00000 */
[----:B------:R0:W1:Y:S02]  /*79e0*/  SHFL.DOWN P0, R13, R12, R11, R10 ;  /* 0x0800000b0c0d7389 */ /* 0x000064000000000a */
[----:B01----:R-:W-:Y:S05]  /*79f0*/  ENDCOLLECTIVE ;  /* 0x000000000000791b */ /* 0x003fea0003800000 */
.L_x_7663:
[----:B------:R-:W-:Y:S01]  /*7a00*/  IMAD.MOV.U32 R11, RZ, RZ, 0x2 ;  /* 0x00000002ff0b7424 */ /* 0x000fe200078e00ff */
[----:B------:R-:W-:-:S06]  /*7a10*/  MOV R18, R13 ;  /* 0x0000000d00127202 */ /* 0x000fcc0000000f00 */
[----:B------:R-:W0:Y:S02]  /*7a20*/  DADD R18, R16, R18 ;  /* 0x0000000010127229 */ /* 0x000e240000000012 */
[----:B0-----:R-:W-:-:S07]  /*7a30*/  IMAD.MOV.U32 R12, RZ, RZ, R19 ;  /* 0x000000ffff0c7224 */ /* 0x001fce00078e0013 */
[----:B------:R-:W-:Y:S05]  /*7a40*/  WARPSYNC.COLLECTIVE R5, `(.L_x_7664) ;  /* 0x0000000005087348 */ /* 0x000fea0003c00000 */
[----:B------:R0:W1:Y:S02]  /*7a50*/  SHFL.DOWN P0, R13, R12, R11, R10 ;  /* 0x0800000b0c0d7389 */ /* 0x000064000000000a */
[----:B01----:R-:W-:Y:S05]  /*7a60*/  ENDCOLLECTIVE ;  /* 0x000000000000791b */ /* 0x003fea0003800000 */
.L_x_7664:
[----:B------:R-:W-:Y:S01]  /*7a70*/  MOV R12, R18 ;  /* 0x00000012000c7202 */ /* 0x000fe20000000f00 */
[----:B------:R-:W-:-:S07]  /*7a80*/  IMAD.MOV.U32 R9, RZ, RZ, R13 ;  /* 0x000000ffff097224 */ /* 0x000fce00078e000d */
[----:B------:R-:W-:Y:S05]  /*7a90*/  WARPSYNC.COLLECTIVE R5, `(.L_x_7665) ;  /* 0x0000000005087348 */ /* 0x000fea0003c00000 */
[----:B------:R0:W1:Y:S02]  /*7aa0*/  SHFL.DOWN P0, R13, R12, R11, R10 ;  /* 0x0800000b0c0d7389 */ /* 0x000064000000000a */
[----:B01----:R-:W-:Y:S05]  /*7ab0*/  ENDCOLLECTIVE ;  /* 0x000000000000791b */ /* 0x003fea0003800000 */
.L_x_7665:
[----:B------:R-:W-:Y:S02]  /*7ac0*/  IMAD.MOV.U32 R11, RZ, RZ, 0x1 ;  /* 0x00000001ff0b7424 */ /* 0x000fe400078e00ff */
[----:B------:R-:W-:-:S06]  /*7ad0*/  IMAD.MOV.U32 R8, RZ, RZ, R13 ;  /* 0x000000ffff087224 */ /* 0x000fcc00078e000d */
[----:B------:R-:W0:Y:S02]  /*7ae0*/  DADD R8, R18, R8 ;  /* 0x0000000012087229 */ /* 0x000e240000000008 */
[----:B0-----:R-:W-:-:S07]  /*7af0*/  IMAD.MOV.U32 R12, RZ, RZ, R9 ;  /* 0x000000ffff0c7224 */ /* 0x001fce00078e0009 */
[----:B------:R-:W-:Y:S05]  /*7b00*/  WARPSYNC.COLLECTIVE R5, `(.L_x_7666) ;  /* 0x0000000005087348 */ /* 0x000fea0003c00000 */
[----:B------:R0:W1:Y:S02]  /*7b10*/  SHFL.DOWN P0, R13, R12, R11, R10 ;  /* 0x0800000b0c0d7389 */ /* 0x000064000000000a */
[----:B01----:R-:W-:Y:S05]  /*7b20*/  ENDCOLLECTIVE ;  /* 0x000000000000791b */ /* 0x003fea0003800000 */
.L_x_7666:
[----:B------:R-:W-:Y:S01]  /*7b30*/  IMAD.MOV.U32 R12, RZ, RZ, R8 ;  /* 0x000000ffff0c7224 */ /* 0x000fe200078e0008 */
[----:B------:R-:W-:-:S07]  /*7b40*/  MOV R3, R13 ;  /* 0x0000000d00037202 */ /* 0x000fce0000000f00 */
[----:B------:R-:W-:Y:S05]  /*7b50*/  WARPSYNC.COLLECTIVE R5, `(.L_x_7667) ;  /* 0x0000000005087348 */ /* 0x000fea0003c00000 */
[----:B------:R0:W1:Y:S02]  /*7b60*/  SHFL.DOWN P0, R13, R12, R11, R10 ;  /* 0x0800000b0c0d7389 */ /* 0x000064000000000a */
[----:B01----:R-:W-:Y:S05]  /*7b70*/  ENDCOLLECTIVE ;  /* 0x000000000000791b */ /* 0x003fea0003800000 */
.L_x_7667:
[----:B------:R-:W-:Y:S01]  /*7b80*/  IMAD.MOV.U32 R4, RZ, RZ, R13 ;  /* 0x000000ffff047224 */ /* 0x000fe200078e000d */
[----:B------:R-:W-:Y:S06]  /*7b90*/  BRA `(.L_x_7668) ;  /* 0xffffffb800647947 */ /* 0x000fec000383ffff */
        .weak           $__internal_38_$__cuda_sm20_div_rn_f64_full
        .type           $__internal_38_$__cuda_sm20_div_rn_f64_full,@function
        .size           $__internal_38_$__cuda_sm20_div_rn_f64_full,(.L_x_11602 - $__internal_38_$__cuda_sm20_div_rn_f64_full)
$__internal_38_$__cuda_sm20_div_rn_f64_full:
[C---:B------:R-:W-:Y:S01]  /*7ba0*/  FSETP.GEU.AND P3, PT, |R17|.reuse, 1.469367938527859385e-39, PT ;  /* 0x001000001100780b */ /* 0x040fe20003f6e200 */
[----:B------:R-:W-:Y:S01]  /*7bb0*/  IMAD.MOV.U32 R18, RZ, RZ, R16 ;  /* 0x000000ffff127224 */ /* 0x000fe200078e0010 */
[----:B------:R-:W-:Y:S01]  /*7bc0*/  LOP3.LUT R4, R17, 0x7ff00000, RZ, 0xc0, !PT ;  /* 0x7ff0000011047812 */ /* 0x000fe200078ec0ff */
[----:B------:R-:W-:Y:S01]  /*7bd0*/  IMAD.MOV.U32 R14, RZ, RZ, R12 ;  /* 0x000000ffff0e7224 */ /* 0x000fe200078e000c */
[C---:B------:R-:W-:Y:S01]  /*7be0*/  LOP3.LUT R5, R15.reuse, 0x7ff00000, RZ, 0xc0, !PT ;  /* 0x7ff000000f057812 */ /* 0x040fe200078ec0ff */
[----:B------:R-:W-:Y:S01]  /*7bf0*/  BSSY.RECONVERGENT B2, `(.L_x_7669) ;  /* 0x0000078000027945 */ /* 0x000fe20003800200 */
[C---:B------:R-:W-:Y:S02]  /*7c00*/  FSETP.GEU.AND P0, PT, |R15|.reuse, 1.469367938527859385e-39, PT ;  /* 0x001000000f00780b */ /* 0x040fe40003f0e200 */
[----:B------:R-:W-:Y:S02]  /*7c10*/  ISETP.GE.U32.AND P2, PT, R4, R5, PT ;  /* 0x000000050400720c */ /* 0x000fe40003f46070 */
[----:B------:R-:W-:-:S02]  /*7c20*/  LOP3.LUT R13, R15, 0x800fffff, RZ, 0xc0, !PT ;  /* 0x800fffff0f0d7812 */ /* 0x000fc400078ec0ff */
[----:B------:R-:W-:Y:S01]  /*7c30*/  MOV R27, R4 ;  /* 0x00000004001b7202 */ /* 0x000fe20000000f00 */
[----:B------:R-:W-:Y:S01]  /*7c40*/  @!P3 IMAD.MOV.U32 R24, RZ, RZ, RZ ;  /* 0x000000ffff18b224 */ /* 0x000fe200078e00ff */
[----:B------:R-:W-:Y:S02]  /*7c50*/  @!P3 LOP3.LUT R3, R15, 0x7ff00000, RZ, 0xc0, !PT ;  /* 0x7ff000000f03b812 */ /* 0x000fe400078ec0ff */
[----:B------:R-:W-:Y:S02]  /*7c60*/  LOP3.LUT R13, R13, 0x3ff00000, RZ, 0xfc, !PT ;  /* 0x3ff000000d0d7812 */ /* 0x000fe400078efcff */
[----:B------:R-:W-:Y:S01]  /*7c70*/  @!P3 ISETP.GE.U32.AND P4, PT, R4, R3, PT ;  /* 0x000000030400b20c */ /* 0x000fe20003f86070 */
[----:B------:R-:W-:Y:S01]  /*7c80*/  IMAD.MOV.U32 R3, RZ, RZ, 0x1ca00000 ;  /* 0x1ca00000ff037424 */ /* 0x000fe200078e00ff */
[----:B------:R-:W-:Y:S02]  /*7c90*/  MOV R22, 0x1 ;  /* 0x0000000100167802 */ /* 0x000fe40000000f00 */
[----:B------:R-:W0:Y:S02]  /*7ca0*/  @!P0 DMUL R12, R14, 8.98846567431157953865e+307 ;  /* 0x7fe000000e0c8828 */ /* 0x000e240000000000 */
[C---:B------:R-:W-:Y:S01]  /*7cb0*/  @!P3 SEL R25, R3.reuse, 0x63400000, !P4 ;  /* 0x634000000319b807 */ /* 0x040fe20006000000 */
[----:B0-----:R-:W0:Y:S01]  /*7cc0*/  MUFU.RCP64H R23, R13 ;  /* 0x0000000d00177308 */ /* 0x001e220000001800 */
[----:B------:R-:W-:-:S02]  /*7cd0*/  SEL R19, R3, 0x63400000, !P2 ;  /* 0x6340000003137807 */ /* 0x000fc40005000000 */
[--C-:B------:R-:W-:Y:S02]  /*7ce0*/  @!P3 LOP3.LUT R25, R25, 0x80000000, R17.reuse, 0xf8, !PT ;  /* 0x800000001919b812 */ /* 0x100fe400078ef811 */
[----:B------:R-:W-:Y:S02]  /*7cf0*/  LOP3.LUT R19, R19, 0x800fffff, R17, 0xf8, !PT ;  /* 0x800fffff13137812 */ /* 0x000fe400078ef811 */
[----:B------:R-:W-:Y:S02]  /*7d00*/  @!P3 LOP3.LUT R25, R25, 0x100000, RZ, 0xfc, !PT ;  /* 0x001000001919b812 */ /* 0x000fe400078efcff */
[----:B------:R-:W-:-:S05]  /*7d10*/  @!P0 LOP3.LUT R5, R13, 0x7ff00000, RZ, 0xc0, !PT ;  /* 0x7ff000000d058812 */ /* 0x000fca00078ec0ff */
[----:B------:R-:W-:-:S15]  /*7d20*/  VIADD R29, R5, 0xffffffff ;  /* 0xffffffff051d7836 */ /* 0x000fde0000000000 */
[----:B------:R-:W-:-:S15]  /*7d30*/  NOP ;  /* 0x0000000000007918 */ /* 0x000fde0000000000 */
[----:B------:R-:W-:-:S15]  /*7d40*/  NOP ;  /* 0x0000000000007918 */ /* 0x000fde0000000000 */
[----:B------:R-:W-:-:S02]  /*7d50*/  NOP ;  /* 0x0000000000007918 */ /* 0x000fc40000000000 */
        /* <DEDUP_REMOVED lines=51> */
[----:B------:R-:W-:-:S03]  /*8090*/  IMAD.MOV.U32 R4, RZ, RZ, RZ ;  /* 0x000000ffff047224 */ /* 0x000fc600078e00ff */
[----:B------:R-:W-:-:S06]  /*80a0*/  IADD3 R5, PT, PT, R3, 0x7fe00000, RZ ;  /* 0x7fe0000003057810 */ /* 0x000fcc0007ffe0ff */
        /* <DEDUP_REMOVED lines=10> */
[----:B------:R-:W-:Y:S01]  /*8150*/  MOV R12, RZ ;  /* 0x000000ff000c7202 */ /* 0x000fe20000000f00 */
[----:B------:R-:W0:Y:S01]  /*8160*/  DMUL.RP R4, R24, R4 ;  /* 0x0000000418047228 */ /* 0x000e220000008000 */
[----:B------:R-:W-:Y:S02]  /*8170*/  IADD3 R3, PT, PT, -R3, -0x43300000, RZ ;  /* 0xbcd0000003037810 */ /* 0x000fe40007ffe1ff */
[----:B0-----:R-:W-:-:S15]  /*8180*/  LOP3.LUT R15, R5, R15, RZ, 0x3c, !PT ;  /* 0x0000000f050f7212 */ /* 0x001fde00078e3cff */
[----:B------:R-:W-:-:S15]  /*8190*/  NOP ;  /* 0x0000000000007918 */ /* 0x000fde0000000000 */
[----:B------:R-:W-:-:S15]  /*81a0*/  NOP ;  /* 0x0000000000007918 */ /* 0x000fde0000000000 */
[----:B------:R-:W-:-:S15]  /*81b0*/  NOP ;  /* 0x0000000000007918 */ /* 0x000fde0000000000 */
[----:B------:R-:W-:-:S01]  /*81c0*/  NOP ;  /* 0x0000000000007918 */ /* 0x000fc20000000000 */
[----:B------:R-:W0:Y:S02]  /*81d0*/  DFMA R12, R20, -R12, R24 ;  /* 0x8000000c140c722b */ /* 0x000e240000000018 */
[----:B0-----:R-:W-:-:S04]  /*81e0*/  FSETP.NEU.AND P0, PT, |R13|, R3, PT ;  /* 0x000000030d00720b */ /* 0x001fc80003f0d200 */
[----:B------:R-:W-:Y:S02]  /*81f0*/  FSEL R20, R4, R20, !P0 ;  /* 0x0000001404147208 */ /* 0x000fe40004000000 */
[----:B------:R-:W-:Y:S01]  /*8200*/  FSEL R21, R15, R21, !P0 ;  /* 0x000000150f157208 */ /* 0x000fe20004000000 */
[----:B------:R-:W-:Y:S06]  /*8210*/  BRA `(.L_x_7671) ;  /* 0x0000000000547947 */ /* 0x000fec0003800000 */
.L_x_7670:
        /* <DEDUP_REMOVED lines=12> */
[----:B------:R-:W-:Y:S01]  /*82e0*/  @!P0 IMAD.MOV.U32 R20, RZ, RZ, RZ ;  /* 0x000000ffff148224 */ /* 0x000fe200078e00ff */
[----:B------:R-:W-:-:S03]  /*82f0*/  @P0 MOV R20, RZ ;  /* 0x000000ff00140202 */ /* 0x000fc60000000f00 */
[----:B------:R-:W-:Y:S01]  /*8300*/  @P0 IMAD.MOV.U32 R21, RZ, RZ, R3 ;  /* 0x000000ffff150224 */ /* 0x000fe200078e0003 */
[----:B------:R-:W-:Y:S06]  /*8310*/  BRA `(.L_x_7671) ;  /* 0x0000000000147947 */ /* 0x000fec0003800000 */
.L_x_7673:
[----:B------:R-:W-:Y:S01]  /*8320*/  LOP3.LUT R21, R15, 0x80000, RZ, 0xfc, !PT ;  /* 0x000800000f157812 */ /* 0x000fe200078efcff */
[----:B------:R-:W-:Y:S01]  /*8330*/  IMAD.MOV.U32 R20, RZ, RZ, R14 ;  /* 0x000000ffff147224 */ /* 0x000fe200078e000e */
[----:B------:R-:W-:Y:S06]  /*8340*/  BRA `(.L_x_7671) ;  /* 0x0000000000087947 */ /* 0x000fec0003800000 */
.L_x_7672:
[----:B------:R-:W-:Y:S01]  /*8350*/  LOP3.LUT R21, R17, 0x80000, RZ, 0xfc, !PT ;  /* 0x0008000011157812 */ /* 0x000fe200078efcff */
[----:B------:R-:W-:-:S07]  /*8360*/  IMAD.MOV.U32 R20, RZ, RZ, R16 ;  /* 0x000000ffff147224 */ /* 0x000fce00078e0010 */
.L_x_7671:
[----:B------:R-:W-:Y:S05]  /*8370*/  BSYNC.RECONVERGENT B2 ;  /* 0x0000000000027941 */ /* 0x000fea0003800200 */
.L_x_7669:
[----:B------:R-:W-:Y:S01]  /*8380*/  IMAD.MOV.U32 R27, RZ, RZ, 0x0 ;  /* 0x00000000ff1b7424 */ /* 0x000fe200078e00ff */
[----:B------:R-:W-:Y:S01]  /*8390*/  MOV R4, R20 ;  /* 0x0000001400047202 */ /* 0x000fe20000000f00 */
[----:B------:R-:W-:Y:S02]  /*83a0*/  IMAD.MOV.U32 R5, RZ, RZ, R21 ;  /* 0x000000ffff057224 */ /* 0x000fe400078e0015 */
[----:B------:R-:W-:Y:S05]  /*83b0*/  RET.REL.NODEC R26 `(_ZN2at6native43_GLOBAL__N__9ae7fba5_10_SoftMax_cu_9f978f6319cunn_SoftMaxForwardILi2EdddNS1_22SoftMaxForwardEpilogueEEEvPT2_PKT0_i) ;  /* 0xffffff7c1a107950 */ /* 0x000fea0003c3ffff */
.L_x_7674:
        /* <DEDUP_REMOVED lines=12> */
.L_x_11602:


//--------------------- .text._ZN2at6native43_GLOBAL__N__9ae7fba5_10_SoftMax_cu_9f978f6323cunn_SoftMaxForwardSmemILi2EdddNS1_22SoftMaxForwardEpilogueElEEvPT2_PKT0_T4_ --------------------------
	.section	.text._ZN2at6native43_GLOBAL__N__9ae7fba5_10_SoftMax_cu_9f978f6323cunn_SoftMaxForwardSmemILi2EdddNS1_22SoftMaxForwardEpilogueElEEvPT2_PKT0_T4_,"ax",@progbits
	.align	128
.text._ZN2at6native43_GLOBAL__N__9ae7fba5_10_SoftMax_cu_9f978f6323cunn_SoftMaxForwardSmemILi2EdddNS1_22SoftMaxForwardEpilogueElEEvPT2_PKT0_T4_:
        .type           _ZN2at6native43_GLOBAL__N__9ae7fba5_10_SoftMax_cu_9f978f6323cunn_SoftMaxForwardSmemILi2EdddNS1_22SoftMaxForwardEpilogueElEEvPT2_PKT0_T4_,@function
        .size           _ZN2at6native43_GLOBAL__N__9ae7fba5_10_SoftMax_cu_9f978f6323cunn_SoftMaxForwardSmemILi2EdddNS1_22SoftMaxForwardEpilogueElEEvPT2_PKT0_T4_,(.L_x_11604 - _ZN2at6native43_GLOBAL__N__9ae7fba5_10_SoftMax_cu_9f978f6323cunn_SoftMaxForwardSmemILi2EdddNS1_22SoftMaxForwardEpilogueElEEvPT2_PKT0_T4_)
        .other          _ZN2at6native43_GLOBAL__N__9ae7fba5_10_SoftMax_cu_9f978f6323cunn_SoftMaxForwardSmemILi2EdddNS1_22SoftMaxForwardEpilogueElEEvPT2_PKT0_T4_,@"STO_CUDA_ENTRY STV_DEFAULT"
_ZN2at6native43_GLOBAL__N__9ae7fba5_10_SoftMax_cu_9f978f6323cunn_SoftMaxForwardSmemILi2EdddNS1_22SoftMaxForwardEpilogueElEEvPT2_PKT0_T4_:
[----:B------:R-:W-:Y:S01]  /*0000*/  LDC R1, c[0x0][0x37c] ;  /* 0x0000df00ff017b82 */ /* 0x000fe20000000800 */
[----:B------:R-:W0:Y:S01]  /*0010*/  S2R R48, SR_TID.X ;  /* 0x0000000000307919 */ /* 0x000e220000002100 */
[----:B------:R-:W1:Y:S06]  /*0020*/  LDCU.64 UR6, c[0x0][0x390] ;  /* 0x00007200ff0677ac */ /* 0x000e6c0008000a00 */
[----:B------:R-:W2:Y:S01]  /*0030*/  S2UR UR4, SR_CTAID.X ;  /* 0x00000000000479c3 */ /* 0x000ea20000002500 */
[----:B------:R-:W-:Y:S01]  /*0040*/  BSSY.RECONVERGENT B0, `(.L_x_7675) ;  /* 0x000003b000007945 */ /* 0x000fe20003800200 */
[----:B------:R-:W-:Y:S01]  /*0050*/  IMAD.MOV.U32 R7, RZ, RZ, RZ ;  /* 0x000000ffff077224 */ /* 0x000fe200078e00ff */
[----:B------:R-:W3:Y:S01]  /*0060*/  LDCU.64 UR8, c[0x0][0x358] ;  /* 0x00006b00ff0877ac */ /* 0x000ee20008000a00 */
[----:B-1----:R-:W-:-:S02]  /*0070*/  IMAD.U32 R14, RZ, RZ, UR6 ;  /* 0x00000006ff0e7e24 */ /* 0x002fc4000f8e00ff */
[----:B------:R-:W-:-:S04]  /*0080*/  IMAD.U32 R15, RZ, RZ, UR7 ;  /* 0x00000007ff0f7e24 */ /* 0x000fc8000f8e00ff */
[----:B--2---:R-:W-:Y:S02]  /*0090*/  IMAD R5, R15, UR4, RZ ;  /* 0x000000040f057c24 */ /* 0x004fe4000f8e02ff */
[----:B------:R-:W-:-:S04]  /*00a0*/  IMAD.WIDE.U32 R8, R14, UR4, RZ ;  /* 0x000000040e087c25 */ /* 0x000fc8000f8e00ff */
[----:B0-----:R-:W-:-:S04]  /*00b0*/  IMAD.WIDE.U32 R2, R48, 0x2, RZ ;  /* 0x0000000230027825 */ /* 0x001fc800078e00ff */
[----:B------:R-:W-:Y:S01]  /*00c0*/  IMAD.IADD R6, R9, 0x1, R5 ;  /* 0x0000000109067824 */ /* 0x000fe200078e0205 */
[----:B------:R-:W-:Y:S01]  /*00d0*/  ISETP.GE.U32.AND P0, PT, R2, R14, PT ;  /* 0x0000000e0200720c */ /* 0x000fe20003f06070 */
[----:B------:R-:W-:-:S03]  /*00e0*/  IMAD.MOV.U32 R2, RZ, RZ, -0x1 ;  /* 0xffffffffff027424 */ /* 0x000fc600078e00ff */
[----:B------:R-:W-:Y:S01]  /*00f0*/  ISETP.GE.AND.EX P0, PT, R3, R15, PT, P0 ;  /* 0x0000000f0300720c */ /* 0x000fe20003f06300 */
[----:B------:R-:W-:-:S12]  /*0100*/  IMAD.MOV.U32 R3, RZ, RZ, -0x100001 ;  /* 0xffefffffff037424 */ /* 0x000fd800078e00ff */
[----:B---3--:R-:W-:Y:S05]  /*0110*/  @P0 BRA `(.L_x_7676) ;  /* 0x0000000000b40947 */ /* 0x008fea0003800000 */
[----:B------:R-:W0:Y:S01]  /*0120*/  S2UR UR5, SR_CgaCtaId ;  /* 0x00000000000579c3 */ /* 0x000e220000008800 */
[----:B------:R-:W1:Y:S01]  /*0130*/  LDCU.64 UR6, c[0x0][0x388] ;  /* 0x00007100ff0677ac */ /* 0x000e620008000a00 */
[C---:B------:R-:W-:Y:S01]  /*0140*/  SHF.L.U32 R3, R48.reuse, 0x4, RZ ;  /* 0x0000000430037819 */ /* 0x040fe200000006ff */
[----:B------:R-:W-:Y:S01]  /*0150*/  IMAD.MOV.U32 R21, RZ, RZ, R48 ;  /* 0x000000ffff157224 */ /* 0x000fe200078e0030 */
[--C-:B------:R-:W-:Y:S01]  /*0160*/  SHF.L.U64.HI R5, R48, 0x4, R7.reuse ;  /* 0x0000000430057819 */ /* 0x100fe20000010207 */
[----:B------:R-:W-:Y:S01]  /*0170*/  UMOV UR4, 0x400 ;  /* 0x0000040000047882 */ /* 0x000fe20000000000 */
[C---:B------:R-:W-:Y:S01]  /*0180*/  LEA R4, P1, R8.reuse, R3, 0x3 ;  /* 0x0000000308047211 */ /* 0x040fe200078218ff */
[----:B------:R-:W-:Y:S01]  /*0190*/  IMAD.MOV.U32 R12, RZ, RZ, R7 ;  /* 0x000000ffff0c7224 */ /* 0x000fe200078e0007 */
[----:B------:R-:W2:Y:S01]  /*01a0*/  LDC R0, c[0x0][0x360] ;  /* 0x0000d800ff007b82 */ /* 0x000ea20000000800 */
[----:B------:R-:W-:Y:S01]  /*01b0*/  IMAD.MOV.U32 R2, RZ, RZ, -0x1 ;  /* 0xffffffffff027424 */ /* 0x000fe200078e00ff */
[----:B------:R-:W-:Y:S01]  /*01c0*/  LEA.HI.X R5, R8, R5, R6, 0x3, P1 ;  /* 0x0000000508057211 */ /* 0x000fe200008f1c06 */
[----:B------:R-:W-:Y:S01]  /*01d0*/  IMAD.MOV.U32 R3, RZ, RZ, -0x100001 ;  /* 0xffefffffff037424 */ /* 0x000fe200078e00ff */
[----:B-1----:R-:W-:-:S04]  /*01e0*/  IADD3 R4, P2, PT, R4, UR6, RZ ;  /* 0x0000000604047c10 */ /* 0x002fc8000ff5e0ff */
[----:B------:R-:W-:Y:S01]  /*01f0*/  IADD3.X R5, PT, PT, R5, UR7, RZ, P2, !PT ;  /* 0x0000000705057c10 */ /* 0x000fe200097fe4ff */
[----:B0-----:R-:W-:-:S06]  /*0200*/  ULEA UR4, UR5, UR4, 0x18 ;  /* 0x0000000405047291 */ /* 0x001fcc000f8ec0ff */
[----:B------:R-:W-:-:S07]  /*0210*/  LEA R11, R48, UR4, 0x4 ;  /* 0x00000004300b7c11 */ /* 0x000fce000f8e20ff */
.L_x_7677:
[----:B------:R0:W3:Y:S01]  /*0220*/  LDG.E.128 R16, desc[UR8][R4.64] ;  /* 0x0000000804107981 */ /* 0x0000e2000c1e1d00 */
[----:B--2---:R-:W-:Y:S01]  /*0230*/  IADD3 R21, P2, PT, R0, R21, RZ ;  /* 0x0000001500157210 */ /* 0x004fe20007f5e0ff */
[----:B------:R-:W-:Y:S01]  /*0240*/  IMAD.MOV.U32 R23, RZ, RZ, R2 ;  /* 0x000000ffff177224 */ /* 0x000fe200078e0002 */
[----:B------:R-:W-:-:S03]  /*0250*/  MOV R25, R3 ;  /* 0x0000000300197202 */ /* 0x000fc60000000f00 */
[----:B------:R-:W-:Y:S02]  /*0260*/  IMAD.SHL.U32 R13, R21, 0x2, RZ ;  /* 0x00000002150d7824 */ /* 0x000fe400078e00ff */
[----:B------:R-:W-:Y:S02]  /*0270*/  IMAD.X R12, RZ, RZ, R12, P2 ;  /* 0x000000ffff0c7224 */ /* 0x000fe400010e060c */
[----:B0-----:R-:W-:Y:S01]  /*0280*/  IMAD.WIDE.U32 R4, R0, 0x10, R4 ;  /* 0x0000001000047825 */ /* 0x001fe200078e0004 */
[----:B------:R-:W-:Y:S02]  /*0290*/  ISETP.GE.U32.AND P1, PT, R13, R14, PT ;  /* 0x0000000e0d00720c */ /* 0x000fe40003f26070 */
[----:B------:R-:W-:-:S04]  /*02a0*/  SHF.L.U64.HI R10, R21, 0x1, R12 ;  /* 0x00000001150a7819 */ /* 0x000fc8000001020c */
[----:B------:R-:W-:Y:S01]  /*02b0*/  ISETP.GE.AND.EX P1, PT, R10, R15, PT, P1 ;  /* 0x0000000f0a00720c */ /* 0x000fe20003f26310 */
[----:B---3--:R0:W1:Y:S01]  /*02c0*/  DSETP.MAX.AND P3, P4, R16, R2, PT ;  /* 0x000000021000722a */ /* 0x0080620003c6f000 */
[----:B------:R-:W-:Y:S01]  /*02d0*/  IMAD.MOV.U32 R10, RZ, RZ, R19 ;  /* 0x000000ffff0a7224 */ /* 0x000fe200078e0013 */
[----:B------:R2:W-:Y:S01]  /*02e0*/  STS.128 [R11], R16 ;  /* 0x000000100b007388 */ /* 0x0005e20000000c00 */
[----:B0-----:R-:W-:-:S05]  /*02f0*/  IMAD.MOV.U32 R2, RZ, RZ, R17 ;  /* 0x000000ffff027224 */ /* 0x001fca00078e0011 */
[----:B-1----:R-:W-:Y:S01]  /*0300*/  FSEL R3, R2, R25, P3 ;  /* 0x0000001902037208 */ /* 0x002fe20001800000 */
[----:B------:R-:W-:Y:S01]  /*0310*/  IMAD.MOV.U32 R2, RZ, RZ, R16 ;  /* 0x000000ffff027224 */ /* 0x000fe200078e0010 */
[----:B------:R-:W-:-:S04]  /*0320*/  @P4 LOP3.LUT R3, R25, 0x80000, RZ, 0xfc, !PT ;  /* 0x0008000019034812 */ /* 0x000fc800078efcff */
[----:B------:R-:W-:Y:S02]  /*0330*/  SEL R2, R2, R23, P3 ;  /* 0x0000001702027207 */ /* 0x000fe40001800000 */
[----:B------:R-:W-:Y:S01]  /*0340*/  MOV R13, R3 ;  /* 0x00000003000d7202 */ /* 0x000fe20000000f00 */
[----:B--2---:R-:W-:-:S15]  /*0350*/  IMAD R11, R0, 0x10, R11 ;  /* 0x00000010000b7824 */ /* 0x004fde00078e020b */
[----:B------:R-:W-:-:S15]  /*0360*/  NOP ;  /* 0x0000000000007918 */ /* 0x000fde0000000000 */
[----:B------:R-:W-:-:S15]  /*0370*/  NOP ;  /* 0x0000000000007918 */ /* 0x000fde0000000000 */
[----:B------:R-:W-:-:S02]  /*0380*/  NOP ;  /* 0x0000000000007918 */ /* 0x000fc40000000000 */
[----:B------:R-:W0:Y:S02]  /*0390*/  DSETP.MAX.AND P2, P3, R18, R2, PT ;  /* 0x000000021200722a */ /* 0x000e240003b4f000 */
[----:B0-----:R-:W-:Y:S02]  /*03a0*/  FSEL R17, R10, R13, P2 ;  /* 0x0000000d0a117208 */ /* 0x001fe40001000000 */
[----:B------:R-:W-:Y:S02]  /*03b0*/  @P3 LOP3.LUT R17, R13, 0x80000, RZ, 0xfc, !PT ;  /* 0x000800000d113812 */ /* 0x000fe400078efcff */
[----:B------:R-:W-:-:S03]  /*03c0*/  SEL R2, R18, R2, P2 ;  /* 0x0000000212027207 */ /* 0x000fc60001000000 */
[----:B------:R-:W-:Y:S01]  /*03d0*/  IMAD.MOV.U32 R3, RZ, RZ, R17 ;  /* 0x000000ffff037224 */ /* 0x000fe200078e0011 */
[----:B------:R-:W-:Y:S06]  /*03e0*/  @!P1 BRA `(.L_x_7677) ;  /* 0xfffffffc008c9947 */ /* 0x000fec000383ffff */
.L_x_7676:
[----:B------:R-:W-:Y:S05]  /*03f0*/  BSYNC.RECONVERGENT B0 ;  /* 0x0000000000007941 */ /* 0x000fea0003800200 */
.L_x_7675:
[----:B------:R-:W-:Y:S01]  /*0400*/  SHFL.DOWN PT, R5, R3, 0x10, 0x1f ;  /* 0x0a001f0003057f89 */ /* 0x000fe200000e0000 */
[----:B------:R-:W0:Y:S01]  /*0410*/  S2UR UR5, SR_CgaCtaId ;  /* 0x00000000000579c3 */ /* 0x000e220000008800 */
[----:B------:R-:W-:Y:S01]  /*0420*/  UMOV UR4, 0x400 ;  /* 0x0000040000047882 */ /* 0x000fe20000000000 */
[----:B------:R-:W1:Y:S01]  /*0430*/  LDCU UR7, c[0x0][0x360] ;  /* 0x00006c00ff0777ac */ /* 0x000e620008000800 */
[----:B------:R-:W2:Y:S05]  /*0440*/  SHFL.DOWN PT, R4, R2, 0x10, 0x1f ;  /* 0x0a001f0002047f89 */ /* 0x000eaa00000e0000 */
[----:B------:R-:W-:Y:S01]  /*0450*/  BAR.SYNC.DEFER_BLOCKING 0x0 ;  /* 0x0000000000007b1d */ /* 0x000fe20000010000 */
[----:B-1----:R-:W-:-:S02]  /*0460*/  USHF.R.U32.HI UR6, URZ, 0x5, UR7 ;  /* 0x00000005ff067899 */ /* 0x002fc40008011607 */
[----:B0-----:R-:W-:-:S04]  /*0470*/  ULEA UR4, UR5, UR4, 0x18 ;  /* 0x0000000405047291 */ /* 0x001fc8000f8ec0ff */
[----:B------:R-:W-:Y:S01]  /*0480*/  ISETP.GE.U32.AND P3, PT, R48, UR6, PT ;  /* 0x0000000630007c0c */ /* 0x000fe2000bf66070 */
[----:B--2---:R-:W0:Y:S02]  /*0490*/  DSETP.GEU.AND P1, PT, R2, R4, PT ;  /* 0x000000040200722a */ /* 0x004e240003f2e000 */
        /* <DEDUP_REMOVED lines=26> */
[----:B------:R-:W-:Y:S01]  /*0640*/  LOP3.LUT P1, R5, R48, 0x1f, RZ, 0xc0, !PT ;  /* 0x0000001f30057812 */ /* 0x000fe2000782c0ff */
[----:B------:R-:W-:Y:S01]  /*0650*/  SHFL.DOWN PT, R3, R11, 0x1, 0x1f ;  /* 0x08201f000b037f89 */ /* 0x000fe200000e0000 */
[----:B------:R-:W-:-:S03]  /*0660*/  LEA R4, R14, UR4, 0x3 ;  /* 0x000000040e047c11 */ /* 0x000fc6000f8e18ff */
[----:B------:R-:W0:Y:S02]  /*0670*/  SHFL.DOWN PT, R2, R10, 0x1, 0x1f ;  /* 0x08201f000a027f89 */ /* 0x000e2400000e0000 */
[----:B------:R-:W-:-:S15]  /*0680*/  IMAD R0, R5, 0x8, R4 ;  /* 0x0000000805007824 */ /* 0x000fde00078e0204 */
[----:B------:R-:W-:-:S15]  /*0690*/  NOP ;  /* 0x0000000000007918 */ /* 0x000fde0000000000 */
[----:B------:R-:W-:-:S15]  /*06a0*/  NOP ;  /* 0x0000000000007918 */ /* 0x000fde0000000000 */
[----:B------:R-:W-:-:S06]  /*06b0*/  NOP ;  /* 0x0000000000007918 */ /* 0x000fcc0000000000 */
[----:B0-----:R-:W0:Y:S02]  /*06c0*/  DSETP.GEU.AND P2, PT, R10, R2, PT ;  /* 0x000000020a00722a */ /* 0x001e240003f4e000 */
[----:B0-----:R-:W-:Y:S01]  /*06d0*/  FSEL R12, R2, R10, !P2 ;  /* 0x0000000a020c7208 */ /* 0x001fe20005000000 */
[----:B------:R-:W-:Y:S01]  /*06e0*/  IMAD.MOV.U32 R10, RZ, RZ, -0x1 ;  /* 0xffffffffff0a7424 */ /* 0x000fe200078e00ff */
[----:B------:R-:W-:Y:S01]  /*06f0*/  FSEL R13, R3, R11, !P2 ;  /* 0x0000000b030d7208 */ /* 0x000fe20005000000 */
[----:B------:R-:W-:Y:S01]  /*0700*/  IMAD.MOV.U32 R11, RZ, RZ, -0x100001 ;  /* 0xffefffffff0b7424 */ /* 0x000fe200078e00ff */
[C---:B------:R-:W-:Y:S02]  /*0710*/  LEA.HI R2, R48.reuse, R4, RZ, 0x1e ;  /* 0x0000000430027211 */ /* 0x040fe400078ff0ff */
[----:B------:R-:W-:-:S03]  /*0720*/  ISETP.GT.U32.AND P2, PT, R48, 0x1f, PT ;  /* 0x0000001f3000780c */ /* 0x000fc60003f44070 */
[----:B------:R0:W-:Y:S01]  /*0730*/  @!P1 STS.64 [R2], R12 ;  /* 0x0000000c02009388 */ /* 0x0001e20000000a00 */
[----:B------:R-:W-:Y:S01]  /*0740*/  BAR.SYNC.DEFER_BLOCKING 0x0 ;  /* 0x0000000000007b1d */ /* 0x000fe20000010000 */
[----:B------:R-:W-:-:S05]  /*0750*/  PLOP3.LUT P1, PT, PT, PT, PT, 0x8, 0x80 ;  /* 0x000000000080781c */ /* 0x000fca0003f2e170 */
[----:B------:R0:W1:Y:S03]  /*0760*/  @!P3 LDS.64 R10, [R0] ;  /* 0x00000000000ab984 */ /* 0x0000660000000a00 */
[----:B------:R-:W-:Y:S05]  /*0770*/  @P2 BRA `(.L_x_7678) ;  /* 0x00000000009c2947 */ /* 0x000fea0003800000 */
[----:B------:R-:W-:-:S03]  /*0780*/  UMOV UR5, 0xffffffff ;  /* 0xffffffff00057882 */ /* 0x000fc60000000000 */
[----:B------:R-:W-:Y:S05]  /*0790*/  BRA.DIV UR5, `(.L_x_7679) ;  /* 0x0000002e05407947 */ /* 0x000fea000b800000 */
[----:B01----:R-:W-:Y:S04]  /*07a0*/  SHFL.DOWN PT, R13, R11, 0x10, 0x1f ;  /* 0x0a001f000b0d7f89 */ /* 0x003fe800000e0000 */
[----:B------:R-:W0:Y:S02]  /*07b0*/  SHFL.DOWN PT, R12, R10, 0x10, 0x1f ;  /* 0x0a001f000a0c7f89 */ /* 0x000e2400000e0000 */
        /* <DEDUP_REMOVED lines=29> */
.L_x_7709:
[----:B------:R-:W-:Y:S01]  /*0990*/  ISETP.NE.AND P3, PT, R48, RZ, PT ;  /* 0x000000ff3000720c */ /* 0x000fe20003f65270 */
[----:B-12---:R-:W1:Y:S02]  /*09a0*/  DSETP.GEU.AND P2, PT, R12, R10, PT ;  /* 0x0000000a0c00722a */ /* 0x006e640003f4e000 */
[----:B-1----:R-:W-:Y:S02]  /*09b0*/  FSEL R10, R10, R12, !P2 ;  /* 0x0000000c0a0a7208 */ /* 0x002fe40005000000 */
[----:B------:R-:W-:-:S08]  /*09c0*/  FSEL R11, R11, R13, !P2 ;  /* 0x0000000d0b0b7208 */ /* 0x000fd00005000000 */
[----:B------:R2:W-:Y:S01]  /*09d0*/  @!P3 STS.64 [R4], R10 ;  /* 0x0000000a0400b388 */ /* 0x0005e20000000a00 */
[----:B------:R-:W-:-:S13]  /*09e0*/  @!P3 PLOP3.LUT P1, PT, PT, PT, PT, 0x80, 0x8 ;  /* 0x000000000008b81c */ /* 0x000fda0003f2f070 */
.L_x_7678:
[----:B------:R-:W-:Y:S05]  /*09f0*/  WARPSYNC.ALL ;  /* 0x0000000000007948 */ /* 0x000fea0003800000 */
[----:B------:R-:W-:Y:S01]  /*0a00*/  BAR.SYNC.DEFER_BLOCKING 0x0 ;  /* 0x0000000000007b1d */ /* 0x000fe20000010000 */
[----:B0-----:R-:W-:-:S05]  /*0a10*/  CS2R R12, SRZ ;  /* 0x00000000000c7805 */ /* 0x001fca000001ff00 */
[----:B------:R-:W0:Y:S01]  /*0a20*/  LDCU.64 UR10, c[0x0][0x390] ;  /* 0x00007200ff0a77ac */ /* 0x000e220008000a00 */
[----:B------:R-:W-:Y:S01]  /*0a30*/  BSSY.RECONVERGENT B0, `(.L_x_7680) ;  /* 0x00000f6000007945 */ /* 0x000fe20003800200 */
[----:B-12---:R1:W2:Y:S03]  /*0a40*/  LDS.64 R10, [R4] ;  /* 0x00000000040a7984 */ /* 0x0062a60000000a00 */
[----:B------:R-:W-:Y:S05]  /*0a50*/  @P0 BRA `(.L_x_7681) ;  /* 0x0000000c00cc0947 */ /* 0x000fea0003800000 */
[----:B------:R-:W-:Y:S01]  /*0a60*/  MOV R3, R48 ;  /* 0x0000003000037202 */ /* 0x000fe20000000f00 */
[----:B------:R-:W-:Y:S01]  /*0a70*/  IMAD.MOV.U32 R0, RZ, RZ, R7 ;  /* 0x000000ffff007224 */ /* 0x000fe200078e0007 */
[----:B------:R-:W-:-:S07]  /*0a80*/  CS2R R12, SRZ ;  /* 0x00000000000c7805 */ /* 0x000fce000001ff00 */
.L_x_7686:
[----:B------:R-:W-:Y:S01]  /*0a90*/  LEA R16, R3, UR4, 0x4 ;  /* 0x0000000403107c11 */ /* 0x000fe2000f8e20ff */
[----:B------:R-:W-:Y:S01]  /*0aa0*/  IMAD.MOV.U32 R46, RZ, RZ, 0x652b82fe ;  /* 0x652b82feff2e7424 */ /* 0x000fe200078e00ff */
[----:B------:R-:W-:Y:S01]  /*0ab0*/  MOV R38, 0x3b39803f ;  /* 0x3b39803f00267802 */ /* 0x000fe20000000f00 */
[----:B------:R-:W-:Y:S01]  /*0ac0*/  IMAD.MOV.U32 R47, RZ, RZ, 0x3ff71547 ;  /* 0x3ff71547ff2f7424 */ /* 0x000fe200078e00ff */
[----:B------:R-:W-:Y:S01]  /*0ad0*/  MOV R32, 0x62401315 ;  /* 0x6240131500207802 */ /* 0x000fe20000000f00 */
[----:B------:R-:W-:Y:S01]  /*0ae0*/  IMAD.MOV.U32 R40, RZ, RZ, -0x105c611 ;  /* 0xfefa39efff287424 */ /* 0x000fe200078e00ff */
[----:B------:R-:W2:Y:S01]  /*0af0*/  LDS.128 R16, [R16] ;  /* 0x0000000010107984 */ /* 0x000ea20000000c00 */
[----:B------:R-:W-:Y:S01]  /*0b00*/  IMAD.MOV.U32 R41, RZ, RZ, 0x3fe62e42 ;  /* 0x3fe62e42ff297424 */ /* 0x000fe200078e00ff */
[----:B------:R-:W-:Y:S01]  /*0b10*/  MOV R26, 0x1852b7af ;  /* 0x1852b7af001a7802 */ /* 0x000fe20000000f00 */
[----:B------:R-:W-:Y:S01]  /*0b20*/  IMAD.MOV.U32 R39, RZ, RZ, 0x3c7abc9e ;  /* 0x3c7abc9eff277424 */ /* 0x000fe200078e00ff */
[----:B------:R-:W-:Y:S01]  /*0b30*/  MOV R20, 0x55555511 ;  /* 0x5555551100147802 */ /* 0x000fe20000000f00 */
[----:B------:R-:W-:Y:S01]  /*0b40*/  IMAD.MOV.U32 R36, RZ, RZ, 0x69ce2bdf ;  /* 0x69ce2bdfff247424 */ /* 0x000fe200078e00ff */
[----:B------:R-:W-:Y:S01]  /*0b50*/  BSSY.RECONVERGENT B1, `(.L_x_7682) ;  /* 0x000007b000017945 */ /* 0x000fe20003800200 */
[----:B------:R-:W-:-:S02]  /*0b60*/  IMAD.MOV.U32 R37, RZ, RZ, 0x3e5ade15 ;  /* 0x3e5ade15ff257424 */ /* 0x000fc400078e00ff */
[----:B------:R-:W-:Y:S02]  /*0b70*/  IMAD.MOV.U32 R34, RZ, RZ, -0x35dec16 ;  /* 0xfca213eaff227424 */ /* 0x000fe400078e00ff */
[----:B------:R-:W-:Y:S02]  /*0b80*/  IMAD.MOV.U32 R35, RZ, RZ, 0x3e928af3 ;  /* 0x3e928af3ff237424 */ /* 0x000fe400078e00ff */
[----:B------:R-:W-:Y:S02]  /*0b90*/  IMAD.MOV.U32 R33, RZ, RZ, 0x3ec71dee ;  /* 0x3ec71deeff217424 */ /* 0x000fe400078e00ff */
[----:B------:R-:W-:Y:S02]  /*0ba0*/  IMAD.MOV.U32 R30, RZ, RZ, 0x7c89eb71 ;  /* 0x7c89eb71ff1e7424 */ /* 0x000fe400078e00ff */
[----:B------:R-:W-:Y:S02]  /*0bb0*/  IMAD.MOV.U32 R31, RZ, RZ, 0x3efa0199 ;  /* 0x3efa0199ff1f7424 */ /* 0x000fe400078e00ff */
[----:B------:R-:W-:-:S02]  /*0bc0*/  IMAD.MOV.U32 R28, RZ, RZ, 0x14761f65 ;  /* 0x14761f65ff1c7424 */ /* 0x000fc400078e00ff */
[----:B------:R-:W-:Y:S02]  /*0bd0*/  IMAD.MOV.U32 R29, RZ, RZ, 0x3f2a01a0 ;  /* 0x3f2a01a0ff1d7424 */ /* 0x000fe400078e00ff */
[----:B------:R-:W-:Y:S02]  /*0be0*/  IMAD.MOV.U32 R27, RZ, RZ, 0x3f56c16c ;  /* 0x3f56c16cff1b7424 */ /* 0x000fe400078e00ff */
[----:B------:R-:W-:Y:S02]  /*0bf0*/  IMAD.MOV.U32 R24, RZ, RZ, 0x11122322 ;  /* 0x11122322ff187424 */ /* 0x000fe400078e00ff */
[----:B------:R-:W-:Y:S02]  /*0c00*/  IMAD.MOV.U32 R25, RZ, RZ, 0x3f811111 ;  /* 0x3f811111ff197424 */ /* 0x000fe400078e00ff */
[----:B------:R-:W-:Y:S02]  /*0c10*/  IMAD.MOV.U32 R22, RZ, RZ, 0x555502a1 ;  /* 0x555502a1ff167424 */ /* 0x000fe400078e00ff */
[----:B------:R-:W-:-:S02]  /*0c20*/  IMAD.MOV.U32 R23, RZ, RZ, 0x3fa55555 ;  /* 0x3fa55555ff177424 */ /* 0x000fc400078e00ff */
[----:B------:R-:W-:Y:S01]  /*0c30*/  IMAD.MOV.U32 R21, RZ, RZ, 0x3fc55555 ;  /* 0x3fc55555ff157424 */ /* 0x000fe200078e00ff */
[----:B--2---:R-:W2:Y:S02]  /*0c40*/  DADD R44, -R10, R16 ;  /* 0x000000000a2c7229 */ /* 0x004ea40000000110 */
[----:B--2---:R-:W-:Y:S01]  /*0c50*/  FSETP.GEU.FTZ.AND P0, PT, |R45|, 4.1917929649353027344, PT ;  /* 0x4086232b2d00780b */ /* 0x004fe20003f1e200 */
[----:B------:R-:W-:Y:S02]  /*0c60*/  IMAD.MOV.U32 R16, RZ, RZ, 0xb ;  /* 0x0000000bff107424 */ /* 0x000fe400078e00ff */
[----:B------:R-:W-:-:S15]  /*0c70*/  IMAD.MOV.U32 R17, RZ, RZ, 0x3fe00000 ;  /* 0x3fe00000ff117424 */ /* 0x000fde00078e00ff */
        /* <DEDUP_REMOVED lines=78> */
[----:B--2---:R-:W2:Y:S02]  /*1160*/  DFMA R14, R50, R14, 1 ;  /* 0x3ff00000320e742b */ /* 0x004ea4000000000e */
[----:B--2---:R-:W-:Y:S02]  /*1170*/  IMAD R51, R42, 0x100000, R15 ;  /* 0x001000002a337824 */ /* 0x004fe400078e020f */
[----:B------:R-:W-:-:S15]  /*1180*/  IMAD.MOV.U32 R50, RZ, RZ, R14 ;  /* 0x000000ffff327224 */ /* 0x000fde00078e000e */
[----:B------:R-:W-:-:S15]  /*1190*/  NOP ;  /* 0x0000000000007918 */ /* 0x000fde0000000000 */
[----:B------:R-:W-:-:S15]  /*11a0*/  NOP ;  /* 0x0000000000007918 */ /* 0x000fde0000000000 */
[----:B------:R-:W-:-:S15]  /*11b0*/  NOP ;  /* 0x0000000000007918 */ /* 0x000fde0000000000 */
[----:B------:R2:W3:Y:S02]  /*11c0*/  DFMA R46, R18, R46, 6.75539944105574400000e+15 ;  /* 0x43380000122e742b */ /* 0x0004e4000000002e */
[----:B--23--:R-:W-:Y:S05]  /*11d0*/  @!P0 BRA `(.L_x_7683) ;  /* 0x0000000000488947 */ /* 0x00cfea0003800000 */
[----:B------:R-:W-:Y:S01]  /*11e0*/  FSETP.GEU.FTZ.AND P0, PT, |R45|, 4.2275390625, PT ;  /* 0x408748002d00780b */ /* 0x000fe20003f1e200 */
[----:B------:R-:W-:-:S12]  /*11f0*/  DSETP.GEU.AND P2, PT, R44, RZ, PT ;  /* 0x000000ff2c00722a */ /* 0x000fd80003f4e000 */
[----:B------:R-:W-:-:S04]  /*1200*/  @!P0 LEA.HI R43, R42, R42, RZ, 0x1 ;  /* 0x0000002a2a2b8211 */ /* 0x000fc800078f08ff */
[----:B------:R-:W-:-:S04]  /*1210*/  @!P0 SHF.R.S32.HI R43, RZ, 0x1, R43 ;  /* 0x00000001ff2b8819 */ /* 0x000fc8000001142b */
[----:B------:R-:W-:Y:S01]  /*1220*/  @!P0 IADD3 R42, PT, PT, R42, -R43, RZ ;  /* 0x8000002b2a2a8210 */ /* 0x000fe20007ffe0ff */
[----:B------:R-:W-:-:S03]  /*1230*/  @!P0 IMAD R43, R43, 0x100000, R15 ;  /* 0x001000002b2b8824 */ /* 0x000fc600078e020f */
[----:B------:R-:W-:Y:S01]  /*1240*/  @!P0 LEA R15, R42, 0x3ff00000, 0x14 ;  /* 0x3ff000002a0f8811 */ /* 0x000fe200078ea0ff */
[----:B------:R-:W-:Y:S02]  /*1250*/  @!P0 IMAD.MOV.U32 R42, RZ, RZ, R14 ;  /* 0x000000ffff2a8224 */ /* 0x000fe400078e000e */
        /* <DEDUP_REMOVED lines=9> */
[----:B------:R2:W3:Y:S02]  /*12f0*/  @!P0 DMUL R50, R42, R14 ;  /* 0x0000000e2a328228 */ /* 0x0004e40000000000 */
.L_x_7683:
[----:B0-----:R-:W-:Y:S05]  /*1300*/  BSYNC.RECONVERGENT B1 ;  /* 0x0000000000017941 */ /* 0x001fea0003800200 */
.L_x_7682:
[----:B--2---:R-:W0:Y:S01]  /*1310*/  DADD R14, R46, -6.75539944105574400000e+15 ;  /* 0xc33800002e0e7429 */ /* 0x004e220000000000 */
[----:B------:R-:W-:Y:S01]  /*1320*/  FSETP.GEU.FTZ.AND P0, PT, |R19|, 4.1917929649353027344, PT ;  /* 0x4086232b1300780b */ /* 0x000fe20003f1e200 */
[----:B------:R-:W-:-:S15]  /*1330*/  BSSY.RECONVERGENT B1, `(.L_x_7684) ;  /* 0x000005b000017945 */ /* 0x000fde0003800200 */
[----:B------:R-:W-:-:S15]  /*1340*/  NOP ;  /* 0x0000000000007918 */ /* 0x000fde0000000000 */
[----:B------:R-:W-:-:S15]  /*1350*/  NOP ;  /* 0x0000000000007918 */ /* 0x000fde0000000000 */
[----:B------:R-:W-:-:S15]  /*1360*/  NOP ;  /* 0x0000000000007918 */ /* 0x000fde0000000000 */
[----:B------:R-:W-:-:S02]  /*1370*/  NOP ;  /* 0x0000000000007918 */ /* 0x000fc40000000000 */
[----:B0-----:R-:W0:-:S15]  /*1380*/  DFMA R40, R14, -R40, R18 ;  /* 0x800000280e28722b */ /* 0x001e1e0000000012 */
        /* <DEDUP_REMOVED lines=65> */
[----:B---3--:R0:W2:Y:S02]  /*17a0*/  DADD R50, R50, R12 ;  /* 0x0000000032327229 */ /* 0x0080a4000000000c */
[----:B0-2---:R-:W-:Y:S05]  /*17b0*/  @!P0 BRA `(.L_x_7685) ;  /* 0x0000000000488947 */ /* 0x005fea0003800000 */
[----:B------:R-:W-:Y:S01]  /*17c0*/  FSETP.GEU.FTZ.AND P0, PT, |R19|, 4.2275390625, PT ;  /* 0x408748001300780b */ /* 0x000fe20003f1e200 */
[----:B------:R-:W-:-:S12]  /*17d0*/  DSETP.GEU.AND P2, PT, R18, RZ, PT ;  /* 0x000000ff1200722a */ /* 0x000fd80003f4e000 */
[----:B------:R-:W-:-:S04]  /*17e0*/  @!P0 LEA.HI R12, R46, R46, RZ, 0x1 ;  /* 0x0000002e2e0c8211 */ /* 0x000fc800078f08ff */
[----:B------:R-:W-:Y:S01]  /*17f0*/  @!P0 SHF.R.S32.HI R13, RZ, 0x1, R12 ;  /* 0x00000001ff0d8819 */ /* 0x000fe2000001140c */
[----:B------:R-:W-:-:S03]  /*1800*/  @!P0 IMAD.MOV.U32 R12, RZ, RZ, R34 ;  /* 0x000000ffff0c8224 */ /* 0x000fc600078e0022 */
[----:B------:R-:W-:Y:S01]  /*1810*/  @!P0 IADD3 R14, PT, PT, R46, -R13, RZ ;  /* 0x8000000d2e0e8210 */ /* 0x000fe20007ffe0ff */
[----:B------:R-:W-:-:S03]  /*1820*/  @!P0 IMAD R13, R13, 0x100000, R35 ;  /* 0x001000000d0d8824 */ /* 0x000fc600078e0223 */
[----:B------:R-:W-:Y:S01]  /*1830*/  @!P0 LEA R15, R14, 0x3ff00000, 0x14 ;  /* 0x3ff000000e0f8811 */ /* 0x000fe200078ea0ff */
[----:B------:R-:W-:-:S15]  /*1840*/  @!P0 IMAD.MOV.U32 R14, RZ, RZ, RZ ;  /* 0x000000ffff0e8224 */ /* 0x000fde00078e00ff */
[----:B------:R-:W-:-:S15]  /*1850*/  NOP ;  /* 0x0000000000007918 */ /* 0x000fde0000000000 */
[----:B------:R-:W-:-:S09]  /*1860*/  NOP ;  /* 0x0000000000007918 */ /* 0x000fd20000000000 */
[----:B------:R-:W0:Y:S02]  /*1870*/  DADD R16, R18, +INF ;  /* 0x7ff0000012107429 */ /* 0x000e240000000000 */
[----:B0-----:R-:W-:Y:S02]  /*1880*/  FSEL R16, R16, RZ, P2 ;  /* 0x000000ff10107208 */ /* 0x001fe40001000000 */
[----:B------:R-:W-:-:S15]  /*1890*/  FSEL R17, R17, RZ, P2 ;  /* 0x000000ff11117208 */ /* 0x000fde0001000000 */
[----:B------:R-:W-:-:S15]  /*18a0*/  NOP ;  /* 0x0000000000007918 */ /* 0x000fde0000000000 */
[----:B------:R-:W-:-:S15]  /*18b0*/  NOP ;  /* 0x0000000000007918 */ /* 0x000fde0000000000 */
[----:B------:R-:W-:-:S15]  /*18c0*/  NOP ;  /* 0x0000000000007918 */ /* 0x000fde0000000000 */
[----:B------:R0:W2:Y:S02]  /*18d0*/  @!P0 DMUL R16, R12, R14 ;  /* 0x0000000e0c108228 */ /* 0x0000a40000000000 */
.L_x_7685:
[----:B------:R-:W-:Y:S05]  /*18e0*/  BSYNC.RECONVERGENT B1 ;  /* 0x0000000000017941 */ /* 0x000fea0003800200 */
.L_x_7684:
[----:B------:R-:W-:Y:S01]  /*18f0*/  IADD3 R3, P0, PT, R3, UR7, RZ ;  /* 0x0000000703037c10 */ /* 0x000fe2000ff1e0ff */
[----:B0-----:R-:W-:Y:S02]  /*1900*/  IMAD.U32 R14, RZ, RZ, UR10 ;  /* 0x0000000aff0e7e24 */ /* 0x001fe4000f8e00ff */
[----:B------:R-:W-:Y:S01]  /*1910*/  IMAD.U32 R15, RZ, RZ, UR11 ;  /* 0x0000000bff0f7e24 */ /* 0x000fe2000f8e00ff */
[----:B------:R-:W-:Y:S01]  /*1920*/  IADD3.X R0, PT, PT, RZ, R0, RZ, P0, !PT ;  /* 0x00000000ff007210 */ /* 0x000fe200007fe4ff */
[----:B------:R-:W-:-:S03]  /*1930*/  IMAD.SHL.U32 R13, R3, 0x2, RZ ;  /* 0x00000002030d7824 */ /* 0x000fc600078e00ff */
[----:B------:R-:W-:Y:S02]  /*1940*/  SHF.L.U64.HI R12, R3, 0x1, R0 ;  /* 0x00000001030c7819 */ /* 0x000fe40000010200 */
[----:B------:R-:W-:-:S04]  /*1950*/  ISETP.GE.U32.AND P0, PT, R13, R14, PT ;  /* 0x0000000e0d00720c */ /* 0x000fc80003f06070 */
[----:B------:R-:W-:Y:S01]  /*1960*/  ISETP.GE.AND.EX P0, PT, R12, R15, PT, P0 ;  /* 0x0000000f0c00720c */ /* 0x000fe20003f06300 */
[----:B--2---:R3:W4:-:S12]  /*1970*/  DADD R12, R50, R16 ;  /* 0x00000000320c7229 */ /* 0x0047180000000010 */
[----:B---34-:R-:W-:Y:S05]  /*1980*/  @!P0 BRA `(.L_x_7686) ;  /* 0xfffffff000408947 */ /* 0x018fea000383ffff */
.L_x_7681:
[----:B0-----:R-:W-:Y:S05]  /*1990*/  BSYNC.RECONVERGENT B0 ;  /* 0x0000000000007941 */ /* 0x001fea0003800200 */
.L_x_7680:
[----:B------:R-:W-:Y:S01]  /*19a0*/  SHFL.DOWN PT, R17, R13, 0x10, 0x1f ;  /* 0x0a001f000d117f89 */ /* 0x000fe200000e0000 */
[----:B------:R-:W-:Y:S01]  /*19b0*/  BAR.SYNC.DEFER_BLOCKING 0x0 ;  /* 0x0000000000007b1d */ /* 0x000fe20000010000 */
[C---:B------:R-:W-:Y:S01]  /*19c0*/  ISETP.NE.AND P0, PT, R5.reuse, RZ, PT ;  /* 0x000000ff0500720c */ /* 0x040fe20003f05270 */
[----:B------:R-:W-:Y:S01]  /*19d0*/  USHF.R.U32.HI UR4, URZ, 0x5, UR7 ;  /* 0x00000005ff047899 */ /* 0x000fe20008011607 */
[----:B------:R-:W-:-:S03]  /*19e0*/  IMAD R5, R5, 0x8, R4 ;  /* 0x0000000805057824 */ /* 0x000fc600078e0204 */
[----:B------:R-:W-:Y:S01]  /*19f0*/  BSSY B0, `(.L_x_7687) ;  /* 0x0000040000007945 */ /* 0x000fe20003800000 */
[----:B------:R-:W0:Y:S01]  /*1a00*/  SHFL.DOWN PT, R16, R12, 0x10, 0x1f ;  /* 0x0a001f000c107f89 */ /* 0x000e2200000e0000 */
[----:B------:R-:W-:Y:S01]  /*1a10*/  ISETP.GE.U32.AND P2, PT, R48, UR4, PT ;  /* 0x0000000430007c0c */ /* 0x000fe2000bf46070 */
[----:B0-----:R-:W0:Y:S02]  /*1a20*/  DADD R16, R16, R12 ;  /* 0x0000000010107229 */ /* 0x001e24000000000c */
[----:B0-----:R-:W-:Y:S04]  /*1a30*/  SHFL.DOWN PT, R19, R17, 0x8, 0x1f ;  /* 0x09001f0011137f89 */ /* 0x001fe800000e0000 */
        /* <DEDUP_REMOVED lines=27> */
[----:B------:R0:W3:Y:S08]  /*1bf0*/  @!P2 LDS.64 R16, [R5] ;  /* 0x000000000510a984 */ /* 0x0000f00000000a00 */
[----:B0-----:R-:W-:Y:S05]  /*1c00*/  @P0 BRA `(.L_x_7688) ;  /* 0x0000000000780947 */ /* 0x001fea0003800000 */
[----:B------:R-:W-:-:S03]  /*1c10*/  UMOV UR4, 0xffffffff ;  /* 0xffffffff00047882 */ /* 0x000fc60000000000 */
[----:B------:R-:W-:Y:S05]  /*1c20*/  BRA.DIV UR4, `(.L_x_7689) ;  /* 0x0000001e04347947 */ /* 0x000fea000b800000 */
[----:B---3--:R-:W-:Y:S04]  /*1c30*/  SHFL.DOWN PT, R3, R17, 0x10, 0x1f ;  /* 0x0a001f0011037f89 */ /* 0x008fe800000e0000 */
[----:B------:R-:W0:Y:S02]  /*1c40*/  SHFL.DOWN PT, R2, R16, 0x10, 0x1f ;  /* 0x0a001f0010027f89 */ /* 0x000e2400000e0000 */
[----:B0-----:R-:W0:Y:S02]  /*1c50*/  DADD R2, R16, R2 ;  /* 0x0000000010027229 */ /* 0x001e240000000002 */
[----:B0-----:R-:W-:Y:S04]  /*1c60*/  SHFL.DOWN PT, R13, R3, 0x8, 0x1f ;  /* 0x09001f00030d7f89 */ /* 0x001fe800000e0000 */
[----:B------:R-:W0:-:S15]  /*1c70*/  SHFL.DOWN PT, R12, R2, 0x8, 0x1f ;  /* 0x09001f00020c7f89 */ /* 0x000e1e00000e0000 */
[----:B------:R-:W-:-:S15]  /*1c80*/  NOP ;  /* 0x0000000000007918 */ /* 0x000fde0000000000 */
[----:B------:R-:W-:-:S15]  /*1c90*/  NOP ;  /* 0x0000000000007918 */ /* 0x000fde0000000000 */
[----:B------:R-:W-:-:S13]  /*1ca0*/  NOP ;  /* 0x0000000000007918 */ /* 0x000fda0000000000 */
[----:B0-----:R-:W0:Y:S02]  /*1cb0*/  DADD R12, R2, R12 ;  /* 0x00000000020c7229 */ /* 0x001e24000000000c */
[----:B0-----:R-:W0:Y:S04]  /*1cc0*/  SHFL.DOWN PT, R19, R13, 0x4, 0x1f ;  /* 0x08801f000d137f89 */ /* 0x001e2800000e0000 */
[----:B------:R-:W3:Y:S01]  /*1cd0*/  SHFL.DOWN PT, R18, R12, 0x4, 0x1f ;  /* 0x08801f000c127f89 */ /* 0x000ee200000e0000 */
[----:B0-----:R-:W-:Y:S02]  /*1ce0*/  IMAD.MOV.U32 R3, RZ, RZ, R19 ;  /* 0x000000ffff037224 */ /* 0x001fe400078e0013 */
[----:B---3--:R-:W-:-:S15]  /*1cf0*/  IMAD.MOV.U32 R2, RZ, RZ, R18 ;  /* 0x000000ffff027224 */ /* 0x008fde00078e0012 */
[----:B------:R-:W-:-:S15]  /*1d00*/  NOP ;  /* 0x0000000000007918 */ /* 0x000fde0000000000 */
[----:B------:R-:W-:-:S15]  /*1d10*/  NOP ;  /* 0x0000000000007918 */ /* 0x000fde0000000000 */
[----:B------:R-:W-:-:S10]  /*1d20*/  NOP ;  /* 0x0000000000007918 */ /* 0x000fd40000000000 */
[----:B------:R-:W0:Y:S02]  /*1d30*/  DADD R18, R12, R2 ;  /* 0x000000000c127229 */ /* 0x000e240000000002 */
[----:B0-----:R-:W0:Y:S04]  /*1d40*/  SHFL.DOWN PT, R17, R19, 0x2, 0x1f ;  /* 0x08401f0013117f89 */ /* 0x001e2800000e0000 */
[----:B------:R-:W3:Y:S01]  /*1d50*/  SHFL.DOWN PT, R16, R18, 0x2, 0x1f ;  /* 0x08401f0012107f89 */ /* 0x000ee200000e0000 */
[----:B0-----:R-:W-:Y:S01]  /*1d60*/  MOV R3, R17 ;  /* 0x0000001100037202 */ /* 0x001fe20000000f00 */
[----:B---3--:R-:W-:-:S15]  /*1d70*/  IMAD.MOV.U32 R2, RZ, RZ, R16 ;  /* 0x000000ffff027224 */ /* 0x008fde00078e0010 */
[----:B------:R-:W-:-:S15]  /*1d80*/  NOP ;  /* 0x0000000000007918 */ /* 0x000fde0000000000 */
[----:B------:R-:W-:-:S15]  /*1d90*/  NOP ;  /* 0x0000000000007918 */ /* 0x000fde0000000000 */
[----:B------:R-:W-:-:S11]  /*1da0*/  NOP ;  /* 0x0000000000007918 */ /* 0x000fd60000000000 */
[----:B------:R-:W0:Y:S02]  /*1db0*/  DADD R16, R18, R2 ;  /* 0x0000000012107229 */ /* 0x000e240000000002 */
[----:B0-----:R0:W3:Y:S04]  /*1dc0*/  SHFL.DOWN PT, R3, R17, 0x1, 0x1f ;  /* 0x08201f0011037f89 */ /* 0x0010e800000e0000 */
[----:B------:R0:W4:Y:S02]  /*1dd0*/  SHFL.DOWN PT, R2, R16, 0x1, 0x1f ;  /* 0x08201f0010027f89 */ /* 0x00012400000e0000 */
.L_x_7720:
[----:B0--34-:R0:W4:Y:S02]  /*1de0*/  DADD R16, R16, R2 ;  /* 0x0000000010107229 */ /* 0x0191240000000002 */
.L_x_7688:
[----:B------:R-:W-:Y:S05]  /*1df0*/  BSYNC B0 ;  /* 0x0000000000007941 */ /* 0x000fea0003800000 */
.L_x_7687:
[----:B0-----:R-:W0:Y:S01]  /*1e00*/  S2R R2, SR_TID.X ;  /* 0x0000000000027919 */ /* 0x001e220000002100 */
[----:B------:R-:W-:Y:S05]  /*1e10*/  WARPSYNC.ALL ;  /* 0x0000000000007948 */ /* 0x000fea0003800000 */
[----:B---34-:R3:W-:Y:S01]  /*1e20*/  @P1 STS.64 [R4], R16 ;  /* 0x0000001004001388 */ /* 0x0187e20000000a00 */
[----:B0-----:R-:W-:Y:S01]  /*1e30*/  IMAD.WIDE.U32 R2, R2, 0x2, RZ ;  /* 0x0000000202027825 */ /* 0x001fe200078e00ff */
[----:B------:R-:W-:Y:S02]  /*1e40*/  BAR.SYNC.DEFER_BLOCKING 0x0 ;  /* 0x0000000000007b1d */ /* 0x000fe40000010000 */
[----:B------:R-:W-:-:S04]  /*1e50*/  ISETP.GE.U32.AND P0, PT, R2, R14, PT ;  /* 0x0000000e0200720c */ /* 0x000fc80003f06070 */
[----:B------:R-:W-:-:S13]  /*1e60*/  ISETP.GE.AND.EX P0, PT, R3, R15, PT, P0 ;  /* 0x0000000f0300720c */ /* 0x000fda0003f06300 */
[----:B---3--:R-:W-:Y:S05]  /*1e70*/  @P0 EXIT ;  /* 0x000000000000094d */ /* 0x008fea0003800000 */
[----:B-1----:R-:W0:Y:S01]  /*1e80*/  LDS.64 R4, [R4] ;  /* 0x0000000004047984 */ /* 0x002e220000000a00 */
[----:B------:R-:W1:Y:S01]  /*1e90*/  LDC.64 R12, c[0x0][0x380] ;  /* 0x0000e000ff0c7b82 */ /* 0x000e620000000a00 */
[----:B------:R-:W-:Y:S01]  /*1ea0*/  UMOV UR4, 0x400 ;  /* 0x0000040000047882 */ /* 0x000fe20000000000 */
[----:B------:R-:W3:Y:S06]  /*1eb0*/  LDCU.64 UR10, c[0x0][0x390] ;  /* 0x00007200ff0a77ac */ /* 0x000eec0008000a00 */
[----:B------:R-:W4:Y:S01]  /*1ec0*/  S2UR UR5, SR_CgaCtaId ;  /* 0x00000000000579c3 */ /* 0x000f220000008800 */
[----:B-1----:R-:W-:-:S04]  /*1ed0*/  LEA R3, P0, R8, R12, 0x3 ;  /* 0x0000000c08037211 */ /* 0x002fc800078018ff */
[----:B------:R-:W-:Y:S01]  /*1ee0*/  LEA.HI.X R6, R8, R13, R6, 0x3, P0 ;  /* 0x0000000d08067211 */ /* 0x000fe200000f1c06 */
[----:B0--34-:R-:W-:-:S12]  /*1ef0*/  ULEA UR4, UR5, UR4, 0x18 ;  /* 0x0000000405047291 */ /* 0x019fd8000f8ec0ff */
.L_x_7698:
[----:B------:R-:W-:Y:S01]  /*1f00*/  LEA R0, R48, UR4, 0x4 ;  /* 0x0000000430007c11 */ /* 0x000fe2000f8e20ff */
[----:B------:R-:W0:Y:S01]  /*1f10*/  MUFU.RCP64H R17, R5 ;  /* 0x0000000500117308 */ /* 0x000e220000001800 */
[----:B------:R-:W-:Y:S01]  /*1f20*/  IMAD.MOV.U32 R16, RZ, RZ, 0x1 ;  /* 0x00000001ff107424 */ /* 0x000fe200078e00ff */
[----:B------:R-:W-:Y:S01]  /*1f30*/  BSSY.RECONVERGENT B0, `(.L_x_7690) ;  /* 0x00000e3000007945 */ /* 0x000fe20003800200 */
[----:B------:R-:W-:Y:S01]  /*1f40*/  IMAD.MOV.U32 R26, RZ, RZ, -0x105c611 ;  /* 0xfefa39efff1a7424 */ /* 0x000fe200078e00ff */
[----:B------:R-:W2:Y:S01]  /*1f50*/  LDS.128 R12, [R0] ;  /* 0x00000000000c7984 */ /* 0x000ea20000000c00 */
[----:B------:R-:W-:Y:S01]  /*1f60*/  IMAD.MOV.U32 R27, RZ, RZ, 0x3fe62e42 ;  /* 0x3fe62e42ff1b7424 */ /* 0x000fe200078e00ff */
[----:B--2---:R-:W1:Y:S02]  /*1f70*/  DADD R8, -R10, R12 ;  /* 0x000000000a087229 */ /* 0x004e64000000010c */
[----:B-1----:R-:W-:-:S15]  /*1f80*/  FSETP.GEU.FTZ.AND P0, PT, |R9|, 4.1917929649353027344, PT ;  /* 0x4086232b0900780b */ /* 0x002fde0003f1e200 */
[----:B------:R-:W-:-:S15]  /*1f90*/  NOP ;  /* 0x0000000000007918 */ /* 0x000fde0000000000 */
[----:B------:R-:W-:-:S15]  /*1fa0*/  NOP ;  /* 0x0000000000007918 */ /* 0x000fde0000000000 */
[----:B------:R-:W-:-:S15]  /*1fb0*/  NOP ;  /* 0x0000000000007918 */ /* 0x000fde0000000000 */
[----:B------:R-:W-:-:S02]  /*1fc0*/  NOP ;  /* 0x0000000000007918 */ /* 0x000fc40000000000 */
[----:B------:R-:W1:Y:S02]  /*1fd0*/  DADD R12, -R10, R14 ;  /* 0x000000000a0c7229 */ /* 0x000e64000000010e */
[----:B-1----:R-:W-:-:S15]  /*1fe0*/  FSETP.GEU.FTZ.AND P2, PT, |R13|, 4.1917929649353027344, PT ;  /* 0x4086232b0d00780b */ /* 0x002fde0003f5e200 */
        /* <DEDUP_REMOVED lines=68> */
[----:B-1----:R-:W-:Y:S02]  /*2430*/  IMAD.MOV.U32 R26, RZ, RZ, 0x69ce2bdf ;  /* 0x69ce2bdfff1a7424 */ /* 0x002fe400078e00ff */
        /* <DEDUP_REMOVED lines=11> */
[----:B--2---:R1:W2:Y:S02]  /*24f0*/  DFMA R26, R22, R26, R28 ;  /* 0x0000001a161a722b */ /* 0x0042a4000000001c */
[----:B-1----:R-:W-:Y:S01]  /*2500*/  MOV R28, 0x62401315 ;  /* 0x62401315001c7802 */ /* 0x002fe20000000f00 */
        /* <DEDUP_REMOVED lines=105> */
[----:B0-----:R-:W-:Y:S01]  /*2ba0*/  IMAD R19, R20, 0x100000, R25 ;  /* 0x0010000014137824 */ /* 0x001fe200078e0219 */
[----:B------:R-:W-:-:S15]  /*2bb0*/  MOV R18, R24 ;  /* 0x0000001800127202 */ /* 0x000fde0000000f00 */
[----:B------:R-:W-:-:S15]  /*2bc0*/  NOP ;  /* 0x0000000000007918 */ /* 0x000fde0000000000 */
[----:B------:R-:W-:-:S15]  /*2bd0*/  NOP ;  /* 0x0000000000007918 */ /* 0x000fde0000000000 */
[----:B------:R-:W-:-:S15]  /*2be0*/  NOP ;  /* 0x0000000000007918 */ /* 0x000fde0000000000 */
[----:B------:R-:W-:-:S01]  /*2bf0*/  NOP ;  /* 0x0000000000007918 */ /* 0x000fc20000000000 */
[----:B------:R-:W0:Y:S02]  /*2c00*/  DFMA R26, R22, R26, 1 ;  /* 0x3ff00000161a742b */ /* 0x000e24000000001a */
        /* <DEDUP_REMOVED lines=21> */
.L_x_7691:
[----:B------:R-:W-:Y:S05]  /*2d60*/  BSYNC.RECONVERGENT B0 ;  /* 0x0000000000007941 */ /* 0x000fea0003800200 */
.L_x_7690:
[----:B------:R-:W-:Y:S01]  /*2d70*/  BSSY.RECONVERGENT B0, `(.L_x_7692) ;  /* 0x0000017000007945 */ /* 0x000fe20003800200 */
[----:B0-----:R-:W-:Y:S01]  /*2d80*/  IMAD.MOV.U32 R8, RZ, RZ, R26 ;  /* 0x000000ffff087224 */ /* 0x001fe200078e001a */
[----:B------:R-:W-:Y:S02]  /*2d90*/  MOV R9, R23 ;  /* 0x0000001700097202 */ /* 0x000fe40000000f00 */
[----:B------:R-:W-:Y:S05]  /*2da0*/  @!P2 BRA `(.L_x_7693) ;  /* 0x00000000004ca947 */ /* 0x000fea0003800000 */
[----:B------:R-:W-:Y:S01]  /*2db0*/  FSETP.GEU.FTZ.AND P0, PT, |R13|, 4.2275390625, PT ;  /* 0x408748000d00780b */ /* 0x000fe20003f1e200 */
[----:B------:R-:W-:-:S12]  /*2dc0*/  DSETP.GEU.AND P1, PT, R12, RZ, PT ;  /* 0x000000ff0c00722a */ /* 0x000fd80003f2e000 */
[----:B------:R-:W-:-:S15]  /*2dd0*/  @!P0 LEA.HI R0, R14, R14, RZ, 0x1 ;  /* 0x0000000e0e008211 */ /* 0x000fde00078f08ff */
[----:B------:R-:W-:-:S15]  /*2de0*/  NOP ;  /* 0x0000000000007918 */ /* 0x000fde0000000000 */
[----:B------:R-:W-:-:S15]  /*2df0*/  NOP ;  /* 0x0000000000007918 */ /* 0x000fde0000000000 */
[----:B------:R-:W-:-:S07]  /*2e00*/  NOP ;  /* 0x0000000000007918 */ /* 0x000fce0000000000 */
[----:B------:R0:W2:Y:S02]  /*2e10*/  DADD R8, R12, +INF ;  /* 0x7ff000000c087429 */ /* 0x0000a40000000000 */
[----:B0-----:R-:W-:Y:S01]  /*2e20*/  @!P0 SHF.R.S32.HI R13, RZ, 0x1, R0 ;  /* 0x00000001ff0d8819 */ /* 0x001fe20000011400 */
        /* <DEDUP_REMOVED lines=11> */
.L_x_7693:
[----:B------:R-:W-:Y:S05]  /*2ee0*/  BSYNC.RECONVERGENT B0 ;  /* 0x0000000000007941 */ /* 0x000fea0003800200 */
.L_x_7692:
[----:B0-2---:R-:W-:Y:S01]  /*2ef0*/  IMAD.MOV.U32 R12, RZ, RZ, R8 ;  /* 0x000000ffff0c7224 */ /* 0x005fe200078e0008 */
        /* <DEDUP_REMOVED lines=22> */
[----:B-1----:R-:W-:Y:S05]  /*3060*/  CALL.REL.NOINC `($__internal_39_$__cuda_sm20_div_rn_f64_full) ;  /* 0x0000000c001c7944 */ /* 0x002fea0003c00000 */
[----:B------:R-:W-:Y:S01]  /*3070*/  IMAD.MOV.U32 R14, RZ, RZ, R26 ;  /* 0x000000ffff0e7224 */ /* 0x000fe200078e001a */
[----:B------:R-:W-:-:S07]  /*3080*/  MOV R15, R27 ;  /* 0x0000001b000f7202 */ /* 0x000fce0000000f00 */
.L_x_7695:
[----:B------:R-:W-:Y:S05]  /*3090*/  BSYNC.RECONVERGENT B0 ;  /* 0x0000000000007941 */ /* 0x000fea0003800200 */
.L_x_7694:
[----:B------:R-:W0:Y:S01]  /*30a0*/  MUFU.RCP64H R9, R5 ;  /* 0x0000000500097308 */ /* 0x000e220000001800 */
[----:B------:R-:W-:Y:S01]  /*30b0*/  IMAD.MOV.U32 R8, RZ, RZ, 0x1 ;  /* 0x00000001ff087424 */ /* 0x000fe200078e00ff */
[----:B-1----:R-:W-:Y:S01]  /*30c0*/  FSETP.GEU.AND P2, PT, |R19|, 6.5827683646048100446e-37, PT ;  /* 0x036000001300780b */ /* 0x002fe20003f4e200 */
[----:B------:R-:W-:Y:S04]  /*30d0*/  BSSY.RECONVERGENT B0, `(.L_x_7696) ;  /* 0x0000033000007945 */ /* 0x000fe80003800200 */
        /* <DEDUP_REMOVED lines=38> */
[----:B------:R-:W-:-:S04]  /*3340*/  LEA R8, P1, R48, R3, 0x4 ;  /* 0x0000000330087211 */ /* 0x000fc800078220ff */
[----:B------:R-:W-:Y:S02]  /*3350*/  FSETP.GT.AND P0, PT, |R0|, 1.469367938527859385e-39, PT ;  /* 0x001000000000780b */ /* 0x000fe40003f04200 */
[----:B------:R-:W-:-:S11]  /*3360*/  LEA.HI.X R9, R48, R6, R7, 0x4, P1 ;  /* 0x0000000630097211 */ /* 0x000fd600008f2407 */
[----:B------:R-:W-:Y:S05]  /*3370*/  @P0 BRA P2, `(.L_x_7697) ;  /* 0x0000000000200947 */ /* 0x000fea0001000000 */
[----:B------:R-:W-:Y:S01]  /*3380*/  IMAD.MOV.U32 R22, RZ, RZ, R18 ;  /* 0x000000ffff167224 */ /* 0x000fe200078e0012 */
[----:B------:R-:W-:Y:S01]  /*3390*/  MOV R16, R4 ;  /* 0x0000000400107202 */ /* 0x000fe20000000f00 */
[----:B------:R-:W-:Y:S01]  /*33a0*/  IMAD.MOV.U32 R23, RZ, RZ, R19 ;  /* 0x000000ffff177224 */ /* 0x000fe200078e0013 */
[----:B------:R-:W-:Y:S01]  /*33b0*/  MOV R0, 0x33e0 ;  /* 0x000033e000007802 */ /* 0x000fe20000000f00 */
[----:B------:R-:W-:-:S07]  /*33c0*/  IMAD.MOV.U32 R17, RZ, RZ, R5 ;  /* 0x000000ffff117224 */ /* 0x000fce00078e0005 */
[----:B------:R-:W-:Y:S05]  /*33d0*/  CALL.REL.NOINC `($__internal_39_$__cuda_sm20_div_rn_f64_full) ;  /* 0x0000000800407944 */ /* 0x000fea0003c00000 */
[----:B------:R-:W-:Y:S02]  /*33e0*/  IMAD.MOV.U32 R12, RZ, RZ, R26 ;  /* 0x000000ffff0c7224 */ /* 0x000fe400078e001a */
[----:B------:R-:W-:-:S07]  /*33f0*/  IMAD.MOV.U32 R13, RZ, RZ, R27 ;  /* 0x000000ffff0d7224 */ /* 0x000fce00078e001b */
.L_x_7697:
[----:B------:R-:W-:Y:S05]  /*3400*/  BSYNC.RECONVERGENT B0 ;  /* 0x0000000000007941 */ /* 0x000fea0003800200 */
.L_x_7696:
[----:B------:R-:W-:Y:S01]  /*3410*/  IADD3 R48, P0, PT, R48, UR7, RZ ;  /* 0x0000000730307c10 */ /* 0x000fe2000ff1e0ff */
[----:B------:R0:W-:Y:S04]  /*3420*/  STG.E.128 desc[UR8][R8.64], R12 ;  /* 0x0000000c08007986 */ /* 0x0001e8000c101d08 */
[----:B------:R-:W-:Y:S02]  /*3430*/  IMAD.SHL.U32 R0, R48, 0x2, RZ ;  /* 0x0000000230007824 */ /* 0x000fe400078e00ff */
[----:B------:R-:W-:-:S03]  /*3440*/  IMAD.X R7, RZ, RZ, R7, P0 ;  /* 0x000000ffff077224 */ /* 0x000fc600000e0607 */
[----:B------:R-:W-:Y:S02]  /*3450*/  ISETP.GE.U32.AND P0, PT, R0, UR10, PT ;  /* 0x0000000a00007c0c */ /* 0x000fe4000bf06070 */
[----:B------:R-:W-:-:S04]  /*3460*/  SHF.L.U64.HI R0, R48, 0x1, R7 ;  /* 0x0000000130007819 */ /* 0x000fc80000010207 */
[----:B------:R-:W-:-:S13]  /*3470*/  ISETP.GE.AND.EX P0, PT, R0, UR11, PT, P0 ;  /* 0x0000000b00007c0c */ /* 0x000fda000bf06300 */
[----:B0-----:R-:W-:Y:S05]  /*3480*/  @!P0 BRA `(.L_x_7698) ;  /* 0xffffffe8009c8947 */ /* 0x001fea000383ffff */
[----:B------:R-:W-:Y:S05]  /*3490*/  EXIT ;  /* 0x000000000000794d */ /* 0x000fea0003800000 */
.L_x_7679:
[----:B-1----:R-:W-:Y:S01]  /*34a0*/  MOV R21, R11 ;  /* 0x0000000b00157202 */ /* 0x002fe20000000f00 */
[----:B------:R-:W-:Y:S02]  /*34b0*/  IMAD.MOV.U32 R22, RZ, RZ, 0x10 ;  /* 0x00000010ff167424 */ /* 0x000fe400078e00ff */
[----:B------:R-:W-:Y:S02]  /*34c0*/  IMAD.MOV.U32 R23, RZ, RZ, 0x1f ;  /* 0x0000001fff177424 */ /* 0x000fe400078e00ff */
[----:B0-----:R-:W-:-:S07]  /*34d0*/  IMAD.MOV.U32 R0, RZ, RZ, -0x1 ;  /* 0xffffffffff007424 */ /* 0x001fce00078e00ff */
[----:B------:R-:W-:Y:S05]  /*34e0*/  WARPSYNC.COLLECTIVE R0, `(.L_x_7699) ;  /* 0x0000000000087348 */ /* 0x000fea0003c00000 */
[----:B------:R0:W1:Y:S02]  /*34f0*/  SHFL.DOWN P2, R20, R21, R22, R23 ;  /* 0x0800001615147389 */ /* 0x0000640000040017 */
[----:B01----:R-:W-:Y:S05]  /*3500*/  ENDCOLLECTIVE ;  /* 0x000000000000791b */ /* 0x003fea0003800000 */
.L_x_7699:
[----:B------:R-:W-:Y:S02]  /*3510*/  IMAD.MOV.U32 R21, RZ, RZ, R10 ;  /* 0x000000ffff157224 */ /* 0x000fe400078e000a */
[----:B------:R-:W-:-:S07]  /*3520*/  IMAD.MOV.U32 R13, RZ, RZ, R20 ;  /* 0x000000ffff0d7224 */ /* 0x000fce00078e0014 */
[----:B------:R-:W-:Y:S05]  /*3530*/  WARPSYNC.COLLECTIVE R0, `(.L_x_7700) ;  /* 0x0000000000087348 */ /* 0x000fea0003c00000 */
[----:B------:R0:W1:Y:S02]  /*3540*/  SHFL.DOWN P2, R20, R21, R22, R23 ;  /* 0x0800001615147389 */ /* 0x0000640000040017 */
[----:B01----:R-:W-:Y:S05]  /*3550*/  ENDCOLLECTIVE ;  /* 0x000000000000791b */ /* 0x003fea0003800000 */
.L_x_7700:
[----:B------:R-:W-:Y:S01]  /*3560*/  IMAD.MOV.U32 R22, RZ, RZ, 0x8 ;  /* 0x00000008ff167424 */ /* 0x000fe200078e00ff */
[----:B------:R-:W-:-:S06]  /*3570*/  MOV R12, R20 ;  /* 0x00000014000c7202 */ /* 0x000fcc0000000f00 */
[----:B------:R-:W0:Y:S02]  /*3580*/  DSETP.GEU.AND P2, PT, R10, R12, PT ;  /* 0x0000000c0a00722a */ /* 0x000e240003f4e000 */
[----:B0-----:R-:W-:Y:S02]  /*3590*/  FSEL R13, R13, R11, !P2 ;  /* 0x0000000b0d0d7208 */ /* 0x001fe40005000000 */
[----:B------:R-:W-:-:S03]  /*35a0*/  FSEL R12, R12, R10, !P2 ;  /* 0x0000000a0c0c7208 */ /* 0x000fc60005000000 */
[----:B------:R-:W-:-:S07]  /*35b0*/  IMAD.MOV.U32 R21, RZ, RZ, R13 ;  /* 0x000000ffff157224 */ /* 0x000fce00078e000d */
[----:B------:R-:W-:Y:S05]  /*35c0*/  WARPSYNC.COLLECTIVE R0, `(.L_x_7701) ;  /* 0x0000000000087348 */ /* 0x000fea0003c00000 */
[----:B------:R0:W1:Y:S02]  /*35d0*/  SHFL.DOWN P2, R20, R21, R22, R23 ;  /* 0x0800001615147389 */ /* 0x0000640000040017 */
[----:B01----:R-:W-:Y:S05]  /*35e0*/  ENDCOLLECTIVE ;  /* 0x000000000000791b */ /* 0x003fea0003800000 */
.L_x_7701:
[----:B------:R-:W-:Y:S02]  /*35f0*/  IMAD.MOV.U32 R21, RZ, RZ, R12 ;  /* 0x000000ffff157224 */ /* 0x000fe400078e000c */
[----:B------:R-:W-:-:S07]  /*3600*/  IMAD.MOV.U32 R11, RZ, RZ, R20 ;  /* 0x000000ffff0b7224 */ /* 0x000fce00078e0014 */
[----:B------:R-:W-:Y:S05]  /*3610*/  WARPSYNC.COLLECTIVE R0, `(.L_x_7702) ;  /* 0x0000000000087348 */ /* 0x000fea0003c00000 */
[----:B------:R0:W1:Y:S02]  /*3620*/  SHFL.DOWN P2, R20, R21, R22, R23 ;  /* 0x0800001615147389 */ /* 0x0000640000040017 */
[----:B01----:R-:W-:Y:S05]  /*3630*/  ENDCOLLECTIVE ;  /* 0x000000000000791b */ /* 0x003fea0003800000 */
.L_x_7702:
[----:B------:R-:W-:Y:S02]  /*3640*/  IMAD.MOV.U32 R22, RZ, RZ, 0x4 ;  /* 0x00000004ff167424 */ /* 0x000fe400078e00ff */
[----:B------:R-:W-:-:S06]  /*3650*/  IMAD.MOV.U32 R10, RZ, RZ, R20 ;  /* 0x000000ffff0a7224 */ /* 0x000fcc00078e0014 */
[----:B------:R-:W0:Y:S02]  /*3660*/  DSETP.GEU.AND P2, PT, R12, R10, PT ;  /* 0x0000000a0c00722a */ /* 0x000e240003f4e000 */
[----:B0-----:R-:W-:Y:S02]  /*3670*/  FSEL R13, R11, R13, !P2 ;  /* 0x0000000d0b0d7208 */ /* 0x001fe40005000000 */
[----:B------:R-:W-:Y:S02]  /*3680*/  FSEL R12, R10, R12, !P2 ;  /* 0x0000000c0a0c7208 */ /* 0x000fe40005000000 */
[----:B------:R-:W-:-:S07]  /*3690*/  MOV R21, R13 ;  /* 0x0000000d00157202 */ /* 0x000fce0000000f00 */
[----:B------:R-:W-:Y:S05]  /*36a0*/  WARPSYNC.COLLECTIVE R0, `(.L_x_7703) ;  /* 0x0000000000087348 */ /* 0x000fea0003c00000 */
[----:B------:R0:W1:Y:S02]  /*36b0*/  SHFL.DOWN P2, R20, R21, R22, R23 ;  /* 0x0800001615147389 */ /* 0x0000640000040017 */
[----:B01----:R-:W-:Y:S05]  /*36c0*/  ENDCOLLECTIVE ;  /* 0x000000000000791b */ /* 0x003fea0003800000 */
.L_x_7703:
[----:B------:R-:W-:Y:S02]  /*36d0*/  IMAD.MOV.U32 R21, RZ, RZ, R12 ;  /* 0x000000ffff157224 */ /* 0x000fe400078e000c */
[----:B------:R-:W-:-:S07]  /*36e0*/  IMAD.MOV.U32 R11, RZ, RZ, R20 ;  /* 0x000000ffff0b7224 */ /* 0x000fce00078e0014 */
[----:B------:R-:W-:Y:S05]  /*36f0*/  WARPSYNC.COLLECTIVE R0, `(.L_x_7704) ;  /* 0x0000000000087348 */ /* 0x000fea0003c00000 */
[----:B------:R0:W1:Y:S02]  /*3700*/  SHFL.DOWN P2, R20, R21, R22, R23 ;  /* 0x0800001615147389 */ /* 0x0000640000040017 */
[----:B01----:R-:W-:Y:S05]  /*3710*/  ENDCOLLECTIVE ;  /* 0x000000000000791b */ /* 0x003fea0003800000 */
.L_x_7704:
[----:B------:R-:W-:Y:S01]  /*3720*/  MOV R22, 0x2 ;  /* 0x0000000200167802 */ /* 0x000fe20000000f00 */
[----:B------:R-:W-:-:S06]  /*3730*/  IMAD.MOV.U32 R10, RZ, RZ, R20 ;  /* 0x000000ffff0a7224 */ /* 0x000fcc00078e0014 */
[----:B------:R-:W0:Y:S02]  /*3740*/  DSETP.GEU.AND P2, PT, R12, R10, PT ;  /* 0x0000000a0c00722a */ /* 0x000e240003f4e000 */
[----:B0-----:R-:W-:Y:S02]  /*3750*/  FSEL R13, R11, R13, !P2 ;  /* 0x0000000d0b0d7208 */ /* 0x001fe40005000000 */
[----:B------:R-:W-:-:S03]  /*3760*/  FSEL R12, R10, R12, !P2 ;  /* 0x0000000c0a0c7208 */ /* 0x000fc60005000000 */
[----:B------:R-:W-:-:S07]  /*3770*/  IMAD.MOV.U32 R21, RZ, RZ, R13 ;  /* 0x000000ffff157224 */ /* 0x000fce00078e000d */
[----:B------:R-:W-:Y:S05]  /*3780*/  WARPSYNC.COLLECTIVE R0, `(.L_x_7705) ;  /* 0x0000000000087348 */ /* 0x000fea0003c00000 */
[----:B------:R0:W1:Y:S02]  /*3790*/  SHFL.DOWN P2, R20, R21, R22, R23 ;  /* 0x0800001615147389 */ /* 0x0000640000040017 */
[----:B01----:R-:W-:Y:S05]  /*37a0*/  ENDCOLLECTIVE ;  /* 0x000000000000791b */ /* 0x003fea0003800000 */
.L_x_7705:
[----:B------:R-:W-:Y:S02]  /*37b0*/  IMAD.MOV.U32 R21, RZ, RZ, R12 ;  /* 0x000000ffff157224 */ /* 0x000fe400078e000c */
[----:B------:R-:W-:-:S07]  /*37c0*/  IMAD.MOV.U32 R11, RZ, RZ, R20 ;  /* 0x000000ffff0b7224 */ /* 0x000fce00078e0014 */
[----:B------:R-:W-:Y:S05]  /*37d0*/  WARPSYNC.COLLECTIVE R0, `(.L_x_7706) ;  /* 0x0000000000087348 */ /* 0x000fea0003c00000 */
[----:B------:R0:W1:Y:S02]  /*37e0*/  SHFL.DOWN P2, R20, R21, R22, R23 ;  /* 0x0800001615147389 */ /* 0x0000640000040017 */
[----:B01----:R-:W-:Y:S05]  /*37f0*/  ENDCOLLECTIVE ;  /* 0x000000000000791b */ /* 0x003fea0003800000 */
.L_x_7706:
[----:B------:R-:W-:Y:S02]  /*3800*/  IMAD.MOV.U32 R22, RZ, RZ, 0x1 ;  /* 0x00000001ff167424 */ /* 0x000fe400078e00ff */
        /* <DEDUP_REMOVED lines=8> */
.L_x_7707:
[----:B------:R-:W-:Y:S01]  /*3890*/  IMAD.MOV.U32 R21, RZ, RZ, R12 ;  /* 0x000000ffff157224 */ /* 0x000fe200078e000c */
[----:B------:R-:W-:-:S07]  /*38a0*/  MOV R11, R20 ;  /* 0x00000014000b7202 */ /* 0x000fce0000000f00 */
[----:B------:R-:W-:Y:S05]  /*38b0*/  WARPSYNC.COLLECTIVE R0, `(.L_x_7708) ;  /* 0x0000000000087348 */ /* 0x000fea0003c00000 */
[----:B------:R0:W1:Y:S02]  /*38c0*/  SHFL.DOWN P2, R20, R21, R22, R23 ;  /* 0x0800001615147389 */ /* 0x0000640000040017 */
[----:B01----:R-:W-:Y:S05]  /*38d0*/  ENDCOLLECTIVE ;  /* 0x000000000000791b */ /* 0x003fea0003800000 */
.L_x_7708:
[----:B------:R-:W-:Y:S01]  /*38e0*/  IMAD.MOV.U32 R10, RZ, RZ, R20 ;  /* 0x000000ffff0a7224 */ /* 0x000fe200078e0014 */
[----:B------:R-:W-:Y:S06]  /*38f0*/  BRA `(.L_x_7709) ;  /* 0xffffffd000247947 */ /* 0x000fec000383ffff */
.L_x_7689:
[----:B---3--:R-:W-:Y:S01]  /*3900*/  IMAD.MOV.U32 R21, RZ, RZ, R17 ;  /* 0x000000ffff157224 */ /* 0x008fe200078e0011 */
[----:B------:R-:W-:Y:S01]  /*3910*/  MOV R0, 0xffffffff ;  /* 0xffffffff00007802 */ /* 0x000fe20000000f00 */
[----:B------:R-:W-:Y:S02]  /*3920*/  IMAD.MOV.U32 R22, RZ, RZ, 0x10 ;  /* 0x00000010ff167424 */ /* 0x000fe400078e00ff */
[----:B------:R-:W-:-:S07]  /*3930*/  IMAD.MOV.U32 R23, RZ, RZ, 0x1f ;  /* 0x0000001fff177424 */ /* 0x000fce00078e00ff */
[----:B-12---:R-:W-:Y:S05]  /*3940*/  WARPSYNC.COLLECTIVE R0, `(.L_x_7710) ;  /* 0x0000000000087348 */ /* 0x006fea0003c00000 */
[----:B------:R0:W3:Y:S02]  /*3950*/  SHFL.DOWN P2, R20, R21, R22, R23 ;  /* 0x0800001615147389 */ /* 0x0000e40000040017 */
[----:B0123--:R-:W-:Y:S05]  /*3960*/  ENDCOLLECTIVE ;  /* 0x000000000000791b */ /* 0x00ffea0003800000 */
.L_x_7710:
[----:B------:R-:W-:Y:S02]  /*3970*/  IMAD.MOV.U32 R21, RZ, RZ, R16 ;  /* 0x000000ffff157224 */ /* 0x000fe400078e0010 */
[----:B------:R-:W-:-:S07]  /*3980*/  IMAD.MOV.U32 R3, RZ, RZ, R20 ;  /* 0x000000ffff037224 */ /* 0x000fce00078e0014 */
[----:B------:R-:W-:Y:S05]  /*3990*/  WARPSYNC.COLLECTIVE R0, `(.L_x_7711) ;  /* 0x0000000000087348 */ /* 0x000fea0003c00000 */
[----:B------:R0:W1:Y:S02]  /*39a0*/  SHFL.DOWN P2, R20, R21, R22, R23 ;  /* 0x0800001615147389 */ /* 0x0000640000040017 */
[----:B01----:R-:W-:Y:S05]  /*39b0*/  ENDCOLLECTIVE ;  /* 0x000000000000791b */ /* 0x003fea0003800000 */
.L_x_7711:
[----:B------:R-:W-:Y:S02]  /*39c0*/  IMAD.MOV.U32 R22, RZ, RZ, 0x8 ;  /* 0x00000008ff167424 */ /* 0x000fe400078e00ff */
[----:B------:R-:W-:-:S06]  /*39d0*/  IMAD.MOV.U32 R2, RZ, RZ, R20 ;  /* 0x000000ffff027224 */ /* 0x000fcc00078e0014 */
[----:B------:R-:W0:Y:S02]  /*39e0*/  DADD R2, R16, R2 ;  /* 0x0000000010027229 */ /* 0x000e240000000002 */
[----:B0-----:R-:W-:-:S07]  /*39f0*/  IMAD.MOV.U32 R21, RZ, RZ, R3 ;  /* 0x000000ffff157224 */ /* 0x001fce00078e0003 */
[----:B------:R-:W-:Y:S05]  /*3a00*/  WARPSYNC.COLLECTIVE R0, `(.L_x_7712) ;  /* 0x0000000000087348 */ /* 0x000fea0003c00000 */
[----:B------:R0:W1:Y:S02]  /*3a10*/  SHFL.DOWN P2, R20, R21, R22, R23 ;  /* 0x0800001615147389 */ /* 0x0000640000040017 */
[----:B01----:R-:W-:Y:S05]  /*3a20*/  ENDCOLLECTIVE ;  /* 0x000000000000791b */ /* 0x003fea0003800000 */
.L_x_7712:
[----:B------:R-:W-:Y:S01]  /*3a30*/  IMAD.MOV.U32 R21, RZ, RZ, R2 ;  /* 0x000000ffff157224 */ /* 0x000fe200078e0002 */
[----:B------:R-:W-:-:S07]  /*3a40*/  MOV R13, R20 ;  /* 0x00000014000d7202 */ /* 0x000fce0000000f00 */
[----:B------:R-:W-:Y:S05]  /*3a50*/  WARPSYNC.COLLECTIVE R0, `(.L_x_7713) ;  /* 0x0000000000087348 */ /* 0x000fea0003c00000 */
[----:B------:R0:W1:Y:S02]  /*3a60*/  SHFL.DOWN P2, R20, R21, R22, R23 ;  /* 0x0800001615147389 */ /* 0x0000640000040017 */
[----:B01----:R-:W-:Y:S05]  /*3a70*/  ENDCOLLECTIVE ;  /* 0x000000000000791b */ /* 0x003fea0003800000 */
.L_x_7713:
[----:B------:R-:W-:Y:S02]  /*3a80*/  IMAD.MOV.U32 R22, RZ, RZ, 0x4 ;  /* 0x00000004ff167424 */ /* 0x000fe400078e00ff */
[----:B------:R-:W-:-:S06]  /*3a90*/  IMAD.MOV.U32 R12, RZ, RZ, R20 ;  /* 0x000000ffff0c7224 */ /* 0x000fcc00078e0014 */
[----:B------:R-:W0:Y:S02]  /*3aa0*/  DADD R12, R2, R12 ;  /* 0x00000000020c7229 */ /* 0x000e24000000000c */
[----:B0-----:R-:W-:-:S07]  /*3ab0*/  IMAD.MOV.U32 R21, RZ, RZ, R13 ;  /* 0x000000ffff157224 */ /* 0x001fce00078e000d */
[----:B------:R-:W-:Y:S05]  /*3ac0*/  WARPSYNC.COLLECTIVE R0, `(.L_x_7714) ;  /* 0x0000000000087348 */ /* 0x000fea0003c00000 */
[----:B------:R0:W1:Y:S02]  /*3ad0*/  SHFL.DOWN P2, R20, R21, R22, R23 ;  /* 0x0800001615147389 */ /* 0x0000640000040017 */
[----:B01----:R-:W-:Y:S05]  /*3ae0*/  ENDCOLLECTIVE ;  /* 0x000000000000791b */ /* 0x003fea0003800000 */
.L_x_7714:
[----:B------:R-:W-:Y:S01]  /*3af0*/  MOV R21, R12 ;  /* 0x0000000c00157202 */ /* 0x000fe20000000f00 */
[----:B------:R-:W-:-:S07]  /*3b00*/  IMAD.MOV.U32 R19, RZ, RZ, R20 ;  /* 0x000000ffff137224 */ /* 0x000fce00078e0014 */
[----:B------:R-:W-:Y:S05]  /*3b10*/  WARPSYNC.COLLECTIVE R0, `(.L_x_7715) ;  /* 0x0000000000087348 */ /* 0x000fea0003c00000 */
[----:B------:R0:W1:Y:S02]  /*3b20*/  SHFL.DOWN P2, R20, R21, R22, R23 ;  /* 0x0800001615147389 */ /* 0x0000640000040017 */
[----:B01----:R-:W-:Y:S05]  /*3b30*/  ENDCOLLECTIVE ;  /* 0x000000000000791b */ /* 0x003fea0003800000 */
.L_x_7715:
[----:B------:R-:W-:Y:S02]  /*3b40*/  IMAD.MOV.U32 R22, RZ, RZ, 0x2 ;  /* 0x00000002ff167424 */ /* 0x000fe400078e00ff */
[----:B------:R-:W-:-:S06]  /*3b50*/  IMAD.MOV.U32 R18, RZ, RZ, R20 ;  /* 0x000000ffff127224 */ /* 0x000fcc00078e0014 */
[----:B------:R-:W0:Y:S02]  /*3b60*/  DADD R18, R12, R18 ;  /* 0x000000000c127229 */ /* 0x000e240000000012 */
[----:B0-----:R-:W-:-:S07]  /*3b70*/  IMAD.MOV.U32 R21, RZ, RZ, R19 ;  /* 0x000000ffff157224 */ /* 0x001fce00078e0013 */
[----:B------:R-:W-:Y:S05]  /*3b80*/  WARPSYNC.COLLECTIVE R0, `(.L_x_7716) ;  /* 0x0000000000087348 */ /* 0x000fea0003c00000 */
[----:B------:R0:W1:Y:S02]  /*3b90*/  SHFL.DOWN P2, R20, R21, R22, R23 ;  /* 0x0800001615147389 */ /* 0x0000640000040017 */
[----:B01----:R-:W-:Y:S05]  /*3ba0*/  ENDCOLLECTIVE ;  /* 0x000000000000791b */ /* 0x003fea0003800000 */
.L_x_7716:
[----:B------:R-:W-:Y:S02]  /*3bb0*/  IMAD.MOV.U32 R21, RZ, RZ, R18 ;  /* 0x000000ffff157224 */ /* 0x000fe400078e0012 */
[----:B------:R-:W-:-:S07]  /*3bc0*/  IMAD.MOV.U32 R17, RZ, RZ, R20 ;  /* 0x000000ffff117224 */ /* 0x000fce00078e0014 */
[----:B------:R-:W-:Y:S05]  /*3bd0*/  WARPSYNC.COLLECTIVE R0, `(.L_x_7717) ;  /* 0x0000000000087348 */ /* 0x000fea0003c00000 */
[----:B------:R0:W1:Y:S02]  /*3be0*/  SHFL.DOWN P2, R20, R21, R22, R23 ;  /* 0x0800001615147389 */ /* 0x0000640000040017 */
[----:B01----:R-:W-:Y:S05]  /*3bf0*/  ENDCOLLECTIVE ;  /* 0x000000000000791b */ /* 0x003fea0003800000 */
.L_x_7717:
[----:B------:R-:W-:Y:S01]  /*3c00*/  IMAD.MOV.U32 R22, RZ, RZ, 0x1 ;  /* 0x00000001ff167424 */ /* 0x000fe200078e00ff */
[----:B------:R-:W-:-:S06]  /*3c10*/  MOV R16, R20 ;  /* 0x0000001400107202 */ /* 0x000fcc0000000f00 */
[----:B------:R-:W0:Y:S02]  /*3c20*/  DADD R16, R18, R16 ;  /* 0x0000000012107229 */ /* 0x000e240000000010 */
[----:B0-----:R-:W-:-:S07]  /*3c30*/  IMAD.MOV.U32 R21, RZ, RZ, R17 ;  /* 0x000000ffff157224 */ /* 0x001fce00078e0011 */
[----:B------:R-:W-:Y:S05]  /*3c40*/  WARPSYNC.COLLECTIVE R0, `(.L_x_7718) ;  /* 0x0000000000087348 */ /* 0x000fea0003c00000 */
[----:B------:R0:W1:Y:S02]  /*3c50*/  SHFL.DOWN P2, R20, R21, R22, R23 ;  /* 0x0800001615147389 */ /* 0x0000640000040017 */
[----:B01----:R-:W-:Y:S05]  /*3c60*/  ENDCOLLECTIVE ;  /* 0x000000000000791b */ /* 0x003fea0003800000 */
.L_x_7718:
[----:B------:R-:W-:Y:S02]  /*3c70*/  IMAD.MOV.U32 R21, RZ, RZ, R16 ;  /* 0x000000ffff157224 */ /* 0x000fe400078e0010 */
[----:B------:R-:W-:-:S07]  /*3c80*/  IMAD.MOV.U32 R3, RZ, RZ, R20 ;  /* 0x000000ffff037224 */ /* 0x000fce00078e0014 */
[----:B------:R-:W-:Y:S05]  /*3c90*/  WARPSYNC.COLLECTIVE R0, `(.L_x_7719) ;  /* 0x0000000000087348 */ /* 0x000fea0003c00000 */
[----:B------:R0:W1:Y:S02]  /*3ca0*/  SHFL.DOWN P2, R20, R21, R22, R23 ;  /* 0x0800001615147389 */ /* 0x0000640000040017 */
[----:B01----:R-:W-:Y:S05]  /*3cb0*/  ENDCOLLECTIVE ;  /* 0x000000000000791b */ /* 0x003fea0003800000 */
.L_x_7719:
[----:B------:R-:W-:Y:S01]  /*3cc0*/  IMAD.MOV.U32 R2, RZ, RZ, R20 ;  /* 0x000000ffff027224 */ /* 0x000fe200078e0014 */
[----:B------:R-:W-:Y:S06]  /*3cd0*/  BRA `(.L_x_7720) ;  /* 0xffffffe000407947 */ /* 0x000fec000383ffff */
        .weak           $__internal_39_$__cuda_sm20_div_rn_f64_full
        .type           $__internal_39_$__cuda_sm20_div_rn_f64_full,@function
        .size           $__internal_39_$__cuda_sm20_div_rn_f64_full,(.L_x_11604 - $__internal_39_$__cuda_sm20_div_rn_f64_full)
$__internal_39_$__cuda_sm20_div_rn_f64_full:
[C---:B------:R-:W-:Y:S01]  /*3ce0*/  FSETP.GEU.AND P2, PT, |R23|.reuse, 1.469367938527859385e-39, PT ;  /* 0x001000001700780b */ /* 0x040fe20003f4e200 */
[----:B------:R-:W-:Y:S01]  /*3cf0*/  IMAD.MOV.U32 R28, RZ, RZ, 0x1ca00000 ;  /* 0x1ca00000ff1c7424 */ /* 0x000fe200078e00ff */
[----:B------:R-:W-:Y:S01]  /*3d00*/  LOP3.LUT R2, R23, 0x7ff00000, RZ, 0xc0, !PT ;  /* 0x7ff0000017027812 */ /* 0x000fe200078ec0ff */
[----:B------:R-:W-:Y:S01]  /*3d10*/  IMAD.MOV.U32 R20, RZ, RZ, R22 ;  /* 0x000000ffff147224 */ /* 0x000fe200078e0016 */
[C---:B------:R-:W-:Y:S01]  /*3d20*/  LOP3.LUT R33, R17.reuse, 0x7ff00000, RZ, 0xc0, !PT ;  /* 0x7ff0000011217812 */ /* 0x040fe200078ec0ff */
[----:B------:R-:W-:Y:S01]  /*3d30*/  IMAD.MOV.U32 R24, RZ, RZ, 0x1 ;  /* 0x00000001ff187424 */ /* 0x000fe200078e00ff */
[C---:B------:R-:W-:Y:S01]  /*3d40*/  FSETP.GEU.AND P0, PT, |R17|.reuse, 1.469367938527859385e-39, PT ;  /* 0x001000001100780b */ /* 0x040fe20003f0e200 */
[----:B------:R-:W-:Y:S01]  /*3d50*/  BSSY.RECONVERGENT B1, `(.L_x_7721) ;  /* 0x0000077000017945 */ /* 0x000fe20003800200 */
[----:B------:R-:W-:Y:S02]  /*3d60*/  ISETP.GE.U32.AND P1, PT, R2, R33, PT ;  /* 0x000000210200720c */ /* 0x000fe40003f26070 */
[----:B------:R-:W-:-:S02]  /*3d70*/  LOP3.LUT R12, R17, 0x800fffff, RZ, 0xc0, !PT ;  /* 0x800fffff110c7812 */ /* 0x000fc400078ec0ff */
[----:B------:R-:W-:Y:S01]  /*3d80*/  MOV R32, R2 ;  /* 0x0000000200207202 */ /* 0x000fe20000000f00 */
[----:B------:R-:W-:Y:S01]  /*3d90*/  @!P2 IMAD.MOV.U32 R30, RZ, RZ, RZ ;  /* 0x000000ffff1ea224 */ /* 0x000fe200078e00ff */
[----:B------:R-:W-:Y:S02]  /*3da0*/  @!P2 LOP3.LUT R21, R17, 0x7ff00000, RZ, 0xc0, !PT ;  /* 0x7ff000001115a812 */ /* 0x000fe400078ec0ff */
[----:B------:R-:W-:Y:S02]  /*3db0*/  LOP3.LUT R13, R12, 0x3ff00000, RZ, 0xfc, !PT ;  /* 0x3ff000000c0d7812 */ /* 0x000fe400078efcff */
[----:B------:R-:W-:Y:S02]  /*3dc0*/  @!P2 ISETP.GE.U32.AND P3, PT, R2, R21, PT ;  /* 0x000000150200a20c */ /* 0x000fe40003f66070 */
[C---:B------:R-:W-:Y:S02]  /*3dd0*/  SEL R21, R28.reuse, 0x63400000, !P1 ;  /* 0x634000001c157807 */ /* 0x040fe40004800000 */
[----:B------:R-:W-:-:S02]  /*3de0*/  @!P2 SEL R29, R28, 0x63400000, !P3 ;  /* 0x634000001c1da807 */ /* 0x000fc40005800000 */
[--C-:B------:R-:W-:Y:S02]  /*3df0*/  LOP3.LUT R21, R21, 0x800fffff, R23.reuse, 0xf8, !PT ;  /* 0x800fffff15157812 */ /* 0x100fe400078ef817 */
[----:B------:R-:W-:Y:S02]  /*3e00*/  @!P2 LOP3.LUT R29, R29, 0x80000000, R23, 0xf8, !PT ;  /* 0x800000001d1da812 */ /* 0x000fe400078ef817 */
[----:B------:R-:W-:Y:S02]  /*3e10*/  MOV R12, R16 ;  /* 0x00000010000c7202 */ /* 0x000fe40000000f00 */
[----:B------:R-:W-:Y:S01]  /*3e20*/  @!P2 LOP3.LUT R31, R29, 0x100000, RZ, 0xfc, !PT ;  /* 0x001000001d1fa812 */ /* 0x000fe200078efcff */
[----:B------:R-:W-:-:S03]  /*3e30*/  IMAD.MOV.U32 R29, RZ, RZ, R33 ;  /* 0x000000ffff1d7224 */ /* 0x000fc600078e0021 */
[----:B------:R-:W0:Y:S02]  /*3e40*/  @!P0 DMUL R12, R16, 8.98846567431157953865e+307 ;  /* 0x7fe00000100c8828 */ /* 0x000e240000000000 */
[----:B0-----:R-:W0:Y:S01]  /*3e50*/  MUFU.RCP64H R25, R13 ;  /* 0x0000000d00197308 */ /* 0x001e220000001800 */
[----:B------:R-:W-:-:S05]  /*3e60*/  @!P0 LOP3.LUT R29, R13, 0x7ff00000, RZ, 0xc0, !PT ;  /* 0x7ff000000d1d8812 */ /* 0x000fca00078ec0ff */
[----:B------:R-:W-:-:S15]  /*3e70*/  VIADD R34, R29, 0xffffffff ;  /* 0xffffffff1d227836 */ /* 0x000fde0000000000 */
[----:B------:R-:W-:-:S15]  /*3e80*/  NOP ;  /* 0x0000000000007918 */ /* 0x000fde0000000000 */
[----:B------:R-:W-:-:S15]  /*3e90*/  NOP ;  /* 0x0000000000007918 */ /* 0x000fde0000000000 */
[----:B------:R-:W-:-:S11]  /*3ea0*/  NOP ;  /* 0x0000000000007918 */ /* 0x000fd60000000000 */
        /* <DEDUP_REMOVED lines=76> */
.L_x_7722:
[----:B------:R-:W0:Y:S02]  /*4370*/  DSETP.NAN.AND P0, PT, R22, R22, PT ;  /* 0x000000161600722a */ /* 0x000e240003f08000 */
[----:B0-----:R-:W-:Y:S05]  /*4380*/  @P0 BRA `(.L_x_7724) ;  /* 0x0000000000440947 */ /* 0x001fea0003800000 */
[----:B------:R-:W0:Y:S02]  /*4390*/  DSETP.NAN.AND P0, PT, R16, R16, PT ;  /* 0x000000101000722a */ /* 0x000e240003f08000 */
[----:B0-----:R-:W-:Y:S05]  /*43a0*/  @P0 BRA `(.L_x_7725) ;  /* 0x0000000000300947 */ /* 0x001fea0003800000 */
[----:B------:R-:W-:Y:S01]  /*43b0*/  ISETP.NE.AND P0, PT, R32, R29, PT ;  /* 0x0000001d2000720c */ /* 0x000fe20003f05270 */
[----:B------:R-:W-:Y:S01]  /*43c0*/  IMAD.MOV.U32 R27, RZ, RZ, -0x80000 ;  /* 0xfff80000ff1b7424 */ /* 0x000fe200078e00ff */
[----:B------:R-:W-:-:S11]  /*43d0*/  MOV R26, 0x0 ;  /* 0x00000000001a7802 */ /* 0x000fd60000000f00 */
        /* <DEDUP_REMOVED lines=9> */
.L_x_7725:
[----:B------:R-:W-:Y:S02]  /*4470*/  LOP3.LUT R27, R17, 0x80000, RZ, 0xfc, !PT ;  /* 0x00080000111b7812 */ /* 0x000fe400078efcff */
[----:B------:R-:W-:Y:S01]  /*4480*/  MOV R26, R16 ;  /* 0x00000010001a7202 */ /* 0x000fe20000000f00 */
[----:B------:R-:W-:Y:S06]  /*4490*/  BRA `(.L_x_7723) ;  /* 0x0000000000087947 */ /* 0x000fec0003800000 */
.L_x_7724:
[----:B------:R-:W-:Y:S01]  /*44a0*/  LOP3.LUT R27, R23, 0x80000, RZ, 0xfc, !PT ;  /* 0x00080000171b7812 */ /* 0x000fe200078efcff */
[----:B------:R-:W-:-:S07]  /*44b0*/  IMAD.MOV.U32 R26, RZ, RZ, R22 ;  /* 0x000000ffff1a7224 */ /* 0x000fce00078e0016 */
.L_x_7723:
[----:B------:R-:W-:Y:S05]  /*44c0*/  BSYNC.RECONVERGENT B1 ;  /* 0x0000000000017941 */ /* 0x000fea0003800200 */
.L_x_7721:
[----:B------:R-:W-:Y:S02]  /*44d0*/  IMAD.MOV.U32 R12, RZ, RZ, R0 ;  /* 0x000000ffff0c7224 */ /* 0x000fe400078e0000 */
[----:B------:R-:W-:-:S04]  /*44e0*/  IMAD.MOV.U32 R13, RZ, RZ, 0x0 ;  /* 0x00000000ff0d7424 */ /* 0x000fc800078e00ff */
[----:B------:R-:W-:Y:S05]  /*44f0*/  RET.REL.NODEC R12 `(_ZN2at6native43_GLOBAL__N__9ae7fba5_10_SoftMax_cu_9f978f6323cunn_SoftMaxForwardSmemILi2EdddNS1_22SoftMaxForwardEpilogueElEEvPT2_PKT0_T4_) ;  /* 0xffffffb80cc07950 */ /* 0x000fea0003c3ffff */
.L_x_7726:
        /* <DEDUP_REMOVED lines=16> */
.L_x_11604:


//--------------------- .text._ZN2at6native43_GLOBAL__N__9ae7fba5_10_SoftMax_cu_9f978f6322cunn_SoftMaxForwardRegIdddNS1_22SoftMaxForwardEpilogueElLi9EEEvPT1_PKT_T3_ --------------------------
	.section	.text._ZN2at6native43_GLOBAL__N__9ae7fba5_10_SoftMax_cu_9f978f6322cunn_SoftMaxForwardRegIdddNS1_22SoftMaxForwardEpilogueElLi9EEEvPT1_PKT_T3_,"ax",@progbits
	.align	128
.text._ZN2at6native43_GLOBAL__N__9ae7fba5_10_SoftMax_cu_9f978f6322cunn_SoftMaxForwardRegIdddNS1_22SoftMaxForwardEpilogueElLi9EEEvPT1_PKT_T3_:
        .type           _ZN2at6native43_GLOBAL__N__9ae7fba5_10_SoftMax_cu_9f978f6322cunn_SoftMaxForwardRegIdddNS1_22SoftMaxForwardEpilogueElLi9EEEvPT1_PKT_T3_,@function
        .size           _ZN2at6native43_GLOBAL__N__9ae7fba5_10_SoftMax_cu_9f978f6322cunn_SoftMaxForwardRegIdddNS1_22SoftMaxForwardEpilogueElLi9EEEvPT1_PKT_T3_,(.L_x_11606 - _ZN2at6native43_GLOBAL__N__9ae7fba5_10_SoftMax_cu_9f978f6322cunn_SoftMaxForwardRegIdddNS1_22SoftMaxForwardEpilogueElLi9EEEvPT1_PKT_T3_)
        .other          _ZN2at6native43_GLOBAL__N__9ae7fba5_10_SoftMax_cu_9f978f6322cunn_SoftMaxForwardRegIdddNS1_22SoftMaxForwardEpilogueElLi9EEEvPT1_PKT_T3_,@"STO_CUDA_ENTRY STV_DEFAULT"
_ZN2at6native43_GLOBAL__N__9ae7fba5_10_SoftMax_cu_9f978f6322cunn_SoftMaxForwardRegIdddNS1_22SoftMaxForwardEpilogueElLi9EEEvPT1_PKT_T3_:
[----:B------:R-:W-:Y:S01]  /*0000*/  LDC R1, c[0x0][0x37c] ;  /* 0x0000df00ff017b82 */ /* 0x000fe20000000800 */
[----:B------:R-:W0:Y:S01]  /*0010*/  S2R R46, SR_TID.X ;  /* 0x00000000002e7919 */ /* 0x000e220000002100 */
[----:B------:R-:W1:Y:S06]  /*0020*/  LDCU.64 UR4, c[0x0][0x390] ;  /* 0x00007200ff0477ac */ /* 0x000e6c0008000a00 */
[----:B------:R-:W2:Y:S01]  /*0030*/  S2UR UR9, SR_CTAID.X ;  /* 0x00000000000979c3 */ /* 0x000ea20000002500 */
[----:B------:R-:W3:Y:S01]  /*0040*/  LDCU UR8, c[0x0][0x360] ;  /* 0x00006c00ff0877ac */ /* 0x000ee20008000800 */
[----:B------:R-:W4:Y:S01]  /*0050*/  LDCU.64 UR6, c[0x0][0x358] ;  /* 0x00006b00ff0677ac */ /* 0x000f220008000a00 */
[----:B-1----:R-:W-:-:S02]  /*0060*/  IMAD.U32 R5, RZ, RZ, UR4 ;  /* 0x00000004ff057e24 */ /* 0x002fc4000f8e00ff */
[----:B------:R-:W-:-:S03]  /*0070*/  IMAD.U32 R0, RZ, RZ, UR5 ;  /* 0x00000005ff007e24 */ /* 0x000fc6000f8e00ff */
[C---:B0-----:R-:W-:Y:S01]  /*0080*/  ISETP.GE.U32.AND P1, PT, R46.reuse, R5, PT ;  /* 0x000000052e00720c */ /* 0x041fe20003f26070 */
[----:B---3--:R-:W-:-:S03]  /*0090*/  VIADD R10, R46, UR8 ;  /* 0x000000082e0a7c36 */ /* 0x008fc60008000000 */
[----:B------:R-:W-:Y:S01]  /*00a0*/  ISETP.GE.AND.EX P1, PT, RZ, R0, PT, P1 ;  /* 0x00000000ff00720c */ /* 0x000fe20003f26310 */
[C---:B------:R-:W-:Y:S01]  /*00b0*/  VIADD R26, R10.reuse, UR8 ;  /* 0x000000080a1a7c36 */ /* 0x040fe20008000000 */
[----:B------:R-:W-:-:S04]  /*00c0*/  ISETP.GE.U32.AND P2, PT, R10, R5, PT ;  /* 0x000000050a00720c */ /* 0x000fc80003f46070 */
[----:B------:R-:W-:Y:S02]  /*00d0*/  ISETP.GE.AND.EX P2, PT, RZ, R0, PT, P2 ;  /* 0x00000000ff00720c */ /* 0x000fe40003f46320 */
[----:B------:R-:W-:-:S04]  /*00e0*/  ISETP.GE.U32.AND P5, PT, R26, R5, PT ;  /* 0x000000051a00720c */ /* 0x000fc80003fa6070 */
[----:B------:R-:W-:Y:S01]  /*00f0*/  ISETP.GE.AND.EX P5, PT, RZ, R0, PT, P5 ;  /* 0x00000000ff00720c */ /* 0x000fe20003fa6350 */
[----:B------:R-:W0:Y:S01]  /*0100*/  @!P1 LDC.64 R14, c[0x0][0x388] ;  /* 0x0000e200ff0e9b82 */ /* 0x000e220000000a00 */
[----:B------:R-:W-:Y:S02]  /*0110*/  @!P1 IMAD.MOV.U32 R47, RZ, RZ, RZ ;  /* 0x000000ffff2f9224 */ /* 0x000fe400078e00ff */
[----:B--2---:R-:W-:-:S05]  /*0120*/  @!P1 IMAD.WIDE.U32 R8, R5, UR9, R46 ;  /* 0x0000000905089c25 */ /* 0x004fca000f8e002e */
[----:B------:R-:W1:Y:S01]  /*0130*/  @!P2 LDC.64 R24, c[0x0][0x388] ;  /* 0x0000e200ff18ab82 */ /* 0x000e620000000a00 */
[----:B------:R-:W-:Y:S02]  /*0140*/  @!P1 IMAD R4, R0, UR9, R9 ;  /* 0x0000000900049c24 */ /* 0x000fe4000f8e0209 */
[----:B------:R-:W-:-:S05]  /*0150*/  @!P2 IMAD.MOV.U32 R11, RZ, RZ, RZ ;  /* 0x000000ffff0ba224 */ /* 0x000fca00078e00ff */
[----:B------:R-:W2:Y:S01]  /*0160*/  @!P5 LDC.64 R28, c[0x0][0x388] ;  /* 0x0000e200ff1cdb82 */ /* 0x000ea20000000a00 */
[----:B0-----:R-:W-:-:S04]  /*0170*/  @!P1 LEA R14, P0, R8, R14, 0x3 ;  /* 0x0000000e080e9211 */ /* 0x001fc800078018ff */
[----:B------:R-:W-:Y:S01]  /*0180*/  @!P1 LEA.HI.X R15, R8, R15, R4, 0x3, P0 ;  /* 0x0000000f080f9211 */ /* 0x000fe200000f1c04 */
[----:B------:R-:W-:-:S04]  /*0190*/  @!P2 IMAD.WIDE.U32 R8, R5, UR9, R10 ;  /* 0x000000090508ac25 */ /* 0x000fc8000f8e000a */
[----:B----4-:R2:W3:Y:S01]  /*01a0*/  @!P1 LDG.E.64 R2, desc[UR6][R14.64] ;  /* 0x000000060e029981 */ /* 0x0104e2000c1e1b00 */
[----:B------:R-:W-:Y:S01]  /*01b0*/  @!P2 IMAD R4, R0, UR9, R9 ;  /* 0x000000090004ac24 */ /* 0x000fe2000f8e0209 */
[----:B-1----:R-:W-:Y:S01]  /*01c0*/  @!P2 LEA R24, P0, R8, R24, 0x3 ;  /* 0x000000180818a211 */ /* 0x002fe200078018ff */
[----:B------:R-:W-:Y:S02]  /*01d0*/  VIADD R10, R26, UR8 ;  /* 0x000000081a0a7c36 */ /* 0x000fe40008000000 */
[----:B------:R-:W-:Y:S01]  /*01e0*/  @!P5 IMAD.MOV.U32 R27, RZ, RZ, RZ ;  /* 0x000000ffff1bd224 */ /* 0x000fe200078e00ff */
[----:B------:R-:W-:Y:S02]  /*01f0*/  @!P2 LEA.HI.X R25, R8, R25, R4, 0x3, P0 ;  /* 0x000000190819a211 */ /* 0x000fe400000f1c04 */
[----:B------:R-:W-:Y:S01]  /*0200*/  ISETP.GE.U32.AND P0, PT, R10, R5, PT ;  /* 0x000000050a00720c */ /* 0x000fe20003f06070 */
[----:B------:R-:W-:Y:S02]  /*0210*/  @!P5 IMAD.WIDE.U32 R8, R5, UR9, R26 ;  /* 0x000000090508dc25 */ /* 0x000fe4000f8e001a */
[----:B------:R-:W4:Y:S01]  /*0220*/  @!P2 LDG.E.64 R48, desc[UR6][R24.64] ;  /* 0x000000061830a981 */ /* 0x000f22000c1e1b00 */
[----:B------:R-:W-:Y:S01]  /*0230*/  ISETP.GE.AND.EX P0, PT, RZ, R0, PT, P0 ;  /* 0x00000000ff00720c */ /* 0x000fe20003f06300 */
[----:B------:R-:W-:Y:S01]  /*0240*/  @!P5 IMAD R4, R0, UR9, R9 ;  /* 0x000000090004dc24 */ /* 0x000fe2000f8e0209 */
[----:B--2---:R-:W-:-:S04]  /*0250*/  @!P5 LEA R14, P3, R8, R28, 0x3 ;  /* 0x0000001c080ed211 */ /* 0x004fc800078618ff */
[----:B------:R-:W-:-:S05]  /*0260*/  @!P5 LEA.HI.X R15, R8, R29, R4, 0x3, P3 ;  /* 0x0000001d080fd211 */ /* 0x000fca00018f1c04 */
[----:B------:R0:W2:Y:S02]  /*0270*/  @!P5 LDG.E.64 R6, desc[UR6][R14.64] ;  /* 0x000000060e06d981 */ /* 0x0000a4000c1e1b00 */
[----:B------:R-:W1:Y:S01]  /*0280*/  @!P0 LDC.64 R26, c[0x0][0x388] ;  /* 0x0000e200ff1a8b82 */ /* 0x000e620000000a00 */
[----:B------:R-:W-:-:S03]  /*0290*/  @!P0 MOV R11, RZ ;  /* 0x000000ff000b8202 */ /* 0x000fc60000000f00 */
[----:B------:R-:W-:-:S04]  /*02a0*/  @!P0 IMAD.WIDE.U32 R8, R5, UR9, R10 ;  /* 0x0000000905088c25 */ /* 0x000fc8000f8e000a */
[----:B------:R-:W-:Y:S01]  /*02b0*/  @!P0 IMAD R4, R0, UR9, R9 ;  /* 0x0000000900048c24 */ /* 0x000fe2000f8e0209 */
[----:B-1----:R-:W-:-:S04]  /*02c0*/  @!P0 LEA R26, P3, R8, R26, 0x3 ;  /* 0x0000001a081a8211 */ /* 0x002fc800078618ff */
[----:B------:R-:W-:-:S05]  /*02d0*/  @!P0 LEA.HI.X R27, R8, R27, R4, 0x3, P3 ;  /* 0x0000001b081b8211 */ /* 0x000fca00018f1c04 */
[----:B------:R-:W5:Y:S01]  /*02e0*/  @!P0 LDG.E.64 R30, desc[UR6][R26.64] ;  /* 0x000000061a1e8981 */ /* 0x000f62000c1e1b00 */
[----:B------:R-:W-:Y:S02]  /*02f0*/  @!P1 IMAD.MOV.U32 R9, RZ, RZ, 0x7fefffff ;  /* 0x7fefffffff099424 */ /* 0x000fe400078e00ff */
[----:B------:R-:W-:Y:S02]  /*0300*/  @!P1 IMAD.MOV.U32 R8, RZ, RZ, -0x1 ;  /* 0xffffffffff089424 */ /* 0x000fe400078e00ff */
[----:B------:R-:W-:Y:S02]  /*0310*/  @!P1 IMAD.MOV.U32 R11, RZ, RZ, R9 ;  /* 0x000000ffff0b9224 */ /* 0x000fe400078e0009 */
[----:B---3--:R-:W-:Y:S02]  /*0320*/  @!P1 IMAD.MOV.U32 R4, RZ, RZ, R3 ;  /* 0x000000ffff049224 */ /* 0x008fe400078e0003 */
[----:B------:R1:W0:Y:S02]  /*0330*/  @!P1 DSETP.MAX.AND P3, P4, R2, -R8, PT ;  /* 0x800000080200922a */ /* 0x0002240003c6f000 */
[----:B-1----:R-:W-:Y:S01]  /*0340*/  IMAD.MOV.U32 R9, RZ, RZ, -0x100001 ;  /* 0xffefffffff097424 */ /* 0x002fe200078e00ff */
[----:B0-----:R-:W-:Y:S01]  /*0350*/  @!P1 FSEL R14, R4, -R11, P3 ;  /* 0x8000000b040e9208 */ /* 0x001fe20001800000 */
[----:B------:R-:W-:Y:S01]  /*0360*/  @!P1 IMAD.MOV.U32 R4, RZ, RZ, R2 ;  /* 0x000000ffff049224 */ /* 0x000fe200078e0002 */
[----:B------:R-:W-:-:S04]  /*0370*/  @!P1 LOP3.LUT R11, R11, 0x80000, RZ, 0xfc, !PT ;  /* 0x000800000b0b9812 */ /* 0x000fc800078efcff */
[----:B------:R-:W-:Y:S01]  /*0380*/  @!P1 SEL R11, R11, R14, P4 ;  /* 0x0000000e0b0b9207 */ /* 0x000fe20002000000 */
[----:B----4-:R-:W-:Y:S01]  /*0390*/  @!P2 IMAD.MOV.U32 R14, RZ, RZ, R49 ;  /* 0x000000ffff0ea224 */ /* 0x010fe200078e0031 */
[----:B------:R-:W-:Y:S01]  /*03a0*/  @!P1 SEL R4, R4, R8, P3 ;  /* 0x0000000804049207 */ /* 0x000fe20001800000 */
[----:B------:R-:W-:Y:S01]  /*03b0*/  IMAD.MOV.U32 R8, RZ, RZ, -0x1 ;  /* 0xffffffffff087424 */ /* 0x000fe200078e00ff */
[----:B------:R-:W-:Y:S02]  /*03c0*/  @!P1 MOV R9, R11 ;  /* 0x0000000b00099202 */ /* 0x000fe40000000f00 */
[----:B------:R-:W-:Y:S01]  /*03d0*/  @!P2 LOP3.LUT R24, R14, 0x80000, RZ, 0xfc, !PT ;  /* 0x000800000e18a812 */ /* 0x000fe200078efcff */
[----:B------:R-:W-:Y:S01]  /*03e0*/  @!P1 IMAD.MOV.U32 R8, RZ, RZ, R4 ;  /* 0x000000ffff089224 */ /* 0x000fe200078e0004 */
[----:B------:R-:W-:Y:S01]  /*03f0*/  P2R R4, PR, RZ, 0x2 ;  /* 0x00000002ff047803 */ /* 0x000fe20000000000 */
[----:B------:R-:W-:Y:S02]  /*0400*/  @!P2 IMAD.MOV.U32 R11, RZ, RZ, R9 ;  /* 0x000000ffff0ba224 */ /* 0x000fe400078e0009 */
[----:B-----5:R-:W-:-:S15]  /*0410*/  @!P0 IMAD.MOV.U32 R32, RZ, RZ, R31 ;  /* 0x000000ffff208224 */ /* 0x020fde00078e001f */
[----:B------:R-:W-:-:S15]  /*0420*/  NOP ;  /* 0x0000000000007918 */ /* 0x000fde0000000000 */
[----:B------:R-:W-:-:S14]  /*0430*/  NOP ;  /* 0x0000000000007918 */ /* 0x000fdc0000000000 */
[----:B------:R-:W0:Y:S02]  /*0440*/  @!P2 DSETP.MAX.AND P3, P4, R8, R48, PT ;  /* 0x000000300800a22a */ /* 0x000e240003c6f000 */
[----:B0-----:R-:W-:Y:S01]  /*0450*/  @!P2 FSEL R15, R11, R14, P3 ;  /* 0x0000000e0b0fa208 */ /* 0x001fe20001800000 */
[----:B------:R-:W-:Y:S02]  /*0460*/  @!P2 IMAD.MOV.U32 R14, RZ, RZ, R48 ;  /* 0x000000ffff0ea224 */ /* 0x000fe400078e0030 */
[----:B------:R-:W-:Y:S01]  /*0470*/  @!P2 IMAD.MOV.U32 R11, RZ, RZ, R8 ;  /* 0x000000ffff0ba224 */ /* 0x000fe200078e0008 */
[----:B------:R-:W-:Y:S01]  /*0480*/  @!P2 SEL R9, R24, R15, P4 ;  /* 0x0000000f1809a207 */ /* 0x000fe20002000000 */
[----:B------:R-:W-:-:S03]  /*0490*/  VIADD R24, R10, UR8 ;  /* 0x000000080a187c36 */ /* 0x000fc60008000000 */
[----:B------:R-:W-:Y:S01]  /*04a0*/  @!P2 SEL R8, R11, R14, P3 ;  /* 0x0000000e0b08a207 */ /* 0x000fe20001800000 */
[C---:B------:R-:W-:Y:S01]  /*04b0*/  VIADD R28, R24.reuse, UR8 ;  /* 0x00000008181c7c36 */ /* 0x040fe20008000000 */
[-C--:B------:R-:W-:Y:S01]  /*04c0*/  ISETP.GE.U32.AND P2, PT, R24, R5.reuse, PT ;  /* 0x000000051800720c */ /* 0x080fe20003f46070 */
[----:B--2---:R-:W-:Y:S02]  /*04d0*/  @!P5 IMAD.MOV.U32 R11, RZ, RZ, R7 ;  /* 0x000000ffff0bd224 */ /* 0x004fe400078e0007 */
[----:B------:R-:W-:Y:S01]  /*04e0*/  @!P5 IMAD.MOV.U32 R10, RZ, RZ, R9 ;  /* 0x000000ffff0ad224 */ /* 0x000fe200078e0009 */
[----:B------:R-:W-:Y:S02]  /*04f0*/  ISETP.GE.AND.EX P2, PT, RZ, R0, PT, P2 ;  /* 0x00000000ff00720c */ /* 0x000fe40003f46320 */
[C---:B------:R-:W-:Y:S02]  /*0500*/  ISETP.GE.U32.AND P3, PT, R28.reuse, R5, PT ;  /* 0x000000051c00720c */ /* 0x040fe40003f66070 */
[----:B------:R-:W-:-:S02]  /*0510*/  IADD3 R26, PT, PT, R28, UR8, RZ ;  /* 0x000000081c1a7c10 */ /* 0x000fc4000fffe0ff */
[----:B------:R-:W-:-:S07]  /*0520*/  ISETP.GE.AND.EX P3, PT, RZ, R0, PT, P3 ;  /* 0x00000000ff00720c */ /* 0x000fce0003f66330 */
[----:B------:R-:W0:Y:S06]  /*0530*/  @!P2 LDC.64 R14, c[0x0][0x388] ;  /* 0x0000e200ff0eab82 */ /* 0x000e2c0000000a00 */
[----:B------:R-:W-:Y:S02]  /*0540*/  @!P3 IMAD.MOV.U32 R29, RZ, RZ, RZ ;  /* 0x000000ffff1db224 */ /* 0x000fe400078e00ff */
[----:B------:R-:W1:-:S15]  /*0550*/  @!P3 LDC.64 R34, c[0x0][0x388] ;  /* 0x0000e200ff22bb82 */ /* 0x000e5e0000000a00 */
[----:B------:R-:W-:-:S12]  /*0560*/  NOP ;  /* 0x0000000000007918 */ /* 0x000fd80000000000 */
[----:B------:R-:W2:Y:S02]  /*0570*/  @!P5 DSETP.MAX.AND P6, P4, R8, R6, PT ;  /* 0x000000060800d22a */ /* 0x000ea40003ccf000 */
[----:B--2---:R-:W-:Y:S02]  /*0580*/  @!P5 FSEL R10, R10, R11, P6 ;  /* 0x0000000b0a0ad208 */ /* 0x004fe40003000000 */
[----:B------:R-:W-:-:S04]  /*0590*/  @!P5 LOP3.LUT R11, R11, 0x80000, RZ, 0xfc, !PT ;  /* 0x000800000b0bd812 */ /* 0x000fc800078efcff */
[----:B------:R-:W-:Y:S01]  /*05a0*/  @!P5 SEL R25, R11, R10, P4 ;  /* 0x0000000a0b19d207 */ /* 0x000fe20002000000 */
[----:B------:R-:W-:Y:S01]  /*05b0*/  @!P5 IMAD.MOV.U32 R11, RZ, RZ, R6 ;  /* 0x000000ffff0bd224 */ /* 0x000fe200078e0006 */
[----:B------:R-:W-:Y:S01]  /*05c0*/  ISETP.GE.U32.AND P4, PT, R26, R5, PT ;  /* 0x000000051a00720c */ /* 0x000fe20003f86070 */
[----:B------:R-:W-:Y:S02]  /*05d0*/  @!P5 IMAD.MOV.U32 R10, RZ, RZ, R8 ;  /* 0x000000ffff0ad224 */ /* 0x000fe400078e0008 */
[----:B------:R-:W-:Y:S01]  /*05e0*/  @!P5 IMAD.MOV.U32 R9, RZ, RZ, R25 ;  /* 0x000000ffff09d224 */ /* 0x000fe200078e0019 */
[----:B------:R-:W-:Y:S01]  /*05f0*/  ISETP.GE.AND.EX P4, PT, RZ, R0, PT, P4 ;  /* 0x00000000ff00720c */ /* 0x000fe20003f86340 */
[----:B------:R-:W-:Y:S01]  /*0600*/  @!P2 IMAD.MOV.U32 R25, RZ, RZ, RZ ;  /* 0x000000ffff19a224 */ /* 0x000fe200078e00ff */
[----:B------:R-:W-:Y:S01]  /*0610*/  @!P5 SEL R8, R10, R11, P6 ;  /* 0x0000000b0a08d207 */ /* 0x000fe20003000000 */
[----:B------:R-:W-:Y:S02]  /*0620*/  @!P0 IMAD.MOV.U32 R27, RZ, RZ, R9 ;  /* 0x000000ffff1b8224 */ /* 0x000fe400078e0009 */
[----:B------:R-:W-:-:S04]  /*0630*/  @!P2 IMAD.WIDE.U32 R36, R5, UR9, R24 ;  /* 0x000000090524ac25 */ /* 0x000fc8000f8e0018 */
[----:B------:R-:W-:-:S04]  /*0640*/  @!P3 IMAD.WIDE.U32 R24, R5, UR9, R28 ;  /* 0x000000090518bc25 */ /* 0x000fc8000f8e001c */
[----:B------:R-:W2:Y:S01]  /*0650*/  @!P4 LDC.64 R10, c[0x0][0x388] ;  /* 0x0000e200ff0acb82 */ /* 0x000ea20000000a00 */
[----:B------:R-:W-:-:S15]  /*0660*/  @!P3 IMAD R25, R0, UR9, R25 ;  /* 0x000000090019bc24 */ /* 0x000fde000f8e0219 */
[----:B------:R-:W-:-:S15]  /*0670*/  NOP ;  /* 0x0000000000007918 */ /* 0x000fde0000000000 */
[----:B------:R-:W-:-:S06]  /*0680*/  NOP ;  /* 0x0000000000007918 */ /* 0x000fcc0000000000 */
[----:B------:R-:W3:Y:S02]  /*0690*/  @!P0 DSETP.MAX.AND P6, P5, R8, R30, PT ;  /* 0x0000001e0800822a */ /* 0x000ee40003dcf000 */
[----:B---3--:R-:W-:Y:S01]  /*06a0*/  @!P0 FSEL R33, R27, R32, P6 ;  /* 0x000000201b218208 */ /* 0x008fe20003000000 */
[----:B------:R-:W-:Y:S01]  /*06b0*/  @!P2 IMAD R27, R0, UR9, R37 ;  /* 0x00000009001bac24 */ /* 0x000fe2000f8e0225 */
[----:B------:R-:W-:-:S04]  /*06c0*/  @!P0 LOP3.LUT R32, R32, 0x80000, RZ, 0xfc, !PT ;  /* 0x0008000020208812 */ /* 0x000fc800078efcff */
[----:B------:R-:W-:Y:S02]  /*06d0*/  @!P0 SEL R33, R32, R33, P5 ;  /* 0x0000002120218207 */ /* 0x000fe40002800000 */
[----:B0-----:R-:W-:-:S04]  /*06e0*/  @!P2 LEA R14, P5, R36, R14, 0x3 ;  /* 0x0000000e240ea211 */ /* 0x001fc800078a18ff */
[----:B------:R-:W-:Y:S01]  /*06f0*/  @!P2 LEA.HI.X R15, R36, R15, R27, 0x3, P5 ;  /* 0x0000000f240fa211 */ /* 0x000fe200028f1c1b */
[----:B------:R-:W-:Y:S01]  /*0700*/  @!P4 IMAD.MOV.U32 R27, RZ, RZ, RZ ;  /* 0x000000ffff1bc224 */ /* 0x000fe200078e00ff */
[----:B-1----:R-:W-:-:S03]  /*0710*/  @!P3 LEA R34, P5, R24, R34, 0x3 ;  /* 0x000000221822b211 */ /* 0x002fc600078a18ff */
[----:B------:R0:W3:Y:S01]  /*0720*/  @!P2 LDG.E.64 R22, desc[UR6][R14.64] ;  /* 0x000000060e16a981 */ /* 0x0000e2000c1e1b00 */
[----:B------:R-:W-:Y:S01]  /*0730*/  @!P3 LEA.HI.X R35, R24, R35, R25, 0x3, P5 ;  /* 0x000000231823b211 */ /* 0x000fe200028f1c19 */
[----:B------:R-:W-:Y:S01]  /*0740*/  @!P4 IMAD.WIDE.U32 R36, R5, UR9, R26 ;  /* 0x000000090524cc25 */ /* 0x000fe2000f8e001a */
[----:B------:R-:W-:-:S03]  /*0750*/  IADD3 R24, PT, PT, R26, UR8, RZ ;  /* 0x000000081a187c10 */ /* 0x000fc6000fffe0ff */
[----:B------:R-:W4:Y:S01]  /*0760*/  @!P3 LDG.E.64 R20, desc[UR6][R34.64] ;  /* 0x000000062214b981 */ /* 0x000f22000c1e1b00 */
[----:B------:R-:W-:Y:S01]  /*0770*/  @!P4 IMAD R25, R0, UR9, R37 ;  /* 0x000000090019cc24 */ /* 0x000fe2000f8e0225 */
[----:B--2---:R-:W-:-:S04]  /*0780*/  @!P4 LEA R10, P5, R36, R10, 0x3 ;  /* 0x0000000a240ac211 */ /* 0x004fc800078a18ff */
[----:B------:R-:W-:Y:S02]  /*0790*/  @!P4 LEA.HI.X R11, R36, R11, R25, 0x3, P5 ;  /* 0x0000000b240bc211 */ /* 0x000fe400028f1c19 */
[----:B------:R-:W-:-:S03]  /*07a0*/  ISETP.GE.U32.AND P5, PT, R24, R5, PT ;  /* 0x000000051800720c */ /* 0x000fc60003fa6070 */
[----:B------:R1:W2:Y:S01]  /*07b0*/  @!P4 LDG.E.64 R18, desc[UR6][R10.64] ;  /* 0x000000060a12c981 */ /* 0x0002a2000c1e1b00 */
[----:B------:R-:W-:-:S13]  /*07c0*/  ISETP.GE.AND.EX P5, PT, RZ, R0, PT, P5 ;  /* 0x00000000ff00720c */ /* 0x000fda0003fa6350 */
[----:B------:R-:W5:Y:S01]  /*07d0*/  @!P5 LDC.64 R38, c[0x0][0x388] ;  /* 0x0000e200ff26db82 */ /* 0x000f620000000a00 */
[----:B------:R-:W-:Y:S02]  /*07e0*/  @!P5 IMAD.MOV.U32 R25, RZ, RZ, RZ ;  /* 0x000000ffff19d224 */ /* 0x000fe400078e00ff */
[----:B------:R-:W-:-:S04]  /*07f0*/  @!P5 IMAD.WIDE.U32 R36, R5, UR9, R24 ;  /* 0x000000090524dc25 */ /* 0x000fc8000f8e0018 */
[----:B------:R-:W-:Y:S02]  /*0800*/  @!P5 IMAD R32, R0, UR9, R37 ;  /* 0x000000090020dc24 */ /* 0x000fe4000f8e0225 */
[----:B------:R-:W-:Y:S01]  /*0810*/  @!P0 IMAD.MOV.U32 R37, RZ, RZ, R30 ;  /* 0x000000ffff258224 */ /* 0x000fe200078e001e */
[----:B-----5:R-:W-:-:S04]  /*0820*/  @!P5 LEA R38, P1, R36, R38, 0x3 ;  /* 0x000000262426d211 */ /* 0x020fc800078218ff */
[----:B------:R-:W-:Y:S01]  /*0830*/  @!P5 LEA.HI.X R39, R36, R39, R32, 0x3, P1 ;  /* 0x000000272427d211 */ /* 0x000fe200008f1c20 */
[----:B------:R-:W-:Y:S02]  /*0840*/  @!P0 IMAD.MOV.U32 R32, RZ, RZ, R8 ;  /* 0x000000ffff208224 */ /* 0x000fe400078e0008 */
[----:B------:R-:W-:Y:S02]  /*0850*/  @!P0 IMAD.MOV.U32 R9, RZ, RZ, R33 ;  /* 0x000000ffff098224 */ /* 0x000fe400078e0021 */
[----:B0-----:R-:W-:Y:S01]  /*0860*/  VIADD R14, R24, UR8 ;  /* 0x00000008180e7c36 */ /* 0x001fe20008000000 */
[----:B------:R-:W-:Y:S01]  /*0870*/  @!P0 SEL R8, R32, R37, P6 ;  /* 0x0000002520088207 */ /* 0x000fe20003000000 */
[----:B-1----:R-:W-:Y:S01]  /*0880*/  @!P2 IMAD.MOV.U32 R10, RZ, RZ, R9 ;  /* 0x000000ffff0aa224 */ /* 0x002fe200078e0009 */
[----:B------:R-:W5:Y:S03]  /*0890*/  @!P5 LDG.E.64 R16, desc[UR6][R38.64] ;  /* 0x000000062610d981 */ /* 0x000f66000c1e1b00 */
[----:B------:R-:W-:-:S02]  /*08a0*/  @!P2 IMAD.MOV.U32 R32, RZ, RZ, R8 ;  /* 0x000000ffff20a224 */ /* 0x000fc400078e0008 */
[----:B---3--:R-:W-:Y:S01]  /*08b0*/  @!P2 IMAD.MOV.U32 R33, RZ, RZ, R22 ;  /* 0x000000ffff21a224 */ /* 0x008fe200078e0016 */
[----:B------:R-:W0:Y:S01]  /*08c0*/  @!P2 DSETP.MAX.AND P0, P6, R8, R22, PT ;  /* 0x000000160800a22a */ /* 0x000e220003e0f000 */
[----:B------:R-:W-:-:S03]  /*08d0*/  @!P2 IMAD.MOV.U32 R15, RZ, RZ, R23 ;  /* 0x000000ffff0fa224 */ /* 0x000fc600078e0017 */
[----:B0-----:R-:W-:Y:S02]  /*08e0*/  @!P2 SEL R33, R32, R33, P0 ;  /* 0x000000212021a207 */ /* 0x001fe40000000000 */
[----:B------:R-:W-:Y:S02]  /*08f0*/  @!P2 FSEL R10, R10, R15, P0 ;  /* 0x0000000f0a0aa208 */ /* 0x000fe40000000000 */
[----:B------:R-:W-:Y:S02]  /*0900*/  @!P2 LOP3.LUT R11, R15, 0x80000, RZ, 0xfc, !PT ;  /* 0x000800000f0ba812 */ /* 0x000fe400078efcff */
[----:B------:R-:W-:Y:S02]  /*0910*/  @!P2 MOV R8, R33 ;  /* 0x000000210008a202 */ /* 0x000fe40000000f00 */
[----:B------:R-:W-:Y:S01]  /*0920*/  @!P2 SEL R9, R11, R10, P6 ;  /* 0x0000000a0b09a207 */ /* 0x000fe20003000000 */
[----:B----4-:R-:W-:Y:S02]  /*0930*/  @!P3 IMAD.MOV.U32 R11, RZ, RZ, R20 ;  /* 0x000000ffff0bb224 */ /* 0x010fe400078e0014 */
[----:B------:R-:W-:-:S15]  /*0940*/  @!P3 IMAD.MOV.U32 R10, RZ, RZ, R8 ;  /* 0x000000ffff0ab224 */ /* 0x000fde00078e0008 */
[----:B------:R-:W-:-:S15]  /*0950*/  NOP ;  /* 0x0000000000007918 */ /* 0x000fde0000000000 */
[----:B------:R-:W-:-:S15]  /*0960*/  NOP ;  /* 0x0000000000007918 */ /* 0x000fde0000000000 */
[----:B------:R-:W-:-:S04]  /*0970*/  NOP ;  /* 0x0000000000007918 */ /* 0x000fc80000000000 */
[----:B------:R-:W0:Y:S02]  /*0980*/  @!P3 DSETP.MAX.AND P0, P6, R8, R20, PT ;  /* 0x000000140800b22a */ /* 0x000e240003e0f000 */
[----:B0-----:R-:W-:Y:S01]  /*0990*/  @!P3 SEL R15, R10, R11, P0 ;  /* 0x0000000b0a0fb207 */ /* 0x001fe20000000000 */
[----:B------:R-:W-:Y:S02]  /*09a0*/  @!P3 IMAD.MOV.U32 R11, RZ, RZ, R21 ;  /* 0x000000ffff0bb224 */ /* 0x000fe400078e0015 */
[----:B------:R-:W-:-:S05]  /*09b0*/  @!P3 IMAD.MOV.U32 R10, RZ, RZ, R9 ;  /* 0x000000ffff0ab224 */ /* 0x000fca00078e0009 */
[----:B------:R-:W-:Y:S02]  /*09c0*/  @!P3 FSEL R10, R10, R11, P0 ;  /* 0x0000000b0a0ab208 */ /* 0x000fe40000000000 */
[----:B------:R-:W-:Y:S01]  /*09d0*/  @!P3 LOP3.LUT R11, R11, 0x80000, RZ, 0xfc, !PT ;  /* 0x000800000b0bb812 */ /* 0x000fe200078efcff */
[----:B------:R-:W-:-:S03]  /*09e0*/  @!P3 IMAD.MOV.U32 R8, RZ, RZ, R15 ;  /* 0x000000ffff08b224 */ /* 0x000fc600078e000f */
[----:B------:R-:W-:Y:S01]  /*09f0*/  @!P3 SEL R9, R11, R10, P6 ;  /* 0x0000000a0b09b207 */ /* 0x000fe20003000000 */
[----:B--2---:R-:W-:Y:S02]  /*0a00*/  @!P4 IMAD.MOV.U32 R11, RZ, RZ, R18 ;  /* 0x000000ffff0bc224 */ /* 0x004fe400078e0012 */
[----:B------:R-:W-:-:S15]  /*0a10*/  @!P4 IMAD.MOV.U32 R10, RZ, RZ, R8 ;  /* 0x000000ffff0ac224 */ /* 0x000fde00078e0008 */
[----:B------:R-:W-:-:S15]  /*0a20*/  NOP ;  /* 0x0000000000007918 */ /* 0x000fde0000000000 */
[----:B------:R-:W-:-:S15]  /*0a30*/  NOP ;  /* 0x0000000000007918 */ /* 0x000fde0000000000 */
[----:B------:R-:W0:Y:S02]  /*0a40*/  @!P4 DSETP.MAX.AND P6, P0, R8, R18, PT ;  /* 0x000000120800c22a */ /* 0x000e2400038cf000 */
[----:B0-----:R-:W-:Y:S01]  /*0a50*/  @!P4 SEL R37, R10, R11, P6 ;  /* 0x0000000b0a25c207 */ /* 0x001fe20003000000 */
[----:B------:R-:W-:Y:S01]  /*0a60*/  @!P4 IMAD.MOV.U32 R10, RZ, RZ, R9 ;  /* 0x000000ffff0ac224 */ /* 0x000fe200078e0009 */
[----:B------:R-:W-:-:S04]  /*0a70*/  @!P4 MOV R11, R19 ;  /* 0x00000013000bc202 */ /* 0x000fc80000000f00 */
[----:B------:R-:W-:Y:S02]  /*0a80*/  @!P4 FSEL R10, R10, R11, P6 ;  /* 0x0000000b0a0ac208 */ /* 0x000fe40003000000 */
[----:B------:R-:W-:-:S04]  /*0a90*/  ISETP.GE.U32.AND P6, PT, R14, R5, PT ;  /* 0x000000050e00720c */ /* 0x000fc80003fc6070 */
[----:B------:R-:W-:-:S13]  /*0aa0*/  ISETP.GE.AND.EX P6, PT, RZ, R0, PT, P6 ;  /* 0x00000000ff00720c */ /* 0x000fda0003fc6360 */
[----:B------:R-:W0:Y:S01]  /*0ab0*/  @!P6 LDC.64 R34, c[0x0][0x388] ;  /* 0x0000e200ff22eb82 */ /* 0x000e220000000a00 */
[----:B------:R-:W-:Y:S01]  /*0ac0*/  @!P6 IMAD.MOV.U32 R15, RZ, RZ, RZ ;  /* 0x000000ffff0fe224 */ /* 0x000fe200078e00ff */
[----:B------:R-:W-:Y:S01]  /*0ad0*/  @!P4 LOP3.LUT R11, R11, 0x80000, RZ, 0xfc, !PT ;  /* 0x000800000b0bc812 */ /* 0x000fe200078efcff */
[----:B------:R-:W-:-:S03]  /*0ae0*/  @!P6 IMAD.WIDE.U32 R32, R5, UR9, R14 ;  /* 0x000000090520ec25 */ /* 0x000fc6000f8e000e */
[----:B------:R-:W-:Y:S01]  /*0af0*/  @!P4 SEL R9, R11, R10, P0 ;  /* 0x0000000a0b09c207 */ /* 0x000fe20000000000 */
[----:B------:R-:W-:Y:S01]  /*0b00*/  @!P6 IMAD R11, R0, UR9, R33 ;  /* 0x00000009000bec24 */ /* 0x000fe2000f8e0221 */
[----:B0-----:R-:W-:-:S04]  /*0b10*/  @!P6 LEA R10, P0, R32, R34, 0x3 ;  /* 0x00000022200ae211 */ /* 0x001fc800078018ff */
[----:B------:R-:W-:-:S05]  /*0b20*/  @!P6 LEA.HI.X R11, R32, R35, R11, 0x3, P0 ;  /* 0x00000023200be211 */ /* 0x000fca00000f1c0b */
[----:B------:R-:W2:Y:S01]  /*0b30*/  @!P6 LDG.E.64 R12, desc[UR6][R10.64] ;  /* 0x000000060a0ce981 */ /* 0x000ea2000c1e1b00 */
[----:B------:R-:W-:Y:S02]  /*0b40*/  @!P4 IMAD.MOV.U32 R8, RZ, RZ, R37 ;  /* 0x000000ffff08c224 */ /* 0x000fe400078e0025 */
[----:B-----5:R-:W-:Y:S02]  /*0b50*/  @!P5 IMAD.MOV.U32 R33, RZ, RZ, R16 ;  /* 0x000000ffff21d224 */ /* 0x020fe400078e0010 */
[----:B------:R-:W-:Y:S01]  /*0b60*/  @!P5 IMAD.MOV.U32 R32, RZ, RZ, R8 ;  /* 0x000000ffff20d224 */ /* 0x000fe200078e0008 */
[----:B------:R-:W-:Y:S01]  /*0b70*/  BAR.SYNC.DEFER_BLOCKING 0x0 ;  /* 0x0000000000007b1d */ /* 0x000fe20000010000 */
[----:B------:R-:W-:-:S13]  /*0b80*/  @!P5 IMAD.MOV.U32 R35, RZ, RZ, R17 ;  /* 0x000000ffff23d224 */ /* 0x000fda00078e0011 */
[----:B------:R-:W0:Y:S02]  /*0b90*/  @!P5 DSETP.MAX.AND P0, P1, R8, R16, PT ;  /* 0x000000100800d22a */ /* 0x000e24000390f000 */
[----:B0-----:R-:W-:Y:S01]  /*0ba0*/  @!P5 SEL R33, R32, R33, P0 ;  /* 0x000000212021d207 */ /* 0x001fe20000000000 */
[----:B------:R-:W-:-:S05]  /*0bb0*/  @!P5 IMAD.MOV.U32 R32, RZ, RZ, R9 ;  /* 0x000000ffff20d224 */ /* 0x000fca00078e0009 */
[----:B------:R-:W-:Y:S02]  /*0bc0*/  @!P5 FSEL R32, R32, R35, P0 ;  /* 0x000000232020d208 */ /* 0x000fe40000000000 */
[----:B------:R-:W-:Y:S01]  /*0bd0*/  @!P5 LOP3.LUT R35, R35, 0x80000, RZ, 0xfc, !PT ;  /* 0x000800002323d812 */ /* 0x000fe200078efcff */
[----:B------:R-:W-:-:S03]  /*0be0*/  @!P5 IMAD.MOV.U32 R8, RZ, RZ, R33 ;  /* 0x000000ffff08d224 */ /* 0x000fc600078e0021 */
[----:B------:R-:W-:Y:S01]  /*0bf0*/  @!P5 SEL R9, R35, R32, P1 ;  /* 0x000000202309d207 */ /* 0x000fe20000800000 */
[----:B------:R-:W-:-:S04]  /*0c00*/  @!P6 IMAD.MOV.U32 R32, RZ, RZ, R8 ;  /* 0x000000ffff20e224 */ /* 0x000fc800078e0008 */
[----:B------:R-:W-:Y:S01]  /*0c10*/  @!P6 IMAD.MOV.U32 R33, RZ, RZ, R9 ;  /* 0x000000ffff21e224 */ /* 0x000fe200078e0009 */
[----:B------:R-:W0:Y:S02]  /*0c20*/  LDCU UR4, c[0x0][0x360] ;  /* 0x00006c00ff0477ac */ /* 0x000e240008000800 */
[----:B0-----:R-:W-:Y:S01]  /*0c30*/  USHF.R.U32.HI UR4, URZ, 0x5, UR4 ;  /* 0x00000005ff047899 */ /* 0x001fe20008011604 */
[----:B--2---:R-:W-:Y:S01]  /*0c40*/  @!P6 IMAD.MOV.U32 R35, RZ, RZ, R12 ;  /* 0x000000ffff23e224 */ /* 0x004fe200078e000c */
[----:B------:R-:W-:-:S15]  /*0c50*/  @!P6 MOV R34, R13 ;  /* 0x0000000d0022e202 */ /* 0x000fde0000000f00 */
[----:B------:R-:W-:-:S15]  /*0c60*/  NOP ;  /* 0x0000000000007918 */ /* 0x000fde0000000000 */
[----:B------:R-:W-:-:S10]  /*0c70*/  NOP ;  /* 0x0000000000007918 */ /* 0x000fd40000000000 */
[----:B------:R-:W0:Y:S02]  /*0c80*/  @!P6 DSETP.MAX.AND P0, P1, R8, R12, PT ;  /* 0x0000000c0800e22a */ /* 0x000e24000390f000 */
[----:B0-----:R-:W-:Y:S02]  /*0c90*/  @!P6 SEL R8, R32, R35, P0 ;  /* 0x000000232008e207 */ /* 0x001fe40000000000 */
[----:B------:R-:W-:Y:S02]  /*0ca0*/  @!P6 FSEL R32, R33, R34, P0 ;  /* 0x000000222120e208 */ /* 0x000fe40000000000 */
[----:B------:R-:W-:-:S04]  /*0cb0*/  @!P6 LOP3.LUT R11, R34, 0x80000, RZ, 0xfc, !PT ;  /* 0x00080000220be812 */ /* 0x000fc800078efcff */
[----:B------:R-:W-:Y:S01]  /*0cc0*/  @!P6 SEL R9, R11, R32, P1 ;  /* 0x000000200b09e207 */ /* 0x000fe20000800000 */
[----:B------:R-:W-:Y:S04]  /*0cd0*/  SHFL.DOWN PT, R10, R8, 0x10, 0x1f ;  /* 0x0a001f00080a7f89 */ /* 0x000fe800000e0000 */
[----:B------:R-:W0:-:S15]  /*0ce0*/  SHFL.DOWN PT, R11, R9, 0x10, 0x1f ;  /* 0x0a001f00090b7f89 */ /* 0x000e1e00000e0000 */
[----:B------:R-:W-:-:S15]  /*0cf0*/  NOP ;  /* 0x0000000000007918 */ /* 0x000fde0000000000 */
[----:B------:R-:W-:-:S15]  /*0d00*/  NOP ;  /* 0x0000000000007918 */ /* 0x000fde0000000000 */
[----:B------:R-:W-:-:S04]  /*0d10*/  NOP ;  /* 0x0000000000007918 */ /* 0x000fc80000000000 */
        /* <DEDUP_REMOVED lines=20> */
[----:B------:R-:W0:Y:S01]  /*0e60*/  SHFL.DOWN PT, R9, R37, 0x2, 0x1f ;  /* 0x08401f0025097f89 */ /* 0x000e2200000e0000 */
[----:B------:R-:W-:-:S15]  /*0e70*/  LOP3.LUT P1, RZ, R46, 0x1f, RZ, 0xc0, !PT ;  /* 0x0000001f2eff7812 */ /* 0x000fde000782c0ff */
[----:B------:R-:W-:-:S15]  /*0e80*/  NOP ;  /* 0x0000000000007918 */ /* 0x000fde0000000000 */
[----:B------:R-:W-:-:S15]  /*0e90*/  NOP ;  /* 0x0000000000007918 */ /* 0x000fde0000000000 */
[----:B------:R-:W-:-:S07]  /*0ea0*/  NOP ;  /* 0x0000000000007918 */ /* 0x000fce0000000000 */
        /* <DEDUP_REMOVED lines=11> */
[----:B------:R-:W-:Y:S01]  /*0f60*/  ISETP.GE.U32.AND P0, PT, R46, UR4, PT ;  /* 0x000000042e007c0c */ /* 0x000fe2000bf06070 */
[----:B------:R-:W0:-:S12]  /*0f70*/  @!P1 S2R R9, SR_CgaCtaId ;  /* 0x0000000000099919 */ /* 0x000e180000008800 */
[----:B------:R-:W1:Y:S01]  /*0f80*/  @!P0 S2R R34, SR_CgaCtaId ;  /* 0x0000000000228919 */ /* 0x000e620000008800 */
[----:B------:R-:W-:Y:S02]  /*0f90*/  @!P1 MOV R8, 0x400 ;  /* 0x0000040000089802 */ /* 0x000fe40000000f00 */
[----:B------:R-:W-:Y:S02]  /*0fa0*/  @!P0 MOV R33, 0x400 ;  /* 0x0000040000218802 */ /* 0x000fe40000000f00 */
[----:B0-----:R-:W-:Y:S02]  /*0fb0*/  @!P1 LEA R9, R9, R8, 0x18 ;  /* 0x0000000809099211 */ /* 0x001fe400078ec0ff */
[----:B-1----:R-:W-:Y:S02]  /*0fc0*/  @!P0 LEA R35, R34, R33, 0x18 ;  /* 0x0000002122238211 */ /* 0x002fe400078ec0ff */
[----:B------:R-:W-:-:S05]  /*0fd0*/  @!P1 LEA.HI R33, R46, R9, RZ, 0x1e ;  /* 0x000000092e219211 */ /* 0x000fca00078ff0ff */
[----:B------:R0:W-:Y:S01]  /*0fe0*/  @!P1 STS.64 [R33], R10 ;  /* 0x0000000a21009388 */ /* 0x0001e20000000a00 */
[----:B------:R-:W-:-:S05]  /*0ff0*/  @!P0 IMAD.SHL.U32 R32, R46, 0x8, RZ ;  /* 0x000000082e208824 */ /* 0x000fca00078e00ff */
[----:B------:R-:W-:Y:S01]  /*1000*/  @!P0 LOP3.LUT R32, R32, 0xf8, RZ, 0xc0, !PT ;  /* 0x000000f820208812 */ /* 0x000fe200078ec0ff */
[----:B------:R-:W-:Y:S02]  /*1010*/  IMAD.MOV.U32 R8, RZ, RZ, -0x1 ;  /* 0xffffffffff087424 */ /* 0x000fe400078e00ff */
[----:B------:R-:W-:Y:S02]  /*1020*/  IMAD.MOV.U32 R9, RZ, RZ, -0x100001 ;  /* 0xffefffffff097424 */ /* 0x000fe400078e00ff */
[----:B------:R-:W-:Y:S01]  /*1030*/  @!P0 IMAD.IADD R32, R35, 0x1, R32 ;  /* 0x0000000123208824 */ /* 0x000fe200078e0220 */
[----:B------:R-:W-:Y:S01]  /*1040*/  BAR.SYNC.DEFER_BLOCKING 0x0 ;  /* 0x0000000000007b1d */ /* 0x000fe20000010000 */
[----:B------:R-:W-:Y:S02]  /*1050*/  P2R R38, PR, RZ, 0x2 ;  /* 0x00000002ff267803 */ /* 0x000fe40000000000 */
[----:B------:R-:W-:-:S03]  /*1060*/  ISETP.NE.AND P1, PT, R4, RZ, PT ;  /* 0x000000ff0400720c */ /* 0x000fc60003f25270 */
[----:B------:R0:W1:Y:S01]  /*1070*/  @!P0 LDS.64 R8, [R32] ;  /* 0x0000000020088984 */ /* 0x0000620000000a00 */
[----:B------:R-:W-:-:S04]  /*1080*/  PLOP3.LUT P0, PT, PT, PT, PT, 0x8, 0x80 ;  /* 0x000000000080781c */ /* 0x000fc80003f0e170 */
[----:B------:R-:W-:Y:S02]  /*1090*/  P2R R4, PR, RZ, 0x1 ;  /* 0x00000001ff047803 */ /* 0x000fe40000000000 */
[----:B------:R-:W-:-:S04]  /*10a0*/  ISETP.GT.U32.AND P0, PT, R46, 0x1f, PT ;  /* 0x0000001f2e00780c */ /* 0x000fc80003f04070 */
[----:B------:R-:W-:-:S09]  /*10b0*/  P2R R39, PR, RZ, 0x1 ;  /* 0x00000001ff277803 */ /* 0x000fd20000000000 */
[----:B0-----:R-:W-:Y:S05]  /*10c0*/  @P0 BRA `(.L_x_7727) ;  /* 0x0000000000b80947 */ /* 0x001fea0003800000 */
[----:B------:R-:W-:-:S03]  /*10d0*/  UMOV UR4, 0xffffffff ;  /* 0xffffffff00047882 */ /* 0x000fc60000000000 */
[----:B------:R-:W-:Y:S05]  /*10e0*/  BRA.DIV UR4, `(.L_x_7728) ;  /* 0x000000be04287947 */ /* 0x000fea000b800000 */
[----:B-1----:R-:W-:Y:S04]  /*10f0*/  SHFL.DOWN PT, R11, R9, 0x10, 0x1f ;  /* 0x0a001f00090b7f89 */ /* 0x002fe800000e0000 */
        /* <DEDUP_REMOVED lines=30> */
.L_x_7830:
[----:B-12---:R-:W1:Y:S01]  /*12e0*/  DSETP.GEU.AND P0, PT, R10, R8, PT ;  /* 0x000000080a00722a */ /* 0x006e620003f0e000 */
[----:B------:R-:W-:Y:S02]  /*12f0*/  P2R R32, PR, RZ, 0x2 ;  /* 0x00000002ff207803 */ /* 0x000fe40000000000 */
[----:B-1----:R-:W-:Y:S02]  /*1300*/  FSEL R8, R8, R10, !P0 ;  /* 0x0000000a08087208 */ /* 0x002fe40004000000 */
[----:B------:R-:W-:Y:S02]  /*1310*/  FSEL R9, R9, R11, !P0 ;  /* 0x0000000b09097208 */ /* 0x000fe40004000000 */
[----:B------:R-:W-:Y:S02]  /*1320*/  ISETP.NE.AND P0, PT, R46, RZ, PT ;  /* 0x000000ff2e00720c */ /* 0x000fe40003f05270 */
[----:B------:R-:W-:-:S11]  /*1330*/  ISETP.NE.AND P1, PT, R4, RZ, PT ;  /* 0x000000ff0400720c */ /* 0x000fd60003f25270 */
[----:B0-----:R-:W0:Y:S01]  /*1340*/  @!P0 S2R R11, SR_CgaCtaId ;  /* 0x00000000000b8919 */ /* 0x001e220000008800 */
[----:B------:R-:W-:Y:S02]  /*1350*/  @!P0 MOV R4, 0x400 ;  /* 0x0000040000048802 */ /* 0x000fe40000000f00 */
[----:B------:R-:W-:Y:S02]  /*1360*/  @!P0 PLOP3.LUT P1, PT, PT, PT, PT, 0x80, 0x8 ;  /* 0x000000000008881c */ /* 0x000fe40003f2f070 */
[----:B0-----:R-:W-:Y:S02]  /*1370*/  @!P0 LEA R11, R11, R4, 0x18 ;  /* 0x000000040b0b8211 */ /* 0x001fe400078ec0ff */
[----:B------:R-:W-:Y:S02]  /*1380*/  P2R R4, PR, RZ, 0x2 ;  /* 0x00000002ff047803 */ /* 0x000fe40000000000 */
[----:B------:R-:W-:Y:S01]  /*1390*/  ISETP.NE.AND P1, PT, R32, RZ, PT ;  /* 0x000000ff2000720c */ /* 0x000fe20003f25270 */
[----:B------:R0:W-:-:S12]  /*13a0*/  @!P0 STS.64 [R11], R8 ;  /* 0x000000080b008388 */ /* 0x0001d80000000a00 */
.L_x_7727:
[----:B------:R-:W-:Y:S05]  /*13b0*/  WARPSYNC.ALL ;  /* 0x0000000000007948 */ /* 0x000fea0003800000 */
[----:B------:R-:W2:Y:S08]  /*13c0*/  S2UR UR5, SR_CgaCtaId ;  /* 0x00000000000579c3 */ /* 0x000eb00000008800 */
[----:B------:R-:W-:Y:S01]  /*13d0*/  BAR.SYNC.DEFER_BLOCKING 0x0 ;  /* 0x0000000000007b1d */ /* 0x000fe20000010000 */
[----:B01----:R-:W-:-:S05]  /*13e0*/  CS2R R8, SRZ ;  /* 0x0000000000087805 */ /* 0x003fca000001ff00 */
[----:B------:R-:W-:Y:S01]  /*13f0*/  UMOV UR4, 0x400 ;  /* 0x0000040000047882 */ /* 0x000fe20000000000 */
[----:B------:R-:W-:Y:S01]  /*1400*/  BSSY.RECONVERGENT B0, `(.L_x_7729) ;  /* 0x0000080000007945 */ /* 0x000fe20003800200 */
[----:B--2---:R-:W-:-:S09]  /*1410*/  ULEA UR4, UR5, UR4, 0x18 ;  /* 0x0000000405047291 */ /* 0x004fd2000f8ec0ff */
[----:B------:R-:W0:Y:S01]  /*1420*/  LDS.64 R10, [UR4] ;  /* 0x00000004ff0a7984 */ /* 0x000e220008000a00 */
[----:B------:R-:W-:Y:S05]  /*1430*/  @P1 BRA `(.L_x_7730) ;  /* 0x0000000400f01947 */ /* 0x000fea0003800000 */
[----:B------:R-:W-:Y:S01]  /*1440*/  IMAD.MOV.U32 R32, RZ, RZ, 0x652b82fe ;  /* 0x652b82feff207424 */ /* 0x000fe200078e00ff */
[----:B------:R-:W-:Y:S01]  /*1450*/  MOV R33, 0x3ff71547 ;  /* 0x3ff7154700217802 */ /* 0x000fe20000000f00 */
[----:B0-----:R-:W0:Y:S01]  /*1460*/  DADD R8, R2, -R10 ;  /* 0x0000000002087229 */ /* 0x001e22000000080a */
[----:B------:R-:W-:Y:S01]  /*1470*/  UMOV UR10, 0xfefa39ef ;  /* 0xfefa39ef000a7882 */ /* 0x000fe20000000000 */
[----:B------:R-:W-:Y:S01]  /*1480*/  UMOV UR11, 0x3fe62e42 ;  /* 0x3fe62e42000b7882 */ /* 0x000fe20000000000 */
[----:B0-----:R-:W-:Y:S01]  /*1490*/  FSETP.GEU.FTZ.AND P0, PT, |R9|, 4.1917929649353027344, PT ;  /* 0x4086232b0900780b */ /* 0x001fe20003f1e200 */
[----:B------:R-:W-:-:S15]  /*14a0*/  BSSY.RECONVERGENT B1, `(.L_x_7731) ;  /* 0x0000074000017945 */ /* 0x000fde0003800200 */
        /* <DEDUP_REMOVED lines=115> */
.L_x_7732:
[----:B------:R-:W-:Y:S05]  /*1be0*/  BSYNC.RECONVERGENT B1 ;  /* 0x0000000000017941 */ /* 0x000fea0003800200 */
.L_x_7731:
[----:B01----:R1:W2:Y:S02]  /*1bf0*/  DADD R8, RZ, R34 ;  /* 0x00000000ff087229 */ /* 0x0032a40000000022 */
.L_x_7730:
[----:B------:R-:W-:Y:S05]  /*1c00*/  BSYNC.RECONVERGENT B0 ;  /* 0x0000000000007941 */ /* 0x000fea0003800200 */
.L_x_7729:
[----:B------:R-:W3:Y:S01]  /*1c10*/  LDCU UR5, c[0x0][0x360] ;  /* 0x00006c00ff0577ac */ /* 0x000ee20008000800 */
[----:B------:R-:W-:Y:S01]  /*1c20*/  BSSY.RECONVERGENT B0, `(.L_x_7733) ;  /* 0x0000081000007945 */ /* 0x000fe20003800200 */
[----:B---3--:R-:W-:-:S05]  /*1c30*/  VIADD R32, R46, UR5 ;  /* 0x000000052e207c36 */ /* 0x008fca0008000000 */
[----:B------:R-:W-:-:S04]  /*1c40*/  ISETP.GE.U32.AND P0, PT, R32, R5, PT ;  /* 0x000000052000720c */ /* 0x000fc80003f06070 */
[----:B------:R-:W-:-:S13]  /*1c50*/  ISETP.GE.AND.EX P0, PT, RZ, R0, PT, P0 ;  /* 0x00000000ff00720c */ /* 0x000fda0003f06300 */
[----:B------:R-:W-:Y:S05]  /*1c60*/  @P0 BRA `(.L_x_7734) ;  /* 0x0000000400f00947 */ /* 0x000fea0003800000 */
[----:B-1----:R-:W-:Y:S01]  /*1c70*/  MOV R34, 0x652b82fe ;  /* 0x652b82fe00227802 */ /* 0x002fe20000000f00 */
[----:B------:R-:W-:Y:S01]  /*1c80*/  IMAD.MOV.U32 R35, RZ, RZ, 0x3ff71547 ;  /* 0x3ff71547ff237424 */ /* 0x000fe200078e00ff */
        /* <DEDUP_REMOVED lines=120> */
.L_x_7736:
[----:B------:R-:W-:Y:S05]  /*2410*/  BSYNC.RECONVERGENT B1 ;  /* 0x0000000000017941 */ /* 0x000fea0003800200 */
.L_x_7735:
[----:B-12---:R3:W4:Y:S02]  /*2420*/  DADD R8, R8, R36 ;  /* 0x0000000008087229 */ /* 0x0067240000000024 */
.L_x_7734:
[----:B------:R-:W-:Y:S05]  /*2430*/  BSYNC.RECONVERGENT B0 ;  /* 0x0000000000007941 */ /* 0x000fea0003800200 */
.L_x_7733:
[----:B0-----:R-:W0:Y:S01]  /*2440*/  LDC R33, c[0x0][0x360] ;  /* 0x0000d800ff217b82 */ /* 0x001e220000000800 */
[----:B------:R-:W-:Y:S01]  /*2450*/  BSSY.RECONVERGENT B0, `(.L_x_7737) ;  /* 0x0000081000007945 */ /* 0x000fe20003800200 */
[----:B0-----:R-:W-:-:S04]  /*2460*/  IADD3 R32, PT, PT, R33, R33, R46 ;  /* 0x0000002121207210 */ /* 0x001fc80007ffe02e */
[----:B------:R-:W-:-:S04]  /*2470*/  ISETP.GE.U32.AND P0, PT, R32, R5, PT ;  /* 0x000000052000720c */ /* 0x000fc80003f06070 */
[----:B------:R-:W-:-:S13]  /*2480*/  ISETP.GE.AND.EX P0, PT, RZ, R0, PT, P0 ;  /* 0x00000000ff00720c */ /* 0x000fda0003f06300 */
[----:B------:R-:W-:Y:S05]  /*2490*/  @P0 BRA `(.L_x_7738) ;  /* 0x0000000400f00947 */ /* 0x000fea0003800000 */
[----:B-1----:R-:W-:Y:S01]  /*24a0*/  MOV R34, 0x652b82fe ;  /* 0x652b82fe00227802 */ /* 0x002fe20000000f00 */
[----:B------:R-:W-:Y:S01]  /*24b0*/  IMAD.MOV.U32 R35, RZ, RZ, 0x3ff71547 ;  /* 0x3ff71547ff237424 */ /* 0x000fe200078e00ff */
[----:B------:R-:W0:Y:S01]  /*24c0*/  DADD R32, R6, -R10 ;  /* 0x0000000006207229 */ /* 0x000e22000000080a */
[----:B------:R-:W-:Y:S01]  /*24d0*/  UMOV UR10, 0xfefa39ef ;  /* 0xfefa39ef000a7882 */ /* 0x000fe20000000000 */
[----:B------:R-:W-:Y:S01]  /*24e0*/  UMOV UR11, 0x3fe62e42 ;  /* 0x3fe62e42000b7882 */ /* 0x000fe20000000000 */
[----:B0-----:R-:W-:Y:S01]  /*24f0*/  FSETP.GEU.FTZ.AND P0, PT, |R33|, 4.1917929649353027344, PT ;  /* 0x4086232b2100780b */ /* 0x001fe20003f1e200 */
[----:B------:R-:W-:-:S15]  /*2500*/  BSSY.RECONVERGENT B1, `(.L_x_7739) ;  /* 0x0000074000017945 */ /* 0x000fde0003800200 */
[----:B------:R-:W-:-:S15]  /*2510*/  NOP ;  /* 0x0000000000007918 */ /* 0x000fde0000000000 */
[----:B------:R-:W-:-:S15]  /*2520*/  NOP ;  /* 0x0000000000007918 */ /* 0x000fde0000000000 */
[----:B------:R-:W-:-:S15]  /*2530*/  NOP ;  /* 0x0000000000007918 */ /* 0x000fde0000000000 */
[----:B------:R-:W3:-:S15]  /*2540*/  DFMA R34, R32, R34, 6.75539944105574400000e+15 ;  /* 0x433800002022742b */ /* 0x000ede0000000022 */
        /* <DEDUP_REMOVED lines=111> */
.L_x_7740:
[----:B------:R-:W-:Y:S05]  /*2c40*/  BSYNC.RECONVERGENT B1 ;  /* 0x0000000000017941 */ /* 0x000fea0003800200 */
.L_x_7739:
[----:B-12-4-:R1:W2:Y:S02]  /*2c50*/  DADD R8, R8, R36 ;  /* 0x0000000008087229 */ /* 0x0162a40000000024 */
.L_x_7738:
[----:B------:R-:W-:Y:S05]  /*2c60*/  BSYNC.RECONVERGENT B0 ;  /* 0x0000000000007941 */ /* 0x000fea0003800200 */
.L_x_7737:
[----:B0-----:R-:W0:Y:S01]  /*2c70*/  LDC R33, c[0x0][0x360] ;  /* 0x0000d800ff217b82 */ /* 0x001e220000000800 */
[----:B------:R-:W-:Y:S01]  /*2c80*/  BSSY.RECONVERGENT B0, `(.L_x_7741) ;  /* 0x0000082000007945 */ /* 0x000fe20003800200 */
[----:B0-----:R-:W-:-:S04]  /*2c90*/  IADD3 R32, PT, PT, R33, R33, R46 ;  /* 0x0000002121207210 */ /* 0x001fc80007ffe02e */
[----:B------:R-:W-:-:S04]  /*2ca0*/  IADD3 R32, PT, PT, R32, R33, RZ ;  /* 0x0000002120207210 */ /* 0x000fc80007ffe0ff */
[----:B------:R-:W-:-:S04]  /*2cb0*/  ISETP.GE.U32.AND P0, PT, R32, R5, PT ;  /* 0x000000052000720c */ /* 0x000fc80003f06070 */
[----:B------:R-:W-:-:S13]  /*2cc0*/  ISETP.GE.AND.EX P0, PT, RZ, R0, PT, P0 ;  /* 0x00000000ff00720c */ /* 0x000fda0003f06300 */
[----:B------:R-:W-:Y:S05]  /*2cd0*/  @P0 BRA `(.L_x_7742) ;  /* 0x0000000400f00947 */ /* 0x000fea0003800000 */
[----:B-1----:R-:W-:Y:S01]  /*2ce0*/  IMAD.MOV.U32 R34, RZ, RZ, 0x652b82fe ;  /* 0x652b82feff227424 */ /* 0x002fe200078e00ff */
[----:B------:R-:W0:Y:S01]  /*2cf0*/  DADD R32, R30, -R10 ;  /* 0x000000001e207229 */ /* 0x000e22000000080a */
        /* <DEDUP_REMOVED lines=116> */
[----:B------:R-:W-:Y:S02]  /*3440*/  @!P0 LEA R33, R32, 0x3ff00000, 0x14 ;  /* 0x3ff0000020218811 */ /* 0x000fe400078ea0ff */
[----:B------:R-:W-:-:S15]  /*3450*/  @!P0 MOV R32, RZ ;  /* 0x000000ff00208202 */ /* 0x000fde0000000f00 */
[----:B------:R-:W-:-:S14]  /*3460*/  NOP ;  /* 0x0000000000007918 */ /* 0x000fdc0000000000 */
[----:B------:R0:W1:Y:S02]  /*3470*/  @!P0 DMUL R36, R40, R32 ;  /* 0x0000002028248228 */ /* 0x0000640000000000 */
.L_x_7744:
[----:B------:R-:W-:Y:S05]  /*3480*/  BSYNC.RECONVERGENT B1 ;  /* 0x0000000000017941 */ /* 0x000fea0003800200 */
.L_x_7743:
[----:B-12-4-:R1:W2:Y:S02]  /*3490*/  DADD R8, R8, R36 ;  /* 0x0000000008087229 */ /* 0x0162a40000000024 */
.L_x_7742:
[----:B------:R-:W-:Y:S05]  /*34a0*/  BSYNC.RECONVERGENT B0 ;  /* 0x0000000000007941 */ /* 0x000fea0003800200 */
.L_x_7741:
[----:B------:R-:W-:Y:S04]  /*34b0*/  BSSY.RECONVERGENT B0, `(.L_x_7745) ;  /* 0x000007e000007945 */ /* 0x000fe80003800200 */
[----:B------:R-:W-:Y:S05]  /*34c0*/  @P2 BRA `(.L_x_7746) ;  /* 0x0000000400f02947 */ /* 0x000fea0003800000 */
[----:B-1----:R-:W-:Y:S01]  /*34d0*/  IMAD.MOV.U32 R34, RZ, RZ, 0x652b82fe ;  /* 0x652b82feff227424 */ /* 0x002fe200078e00ff */
[----:B0-----:R-:W0:Y:S01]  /*34e0*/  DADD R32, R22, -R10 ;  /* 0x0000000016207229 */ /* 0x001e22000000080a */
        /* <DEDUP_REMOVED lines=120> */
.L_x_7748:
[----:B------:R-:W-:Y:S05]  /*3c70*/  BSYNC.RECONVERGENT B1 ;  /* 0x0000000000017941 */ /* 0x000fea0003800200 */
.L_x_7747:
[----:B-12-4-:R1:W2:Y:S02]  /*3c80*/  DADD R8, R8, R36 ;  /* 0x0000000008087229 */ /* 0x0162a40000000024 */
.L_x_7746:
[----:B------:R-:W-:Y:S05]  /*3c90*/  BSYNC.RECONVERGENT B0 ;  /* 0x0000000000007941 */ /* 0x000fea0003800200 */
.L_x_7745:
        /* <DEDUP_REMOVED lines=124> */
.L_x_7752:
[----:B------:R-:W-:Y:S05]  /*4460*/  BSYNC.RECONVERGENT B1 ;  /* 0x0000000000017941 */ /* 0x000fea0003800200 */
.L_x_7751:
[----:B-12-4-:R1:W2:Y:S02]  /*4470*/  DADD R8, R8, R36 ;  /* 0x0000000008087229 */ /* 0x0162a40000000024 */
.L_x_7750:
[----:B------:R-:W-:Y:S05]  /*4480*/  BSYNC.RECONVERGENT B0 ;  /* 0x0000000000007941 */ /* 0x000fea0003800200 */
.L_x_7749:
        /* <DEDUP_REMOVED lines=124> */
.L_x_7756:
[----:B------:R-:W-:Y:S05]  /*4c50*/  BSYNC.RECONVERGENT B1 ;  /* 0x0000000000017941 */ /* 0x000fea0003800200 */
.L_x_7755:
[----:B-12-4-:R1:W2:Y:S02]  /*4c60*/  DADD R8, R8, R36 ;  /* 0x0000000008087229 */ /* 0x0162a40000000024 */
.L_x_7754:
[----:B------:R-:W-:Y:S05]  /*4c70*/  BSYNC.RECONVERGENT B0 ;  /* 0x0000000000007941 */ /* 0x000fea0003800200 */
.L_x_7753:
        /* <DEDUP_REMOVED lines=126> */
.L_x_7760:
[----:B------:R-:W-:Y:S05]  /*5460*/  BSYNC.RECONVERGENT B1 ;  /* 0x0000000000017941 */ /* 0x000fea0003800200 */
.L_x_7759:
[----:B-12-4-:R1:W2:Y:S02]  /*5470*/  DADD R8, R8, R36 ;  /* 0x0000000008087229 */ /* 0x0162a40000000024 */
.L_x_7758:
[----:B------:R-:W-:Y:S05]  /*5480*/  BSYNC.RECONVERGENT B0 ;  /* 0x0000000000007941 */ /* 0x000fea0003800200 */
.L_x_7757:
        /* <DEDUP_REMOVED lines=126> */
.L_x_7764:
[----:B------:R-:W-:Y:S05]  /*5c70*/  BSYNC.RECONVERGENT B1 ;  /* 0x0000000000017941 */ /* 0x000fea0003800200 */
.L_x_7763:
[----:B-12-4-:R1:W2:Y:S02]  /*5c80*/  DADD R8, R8, R36 ;  /* 0x0000000008087229 */ /* 0x0162a40000000024 */
.L_x_7762:
[----:B------:R-:W-:Y:S05]  /*5c90*/  BSYNC.RECONVERGENT B0 ;  /* 0x0000000000007941 */ /* 0x000fea0003800200 */
.L_x_7761:
[----:B0-2-4-:R-:W-:Y:S01]  /*5ca0*/  SHFL.DOWN PT, R33, R9, 0x10, 0x1f ;  /* 0x0a001f0009217f89 */ /* 0x015fe200000e0000 */
[----:B------:R-:W-:Y:S01]  /*5cb0*/  BAR.SYNC.DEFER_BLOCKING 0x0 ;  /* 0x0000000000007b1d */ /* 0x000fe20000010000 */
[----:B------:R-:W-:Y:S02]  /*5cc0*/  ISETP.NE.AND P3, PT, R38, RZ, PT ;  /* 0x000000ff2600720c */ /* 0x000fe40003f65270 */
[----:B------:R-:W-:-:S03]  /*5cd0*/  ISETP.NE.AND P2, PT, R39, RZ, PT ;  /* 0x000000ff2700720c */ /* 0x000fc60003f45270 */
[----:B------:R-:W0:Y:S01]  /*5ce0*/  LDCU UR5, c[0x0][0x360] ;  /* 0x00006c00ff0577ac */ /* 0x000e220008000800 */
[----:B------:R-:W-:Y:S01]  /*5cf0*/  BSSY B0, `(.L_x_7765) ;  /* 0x0000041000007945 */ /* 0x000fe20003800000 */
[----:B------:R-:W2:Y:S01]  /*5d00*/  SHFL.DOWN PT, R32, R8, 0x10, 0x1f ;  /* 0x0a001f0008207f89 */ /* 0x000ea200000e0000 */
[----:B0-----:R-:W-:-:S06]  /*5d10*/  USHF.R.U32.HI UR5, URZ, 0x5, UR5 ;  /* 0x00000005ff057899 */ /* 0x001fcc0008011605 */
[----:B------:R-:W-:Y:S01]  /*5d20*/  ISETP.GE.U32.AND P0, PT, R46, UR5, PT ;  /* 0x000000052e007c0c */ /* 0x000fe2000bf06070 */
[----:B--2---:R-:W1:Y:S02]  /*5d30*/  DADD R32, R32, R8 ;  /* 0x0000000020207229 */ /* 0x004e640000000008 */
[----:B-1----:R-:W-:Y:S01]  /*5d40*/  SHFL.DOWN PT, R35, R33, 0x8, 0x1f ;  /* 0x09001f0021237f89 */ /* 0x002fe200000e0000 */
[----:B------:R-:W-:-:S03]  /*5d50*/  CS2R R8, SRZ ;  /* 0x0000000000087805 */ /* 0x000fc6000001ff00 */
[----:B------:R-:W0:-:S15]  /*5d60*/  SHFL.DOWN PT, R34, R32, 0x8, 0x1f ;  /* 0x09001f0020227f89 */ /* 0x000e1e00000e0000 */
[----:B------:R-:W-:-:S15]  /*5d70*/  NOP ;  /* 0x0000000000007918 */ /* 0x000fde0000000000 */
[----:B------:R-:W-:-:S15]  /*5d80*/  NOP ;  /* 0x0000000000007918 */ /* 0x000fde0000000000 */
[----:B------:R-:W-:-:S13]  /*5d90*/  NOP ;  /* 0x0000000000007918 */ /* 0x000fda0000000000 */
[----:B0-----:R-:W3:Y:S02]  /*5da0*/  DADD R34, R32, R34 ;  /* 0x0000000020227229 */ /* 0x001ee40000000022 */
[----:B---3--:R-:W-:Y:S01]  /*5db0*/  SHFL.DOWN PT, R37, R35, 0x4, 0x1f ;  /* 0x08801f0023257f89 */ /* 0x008fe200000e0000 */
[C---:B------:R-:W-:Y:S01]  /*5dc0*/  @!P3 LEA.HI R33, R46.reuse, UR4, RZ, 0x1e ;  /* 0x000000042e21bc11 */ /* 0x040fe2000f8ff0ff */
[----:B------:R-:W-:Y:S02]  /*5dd0*/  @!P0 IMAD.SHL.U32 R32, R46, 0x8, RZ ;  /* 0x000000082e208824 */ /* 0x000fe400078e00ff */
[----:B------:R-:W0:Y:S03]  /*5de0*/  SHFL.DOWN PT, R36, R34, 0x4, 0x1f ;  /* 0x08801f0022247f89 */ /* 0x000e2600000e0000 */
[----:B------:R-:W-:-:S15]  /*5df0*/  @!P0 LOP3.LUT R32, R32, 0xf8, RZ, 0xc0, !PT ;  /* 0x000000f820208812 */ /* 0x000fde00078ec0ff */
[----:B------:R-:W-:-:S15]  /*5e00*/  NOP ;  /* 0x0000000000007918 */ /* 0x000fde0000000000 */
[----:B------:R-:W-:-:S15]  /*5e10*/  NOP ;  /* 0x0000000000007918 */ /* 0x000fde0000000000 */
[----:B------:R-:W-:-:S10]  /*5e20*/  NOP ;  /* 0x0000000000007918 */ /* 0x000fd40000000000 */
        /* <DEDUP_REMOVED lines=14> */
[----:B------:R-:W-:Y:S06]  /*5f10*/  BAR.SYNC.DEFER_BLOCKING 0x0 ;  /* 0x0000000000007b1d */ /* 0x000fec0000010000 */
[----:B------:R0:W1:Y:S01]  /*5f20*/  @!P0 LDS.64 R8, [R32+UR4] ;  /* 0x0000000420088984 */ /* 0x0000620008000a00 */
[----:B------:R-:W-:Y:S05]  /*5f30*/  @P2 BRA `(.L_x_7766) ;  /* 0x0000000000702947 */ /* 0x000fea0003800000 */
[----:B------:R-:W-:-:S03]  /*5f40*/  UMOV UR5, 0xffffffff ;  /* 0xffffffff00057882 */ /* 0x000fc60000000000 */
[----:B------:R-:W-:Y:S05]  /*5f50*/  BRA.DIV UR5, `(.L_x_7767) ;  /* 0x0000007205a47947 */ /* 0x000fea000b800000 */
[----:B-1----:R-:W-:Y:S04]  /*5f60*/  SHFL.DOWN PT, R39, R9, 0x10, 0x1f ;  /* 0x0a001f0009277f89 */ /* 0x002fe800000e0000 */
[----:B------:R-:W1:Y:S02]  /*5f70*/  SHFL.DOWN PT, R38, R8, 0x10, 0x1f ;  /* 0x0a001f0008267f89 */ /* 0x000e6400000e0000 */
[----:B-1----:R-:W0:Y:S02]  /*5f80*/  DADD R38, R8, R38 ;  /* 0x0000000008267229 */ /* 0x002e240000000026 */
        /* <DEDUP_REMOVED lines=20> */
.L_x_7841:
[----:B--2---:R-:W-:Y:S02]  /*60d0*/  IMAD.MOV.U32 R32, RZ, RZ, R36 ;  /* 0x000000ffff207224 */ /* 0x004fe400078e0024 */
[----:B-1----:R-:W-:-:S06]  /*60e0*/  IMAD.MOV.U32 R33, RZ, RZ, R37 ;  /* 0x000000ffff217224 */ /* 0x002fcc00078e0025 */
[----:B0-----:R2:W3:Y:S02]  /*60f0*/  DADD R8, R8, R32 ;  /* 0x0000000008087229 */ /* 0x0014e40000000020 */
.L_x_7766:
[----:B------:R-:W-:Y:S05]  /*6100*/  BSYNC B0 ;  /* 0x0000000000007941 */ /* 0x000fea0003800000 */
.L_x_7765:
[----:B------:R-:W-:Y:S01]  /*6110*/  ISETP.NE.AND P0, PT, R4, RZ, PT ;  /* 0x000000ff0400720c */ /* 0x000fe20003f05270 */
[----:B------:R-:W-:-:S12]  /*6120*/  WARPSYNC.ALL ;  /* 0x0000000000007948 */ /* 0x000fd80003800000 */
[----:B-1-3--:R1:W-:Y:S01]  /*6130*/  @P0 STS.64 [UR4], R8 ;  /* 0x00000008ff000988 */ /* 0x00a3e20008000a04 */
[----:B------:R-:W-:Y:S06]  /*6140*/  BAR.SYNC.DEFER_BLOCKING 0x0 ;  /* 0x0000000000007b1d */ /* 0x000fec0000010000 */
[----:B------:R-:W-:Y:S01]  /*6150*/  BSSY.RECONVERGENT B1, `(.L_x_7768) ;  /* 0x00000be000017945 */ /* 0x000fe20003800200 */
[----:B------:R-:W3:Y:S03]  /*6160*/  LDS.64 R8, [UR4] ;  /* 0x00000004ff087984 */ /* 0x000ee60008000a00 */
[----:B------:R-:W-:Y:S05]  /*6170*/  @P1 BRA `(.L_x_7769) ;  /* 0x0000000800ec1947 */ /* 0x000fea0003800000 */
[----:B---3--:R-:W0:Y:S01]  /*6180*/  MUFU.RCP64H R35, R9 ;  /* 0x0000000900237308 */ /* 0x008e220000001800 */
[----:B------:R-:W-:Y:S01]  /*6190*/  IMAD.MOV.U32 R34, RZ, RZ, 0x1 ;  /* 0x00000001ff227424 */ /* 0x000fe200078e00ff */
[----:B------:R-:W3:Y:S01]  /*61a0*/  DADD R2, R2, -R10 ;  /* 0x0000000002027229 */ /* 0x000ee2000000080a */
[----:B------:R-:W-:Y:S01]  /*61b0*/  IMAD.MOV.U32 R4, RZ, RZ, 0x652b82fe ;  /* 0x652b82feff047424 */ /* 0x000fe200078e00ff */
[----:B------:R-:W-:Y:S01]  /*61c0*/  UMOV UR4, 0xfefa39ef ;  /* 0xfefa39ef00047882 */ /* 0x000fe20000000000 */
[----:B------:R-:W-:Y:S01]  /*61d0*/  IMAD.MOV.U32 R5, RZ, RZ, 0x3ff71547 ;  /* 0x3ff71547ff057424 */ /* 0x000fe200078e00ff */
[----:B------:R-:W-:Y:S01]  /*61e0*/  UMOV UR5, 0x3fe62e42 ;  /* 0x3fe62e4200057882 */ /* 0x000fe20000000000 */
[----:B---3--:R-:W-:Y:S01]  /*61f0*/  FSETP.GEU.FTZ.AND P0, PT, |R3|, 4.1917929649353027344, PT ;  /* 0x4086232b0300780b */ /* 0x008fe20003f1e200 */
[----:B------:R-:W-:-:S15]  /*6200*/  BSSY.RECONVERGENT B0, `(.L_x_7770) ;  /* 0x000008e000007945 */ /* 0x000fde0003800200 */
[----:B------:R-:W-:-:S15]  /*6210*/  NOP ;  /* 0x0000000000007918 */ /* 0x000fde0000000000 */
[----:B------:R-:W-:-:S15]  /*6220*/  NOP ;  /* 0x0000000000007918 */ /* 0x000fde0000000000 */
[----:B------:R-:W-:-:S13]  /*6230*/  NOP ;  /* 0x0000000000007918 */ /* 0x000fda0000000000 */
[----:B0-2---:R-:W0:-:S15]  /*6240*/  DFMA R32, -R8, R34, 1 ;  /* 0x3ff000000820742b */ /* 0x005e1e0000000122 */
        /* <DEDUP_REMOVED lines=19> */
[----:B0-----:R0:W-:Y:S02]  /*6380*/  DFMA R34, R34, R36, R34 ;  /* 0x000000242222722b */ /* 0x0011e40000000022 */
[----:B0-----:R-:W-:Y:S02]  /*6390*/  IMAD.MOV.U32 R36, RZ, RZ, -0x35dec16 ;  /* 0xfca213eaff247424 */ /* 0x001fe400078e00ff */
[----:B------:R-:W-:-:S15]  /*63a0*/  IMAD.MOV.U32 R37, RZ, RZ, 0x3e928af3 ;  /* 0x3e928af3ff257424 */ /* 0x000fde00078e00ff */
[----:B------:R-:W-:-:S15]  /*63b0*/  NOP ;  /* 0x0000000000007918 */ /* 0x000fde0000000000 */
[----:B------:R-:W-:-:S15]  /*63c0*/  NOP ;  /* 0x0000000000007918 */ /* 0x000fde0000000000 */
[----:B------:R-:W-:-:S15]  /*63d0*/  NOP ;  /* 0x0000000000007918 */ /* 0x000fde0000000000 */
[----:B--2---:R-:W0:Y:S01]  /*63e0*/  DFMA R32, R38, -UR4, R2 ;  /* 0x8000000426207c2b */ /* 0x004e220008000002 */
[----:B------:R-:W-:Y:S01]  /*63f0*/  UMOV UR4, 0x3b39803f ;  /* 0x3b39803f00047882 */ /* 0x000fe20000000000 */
[----:B------:R-:W-:-:S15]  /*6400*/  UMOV UR5, 0x3c7abc9e ;  /* 0x3c7abc9e00057882 */ /* 0x000fde0000000000 */
[----:B------:R-:W-:-:S15]  /*6410*/  NOP ;  /* 0x0000000000007918 */ /* 0x000fde0000000000 */
[----:B------:R-:W-:-:S15]  /*6420*/  NOP ;  /* 0x0000000000007918 */ /* 0x000fde0000000000 */
[----:B------:R-:W-:-:S15]  /*6430*/  NOP ;  /* 0x0000000000007918 */ /* 0x000fde0000000000 */
[----:B------:R-:W-:-:S02]  /*6440*/  NOP ;  /* 0x0000000000007918 */ /* 0x000fc40000000000 */
[----:B0-----:R-:W0:Y:S01]  /*6450*/  DFMA R32, R38, -UR4, R32 ;  /* 0x8000000426207c2b */ /* 0x001e220008000020 */
[----:B------:R-:W-:Y:S01]  /*6460*/  UMOV UR4, 0x69ce2bdf ;  /* 0x69ce2bdf00047882 */ /* 0x000fe20000000000 */
[----:B------:R-:W-:-:S15]  /*6470*/  UMOV UR5, 0x3e5ade15 ;  /* 0x3e5ade1500057882 */ /* 0x000fde0000000000 */
[----:B------:R-:W-:-:S15]  /*6480*/  NOP ;  /* 0x0000000000007918 */ /* 0x000fde0000000000 */
[----:B------:R-:W-:-:S15]  /*6490*/  NOP ;  /* 0x0000000000007918 */ /* 0x000fde0000000000 */
[----:B------:R-:W-:-:S15]  /*64a0*/  NOP ;  /* 0x0000000000007918 */ /* 0x000fde0000000000 */
[----:B------:R-:W-:-:S02]  /*64b0*/  NOP ;  /* 0x0000000000007918 */ /* 0x000fc40000000000 */
        /* <DEDUP_REMOVED lines=66> */
[----:B------:R-:W2:-:S15]  /*68e0*/  DFMA R36, -R8, R34, 1 ;  /* 0x3ff000000824742b */ /* 0x000e9e0000000122 */
        /* <DEDUP_REMOVED lines=9> */
[----:B--2---:R0:W2:Y:S02]  /*6980*/  DFMA R34, R34, R36, R34 ;  /* 0x000000242222722b */ /* 0x0040a40000000022 */
[----:B0-----:R-:W-:Y:S01]  /*6990*/  LEA R37, R4, R39, 0x14 ;  /* 0x0000002704257211 */ /* 0x001fe200078ea0ff */
[----:B------:R-:W-:Y:S01]  /*69a0*/  IMAD.MOV.U32 R36, RZ, RZ, R38 ;  /* 0x000000ffff247224 */ /* 0x000fe200078e0026 */
[----:B--2---:R-:W-:Y:S06]  /*69b0*/  @!P0 BRA `(.L_x_7771) ;  /* 0x0000000000488947 */ /* 0x004fec0003800000 */
[----:B------:R-:W-:Y:S01]  /*69c0*/  FSETP.GEU.FTZ.AND P1, PT, |R3|, 4.2275390625, PT ;  /* 0x408748000300780b */ /* 0x000fe20003f3e200 */
[----:B------:R-:W-:-:S12]  /*69d0*/  DSETP.GEU.AND P0, PT, R2, RZ, PT ;  /* 0x000000ff0200722a */ /* 0x000fd80003f0e000 */
[----:B------:R-:W-:-:S15]  /*69e0*/  @!P1 LEA.HI R0, R4, R4, RZ, 0x1 ;  /* 0x0000000404009211 */ /* 0x000fde00078f08ff */
[----:B------:R-:W-:-:S15]  /*69f0*/  NOP ;  /* 0x0000000000007918 */ /* 0x000fde0000000000 */
[----:B------:R-:W-:-:S15]  /*6a00*/  NOP ;  /* 0x0000000000007918 */ /* 0x000fde0000000000 */
[----:B------:R-:W-:-:S07]  /*6a10*/  NOP ;  /* 0x0000000000007918 */ /* 0x000fce0000000000 */
[----:B------:R0:W2:Y:S02]  /*6a20*/  DADD R32, R2, +INF ;  /* 0x7ff0000002207429 */ /* 0x0000a40000000000 */
        /* <DEDUP_REMOVED lines=11> */
.L_x_7771:
[----:B------:R-:W-:Y:S05]  /*6ae0*/  BSYNC.RECONVERGENT B0 ;  /* 0x0000000000007941 */ /* 0x000fea0003800200 */
.L_x_7770:
[----:B--2---:R-:W-:Y:S01]  /*6af0*/  IMAD.MOV.U32 R4, RZ, RZ, R36 ;  /* 0x000000ffff047224 */ /* 0x004fe200078e0024 */
[----:B------:R-:W-:Y:S01]  /*6b00*/  FSETP.GEU.AND P1, PT, |R37|, 6.5827683646048100446e-37, PT ;  /* 0x036000002500780b */ /* 0x000fe20003f2e200 */
[----:B------:R-:W-:Y:S01]  /*6b10*/  IMAD.MOV.U32 R5, RZ, RZ, R37 ;  /* 0x000000ffff057224 */ /* 0x000fe200078e0025 */
[----:B------:R-:W-:Y:S05]  /*6b20*/  BSSY.RECONVERGENT B2, `(.L_x_7772) ;  /* 0x0000015000027945 */ /* 0x000fea0003800200 */
        /* <DEDUP_REMOVED lines=17> */
[----:B-1----:R-:W-:Y:S05]  /*6c40*/  CALL.REL.NOINC `($__internal_40_$__cuda_sm20_div_rn_f64_full) ;  /* 0x00000068005c7944 */ /* 0x002fea0003c00000 */
[----:B------:R-:W-:Y:S01]  /*6c50*/  MOV R2, R4 ;  /* 0x0000000400027202 */ /* 0x000fe20000000f00 */
[----:B------:R-:W-:-:S07]  /*6c60*/  IMAD.MOV.U32 R3, RZ, RZ, R5 ;  /* 0x000000ffff037224 */ /* 0x000fce00078e0005 */
.L_x_7773:
[----:B------:R-:W-:Y:S05]  /*6c70*/  BSYNC.RECONVERGENT B2 ;  /* 0x0000000000027941 */ /* 0x000fea0003800200 */
.L_x_7772:
[----:B------:R-:W0:Y:S01]  /*6c80*/  LDCU.64 UR10, c[0x0][0x390] ;  /* 0x00007200ff0a77ac */ /* 0x000e220008000a00 */
[----:B------:R-:W-:Y:S01]  /*6c90*/  IMAD.MOV.U32 R47, RZ, RZ, RZ ;  /* 0x000000ffff2f7224 */ /* 0x000fe200078e00ff */
[----:B------:R-:W2:Y:S01]  /*6ca0*/  LDCU.64 UR4, c[0x0][0x380] ;  /* 0x00007000ff0477ac */ /* 0x000ea20008000a00 */
[----:B0-----:R-:W-:Y:S02]  /*6cb0*/  IMAD.U32 R5, RZ, RZ, UR10 ;  /* 0x0000000aff057e24 */ /* 0x001fe4000f8e00ff */
[----:B------:R-:W-:Y:S02]  /*6cc0*/  IMAD.U32 R0, RZ, RZ, UR11 ;  /* 0x0000000bff007e24 */ /* 0x000fe4000f8e00ff */
[----:B------:R-:W-:-:S04]  /*6cd0*/  IMAD.WIDE.U32 R46, R5, UR9, R46 ;  /* 0x00000009052e7c25 */ /* 0x000fc8000f8e002e */
[----:B------:R-:W-:Y:S01]  /*6ce0*/  IMAD R33, R0, UR9, RZ ;  /* 0x0000000900217c24 */ /* 0x000fe2000f8e02ff */
[----:B--2---:R-:W-:-:S03]  /*6cf0*/  LEA R32, P0, R46, UR4, 0x3 ;  /* 0x000000042e207c11 */ /* 0x004fc6000f8018ff */
[----:B------:R-:W-:-:S05]  /*6d00*/  IMAD.IADD R33, R47, 0x1, R33 ;  /* 0x000000012f217824 */ /* 0x000fca00078e0221 */
[----:B------:R-:W-:-:S05]  /*6d10*/  LEA.HI.X R33, R46, UR5, R33, 0x3, P0 ;  /* 0x000000052e217c11 */ /* 0x000fca00080f1c21 */
[----:B------:R4:W-:Y:S02]  /*6d20*/  STG.E.64 desc[UR6][R32.64], R2 ;  /* 0x0000000220007986 */ /* 0x0009e4000c101b06 */
.L_x_7769:
[----:B------:R-:W-:Y:S05]  /*6d30*/  BSYNC.RECONVERGENT B1 ;  /* 0x0000000000017941 */ /* 0x000fea0003800200 */
.L_x_7768:
[----:B------:R-:W4:Y:S01]  /*6d40*/  S2R R47, SR_TID.X ;  /* 0x00000000002f7919 */ /* 0x000f220000002100 */
[----:B------:R-:W4:Y:S01]  /*6d50*/  LDCU UR4, c[0x0][0x360] ;  /* 0x00006c00ff0477ac */ /* 0x000f220008000800 */
[----:B------:R-:W-:Y:S01]  /*6d60*/  BSSY.RECONVERGENT B1, `(.L_x_7774) ;  /* 0x00000c2000017945 */ /* 0x000fe20003800200 */
[----:B----4-:R-:W-:-:S05]  /*6d70*/  VIADD R2, R47, UR4 ;  /* 0x000000042f027c36 */ /* 0x010fca0008000000 */
[----:B------:R-:W-:-:S04]  /*6d80*/  ISETP.GE.U32.AND P0, PT, R2, R5, PT ;  /* 0x000000050200720c */ /* 0x000fc80003f06070 */
[----:B------:R-:W-:-:S13]  /*6d90*/  ISETP.GE.AND.EX P0, PT, RZ, R0, PT, P0 ;  /* 0x00000000ff00720c */ /* 0x000fda0003f06300 */
[----:B------:R-:W-:Y:S05]  /*6da0*/  @P0 BRA `(.L_x_7775) ;  /* 0x0000000800f40947 */ /* 0x000fea0003800000 */
[----:B---3--:R-:W3:Y:S01]  /*6db0*/  MUFU.RCP64H R35, R9 ;  /* 0x0000000900237308 */ /* 0x008ee20000001800 */
[----:B------:R-:W-:Y:S01]  /*6dc0*/  IMAD.MOV.U32 R2, RZ, RZ, 0x652b82fe ;  /* 0x652b82feff027424 */ /* 0x000fe200078e00ff */
[----:B------:R-:W-:Y:S01]  /*6dd0*/  MOV R34, 0x1 ;  /* 0x0000000100227802 */ /* 0x000fe20000000f00 */
[----:B------:R-:W-:Y:S01]  /*6de0*/  IMAD.MOV.U32 R3, RZ, RZ, 0x3ff71547 ;  /* 0x3ff71547ff037424 */ /* 0x000fe200078e00ff */
[----:B------:R-:W4:Y:S01]  /*6df0*/  DADD R48, R48, -R10 ;  /* 0x0000000030307229 */ /* 0x000f22000000080a */
[----:B------:R-:W-:Y:S01]  /*6e00*/  UMOV UR4, 0xfefa39ef ;  /* 0xfefa39ef00047882 */ /* 0x000fe20000000000 */
[----:B------:R-:W-:Y:S01]  /*6e10*/  UMOV UR5, 0x3fe62e42 ;  /* 0x3fe62e4200057882 */ /* 0x000fe20000000000 */
[----:B----4-:R-:W-:Y:S01]  /*6e20*/  FSETP.GEU.FTZ.AND P0, PT, |R49|, 4.1917929649353027344, PT ;  /* 0x4086232b3100780b */ /* 0x010fe20003f1e200 */
        /* <DEDUP_REMOVED lines=9> */
[----:B---3--:R-:W3:-:S15]  /*6ec0*/  DFMA R4, -R8, R34, 1 ;  /* 0x3ff000000804742b */ /* 0x008ede0000000122 */
[----:B------:R-:W-:-:S15]  /*6ed0*/  NOP ;  /* 0x0000000000007918 */ /* 0x000fde0000000000 */
[----:B------:R-:W-:-:S15]  /*6ee0*/  NOP ;  /* 0x0000000000007918 */ /* 0x000fde0000000000 */
[----:B------:R-:W-:-:S15]  /*6ef0*/  NOP ;  /* 0x0000000000007918 */ /* 0x000fde0000000000 */
[----:B------:R-:W-:-:S04]  /*6f00*/  NOP ;  /* 0x0000000000007918 */ /* 0x000fc80000000000 */
[----:B0-2---:R-:W0:-:S15]  /*6f10*/  DADD R32, R2, -6.75539944105574400000e+15 ;  /* 0xc338000002207429 */ /* 0x005e1e0000000000 */
[----:B------:R-:W-:-:S15]  /*6f20*/  NOP ;  /* 0x0000000000007918 */ /* 0x000fde0000000000 */
[----:B------:R-:W-:-:S15]  /*6f30*/  NOP ;  /* 0x0000000000007918 */ /* 0x000fde0000000000 */
[----:B------:R-:W-:-:S15]  /*6f40*/  NOP ;  /* 0x0000000000007918 */ /* 0x000fde0000000000 */
[----:B------:R-:W-:-:S04]  /*6f50*/  NOP ;  /* 0x0000000000007918 */ /* 0x000fc80000000000 */
[----:B---3--:R-:W-:-:S15]  /*6f60*/  DFMA R36, R4, R4, R4 ;  /* 0x000000040424722b */ /* 0x008fde0000000004 */
        /* <DEDUP_REMOVED lines=19> */
[----:B------:R-:W-:-:S15]  /*70a0*/  DFMA R36, R34, R36, R34 ;  /* 0x000000242224722b */ /* 0x000fde0000000022 */
[----:B------:R-:W-:-:S15]  /*70b0*/  NOP ;  /* 0x0000000000007918 */ /* 0x000fde0000000000 */
[----:B------:R-:W-:-:S15]  /*70c0*/  NOP ;  /* 0x0000000000007918 */ /* 0x000fde0000000000 */
[----:B------:R-:W-:-:S15]  /*70d0*/  NOP ;  /* 0x0000000000007918 */ /* 0x000fde0000000000 */
[----:B------:R-:W-:-:S04]  /*70e0*/  NOP ;  /* 0x0000000000007918 */ /* 0x000fc80000000000 */
        /* <DEDUP_REMOVED lines=97> */
.L_x_7777:
[----:B------:R-:W-:Y:S05]  /*7700*/  BSYNC.RECONVERGENT B0 ;  /* 0x0000000000007941 */ /* 0x000fea0003800200 */
.L_x_7776:
        /* <DEDUP_REMOVED lines=22> */
[----:B------:R-:W-:Y:S02]  /*7870*/  IMAD.MOV.U32 R2, RZ, RZ, R4 ;  /* 0x000000ffff027224 */ /* 0x000fe400078e0004 */
[----:B------:R-:W-:-:S07]  /*7880*/  IMAD.MOV.U32 R3, RZ, RZ, R5 ;  /* 0x000000ffff037224 */ /* 0x000fce00078e0005 */
.L_x_7779:
[----:B------:R-:W-:Y:S05]  /*7890*/  BSYNC.RECONVERGENT B2 ;  /* 0x0000000000027941 */ /* 0x000fea0003800200 */
.L_x_7778:
[----:B------:R-:W0:Y:S01]  /*78a0*/  S2R R47, SR_TID.X ;  /* 0x00000000002f7919 */ /* 0x000e220000002100 */
[----:B------:R-:W2:Y:S01]  /*78b0*/  LDCU.64 UR12, c[0x0][0x390] ;  /* 0x00007200ff0c77ac */ /* 0x000ea20008000a00 */
[----:B------:R-:W-:Y:S01]  /*78c0*/  IMAD.MOV.U32 R33, RZ, RZ, RZ ;  /* 0x000000ffff217224 */ /* 0x000fe200078e00ff */
[----:B------:R-:W0:Y:S01]  /*78d0*/  LDCU UR4, c[0x0][0x360] ;  /* 0x00006c00ff0477ac */ /* 0x000e220008000800 */
[----:B------:R-:W3:Y:S01]  /*78e0*/  LDCU.64 UR10, c[0x0][0x380] ;  /* 0x00007000ff0a77ac */ /* 0x000ee20008000a00 */
[----:B--2---:R-:W-:Y:S01]  /*78f0*/  MOV R5, UR12 ;  /* 0x0000000c00057c02 */ /* 0x004fe20008000f00 */
[----:B------:R-:W-:-:S04]  /*7900*/  IMAD.U32 R0, RZ, RZ, UR13 ;  /* 0x0000000dff007e24 */ /* 0x000fc8000f8e00ff */
[----:B------:R-:W-:Y:S02]  /*7910*/  IMAD R35, R0, UR9, RZ ;  /* 0x0000000900237c24 */ /* 0x000fe4000f8e02ff */
[----:B0-----:R-:W-:-:S04]  /*7920*/  VIADD R32, R47, UR4 ;  /* 0x000000042f207c36 */ /* 0x001fc80008000000 */
[----:B------:R-:W-:-:S04]  /*7930*/  IMAD.WIDE.U32 R32, R5, UR9, R32 ;  /* 0x0000000905207c25 */ /* 0x000fc8000f8e0020 */
[----:B------:R-:W-:Y:S01]  /*7940*/  IMAD.IADD R33, R35, 0x1, R33 ;  /* 0x0000000123217824 */ /* 0x000fe200078e0221 */
[----:B---3--:R-:W-:-:S04]  /*7950*/  LEA R34, P0, R32, UR10, 0x3 ;  /* 0x0000000a20227c11 */ /* 0x008fc8000f8018ff */
[----:B------:R-:W-:-:S05]  /*7960*/  LEA.HI.X R35, R32, UR11, R33, 0x3, P0 ;  /* 0x0000000b20237c11 */ /* 0x000fca00080f1c21 */
[----:B------:R4:W-:Y:S04]  /*7970*/  STG.E.64 desc[UR6][R34.64], R2 ;  /* 0x0000000222007986 */ /* 0x0009e8000c101b06 */
.L_x_7775:
[----:B------:R-:W-:Y:S05]  /*7980*/  BSYNC.RECONVERGENT B1 ;  /* 0x0000000000017941 */ /* 0x000fea0003800200 */
.L_x_7774:
[----:B------:R-:W5:Y:S01]  /*7990*/  LDC R46, c[0x0][0x360] ;  /* 0x0000d800ff2e7b82 */ /* 0x000f620000000800 */
[----:B------:R-:W-:Y:S01]  /*79a0*/  BSSY.RECONVERGENT B1, `(.L_x_7780) ;  /* 0x00000bf000017945 */ /* 0x000fe20003800200 */
[----:B-----5:R-:W-:-:S04]  /*79b0*/  IADD3 R46, PT, PT, R46, R46, R47 ;  /* 0x0000002e2e2e7210 */ /* 0x020fc80007ffe02f */
[----:B------:R-:W-:-:S04]  /*79c0*/  ISETP.GE.U32.AND P0, PT, R46, R5, PT ;  /* 0x000000052e00720c */ /* 0x000fc80003f06070 */
[----:B------:R-:W-:-:S13]  /*79d0*/  ISETP.GE.AND.EX P0, PT, RZ, R0, PT, P0 ;  /* 0x00000000ff00720c */ /* 0x000fda0003f06300 */
[----:B------:R-:W-:Y:S05]  /*79e0*/  @P0 BRA `(.L_x_7781) ;  /* 0x0000000800e80947 */ /* 0x000fea0003800000 */
[----:B---34-:R-:W3:Y:S01]  /*79f0*/  MUFU.RCP64H R35, R9 ;  /* 0x0000000900237308 */ /* 0x018ee20000001800 */
[----:B------:R-:W-:Y:S01]  /*7a00*/  IMAD.MOV.U32 R2, RZ, RZ, 0x652b82fe ;  /* 0x652b82feff027424 */ /* 0x000fe200078e00ff */
[----:B------:R-:W4:Y:S01]  /*7a10*/  DADD R6, R6, -R10 ;  /* 0x0000000006067229 */ /* 0x000f22000000080a */
[----:B------:R-:W-:Y:S01]  /*7a20*/  IMAD.MOV.U32 R3, RZ, RZ, 0x3ff71547 ;  /* 0x3ff71547ff037424 */ /* 0x000fe200078e00ff */
[----:B------:R-:W-:Y:S01]  /*7a30*/  UMOV UR4, 0xfefa39ef ;  /* 0xfefa39ef00047882 */ /* 0x000fe20000000000 */
[----:B------:R-:W-:Y:S01]  /*7a40*/  IMAD.MOV.U32 R34, RZ, RZ, 0x1 ;  /* 0x00000001ff227424 */ /* 0x000fe200078e00ff */
[----:B------:R-:W-:Y:S01]  /*7a50*/  UMOV UR5, 0x3fe62e42 ;  /* 0x3fe62e4200057882 */ /* 0x000fe20000000000 */
[----:B----4-:R-:W-:Y:S01]  /*7a60*/  FSETP.GEU.FTZ.AND P0, PT, |R7|, 4.1917929649353027344, PT ;  /* 0x4086232b0700780b */ /* 0x010fe20003f1e200 */
        /* <DEDUP_REMOVED lines=141> */
.L_x_7783:
[----:B------:R-:W-:Y:S05]  /*8340*/  BSYNC.RECONVERGENT B0 ;  /* 0x0000000000007941 */ /* 0x000fea0003800200 */
.L_x_7782:
        /* <DEDUP_REMOVED lines=19> */
[----:B------:R-:W-:Y:S02]  /*8480*/  MOV R35, R9 ;  /* 0x0000000900237202 */ /* 0x000fe40000000f00 */
[----:B------:R-:W-:-:S07]  /*8490*/  MOV R0, 0x84b0 ;  /* 0x000084b000007802 */ /* 0x000fce0000000f00 */
[----:B-1----:R-:W-:Y:S05]  /*84a0*/  CALL.REL.NOINC `($__internal_40_$__cuda_sm20_div_rn_f64_full) ;  /* 0x0000005000447944 */ /* 0x002fea0003c00000 */
[----:B------:R-:W-:Y:S02]  /*84b0*/  IMAD.MOV.U32 R2, RZ, RZ, R4 ;  /* 0x000000ffff027224 */ /* 0x000fe400078e0004 */
[----:B------:R-:W-:-:S07]  /*84c0*/  IMAD.MOV.U32 R3, RZ, RZ, R5 ;  /* 0x000000ffff037224 */ /* 0x000fce00078e0005 */
.L_x_7785:
[----:B------:R-:W-:Y:S05]  /*84d0*/  BSYNC.RECONVERGENT B2 ;  /* 0x0000000000027941 */ /* 0x000fea0003800200 */
.L_x_7784:
        /* <DEDUP_REMOVED lines=11> */
.L_x_7781:
[----:B------:R-:W-:Y:S05]  /*8590*/  BSYNC.RECONVERGENT B1 ;  /* 0x0000000000017941 */ /* 0x000fea0003800200 */
.L_x_7780:
[----:B0-----:R-:W0:Y:S01]  /*85a0*/  S2R R6, SR_TID.X ;  /* 0x0000000000067919 */ /* 0x001e220000002100 */
[----:B------:R-:W0:Y:S01]  /*85b0*/  LDC R7, c[0x0][0x360] ;  /* 0x0000d800ff077b82 */ /* 0x000e220000000800 */
[----:B------:R-:W-:Y:S01]  /*85c0*/  BSSY.RECONVERGENT B1, `(.L_x_7786) ;  /* 0x00000c0000017945 */ /* 0x000fe20003800200 */
[----:B0-----:R-:W-:-:S05]  /*85d0*/  IADD3 R6, PT, PT, R7, R7, R6 ;  /* 0x0000000707067210 */ /* 0x001fca0007ffe006 */
[----:B------:R-:W-:-:S05]  /*85e0*/  IMAD.IADD R6, R6, 0x1, R7 ;  /* 0x0000000106067824 */ /* 0x000fca00078e0207 */
[----:B------:R-:W-:-:S04]  /*85f0*/  ISETP.GE.U32.AND P0, PT, R6, R5, PT ;  /* 0x000000050600720c */ /* 0x000fc80003f06070 */
[----:B------:R-:W-:-:S13]  /*8600*/  ISETP.GE.AND.EX P0, PT, RZ, R0, PT, P0 ;  /* 0x00000000ff00720c */ /* 0x000fda0003f06300 */
[----:B------:R-:W-:Y:S05]  /*8610*/  @P0 BRA `(.L_x_7787) ;  /* 0x0000000800e80947 */ /* 0x000fea0003800000 */
[----:B---34-:R-:W0:Y:S01]  /*8620*/  MUFU.RCP64H R35, R9 ;  /* 0x0000000900237308 */ /* 0x018e220000001800 */
[----:B------:R-:W-:Y:S01]  /*8630*/  MOV R2, 0x652b82fe ;  /* 0x652b82fe00027802 */ /* 0x000fe20000000f00 */
[----:B------:R-:W-:Y:S01]  /*8640*/  IMAD.MOV.U32 R3, RZ, RZ, 0x3ff71547 ;  /* 0x3ff71547ff037424 */ /* 0x000fe200078e00ff */
[----:B------:R-:W3:Y:S01]  /*8650*/  DADD R30, R30, -R10 ;  /* 0x000000001e1e7229 */ /* 0x000ee2000000080a */
[----:B------:R-:W-:Y:S01]  /*8660*/  IMAD.MOV.U32 R34, RZ, RZ, 0x1 ;  /* 0x00000001ff227424 */ /* 0x000fe200078e00ff */
[----:B------:R-:W-:Y:S01]  /*8670*/  UMOV UR4, 0xfefa39ef ;  /* 0xfefa39ef00047882 */ /* 0x000fe20000000000 */
[----:B------:R-:W-:Y:S01]  /*8680*/  UMOV UR5, 0x3fe62e42 ;  /* 0x3fe62e4200057882 */ /* 0x000fe20000000000 */
[----:B---3--:R-:W-:Y:S01]  /*8690*/  FSETP.GEU.FTZ.AND P0, PT, |R31|, 4.1917929649353027344, PT ;  /* 0x4086232b1f00780b */ /* 0x008fe20003f1e200 */
        /* <DEDUP_REMOVED lines=24> */
[----:B--2---:R-:W0:Y:S01]  /*8820*/  DFMA R4, R32, -UR4, R30 ;  /* 0x8000000420047c2b */ /* 0x004e22000800001e */
        /* <DEDUP_REMOVED lines=116> */
.L_x_7789:
[----:B------:R-:W-:Y:S05]  /*8f70*/  BSYNC.RECONVERGENT B0 ;  /* 0x0000000000007941 */ /* 0x000fea0003800200 */
.L_x_7788:
        /* <DEDUP_REMOVED lines=24> */
.L_x_7791:
[----:B------:R-:W-:Y:S05]  /*9100*/  BSYNC.RECONVERGENT B2 ;  /* 0x0000000000027941 */ /* 0x000fea0003800200 */
.L_x_7790:
[----:B------:R-:W0:Y:S01]  /*9110*/  LDCU.64 UR10, c[0x0][0x390] ;  /* 0x00007200ff0a77ac */ /* 0x000e220008000a00 */
[----:B------:R-:W-:Y:S01]  /*9120*/  IMAD.MOV.U32 R7, RZ, RZ, RZ ;  /* 0x000000ffff077224 */ /* 0x000fe200078e00ff */
[----:B------:R-:W2:Y:S01]  /*9130*/  LDCU.64 UR4, c[0x0][0x380] ;  /* 0x00007000ff0477ac */ /* 0x000ea20008000a00 */
[----:B0-----:R-:W-:Y:S01]  /*9140*/  MOV R5, UR10 ;  /* 0x0000000a00057c02 */ /* 0x001fe20008000f00 */
[----:B------:R-:W-:-:S04]  /*9150*/  IMAD.U32 R0, RZ, RZ, UR11 ;  /* 0x0000000bff007e24 */ /* 0x000fc8000f8e00ff */
[----:B------:R-:W-:-:S04]  /*9160*/  IMAD.WIDE.U32 R6, R5, UR9, R6 ;  /* 0x0000000905067c25 */ /* 0x000fc8000f8e0006 */
[----:B------:R-:W-:Y:S01]  /*9170*/  IMAD R31, R0, UR9, RZ ;  /* 0x00000009001f7c24 */ /* 0x000fe2000f8e02ff */
[----:B--2---:R-:W-:-:S03]  /*9180*/  LEA R30, P0, R6, UR4, 0x3 ;  /* 0x00000004061e7c11 */ /* 0x004fc6000f8018ff */
[----:B------:R-:W-:-:S05]  /*9190*/  IMAD.IADD R7, R31, 0x1, R7 ;  /* 0x000000011f077824 */ /* 0x000fca00078e0207 */
[----:B------:R-:W-:-:S05]  /*91a0*/  LEA.HI.X R31, R6, UR5, R7, 0x3, P0 ;  /* 0x00000005061f7c11 */ /* 0x000fca00080f1c07 */
[----:B------:R0:W-:Y:S02]  /*91b0*/  STG.E.64 desc[UR6][R30.64], R2 ;  /* 0x000000021e007986 */ /* 0x0001e4000c101b06 */
.L_x_7787:
[----:B------:R-:W-:Y:S05]  /*91c0*/  BSYNC.RECONVERGENT B1 ;  /* 0x0000000000017941 */ /* 0x000fea0003800200 */
.L_x_7786:
[----:B0---4-:R-:W0:Y:S01]  /*91d0*/  S2R R2, SR_TID.X ;  /* 0x0000000000027919 */ /* 0x011e220000002100 */
[----:B------:R-:W-:Y:S01]  /*91e0*/  BSSY.RECONVERGENT B1, `(.L_x_7792) ;  /* 0x00000c2000017945 */ /* 0x000fe20003800200 */
[----:B0-----:R-:W-:-:S04]  /*91f0*/  VIADD R2, R2, UR8 ;  /* 0x0000000802027c36 */ /* 0x001fc80008000000 */
[----:B------:R-:W-:-:S04]  /*9200*/  VIADD R2, R2, UR8 ;  /* 0x0000000802027c36 */ /* 0x000fc80008000000 */
[----:B------:R-:W-:-:S04]  /*9210*/  VIADD R2, R2, UR8 ;  /* 0x0000000802027c36 */ /* 0x000fc80008000000 */
[----:B------:R-:W-:-:S05]  /*9220*/  VIADD R6, R2, UR8 ;  /* 0x0000000802067c36 */ /* 0x000fca0008000000 */
[----:B------:R-:W-:-:S04]  /*9230*/  ISETP.GE.U32.AND P0, PT, R6, R5, PT ;  /* 0x000000050600720c */ /* 0x000fc80003f06070 */
[----:B------:R-:W-:-:S13]  /*9240*/  ISETP.GE.AND.EX P0, PT, RZ, R0, PT, P0 ;  /* 0x00000000ff00720c */ /* 0x000fda0003f06300 */
[----:B------:R-:W-:Y:S05]  /*9250*/  @P0 BRA `(.L_x_7793) ;  /* 0x0000000800e80947 */ /* 0x000fea0003800000 */
[----:B--23--:R-:W0:Y:S01]  /*9260*/  MUFU.RCP64H R33, R9 ;  /* 0x0000000900217308 */ /* 0x00ce220000001800 */
[----:B------:R-:W-:Y:S01]  /*9270*/  MOV R2, 0x652b82fe ;  /* 0x652b82fe00027802 */ /* 0x000fe20000000f00 */
        /* <DEDUP_REMOVED lines=147> */
.L_x_7795:
[----:B------:R-:W-:Y:S05]  /*9bb0*/  BSYNC.RECONVERGENT B0 ;  /* 0x0000000000007941 */ /* 0x000fea0003800200 */
.L_x_7794:
        /* <DEDUP_REMOVED lines=24> */
.L_x_7797:
[----:B------:R-:W-:Y:S05]  /*9d40*/  BSYNC.RECONVERGENT B2 ;  /* 0x0000000000027941 */ /* 0x000fea0003800200 */
.L_x_7796:
        /* <DEDUP_REMOVED lines=11> */
.L_x_7793:
[----:B------:R-:W-:Y:S05]  /*9e00*/  BSYNC.RECONVERGENT B1 ;  /* 0x0000000000017941 */ /* 0x000fea0003800200 */
.L_x_7792:
[----:B------:R-:W-:Y:S01]  /*9e10*/  ISETP.GE.U32.AND P0, PT, R28, R5, PT ;  /* 0x000000051c00720c */ /* 0x000fe20003f06070 */
[----:B------:R-:W-:Y:S03]  /*9e20*/  BSSY.RECONVERGENT B1, `(.L_x_7798) ;  /* 0x00000bd000017945 */ /* 0x000fe60003800200 */
[----:B------:R-:W-:-:S13]  /*9e30*/  ISETP.GE.AND.EX P0, PT, RZ, R0, PT, P0 ;  /* 0x00000000ff00720c */ /* 0x000fda0003f06300 */
[----:B------:R-:W-:Y:S05]  /*9e40*/  @P0 BRA `(.L_x_7799) ;  /* 0x0000000800e80947 */ /* 0x000fea0003800000 */
[----:B---3--:R-:W3:Y:S01]  /*9e50*/  MUFU.RCP64H R23, R9 ;  /* 0x0000000900177308 */ /* 0x008ee20000001800 */
[----:B0-----:R-:W-:Y:S01]  /*9e60*/  IMAD.MOV.U32 R2, RZ, RZ, 0x652b82fe ;  /* 0x652b82feff027424 */ /* 0x001fe200078e00ff */
[----:B------:R-:W0:Y:S01]  /*9e70*/  DADD R20, R20, -R10 ;  /* 0x0000000014147229 */ /* 0x000e22000000080a */
[----:B------:R-:W-:Y:S01]  /*9e80*/  IMAD.MOV.U32 R3, RZ, RZ, 0x3ff71547 ;  /* 0x3ff71547ff037424 */ /* 0x000fe200078e00ff */
[----:B------:R-:W-:Y:S01]  /*9e90*/  UMOV UR4, 0xfefa39ef ;  /* 0xfefa39ef00047882 */ /* 0x000fe20000000000 */
[----:B------:R-:W-:Y:S01]  /*9ea0*/  IMAD.MOV.U32 R22, RZ, RZ, 0x1 ;  /* 0x00000001ff167424 */ /* 0x000fe200078e00ff */
[----:B------:R-:W-:Y:S01]  /*9eb0*/  UMOV UR5, 0x3fe62e42 ;  /* 0x3fe62e4200057882 */ /* 0x000fe20000000000 */
        /* <DEDUP_REMOVED lines=35> */
[----:B------:R-:W-:Y:S01]  /*a0f0*/  MOV R5, 0x3e928af3 ;  /* 0x3e928af300057802 */ /* 0x000fe20000000f00 */
[----:B------:R-:W-:-:S15]  /*a100*/  UMOV UR5, 0x3e5ade15 ;  /* 0x3e5ade1500057882 */ /* 0x000fde0000000000 */
        /* <DEDUP_REMOVED lines=69> */
[----:B------:R-:W3:-:S15]  /*a560*/  DFMA R4, -R8, R30, 1 ;  /* 0x3ff000000804742b */ /* 0x000ede000000011e */
        /* <DEDUP_REMOVED lines=35> */
.L_x_7801:
[----:B------:R-:W-:Y:S05]  /*a7a0*/  BSYNC.RECONVERGENT B0 ;  /* 0x0000000000007941 */ /* 0x000fea0003800200 */
.L_x_7800:
[----:B---3--:R-:W-:Y:S01]  /*a7b0*/  IMAD.MOV.U32 R6, RZ, RZ, R36 ;  /* 0x000000ffff067224 */ /* 0x008fe200078e0024 */
        /* <DEDUP_REMOVED lines=20> */
[----:B-12---:R-:W-:Y:S05]  /*a900*/  CALL.REL.NOINC `($__internal_40_$__cuda_sm20_div_rn_f64_full) ;  /* 0x0000002c002c7944 */ /* 0x006fea0003c00000 */
[----:B------:R-:W-:Y:S02]  /*a910*/  IMAD.MOV.U32 R2, RZ, RZ, R4 ;  /* 0x000000ffff027224 */ /* 0x000fe400078e0004 */
[----:B------:R-:W-:-:S07]  /*a920*/  IMAD.MOV.U32 R3, RZ, RZ, R5 ;  /* 0x000000ffff037224 */ /* 0x000fce00078e0005 */
.L_x_7803:
[----:B------:R-:W-:Y:S05]  /*a930*/  BSYNC.RECONVERGENT B2 ;  /* 0x0000000000027941 */ /* 0x000fea0003800200 */
.L_x_7802:
[----:B------:R-:W0:Y:S01]  /*a940*/  LDCU.64 UR10, c[0x0][0x390] ;  /* 0x00007200ff0a77ac */ /* 0x000e220008000a00 */
[----:B------:R-:W-:Y:S01]  /*a950*/  IMAD.MOV.U32 R29, RZ, RZ, RZ ;  /* 0x000000ffff1d7224 */ /* 0x000fe200078e00ff */
[----:B------:R-:W3:Y:S01]  /*a960*/  LDCU.64 UR4, c[0x0][0x380] ;  /* 0x00007000ff0477ac */ /* 0x000ee20008000a00 */
[----:B0-----:R-:W-:Y:S02]  /*a970*/  IMAD.U32 R5, RZ, RZ, UR10 ;  /* 0x0000000aff057e24 */ /* 0x001fe4000f8e00ff */
[----:B------:R-:W-:Y:S02]  /*a980*/  IMAD.U32 R0, RZ, RZ, UR11 ;  /* 0x0000000bff007e24 */ /* 0x000fe4000f8e00ff */
[----:B------:R-:W-:-:S04]  /*a990*/  IMAD.WIDE.U32 R28, R5, UR9, R28 ;  /* 0x00000009051c7c25 */ /* 0x000fc8000f8e001c */
[----:B------:R-:W-:Y:S01]  /*a9a0*/  IMAD R7, R0, UR9, RZ ;  /* 0x0000000900077c24 */ /* 0x000fe2000f8e02ff */
[----:B---3--:R-:W-:-:S03]  /*a9b0*/  LEA R6, P0, R28, UR4, 0x3 ;  /* 0x000000041c067c11 */ /* 0x008fc6000f8018ff */
[----:B------:R-:W-:-:S05]  /*a9c0*/  IMAD.IADD R7, R7, 0x1, R29 ;  /* 0x0000000107077824 */ /* 0x000fca00078e021d */
[----:B------:R-:W-:-:S05]  /*a9d0*/  LEA.HI.X R7, R28, UR5, R7, 0x3, P0 ;  /* 0x000000051c077c11 */ /* 0x000fca00080f1c07 */
[----:B------:R4:W-:Y:S02]  /*a9e0*/  STG.E.64 desc[UR6][R6.64], R2 ;  /* 0x0000000206007986 */ /* 0x0009e4000c101b06 */
.L_x_7799:
[----:B------:R-:W-:Y:S05]  /*a9f0*/  BSYNC.RECONVERGENT B1 ;  /* 0x0000000000017941 */ /* 0x000fea0003800200 */
.L_x_7798:
[----:B------:R-:W-:Y:S01]  /*aa00*/  ISETP.GE.U32.AND P0, PT, R26, R5, PT ;  /* 0x000000051a00720c */ /* 0x000fe20003f06070 */
[----:B------:R-:W-:Y:S03]  /*aa10*/  BSSY.RECONVERGENT B1, `(.L_x_7804) ;  /* 0x00000bd000017945 */ /* 0x000fe60003800200 */
[----:B------:R-:W-:-:S13]  /*aa20*/  ISETP.GE.AND.EX P0, PT, RZ, R0, PT, P0 ;  /* 0x00000000ff00720c */ /* 0x000fda0003f06300 */
[----:B------:R-:W-:Y:S05]  /*aa30*/  @P0 BRA `(.L_x_7805) ;  /* 0x0000000800e80947 */ /* 0x000fea0003800000 */
[----:B---3--:R-:W0:Y:S01]  /*aa40*/  MUFU.RCP64H R21, R9 ;  /* 0x0000000900157308 */ /* 0x008e220000001800 */
        /* <DEDUP_REMOVED lines=16> */
[----:B0---4-:R-:W0:-:S15]  /*ab50*/  DFMA R6, -R8, R20, 1 ;  /* 0x3ff000000806742b */ /* 0x011e1e0000000114 */
[----:B------:R-:W-:-:S15]  /*ab60*/  NOP ;  /* 0x0000000000007918 */ /* 0x000fde0000000000 */
[----:B------:R-:W-:-:S15]  /*ab70*/  NOP ;  /* 0x0000000000007918 */ /* 0x000fde0000000000 */
[----:B------:R-:W-:-:S15]  /*ab80*/  NOP ;  /* 0x0000000000007918 */ /* 0x000fde0000000000 */
[----:B------:R-:W-:-:S04]  /*ab90*/  NOP ;  /* 0x0000000000007918 */ /* 0x000fc80000000000 */
[----:B---3--:R-:W3:-:S15]  /*aba0*/  DADD R2, R4, -6.75539944105574400000e+15 ;  /* 0xc338000004027429 */ /* 0x008ede0000000000 */
        /* <DEDUP_REMOVED lines=9> */
[----:B---3--:R-:W0:Y:S01]  /*ac40*/  DFMA R6, R2, -UR4, R18 ;  /* 0x8000000402067c2b */ /* 0x008e220008000012 */
        /* <DEDUP_REMOVED lines=116> */
.L_x_7807:
[----:B------:R-:W-:Y:S05]  /*b390*/  BSYNC.RECONVERGENT B0 ;  /* 0x0000000000007941 */ /* 0x000fea0003800200 */
.L_x_7806:
        /* <DEDUP_REMOVED lines=21> */
[----:B-12---:R-:W-:Y:S05]  /*b4f0*/  CALL.REL.NOINC `($__internal_40_$__cuda_sm20_div_rn_f64_full) ;  /* 0x0000002000307944 */ /* 0x006fea0003c00000 */
[----:B------:R-:W-:Y:S02]  /*b500*/  IMAD.MOV.U32 R2, RZ, RZ, R4 ;  /* 0x000000ffff027224 */ /* 0x000fe400078e0004 */
[----:B------:R-:W-:-:S07]  /*b510*/  IMAD.MOV.U32 R3, RZ, RZ, R5 ;  /* 0x000000ffff037224 */ /* 0x000fce00078e0005 */
.L_x_7809:
[----:B------:R-:W-:Y:S05]  /*b520*/  BSYNC.RECONVERGENT B2 ;  /* 0x0000000000027941 */ /* 0x000fea0003800200 */
.L_x_7808:
[----:B------:R-:W0:Y:S01]  /*b530*/  LDCU.64 UR10, c[0x0][0x390] ;  /* 0x00007200ff0a77ac */ /* 0x000e220008000a00 */
[----:B------:R-:W-:Y:S01]  /*b540*/  IMAD.MOV.U32 R27, RZ, RZ, RZ ;  /* 0x000000ffff1b7224 */ /* 0x000fe200078e00ff */
[----:B------:R-:W3:Y:S01]  /*b550*/  LDCU.64 UR4, c[0x0][0x380] ;  /* 0x00007000ff0477ac */ /* 0x000ee20008000a00 */
[----:B0-----:R-:W-:Y:S01]  /*b560*/  MOV R5, UR10 ;  /* 0x0000000a00057c02 */ /* 0x001fe20008000f00 */
[----:B------:R-:W-:-:S04]  /*b570*/  IMAD.U32 R0, RZ, RZ, UR11 ;  /* 0x0000000bff007e24 */ /* 0x000fc8000f8e00ff */
[----:B------:R-:W-:-:S04]  /*b580*/  IMAD.WIDE.U32 R26, R5, UR9, R26 ;  /* 0x00000009051a7c25 */ /* 0x000fc8000f8e001a */
[----:B------:R-:W-:Y:S01]  /*b590*/  IMAD R7, R0, UR9, RZ ;  /* 0x0000000900077c24 */ /* 0x000fe2000f8e02ff */
[----:B---3--:R-:W-:-:S03]  /*b5a0*/  LEA R6, P0, R26, UR4, 0x3 ;  /* 0x000000041a067c11 */ /* 0x008fc6000f8018ff */
[----:B------:R-:W-:-:S05]  /*b5b0*/  IMAD.IADD R7, R7, 0x1, R27 ;  /* 0x0000000107077824 */ /* 0x000fca00078e021b */
[----:B------:R-:W-:-:S05]  /*b5c0*/  LEA.HI.X R7, R26, UR5, R7, 0x3, P0 ;  /* 0x000000051a077c11 */ /* 0x000fca00080f1c07 */
[----:B------:R0:W-:Y:S02]  /*b5d0*/  STG.E.64 desc[UR6][R6.64], R2 ;  /* 0x0000000206007986 */ /* 0x0001e4000c101b06 */
.L_x_7805:
[----:B------:R-:W-:Y:S05]  /*b5e0*/  BSYNC.RECONVERGENT B1 ;  /* 0x0000000000017941 */ /* 0x000fea0003800200 */
.L_x_7804:
[----:B------:R-:W-:Y:S01]  /*b5f0*/  ISETP.GE.U32.AND P0, PT, R24, R5, PT ;  /* 0x000000051800720c */ /* 0x000fe20003f06070 */
[----:B------:R-:W-:Y:S03]  /*b600*/  BSSY.RECONVERGENT B1, `(.L_x_7810) ;  /* 0x00000bd000017945 */ /* 0x000fe60003800200 */
[----:B------:R-:W-:-:S13]  /*b610*/  ISETP.GE.AND.EX P0, PT, RZ, R0, PT, P0 ;  /* 0x00000000ff00720c */ /* 0x000fda0003f06300 */
[----:B------:R-:W-:Y:S05]  /*b620*/  @P0 BRA `(.L_x_7811) ;  /* 0x0000000800e80947 */ /* 0x000fea0003800000 */
[----:B---3--:R-:W3:Y:S01]  /*b630*/  MUFU.RCP64H R19, R9 ;  /* 0x0000000900137308 */ /* 0x008ee20000001800 */
[----:B0---4-:R-:W-:Y:S01]  /*b640*/  IMAD.MOV.U32 R2, RZ, RZ, 0x652b82fe ;  /* 0x652b82feff027424 */ /* 0x011fe200078e00ff */
        /* <DEDUP_REMOVED lines=147> */
.L_x_7813:
[----:B------:R-:W-:Y:S05]  /*bf80*/  BSYNC.RECONVERGENT B0 ;  /* 0x0000000000007941 */ /* 0x000fea0003800200 */
.L_x_7812:
        /* <DEDUP_REMOVED lines=24> */
.L_x_7815:
[----:B------:R-:W-:Y:S05]  /*c110*/  BSYNC.RECONVERGENT B2 ;  /* 0x0000000000027941 */ /* 0x000fea0003800200 */
.L_x_7814:
        /* <DEDUP_REMOVED lines=11> */
.L_x_7811:
[----:B------:R-:W-:Y:S05]  /*c1d0*/  BSYNC.RECONVERGENT B1 ;  /* 0x0000000000017941 */ /* 0x000fea0003800200 */
.L_x_7810:
[----:B------:R-:W-:-:S04]  /*c1e0*/  ISETP.GE.U32.AND P0, PT, R14, R5, PT ;  /* 0x000000050e00720c */ /* 0x000fc80003f06070 */
[----:B------:R-:W-:-:S13]  /*c1f0*/  ISETP.GE.AND.EX P0, PT, RZ, R0, PT, P0 ;  /* 0x00000000ff00720c */ /* 0x000fda0003f06300 */
[----:B------:R-:W-:Y:S05]  /*c200*/  @P0 EXIT ;  /* 0x000000000000094d */ /* 0x000fea0003800000 */
[----:B------:R3:W5:Y:S01]  /*c210*/  DADD R10, R12, -R10 ;  /* 0x000000000c0a7229 */ /* 0x000762000000080a */
[----:B0---4-:R-:W-:Y:S01]  /*c220*/  MOV R2, 0x652b82fe ;  /* 0x652b82fe00027802 */ /* 0x011fe20000000f00 */
[----:B---3--:R-:W0:Y:S01]  /*c230*/  MUFU.RCP64H R13, R9 ;  /* 0x00000009000d7308 */ /* 0x008e220000001800 */
[----:B------:R-:W-:Y:S01]  /*c240*/  IMAD.MOV.U32 R3, RZ, RZ, 0x3ff71547 ;  /* 0x3ff71547ff037424 */ /* 0x000fe200078e00ff */
[----:B------:R-:W-:Y:S01]  /*c250*/  UMOV UR4, 0xfefa39ef ;  /* 0xfefa39ef00047882 */ /* 0x000fe20000000000 */
[----:B------:R-:W-:Y:S01]  /*c260*/  IMAD.MOV.U32 R12, RZ, RZ, 0x1 ;  /* 0x00000001ff0c7424 */ /* 0x000fe200078e00ff */
[----:B------:R-:W-:Y:S01]  /*c270*/  UMOV UR5, 0x3fe62e42 ;  /* 0x3fe62e4200057882 */ /* 0x000fe20000000000 */
[----:B-----5:R-:W-:Y:S01]  /*c280*/  FSETP.GEU.FTZ.AND P0, PT, |R11|, 4.1917929649353027344, PT ;  /* 0x4086232b0b00780b */ /* 0x020fe20003f1e200 */
[----:B------:R-:W-:-:S15]  /*c290*/  BSSY.RECONVERGENT B0, `(.L_x_7816) ;  /* 0x000008d000007945 */ /* 0x000fde0003800200 */
[----:B------:R-:W-:-:S15]  /*c2a0*/  NOP ;  /* 0x0000000000007918 */ /* 0x000fde0000000000 */
[----:B------:R-:W-:-:S15]  /*c2b0*/  NOP ;  /* 0x0000000000007918 */ /* 0x000fde0000000000 */
[----:B------:R-:W-:-:S11]  /*c2c0*/  NOP ;  /* 0x0000000000007918 */ /* 0x000fd60000000000 */
[----:B------:R-:W3:-:S15]  /*c2d0*/  DFMA R2, R10, R2, 6.75539944105574400000e+15 ;  /* 0x433800000a02742b */ /* 0x000ede0000000002 */
        /* <DEDUP_REMOVED lines=136> */
.L_x_7817:
[----:B------:R-:W-:Y:S05]  /*cb60*/  BSYNC.RECONVERGENT B0 ;  /* 0x0000000000007941 */ /* 0x000fea0003800200 */
.L_x_7816:
        /* <DEDUP_REMOVED lines=24> */
.L_x_7819:
[----:B------:R-:W-:Y:S05]  /*ccf0*/  BSYNC.RECONVERGENT B1 ;  /* 0x0000000000017941 */ /* 0x000fea0003800200 */
.L_x_7818:
[----:B------:R-:W0:Y:S01]  /*cd00*/  LDC.64 R4, c[0x0][0x390] ;  /* 0x0000e400ff047b82 */ /* 0x000e220000000a00 */
[----:B------:R-:W3:Y:S01]  /*cd10*/  LDCU.64 UR4, c[0x0][0x380] ;  /* 0x00007000ff0477ac */ /* 0x000ee20008000a00 */
[----:B------:R-:W-:-:S03]  /*cd20*/  MOV R15, RZ ;  /* 0x000000ff000f7202 */ /* 0x000fc60000000f00 */
[----:B0-----:R-:W-:-:S04]  /*cd30*/  IMAD.WIDE.U32 R14, R4, UR9, R14 ;  /* 0x00000009040e7c25 */ /* 0x001fc8000f8e000e */
[----:B------:R-:W-:Y:S01]  /*cd40*/  IMAD R5, R5, UR9, R15 ;  /* 0x0000000905057c24 */ /* 0x000fe2000f8e020f */
[----:B---3--:R-:W-:-:S04]  /*cd50*/  LEA R4, P0, R14, UR4, 0x3 ;  /* 0x000000040e047c11 */ /* 0x008fc8000f8018ff */
[----:B------:R-:W-:-:S05]  /*cd60*/  LEA.HI.X R5, R14, UR5, R5, 0x3, P0 ;  /* 0x000000050e057c11 */ /* 0x000fca00080f1c05 */
[----:B------:R-:W-:Y:S01]  /*cd70*/  STG.E.64 desc[UR6][R4.64], R2 ;  /* 0x0000000204007986 */ /* 0x000fe2000c101b06 */
[----:B------:R-:W-:Y:S05]  /*cd80*/  EXIT ;  /* 0x000000000000794d */ /* 0x000fea0003800000 */
.L_x_7728:
[----:B-1----:R-:W-:Y:S02]  /*cd90*/  IMAD.MOV.U32 R35, RZ, RZ, R9 ;  /* 0x000000ffff237224 */ /* 0x002fe400078e0009 */
[----:B------:R-:W-:Y:S02]  /*cda0*/  IMAD.MOV.U32 R34, RZ, RZ, 0x10 ;  /* 0x00000010ff227424 */ /* 0x000fe400078e00ff */
[----:B------:R-:W-:Y:S02]  /*cdb0*/  IMAD.MOV.U32 R33, RZ, RZ, 0x1f ;  /* 0x0000001fff217424 */ /* 0x000fe400078e00ff */
[----:B------:R-:W-:-:S07]  /*cdc0*/  IMAD.MOV.U32 R32, RZ, RZ, -0x1 ;  /* 0xffffffffff207424 */ /* 0x000fce00078e00ff */
[----:B------:R-:W-:Y:S05]  /*cdd0*/  WARPSYNC.COLLECTIVE R32, `(.L_x_7820) ;  /* 0x0000000020087348 */ /* 0x000fea0003c00000 */
[----:B------:R0:W1:Y:S02]  /*cde0*/  SHFL.DOWN P0, R36, R35, R34, R33 ;  /* 0x0800002223247389 */ /* 0x0000640000000021 */
[----:B01----:R-:W-:Y:S05]  /*cdf0*/  ENDCOLLECTIVE ;  /* 0x000000000000791b */ /* 0x003fea0003800000 */
.L_x_7820:
[----:B------:R-:W-:Y:S02]  /*ce00*/  IMAD.MOV.U32 R35, RZ, RZ, R8 ;  /* 0x000000ffff237224 */ /* 0x000fe400078e0008 */
[----:B------:R-:W-:-:S07]  /*ce10*/  IMAD.MOV.U32 R11, RZ, RZ, R36 ;  /* 0x000000ffff0b7224 */ /* 0x000fce00078e0024 */
[----:B------:R-:W-:Y:S05]  /*ce20*/  WARPSYNC.COLLECTIVE R32, `(.L_x_7821) ;  /* 0x0000000020087348 */ /* 0x000fea0003c00000 */
[----:B------:R0:W1:Y:S02]  /*ce30*/  SHFL.DOWN P0, R36, R35, R34, R33 ;  /* 0x0800002223247389 */ /* 0x0000640000000021 */
[----:B01----:R-:W-:Y:S05]  /*ce40*/  ENDCOLLECTIVE ;  /* 0x000000000000791b */ /* 0x003fea0003800000 */
.L_x_7821:
        /* <DEDUP_REMOVED lines=9> */
.L_x_7822:
[----:B------:R-:W-:Y:S02]  /*cee0*/  IMAD.MOV.U32 R35, RZ, RZ, R10 ;  /* 0x000000ffff237224 */ /* 0x000fe400078e000a */
[----:B------:R-:W-:-:S07]  /*cef0*/  IMAD.MOV.U32 R9, RZ, RZ, R36 ;  /* 0x000000ffff097224 */ /* 0x000fce00078e0024 */
[----:B------:R-:W-:Y:S05]  /*cf00*/  WARPSYNC.COLLECTIVE R32, `(.L_x_7823) ;  /* 0x0000000020087348 */ /* 0x000fea0003c00000 */
[----:B------:R0:W1:Y:S02]  /*cf10*/  SHFL.DOWN P0, R36, R35, R34, R33 ;  /* 0x0800002223247389 */ /* 0x0000640000000021 */
[----:B01----:R-:W-:Y:S05]  /*cf20*/  ENDCOLLECTIVE ;  /* 0x000000000000791b */ /* 0x003fea0003800000 */
.L_x_7823:
        /* <DEDUP_REMOVED lines=9> */
.L_x_7824:
[----:B------:R-:W-:Y:S01]  /*cfc0*/  MOV R35, R10 ;  /* 0x0000000a00237202 */ /* 0x000fe20000000f00 */
[----:B------:R-:W-:-:S07]  /*cfd0*/  IMAD.MOV.U32 R9, RZ, RZ, R36 ;  /* 0x000000ffff097224 */ /* 0x000fce00078e0024 */
[----:B------:R-:W-:Y:S05]  /*cfe0*/  WARPSYNC.COLLECTIVE R32, `(.L_x_7825) ;  /* 0x0000000020087348 */ /* 0x000fea0003c00000 */
[----:B------:R0:W1:Y:S02]  /*cff0*/  SHFL.DOWN P0, R36, R35, R34, R33 ;  /* 0x0800002223247389 */ /* 0x0000640000000021 */
[----:B01----:R-:W-:Y:S05]  /*d000*/  ENDCOLLECTIVE ;  /* 0x000000000000791b */ /* 0x003fea0003800000 */
.L_x_7825:
        /* <DEDUP_REMOVED lines=9> */
.L_x_7826:
[----:B------:R-:W-:Y:S02]  /*d0a0*/  IMAD.MOV.U32 R35, RZ, RZ, R10 ;  /* 0x000000ffff237224 */ /* 0x000fe400078e000a */
[----:B------:R-:W-:-:S07]  /*d0b0*/  IMAD.MOV.U32 R9, RZ, RZ, R36 ;  /* 0x000000ffff097224 */ /* 0x000fce00078e0024 */
[----:B------:R-:W-:Y:S05]  /*d0c0*/  WARPSYNC.COLLECTIVE R32, `(.L_x_7827) ;  /* 0x0000000020087348 */ /* 0x000fea0003c00000 */
[----:B------:R0:W1:Y:S02]  /*d0d0*/  SHFL.DOWN P0, R36, R35, R34, R33 ;  /* 0x0800002223247389 */ /* 0x0000640000000021 */
[----:B01----:R-:W-:Y:S05]  /*d0e0*/  ENDCOLLECTIVE ;  /* 0x000000000000791b */ /* 0x003fea0003800000 */
.L_x_7827:
        /* <DEDUP_REMOVED lines=9> */
.L_x_7828:
[----:B------:R-:W-:Y:S02]  /*d180*/  IMAD.MOV.U32 R35, RZ, RZ, R10 ;  /* 0x000000ffff237224 */ /* 0x000fe400078e000a */
[----:B------:R-:W-:-:S07]  /*d190*/  IMAD.MOV.U32 R9, RZ, RZ, R36 ;  /* 0x000000ffff097224 */ /* 0x000fce00078e0024 */
[----:B------:R-:W-:Y:S05]  /*d1a0*/  WARPSYNC.COLLECTIVE R32, `(.L_x_7829) ;  /* 0x0000000020087348 */ /* 0x000fea0003c00000 */
[----:B------:R0:W1:Y:S02]  /*d1b0*/  SHFL.DOWN P0, R36, R35, R34, R33 ;  /* 0x0800002223247389 */ /* 0x0000640000000021 */
[----:B01----:R-:W-:Y:S05]  /*d1c0*/  ENDCOLLECTIVE ;  /* 0x000000000000791b */ /* 0x003fea0003800000 */
.L_x_7829:
[----:B------:R-:W-:Y:S01]  /*d1d0*/  IMAD.MOV.U32 R8, RZ, RZ, R36 ;  /* 0x000000ffff087224 */ /* 0x000fe200078e0024 */
[----:B------:R-:W-:Y:S06]  /*d1e0*/  BRA `(.L_x_7830) ;  /* 0xffffff40003c7947 */ /* 0x000fec000383ffff */
.L_x_7767:
[----:B-1----:R-:W-:Y:S02]  /*d1f0*/  IMAD.MOV.U32 R35, RZ, RZ, R9 ;  /* 0x000000ffff237224 */ /* 0x002fe400078e0009 */
[----:B------:R-:W-:Y:S02]  /*d200*/  IMAD.MOV.U32 R34, RZ, RZ, 0x10 ;  /* 0x00000010ff227424 */ /* 0x000fe400078e00ff */
[----:B0-----:R-:W-:Y:S02]  /*d210*/  IMAD.MOV.U32 R33, RZ, RZ, 0x1f ;  /* 0x0000001fff217424 */ /* 0x001fe400078e00ff */
[----:B------:R-:W-:-:S07]  /*d220*/  IMAD.MOV.U32 R32, RZ, RZ, -0x1 ;  /* 0xffffffffff207424 */ /* 0x000fce00078e00ff */
[----:B------:R-:W-:Y:S05]  /*d230*/  WARPSYNC.COLLECTIVE R32, `(.L_x_7831) ;  /* 0x0000000020087348 */ /* 0x000fea0003c00000 */
[----:B------:R0:W1:Y:S02]  /*d240*/  SHFL.DOWN P0, R36, R35, R34, R33 ;  /* 0x0800002223247389 */ /* 0x0000640000000021 */
[----:B01----:R-:W-:Y:S05]  /*d250*/  ENDCOLLECTIVE ;  /* 0x000000000000791b */ /* 0x003fea0003800000 */
.L_x_7831:
[----:B------:R-:W-:Y:S01]  /*d260*/  IMAD.MOV.U32 R35, RZ, RZ, R8 ;  /* 0x000000ffff237224 */ /* 0x000fe200078e0008 */
[----:B------:R-:W-:-:S07]  /*d270*/  MOV R39, R36 ;  /* 0x0000002400277202 */ /* 0x000fce0000000f00 */
[----:B------:R-:W-:Y:S05]  /*d280*/  WARPSYNC.COLLECTIVE R32, `(.L_x_7832) ;  /* 0x0000000020087348 */ /* 0x000fea0003c00000 */
[----:B------:R0:W1:Y:S02]  /*d290*/  SHFL.DOWN P0, R36, R35, R34, R33 ;  /* 0x0800002223247389 */ /* 0x0000640000000021 */
[----:B01----:R-:W-:Y:S05]  /*d2a0*/  ENDCOLLECTIVE ;  /* 0x000000000000791b */ /* 0x003fea0003800000 */
.L_x_7832:
[----:B------:R-:W-:Y:S02]  /*d2b0*/  IMAD.MOV.U32 R34, RZ, RZ, 0x8 ;  /* 0x00000008ff227424 */ /* 0x000fe400078e00ff */
[----:B------:R-:W-:-:S06]  /*d2c0*/  IMAD.MOV.U32 R38, RZ, RZ, R36 ;  /* 0x000000ffff267224 */ /* 0x000fcc00078e0024 */
[----:B------:R-:W0:Y:S02]  /*d2d0*/  DADD R38, R8, R38 ;  /* 0x0000000008267229 */ /* 0x000e240000000026 */
[----:B0-----:R-:W-:-:S07]  /*d2e0*/  IMAD.MOV.U32 R35, RZ, RZ, R39 ;  /* 0x000000ffff237224 */ /* 0x001fce00078e0027 */
[----:B------:R-:W-:Y:S05]  /*d2f0*/  WARPSYNC.COLLECTIVE R32, `(.L_x_7833) ;  /* 0x0000000020087348 */ /* 0x000fea0003c00000 */
[----:B------:R0:W1:Y:S02]  /*d300*/  SHFL.DOWN P0, R36, R35, R34, R33 ;  /* 0x0800002223247389 */ /* 0x0000640000000021 */
[----:B01----:R-:W-:Y:S05]  /*d310*/  ENDCOLLECTIVE ;  /* 0x000000000000791b */ /* 0x003fea0003800000 */
.L_x_7833:
[----:B------:R-:W-:Y:S02]  /*d320*/  IMAD.MOV.U32 R35, RZ, RZ, R38 ;  /* 0x000000ffff237224 */ /* 0x000fe400078e0026 */
[----:B------:R-:W-:-:S07]  /*d330*/  IMAD.MOV.U32 R41, RZ, RZ, R36 ;  /* 0x000000ffff297224 */ /* 0x000fce00078e0024 */
[----:B------:R-:W-:Y:S05]  /*d340*/  WARPSYNC.COLLECTIVE R32, `(.L_x_7834) ;  /* 0x0000000020087348 */ /* 0x000fea0003c00000 */
[----:B------:R0:W1:Y:S02]  /*d350*/  SHFL.DOWN P0, R36, R35, R34, R33 ;  /* 0x0800002223247389 */ /* 0x0000640000000021 */
[----:B01----:R-:W-:Y:S05]  /*d360*/  ENDCOLLECTIVE ;  /* 0x000000000000791b */ /* 0x003fea0003800000 */
.L_x_7834:
[----:B------:R-:W-:Y:S02]  /*d370*/  IMAD.MOV.U32 R34, RZ, RZ, 0x4 ;  /* 0x00000004ff227424 */ /* 0x000fe400078e00ff */
[----:B------:R-:W-:-:S06]  /*d380*/  IMAD.MOV.U32 R40, RZ, RZ, R36 ;  /* 0x000000ffff287224 */ /* 0x000fcc00078e0024 */
[----:B------:R-:W0:Y:S02]  /*d390*/  DADD R40, R38, R40 ;  /* 0x0000000026287229 */ /* 0x000e240000000028 */
[----:B0-----:R-:W-:-:S07]  /*d3a0*/  MOV R35, R41 ;  /* 0x0000002900237202 */ /* 0x001fce0000000f00 */
[----:B------:R-:W-:Y:S05]  /*d3b0*/  WARPSYNC.COLLECTIVE R32, `(.L_x_7835) ;  /* 0x0000000020087348 */ /* 0x000fea0003c00000 */
[----:B------:R0:W1:Y:S02]  /*d3c0*/  SHFL.DOWN P0, R36, R35, R34, R33 ;  /* 0x0800002223247389 */ /* 0x0000640000000021 */
[----:B01----:R-:W-:Y:S05]  /*d3d0*/  ENDCOLLECTIVE ;  /* 0x000000000000791b */ /* 0x003fea0003800000 */
.L_x_7835:
[----:B------:R-:W-:Y:S02]  /*d3e0*/  IMAD.MOV.U32 R35, RZ, RZ, R40 ;  /* 0x000000ffff237224 */ /* 0x000fe400078e0028 */
[----:B------:R-:W-:-:S07]  /*d3f0*/  IMAD.MOV.U32 R43, RZ, RZ, R36 ;  /* 0x000000ffff2b7224 */ /* 0x000fce00078e0024 */
[----:B------:R-:W-:Y:S05]  /*d400*/  WARPSYNC.COLLECTIVE R32, `(.L_x_7836) ;  /* 0x0000000020087348 */ /* 0x000fea0003c00000 */
[----:B------:R0:W1:Y:S02]  /*d410*/  SHFL.DOWN P0, R36, R35, R34, R33 ;  /* 0x0800002223247389 */ /* 0x0000640000000021 */
[----:B01----:R-:W-:Y:S05]  /*d420*/  ENDCOLLECTIVE ;  /* 0x000000000000791b */ /* 0x003fea0003800000 */
.L_x_7836:
[----:B------:R-:W-:Y:S02]  /*d430*/  IMAD.MOV.U32 R34, RZ, RZ, 0x2 ;  /* 0x00000002ff227424 */ /* 0x000fe400078e00ff */
[----:B------:R-:W-:-:S06]  /*d440*/  IMAD.MOV.U32 R42, RZ, RZ, R36 ;  /* 0x000000ffff2a7224 */ /* 0x000fcc00078e0024 */
[----:B------:R-:W0:Y:S02]  /*d450*/  DADD R42, R40, R42 ;  /* 0x00000000282a7229 */ /* 0x000e24000000002a */
[----:B0-----:R-:W-:-:S07]  /*d460*/  IMAD.MOV.U32 R35, RZ, RZ, R43 ;  /* 0x000000ffff237224 */ /* 0x001fce00078e002b */
[----:B------:R-:W-:Y:S05]  /*d470*/  WARPSYNC.COLLECTIVE R32, `(.L_x_7837) ;  /* 0x0000000020087348 */ /* 0x000fea0003c00000 */
[----:B------:R0:W1:Y:S02]  /*d480*/  SHFL.DOWN P0, R36, R35, R34, R33 ;  /* 0x0800002223247389 */ /* 0x0000640000000021 */
[----:B01----:R-:W-:Y:S05]  /*d490*/  ENDCOLLECTIVE ;  /* 0x000000000000791b */ /* 0x003fea0003800000 */
.L_x_7837:
[----:B------:R-:W-:Y:S01]  /*d4a0*/  MOV R35, R42 ;  /* 0x0000002a00237202 */ /* 0x000fe20000000f00 */
[----:B------:R-:W-:-:S07]  /*d4b0*/  IMAD.MOV.U32 R9, RZ, RZ, R36 ;  /* 0x000000ffff097224 */ /* 0x000fce00078e0024 */
[----:B------:R-:W-:Y:S05]  /*d4c0*/  WARPSYNC.COLLECTIVE R32, `(.L_x_7838) ;  /* 0x0000000020087348 */ /* 0x000fea0003c00000 */
[----:B------:R0:W1:Y:S02]  /*d4d0*/  SHFL.DOWN P0, R36, R35, R34, R33 ;  /* 0x0800002223247389 */ /* 0x0000640000000021 */
[----:B01----:R-:W-:Y:S05]  /*d4e0*/  ENDCOLLECTIVE ;  /* 0x000000000000791b */ /* 0x003fea0003800000 */
.L_x_7838:
[----:B------:R-:W-:Y:S02]  /*d4f0*/  IMAD.MOV.U32 R34, RZ, RZ, 0x1 ;  /* 0x00000001ff227424 */ /* 0x000fe400078e00ff */
[----:B------:R-:W-:-:S06]  /*d500*/  IMAD.MOV.U32 R8, RZ, RZ, R36 ;  /* 0x000000ffff087224 */ /* 0x000fcc00078e0024 */
[----:B------:R-:W0:Y:S02]  /*d510*/  DADD R8, R42, R8 ;  /* 0x000000002a087229 */ /* 0x000e240000000008 */
[----:B0-----:R-:W-:-:S07]  /*d520*/  IMAD.MOV.U32 R35, RZ, RZ, R9 ;  /* 0x000000ffff237224 */ /* 0x001fce00078e0009 */
[----:B------:R-:W-:Y:S05]  /*d530*/  WARPSYNC.COLLECTIVE R32, `(.L_x_7839) ;  /* 0x0000000020087348 */ /* 0x000fea0003c00000 */
[----:B------:R0:W1:Y:S02]  /*d540*/  SHFL.DOWN P0, R36, R35, R34, R33 ;  /* 0x0800002223247389 */ /* 0x0000640000000021 */
[----:B01----:R-:W-:Y:S05]  /*d550*/  ENDCOLLECTIVE ;  /* 0x000000000000791b */ /* 0x003fea0003800000 */
.L_x_7839:
[----:B------:R-:W-:Y:S02]  /*d560*/  IMAD.MOV.U32 R35, RZ, RZ, R8 ;  /* 0x000000ffff237224 */ /* 0x000fe400078e0008 */
[----:B------:R-:W-:-:S07]  /*d570*/  IMAD.MOV.U32 R37, RZ, RZ, R36 ;  /* 0x000000ffff257224 */ /* 0x000fce00078e0024 */
[----:B------:R-:W-:Y:S05]  /*d580*/  WARPSYNC.COLLECTIVE R32, `(.L_x_7840) ;  /* 0x0000000020087348 */ /* 0x000fea0003c00000 */
[----:B------:R0:W1:Y:S02]  /*d590*/  SHFL.DOWN P0, R36, R35, R34, R33 ;  /* 0x0800002223247389 */ /* 0x0000640000000021 */
[----:B01----:R-:W-:Y:S05]  /*d5a0*/  ENDCOLLECTIVE ;  /* 0x000000000000791b */ /* 0x003fea0003800000 */
.L_x_7840:
[----:B------:R-:W-:Y:S05]  /*d5b0*/  BRA `(.L_x_7841) ;  /* 0xffffff8800c47947 */ /* 0x000fea000383ffff */
        .weak           $__internal_40_$__cuda_sm20_div_rn_f64_full
        .type           $__internal_40_$__cuda_sm20_div_rn_f64_full,@function
        .size           $__internal_40_$__cuda_sm20_div_rn_f64_full,(.L_x_11606 - $__internal_40_$__cuda_sm20_div_rn_f64_full)
$__internal_40_$__cuda_sm20_div_rn_f64_full:
[----:B------:R-:W-:Y:S01]  /*d5c0*/  FSETP.GEU.AND P2, PT, |R37|, 1.469367938527859385e-39, PT ;  /* 0x001000002500780b */ /* 0x000fe20003f4e200 */
[----:B------:R-:W-:Y:S01]  /*d5d0*/  IMAD.MOV.U32 R42, RZ, RZ, 0x1 ;  /* 0x00000001ff2a7424 */ /* 0x000fe200078e00ff */
[C---:B------:R-:W-:Y:S01]  /*d5e0*/  FSETP.GEU.AND P0, PT, |R35|.reuse, 1.469367938527859385e-39, PT ;  /* 0x001000002300780b */ /* 0x040fe20003f0e200 */
[----:B------:R-:W-:Y:S01]  /*d5f0*/  BSSY.RECONVERGENT B0, `(.L_x_7842) ;  /* 0x000007b000007945 */ /* 0x000fe20003800200 */
[----:B------:R-:W-:Y:S02]  /*d600*/  LOP3.LUT R32, R35, 0x800fffff, RZ, 0xc0, !PT ;  /* 0x800fffff23207812 */ /* 0x000fe400078ec0ff */
[----:B------:R-:W-:Y:S02]  /*d610*/  LOP3.LUT R2, R37, 0x7ff00000, RZ, 0xc0, !PT ;  /* 0x7ff0000025027812 */ /* 0x000fe400078ec0ff */
[----:B------:R-:W-:Y:S01]  /*d620*/  LOP3.LUT R33, R32, 0x3ff00000, RZ, 0xfc, !PT ;  /* 0x3ff0000020217812 */ /* 0x000fe200078efcff */
[----:B------:R-:W-:Y:S01]  /*d630*/  IMAD.MOV.U32 R32, RZ, RZ, R34 ;  /* 0x000000ffff207224 */ /* 0x000fe200078e0022 */
[C---:B------:R-:W-:Y:S01]  /*d640*/  LOP3.LUT R5, R35.reuse, 0x7ff00000, RZ, 0xc0, !PT ;  /* 0x7ff0000023057812 */ /* 0x040fe200078ec0ff */
[----:B------:R-:W-:Y:S01]  /*d650*/  IMAD.MOV.U32 R4, RZ, RZ, R2 ;  /* 0x000000ffff047224 */ /* 0x000fe200078e0002 */
[----:B------:R-:W-:Y:S01]  /*d660*/  MOV R38, R36 ;  /* 0x0000002400267202 */ /* 0x000fe20000000f00 */
[----:B------:R-:W-:Y:S01]  /*d670*/  @!P2 IMAD.MOV.U32 R40, RZ, RZ, RZ ;  /* 0x000000ffff28a224 */ /* 0x000fe200078e00ff */
[----:B------:R-:W-:Y:S01]  /*d680*/  @!P2 LOP3.LUT R3, R35, 0x7ff00000, RZ, 0xc0, !PT ;  /* 0x7ff000002303a812 */ /* 0x000fe200078ec0ff */
[----:B------:R-:W0:Y:S01]  /*d690*/  @!P0 DMUL R32, R34, 8.98846567431157953865e+307 ;  /* 0x7fe0000022208828 */ /* 0x000e220000000000 */
[C---:B------:R-:W-:Y:S01]  /*d6a0*/  ISETP.GE.U32.AND P1, PT, R2.reuse, R5, PT ;  /* 0x000000050200720c */ /* 0x040fe20003f26070 */
[----:B0-----:R-:W0:Y:S01]  /*d6b0*/  MUFU.RCP64H R43, R33 ;  /* 0x00000021002b7308 */ /* 0x001e220000001800 */
[----:B------:R-:W-:Y:S01]  /*d6c0*/  @!P2 ISETP.GE.U32.AND P3, PT, R2, R3, PT ;  /* 0x000000030200a20c */ /* 0x000fe20003f66070 */
[----:B------:R-:W-:Y:S01]  /*d6d0*/  IMAD.MOV.U32 R3, RZ, RZ, 0x1ca00000 ;  /* 0x1ca00000ff037424 */ /* 0x000fe200078e00ff */
[----:B------:R-:W-:-:S04]  /*d6e0*/  @!P0 LOP3.LUT R5, R33, 0x7ff00000, RZ, 0xc0, !PT ;  /* 0x7ff0000021058812 */ /* 0x000fc800078ec0ff */
[C---:B------:R-:W-:Y:S02]  /*d6f0*/  @!P2 SEL R41, R3.reuse, 0x63400000, !P3 ;  /* 0x634000000329a807 */ /* 0x040fe40005800000 */
[----:B------:R-:W-:Y:S02]  /*d700*/  SEL R39, R3, 0x63400000, !P1 ;  /* 0x6340000003277807 */ /* 0x000fe40004800000 */
[--C-:B------:R-:W-:Y:S02]  /*d710*/  @!P2 LOP3.LUT R41, R41, 0x80000000, R37.reuse, 0xf8, !PT ;  /* 0x800000002929a812 */ /* 0x100fe400078ef825 */
[----:B------:R-:W-:Y:S02]  /*d720*/  LOP3.LUT R39, R39, 0x800fffff, R37, 0xf8, !PT ;  /* 0x800fffff27277812 */ /* 0x000fe400078ef825 */
[----:B------:R-:W-:-:S15]  /*d730*/  @!P2 LOP3.LUT R41, R41, 0x100000, RZ, 0xfc, !PT ;  /* 0x001000002929a812 */ /* 0x000fde00078efcff */
[----:B------:R-:W-:-:S15]  /*d740*/  NOP ;  /* 0x0000000000007918 */ /* 0x000fde0000000000 */
[----:B------:R-:W-:-:S15]  /*d750*/  NOP ;  /* 0x0000000000007918 */ /* 0x000fde0000000000 */
[----:B------:R-:W-:-:S02]  /*d760*/  NOP ;  /* 0x0000000000007918 */ /* 0x000fc40000000000 */
[----:B------:R-:W1:Y:S02]  /*d770*/  @!P2 DFMA R38, R38, 2, -R40 ;  /* 0x400000002626a82b */ /* 0x000e640000000828 */
[----:B-1----:R-:W-:-:S15]  /*d780*/  @!P2 LOP3.LUT R4, R39, 0x7ff00000, RZ, 0xc0, !PT ;  /* 0x7ff000002704a812 */ /* 0x002fde00078ec0ff */
[----:B------:R-:W-:-:S15]  /*d790*/  NOP ;  /* 0x0000000000007918 */ /* 0x000fde0000000000 */
[----:B------:R-:W-:-:S15]  /*d7a0*/  NOP ;  /* 0x0000000000007918 */ /* 0x000fde0000000000 */
[----:B------:R-:W-:-:S15]  /*d7b0*/  NOP ;  /* 0x0000000000007918 */ /* 0x000fde0000000000 */
[----:B------:R-:W-:-:S02]  /*d7c0*/  NOP ;  /* 0x0000000000007918 */ /* 0x000fc40000000000 */
        /* <DEDUP_REMOVED lines=46> */
[----:B------:R-:W-:Y:S01]  /*dab0*/  IMAD.IADD R36, R4, 0x1, -R3 ;  /* 0x0000000104247824 */ /* 0x000fe200078e0a03 */
[----:B------:R-:W-:-:S03]  /*dac0*/  MOV R4, RZ ;  /* 0x000000ff00047202 */ /* 0x000fc60000000f00 */
[----:B------:R-:W-:-:S06]  /*dad0*/  VIADD R5, R36, 0x7fe00000 ;  /* 0x7fe0000024057836 */ /* 0x000fcc0000000000 */
[----:B------:R-:W0:Y:S02]  /*dae0*/  DMUL R2, R44, R4 ;  /* 0x000000042c027228 */ /* 0x000e240000000000 */
[----:B0-----:R-:W-:-:S13]  /*daf0*/  FSETP.GTU.AND P0, PT, |R3|, 1.469367938527859385e-39, PT ;  /* 0x001000000300780b */ /* 0x001fda0003f0c200 */
[----:B------:R-:W-:Y:S05]  /*db00*/  @P0 BRA `(.L_x_7844) ;  /* 0x0000000000a40947 */ /* 0x000fea0003800000 */
[----:B------:R-:W0:Y:S02]  /*db10*/  DFMA R32, R44, -R32, R38 ;  /* 0x800000202c20722b */ /* 0x000e240000000026 */
[C---:B0-----:R-:W-:Y:S01]  /*db20*/  FSETP.NEU.AND P0, PT, R33.reuse, RZ, PT ;  /* 0x000000ff2100720b */ /* 0x041fe20003f0d000 */
[----:B------:R-:W-:Y:S01]  /*db30*/  IMAD.MOV.U32 R32, RZ, RZ, RZ ;  /* 0x000000ffff207224 */ /* 0x000fe200078e00ff */
        /* <DEDUP_REMOVED lines=17> */
.L_x_7843:
        /* <DEDUP_REMOVED lines=13> */
[----:B------:R-:W-:Y:S01]  /*dd20*/  @P0 IMAD.MOV.U32 R2, RZ, RZ, RZ ;  /* 0x000000ffff020224 */ /* 0x000fe200078e00ff */
[----:B------:R-:W-:Y:S01]  /*dd30*/  @P0 MOV R3, R4 ;  /* 0x0000000400030202 */ /* 0x000fe20000000f00 */
[----:B------:R-:W-:Y:S06]  /*dd40*/  BRA `(.L_x_7844) ;  /* 0x0000000000147947 */ /* 0x000fec0003800000 */
.L_x_7846:
[----:B------:R-:W-:Y:S01]  /*dd50*/  LOP3.LUT R3, R35, 0x80000, RZ, 0xfc, !PT ;  /* 0x0008000023037812 */ /* 0x000fe200078efcff */
[----:B------:R-:W-:Y:S01]  /*dd60*/  IMAD.MOV.U32 R2, RZ, RZ, R34 ;  /* 0x000000ffff027224 */ /* 0x000fe200078e0022 */
[----:B------:R-:W-:Y:S06]  /*dd70*/  BRA `(.L_x_7844) ;  /* 0x0000000000087947 */ /* 0x000fec0003800000 */
.L_x_7845:
[----:B------:R-:W-:Y:S01]  /*dd80*/  LOP3.LUT R3, R37, 0x80000, RZ, 0xfc, !PT ;  /* 0x0008000025037812 */ /* 0x000fe200078efcff */
[----:B------:R-:W-:-:S07]  /*dd90*/  IMAD.MOV.U32 R2, RZ, RZ, R36 ;  /* 0x000000ffff027224 */ /* 0x000fce00078e0024 */
.L_x_7844:
[----:B------:R-:W-:Y:S05]  /*dda0*/  BSYNC.RECONVERGENT B0 ;  /* 0x0000000000007941 */ /* 0x000fea0003800200 */
.L_x_7842:
[----:B------:R-:W-:Y:S02]  /*ddb0*/  IMAD.MOV.U32 R4, RZ, RZ, R2 ;  /* 0x000000ffff047224 */ /* 0x000fe400078e0002 */
[----:B------:R-:W-:Y:S02]  /*ddc0*/  IMAD.MOV.U32 R5, RZ, RZ, R3 ;  /* 0x000000ffff057224 */ /* 0x000fe400078e0003 */
[----:B------:R-:W-:Y:S02]  /*ddd0*/  IMAD.MOV.U32 R2, RZ, RZ, R0 ;  /* 0x000000ffff027224 */ /* 0x000fe400078e0000 */
[----:B------:R-:W-:-:S04]  /*dde0*/  IMAD.MOV.U32 R3, RZ, RZ, 0x0 ;  /* 0x00000000ff037424 */ /* 0x000fc800078e00ff */
[----:B------:R-:W-:Y:S05]  /*ddf0*/  RET.REL.NODEC R2 `(_ZN2at6native43_GLOBAL__N__9ae7fba5_10_SoftMax_cu_9f978f6322cunn_SoftMaxForwardRegIdddNS1_22SoftMaxForwardEpilogueElLi9EEEvPT1_PKT_T3_) ;  /* 0xffffff2002807950 */ /* 0x000fea0003c3ffff */
.L_x_7847:
        /* <DEDUP_REMOVED lines=16> */
.L_x_11606:


//--------------------- .text._ZN2at6native43_GLOBAL__N__9ae7fba5_10_SoftMax_cu_9f978f6322cunn_SoftMaxForwardRegIdddNS1_22SoftMaxForwardEpilogueElLi8EEEvPT1_PKT_T3_ --------------------------
	.section	.text._ZN2at6native43_GLOBAL__N__9ae7fba5_10_SoftMax_cu_9f978f6322cunn_SoftMaxForwardRegIdddNS1_22SoftMaxForwardEpilogueElLi8EEEvPT1_PKT_T3_,"ax",@progbits
	.align	128
.text._ZN2at6native43_GLOBAL__N__9ae7fba5_10_SoftMax_cu_9f978f6322cunn_SoftMaxForwardRegIdddNS1_22SoftMaxForwardEpilogueElLi8EEEvPT1_PKT_T3_:
        .type           _ZN2at6native43_GLOBAL__N__9ae7fba5_10_SoftMax_cu_9f978f6322cunn_SoftMaxForwardRegIdddNS1_22SoftMaxForwardEpilogueElLi8EEEvPT1_PKT_T3_,@function
        .size           _ZN2at6native43_GLOBAL__N__9ae7fba5_10_SoftMax_cu_9f978f6322cunn_SoftMaxForwardRegIdddNS1_22SoftMaxForwardEpilogueElLi8EEEvPT1_PKT_T3_,(.L_x_11608 - _ZN2at6native43_GLOBAL__N__9ae7fba5_10_SoftMax_cu_9f978f6322cunn_SoftMaxForwardRegIdddNS1_22SoftMaxForwardEpilogueElLi8EEEvPT1_PKT_T3_)
        .other          _ZN2at6native43_GLOBAL__N__9ae7fba5_10_SoftMax_cu_9f978f6322cunn_SoftMaxForwardRegIdddNS1_22SoftMaxForwardEpilogueElLi8EEEvPT1_PKT_T3_,@"STO_CUDA_ENTRY STV_DEFAULT"
_ZN2at6native43_GLOBAL__N__9ae7fba5_10_SoftMax_cu_9f978f6322cunn_SoftMaxForwardRegIdddNS1_22SoftMaxForwardEpilogueElLi8EEEvPT1_PKT_T3_:
        /* <DEDUP_REMOVED lines=10> */
[----:B------:R-:W-:Y:S02]  /*00a0*/  ISETP.GE.AND.EX P0, PT, RZ, R0, PT, P0 ;  /* 0x00000000ff00720c */ /* 0x000fe40003f06300 */
[----:B------:R-:W-:-:S04]  /*00b0*/  ISETP.GE.U32.AND P5, PT, R28, R5, PT ;  /* 0x000000051c00720c */ /* 0x000fc80003fa6070 */
[----:B------:R-:W-:-:S07]  /*00c0*/  ISETP.GE.AND.EX P5, PT, RZ, R0, PT, P5 ;  /* 0x00000000ff00720c */ /* 0x000fce0003fa6350 */
[----:B------:R-:W0:Y:S01]  /*00d0*/  @!P0 LDC.64 R10, c[0x0][0x388] ;  /* 0x0000e200ff0a8b82 */ /* 0x000e220000000a00 */
[----:B------:R-:W-:Y:S02]  /*00e0*/  @!P0 IMAD.MOV.U32 R49, RZ, RZ, RZ ;  /* 0x000000ffff318224 */ /* 0x000fe400078e00ff */
[----:B--2---:R-:W-:-:S05]  /*00f0*/  @!P0 IMAD.WIDE.U32 R8, R5, UR8, R48 ;  /* 0x0000000805088c25 */ /* 0x004fca000f8e0030 */
[----:B------:R-:W1:Y:S01]  /*0100*/  @!P5 LDC.64 R16, c[0x0][0x388] ;  /* 0x0000e200ff10db82 */ /* 0x000e620000000a00 */
[----:B------:R-:W-:Y:S01]  /*0110*/  @!P0 IMAD R4, R0, UR8, R9 ;  /* 0x0000000800048c24 */ /* 0x000fe2000f8e0209 */
[----:B0-----:R-:W-:-:S04]  /*0120*/  @!P0 LEA R10, P1, R8, R10, 0x3 ;  /* 0x0000000a080a8211 */ /* 0x001fc800078218ff */
[----:B------:R-:W-:-:S05]  /*0130*/  @!P0 LEA.HI.X R11, R8, R11, R4, 0x3, P1 ;  /* 0x0000000b080b8211 */ /* 0x000fca00008f1c04 */
[----:B----4-:R0:W2:Y:S01]  /*0140*/  @!P0 LDG.E.64 R2, desc[UR6][R10.64] ;  /* 0x000000060a028981 */ /* 0x0100a2000c1e1b00 */
[----:B------:R-:W-:Y:S02]  /*0150*/  @!P5 IMAD.MOV.U32 R29, RZ, RZ, RZ ;  /* 0x000000ffff1dd224 */ /* 0x000fe400078e00ff */
[----:B------:R-:W-:-:S04]  /*0160*/  @!P5 IMAD.WIDE.U32 R8, R5, UR8, R28 ;  /* 0x000000080508dc25 */ /* 0x000fc8000f8e001c */
[----:B------:R-:W-:Y:S01]  /*0170*/  @!P5 IMAD R4, R0, UR8, R9 ;  /* 0x000000080004dc24 */ /* 0x000fe2000f8e0209 */
[----:B-1----:R-:W-:-:S04]  /*0180*/  @!P5 LEA R16, P1, R8, R16, 0x3 ;  /* 0x000000100810d211 */ /* 0x002fc800078218ff */
[----:B------:R-:W-:-:S05]  /*0190*/  @!P5 LEA.HI.X R17, R8, R17, R4, 0x3, P1 ;  /* 0x000000110811d211 */ /* 0x000fca00008f1c04 */
[----:B------:R1:W3:Y:S01]  /*01a0*/  @!P5 LDG.E.64 R6, desc[UR6][R16.64] ;  /* 0x000000061006d981 */ /* 0x0002e2000c1e1b00 */
[----:B------:R-:W-:Y:S01]  /*01b0*/  VIADD R28, R28, UR9 ;  /* 0x000000091c1c7c36 */ /* 0x000fe20008000000 */
[----:B------:R-:W-:Y:S01]  /*01c0*/  P2R R34, PR, RZ, 0x1 ;  /* 0x00000001ff227803 */ /* 0x000fe20000000000 */
[----:B------:R-:W-:Y:S02]  /*01d0*/  @!P0 IMAD.MOV.U32 R8, RZ, RZ, -0x1 ;  /* 0xffffffffff088424 */ /* 0x000fe400078e00ff */
[----:B------:R-:W-:Y:S01]  /*01e0*/  @!P0 IMAD.MOV.U32 R9, RZ, RZ, 0x7fefffff ;  /* 0x7fefffffff098424 */ /* 0x000fe200078e00ff */
[C---:B------:R-:W-:Y:S01]  /*01f0*/  ISETP.GE.U32.AND P1, PT, R28.reuse, R5, PT ;  /* 0x000000051c00720c */ /* 0x040fe20003f26070 */
[----:B0-----:R-:W-:Y:S01]  /*0200*/  @!P0 IMAD.MOV.U32 R11, RZ, RZ, R8 ;  /* 0x000000ffff0b8224 */ /* 0x001fe200078e0008 */
[----:B------:R-:W-:Y:S02]  /*0210*/  IADD3 R32, PT, PT, R28, UR9, RZ ;  /* 0x000000091c207c10 */ /* 0x000fe4000fffe0ff */
[----:B------:R-:W-:-:S02]  /*0220*/  ISETP.GE.AND.EX P1, PT, RZ, R0, PT, P1 ;  /* 0x00000000ff00720c */ /* 0x000fc40003f26310 */
[C---:B------:R-:W-:Y:S01]  /*0230*/  ISETP.GE.U32.AND P2, PT, R32.reuse, R5, PT ;  /* 0x000000052000720c */ /* 0x040fe20003f46070 */
[----:B------:R-:W-:-:S03]  /*0240*/  VIADD R30, R32, UR9 ;  /* 0x00000009201e7c36 */ /* 0x000fc60008000000 */
[----:B------:R-:W-:Y:S02]  /*0250*/  ISETP.GE.AND.EX P2, PT, RZ, R0, PT, P2 ;  /* 0x00000000ff00720c */ /* 0x000fe40003f46320 */
[----:B------:R-:W-:-:S04]  /*0260*/  ISETP.GE.U32.AND P3, PT, R30, R5, PT ;  /* 0x000000051e00720c */ /* 0x000fc80003f66070 */
[----:B------:R-:W-:Y:S01]  /*0270*/  ISETP.GE.AND.EX P3, PT, RZ, R0, PT, P3 ;  /* 0x00000000ff00720c */ /* 0x000fe20003f66330 */
[----:B-1----:R-:W0:Y:S01]  /*0280*/  @!P1 LDC.64 R16, c[0x0][0x388] ;  /* 0x0000e200ff109b82 */ /* 0x002e220000000a00 */
[----:B------:R-:W-:-:S03]  /*0290*/  @!P1 MOV R29, RZ ;  /* 0x000000ff001d9202 */ /* 0x000fc60000000f00 */
[----:B------:R-:W-:-:S04]  /*02a0*/  @!P1 IMAD.WIDE.U32 R28, R5, UR8, R28 ;  /* 0x00000008051c9c25 */ /* 0x000fc8000f8e001c */
[----:B------:R-:W1:Y:S01]  /*02b0*/  @!P2 LDC.64 R18, c[0x0][0x388] ;  /* 0x0000e200ff12ab82 */ /* 0x000e620000000a00 */
[----:B------:R-:W-:Y:S02]  /*02c0*/  @!P2 IMAD.MOV.U32 R33, RZ, RZ, RZ ;  /* 0x000000ffff21a224 */ /* 0x000fe400078e00ff */
[----:B------:R-:W-:-:S04]  /*02d0*/  @!P2 IMAD.WIDE.U32 R36, R5, UR8, R32 ;  /* 0x000000080524ac25 */ /* 0x000fc8000f8e0020 */
[----:B--2---:R-:W-:Y:S01]  /*02e0*/  @!P0 IMAD.MOV.U32 R4, RZ, RZ, R2 ;  /* 0x000000ffff048224 */ /* 0x004fe200078e0002 */
[----:B------:R2:W4:Y:S02]  /*02f0*/  @!P0 DSETP.MAX.AND P6, P4, R2, -R8, PT ;  /* 0x800000080200822a */ /* 0x0005240003ccf000 */
[----:B--2---:R-:W-:Y:S02]  /*0300*/  IMAD.MOV.U32 R8, RZ, RZ, -0x1 ;  /* 0xffffffffff087424 */ /* 0x004fe400078e00ff */
[----:B----4-:R-:W-:Y:S01]  /*0310*/  @!P0 SEL R11, R4, R11, P6 ;  /* 0x0000000b040b8207 */ /* 0x010fe20003000000 */
[----:B------:R-:W-:-:S04]  /*0320*/  @!P0 IMAD.MOV.U32 R4, RZ, RZ, R3 ;  /* 0x000000ffff048224 */ /* 0x000fc800078e0003 */
[----:B------:R-:W-:Y:S01]  /*0330*/  @!P0 IMAD.MOV.U32 R8, RZ, RZ, R11 ;  /* 0x000000ffff088224 */ /* 0x000fe200078e000b */
[----:B------:R-:W-:Y:S01]  /*0340*/  @!P0 FSEL R4, R4, -R9, P6 ;  /* 0x8000000904048208 */ /* 0x000fe20003000000 */
[----:B------:R-:W2:Y:S01]  /*0350*/  @!P3 LDC.64 R10, c[0x0][0x388] ;  /* 0x0000e200ff0abb82 */ /* 0x000ea20000000a00 */
[----:B------:R-:W-:-:S04]  /*0360*/  @!P0 LOP3.LUT R9, R9, 0x80000, RZ, 0xfc, !PT ;  /* 0x0008000009098812 */ /* 0x000fc800078efcff */
[----:B------:R-:W-:Y:S01]  /*0370*/  @!P0 SEL R4, R9, R4, P4 ;  /* 0x0000000409048207 */ /* 0x000fe20002000000 */
[----:B------:R-:W-:Y:S02]  /*0380*/  IMAD.MOV.U32 R9, RZ, RZ, -0x100001 ;  /* 0xffefffffff097424 */ /* 0x000fe400078e00ff */
[----:B---3--:R-:W-:Y:S02]  /*0390*/  @!P5 IMAD.MOV.U32 R31, RZ, RZ, R7 ;  /* 0x000000ffff1fd224 */ /* 0x008fe400078e0007 */
[----:B------:R-:W-:-:S04]  /*03a0*/  @!P0 IMAD.MOV.U32 R9, RZ, RZ, R4 ;  /* 0x000000ffff098224 */ /* 0x000fc800078e0004 */
[----:B------:R-:W-:-:S15]  /*03b0*/  @!P5 IMAD.MOV.U32 R4, RZ, RZ, R9 ;  /* 0x000000ffff04d224 */ /* 0x000fde00078e0009 */
[----:B------:R-:W-:-:S15]  /*03c0*/  NOP ;  /* 0x0000000000007918 */ /* 0x000fde0000000000 */
[----:B------:R-:W-:-:S09]  /*03d0*/  NOP ;  /* 0x0000000000007918 */ /* 0x000fd20000000000 */
[----:B------:R-:W3:Y:S02]  /*03e0*/  @!P5 DSETP.MAX.AND P6, P4, R8, R6, PT ;  /* 0x000000060800d22a */ /* 0x000ee40003ccf000 */
[----:B---3--:R-:W-:Y:S02]  /*03f0*/  @!P5 FSEL R35, R4, R31, P6 ;  /* 0x0000001f0423d208 */ /* 0x008fe40003000000 */
[----:B------:R-:W-:Y:S01]  /*0400*/  @!P5 LOP3.LUT R4, R31, 0x80000, RZ, 0xfc, !PT ;  /* 0x000800001f04d812 */ /* 0x000fe200078efcff */
[----:B------:R-:W-:-:S03]  /*0410*/  @!P3 IMAD.MOV.U32 R31, RZ, RZ, RZ ;  /* 0x000000ffff1fb224 */ /* 0x000fc600078e00ff */
[----:B------:R-:W-:Y:S01]  /*0420*/  @!P5 SEL R35, R4, R35, P4 ;  /* 0x000000230423d207 */ /* 0x000fe20002000000 */
[----:B------:R-:W-:Y:S01]  /*0430*/  @!P1 IMAD R4, R0, UR8, R29 ;  /* 0x0000000800049c24 */ /* 0x000fe2000f8e021d */
[----:B0-----:R-:W-:Y:S01]  /*0440*/  @!P1 LEA R16, P4, R28, R16, 0x3 ;  /* 0x000000101c109211 */ /* 0x001fe200078818ff */
[----:B------:R-:W-:-:S03]  /*0450*/  @!P3 IMAD.WIDE.U32 R38, R5, UR8, R30 ;  /* 0x000000080526bc25 */ /* 0x000fc6000f8e001e */
[----:B------:R-:W-:Y:S01]  /*0460*/  @!P1 LEA.HI.X R17, R28, R17, R4, 0x3, P4 ;  /* 0x000000111c119211 */ /* 0x000fe200020f1c04 */
[----:B------:R-:W-:Y:S01]  /*0470*/  @!P2 IMAD R4, R0, UR8, R37 ;  /* 0x000000080004ac24 */ /* 0x000fe2000f8e0225 */
[----:B-1----:R-:W-:Y:S01]  /*0480*/  @!P2 LEA R18, P4, R36, R18, 0x3 ;  /* 0x000000122412a211 */ /* 0x002fe200078818ff */
[----:B------:R-:W-:Y:S02]  /*0490*/  VIADD R28, R30, UR9 ;  /* 0x000000091e1c7c36 */ /* 0x000fe40008000000 */
[----:B------:R-:W3:Y:S01]  /*04a0*/  @!P1 LDG.E.64 R26, desc[UR6][R16.64] ;  /* 0x00000006101a9981 */ /* 0x000ee2000c1e1b00 */
[----:B------:R-:W-:Y:S01]  /*04b0*/  @!P2 LEA.HI.X R19, R36, R19, R4, 0x3, P4 ;  /* 0x000000132413a211 */ /* 0x000fe200020f1c04 */
[----:B------:R-:W-:Y:S01]  /*04c0*/  @!P3 IMAD R4, R0, UR8, R39 ;  /* 0x000000080004bc24 */ /* 0x000fe2000f8e0227 */
[----:B--2---:R-:W-:-:S03]  /*04d0*/  @!P3 LEA R10, P4, R38, R10, 0x3 ;  /* 0x0000000a260ab211 */ /* 0x004fc600078818ff */
[----:B------:R0:W2:Y:S01]  /*04e0*/  @!P2 LDG.E.64 R24, desc[UR6][R18.64] ;  /* 0x000000061218a981 */ /* 0x0000a2000c1e1b00 */
[----:B------:R-:W-:Y:S02]  /*04f0*/  @!P3 LEA.HI.X R11, R38, R11, R4, 0x3, P4 ;  /* 0x0000000b260bb211 */ /* 0x000fe400020f1c04 */
[----:B------:R-:W-:-:S03]  /*0500*/  ISETP.GE.U32.AND P4, PT, R28, R5, PT ;  /* 0x000000051c00720c */ /* 0x000fc60003f86070 */
[----:B------:R1:W4:Y:S01]  /*0510*/  @!P3 LDG.E.64 R22, desc[UR6][R10.64] ;  /* 0x000000060a16b981 */ /* 0x000322000c1e1b00 */
[----:B------:R-:W-:-:S13]  /*0520*/  ISETP.GE.AND.EX P4, PT, RZ, R0, PT, P4 ;  /* 0x00000000ff00720c */ /* 0x000fda0003f86340 */
[----:B------:R-:W5:Y:S01]  /*0530*/  @!P4 LDC.64 R38, c[0x0][0x388] ;  /* 0x0000e200ff26cb82 */ /* 0x000f620000000a00 */
[----:B------:R-:W-:Y:S02]  /*0540*/  @!P4 IMAD.MOV.U32 R29, RZ, RZ, RZ ;  /* 0x000000ffff1dc224 */ /* 0x000fe400078e00ff */
[----:B------:R-:W-:-:S04]  /*0550*/  @!P4 IMAD.WIDE.U32 R36, R5, UR8, R28 ;  /* 0x000000080524cc25 */ /* 0x000fc8000f8e001c */
[----:B------:R-:W-:Y:S01]  /*0560*/  @!P4 IMAD R4, R0, UR8, R37 ;  /* 0x000000080004cc24 */ /* 0x000fe2000f8e0225 */
[----:B-----5:R-:W-:-:S04]  /*0570*/  @!P4 LEA R38, P0, R36, R38, 0x3 ;  /* 0x000000262426c211 */ /* 0x020fc800078018ff */
[----:B------:R-:W-:-:S05]  /*0580*/  @!P4 LEA.HI.X R39, R36, R39, R4, 0x3, P0 ;  /* 0x000000272427c211 */ /* 0x000fca00000f1c04 */
[----:B------:R-:W5:Y:S01]  /*0590*/  @!P4 LDG.E.64 R20, desc[UR6][R38.64] ;  /* 0x000000062614c981 */ /* 0x000f62000c1e1b00 */
[----:B------:R-:W-:Y:S01]  /*05a0*/  @!P5 IMAD.MOV.U32 R37, RZ, RZ, R6 ;  /* 0x000000ffff25d224 */ /* 0x000fe200078e0006 */
[----:B------:R-:W-:Y:S01]  /*05b0*/  @!P5 MOV R4, R8 ;  /* 0x000000080004d202 */ /* 0x000fe20000000f00 */
[----:B------:R-:W-:-:S03]  /*05c0*/  @!P5 IMAD.MOV.U32 R9, RZ, RZ, R35 ;  /* 0x000000ffff09d224 */ /* 0x000fc600078e0023 */
[----:B------:R-:W-:-:S05]  /*05d0*/  @!P5 SEL R8, R4, R37, P6 ;  /* 0x000000250408d207 */ /* 0x000fca0003000000 */
[----:B------:R-:W-:Y:S01]  /*05e0*/  @!P1 IMAD.MOV.U32 R4, RZ, RZ, R8 ;  /* 0x000000ffff049224 */ /* 0x000fe200078e0008 */
[----:B0-----:R-:W-:-:S05]  /*05f0*/  IADD3 R18, PT, PT, R28, UR9, RZ ;  /* 0x000000091c127c10 */ /* 0x001fca000fffe0ff */
[----:B------:R-:W-:Y:S01]  /*0600*/  VIADD R16, R18, UR9 ;  /* 0x0000000912107c36 */ /* 0x000fe20008000000 */
[----:B------:R-:W-:Y:S01]  /*0610*/  P2R R42, PR, RZ, 0x2 ;  /* 0x00000002ff2a7803 */ /* 0x000fe20000000000 */
[----:B---3--:R-:W-:Y:S01]  /*0620*/  @!P1 IMAD.MOV.U32 R35, RZ, RZ, R26 ;  /* 0x000000ffff239224 */ /* 0x008fe200078e001a */
[----:B------:R-:W0:Y:S01]  /*0630*/  @!P1 DSETP.MAX.AND P5, P6, R8, R26, PT ;  /* 0x0000001a0800922a */ /* 0x000e220003eaf000 */
[----:B------:R-:W-:-:S03]  /*0640*/  @!P1 IMAD.MOV.U32 R17, RZ, RZ, R27 ;  /* 0x000000ffff119224 */ /* 0x000fc600078e001b */
[----:B0-----:R-:W-:Y:S01]  /*0650*/  @!P1 SEL R35, R4, R35, P5 ;  /* 0x0000002304239207 */ /* 0x001fe20002800000 */
[----:B------:R-:W-:Y:S01]  /*0660*/  @!P1 IMAD.MOV.U32 R4, RZ, RZ, R9 ;  /* 0x000000ffff049224 */ /* 0x000fe200078e0009 */
[----:B-1----:R-:W-:-:S04]  /*0670*/  @!P1 LOP3.LUT R11, R17, 0x80000, RZ, 0xfc, !PT ;  /* 0x00080000110b9812 */ /* 0x002fc800078efcff */
[----:B------:R-:W-:Y:S01]  /*0680*/  @!P1 FSEL R4, R4, R17, P5 ;  /* 0x0000001104049208 */ /* 0x000fe20002800000 */
[----:B------:R-:W-:-:S03]  /*0690*/  @!P1 IMAD.MOV.U32 R8, RZ, RZ, R35 ;  /* 0x000000ffff089224 */ /* 0x000fc600078e0023 */
[----:B------:R-:W-:Y:S01]  /*06a0*/  @!P1 SEL R9, R11, R4, P6 ;  /* 0x000000040b099207 */ /* 0x000fe20003000000 */
[----:B--2---:R-:W-:Y:S01]  /*06b0*/  @!P2 IMAD.MOV.U32 R11, RZ, RZ, R24 ;  /* 0x000000ffff0ba224 */ /* 0x004fe200078e0018 */
[----:B------:R-:W-:-:S15]  /*06c0*/  @!P2 MOV R4, R8 ;  /* 0x000000080004a202 */ /* 0x000fde0000000f00 */
[----:B------:R-:W-:-:S15]  /*06d0*/  NOP ;  /* 0x0000000000007918 */ /* 0x000fde0000000000 */
[----:B------:R-:W-:-:S15]  /*06e0*/  NOP ;  /* 0x0000000000007918 */ /* 0x000fde0000000000 */
[----:B------:R-:W-:-:S03]  /*06f0*/  NOP ;  /* 0x0000000000007918 */ /* 0x000fc60000000000 */
        /* <DEDUP_REMOVED lines=8> */
[----:B----4-:R-:W-:Y:S02]  /*0780*/  @!P3 IMAD.MOV.U32 R11, RZ, RZ, R22 ;  /* 0x000000ffff0bb224 */ /* 0x010fe400078e0016 */
[----:B------:R-:W-:Y:S02]  /*0790*/  @!P3 IMAD.MOV.U32 R4, RZ, RZ, R8 ;  /* 0x000000ffff04b224 */ /* 0x000fe400078e0008 */
[----:B------:R-:W-:Y:S02]  /*07a0*/  @!P3 IMAD.MOV.U32 R17, RZ, RZ, R23 ;  /* 0x000000ffff11b224 */ /* 0x000fe400078e0017 */
[----:B-----5:R-:W-:-:S15]  /*07b0*/  @!P4 IMAD.MOV.U32 R37, RZ, RZ, R21 ;  /* 0x000000ffff25c224 */ /* 0x020fde00078e0015 */
[----:B------:R-:W-:-:S15]  /*07c0*/  NOP ;  /* 0x0000000000007918 */ /* 0x000fde0000000000 */
[----:B------:R-:W-:-:S11]  /*07d0*/  NOP ;  /* 0x0000000000007918 */ /* 0x000fd60000000000 */
[----:B------:R-:W0:Y:S02]  /*07e0*/  @!P3 DSETP.MAX.AND P5, P6, R8, R22, PT ;  /* 0x000000160800b22a */ /* 0x000e240003eaf000 */
[----:B0-----:R-:W-:Y:S01]  /*07f0*/  @!P3 SEL R11, R4, R11, P5 ;  /* 0x0000000b040bb207 */ /* 0x001fe20002800000 */
[----:B------:R-:W-:-:S05]  /*0800*/  @!P3 IMAD.MOV.U32 R4, RZ, RZ, R9 ;  /* 0x000000ffff04b224 */ /* 0x000fca00078e0009 */
[----:B------:R-:W-:Y:S02]  /*0810*/  @!P3 FSEL R4, R4, R17, P5 ;  /* 0x000000110404b208 */ /* 0x000fe40002800000 */
[----:B------:R-:W-:Y:S01]  /*0820*/  @!P3 LOP3.LUT R17, R17, 0x80000, RZ, 0xfc, !PT ;  /* 0x000800001111b812 */ /* 0x000fe200078efcff */
[----:B------:R-:W-:-:S03]  /*0830*/  @!P3 IMAD.MOV.U32 R8, RZ, RZ, R11 ;  /* 0x000000ffff08b224 */ /* 0x000fc600078e000b */
[----:B------:R-:W-:Y:S01]  /*0840*/  @!P3 SEL R9, R17, R4, P6 ;  /* 0x000000041109b207 */ /* 0x000fe20003000000 */
[----:B------:R-:W-:Y:S02]  /*0850*/  @!P4 IMAD.MOV.U32 R17, RZ, RZ, R20 ;  /* 0x000000ffff11c224 */ /* 0x000fe400078e0014 */
[----:B------:R-:W-:-:S15]  /*0860*/  @!P4 IMAD.MOV.U32 R4, RZ, RZ, R8 ;  /* 0x000000ffff04c224 */ /* 0x000fde00078e0008 */
[----:B------:R-:W-:-:S15]  /*0870*/  NOP ;  /* 0x0000000000007918 */ /* 0x000fde0000000000 */
[----:B------:R-:W-:-:S15]  /*0880*/  NOP ;  /* 0x0000000000007918 */ /* 0x000fde0000000000 */
[----:B------:R-:W-:-:S02]  /*0890*/  NOP ;  /* 0x0000000000007918 */ /* 0x000fc40000000000 */
[----:B------:R-:W0:Y:S02]  /*08a0*/  @!P4 DSETP.MAX.AND P5, P6, R8, R20, PT ;  /* 0x000000140800c22a */ /* 0x000e240003eaf000 */
[----:B0-----:R-:W-:Y:S01]  /*08b0*/  @!P4 SEL R35, R4, R17, P5 ;  /* 0x000000110423c207 */ /* 0x001fe20002800000 */
[----:B------:R-:W-:-:S05]  /*08c0*/  @!P4 IMAD.MOV.U32 R4, RZ, RZ, R9 ;  /* 0x000000ffff04c224 */ /* 0x000fca00078e0009 */
        /* <DEDUP_REMOVED lines=10> */
[----:B------:R-:W-:Y:S02]  /*0970*/  @!P5 LEA.HI.X R11, R36, R11, R4, 0x3, P6 ;  /* 0x0000000b240bd211 */ /* 0x000fe400030f1c04 */
[----:B------:R-:W-:-:S03]  /*0980*/  ISETP.GE.U32.AND P6, PT, R16, R5, PT ;  /* 0x000000051000720c */ /* 0x000fc60003fc6070 */
[----:B------:R-:W2:Y:S01]  /*0990*/  @!P5 LDG.E.64 R14, desc[UR6][R10.64] ;  /* 0x000000060a0ed981 */ /* 0x000ea2000c1e1b00 */
[----:B------:R-:W-:-:S13]  /*09a0*/  ISETP.GE.AND.EX P1, PT, RZ, R0, PT, P6 ;  /* 0x00000000ff00720c */ /* 0x000fda0003f26360 */
[----:B------:R-:W0:Y:S01]  /*09b0*/  @!P1 LDC.64 R40, c[0x0][0x388] ;  /* 0x0000e200ff289b82 */ /* 0x000e220000000a00 */
[----:B------:R-:W-:-:S03]  /*09c0*/  @!P1 MOV R17, RZ ;  /* 0x000000ff00119202 */ /* 0x000fc60000000f00 */
[----:B------:R-:W-:-:S04]  /*09d0*/  @!P1 IMAD.WIDE.U32 R38, R5, UR8, R16 ;  /* 0x0000000805269c25 */ /* 0x000fc8000f8e0010 */
[----:B------:R-:W-:Y:S01]  /*09e0*/  @!P1 IMAD R37, R0, UR8, R39 ;  /* 0x0000000800259c24 */ /* 0x000fe2000f8e0227 */
[----:B0-----:R-:W-:-:S04]  /*09f0*/  @!P1 LEA R36, P6, R38, R40, 0x3 ;  /* 0x0000002826249211 */ /* 0x001fc800078c18ff */
[----:B------:R-:W-:-:S05]  /*0a00*/  @!P1 LEA.HI.X R37, R38, R41, R37, 0x3, P6 ;  /* 0x0000002926259211 */ /* 0x000fca00030f1c25 */
[----:B------:R-:W3:Y:S01]  /*0a10*/  @!P1 LDG.E.64 R12, desc[UR6][R36.64] ;  /* 0x00000006240c9981 */ /* 0x000ee2000c1e1b00 */
[----:B------:R-:W-:-:S04]  /*0a20*/  @!P4 IMAD.MOV.U32 R8, RZ, RZ, R35 ;  /* 0x000000ffff08c224 */ /* 0x000fc800078e0023 */
[----:B------:R-:W-:Y:S01]  /*0a30*/  @!P5 IMAD.MOV.U32 R35, RZ, RZ, R8 ;  /* 0x000000ffff23d224 */ /* 0x000fe200078e0008 */
[----:B------:R-:W0:Y:S01]  /*0a40*/  S2UR UR5, SR_CgaCtaId ;  /* 0x00000000000579c3 */ /* 0x000e220000008800 */
[----:B------:R-:W-:Y:S02]  /*0a50*/  UMOV UR4, 0x400 ;  /* 0x0000040000047882 */ /* 0x000fe40000000000 */
[----:B0-----:R-:W-:Y:S02]  /*0a60*/  ULEA UR4, UR5, UR4, 0x18 ;  /* 0x0000000405047291 */ /* 0x001fe4000f8ec0ff */
[----:B------:R-:W-:Y:S01]  /*0a70*/  USHF.R.U32.HI UR5, URZ, 0x5, UR9 ;  /* 0x00000005ff057899 */ /* 0x000fe20008011609 */
[----:B------:R-:W-:Y:S02]  /*0a80*/  P2R R4, PR, RZ, 0x2 ;  /* 0x00000002ff047803 */ /* 0x000fe40000000000 */
[----:B------:R-:W-:Y:S01]  /*0a90*/  BAR.SYNC.DEFER_BLOCKING 0x0 ;  /* 0x0000000000007b1d */ /* 0x000fe20000010000 */
[----:B--2---:R-:W-:-:S05]  /*0aa0*/  @!P5 IMAD.MOV.U32 R38, RZ, RZ, R14 ;  /* 0x000000ffff26d224 */ /* 0x004fca00078e000e */
[----:B------:R-:W0:Y:S01]  /*0ab0*/  @!P5 DSETP.MAX.AND P6, P0, R8, R14, PT ;  /* 0x0000000e0800d22a */ /* 0x000e2200038cf000 */
[----:B------:R-:W-:Y:S01]  /*0ac0*/  @!P5 IMAD.MOV.U32 R40, RZ, RZ, R15 ;  /* 0x000000ffff28d224 */ /* 0x000fe200078e000f */
[----:B0-----:R-:W-:Y:S01]  /*0ad0*/  @!P5 SEL R39, R35, R38, P6 ;  /* 0x000000262327d207 */ /* 0x001fe20003000000 */
[----:B------:R-:W-:-:S03]  /*0ae0*/  @!P5 IMAD.MOV.U32 R35, RZ, RZ, R9 ;  /* 0x000000ffff23d224 */ /* 0x000fc600078e0009 */
[----:B------:R-:W-:Y:S02]  /*0af0*/  @!P5 LOP3.LUT R38, R40, 0x80000, RZ, 0xfc, !PT ;  /* 0x000800002826d812 */ /* 0x000fe400078efcff */
[----:B------:R-:W-:Y:S02]  /*0b00*/  @!P5 FSEL R35, R35, R40, P6 ;  /* 0x000000282323d208 */ /* 0x000fe40003000000 */
[----:B------:R-:W-:Y:S02]  /*0b10*/  @!P5 MOV R8, R39 ;  /* 0x000000270008d202 */ /* 0x000fe40000000f00 */
[----:B------:R-:W-:-:S03]  /*0b20*/  @!P5 SEL R9, R38, R35, P0 ;  /* 0x000000232609d207 */ /* 0x000fc60000000000 */
[----:B------:R-:W-:Y:S02]  /*0b30*/  @!P1 IMAD.MOV.U32 R10, RZ, RZ, R8 ;  /* 0x000000ffff0a9224 */ /* 0x000fe400078e0008 */
[----:B------:R-:W-:Y:S02]  /*0b40*/  @!P1 IMAD.MOV.U32 R11, RZ, RZ, R9 ;  /* 0x000000ffff0b9224 */ /* 0x000fe400078e0009 */
[----:B---3--:R-:W-:Y:S02]  /*0b50*/  @!P1 IMAD.MOV.U32 R35, RZ, RZ, R12 ;  /* 0x000000ffff239224 */ /* 0x008fe400078e000c */
[----:B------:R-:W-:-:S15]  /*0b60*/  @!P1 IMAD.MOV.U32 R38, RZ, RZ, R13 ;  /* 0x000000ffff269224 */ /* 0x000fde00078e000d */
[----:B------:R-:W-:-:S15]  /*0b70*/  NOP ;  /* 0x0000000000007918 */ /* 0x000fde0000000000 */
[----:B------:R-:W-:-:S13]  /*0b80*/  NOP ;  /* 0x0000000000007918 */ /* 0x000fda0000000000 */
[----:B------:R-:W0:Y:S02]  /*0b90*/  @!P1 DSETP.MAX.AND P6, P0, R8, R12, PT ;  /* 0x0000000c0800922a */ /* 0x000e2400038cf000 */
[----:B0-----:R-:W-:Y:S02]  /*0ba0*/  @!P1 SEL R8, R10, R35, P6 ;  /* 0x000000230a089207 */ /* 0x001fe40003000000 */
[----:B------:R-:W-:Y:S02]  /*0bb0*/  @!P1 FSEL R10, R11, R38, P6 ;  /* 0x000000260b0a9208 */ /* 0x000fe40003000000 */
[----:B------:R-:W-:-:S04]  /*0bc0*/  @!P1 LOP3.LUT R11, R38, 0x80000, RZ, 0xfc, !PT ;  /* 0x00080000260b9812 */ /* 0x000fc800078efcff */
[----:B------:R-:W-:Y:S02]  /*0bd0*/  @!P1 SEL R9, R11, R10, P0 ;  /* 0x0000000a0b099207 */ /* 0x000fe40000000000 */
[----:B------:R-:W-:Y:S04]  /*0be0*/  SHFL.DOWN PT, R10, R8, 0x10, 0x1f ;  /* 0x0a001f00080a7f89 */ /* 0x000fe800000e0000 */
[----:B------:R-:W0:Y:S01]  /*0bf0*/  SHFL.DOWN PT, R11, R9, 0x10, 0x1f ;  /* 0x0a001f00090b7f89 */ /* 0x000e2200000e0000 */
[----:B------:R-:W-:-:S15]  /*0c00*/  ISETP.NE.AND P0, PT, R34, RZ, PT ;  /* 0x000000ff2200720c */ /* 0x000fde0003f05270 */
[----:B------:R-:W-:-:S15]  /*0c10*/  NOP ;  /* 0x0000000000007918 */ /* 0x000fde0000000000 */
[----:B------:R-:W-:-:S15]  /*0c20*/  NOP ;  /* 0x0000000000007918 */ /* 0x000fde0000000000 */
[----:B------:R-:W-:-:S02]  /*0c30*/  NOP ;  /* 0x0000000000007918 */ /* 0x000fc40000000000 */
        /* <DEDUP_REMOVED lines=29> */
[----:B------:R-:W-:-:S15]  /*0e10*/  LEA.HI R11, R48, UR4, RZ, 0x1e ;  /* 0x00000004300b7c11 */ /* 0x000fde000f8ff0ff */
[----:B------:R-:W-:-:S15]  /*0e20*/  NOP ;  /* 0x0000000000007918 */ /* 0x000fde0000000000 */
[----:B------:R-:W-:-:S15]  /*0e30*/  NOP ;  /* 0x0000000000007918 */ /* 0x000fde0000000000 */
[----:B------:R-:W-:-:S07]  /*0e40*/  NOP ;  /* 0x0000000000007918 */ /* 0x000fce0000000000 */
[----:B0-----:R-:W0:Y:S02]  /*0e50*/  DSETP.GEU.AND P6, PT, R34, R8, PT ;  /* 0x000000082200722a */ /* 0x001e240003fce000 */
[----:B0-----:R-:W-:Y:S02]  /*0e60*/  FSEL R36, R8, R34, !P6 ;  /* 0x0000002208247208 */ /* 0x001fe40007000000 */
[----:B------:R-:W-:Y:S02]  /*0e70*/  FSEL R37, R9, R35, !P6 ;  /* 0x0000002309257208 */ /* 0x000fe40007000000 */
[----:B------:R-:W-:-:S13]  /*0e80*/  LOP3.LUT P6, R10, R48, 0x1f, RZ, 0xc0, !PT ;  /* 0x0000001f300a7812 */ /* 0x000fda00078cc0ff */
[----:B------:R0:W-:Y:S01]  /*0e90*/  @!P6 STS.64 [R11], R36 ;  /* 0x000000240b00e388 */ /* 0x0001e20000000a00 */
[----:B------:R-:W-:Y:S01]  /*0ea0*/  BAR.SYNC.DEFER_BLOCKING 0x0 ;  /* 0x0000000000007b1d */ /* 0x000fe20000010000 */
[----:B------:R-:W-:Y:S01]  /*0eb0*/  ISETP.GE.U32.AND P6, PT, R48, UR5, PT ;  /* 0x0000000530007c0c */ /* 0x000fe2000bfc6070 */
[----:B------:R-:W-:Y:S02]  /*0ec0*/  IMAD.MOV.U32 R8, RZ, RZ, -0x1 ;  /* 0xffffffffff087424 */ /* 0x000fe400078e00ff */
[----:B------:R-:W-:-:S10]  /*0ed0*/  IMAD.MOV.U32 R9, RZ, RZ, -0x100001 ;  /* 0xffefffffff097424 */ /* 0x000fd400078e00ff */
[----:B------:R-:W-:-:S05]  /*0ee0*/  @!P6 LEA R10, R10, UR4, 0x3 ;  /* 0x000000040a0aec11 */ /* 0x000fca000f8e18ff */
[----:B------:R0:W1:Y:S01]  /*0ef0*/  @!P6 LDS.64 R8, [R10] ;  /* 0x000000000a08e984 */ /* 0x0000620000000a00 */
[----:B------:R-:W-:-:S04]  /*0f00*/  PLOP3.LUT P6, PT, PT, PT, PT, 0x8, 0x80 ;  /* 0x000000000080781c */ /* 0x000fc80003fce170 */
[----:B------:R-:W-:Y:S02]  /*0f10*/  P2R R40, PR, RZ, 0x40 ;  /* 0x00000040ff287803 */ /* 0x000fe40000000000 */
[----:B------:R-:W-:Y:S02]  /*0f20*/  ISETP.GT.U32.AND P6, PT, R48, 0x1f, PT ;  /* 0x0000001f3000780c */ /* 0x000fe40003fc4070 */
[----:B------:R-:W-:Y:S02]  /*0f30*/  ISETP.NE.AND P1, PT, R42, RZ, PT ;  /* 0x000000ff2a00720c */ /* 0x000fe40003f25270 */
        /* <DEDUP_REMOVED lines=35> */
.L_x_7941:
[----:B-12---:R-:W1:Y:S01]  /*1170*/  DSETP.GEU.AND P6, PT, R10, R8, PT ;  /* 0x000000080a00722a */ /* 0x006e620003fce000 */
[----:B------:R-:W-:Y:S02]  /*1180*/  P2R R34, PR, RZ, 0x1 ;  /* 0x00000001ff227803 */ /* 0x000fe40000000000 */
[----:B-1----:R-:W-:Y:S02]  /*1190*/  FSEL R8, R8, R10, !P6 ;  /* 0x0000000a08087208 */ /* 0x002fe40007000000 */
[----:B------:R-:W-:Y:S02]  /*11a0*/  FSEL R9, R9, R11, !P6 ;  /* 0x0000000b09097208 */ /* 0x000fe40007000000 */
[----:B------:R-:W-:Y:S02]  /*11b0*/  ISETP.NE.AND P6, PT, R48, RZ, PT ;  /* 0x000000ff3000720c */ /* 0x000fe40003fc5270 */
[----:B------:R-:W-:-:S11]  /*11c0*/  ISETP.NE.AND P0, PT, R40, RZ, PT ;  /* 0x000000ff2800720c */ /* 0x000fd60003f05270 */
[----:B------:R2:W-:Y:S01]  /*11d0*/  @!P6 STS.64 [UR4], R8 ;  /* 0x00000008ff00e988 */ /* 0x0005e20008000a04 */
[----:B------:R-:W-:-:S04]  /*11e0*/  @!P6 PLOP3.LUT P0, PT, PT, PT, PT, 0x80, 0x8 ;  /* 0x000000000008e81c */ /* 0x000fc80003f0f070 */
[----:B------:R-:W-:Y:S02]  /*11f0*/  P2R R40, PR, RZ, 0x1 ;  /* 0x00000001ff287803 */ /* 0x000fe40000000000 */
[----:B------:R-:W-:-:S13]  /*1200*/  ISETP.NE.AND P0, PT, R34, RZ, PT ;  /* 0x000000ff2200720c */ /* 0x000fda0003f05270 */
.L_x_7848:
[----:B------:R-:W-:Y:S05]  /*1210*/  WARPSYNC.ALL ;  /* 0x0000000000007948 */ /* 0x000fea0003800000 */
[----:B------:R-:W-:Y:S01]  /*1220*/  BAR.SYNC.DEFER_BLOCKING 0x0 ;  /* 0x0000000000007b1d */ /* 0x000fe20000010000 */
[----:B-12---:R-:W-:-:S05]  /*1230*/  CS2R R8, SRZ ;  /* 0x0000000000087805 */ /* 0x006fca000001ff00 */
[----:B------:R-:W-:Y:S01]  /*1240*/  BSSY.RECONVERGENT B0, `(.L_x_7850) ;  /* 0x000007f000007945 */ /* 0x000fe20003800200 */
[----:B0-----:R-:W0:Y:S03]  /*1250*/  LDS.64 R10, [UR4] ;  /* 0x00000004ff0a7984 */ /* 0x001e260008000a00 */
[----:B------:R-:W-:Y:S05]  /*1260*/  @P0 BRA `(.L_x_7851) ;  /* 0x0000000400f00947 */ /* 0x000fea0003800000 */
[----:B------:R-:W-:Y:S01]  /*1270*/  IMAD.MOV.U32 R34, RZ, RZ, 0x652b82fe ;  /* 0x652b82feff227424 */ /* 0x000fe200078e00ff */
        /* <DEDUP_REMOVED lines=121> */
.L_x_7853:
[----:B------:R-:W-:Y:S05]  /*1a10*/  BSYNC.RECONVERGENT B1 ;  /* 0x0000000000017941 */ /* 0x000fea0003800200 */
.L_x_7852:
[----:B01----:R1:W2:Y:S02]  /*1a20*/  DADD R8, RZ, R36 ;  /* 0x00000000ff087229 */ /* 0x0032a40000000024 */
.L_x_7851:
[----:B------:R-:W-:Y:S05]  /*1a30*/  BSYNC.RECONVERGENT B0 ;  /* 0x0000000000007941 */ /* 0x000fea0003800200 */
.L_x_7850:
[----:B------:R-:W3:Y:S01]  /*1a40*/  LDCU UR5, c[0x0][0x360] ;  /* 0x00006c00ff0577ac */ /* 0x000ee20008000800 */
[----:B------:R-:W-:Y:S01]  /*1a50*/  BSSY.RECONVERGENT B0, `(.L_x_7854) ;  /* 0x0000081000007945 */ /* 0x000fe20003800200 */
[----:B---3--:R-:W-:-:S05]  /*1a60*/  VIADD R34, R48, UR5 ;  /* 0x0000000530227c36 */ /* 0x008fca0008000000 */
[----:B------:R-:W-:-:S04]  /*1a70*/  ISETP.GE.U32.AND P6, PT, R34, R5, PT ;  /* 0x000000052200720c */ /* 0x000fc80003fc6070 */
[----:B------:R-:W-:-:S13]  /*1a80*/  ISETP.GE.AND.EX P6, PT, RZ, R0, PT, P6 ;  /* 0x00000000ff00720c */ /* 0x000fda0003fc6360 */
[----:B------:R-:W-:Y:S05]  /*1a90*/  @P6 BRA `(.L_x_7855) ;  /* 0x0000000400f06947 */ /* 0x000fea0003800000 */
[----:B-1----:R-:W-:Y:S01]  /*1aa0*/  IMAD.MOV.U32 R36, RZ, RZ, 0x652b82fe ;  /* 0x652b82feff247424 */ /* 0x002fe200078e00ff */
        /* <DEDUP_REMOVED lines=121> */
.L_x_7857:
[----:B------:R-:W-:Y:S05]  /*2240*/  BSYNC.RECONVERGENT B1 ;  /* 0x0000000000017941 */ /* 0x000fea0003800200 */
.L_x_7856:
[----:B-12---:R3:W4:Y:S02]  /*2250*/  DADD R8, R8, R38 ;  /* 0x0000000008087229 */ /* 0x0067240000000026 */
.L_x_7855:
[----:B------:R-:W-:Y:S05]  /*2260*/  BSYNC.RECONVERGENT B0 ;  /* 0x0000000000007941 */ /* 0x000fea0003800200 */
.L_x_7854:
[----:B------:R-:W-:Y:S04]  /*2270*/  BSSY.RECONVERGENT B0, `(.L_x_7858) ;  /* 0x000007e000007945 */ /* 0x000fe80003800200 */
        /* <DEDUP_REMOVED lines=123> */
.L_x_7861:
[----:B------:R-:W-:Y:S05]  /*2a30*/  BSYNC.RECONVERGENT B1 ;  /* 0x0000000000017941 */ /* 0x000fea0003800200 */
.L_x_7860:
[----:B-12-4-:R1:W2:Y:S02]  /*2a40*/  DADD R8, R8, R38 ;  /* 0x0000000008087229 */ /* 0x0162a40000000026 */
.L_x_7859:
[----:B------:R-:W-:Y:S05]  /*2a50*/  BSYNC.RECONVERGENT B0 ;  /* 0x0000000000007941 */ /* 0x000fea0003800200 */
.L_x_7858:
        /* <DEDUP_REMOVED lines=117> */
[----:B------:R-:W-:-:S04]  /*31b0*/  @!P1 SHF.R.S32.HI R35, RZ, 0x1, R34 ;  /* 0x00000001ff239819 */ /* 0x000fc80000011422 */
[----:B------:R-:W-:Y:S01]  /*31c0*/  @!P1 LEA R43, R35, R43, 0x14 ;  /* 0x0000002b232b9211 */ /* 0x000fe200078ea0ff */
[----:B------:R-:W-:-:S05]  /*31d0*/  @!P1 IMAD.IADD R34, R36, 0x1, -R35 ;  /* 0x0000000124229824 */ /* 0x000fca00078e0a23 */
[----:B------:R-:W-:Y:S01]  /*31e0*/  @!P1 LEA R35, R34, 0x3ff00000, 0x14 ;  /* 0x3ff0000022239811 */ /* 0x000fe200078ea0ff */
[----:B------:R-:W-:-:S15]  /*31f0*/  @!P1 IMAD.MOV.U32 R34, RZ, RZ, RZ ;  /* 0x000000ffff229224 */ /* 0x000fde00078e00ff */
[----:B------:R-:W-:-:S15]  /*3200*/  NOP ;  /* 0x0000000000007918 */ /* 0x000fde0000000000 */
[----:B------:R0:W1:Y:S02]  /*3210*/  @!P1 DMUL R38, R42, R34 ;  /* 0x000000222a269228 */ /* 0x0000640000000000 */
.L_x_7865:
[----:B------:R-:W-:Y:S05]  /*3220*/  BSYNC.RECONVERGENT B1 ;  /* 0x0000000000017941 */ /* 0x000fea0003800200 */
.L_x_7864:
[----:B-12-4-:R1:W2:Y:S02]  /*3230*/  DADD R8, R8, R38 ;  /* 0x0000000008087229 */ /* 0x0162a40000000026 */
.L_x_7863:
[----:B------:R-:W-:Y:S05]  /*3240*/  BSYNC.RECONVERGENT B0 ;  /* 0x0000000000007941 */ /* 0x000fea0003800200 */
.L_x_7862:
        /* <DEDUP_REMOVED lines=117> */
[----:B------:R-:W-:-:S04]  /*39a0*/  @!P1 SHF.R.S32.HI R35, RZ, 0x1, R34 ;  /* 0x00000001ff239819 */ /* 0x000fc80000011422 */
[----:B------:R-:W-:Y:S01]  /*39b0*/  @!P1 IADD3 R34, PT, PT, R36, -R35, RZ ;  /* 0x8000002324229210 */ /* 0x000fe20007ffe0ff */
[----:B------:R-:W-:-:S03]  /*39c0*/  @!P1 IMAD R43, R35, 0x100000, R43 ;  /* 0x00100000232b9824 */ /* 0x000fc600078e022b */
[----:B------:R-:W-:Y:S01]  /*39d0*/  @!P1 LEA R35, R34, 0x3ff00000, 0x14 ;  /* 0x3ff0000022239811 */ /* 0x000fe200078ea0ff */
[----:B------:R-:W-:-:S15]  /*39e0*/  @!P1 IMAD.MOV.U32 R34, RZ, RZ, RZ ;  /* 0x000000ffff229224 */ /* 0x000fde00078e00ff */
[----:B------:R-:W-:-:S15]  /*39f0*/  NOP ;  /* 0x0000000000007918 */ /* 0x000fde0000000000 */
[----:B------:R-:W-:-:S02]  /*3a00*/  NOP ;  /* 0x0000000000007918 */ /* 0x000fc40000000000 */
[----:B------:R0:W1:Y:S02]  /*3a10*/  @!P1 DMUL R38, R42, R34 ;  /* 0x000000222a269228 */ /* 0x0000640000000000 */
.L_x_7869:
[----:B------:R-:W-:Y:S05]  /*3a20*/  BSYNC.RECONVERGENT B1 ;  /* 0x0000000000017941 */ /* 0x000fea0003800200 */
.L_x_7868:
[----:B-12-4-:R1:W2:Y:S02]  /*3a30*/  DADD R8, R8, R38 ;  /* 0x0000000008087229 */ /* 0x0162a40000000026 */
.L_x_7867:
[----:B------:R-:W-:Y:S05]  /*3a40*/  BSYNC.RECONVERGENT B0 ;  /* 0x0000000000007941 */ /* 0x000fea0003800200 */
.L_x_7866:
        /* <DEDUP_REMOVED lines=126> */
.L_x_7873:
[----:B------:R-:W-:Y:S05]  /*4230*/  BSYNC.RECONVERGENT B1 ;  /* 0x0000000000017941 */ /* 0x000fea0003800200 */
.L_x_7872:
[----:B-12-4-:R1:W2:Y:S02]  /*4240*/  DADD R8, R8, R38 ;  /* 0x0000000008087229 */ /* 0x0162a40000000026 */
.L_x_7871:
[----:B------:R-:W-:Y:S05]  /*4250*/  BSYNC.RECONVERGENT B0 ;  /* 0x0000000000007941 */ /* 0x000fea0003800200 */
.L_x_7870:
        /* <DEDUP_REMOVED lines=126> */
.L_x_7877:
[----:B------:R-:W-:Y:S05]  /*4a40*/  BSYNC.RECONVERGENT B1 ;  /* 0x0000000000017941 */ /* 0x000fea0003800200 */
.L_x_7876:
[----:B-12-4-:R1:W2:Y:S02]  /*4a50*/  DADD R8, R8, R38 ;  /* 0x0000000008087229 */ /* 0x0162a40000000026 */
.L_x_7875:
[----:B------:R-:W-:Y:S05]  /*4a60*/  BSYNC.RECONVERGENT B0 ;  /* 0x0000000000007941 */ /* 0x000fea0003800200 */
.L_x_7874:
[----:B------:R-:W-:Y:S01]  /*4a70*/  ISETP.NE.AND P1, PT, R4, RZ, PT ;  /* 0x000000ff0400720c */ /* 0x000fe20003f25270 */
[----:B------:R-:W-:-:S12]  /*4a80*/  BSSY.RECONVERGENT B0, `(.L_x_7878) ;  /* 0x000007f000007945 */ /* 0x000fd80003800200 */
        /* <DEDUP_REMOVED lines=124> */
.L_x_7881:
[----:B------:R-:W-:Y:S05]  /*5250*/  BSYNC.RECONVERGENT B1 ;  /* 0x0000000000017941 */ /* 0x000fea0003800200 */
.L_x_7880:
[----:B-12-4-:R1:W2:Y:S02]  /*5260*/  DADD R8, R8, R38 ;  /* 0x0000000008087229 */ /* 0x0162a40000000026 */
.L_x_7879:
[----:B------:R-:W-:Y:S05]  /*5270*/  BSYNC.RECONVERGENT B0 ;  /* 0x0000000000007941 */ /* 0x000fea0003800200 */
.L_x_7878:
[----:B0-2-4-:R-:W-:Y:S01]  /*5280*/  SHFL.DOWN PT, R35, R9, 0x10, 0x1f ;  /* 0x0a001f0009237f89 */ /* 0x015fe200000e0000 */
[----:B------:R-:W0:Y:S01]  /*5290*/  LDCU UR5, c[0x0][0x360] ;  /* 0x00006c00ff0577ac */ /* 0x000e220008000800 */
[----:B------:R-:W-:Y:S01]  /*52a0*/  BAR.SYNC.DEFER_BLOCKING 0x0 ;  /* 0x0000000000007b1d */ /* 0x000fe20000010000 */
[----:B------:R-:W-:Y:S02]  /*52b0*/  LOP3.LUT P1, RZ, R48, 0x1f, RZ, 0xc0, !PT ;  /* 0x0000001f30ff7812 */ /* 0x000fe4000782c0ff */
[----:B------:R-:W-:-:S03]  /*52c0*/  ISETP.NE.AND P3, PT, R41, RZ, PT ;  /* 0x000000ff2900720c */ /* 0x000fc60003f65270 */
[----:B------:R-:W-:Y:S01]  /*52d0*/  BSSY B0, `(.L_x_7882) ;  /* 0x0000041000007945 */ /* 0x000fe20003800000 */
[----:B------:R-:W2:Y:S01]  /*52e0*/  SHFL.DOWN PT, R34, R8, 0x10, 0x1f ;  /* 0x0a001f0008227f89 */ /* 0x000ea200000e0000 */
[----:B0-----:R-:W-:-:S06]  /*52f0*/  USHF.R.U32.HI UR5, URZ, 0x5, UR5 ;  /* 0x00000005ff057899 */ /* 0x001fcc0008011605 */
[C---:B------:R-:W-:Y:S01]  /*5300*/  ISETP.GE.U32.AND P2, PT, R48.reuse, UR5, PT ;  /* 0x0000000530007c0c */ /* 0x040fe2000bf46070 */
[----:B--2---:R-:W1:Y:S02]  /*5310*/  DADD R34, R34, R8 ;  /* 0x0000000022227229 */ /* 0x004e640000000008 */
[----:B-1----:R-:W-:Y:S10]  /*5320*/  SHFL.DOWN PT, R37, R35, 0x8, 0x1f ;  /* 0x09001f0023257f89 */ /* 0x002ff400000e0000 */
[----:B------:R-:W-:Y:S01]  /*5330*/  @!P2 IMAD.SHL.U32 R4, R48, 0x8, RZ ;  /* 0x000000083004a824 */ /* 0x000fe200078e00ff */
[----:B------:R-:W-:Y:S01]  /*5340*/  CS2R R8, SRZ ;  /* 0x0000000000087805 */ /* 0x000fe2000001ff00 */
[----:B------:R-:W0:Y:S03]  /*5350*/  SHFL.DOWN PT, R36, R34, 0x8, 0x1f ;  /* 0x09001f0022247f89 */ /* 0x000e2600000e0000 */
[----:B------:R-:W-:-:S15]  /*5360*/  @!P2 LOP3.LUT R4, R4, 0xf8, RZ, 0xc0, !PT ;  /* 0x000000f80404a812 */ /* 0x000fde00078ec0ff */
[----:B------:R-:W-:-:S15]  /*5370*/  NOP ;  /* 0x0000000000007918 */ /* 0x000fde0000000000 */
[----:B------:R-:W-:-:S15]  /*5380*/  NOP ;  /* 0x0000000000007918 */ /* 0x000fde0000000000 */
[----:B------:R-:W-:-:S02]  /*5390*/  NOP ;  /* 0x0000000000007918 */ /* 0x000fc40000000000 */
[----:B0-----:R-:W3:Y:S02]  /*53a0*/  DADD R36, R34, R36 ;  /* 0x0000000022247229 */ /* 0x001ee40000000024 */
[----:B---3--:R-:W-:Y:S01]  /*53b0*/  SHFL.DOWN PT, R39, R37, 0x4, 0x1f ;  /* 0x08801f0025277f89 */ /* 0x008fe200000e0000 */
[----:B------:R-:W-:-:S03]  /*53c0*/  LEA.HI R35, R48, UR4, RZ, 0x1e ;  /* 0x0000000430237c11 */ /* 0x000fc6000f8ff0ff */
        /* <DEDUP_REMOVED lines=46> */
.L_x_7952:
[----:B--2---:R-:W-:Y:S01]  /*56b0*/  IMAD.MOV.U32 R34, RZ, RZ, R38 ;  /* 0x000000ffff227224 */ /* 0x004fe200078e0026 */
[----:B-1----:R-:W-:-:S06]  /*56c0*/  MOV R35, R4 ;  /* 0x0000000400237202 */ /* 0x002fcc0000000f00 */
[----:B0-----:R2:W3:Y:S02]  /*56d0*/  DADD R8, R8, R34 ;  /* 0x0000000008087229 */ /* 0x0014e40000000022 */
.L_x_7883:
[----:B------:R-:W-:Y:S05]  /*56e0*/  BSYNC B0 ;  /* 0x0000000000007941 */ /* 0x000fea0003800000 */
.L_x_7882:
[----:B------:R-:W-:Y:S01]  /*56f0*/  ISETP.NE.AND P1, PT, R40, RZ, PT ;  /* 0x000000ff2800720c */ /* 0x000fe20003f25270 */
[----:B------:R-:W-:-:S12]  /*5700*/  WARPSYNC.ALL ;  /* 0x0000000000007948 */ /* 0x000fd80003800000 */
[----:B-1-3--:R1:W-:Y:S01]  /*5710*/  @P1 STS.64 [UR4], R8 ;  /* 0x00000008ff001988 */ /* 0x00a3e20008000a04 */
[----:B------:R-:W-:Y:S06]  /*5720*/  BAR.SYNC.DEFER_BLOCKING 0x0 ;  /* 0x0000000000007b1d */ /* 0x000fec0000010000 */
[----:B------:R-:W-:Y:S01]  /*5730*/  BSSY.RECONVERGENT B1, `(.L_x_7885) ;  /* 0x00000be000017945 */ /* 0x000fe20003800200 */
[----:B------:R-:W3:Y:S03]  /*5740*/  LDS.64 R8, [UR4] ;  /* 0x00000004ff087984 */ /* 0x000ee60008000a00 */
[----:B------:R-:W-:Y:S05]  /*5750*/  @P0 BRA `(.L_x_7886) ;  /* 0x0000000800ec0947 */ /* 0x000fea0003800000 */
[----:B---3--:R-:W2:Y:S01]  /*5760*/  MUFU.RCP64H R37, R9 ;  /* 0x0000000900257308 */ /* 0x008ea20000001800 */
[----:B------:R-:W-:Y:S01]  /*5770*/  IMAD.MOV.U32 R36, RZ, RZ, 0x1 ;  /* 0x00000001ff247424 */ /* 0x000fe200078e00ff */
[----:B------:R-:W3:Y:S01]  /*5780*/  DADD R2, R2, -R10 ;  /* 0x0000000002027229 */ /* 0x000ee2000000080a */
[----:B0-----:R-:W-:Y:S01]  /*5790*/  IMAD.MOV.U32 R4, RZ, RZ, 0x652b82fe ;  /* 0x652b82feff047424 */ /* 0x001fe200078e00ff */
        /* <DEDUP_REMOVED lines=8> */
[----:B--2---:R-:W0:-:S15]  /*5820*/  DFMA R34, -R8, R36, 1 ;  /* 0x3ff000000822742b */ /* 0x004e1e0000000124 */
        /* <DEDUP_REMOVED lines=128> */
[----:B------:R-:W-:Y:S01]  /*6030*/  @!P1 IADD3 R2, PT, PT, R4, -R3, RZ ;  /* 0x8000000304029210 */ /* 0x000fe20007ffe0ff */
[----:B------:R-:W-:Y:S01]  /*6040*/  @!P1 IMAD R41, R3, 0x100000, R41 ;  /* 0x0010000003299824 */ /* 0x000fe200078e0229 */
[----:B------:R-:W-:Y:S02]  /*6050*/  FSEL R39, R35, RZ, P0 ;  /* 0x000000ff23277208 */ /* 0x000fe40000000000 */
[----:B------:R-:W-:Y:S01]  /*6060*/  @!P1 LEA R3, R2, 0x3ff00000, 0x14 ;  /* 0x3ff0000002039811 */ /* 0x000fe200078ea0ff */
[----:B------:R-:W-:-:S15]  /*6070*/  @!P1 IMAD.MOV.U32 R2, RZ, RZ, RZ ;  /* 0x000000ffff029224 */ /* 0x000fde00078e00ff */
[----:B------:R-:W-:-:S15]  /*6080*/  NOP ;  /* 0x0000000000007918 */ /* 0x000fde0000000000 */
[----:B------:R-:W-:-:S15]  /*6090*/  NOP ;  /* 0x0000000000007918 */ /* 0x000fde0000000000 */
[----:B------:R-:W-:-:S08]  /*60a0*/  NOP ;  /* 0x0000000000007918 */ /* 0x000fd00000000000 */
[----:B------:R0:W2:Y:S02]  /*60b0*/  @!P1 DMUL R38, R40, R2 ;  /* 0x0000000228269228 */ /* 0x0000a40000000000 */
.L_x_7888:
[----:B------:R-:W-:Y:S05]  /*60c0*/  BSYNC.RECONVERGENT B0 ;  /* 0x0000000000007941 */ /* 0x000fea0003800200 */
.L_x_7887:
        /* <DEDUP_REMOVED lines=21> */
[----:B-1----:R-:W-:Y:S05]  /*6220*/  CALL.REL.NOINC `($__internal_41_$__cuda_sm20_div_rn_f64_full) ;  /* 0x0000005c00347944 */ /* 0x002fea0003c00000 */
[----:B------:R-:W-:Y:S01]  /*6230*/  IMAD.MOV.U32 R2, RZ, RZ, R4 ;  /* 0x000000ffff027224 */ /* 0x000fe200078e0004 */
[----:B------:R-:W-:-:S07]  /*6240*/  MOV R3, R5 ;  /* 0x0000000500037202 */ /* 0x000fce0000000f00 */
.L_x_7890:
[----:B------:R-:W-:Y:S05]  /*6250*/  BSYNC.RECONVERGENT B2 ;  /* 0x0000000000027941 */ /* 0x000fea0003800200 */
.L_x_7889:
        /* <DEDUP_REMOVED lines=11> */
.L_x_7886:
[----:B------:R-:W-:Y:S05]  /*6310*/  BSYNC.RECONVERGENT B1 ;  /* 0x0000000000017941 */ /* 0x000fea0003800200 */
.L_x_7885:
[----:B------:R-:W5:Y:S01]  /*6320*/  S2R R48, SR_TID.X ;  /* 0x0000000000307919 */ /* 0x000f620000002100 */
[----:B------:R-:W5:Y:S01]  /*6330*/  LDCU UR4, c[0x0][0x360] ;  /* 0x00006c00ff0477ac */ /* 0x000f620008000800 */
[----:B------:R-:W-:Y:S01]  /*6340*/  BSSY.RECONVERGENT B1, `(.L_x_7891) ;  /* 0x00000bf000017945 */ /* 0x000fe20003800200 */
[----:B-----5:R-:W-:-:S05]  /*6350*/  VIADD R48, R48, UR4 ;  /* 0x0000000430307c36 */ /* 0x020fca0008000000 */
[----:B------:R-:W-:-:S04]  /*6360*/  ISETP.GE.U32.AND P0, PT, R48, R5, PT ;  /* 0x000000053000720c */ /* 0x000fc80003f06070 */
[----:B------:R-:W-:-:S13]  /*6370*/  ISETP.GE.AND.EX P0, PT, RZ, R0, PT, P0 ;  /* 0x00000000ff00720c */ /* 0x000fda0003f06300 */
[----:B------:R-:W-:Y:S05]  /*6380*/  @P0 BRA `(.L_x_7892) ;  /* 0x0000000800e80947 */ /* 0x000fea0003800000 */
[----:B---3--:R-:W0:Y:S01]  /*6390*/  MUFU.RCP64H R37, R9 ;  /* 0x0000000900257308 */ /* 0x008e220000001800 */
[----:B----4-:R-:W-:Y:S01]  /*63a0*/  IMAD.MOV.U32 R2, RZ, RZ, 0x652b82fe ;  /* 0x652b82feff027424 */ /* 0x010fe200078e00ff */
[----:B------:R-:W-:Y:S01]  /*63b0*/  MOV R36, 0x1 ;  /* 0x0000000100247802 */ /* 0x000fe20000000f00 */
[----:B------:R-:W-:Y:S01]  /*63c0*/  IMAD.MOV.U32 R3, RZ, RZ, 0x3ff71547 ;  /* 0x3ff71547ff037424 */ /* 0x000fe200078e00ff */
[----:B------:R-:W3:Y:S01]  /*63d0*/  DADD R6, R6, -R10 ;  /* 0x0000000006067229 */ /* 0x000ee2000000080a */
[----:B------:R-:W-:Y:S01]  /*63e0*/  UMOV UR4, 0xfefa39ef ;  /* 0xfefa39ef00047882 */ /* 0x000fe20000000000 */
[----:B------:R-:W-:Y:S01]  /*63f0*/  UMOV UR5, 0x3fe62e42 ;  /* 0x3fe62e4200057882 */ /* 0x000fe20000000000 */
[----:B---3--:R-:W-:Y:S01]  /*6400*/  FSETP.GEU.FTZ.AND P0, PT, |R7|, 4.1917929649353027344, PT ;  /* 0x4086232b0700780b */ /* 0x008fe20003f1e200 */
[----:B------:R-:W-:-:S15]  /*6410*/  BSSY.RECONVERGENT B0, `(.L_x_7893) ;  /* 0x000008d000007945 */ /* 0x000fde0003800200 */
[----:B------:R-:W-:-:S15]  /*6420*/  NOP ;  /* 0x0000000000007918 */ /* 0x000fde0000000000 */
[----:B------:R-:W-:-:S15]  /*6430*/  NOP ;  /* 0x0000000000007918 */ /* 0x000fde0000000000 */
[----:B------:R-:W-:-:S15]  /*6440*/  NOP ;  /* 0x0000000000007918 */ /* 0x000fde0000000000 */
        /* <DEDUP_REMOVED lines=137> */
.L_x_7894:
[----:B------:R-:W-:Y:S05]  /*6ce0*/  BSYNC.RECONVERGENT B0 ;  /* 0x0000000000007941 */ /* 0x000fea0003800200 */
.L_x_7893:
        /* <DEDUP_REMOVED lines=22> */
[----:B------:R-:W-:Y:S02]  /*6e50*/  IMAD.MOV.U32 R2, RZ, RZ, R4 ;  /* 0x000000ffff027224 */ /* 0x000fe400078e0004 */
[----:B------:R-:W-:-:S07]  /*6e60*/  IMAD.MOV.U32 R3, RZ, RZ, R5 ;  /* 0x000000ffff037224 */ /* 0x000fce00078e0005 */
.L_x_7896:
[----:B------:R-:W-:Y:S05]  /*6e70*/  BSYNC.RECONVERGENT B2 ;  /* 0x0000000000027941 */ /* 0x000fea0003800200 */
.L_x_7895:
[----:B------:R-:W0:Y:S01]  /*6e80*/  LDCU.64 UR10, c[0x0][0x390] ;  /* 0x00007200ff0a77ac */ /* 0x000e220008000a00 */
[----:B------:R-:W-:Y:S01]  /*6e90*/  MOV R49, RZ ;  /* 0x000000ff00317202 */ /* 0x000fe20000000f00 */
        /* <DEDUP_REMOVED lines=9> */
.L_x_7892:
[----:B------:R-:W-:Y:S05]  /*6f30*/  BSYNC.RECONVERGENT B1 ;  /* 0x0000000000017941 */ /* 0x000fea0003800200 */
.L_x_7891:
[----:B0---4-:R-:W0:Y:S01]  /*6f40*/  S2R R2, SR_TID.X ;  /* 0x0000000000027919 */ /* 0x011e220000002100 */
[----:B------:R-:W-:Y:S01]  /*6f50*/  BSSY.RECONVERGENT B1, `(.L_x_7897) ;  /* 0x00000c0000017945 */ /* 0x000fe20003800200 */
[----:B0-----:R-:W-:-:S04]  /*6f60*/  VIADD R2, R2, UR9 ;  /* 0x0000000902027c36 */ /* 0x001fc80008000000 */
[----:B------:R-:W-:-:S05]  /*6f70*/  VIADD R6, R2, UR9 ;  /* 0x0000000902067c36 */ /* 0x000fca0008000000 */
[----:B------:R-:W-:-:S04]  /*6f80*/  ISETP.GE.U32.AND P0, PT, R6, R5, PT ;  /* 0x000000050600720c */ /* 0x000fc80003f06070 */
[----:B------:R-:W-:-:S13]  /*6f90*/  ISETP.GE.AND.EX P0, PT, RZ, R0, PT, P0 ;  /* 0x00000000ff00720c */ /* 0x000fda0003f06300 */
        /* <DEDUP_REMOVED lines=150> */
.L_x_7900:
[----:B------:R-:W-:Y:S05]  /*7900*/  BSYNC.RECONVERGENT B0 ;  /* 0x0000000000007941 */ /* 0x000fea0003800200 */
.L_x_7899:
        /* <DEDUP_REMOVED lines=21> */
[----:B-1----:R-:W-:Y:S05]  /*7a60*/  CALL.REL.NOINC `($__internal_41_$__cuda_sm20_div_rn_f64_full) ;  /* 0x0000004400247944 */ /* 0x002fea0003c00000 */
[----:B------:R-:W-:Y:S02]  /*7a70*/  IMAD.MOV.U32 R2, RZ, RZ, R4 ;  /* 0x000000ffff027224 */ /* 0x000fe400078e0004 */
[----:B------:R-:W-:-:S07]  /*7a80*/  IMAD.MOV.U32 R3, RZ, RZ, R5 ;  /* 0x000000ffff037224 */ /* 0x000fce00078e0005 */
.L_x_7902:
[----:B------:R-:W-:Y:S05]  /*7a90*/  BSYNC.RECONVERGENT B2 ;  /* 0x0000000000027941 */ /* 0x000fea0003800200 */
.L_x_7901:
        /* <DEDUP_REMOVED lines=11> */
.L_x_7898:
[----:B------:R-:W-:Y:S05]  /*7b50*/  BSYNC.RECONVERGENT B1 ;  /* 0x0000000000017941 */ /* 0x000fea0003800200 */
.L_x_7897:
[----:B------:R-:W-:Y:S01]  /*7b60*/  ISETP.GE.U32.AND P0, PT, R32, R5, PT ;  /* 0x000000052000720c */ /* 0x000fe20003f06070 */
[----:B------:R-:W-:Y:S03]  /*7b70*/  BSSY.RECONVERGENT B1, `(.L_x_7903) ;  /* 0x00000bd000017945 */ /* 0x000fe60003800200 */
[----:B------:R-:W-:-:S13]  /*7b80*/  ISETP.GE.AND.EX P0, PT, RZ, R0, PT, P0 ;  /* 0x00000000ff00720c */ /* 0x000fda0003f06300 */
[----:B------:R-:W-:Y:S05]  /*7b90*/  @P0 BRA `(.L_x_7904) ;  /* 0x0000000800e80947 */ /* 0x000fea0003800000 */
[----:B---3--:R-:W3:Y:S01]  /*7ba0*/  MUFU.RCP64H R27, R9 ;  /* 0x00000009001b7308 */ /* 0x008ee20000001800 */
[----:B0-----:R-:W-:Y:S01]  /*7bb0*/  MOV R2, 0x652b82fe ;  /* 0x652b82fe00027802 */ /* 0x001fe20000000f00 */
[----:B------:R-:W-:Y:S01]  /*7bc0*/  IMAD.MOV.U32 R3, RZ, RZ, 0x3ff71547 ;  /* 0x3ff71547ff037424 */ /* 0x000fe200078e00ff */
        /* <DEDUP_REMOVED lines=14> */
[----:B---3--:R-:W2:-:S15]  /*7cb0*/  DFMA R4, -R8, R26, 1 ;  /* 0x3ff000000804742b */ /* 0x008e9e000000011a */
        /* <DEDUP_REMOVED lines=131> */
.L_x_7906:
[----:B------:R-:W-:Y:S05]  /*84f0*/  BSYNC.RECONVERGENT B0 ;  /* 0x0000000000007941 */ /* 0x000fea0003800200 */
.L_x_7905:
        /* <DEDUP_REMOVED lines=24> */
.L_x_7908:
[----:B------:R-:W-:Y:S05]  /*8680*/  BSYNC.RECONVERGENT B2 ;  /* 0x0000000000027941 */ /* 0x000fea0003800200 */
.L_x_7907:
        /* <DEDUP_REMOVED lines=11> */
.L_x_7904:
[----:B------:R-:W-:Y:S05]  /*8740*/  BSYNC.RECONVERGENT B1 ;  /* 0x0000000000017941 */ /* 0x000fea0003800200 */
.L_x_7903:
        /* <DEDUP_REMOVED lines=153> */
.L_x_7912:
[----:B------:R-:W-:Y:S05]  /*90e0*/  BSYNC.RECONVERGENT B0 ;  /* 0x0000000000007941 */ /* 0x000fea0003800200 */
.L_x_7911:
        /* <DEDUP_REMOVED lines=21> */
[----:B-12---:R-:W-:Y:S05]  /*9240*/  CALL.REL.NOINC `($__internal_41_$__cuda_sm20_div_rn_f64_full) ;  /* 0x0000002c002c7944 */ /* 0x006fea0003c00000 */
[----:B------:R-:W-:Y:S02]  /*9250*/  IMAD.MOV.U32 R2, RZ, RZ, R4 ;  /* 0x000000ffff027224 */ /* 0x000fe400078e0004 */
[----:B------:R-:W-:-:S07]  /*9260*/  IMAD.MOV.U32 R3, RZ, RZ, R5 ;  /* 0x000000ffff037224 */ /* 0x000fce00078e0005 */
.L_x_7914:
[----:B------:R-:W-:Y:S05]  /*9270*/  BSYNC.RECONVERGENT B2 ;  /* 0x0000000000027941 */ /* 0x000fea0003800200 */
.L_x_7913:
        /* <DEDUP_REMOVED lines=11> */
.L_x_7910:
[----:B------:R-:W-:Y:S05]  /*9330*/  BSYNC.RECONVERGENT B1 ;  /* 0x0000000000017941 */ /* 0x000fea0003800200 */
.L_x_7909:
        /* <DEDUP_REMOVED lines=153> */
.L_x_7918:
[----:B------:R-:W-:Y:S05]  /*9cd0*/  BSYNC.RECONVERGENT B0 ;  /* 0x0000000000007941 */ /* 0x000fea0003800200 */
.L_x_7917:
        /* <DEDUP_REMOVED lines=21> */
[----:B-12---:R-:W-:Y:S05]  /*9e30*/  CALL.REL.NOINC `($__internal_41_$__cuda_sm20_div_rn_f64_full) ;  /* 0x0000002000307944 */ /* 0x006fea0003c00000 */
[----:B------:R-:W-:Y:S02]  /*9e40*/  IMAD.MOV.U32 R2, RZ, RZ, R4 ;  /* 0x000000ffff027224 */ /* 0x000fe400078e0004 */
[----:B------:R-:W-:-:S07]  /*9e50*/  IMAD.MOV.U32 R3, RZ, RZ, R5 ;  /* 0x000000ffff037224 */ /* 0x000fce00078e0005 */
.L_x_7920:
[----:B------:R-:W-:Y:S05]  /*9e60*/  BSYNC.RECONVERGENT B2 ;  /* 0x0000000000027941 */ /* 0x000fea0003800200 */
.L_x_7919:
        /* <DEDUP_REMOVED lines=11> */
.L_x_7916:
[----:B------:R-:W-:Y:S05]  /*9f20*/  BSYNC.RECONVERGENT B1 ;  /* 0x0000000000017941 */ /* 0x000fea0003800200 */
.L_x_7915:
        /* <DEDUP_REMOVED lines=153> */
.L_x_7924:
[----:B------:R-:W-:Y:S05]  /*a8c0*/  BSYNC.RECONVERGENT B0 ;  /* 0x0000000000007941 */ /* 0x000fea0003800200 */
.L_x_7923:
        /* <DEDUP_REMOVED lines=24> */
.L_x_7926:
[----:B------:R-:W-:Y:S05]  /*aa50*/  BSYNC.RECONVERGENT B2 ;  /* 0x0000000000027941 */ /* 0x000fea0003800200 */
.L_x_7925:
        /* <DEDUP_REMOVED lines=11> */
.L_x_7922:
[----:B------:R-:W-:Y:S05]  /*ab10*/  BSYNC.RECONVERGENT B1 ;  /* 0x0000000000017941 */ /* 0x000fea0003800200 */
.L_x_7921:
        /* <DEDUP_REMOVED lines=152> */
.L_x_7928:
[----:B------:R-:W-:Y:S05]  /*b4a0*/  BSYNC.RECONVERGENT B0 ;  /* 0x0000000000007941 */ /* 0x000fea0003800200 */
.L_x_7927:
        /* <DEDUP_REMOVED lines=24> */
.L_x_7930:
[----:B------:R-:W-:Y:S05]  /*b630*/  BSYNC.RECONVERGENT B1 ;  /* 0x0000000000017941 */ /* 0x000fea0003800200 */
.L_x_7929:
        /* <DEDUP_REMOVED lines=9> */
.L_x_7849:
[----:B-1----:R-:W-:Y:S02]  /*b6d0*/  IMAD.MOV.U32 R37, RZ, RZ, R9 ;  /* 0x000000ffff257224 */ /* 0x002fe400078e0009 */
[----:B------:R-:W-:Y:S02]  /*b6e0*/  IMAD.MOV.U32 R36, RZ, RZ, 0x10 ;  /* 0x00000010ff247424 */ /* 0x000fe400078e00ff */
[----:B------:R-:W-:Y:S02]  /*b6f0*/  IMAD.MOV.U32 R35, RZ, RZ, 0x1f ;  /* 0x0000001fff237424 */ /* 0x000fe400078e00ff */
[----:B------:R-:W-:-:S07]  /*b700*/  IMAD.MOV.U32 R34, RZ, RZ, -0x1 ;  /* 0xffffffffff227424 */ /* 0x000fce00078e00ff */
[----:B------:R-:W-:Y:S05]  /*b710*/  WARPSYNC.COLLECTIVE R34, `(.L_x_7931) ;  /* 0x0000000022087348 */ /* 0x000fea0003c00000 */
[----:B------:R0:W1:Y:S02]  /*b720*/  SHFL.DOWN P6, R38, R37, R36, R35 ;  /* 0x0800002425267389 */ /* 0x00006400000c0023 */
[----:B01----:R-:W-:Y:S05]  /*b730*/  ENDCOLLECTIVE ;  /* 0x000000000000791b */ /* 0x003fea0003800000 */
.L_x_7931:
[----:B------:R-:W-:Y:S02]  /*b740*/  IMAD.MOV.U32 R37, RZ, RZ, R8 ;  /* 0x000000ffff257224 */ /* 0x000fe400078e0008 */
[----:B------:R-:W-:-:S07]  /*b750*/  IMAD.MOV.U32 R11, RZ, RZ, R38 ;  /* 0x000000ffff0b7224 */ /* 0x000fce00078e0026 */
[----:B------:R-:W-:Y:S05]  /*b760*/  WARPSYNC.COLLECTIVE R34, `(.L_x_7932) ;  /* 0x0000000022087348 */ /* 0x000fea0003c00000 */
[----:B------:R0:W1:Y:S02]  /*b770*/  SHFL.DOWN P6, R38, R37, R36, R35 ;  /* 0x0800002425267389 */ /* 0x00006400000c0023 */
[----:B01----:R-:W-:Y:S05]  /*b780*/  ENDCOLLECTIVE ;  /* 0x000000000000791b */ /* 0x003fea0003800000 */
.L_x_7932:
        /* <DEDUP_REMOVED lines=9> */
.L_x_7933:
[----:B------:R-:W-:Y:S02]  /*b820*/  IMAD.MOV.U32 R37, RZ, RZ, R10 ;  /* 0x000000ffff257224 */ /* 0x000fe400078e000a */
[----:B------:R-:W-:-:S07]  /*b830*/  IMAD.MOV.U32 R9, RZ, RZ, R38 ;  /* 0x000000ffff097224 */ /* 0x000fce00078e0026 */
[----:B------:R-:W-:Y:S05]  /*b840*/  WARPSYNC.COLLECTIVE R34, `(.L_x_7934) ;  /* 0x0000000022087348 */ /* 0x000fea0003c00000 */
[----:B------:R0:W1:Y:S02]  /*b850*/  SHFL.DOWN P6, R38, R37, R36, R35 ;  /* 0x0800002425267389 */ /* 0x00006400000c0023 */
[----:B01----:R-:W-:Y:S05]  /*b860*/  ENDCOLLECTIVE ;  /* 0x000000000000791b */ /* 0x003fea0003800000 */
.L_x_7934:
        /* <DEDUP_REMOVED lines=9> */
.L_x_7935:
[----:B------:R-:W-:Y:S01]  /*b900*/  MOV R37, R10 ;  /* 0x0000000a00257202 */ /* 0x000fe20000000f00 */
[----:B------:R-:W-:-:S07]  /*b910*/  IMAD.MOV.U32 R9, RZ, RZ, R38 ;  /* 0x000000ffff097224 */ /* 0x000fce00078e0026 */
[----:B------:R-:W-:Y:S05]  /*b920*/  WARPSYNC.COLLECTIVE R34, `(.L_x_7936) ;  /* 0x0000000022087348 */ /* 0x000fea0003c00000 */
[----:B------:R0:W1:Y:S02]  /*b930*/  SHFL.DOWN P6, R38, R37, R36, R35 ;  /* 0x0800002425267389 */ /* 0x00006400000c0023 */
[----:B01----:R-:W-:Y:S05]  /*b940*/  ENDCOLLECTIVE ;  /* 0x000000000000791b */ /* 0x003fea0003800000 */
.L_x_7936:
        /* <DEDUP_REMOVED lines=9> */
.L_x_7937:
[----:B------:R-:W-:Y:S02]  /*b9e0*/  IMAD.MOV.U32 R37, RZ, RZ, R10 ;  /* 0x000000ffff257224 */ /* 0x000fe400078e000a */
[----:B------:R-:W-:-:S07]  /*b9f0*/  IMAD.MOV.U32 R9, RZ, RZ, R38 ;  /* 0x000000ffff097224 */ /* 0x000fce00078e0026 */
[----:B------:R-:W-:Y:S05]  /*ba00*/  WARPSYNC.COLLECTIVE R34, `(.L_x_7938) ;  /* 0x0000000022087348 */ /* 0x000fea0003c00000 */
[----:B------:R0:W1:Y:S02]  /*ba10*/  SHFL.DOWN P6, R38, R37, R36, R35 ;  /* 0x0800002425267389 */ /* 0x00006400000c0023 */
[----:B01----:R-:W-:Y:S05]  /*ba20*/  ENDCOLLECTIVE ;  /* 0x000000000000791b */ /* 0x003fea0003800000 */
.L_x_7938:
        /* <DEDUP_REMOVED lines=9> */
.L_x_7939:
[----:B------:R-:W-:Y:S02]  /*bac0*/  IMAD.MOV.U32 R37, RZ, RZ, R10 ;  /* 0x000000ffff257224 */ /* 0x000fe400078e000a */
[----:B------:R-:W-:-:S07]  /*bad0*/  IMAD.MOV.U32 R9, RZ, RZ, R38 ;  /* 0x000000ffff097224 */ /* 0x000fce00078e0026 */
[----:B------:R-:W-:Y:S05]  /*bae0*/  WARPSYNC.COLLECTIVE R34, `(.L_x_7940) ;  /* 0x0000000022087348 */ /* 0x000fea0003c00000 */
[----:B------:R0:W1:Y:S02]  /*baf0*/  SHFL.DOWN P6, R38, R37, R36, R35 ;  /* 0x0800002425267389 */ /* 0x00006400000c0023 */
[----:B01----:R-:W-:Y:S05]  /*bb00*/  ENDCOLLECTIVE ;  /* 0x000000000000791b */ /* 0x003fea0003800000 */
.L_x_7940:
[----:B------:R-:W-:Y:S01]  /*bb10*/  IMAD.MOV.U32 R8, RZ, RZ, R38 ;  /* 0x000000ffff087224 */ /* 0x000fe200078e0026 */
[----:B------:R-:W-:Y:S06]  /*bb20*/  BRA `(.L_x_7941) ;  /* 0xffffff5400907947 */ /* 0x000fec000383ffff */
.L_x_7884:
[----:B-1----:R-:W-:Y:S02]  /*bb30*/  IMAD.MOV.U32 R37, RZ, RZ, R9 ;  /* 0x000000ffff257224 */ /* 0x002fe400078e0009 */
[----:B------:R-:W-:Y:S02]  /*bb40*/  IMAD.MOV.U32 R36, RZ, RZ, 0x10 ;  /* 0x00000010ff247424 */ /* 0x000fe400078e00ff */
[----:B0-----:R-:W-:Y:S02]  /*bb50*/  IMAD.MOV.U32 R35, RZ, RZ, 0x1f ;  /* 0x0000001fff237424 */ /* 0x001fe400078e00ff */
[----:B------:R-:W-:-:S07]  /*bb60*/  IMAD.MOV.U32 R34, RZ, RZ, -0x1 ;  /* 0xffffffffff227424 */ /* 0x000fce00078e00ff */
[----:B------:R-:W-:Y:S05]  /*bb70*/  WARPSYNC.COLLECTIVE R34, `(.L_x_7942) ;  /* 0x0000000022087348 */ /* 0x000fea0003c00000 */
[----:B------:R0:W1:Y:S02]  /*bb80*/  SHFL.DOWN P6, R38, R37, R36, R35 ;  /* 0x0800002425267389 */ /* 0x00006400000c0023 */
[----:B01----:R-:W-:Y:S05]  /*bb90*/  ENDCOLLECTIVE ;  /* 0x000000000000791b */ /* 0x003fea0003800000 */
.L_x_7942:
[----:B------:R-:W-:Y:S01]  /*bba0*/  IMAD.MOV.U32 R37, RZ, RZ, R8 ;  /* 0x000000ffff257224 */ /* 0x000fe200078e0008 */
[----:B------:R-:W-:-:S07]  /*bbb0*/  MOV R43, R38 ;  /* 0x00000026002b7202 */ /* 0x000fce0000000f00 */
[----:B------:R-:W-:Y:S05]  /*bbc0*/  WARPSYNC.COLLECTIVE R34, `(.L_x_7943) ;  /* 0x0000000022087348 */ /* 0x000fea0003c00000 */
[----:B------:R0:W1:Y:S02]  /*bbd0*/  SHFL.DOWN P6, R38, R37, R36, R35 ;  /* 0x0800002425267389 */ /* 0x00006400000c0023 */
[----:B01----:R-:W-:Y:S05]  /*bbe0*/  ENDCOLLECTIVE ;  /* 0x000000000000791b */ /* 0x003fea0003800000 */
.L_x_7943:
[----:B------:R-:W-:Y:S02]  /*bbf0*/  IMAD.MOV.U32 R36, RZ, RZ, 0x8 ;  /* 0x00000008ff247424 */ /* 0x000fe400078e00ff */
[----:B------:R-:W-:-:S06]  /*bc00*/  IMAD.MOV.U32 R42, RZ, RZ, R38 ;  /* 0x000000ffff2a7224 */ /* 0x000fcc00078e0026 */
[----:B------:R-:W0:Y:S02]  /*bc10*/  DADD R42, R8, R42 ;  /* 0x00000000082a7229 */ /* 0x000e24000000002a */
[----:B0-----:R-:W-:-:S07]  /*bc20*/  IMAD.MOV.U32 R37, RZ, RZ, R43 ;  /* 0x000000ffff257224 */ /* 0x001fce00078e002b */
[----:B------:R-:W-:Y:S05]  /*bc30*/  WARPSYNC.COLLECTIVE R34, `(.L_x_7944) ;  /* 0x0000000022087348 */ /* 0x000fea0003c00000 */
[----:B------:R0:W1:Y:S02]  /*bc40*/  SHFL.DOWN P6, R38, R37, R36, R35 ;  /* 0x0800002425267389 */ /* 0x00006400000c0023 */
[----:B01----:R-:W-:Y:S05]  /*bc50*/  ENDCOLLECTIVE ;  /* 0x000000000000791b */ /* 0x003fea0003800000 */
.L_x_7944:
[----:B------:R-:W-:Y:S02]  /*bc60*/  IMAD.MOV.U32 R37, RZ, RZ, R42 ;  /* 0x000000ffff257224 */ /* 0x000fe400078e002a */
[----:B------:R-:W-:-:S07]  /*bc70*/  IMAD.MOV.U32 R45, RZ, RZ, R38 ;  /* 0x000000ffff2d7224 */ /* 0x000fce00078e0026 */
[----:B------:R-:W-:Y:S05]  /*bc80*/  WARPSYNC.COLLECTIVE R34, `(.L_x_7945) ;  /* 0x0000000022087348 */ /* 0x000fea0003c00000 */
[----:B------:R0:W1:Y:S02]  /*bc90*/  SHFL.DOWN P6, R38, R37, R36, R35 ;  /* 0x0800002425267389 */ /* 0x00006400000c0023 */
[----:B01----:R-:W-:Y:S05]  /*bca0*/  ENDCOLLECTIVE ;  /* 0x000000000000791b */ /* 0x003fea0003800000 */
.L_x_7945:
[----:B------:R-:W-:Y:S02]  /*bcb0*/  IMAD.MOV.U32 R36, RZ, RZ, 0x4 ;  /* 0x00000004ff247424 */ /* 0x000fe400078e00ff */
[----:B------:R-:W-:-:S06]  /*bcc0*/  IMAD.MOV.U32 R44, RZ, RZ, R38 ;  /* 0x000000ffff2c7224 */ /* 0x000fcc00078e0026 */
[----:B------:R-:W0:Y:S02]  /*bcd0*/  DADD R44, R42, R44 ;  /* 0x000000002a2c7229 */ /* 0x000e24000000002c */
[----:B0-----:R-:W-:-:S07]  /*bce0*/  MOV R37, R45 ;  /* 0x0000002d00257202 */ /* 0x001fce0000000f00 */
[----:B------:R-:W-:Y:S05]  /*bcf0*/  WARPSYNC.COLLECTIVE R34, `(.L_x_7946) ;  /* 0x0000000022087348 */ /* 0x000fea0003c00000 */
[----:B------:R0:W1:Y:S02]  /*bd00*/  SHFL.DOWN P6, R38, R37, R36, R35 ;  /* 0x0800002425267389 */ /* 0x00006400000c0023 */
[----:B01----:R-:W-:Y:S05]  /*bd10*/  ENDCOLLECTIVE ;  /* 0x000000000000791b */ /* 0x003fea0003800000 */
.L_x_7946:
[----:B------:R-:W-:Y:S02]  /*bd20*/  IMAD.MOV.U32 R37, RZ, RZ, R44 ;  /* 0x000000ffff257224 */ /* 0x000fe400078e002c */
[----:B------:R-:W-:-:S07]  /*bd30*/  IMAD.MOV.U32 R47, RZ, RZ, R38 ;  /* 0x000000ffff2f7224 */ /* 0x000fce00078e0026 */
[----:B------:R-:W-:Y:S05]  /*bd40*/  WARPSYNC.COLLECTIVE R34, `(.L_x_7947) ;  /* 0x0000000022087348 */ /* 0x000fea0003c00000 */
[----:B------:R0:W1:Y:S02]  /*bd50*/  SHFL.DOWN P6, R38, R37, R36, R35 ;  /* 0x0800002425267389 */ /* 0x00006400000c0023 */
[----:B01----:R-:W-:Y:S05]  /*bd60*/  ENDCOLLECTIVE ;  /* 0x000000000000791b */ /* 0x003fea0003800000 */
.L_x_7947:
[----:B------:R-:W-:Y:S02]  /*bd70*/  IMAD.MOV.U32 R36, RZ, RZ, 0x2 ;  /* 0x00000002ff247424 */ /* 0x000fe400078e00ff */
[----:B------:R-:W-:-:S06]  /*bd80*/  IMAD.MOV.U32 R46, RZ, RZ, R38 ;  /* 0x000000ffff2e7224 */ /* 0x000fcc00078e0026 */
[----:B------:R-:W0:Y:S02]  /*bd90*/  DADD R46, R44, R46 ;  /* 0x000000002c2e7229 */ /* 0x000e24000000002e */
[----:B0-----:R-:W-:-:S07]  /*bda0*/  IMAD.MOV.U32 R37, RZ, RZ, R47 ;  /* 0x000000ffff257224 */ /* 0x001fce00078e002f */
[----:B------:R-:W-:Y:S05]  /*bdb0*/  WARPSYNC.COLLECTIVE R34, `(.L_x_7948) ;  /* 0x0000000022087348 */ /* 0x000fea0003c00000 */
[----:B------:R0:W1:Y:S02]  /*bdc0*/  SHFL.DOWN P6, R38, R37, R36, R35 ;  /* 0x0800002425267389 */ /* 0x00006400000c0023 */
[----:B01----:R-:W-:Y:S05]  /*bdd0*/  ENDCOLLECTIVE ;  /* 0x000000000000791b */ /* 0x003fea0003800000 */
.L_x_7948:
[----:B------:R-:W-:Y:S01]  /*bde0*/  MOV R37, R46 ;  /* 0x0000002e00257202 */ /* 0x000fe20000000f00 */
[----:B------:R-:W-:-:S07]  /*bdf0*/  IMAD.MOV.U32 R9, RZ, RZ, R38 ;  /* 0x000000ffff097224 */ /* 0x000fce00078e0026 */
[----:B------:R-:W-:Y:S05]  /*be00*/  WARPSYNC.COLLECTIVE R34, `(.L_x_7949) ;  /* 0x0000000022087348 */ /* 0x000fea0003c00000 */
[----:B------:R0:W1:Y:S02]  /*be10*/  SHFL.DOWN P6, R38, R37, R36, R35 ;  /* 0x0800002425267389 */ /* 0x00006400000c0023 */
[----:B01----:R-:W-:Y:S05]  /*be20*/  ENDCOLLECTIVE ;  /* 0x000000000000791b */ /* 0x003fea0003800000 */
.L_x_7949:
[----:B------:R-:W-:Y:S02]  /*be30*/  IMAD.MOV.U32 R36, RZ, RZ, 0x1 ;  /* 0x00000001ff247424 */ /* 0x000fe400078e00ff */
[----:B------:R-:W-:-:S06]  /*be40*/  IMAD.MOV.U32 R8, RZ, RZ, R38 ;  /* 0x000000ffff087224 */ /* 0x000fcc00078e0026 */
[----:B------:R-:W0:Y:S02]  /*be50*/  DADD R8, R46, R8 ;  /* 0x000000002e087229 */ /* 0x000e240000000008 */
[----:B0-----:R-:W-:-:S07]  /*be60*/  IMAD.MOV.U32 R37, RZ, RZ, R9 ;  /* 0x000000ffff257224 */ /* 0x001fce00078e0009 */
[----:B------:R-:W-:Y:S05]  /*be70*/  WARPSYNC.COLLECTIVE R34, `(.L_x_7950) ;  /* 0x0000000022087348 */ /* 0x000fea0003c00000 */
[----:B------:R0:W1:Y:S02]  /*be80*/  SHFL.DOWN P6, R38, R37, R36, R35 ;  /* 0x0800002425267389 */ /* 0x00006400000c0023 */
[----:B01----:R-:W-:Y:S05]  /*be90*/  ENDCOLLECTIVE ;  /* 0x000000000000791b */ /* 0x003fea0003800000 */
.L_x_7950:
[----:B------:R-:W-:Y:S02]  /*bea0*/  IMAD.MOV.U32 R37, RZ, RZ, R8 ;  /* 0x000000ffff257224 */ /* 0x000fe400078e0008 */
[----:B------:R-:W-:-:S07]  /*beb0*/  IMAD.MOV.U32 R4, RZ, RZ, R38 ;  /* 0x000000ffff047224 */ /* 0x000fce00078e0026 */
[----:B------:R-:W-:Y:S05]  /*bec0*/  WARPSYNC.COLLECTIVE R34, `(.L_x_7951) ;  /* 0x0000000022087348 */ /* 0x000fea0003c00000 */
[----:B------:R0:W1:Y:S02]  /*bed0*/  SHFL.DOWN P6, R38, R37, R36, R35 ;  /* 0x0800002425267389 */ /* 0x00006400000c0023 */
[----:B01----:R-:W-:Y:S05]  /*bee0*/  ENDCOLLECTIVE ;  /* 0x000000000000791b */ /* 0x003fea0003800000 */
.L_x_7951:
[----:B------:R-:W-:Y:S05]  /*bef0*/  BRA `(.L_x_7952) ;  /* 0xffffff9400ec7947 */ /* 0x000fea000383ffff */
        .weak           $__internal_41_$__cuda_sm20_div_rn_f64_full
        .type           $__internal_41_$__cuda_sm20_div_rn_f64_full,@function
        .size           $__internal_41_$__cuda_sm20_div_rn_f64_full,(.L_x_11608 - $__internal_41_$__cuda_sm20_div_rn_f64_full)
$__internal_41_$__cuda_sm20_div_rn_f64_full:
[C---:B------:R-:W-:Y:S01]  /*bf00*/  FSETP.GEU.AND P2, PT, |R39|.reuse, 1.469367938527859385e-39, PT ;  /* 0x001000002700780b */ /* 0x040fe20003f4e200 */
[----:B------:R-:W-:Y:S01]  /*bf10*/  BSSY.RECONVERGENT B0, `(.L_x_7953) ;  /* 0x000007c000007945 */ /* 0x000fe20003800200 */
[----:B------:R-:W-:Y:S02]  /*bf20*/  LOP3.LUT R2, R39, 0x7ff00000, RZ, 0xc0, !PT ;  /* 0x7ff0000027027812 */ /* 0x000fe400078ec0ff */
[C---:B------:R-:W-:Y:S02]  /*bf30*/  LOP3.LUT R5, R37.reuse, 0x7ff00000, RZ, 0xc0, !PT ;  /* 0x7ff0000025057812 */ /* 0x040fe400078ec0ff */
[C---:B------:R-:W-:Y:S01]  /*bf40*/  FSETP.GEU.AND P0, PT, |R37|.reuse, 1.469367938527859385e-39, PT ;  /* 0x001000002500780b */ /* 0x040fe20003f0e200 */
[----:B------:R-:W-:Y:S01]  /*bf50*/  IMAD.MOV.U32 R4, RZ, RZ, R2 ;  /* 0x000000ffff047224 */ /* 0x000fe200078e0002 */
[----:B------:R-:W-:Y:S02]  /*bf60*/  ISETP.GE.U32.AND P1, PT, R2, R5, PT ;  /* 0x000000050200720c */ /* 0x000fe40003f26070 */
[----:B------:R-:W-:-:S02]  /*bf70*/  LOP3.LUT R34, R37, 0x800fffff, RZ, 0xc0, !PT ;  /* 0x800fffff25227812 */ /* 0x000fc400078ec0ff */
[----:B------:R-:W-:Y:S01]  /*bf80*/  MOV R40, R38 ;  /* 0x0000002600287202 */ /* 0x000fe20000000f00 */
[----:B------:R-:W-:Y:S01]  /*bf90*/  @!P2 IMAD.MOV.U32 R42, RZ, RZ, RZ ;  /* 0x000000ffff2aa224 */ /* 0x000fe200078e00ff */
[----:B------:R-:W-:Y:S02]  /*bfa0*/  @!P2 LOP3.LUT R3, R37, 0x7ff00000, RZ, 0xc0, !PT ;  /* 0x7ff000002503a812 */ /* 0x000fe400078ec0ff */
[----:B------:R-:W-:Y:S01]  /*bfb0*/  LOP3.LUT R35, R34, 0x3ff00000, RZ, 0xfc, !PT ;  /* 0x3ff0000022237812 */ /* 0x000fe200078efcff */
[----:B------:R-:W-:Y:S01]  /*bfc0*/  IMAD.MOV.U32 R34, RZ, RZ, R36 ;  /* 0x000000ffff227224 */ /* 0x000fe200078e0024 */
[----:B------:R-:W-:Y:S01]  /*bfd0*/  @!P2 ISETP.GE.U32.AND P3, PT, R2, R3, PT ;  /* 0x000000030200a20c */ /* 0x000fe20003f66070 */
[----:B------:R-:W-:-:S04]  /*bfe0*/  IMAD.MOV.U32 R3, RZ, RZ, 0x1ca00000 ;  /* 0x1ca00000ff037424 */ /* 0x000fc800078e00ff */
[----:B------:R-:W0:Y:S01]  /*bff0*/  @!P0 DMUL R34, R36, 8.98846567431157953865e+307 ;  /* 0x7fe0000024228828 */ /* 0x000e220000000000 */
[C---:B------:R-:W-:Y:S02]  /*c000*/  @!P2 SEL R43, R3.reuse, 0x63400000, !P3 ;  /* 0x63400000032ba807 */ /* 0x040fe40005800000 */
[----:B------:R-:W-:Y:S02]  /*c010*/  SEL R41, R3, 0x63400000, !P1 ;  /* 0x6340000003297807 */ /* 0x000fe40004800000 */
[--C-:B------:R-:W-:Y:S02]  /*c020*/  @!P2 LOP3.LUT R43, R43, 0x80000000, R39.reuse, 0xf8, !PT ;  /* 0x800000002b2ba812 */ /* 0x100fe400078ef827 */
[----:B------:R-:W-:Y:S02]  /*c030*/  LOP3.LUT R41, R41, 0x800fffff, R39, 0xf8, !PT ;  /* 0x800fffff29297812 */ /* 0x000fe400078ef827 */
[----:B------:R-:W-:Y:S02]  /*c040*/  @!P2 LOP3.LUT R43, R43, 0x100000, RZ, 0xfc, !PT ;  /* 0x001000002b2ba812 */ /* 0x000fe400078efcff */
[----:B0-----:R-:W-:-:S15]  /*c050*/  @!P0 LOP3.LUT R5, R35, 0x7ff00000, RZ, 0xc0, !PT ;  /* 0x7ff0000023058812 */ /* 0x001fde00078ec0ff */
[----:B------:R-:W-:-:S15]  /*c060*/  NOP ;  /* 0x0000000000007918 */ /* 0x000fde0000000000 */
[----:B------:R-:W-:-:S15]  /*c070*/  NOP ;  /* 0x0000000000007918 */ /* 0x000fde0000000000 */
[----:B------:R-:W-:-:S08]  /*c080*/  NOP ;  /* 0x0000000000007918 */ /* 0x000fd00000000000 */
        /* <DEDUP_REMOVED lines=79> */
.L_x_7954:
        /* <DEDUP_REMOVED lines=16> */
.L_x_7957:
[----:B------:R-:W-:Y:S01]  /*c680*/  LOP3.LUT R3, R37, 0x80000, RZ, 0xfc, !PT ;  /* 0x0008000025037812 */ /* 0x000fe200078efcff */
[----:B------:R-:W-:Y:S01]  /*c690*/  IMAD.MOV.U32 R2, RZ, RZ, R36 ;  /* 0x000000ffff027224 */ /* 0x000fe200078e0024 */
[----:B------:R-:W-:Y:S06]  /*c6a0*/  BRA `(.L_x_7955) ;  /* 0x0000000000087947 */ /* 0x000fec0003800000 */
.L_x_7956:
[----:B------:R-:W-:Y:S01]  /*c6b0*/  LOP3.LUT R3, R39, 0x80000, RZ, 0xfc, !PT ;  /* 0x0008000027037812 */ /* 0x000fe200078efcff */
[----:B------:R-:W-:-:S07]  /*c6c0*/  IMAD.MOV.U32 R2, RZ, RZ, R38 ;  /* 0x000000ffff027224 */ /* 0x000fce00078e0026 */
.L_x_7955:
[----:B------:R-:W-:Y:S05]  /*c6d0*/  BSYNC.RECONVERGENT B0 ;  /* 0x0000000000007941 */ /* 0x000fea0003800200 */
.L_x_7953:
[----:B------:R-:W-:Y:S02]  /*c6e0*/  IMAD.MOV.U32 R4, RZ, RZ, R2 ;  /* 0x000000ffff047224 */ /* 0x000fe400078e0002 */
[----:B------:R-:W-:Y:S02]  /*c6f0*/  IMAD.MOV.U32 R5, RZ, RZ, R3 ;  /* 0x000000ffff057224 */ /* 0x000fe400078e0003 */
[----:B------:R-:W-:Y:S02]  /*c700*/  IMAD.MOV.U32 R2, RZ, RZ, R0 ;  /* 0x000000ffff027224 */ /* 0x000fe400078e0000 */
[----:B------:R-:W-:-:S04]  /*c710*/  IMAD.MOV.U32 R3, RZ, RZ, 0x0 ;  /* 0x00000000ff037424 */ /* 0x000fc800078e00ff */
[----:B------:R-:W-:Y:S05]  /*c720*/  RET.REL.NODEC R2 `(_ZN2at6native43_GLOBAL__N__9ae7fba5_10_SoftMax_cu_9f978f6322cunn_SoftMaxForwardRegIdddNS1_22SoftMaxForwardEpilogueElLi8EEEvPT1_PKT_T3_) ;  /* 0xffffff3802347950 */ /* 0x000fea0003c3ffff */
.L_x_7958:
        /* <DEDUP_REMOVED lines=13> */
.L_x_11608:


//--------------------- .text._ZN2at6native43_GLOBAL__N__9ae7fba5_10_SoftMax_cu_9f978f6322cunn_SoftMaxForwardRegIdddNS1_22SoftMaxForwardEpilogueElLi7EEEvPT1_PKT_T3_ --------------------------
	.section	.text._ZN2at6native43_GLOBAL__N__9ae7fba5_10_SoftMax_cu_9f978f6322cunn_SoftMaxForwardRegIdddNS1_22SoftMaxForwardEpilogueElLi7EEEvPT1_PKT_T3_,"ax",@progbits
	.align	128
.text._ZN2at6native43_GLOBAL__N__9ae7fba5_10_SoftMax_cu_9f978f6322cunn_SoftMaxForwardRegIdddNS1_22SoftMaxForwardEpilogueElLi7EEEvPT1_PKT_T3_:
        .type           _ZN2at6native43_GLOBAL__N__9ae7fba5_10_SoftMax_cu_9f978f6322cunn_SoftMaxForwardRegIdddNS1_22SoftMaxForwardEpilogueElLi7EEEvPT1_PKT_T3_,@function
        .size           _ZN2at6native43_GLOBAL__N__9ae7fba5_10_SoftMax_cu_9f978f6322cunn_SoftMaxForwardRegIdddNS1_22SoftMaxForwardEpilogueElLi7EEEvPT1_PKT_T3_,(.L_x_11610 - _ZN2at6native43_GLOBAL__N__9ae7fba5_10_SoftMax_cu_9f978f6322cunn_SoftMaxForwardRegIdddNS1_22SoftMaxForwardEpilogueElLi7EEEvPT1_PKT_T3_)
        .other          _ZN2at6native43_GLOBAL__N__9ae7fba5_10_SoftMax_cu_9f978f6322cunn_SoftMaxForwardRegIdddNS1_22SoftMaxForwardEpilogueElLi7EEEvPT1_PKT_T3_,@"STO_CUDA_ENTRY STV_DEFAULT"
_ZN2at6native43_GLOBAL__N__9ae7fba5_10_SoftMax_cu_9f978f6322cunn_SoftMaxForwardRegIdddNS1_22SoftMaxForwardEpilogueElLi7EEEvPT1_PKT_T3_:
        /* <DEDUP_REMOVED lines=12> */
[----:B------:R-:W-:-:S03]  /*00c0*/  ISETP.GE.U32.AND P1, PT, R26, R35, PT ;  /* 0x000000231a00720c */ /* 0x000fc60003f26070 */
[C---:B------:R-:W-:Y:S01]  /*00d0*/  VIADD R20, R22.reuse, UR6 ;  /* 0x0000000616147c36 */ /* 0x040fe20008000000 */
        /* <DEDUP_REMOVED lines=12> */
[----:B------:R-:W-:Y:S01]  /*01a0*/  @!P1 IMAD.WIDE.U32 R4, R35, UR7, R26 ;  /* 0x0000000723049c25 */ /* 0x000fe2000f8e001a */
[----:B------:R-:W-:-:S03]  /*01b0*/  ISETP.GE.U32.AND P3, PT, R20, R35, PT ;  /* 0x000000231400720c */ /* 0x000fc60003f66070 */
[----:B----4-:R2:W3:Y:S01]  /*01c0*/  @!P0 LDG.E.64 R2, desc[UR8][R6.64] ;  /* 0x0000000806028981 */ /* 0x0104e2000c1e1b00 */
[----:B------:R-:W-:Y:S01]  /*01d0*/  @!P1 IMAD R5, R0, UR7, R5 ;  /* 0x0000000700059c24 */ /* 0x000fe2000f8e0205 */
[C---:B-1----:R-:W-:Y:S01]  /*01e0*/  @!P1 LEA R8, P4, R4.reuse, R8, 0x3 ;  /* 0x0000000804089211 */ /* 0x042fe200078818ff */
[----:B------:R-:W-:Y:S01]  /*01f0*/  @!P2 IMAD.MOV.U32 R23, RZ, RZ, RZ ;  /* 0x000000ffff17a224 */ /* 0x000fe200078e00ff */
[----:B------:R-:W-:Y:S02]  /*0200*/  ISETP.GE.AND.EX P3, PT, RZ, R0, PT, P3 ;  /* 0x00000000ff00720c */ /* 0x000fe40003f66330 */
[----:B------:R-:W-:Y:S01]  /*0210*/  @!P1 LEA.HI.X R9, R4, R9, R5, 0x3, P4 ;  /* 0x0000000904099211 */ /* 0x000fe200020f1c05 */
[----:B------:R-:W-:Y:S01]  /*0220*/  @!P2 IMAD.WIDE.U32 R4, R35, UR7, R22 ;  /* 0x000000072304ac25 */ /* 0x000fe2000f8e0016 */
[----:B------:R-:W-:-:S03]  /*0230*/  IADD3 R16, PT, PT, R20, UR6, RZ ;  /* 0x0000000614107c10 */ /* 0x000fc6000fffe0ff */
[----:B------:R-:W4:Y:S01]  /*0240*/  @!P1 LDG.E.64 R30, desc[UR8][R8.64] ;  /* 0x00000008081e9981 */ /* 0x000f22000c1e1b00 */
[----:B------:R-:W-:Y:S01]  /*0250*/  ISETP.GE.U32.AND P4, PT, R16, R35, PT ;  /* 0x000000231000720c */ /* 0x000fe20003f86070 */
[----:B------:R-:W-:-:S04]  /*0260*/  @!P2 IMAD R5, R0, UR7, R5 ;  /* 0x000000070005ac24 */ /* 0x000fc8000f8e0205 */
[----:B------:R-:W0:Y:S01]  /*0270*/  @!P3 LDC.64 R36, c[0x0][0x388] ;  /* 0x0000e200ff24bb82 */ /* 0x000e220000000a00 */
[C---:B--2---:R-:W-:Y:S02]  /*0280*/  @!P2 LEA R6, P5, R4.reuse, R12, 0x3 ;  /* 0x0000000c0406a211 */ /* 0x044fe400078a18ff */
[----:B------:R-:W-:Y:S02]  /*0290*/  ISETP.GE.AND.EX P4, PT, RZ, R0, PT, P4 ;  /* 0x00000000ff00720c */ /* 0x000fe40003f86340 */
[----:B------:R-:W-:Y:S01]  /*02a0*/  @!P2 LEA.HI.X R7, R4, R13, R5, 0x3, P5 ;  /* 0x0000000d0407a211 */ /* 0x000fe200028f1c05 */
[----:B------:R-:W-:-:S04]  /*02b0*/  @!P3 IMAD.MOV.U32 R21, RZ, RZ, RZ ;  /* 0x000000ffff15b224 */ /* 0x000fc800078e00ff */
[----:B------:R1:W2:Y:S01]  /*02c0*/  @!P2 LDG.E.64 R28, desc[UR8][R6.64] ;  /* 0x00000008061ca981 */ /* 0x0002a2000c1e1b00 */
[----:B------:R-:W-:-:S05]  /*02d0*/  @!P3 IMAD.WIDE.U32 R4, R35, UR7, R20 ;  /* 0x000000072304bc25 */ /* 0x000fca000f8e0014 */
[----:B------:R-:W1:Y:S01]  /*02e0*/  @!P4 LDC.64 R38, c[0x0][0x388] ;  /* 0x0000e200ff26cb82 */ /* 0x000e620000000a00 */
[----:B------:R-:W-:Y:S01]  /*02f0*/  @!P3 IMAD R5, R0, UR7, R5 ;  /* 0x000000070005bc24 */ /* 0x000fe2000f8e0205 */
[----:B0-----:R-:W-:-:S04]  /*0300*/  @!P3 LEA R12, P5, R4, R36, 0x3 ;  /* 0x00000024040cb211 */ /* 0x001fc800078a18ff */
[----:B------:R-:W-:Y:S01]  /*0310*/  @!P3 LEA.HI.X R13, R4, R37, R5, 0x3, P5 ;  /* 0x00000025040db211 */ /* 0x000fe200028f1c05 */
[----:B------:R-:W-:-:S04]  /*0320*/  @!P4 IMAD.MOV.U32 R17, RZ, RZ, RZ ;  /* 0x000000ffff11c224 */ /* 0x000fc800078e00ff */
[----:B------:R-:W5:Y:S01]  /*0330*/  @!P3 LDG.E.64 R24, desc[UR8][R12.64] ;  /* 0x000000080c18b981 */ /* 0x000f62000c1e1b00 */
[----:B------:R-:W-:-:S04]  /*0340*/  @!P4 IMAD.WIDE.U32 R4, R35, UR7, R16 ;  /* 0x000000072304cc25 */ /* 0x000fc8000f8e0010 */
[----:B------:R-:W-:Y:S01]  /*0350*/  @!P4 IMAD R5, R0, UR7, R5 ;  /* 0x000000070005cc24 */ /* 0x000fe2000f8e0205 */
[----:B-1----:R-:W-:-:S04]  /*0360*/  @!P4 LEA R6, P5, R4, R38, 0x3 ;  /* 0x000000260406c211 */ /* 0x002fc800078a18ff */
[----:B------:R-:W-:-:S05]  /*0370*/  @!P4 LEA.HI.X R7, R4, R39, R5, 0x3, P5 ;  /* 0x000000270407c211 */ /* 0x000fca00028f1c05 */
[----:B------:R0:W5:Y:S01]  /*0380*/  @!P4 LDG.E.64 R18, desc[UR8][R6.64] ;  /* 0x000000080612c981 */ /* 0x000162000c1e1b00 */
[----:B------:R-:W-:Y:S02]  /*0390*/  @!P0 IMAD.MOV.U32 R4, RZ, RZ, -0x1 ;  /* 0xffffffffff048424 */ /* 0x000fe400078e00ff */
[----:B------:R-:W-:Y:S02]  /*03a0*/  @!P0 IMAD.MOV.U32 R5, RZ, RZ, 0x7fefffff ;  /* 0x7fefffffff058424 */ /* 0x000fe400078e00ff */
[----:B------:R-:W-:Y:S02]  /*03b0*/  @!P0 IMAD.MOV.U32 R9, RZ, RZ, R4 ;  /* 0x000000ffff098224 */ /* 0x000fe400078e0004 */
[----:B0-----:R-:W-:Y:S02]  /*03c0*/  IMAD.MOV.U32 R6, RZ, RZ, -0x1 ;  /* 0xffffffffff067424 */ /* 0x001fe400078e00ff */
[----:B------:R-:W-:Y:S02]  /*03d0*/  IMAD.MOV.U32 R7, RZ, RZ, -0x100001 ;  /* 0xffefffffff077424 */ /* 0x000fe400078e00ff */
[----:B------:R-:W-:Y:S01]  /*03e0*/  VIADD R12, R16, UR6 ;  /* 0x00000006100c7c36 */ /* 0x000fe20008000000 */
[----:B------:R-:W-:Y:S01]  /*03f0*/  P2R R44, PR, RZ, 0x2 ;  /* 0x00000002ff2c7803 */ /* 0x000fe20000000000 */
[----:B---3--:R0:W1:Y:S02]  /*0400*/  @!P0 DSETP.MAX.AND P5, P6, R2, -R4, PT ;  /* 0x800000040200822a */ /* 0x0080640003eaf000 */
[----:B0-----:R-:W-:-:S05]  /*0410*/  @!P0 IMAD.MOV.U32 R4, RZ, RZ, R2 ;  /* 0x000000ffff048224 */ /* 0x001fca00078e0002 */
[----:B-1----:R-:W-:Y:S02]  /*0420*/  @!P0 SEL R9, R4, R9, P5 ;  /* 0x0000000904098207 */ /* 0x002fe40002800000 */
[----:B------:R-:W-:-:S04]  /*0430*/  @!P0 MOV R4, R3 ;  /* 0x0000000300048202 */ /* 0x000fc80000000f00 */
[----:B------:R-:W-:Y:S02]  /*0440*/  @!P0 FSEL R4, R4, -R5, P5 ;  /* 0x8000000504048208 */ /* 0x000fe40002800000 */
[----:B------:R-:W-:-:S04]  /*0450*/  @!P0 LOP3.LUT R5, R5, 0x80000, RZ, 0xfc, !PT ;  /* 0x0008000005058812 */ /* 0x000fc800078efcff */
[----:B------:R-:W-:Y:S01]  /*0460*/  @!P0 SEL R4, R5, R4, P6 ;  /* 0x0000000405048207 */ /* 0x000fe20003000000 */
[----:B------:R-:W-:-:S04]  /*0470*/  @!P0 IMAD.MOV.U32 R6, RZ, RZ, R9 ;  /* 0x000000ffff068224 */ /* 0x000fc800078e0009 */
[----:B------:R-:W-:Y:S02]  /*0480*/  @!P0 IMAD.MOV.U32 R7, RZ, RZ, R4 ;  /* 0x000000ffff078224 */ /* 0x000fe400078e0004 */
[----:B----4-:R-:W-:Y:S02]  /*0490*/  @!P1 IMAD.MOV.U32 R5, RZ, RZ, R30 ;  /* 0x000000ffff059224 */ /* 0x010fe400078e001e */
[----:B------:R-:W-:-:S15]  /*04a0*/  @!P1 IMAD.MOV.U32 R4, RZ, RZ, R6 ;  /* 0x000000ffff049224 */ /* 0x000fde00078e0006 */
[----:B------:R-:W-:-:S15]  /*04b0*/  NOP ;  /* 0x0000000000007918 */ /* 0x000fde0000000000 */
[----:B------:R-:W-:-:S06]  /*04c0*/  NOP ;  /* 0x0000000000007918 */ /* 0x000fcc0000000000 */
[----:B------:R-:W0:Y:S02]  /*04d0*/  @!P1 DSETP.MAX.AND P5, P6, R6, R30, PT ;  /* 0x0000001e0600922a */ /* 0x000e240003eaf000 */
[----:B0-----:R-:W-:Y:S01]  /*04e0*/  @!P1 SEL R9, R4, R5, P5 ;  /* 0x0000000504099207 */ /* 0x001fe20002800000 */
[----:B------:R-:W-:Y:S01]  /*04f0*/  @!P1 IMAD.MOV.U32 R5, RZ, RZ, R31 ;  /* 0x000000ffff059224 */ /* 0x000fe200078e001f */
[----:B------:R-:W-:-:S04]  /*0500*/  @!P1 MOV R4, R7 ;  /* 0x0000000700049202 */ /* 0x000fc80000000f00 */
        /* <DEDUP_REMOVED lines=8> */
[----:B------:R-:W-:-:S02]  /*0590*/  NOP ;  /* 0x0000000000007918 */ /* 0x000fc40000000000 */
        /* <DEDUP_REMOVED lines=8> */
[----:B-----5:R-:W-:Y:S02]  /*0620*/  @!P3 IMAD.MOV.U32 R5, RZ, RZ, R24 ;  /* 0x000000ffff05b224 */ /* 0x020fe400078e0018 */
[----:B------:R-:W-:Y:S01]  /*0630*/  @!P3 IMAD.MOV.U32 R4, RZ, RZ, R6 ;  /* 0x000000ffff04b224 */ /* 0x000fe200078e0006 */
[----:B------:R-:W-:-:S15]  /*0640*/  @!P3 MOV R9, R25 ;  /* 0x000000190009b202 */ /* 0x000fde0000000f00 */
[----:B------:R-:W-:-:S15]  /*0650*/  NOP ;  /* 0x0000000000007918 */ /* 0x000fde0000000000 */
[----:B------:R-:W-:-:S14]  /*0660*/  NOP ;  /* 0x0000000000007918 */ /* 0x000fdc0000000000 */
        /* <DEDUP_REMOVED lines=8> */
[----:B------:R-:W-:Y:S02]  /*06f0*/  @!P4 IMAD.MOV.U32 R4, RZ, RZ, R6 ;  /* 0x000000ffff04c224 */ /* 0x000fe400078e0006 */
[----:B------:R-:W-:-:S15]  /*0700*/  @!P4 IMAD.MOV.U32 R5, RZ, RZ, R19 ;  /* 0x000000ffff05c224 */ /* 0x000fde00078e0013 */
[----:B------:R-:W-:-:S15]  /*0710*/  NOP ;  /* 0x0000000000007918 */ /* 0x000fde0000000000 */
[----:B------:R-:W-:-:S15]  /*0720*/  NOP ;  /* 0x0000000000007918 */ /* 0x000fde0000000000 */
[----:B------:R-:W0:Y:S02]  /*0730*/  @!P4 DSETP.MAX.AND P5, P6, R6, R18, PT ;  /* 0x000000120600c22a */ /* 0x000e240003eaf000 */
[----:B0-----:R-:W-:Y:S02]  /*0740*/  @!P4 SEL R37, R4, R9, P5 ;  /* 0x000000090425c207 */ /* 0x001fe40002800000 */
        /* <DEDUP_REMOVED lines=9> */
[----:B------:R-:W-:Y:S02]  /*07e0*/  @!P5 IMAD R5, R0, UR7, R39 ;  /* 0x000000070005dc24 */ /* 0x000fe4000f8e0227 */
[----:B------:R-:W-:Y:S01]  /*07f0*/  VIADD R4, R12, UR6 ;  /* 0x000000060c047c36 */ /* 0x000fe20008000000 */
[----:B0-----:R-:W-:-:S04]  /*0800*/  @!P5 LEA R8, P6, R38, R8, 0x3 ;  /* 0x000000082608d211 */ /* 0x001fc800078c18ff */
[----:B------:R-:W-:Y:S02]  /*0810*/  @!P5 LEA.HI.X R9, R38, R9, R5, 0x3, P6 ;  /* 0x000000092609d211 */ /* 0x000fe400030f1c05 */
[----:B------:R-:W-:-:S03]  /*0820*/  ISETP.GE.U32.AND P6, PT, R4, R35, PT ;  /* 0x000000230400720c */ /* 0x000fc60003fc6070 */
[----:B------:R-:W2:Y:S01]  /*0830*/  @!P5 LDG.E.64 R14, desc[UR8][R8.64] ;  /* 0x00000008080ed981 */ /* 0x000ea2000c1e1b00 */
[----:B------:R-:W-:-:S13]  /*0840*/  ISETP.GE.AND.EX P1, PT, RZ, R0, PT, P6 ;  /* 0x00000000ff00720c */ /* 0x000fda0003f26360 */
[----:B------:R-:W0:Y:S01]  /*0850*/  @!P1 LDC.64 R40, c[0x0][0x388] ;  /* 0x0000e200ff289b82 */ /* 0x000e220000000a00 */
[----:B------:R-:W-:Y:S02]  /*0860*/  @!P1 IMAD.MOV.U32 R5, RZ, RZ, RZ ;  /* 0x000000ffff059224 */ /* 0x000fe400078e00ff */
[----:B------:R-:W-:-:S04]  /*0870*/  @!P1 IMAD.WIDE.U32 R42, R35, UR7, R4 ;  /* 0x00000007232a9c25 */ /* 0x000fc8000f8e0004 */
[----:B------:R-:W-:Y:S01]  /*0880*/  @!P1 IMAD R34, R0, UR7, R43 ;  /* 0x0000000700229c24 */ /* 0x000fe2000f8e022b */
[----:B0-----:R-:W-:-:S04]  /*0890*/  @!P1 LEA R40, P6, R42, R40, 0x3 ;  /* 0x000000282a289211 */ /* 0x001fc800078c18ff */
[----:B------:R-:W-:-:S05]  /*08a0*/  @!P1 LEA.HI.X R41, R42, R41, R34, 0x3, P6 ;  /* 0x000000292a299211 */ /* 0x000fca00030f1c22 */
[----:B------:R-:W3:Y:S01]  /*08b0*/  @!P1 LDG.E.64 R10, desc[UR8][R40.64] ;  /* 0x00000008280a9981 */ /* 0x000ee2000c1e1b00 */
[----:B------:R-:W-:Y:S01]  /*08c0*/  @!P4 IMAD.MOV.U32 R6, RZ, RZ, R37 ;  /* 0x000000ffff06c224 */ /* 0x000fe200078e0025 */
[----:B------:R-:W-:-:S03]  /*08d0*/  P2R R36, PR, RZ, 0x1 ;  /* 0x00000001ff247803 */ /* 0x000fc60000000000 */
        /* <DEDUP_REMOVED lines=10> */
[----:B0-----:R-:W-:Y:S02]  /*0980*/  @!P5 SEL R43, R34, R43, P6 ;  /* 0x0000002b222bd207 */ /* 0x001fe40003000000 */
[----:B------:R-:W-:-:S04]  /*0990*/  @!P5 MOV R34, R7 ;  /* 0x000000070022d202 */ /* 0x000fc80000000f00 */
[----:B------:R-:W-:Y:S02]  /*09a0*/  @!P5 FSEL R34, R34, R37, P6 ;  /* 0x000000252222d208 */ /* 0x000fe40003000000 */
[----:B------:R-:W-:Y:S01]  /*09b0*/  @!P5 LOP3.LUT R37, R37, 0x80000, RZ, 0xfc, !PT ;  /* 0x000800002525d812 */ /* 0x000fe200078efcff */
[----:B------:R-:W-:-:S03]  /*09c0*/  @!P5 IMAD.MOV.U32 R6, RZ, RZ, R43 ;  /* 0x000000ffff06d224 */ /* 0x000fc600078e002b */
[----:B------:R-:W-:Y:S01]  /*09d0*/  @!P5 SEL R7, R37, R34, P0 ;  /* 0x000000222507d207 */ /* 0x000fe20000000000 */
[----:B------:R-:W-:-:S04]  /*09e0*/  @!P1 IMAD.MOV.U32 R8, RZ, RZ, R6 ;  /* 0x000000ffff089224 */ /* 0x000fc800078e0006 */
[----:B------:R-:W-:Y:S02]  /*09f0*/  @!P1 IMAD.MOV.U32 R9, RZ, RZ, R7 ;  /* 0x000000ffff099224 */ /* 0x000fe400078e0007 */
[----:B---3--:R-:W-:Y:S02]  /*0a00*/  @!P1 IMAD.MOV.U32 R37, RZ, RZ, R10 ;  /* 0x000000ffff259224 */ /* 0x008fe400078e000a */
[----:B------:R-:W-:-:S15]  /*0a10*/  @!P1 IMAD.MOV.U32 R34, RZ, RZ, R11 ;  /* 0x000000ffff229224 */ /* 0x000fde00078e000b */
[----:B------:R-:W-:-:S15]  /*0a20*/  NOP ;  /* 0x0000000000007918 */ /* 0x000fde0000000000 */
[----:B------:R-:W-:-:S11]  /*0a30*/  NOP ;  /* 0x0000000000007918 */ /* 0x000fd60000000000 */
        /* <DEDUP_REMOVED lines=38> */
[----:B------:R-:W-:-:S03]  /*0ca0*/  FSEL R36, R6, R8, !P6 ;  /* 0x0000000806247208 */ /* 0x000fc60007000000 */
[----:B------:R-:W-:Y:S04]  /*0cb0*/  SHFL.DOWN PT, R7, R37, 0x1, 0x1f ;  /* 0x08201f0025077f89 */ /* 0x000fe800000e0000 */
[----:B------:R-:W0:Y:S01]  /*0cc0*/  SHFL.DOWN PT, R6, R36, 0x1, 0x1f ;  /* 0x08201f0024067f89 */ /* 0x000e2200000e0000 */
[----:B------:R-:W-:Y:S02]  /*0cd0*/  IMAD.MOV.U32 R8, RZ, RZ, -0x1 ;  /* 0xffffffffff087424 */ /* 0x000fe400078e00ff */
[----:B------:R-:W-:-:S15]  /*0ce0*/  IMAD.MOV.U32 R9, RZ, RZ, -0x100001 ;  /* 0xffefffffff097424 */ /* 0x000fde00078e00ff */
[----:B------:R-:W-:-:S15]  /*0cf0*/  NOP ;  /* 0x0000000000007918 */ /* 0x000fde0000000000 */
[----:B------:R-:W-:-:S15]  /*0d00*/  NOP ;  /* 0x0000000000007918 */ /* 0x000fde0000000000 */
[----:B------:R-:W-:-:S05]  /*0d10*/  NOP ;  /* 0x0000000000007918 */ /* 0x000fca0000000000 */
[----:B0-----:R-:W0:Y:S02]  /*0d20*/  DSETP.GEU.AND P6, PT, R36, R6, PT ;  /* 0x000000062400722a */ /* 0x001e240003fce000 */
[----:B0-----:R-:W-:Y:S02]  /*0d30*/  FSEL R6, R6, R36, !P6 ;  /* 0x0000002406067208 */ /* 0x001fe40007000000 */
[----:B------:R-:W-:Y:S02]  /*0d40*/  FSEL R7, R7, R37, !P6 ;  /* 0x0000002507077208 */ /* 0x000fe40007000000 */
[----:B------:R-:W-:-:S13]  /*0d50*/  LOP3.LUT P6, R34, R32, 0x1f, RZ, 0xc0, !PT ;  /* 0x0000001f20227812 */ /* 0x000fda00078cc0ff */
[----:B------:R0:W-:Y:S01]  /*0d60*/  @!P6 STS.64 [R41], R6 ;  /* 0x000000062900e388 */ /* 0x0001e20000000a00 */
[----:B------:R-:W-:Y:S01]  /*0d70*/  BAR.SYNC.DEFER_BLOCKING 0x0 ;  /* 0x0000000000007b1d */ /* 0x000fe20000010000 */
[----:B------:R-:W-:Y:S02]  /*0d80*/  ISETP.GE.U32.AND P6, PT, R32, UR5, PT ;  /* 0x0000000520007c0c */ /* 0x000fe4000bfc6070 */
[----:B------:R-:W-:Y:S02]  /*0d90*/  LEA R34, R34, UR4, 0x3 ;  /* 0x0000000422227c11 */ /* 0x000fe4000f8e18ff */
[----:B------:R-:W-:-:S09]  /*0da0*/  P2R R40, PR, RZ, 0x40 ;  /* 0x00000040ff287803 */ /* 0x000fd20000000000 */
[----:B------:R1:W2:Y:S01]  /*0db0*/  @!P6 LDS.64 R8, [R34] ;  /* 0x000000002208e984 */ /* 0x0002a20000000a00 */
[----:B------:R-:W-:-:S04]  /*0dc0*/  PLOP3.LUT P6, PT, PT, PT, PT, 0x8, 0x80 ;  /* 0x000000000080781c */ /* 0x000fc80003fce170 */
[----:B------:R-:W-:Y:S02]  /*0dd0*/  P2R R38, PR, RZ, 0x40 ;  /* 0x00000040ff267803 */ /* 0x000fe40000000000 */
[----:B------:R-:W-:Y:S02]  /*0de0*/  ISETP.GT.U32.AND P6, PT, R32, 0x1f, PT ;  /* 0x0000001f2000780c */ /* 0x000fe40003fc4070 */
[----:B------:R-:W-:Y:S02]  /*0df0*/  ISETP.NE.AND P1, PT, R44, RZ, PT ;  /* 0x000000ff2c00720c */ /* 0x000fe40003f25270 */
[----:B0-----:R-:W-:-:S09]  /*0e00*/  P2R R41, PR, RZ, 0x40 ;  /* 0x00000040ff297803 */ /* 0x001fd20000000000 */
[----:B-1----:R-:W-:Y:S05]  /*0e10*/  @P6 BRA `(.L_x_7959) ;  /* 0x0000000000d46947 */ /* 0x002fea0003800000 */
[----:B------:R-:W-:-:S03]  /*0e20*/  UMOV UR5, 0xffffffff ;  /* 0xffffffff00057882 */ /* 0x000fc60000000000 */
[----:B------:R-:W-:Y:S05]  /*0e30*/  BRA.DIV UR5, `(.L_x_7960) ;  /* 0x0000009205e47947 */ /* 0x000fea000b800000 */
[----:B--2---:R-:W0:Y:S04]  /*0e40*/  SHFL.DOWN PT, R43, R9, 0x10, 0x1f ;  /* 0x0a001f00092b7f89 */ /* 0x004e2800000e0000 */
[----:B------:R-:W1:Y:S01]  /*0e50*/  SHFL.DOWN PT, R36, R8, 0x10, 0x1f ;  /* 0x0a001f0008247f89 */ /* 0x000e6200000e0000 */
[----:B0-----:R-:W-:Y:S01]  /*0e60*/  IMAD.MOV.U32 R7, RZ, RZ, R43 ;  /* 0x000000ffff077224 */ /* 0x001fe200078e002b */
[----:B-1----:R-:W-:-:S06]  /*0e70*/  MOV R6, R36 ;  /* 0x0000002400067202 */ /* 0x002fcc0000000f00 */
[----:B------:R-:W0:Y:S02]  /*0e80*/  DSETP.GEU.AND P6, PT, R8, R6, PT ;  /* 0x000000060800722a */ /* 0x000e240003fce000 */
[----:B0-----:R-:W-:Y:S02]  /*0e90*/  FSEL R43, R43, R9, !P6 ;  /* 0x000000092b2b7208 */ /* 0x001fe40007000000 */
[----:B------:R-:W-:-:S03]  /*0ea0*/  FSEL R42, R36, R8, !P6 ;  /* 0x00000008242a7208 */ /* 0x000fc60007000000 */
[----:B------:R-:W0:Y:S04]  /*0eb0*/  SHFL.DOWN PT, R44, R43, 0x8, 0x1f ;  /* 0x09001f002b2c7f89 */ /* 0x000e2800000e0000 */
[----:B------:R-:W1:Y:S01]  /*0ec0*/  SHFL.DOWN PT, R36, R42, 0x8, 0x1f ;  /* 0x09001f002a247f89 */ /* 0x000e6200000e0000 */
[----:B0-----:R-:W-:Y:S02]  /*0ed0*/  IMAD.MOV.U32 R7, RZ, RZ, R44 ;  /* 0x000000ffff077224 */ /* 0x001fe400078e002c */
[----:B-1----:R-:W-:-:S15]  /*0ee0*/  IMAD.MOV.U32 R6, RZ, RZ, R36 ;  /* 0x000000ffff067224 */ /* 0x002fde00078e0024 */
[----:B------:R-:W-:-:S15]  /*0ef0*/  NOP ;  /* 0x0000000000007918 */ /* 0x000fde0000000000 */
[----:B------:R-:W-:-:S15]  /*0f00*/  NOP ;  /* 0x0000000000007918 */ /* 0x000fde0000000000 */
[----:B------:R-:W-:-:S05]  /*0f10*/  NOP ;  /* 0x0000000000007918 */ /* 0x000fca0000000000 */
        /* <DEDUP_REMOVED lines=23> */
[----:B------:R0:W1:Y:S04]  /*1090*/  SHFL.DOWN PT, R42, R9, 0x1, 0x1f ;  /* 0x08201f00092a7f89 */ /* 0x00006800000e0000 */
[----:B------:R0:W2:Y:S02]  /*10a0*/  SHFL.DOWN PT, R36, R8, 0x1, 0x1f ;  /* 0x08201f0008247f89 */ /* 0x0000a400000e0000 */
.L_x_8042:
[----:B--2---:R-:W-:Y:S01]  /*10b0*/  MOV R6, R36 ;  /* 0x0000002400067202 */ /* 0x004fe20000000f00 */
[----:B-1----:R-:W-:Y:S01]  /*10c0*/  IMAD.MOV.U32 R7, RZ, RZ, R42 ;  /* 0x000000ffff077224 */ /* 0x002fe200078e002a */
[----:B------:R-:W-:Y:S02]  /*10d0*/  P2R R33, PR, RZ, 0x1 ;  /* 0x00000001ff217803 */ /* 0x000fe40000000000 */
[----:B------:R-:W-:-:S03]  /*10e0*/  ISETP.NE.AND P0, PT, R38, RZ, PT ;  /* 0x000000ff2600720c */ /* 0x000fc60003f05270 */
[----:B------:R-:W1:Y:S02]  /*10f0*/  DSETP.GEU.AND P6, PT, R8, R6, PT ;  /* 0x000000060800722a */ /* 0x000e640003fce000 */
[----:B-1----:R-:W-:Y:S02]  /*1100*/  FSEL R6, R36, R8, !P6 ;  /* 0x0000000824067208 */ /* 0x002fe40007000000 */
[----:B------:R-:W-:Y:S02]  /*1110*/  FSEL R7, R42, R9, !P6 ;  /* 0x000000092a077208 */ /* 0x000fe40007000000 */
[----:B------:R-:W-:-:S13]  /*1120*/  ISETP.NE.AND P6, PT, R32, RZ, PT ;  /* 0x000000ff2000720c */ /* 0x000fda0003fc5270 */
[----:B------:R1:W-:Y:S01]  /*1130*/  @!P6 STS.64 [UR4], R6 ;  /* 0x00000006ff00e988 */ /* 0x0003e20008000a04 */
[----:B------:R-:W-:-:S04]  /*1140*/  @!P6 PLOP3.LUT P0, PT, PT, PT, PT, 0x80, 0x8 ;  /* 0x000000000008e81c */ /* 0x000fc80003f0f070 */
[----:B------:R-:W-:Y:S02]  /*1150*/  P2R R38, PR, RZ, 0x1 ;  /* 0x00000001ff267803 */ /* 0x000fe40000000000 */
[----:B------:R-:W-:-:S13]  /*1160*/  ISETP.NE.AND P0, PT, R33, RZ, PT ;  /* 0x000000ff2100720c */ /* 0x000fda0003f05270 */
.L_x_7959:
[----:B------:R-:W-:Y:S05]  /*1170*/  WARPSYNC.ALL ;  /* 0x0000000000007948 */ /* 0x000fea0003800000 */
[----:B------:R-:W-:Y:S01]  /*1180*/  BAR.SYNC.DEFER_BLOCKING 0x0 ;  /* 0x0000000000007b1d */ /* 0x000fe20000010000 */
[----:B-1----:R-:W-:-:S05]  /*1190*/  CS2R R6, SRZ ;  /* 0x0000000000067805 */ /* 0x002fca000001ff00 */
[----:B------:R-:W-:Y:S01]  /*11a0*/  BSSY.RECONVERGENT B0, `(.L_x_7961) ;  /* 0x0000080000007945 */ /* 0x000fe20003800200 */
[----:B0-2---:R-:W0:Y:S03]  /*11b0*/  LDS.64 R8, [UR4] ;  /* 0x00000004ff087984 */ /* 0x005e260008000a00 */
        /* <DEDUP_REMOVED lines=124> */
.L_x_7964:
[----:B------:R-:W-:Y:S05]  /*1980*/  BSYNC.RECONVERGENT B1 ;  /* 0x0000000000017941 */ /* 0x000fea0003800200 */
.L_x_7963:
[----:B01----:R1:W2:Y:S02]  /*1990*/  DADD R6, RZ, R36 ;  /* 0x00000000ff067229 */ /* 0x0032a40000000024 */
.L_x_7962:
[----:B------:R-:W-:Y:S05]  /*19a0*/  BSYNC.RECONVERGENT B0 ;  /* 0x0000000000007941 */ /* 0x000fea0003800200 */
.L_x_7961:
        /* <DEDUP_REMOVED lines=124> */
.L_x_7968:
[----:B------:R-:W-:Y:S05]  /*2170*/  BSYNC.RECONVERGENT B1 ;  /* 0x0000000000017941 */ /* 0x000fea0003800200 */
.L_x_7967:
[----:B-12---:R3:W4:Y:S02]  /*2180*/  DADD R6, R6, R42 ;  /* 0x0000000006067229 */ /* 0x006724000000002a */
.L_x_7966:
[----:B------:R-:W-:Y:S05]  /*2190*/  BSYNC.RECONVERGENT B0 ;  /* 0x0000000000007941 */ /* 0x000fea0003800200 */
.L_x_7965:
        /* <DEDUP_REMOVED lines=31> */
[----:B0-----:R-:W-:Y:S01]  /*2390*/  MOV R44, 0xfca213ea ;  /* 0xfca213ea002c7802 */ /* 0x001fe20000000f00 */
[----:B------:R-:W-:Y:S01]  /*23a0*/  IMAD.MOV.U32 R45, RZ, RZ, 0x3e928af3 ;  /* 0x3e928af3ff2d7424 */ /* 0x000fe200078e00ff */
        /* <DEDUP_REMOVED lines=91> */
.L_x_7972:
[----:B------:R-:W-:Y:S05]  /*2960*/  BSYNC.RECONVERGENT B1 ;  /* 0x0000000000017941 */ /* 0x000fea0003800200 */
.L_x_7971:
[----:B-12-4-:R1:W2:Y:S02]  /*2970*/  DADD R6, R6, R42 ;  /* 0x0000000006067229 */ /* 0x0162a4000000002a */
.L_x_7970:
[----:B------:R-:W-:Y:S05]  /*2980*/  BSYNC.RECONVERGENT B0 ;  /* 0x0000000000007941 */ /* 0x000fea0003800200 */
.L_x_7969:
        /* <DEDUP_REMOVED lines=124> */
.L_x_7976:
[----:B------:R-:W-:Y:S05]  /*3150*/  BSYNC.RECONVERGENT B1 ;  /* 0x0000000000017941 */ /* 0x000fea0003800200 */
.L_x_7975:
[----:B-12-4-:R1:W2:Y:S02]  /*3160*/  DADD R6, R6, R42 ;  /* 0x0000000006067229 */ /* 0x0162a4000000002a */
.L_x_7974:
[----:B------:R-:W-:Y:S05]  /*3170*/  BSYNC.RECONVERGENT B0 ;  /* 0x0000000000007941 */ /* 0x000fea0003800200 */
.L_x_7973:
        /* <DEDUP_REMOVED lines=124> */
.L_x_7980:
[----:B------:R-:W-:Y:S05]  /*3940*/  BSYNC.RECONVERGENT B1 ;  /* 0x0000000000017941 */ /* 0x000fea0003800200 */
.L_x_7979:
[----:B-12-4-:R1:W2:Y:S02]  /*3950*/  DADD R6, R6, R42 ;  /* 0x0000000006067229 */ /* 0x0162a4000000002a */
.L_x_7978:
[----:B------:R-:W-:Y:S05]  /*3960*/  BSYNC.RECONVERGENT B0 ;  /* 0x0000000000007941 */ /* 0x000fea0003800200 */
.L_x_7977:
        /* <DEDUP_REMOVED lines=126> */
.L_x_7984:
[----:B------:R-:W-:Y:S05]  /*4150*/  BSYNC.RECONVERGENT B1 ;  /* 0x0000000000017941 */ /* 0x000fea0003800200 */
.L_x_7983:
[----:B-12-4-:R1:W2:Y:S02]  /*4160*/  DADD R6, R6, R42 ;  /* 0x0000000006067229 */ /* 0x0162a4000000002a */
.L_x_7982:
[----:B------:R-:W-:Y:S05]  /*4170*/  BSYNC.RECONVERGENT B0 ;  /* 0x0000000000007941 */ /* 0x000fea0003800200 */
.L_x_7981:
[----:B------:R-:W-:Y:S01]  /*4180*/  ISETP.NE.AND P1, PT, R39, RZ, PT ;  /* 0x000000ff2700720c */ /* 0x000fe20003f25270 */
[----:B------:R-:W-:-:S12]  /*4190*/  BSSY.RECONVERGENT B0, `(.L_x_7985) ;  /* 0x0000080000007945 */ /* 0x000fd80003800200 */
        /* <DEDUP_REMOVED lines=125> */
.L_x_7988:
[----:B------:R-:W-:Y:S05]  /*4970*/  BSYNC.RECONVERGENT B1 ;  /* 0x0000000000017941 */ /* 0x000fea0003800200 */
.L_x_7987:
[----:B-12-4-:R1:W2:Y:S02]  /*4980*/  DADD R6, R6, R42 ;  /* 0x0000000006067229 */ /* 0x0162a4000000002a */
.L_x_7986:
[----:B------:R-:W-:Y:S05]  /*4990*/  BSYNC.RECONVERGENT B0 ;  /* 0x0000000000007941 */ /* 0x000fea0003800200 */
.L_x_7985:
[----:B0-2-4-:R-:W-:Y:S01]  /*49a0*/  SHFL.DOWN PT, R33, R7, 0x10, 0x1f ;  /* 0x0a001f0007217f89 */ /* 0x015fe200000e0000 */
[----:B------:R-:W-:Y:S01]  /*49b0*/  BAR.SYNC.DEFER_BLOCKING 0x0 ;  /* 0x0000000000007b1d */ /* 0x000fe20000010000 */
[----:B------:R-:W-:Y:S02]  /*49c0*/  ISETP.NE.AND P3, PT, R40, RZ, PT ;  /* 0x000000ff2800720c */ /* 0x000fe40003f65270 */
[----:B------:R-:W-:Y:S02]  /*49d0*/  ISETP.NE.AND P2, PT, R41, RZ, PT ;  /* 0x000000ff2900720c */ /* 0x000fe40003f45270 */
[----:B------:R-:W-:Y:S01]  /*49e0*/  CS2R R40, SRZ ;  /* 0x0000000000287805 */ /* 0x000fe2000001ff00 */
[----:B------:R-:W-:Y:S01]  /*49f0*/  BSSY B0, `(.L_x_7989) ;  /* 0x0000040000007945 */ /* 0x000fe20003800000 */
[----:B------:R-:W1:Y:S02]  /*4a00*/  SHFL.DOWN PT, R32, R6, 0x10, 0x1f ;  /* 0x0a001f0006207f89 */ /* 0x000e6400000e0000 */
[----:B-1----:R-:W0:Y:S02]  /*4a10*/  DADD R36, R32, R6 ;  /* 0x0000000020247229 */ /* 0x002e240000000006 */
[----:B0-----:R-:W-:Y:S04]  /*4a20*/  SHFL.DOWN PT, R33, R37, 0x8, 0x1f ;  /* 0x09001f0025217f89 */ /* 0x001fe800000e0000 */
[----:B------:R-:W3:-:S15]  /*4a30*/  SHFL.DOWN PT, R32, R36, 0x8, 0x1f ;  /* 0x09001f0024207f89 */ /* 0x000ede00000e0000 */
[----:B------:R-:W-:-:S15]  /*4a40*/  NOP ;  /* 0x0000000000007918 */ /* 0x000fde0000000000 */
[----:B------:R-:W-:-:S15]  /*4a50*/  NOP ;  /* 0x0000000000007918 */ /* 0x000fde0000000000 */
[----:B------:R-:W-:-:S13]  /*4a60*/  NOP ;  /* 0x0000000000007918 */ /* 0x000fda0000000000 */
[----:B---3--:R-:W0:Y:S02]  /*4a70*/  DADD R42, R36, R32 ;  /* 0x00000000242a7229 */ /* 0x008e240000000020 */
        /* <DEDUP_REMOVED lines=11> */
[----:B0-----:R0:W1:Y:S02]  /*4b30*/  DADD R46, R44, R32 ;  /* 0x000000002c2e7229 */ /* 0x0010640000000020 */
[----:B0-----:R-:W0:Y:S01]  /*4b40*/  S2R R32, SR_TID.X ;  /* 0x0000000000207919 */ /* 0x001e220000002100 */
[----:B-1----:R-:W-:Y:S04]  /*4b50*/  SHFL.DOWN PT, R7, R47, 0x1, 0x1f ;  /* 0x08201f002f077f89 */ /* 0x002fe800000e0000 */
[----:B------:R-:W1:Y:S01]  /*4b60*/  SHFL.DOWN PT, R6, R46, 0x1, 0x1f ;  /* 0x08201f002e067f89 */ /* 0x000e6200000e0000 */
[C---:B0-----:R-:W-:Y:S01]  /*4b70*/  LOP3.LUT P1, RZ, R32.reuse, 0x1f, RZ, 0xc0, !PT ;  /* 0x0000001f20ff7812 */ /* 0x041fe2000782c0ff */
[C---:B------:R-:W-:Y:S01]  /*4b80*/  @!P3 IMAD.SHL.U32 R34, R32.reuse, 0x8, RZ ;  /* 0x000000082022b824 */ /* 0x040fe200078e00ff */
[----:B------:R-:W-:-:S04]  /*4b90*/  LEA.HI R37, R32, UR4, RZ, 0x1e ;  /* 0x0000000420257c11 */ /* 0x000fc8000f8ff0ff */
[----:B------:R-:W-:-:S15]  /*4ba0*/  @!P3 LOP3.LUT R34, R34, 0xf8, RZ, 0xc0, !PT ;  /* 0x000000f82222b812 */ /* 0x000fde00078ec0ff */
[----:B------:R-:W-:-:S15]  /*4bb0*/  NOP ;  /* 0x0000000000007918 */ /* 0x000fde0000000000 */
[----:B------:R-:W-:-:S15]  /*4bc0*/  NOP ;  /* 0x0000000000007918 */ /* 0x000fde0000000000 */
[----:B------:R-:W-:-:S05]  /*4bd0*/  NOP ;  /* 0x0000000000007918 */ /* 0x000fca0000000000 */
[----:B-1----:R-:W0:Y:S02]  /*4be0*/  DADD R6, R46, R6 ;  /* 0x000000002e067229 */ /* 0x002e240000000006 */
        /* <DEDUP_REMOVED lines=8> */
[----:B-1----:R-:W1:Y:S02]  /*4c70*/  DADD R42, R40, R42 ;  /* 0x00000000282a7229 */ /* 0x002e64000000002a */
[----:B-1----:R-:W-:Y:S04]  /*4c80*/  SHFL.DOWN PT, R45, R43, 0x8, 0x1f ;  /* 0x09001f002b2d7f89 */ /* 0x002fe800000e0000 */
[----:B------:R-:W1:-:S15]  /*4c90*/  SHFL.DOWN PT, R44, R42, 0x8, 0x1f ;  /* 0x09001f002a2c7f89 */ /* 0x000e5e00000e0000 */
[----:B------:R-:W-:-:S15]  /*4ca0*/  NOP ;  /* 0x0000000000007918 */ /* 0x000fde0000000000 */
[----:B------:R-:W-:-:S15]  /*4cb0*/  NOP ;  /* 0x0000000000007918 */ /* 0x000fde0000000000 */
[----:B------:R-:W-:-:S13]  /*4cc0*/  NOP ;  /* 0x0000000000007918 */ /* 0x000fda0000000000 */
        /* <DEDUP_REMOVED lines=13> */
[----:B-1----:R1:W2:Y:S04]  /*4da0*/  SHFL.DOWN PT, R39, R41, 0x1, 0x1f ;  /* 0x08201f0029277f89 */ /* 0x0022a800000e0000 */
[----:B------:R1:W3:Y:S02]  /*4db0*/  SHFL.DOWN PT, R36, R40, 0x1, 0x1f ;  /* 0x08201f0028247f89 */ /* 0x0002e400000e0000 */
.L_x_8053:
[----:B0--3--:R-:W-:Y:S02]  /*4dc0*/  IMAD.MOV.U32 R6, RZ, RZ, R36 ;  /* 0x000000ffff067224 */ /* 0x009fe400078e0024 */
[----:B--2---:R-:W-:-:S06]  /*4dd0*/  IMAD.MOV.U32 R7, RZ, RZ, R39 ;  /* 0x000000ffff077224 */ /* 0x004fcc00078e0027 */
[----:B-1----:R2:W3:Y:S02]  /*4de0*/  DADD R40, R40, R6 ;  /* 0x0000000028287229 */ /* 0x0024e40000000006 */
.L_x_7990:
[----:B------:R-:W-:Y:S05]  /*4df0*/  BSYNC B0 ;  /* 0x0000000000007941 */ /* 0x000fea0003800000 */
.L_x_7989:
[----:B------:R-:W-:Y:S01]  /*4e00*/  ISETP.NE.AND P1, PT, R38, RZ, PT ;  /* 0x000000ff2600720c */ /* 0x000fe20003f25270 */
[----:B------:R-:W-:-:S12]  /*4e10*/  WARPSYNC.ALL ;  /* 0x0000000000007948 */ /* 0x000fd80003800000 */
[----:B-1-3--:R1:W-:Y:S01]  /*4e20*/  @P1 STS.64 [UR4], R40 ;  /* 0x00000028ff001988 */ /* 0x00a3e20008000a04 */
[----:B------:R-:W-:Y:S06]  /*4e30*/  BAR.SYNC.DEFER_BLOCKING 0x0 ;  /* 0x0000000000007b1d */ /* 0x000fec0000010000 */
[----:B------:R-:W-:Y:S01]  /*4e40*/  BSSY.RECONVERGENT B1, `(.L_x_7992) ;  /* 0x00000c1000017945 */ /* 0x000fe20003800200 */
[----:B0-2---:R-:W0:Y:S03]  /*4e50*/  LDS.64 R6, [UR4] ;  /* 0x00000004ff067984 */ /* 0x005e260008000a00 */
[----:B------:R-:W-:Y:S05]  /*4e60*/  @P0 BRA `(.L_x_7993) ;  /* 0x0000000800f80947 */ /* 0x000fea0003800000 */
[----:B0-----:R-:W0:Y:S01]  /*4e70*/  MUFU.RCP64H R39, R7 ;  /* 0x0000000700277308 */ /* 0x001e220000001800 */
[----:B------:R-:W-:Y:S01]  /*4e80*/  IMAD.MOV.U32 R38, RZ, RZ, 0x1 ;  /* 0x00000001ff267424 */ /* 0x000fe200078e00ff */
[----:B------:R-:W2:Y:S01]  /*4e90*/  DADD R2, R2, -R8 ;  /* 0x0000000002027229 */ /* 0x000ea20000000808 */
[----:B------:R-:W-:Y:S01]  /*4ea0*/  IMAD.MOV.U32 R34, RZ, RZ, 0x652b82fe ;  /* 0x652b82feff227424 */ /* 0x000fe200078e00ff */
[----:B------:R-:W-:Y:S01]  /*4eb0*/  UMOV UR4, 0xfefa39ef ;  /* 0xfefa39ef00047882 */ /* 0x000fe20000000000 */
[----:B------:R-:W-:Y:S01]  /*4ec0*/  IMAD.MOV.U32 R35, RZ, RZ, 0x3ff71547 ;  /* 0x3ff71547ff237424 */ /* 0x000fe200078e00ff */
[----:B------:R-:W-:Y:S01]  /*4ed0*/  UMOV UR5, 0x3fe62e42 ;  /* 0x3fe62e4200057882 */ /* 0x000fe20000000000 */
[----:B--2---:R-:W-:Y:S01]  /*4ee0*/  FSETP.GEU.FTZ.AND P0, PT, |R3|, 4.1917929649353027344, PT ;  /* 0x4086232b0300780b */ /* 0x004fe20003f1e200 */
[----:B------:R-:W-:-:S15]  /*4ef0*/  BSSY.RECONVERGENT B0, `(.L_x_7994) ;  /* 0x000008f000007945 */ /* 0x000fde0003800200 */
[----:B------:R-:W-:-:S15]  /*4f00*/  NOP ;  /* 0x0000000000007918 */ /* 0x000fde0000000000 */
[----:B------:R-:W-:-:S15]  /*4f10*/  NOP ;  /* 0x0000000000007918 */ /* 0x000fde0000000000 */
[----:B------:R-:W-:-:S13]  /*4f20*/  NOP ;  /* 0x0000000000007918 */ /* 0x000fda0000000000 */
[----:B0-----:R-:W1:-:S15]  /*4f30*/  DFMA R36, -R6, R38, 1 ;  /* 0x3ff000000624742b */ /* 0x001e5e0000000126 */
        /* <DEDUP_REMOVED lines=19> */
[----:B-1----:R1:W-:Y:S02]  /*5070*/  DFMA R38, R38, R40, R38 ;  /* 0x000000282626722b */ /* 0x0023e40000000026 */
[----:B-1----:R-:W-:Y:S01]  /*5080*/  MOV R40, 0xfca213ea ;  /* 0xfca213ea00287802 */ /* 0x002fe20000000f00 */
[----:B------:R-:W-:-:S15]  /*5090*/  IMAD.MOV.U32 R41, RZ, RZ, 0x3e928af3 ;  /* 0x3e928af3ff297424 */ /* 0x000fde00078e00ff */
[----:B------:R-:W-:-:S15]  /*50a0*/  NOP ;  /* 0x0000000000007918 */ /* 0x000fde0000000000 */
[----:B------:R-:W-:-:S15]  /*50b0*/  NOP ;  /* 0x0000000000007918 */ /* 0x000fde0000000000 */
[----:B------:R-:W-:-:S15]  /*50c0*/  NOP ;  /* 0x0000000000007918 */ /* 0x000fde0000000000 */
[----:B------:R-:W-:-:S01]  /*50d0*/  NOP ;  /* 0x0000000000007918 */ /* 0x000fc20000000000 */
[----:B0-----:R-:W0:Y:S01]  /*50e0*/  DFMA R36, R42, -UR4, R2 ;  /* 0x800000042a247c2b */ /* 0x001e220008000002 */
        /* <DEDUP_REMOVED lines=74> */
[----:B------:R-:W1:-:S15]  /*5590*/  DFMA R40, -R6, R38, 1 ;  /* 0x3ff000000628742b */ /* 0x000e5e0000000126 */
        /* <DEDUP_REMOVED lines=36> */
.L_x_7995:
[----:B------:R-:W-:Y:S05]  /*57e0*/  BSYNC.RECONVERGENT B0 ;  /* 0x0000000000007941 */ /* 0x000fea0003800200 */
.L_x_7994:
[----:B-1----:R-:W-:Y:S01]  /*57f0*/  MOV R34, R36 ;  /* 0x0000002400227202 */ /* 0x002fe20000000f00 */
        /* <DEDUP_REMOVED lines=22> */
[----:B------:R-:W-:Y:S05]  /*5960*/  CALL.REL.NOINC `($__internal_42_$__cuda_sm20_div_rn_f64_full) ;  /* 0x0000005000507944 */ /* 0x000fea0003c00000 */
[----:B------:R-:W-:Y:S01]  /*5970*/  IMAD.MOV.U32 R2, RZ, RZ, R40 ;  /* 0x000000ffff027224 */ /* 0x000fe200078e0028 */
[----:B------:R-:W-:-:S07]  /*5980*/  MOV R3, R41 ;  /* 0x0000002900037202 */ /* 0x000fce0000000f00 */
.L_x_7997:
[----:B------:R-:W-:Y:S05]  /*5990*/  BSYNC.RECONVERGENT B2 ;  /* 0x0000000000027941 */ /* 0x000fea0003800200 */
.L_x_7996:
[----:B------:R-:W0:Y:S01]  /*59a0*/  LDCU.64 UR10, c[0x0][0x390] ;  /* 0x00007200ff0a77ac */ /* 0x000e220008000a00 */
[----:B------:R-:W-:Y:S01]  /*59b0*/  IMAD.MOV.U32 R33, RZ, RZ, RZ ;  /* 0x000000ffff217224 */ /* 0x000fe200078e00ff */
[----:B------:R-:W1:Y:S01]  /*59c0*/  LDCU.64 UR4, c[0x0][0x380] ;  /* 0x00007000ff0477ac */ /* 0x000e620008000a00 */
[----:B0-----:R-:W-:Y:S02]  /*59d0*/  IMAD.U32 R35, RZ, RZ, UR10 ;  /* 0x0000000aff237e24 */ /* 0x001fe4000f8e00ff */
[----:B------:R-:W-:Y:S02]  /*59e0*/  IMAD.U32 R0, RZ, RZ, UR11 ;  /* 0x0000000bff007e24 */ /* 0x000fe4000f8e00ff */
[----:B------:R-:W-:-:S04]  /*59f0*/  IMAD.WIDE.U32 R36, R35, UR7, R32 ;  /* 0x0000000723247c25 */ /* 0x000fc8000f8e0020 */
[----:B------:R-:W-:Y:S01]  /*5a00*/  IMAD R33, R0, UR7, RZ ;  /* 0x0000000700217c24 */ /* 0x000fe2000f8e02ff */
[----:B-1----:R-:W-:-:S03]  /*5a10*/  LEA R32, P0, R36, UR4, 0x3 ;  /* 0x0000000424207c11 */ /* 0x002fc6000f8018ff */
[----:B------:R-:W-:-:S05]  /*5a20*/  IMAD.IADD R33, R37, 0x1, R33 ;  /* 0x0000000125217824 */ /* 0x000fca00078e0221 */
[----:B------:R-:W-:-:S05]  /*5a30*/  LEA.HI.X R33, R36, UR5, R33, 0x3, P0 ;  /* 0x0000000524217c11 */ /* 0x000fca00080f1c21 */
[----:B------:R2:W-:Y:S02]  /*5a40*/  STG.E.64 desc[UR8][R32.64], R2 ;  /* 0x0000000220007986 */ /* 0x0005e4000c101b08 */
.L_x_7993:
[----:B------:R-:W-:Y:S05]  /*5a50*/  BSYNC.RECONVERGENT B1 ;  /* 0x0000000000017941 */ /* 0x000fea0003800200 */
.L_x_7992:
[----:B------:R-:W-:Y:S01]  /*5a60*/  ISETP.GE.U32.AND P0, PT, R26, R35, PT ;  /* 0x000000231a00720c */ /* 0x000fe20003f06070 */
[----:B------:R-:W-:Y:S03]  /*5a70*/  BSSY.RECONVERGENT B1, `(.L_x_7998) ;  /* 0x00000bd000017945 */ /* 0x000fe60003800200 */
[----:B------:R-:W-:-:S13]  /*5a80*/  ISETP.GE.AND.EX P0, PT, RZ, R0, PT, P0 ;  /* 0x00000000ff00720c */ /* 0x000fda0003f06300 */
[----:B------:R-:W-:Y:S05]  /*5a90*/  @P0 BRA `(.L_x_7999) ;  /* 0x0000000800e80947 */ /* 0x000fea0003800000 */
[----:B0-----:R-:W0:Y:S01]  /*5aa0*/  MUFU.RCP64H R37, R7 ;  /* 0x0000000700257308 */ /* 0x001e220000001800 */
[----:B--2---:R-:W-:Y:S01]  /*5ab0*/  IMAD.MOV.U32 R2, RZ, RZ, 0x652b82fe ;  /* 0x652b82feff027424 */ /* 0x004fe200078e00ff */
[----:B------:R-:W-:Y:S01]  /*5ac0*/  MOV R36, 0x1 ;  /* 0x0000000100247802 */ /* 0x000fe20000000f00 */
[----:B------:R-:W-:Y:S01]  /*5ad0*/  IMAD.MOV.U32 R3, RZ, RZ, 0x3ff71547 ;  /* 0x3ff71547ff037424 */ /* 0x000fe200078e00ff */
[----:B------:R-:W2:Y:S01]  /*5ae0*/  DADD R30, R30, -R8 ;  /* 0x000000001e1e7229 */ /* 0x000ea20000000808 */
[----:B------:R-:W-:Y:S01]  /*5af0*/  UMOV UR4, 0xfefa39ef ;  /* 0xfefa39ef00047882 */ /* 0x000fe20000000000 */
[----:B------:R-:W-:Y:S01]  /*5b00*/  UMOV UR5, 0x3fe62e42 ;  /* 0x3fe62e4200057882 */ /* 0x000fe20000000000 */
[----:B--2---:R-:W-:Y:S01]  /*5b10*/  FSETP.GEU.FTZ.AND P0, PT, |R31|, 4.1917929649353027344, PT ;  /* 0x4086232b1f00780b */ /* 0x004fe20003f1e200 */
        /* <DEDUP_REMOVED lines=141> */
.L_x_8001:
[----:B------:R-:W-:Y:S05]  /*63f0*/  BSYNC.RECONVERGENT B0 ;  /* 0x0000000000007941 */ /* 0x000fea0003800200 */
.L_x_8000:
        /* <DEDUP_REMOVED lines=21> */
[----:B-1----:R-:W-:Y:S05]  /*6550*/  CALL.REL.NOINC `($__internal_42_$__cuda_sm20_div_rn_f64_full) ;  /* 0x0000004400547944 */ /* 0x002fea0003c00000 */
[----:B------:R-:W-:Y:S02]  /*6560*/  IMAD.MOV.U32 R2, RZ, RZ, R40 ;  /* 0x000000ffff027224 */ /* 0x000fe400078e0028 */
[----:B------:R-:W-:-:S07]  /*6570*/  IMAD.MOV.U32 R3, RZ, RZ, R41 ;  /* 0x000000ffff037224 */ /* 0x000fce00078e0029 */
.L_x_8003:
[----:B------:R-:W-:Y:S05]  /*6580*/  BSYNC.RECONVERGENT B2 ;  /* 0x0000000000027941 */ /* 0x000fea0003800200 */
.L_x_8002:
        /* <DEDUP_REMOVED lines=11> */
.L_x_7999:
[----:B------:R-:W-:Y:S05]  /*6640*/  BSYNC.RECONVERGENT B1 ;  /* 0x0000000000017941 */ /* 0x000fea0003800200 */
.L_x_7998:
[----:B------:R-:W-:Y:S01]  /*6650*/  ISETP.GE.U32.AND P0, PT, R22, R35, PT ;  /* 0x000000231600720c */ /* 0x000fe20003f06070 */
[----:B------:R-:W-:Y:S03]  /*6660*/  BSSY.RECONVERGENT B1, `(.L_x_8004) ;  /* 0x00000bd000017945 */ /* 0x000fe60003800200 */
[----:B------:R-:W-:-:S13]  /*6670*/  ISETP.GE.AND.EX P0, PT, RZ, R0, PT, P0 ;  /* 0x00000000ff00720c */ /* 0x000fda0003f06300 */
[----:B------:R-:W-:Y:S05]  /*6680*/  @P0 BRA `(.L_x_8005) ;  /* 0x0000000800e80947 */ /* 0x000fea0003800000 */
[----:B0-2---:R-:W0:Y:S01]  /*6690*/  MUFU.RCP64H R33, R7 ;  /* 0x0000000700217308 */ /* 0x005e220000001800 */
[----:B---3--:R-:W-:Y:S01]  /*66a0*/  IMAD.MOV.U32 R2, RZ, RZ, 0x652b82fe ;  /* 0x652b82feff027424 */ /* 0x008fe200078e00ff */
        /* <DEDUP_REMOVED lines=39> */
[----:B0-----:R-:W-:Y:S01]  /*6920*/  MOV R26, 0xfca213ea ;  /* 0xfca213ea001a7802 */ /* 0x001fe20000000f00 */
[----:B------:R-:W-:Y:S01]  /*6930*/  IMAD.MOV.U32 R27, RZ, RZ, 0x3e928af3 ;  /* 0x3e928af3ff1b7424 */ /* 0x000fe200078e00ff */
        /* <DEDUP_REMOVED lines=106> */
.L_x_8007:
[----:B------:R-:W-:Y:S05]  /*6fe0*/  BSYNC.RECONVERGENT B0 ;  /* 0x0000000000007941 */ /* 0x000fea0003800200 */
.L_x_8006:
        /* <DEDUP_REMOVED lines=24> */
.L_x_8009:
[----:B------:R-:W-:Y:S05]  /*7170*/  BSYNC.RECONVERGENT B2 ;  /* 0x0000000000027941 */ /* 0x000fea0003800200 */
.L_x_8008:
[----:B------:R-:W0:Y:S01]  /*7180*/  LDCU.64 UR10, c[0x0][0x390] ;  /* 0x00007200ff0a77ac */ /* 0x000e220008000a00 */
[----:B------:R-:W-:Y:S01]  /*7190*/  IMAD.MOV.U32 R23, RZ, RZ, RZ ;  /* 0x000000ffff177224 */ /* 0x000fe200078e00ff */
[----:B------:R-:W2:Y:S01]  /*71a0*/  LDCU.64 UR4, c[0x0][0x380] ;  /* 0x00007000ff0477ac */ /* 0x000ea20008000a00 */
[----:B0-----:R-:W-:Y:S01]  /*71b0*/  IMAD.U32 R35, RZ, RZ, UR10 ;  /* 0x0000000aff237e24 */ /* 0x001fe2000f8e00ff */
[----:B------:R-:W-:-:S03]  /*71c0*/  MOV R0, UR11 ;  /* 0x0000000b00007c02 */ /* 0x000fc60008000f00 */
[----:B------:R-:W-:-:S04]  /*71d0*/  IMAD.WIDE.U32 R26, R35, UR7, R22 ;  /* 0x00000007231a7c25 */ /* 0x000fc8000f8e0016 */
[----:B------:R-:W-:Y:S01]  /*71e0*/  IMAD R23, R0, UR7, RZ ;  /* 0x0000000700177c24 */ /* 0x000fe2000f8e02ff */
[----:B--2---:R-:W-:-:S03]  /*71f0*/  LEA R22, P0, R26, UR4, 0x3 ;  /* 0x000000041a167c11 */ /* 0x004fc6000f8018ff */
[----:B------:R-:W-:-:S05]  /*7200*/  IMAD.IADD R23, R23, 0x1, R27 ;  /* 0x0000000117177824 */ /* 0x000fca00078e021b */
[----:B------:R-:W-:-:S05]  /*7210*/  LEA.HI.X R23, R26, UR5, R23, 0x3, P0 ;  /* 0x000000051a177c11 */ /* 0x000fca00080f1c17 */
[----:B------:R4:W-:Y:S02]  /*7220*/  STG.E.64 desc[UR8][R22.64], R2 ;  /* 0x0000000216007986 */ /* 0x0009e4000c101b08 */
.L_x_8005:
[----:B------:R-:W-:Y:S05]  /*7230*/  BSYNC.RECONVERGENT B1 ;  /* 0x0000000000017941 */ /* 0x000fea0003800200 */
.L_x_8004:
[----:B------:R-:W-:Y:S01]  /*7240*/  ISETP.GE.U32.AND P0, PT, R20, R35, PT ;  /* 0x000000231400720c */ /* 0x000fe20003f06070 */
[----:B------:R-:W-:Y:S03]  /*7250*/  BSSY.RECONVERGENT B1, `(.L_x_8010) ;  /* 0x00000bd000017945 */ /* 0x000fe60003800200 */
[----:B------:R-:W-:-:S13]  /*7260*/  ISETP.GE.AND.EX P0, PT, RZ, R0, PT, P0 ;  /* 0x00000000ff00720c */ /* 0x000fda0003f06300 */
[----:B------:R-:W-:Y:S05]  /*7270*/  @P0 BRA `(.L_x_8011) ;  /* 0x0000000800e80947 */ /* 0x000fea0003800000 */
[----:B0-----:R-:W0:Y:S01]  /*7280*/  MUFU.RCP64H R29, R7 ;  /* 0x00000007001d7308 */ /* 0x001e220000001800 */
[----:B--234-:R-:W-:Y:S01]  /*7290*/  IMAD.MOV.U32 R2, RZ, RZ, 0x652b82fe ;  /* 0x652b82feff027424 */ /* 0x01cfe200078e00ff */
        /* <DEDUP_REMOVED lines=147> */
.L_x_8013:
[----:B------:R-:W-:Y:S05]  /*7bd0*/  BSYNC.RECONVERGENT B0 ;  /* 0x0000000000007941 */ /* 0x000fea0003800200 */
.L_x_8012:
[----:B--2---:R-:W-:Y:S01]  /*7be0*/  IMAD.MOV.U32 R24, RZ, RZ, R38 ;  /* 0x000000ffff187224 */ /* 0x004fe200078e0026 */
        /* <DEDUP_REMOVED lines=23> */
.L_x_8015:
[----:B------:R-:W-:Y:S05]  /*7d60*/  BSYNC.RECONVERGENT B2 ;  /* 0x0000000000027941 */ /* 0x000fea0003800200 */
.L_x_8014:
        /* <DEDUP_REMOVED lines=11> */
.L_x_8011:
[----:B------:R-:W-:Y:S05]  /*7e20*/  BSYNC.RECONVERGENT B1 ;  /* 0x0000000000017941 */ /* 0x000fea0003800200 */
.L_x_8010:
[----:B------:R-:W-:Y:S01]  /*7e30*/  ISETP.GE.U32.AND P0, PT, R16, R35, PT ;  /* 0x000000231000720c */ /* 0x000fe20003f06070 */
[----:B------:R-:W-:Y:S03]  /*7e40*/  BSSY.RECONVERGENT B1, `(.L_x_8016) ;  /* 0x00000be000017945 */ /* 0x000fe60003800200 */
[----:B------:R-:W-:-:S13]  /*7e50*/  ISETP.GE.AND.EX P0, PT, RZ, R0, PT, P0 ;  /* 0x00000000ff00720c */ /* 0x000fda0003f06300 */
[----:B------:R-:W-:Y:S05]  /*7e60*/  @P0 BRA `(.L_x_8017) ;  /* 0x0000000800ec0947 */ /* 0x000fea0003800000 */
[----:B0-----:R-:W4:Y:S01]  /*7e70*/  MUFU.RCP64H R25, R7 ;  /* 0x0000000700197308 */ /* 0x001f220000001800 */
[----:B------:R-:W-:Y:S01]  /*7e80*/  IMAD.MOV.U32 R20, RZ, RZ, 0x652b82fe ;  /* 0x652b82feff147424 */ /* 0x000fe200078e00ff */
        /* <DEDUP_REMOVED lines=15> */
[----:B----4-:R-:W0:-:S15]  /*7f80*/  DFMA R22, -R6, R24, 1 ;  /* 0x3ff000000616742b */ /* 0x010e1e0000000118 */
[----:B------:R-:W-:-:S15]  /*7f90*/  NOP ;  /* 0x0000000000007918 */ /* 0x000fde0000000000 */
[----:B------:R-:W-:-:S15]  /*7fa0*/  NOP ;  /* 0x0000000000007918 */ /* 0x000fde0000000000 */
[----:B------:R-:W-:-:S15]  /*7fb0*/  NOP ;  /* 0x0000000000007918 */ /* 0x000fde0000000000 */
[----:B------:R-:W-:-:S04]  /*7fc0*/  NOP ;  /* 0x0000000000007918 */ /* 0x000fc80000000000 */
[----:B--23--:R-:W2:-:S15]  /*7fd0*/  DADD R2, R20, -6.75539944105574400000e+15 ;  /* 0xc338000014027429 */ /* 0x00ce9e0000000000 */
        /* <DEDUP_REMOVED lines=127> */
.L_x_8019:
[----:B------:R-:W-:Y:S05]  /*87d0*/  BSYNC.RECONVERGENT B0 ;  /* 0x0000000000007941 */ /* 0x000fea0003800200 */
.L_x_8018:
        /* <DEDUP_REMOVED lines=21> */
[----:B-1----:R-:W-:Y:S05]  /*8930*/  CALL.REL.NOINC `($__internal_42_$__cuda_sm20_div_rn_f64_full) ;  /* 0x00000020005c7944 */ /* 0x002fea0003c00000 */
[----:B------:R-:W-:Y:S02]  /*8940*/  IMAD.MOV.U32 R2, RZ, RZ, R40 ;  /* 0x000000ffff027224 */ /* 0x000fe400078e0028 */
[----:B------:R-:W-:-:S07]  /*8950*/  IMAD.MOV.U32 R3, RZ, RZ, R41 ;  /* 0x000000ffff037224 */ /* 0x000fce00078e0029 */
.L_x_8021:
[----:B------:R-:W-:Y:S05]  /*8960*/  BSYNC.RECONVERGENT B2 ;  /* 0x0000000000027941 */ /* 0x000fea0003800200 */
.L_x_8020:
[----:B------:R-:W0:Y:S01]  /*8970*/  LDCU.64 UR10, c[0x0][0x390] ;  /* 0x00007200ff0a77ac */ /* 0x000e220008000a00 */
[----:B------:R-:W-:Y:S01]  /*8980*/  IMAD.MOV.U32 R17, RZ, RZ, RZ ;  /* 0x000000ffff117224 */ /* 0x000fe200078e00ff */
[----:B------:R-:W2:Y:S01]  /*8990*/  LDCU.64 UR4, c[0x0][0x380] ;  /* 0x00007000ff0477ac */ /* 0x000ea20008000a00 */
[----:B0-----:R-:W-:Y:S02]  /*89a0*/  IMAD.U32 R35, RZ, RZ, UR10 ;  /* 0x0000000aff237e24 */ /* 0x001fe4000f8e00ff */
[----:B------:R-:W-:Y:S02]  /*89b0*/  IMAD.U32 R0, RZ, RZ, UR11 ;  /* 0x0000000bff007e24 */ /* 0x000fe4000f8e00ff */
[----:B------:R-:W-:-:S04]  /*89c0*/  IMAD.WIDE.U32 R18, R35, UR7, R16 ;  /* 0x0000000723127c25 */ /* 0x000fc8000f8e0010 */
[----:B------:R-:W-:Y:S01]  /*89d0*/  IMAD R17, R0, UR7, RZ ;  /* 0x0000000700117c24 */ /* 0x000fe2000f8e02ff */
[----:B--2---:R-:W-:-:S04]  /*89e0*/  LEA R16, P0, R18, UR4, 0x3 ;  /* 0x0000000412107c11 */ /* 0x004fc8000f8018ff */
[----:B------:R-:W-:-:S04]  /*89f0*/  IADD3 R17, PT, PT, R17, R19, RZ ;  /* 0x0000001311117210 */ /* 0x000fc80007ffe0ff */
[----:B------:R-:W-:-:S05]  /*8a00*/  LEA.HI.X R17, R18, UR5, R17, 0x3, P0 ;  /* 0x0000000512117c11 */ /* 0x000fca00080f1c11 */
[----:B------:R0:W-:Y:S02]  /*8a10*/  STG.E.64 desc[UR8][R16.64], R2 ;  /* 0x0000000210007986 */ /* 0x0001e4000c101b08 */
.L_x_8017:
[----:B------:R-:W-:Y:S05]  /*8a20*/  BSYNC.RECONVERGENT B1 ;  /* 0x0000000000017941 */ /* 0x000fea0003800200 */
.L_x_8016:
        /* <DEDUP_REMOVED lines=153> */
.L_x_8025:
[----:B------:R-:W-:Y:S05]  /*93c0*/  BSYNC.RECONVERGENT B0 ;  /* 0x0000000000007941 */ /* 0x000fea0003800200 */
.L_x_8024:
        /* <DEDUP_REMOVED lines=21> */
[----:B-1----:R-:W-:Y:S05]  /*9520*/  CALL.REL.NOINC `($__internal_42_$__cuda_sm20_div_rn_f64_full) ;  /* 0x0000001400607944 */ /* 0x002fea0003c00000 */
[----:B------:R-:W-:Y:S02]  /*9530*/  IMAD.MOV.U32 R2, RZ, RZ, R40 ;  /* 0x000000ffff027224 */ /* 0x000fe400078e0028 */
[----:B------:R-:W-:-:S07]  /*9540*/  IMAD.MOV.U32 R3, RZ, RZ, R41 ;  /* 0x000000ffff037224 */ /* 0x000fce00078e0029 */
.L_x_8027:
[----:B------:R-:W-:Y:S05]  /*9550*/  BSYNC.RECONVERGENT B2 ;  /* 0x0000000000027941 */ /* 0x000fea0003800200 */
.L_x_8026:
        /* <DEDUP_REMOVED lines=11> */
.L_x_8023:
[----:B------:R-:W-:Y:S05]  /*9610*/  BSYNC.RECONVERGENT B1 ;  /* 0x0000000000017941 */ /* 0x000fea0003800200 */
.L_x_8022:
[----:B------:R-:W-:-:S04]  /*9620*/  ISETP.GE.U32.AND P0, PT, R4, R35, PT ;  /* 0x000000230400720c */ /* 0x000fc80003f06070 */
[----:B------:R-:W-:-:S13]  /*9630*/  ISETP.GE.AND.EX P0, PT, RZ, R0, PT, P0 ;  /* 0x00000000ff00720c */ /* 0x000fda0003f06300 */
[----:B------:R-:W-:Y:S05]  /*9640*/  @P0 EXIT ;  /* 0x000000000000094d */ /* 0x000fea0003800000 */
[----:B0-----:R-:W0:Y:S01]  /*9650*/  MUFU.RCP64H R15, R7 ;  /* 0x00000007000f7308 */ /* 0x001e220000001800 */
[----:B--234-:R-:W-:Y:S01]  /*9660*/  MOV R2, 0x652b82fe ;  /* 0x652b82fe00027802 */ /* 0x01cfe20000000f00 */
        /* <DEDUP_REMOVED lines=147> */
.L_x_8029:
[----:B------:R-:W-:Y:S05]  /*9fa0*/  BSYNC.RECONVERGENT B0 ;  /* 0x0000000000007941 */ /* 0x000fea0003800200 */
.L_x_8028:
        /* <DEDUP_REMOVED lines=22> */
[----:B------:R-:W-:Y:S01]  /*a110*/  MOV R2, R40 ;  /* 0x0000002800027202 */ /* 0x000fe20000000f00 */
[----:B------:R-:W-:-:S07]  /*a120*/  IMAD.MOV.U32 R3, RZ, RZ, R41 ;  /* 0x000000ffff037224 */ /* 0x000fce00078e0029 */
.L_x_8031:
[----:B------:R-:W-:Y:S05]  /*a130*/  BSYNC.RECONVERGENT B1 ;  /* 0x0000000000017941 */ /* 0x000fea0003800200 */
.L_x_8030:
[----:B------:R-:W0:Y:S01]  /*a140*/  LDC.64 R8, c[0x0][0x390] ;  /* 0x0000e400ff087b82 */ /* 0x000e220000000a00 */
[----:B------:R-:W2:Y:S01]  /*a150*/  LDCU.64 UR4, c[0x0][0x380] ;  /* 0x00007000ff0477ac */ /* 0x000ea20008000a00 */
[----:B------:R-:W-:Y:S02]  /*a160*/  IMAD.MOV.U32 R5, RZ, RZ, RZ ;  /* 0x000000ffff057224 */ /* 0x000fe400078e00ff */
[----:B0-----:R-:W-:-:S04]  /*a170*/  IMAD.WIDE.U32 R6, R8, UR7, R4 ;  /* 0x0000000708067c25 */ /* 0x001fc8000f8e0004 */
[----:B------:R-:W-:Y:S01]  /*a180*/  IMAD R9, R9, UR7, R7 ;  /* 0x0000000709097c24 */ /* 0x000fe2000f8e0207 */
[----:B--2---:R-:W-:-:S04]  /*a190*/  LEA R4, P0, R6, UR4, 0x3 ;  /* 0x0000000406047c11 */ /* 0x004fc8000f8018ff */
[----:B------:R-:W-:-:S05]  /*a1a0*/  LEA.HI.X R5, R6, UR5, R9, 0x3, P0 ;  /* 0x0000000506057c11 */ /* 0x000fca00080f1c09 */
[----:B------:R-:W-:Y:S01]  /*a1b0*/  STG.E.64 desc[UR8][R4.64], R2 ;  /* 0x0000000204007986 */ /* 0x000fe2000c101b08 */
[----:B------:R-:W-:Y:S05]  /*a1c0*/  EXIT ;  /* 0x000000000000794d */ /* 0x000fea0003800000 */
.L_x_7960:
[----:B--2---:R-:W-:Y:S02]  /*a1d0*/  IMAD.MOV.U32 R37, RZ, RZ, R9 ;  /* 0x000000ffff257224 */ /* 0x004fe400078e0009 */
[----:B------:R-:W-:Y:S02]  /*a1e0*/  IMAD.MOV.U32 R34, RZ, RZ, 0x10 ;  /* 0x00000010ff227424 */ /* 0x000fe400078e00ff */
[----:B------:R-:W-:Y:S02]  /*a1f0*/  IMAD.MOV.U32 R7, RZ, RZ, 0x1f ;  /* 0x0000001fff077424 */ /* 0x000fe400078e00ff */
[----:B------:R-:W-:-:S07]  /*a200*/  IMAD.MOV.U32 R6, RZ, RZ, -0x1 ;  /* 0xffffffffff067424 */ /* 0x000fce00078e00ff */
[----:B------:R-:W-:Y:S05]  /*a210*/  WARPSYNC.COLLECTIVE R6, `(.L_x_8032) ;  /* 0x0000000006087348 */ /* 0x000fea0003c00000 */
[----:B------:R0:W1:Y:S02]  /*a220*/  SHFL.DOWN P6, R36, R37, R34, R7 ;  /* 0x0800002225247389 */ /* 0x00006400000c0007 */
[----:B01----:R-:W-:Y:S05]  /*a230*/  ENDCOLLECTIVE ;  /* 0x000000000000791b */ /* 0x003fea0003800000 */
.L_x_8032:
[----:B------:R-:W-:Y:S01]  /*a240*/  IMAD.MOV.U32 R37, RZ, RZ, R8 ;  /* 0x000000ffff257224 */ /* 0x000fe200078e0008 */
[----:B------:R-:W-:-:S07]  /*a250*/  MOV R43, R36 ;  /* 0x00000024002b7202 */ /* 0x000fce0000000f00 */
[----:B------:R-:W-:Y:S05]  /*a260*/  WARPSYNC.COLLECTIVE R6, `(.L_x_8033) ;  /* 0x0000000006087348 */ /* 0x000fea0003c00000 */
[----:B------:R0:W1:Y:S02]  /*a270*/  SHFL.DOWN P6, R36, R37, R34, R7 ;  /* 0x0800002225247389 */ /* 0x00006400000c0007 */
[----:B01----:R-:W-:Y:S05]  /*a280*/  ENDCOLLECTIVE ;  /* 0x000000000000791b */ /* 0x003fea0003800000 */
.L_x_8033:
[----:B------:R-:W-:Y:S02]  /*a290*/  IMAD.MOV.U32 R7, RZ, RZ, R43 ;  /* 0x000000ffff077224 */ /* 0x000fe400078e002b */
[----:B------:R-:W-:Y:S02]  /*a2a0*/  IMAD.MOV.U32 R34, RZ, RZ, 0x8 ;  /* 0x00000008ff227424 */ /* 0x000fe400078e00ff */
        /* <DEDUP_REMOVED lines=10> */
.L_x_8034:
[----:B------:R-:W-:Y:S02]  /*a350*/  IMAD.MOV.U32 R37, RZ, RZ, R42 ;  /* 0x000000ffff257224 */ /* 0x000fe400078e002a */
[----:B------:R-:W-:-:S07]  /*a360*/  IMAD.MOV.U32 R44, RZ, RZ, R36 ;  /* 0x000000ffff2c7224 */ /* 0x000fce00078e0024 */
[----:B------:R-:W-:Y:S05]  /*a370*/  WARPSYNC.COLLECTIVE R6, `(.L_x_8035) ;  /* 0x0000000006087348 */ /* 0x000fea0003c00000 */
[----:B------:R0:W1:Y:S02]  /*a380*/  SHFL.DOWN P6, R36, R37, R34, R7 ;  /* 0x0800002225247389 */ /* 0x00006400000c0007 */
[----:B01----:R-:W-:Y:S05]  /*a390*/  ENDCOLLECTIVE ;  /* 0x000000000000791b */ /* 0x003fea0003800000 */
.L_x_8035:
[----:B------:R-:W-:Y:S02]  /*a3a0*/  IMAD.MOV.U32 R7, RZ, RZ, R44 ;  /* 0x000000ffff077224 */ /* 0x000fe400078e002c */
[----:B------:R-:W-:Y:S02]  /*a3b0*/  IMAD.MOV.U32 R34, RZ, RZ, 0x4 ;  /* 0x00000004ff227424 */ /* 0x000fe400078e00ff */
[----:B------:R-:W-:-:S06]  /*a3c0*/  IMAD.MOV.U32 R6, RZ, RZ, R36 ;  /* 0x000000ffff067224 */ /* 0x000fcc00078e0024 */
[----:B------:R-:W0:Y:S02]  /*a3d0*/  DSETP.GEU.AND P6, PT, R42, R6, PT ;  /* 0x000000062a00722a */ /* 0x000e240003fce000 */
[----:B0-----:R-:W-:Y:S01]  /*a3e0*/  FSEL R9, R44, R43, !P6 ;  /* 0x0000002b2c097208 */ /* 0x001fe20007000000 */
[----:B------:R-:W-:Y:S01]  /*a3f0*/  IMAD.MOV.U32 R6, RZ, RZ, -0x1 ;  /* 0xffffffffff067424 */ /* 0x000fe200078e00ff */
[----:B------:R-:W-:Y:S02]  /*a400*/  MOV R7, 0x1f ;  /* 0x0000001f00077802 */ /* 0x000fe40000000f00 */
[----:B------:R-:W-:Y:S01]  /*a410*/  FSEL R8, R36, R42, !P6 ;  /* 0x0000002a24087208 */ /* 0x000fe20007000000 */
[----:B------:R-:W-:-:S07]  /*a420*/  IMAD.MOV.U32 R37, RZ, RZ, R9 ;  /* 0x000000ffff257224 */ /* 0x000fce00078e0009 */
[----:B------:R-:W-:Y:S05]  /*a430*/  WARPSYNC.COLLECTIVE R6, `(.L_x_8036) ;  /* 0x0000000006087348 */ /* 0x000fea0003c00000 */
[----:B------:R0:W1:Y:S02]  /*a440*/  SHFL.DOWN P6, R36, R37, R34, R7 ;  /* 0x0800002225247389 */ /* 0x00006400000c0007 */
[----:B01----:R-:W-:Y:S05]  /*a450*/  ENDCOLLECTIVE ;  /* 0x000000000000791b */ /* 0x003fea0003800000 */
.L_x_8036:
[----:B------:R-:W-:Y:S02]  /*a460*/  IMAD.MOV.U32 R37, RZ, RZ, R8 ;  /* 0x000000ffff257224 */ /* 0x000fe400078e0008 */
[----:B------:R-:W-:-:S07]  /*a470*/  IMAD.MOV.U32 R42, RZ, RZ, R36 ;  /* 0x000000ffff2a7224 */ /* 0x000fce00078e0024 */
[----:B------:R-:W-:Y:S05]  /*a480*/  WARPSYNC.COLLECTIVE R6, `(.L_x_8037) ;  /* 0x0000000006087348 */ /* 0x000fea0003c00000 */
[----:B------:R0:W1:Y:S02]  /*a490*/  SHFL.DOWN P6, R36, R37, R34, R7 ;  /* 0x0800002225247389 */ /* 0x00006400000c0007 */
[----:B01----:R-:W-:Y:S05]  /*a4a0*/  ENDCOLLECTIVE ;  /* 0x000000000000791b */ /* 0x003fea0003800000 */
.L_x_8037:
[----:B------:R-:W-:Y:S01]  /*a4b0*/  IMAD.MOV.U32 R7, RZ, RZ, R42 ;  /* 0x000000ffff077224 */ /* 0x000fe200078e002a */
[----:B------:R-:W-:Y:S01]  /*a4c0*/  MOV R34, 0x2 ;  /* 0x0000000200227802 */ /* 0x000fe20000000f00 */
[----:B------:R-:W-:-:S06]  /*a4d0*/  IMAD.MOV.U32 R6, RZ, RZ, R36 ;  /* 0x000000ffff067224 */ /* 0x000fcc00078e0024 */
[----:B------:R-:W0:Y:S02]  /*a4e0*/  DSETP.GEU.AND P6, PT, R8, R6, PT ;  /* 0x000000060800722a */ /* 0x000e240003fce000 */
[----:B0-----:R-:W-:Y:S01]  /*a4f0*/  FSEL R9, R42, R9, !P6 ;  /* 0x000000092a097208 */ /* 0x001fe20007000000 */
[----:B------:R-:W-:Y:S01]  /*a500*/  IMAD.MOV.U32 R7, RZ, RZ, 0x1f ;  /* 0x0000001fff077424 */ /* 0x000fe200078e00ff */
[----:B------:R-:W-:Y:S01]  /*a510*/  FSEL R8, R36, R8, !P6 ;  /* 0x0000000824087208 */ /* 0x000fe20007000000 */
[----:B------:R-:W-:Y:S02]  /*a520*/  IMAD.MOV.U32 R6, RZ, RZ, -0x1 ;  /* 0xffffffffff067424 */ /* 0x000fe400078e00ff */
[----:B------:R-:W-:-:S07]  /*a530*/  IMAD.MOV.U32 R37, RZ, RZ, R9 ;  /* 0x000000ffff257224 */ /* 0x000fce00078e0009 */
[----:B------:R-:W-:Y:S05]  /*a540*/  WARPSYNC.COLLECTIVE R6, `(.L_x_8038) ;  /* 0x0000000006087348 */ /* 0x000fea0003c00000 */
[----:B------:R0:W1:Y:S02]  /*a550*/  SHFL.DOWN P6, R36, R37, R34, R7 ;  /* 0x0800002225247389 */ /* 0x00006400000c0007 */
[----:B01----:R-:W-:Y:S05]  /*a560*/  ENDCOLLECTIVE ;  /* 0x000000000000791b */ /* 0x003fea0003800000 */
.L_x_8038:
[----:B------:R-:W-:Y:S02]  /*a570*/  IMAD.MOV.U32 R37, RZ, RZ, R8 ;  /* 0x000000ffff257224 */ /* 0x000fe400078e0008 */
[----:B------:R-:W-:-:S07]  /*a580*/  IMAD.MOV.U32 R42, RZ, RZ, R36 ;  /* 0x000000ffff2a7224 */ /* 0x000fce00078e0024 */
[----:B------:R-:W-:Y:S05]  /*a590*/  WARPSYNC.COLLECTIVE R6, `(.L_x_8039) ;  /* 0x0000000006087348 */ /* 0x000fea0003c00000 */
[----:B------:R0:W1:Y:S02]  /*a5a0*/  SHFL.DOWN P6, R36, R37, R34, R7 ;  /* 0x0800002225247389 */ /* 0x00006400000c0007 */
[----:B01----:R-:W-:Y:S05]  /*a5b0*/  ENDCOLLECTIVE ;  /* 0x000000000000791b */ /* 0x003fea0003800000 */
.L_x_8039:
[----:B------:R-:W-:Y:S02]  /*a5c0*/  IMAD.MOV.U32 R7, RZ, RZ, R42 ;  /* 0x000000ffff077224 */ /* 0x000fe400078e002a */
[----:B------:R-:W-:Y:S02]  /*a5d0*/  IMAD.MOV.U32 R34, RZ, RZ, 0x1 ;  /* 0x00000001ff227424 */ /* 0x000fe400078e00ff */
[----:B------:R-:W-:-:S06]  /*a5e0*/  IMAD.MOV.U32 R6, RZ, RZ, R36 ;  /* 0x000000ffff067224 */ /* 0x000fcc00078e0024 */
[----:B------:R-:W0:Y:S02]  /*a5f0*/  DSETP.GEU.AND P6, PT, R8, R6, PT ;  /* 0x000000060800722a */ /* 0x000e240003fce000 */
[----:B0-----:R-:W-:Y:S01]  /*a600*/  FSEL R9, R42, R9, !P6 ;  /* 0x000000092a097208 */ /* 0x001fe20007000000 */
[----:B------:R-:W-:Y:S01]  /*a610*/  IMAD.MOV.U32 R7, RZ, RZ, 0x1f ;  /* 0x0000001fff077424 */ /* 0x000fe200078e00ff */
[----:B------:R-:W-:Y:S01]  /*a620*/  FSEL R8, R36, R8, !P6 ;  /* 0x0000000824087208 */ /* 0x000fe20007000000 */
[----:B------:R-:W-:Y:S01]  /*a630*/  IMAD.MOV.U32 R6, RZ, RZ, -0x1 ;  /* 0xffffffffff067424 */ /* 0x000fe200078e00ff */
[----:B------:R-:W-:-:S07]  /*a640*/  MOV R37, R9 ;  /* 0x0000000900257202 */ /* 0x000fce0000000f00 */
[----:B------:R-:W-:Y:S05]  /*a650*/  WARPSYNC.COLLECTIVE R6, `(.L_x_8040) ;  /* 0x0000000006087348 */ /* 0x000fea0003c00000 */
[----:B------:R0:W1:Y:S02]  /*a660*/  SHFL.DOWN P6, R36, R37, R34, R7 ;  /* 0x0800002225247389 */ /* 0x00006400000c0007 */
[----:B01----:R-:W-:Y:S05]  /*a670*/  ENDCOLLECTIVE ;  /* 0x000000000000791b */ /* 0x003fea0003800000 */
.L_x_8040:
[----:B------:R-:W-:Y:S02]  /*a680*/  IMAD.MOV.U32 R37, RZ, RZ, R8 ;  /* 0x000000ffff257224 */ /* 0x000fe400078e0008 */
[----:B------:R-:W-:-:S07]  /*a690*/  IMAD.MOV.U32 R42, RZ, RZ, R36 ;  /* 0x000000ffff2a7224 */ /* 0x000fce00078e0024 */
[----:B------:R-:W-:Y:S05]  /*a6a0*/  WARPSYNC.COLLECTIVE R6, `(.L_x_8041) ;  /* 0x0000000006087348 */ /* 0x000fea0003c00000 */
[----:B------:R0:W1:Y:S02]  /*a6b0*/  SHFL.DOWN P6, R36, R37, R34, R7 ;  /* 0x0800002225247389 */ /* 0x00006400000c0007 */
[----:B01----:R-:W-:Y:S05]  /*a6c0*/  ENDCOLLECTIVE ;  /* 0x000000000000791b */ /* 0x003fea0003800000 */
.L_x_8041:
[----:B------:R-:W-:Y:S05]  /*a6d0*/  BRA `(.L_x_8042) ;  /* 0xffffff6800747947 */ /* 0x000fea000383ffff */
.L_x_7991:
[----:B01----:R-:W-:Y:S02]  /*a6e0*/  IMAD.MOV.U32 R37, RZ, RZ, R41 ;  /* 0x000000ffff257224 */ /* 0x003fe400078e0029 */
[----:B------:R-:W-:Y:S02]  /*a6f0*/  HFMA2 R34, -RZ, RZ, 0, 9.5367431640625e-07 ;  /* 0x00000010ff227431 */ /* 0x000fe400000001ff */
[----:B------:R-:W-:Y:S02]  /*a700*/  IMAD.MOV.U32 R7, RZ, RZ, 0x1f ;  /* 0x0000001fff077424 */ /* 0x000fe400078e00ff */
[----:B------:R-:W-:-:S07]  /*a710*/  IMAD.MOV.U32 R6, RZ, RZ, -0x1 ;  /* 0xffffffffff067424 */ /* 0x000fce00078e00ff */
[----:B------:R-:W-:Y:S05]  /*a720*/  WARPSYNC.COLLECTIVE R6, `(.L_x_8043) ;  /* 0x0000000006087348 */ /* 0x000fea0003c00000 */
[----:B------:R0:W1:Y:S02]  /*a730*/  SHFL.DOWN P6, R36, R37, R34, R7 ;  /* 0x0800002225247389 */ /* 0x00006400000c0007 */
[----:B01----:R-:W-:Y:S05]  /*a740*/  ENDCOLLECTIVE ;  /* 0x000000000000791b */ /* 0x003fea0003800000 */
.L_x_8043:
[----:B------:R-:W-:Y:S02]  /*a750*/  IMAD.MOV.U32 R37, RZ, RZ, R40 ;  /* 0x000000ffff257224 */ /* 0x000fe400078e0028 */
[----:B------:R-:W-:-:S07]  /*a760*/  IMAD.MOV.U32 R43, RZ, RZ, R36 ;  /* 0x000000ffff2b7224 */ /* 0x000fce00078e0024 */
[----:B------:R-:W-:Y:S05]  /*a770*/  WARPSYNC.COLLECTIVE R6, `(.L_x_8044) ;  /* 0x0000000006087348 */ /* 0x000fea0003c00000 */
[----:B------:R0:W1:Y:S02]  /*a780*/  SHFL.DOWN P6, R36, R37, R34, R7 ;  /* 0x0800002225247389 */ /* 0x00006400000c0007 */
[----:B01----:R-:W-:Y:S05]  /*a790*/  ENDCOLLECTIVE ;  /* 0x000000000000791b */ /* 0x003fea0003800000 */
.L_x_8044:
[----:B------:R-:W-:Y:S01]  /*a7a0*/  MOV R34, 0x8 ;  /* 0x0000000800227802 */ /* 0x000fe20000000f00 */
[----:B------:R-:W-:-:S06]  /*a7b0*/  IMAD.MOV.U32 R42, RZ, RZ, R36 ;  /* 0x000000ffff2a7224 */ /* 0x000fcc00078e0024 */
[----:B------:R-:W0:Y:S02]  /*a7c0*/  DADD R42, R40, R42 ;  /* 0x00000000282a7229 */ /* 0x000e24000000002a */
[----:B0-----:R-:W-:-:S07]  /*a7d0*/  IMAD.MOV.U32 R37, RZ, RZ, R43 ;  /* 0x000000ffff257224 */ /* 0x001fce00078e002b */
[----:B------:R-:W-:Y:S05]  /*a7e0*/  WARPSYNC.COLLECTIVE R6, `(.L_x_8045) ;  /* 0x0000000006087348 */ /* 0x000fea0003c00000 */
[----:B------:R0:W1:Y:S02]  /*a7f0*/  SHFL.DOWN P6, R36, R37, R34, R7 ;  /* 0x0800002225247389 */ /* 0x00006400000c0007 */
[----:B01----:R-:W-:Y:S05]  /*a800*/  ENDCOLLECTIVE ;  /* 0x000000000000791b */ /* 0x003fea0003800000 */
.L_x_8045:
[----:B------:R-:W-:Y:S02]  /*a810*/  IMAD.MOV.U32 R37, RZ, RZ, R42 ;  /* 0x000000ffff257224 */ /* 0x000fe400078e002a */
[----:B------:R-:W-:-:S07]  /*a820*/  IMAD.MOV.U32 R45, RZ, RZ, R36 ;  /* 0x000000ffff2d7224 */ /* 0x000fce00078e0024 */
[----:B------:R-:W-:Y:S05]  /*a830*/  WARPSYNC.COLLECTIVE R6, `(.L_x_8046) ;  /* 0x0000000006087348 */ /* 0x000fea0003c00000 */
[----:B------:R0:W1:Y:S02]  /*a840*/  SHFL.DOWN P6, R36, R37, R34, R7 ;  /* 0x0800002225247389 */ /* 0x00006400000c0007 */
[----:B01----:R-:W-:Y:S05]  /*a850*/  ENDCOLLECTIVE ;  /* 0x000000000000791b */ /* 0x003fea0003800000 */
.L_x_8046:
[----:B------:R-:W-:Y:S02]  /*a860*/  IMAD.MOV.U32 R34, RZ, RZ, 0x4 ;  /* 0x00000004ff227424 */ /* 0x000fe400078e00ff */
[----:B------:R-:W-:-:S06]  /*a870*/  IMAD.MOV.U32 R44, RZ, RZ, R36 ;  /* 0x000000ffff2c7224 */ /* 0x000fcc00078e0024 */
[----:B------:R-:W0:Y:S02]  /*a880*/  DADD R44, R42, R44 ;  /* 0x000000002a2c7229 */ /* 0x000e24000000002c */
[----:B0-----:R-:W-:-:S07]  /*a890*/  IMAD.MOV.U32 R37, RZ, RZ, R45 ;  /* 0x000000ffff257224 */ /* 0x001fce00078e002d */
[----:B------:R-:W-:Y:S05]  /*a8a0*/  WARPSYNC.COLLECTIVE R6, `(.L_x_8047) ;  /* 0x0000000006087348 */ /* 0x000fea0003c00000 */
[----:B------:R0:W1:Y:S02]  /*a8b0*/  SHFL.DOWN P6, R36, R37, R34, R7 ;  /* 0x0800002225247389 */ /* 0x00006400000c0007 */
[----:B01----:R-:W-:Y:S05]  /*a8c0*/  ENDCOLLECTIVE ;  /* 0x000000000000791b */ /* 0x003fea0003800000 */
.L_x_8047:
[----:B------:R-:W-:Y:S01]  /*a8d0*/  MOV R37, R44 ;  /* 0x0000002c00257202 */ /* 0x000fe20000000f00 */
[----:B------:R-:W-:-:S07]  /*a8e0*/  IMAD.MOV.U32 R47, RZ, RZ, R36 ;  /* 0x000000ffff2f7224 */ /* 0x000fce00078e0024 */
[----:B------:R-:W-:Y:S05]  /*a8f0*/  WARPSYNC.COLLECTIVE R6, `(.L_x_8048) ;  /* 0x0000000006087348 */ /* 0x000fea0003c00000 */
[----:B------:R0:W1:Y:S02]  /*a900*/  SHFL.DOWN P6, R36, R37, R34, R7 ;  /* 0x0800002225247389 */ /* 0x00006400000c0007 */
[----:B01----:R-:W-:Y:S05]  /*a910*/  ENDCOLLECTIVE ;  /* 0x000000000000791b */ /* 0x003fea0003800000 */
.L_x_8048:
[----:B------:R-:W-:Y:S02]  /*a920*/  IMAD.MOV.U32 R34, RZ, RZ, 0x2 ;  /* 0x00000002ff227424 */ /* 0x000fe400078e00ff */
[----:B------:R-:W-:-:S06]  /*a930*/  IMAD.MOV.U32 R46, RZ, RZ, R36 ;  /* 0x000000ffff2e7224 */ /* 0x000fcc00078e0024 */
[----:B------:R-:W0:Y:S02]  /*a940*/  DADD R46, R44, R46 ;  /* 0x000000002c2e7229 */ /* 0x000e24000000002e */
[----:B0-----:R-:W-:-:S07]  /*a950*/  IMAD.MOV.U32 R37, RZ, RZ, R47 ;  /* 0x000000ffff257224 */ /* 0x001fce00078e002f */
[----:B------:R-:W-:Y:S05]  /*a960*/  WARPSYNC.COLLECTIVE R6, `(.L_x_8049) ;  /* 0x0000000006087348 */ /* 0x000fea0003c00000 */
[----:B------:R0:W1:Y:S02]  /*a970*/  SHFL.DOWN P6, R36, R37, R34, R7 ;  /* 0x0800002225247389 */ /* 0x00006400000c0007 */
[----:B01----:R-:W-:Y:S05]  /*a980*/  ENDCOLLECTIVE ;  /* 0x000000000000791b */ /* 0x003fea0003800000 */
.L_x_8049:
[----:B------:R-:W-:Y:S02]  /*a990*/  IMAD.MOV.U32 R37, RZ, RZ, R46 ;  /* 0x000000ffff257224 */ /* 0x000fe400078e002e */
[----:B------:R-:W-:-:S07]  /*a9a0*/  IMAD.MOV.U32 R41, RZ, RZ, R36 ;  /* 0x000000ffff297224 */ /* 0x000fce00078e0024 */
[----:B------:R-:W-:Y:S05]  /*a9b0*/  WARPSYNC.COLLECTIVE R6, `(.L_x_8050) ;  /* 0x0000000006087348 */ /* 0x000fea0003c00000 */
[----:B------:R0:W1:Y:S02]  /*a9c0*/  SHFL.DOWN P6, R36, R37, R34, R7 ;  /* 0x0800002225247389 */ /* 0x00006400000c0007 */
[----:B01----:R-:W-:Y:S05]  /*a9d0*/  ENDCOLLECTIVE ;  /* 0x000000000000791b */ /* 0x003fea0003800000 */
.L_x_8050:
[----:B------:R-:W-:Y:S02]  /*a9e0*/  IMAD.MOV.U32 R34, RZ, RZ, 0x1 ;  /* 0x00000001ff227424 */ /* 0x000fe400078e00ff */
[----:B------:R-:W-:-:S06]  /*a9f0*/  IMAD.MOV.U32 R40, RZ, RZ, R36 ;  /* 0x000000ffff287224 */ /* 0x000fcc00078e0024 */
[----:B------:R-:W0:Y:S02]  /*aa00*/  DADD R40, R46, R40 ;  /* 0x000000002e287229 */ /* 0x000e240000000028 */
[----:B0-----:R-:W-:-:S07]  /*aa10*/  MOV R37, R41 ;  /* 0x0000002900257202 */ /* 0x001fce0000000f00 */
[----:B------:R-:W-:Y:S05]  /*aa20*/  WARPSYNC.COLLECTIVE R6, `(.L_x_8051) ;  /* 0x0000000006087348 */ /* 0x000fea0003c00000 */
[----:B------:R0:W1:Y:S02]  /*aa30*/  SHFL.DOWN P6, R36, R37, R34, R7 ;  /* 0x0800002225247389 */ /* 0x00006400000c0007 */
[----:B01----:R-:W-:Y:S05]  /*aa40*/  ENDCOLLECTIVE ;  /* 0x000000000000791b */ /* 0x003fea0003800000 */
.L_x_8051:
[----:B------:R-:W-:Y:S02]  /*aa50*/  IMAD.MOV.U32 R37, RZ, RZ, R40 ;  /* 0x000000ffff257224 */ /* 0x000fe400078e0028 */
[----:B------:R-:W-:-:S07]  /*aa60*/  IMAD.MOV.U32 R39, RZ, RZ, R36 ;  /* 0x000000ffff277224 */ /* 0x000fce00078e0024 */
[----:B------:R-:W-:Y:S05]  /*aa70*/  WARPSYNC.COLLECTIVE R6, `(.L_x_8052) ;  /* 0x0000000006087348 */ /* 0x000fea0003c00000 */
[----:B------:R0:W1:Y:S02]  /*aa80*/  SHFL.DOWN P6, R36, R37, R34, R7 ;  /* 0x0800002225247389 */ /* 0x00006400000c0007 */
[----:B01----:R-:W-:Y:S05]  /*aa90*/  ENDCOLLECTIVE ;  /* 0x000000000000791b */ /* 0x003fea0003800000 */
.L_x_8052:
[----:B------:R-:W-:Y:S05]  /*aaa0*/  BRA `(.L_x_8053) ;  /* 0xffffffa000c47947 */ /* 0x000fea000383ffff */
        .weak           $__internal_42_$__cuda_sm20_div_rn_f64_full
        .type           $__internal_42_$__cuda_sm20_div_rn_f64_full,@function
        .size           $__internal_42_$__cuda_sm20_div_rn_f64_full,(.L_x_11610 - $__internal_42_$__cuda_sm20_div_rn_f64_full)
$__internal_42_$__cuda_sm20_div_rn_f64_full:
[C---:B------:R-:W-:Y:S01]  /*aab0*/  FSETP.GEU.AND P2, PT, |R39|.reuse, 1.469367938527859385e-39, PT ;  /* 0x001000002700780b */ /* 0x040fe20003f4e200 */
[----:B------:R-:W-:Y:S01]  /*aac0*/  IMAD.MOV.U32 R48, RZ, RZ, 0x1ca00000 ;  /* 0x1ca00000ff307424 */ /* 0x000fe200078e00ff */
[----:B------:R-:W-:Y:S01]  /*aad0*/  LOP3.LUT R47, R39, 0x7ff00000, RZ, 0xc0, !PT ;  /* 0x7ff00000272f7812 */ /* 0x000fe200078ec0ff */
[----:B------:R-:W-:Y:S01]  /*aae0*/  BSSY.RECONVERGENT B0, `(.L_x_8054) ;  /* 0x000007b000007945 */ /* 0x000fe20003800200 */
[C---:B------:R-:W-:Y:S02]  /*aaf0*/  LOP3.LUT R50, R37.reuse, 0x7ff00000, RZ, 0xc0, !PT ;  /* 0x7ff0000025327812 */ /* 0x040fe400078ec0ff */
[----:B------:R-:W-:Y:S01]  /*ab00*/  FSETP.GEU.AND P0, PT, |R37|, 1.469367938527859385e-39, PT ;  /* 0x001000002500780b */ /* 0x000fe20003f0e200 */
[----:B------:R-:W-:Y:S01]  /*ab10*/  IMAD.MOV.U32 R46, RZ, RZ, R47 ;  /* 0x000000ffff2e7224 */ /* 0x000fe200078e002f */
[----:B------:R-:W-:Y:S02]  /*ab20*/  ISETP.GE.U32.AND P1, PT, R47, R50, PT ;  /* 0x000000322f00720c */ /* 0x000fe40003f26070 */
[----:B------:R-:W-:-:S02]  /*ab30*/  LOP3.LUT R34, R37, 0x800fffff, RZ, 0xc0, !PT ;  /* 0x800fffff25227812 */ /* 0x000fc400078ec0ff */
[C---:B------:R-:W-:Y:S02]  /*ab40*/  SEL R3, R48.reuse, 0x63400000, !P1 ;  /* 0x6340000030037807 */ /* 0x040fe40004800000 */
[----:B------:R-:W-:Y:S02]  /*ab50*/  @!P2 LOP3.LUT R2, R37, 0x7ff00000, RZ, 0xc0, !PT ;  /* 0x7ff000002502a812 */ /* 0x000fe400078ec0ff */
[----:B------:R-:W-:Y:S02]  /*ab60*/  LOP3.LUT R3, R3, 0x800fffff, R39, 0xf8, !PT ;  /* 0x800fffff03037812 */ /* 0x000fe400078ef827 */
[----:B------:R-:W-:Y:S01]  /*ab70*/  @!P2 ISETP.GE.U32.AND P3, PT, R47, R2, PT ;  /* 0x000000022f00a20c */ /* 0x000fe20003f66070 */
[----:B------:R-:W-:Y:S01]  /*ab80*/  IMAD.MOV.U32 R2, RZ, RZ, R38 ;  /* 0x000000ffff027224 */ /* 0x000fe200078e0026 */
[----:B------:R-:W-:Y:S02]  /*ab90*/  @!P2 MOV R40, RZ ;  /* 0x000000ff0028a202 */ /* 0x000fe40000000f00 */
[----:B------:R-:W-:-:S02]  /*aba0*/  @!P2 SEL R41, R48, 0x63400000, !P3 ;  /* 0x634000003029a807 */ /* 0x000fc40005800000 */
[----:B------:R-:W-:Y:S01]  /*abb0*/  LOP3.LUT R35, R34, 0x3ff00000, RZ, 0xfc, !PT ;  /* 0x3ff0000022237812 */ /* 0x000fe200078efcff */
[----:B------:R-:W-:Y:S01]  /*abc0*/  IMAD.MOV.U32 R34, RZ, RZ, R36 ;  /* 0x000000ffff227224 */ /* 0x000fe200078e0024 */
[----:B------:R-:W-:-:S04]  /*abd0*/  @!P2 LOP3.LUT R41, R41, 0x80000000, R39, 0xf8, !PT ;  /* 0x800000002929a812 */ /* 0x000fc800078ef827 */
[----:B------:R-:W-:Y:S01]  /*abe0*/  @!P2 LOP3.LUT R41, R41, 0x100000, RZ, 0xfc, !PT ;  /* 0x001000002929a812 */ /* 0x000fe200078efcff */
[----:B------:R-:W0:Y:S02]  /*abf0*/  @!P0 DMUL R34, R36, 8.98846567431157953865e+307 ;  /* 0x7fe0000024228828 */ /* 0x000e240000000000 */
[----:B0-----:R-:W-:-:S15]  /*ac00*/  @!P0 LOP3.LUT R50, R35, 0x7ff00000, RZ, 0xc0, !PT ;  /* 0x7ff0000023328812 */ /* 0x001fde00078ec0ff */
[----:B------:R-:W-:-:S15]  /*ac10*/  NOP ;  /* 0x0000000000007918 */ /* 0x000fde0000000000 */
[----:B------:R-:W-:-:S15]  /*ac20*/  NOP ;  /* 0x0000000000007918 */ /* 0x000fde0000000000 */
[----:B------:R-:W-:-:S15]  /*ac30*/  NOP ;  /* 0x0000000000007918 */ /* 0x000fde0000000000 */
[----:B------:R-:W-:-:S02]  /*ac40*/  NOP ;  /* 0x0000000000007918 */ /* 0x000fc40000000000 */
        /* <DEDUP_REMOVED lines=79> */
.L_x_8055:
        /* <DEDUP_REMOVED lines=16> */
.L_x_8058:
[----:B------:R-:W-:Y:S01]  /*b240*/  LOP3.LUT R41, R37, 0x80000, RZ, 0xfc, !PT ;  /* 0x0008000025297812 */ /* 0x000fe200078efcff */
[----:B------:R-:W-:Y:S01]  /*b250*/  IMAD.MOV.U32 R40, RZ, RZ, R36 ;  /* 0x000000ffff287224 */ /* 0x000fe200078e0024 */
[----:B------:R-:W-:Y:S06]  /*b260*/  BRA `(.L_x_8056) ;  /* 0x0000000000087947 */ /* 0x000fec0003800000 */
.L_x_8057:
[----:B------:R-:W-:Y:S01]  /*b270*/  LOP3.LUT R41, R39, 0x80000, RZ, 0xfc, !PT ;  /* 0x0008000027297812 */ /* 0x000fe200078efcff */
[----:B------:R-:W-:-:S07]  /*b280*/  IMAD.MOV.U32 R40, RZ, RZ, R38 ;  /* 0x000000ffff287224 */ /* 0x000fce00078e0026 */
.L_x_8056:
[----:B------:R-:W-:Y:S05]  /*b290*/  BSYNC.RECONVERGENT B0 ;  /* 0x0000000000007941 */ /* 0x000fea0003800200 */
.L_x_8054:
[----:B------:R-:W-:Y:S02]  /*b2a0*/  IMAD.MOV.U32 R2, RZ, RZ, R0 ;  /* 0x000000ffff027224 */ /* 0x000fe400078e0000 */
[----:B------:R-:W-:-:S04]  /*b2b0*/  IMAD.MOV.U32 R3, RZ, RZ, 0x0 ;  /* 0x00000000ff037424 */ /* 0x000fc800078e00ff */
[----:B------:R-:W-:Y:S05]  /*b2c0*/  RET.REL.NODEC R2 `(_ZN2at6native43_GLOBAL__N__9ae7fba5_10_SoftMax_cu_9f978f6322cunn_SoftMaxForwardRegIdddNS1_22SoftMaxForwardEpilogueElLi7EEEvPT1_PKT_T3_) ;  /* 0xffffff4c024c7950 */ /* 0x000fea0003c3ffff */
.L_x_8059:
        /* <DEDUP_REMOVED lines=11> */
.L_x_11610:


//--------------------- .text._ZN2at6native43_GLOBAL__N__9ae7fba5_10_SoftMax_cu_9f978f6322cunn_SoftMaxForwardRegIdddNS1_22SoftMaxForwardEpilogueElLi6EEEvPT1_PKT_T3_ --------------------------
	.section	.text._ZN2at6native43_GLOBAL__N__9ae7fba5_10_SoftMax_cu_9f978f6322cunn_SoftMaxForwardRegIdddNS1_22SoftMaxForwardEpilogueElLi6EEEvPT1_PKT_T3_,"ax",@progbits
	.align	128
.text._ZN2at6native43_GLOBAL__N__9ae7fba5_10_SoftMax_cu_9f978f6322cunn_SoftMaxForwardRegIdddNS1_22SoftMaxForwardEpilogueElLi6EEEvPT1_PKT_T3_:
        .type           _ZN2at6native43_GLOBAL__N__9ae7fba5_10_SoftMax_cu_9f978f6322cunn_SoftMaxForwardRegIdddNS1_22SoftMaxForwardEpilogueElLi6EEEvPT1_PKT_T3_,@function
        .size           _ZN2at6native43_GLOBAL__N__9ae7fba5_10_SoftMax_cu_9f978f6322cunn_SoftMaxForwardRegIdddNS1_22SoftMaxForwardEpilogueElLi6EEEvPT1_PKT_T3_,(.L_x_11612 - _ZN2at6native43_GLOBAL__N__9ae7fba5_10_SoftMax_cu_9f978f6322cunn_SoftMaxForwardRegIdddNS1_22SoftMaxForwardEpilogueElLi6EEEvPT1_PKT_T3_)
        .other          _ZN2at6native43_GLOBAL__N__9ae7fba5_10_SoftMax_cu_9f978f6322cunn_SoftMaxForwardRegIdddNS1_22SoftMaxForwardEpilogueElLi6EEEvPT1_PKT_T3_,@"STO_CUDA_ENTRY STV_DEFAULT"
_ZN2at6native43_GLOBAL__N__9ae7fba5_10_SoftMax_cu_9f978f6322cunn_SoftMaxForwardRegIdddNS1_22SoftMaxForwardEpilogueElLi6EEEvPT1_PKT_T3_:
[----:B------:R-:W-:Y:S01]  /*0000*/  LDC R1, c[0x0][0x37c] ;  /* 0x0000df00ff017b82 */ /* 0x000fe20000000800 */
[----:B------:R-:W0:Y:S01]  /*0010*/  S2R R40, SR_TID.X ;  /* 0x0000000000287919 */ /* 0x000e220000002100 */
[----:B------:R-:W1:Y:S06]  /*0020*/  LDCU.64 UR4, c[0x0][0x390] ;  /* 0x00007200ff0477ac */ /* 0x000e6c0008000a00 */
[----:B------:R-:W2:Y:S01]  /*0030*/  S2UR UR8, SR_CTAID.X ;  /* 0x00000000000879c3 */ /* 0x000ea20000002500 */
[----:B------:R-:W3:Y:S01]  /*0040*/  LDCU.64 UR6, c[0x0][0x358] ;  /* 0x00006b00ff0677ac */ /* 0x000ee20008000a00 */
[----:B-1----:R-:W-:Y:S01]  /*0050*/  IMAD.U32 R27, RZ, RZ, UR4 ;  /* 0x00000004ff1b7e24 */ /* 0x002fe2000f8e00ff */
[----:B------:R-:W1:Y:S01]  /*0060*/  LDCU UR4, c[0x0][0x360] ;  /* 0x00006c00ff0477ac */ /* 0x000e620008000800 */
[----:B------:R-:W-:-:S03]  /*0070*/  IMAD.U32 R0, RZ, RZ, UR5 ;  /* 0x00000005ff007e24 */ /* 0x000fc6000f8e00ff */
        /* <DEDUP_REMOVED lines=8> */
[----:B---3--:R-:W2:Y:S01]  /*0100*/  @!P1 LDG.E.64 R2, desc[UR6][R8.64] ;  /* 0x0000000608029981 */ /* 0x008ea2000c1e1b00 */
[----:B-1----:R-:W-:-:S05]  /*0110*/  VIADD R24, R40, UR4 ;  /* 0x0000000428187c36 */ /* 0x002fca0008000000 */
        /* <DEDUP_REMOVED lines=8> */
[----:B------:R0:W3:Y:S01]  /*01a0*/  @!P6 LDG.E.64 R4, desc[UR6][R18.64] ;  /* 0x000000061204e981 */ /* 0x0000e2000c1e1b00 */
[----:B------:R-:W-:Y:S01]  /*01b0*/  VIADD R24, R24, UR4 ;  /* 0x0000000418187c36 */ /* 0x000fe20008000000 */
[----:B------:R-:W-:Y:S01]  /*01c0*/  @!P1 MOV R6, 0xffffffff ;  /* 0xffffffff00069802 */ /* 0x000fe20000000f00 */
[----:B------:R-:W-:Y:S02]  /*01d0*/  @!P1 IMAD.MOV.U32 R7, RZ, RZ, 0x7fefffff ;  /* 0x7fefffffff079424 */ /* 0x000fe400078e00ff */
[C---:B------:R-:W-:Y:S01]  /*01e0*/  VIADD R22, R24.reuse, UR4 ;  /* 0x0000000418167c36 */ /* 0x040fe20008000000 */
[-C--:B------:R-:W-:Y:S01]  /*01f0*/  ISETP.GE.U32.AND P2, PT, R24, R27.reuse, PT ;  /* 0x0000001b1800720c */ /* 0x080fe20003f46070 */
[----:B------:R-:W-:Y:S02]  /*0200*/  @!P1 IMAD.MOV.U32 R26, RZ, RZ, R6 ;  /* 0x000000ffff1a9224 */ /* 0x000fe400078e0006 */
[C---:B------:R-:W-:Y:S01]  /*0210*/  VIADD R20, R22.reuse, UR4 ;  /* 0x0000000416147c36 */ /* 0x040fe20008000000 */
[----:B------:R-:W-:Y:S01]  /*0220*/  ISETP.GE.AND.EX P2, PT, RZ, R0, PT, P2 ;  /* 0x00000000ff00720c */ /* 0x000fe20003f46320 */
[----:B------:R-:W-:Y:S01]  /*0230*/  @!P1 IMAD.MOV.U32 R28, RZ, RZ, R7 ;  /* 0x000000ffff1c9224 */ /* 0x000fe200078e0007 */
[-C--:B------:R-:W-:Y:S01]  /*0240*/  ISETP.GE.U32.AND P3, PT, R22, R27.reuse, PT ;  /* 0x0000001b1600720c */ /* 0x080fe20003f66070 */
[C---:B0-----:R-:W-:Y:S01]  /*0250*/  VIADD R18, R20.reuse, UR4 ;  /* 0x0000000414127c36 */ /* 0x041fe20008000000 */
[----:B------:R-:W-:-:S02]  /*0260*/  ISETP.GE.U32.AND P4, PT, R20, R27, PT ;  /* 0x0000001b1400720c */ /* 0x000fc40003f86070 */
[-C--:B------:R-:W-:Y:S02]  /*0270*/  ISETP.GE.AND.EX P3, PT, RZ, R0.reuse, PT, P3 ;  /* 0x00000000ff00720c */ /* 0x080fe40003f66330 */
[----:B------:R-:W-:Y:S02]  /*0280*/  ISETP.GE.AND.EX P4, PT, RZ, R0, PT, P4 ;  /* 0x00000000ff00720c */ /* 0x000fe40003f86340 */
[----:B------:R-:W-:-:S03]  /*0290*/  P2R R32, PR, RZ, 0x4 ;  /* 0x00000004ff207803 */ /* 0x000fc60000000000 */
[----:B------:R-:W0:Y:S01]  /*02a0*/  @!P2 LDC.64 R8, c[0x0][0x388] ;  /* 0x0000e200ff08ab82 */ /* 0x000e220000000a00 */
[----:B------:R-:W-:-:S05]  /*02b0*/  @!P2 MOV R25, RZ ;  /* 0x000000ff0019a202 */ /* 0x000fca0000000f00 */
[----:B------:R-:W-:Y:S02]  /*02c0*/  @!P3 IMAD.MOV.U32 R23, RZ, RZ, RZ ;  /* 0x000000ffff17b224 */ /* 0x000fe400078e00ff */
[----:B------:R-:W1:Y:S01]  /*02d0*/  @!P4 LDC.64 R30, c[0x0][0x388] ;  /* 0x0000e200ff1ecb82 */ /* 0x000e620000000a00 */
[----:B------:R-:W-:Y:S02]  /*02e0*/  @!P4 IMAD.MOV.U32 R21, RZ, RZ, RZ ;  /* 0x000000ffff15c224 */ /* 0x000fe400078e00ff */
[----:B------:R-:W-:-:S04]  /*02f0*/  @!P3 IMAD.WIDE.U32 R34, R27, UR8, R22 ;  /* 0x000000081b22bc25 */ /* 0x000fc8000f8e0016 */
[----:B--2---:R-:W-:Y:S01]  /*0300*/  @!P1 IMAD.MOV.U32 R19, RZ, RZ, R2 ;  /* 0x000000ffff139224 */ /* 0x004fe200078e0002 */
[----:B------:R2:W4:Y:S02]  /*0310*/  @!P1 DSETP.MAX.AND P5, P0, R2, -R6, PT ;  /* 0x800000060200922a */ /* 0x00052400038af000 */
[----:B--2---:R-:W2:Y:S02]  /*0320*/  @!P3 LDC.64 R6, c[0x0][0x388] ;  /* 0x0000e200ff06bb82 */ /* 0x004ea40000000a00 */
[----:B----4-:R-:W-:Y:S01]  /*0330*/  @!P1 SEL R33, R19, R26, P5 ;  /* 0x0000001a13219207 */ /* 0x010fe20002800000 */
[----:B------:R-:W-:-:S05]  /*0340*/  @!P1 IMAD.MOV.U32 R19, RZ, RZ, R3 ;  /* 0x000000ffff139224 */ /* 0x000fca00078e0003 */
[----:B------:R-:W-:Y:S02]  /*0350*/  @!P1 FSEL R26, R19, -R28, P5 ;  /* 0x8000001c131a9208 */ /* 0x000fe40002800000 */
[----:B------:R-:W-:Y:S02]  /*0360*/  ISETP.GE.U32.AND P5, PT, R18, R27, PT ;  /* 0x0000001b1200720c */ /* 0x000fe40003fa6070 */
[----:B------:R-:W-:Y:S01]  /*0370*/  @!P1 LOP3.LUT R19, R28, 0x80000, RZ, 0xfc, !PT ;  /* 0x000800001c139812 */ /* 0x000fe200078efcff */
[----:B------:R-:W-:Y:S01]  /*0380*/  @!P2 IMAD.WIDE.U32 R28, R27, UR8, R24 ;  /* 0x000000081b1cac25 */ /* 0x000fe2000f8e0018 */
[----:B------:R-:W-:Y:S02]  /*0390*/  ISETP.GE.AND.EX P5, PT, RZ, R0, PT, P5 ;  /* 0x00000000ff00720c */ /* 0x000fe40003fa6350 */
[----:B------:R-:W-:Y:S01]  /*03a0*/  @!P1 SEL R26, R19, R26, P0 ;  /* 0x0000001a131a9207 */ /* 0x000fe20000000000 */
[----:B------:R-:W-:Y:S01]  /*03b0*/  @!P2 IMAD R19, R0, UR8, R29 ;  /* 0x000000080013ac24 */ /* 0x000fe2000f8e021d */
[----:B0-----:R-:W-:-:S04]  /*03c0*/  @!P2 LEA R8, P0, R28, R8, 0x3 ;  /* 0x000000081c08a211 */ /* 0x001fc800078018ff */
[----:B------:R-:W-:Y:S01]  /*03d0*/  @!P2 LEA.HI.X R9, R28, R9, R19, 0x3, P0 ;  /* 0x000000091c09a211 */ /* 0x000fe200000f1c13 */
[----:B------:R-:W-:Y:S01]  /*03e0*/  @!P3 IMAD R19, R0, UR8, R35 ;  /* 0x000000080013bc24 */ /* 0x000fe2000f8e0223 */
[----:B--2---:R-:W-:-:S03]  /*03f0*/  @!P3 LEA R6, P0, R34, R6, 0x3 ;  /* 0x000000062206b211 */ /* 0x004fc600078018ff */
[----:B------:R-:W0:Y:S01]  /*0400*/  @!P5 LDC.64 R28, c[0x0][0x388] ;  /* 0x0000e200ff1cdb82 */ /* 0x000e220000000a00 */
[----:B------:R-:W-:Y:S01]  /*0410*/  @!P3 LEA.HI.X R7, R34, R7, R19, 0x3, P0 ;  /* 0x000000072207b211 */ /* 0x000fe200000f1c13 */
[----:B------:R-:W-:-:S04]  /*0420*/  @!P4 IMAD.WIDE.U32 R34, R27, UR8, R20 ;  /* 0x000000081b22cc25 */ /* 0x000fc8000f8e0014 */
[----:B------:R-:W-:Y:S01]  /*0430*/  @!P4 IMAD R19, R0, UR8, R35 ;  /* 0x000000080013cc24 */ /* 0x000fe2000f8e0223 */
[C---:B-1----:R-:W-:Y:S01]  /*0440*/  @!P4 LEA R30, P0, R34.reuse, R30, 0x3 ;  /* 0x0000001e221ec211 */ /* 0x042fe200078018ff */
[----:B------:R1:W2:Y:S03]  /*0450*/  @!P3 LDG.E.64 R14, desc[UR6][R6.64] ;  /* 0x00000006060eb981 */ /* 0x0002a6000c1e1b00 */
[----:B------:R-:W-:Y:S01]  /*0460*/  @!P4 LEA.HI.X R31, R34, R31, R19, 0x3, P0 ;  /* 0x0000001f221fc211 */ /* 0x000fe200000f1c13 */
[----:B------:R-:W-:Y:S02]  /*0470*/  @!P5 IMAD.MOV.U32 R19, RZ, RZ, RZ ;  /* 0x000000ffff13d224 */ /* 0x000fe400078e00ff */
[----:B------:R-:W-:Y:S02]  /*0480*/  @!P5 IMAD.WIDE.U32 R34, R27, UR8, R18 ;  /* 0x000000081b22dc25 */ /* 0x000fe4000f8e0012 */
[----:B------:R-:W4:Y:S02]  /*0490*/  @!P4 LDG.E.64 R12, desc[UR6][R30.64] ;  /* 0x000000061e0cc981 */ /* 0x000f24000c1e1b00 */
[----:B------:R-:W-:Y:S01]  /*04a0*/  @!P5 IMAD R35, R0, UR8, R35 ;  /* 0x000000080023dc24 */ /* 0x000fe2000f8e0223 */
[----:B0-----:R-:W-:-:S04]  /*04b0*/  @!P5 LEA R28, P0, R34, R28, 0x3 ;  /* 0x0000001c221cd211 */ /* 0x001fc800078018ff */
[----:B------:R-:W-:Y:S01]  /*04c0*/  @!P5 LEA.HI.X R29, R34, R29, R35, 0x3, P0 ;  /* 0x0000001d221dd211 */ /* 0x000fe200000f1c23 */
[----:B------:R-:W-:Y:S02]  /*04d0*/  IMAD.MOV.U32 R35, RZ, RZ, -0x100001 ;  /* 0xffefffffff237424 */ /* 0x000fe400078e00ff */
[----:B------:R-:W-:Y:S02]  /*04e0*/  IMAD.MOV.U32 R34, RZ, RZ, -0x1 ;  /* 0xffffffffff227424 */ /* 0x000fe400078e00ff */
[----:B------:R-:W-:Y:S01]  /*04f0*/  @!P1 IMAD.MOV.U32 R35, RZ, RZ, R26 ;  /* 0x000000ffff239224 */ /* 0x000fe200078e001a */
[----:B------:R-:W5:Y:S01]  /*0500*/  @!P5 LDG.E.64 R10, desc[UR6][R28.64] ;  /* 0x000000061c0ad981 */ /* 0x000f62000c1e1b00 */
[----:B------:R-:W-:Y:S01]  /*0510*/  @!P1 IMAD.MOV.U32 R34, RZ, RZ, R33 ;  /* 0x000000ffff229224 */ /* 0x000fe200078e0021 */
[----:B---3--:R-:W-:Y:S01]  /*0520*/  @!P6 MOV R33, R5 ;  /* 0x000000050021e202 */ /* 0x008fe20000000f00 */
[----:B------:R-:W-:-:S04]  /*0530*/  @!P6 IMAD.MOV.U32 R26, RZ, RZ, R35 ;  /* 0x000000ffff1ae224 */ /* 0x000fc800078e0023 */
[----:B------:R-:W0:Y:S02]  /*0540*/  @!P6 DSETP.MAX.AND P0, P2, R34, R4, PT ;  /* 0x000000042200e22a */ /* 0x000e240003a0f000 */
[----:B0-----:R-:W-:Y:S02]  /*0550*/  @!P6 FSEL R26, R26, R33, P0 ;  /* 0x000000211a1ae208 */ /* 0x001fe40000000000 */
[----:B------:R-:W-:-:S04]  /*0560*/  @!P6 LOP3.LUT R33, R33, 0x80000, RZ, 0xfc, !PT ;  /* 0x000800002121e812 */ /* 0x000fc800078efcff */
[----:B------:R-:W-:Y:S02]  /*0570*/  @!P6 SEL R37, R33, R26, P2 ;  /* 0x0000001a2125e207 */ /* 0x000fe40001000000 */
[----:B------:R-:W-:-:S13]  /*0580*/  ISETP.NE.AND P2, PT, R32, RZ, PT ;  /* 0x000000ff2000720c */ /* 0x000fda0003f45270 */
[----:B------:R-:W3:Y:S01]  /*0590*/  @!P2 LDG.E.64 R16, desc[UR6][R8.64] ;  /* 0x000000060810a981 */ /* 0x000ee2000c1e1b00 */
[----:B------:R-:W-:Y:S02]  /*05a0*/  @!P6 IMAD.MOV.U32 R33, RZ, RZ, R4 ;  /* 0x000000ffff21e224 */ /* 0x000fe400078e0004 */
[----:B------:R-:W-:Y:S02]  /*05b0*/  @!P6 IMAD.MOV.U32 R26, RZ, RZ, R34 ;  /* 0x000000ffff1ae224 */ /* 0x000fe400078e0022 */
[----:B------:R-:W-:-:S03]  /*05c0*/  @!P6 IMAD.MOV.U32 R35, RZ, RZ, R37 ;  /* 0x000000ffff23e224 */ /* 0x000fc600078e0025 */
[----:B------:R-:W-:Y:S02]  /*05d0*/  @!P6 SEL R34, R26, R33, P0 ;  /* 0x000000211a22e207 */ /* 0x000fe40000000000 */
[----:B-1----:R-:W-:-:S03]  /*05e0*/  @!P2 MOV R6, R35 ;  /* 0x000000230006a202 */ /* 0x002fc60000000f00 */
[----:B------:R-:W-:Y:S01]  /*05f0*/  @!P2 IMAD.MOV.U32 R26, RZ, RZ, R34 ;  /* 0x000000ffff1aa224 */ /* 0x000fe200078e0022 */
[----:B------:R-:W0:Y:S01]  /*0600*/  S2UR UR5, SR_CgaCtaId ;  /* 0x00000000000579c3 */ /* 0x000e220000008800 */
[----:B------:R-:W-:-:S07]  /*0610*/  USHF.R.U32.HI UR4, URZ, 0x5, UR4 ;  /* 0x00000005ff047899 */ /* 0x000fce0008011604 */
[----:B------:R-:W-:Y:S01]  /*0620*/  BAR.SYNC.DEFER_BLOCKING 0x0 ;  /* 0x0000000000007b1d */ /* 0x000fe20000010000 */
[----:B---3--:R-:W-:Y:S02]  /*0630*/  @!P2 IMAD.MOV.U32 R33, RZ, RZ, R16 ;  /* 0x000000ffff21a224 */ /* 0x008fe400078e0010 */
[----:B------:R-:W-:-:S15]  /*0640*/  @!P2 IMAD.MOV.U32 R7, RZ, RZ, R17 ;  /* 0x000000ffff07a224 */ /* 0x000fde00078e0011 */
[----:B------:R-:W-:-:S01]  /*0650*/  NOP ;  /* 0x0000000000007918 */ /* 0x000fc20000000000 */
[----:B------:R-:W1:Y:S02]  /*0660*/  @!P2 DSETP.MAX.AND P0, P6, R34, R16, PT ;  /* 0x000000102200a22a */ /* 0x000e640003e0f000 */
[----:B-1----:R-:W-:Y:S02]  /*0670*/  @!P2 SEL R9, R26, R33, P0 ;  /* 0x000000211a09a207 */ /* 0x002fe40000000000 */
[----:B------:R-:W-:Y:S02]  /*0680*/  @!P2 FSEL R6, R6, R7, P0 ;  /* 0x000000070606a208 */ /* 0x000fe40000000000 */
[----:B------:R-:W-:Y:S01]  /*0690*/  @!P2 LOP3.LUT R7, R7, 0x80000, RZ, 0xfc, !PT ;  /* 0x000800000707a812 */ /* 0x000fe200078efcff */
[----:B------:R-:W-:-:S03]  /*06a0*/  @!P2 IMAD.MOV.U32 R34, RZ, RZ, R9 ;  /* 0x000000ffff22a224 */ /* 0x000fc600078e0009 */
[----:B------:R-:W-:Y:S01]  /*06b0*/  @!P2 SEL R35, R7, R6, P6 ;  /* 0x000000060723a207 */ /* 0x000fe20003000000 */
[----:B--2---:R-:W-:Y:S02]  /*06c0*/  @!P3 IMAD.MOV.U32 R7, RZ, RZ, R14 ;  /* 0x000000ffff07b224 */ /* 0x004fe400078e000e */
[----:B------:R-:W-:Y:S02]  /*06d0*/  @!P3 IMAD.MOV.U32 R6, RZ, RZ, R34 ;  /* 0x000000ffff06b224 */ /* 0x000fe400078e0022 */
[----:B-----5:R-:W-:-:S05]  /*06e0*/  @!P5 IMAD.MOV.U32 R8, RZ, RZ, R11 ;  /* 0x000000ffff08d224 */ /* 0x020fca00078e000b */
[----:B------:R-:W-:-:S15]  /*06f0*/  @!P5 LOP3.LUT R29, R8, 0x80000, RZ, 0xfc, !PT ;  /* 0x00080000081dd812 */ /* 0x000fde00078efcff */
[----:B------:R-:W-:-:S15]  /*0700*/  NOP ;  /* 0x0000000000007918 */ /* 0x000fde0000000000 */
[----:B------:R-:W-:-:S14]  /*0710*/  NOP ;  /* 0x0000000000007918 */ /* 0x000fdc0000000000 */
[----:B------:R-:W1:Y:S02]  /*0720*/  @!P3 DSETP.MAX.AND P0, P6, R34, R14, PT ;  /* 0x0000000e2200b22a */ /* 0x000e640003e0f000 */
[----:B-1----:R-:W-:Y:S01]  /*0730*/  @!P3 SEL R9, R6, R7, P0 ;  /* 0x000000070609b207 */ /* 0x002fe20000000000 */
[----:B------:R-:W-:Y:S02]  /*0740*/  @!P3 IMAD.MOV.U32 R7, RZ, RZ, R15 ;  /* 0x000000ffff07b224 */ /* 0x000fe400078e000f */
[----:B------:R-:W-:-:S05]  /*0750*/  @!P3 IMAD.MOV.U32 R6, RZ, RZ, R35 ;  /* 0x000000ffff06b224 */ /* 0x000fca00078e0023 */
[----:B------:R-:W-:Y:S02]  /*0760*/  @!P3 FSEL R6, R6, R7, P0 ;  /* 0x000000070606b208 */ /* 0x000fe40000000000 */
[----:B------:R-:W-:Y:S01]  /*0770*/  @!P3 LOP3.LUT R7, R7, 0x80000, RZ, 0xfc, !PT ;  /* 0x000800000707b812 */ /* 0x000fe200078efcff */
[----:B------:R-:W-:-:S03]  /*0780*/  @!P3 IMAD.MOV.U32 R34, RZ, RZ, R9 ;  /* 0x000000ffff22b224 */ /* 0x000fc600078e0009 */
[----:B------:R-:W-:Y:S01]  /*0790*/  @!P3 SEL R35, R7, R6, P6 ;  /* 0x000000060723b207 */ /* 0x000fe20003000000 */
[----:B----4-:R-:W-:Y:S02]  /*07a0*/  @!P4 IMAD.MOV.U32 R7, RZ, RZ, R12 ;  /* 0x000000ffff07c224 */ /* 0x010fe400078e000c */
[----:B------:R-:W-:Y:S01]  /*07b0*/  @!P4 IMAD.MOV.U32 R6, RZ, RZ, R34 ;  /* 0x000000ffff06c224 */ /* 0x000fe200078e0022 */
[----:B------:R-:W-:-:S15]  /*07c0*/  @!P4 MOV R9, R13 ;  /* 0x0000000d0009c202 */ /* 0x000fde0000000f00 */
[----:B------:R-:W-:-:S15]  /*07d0*/  NOP ;  /* 0x0000000000007918 */ /* 0x000fde0000000000 */
[----:B------:R-:W-:-:S14]  /*07e0*/  NOP ;  /* 0x0000000000007918 */ /* 0x000fdc0000000000 */
[----:B------:R-:W1:Y:S02]  /*07f0*/  @!P4 DSETP.MAX.AND P0, P6, R34, R12, PT ;  /* 0x0000000c2200c22a */ /* 0x000e640003e0f000 */
[----:B-1----:R-:W-:Y:S01]  /*0800*/  @!P4 SEL R7, R6, R7, P0 ;  /* 0x000000070607c207 */ /* 0x002fe20000000000 */
        /* <DEDUP_REMOVED lines=10> */
[----:B------:R-:W1:Y:S02]  /*08b0*/  @!P5 DSETP.MAX.AND P0, P6, R34, R10, PT ;  /* 0x0000000a2200d22a */ /* 0x000e640003e0f000 */
[----:B-1----:R-:W-:Y:S02]  /*08c0*/  @!P5 SEL R34, R6, R9, P0 ;  /* 0x000000090622d207 */ /* 0x002fe40000000000 */
[----:B------:R-:W-:-:S04]  /*08d0*/  @!P5 FSEL R6, R7, R8, P0 ;  /* 0x000000080706d208 */ /* 0x000fc80000000000 */
[----:B------:R-:W-:Y:S02]  /*08e0*/  @!P5 SEL R35, R29, R6, P6 ;  /* 0x000000061d23d207 */ /* 0x000fe40003000000 */
[----:B------:R-:W-:Y:S04]  /*08f0*/  SHFL.DOWN PT, R6, R34, 0x10, 0x1f ;  /* 0x0a001f0022067f89 */ /* 0x000fe800000e0000 */
[----:B------:R-:W1:-:S15]  /*0900*/  SHFL.DOWN PT, R7, R35, 0x10, 0x1f ;  /* 0x0a001f0023077f89 */ /* 0x000e5e00000e0000 */
[----:B------:R-:W-:-:S15]  /*0910*/  NOP ;  /* 0x0000000000007918 */ /* 0x000fde0000000000 */
[----:B------:R-:W-:-:S15]  /*0920*/  NOP ;  /* 0x0000000000007918 */ /* 0x000fde0000000000 */
[----:B------:R-:W-:-:S05]  /*0930*/  NOP ;  /* 0x0000000000007918 */ /* 0x000fca0000000000 */
[----:B-1----:R-:W1:Y:S02]  /*0940*/  DSETP.GEU.AND P0, PT, R34, R6, PT ;  /* 0x000000062200722a */ /* 0x002e640003f0e000 */
[----:B-1----:R-:W-:Y:S02]  /*0950*/  FSEL R9, R7, R35, !P0 ;  /* 0x0000002307097208 */ /* 0x002fe40004000000 */
[----:B------:R-:W-:-:S03]  /*0960*/  FSEL R8, R6, R34, !P0 ;  /* 0x0000002206087208 */ /* 0x000fc60004000000 */
[----:B------:R-:W-:Y:S04]  /*0970*/  SHFL.DOWN PT, R7, R9, 0x8, 0x1f ;  /* 0x09001f0009077f89 */ /* 0x000fe800000e0000 */
[----:B------:R-:W1:-:S15]  /*0980*/  SHFL.DOWN PT, R6, R8, 0x8, 0x1f ;  /* 0x09001f0008067f89 */ /* 0x000e5e00000e0000 */
[----:B------:R-:W-:-:S15]  /*0990*/  NOP ;  /* 0x0000000000007918 */ /* 0x000fde0000000000 */
[----:B------:R-:W-:-:S15]  /*09a0*/  NOP ;  /* 0x0000000000007918 */ /* 0x000fde0000000000 */
[----:B------:R-:W-:-:S08]  /*09b0*/  NOP ;  /* 0x0000000000007918 */ /* 0x000fd00000000000 */
        /* <DEDUP_REMOVED lines=20> */
[----:B------:R-:W1:Y:S01]  /*0b00*/  SHFL.DOWN PT, R6, R8, 0x1, 0x1f ;  /* 0x08201f0008067f89 */ /* 0x000e6200000e0000 */
[----:B------:R-:W-:Y:S01]  /*0b10*/  ISETP.GE.U32.AND P0, PT, R40, UR4, PT ;  /* 0x0000000428007c0c */ /* 0x000fe2000bf06070 */
[----:B------:R-:W-:Y:S02]  /*0b20*/  UMOV UR4, 0x400 ;  /* 0x0000040000047882 */ /* 0x000fe40000000000 */
[----:B0-----:R-:W-:-:S15]  /*0b30*/  ULEA UR4, UR5, UR4, 0x18 ;  /* 0x0000000405047291 */ /* 0x001fde000f8ec0ff */
[----:B------:R-:W-:-:S15]  /*0b40*/  NOP ;  /* 0x0000000000007918 */ /* 0x000fde0000000000 */
[----:B------:R-:W-:-:S15]  /*0b50*/  NOP ;  /* 0x0000000000007918 */ /* 0x000fde0000000000 */
[----:B------:R-:W-:-:S04]  /*0b60*/  NOP ;  /* 0x0000000000007918 */ /* 0x000fc80000000000 */
[----:B-1----:R-:W0:Y:S02]  /*0b70*/  DSETP.GEU.AND P6, PT, R8, R6, PT ;  /* 0x000000060800722a */ /* 0x002e240003fce000 */
[----:B0-----:R-:W-:Y:S02]  /*0b80*/  FSEL R28, R6, R8, !P6 ;  /* 0x00000008061c7208 */ /* 0x001fe40007000000 */
[----:B------:R-:W-:Y:S02]  /*0b90*/  FSEL R29, R7, R9, !P6 ;  /* 0x00000009071d7208 */ /* 0x000fe40007000000 */
[C---:B------:R-:W-:Y:S02]  /*0ba0*/  LOP3.LUT P6, R26, R40.reuse, 0x1f, RZ, 0xc0, !PT ;  /* 0x0000001f281a7812 */ /* 0x040fe400078cc0ff */
[----:B------:R-:W-:-:S11]  /*0bb0*/  LEA.HI R9, R40, UR4, RZ, 0x1e ;  /* 0x0000000428097c11 */ /* 0x000fd6000f8ff0ff */
[----:B------:R-:W-:Y:S01]  /*0bc0*/  @!P6 STS.64 [R9], R28 ;  /* 0x0000001c0900e388 */ /* 0x000fe20000000a00 */
[----:B------:R-:W-:Y:S01]  /*0bd0*/  MOV R6, 0xffffffff ;  /* 0xffffffff00067802 */ /* 0x000fe20000000f00 */
[----:B------:R-:W-:Y:S01]  /*0be0*/  IMAD.MOV.U32 R7, RZ, RZ, -0x100001 ;  /* 0xffefffffff077424 */ /* 0x000fe200078e00ff */
[----:B------:R-:W-:Y:S01]  /*0bf0*/  @!P0 LEA R26, R26, UR4, 0x3 ;  /* 0x000000041a1a8c11 */ /* 0x000fe2000f8e18ff */
[----:B------:R-:W-:Y:S01]  /*0c00*/  BAR.SYNC.DEFER_BLOCKING 0x0 ;  /* 0x0000000000007b1d */ /* 0x000fe20000010000 */
[----:B------:R-:W-:-:S05]  /*0c10*/  PLOP3.LUT P6, PT, PT, PT, PT, 0x8, 0x80 ;  /* 0x000000000080781c */ /* 0x000fca0003fce170 */
[----:B------:R0:W1:Y:S01]  /*0c20*/  @!P0 LDS.64 R6, [R26] ;  /* 0x000000001a068984 */ /* 0x0000620000000a00 */
[----:B------:R-:W-:Y:S02]  /*0c30*/  ISETP.GT.U32.AND P0, PT, R40, 0x1f, PT ;  /* 0x0000001f2800780c */ /* 0x000fe40003f04070 */
[----:B0-----:R-:W-:-:S11]  /*0c40*/  P2R R26, PR, RZ, 0x40 ;  /* 0x00000040ff1a7803 */ /* 0x001fd60000000000 */
[----:B------:R-:W-:Y:S05]  /*0c50*/  @P0 BRA `(.L_x_8060) ;  /* 0x0000000000ac0947 */ /* 0x000fea0003800000 */
        /* <DEDUP_REMOVED lines=33> */
.L_x_8133:
        /* <DEDUP_REMOVED lines=10> */
.L_x_8060:
        /* <DEDUP_REMOVED lines=129> */
.L_x_8065:
[----:B------:R-:W-:Y:S05]  /*1720*/  BSYNC.RECONVERGENT B1 ;  /* 0x0000000000017941 */ /* 0x000fea0003800200 */
.L_x_8064:
[----:B01----:R1:W2:Y:S02]  /*1730*/  DADD R6, RZ, R30 ;  /* 0x00000000ff067229 */ /* 0x0032a4000000001e */
.L_x_8063:
[----:B------:R-:W-:Y:S05]  /*1740*/  BSYNC.RECONVERGENT B0 ;  /* 0x0000000000007941 */ /* 0x000fea0003800200 */
.L_x_8062:
[----:B------:R-:W3:Y:S01]  /*1750*/  LDCU UR4, c[0x0][0x360] ;  /* 0x00006c00ff0477ac */ /* 0x000ee20008000800 */
[----:B------:R-:W-:Y:S01]  /*1760*/  BSSY.RECONVERGENT B0, `(.L_x_8066) ;  /* 0x0000081000007945 */ /* 0x000fe20003800200 */
[----:B---3--:R-:W-:-:S05]  /*1770*/  VIADD R28, R40, UR4 ;  /* 0x00000004281c7c36 */ /* 0x008fca0008000000 */
[----:B------:R-:W-:-:S04]  /*1780*/  ISETP.GE.U32.AND P6, PT, R28, R27, PT ;  /* 0x0000001b1c00720c */ /* 0x000fc80003fc6070 */
[----:B------:R-:W-:-:S13]  /*1790*/  ISETP.GE.AND.EX P6, PT, RZ, R0, PT, P6 ;  /* 0x00000000ff00720c */ /* 0x000fda0003fc6360 */
        /* <DEDUP_REMOVED lines=123> */
.L_x_8069:
[----:B------:R-:W-:Y:S05]  /*1f50*/  BSYNC.RECONVERGENT B1 ;  /* 0x0000000000017941 */ /* 0x000fea0003800200 */
.L_x_8068:
[----:B-12---:R3:W4:Y:S02]  /*1f60*/  DADD R6, R6, R32 ;  /* 0x0000000006067229 */ /* 0x0067240000000020 */
.L_x_8067:
[----:B------:R-:W-:Y:S05]  /*1f70*/  BSYNC.RECONVERGENT B0 ;  /* 0x0000000000007941 */ /* 0x000fea0003800200 */
.L_x_8066:
        /* <DEDUP_REMOVED lines=124> */
.L_x_8073:
[----:B------:R-:W-:Y:S05]  /*2740*/  BSYNC.RECONVERGENT B1 ;  /* 0x0000000000017941 */ /* 0x000fea0003800200 */
.L_x_8072:
[----:B-12-4-:R1:W2:Y:S02]  /*2750*/  DADD R6, R6, R32 ;  /* 0x0000000006067229 */ /* 0x0162a40000000020 */
.L_x_8071:
[----:B------:R-:W-:Y:S05]  /*2760*/  BSYNC.RECONVERGENT B0 ;  /* 0x0000000000007941 */ /* 0x000fea0003800200 */
.L_x_8070:
        /* <DEDUP_REMOVED lines=126> */
.L_x_8077:
[----:B------:R-:W-:Y:S05]  /*2f50*/  BSYNC.RECONVERGENT B1 ;  /* 0x0000000000017941 */ /* 0x000fea0003800200 */
.L_x_8076:
[----:B-12-4-:R1:W2:Y:S02]  /*2f60*/  DADD R6, R6, R32 ;  /* 0x0000000006067229 */ /* 0x0162a40000000020 */
.L_x_8075:
[----:B------:R-:W-:Y:S05]  /*2f70*/  BSYNC.RECONVERGENT B0 ;  /* 0x0000000000007941 */ /* 0x000fea0003800200 */
.L_x_8074:
[----:B------:R-:W-:Y:S04]  /*2f80*/  BSSY.RECONVERGENT B0, `(.L_x_8078) ;  /* 0x0000080000007945 */ /* 0x000fe80003800200 */
        /* <DEDUP_REMOVED lines=125> */
.L_x_8081:
[----:B------:R-:W-:Y:S05]  /*3760*/  BSYNC.RECONVERGENT B1 ;  /* 0x0000000000017941 */ /* 0x000fea0003800200 */
.L_x_8080:
[----:B-12-4-:R1:W2:Y:S02]  /*3770*/  DADD R6, R6, R32 ;  /* 0x0000000006067229 */ /* 0x0162a40000000020 */
.L_x_8079:
[----:B------:R-:W-:Y:S05]  /*3780*/  BSYNC.RECONVERGENT B0 ;  /* 0x0000000000007941 */ /* 0x000fea0003800200 */
.L_x_8078:
        /* <DEDUP_REMOVED lines=126> */
.L_x_8085:
[----:B------:R-:W-:Y:S05]  /*3f70*/  BSYNC.RECONVERGENT B1 ;  /* 0x0000000000017941 */ /* 0x000fea0003800200 */
.L_x_8084:
[----:B-12-4-:R1:W2:Y:S02]  /*3f80*/  DADD R6, R6, R32 ;  /* 0x0000000006067229 */ /* 0x0162a40000000020 */
.L_x_8083:
[----:B------:R-:W-:Y:S05]  /*3f90*/  BSYNC.RECONVERGENT B0 ;  /* 0x0000000000007941 */ /* 0x000fea0003800200 */
.L_x_8082:
[----:B0-2-4-:R-:W-:Y:S01]  /*3fa0*/  SHFL.DOWN PT, R29, R7, 0x10, 0x1f ;  /* 0x0a001f00071d7f89 */ /* 0x015fe200000e0000 */
[----:B------:R-:W0:Y:S01]  /*3fb0*/  LDCU UR4, c[0x0][0x360] ;  /* 0x00006c00ff0477ac */ /* 0x000e220008000800 */
[----:B------:R-:W2:Y:S08]  /*3fc0*/  S2UR UR5, SR_CgaCtaId ;  /* 0x00000000000579c3 */ /* 0x000eb00000008800 */
[----:B------:R-:W-:Y:S01]  /*3fd0*/  BAR.SYNC.DEFER_BLOCKING 0x0 ;  /* 0x0000000000007b1d */ /* 0x000fe20000010000 */
[----:B------:R-:W-:-:S05]  /*3fe0*/  LOP3.LUT P2, RZ, R40, 0x1f, RZ, 0xc0, !PT ;  /* 0x0000001f28ff7812 */ /* 0x000fca000784c0ff */
[----:B------:R-:W-:Y:S01]  /*3ff0*/  BSSY B0, `(.L_x_8086) ;  /* 0x0000041000007945 */ /* 0x000fe20003800000 */
[----:B------:R-:W4:Y:S01]  /*4000*/  SHFL.DOWN PT, R28, R6, 0x10, 0x1f ;  /* 0x0a001f00061c7f89 */ /* 0x000f2200000e0000 */
[----:B0-----:R-:W-:-:S06]  /*4010*/  USHF.R.U32.HI UR4, URZ, 0x5, UR4 ;  /* 0x00000005ff047899 */ /* 0x001fcc0008011604 */
[----:B------:R-:W-:Y:S01]  /*4020*/  ISETP.GE.U32.AND P3, PT, R40, UR4, PT ;  /* 0x0000000428007c0c */ /* 0x000fe2000bf66070 */
[----:B------:R-:W-:Y:S02]  /*4030*/  UMOV UR4, 0x400 ;  /* 0x0000040000047882 */ /* 0x000fe40000000000 */
[----:B--2---:R-:W-:Y:S01]  /*4040*/  ULEA UR4, UR5, UR4, 0x18 ;  /* 0x0000000405047291 */ /* 0x004fe2000f8ec0ff */
[----:B----4-:R-:W1:Y:S02]  /*4050*/  DADD R28, R28, R6 ;  /* 0x000000001c1c7229 */ /* 0x010e640000000006 */
[----:B-1----:R-:W-:Y:S01]  /*4060*/  SHFL.DOWN PT, R31, R29, 0x8, 0x1f ;  /* 0x09001f001d1f7f89 */ /* 0x002fe200000e0000 */
[----:B------:R-:W-:-:S03]  /*4070*/  CS2R R6, SRZ ;  /* 0x0000000000067805 */ /* 0x000fc6000001ff00 */
[----:B------:R-:W0:-:S15]  /*4080*/  SHFL.DOWN PT, R30, R28, 0x8, 0x1f ;  /* 0x09001f001c1e7f89 */ /* 0x000e1e00000e0000 */
[----:B------:R-:W-:-:S15]  /*4090*/  NOP ;  /* 0x0000000000007918 */ /* 0x000fde0000000000 */
[----:B------:R-:W-:-:S15]  /*40a0*/  NOP ;  /* 0x0000000000007918 */ /* 0x000fde0000000000 */
[----:B------:R-:W-:-:S13]  /*40b0*/  NOP ;  /* 0x0000000000007918 */ /* 0x000fda0000000000 */
[----:B0-----:R-:W3:Y:S02]  /*40c0*/  DADD R30, R28, R30 ;  /* 0x000000001c1e7229 */ /* 0x001ee4000000001e */
[----:B---3--:R-:W-:Y:S04]  /*40d0*/  SHFL.DOWN PT, R33, R31, 0x4, 0x1f ;  /* 0x08801f001f217f89 */ /* 0x008fe800000e0000 */
[----:B------:R-:W0:-:S15]  /*40e0*/  SHFL.DOWN PT, R32, R30, 0x4, 0x1f ;  /* 0x08801f001e207f89 */ /* 0x000e1e00000e0000 */
[----:B------:R-:W-:-:S15]  /*40f0*/  NOP ;  /* 0x0000000000007918 */ /* 0x000fde0000000000 */
[----:B------:R-:W-:-:S15]  /*4100*/  NOP ;  /* 0x0000000000007918 */ /* 0x000fde0000000000 */
[----:B------:R-:W-:-:S13]  /*4110*/  NOP ;  /* 0x0000000000007918 */ /* 0x000fda0000000000 */
[----:B0-----:R-:W0:Y:S02]  /*4120*/  DADD R32, R30, R32 ;  /* 0x000000001e207229 */ /* 0x001e240000000020 */
[----:B0-----:R-:W-:Y:S01]  /*4130*/  SHFL.DOWN PT, R35, R33, 0x2, 0x1f ;  /* 0x08401f0021237f89 */ /* 0x001fe200000e0000 */
[C---:B------:R-:W-:Y:S01]  /*4140*/  LEA.HI R31, R40.reuse, UR4, RZ, 0x1e ;  /* 0x00000004281f7c11 */ /* 0x040fe2000f8ff0ff */
        /* <DEDUP_REMOVED lines=19> */
[----:B01----:R-:W-:Y:S04]  /*4280*/  SHFL.DOWN PT, R29, R7, 0x10, 0x1f ;  /* 0x0a001f00071d7f89 */ /* 0x003fe800000e0000 */
        /* <DEDUP_REMOVED lines=22> */
.L_x_8144:
[----:B012---:R2:W3:Y:S02]  /*43f0*/  DADD R6, R6, R28 ;  /* 0x0000000006067229 */ /* 0x0074e4000000001c */
.L_x_8087:
[----:B------:R-:W-:Y:S05]  /*4400*/  BSYNC B0 ;  /* 0x0000000000007941 */ /* 0x000fea0003800000 */
.L_x_8086:
[----:B------:R-:W-:Y:S01]  /*4410*/  ISETP.NE.AND P0, PT, R26, RZ, PT ;  /* 0x000000ff1a00720c */ /* 0x000fe20003f05270 */
[----:B------:R-:W-:-:S12]  /*4420*/  WARPSYNC.ALL ;  /* 0x0000000000007948 */ /* 0x000fd80003800000 */
[----:B-1-3--:R1:W-:Y:S01]  /*4430*/  @P0 STS.64 [UR4], R6 ;  /* 0x00000006ff000988 */ /* 0x00a3e20008000a04 */
[----:B------:R-:W-:Y:S06]  /*4440*/  BAR.SYNC.DEFER_BLOCKING 0x0 ;  /* 0x0000000000007b1d */ /* 0x000fec0000010000 */
[----:B------:R-:W-:Y:S01]  /*4450*/  BSSY.RECONVERGENT B0, `(.L_x_8089) ;  /* 0x00000c0000007945 */ /* 0x000fe20003800200 */
[----:B------:R-:W3:Y:S03]  /*4460*/  LDS.64 R6, [UR4] ;  /* 0x00000004ff067984 */ /* 0x000ee60008000a00 */
[----:B------:R-:W-:Y:S05]  /*4470*/  @P1 BRA `(.L_x_8090) ;  /* 0x0000000800f41947 */ /* 0x000fea0003800000 */
[----:B0--3--:R-:W2:Y:S01]  /*4480*/  MUFU.RCP64H R31, R7 ;  /* 0x00000007001f7308 */ /* 0x009ea20000001800 */
        /* <DEDUP_REMOVED lines=149> */
.L_x_8092:
[----:B------:R-:W-:Y:S05]  /*4de0*/  BSYNC.RECONVERGENT B1 ;  /* 0x0000000000017941 */ /* 0x000fea0003800200 */
.L_x_8091:
        /* <DEDUP_REMOVED lines=19> */
[----:B------:R-:W-:Y:S01]  /*4f20*/  MOV R28, R6 ;  /* 0x00000006001c7202 */ /* 0x000fe20000000f00 */
[----:B------:R-:W-:Y:S01]  /*4f30*/  IMAD.MOV.U32 R27, RZ, RZ, R29 ;  /* 0x000000ffff1b7224 */ /* 0x000fe200078e001d */
[----:B------:R-:W-:Y:S01]  /*4f40*/  MOV R0, 0x4f70 ;  /* 0x00004f7000007802 */ /* 0x000fe20000000f00 */
[----:B------:R-:W-:-:S07]  /*4f50*/  IMAD.MOV.U32 R29, RZ, RZ, R7 ;  /* 0x000000ffff1d7224 */ /* 0x000fce00078e0007 */
[----:B-1----:R-:W-:Y:S05]  /*4f60*/  CALL.REL.NOINC `($__internal_43_$__cuda_sm20_div_rn_f64_full) ;  /* 0x0000004400547944 */ /* 0x002fea0003c00000 */
[----:B------:R-:W-:Y:S02]  /*4f70*/  IMAD.MOV.U32 R2, RZ, RZ, R26 ;  /* 0x000000ffff027224 */ /* 0x000fe400078e001a */
[----:B------:R-:W-:-:S07]  /*4f80*/  IMAD.MOV.U32 R3, RZ, RZ, R27 ;  /* 0x000000ffff037224 */ /* 0x000fce00078e001b */
.L_x_8094:
[----:B------:R-:W-:Y:S05]  /*4f90*/  BSYNC.RECONVERGENT B1 ;  /* 0x0000000000017941 */ /* 0x000fea0003800200 */
.L_x_8093:
        /* <DEDUP_REMOVED lines=11> */
.L_x_8090:
[----:B------:R-:W-:Y:S05]  /*5050*/  BSYNC.RECONVERGENT B0 ;  /* 0x0000000000007941 */ /* 0x000fea0003800200 */
.L_x_8089:
[----:B------:R-:W5:Y:S01]  /*5060*/  S2R R40, SR_TID.X ;  /* 0x0000000000287919 */ /* 0x000f620000002100 */
[----:B------:R-:W5:Y:S01]  /*5070*/  LDCU UR4, c[0x0][0x360] ;  /* 0x00006c00ff0477ac */ /* 0x000f620008000800 */
[----:B------:R-:W-:Y:S01]  /*5080*/  BSSY.RECONVERGENT B0, `(.L_x_8095) ;  /* 0x00000c1000007945 */ /* 0x000fe20003800200 */
[----:B-----5:R-:W-:-:S04]  /*5090*/  IADD3 R40, PT, PT, R40, UR4, RZ ;  /* 0x0000000428287c10 */ /* 0x020fc8000fffe0ff */
[----:B------:R-:W-:-:S04]  /*50a0*/  ISETP.GE.U32.AND P0, PT, R40, R27, PT ;  /* 0x0000001b2800720c */ /* 0x000fc80003f06070 */
[----:B------:R-:W-:-:S13]  /*50b0*/  ISETP.GE.AND.EX P0, PT, RZ, R0, PT, P0 ;  /* 0x00000000ff00720c */ /* 0x000fda0003f06300 */
[----:B------:R-:W-:Y:S05]  /*50c0*/  @P0 BRA `(.L_x_8096) ;  /* 0x0000000800f00947 */ /* 0x000fea0003800000 */
[----:B0--3--:R-:W0:Y:S01]  /*50d0*/  MUFU.RCP64H R31, R7 ;  /* 0x00000007001f7308 */ /* 0x009e220000001800 */
[----:B----4-:R-:W-:Y:S01]  /*50e0*/  IMAD.MOV.U32 R2, RZ, RZ, 0x652b82fe ;  /* 0x652b82feff027424 */ /* 0x010fe200078e00ff */
        /* <DEDUP_REMOVED lines=147> */
.L_x_8098:
[----:B------:R-:W-:Y:S05]  /*5a20*/  BSYNC.RECONVERGENT B1 ;  /* 0x0000000000017941 */ /* 0x000fea0003800200 */
.L_x_8097:
        /* <DEDUP_REMOVED lines=20> */
[----:B------:R-:W-:Y:S01]  /*5b70*/  IMAD.MOV.U32 R27, RZ, RZ, R29 ;  /* 0x000000ffff1b7224 */ /* 0x000fe200078e001d */
[----:B------:R-:W-:Y:S01]  /*5b80*/  MOV R29, R7 ;  /* 0x00000007001d7202 */ /* 0x000fe20000000f00 */
[----:B------:R-:W-:-:S07]  /*5b90*/  IMAD.MOV.U32 R28, RZ, RZ, R6 ;  /* 0x000000ffff1c7224 */ /* 0x000fce00078e0006 */
[----:B-1----:R-:W-:Y:S05]  /*5ba0*/  CALL.REL.NOINC `($__internal_43_$__cuda_sm20_div_rn_f64_full) ;  /* 0x0000003800447944 */ /* 0x002fea0003c00000 */
[----:B------:R-:W-:Y:S02]  /*5bb0*/  IMAD.MOV.U32 R2, RZ, RZ, R26 ;  /* 0x000000ffff027224 */ /* 0x000fe400078e001a */
[----:B------:R-:W-:-:S07]  /*5bc0*/  IMAD.MOV.U32 R3, RZ, RZ, R27 ;  /* 0x000000ffff037224 */ /* 0x000fce00078e001b */
.L_x_8100:
[----:B------:R-:W-:Y:S05]  /*5bd0*/  BSYNC.RECONVERGENT B1 ;  /* 0x0000000000017941 */ /* 0x000fea0003800200 */
.L_x_8099:
        /* <DEDUP_REMOVED lines=11> */
.L_x_8096:
[----:B------:R-:W-:Y:S05]  /*5c90*/  BSYNC.RECONVERGENT B0 ;  /* 0x0000000000007941 */ /* 0x000fea0003800200 */
.L_x_8095:
[----:B------:R-:W-:Y:S01]  /*5ca0*/  ISETP.GE.U32.AND P0, PT, R24, R27, PT ;  /* 0x0000001b1800720c */ /* 0x000fe20003f06070 */
[----:B------:R-:W-:Y:S03]  /*5cb0*/  BSSY.RECONVERGENT B0, `(.L_x_8101) ;  /* 0x00000bd000007945 */ /* 0x000fe60003800200 */
[----:B------:R-:W-:-:S13]  /*5cc0*/  ISETP.GE.AND.EX P0, PT, RZ, R0, PT, P0 ;  /* 0x00000000ff00720c */ /* 0x000fda0003f06300 */
[----:B------:R-:W-:Y:S05]  /*5cd0*/  @P0 BRA `(.L_x_8102) ;  /* 0x0000000800e80947 */ /* 0x000fea0003800000 */
[----:B0-234-:R-:W0:Y:S01]  /*5ce0*/  MUFU.RCP64H R29, R7 ;  /* 0x00000007001d7308 */ /* 0x01de220000001800 */
[----:B------:R-:W-:Y:S01]  /*5cf0*/  IMAD.MOV.U32 R2, RZ, RZ, 0x652b82fe ;  /* 0x652b82feff027424 */ /* 0x000fe200078e00ff */
        /* <DEDUP_REMOVED lines=147> */
.L_x_8104:
[----:B------:R-:W-:Y:S05]  /*6630*/  BSYNC.RECONVERGENT B1 ;  /* 0x0000000000017941 */ /* 0x000fea0003800200 */
.L_x_8103:
        /* <DEDUP_REMOVED lines=21> */
[----:B-1----:R-:W-:Y:S05]  /*6790*/  CALL.REL.NOINC `($__internal_43_$__cuda_sm20_div_rn_f64_full) ;  /* 0x0000002c00487944 */ /* 0x002fea0003c00000 */
[----:B------:R-:W-:Y:S02]  /*67a0*/  IMAD.MOV.U32 R2, RZ, RZ, R26 ;  /* 0x000000ffff027224 */ /* 0x000fe400078e001a */
[----:B------:R-:W-:-:S07]  /*67b0*/  IMAD.MOV.U32 R3, RZ, RZ, R27 ;  /* 0x000000ffff037224 */ /* 0x000fce00078e001b */
.L_x_8106:
[----:B------:R-:W-:Y:S05]  /*67c0*/  BSYNC.RECONVERGENT B1 ;  /* 0x0000000000017941 */ /* 0x000fea0003800200 */
.L_x_8105:
        /* <DEDUP_REMOVED lines=11> */
.L_x_8102:
[----:B------:R-:W-:Y:S05]  /*6880*/  BSYNC.RECONVERGENT B0 ;  /* 0x0000000000007941 */ /* 0x000fea0003800200 */
.L_x_8101:
        /* <DEDUP_REMOVED lines=153> */
.L_x_8110:
[----:B------:R-:W-:Y:S05]  /*7220*/  BSYNC.RECONVERGENT B1 ;  /* 0x0000000000017941 */ /* 0x000fea0003800200 */
.L_x_8109:
[----:B---3--:R-:W-:Y:S01]  /*7230*/  MOV R14, R16 ;  /* 0x00000010000e7202 */ /* 0x008fe20000000f00 */
        /* <DEDUP_REMOVED lines=20> */
[----:B--2---:R-:W-:Y:S02]  /*7380*/  IMAD.MOV.U32 R28, RZ, RZ, R6 ;  /* 0x000000ffff1c7224 */ /* 0x004fe400078e0006 */
[----:B------:R-:W-:-:S07]  /*7390*/  IMAD.MOV.U32 R29, RZ, RZ, R7 ;  /* 0x000000ffff1d7224 */ /* 0x000fce00078e0007 */
[----:B-1----:R-:W-:Y:S05]  /*73a0*/  CALL.REL.NOINC `($__internal_43_$__cuda_sm20_div_rn_f64_full) ;  /* 0x0000002000447944 */ /* 0x002fea0003c00000 */
[----:B------:R-:W-:Y:S01]  /*73b0*/  IMAD.MOV.U32 R2, RZ, RZ, R26 ;  /* 0x000000ffff027224 */ /* 0x000fe200078e001a */
[----:B------:R-:W-:-:S07]  /*73c0*/  MOV R3, R27 ;  /* 0x0000001b00037202 */ /* 0x000fce0000000f00 */
.L_x_8112:
[----:B------:R-:W-:Y:S05]  /*73d0*/  BSYNC.RECONVERGENT B1 ;  /* 0x0000000000017941 */ /* 0x000fea0003800200 */
.L_x_8111:
        /* <DEDUP_REMOVED lines=11> */
.L_x_8108:
[----:B------:R-:W-:Y:S05]  /*7490*/  BSYNC.RECONVERGENT B0 ;  /* 0x0000000000007941 */ /* 0x000fea0003800200 */
.L_x_8107:
[----:B------:R-:W-:Y:S01]  /*74a0*/  ISETP.GE.U32.AND P0, PT, R20, R27, PT ;  /* 0x0000001b1400720c */ /* 0x000fe20003f06070 */
[----:B------:R-:W-:Y:S03]  /*74b0*/  BSSY.RECONVERGENT B0, `(.L_x_8113) ;  /* 0x00000bf000007945 */ /* 0x000fe60003800200 */
[----:B------:R-:W-:-:S13]  /*74c0*/  ISETP.GE.AND.EX P0, PT, RZ, R0, PT, P0 ;  /* 0x00000000ff00720c */ /* 0x000fda0003f06300 */
[----:B------:R-:W-:Y:S05]  /*74d0*/  @P0 BRA `(.L_x_8114) ;  /* 0x0000000800f00947 */ /* 0x000fea0003800000 */
[----:B---3--:R-:W3:Y:S01]  /*74e0*/  MUFU.RCP64H R17, R7 ;  /* 0x0000000700117308 */ /* 0x008ee20000001800 */
[----:B0---4-:R-:W-:Y:S01]  /*74f0*/  IMAD.MOV.U32 R2, RZ, RZ, 0x652b82fe ;  /* 0x652b82feff027424 */ /* 0x011fe200078e00ff */
[----:B------:R-:W-:Y:S01]  /*7500*/  MOV R16, 0x1 ;  /* 0x0000000100107802 */ /* 0x000fe20000000f00 */
        /* <DEDUP_REMOVED lines=145> */
[----:B------:R0:W3:Y:S02]  /*7e20*/  @!P1 DMUL R14, R16, R2 ;  /* 0x00000002100e9228 */ /* 0x0000e40000000000 */
.L_x_8116:
[----:B------:R-:W-:Y:S05]  /*7e30*/  BSYNC.RECONVERGENT B1 ;  /* 0x0000000000017941 */ /* 0x000fea0003800200 */
.L_x_8115:
        /* <DEDUP_REMOVED lines=24> */
[----:B------:R-:W-:Y:S01]  /*7fc0*/  MOV R2, R26 ;  /* 0x0000001a00027202 */ /* 0x000fe20000000f00 */
[----:B------:R-:W-:-:S07]  /*7fd0*/  IMAD.MOV.U32 R3, RZ, RZ, R27 ;  /* 0x000000ffff037224 */ /* 0x000fce00078e001b */
.L_x_8118:
[----:B------:R-:W-:Y:S05]  /*7fe0*/  BSYNC.RECONVERGENT B1 ;  /* 0x0000000000017941 */ /* 0x000fea0003800200 */
.L_x_8117:
        /* <DEDUP_REMOVED lines=11> */
.L_x_8114:
[----:B------:R-:W-:Y:S05]  /*80a0*/  BSYNC.RECONVERGENT B0 ;  /* 0x0000000000007941 */ /* 0x000fea0003800200 */
.L_x_8113:
[----:B------:R-:W-:-:S04]  /*80b0*/  ISETP.GE.U32.AND P0, PT, R18, R27, PT ;  /* 0x0000001b1200720c */ /* 0x000fc80003f06070 */
[----:B------:R-:W-:-:S13]  /*80c0*/  ISETP.GE.AND.EX P0, PT, RZ, R0, PT, P0 ;  /* 0x00000000ff00720c */ /* 0x000fda0003f06300 */
[----:B------:R-:W-:Y:S05]  /*80d0*/  @P0 EXIT ;  /* 0x000000000000094d */ /* 0x000fea0003800000 */
[----:B---3--:R-:W3:Y:S01]  /*80e0*/  MUFU.RCP64H R13, R7 ;  /* 0x00000007000d7308 */ /* 0x008ee20000001800 */
[----:B0-----:R-:W-:Y:S01]  /*80f0*/  IMAD.MOV.U32 R4, RZ, RZ, 0x652b82fe ;  /* 0x652b82feff047424 */ /* 0x001fe200078e00ff */
        /* <DEDUP_REMOVED lines=10> */
[----:B------:R-:W4:-:S15]  /*81a0*/  DFMA R4, R8, R4, 6.75539944105574400000e+15 ;  /* 0x433800000804742b */ /* 0x000f1e0000000004 */
[----:B------:R-:W-:-:S15]  /*81b0*/  NOP ;  /* 0x0000000000007918 */ /* 0x000fde0000000000 */
[----:B------:R-:W-:-:S15]  /*81c0*/  NOP ;  /* 0x0000000000007918 */ /* 0x000fde0000000000 */
[----:B------:R-:W-:-:S15]  /*81d0*/  NOP ;  /* 0x0000000000007918 */ /* 0x000fde0000000000 */
[----:B------:R-:W-:-:S04]  /*81e0*/  NOP ;  /* 0x0000000000007918 */ /* 0x000fc80000000000 */
[----:B---3--:R-:W0:-:S15]  /*81f0*/  DFMA R10, -R6, R12, 1 ;  /* 0x3ff00000060a742b */ /* 0x008e1e000000010c */
[----:B------:R-:W-:-:S15]  /*8200*/  NOP ;  /* 0x0000000000007918 */ /* 0x000fde0000000000 */
[----:B------:R-:W-:-:S15]  /*8210*/  NOP ;  /* 0x0000000000007918 */ /* 0x000fde0000000000 */
[----:B------:R-:W-:-:S15]  /*8220*/  NOP ;  /* 0x0000000000007918 */ /* 0x000fde0000000000 */
[----:B------:R-:W-:-:S04]  /*8230*/  NOP ;  /* 0x0000000000007918 */ /* 0x000fc80000000000 */
[----:B----4-:R-:W3:-:S15]  /*8240*/  DADD R2, R4, -6.75539944105574400000e+15 ;  /* 0xc338000004027429 */ /* 0x010ede0000000000 */
        /* <DEDUP_REMOVED lines=126> */
.L_x_8120:
[----:B------:R-:W-:Y:S05]  /*8a30*/  BSYNC.RECONVERGENT B0 ;  /* 0x0000000000007941 */ /* 0x000fea0003800200 */
.L_x_8119:
        /* <DEDUP_REMOVED lines=19> */
[----:B--2---:R-:W-:Y:S01]  /*8b70*/  MOV R29, R7 ;  /* 0x00000007001d7202 */ /* 0x004fe20000000f00 */
[----:B------:R-:W-:Y:S01]  /*8b80*/  IMAD.MOV.U32 R27, RZ, RZ, R11 ;  /* 0x000000ffff1b7224 */ /* 0x000fe200078e000b */
[----:B------:R-:W-:Y:S01]  /*8b90*/  MOV R0, 0x8bc0 ;  /* 0x00008bc000007802 */ /* 0x000fe20000000f00 */
[----:B------:R-:W-:-:S07]  /*8ba0*/  IMAD.MOV.U32 R28, RZ, RZ, R6 ;  /* 0x000000ffff1c7224 */ /* 0x000fce00078e0006 */
[----:B-1----:R-:W-:Y:S05]  /*8bb0*/  CALL.REL.NOINC `($__internal_43_$__cuda_sm20_div_rn_f64_full) ;  /* 0x0000000800407944 */ /* 0x002fea0003c00000 */
[----:B------:R-:W-:Y:S02]  /*8bc0*/  IMAD.MOV.U32 R2, RZ, RZ, R26 ;  /* 0x000000ffff027224 */ /* 0x000fe400078e001a */
[----:B------:R-:W-:-:S07]  /*8bd0*/  IMAD.MOV.U32 R3, RZ, RZ, R27 ;  /* 0x000000ffff037224 */ /* 0x000fce00078e001b */
.L_x_8122:
[----:B------:R-:W-:Y:S05]  /*8be0*/  BSYNC.RECONVERGENT B0 ;  /* 0x0000000000007941 */ /* 0x000fea0003800200 */
.L_x_8121:
[----:B------:R-:W0:Y:S01]  /*8bf0*/  LDC.64 R4, c[0x0][0x390] ;  /* 0x0000e400ff047b82 */ /* 0x000e220000000a00 */
[----:B------:R-:W3:Y:S01]  /*8c00*/  LDCU.64 UR4, c[0x0][0x380] ;  /* 0x00007000ff0477ac */ /* 0x000ee20008000a00 */
[----:B------:R-:W-:Y:S02]  /*8c10*/  IMAD.MOV.U32 R19, RZ, RZ, RZ ;  /* 0x000000ffff137224 */ /* 0x000fe400078e00ff */
[----:B0-----:R-:W-:-:S04]  /*8c20*/  IMAD.WIDE.U32 R18, R4, UR8, R18 ;  /* 0x0000000804127c25 */ /* 0x001fc8000f8e0012 */
[----:B------:R-:W-:Y:S01]  /*8c30*/  IMAD R5, R5, UR8, R19 ;  /* 0x0000000805057c24 */ /* 0x000fe2000f8e0213 */
[----:B---3--:R-:W-:-:S04]  /*8c40*/  LEA R4, P0, R18, UR4, 0x3 ;  /* 0x0000000412047c11 */ /* 0x008fc8000f8018ff */
[----:B------:R-:W-:-:S05]  /*8c50*/  LEA.HI.X R5, R18, UR5, R5, 0x3, P0 ;  /* 0x0000000512057c11 */ /* 0x000fca00080f1c05 */
[----:B------:R-:W-:Y:S01]  /*8c60*/  STG.E.64 desc[UR6][R4.64], R2 ;  /* 0x0000000204007986 */ /* 0x000fe2000c101b06 */
[----:B------:R-:W-:Y:S05]  /*8c70*/  EXIT ;  /* 0x000000000000794d */ /* 0x000fea0003800000 */
.L_x_8061:
[----:B-1----:R-:W-:Y:S01]  /*8c80*/  IMAD.MOV.U32 R37, RZ, RZ, R7 ;  /* 0x000000ffff257224 */ /* 0x002fe200078e0007 */
[----:B------:R-:W-:Y:S01]  /*8c90*/  MOV R34, 0xffffffff ;  /* 0xffffffff00227802 */ /* 0x000fe20000000f00 */
[----:B------:R-:W-:Y:S02]  /*8ca0*/  IMAD.MOV.U32 R36, RZ, RZ, 0x10 ;  /* 0x00000010ff247424 */ /* 0x000fe400078e00ff */
[----:B------:R-:W-:-:S07]  /*8cb0*/  IMAD.MOV.U32 R35, RZ, RZ, 0x1f ;  /* 0x0000001fff237424 */ /* 0x000fce00078e00ff */
[----:B------:R-:W-:Y:S05]  /*8cc0*/  WARPSYNC.COLLECTIVE R34, `(.L_x_8123) ;  /* 0x0000000022087348 */ /* 0x000fea0003c00000 */
[----:B------:R0:W1:Y:S02]  /*8cd0*/  SHFL.DOWN P6, R38, R37, R36, R35 ;  /* 0x0800002425267389 */ /* 0x00006400000c0023 */
[----:B01----:R-:W-:Y:S05]  /*8ce0*/  ENDCOLLECTIVE ;  /* 0x000000000000791b */ /* 0x003fea0003800000 */
.L_x_8123:
[----:B------:R-:W-:Y:S02]  /*8cf0*/  IMAD.MOV.U32 R37, RZ, RZ, R6 ;  /* 0x000000ffff257224 */ /* 0x000fe400078e0006 */
[----:B------:R-:W-:-:S07]  /*8d00*/  IMAD.MOV.U32 R9, RZ, RZ, R38 ;  /* 0x000000ffff097224 */ /* 0x000fce00078e0026 */
[----:B------:R-:W-:Y:S05]  /*8d10*/  WARPSYNC.COLLECTIVE R34, `(.L_x_8124) ;  /* 0x0000000022087348 */ /* 0x000fea0003c00000 */
[----:B------:R0:W1:Y:S02]  /*8d20*/  SHFL.DOWN P6, R38, R37, R36, R35 ;  /* 0x0800002425267389 */ /* 0x00006400000c0023 */
[----:B01----:R-:W-:Y:S05]  /*8d30*/  ENDCOLLECTIVE ;  /* 0x000000000000791b */ /* 0x003fea0003800000 */
.L_x_8124:
        /* <DEDUP_REMOVED lines=9> */
.L_x_8125:
[----:B------:R-:W-:Y:S01]  /*8dd0*/  MOV R37, R8 ;  /* 0x0000000800257202 */ /* 0x000fe20000000f00 */
[----:B------:R-:W-:-:S07]  /*8de0*/  IMAD.MOV.U32 R7, RZ, RZ, R38 ;  /* 0x000000ffff077224 */ /* 0x000fce00078e0026 */
[----:B------:R-:W-:Y:S05]  /*8df0*/  WARPSYNC.COLLECTIVE R34, `(.L_x_8126) ;  /* 0x0000000022087348 */ /* 0x000fea0003c00000 */
[----:B------:R0:W1:Y:S02]  /*8e00*/  SHFL.DOWN P6, R38, R37, R36, R35 ;  /* 0x0800002425267389 */ /* 0x00006400000c0023 */
[----:B01----:R-:W-:Y:S05]  /*8e10*/  ENDCOLLECTIVE ;  /* 0x000000000000791b */ /* 0x003fea0003800000 */
.L_x_8126:
        /* <DEDUP_REMOVED lines=9> */
.L_x_8127:
[----:B------:R-:W-:Y:S02]  /*8eb0*/  IMAD.MOV.U32 R37, RZ, RZ, R8 ;  /* 0x000000ffff257224 */ /* 0x000fe400078e0008 */
[----:B------:R-:W-:-:S07]  /*8ec0*/  IMAD.MOV.U32 R7, RZ, RZ, R38 ;  /* 0x000000ffff077224 */ /* 0x000fce00078e0026 */
[----:B------:R-:W-:Y:S05]  /*8ed0*/  WARPSYNC.COLLECTIVE R34, `(.L_x_8128) ;  /* 0x0000000022087348 */ /* 0x000fea0003c00000 */
[----:B------:R0:W1:Y:S02]  /*8ee0*/  SHFL.DOWN P6, R38, R37, R36, R35 ;  /* 0x0800002425267389 */ /* 0x00006400000c0023 */
[----:B01----:R-:W-:Y:S05]  /*8ef0*/  ENDCOLLECTIVE ;  /* 0x000000000000791b */ /* 0x003fea0003800000 */
.L_x_8128:
        /* <DEDUP_REMOVED lines=9> */
.L_x_8129:
[----:B------:R-:W-:Y:S02]  /*8f90*/  IMAD.MOV.U32 R37, RZ, RZ, R8 ;  /* 0x000000ffff257224 */ /* 0x000fe400078e0008 */
[----:B------:R-:W-:-:S07]  /*8fa0*/  IMAD.MOV.U32 R7, RZ, RZ, R38 ;  /* 0x000000ffff077224 */ /* 0x000fce00078e0026 */
[----:B------:R-:W-:Y:S05]  /*8fb0*/  WARPSYNC.COLLECTIVE R34, `(.L_x_8130) ;  /* 0x0000000022087348 */ /* 0x000fea0003c00000 */
[----:B------:R0:W1:Y:S02]  /*8fc0*/  SHFL.DOWN P6, R38, R37, R36, R35 ;  /* 0x0800002425267389 */ /* 0x00006400000c0023 */
[----:B01----:R-:W-:Y:S05]  /*8fd0*/  ENDCOLLECTIVE ;  /* 0x000000000000791b */ /* 0x003fea0003800000 */
.L_x_8130:
        /* <DEDUP_REMOVED lines=9> */
.L_x_8131:
[----:B------:R-:W-:Y:S01]  /*9070*/  IMAD.MOV.U32 R37, RZ, RZ, R8 ;  /* 0x000000ffff257224 */ /* 0x000fe200078e0008 */
[----:B------:R-:W-:-:S07]  /*9080*/  MOV R7, R38 ;  /* 0x0000002600077202 */ /* 0x000fce0000000f00 */
[----:B------:R-:W-:Y:S05]  /*9090*/  WARPSYNC.COLLECTIVE R34, `(.L_x_8132) ;  /* 0x0000000022087348 */ /* 0x000fea0003c00000 */
[----:B------:R0:W1:Y:S02]  /*90a0*/  SHFL.DOWN P6, R38, R37, R36, R35 ;  /* 0x0800002425267389 */ /* 0x00006400000c0023 */
[----:B01----:R-:W-:Y:S05]  /*90b0*/  ENDCOLLECTIVE ;  /* 0x000000000000791b */ /* 0x003fea0003800000 */
.L_x_8132:
[----:B------:R-:W-:Y:S01]  /*90c0*/  IMAD.MOV.U32 R6, RZ, RZ, R38 ;  /* 0x000000ffff067224 */ /* 0x000fe200078e0026 */
[----:B------:R-:W-:Y:S06]  /*90d0*/  BRA `(.L_x_8133) ;  /* 0xffffff7c00647947 */ /* 0x000fec000383ffff */
.L_x_8088:
[----:B-1----:R-:W-:Y:S02]  /*90e0*/  IMAD.MOV.U32 R37, RZ, RZ, R7 ;  /* 0x000000ffff257224 */ /* 0x002fe400078e0007 */
[----:B------:R-:W-:Y:S02]  /*90f0*/  IMAD.MOV.U32 R36, RZ, RZ, 0x10 ;  /* 0x00000010ff247424 */ /* 0x000fe400078e00ff */
[----:B------:R-:W-:Y:S02]  /*9100*/  IMAD.MOV.U32 R35, RZ, RZ, 0x1f ;  /* 0x0000001fff237424 */ /* 0x000fe400078e00ff */
[----:B------:R-:W-:-:S07]  /*9110*/  IMAD.MOV.U32 R34, RZ, RZ, -0x1 ;  /* 0xffffffffff227424 */ /* 0x000fce00078e00ff */
[----:B0-----:R-:W-:Y:S05]  /*9120*/  WARPSYNC.COLLECTIVE R34, `(.L_x_8134) ;  /* 0x0000000022087348 */ /* 0x001fea0003c00000 */
[----:B------:R1:W2:Y:S02]  /*9130*/  SHFL.DOWN P6, R38, R37, R36, R35 ;  /* 0x0800002425267389 */ /* 0x0002a400000c0023 */
[----:B012---:R-:W-:Y:S05]  /*9140*/  ENDCOLLECTIVE ;  /* 0x000000000000791b */ /* 0x007fea0003800000 */
.L_x_8134:
[----:B------:R-:W-:Y:S01]  /*9150*/  IMAD.MOV.U32 R37, RZ, RZ, R6 ;  /* 0x000000ffff257224 */ /* 0x000fe200078e0006 */
[----:B------:R-:W-:-:S07]  /*9160*/  MOV R29, R38 ;  /* 0x00000026001d7202 */ /* 0x000fce0000000f00 */
[----:B------:R-:W-:Y:S05]  /*9170*/  WARPSYNC.COLLECTIVE R34, `(.L_x_8135) ;  /* 0x0000000022087348 */ /* 0x000fea0003c00000 */
[----:B------:R0:W1:Y:S02]  /*9180*/  SHFL.DOWN P6, R38, R37, R36, R35 ;  /* 0x0800002425267389 */ /* 0x00006400000c0023 */
[----:B01----:R-:W-:Y:S05]  /*9190*/  ENDCOLLECTIVE ;  /* 0x000000000000791b */ /* 0x003fea0003800000 */
.L_x_8135:
[----:B------:R-:W-:Y:S02]  /*91a0*/  IMAD.MOV.U32 R36, RZ, RZ, 0x8 ;  /* 0x00000008ff247424 */ /* 0x000fe400078e00ff */
[----:B------:R-:W-:-:S06]  /*91b0*/  IMAD.MOV.U32 R28, RZ, RZ, R38 ;  /* 0x000000ffff1c7224 */ /* 0x000fcc00078e0026 */
[----:B------:R-:W0:Y:S02]  /*91c0*/  DADD R28, R6, R28 ;  /* 0x00000000061c7229 */ /* 0x000e24000000001c */
[----:B0-----:R-:W-:-:S07]  /*91d0*/  IMAD.MOV.U32 R37, RZ, RZ, R29 ;  /* 0x000000ffff257224 */ /* 0x001fce00078e001d */
[----:B------:R-:W-:Y:S05]  /*91e0*/  WARPSYNC.COLLECTIVE R34, `(.L_x_8136) ;  /* 0x0000000022087348 */ /* 0x000fea0003c00000 */
[----:B------:R0:W1:Y:S02]  /*91f0*/  SHFL.DOWN P6, R38, R37, R36, R35 ;  /* 0x0800002425267389 */ /* 0x00006400000c0023 */
[----:B01----:R-:W-:Y:S05]  /*9200*/  ENDCOLLECTIVE ;  /* 0x000000000000791b */ /* 0x003fea0003800000 */
.L_x_8136:
[----:B------:R-:W-:Y:S02]  /*9210*/  IMAD.MOV.U32 R37, RZ, RZ, R28 ;  /* 0x000000ffff257224 */ /* 0x000fe400078e001c */
[----:B------:R-:W-:-:S07]  /*9220*/  IMAD.MOV.U32 R31, RZ, RZ, R38 ;  /* 0x000000ffff1f7224 */ /* 0x000fce00078e0026 */
[----:B------:R-:W-:Y:S05]  /*9230*/  WARPSYNC.COLLECTIVE R34, `(.L_x_8137) ;  /* 0x0000000022087348 */ /* 0x000fea0003c00000 */
[----:B------:R0:W1:Y:S02]  /*9240*/  SHFL.DOWN P6, R38, R37, R36, R35 ;  /* 0x0800002425267389 */ /* 0x00006400000c0023 */
[----:B01----:R-:W-:Y:S05]  /*9250*/  ENDCOLLECTIVE ;  /* 0x000000000000791b */ /* 0x003fea0003800000 */
.L_x_8137:
[----:B------:R-:W-:Y:S01]  /*9260*/  IMAD.MOV.U32 R36, RZ, RZ, 0x4 ;  /* 0x00000004ff247424 */ /* 0x000fe200078e00ff */
[----:B------:R-:W-:-:S06]  /*9270*/  MOV R30, R38 ;  /* 0x00000026001e7202 */ /* 0x000fcc0000000f00 */
[----:B------:R-:W0:Y:S02]  /*9280*/  DADD R30, R28, R30 ;  /* 0x000000001c1e7229 */ /* 0x000e24000000001e */
[----:B0-----:R-:W-:-:S07]  /*9290*/  IMAD.MOV.U32 R37, RZ, RZ, R31 ;  /* 0x000000ffff257224 */ /* 0x001fce00078e001f */
[----:B------:R-:W-:Y:S05]  /*92a0*/  WARPSYNC.COLLECTIVE R34, `(.L_x_8138) ;  /* 0x0000000022087348 */ /* 0x000fea0003c00000 */
[----:B------:R0:W1:Y:S02]  /*92b0*/  SHFL.DOWN P6, R38, R37, R36, R35 ;  /* 0x0800002425267389 */ /* 0x00006400000c0023 */
[----:B01----:R-:W-:Y:S05]  /*92c0*/  ENDCOLLECTIVE ;  /* 0x000000000000791b */ /* 0x003fea0003800000 */
.L_x_8138:
[----:B------:R-:W-:Y:S02]  /*92d0*/  IMAD.MOV.U32 R37, RZ, RZ, R30 ;  /* 0x000000ffff257224 */ /* 0x000fe400078e001e */
[----:B------:R-:W-:-:S07]  /*92e0*/  IMAD.MOV.U32 R33, RZ, RZ, R38 ;  /* 0x000000ffff217224 */ /* 0x000fce00078e0026 */
[----:B------:R-:W-:Y:S05]  /*92f0*/  WARPSYNC.COLLECTIVE R34, `(.L_x_8139) ;  /* 0x0000000022087348 */ /* 0x000fea0003c00000 */
[----:B------:R0:W1:Y:S02]  /*9300*/  SHFL.DOWN P6, R38, R37, R36, R35 ;  /* 0x0800002425267389 */ /* 0x00006400000c0023 */
[----:B01----:R-:W-:Y:S05]  /*9310*/  ENDCOLLECTIVE ;  /* 0x000000000000791b */ /* 0x003fea0003800000 */
.L_x_8139:
[----:B------:R-:W-:Y:S01]  /*9320*/  MOV R36, 0x2 ;  /* 0x0000000200247802 */ /* 0x000fe20000000f00 */
[----:B------:R-:W-:-:S06]  /*9330*/  IMAD.MOV.U32 R32, RZ, RZ, R38 ;  /* 0x000000ffff207224 */ /* 0x000fcc00078e0026 */
[----:B------:R-:W0:Y:S02]  /*9340*/  DADD R32, R30, R32 ;  /* 0x000000001e207229 */ /* 0x000e240000000020 */
[----:B0-----:R-:W-:-:S07]  /*9350*/  IMAD.MOV.U32 R37, RZ, RZ, R33 ;  /* 0x000000ffff257224 */ /* 0x001fce00078e0021 */
[----:B------:R-:W-:Y:S05]  /*9360*/  WARPSYNC.COLLECTIVE R34, `(.L_x_8140) ;  /* 0x0000000022087348 */ /* 0x000fea0003c00000 */
[----:B------:R0:W1:Y:S02]  /*9370*/  SHFL.DOWN P6, R38, R37, R36, R35 ;  /* 0x0800002425267389 */ /* 0x00006400000c0023 */
[----:B01----:R-:W-:Y:S05]  /*9380*/  ENDCOLLECTIVE ;  /* 0x000000000000791b */ /* 0x003fea0003800000 */
.L_x_8140:
[----:B------:R-:W-:Y:S02]  /*9390*/  IMAD.MOV.U32 R37, RZ, RZ, R32 ;  /* 0x000000ffff257224 */ /* 0x000fe400078e0020 */
[----:B------:R-:W-:-:S07]  /*93a0*/  IMAD.MOV.U32 R7, RZ, RZ, R38 ;  /* 0x000000ffff077224 */ /* 0x000fce00078e0026 */
[----:B------:R-:W-:Y:S05]  /*93b0*/  WARPSYNC.COLLECTIVE R34, `(.L_x_8141) ;  /* 0x0000000022087348 */ /* 0x000fea0003c00000 */
[----:B------:R0:W1:Y:S02]  /*93c0*/  SHFL.DOWN P6, R38, R37, R36, R35 ;  /* 0x0800002425267389 */ /* 0x00006400000c0023 */
[----:B01----:R-:W-:Y:S05]  /*93d0*/  ENDCOLLECTIVE ;  /* 0x000000000000791b */ /* 0x003fea0003800000 */
.L_x_8141:
[----:B------:R-:W-:Y:S02]  /*93e0*/  IMAD.MOV.U32 R36, RZ, RZ, 0x1 ;  /* 0x00000001ff247424 */ /* 0x000fe400078e00ff */
[----:B------:R-:W-:-:S06]  /*93f0*/  IMAD.MOV.U32 R6, RZ, RZ, R38 ;  /* 0x000000ffff067224 */ /* 0x000fcc00078e0026 */
[----:B------:R-:W0:Y:S02]  /*9400*/  DADD R6, R32, R6 ;  /* 0x0000000020067229 */ /* 0x000e240000000006 */
[----:B0-----:R-:W-:-:S07]  /*9410*/  IMAD.MOV.U32 R37, RZ, RZ, R7 ;  /* 0x000000ffff257224 */ /* 0x001fce00078e0007 */
[----:B------:R-:W-:Y:S05]  /*9420*/  WARPSYNC.COLLECTIVE R34, `(.L_x_8142) ;  /* 0x0000000022087348 */ /* 0x000fea0003c00000 */
[----:B------:R0:W1:Y:S02]  /*9430*/  SHFL.DOWN P6, R38, R37, R36, R35 ;  /* 0x0800002425267389 */ /* 0x00006400000c0023 */
[----:B01----:R-:W-:Y:S05]  /*9440*/  ENDCOLLECTIVE ;  /* 0x000000000000791b */ /* 0x003fea0003800000 */
.L_x_8142:
[----:B------:R-:W-:Y:S01]  /*9450*/  MOV R37, R6 ;  /* 0x0000000600257202 */ /* 0x000fe20000000f00 */
[----:B------:R-:W-:-:S07]  /*9460*/  IMAD.MOV.U32 R29, RZ, RZ, R38 ;  /* 0x000000ffff1d7224 */ /* 0x000fce00078e0026 */
[----:B------:R-:W-:Y:S05]  /*9470*/  WARPSYNC.COLLECTIVE R34, `(.L_x_8143) ;  /* 0x0000000022087348 */ /* 0x000fea0003c00000 */
[----:B------:R0:W1:Y:S02]  /*9480*/  SHFL.DOWN P6, R38, R37, R36, R35 ;  /* 0x0800002425267389 */ /* 0x00006400000c0023 */
[----:B01----:R-:W-:Y:S05]  /*9490*/  ENDCOLLECTIVE ;  /* 0x000000000000791b */ /* 0x003fea0003800000 */
.L_x_8143:
[----:B------:R-:W-:Y:S01]  /*94a0*/  IMAD.MOV.U32 R28, RZ, RZ, R38 ;  /* 0x000000ffff1c7224 */ /* 0x000fe200078e0026 */
[----:B------:R-:W-:Y:S06]  /*94b0*/  BRA `(.L_x_8144) ;  /* 0xffffffac00cc7947 */ /* 0x000fec000383ffff */
        .weak           $__internal_43_$__cuda_sm20_div_rn_f64_full
        .type           $__internal_43_$__cuda_sm20_div_rn_f64_full,@function
        .size           $__internal_43_$__cuda_sm20_div_rn_f64_full,(.L_x_11612 - $__internal_43_$__cuda_sm20_div_rn_f64_full)
$__internal_43_$__cuda_sm20_div_rn_f64_full:
[C---:B------:R-:W-:Y:S01]  /*94c0*/  FSETP.GEU.AND P1, PT, |R27|.reuse, 1.469367938527859385e-39, PT ;  /* 0x001000001b00780b */ /* 0x040fe20003f2e200 */
[----:B------:R-:W-:Y:S01]  /*94d0*/  IMAD.MOV.U32 R3, RZ, RZ, 0x1ca00000 ;  /* 0x1ca00000ff037424 */ /* 0x000fe200078e00ff */
[----:B------:R-:W-:Y:S01]  /*94e0*/  LOP3.LUT R2, R27, 0x7ff00000, RZ, 0xc0, !PT ;  /* 0x7ff000001b027812 */ /* 0x000fe200078ec0ff */
[----:B------:R-:W-:Y:S01]  /*94f0*/  IMAD.MOV.U32 R30, RZ, RZ, R26 ;  /* 0x000000ffff1e7224 */ /* 0x000fe200078e001a */
[----:B------:R-:W-:Y:S01]  /*9500*/  LOP3.LUT R43, R29, 0x7ff00000, RZ, 0xc0, !PT ;  /* 0x7ff000001d2b7812 */ /* 0x000fe200078ec0ff */
[----:B------:R-:W-:Y:S01]  /*9510*/  IMAD.MOV.U32 R34, RZ, RZ, 0x1 ;  /* 0x00000001ff227424 */ /* 0x000fe200078e00ff */
[----:B------:R-:W-:Y:S02]  /*9520*/  BSSY.RECONVERGENT B2, `(.L_x_8145) ;  /* 0x0000078000027945 */ /* 0x000fe40003800200 */
[----:B------:R-:W-:-:S05]  /*9530*/  ISETP.GE.U32.AND P0, PT, R2, R43, PT ;  /* 0x0000002b0200720c */ /* 0x000fca0003f06070 */
[----:B------:R-:W-:Y:S01]  /*9540*/  @!P1 LOP3.LUT R31, R29, 0x7ff00000, RZ, 0xc0, !PT ;  /* 0x7ff000001d1f9812 */ /* 0x000fe200078ec0ff */
[----:B------:R-:W-:-:S03]  /*9550*/  @!P1 IMAD.MOV.U32 R32, RZ, RZ, RZ ;  /* 0x000000ffff209224 */ /* 0x000fc600078e00ff */
[----:B------:R-:W-:Y:S02]  /*9560*/  @!P1 ISETP.GE.U32.AND P2, PT, R2, R31, PT ;  /* 0x0000001f0200920c */ /* 0x000fe40003f46070 */
[C---:B------:R-:W-:Y:S02]  /*9570*/  SEL R31, R3.reuse, 0x63400000, !P0 ;  /* 0x63400000031f7807 */ /* 0x040fe40004000000 */
[----:B------:R-:W-:Y:S02]  /*9580*/  @!P1 SEL R33, R3, 0x63400000, !P2 ;  /* 0x6340000003219807 */ /* 0x000fe40005000000 */
[--C-:B------:R-:W-:Y:S02]  /*9590*/  LOP3.LUT R31, R31, 0x800fffff, R27.reuse, 0xf8, !PT ;  /* 0x800fffff1f1f7812 */ /* 0x100fe400078ef81b */
[----:B------:R-:W-:Y:S02]  /*95a0*/  @!P1 LOP3.LUT R33, R33, 0x80000000, R27, 0xf8, !PT ;  /* 0x8000000021219812 */ /* 0x000fe400078ef81b */
[----:B------:R-:W-:-:S02]  /*95b0*/  FSETP.GEU.AND P0, PT, |R29|, 1.469367938527859385e-39, PT ;  /* 0x001000001d00780b */ /* 0x000fc40003f0e200 */
[----:B------:R-:W-:-:S06]  /*95c0*/  @!P1 LOP3.LUT R33, R33, 0x100000, RZ, 0xfc, !PT ;  /* 0x0010000021219812 */ /* 0x000fcc00078efcff */
[----:B------:R0:W-:Y:S02]  /*95d0*/  @!P1 DFMA R30, R30, 2, -R32 ;  /* 0x400000001e1e982b */ /* 0x0001e40000000820 */
[----:B0-----:R-:W-:-:S04]  /*95e0*/  LOP3.LUT R32, R29, 0x800fffff, RZ, 0xc0, !PT ;  /* 0x800fffff1d207812 */ /* 0x001fc800078ec0ff */
[----:B------:R-:W-:Y:S01]  /*95f0*/  LOP3.LUT R33, R32, 0x3ff00000, RZ, 0xfc, !PT ;  /* 0x3ff0000020217812 */ /* 0x000fe200078efcff */
[----:B------:R-:W-:-:S15]  /*9600*/  IMAD.MOV.U32 R32, RZ, RZ, R28 ;  /* 0x000000ffff207224 */ /* 0x000fde00078e001c */
[----:B------:R-:W-:-:S15]  /*9610*/  NOP ;  /* 0x0000000000007918 */ /* 0x000fde0000000000 */
[----:B------:R-:W-:-:S15]  /*9620*/  NOP ;  /* 0x0000000000007918 */ /* 0x000fde0000000000 */
[----:B------:R-:W-:-:S12]  /*9630*/  NOP ;  /* 0x0000000000007918 */ /* 0x000fd80000000000 */
[----:B------:R-:W0:Y:S02]  /*9640*/  @!P0 DMUL R32, R28, 8.98846567431157953865e+307 ;  /* 0x7fe000001c208828 */ /* 0x000e240000000000 */
[----:B0-----:R-:W0:Y:S01]  /*9650*/  MUFU.RCP64H R35, R33 ;  /* 0x0000002100237308 */ /* 0x001e220000001800 */
[----:B------:R-:W-:-:S15]  /*9660*/  @!P0 LOP3.LUT R43, R33, 0x7ff00000, RZ, 0xc0, !PT ;  /* 0x7ff00000212b8812 */ /* 0x000fde00078ec0ff */
        /* <DEDUP_REMOVED lines=40> */
[----:B0-----:R-:W-:Y:S02]  /*98f0*/  MOV R34, R2 ;  /* 0x0000000200227202 */ /* 0x001fe40000000f00 */
        /* <DEDUP_REMOVED lines=37> */
.L_x_8146:
        /* <DEDUP_REMOVED lines=16> */
.L_x_8149:
[----:B------:R-:W-:Y:S02]  /*9c50*/  LOP3.LUT R3, R29, 0x80000, RZ, 0xfc, !PT ;  /* 0x000800001d037812 */ /* 0x000fe400078efcff */
[----:B------:R-:W-:Y:S01]  /*9c60*/  MOV R2, R28 ;  /* 0x0000001c00027202 */ /* 0x000fe20000000f00 */
[----:B------:R-:W-:Y:S06]  /*9c70*/  BRA `(.L_x_8147) ;  /* 0x0000000000087947 */ /* 0x000fec0003800000 */
.L_x_8148:
[----:B------:R-:W-:Y:S01]  /*9c80*/  LOP3.LUT R3, R27, 0x80000, RZ, 0xfc, !PT ;  /* 0x000800001b037812 */ /* 0x000fe200078efcff */
[----:B------:R-:W-:-:S07]  /*9c90*/  IMAD.MOV.U32 R2, RZ, RZ, R26 ;  /* 0x000000ffff027224 */ /* 0x000fce00078e001a */
.L_x_8147:
[----:B------:R-:W-:Y:S05]  /*9ca0*/  BSYNC.RECONVERGENT B2 ;  /* 0x0000000000027941 */ /* 0x000fea0003800200 */
.L_x_8145:
[----:B------:R-:W-:Y:S02]  /*9cb0*/  IMAD.MOV.U32 R26, RZ, RZ, R2 ;  /* 0x000000ffff1a7224 */ /* 0x000fe400078e0002 */
[----:B------:R-:W-:Y:S02]  /*9cc0*/  IMAD.MOV.U32 R27, RZ, RZ, R3 ;  /* 0x000000ffff1b7224 */ /* 0x000fe400078e0003 */
[----:B------:R-:W-:Y:S02]  /*9cd0*/  IMAD.MOV.U32 R2, RZ, RZ, R0 ;  /* 0x000000ffff027224 */ /* 0x000fe400078e0000 */
[----:B------:R-:W-:-:S04]  /*9ce0*/  IMAD.MOV.U32 R3, RZ, RZ, 0x0 ;  /* 0x00000000ff037424 */ /* 0x000fc800078e00ff */
[----:B------:R-:W-:Y:S05]  /*9cf0*/  RET.REL.NODEC R2 `(_ZN2at6native43_GLOBAL__N__9ae7fba5_10_SoftMax_cu_9f978f6322cunn_SoftMaxForwardRegIdddNS1_22SoftMaxForwardEpilogueElLi6EEEvPT1_PKT_T3_) ;  /* 0xffffff6002c07950 */ /* 0x000fea0003c3ffff */
.L_x_8150:
        /* <DEDUP_REMOVED lines=16> */
.L_x_11612:


//--------------------- .text._ZN2at6native43_GLOBAL__N__9ae7fba5_10_SoftMax_cu_9f978f6322cunn_SoftMaxForwardRegIdddNS1_22SoftMaxForwardEpilogueElLi5EEEvPT1_PKT_T3_ --------------------------
	.section	.text._ZN2at6native43_GLOBAL__N__9ae7fba5_10_SoftMax_cu_9f978f6322cunn_SoftMaxForwardRegIdddNS1_22SoftMaxForwardEpilogueElLi5EEEvPT1_PKT_T3_,"ax",@progbits
	.align	128
.text._ZN2at6native43_GLOBAL__N__9ae7fba5_10_SoftMax_cu_9f978f6322cunn_SoftMaxForwardRegIdddNS1_22SoftMaxForwardEpilogueElLi5EEEvPT1_PKT_T3_:
        .type           _ZN2at6native43_GLOBAL__N__9ae7fba5_10_SoftMax_cu_9f978f6322cunn_SoftMaxForwardRegIdddNS1_22SoftMaxForwardEpilogueElLi5EEEvPT1_PKT_T3_,@function
        .size           _ZN2at6native43_GLOBAL__N__9ae7fba5_10_SoftMax_cu_9f978f6322cunn_SoftMaxForwardRegIdddNS1_22SoftMaxForwardEpilogueElLi5EEEvPT1_PKT_T3_,(.L_x_11614 - _ZN2at6native43_GLOBAL__N__9ae7fba5_10_SoftMax_cu_9f978f6322cunn_SoftMaxForwardRegIdddNS1_22SoftMaxForwardEpilogueElLi5EEEvPT1_PKT_T3_)
        .other          _ZN2at6native43_GLOBAL__N__9ae7fba5_10_SoftMax_cu_9f978f6322cunn_SoftMaxForwardRegIdddNS1_22SoftMaxForwardEpilogueElLi5EEEvPT1_PKT_T3_,@"STO_CUDA_ENTRY STV_DEFAULT"
_ZN2at6native43_GLOBAL__N__9ae7fba5_10_SoftMax_cu_9f978f6322cunn_SoftMaxForwardRegIdddNS1_22SoftMaxForwardEpilogueElLi5EEEvPT1_PKT_T3_:
[----:B------:R-:W-:Y:S01]  /*0000*/  LDC R1, c[0x0][0x37c] ;  /* 0x0000df00ff017b82 */ /* 0x000fe20000000800 */
[----:B------:R-:W0:Y:S01]  /*0010*/  S2R R10, SR_TID.X ;  /* 0x00000000000a7919 */ /* 0x000e220000002100 */
[----:B------:R-:W1:Y:S01]  /*0020*/  LDCU.64 UR6, c[0x0][0x390] ;  /* 0x00007200ff0677ac */ /* 0x000e620008000a00 */
[----:B------:R-:W2:Y:S01]  /*0030*/  LDCU UR5, c[0x0][0x360] ;  /* 0x00006c00ff0577ac */ /* 0x000ea20008000800 */
[----:B------:R-:W3:Y:S01]  /*0040*/  LDCU.64 UR8, c[0x0][0x358] ;  /* 0x00006b00ff0877ac */ /* 0x000ee20008000a00 */
[----:B-1----:R-:W-:Y:S02]  /*0050*/  IMAD.U32 R17, RZ, RZ, UR6 ;  /* 0x00000006ff117e24 */ /* 0x002fe4000f8e00ff */
[----:B------:R-:W-:Y:S01]  /*0060*/  IMAD.U32 R0, RZ, RZ, UR7 ;  /* 0x00000007ff007e24 */ /* 0x000fe2000f8e00ff */
[----:B------:R-:W1:Y:S02]  /*0070*/  S2UR UR7, SR_CTAID.X ;  /* 0x00000000000779c3 */ /* 0x000e640000002500 */
[C---:B0-----:R-:W-:Y:S01]  /*0080*/  ISETP.GE.U32.AND P0, PT, R10.reuse, R17, PT ;  /* 0x000000110a00720c */ /* 0x041fe20003f06070 */
[----:B--2---:R-:W-:-:S03]  /*0090*/  VIADD R20, R10, UR5 ;  /* 0x000000050a147c36 */ /* 0x004fc60008000000 */
        /* <DEDUP_REMOVED lines=9> */
[----:B-1----:R-:W-:-:S05]  /*0130*/  @!P0 IMAD.WIDE.U32 R4, R17, UR7, R10 ;  /* 0x0000000711048c25 */ /* 0x002fca000f8e000a */
[----:B------:R-:W1:Y:S01]  /*0140*/  @!P1 LDC.64 R26, c[0x0][0x388] ;  /* 0x0000e200ff1a9b82 */ /* 0x000e620000000a00 */
[----:B------:R-:W-:Y:S02]  /*0150*/  @!P0 IMAD R5, R0, UR7, R5 ;  /* 0x0000000700058c24 */ /* 0x000fe4000f8e0205 */
[----:B------:R-:W-:-:S05]  /*0160*/  @!P1 IMAD.MOV.U32 R21, RZ, RZ, RZ ;  /* 0x000000ffff159224 */ /* 0x000fca00078e00ff */
[----:B------:R-:W2:Y:S01]  /*0170*/  @!P2 LDC.64 R28, c[0x0][0x388] ;  /* 0x0000e200ff1cab82 */ /* 0x000ea20000000a00 */
[----:B0-----:R-:W-:-:S04]  /*0180*/  @!P0 LEA R24, P3, R4, R24, 0x3 ;  /* 0x0000001804188211 */ /* 0x001fc800078618ff */
[----:B------:R-:W-:-:S05]  /*0190*/  @!P0 LEA.HI.X R25, R4, R25, R5, 0x3, P3 ;  /* 0x0000001904198211 */ /* 0x000fca00018f1c05 */
[----:B---3--:R0:W3:Y:S01]  /*01a0*/  @!P0 LDG.E.64 R2, desc[UR8][R24.64] ;  /* 0x0000000818028981 */ /* 0x0080e2000c1e1b00 */
[----:B------:R-:W-:Y:S01]  /*01b0*/  @!P1 IMAD.WIDE.U32 R4, R17, UR7, R20 ;  /* 0x0000000711049c25 */ /* 0x000fe2000f8e0014 */
[----:B------:R-:W-:-:S03]  /*01c0*/  ISETP.GE.U32.AND P3, PT, R6, R17, PT ;  /* 0x000000110600720c */ /* 0x000fc60003f66070 */
[----:B------:R-:W-:Y:S01]  /*01d0*/  @!P1 IMAD R5, R0, UR7, R5 ;  /* 0x0000000700059c24 */ /* 0x000fe2000f8e0205 */
[C---:B-1----:R-:W-:Y:S02]  /*01e0*/  @!P1 LEA R26, P4, R4.reuse, R26, 0x3 ;  /* 0x0000001a041a9211 */ /* 0x042fe400078818ff */
[----:B------:R-:W-:Y:S02]  /*01f0*/  ISETP.GE.AND.EX P3, PT, RZ, R0, PT, P3 ;  /* 0x00000000ff00720c */ /* 0x000fe40003f66330 */
[----:B------:R-:W-:Y:S01]  /*0200*/  @!P1 LEA.HI.X R27, R4, R27, R5, 0x3, P4 ;  /* 0x0000001b041b9211 */ /* 0x000fe200020f1c05 */
[----:B------:R-:W-:Y:S01]  /*0210*/  VIADD R4, R6, UR5 ;  /* 0x0000000506047c36 */ /* 0x000fe20008000000 */
[----:B------:R-:W-:-:S03]  /*0220*/  @!P2 MOV R15, RZ ;  /* 0x000000ff000fa202 */ /* 0x000fc60000000f00 */
[----:B------:R1:W4:Y:S01]  /*0230*/  @!P1 LDG.E.64 R22, desc[UR8][R26.64] ;  /* 0x000000081a169981 */ /* 0x000322000c1e1b00 */
[----:B------:R-:W-:Y:S01]  /*0240*/  ISETP.GE.U32.AND P4, PT, R4, R17, PT ;  /* 0x000000110400720c */ /* 0x000fe20003f86070 */
[----:B0-----:R-:W-:-:S03]  /*0250*/  @!P2 IMAD.WIDE.U32 R24, R17, UR7, R14 ;  /* 0x000000071118ac25 */ /* 0x001fc6000f8e000e */
[----:B------:R-:W-:Y:S01]  /*0260*/  ISETP.GE.AND.EX P4, PT, RZ, R0, PT, P4 ;  /* 0x00000000ff00720c */ /* 0x000fe20003f86340 */
[----:B------:R-:W1:Y:S01]  /*0270*/  @!P3 LDC.64 R30, c[0x0][0x388] ;  /* 0x0000e200ff1ebb82 */ /* 0x000e620000000a00 */
[----:B------:R-:W-:Y:S01]  /*0280*/  @!P2 IMAD R5, R0, UR7, R25 ;  /* 0x000000070005ac24 */ /* 0x000fe2000f8e0219 */
[----:B--2---:R-:W-:-:S04]  /*0290*/  @!P2 LEA R28, P5, R24, R28, 0x3 ;  /* 0x0000001c181ca211 */ /* 0x004fc800078a18ff */
[----:B------:R-:W-:Y:S01]  /*02a0*/  @!P2 LEA.HI.X R29, R24, R29, R5, 0x3, P5 ;  /* 0x0000001d181da211 */ /* 0x000fe200028f1c05 */
[----:B------:R-:W-:-:S04]  /*02b0*/  @!P3 IMAD.MOV.U32 R7, RZ, RZ, RZ ;  /* 0x000000ffff07b224 */ /* 0x000fc800078e00ff */
[----:B------:R0:W2:Y:S01]  /*02c0*/  @!P2 LDG.E.64 R18, desc[UR8][R28.64] ;  /* 0x000000081c12a981 */ /* 0x0000a2000c1e1b00 */
[----:B------:R-:W-:Y:S01]  /*02d0*/  @!P3 IMAD.WIDE.U32 R24, R17, UR7, R6 ;  /* 0x000000071118bc25 */ /* 0x000fe2000f8e0006 */
[----:B------:R-:W0:Y:S03]  /*02e0*/  @!P4 LDC.64 R32, c[0x0][0x388] ;  /* 0x0000e200ff20cb82 */ /* 0x000e260000000a00 */
[----:B------:R-:W-:Y:S01]  /*02f0*/  @!P3 IMAD R5, R0, UR7, R25 ;  /* 0x000000070005bc24 */ /* 0x000fe2000f8e0219 */
[----:B-1----:R-:W-:-:S04]  /*0300*/  @!P3 LEA R26, P5, R24, R30, 0x3 ;  /* 0x0000001e181ab211 */ /* 0x002fc800078a18ff */
[----:B------:R-:W-:Y:S01]  /*0310*/  @!P3 LEA.HI.X R27, R24, R31, R5, 0x3, P5 ;  /* 0x0000001f181bb211 */ /* 0x000fe200028f1c05 */
[----:B------:R-:W-:-:S04]  /*0320*/  @!P4 IMAD.MOV.U32 R5, RZ, RZ, RZ ;  /* 0x000000ffff05c224 */ /* 0x000fc800078e00ff */
[----:B------:R4:W5:Y:S01]  /*0330*/  @!P3 LDG.E.64 R12, desc[UR8][R26.64] ;  /* 0x000000081a0cb981 */ /* 0x000962000c1e1b00 */
[----:B------:R-:W-:-:S04]  /*0340*/  @!P4 IMAD.WIDE.U32 R24, R17, UR7, R4 ;  /* 0x000000071118cc25 */ /* 0x000fc8000f8e0004 */
[----:B------:R-:W-:Y:S01]  /*0350*/  @!P4 IMAD R16, R0, UR7, R25 ;  /* 0x000000070010cc24 */ /* 0x000fe2000f8e0219 */
[----:B0-----:R-:W-:-:S04]  /*0360*/  @!P4 LEA R28, P5, R24, R32, 0x3 ;  /* 0x00000020181cc211 */ /* 0x001fc800078a18ff */
[----:B------:R-:W-:-:S05]  /*0370*/  @!P4 LEA.HI.X R29, R24, R33, R16, 0x3, P5 ;  /* 0x00000021181dc211 */ /* 0x000fca00028f1c10 */
[----:B------:R0:W5:Y:S01]  /*0380*/  @!P4 LDG.E.64 R8, desc[UR8][R28.64] ;  /* 0x000000081c08c981 */ /* 0x000162000c1e1b00 */
[----:B------:R-:W-:Y:S01]  /*0390*/  @!P0 IMAD.MOV.U32 R24, RZ, RZ, -0x1 ;  /* 0xffffffffff188424 */ /* 0x000fe200078e00ff */
[----:B------:R-:W1:Y:S01]  /*03a0*/  S2UR UR6, SR_CgaCtaId ;  /* 0x00000000000679c3 */ /* 0x000e620000008800 */
[----:B------:R-:W-:Y:S01]  /*03b0*/  @!P0 IMAD.MOV.U32 R25, RZ, RZ, 0x7fefffff ;  /* 0x7fefffffff198424 */ /* 0x000fe200078e00ff */
[----:B------:R-:W-:Y:S01]  /*03c0*/  UMOV UR4, 0x400 ;  /* 0x0000040000047882 */ /* 0x000fe20000000000 */
[----:B------:R-:W-:Y:S01]  /*03d0*/  @!P0 IMAD.MOV.U32 R31, RZ, RZ, R24 ;  /* 0x000000ffff1f8224 */ /* 0x000fe200078e0018 */
[----:B------:R-:W-:Y:S02]  /*03e0*/  USHF.R.U32.HI UR5, URZ, 0x5, UR5 ;  /* 0x00000005ff057899 */ /* 0x000fe40008011605 */
[----:B-1----:R-:W-:Y:S02]  /*03f0*/  ULEA UR4, UR6, UR4, 0x18 ;  /* 0x0000000406047291 */ /* 0x002fe4000f8ec0ff */
[----:B------:R-:W-:Y:S01]  /*0400*/  BAR.SYNC.DEFER_BLOCKING 0x0 ;  /* 0x0000000000007b1d */ /* 0x000fe20000010000 */
[----:B---3--:R-:W-:-:S05]  /*0410*/  @!P0 IMAD.MOV.U32 R16, RZ, RZ, R2 ;  /* 0x000000ffff108224 */ /* 0x008fca00078e0002 */
[----:B------:R1:W3:Y:S02]  /*0420*/  @!P0 DSETP.MAX.AND P5, P6, R2, -R24, PT ;  /* 0x800000180200822a */ /* 0x0002e40003eaf000 */
[----:B-1----:R-:W-:Y:S02]  /*0430*/  MOV R24, 0xffffffff ;  /* 0xffffffff00187802 */ /* 0x002fe40000000f00 */
[----:B---3--:R-:W-:Y:S01]  /*0440*/  @!P0 SEL R31, R16, R31, P5 ;  /* 0x0000001f101f8207 */ /* 0x008fe20002800000 */
[----:B------:R-:W-:-:S04]  /*0450*/  @!P0 IMAD.MOV.U32 R16, RZ, RZ, R3 ;  /* 0x000000ffff108224 */ /* 0x000fc800078e0003 */
[----:B------:R-:W-:Y:S01]  /*0460*/  @!P0 IMAD.MOV.U32 R24, RZ, RZ, R31 ;  /* 0x000000ffff188224 */ /* 0x000fe200078e001f */
[----:B------:R-:W-:Y:S02]  /*0470*/  @!P0 FSEL R16, R16, -R25, P5 ;  /* 0x8000001910108208 */ /* 0x000fe40002800000 */
[----:B------:R-:W-:Y:S01]  /*0480*/  @!P0 LOP3.LUT R25, R25, 0x80000, RZ, 0xfc, !PT ;  /* 0x0008000019198812 */ /* 0x000fe200078efcff */
[----:B----4-:R-:W-:-:S03]  /*0490*/  @!P1 IMAD.MOV.U32 R27, RZ, RZ, R22 ;  /* 0x000000ffff1b9224 */ /* 0x010fc600078e0016 */
[----:B------:R-:W-:Y:S01]  /*04a0*/  @!P0 SEL R16, R25, R16, P6 ;  /* 0x0000001019108207 */ /* 0x000fe20003000000 */
[----:B------:R-:W-:-:S04]  /*04b0*/  IMAD.MOV.U32 R25, RZ, RZ, -0x100001 ;  /* 0xffefffffff197424 */ /* 0x000fc800078e00ff */
[----:B------:R-:W-:Y:S02]  /*04c0*/  @!P0 IMAD.MOV.U32 R25, RZ, RZ, R16 ;  /* 0x000000ffff198224 */ /* 0x000fe400078e0010 */
[----:B------:R-:W-:-:S15]  /*04d0*/  @!P1 IMAD.MOV.U32 R16, RZ, RZ, R24 ;  /* 0x000000ffff109224 */ /* 0x000fde00078e0018 */
[----:B------:R-:W-:-:S15]  /*04e0*/  NOP ;  /* 0x0000000000007918 */ /* 0x000fde0000000000 */
[----:B------:R-:W-:-:S11]  /*04f0*/  NOP ;  /* 0x0000000000007918 */ /* 0x000fd60000000000 */
[----:B------:R-:W0:Y:S02]  /*0500*/  @!P1 DSETP.MAX.AND P5, P6, R24, R22, PT ;  /* 0x000000161800922a */ /* 0x000e240003eaf000 */
[----:B0-----:R-:W-:Y:S01]  /*0510*/  @!P1 SEL R29, R16, R27, P5 ;  /* 0x0000001b101d9207 */ /* 0x001fe20002800000 */
[----:B------:R-:W-:Y:S02]  /*0520*/  @!P1 IMAD.MOV.U32 R27, RZ, RZ, R23 ;  /* 0x000000ffff1b9224 */ /* 0x000fe400078e0017 */
[----:B------:R-:W-:Y:S01]  /*0530*/  @!P1 IMAD.MOV.U32 R16, RZ, RZ, R25 ;  /* 0x000000ffff109224 */ /* 0x000fe200078e0019 */
[----:B------:R-:W-:-:S04]  /*0540*/  @!P1 MOV R24, R29 ;  /* 0x0000001d00189202 */ /* 0x000fc80000000f00 */
[----:B------:R-:W-:Y:S02]  /*0550*/  @!P1 FSEL R16, R16, R27, P5 ;  /* 0x0000001b10109208 */ /* 0x000fe40002800000 */
[----:B------:R-:W-:-:S04]  /*0560*/  @!P1 LOP3.LUT R27, R27, 0x80000, RZ, 0xfc, !PT ;  /* 0x000800001b1b9812 */ /* 0x000fc800078efcff */
[----:B------:R-:W-:Y:S01]  /*0570*/  @!P1 SEL R25, R27, R16, P6 ;  /* 0x000000101b199207 */ /* 0x000fe20003000000 */
[----:B--2---:R-:W-:Y:S02]  /*0580*/  @!P2 IMAD.MOV.U32 R27, RZ, RZ, R18 ;  /* 0x000000ffff1ba224 */ /* 0x004fe400078e0012 */
[----:B------:R-:W-:-:S15]  /*0590*/  @!P2 IMAD.MOV.U32 R16, RZ, RZ, R24 ;  /* 0x000000ffff10a224 */ /* 0x000fde00078e0018 */
[----:B------:R-:W-:-:S15]  /*05a0*/  NOP ;  /* 0x0000000000007918 */ /* 0x000fde0000000000 */
[----:B------:R-:W-:-:S15]  /*05b0*/  NOP ;  /* 0x0000000000007918 */ /* 0x000fde0000000000 */
[----:B------:R-:W0:Y:S02]  /*05c0*/  @!P2 DSETP.MAX.AND P5, P6, R24, R18, PT ;  /* 0x000000121800a22a */ /* 0x000e240003eaf000 */
[----:B0-----:R-:W-:Y:S01]  /*05d0*/  @!P2 SEL R29, R16, R27, P5 ;  /* 0x0000001b101da207 */ /* 0x001fe20002800000 */
[----:B------:R-:W-:Y:S02]  /*05e0*/  @!P2 IMAD.MOV.U32 R27, RZ, RZ, R19 ;  /* 0x000000ffff1ba224 */ /* 0x000fe400078e0013 */
[----:B------:R-:W-:Y:S02]  /*05f0*/  @!P2 IMAD.MOV.U32 R16, RZ, RZ, R25 ;  /* 0x000000ffff10a224 */ /* 0x000fe400078e0019 */
[----:B------:R-:W-:Y:S02]  /*0600*/  @!P2 IMAD.MOV.U32 R24, RZ, RZ, R29 ;  /* 0x000000ffff18a224 */ /* 0x000fe400078e001d */
[----:B-----5:R-:W-:Y:S01]  /*0610*/  @!P3 IMAD.MOV.U32 R29, RZ, RZ, R13 ;  /* 0x000000ffff1db224 */ /* 0x020fe200078e000d */
[----:B------:R-:W-:-:S02]  /*0620*/  @!P2 FSEL R16, R16, R27, P5 ;  /* 0x0000001b1010a208 */ /* 0x000fc40002800000 */
[----:B------:R-:W-:-:S04]  /*0630*/  @!P2 LOP3.LUT R27, R27, 0x80000, RZ, 0xfc, !PT ;  /* 0x000800001b1ba812 */ /* 0x000fc800078efcff */
[----:B------:R-:W-:Y:S01]  /*0640*/  @!P2 SEL R25, R27, R16, P6 ;  /* 0x000000101b19a207 */ /* 0x000fe20003000000 */
[----:B------:R-:W-:Y:S01]  /*0650*/  @!P3 IMAD.MOV.U32 R27, RZ, RZ, R12 ;  /* 0x000000ffff1bb224 */ /* 0x000fe200078e000c */
[----:B------:R-:W-:-:S15]  /*0660*/  @!P3 MOV R16, R24 ;  /* 0x000000180010b202 */ /* 0x000fde0000000f00 */
[----:B------:R-:W-:-:S15]  /*0670*/  NOP ;  /* 0x0000000000007918 */ /* 0x000fde0000000000 */
[----:B------:R-:W-:-:S15]  /*0680*/  NOP ;  /* 0x0000000000007918 */ /* 0x000fde0000000000 */
[----:B------:R-:W-:-:S01]  /*0690*/  NOP ;  /* 0x0000000000007918 */ /* 0x000fc20000000000 */
[----:B------:R-:W0:Y:S02]  /*06a0*/  @!P3 DSETP.MAX.AND P5, P6, R24, R12, PT ;  /* 0x0000000c1800b22a */ /* 0x000e240003eaf000 */
[----:B0-----:R-:W-:Y:S01]  /*06b0*/  @!P3 SEL R27, R16, R27, P5 ;  /* 0x0000001b101bb207 */ /* 0x001fe20002800000 */
[----:B------:R-:W-:-:S04]  /*06c0*/  @!P3 IMAD.MOV.U32 R16, RZ, RZ, R25 ;  /* 0x000000ffff10b224 */ /* 0x000fc800078e0019 */
[----:B------:R-:W-:Y:S01]  /*06d0*/  @!P3 IMAD.MOV.U32 R24, RZ, RZ, R27 ;  /* 0x000000ffff18b224 */ /* 0x000fe200078e001b */
[----:B------:R-:W-:Y:S01]  /*06e0*/  @!P3 FSEL R16, R16, R29, P5 ;  /* 0x0000001d1010b208 */ /* 0x000fe20002800000 */
[----:B------:R-:W-:Y:S01]  /*06f0*/  @!P4 IMAD.MOV.U32 R27, RZ, RZ, R8 ;  /* 0x000000ffff1bc224 */ /* 0x000fe200078e0008 */
[----:B------:R-:W-:-:S04]  /*0700*/  @!P3 LOP3.LUT R29, R29, 0x80000, RZ, 0xfc, !PT ;  /* 0x000800001d1db812 */ /* 0x000fc800078efcff */
[----:B------:R-:W-:Y:S01]  /*0710*/  @!P3 SEL R25, R29, R16, P6 ;  /* 0x000000101d19b207 */ /* 0x000fe20003000000 */
[----:B------:R-:W-:Y:S02]  /*0720*/  @!P4 IMAD.MOV.U32 R16, RZ, RZ, R24 ;  /* 0x000000ffff10c224 */ /* 0x000fe400078e0018 */
[----:B------:R-:W-:Y:S02]  /*0730*/  @!P4 IMAD.MOV.U32 R29, RZ, RZ, R9 ;  /* 0x000000ffff1dc224 */ /* 0x000fe400078e0009 */
[----:B------:R-:W-:-:S03]  /*0740*/  @!P4 IMAD.MOV.U32 R26, RZ, RZ, R25 ;  /* 0x000000ffff1ac224 */ /* 0x000fc600078e0019 */
[----:B------:R-:W-:-:S15]  /*0750*/  @!P4 LOP3.LUT R31, R29, 0x80000, RZ, 0xfc, !PT ;  /* 0x000800001d1fc812 */ /* 0x000fde00078efcff */
[----:B------:R-:W-:-:S15]  /*0760*/  NOP ;  /* 0x0000000000007918 */ /* 0x000fde0000000000 */
[----:B------:R-:W-:-:S12]  /*0770*/  NOP ;  /* 0x0000000000007918 */ /* 0x000fd80000000000 */
[----:B------:R-:W0:Y:S02]  /*0780*/  @!P4 DSETP.MAX.AND P5, P6, R24, R8, PT ;  /* 0x000000081800c22a */ /* 0x000e240003eaf000 */
[----:B0-----:R-:W-:Y:S02]  /*0790*/  @!P4 SEL R24, R16, R27, P5 ;  /* 0x0000001b1018c207 */ /* 0x001fe40002800000 */
[----:B------:R-:W-:-:S03]  /*07a0*/  @!P4 FSEL R16, R26, R29, P5 ;  /* 0x0000001d1a10c208 */ /* 0x000fc60002800000 */
[----:B------:R-:W-:Y:S01]  /*07b0*/  SHFL.DOWN PT, R26, R24, 0x10, 0x1f ;  /* 0x0a001f00181a7f89 */ /* 0x000fe200000e0000 */
[----:B------:R-:W-:Y:S02]  /*07c0*/  @!P4 SEL R25, R31, R16, P6 ;  /* 0x000000101f19c207 */ /* 0x000fe40003000000 */
[----:B------:R-:W-:-:S03]  /*07d0*/  LOP3.LUT P6, R16, R10, 0x1f, RZ, 0xc0, !PT ;  /* 0x0000001f0a107812 */ /* 0x000fc600078cc0ff */
[----:B------:R-:W0:Y:S01]  /*07e0*/  SHFL.DOWN PT, R27, R25, 0x10, 0x1f ;  /* 0x0a001f00191b7f89 */ /* 0x000e2200000e0000 */
[----:B------:R-:W-:-:S15]  /*07f0*/  LEA R16, R16, UR4, 0x3 ;  /* 0x0000000410107c11 */ /* 0x000fde000f8e18ff */
[----:B------:R-:W-:-:S15]  /*0800*/  NOP ;  /* 0x0000000000007918 */ /* 0x000fde0000000000 */
[----:B------:R-:W-:-:S15]  /*0810*/  NOP ;  /* 0x0000000000007918 */ /* 0x000fde0000000000 */
[----:B------:R-:W-:-:S05]  /*0820*/  NOP ;  /* 0x0000000000007918 */ /* 0x000fca0000000000 */
        /* <DEDUP_REMOVED lines=27> */
[----:B------:R-:W-:Y:S01]  /*09e0*/  LEA.HI R27, R10, UR4, RZ, 0x1e ;  /* 0x000000040a1b7c11 */ /* 0x000fe2000f8ff0ff */
        /* <DEDUP_REMOVED lines=8> */
[----:B------:R-:W-:Y:S02]  /*0a70*/  FSEL R31, R25, R29, !P5 ;  /* 0x0000001d191f7208 */ /* 0x000fe40006800000 */
[----:B------:R-:W-:Y:S02]  /*0a80*/  ISETP.GE.U32.AND P5, PT, R10, UR5, PT ;  /* 0x000000050a007c0c */ /* 0x000fe4000bfa6070 */
[----:B------:R-:W-:Y:S01]  /*0a90*/  MOV R25, 0xffefffff ;  /* 0xffefffff00197802 */ /* 0x000fe20000000f00 */
[----:B------:R-:W-:Y:S01]  /*0aa0*/  @!P6 STS.64 [R27], R30 ;  /* 0x0000001e1b00e388 */ /* 0x000fe20000000a00 */
[----:B------:R-:W-:Y:S01]  /*0ab0*/  BAR.SYNC.DEFER_BLOCKING 0x0 ;  /* 0x0000000000007b1d */ /* 0x000fe20000010000 */
[----:B------:R-:W-:-:S08]  /*0ac0*/  PLOP3.LUT P6, PT, PT, PT, PT, 0x8, 0x80 ;  /* 0x000000000080781c */ /* 0x000fd00003fce170 */
[----:B------:R0:W1:Y:S02]  /*0ad0*/  @!P5 LDS.64 R24, [R16] ;  /* 0x000000001018d984 */ /* 0x0000640000000a00 */
[----:B0-----:R-:W-:Y:S02]  /*0ae0*/  P2R R16, PR, RZ, 0x40 ;  /* 0x00000040ff107803 */ /* 0x001fe40000000000 */
[----:B------:R-:W-:-:S04]  /*0af0*/  ISETP.GT.U32.AND P6, PT, R10, 0x1f, PT ;  /* 0x0000001f0a00780c */ /* 0x000fc80003fc4070 */
[----:B------:R-:W-:-:S09]  /*0b00*/  P2R R32, PR, RZ, 0x40 ;  /* 0x00000040ff207803 */ /* 0x000fd20000000000 */
        /* <DEDUP_REMOVED lines=34> */
.L_x_8214:
        /* <DEDUP_REMOVED lines=10> */
.L_x_8151:
[----:B------:R-:W-:Y:S05]  /*0dd0*/  WARPSYNC.ALL ;  /* 0x0000000000007948 */ /* 0x000fea0003800000 */
[----:B------:R-:W-:Y:S01]  /*0de0*/  BAR.SYNC.DEFER_BLOCKING 0x0 ;  /* 0x0000000000007b1d */ /* 0x000fe20000010000 */
[----:B-12---:R-:W-:-:S05]  /*0df0*/  CS2R R24, SRZ ;  /* 0x0000000000187805 */ /* 0x006fca000001ff00 */
[----:B------:R-:W-:Y:S01]  /*0e00*/  BSSY.RECONVERGENT B0, `(.L_x_8153) ;  /* 0x000007f000007945 */ /* 0x000fe20003800200 */
[----:B------:R-:W1:Y:S03]  /*0e10*/  LDS.64 R10, [UR4] ;  /* 0x00000004ff0a7984 */ /* 0x000e660008000a00 */
[----:B------:R-:W-:Y:S05]  /*0e20*/  @P0 BRA `(.L_x_8154) ;  /* 0x0000000400f00947 */ /* 0x000fea0003800000 */
[----:B0-----:R-:W-:Y:S01]  /*0e30*/  IMAD.MOV.U32 R26, RZ, RZ, 0x652b82fe ;  /* 0x652b82feff1a7424 */ /* 0x001fe200078e00ff */
[----:B-1----:R-:W0:Y:S01]  /*0e40*/  DADD R24, R2, -R10 ;  /* 0x0000000002187229 */ /* 0x002e22000000080a */
        /* <DEDUP_REMOVED lines=120> */
.L_x_8156:
[----:B------:R-:W-:Y:S05]  /*15d0*/  BSYNC.RECONVERGENT B1 ;  /* 0x0000000000017941 */ /* 0x000fea0003800200 */
.L_x_8155:
[----:B01----:R2:W3:Y:S02]  /*15e0*/  DADD R24, RZ, R28 ;  /* 0x00000000ff187229 */ /* 0x0034e4000000001c */
.L_x_8154:
[----:B------:R-:W-:Y:S05]  /*15f0*/  BSYNC.RECONVERGENT B0 ;  /* 0x0000000000007941 */ /* 0x000fea0003800200 */
.L_x_8153:
[----:B------:R-:W-:Y:S04]  /*1600*/  BSSY.RECONVERGENT B0, `(.L_x_8157) ;  /* 0x000007f000007945 */ /* 0x000fe80003800200 */
[----:B------:R-:W-:Y:S05]  /*1610*/  @P1 BRA `(.L_x_8158) ;  /* 0x0000000400f41947 */ /* 0x000fea0003800000 */
[----:B--2---:R-:W-:Y:S01]  /*1620*/  IMAD.MOV.U32 R28, RZ, RZ, 0x652b82fe ;  /* 0x652b82feff1c7424 */ /* 0x004fe200078e00ff */
[----:B01----:R-:W0:Y:S01]  /*1630*/  DADD R26, R22, -R10 ;  /* 0x00000000161a7229 */ /* 0x003e22000000080a */
        /* <DEDUP_REMOVED lines=121> */
.L_x_8160:
[----:B------:R-:W-:Y:S05]  /*1dd0*/  BSYNC.RECONVERGENT B1 ;  /* 0x0000000000017941 */ /* 0x000fea0003800200 */
.L_x_8159:
[----:B-1-3--:R4:W1:Y:S02]  /*1de0*/  DADD R24, R24, R30 ;  /* 0x0000000018187229 */ /* 0x00a864000000001e */
.L_x_8158:
[----:B------:R-:W-:Y:S05]  /*1df0*/  BSYNC.RECONVERGENT B0 ;  /* 0x0000000000007941 */ /* 0x000fea0003800200 */
.L_x_8157:
        /* <DEDUP_REMOVED lines=12> */
[----:B------:R-:W4:-:S15]  /*1ec0*/  DFMA R28, R26, R28, 6.75539944105574400000e+15 ;  /* 0x433800001a1c742b */ /* 0x000f1e000000001c */
[----:B------:R-:W-:-:S15]  /*1ed0*/  NOP ;  /* 0x0000000000007918 */ /* 0x000fde0000000000 */
[----:B------:R-:W-:-:S15]  /*1ee0*/  NOP ;  /* 0x0000000000007918 */ /* 0x000fde0000000000 */
[----:B------:R-:W-:-:S15]  /*1ef0*/  NOP ;  /* 0x0000000000007918 */ /* 0x000fde0000000000 */
[----:B------:R-:W-:-:S04]  /*1f00*/  NOP ;  /* 0x0000000000007918 */ /* 0x000fc80000000000 */
[----:B----4-:R-:W0:-:S15]  /*1f10*/  DADD R30, R28, -6.75539944105574400000e+15 ;  /* 0xc33800001c1e7429 */ /* 0x010e1e0000000000 */
        /* <DEDUP_REMOVED lines=106> */
.L_x_8164:
[----:B------:R-:W-:Y:S05]  /*25c0*/  BSYNC.RECONVERGENT B1 ;  /* 0x0000000000017941 */ /* 0x000fea0003800200 */
.L_x_8163:
[----:B-1-3--:R1:W2:Y:S02]  /*25d0*/  DADD R24, R24, R30 ;  /* 0x0000000018187229 */ /* 0x00a2a4000000001e */
.L_x_8162:
[----:B------:R-:W-:Y:S05]  /*25e0*/  BSYNC.RECONVERGENT B0 ;  /* 0x0000000000007941 */ /* 0x000fea0003800200 */
.L_x_8161:
        /* <DEDUP_REMOVED lines=126> */
.L_x_8168:
[----:B------:R-:W-:Y:S05]  /*2dd0*/  BSYNC.RECONVERGENT B1 ;  /* 0x0000000000017941 */ /* 0x000fea0003800200 */
.L_x_8167:
[----:B-1-3--:R1:W2:Y:S02]  /*2de0*/  DADD R24, R24, R30 ;  /* 0x0000000018187229 */ /* 0x00a2a4000000001e */
.L_x_8166:
[----:B------:R-:W-:Y:S05]  /*2df0*/  BSYNC.RECONVERGENT B0 ;  /* 0x0000000000007941 */ /* 0x000fea0003800200 */
.L_x_8165:
        /* <DEDUP_REMOVED lines=126> */
.L_x_8172:
[----:B------:R-:W-:Y:S05]  /*35e0*/  BSYNC.RECONVERGENT B1 ;  /* 0x0000000000017941 */ /* 0x000fea0003800200 */
.L_x_8171:
[----:B-1-3--:R1:W2:Y:S02]  /*35f0*/  DADD R24, R24, R30 ;  /* 0x0000000018187229 */ /* 0x00a2a4000000001e */
.L_x_8170:
[----:B------:R-:W-:Y:S05]  /*3600*/  BSYNC.RECONVERGENT B0 ;  /* 0x0000000000007941 */ /* 0x000fea0003800200 */
.L_x_8169:
[----:B0123--:R-:W-:Y:S01]  /*3610*/  SHFL.DOWN PT, R27, R25, 0x10, 0x1f ;  /* 0x0a001f00191b7f89 */ /* 0x00ffe200000e0000 */
[----:B------:R-:W-:Y:S01]  /*3620*/  BAR.SYNC.DEFER_BLOCKING 0x0 ;  /* 0x0000000000007b1d */ /* 0x000fe20000010000 */
[----:B------:R-:W-:-:S05]  /*3630*/  ISETP.NE.AND P2, PT, R32, RZ, PT ;  /* 0x000000ff2000720c */ /* 0x000fca0003f45270 */
[----:B------:R-:W-:Y:S01]  /*3640*/  BSSY B0, `(.L_x_8173) ;  /* 0x0000042000007945 */ /* 0x000fe20003800000 */
[----:B------:R-:W0:Y:S02]  /*3650*/  SHFL.DOWN PT, R26, R24, 0x10, 0x1f ;  /* 0x0a001f00181a7f89 */ /* 0x000e2400000e0000 */
[----:B0-----:R-:W0:Y:S02]  /*3660*/  DADD R28, R26, R24 ;  /* 0x000000001a1c7229 */ /* 0x001e240000000018 */
[----:B0-----:R-:W-:Y:S04]  /*3670*/  SHFL.DOWN PT, R27, R29, 0x8, 0x1f ;  /* 0x09001f001d1b7f89 */ /* 0x001fe800000e0000 */
[----:B------:R-:W4:-:S15]  /*3680*/  SHFL.DOWN PT, R26, R28, 0x8, 0x1f ;  /* 0x09001f001c1a7f89 */ /* 0x000f1e00000e0000 */
[----:B------:R-:W-:-:S15]  /*3690*/  NOP ;  /* 0x0000000000007918 */ /* 0x000fde0000000000 */
[----:B------:R-:W-:-:S15]  /*36a0*/  NOP ;  /* 0x0000000000007918 */ /* 0x000fde0000000000 */
[----:B------:R-:W-:-:S13]  /*36b0*/  NOP ;  /* 0x0000000000007918 */ /* 0x000fda0000000000 */
[----:B----4-:R-:W0:Y:S02]  /*36c0*/  DADD R30, R28, R26 ;  /* 0x000000001c1e7229 */ /* 0x010e24000000001a */
        /* <DEDUP_REMOVED lines=15> */
[C---:B0-----:R-:W-:Y:S01]  /*37c0*/  LOP3.LUT R24, R26.reuse, 0x1f, RZ, 0xc0, !PT ;  /* 0x0000001f1a187812 */ /* 0x041fe200078ec0ff */
[C---:B------:R-:W-:Y:S01]  /*37d0*/  @!P5 IMAD.SHL.U32 R28, R26.reuse, 0x8, RZ ;  /* 0x000000081a1cd824 */ /* 0x040fe200078e00ff */
[----:B------:R-:W-:-:S02]  /*37e0*/  LEA.HI R29, R26, UR4, RZ, 0x1e ;  /* 0x000000041a1d7c11 */ /* 0x000fc4000f8ff0ff */
[----:B------:R-:W-:Y:S02]  /*37f0*/  ISETP.NE.AND P1, PT, R24, RZ, PT ;  /* 0x000000ff1800720c */ /* 0x000fe40003f25270 */
[----:B------:R-:W-:Y:S02]  /*3800*/  CS2R R24, SRZ ;  /* 0x0000000000187805 */ /* 0x000fe4000001ff00 */
[----:B------:R-:W-:-:S15]  /*3810*/  @!P5 LOP3.LUT R28, R28, 0xf8, RZ, 0xc0, !PT ;  /* 0x000000f81c1cd812 */ /* 0x000fde00078ec0ff */
[----:B------:R-:W-:-:S15]  /*3820*/  NOP ;  /* 0x0000000000007918 */ /* 0x000fde0000000000 */
[----:B------:R-:W-:-:S15]  /*3830*/  NOP ;  /* 0x0000000000007918 */ /* 0x000fde0000000000 */
[----:B------:R-:W-:-:S03]  /*3840*/  NOP ;  /* 0x0000000000007918 */ /* 0x000fc60000000000 */
        /* <DEDUP_REMOVED lines=30> */
.L_x_8225:
[----:B--2---:R-:W-:Y:S01]  /*3a30*/  IMAD.MOV.U32 R28, RZ, RZ, R33 ;  /* 0x000000ffff1c7224 */ /* 0x004fe200078e0021 */
[----:B-1----:R-:W-:-:S06]  /*3a40*/  MOV R29, R32 ;  /* 0x00000020001d7202 */ /* 0x002fcc0000000f00 */
[----:B0-----:R2:W3:Y:S02]  /*3a50*/  DADD R24, R24, R28 ;  /* 0x0000000018187229 */ /* 0x0014e4000000001c */
.L_x_8174:
[----:B------:R-:W-:Y:S05]  /*3a60*/  BSYNC B0 ;  /* 0x0000000000007941 */ /* 0x000fea0003800000 */
.L_x_8173:
        /* <DEDUP_REMOVED lines=157> */
.L_x_8179:
[----:B------:R-:W-:Y:S05]  /*4440*/  BSYNC.RECONVERGENT B1 ;  /* 0x0000000000017941 */ /* 0x000fea0003800200 */
.L_x_8178:
        /* <DEDUP_REMOVED lines=21> */
[----:B-1----:R-:W-:Y:S05]  /*45a0*/  CALL.REL.NOINC `($__internal_44_$__cuda_sm20_div_rn_f64_full) ;  /* 0x0000003800487944 */ /* 0x002fea0003c00000 */
[----:B------:R-:W-:Y:S01]  /*45b0*/  IMAD.MOV.U32 R2, RZ, RZ, R32 ;  /* 0x000000ffff027224 */ /* 0x000fe200078e0020 */
[----:B------:R-:W-:-:S07]  /*45c0*/  MOV R3, R33 ;  /* 0x0000002100037202 */ /* 0x000fce0000000f00 */
.L_x_8181:
[----:B------:R-:W-:Y:S05]  /*45d0*/  BSYNC.RECONVERGENT B1 ;  /* 0x0000000000017941 */ /* 0x000fea0003800200 */
.L_x_8180:
        /* <DEDUP_REMOVED lines=11> */
.L_x_8177:
[----:B------:R-:W-:Y:S05]  /*4690*/  BSYNC.RECONVERGENT B0 ;  /* 0x0000000000007941 */ /* 0x000fea0003800200 */
.L_x_8176:
[----:B------:R-:W-:Y:S01]  /*46a0*/  ISETP.GE.U32.AND P0, PT, R20, R17, PT ;  /* 0x000000111400720c */ /* 0x000fe20003f06070 */
[----:B------:R-:W-:Y:S03]  /*46b0*/  BSSY.RECONVERGENT B0, `(.L_x_8182) ;  /* 0x00000bf000007945 */ /* 0x000fe60003800200 */
[----:B------:R-:W-:-:S13]  /*46c0*/  ISETP.GE.AND.EX P0, PT, RZ, R0, PT, P0 ;  /* 0x00000000ff00720c */ /* 0x000fda0003f06300 */
[----:B------:R-:W-:Y:S05]  /*46d0*/  @P0 BRA `(.L_x_8183) ;  /* 0x0000000800f00947 */ /* 0x000fea0003800000 */
[----:B0-23--:R-:W0:Y:S01]  /*46e0*/  MUFU.RCP64H R29, R25 ;  /* 0x00000019001d7308 */ /* 0x00de220000001800 */
[----:B----4-:R-:W-:Y:S01]  /*46f0*/  IMAD.MOV.U32 R2, RZ, RZ, 0x652b82fe ;  /* 0x652b82feff027424 */ /* 0x010fe200078e00ff */
        /* <DEDUP_REMOVED lines=147> */
.L_x_8185:
[----:B------:R-:W-:Y:S05]  /*5030*/  BSYNC.RECONVERGENT B1 ;  /* 0x0000000000017941 */ /* 0x000fea0003800200 */
.L_x_8184:
        /* <DEDUP_REMOVED lines=23> */
[----:B-1----:R-:W-:Y:S05]  /*51b0*/  CALL.REL.NOINC `($__internal_44_$__cuda_sm20_div_rn_f64_full) ;  /* 0x0000002c00447944 */ /* 0x002fea0003c00000 */
[----:B------:R-:W-:Y:S02]  /*51c0*/  IMAD.MOV.U32 R2, RZ, RZ, R32 ;  /* 0x000000ffff027224 */ /* 0x000fe400078e0020 */
[----:B------:R-:W-:-:S07]  /*51d0*/  IMAD.MOV.U32 R3, RZ, RZ, R33 ;  /* 0x000000ffff037224 */ /* 0x000fce00078e0021 */
.L_x_8187:
[----:B------:R-:W-:Y:S05]  /*51e0*/  BSYNC.RECONVERGENT B1 ;  /* 0x0000000000017941 */ /* 0x000fea0003800200 */
.L_x_8186:
        /* <DEDUP_REMOVED lines=11> */
.L_x_8183:
[----:B------:R-:W-:Y:S05]  /*52a0*/  BSYNC.RECONVERGENT B0 ;  /* 0x0000000000007941 */ /* 0x000fea0003800200 */
.L_x_8182:
        /* <DEDUP_REMOVED lines=153> */
.L_x_8191:
[----:B------:R-:W-:Y:S05]  /*5c40*/  BSYNC.RECONVERGENT B1 ;  /* 0x0000000000017941 */ /* 0x000fea0003800200 */
.L_x_8190:
        /* <DEDUP_REMOVED lines=18> */
[----:B--2---:R-:W-:Y:S01]  /*5d70*/  IMAD.MOV.U32 R28, RZ, RZ, R20 ;  /* 0x000000ffff1c7224 */ /* 0x004fe200078e0014 */
[----:B------:R-:W-:Y:S01]  /*5d80*/  MOV R29, R21 ;  /* 0x00000015001d7202 */ /* 0x000fe20000000f00 */
[----:B------:R-:W-:Y:S01]  /*5d90*/  IMAD.MOV.U32 R16, RZ, RZ, R24 ;  /* 0x000000ffff107224 */ /* 0x000fe200078e0018 */
[----:B------:R-:W-:Y:S01]  /*5da0*/  MOV R0, 0x5dd0 ;  /* 0x00005dd000007802 */ /* 0x000fe20000000f00 */
[----:B------:R-:W-:-:S07]  /*5db0*/  IMAD.MOV.U32 R17, RZ, RZ, R25 ;  /* 0x000000ffff117224 */ /* 0x000fce00078e0019 */
[----:B-1----:R-:W-:Y:S05]  /*5dc0*/  CALL.REL.NOINC `($__internal_44_$__cuda_sm20_div_rn_f64_full) ;  /* 0x0000002000407944 */ /* 0x002fea0003c00000 */
[----:B------:R-:W-:Y:S02]  /*5dd0*/  IMAD.MOV.U32 R2, RZ, RZ, R32 ;  /* 0x000000ffff027224 */ /* 0x000fe400078e0020 */
[----:B------:R-:W-:-:S07]  /*5de0*/  IMAD.MOV.U32 R3, RZ, RZ, R33 ;  /* 0x000000ffff037224 */ /* 0x000fce00078e0021 */
.L_x_8193:
[----:B------:R-:W-:Y:S05]  /*5df0*/  BSYNC.RECONVERGENT B1 ;  /* 0x0000000000017941 */ /* 0x000fea0003800200 */
.L_x_8192:
[----:B------:R-:W0:Y:S01]  /*5e00*/  LDCU.64 UR10, c[0x0][0x390] ;  /* 0x00007200ff0a77ac */ /* 0x000e220008000a00 */
[----:B------:R-:W-:Y:S01]  /*5e10*/  IMAD.MOV.U32 R15, RZ, RZ, RZ ;  /* 0x000000ffff0f7224 */ /* 0x000fe200078e00ff */
[----:B------:R-:W3:Y:S01]  /*5e20*/  LDCU.64 UR4, c[0x0][0x380] ;  /* 0x00007000ff0477ac */ /* 0x000ee20008000a00 */
[----:B0-----:R-:W-:Y:S02]  /*5e30*/  IMAD.U32 R17, RZ, RZ, UR10 ;  /* 0x0000000aff117e24 */ /* 0x001fe4000f8e00ff */
[----:B------:R-:W-:Y:S02]  /*5e40*/  IMAD.U32 R0, RZ, RZ, UR11 ;  /* 0x0000000bff007e24 */ /* 0x000fe4000f8e00ff */
[----:B------:R-:W-:-:S04]  /*5e50*/  IMAD.WIDE.U32 R18, R17, UR7, R14 ;  /* 0x0000000711127c25 */ /* 0x000fc8000f8e000e */
[----:B------:R-:W-:Y:S01]  /*5e60*/  IMAD R15, R0, UR7, RZ ;  /* 0x00000007000f7c24 */ /* 0x000fe2000f8e02ff */
[----:B---3--:R-:W-:-:S04]  /*5e70*/  LEA R14, P0, R18, UR4, 0x3 ;  /* 0x00000004120e7c11 */ /* 0x008fc8000f8018ff */
[----:B------:R-:W-:-:S04]  /*5e80*/  IADD3 R15, PT, PT, R15, R19, RZ ;  /* 0x000000130f0f7210 */ /* 0x000fc80007ffe0ff */
[----:B------:R-:W-:-:S05]  /*5e90*/  LEA.HI.X R15, R18, UR5, R15, 0x3, P0 ;  /* 0x00000005120f7c11 */ /* 0x000fca00080f1c0f */
[----:B------:R0:W-:Y:S02]  /*5ea0*/  STG.E.64 desc[UR8][R14.64], R2 ;  /* 0x000000020e007986 */ /* 0x0001e4000c101b08 */
.L_x_8189:
[----:B------:R-:W-:Y:S05]  /*5eb0*/  BSYNC.RECONVERGENT B0 ;  /* 0x0000000000007941 */ /* 0x000fea0003800200 */
.L_x_8188:
        /* <DEDUP_REMOVED lines=152> */
[----:B------:R0:W3:Y:S02]  /*6840*/  @!P1 DMUL R16, R18, R2 ;  /* 0x0000000212109228 */ /* 0x0000e40000000000 */
.L_x_8197:
[----:B------:R-:W-:Y:S05]  /*6850*/  BSYNC.RECONVERGENT B1 ;  /* 0x0000000000017941 */ /* 0x000fea0003800200 */
.L_x_8196:
        /* <DEDUP_REMOVED lines=19> */
[----:B------:R-:W-:Y:S01]  /*6990*/  MOV R0, 0x69e0 ;  /* 0x000069e000007802 */ /* 0x000fe20000000f00 */
[----:B------:R-:W-:Y:S01]  /*69a0*/  IMAD.MOV.U32 R29, RZ, RZ, R17 ;  /* 0x000000ffff1d7224 */ /* 0x000fe200078e0011 */
[----:B------:R-:W-:Y:S01]  /*69b0*/  MOV R17, R25 ;  /* 0x0000001900117202 */ /* 0x000fe20000000f00 */
[----:B------:R-:W-:-:S07]  /*69c0*/  IMAD.MOV.U32 R16, RZ, RZ, R24 ;  /* 0x000000ffff107224 */ /* 0x000fce00078e0018 */
[----:B-1----:R-:W-:Y:S05]  /*69d0*/  CALL.REL.NOINC `($__internal_44_$__cuda_sm20_div_rn_f64_full) ;  /* 0x00000014003c7944 */ /* 0x002fea0003c00000 */
[----:B------:R-:W-:Y:S02]  /*69e0*/  IMAD.MOV.U32 R2, RZ, RZ, R32 ;  /* 0x000000ffff027224 */ /* 0x000fe400078e0020 */
[----:B------:R-:W-:-:S07]  /*69f0*/  IMAD.MOV.U32 R3, RZ, RZ, R33 ;  /* 0x000000ffff037224 */ /* 0x000fce00078e0021 */
.L_x_8199:
[----:B------:R-:W-:Y:S05]  /*6a00*/  BSYNC.RECONVERGENT B1 ;  /* 0x0000000000017941 */ /* 0x000fea0003800200 */
.L_x_8198:
        /* <DEDUP_REMOVED lines=11> */
.L_x_8195:
[----:B------:R-:W-:Y:S05]  /*6ac0*/  BSYNC.RECONVERGENT B0 ;  /* 0x0000000000007941 */ /* 0x000fea0003800200 */
.L_x_8194:
        /* <DEDUP_REMOVED lines=152> */
.L_x_8201:
[----:B------:R-:W-:Y:S05]  /*7450*/  BSYNC.RECONVERGENT B0 ;  /* 0x0000000000007941 */ /* 0x000fea0003800200 */
.L_x_8200:
        /* <DEDUP_REMOVED lines=20> */
[----:B------:R-:W-:Y:S02]  /*75a0*/  IMAD.MOV.U32 R29, RZ, RZ, R11 ;  /* 0x000000ffff1d7224 */ /* 0x000fe400078e000b */
[----:B------:R-:W-:Y:S02]  /*75b0*/  IMAD.MOV.U32 R16, RZ, RZ, R24 ;  /* 0x000000ffff107224 */ /* 0x000fe400078e0018 */
[----:B------:R-:W-:-:S07]  /*75c0*/  IMAD.MOV.U32 R17, RZ, RZ, R25 ;  /* 0x000000ffff117224 */ /* 0x000fce00078e0019 */
[----:B-1----:R-:W-:Y:S05]  /*75d0*/  CALL.REL.NOINC `($__internal_44_$__cuda_sm20_div_rn_f64_full) ;  /* 0x00000008003c7944 */ /* 0x002fea0003c00000 */
[----:B------:R-:W-:Y:S01]  /*75e0*/  IMAD.MOV.U32 R2, RZ, RZ, R32 ;  /* 0x000000ffff027224 */ /* 0x000fe200078e0020 */
[----:B------:R-:W-:-:S07]  /*75f0*/  MOV R3, R33 ;  /* 0x0000002100037202 */ /* 0x000fce0000000f00 */
.L_x_8203:
[----:B------:R-:W-:Y:S05]  /*7600*/  BSYNC.RECONVERGENT B0 ;  /* 0x0000000000007941 */ /* 0x000fea0003800200 */
.L_x_8202:
        /* <DEDUP_REMOVED lines=9> */
.L_x_8152:
[----:B-1----:R-:W-:Y:S02]  /*76a0*/  IMAD.MOV.U32 R31, RZ, RZ, R25 ;  /* 0x000000ffff1f7224 */ /* 0x002fe400078e0019 */
[----:B------:R-:W-:Y:S02]  /*76b0*/  IMAD.MOV.U32 R30, RZ, RZ, 0x10 ;  /* 0x00000010ff1e7424 */ /* 0x000fe400078e00ff */
[----:B------:R-:W-:Y:S02]  /*76c0*/  IMAD.MOV.U32 R29, RZ, RZ, 0x1f ;  /* 0x0000001fff1d7424 */ /* 0x000fe400078e00ff */
[----:B------:R-:W-:-:S07]  /*76d0*/  IMAD.MOV.U32 R28, RZ, RZ, -0x1 ;  /* 0xffffffffff1c7424 */ /* 0x000fce00078e00ff */
[----:B------:R-:W-:Y:S05]  /*76e0*/  WARPSYNC.COLLECTIVE R28, `(.L_x_8204) ;  /* 0x000000001c087348 */ /* 0x000fea0003c00000 */
[----:B------:R0:W1:Y:S02]  /*76f0*/  SHFL.DOWN P6, R33, R31, R30, R29 ;  /* 0x0800001e1f217389 */ /* 0x00006400000c001d */
[----:B01----:R-:W-:Y:S05]  /*7700*/  ENDCOLLECTIVE ;  /* 0x000000000000791b */ /* 0x003fea0003800000 */
.L_x_8204:
[----:B------:R-:W-:Y:S02]  /*7710*/  IMAD.MOV.U32 R31, RZ, RZ, R24 ;  /* 0x000000ffff1f7224 */ /* 0x000fe400078e0018 */
[----:B------:R-:W-:-:S07]  /*7720*/  IMAD.MOV.U32 R27, RZ, RZ, R33 ;  /* 0x000000ffff1b7224 */ /* 0x000fce00078e0021 */
[----:B------:R-:W-:Y:S05]  /*7730*/  WARPSYNC.COLLECTIVE R28, `(.L_x_8205) ;  /* 0x000000001c087348 */ /* 0x000fea0003c00000 */
[----:B------:R0:W1:Y:S02]  /*7740*/  SHFL.DOWN P6, R33, R31, R30, R29 ;  /* 0x0800001e1f217389 */ /* 0x00006400000c001d */
[----:B01----:R-:W-:Y:S05]  /*7750*/  ENDCOLLECTIVE ;  /* 0x000000000000791b */ /* 0x003fea0003800000 */
.L_x_8205:
        /* <DEDUP_REMOVED lines=9> */
.L_x_8206:
[----:B------:R-:W-:Y:S02]  /*77f0*/  IMAD.MOV.U32 R31, RZ, RZ, R26 ;  /* 0x000000ffff1f7224 */ /* 0x000fe400078e001a */
[----:B------:R-:W-:-:S07]  /*7800*/  IMAD.MOV.U32 R25, RZ, RZ, R33 ;  /* 0x000000ffff197224 */ /* 0x000fce00078e0021 */
[----:B------:R-:W-:Y:S05]  /*7810*/  WARPSYNC.COLLECTIVE R28, `(.L_x_8207) ;  /* 0x000000001c087348 */ /* 0x000fea0003c00000 */
[----:B------:R0:W1:Y:S02]  /*7820*/  SHFL.DOWN P6, R33, R31, R30, R29 ;  /* 0x0800001e1f217389 */ /* 0x00006400000c001d */
[----:B01----:R-:W-:Y:S05]  /*7830*/  ENDCOLLECTIVE ;  /* 0x000000000000791b */ /* 0x003fea0003800000 */
.L_x_8207:
        /* <DEDUP_REMOVED lines=9> */
.L_x_8208:
[----:B------:R-:W-:Y:S01]  /*78d0*/  IMAD.MOV.U32 R31, RZ, RZ, R26 ;  /* 0x000000ffff1f7224 */ /* 0x000fe200078e001a */
[----:B------:R-:W-:-:S07]  /*78e0*/  MOV R25, R33 ;  /* 0x0000002100197202 */ /* 0x000fce0000000f00 */
[----:B------:R-:W-:Y:S05]  /*78f0*/  WARPSYNC.COLLECTIVE R28, `(.L_x_8209) ;  /* 0x000000001c087348 */ /* 0x000fea0003c00000 */
[----:B------:R0:W1:Y:S02]  /*7900*/  SHFL.DOWN P6, R33, R31, R30, R29 ;  /* 0x0800001e1f217389 */ /* 0x00006400000c001d */
[----:B01----:R-:W-:Y:S05]  /*7910*/  ENDCOLLECTIVE ;  /* 0x000000000000791b */ /* 0x003fea0003800000 */
.L_x_8209:
        /* <DEDUP_REMOVED lines=9> */
.L_x_8210:
[----:B------:R-:W-:Y:S02]  /*79b0*/  IMAD.MOV.U32 R31, RZ, RZ, R26 ;  /* 0x000000ffff1f7224 */ /* 0x000fe400078e001a */
[----:B------:R-:W-:-:S07]  /*79c0*/  IMAD.MOV.U32 R25, RZ, RZ, R33 ;  /* 0x000000ffff197224 */ /* 0x000fce00078e0021 */
[----:B------:R-:W-:Y:S05]  /*79d0*/  WARPSYNC.COLLECTIVE R28, `(.L_x_8211) ;  /* 0x000000001c087348 */ /* 0x000fea0003c00000 */
[----:B------:R0:W1:Y:S02]  /*79e0*/  SHFL.DOWN P6, R33, R31, R30, R29 ;  /* 0x0800001e1f217389 */ /* 0x00006400000c001d */
[----:B01----:R-:W-:Y:S05]  /*79f0*/  ENDCOLLECTIVE ;  /* 0x000000000000791b */ /* 0x003fea0003800000 */
.L_x_8211:
        /* <DEDUP_REMOVED lines=9> */
.L_x_8212:
[----:B------:R-:W-:Y:S02]  /*7a90*/  IMAD.MOV.U32 R31, RZ, RZ, R26 ;  /* 0x000000ffff1f7224 */ /* 0x000fe400078e001a */
[----:B------:R-:W-:-:S07]  /*7aa0*/  IMAD.MOV.U32 R25, RZ, RZ, R33 ;  /* 0x000000ffff197224 */ /* 0x000fce00078e0021 */
[----:B------:R-:W-:Y:S05]  /*7ab0*/  WARPSYNC.COLLECTIVE R28, `(.L_x_8213) ;  /* 0x000000001c087348 */ /* 0x000fea0003c00000 */
[----:B------:R0:W1:Y:S02]  /*7ac0*/  SHFL.DOWN P6, R33, R31, R30, R29 ;  /* 0x0800001e1f217389 */ /* 0x00006400000c001d */
[----:B01----:R-:W-:Y:S05]  /*7ad0*/  ENDCOLLECTIVE ;  /* 0x000000000000791b */ /* 0x003fea0003800000 */
.L_x_8213:
[----:B------:R-:W-:Y:S01]  /*7ae0*/  IMAD.MOV.U32 R24, RZ, RZ, R33 ;  /* 0x000000ffff187224 */ /* 0x000fe200078e0021 */
[----:B------:R-:W-:Y:S06]  /*7af0*/  BRA `(.L_x_8214) ;  /* 0xffffff90008c7947 */ /* 0x000fec000383ffff */
.L_x_8175:
[----:B-1----:R-:W-:Y:S01]  /*7b00*/  IMAD.MOV.U32 R31, RZ, RZ, R25 ;  /* 0x000000ffff1f7224 */ /* 0x002fe200078e0019 */
[----:B0-----:R-:W-:Y:S01]  /*7b10*/  MOV R28, 0xffffffff ;  /* 0xffffffff001c7802 */ /* 0x001fe20000000f00 */
[----:B------:R-:W-:Y:S02]  /*7b20*/  IMAD.MOV.U32 R30, RZ, RZ, 0x10 ;  /* 0x00000010ff1e7424 */ /* 0x000fe400078e00ff */
[----:B------:R-:W-:-:S07]  /*7b30*/  IMAD.MOV.U32 R29, RZ, RZ, 0x1f ;  /* 0x0000001fff1d7424 */ /* 0x000fce00078e00ff */
[----:B------:R-:W-:Y:S05]  /*7b40*/  WARPSYNC.COLLECTIVE R28, `(.L_x_8215) ;  /* 0x000000001c087348 */ /* 0x000fea0003c00000 */
[----:B------:R0:W1:Y:S02]  /*7b50*/  SHFL.DOWN P6, R33, R31, R30, R29 ;  /* 0x0800001e1f217389 */ /* 0x00006400000c001d */
[----:B01----:R-:W-:Y:S05]  /*7b60*/  ENDCOLLECTIVE ;  /* 0x000000000000791b */ /* 0x003fea0003800000 */
.L_x_8215:
[----:B------:R-:W-:Y:S02]  /*7b70*/  IMAD.MOV.U32 R31, RZ, RZ, R24 ;  /* 0x000000ffff1f7224 */ /* 0x000fe400078e0018 */
[----:B------:R-:W-:-:S07]  /*7b80*/  IMAD.MOV.U32 R35, RZ, RZ, R33 ;  /* 0x000000ffff237224 */ /* 0x000fce00078e0021 */
[----:B------:R-:W-:Y:S05]  /*7b90*/  WARPSYNC.COLLECTIVE R28, `(.L_x_8216) ;  /* 0x000000001c087348 */ /* 0x000fea0003c00000 */
[----:B------:R0:W1:Y:S02]  /*7ba0*/  SHFL.DOWN P6, R33, R31, R30, R29 ;  /* 0x0800001e1f217389 */ /* 0x00006400000c001d */
[----:B01----:R-:W-:Y:S05]  /*7bb0*/  ENDCOLLECTIVE ;  /* 0x000000000000791b */ /* 0x003fea0003800000 */
.L_x_8216:
[----:B------:R-:W-:Y:S02]  /*7bc0*/  IMAD.MOV.U32 R30, RZ, RZ, 0x8 ;  /* 0x00000008ff1e7424 */ /* 0x000fe400078e00ff */
[----:B------:R-:W-:-:S06]  /*7bd0*/  IMAD.MOV.U32 R34, RZ, RZ, R33 ;  /* 0x000000ffff227224 */ /* 0x000fcc00078e0021 */
[----:B------:R-:W0:Y:S02]  /*7be0*/  DADD R34, R24, R34 ;  /* 0x0000000018227229 */ /* 0x000e240000000022 */
[----:B0-----:R-:W-:-:S07]  /*7bf0*/  IMAD.MOV.U32 R31, RZ, RZ, R35 ;  /* 0x000000ffff1f7224 */ /* 0x001fce00078e0023 */
[----:B------:R-:W-:Y:S05]  /*7c00*/  WARPSYNC.COLLECTIVE R28, `(.L_x_8217) ;  /* 0x000000001c087348 */ /* 0x000fea0003c00000 */
[----:B------:R0:W1:Y:S02]  /*7c10*/  SHFL.DOWN P6, R33, R31, R30, R29 ;  /* 0x0800001e1f217389 */ /* 0x00006400000c001d */
[----:B01----:R-:W-:Y:S05]  /*7c20*/  ENDCOLLECTIVE ;  /* 0x000000000000791b */ /* 0x003fea0003800000 */
.L_x_8217:
[----:B------:R-:W-:Y:S02]  /*7c30*/  IMAD.MOV.U32 R31, RZ, RZ, R34 ;  /* 0x000000ffff1f7224 */ /* 0x000fe400078e0022 */
[----:B------:R-:W-:-:S07]  /*7c40*/  IMAD.MOV.U32 R37, RZ, RZ, R33 ;  /* 0x000000ffff257224 */ /* 0x000fce00078e0021 */
[----:B------:R-:W-:Y:S05]  /*7c50*/  WARPSYNC.COLLECTIVE R28, `(.L_x_8218) ;  /* 0x000000001c087348 */ /* 0x000fea0003c00000 */
[----:B------:R0:W1:Y:S02]  /*7c60*/  SHFL.DOWN P6, R33, R31, R30, R29 ;  /* 0x0800001e1f217389 */ /* 0x00006400000c001d */
[----:B01----:R-:W-:Y:S05]  /*7c70*/  ENDCOLLECTIVE ;  /* 0x000000000000791b */ /* 0x003fea0003800000 */
.L_x_8218:
[----:B------:R-:W-:Y:S01]  /*7c80*/  IMAD.MOV.U32 R30, RZ, RZ, 0x4 ;  /* 0x00000004ff1e7424 */ /* 0x000fe200078e00ff */
[----:B------:R-:W-:-:S06]  /*7c90*/  MOV R36, R33 ;  /* 0x0000002100247202 */ /* 0x000fcc0000000f00 */
[----:B------:R-:W0:Y:S02]  /*7ca0*/  DADD R36, R34, R36 ;  /* 0x0000000022247229 */ /* 0x000e240000000024 */
[----:B0-----:R-:W-:-:S07]  /*7cb0*/  IMAD.MOV.U32 R31, RZ, RZ, R37 ;  /* 0x000000ffff1f7224 */ /* 0x001fce00078e0025 */
[----:B------:R-:W-:Y:S05]  /*7cc0*/  WARPSYNC.COLLECTIVE R28, `(.L_x_8219) ;  /* 0x000000001c087348 */ /* 0x000fea0003c00000 */
[----:B------:R0:W1:Y:S02]  /*7cd0*/  SHFL.DOWN P6, R33, R31, R30, R29 ;  /* 0x0800001e1f217389 */ /* 0x00006400000c001d */
[----:B01----:R-:W-:Y:S05]  /*7ce0*/  ENDCOLLECTIVE ;  /* 0x000000000000791b */ /* 0x003fea0003800000 */
.L_x_8219:
[----:B------:R-:W-:Y:S02]  /*7cf0*/  IMAD.MOV.U32 R31, RZ, RZ, R36 ;  /* 0x000000ffff1f7224 */ /* 0x000fe400078e0024 */
[----:B------:R-:W-:-:S07]  /*7d00*/  IMAD.MOV.U32 R39, RZ, RZ, R33 ;  /* 0x000000ffff277224 */ /* 0x000fce00078e0021 */
[----:B------:R-:W-:Y:S05]  /*7d10*/  WARPSYNC.COLLECTIVE R28, `(.L_x_8220) ;  /* 0x000000001c087348 */ /* 0x000fea0003c00000 */
[----:B------:R0:W1:Y:S02]  /*7d20*/  SHFL.DOWN P6, R33, R31, R30, R29 ;  /* 0x0800001e1f217389 */ /* 0x00006400000c001d */
[----:B01----:R-:W-:Y:S05]  /*7d30*/  ENDCOLLECTIVE ;  /* 0x000000000000791b */ /* 0x003fea0003800000 */
.L_x_8220:
[----:B------:R-:W-:Y:S02]  /*7d40*/  IMAD.MOV.U32 R30, RZ, RZ, 0x2 ;  /* 0x00000002ff1e7424 */ /* 0x000fe400078e00ff */
[----:B------:R-:W-:-:S06]  /*7d50*/  IMAD.MOV.U32 R38, RZ, RZ, R33 ;  /* 0x000000ffff267224 */ /* 0x000fcc00078e0021 */
[----:B------:R-:W0:Y:S02]  /*7d60*/  DADD R38, R36, R38 ;  /* 0x0000000024267229 */ /* 0x000e240000000026 */
[----:B0-----:R-:W-:-:S07]  /*7d70*/  IMAD.MOV.U32 R31, RZ, RZ, R39 ;  /* 0x000000ffff1f7224 */ /* 0x001fce00078e0027 */
[----:B------:R-:W-:Y:S05]  /*7d80*/  WARPSYNC.COLLECTIVE R28, `(.L_x_8221) ;  /* 0x000000001c087348 */ /* 0x000fea0003c00000 */
[----:B------:R0:W1:Y:S02]  /*7d90*/  SHFL.DOWN P6, R33, R31, R30, R29 ;  /* 0x0800001e1f217389 */ /* 0x00006400000c001d */
[----:B01----:R-:W-:Y:S05]  /*7da0*/  ENDCOLLECTIVE ;  /* 0x000000000000791b */ /* 0x003fea0003800000 */
.L_x_8221:
[----:B------:R-:W-:Y:S01]  /*7db0*/  IMAD.MOV.U32 R31, RZ, RZ, R38 ;  /* 0x000000ffff1f7224 */ /* 0x000fe200078e0026 */
[----:B------:R-:W-:-:S07]  /*7dc0*/  MOV R25, R33 ;  /* 0x0000002100197202 */ /* 0x000fce0000000f00 */
[----:B------:R-:W-:Y:S05]  /*7dd0*/  WARPSYNC.COLLECTIVE R28, `(.L_x_8222) ;  /* 0x000000001c087348 */ /* 0x000fea0003c00000 */
[----:B------:R0:W1:Y:S02]  /*7de0*/  SHFL.DOWN P6, R33, R31, R30, R29 ;  /* 0x0800001e1f217389 */ /* 0x00006400000c001d */
[----:B01----:R-:W-:Y:S05]  /*7df0*/  ENDCOLLECTIVE ;  /* 0x000000000000791b */ /* 0x003fea0003800000 */
.L_x_8222:
[----:B------:R-:W-:Y:S02]  /*7e00*/  IMAD.MOV.U32 R30, RZ, RZ, 0x1 ;  /* 0x00000001ff1e7424 */ /* 0x000fe400078e00ff */
[----:B------:R-:W-:-:S06]  /*7e10*/  IMAD.MOV.U32 R24, RZ, RZ, R33 ;  /* 0x000000ffff187224 */ /* 0x000fcc00078e0021 */
[----:B------:R-:W0:Y:S02]  /*7e20*/  DADD R24, R38, R24 ;  /* 0x0000000026187229 */ /* 0x000e240000000018 */
[----:B0-----:R-:W-:-:S07]  /*7e30*/  IMAD.MOV.U32 R31, RZ, RZ, R25 ;  /* 0x000000ffff1f7224 */ /* 0x001fce00078e0019 */
[----:B------:R-:W-:Y:S05]  /*7e40*/  WARPSYNC.COLLECTIVE R28, `(.L_x_8223) ;  /* 0x000000001c087348 */ /* 0x000fea0003c00000 */
[----:B------:R0:W1:Y:S02]  /*7e50*/  SHFL.DOWN P6, R33, R31, R30, R29 ;  /* 0x0800001e1f217389 */ /* 0x00006400000c001d */
[----:B01----:R-:W-:Y:S05]  /*7e60*/  ENDCOLLECTIVE ;  /* 0x000000000000791b */ /* 0x003fea0003800000 */
.L_x_8223:
[----:B------:R-:W-:Y:S02]  /*7e70*/  IMAD.MOV.U32 R31, RZ, RZ, R24 ;  /* 0x000000ffff1f7224 */ /* 0x000fe400078e0018 */
[----:B------:R-:W-:-:S07]  /*7e80*/  IMAD.MOV.U32 R32, RZ, RZ, R33 ;  /* 0x000000ffff207224 */ /* 0x000fce00078e0021 */
[----:B------:R-:W-:Y:S05]  /*7e90*/  WARPSYNC.COLLECTIVE R28, `(.L_x_8224) ;  /* 0x000000001c087348 */ /* 0x000fea0003c00000 */
[----:B------:R0:W1:Y:S02]  /*7ea0*/  SHFL.DOWN P6, R33, R31, R30, R29 ;  /* 0x0800001e1f217389 */ /* 0x00006400000c001d */
[----:B01----:R-:W-:Y:S05]  /*7eb0*/  ENDCOLLECTIVE ;  /* 0x000000000000791b */ /* 0x003fea0003800000 */
.L_x_8224:
[----:B------:R-:W-:Y:S05]  /*7ec0*/  BRA `(.L_x_8225) ;  /* 0xffffffb800d87947 */ /* 0x000fea000383ffff */
        .weak           $__internal_44_$__cuda_sm20_div_rn_f64_full
        .type           $__internal_44_$__cuda_sm20_div_rn_f64_full,@function
        .size           $__internal_44_$__cuda_sm20_div_rn_f64_full,(.L_x_11614 - $__internal_44_$__cuda_sm20_div_rn_f64_full)
$__internal_44_$__cuda_sm20_div_rn_f64_full:
[C---:B------:R-:W-:Y:S01]  /*7ed0*/  FSETP.GEU.AND P2, PT, |R29|.reuse, 1.469367938527859385e-39, PT ;  /* 0x001000001d00780b */ /* 0x040fe20003f4e200 */
[----:B------:R-:W-:Y:S01]  /*7ee0*/  IMAD.MOV.U32 R30, RZ, RZ, R28 ;  /* 0x000000ffff1e7224 */ /* 0x000fe200078e001c */
[----:B------:R-:W-:Y:S01]  /*7ef0*/  LOP3.LUT R32, R29, 0x7ff00000, RZ, 0xc0, !PT ;  /* 0x7ff000001d207812 */ /* 0x000fe200078ec0ff */
[----:B------:R-:W-:Y:S01]  /*7f00*/  BSSY.RECONVERGENT B2, `(.L_x_8226) ;  /* 0x000007a000027945 */ /* 0x000fe20003800200 */
[C---:B------:R-:W-:Y:S02]  /*7f10*/  LOP3.LUT R35, R17.reuse, 0x7ff00000, RZ, 0xc0, !PT ;  /* 0x7ff0000011237812 */ /* 0x040fe400078ec0ff */
[----:B------:R-:W-:Y:S01]  /*7f20*/  MOV R33, 0x1ca00000 ;  /* 0x1ca0000000217802 */ /* 0x000fe20000000f00 */
[----:B------:R-:W-:Y:S01]  /*7f30*/  IMAD.MOV.U32 R34, RZ, RZ, R32 ;  /* 0x000000ffff227224 */ /* 0x000fe200078e0020 */
[----:B------:R-:W-:Y:S02]  /*7f40*/  FSETP.GEU.AND P0, PT, |R17|, 1.469367938527859385e-39, PT ;  /* 0x001000001100780b */ /* 0x000fe40003f0e200 */
[----:B------:R-:W-:-:S02]  /*7f50*/  ISETP.GE.U32.AND P1, PT, R32, R35, PT ;  /* 0x000000232000720c */ /* 0x000fc40003f26070 */
[C---:B------:R-:W-:Y:S01]  /*7f60*/  LOP3.LUT R2, R17.reuse, 0x800fffff, RZ, 0xc0, !PT ;  /* 0x800fffff11027812 */ /* 0x040fe200078ec0ff */
[----:B------:R-:W-:Y:S01]  /*7f70*/  @!P2 IMAD.MOV.U32 R36, RZ, RZ, RZ ;  /* 0x000000ffff24a224 */ /* 0x000fe200078e00ff */
[----:B------:R-:W-:Y:S02]  /*7f80*/  @!P2 LOP3.LUT R31, R17, 0x7ff00000, RZ, 0xc0, !PT ;  /* 0x7ff00000111fa812 */ /* 0x000fe400078ec0ff */
        /* <DEDUP_REMOVED lines=92> */
.L_x_8227:
        /* <DEDUP_REMOVED lines=16> */
.L_x_8230:
[----:B------:R-:W-:Y:S01]  /*8650*/  LOP3.LUT R33, R17, 0x80000, RZ, 0xfc, !PT ;  /* 0x0008000011217812 */ /* 0x000fe200078efcff */
[----:B------:R-:W-:Y:S01]  /*8660*/  IMAD.MOV.U32 R32, RZ, RZ, R16 ;  /* 0x000000ffff207224 */ /* 0x000fe200078e0010 */
[----:B------:R-:W-:Y:S06]  /*8670*/  BRA `(.L_x_8228) ;  /* 0x0000000000087947 */ /* 0x000fec0003800000 */
.L_x_8229:
[----:B------:R-:W-:Y:S01]  /*8680*/  LOP3.LUT R33, R29, 0x80000, RZ, 0xfc, !PT ;  /* 0x000800001d217812 */ /* 0x000fe200078efcff */
[----:B------:R-:W-:-:S07]  /*8690*/  IMAD.MOV.U32 R32, RZ, RZ, R28 ;  /* 0x000000ffff207224 */ /* 0x000fce00078e001c */
.L_x_8228:
[----:B------:R-:W-:Y:S05]  /*86a0*/  BSYNC.RECONVERGENT B2 ;  /* 0x0000000000027941 */ /* 0x000fea0003800200 */
.L_x_8226:
[----:B------:R-:W-:Y:S02]  /*86b0*/  IMAD.MOV.U32 R2, RZ, RZ, R0 ;  /* 0x000000ffff027224 */ /* 0x000fe400078e0000 */
[----:B------:R-:W-:-:S04]  /*86c0*/  IMAD.MOV.U32 R3, RZ, RZ, 0x0 ;  /* 0x00000000ff037424 */ /* 0x000fc800078e00ff */
[----:B------:R-:W-:Y:S05]  /*86d0*/  RET.REL.NODEC R2 `(_ZN2at6native43_GLOBAL__N__9ae7fba5_10_SoftMax_cu_9f978f6322cunn_SoftMaxForwardRegIdddNS1_22SoftMaxForwardEpilogueElLi5EEEvPT1_PKT_T3_) ;  /* 0xffffff7802487950 */ /* 0x000fea0003c3ffff */
.L_x_8231:
        /* <DEDUP_REMOVED lines=10> */
.L_x_11614:


//--------------------- .text._ZN2at6native43_GLOBAL__N__9ae7fba5_10_SoftMax_cu_9f978f6322cunn_SoftMaxForwardRegIdddNS1_22SoftMaxForwardEpilogueElLi4EEEvPT1_PKT_T3_ --------------------------
	.section	.text._ZN2at6native43_GLOBAL__N__9ae7fba5_10_SoftMax_cu_9f978f6322cunn_SoftMaxForwardRegIdddNS1_22SoftMaxForwardEpilogueElLi4EEEvPT1_PKT_T3_,"ax",@progbits
	.align	128
.text._ZN2at6native43_GLOBAL__N__9ae7fba5_10_SoftMax_cu_9f978f6322cunn_SoftMaxForwardRegIdddNS1_22SoftMaxForwardEpilogueElLi4EEEvPT1_PKT_T3_:
        .type           _ZN2at6native43_GLOBAL__N__9ae7fba5_10_SoftMax_cu_9f978f6322cunn_SoftMaxForwardRegIdddNS1_22SoftMaxForwardEpilogueElLi4EEEvPT1_PKT_T3_,@function
        .size           _ZN2at6native43_GLOBAL__N__9ae7fba5_10_SoftMax_cu_9f978f6322cunn_SoftMaxForwardRegIdddNS1_22SoftMaxForwardEpilogueElLi4EEEvPT1_PKT_T3_,(.L_x_11616 - _ZN2at6native43_GLOBAL__N__9ae7fba5_10_SoftMax_cu_9f978f6322cunn_SoftMaxForwardRegIdddNS1_22SoftMaxForwardEpilogueElLi4EEEvPT1_PKT_T3_)
        .other          _ZN2at6native43_GLOBAL__N__9ae7fba5_10_SoftMax_cu_9f978f6322cunn_SoftMaxForwardRegIdddNS1_22SoftMaxForwardEpilogueElLi4EEEvPT1_PKT_T3_,@"STO_CUDA_ENTRY STV_DEFAULT"
_ZN2at6native43_GLOBAL__N__9ae7fba5_10_SoftMax_cu_9f978f6322cunn_SoftMaxForwardRegIdddNS1_22SoftMaxForwardEpilogueElLi4EEEvPT1_PKT_T3_:
        /* <DEDUP_REMOVED lines=19> */
[----:B------:R-:W-:Y:S01]  /*0130*/  @!P0 IMAD.MOV.U32 R19, RZ, RZ, RZ ;  /* 0x000000ffff138224 */ /* 0x000fe200078e00ff */
[----:B------:R-:W-:Y:S01]  /*0140*/  ISETP.GE.AND.EX P3, PT, RZ, R0, PT, P3 ;  /* 0x00000000ff00720c */ /* 0x000fe20003f66330 */
[----:B-1----:R-:W-:-:S05]  /*0150*/  @!P0 IMAD.WIDE.U32 R6, R21, UR7, R18 ;  /* 0x0000000715068c25 */ /* 0x002fca000f8e0012 */
[----:B------:R-:W1:Y:S01]  /*0160*/  @!P1 LDC.64 R24, c[0x0][0x388] ;  /* 0x0000e200ff189b82 */ /* 0x000e620000000a00 */
[----:B------:R-:W-:Y:S02]  /*0170*/  @!P0 IMAD R5, R0, UR7, R7 ;  /* 0x0000000700058c24 */ /* 0x000fe4000f8e0207 */
[----:B------:R-:W-:-:S05]  /*0180*/  @!P1 IMAD.MOV.U32 R15, RZ, RZ, RZ ;  /* 0x000000ffff0f9224 */ /* 0x000fca00078e00ff */
[----:B------:R-:W2:Y:S01]  /*0190*/  @!P2 LDC.64 R26, c[0x0][0x388] ;  /* 0x0000e200ff1aab82 */ /* 0x000ea20000000a00 */
[----:B0-----:R-:W-:-:S07]  /*01a0*/  @!P0 LEA R22, P4, R6, R22, 0x3 ;  /* 0x0000001606168211 */ /* 0x001fce00078818ff */
[----:B------:R-:W0:Y:S01]  /*01b0*/  @!P3 LDC.64 R28, c[0x0][0x388] ;  /* 0x0000e200ff1cbb82 */ /* 0x000e220000000a00 */
[----:B------:R-:W-:Y:S01]  /*01c0*/  @!P0 LEA.HI.X R23, R6, R23, R5, 0x3, P4 ;  /* 0x0000001706178211 */ /* 0x000fe200020f1c05 */
[----:B------:R-:W-:-:S04]  /*01d0*/  @!P1 IMAD.WIDE.U32 R6, R21, UR7, R14 ;  /* 0x0000000715069c25 */ /* 0x000fc8000f8e000e */
[----:B---3--:R0:W3:Y:S01]  /*01e0*/  @!P0 LDG.E.64 R2, desc[UR8][R22.64] ;  /* 0x0000000816028981 */ /* 0x0080e2000c1e1b00 */
[----:B------:R-:W-:Y:S01]  /*01f0*/  @!P1 IMAD R5, R0, UR7, R7 ;  /* 0x0000000700059c24 */ /* 0x000fe2000f8e0207 */
[----:B-1----:R-:W-:Y:S01]  /*0200*/  @!P1 LEA R24, P4, R6, R24, 0x3 ;  /* 0x0000001806189211 */ /* 0x002fe200078818ff */
[----:B------:R-:W-:-:S03]  /*0210*/  @!P2 IMAD.MOV.U32 R11, RZ, RZ, RZ ;  /* 0x000000ffff0ba224 */ /* 0x000fc600078e00ff */
[----:B------:R-:W-:Y:S01]  /*0220*/  @!P1 LEA.HI.X R25, R6, R25, R5, 0x3, P4 ;  /* 0x0000001906199211 */ /* 0x000fe200020f1c05 */
[----:B------:R-:W-:-:S04]  /*0230*/  @!P2 IMAD.WIDE.U32 R6, R21, UR7, R10 ;  /* 0x000000071506ac25 */ /* 0x000fc8000f8e000a */
[----:B------:R1:W4:Y:S01]  /*0240*/  @!P1 LDG.E.64 R16, desc[UR8][R24.64] ;  /* 0x0000000818109981 */ /* 0x000322000c1e1b00 */
[----:B------:R-:W-:Y:S01]  /*0250*/  @!P2 IMAD R5, R0, UR7, R7 ;  /* 0x000000070005ac24 */ /* 0x000fe2000f8e0207 */
[----:B--2---:R-:W-:-:S04]  /*0260*/  @!P2 LEA R26, P4, R6, R26, 0x3 ;  /* 0x0000001a061aa211 */ /* 0x004fc800078818ff */
[----:B------:R-:W-:Y:S02]  /*0270*/  @!P2 LEA.HI.X R27, R6, R27, R5, 0x3, P4 ;  /* 0x0000001b061ba211 */ /* 0x000fe400020f1c05 */
[----:B------:R-:W-:-:S03]  /*0280*/  @!P3 MOV R5, RZ ;  /* 0x000000ff0005b202 */ /* 0x000fc60000000f00 */
[----:B------:R-:W2:Y:S01]  /*0290*/  @!P2 LDG.E.64 R12, desc[UR8][R26.64] ;  /* 0x000000081a0ca981 */ /* 0x000ea2000c1e1b00 */
[----:B------:R-:W-:-:S04]  /*02a0*/  @!P3 IMAD.WIDE.U32 R6, R21, UR7, R4 ;  /* 0x000000071506bc25 */ /* 0x000fc8000f8e0004 */
[----:B------:R-:W-:Y:S01]  /*02b0*/  @!P3 IMAD R7, R0, UR7, R7 ;  /* 0x000000070007bc24 */ /* 0x000fe2000f8e0207 */
[----:B0-----:R-:W-:-:S04]  /*02c0*/  @!P3 LEA R22, P4, R6, R28, 0x3 ;  /* 0x0000001c0616b211 */ /* 0x001fc800078818ff */
[----:B------:R-:W-:-:S05]  /*02d0*/  @!P3 LEA.HI.X R23, R6, R29, R7, 0x3, P4 ;  /* 0x0000001d0617b211 */ /* 0x000fca00020f1c07 */
[----:B------:R4:W5:Y:S01]  /*02e0*/  @!P3 LDG.E.64 R8, desc[UR8][R22.64] ;  /* 0x000000081608b981 */ /* 0x000962000c1e1b00 */
[----:B------:R-:W-:Y:S02]  /*02f0*/  @!P0 IMAD.MOV.U32 R7, RZ, RZ, 0x7fefffff ;  /* 0x7fefffffff078424 */ /* 0x000fe400078e00ff */
[----:B------:R-:W-:Y:S02]  /*0300*/  @!P0 IMAD.MOV.U32 R6, RZ, RZ, -0x1 ;  /* 0xffffffffff068424 */ /* 0x000fe400078e00ff */
[----:B-1----:R-:W-:-:S05]  /*0310*/  @!P0 IMAD.MOV.U32 R25, RZ, RZ, R7 ;  /* 0x000000ffff198224 */ /* 0x002fca00078e0007 */
[----:B------:R-:W-:Y:S01]  /*0320*/  @!P0 LOP3.LUT R29, R25, 0x80000, RZ, 0xfc, !PT ;  /* 0x00080000191d8812 */ /* 0x000fe200078efcff */
[----:B------:R-:W0:Y:S01]  /*0330*/  S2UR UR6, SR_CgaCtaId ;  /* 0x00000000000679c3 */ /* 0x000e220000008800 */
[----:B------:R-:W-:Y:S01]  /*0340*/  UMOV UR4, 0x400 ;  /* 0x0000040000047882 */ /* 0x000fe20000000000 */
[----:B------:R-:W-:Y:S02]  /*0350*/  USHF.R.U32.HI UR5, URZ, 0x5, UR5 ;  /* 0x00000005ff057899 */ /* 0x000fe40008011605 */
[----:B0-----:R-:W-:-:S04]  /*0360*/  ULEA UR4, UR6, UR4, 0x18 ;  /* 0x0000000406047291 */ /* 0x001fc8000f8ec0ff */
[----:B------:R-:W-:Y:S01]  /*0370*/  BAR.SYNC.DEFER_BLOCKING 0x0 ;  /* 0x0000000000007b1d */ /* 0x000fe20000010000 */
[----:B---3--:R-:W-:-:S05]  /*0380*/  @!P0 IMAD.MOV.U32 R20, RZ, RZ, R3 ;  /* 0x000000ffff148224 */ /* 0x008fca00078e0003 */
[----:B------:R-:W0:Y:S02]  /*0390*/  @!P0 DSETP.MAX.AND P4, P5, R2, -R6, PT ;  /* 0x800000060200822a */ /* 0x000e240003d8f000 */
[----:B0-----:R-:W-:Y:S01]  /*03a0*/  @!P0 FSEL R20, R20, -R25, P4 ;  /* 0x8000001914148208 */ /* 0x001fe20002000000 */
[----:B------:R-:W-:Y:S02]  /*03b0*/  @!P0 IMAD.MOV.U32 R25, RZ, RZ, R6 ;  /* 0x000000ffff198224 */ /* 0x000fe400078e0006 */
[----:B------:R-:W-:Y:S01]  /*03c0*/  @!P0 IMAD.MOV.U32 R6, RZ, RZ, R2 ;  /* 0x000000ffff068224 */ /* 0x000fe200078e0002 */
[----:B------:R-:W-:-:S04]  /*03d0*/  @!P0 SEL R20, R29, R20, P5 ;  /* 0x000000141d148207 */ /* 0x000fc80002800000 */
[----:B------:R-:W-:Y:S01]  /*03e0*/  @!P0 SEL R25, R6, R25, P4 ;  /* 0x0000001906198207 */ /* 0x000fe20002000000 */
[----:B------:R-:W-:Y:S01]  /*03f0*/  IMAD.MOV.U32 R6, RZ, RZ, -0x1 ;  /* 0xffffffffff067424 */ /* 0x000fe200078e00ff */
[----:B------:R-:W-:Y:S01]  /*0400*/  MOV R7, 0xffefffff ;  /* 0xffefffff00077802 */ /* 0x000fe20000000f00 */
[----:B------:R-:W-:Y:S02]  /*0410*/  @!P0 IMAD.MOV.U32 R7, RZ, RZ, R20 ;  /* 0x000000ffff078224 */ /* 0x000fe400078e0014 */
[----:B------:R-:W-:Y:S02]  /*0420*/  @!P0 IMAD.MOV.U32 R6, RZ, RZ, R25 ;  /* 0x000000ffff068224 */ /* 0x000fe400078e0019 */
[----:B----4-:R-:W-:Y:S02]  /*0430*/  @!P1 IMAD.MOV.U32 R23, RZ, RZ, R17 ;  /* 0x000000ffff179224 */ /* 0x010fe400078e0011 */
[----:B------:R-:W-:-:S03]  /*0440*/  @!P1 IMAD.MOV.U32 R20, RZ, RZ, R7 ;  /* 0x000000ffff149224 */ /* 0x000fc600078e0007 */
[----:B------:R-:W-:-:S15]  /*0450*/  @!P1 LOP3.LUT R25, R23, 0x80000, RZ, 0xfc, !PT ;  /* 0x0008000017199812 */ /* 0x000fde00078efcff */
[----:B------:R-:W-:-:S15]  /*0460*/  NOP ;  /* 0x0000000000007918 */ /* 0x000fde0000000000 */
[----:B------:R-:W-:-:S12]  /*0470*/  NOP ;  /* 0x0000000000007918 */ /* 0x000fd80000000000 */
[----:B------:R-:W0:Y:S02]  /*0480*/  @!P1 DSETP.MAX.AND P4, P5, R6, R16, PT ;  /* 0x000000100600922a */ /* 0x000e240003d8f000 */
[----:B0-----:R-:W-:Y:S01]  /*0490*/  @!P1 FSEL R22, R20, R23, P4 ;  /* 0x0000001714169208 */ /* 0x001fe20002000000 */
[----:B------:R-:W-:Y:S02]  /*04a0*/  @!P1 IMAD.MOV.U32 R23, RZ, RZ, R16 ;  /* 0x000000ffff179224 */ /* 0x000fe400078e0010 */
[----:B------:R-:W-:Y:S01]  /*04b0*/  @!P1 IMAD.MOV.U32 R20, RZ, RZ, R6 ;  /* 0x000000ffff149224 */ /* 0x000fe200078e0006 */
[----:B------:R-:W-:-:S04]  /*04c0*/  @!P1 SEL R7, R25, R22, P5 ;  /* 0x0000001619079207 */ /* 0x000fc80002800000 */
[----:B------:R-:W-:Y:S01]  /*04d0*/  @!P1 SEL R6, R20, R23, P4 ;  /* 0x0000001714069207 */ /* 0x000fe20002000000 */
[----:B--2---:R-:W-:Y:S01]  /*04e0*/  @!P2 IMAD.MOV.U32 R23, RZ, RZ, R13 ;  /* 0x000000ffff17a224 */ /* 0x004fe200078e000d */
[----:B------:R-:W-:-:S04]  /*04f0*/  @!P2 MOV R20, R7 ;  /* 0x000000070014a202 */ /* 0x000fc80000000f00 */
[----:B------:R-:W-:-:S15]  /*0500*/  @!P2 LOP3.LUT R25, R23, 0x80000, RZ, 0xfc, !PT ;  /* 0x000800001719a812 */ /* 0x000fde00078efcff */
[----:B------:R-:W-:-:S15]  /*0510*/  NOP ;  /* 0x0000000000007918 */ /* 0x000fde0000000000 */
[----:B------:R-:W-:-:S15]  /*0520*/  NOP ;  /* 0x0000000000007918 */ /* 0x000fde0000000000 */
[----:B------:R-:W-:-:S03]  /*0530*/  NOP ;  /* 0x0000000000007918 */ /* 0x000fc60000000000 */
[----:B------:R-:W0:Y:S02]  /*0540*/  @!P2 DSETP.MAX.AND P4, P5, R6, R12, PT ;  /* 0x0000000c0600a22a */ /* 0x000e240003d8f000 */
[----:B0-----:R-:W-:Y:S01]  /*0550*/  @!P2 FSEL R22, R20, R23, P4 ;  /* 0x000000171416a208 */ /* 0x001fe20002000000 */
[----:B------:R-:W-:Y:S02]  /*0560*/  @!P2 IMAD.MOV.U32 R23, RZ, RZ, R12 ;  /* 0x000000ffff17a224 */ /* 0x000fe400078e000c */
[----:B------:R-:W-:Y:S01]  /*0570*/  @!P2 IMAD.MOV.U32 R20, RZ, RZ, R6 ;  /* 0x000000ffff14a224 */ /* 0x000fe200078e0006 */
[----:B------:R-:W-:-:S04]  /*0580*/  @!P2 SEL R7, R25, R22, P5 ;  /* 0x000000161907a207 */ /* 0x000fc80002800000 */
[----:B------:R-:W-:Y:S01]  /*0590*/  @!P2 SEL R6, R20, R23, P4 ;  /* 0x000000171406a207 */ /* 0x000fe20002000000 */
[----:B-----5:R-:W-:Y:S02]  /*05a0*/  @!P3 IMAD.MOV.U32 R23, RZ, RZ, R9 ;  /* 0x000000ffff17b224 */ /* 0x020fe400078e0009 */
[----:B------:R-:W-:-:S03]  /*05b0*/  @!P3 IMAD.MOV.U32 R20, RZ, RZ, R7 ;  /* 0x000000ffff14b224 */ /* 0x000fc600078e0007 */
        /* <DEDUP_REMOVED lines=9> */
[----:B------:R-:W-:Y:S02]  /*0650*/  @!P3 SEL R6, R20, R23, P4 ;  /* 0x000000171406b207 */ /* 0x000fe40002000000 */
[----:B------:R-:W-:Y:S04]  /*0660*/  SHFL.DOWN PT, R23, R7, 0x10, 0x1f ;  /* 0x0a001f0007177f89 */ /* 0x000fe800000e0000 */
[----:B------:R-:W0:-:S15]  /*0670*/  SHFL.DOWN PT, R22, R6, 0x10, 0x1f ;  /* 0x0a001f0006167f89 */ /* 0x000e1e00000e0000 */
[----:B------:R-:W-:-:S15]  /*0680*/  NOP ;  /* 0x0000000000007918 */ /* 0x000fde0000000000 */
[----:B------:R-:W-:-:S15]  /*0690*/  NOP ;  /* 0x0000000000007918 */ /* 0x000fde0000000000 */
[----:B------:R-:W-:-:S03]  /*06a0*/  NOP ;  /* 0x0000000000007918 */ /* 0x000fc60000000000 */
        /* <DEDUP_REMOVED lines=21> */
[C---:B------:R-:W-:Y:S02]  /*0800*/  LOP3.LUT P5, R20, R18.reuse, 0x1f, RZ, 0xc0, !PT ;  /* 0x0000001f12147812 */ /* 0x040fe400078ac0ff */
[----:B------:R-:W-:-:S15]  /*0810*/  LEA.HI R27, R18, UR4, RZ, 0x1e ;  /* 0x00000004121b7c11 */ /* 0x000fde000f8ff0ff */
[----:B------:R-:W-:-:S15]  /*0820*/  NOP ;  /* 0x0000000000007918 */ /* 0x000fde0000000000 */
[----:B------:R-:W-:-:S15]  /*0830*/  NOP ;  /* 0x0000000000007918 */ /* 0x000fde0000000000 */
[----:B------:R-:W-:-:S05]  /*0840*/  NOP ;  /* 0x0000000000007918 */ /* 0x000fca0000000000 */
[----:B0-----:R-:W0:Y:S02]  /*0850*/  DSETP.GEU.AND P4, PT, R22, R6, PT ;  /* 0x000000061600722a */ /* 0x001e240003f8e000 */
[----:B0-----:R-:W-:Y:S02]  /*0860*/  FSEL R25, R7, R23, !P4 ;  /* 0x0000001707197208 */ /* 0x001fe40006000000 */
[----:B------:R-:W-:-:S03]  /*0870*/  FSEL R24, R6, R22, !P4 ;  /* 0x0000001606187208 */ /* 0x000fc60006000000 */
[----:B------:R-:W-:Y:S04]  /*0880*/  SHFL.DOWN PT, R7, R25, 0x1, 0x1f ;  /* 0x08201f0019077f89 */ /* 0x000fe800000e0000 */
[----:B------:R-:W0:Y:S01]  /*0890*/  SHFL.DOWN PT, R6, R24, 0x1, 0x1f ;  /* 0x08201f0018067f89 */ /* 0x000e2200000e0000 */
[----:B------:R-:W-:Y:S02]  /*08a0*/  ISETP.GE.U32.AND P4, PT, R18, UR5, PT ;  /* 0x0000000512007c0c */ /* 0x000fe4000bf86070 */
[----:B------:R-:W-:-:S15]  /*08b0*/  LEA R20, R20, UR4, 0x3 ;  /* 0x0000000414147c11 */ /* 0x000fde000f8e18ff */
[----:B------:R-:W-:-:S15]  /*08c0*/  NOP ;  /* 0x0000000000007918 */ /* 0x000fde0000000000 */
[----:B------:R-:W-:-:S15]  /*08d0*/  NOP ;  /* 0x0000000000007918 */ /* 0x000fde0000000000 */
[----:B------:R-:W-:-:S05]  /*08e0*/  NOP ;  /* 0x0000000000007918 */ /* 0x000fca0000000000 */
[----:B0-----:R-:W0:Y:S02]  /*08f0*/  DSETP.GEU.AND P6, PT, R24, R6, PT ;  /* 0x000000061800722a */ /* 0x001e240003fce000 */
[----:B0-----:R-:W-:Y:S02]  /*0900*/  FSEL R22, R6, R24, !P6 ;  /* 0x0000001806167208 */ /* 0x001fe40007000000 */
[----:B------:R-:W-:-:S05]  /*0910*/  FSEL R23, R7, R25, !P6 ;  /* 0x0000001907177208 */ /* 0x000fca0007000000 */
[----:B------:R-:W-:Y:S01]  /*0920*/  @!P5 STS.64 [R27], R22 ;  /* 0x000000161b00d388 */ /* 0x000fe20000000a00 */
[----:B------:R-:W-:Y:S01]  /*0930*/  BAR.SYNC.DEFER_BLOCKING 0x0 ;  /* 0x0000000000007b1d */ /* 0x000fe20000010000 */
[----:B------:R-:W-:Y:S01]  /*0940*/  ISETP.GT.U32.AND P5, PT, R18, 0x1f, PT ;  /* 0x0000001f1200780c */ /* 0x000fe20003fa4070 */
[----:B------:R-:W-:Y:S01]  /*0950*/  IMAD.MOV.U32 R6, RZ, RZ, -0x1 ;  /* 0xffffffffff067424 */ /* 0x000fe200078e00ff */
[----:B------:R-:W-:Y:S02]  /*0960*/  MOV R7, 0xffefffff ;  /* 0xffefffff00077802 */ /* 0x000fe40000000f00 */
[----:B------:R-:W-:-:S04]  /*0970*/  PLOP3.LUT P6, PT, PT, PT, PT, 0x8, 0x80 ;  /* 0x000000000080781c */ /* 0x000fc80003fce170 */
[----:B------:R0:W1:Y:S02]  /*0980*/  @!P4 LDS.64 R6, [R20] ;  /* 0x000000001406c984 */ /* 0x0000640000000a00 */
[----:B0-----:R-:W-:-:S03]  /*0990*/  P2R R20, PR, RZ, 0x40 ;  /* 0x00000040ff147803 */ /* 0x001fc60000000000 */
        /* <DEDUP_REMOVED lines=34> */
.L_x_8285:
        /* <DEDUP_REMOVED lines=10> */
.L_x_8232:
[----:B------:R-:W-:Y:S05]  /*0c60*/  WARPSYNC.ALL ;  /* 0x0000000000007948 */ /* 0x000fea0003800000 */
[----:B------:R-:W-:Y:S01]  /*0c70*/  BAR.SYNC.DEFER_BLOCKING 0x0 ;  /* 0x0000000000007b1d */ /* 0x000fe20000010000 */
[----:B0-----:R-:W-:-:S05]  /*0c80*/  CS2R R22, SRZ ;  /* 0x0000000000167805 */ /* 0x001fca000001ff00 */
[----:B------:R-:W-:Y:S01]  /*0c90*/  BSSY.RECONVERGENT B0, `(.L_x_8234) ;  /* 0x000007f000007945 */ /* 0x000fe20003800200 */
[----:B-12---:R-:W0:Y:S03]  /*0ca0*/  LDS.64 R6, [UR4] ;  /* 0x00000004ff067984 */ /* 0x006e260008000a00 */
        /* <DEDUP_REMOVED lines=123> */
.L_x_8237:
[----:B------:R-:W-:Y:S05]  /*1460*/  BSYNC.RECONVERGENT B1 ;  /* 0x0000000000017941 */ /* 0x000fea0003800200 */
.L_x_8236:
[----:B01----:R1:W2:Y:S02]  /*1470*/  DADD R22, RZ, R26 ;  /* 0x00000000ff167229 */ /* 0x0032a4000000001a */
.L_x_8235:
[----:B------:R-:W-:Y:S05]  /*1480*/  BSYNC.RECONVERGENT B0 ;  /* 0x0000000000007941 */ /* 0x000fea0003800200 */
.L_x_8234:
        /* <DEDUP_REMOVED lines=125> */
.L_x_8241:
[----:B------:R-:W-:Y:S05]  /*1c60*/  BSYNC.RECONVERGENT B1 ;  /* 0x0000000000017941 */ /* 0x000fea0003800200 */
.L_x_8240:
[----:B-12---:R3:W4:Y:S02]  /*1c70*/  DADD R22, R22, R28 ;  /* 0x0000000016167229 */ /* 0x006724000000001c */
.L_x_8239:
[----:B------:R-:W-:Y:S05]  /*1c80*/  BSYNC.RECONVERGENT B0 ;  /* 0x0000000000007941 */ /* 0x000fea0003800200 */
.L_x_8238:
        /* <DEDUP_REMOVED lines=126> */
.L_x_8245:
[----:B------:R-:W-:Y:S05]  /*2470*/  BSYNC.RECONVERGENT B1 ;  /* 0x0000000000017941 */ /* 0x000fea0003800200 */
.L_x_8244:
[----:B-12-4-:R1:W2:Y:S02]  /*2480*/  DADD R22, R22, R28 ;  /* 0x0000000016167229 */ /* 0x0162a4000000001c */
.L_x_8243:
[----:B------:R-:W-:Y:S05]  /*2490*/  BSYNC.RECONVERGENT B0 ;  /* 0x0000000000007941 */ /* 0x000fea0003800200 */
.L_x_8242:
        /* <DEDUP_REMOVED lines=126> */
.L_x_8249:
[----:B------:R-:W-:Y:S05]  /*2c80*/  BSYNC.RECONVERGENT B1 ;  /* 0x0000000000017941 */ /* 0x000fea0003800200 */
.L_x_8248:
[----:B-12-4-:R1:W2:Y:S02]  /*2c90*/  DADD R22, R22, R28 ;  /* 0x0000000016167229 */ /* 0x0162a4000000001c */
.L_x_8247:
[----:B------:R-:W-:Y:S05]  /*2ca0*/  BSYNC.RECONVERGENT B0 ;  /* 0x0000000000007941 */ /* 0x000fea0003800200 */
.L_x_8246:
[----:B0-2-4-:R-:W-:Y:S01]  /*2cb0*/  SHFL.DOWN PT, R25, R23, 0x10, 0x1f ;  /* 0x0a001f0017197f89 */ /* 0x015fe200000e0000 */
[----:B------:R-:W-:Y:S01]  /*2cc0*/  LEA.HI R35, R18, UR4, RZ, 0x1e ;  /* 0x0000000412237c11 */ /* 0x000fe2000f8ff0ff */
[----:B------:R-:W-:Y:S02]  /*2cd0*/  BSSY B0, `(.L_x_8250) ;  /* 0x0000046000007945 */ /* 0x000fe40003800000 */
[----:B------:R-:W0:Y:S01]  /*2ce0*/  SHFL.DOWN PT, R24, R22, 0x10, 0x1f ;  /* 0x0a001f0016187f89 */ /* 0x000e2200000e0000 */
[----:B------:R-:W-:Y:S06]  /*2cf0*/  BAR.SYNC.DEFER_BLOCKING 0x0 ;  /* 0x0000000000007b1d */ /* 0x000fec0000010000 */
[----:B0-----:R-:W1:Y:S02]  /*2d00*/  DADD R24, R24, R22 ;  /* 0x0000000018187229 */ /* 0x001e640000000016 */
        /* <DEDUP_REMOVED lines=8> */
[----:B------:R-:W-:-:S03]  /*2d90*/  LOP3.LUT R25, R18, 0x1f, RZ, 0xc0, !PT ;  /* 0x0000001f12197812 */ /* 0x000fc600078ec0ff */
[----:B------:R-:W0:Y:S01]  /*2da0*/  SHFL.DOWN PT, R28, R26, 0x4, 0x1f ;  /* 0x08801f001a1c7f89 */ /* 0x000e2200000e0000 */
[C---:B------:R-:W-:Y:S02]  /*2db0*/  ISETP.NE.AND P1, PT, R25.reuse, RZ, PT ;  /* 0x000000ff1900720c */ /* 0x040fe40003f25270 */
[----:B------:R-:W-:-:S15]  /*2dc0*/  LEA R25, R25, UR4, 0x3 ;  /* 0x0000000419197c11 */ /* 0x000fde000f8e18ff */
        /* <DEDUP_REMOVED lines=18> */
[----:B------:R0:W1:Y:S01]  /*2ef0*/  @!P4 LDS.64 R22, [R25] ;  /* 0x000000001916c984 */ /* 0x0000620000000a00 */
[----:B------:R-:W-:Y:S05]  /*2f00*/  @P5 BRA `(.L_x_8251) ;  /* 0x0000000000885947 */ /* 0x000fea0003800000 */
        /* <DEDUP_REMOVED lines=9> */
[----:B0-----:R-:W-:Y:S01]  /*2fa0*/  MOV R23, R33 ;  /* 0x0000002100177202 */ /* 0x001fe20000000f00 */
[----:B-1----:R-:W-:-:S15]  /*2fb0*/  IMAD.MOV.U32 R22, RZ, RZ, R32 ;  /* 0x000000ffff167224 */ /* 0x002fde00078e0020 */
        /* <DEDUP_REMOVED lines=20> */
.L_x_8296:
[----:B--2---:R-:W-:Y:S02]  /*3100*/  IMAD.MOV.U32 R24, RZ, RZ, R28 ;  /* 0x000000ffff187224 */ /* 0x004fe400078e001c */
[----:B-1----:R-:W-:-:S06]  /*3110*/  IMAD.MOV.U32 R25, RZ, RZ, R29 ;  /* 0x000000ffff197224 */ /* 0x002fcc00078e001d */
[----:B0-----:R2:W3:Y:S02]  /*3120*/  DADD R22, R22, R24 ;  /* 0x0000000016167229 */ /* 0x0014e40000000018 */
.L_x_8251:
[----:B------:R-:W-:Y:S05]  /*3130*/  BSYNC B0 ;  /* 0x0000000000007941 */ /* 0x000fea0003800000 */
.L_x_8250:
        /* <DEDUP_REMOVED lines=158> */
.L_x_8256:
[----:B------:R-:W-:Y:S05]  /*3b20*/  BSYNC.RECONVERGENT B1 ;  /* 0x0000000000017941 */ /* 0x000fea0003800200 */
.L_x_8255:
        /* <DEDUP_REMOVED lines=21> */
[----:B-1----:R-:W-:Y:S05]  /*3c80*/  CALL.REL.NOINC `($__internal_45_$__cuda_sm20_div_rn_f64_full) ;  /* 0x0000002c00487944 */ /* 0x002fea0003c00000 */
[----:B------:R-:W-:Y:S02]  /*3c90*/  IMAD.MOV.U32 R2, RZ, RZ, R28 ;  /* 0x000000ffff027224 */ /* 0x000fe400078e001c */
[----:B------:R-:W-:-:S07]  /*3ca0*/  IMAD.MOV.U32 R3, RZ, RZ, R29 ;  /* 0x000000ffff037224 */ /* 0x000fce00078e001d */
.L_x_8258:
[----:B------:R-:W-:Y:S05]  /*3cb0*/  BSYNC.RECONVERGENT B1 ;  /* 0x0000000000017941 */ /* 0x000fea0003800200 */
.L_x_8257:
        /* <DEDUP_REMOVED lines=11> */
.L_x_8254:
[----:B------:R-:W-:Y:S05]  /*3d70*/  BSYNC.RECONVERGENT B0 ;  /* 0x0000000000007941 */ /* 0x000fea0003800200 */
.L_x_8253:
        /* <DEDUP_REMOVED lines=153> */
.L_x_8262:
[----:B------:R-:W-:Y:S05]  /*4710*/  BSYNC.RECONVERGENT B1 ;  /* 0x0000000000017941 */ /* 0x000fea0003800200 */
.L_x_8261:
        /* <DEDUP_REMOVED lines=23> */
[----:B-1----:R-:W-:Y:S05]  /*4890*/  CALL.REL.NOINC `($__internal_45_$__cuda_sm20_div_rn_f64_full) ;  /* 0x0000002000447944 */ /* 0x002fea0003c00000 */
[----:B------:R-:W-:Y:S02]  /*48a0*/  IMAD.MOV.U32 R2, RZ, RZ, R28 ;  /* 0x000000ffff027224 */ /* 0x000fe400078e001c */
[----:B------:R-:W-:-:S07]  /*48b0*/  IMAD.MOV.U32 R3, RZ, RZ, R29 ;  /* 0x000000ffff037224 */ /* 0x000fce00078e001d */
.L_x_8264:
[----:B------:R-:W-:Y:S05]  /*48c0*/  BSYNC.RECONVERGENT B1 ;  /* 0x0000000000017941 */ /* 0x000fea0003800200 */
.L_x_8263:
        /* <DEDUP_REMOVED lines=11> */
.L_x_8260:
[----:B------:R-:W-:Y:S05]  /*4980*/  BSYNC.RECONVERGENT B0 ;  /* 0x0000000000007941 */ /* 0x000fea0003800200 */
.L_x_8259:
[----:B------:R-:W-:Y:S01]  /*4990*/  ISETP.GE.U32.AND P0, PT, R10, R21, PT ;  /* 0x000000150a00720c */ /* 0x000fe20003f06070 */
[----:B------:R-:W-:Y:S03]  /*49a0*/  BSSY.RECONVERGENT B0, `(.L_x_8265) ;  /* 0x00000bf000007945 */ /* 0x000fe60003800200 */
[----:B------:R-:W-:-:S13]  /*49b0*/  ISETP.GE.AND.EX P0, PT, RZ, R0, PT, P0 ;  /* 0x00000000ff00720c */ /* 0x000fda0003f06300 */
[----:B------:R-:W-:Y:S05]  /*49c0*/  @P0 BRA `(.L_x_8266) ;  /* 0x0000000800f00947 */ /* 0x000fea0003800000 */
[----:B---34-:R-:W3:Y:S01]  /*49d0*/  MUFU.RCP64H R19, R23 ;  /* 0x0000001700137308 */ /* 0x018ee20000001800 */
        /* <DEDUP_REMOVED lines=148> */
.L_x_8268:
[----:B------:R-:W-:Y:S05]  /*5320*/  BSYNC.RECONVERGENT B1 ;  /* 0x0000000000017941 */ /* 0x000fea0003800200 */
.L_x_8267:
        /* <DEDUP_REMOVED lines=23> */
[----:B-1----:R-:W-:Y:S05]  /*54a0*/  CALL.REL.NOINC `($__internal_45_$__cuda_sm20_div_rn_f64_full) ;  /* 0x0000001400407944 */ /* 0x002fea0003c00000 */
[----:B------:R-:W-:Y:S01]  /*54b0*/  IMAD.MOV.U32 R2, RZ, RZ, R28 ;  /* 0x000000ffff027224 */ /* 0x000fe200078e001c */
[----:B------:R-:W-:-:S07]  /*54c0*/  MOV R3, R29 ;  /* 0x0000001d00037202 */ /* 0x000fce0000000f00 */
.L_x_8270:
[----:B------:R-:W-:Y:S05]  /*54d0*/  BSYNC.RECONVERGENT B1 ;  /* 0x0000000000017941 */ /* 0x000fea0003800200 */
.L_x_8269:
        /* <DEDUP_REMOVED lines=11> */
.L_x_8266:
[----:B------:R-:W-:Y:S05]  /*5590*/  BSYNC.RECONVERGENT B0 ;  /* 0x0000000000007941 */ /* 0x000fea0003800200 */
.L_x_8265:
[----:B------:R-:W-:-:S04]  /*55a0*/  ISETP.GE.U32.AND P0, PT, R4, R21, PT ;  /* 0x000000150400720c */ /* 0x000fc80003f06070 */
[----:B------:R-:W-:-:S13]  /*55b0*/  ISETP.GE.AND.EX P0, PT, RZ, R0, PT, P0 ;  /* 0x00000000ff00720c */ /* 0x000fda0003f06300 */
[----:B------:R-:W-:Y:S05]  /*55c0*/  @P0 EXIT ;  /* 0x000000000000094d */ /* 0x000fea0003800000 */
[----:B---3--:R-:W0:Y:S01]  /*55d0*/  MUFU.RCP64H R13, R23 ;  /* 0x00000017000d7308 */ /* 0x008e220000001800 */
[----:B------:R3:W5:Y:S01]  /*55e0*/  DADD R6, R8, -R6 ;  /* 0x0000000008067229 */ /* 0x0007620000000806 */
[----:B------:R-:W-:Y:S01]  /*55f0*/  IMAD.MOV.U32 R12, RZ, RZ, 0x1 ;  /* 0x00000001ff0c7424 */ /* 0x000fe200078e00ff */
[----:B------:R-:W-:Y:S01]  /*5600*/  UMOV UR4, 0xfefa39ef ;  /* 0xfefa39ef00047882 */ /* 0x000fe20000000000 */
[----:B---3--:R-:W-:Y:S01]  /*5610*/  IMAD.MOV.U32 R8, RZ, RZ, 0x652b82fe ;  /* 0x652b82feff087424 */ /* 0x008fe200078e00ff */
[----:B------:R-:W-:Y:S01]  /*5620*/  UMOV UR5, 0x3fe62e42 ;  /* 0x3fe62e4200057882 */ /* 0x000fe20000000000 */
[----:B------:R-:W-:Y:S01]  /*5630*/  IMAD.MOV.U32 R9, RZ, RZ, 0x3ff71547 ;  /* 0x3ff71547ff097424 */ /* 0x000fe200078e00ff */
[----:B-----5:R-:W-:Y:S01]  /*5640*/  FSETP.GEU.FTZ.AND P0, PT, |R7|, 4.1917929649353027344, PT ;  /* 0x4086232b0700780b */ /* 0x020fe20003f1e200 */
[----:B------:R-:W-:-:S15]  /*5650*/  BSSY.RECONVERGENT B0, `(.L_x_8271) ;  /* 0x000008e000007945 */ /* 0x000fde0003800200 */
[----:B------:R-:W-:-:S15]  /*5660*/  NOP ;  /* 0x0000000000007918 */ /* 0x000fde0000000000 */
[----:B------:R-:W-:-:S15]  /*5670*/  NOP ;  /* 0x0000000000007918 */ /* 0x000fde0000000000 */
[----:B------:R-:W-:-:S12]  /*5680*/  NOP ;  /* 0x0000000000007918 */ /* 0x000fd80000000000 */
[----:B------:R-:W4:-:S15]  /*5690*/  DFMA R8, R6, R8, 6.75539944105574400000e+15 ;  /* 0x433800000608742b */ /* 0x000f1e0000000008 */
        /* <DEDUP_REMOVED lines=137> */
.L_x_8272:
[----:B------:R-:W-:Y:S05]  /*5f30*/  BSYNC.RECONVERGENT B0 ;  /* 0x0000000000007941 */ /* 0x000fea0003800200 */
.L_x_8271:
[----:B---3--:R-:W-:Y:S01]  /*5f40*/  IMAD.MOV.U32 R8, RZ, RZ, R10 ;  /* 0x000000ffff087224 */ /* 0x008fe200078e000a */
        /* <DEDUP_REMOVED lines=23> */
[----:B------:R-:W-:Y:S02]  /*60c0*/  IMAD.MOV.U32 R2, RZ, RZ, R28 ;  /* 0x000000ffff027224 */ /* 0x000fe400078e001c */
[----:B------:R-:W-:-:S07]  /*60d0*/  IMAD.MOV.U32 R3, RZ, RZ, R29 ;  /* 0x000000ffff037224 */ /* 0x000fce00078e001d */
.L_x_8274:
[----:B------:R-:W-:Y:S05]  /*60e0*/  BSYNC.RECONVERGENT B0 ;  /* 0x0000000000007941 */ /* 0x000fea0003800200 */
.L_x_8273:
        /* <DEDUP_REMOVED lines=9> */
.L_x_8233:
[----:B-1----:R-:W-:Y:S01]  /*6180*/  MOV R27, R7 ;  /* 0x00000007001b7202 */ /* 0x002fe20000000f00 */
[----:B------:R-:W-:Y:S02]  /*6190*/  IMAD.MOV.U32 R26, RZ, RZ, 0x10 ;  /* 0x00000010ff1a7424 */ /* 0x000fe400078e00ff */
[----:B------:R-:W-:Y:S02]  /*61a0*/  IMAD.MOV.U32 R25, RZ, RZ, 0x1f ;  /* 0x0000001fff197424 */ /* 0x000fe400078e00ff */
[----:B------:R-:W-:-:S07]  /*61b0*/  IMAD.MOV.U32 R24, RZ, RZ, -0x1 ;  /* 0xffffffffff187424 */ /* 0x000fce00078e00ff */
[----:B------:R-:W-:Y:S05]  /*61c0*/  WARPSYNC.COLLECTIVE R24, `(.L_x_8275) ;  /* 0x0000000018087348 */ /* 0x000fea0003c00000 */
[----:B------:R0:W1:Y:S02]  /*61d0*/  SHFL.DOWN P6, R28, R27, R26, R25 ;  /* 0x0800001a1b1c7389 */ /* 0x00006400000c0019 */
[----:B01----:R-:W-:Y:S05]  /*61e0*/  ENDCOLLECTIVE ;  /* 0x000000000000791b */ /* 0x003fea0003800000 */
.L_x_8275:
[----:B------:R-:W-:Y:S02]  /*61f0*/  IMAD.MOV.U32 R27, RZ, RZ, R6 ;  /* 0x000000ffff1b7224 */ /* 0x000fe400078e0006 */
[----:B------:R-:W-:-:S07]  /*6200*/  IMAD.MOV.U32 R23, RZ, RZ, R28 ;  /* 0x000000ffff177224 */ /* 0x000fce00078e001c */
[----:B------:R-:W-:Y:S05]  /*6210*/  WARPSYNC.COLLECTIVE R24, `(.L_x_8276) ;  /* 0x0000000018087348 */ /* 0x000fea0003c00000 */
[----:B------:R0:W1:Y:S02]  /*6220*/  SHFL.DOWN P6, R28, R27, R26, R25 ;  /* 0x0800001a1b1c7389 */ /* 0x00006400000c0019 */
[----:B01----:R-:W-:Y:S05]  /*6230*/  ENDCOLLECTIVE ;  /* 0x000000000000791b */ /* 0x003fea0003800000 */
.L_x_8276:
        /* <DEDUP_REMOVED lines=9> */
.L_x_8277:
[----:B------:R-:W-:Y:S02]  /*62d0*/  IMAD.MOV.U32 R27, RZ, RZ, R22 ;  /* 0x000000ffff1b7224 */ /* 0x000fe400078e0016 */
[----:B------:R-:W-:-:S07]  /*62e0*/  IMAD.MOV.U32 R7, RZ, RZ, R28 ;  /* 0x000000ffff077224 */ /* 0x000fce00078e001c */
[----:B------:R-:W-:Y:S05]  /*62f0*/  WARPSYNC.COLLECTIVE R24, `(.L_x_8278) ;  /* 0x0000000018087348 */ /* 0x000fea0003c00000 */
[----:B------:R0:W1:Y:S02]  /*6300*/  SHFL.DOWN P6, R28, R27, R26, R25 ;  /* 0x0800001a1b1c7389 */ /* 0x00006400000c0019 */
[----:B01----:R-:W-:Y:S05]  /*6310*/  ENDCOLLECTIVE ;  /* 0x000000000000791b */ /* 0x003fea0003800000 */
.L_x_8278:
        /* <DEDUP_REMOVED lines=9> */
.L_x_8279:
[----:B------:R-:W-:Y:S02]  /*63b0*/  IMAD.MOV.U32 R27, RZ, RZ, R22 ;  /* 0x000000ffff1b7224 */ /* 0x000fe400078e0016 */
[----:B------:R-:W-:-:S07]  /*63c0*/  IMAD.MOV.U32 R7, RZ, RZ, R28 ;  /* 0x000000ffff077224 */ /* 0x000fce00078e001c */
[----:B------:R-:W-:Y:S05]  /*63d0*/  WARPSYNC.COLLECTIVE R24, `(.L_x_8280) ;  /* 0x0000000018087348 */ /* 0x000fea0003c00000 */
[----:B------:R0:W1:Y:S02]  /*63e0*/  SHFL.DOWN P6, R28, R27, R26, R25 ;  /* 0x0800001a1b1c7389 */ /* 0x00006400000c0019 */
[----:B01----:R-:W-:Y:S05]  /*63f0*/  ENDCOLLECTIVE ;  /* 0x000000000000791b */ /* 0x003fea0003800000 */
.L_x_8280:
        /* <DEDUP_REMOVED lines=9> */
.L_x_8281:
[----:B------:R-:W-:Y:S02]  /*6490*/  IMAD.MOV.U32 R27, RZ, RZ, R22 ;  /* 0x000000ffff1b7224 */ /* 0x000fe400078e0016 */
[----:B------:R-:W-:-:S07]  /*64a0*/  IMAD.MOV.U32 R7, RZ, RZ, R28 ;  /* 0x000000ffff077224 */ /* 0x000fce00078e001c */
[----:B------:R-:W-:Y:S05]  /*64b0*/  WARPSYNC.COLLECTIVE R24, `(.L_x_8282) ;  /* 0x0000000018087348 */ /* 0x000fea0003c00000 */
[----:B------:R0:W1:Y:S02]  /*64c0*/  SHFL.DOWN P6, R28, R27, R26, R25 ;  /* 0x0800001a1b1c7389 */ /* 0x00006400000c0019 */
[----:B01----:R-:W-:Y:S05]  /*64d0*/  ENDCOLLECTIVE ;  /* 0x000000000000791b */ /* 0x003fea0003800000 */
.L_x_8282:
        /* <DEDUP_REMOVED lines=9> */
.L_x_8283:
[----:B------:R-:W-:Y:S01]  /*6570*/  IMAD.MOV.U32 R27, RZ, RZ, R22 ;  /* 0x000000ffff1b7224 */ /* 0x000fe200078e0016 */
[----:B------:R-:W-:-:S07]  /*6580*/  MOV R7, R28 ;  /* 0x0000001c00077202 */ /* 0x000fce0000000f00 */
[----:B------:R-:W-:Y:S05]  /*6590*/  WARPSYNC.COLLECTIVE R24, `(.L_x_8284) ;  /* 0x0000000018087348 */ /* 0x000fea0003c00000 */
[----:B------:R0:W1:Y:S02]  /*65a0*/  SHFL.DOWN P6, R28, R27, R26, R25 ;  /* 0x0800001a1b1c7389 */ /* 0x00006400000c0019 */
[----:B01----:R-:W-:Y:S05]  /*65b0*/  ENDCOLLECTIVE ;  /* 0x000000000000791b */ /* 0x003fea0003800000 */
.L_x_8284:
[----:B------:R-:W-:Y:S01]  /*65c0*/  IMAD.MOV.U32 R6, RZ, RZ, R28 ;  /* 0x000000ffff067224 */ /* 0x000fe200078e001c */
[----:B------:R-:W-:Y:S06]  /*65d0*/  BRA `(.L_x_8285) ;  /* 0xffffffa400787947 */ /* 0x000fec000383ffff */
.L_x_8252:
[----:B-1----:R-:W-:Y:S02]  /*65e0*/  IMAD.MOV.U32 R27, RZ, RZ, R23 ;  /* 0x000000ffff1b7224 */ /* 0x002fe400078e0017 */
[----:B------:R-:W-:Y:S02]  /*65f0*/  IMAD.MOV.U32 R26, RZ, RZ, 0x10 ;  /* 0x00000010ff1a7424 */ /* 0x000fe400078e00ff */
[----:B0-----:R-:W-:Y:S02]  /*6600*/  IMAD.MOV.U32 R25, RZ, RZ, 0x1f ;  /* 0x0000001fff197424 */ /* 0x001fe400078e00ff */
[----:B------:R-:W-:-:S07]  /*6610*/  IMAD.MOV.U32 R24, RZ, RZ, -0x1 ;  /* 0xffffffffff187424 */ /* 0x000fce00078e00ff */
[----:B------:R-:W-:Y:S05]  /*6620*/  WARPSYNC.COLLECTIVE R24, `(.L_x_8286) ;  /* 0x0000000018087348 */ /* 0x000fea0003c00000 */
[----:B------:R0:W1:Y:S02]  /*6630*/  SHFL.DOWN P6, R28, R27, R26, R25 ;  /* 0x0800001a1b1c7389 */ /* 0x00006400000c0019 */
[----:B01----:R-:W-:Y:S05]  /*6640*/  ENDCOLLECTIVE ;  /* 0x000000000000791b */ /* 0x003fea0003800000 */
.L_x_8286:
[----:B------:R-:W-:Y:S01]  /*6650*/  MOV R27, R22 ;  /* 0x00000016001b7202 */ /* 0x000fe20000000f00 */
[----:B------:R-:W-:-:S07]  /*6660*/  IMAD.MOV.U32 R31, RZ, RZ, R28 ;  /* 0x000000ffff1f7224 */ /* 0x000fce00078e001c */
[----:B------:R-:W-:Y:S05]  /*6670*/  WARPSYNC.COLLECTIVE R24, `(.L_x_8287) ;  /* 0x0000000018087348 */ /* 0x000fea0003c00000 */
[----:B------:R0:W1:Y:S02]  /*6680*/  SHFL.DOWN P6, R28, R27, R26, R25 ;  /* 0x0800001a1b1c7389 */ /* 0x00006400000c0019 */
[----:B01----:R-:W-:Y:S05]  /*6690*/  ENDCOLLECTIVE ;  /* 0x000000000000791b */ /* 0x003fea0003800000 */
.L_x_8287:
[----:B------:R-:W-:Y:S02]  /*66a0*/  IMAD.MOV.U32 R26, RZ, RZ, 0x8 ;  /* 0x00000008ff1a7424 */ /* 0x000fe400078e00ff */
[----:B------:R-:W-:-:S06]  /*66b0*/  IMAD.MOV.U32 R30, RZ, RZ, R28 ;  /* 0x000000ffff1e7224 */ /* 0x000fcc00078e001c */
[----:B------:R-:W0:Y:S02]  /*66c0*/  DADD R30, R22, R30 ;  /* 0x00000000161e7229 */ /* 0x000e24000000001e */
[----:B0-----:R-:W-:-:S07]  /*66d0*/  IMAD.MOV.U32 R27, RZ, RZ, R31 ;  /* 0x000000ffff1b7224 */ /* 0x001fce00078e001f */
[----:B------:R-:W-:Y:S05]  /*66e0*/  WARPSYNC.COLLECTIVE R24, `(.L_x_8288) ;  /* 0x0000000018087348 */ /* 0x000fea0003c00000 */
[----:B------:R0:W1:Y:S02]  /*66f0*/  SHFL.DOWN P6, R28, R27, R26, R25 ;  /* 0x0800001a1b1c7389 */ /* 0x00006400000c0019 */
[----:B01----:R-:W-:Y:S05]  /*6700*/  ENDCOLLECTIVE ;  /* 0x000000000000791b */ /* 0x003fea0003800000 */
.L_x_8288:
[----:B------:R-:W-:Y:S02]  /*6710*/  IMAD.MOV.U32 R27, RZ, RZ, R30 ;  /* 0x000000ffff1b7224 */ /* 0x000fe400078e001e */
[----:B------:R-:W-:-:S07]  /*6720*/  IMAD.MOV.U32 R33, RZ, RZ, R28 ;  /* 0x000000ffff217224 */ /* 0x000fce00078e001c */
[----:B------:R-:W-:Y:S05]  /*6730*/  WARPSYNC.COLLECTIVE R24, `(.L_x_8289) ;  /* 0x0000000018087348 */ /* 0x000fea0003c00000 */
[----:B------:R0:W1:Y:S02]  /*6740*/  SHFL.DOWN P6, R28, R27, R26, R25 ;  /* 0x0800001a1b1c7389 */ /* 0x00006400000c0019 */
[----:B01----:R-:W-:Y:S05]  /*6750*/  ENDCOLLECTIVE ;  /* 0x000000000000791b */ /* 0x003fea0003800000 */
.L_x_8289:
[----:B------:R-:W-:Y:S01]  /*6760*/  MOV R26, 0x4 ;  /* 0x00000004001a7802 */ /* 0x000fe20000000f00 */
[----:B------:R-:W-:-:S06]  /*6770*/  IMAD.MOV.U32 R32, RZ, RZ, R28 ;  /* 0x000000ffff207224 */ /* 0x000fcc00078e001c */
[----:B------:R-:W0:Y:S02]  /*6780*/  DADD R32, R30, R32 ;  /* 0x000000001e207229 */ /* 0x000e240000000020 */
[----:B0-----:R-:W-:-:S07]  /*6790*/  IMAD.MOV.U32 R27, RZ, RZ, R33 ;  /* 0x000000ffff1b7224 */ /* 0x001fce00078e0021 */
[----:B------:R-:W-:Y:S05]  /*67a0*/  WARPSYNC.COLLECTIVE R24, `(.L_x_8290) ;  /* 0x0000000018087348 */ /* 0x000fea0003c00000 */
[----:B------:R0:W1:Y:S02]  /*67b0*/  SHFL.DOWN P6, R28, R27, R26, R25 ;  /* 0x0800001a1b1c7389 */ /* 0x00006400000c0019 */
[----:B01----:R-:W-:Y:S05]  /*67c0*/  ENDCOLLECTIVE ;  /* 0x000000000000791b */ /* 0x003fea0003800000 */
.L_x_8290:
[----:B------:R-:W-:Y:S02]  /*67d0*/  IMAD.MOV.U32 R27, RZ, RZ, R32 ;  /* 0x000000ffff1b7224 */ /* 0x000fe400078e0020 */
[----:B------:R-:W-:-:S07]  /*67e0*/  IMAD.MOV.U32 R35, RZ, RZ, R28 ;  /* 0x000000ffff237224 */ /* 0x000fce00078e001c */
[----:B------:R-:W-:Y:S05]  /*67f0*/  WARPSYNC.COLLECTIVE R24, `(.L_x_8291) ;  /* 0x0000000018087348 */ /* 0x000fea0003c00000 */
[----:B------:R0:W1:Y:S02]  /*6800*/  SHFL.DOWN P6, R28, R27, R26, R25 ;  /* 0x0800001a1b1c7389 */ /* 0x00006400000c0019 */
[----:B01----:R-:W-:Y:S05]  /*6810*/  ENDCOLLECTIVE ;  /* 0x000000000000791b */ /* 0x003fea0003800000 */
.L_x_8291:
[----:B------:R-:W-:Y:S02]  /*6820*/  IMAD.MOV.U32 R26, RZ, RZ, 0x2 ;  /* 0x00000002ff1a7424 */ /* 0x000fe400078e00ff */
[----:B------:R-:W-:-:S06]  /*6830*/  IMAD.MOV.U32 R34, RZ, RZ, R28 ;  /* 0x000000ffff227224 */ /* 0x000fcc00078e001c */
[----:B------:R-:W0:Y:S02]  /*6840*/  DADD R34, R32, R34 ;  /* 0x0000000020227229 */ /* 0x000e240000000022 */
[----:B0-----:R-:W-:-:S07]  /*6850*/  IMAD.MOV.U32 R27, RZ, RZ, R35 ;  /* 0x000000ffff1b7224 */ /* 0x001fce00078e0023 */
[----:B------:R-:W-:Y:S05]  /*6860*/  WARPSYNC.COLLECTIVE R24, `(.L_x_8292) ;  /* 0x0000000018087348 */ /* 0x000fea0003c00000 */
[----:B------:R0:W1:Y:S02]  /*6870*/  SHFL.DOWN P6, R28, R27, R26, R25 ;  /* 0x0800001a1b1c7389 */ /* 0x00006400000c0019 */
[----:B01----:R-:W-:Y:S05]  /*6880*/  ENDCOLLECTIVE ;  /* 0x000000000000791b */ /* 0x003fea0003800000 */
.L_x_8292:
[----:B------:R-:W-:Y:S02]  /*6890*/  IMAD.MOV.U32 R27, RZ, RZ, R34 ;  /* 0x000000ffff1b7224 */ /* 0x000fe400078e0022 */
[----:B------:R-:W-:-:S07]  /*68a0*/  IMAD.MOV.U32 R23, RZ, RZ, R28 ;  /* 0x000000ffff177224 */ /* 0x000fce00078e001c */
[----:B------:R-:W-:Y:S05]  /*68b0*/  WARPSYNC.COLLECTIVE R24, `(.L_x_8293) ;  /* 0x0000000018087348 */ /* 0x000fea0003c00000 */
[----:B------:R0:W1:Y:S02]  /*68c0*/  SHFL.DOWN P6, R28, R27, R26, R25 ;  /* 0x0800001a1b1c7389 */ /* 0x00006400000c0019 */
[----:B01----:R-:W-:Y:S05]  /*68d0*/  ENDCOLLECTIVE ;  /* 0x000000000000791b */ /* 0x003fea0003800000 */
.L_x_8293:
[----:B------:R-:W-:Y:S01]  /*68e0*/  IMAD.MOV.U32 R26, RZ, RZ, 0x1 ;  /* 0x00000001ff1a7424 */ /* 0x000fe200078e00ff */
[----:B------:R-:W-:-:S06]  /*68f0*/  MOV R22, R28 ;  /* 0x0000001c00167202 */ /* 0x000fcc0000000f00 */
[----:B------:R-:W0:Y:S02]  /*6900*/  DADD R22, R34, R22 ;  /* 0x0000000022167229 */ /* 0x000e240000000016 */
[----:B0-----:R-:W-:-:S07]  /*6910*/  IMAD.MOV.U32 R27, RZ, RZ, R23 ;  /* 0x000000ffff1b7224 */ /* 0x001fce00078e0017 */
[----:B------:R-:W-:Y:S05]  /*6920*/  WARPSYNC.COLLECTIVE R24, `(.L_x_8294) ;  /* 0x0000000018087348 */ /* 0x000fea0003c00000 */
[----:B------:R0:W1:Y:S02]  /*6930*/  SHFL.DOWN P6, R28, R27, R26, R25 ;  /* 0x0800001a1b1c7389 */ /* 0x00006400000c0019 */
[----:B01----:R-:W-:Y:S05]  /*6940*/  ENDCOLLECTIVE ;  /* 0x000000000000791b */ /* 0x003fea0003800000 */
.L_x_8294:
[----:B------:R-:W-:Y:S02]  /*6950*/  IMAD.MOV.U32 R27, RZ, RZ, R22 ;  /* 0x000000ffff1b7224 */ /* 0x000fe400078e0016 */
[----:B------:R-:W-:-:S07]  /*6960*/  IMAD.MOV.U32 R29, RZ, RZ, R28 ;  /* 0x000000ffff1d7224 */ /* 0x000fce00078e001c */
[----:B------:R-:W-:Y:S05]  /*6970*/  WARPSYNC.COLLECTIVE R24, `(.L_x_8295) ;  /* 0x0000000018087348 */ /* 0x000fea0003c00000 */
[----:B------:R0:W1:Y:S02]  /*6980*/  SHFL.DOWN P6, R28, R27, R26, R25 ;  /* 0x0800001a1b1c7389 */ /* 0x00006400000c0019 */
[----:B01----:R-:W-:Y:S05]  /*6990*/  ENDCOLLECTIVE ;  /* 0x000000000000791b */ /* 0x003fea0003800000 */
.L_x_8295:
[----:B------:R-:W-:Y:S05]  /*69a0*/  BRA `(.L_x_8296) ;  /* 0xffffffc400d47947 */ /* 0x000fea000383ffff */
        .weak           $__internal_45_$__cuda_sm20_div_rn_f64_full
        .type           $__internal_45_$__cuda_sm20_div_rn_f64_full,@function
        .size           $__internal_45_$__cuda_sm20_div_rn_f64_full,(.L_x_11616 - $__internal_45_$__cuda_sm20_div_rn_f64_full)
$__internal_45_$__cuda_sm20_div_rn_f64_full:
[C---:B------:R-:W-:Y:S01]  /*69b0*/  FSETP.GEU.AND P2, PT, |R25|.reuse, 1.469367938527859385e-39, PT ;  /* 0x001000001900780b */ /* 0x040fe20003f4e200 */
[----:B------:R-:W-:Y:S01]  /*69c0*/  IMAD.MOV.U32 R29, RZ, RZ, 0x1ca00000 ;  /* 0x1ca00000ff1d7424 */ /* 0x000fe200078e00ff */
[----:B------:R-:W-:Y:S01]  /*69d0*/  LOP3.LUT R28, R25, 0x7ff00000, RZ, 0xc0, !PT ;  /* 0x7ff00000191c7812 */ /* 0x000fe200078ec0ff */
[----:B------:R-:W-:Y:S01]  /*69e0*/  IMAD.MOV.U32 R32, RZ, RZ, 0x1 ;  /* 0x00000001ff207424 */ /* 0x000fe200078e00ff */
[C---:B------:R-:W-:Y:S01]  /*69f0*/  LOP3.LUT R31, R21.reuse, 0x7ff00000, RZ, 0xc0, !PT ;  /* 0x7ff00000151f7812 */ /* 0x040fe200078ec0ff */
[----:B------:R-:W-:Y:S01]  /*6a00*/  BSSY.RECONVERGENT B2, `(.L_x_8297) ;  /* 0x0000079000027945 */ /* 0x000fe20003800200 */
[C---:B------:R-:W-:Y:S01]  /*6a10*/  FSETP.GEU.AND P0, PT, |R21|.reuse, 1.469367938527859385e-39, PT ;  /* 0x001000001500780b */ /* 0x040fe20003f0e200 */
[----:B------:R-:W-:Y:S01]  /*6a20*/  IMAD.MOV.U32 R39, RZ, RZ, R28 ;  /* 0x000000ffff277224 */ /* 0x000fe200078e001c */
[----:B------:R-:W-:Y:S01]  /*6a30*/  ISETP.GE.U32.AND P1, PT, R28, R31, PT ;  /* 0x0000001f1c00720c */ /* 0x000fe20003f26070 */
[----:B------:R-:W-:Y:S01]  /*6a40*/  IMAD.MOV.U32 R38, RZ, RZ, R31 ;  /* 0x000000ffff267224 */ /* 0x000fe200078e001f */
[----:B------:R-:W-:-:S02]  /*6a50*/  LOP3.LUT R2, R21, 0x800fffff, RZ, 0xc0, !PT ;  /* 0x800fffff15027812 */ /* 0x000fc400078ec0ff */
[----:B------:R-:W-:Y:S01]  /*6a60*/  MOV R26, R24 ;  /* 0x00000018001a7202 */ /* 0x000fe20000000f00 */
        /* <DEDUP_REMOVED lines=8> */
[--C-:B------:R-:W-:Y:S01]  /*6af0*/  LOP3.LUT R27, R27, 0x800fffff, R25.reuse, 0xf8, !PT ;  /* 0x800fffff1b1b7812 */ /* 0x100fe200078ef819 */
[----:B0-----:R-:W0:Y:S01]  /*6b00*/  MUFU.RCP64H R33, R3 ;  /* 0x0000000300217308 */ /* 0x001e220000001800 */
[----:B------:R-:W-:-:S02]  /*6b10*/  @!P2 LOP3.LUT R37, R37, 0x80000000, R25, 0xf8, !PT ;  /* 0x800000002525a812 */ /* 0x000fc400078ef819 */
[----:B------:R-:W-:Y:S02]  /*6b20*/  @!P0 LOP3.LUT R38, R3, 0x7ff00000, RZ, 0xc0, !PT ;  /* 0x7ff0000003268812 */ /* 0x000fe400078ec0ff */
[----:B------:R-:W-:-:S15]  /*6b30*/  @!P2 LOP3.LUT R37, R37, 0x100000, RZ, 0xfc, !PT ;  /* 0x001000002525a812 */ /* 0x000fde00078efcff */
[----:B------:R-:W-:-:S15]  /*6b40*/  NOP ;  /* 0x0000000000007918 */ /* 0x000fde0000000000 */
[----:B------:R-:W-:-:S15]  /*6b50*/  NOP ;  /* 0x0000000000007918 */ /* 0x000fde0000000000 */
[----:B------:R-:W-:-:S12]  /*6b60*/  NOP ;  /* 0x0000000000007918 */ /* 0x000fd80000000000 */
        /* <DEDUP_REMOVED lines=77> */
.L_x_8298:
        /* <DEDUP_REMOVED lines=16> */
.L_x_8301:
[----:B------:R-:W-:Y:S01]  /*7140*/  LOP3.LUT R29, R21, 0x80000, RZ, 0xfc, !PT ;  /* 0x00080000151d7812 */ /* 0x000fe200078efcff */
[----:B------:R-:W-:Y:S01]  /*7150*/  IMAD.MOV.U32 R28, RZ, RZ, R20 ;  /* 0x000000ffff1c7224 */ /* 0x000fe200078e0014 */
[----:B------:R-:W-:Y:S06]  /*7160*/  BRA `(.L_x_8299) ;  /* 0x0000000000087947 */ /* 0x000fec0003800000 */
.L_x_8300:
[----:B------:R-:W-:Y:S01]  /*7170*/  LOP3.LUT R29, R25, 0x80000, RZ, 0xfc, !PT ;  /* 0x00080000191d7812 */ /* 0x000fe200078efcff */
[----:B------:R-:W-:-:S07]  /*7180*/  IMAD.MOV.U32 R28, RZ, RZ, R24 ;  /* 0x000000ffff1c7224 */ /* 0x000fce00078e0018 */
.L_x_8299:
[----:B------:R-:W-:Y:S05]  /*7190*/  BSYNC.RECONVERGENT B2 ;  /* 0x0000000000027941 */ /* 0x000fea0003800200 */
.L_x_8297:
[----:B------:R-:W-:Y:S02]  /*71a0*/  IMAD.MOV.U32 R2, RZ, RZ, R0 ;  /* 0x000000ffff027224 */ /* 0x000fe400078e0000 */
[----:B------:R-:W-:-:S04]  /*71b0*/  IMAD.MOV.U32 R3, RZ, RZ, 0x0 ;  /* 0x00000000ff037424 */ /* 0x000fc800078e00ff */
[----:B------:R-:W-:Y:S05]  /*71c0*/  RET.REL.NODEC R2 `(_ZN2at6native43_GLOBAL__N__9ae7fba5_10_SoftMax_cu_9f978f6322cunn_SoftMaxForwardRegIdddNS1_22SoftMaxForwardEpilogueElLi4EEEvPT1_PKT_T3_) ;  /* 0xffffff8c028c7950 */ /* 0x000fea0003c3ffff */
.L_x_8302:
        /* <DEDUP_REMOVED lines=11> */
.L_x_11616:


//--------------------- .text._ZN2at6native43_GLOBAL__N__9ae7fba5_10_SoftMax_cu_9f978f6322cunn_SoftMaxForwardRegIdddNS1_22SoftMaxForwardEpilogueElLi3EEEvPT1_PKT_T3_ --------------------------
	.section	.text._ZN2at6native43_GLOBAL__N__9ae7fba5_10_SoftMax_cu_9f978f6322cunn_SoftMaxForwardRegIdddNS1_22SoftMaxForwardEpilogueElLi3EEEvPT1_PKT_T3_,"ax",@progbits
	.align	128
.text._ZN2at6native43_GLOBAL__N__9ae7fba5_10_SoftMax_cu_9f978f6322cunn_SoftMaxForwardRegIdddNS1_22SoftMaxForwardEpilogueElLi3EEEvPT1_PKT_T3_:
        .type           _ZN2at6native43_GLOBAL__N__9ae7fba5_10_SoftMax_cu_9f978f6322cunn_SoftMaxForwardRegIdddNS1_22SoftMaxForwardEpilogueElLi3EEEvPT1_PKT_T3_,@function
        .size           _ZN2at6native43_GLOBAL__N__9ae7fba5_10_SoftMax_cu_9f978f6322cunn_SoftMaxForwardRegIdddNS1_22SoftMaxForwardEpilogueElLi3EEEvPT1_PKT_T3_,(.L_x_11618 - _ZN2at6native43_GLOBAL__N__9ae7fba5_10_SoftMax_cu_9f978f6322cunn_SoftMaxForwardRegIdddNS1_22SoftMaxForwardEpilogueElLi3EEEvPT1_PKT_T3_)
        .other          _ZN2at6native43_GLOBAL__N__9ae7fba5_10_SoftMax_cu_9f978f6322cunn_SoftMaxForwardRegIdddNS1_22SoftMaxForwardEpilogueElLi3EEEvPT1_PKT_T3_,@"STO_CUDA_ENTRY STV_DEFAULT"
_ZN2at6native43_GLOBAL__N__9ae7fba5_10_SoftMax_cu_9f978f6322cunn_SoftMaxForwardRegIdddNS1_22SoftMaxForwardEpilogueElLi3EEEvPT1_PKT_T3_:
        /* <DEDUP_REMOVED lines=26> */
[----:B------:R-:W-:-:S04]  /*01a0*/  @!P1 IMAD.WIDE.U32 R10, R15, UR7, R6 ;  /* 0x000000070f0a9c25 */ /* 0x000fc8000f8e0006 */
[----:B------:R-:W-:Y:S01]  /*01b0*/  @!P1 IMAD R5, R0, UR7, R11 ;  /* 0x0000000700059c24 */ /* 0x000fe2000f8e020b */
[----:B-1----:R-:W-:-:S04]  /*01c0*/  @!P1 LEA R20, P3, R10, R20, 0x3 ;  /* 0x000000140a149211 */ /* 0x002fc800078618ff */
[----:B------:R-:W-:Y:S01]  /*01d0*/  @!P1 LEA.HI.X R21, R10, R21, R5, 0x3, P3 ;  /* 0x000000150a159211 */ /* 0x000fe200018f1c05 */
[----:B------:R-:W-:Y:S02]  /*01e0*/  @!P2 IMAD.MOV.U32 R5, RZ, RZ, RZ ;  /* 0x000000ffff05a224 */ /* 0x000fe400078e00ff */
[----:B------:R-:W-:Y:S02]  /*01f0*/  @!P2 IMAD.WIDE.U32 R10, R15, UR7, R4 ;  /* 0x000000070f0aac25 */ /* 0x000fe4000f8e0004 */
[----:B------:R-:W4:Y:S02]  /*0200*/  @!P1 LDG.E.64 R12, desc[UR8][R20.64] ;  /* 0x00000008140c9981 */ /* 0x000f24000c1e1b00 */
[----:B------:R-:W-:Y:S01]  /*0210*/  @!P2 IMAD R11, R0, UR7, R11 ;  /* 0x00000007000bac24 */ /* 0x000fe2000f8e020b */
[----:B--2---:R-:W-:-:S04]  /*0220*/  @!P2 LEA R22, P3, R10, R22, 0x3 ;  /* 0x000000160a16a211 */ /* 0x004fc800078618ff */
[----:B------:R-:W-:-:S05]  /*0230*/  @!P2 LEA.HI.X R23, R10, R23, R11, 0x3, P3 ;  /* 0x000000170a17a211 */ /* 0x000fca00018f1c0b */
[----:B------:R-:W2:Y:S01]  /*0240*/  @!P2 LDG.E.64 R8, desc[UR8][R22.64] ;  /* 0x000000081608a981 */ /* 0x000ea2000c1e1b00 */
[----:B------:R-:W-:Y:S01]  /*0250*/  @!P0 MOV R11, 0x7fefffff ;  /* 0x7fefffff000b8802 */ /* 0x000fe20000000f00 */
[----:B------:R-:W-:Y:S01]  /*0260*/  @!P0 IMAD.MOV.U32 R10, RZ, RZ, -0x1 ;  /* 0xffffffffff0a8424 */ /* 0x000fe200078e00ff */
[----:B------:R-:W1:Y:S01]  /*0270*/  S2UR UR6, SR_CgaCtaId ;  /* 0x00000000000679c3 */ /* 0x000e620000008800 */
[----:B------:R-:W-:Y:S01]  /*0280*/  UMOV UR4, 0x400 ;  /* 0x0000040000047882 */ /* 0x000fe20000000000 */
[----:B------:R-:W-:Y:S01]  /*0290*/  USHF.R.U32.HI UR5, URZ, 0x5, UR5 ;  /* 0x00000005ff057899 */ /* 0x000fe20008011605 */
[----:B0-----:R-:W-:-:S05]  /*02a0*/  @!P0 IMAD.MOV.U32 R19, RZ, RZ, R11 ;  /* 0x000000ffff138224 */ /* 0x001fca00078e000b */
[----:B------:R-:W-:Y:S01]  /*02b0*/  @!P0 LOP3.LUT R25, R19, 0x80000, RZ, 0xfc, !PT ;  /* 0x0008000013198812 */ /* 0x000fe200078efcff */
[----:B-1----:R-:W-:Y:S01]  /*02c0*/  ULEA UR4, UR6, UR4, 0x18 ;  /* 0x0000000406047291 */ /* 0x002fe2000f8ec0ff */
[----:B------:R-:W-:Y:S01]  /*02d0*/  BAR.SYNC.DEFER_BLOCKING 0x0 ;  /* 0x0000000000007b1d */ /* 0x000fe20000010000 */
[----:B---3--:R-:W-:-:S05]  /*02e0*/  @!P0 IMAD.MOV.U32 R14, RZ, RZ, R3 ;  /* 0x000000ffff0e8224 */ /* 0x008fca00078e0003 */
[----:B------:R0:W1:Y:S02]  /*02f0*/  @!P0 DSETP.MAX.AND P3, P4, R2, -R10, PT ;  /* 0x8000000a0200822a */ /* 0x0000640003c6f000 */
[----:B0-----:R-:W-:Y:S01]  /*0300*/  IMAD.MOV.U32 R11, RZ, RZ, -0x100001 ;  /* 0xffefffffff0b7424 */ /* 0x001fe200078e00ff */
[----:B-1----:R-:W-:Y:S01]  /*0310*/  @!P0 FSEL R14, R14, -R19, P3 ;  /* 0x800000130e0e8208 */ /* 0x002fe20001800000 */
[----:B------:R-:W-:Y:S02]  /*0320*/  @!P0 IMAD.MOV.U32 R19, RZ, RZ, R10 ;  /* 0x000000ffff138224 */ /* 0x000fe400078e000a */
[----:B------:R-:W-:Y:S01]  /*0330*/  @!P0 IMAD.MOV.U32 R10, RZ, RZ, R2 ;  /* 0x000000ffff0a8224 */ /* 0x000fe200078e0002 */
[----:B------:R-:W-:-:S04]  /*0340*/  @!P0 SEL R14, R25, R14, P4 ;  /* 0x0000000e190e8207 */ /* 0x000fc80002000000 */
[----:B------:R-:W-:Y:S01]  /*0350*/  @!P0 SEL R19, R10, R19, P3 ;  /* 0x000000130a138207 */ /* 0x000fe20001800000 */
[----:B------:R-:W-:Y:S02]  /*0360*/  IMAD.MOV.U32 R10, RZ, RZ, -0x1 ;  /* 0xffffffffff0a7424 */ /* 0x000fe400078e00ff */
[----:B------:R-:W-:Y:S02]  /*0370*/  @!P0 IMAD.MOV.U32 R11, RZ, RZ, R14 ;  /* 0x000000ffff0b8224 */ /* 0x000fe400078e000e */
[----:B------:R-:W-:Y:S01]  /*0380*/  @!P0 IMAD.MOV.U32 R10, RZ, RZ, R19 ;  /* 0x000000ffff0a8224 */ /* 0x000fe200078e0013 */
[----:B----4-:R-:W-:Y:S01]  /*0390*/  @!P1 MOV R19, R13 ;  /* 0x0000000d00139202 */ /* 0x010fe20000000f00 */
[----:B------:R-:W-:-:S03]  /*03a0*/  @!P1 IMAD.MOV.U32 R14, RZ, RZ, R11 ;  /* 0x000000ffff0e9224 */ /* 0x000fc600078e000b */
[----:B------:R-:W-:-:S15]  /*03b0*/  @!P1 LOP3.LUT R21, R19, 0x80000, RZ, 0xfc, !PT ;  /* 0x0008000013159812 */ /* 0x000fde00078efcff */
[----:B------:R-:W-:-:S15]  /*03c0*/  NOP ;  /* 0x0000000000007918 */ /* 0x000fde0000000000 */
[----:B------:R-:W-:-:S13]  /*03d0*/  NOP ;  /* 0x0000000000007918 */ /* 0x000fda0000000000 */
[----:B------:R-:W0:Y:S02]  /*03e0*/  @!P1 DSETP.MAX.AND P3, P4, R10, R12, PT ;  /* 0x0000000c0a00922a */ /* 0x000e240003c6f000 */
[----:B0-----:R-:W-:Y:S01]  /*03f0*/  @!P1 FSEL R18, R14, R19, P3 ;  /* 0x000000130e129208 */ /* 0x001fe20001800000 */
[----:B------:R-:W-:Y:S02]  /*0400*/  @!P1 IMAD.MOV.U32 R19, RZ, RZ, R12 ;  /* 0x000000ffff139224 */ /* 0x000fe400078e000c */
[----:B------:R-:W-:Y:S01]  /*0410*/  @!P1 IMAD.MOV.U32 R14, RZ, RZ, R10 ;  /* 0x000000ffff0e9224 */ /* 0x000fe200078e000a */
[----:B------:R-:W-:-:S04]  /*0420*/  @!P1 SEL R11, R21, R18, P4 ;  /* 0x00000012150b9207 */ /* 0x000fc80002000000 */
[----:B------:R-:W-:Y:S01]  /*0430*/  @!P1 SEL R10, R14, R19, P3 ;  /* 0x000000130e0a9207 */ /* 0x000fe20001800000 */
[----:B--2---:R-:W-:Y:S02]  /*0440*/  @!P2 IMAD.MOV.U32 R19, RZ, RZ, R9 ;  /* 0x000000ffff13a224 */ /* 0x004fe400078e0009 */
        /* <DEDUP_REMOVED lines=11> */
[----:B------:R-:W-:Y:S01]  /*0500*/  SHFL.DOWN PT, R19, R11, 0x10, 0x1f ;  /* 0x0a001f000b137f89 */ /* 0x000fe200000e0000 */
[----:B------:R-:W-:-:S03]  /*0510*/  LOP3.LUT P4, R14, R16, 0x1f, RZ, 0xc0, !PT ;  /* 0x0000001f100e7812 */ /* 0x000fc6000788c0ff */
[----:B------:R-:W0:Y:S01]  /*0520*/  SHFL.DOWN PT, R18, R10, 0x10, 0x1f ;  /* 0x0a001f000a127f89 */ /* 0x000e2200000e0000 */
[----:B------:R-:W-:-:S15]  /*0530*/  LEA R14, R14, UR4, 0x3 ;  /* 0x000000040e0e7c11 */ /* 0x000fde000f8e18ff */
        /* <DEDUP_REMOVED lines=41> */
[----:B------:R-:W-:Y:S02]  /*07d0*/  MOV R11, 0xffefffff ;  /* 0xffefffff000b7802 */ /* 0x000fe40000000f00 */
[----:B------:R-:W-:Y:S01]  /*07e0*/  ISETP.GT.U32.AND P5, PT, R16, 0x1f, PT ;  /* 0x0000001f1000780c */ /* 0x000fe20003fa4070 */
[----:B------:R0:W-:Y:S01]  /*07f0*/  @!P4 STS.64 [R23], R18 ;  /* 0x000000121700c388 */ /* 0x0001e20000000a00 */
[----:B------:R-:W-:Y:S01]  /*0800*/  BAR.SYNC.DEFER_BLOCKING 0x0 ;  /* 0x0000000000007b1d */ /* 0x000fe20000010000 */
[----:B------:R-:W-:-:S05]  /*0810*/  PLOP3.LUT P4, PT, PT, PT, PT, 0x8, 0x80 ;  /* 0x000000000080781c */ /* 0x000fca0003f8e170 */
[----:B------:R0:W1:Y:S05]  /*0820*/  @!P3 LDS.64 R10, [R14] ;  /* 0x000000000e0ab984 */ /* 0x00006a0000000a00 */
        /* <DEDUP_REMOVED lines=34> */
.L_x_8346:
[----:B-12---:R-:W1:Y:S02]  /*0a50*/  DSETP.GEU.AND P6, PT, R18, R10, PT ;  /* 0x0000000a1200722a */ /* 0x006e640003fce000 */
[----:B-1----:R-:W-:Y:S02]  /*0a60*/  FSEL R10, R10, R18, !P6 ;  /* 0x000000120a0a7208 */ /* 0x002fe40007000000 */
[----:B------:R-:W-:Y:S02]  /*0a70*/  FSEL R11, R11, R19, !P6 ;  /* 0x000000130b0b7208 */ /* 0x000fe40007000000 */
[----:B------:R-:W-:-:S13]  /*0a80*/  ISETP.NE.AND P6, PT, R16, RZ, PT ;  /* 0x000000ff1000720c */ /* 0x000fda0003fc5270 */
[----:B------:R2:W-:Y:S01]  /*0a90*/  @!P6 STS.64 [UR4], R10 ;  /* 0x0000000aff00e988 */ /* 0x0005e20008000a04 */
[----:B------:R-:W-:-:S13]  /*0aa0*/  @!P6 PLOP3.LUT P4, PT, PT, PT, PT, 0x80, 0x8 ;  /* 0x000000000008e81c */ /* 0x000fda0003f8f070 */
.L_x_8303:
        /* <DEDUP_REMOVED lines=128> */
.L_x_8308:
[----:B------:R-:W-:Y:S05]  /*12b0*/  BSYNC.RECONVERGENT B1 ;  /* 0x0000000000017941 */ /* 0x000fea0003800200 */
.L_x_8307:
[----:B01----:R1:W2:Y:S02]  /*12c0*/  DADD R18, RZ, R22 ;  /* 0x00000000ff127229 */ /* 0x0032a40000000016 */
.L_x_8306:
[----:B------:R-:W-:Y:S05]  /*12d0*/  BSYNC.RECONVERGENT B0 ;  /* 0x0000000000007941 */ /* 0x000fea0003800200 */
.L_x_8305:
        /* <DEDUP_REMOVED lines=125> */
.L_x_8312:
[----:B------:R-:W-:Y:S05]  /*1ab0*/  BSYNC.RECONVERGENT B1 ;  /* 0x0000000000017941 */ /* 0x000fea0003800200 */
.L_x_8311:
[----:B-12---:R3:W4:Y:S02]  /*1ac0*/  DADD R18, R18, R24 ;  /* 0x0000000012127229 */ /* 0x0067240000000018 */
.L_x_8310:
[----:B------:R-:W-:Y:S05]  /*1ad0*/  BSYNC.RECONVERGENT B0 ;  /* 0x0000000000007941 */ /* 0x000fea0003800200 */
.L_x_8309:
        /* <DEDUP_REMOVED lines=125> */
.L_x_8316:
[----:B------:R-:W-:Y:S05]  /*22b0*/  BSYNC.RECONVERGENT B1 ;  /* 0x0000000000017941 */ /* 0x000fea0003800200 */
.L_x_8315:
[----:B-12-4-:R1:W2:Y:S02]  /*22c0*/  DADD R18, R18, R24 ;  /* 0x0000000012127229 */ /* 0x0162a40000000018 */
.L_x_8314:
[----:B------:R-:W-:Y:S05]  /*22d0*/  BSYNC.RECONVERGENT B0 ;  /* 0x0000000000007941 */ /* 0x000fea0003800200 */
.L_x_8313:
[----:B0-2-4-:R-:W-:Y:S01]  /*22e0*/  SHFL.DOWN PT, R21, R19, 0x10, 0x1f ;  /* 0x0a001f0013157f89 */ /* 0x015fe200000e0000 */
[----:B------:R-:W-:Y:S01]  /*22f0*/  LOP3.LUT R14, R16, 0x1f, RZ, 0xc0, !PT ;  /* 0x0000001f100e7812 */ /* 0x000fe200078ec0ff */
[----:B------:R-:W-:Y:S02]  /*2300*/  BSSY B0, `(.L_x_8317) ;  /* 0x0000040000007945 */ /* 0x000fe40003800000 */
[----:B------:R-:W0:Y:S01]  /*2310*/  SHFL.DOWN PT, R20, R18, 0x10, 0x1f ;  /* 0x0a001f0012147f89 */ /* 0x000e2200000e0000 */
[----:B------:R-:W-:Y:S01]  /*2320*/  BAR.SYNC.DEFER_BLOCKING 0x0 ;  /* 0x0000000000007b1d */ /* 0x000fe20000010000 */
[C---:B------:R-:W-:Y:S02]  /*2330*/  ISETP.NE.AND P1, PT, R14.reuse, RZ, PT ;  /* 0x000000ff0e00720c */ /* 0x040fe40003f25270 */
[----:B------:R-:W-:-:S03]  /*2340*/  LEA R14, R14, UR4, 0x3 ;  /* 0x000000040e0e7c11 */ /* 0x000fc6000f8e18ff */
        /* <DEDUP_REMOVED lines=56> */
.L_x_8357:
[----:B--2---:R-:W-:Y:S02]  /*26d0*/  IMAD.MOV.U32 R20, RZ, RZ, R22 ;  /* 0x000000ffff147224 */ /* 0x004fe400078e0016 */
[----:B-1----:R-:W-:-:S06]  /*26e0*/  IMAD.MOV.U32 R21, RZ, RZ, R24 ;  /* 0x000000ffff157224 */ /* 0x002fcc00078e0018 */
[----:B0-----:R2:W3:Y:S02]  /*26f0*/  DADD R18, R18, R20 ;  /* 0x0000000012127229 */ /* 0x0014e40000000014 */
.L_x_8318:
[----:B------:R-:W-:Y:S05]  /*2700*/  BSYNC B0 ;  /* 0x0000000000007941 */ /* 0x000fea0003800000 */
.L_x_8317:
[----:B-1-3--:R1:W-:Y:S01]  /*2710*/  @P4 STS.64 [UR4], R18 ;  /* 0x00000012ff004988 */ /* 0x00a3e20008000a04 */
[----:B------:R-:W-:Y:S05]  /*2720*/  WARPSYNC.ALL ;  /* 0x0000000000007948 */ /* 0x000fea0003800000 */
        /* <DEDUP_REMOVED lines=154> */
.L_x_8323:
[----:B------:R-:W-:Y:S05]  /*30d0*/  BSYNC.RECONVERGENT B1 ;  /* 0x0000000000017941 */ /* 0x000fea0003800200 */
.L_x_8322:
        /* <DEDUP_REMOVED lines=21> */
[----:B-1----:R-:W-:Y:S05]  /*3230*/  CALL.REL.NOINC `($__internal_46_$__cuda_sm20_div_rn_f64_full) ;  /* 0x0000002000407944 */ /* 0x002fea0003c00000 */
[----:B------:R-:W-:Y:S01]  /*3240*/  IMAD.MOV.U32 R2, RZ, RZ, R24 ;  /* 0x000000ffff027224 */ /* 0x000fe200078e0018 */
[----:B------:R-:W-:-:S07]  /*3250*/  MOV R3, R25 ;  /* 0x0000001900037202 */ /* 0x000fce0000000f00 */
.L_x_8325:
[----:B------:R-:W-:Y:S05]  /*3260*/  BSYNC.RECONVERGENT B1 ;  /* 0x0000000000017941 */ /* 0x000fea0003800200 */
.L_x_8324:
        /* <DEDUP_REMOVED lines=11> */
.L_x_8321:
[----:B------:R-:W-:Y:S05]  /*3320*/  BSYNC.RECONVERGENT B0 ;  /* 0x0000000000007941 */ /* 0x000fea0003800200 */
.L_x_8320:
        /* <DEDUP_REMOVED lines=153> */
.L_x_8329:
[----:B------:R-:W-:Y:S05]  /*3cc0*/  BSYNC.RECONVERGENT B1 ;  /* 0x0000000000017941 */ /* 0x000fea0003800200 */
.L_x_8328:
        /* <DEDUP_REMOVED lines=23> */
[----:B-1----:R-:W-:Y:S05]  /*3e40*/  CALL.REL.NOINC `($__internal_46_$__cuda_sm20_div_rn_f64_full) ;  /* 0x00000014003c7944 */ /* 0x002fea0003c00000 */
[----:B------:R-:W-:Y:S02]  /*3e50*/  IMAD.MOV.U32 R2, RZ, RZ, R24 ;  /* 0x000000ffff027224 */ /* 0x000fe400078e0018 */
[----:B------:R-:W-:-:S07]  /*3e60*/  IMAD.MOV.U32 R3, RZ, RZ, R25 ;  /* 0x000000ffff037224 */ /* 0x000fce00078e0019 */
.L_x_8331:
[----:B------:R-:W-:Y:S05]  /*3e70*/  BSYNC.RECONVERGENT B1 ;  /* 0x0000000000017941 */ /* 0x000fea0003800200 */
.L_x_8330:
        /* <DEDUP_REMOVED lines=11> */
.L_x_8327:
[----:B------:R-:W-:Y:S05]  /*3f30*/  BSYNC.RECONVERGENT B0 ;  /* 0x0000000000007941 */ /* 0x000fea0003800200 */
.L_x_8326:
[----:B------:R-:W-:-:S04]  /*3f40*/  ISETP.GE.U32.AND P0, PT, R4, R15, PT ;  /* 0x0000000f0400720c */ /* 0x000fc80003f06070 */
[----:B------:R-:W-:-:S13]  /*3f50*/  ISETP.GE.AND.EX P0, PT, RZ, R0, PT, P0 ;  /* 0x00000000ff00720c */ /* 0x000fda0003f06300 */
[----:B------:R-:W-:Y:S05]  /*3f60*/  @P0 EXIT ;  /* 0x000000000000094d */ /* 0x000fea0003800000 */
[----:B---3--:R-:W3:Y:S01]  /*3f70*/  MUFU.RCP64H R13, R19 ;  /* 0x00000013000d7308 */ /* 0x008ee20000001800 */
[----:B0---4-:R-:W-:Y:S01]  /*3f80*/  MOV R2, 0x652b82fe ;  /* 0x652b82fe00027802 */ /* 0x011fe20000000f00 */
        /* <DEDUP_REMOVED lines=147> */
.L_x_8333:
[----:B------:R-:W-:Y:S05]  /*48c0*/  BSYNC.RECONVERGENT B0 ;  /* 0x0000000000007941 */ /* 0x000fea0003800200 */
.L_x_8332:
        /* <DEDUP_REMOVED lines=23> */
[----:B-1----:R-:W-:Y:S05]  /*4a40*/  CALL.REL.NOINC `($__internal_46_$__cuda_sm20_div_rn_f64_full) ;  /* 0x00000008003c7944 */ /* 0x002fea0003c00000 */
[----:B------:R-:W-:Y:S01]  /*4a50*/  MOV R2, R24 ;  /* 0x0000001800027202 */ /* 0x000fe20000000f00 */
[----:B------:R-:W-:-:S07]  /*4a60*/  IMAD.MOV.U32 R3, RZ, RZ, R25 ;  /* 0x000000ffff037224 */ /* 0x000fce00078e0019 */
.L_x_8335:
[----:B------:R-:W-:Y:S05]  /*4a70*/  BSYNC.RECONVERGENT B0 ;  /* 0x0000000000007941 */ /* 0x000fea0003800200 */
.L_x_8334:
        /* <DEDUP_REMOVED lines=9> */
.L_x_8304:
[----:B-1----:R-:W-:Y:S02]  /*4b10*/  IMAD.MOV.U32 R23, RZ, RZ, R11 ;  /* 0x000000ffff177224 */ /* 0x002fe400078e000b */
[----:B------:R-:W-:Y:S02]  /*4b20*/  IMAD.MOV.U32 R20, RZ, RZ, 0x10 ;  /* 0x00000010ff147424 */ /* 0x000fe400078e00ff */
[----:B------:R-:W-:Y:S02]  /*4b30*/  IMAD.MOV.U32 R21, RZ, RZ, 0x1f ;  /* 0x0000001fff157424 */ /* 0x000fe400078e00ff */
[----:B------:R-:W-:-:S07]  /*4b40*/  IMAD.MOV.U32 R14, RZ, RZ, -0x1 ;  /* 0xffffffffff0e7424 */ /* 0x000fce00078e00ff */
[----:B------:R-:W-:Y:S05]  /*4b50*/  WARPSYNC.COLLECTIVE R14, `(.L_x_8336) ;  /* 0x000000000e087348 */ /* 0x000fea0003c00000 */
[----:B------:R0:W1:Y:S02]  /*4b60*/  SHFL.DOWN P6, R22, R23, R20, R21 ;  /* 0x0800001417167389 */ /* 0x00006400000c0015 */
[----:B01----:R-:W-:Y:S05]  /*4b70*/  ENDCOLLECTIVE ;  /* 0x000000000000791b */ /* 0x003fea0003800000 */
.L_x_8336:
[----:B------:R-:W-:Y:S01]  /*4b80*/  MOV R23, R10 ;  /* 0x0000000a00177202 */ /* 0x000fe20000000f00 */
[----:B------:R-:W-:-:S07]  /*4b90*/  IMAD.MOV.U32 R19, RZ, RZ, R22 ;  /* 0x000000ffff137224 */ /* 0x000fce00078e0016 */
[----:B------:R-:W-:Y:S05]  /*4ba0*/  WARPSYNC.COLLECTIVE R14, `(.L_x_8337) ;  /* 0x000000000e087348 */ /* 0x000fea0003c00000 */
[----:B------:R0:W1:Y:S02]  /*4bb0*/  SHFL.DOWN P6, R22, R23, R20, R21 ;  /* 0x0800001417167389 */ /* 0x00006400000c0015 */
[----:B01----:R-:W-:Y:S05]  /*4bc0*/  ENDCOLLECTIVE ;  /* 0x000000000000791b */ /* 0x003fea0003800000 */
.L_x_8337:
        /* <DEDUP_REMOVED lines=9> */
.L_x_8338:
[----:B------:R-:W-:Y:S02]  /*4c60*/  IMAD.MOV.U32 R23, RZ, RZ, R18 ;  /* 0x000000ffff177224 */ /* 0x000fe400078e0012 */
[----:B------:R-:W-:-:S07]  /*4c70*/  IMAD.MOV.U32 R11, RZ, RZ, R22 ;  /* 0x000000ffff0b7224 */ /* 0x000fce00078e0016 */
[----:B------:R-:W-:Y:S05]  /*4c80*/  WARPSYNC.COLLECTIVE R14, `(.L_x_8339) ;  /* 0x000000000e087348 */ /* 0x000fea0003c00000 */
[----:B------:R0:W1:Y:S02]  /*4c90*/  SHFL.DOWN P6, R22, R23, R20, R21 ;  /* 0x0800001417167389 */ /* 0x00006400000c0015 */
[----:B01----:R-:W-:Y:S05]  /*4ca0*/  ENDCOLLECTIVE ;  /* 0x000000000000791b */ /* 0x003fea0003800000 */
.L_x_8339:
        /* <DEDUP_REMOVED lines=9> */
.L_x_8340:
[----:B------:R-:W-:Y:S02]  /*4d40*/  IMAD.MOV.U32 R23, RZ, RZ, R18 ;  /* 0x000000ffff177224 */ /* 0x000fe400078e0012 */
[----:B------:R-:W-:-:S07]  /*4d50*/  IMAD.MOV.U32 R11, RZ, RZ, R22 ;  /* 0x000000ffff0b7224 */ /* 0x000fce00078e0016 */
[----:B------:R-:W-:Y:S05]  /*4d60*/  WARPSYNC.COLLECTIVE R14, `(.L_x_8341) ;  /* 0x000000000e087348 */ /* 0x000fea0003c00000 */
[----:B------:R0:W1:Y:S02]  /*4d70*/  SHFL.DOWN P6, R22, R23, R20, R21 ;  /* 0x0800001417167389 */ /* 0x00006400000c0015 */
[----:B01----:R-:W-:Y:S05]  /*4d80*/  ENDCOLLECTIVE ;  /* 0x000000000000791b */ /* 0x003fea0003800000 */
.L_x_8341:
        /* <DEDUP_REMOVED lines=9> */
.L_x_8342:
[----:B------:R-:W-:Y:S02]  /*4e20*/  IMAD.MOV.U32 R23, RZ, RZ, R18 ;  /* 0x000000ffff177224 */ /* 0x000fe400078e0012 */
[----:B------:R-:W-:-:S07]  /*4e30*/  IMAD.MOV.U32 R11, RZ, RZ, R22 ;  /* 0x000000ffff0b7224 */ /* 0x000fce00078e0016 */
[----:B------:R-:W-:Y:S05]  /*4e40*/  WARPSYNC.COLLECTIVE R14, `(.L_x_8343) ;  /* 0x000000000e087348 */ /* 0x000fea0003c00000 */
[----:B------:R0:W1:Y:S02]  /*4e50*/  SHFL.DOWN P6, R22, R23, R20, R21 ;  /* 0x0800001417167389 */ /* 0x00006400000c0015 */
[----:B01----:R-:W-:Y:S05]  /*4e60*/  ENDCOLLECTIVE ;  /* 0x000000000000791b */ /* 0x003fea0003800000 */
.L_x_8343:
        /* <DEDUP_REMOVED lines=9> */
.L_x_8344:
[----:B------:R-:W-:Y:S02]  /*4f00*/  IMAD.MOV.U32 R23, RZ, RZ, R18 ;  /* 0x000000ffff177224 */ /* 0x000fe400078e0012 */
[----:B------:R-:W-:-:S07]  /*4f10*/  IMAD.MOV.U32 R11, RZ, RZ, R22 ;  /* 0x000000ffff0b7224 */ /* 0x000fce00078e0016 */
[----:B------:R-:W-:Y:S05]  /*4f20*/  WARPSYNC.COLLECTIVE R14, `(.L_x_8345) ;  /* 0x000000000e087348 */ /* 0x000fea0003c00000 */
[----:B------:R0:W1:Y:S02]  /*4f30*/  SHFL.DOWN P6, R22, R23, R20, R21 ;  /* 0x0800001417167389 */ /* 0x00006400000c0015 */
[----:B01----:R-:W-:Y:S05]  /*4f40*/  ENDCOLLECTIVE ;  /* 0x000000000000791b */ /* 0x003fea0003800000 */
.L_x_8345:
[----:B------:R-:W-:Y:S01]  /*4f50*/  IMAD.MOV.U32 R10, RZ, RZ, R22 ;  /* 0x000000ffff0a7224 */ /* 0x000fe200078e0016 */
[----:B------:R-:W-:Y:S06]  /*4f60*/  BRA `(.L_x_8346) ;  /* 0xffffffb800b87947 */ /* 0x000fec000383ffff */
.L_x_8319:
[----:B-1----:R-:W-:Y:S01]  /*4f70*/  IMAD.MOV.U32 R23, RZ, RZ, R19 ;  /* 0x000000ffff177224 */ /* 0x002fe200078e0013 */
[----:B0-----:R-:W-:Y:S01]  /*4f80*/  MOV R21, 0x1f ;  /* 0x0000001f00157802 */ /* 0x001fe20000000f00 */
[----:B------:R-:W-:Y:S02]  /*4f90*/  IMAD.MOV.U32 R20, RZ, RZ, 0x10 ;  /* 0x00000010ff147424 */ /* 0x000fe400078e00ff */
[----:B------:R-:W-:-:S07]  /*4fa0*/  IMAD.MOV.U32 R14, RZ, RZ, -0x1 ;  /* 0xffffffffff0e7424 */ /* 0x000fce00078e00ff */
[----:B------:R-:W-:Y:S05]  /*4fb0*/  WARPSYNC.COLLECTIVE R14, `(.L_x_8347) ;  /* 0x000000000e087348 */ /* 0x000fea0003c00000 */
[----:B------:R0:W1:Y:S02]  /*4fc0*/  SHFL.DOWN P6, R22, R23, R20, R21 ;  /* 0x0800001417167389 */ /* 0x00006400000c0015 */
[----:B01----:R-:W-:Y:S05]  /*4fd0*/  ENDCOLLECTIVE ;  /* 0x000000000000791b */ /* 0x003fea0003800000 */
.L_x_8347:
[----:B------:R-:W-:Y:S02]  /*4fe0*/  IMAD.MOV.U32 R23, RZ, RZ, R18 ;  /* 0x000000ffff177224 */ /* 0x000fe400078e0012 */
[----:B------:R-:W-:-:S07]  /*4ff0*/  IMAD.MOV.U32 R25, RZ, RZ, R22 ;  /* 0x000000ffff197224 */ /* 0x000fce00078e0016 */
[----:B------:R-:W-:Y:S05]  /*5000*/  WARPSYNC.COLLECTIVE R14, `(.L_x_8348) ;  /* 0x000000000e087348 */ /* 0x000fea0003c00000 */
[----:B------:R0:W1:Y:S02]  /*5010*/  SHFL.DOWN P6, R22, R23, R20, R21 ;  /* 0x0800001417167389 */ /* 0x00006400000c0015 */
[----:B01----:R-:W-:Y:S05]  /*5020*/  ENDCOLLECTIVE ;  /* 0x000000000000791b */ /* 0x003fea0003800000 */
.L_x_8348:
[----:B------:R-:W-:Y:S02]  /*5030*/  IMAD.MOV.U32 R20, RZ, RZ, 0x8 ;  /* 0x00000008ff147424 */ /* 0x000fe400078e00ff */
[----:B------:R-:W-:-:S06]  /*5040*/  IMAD.MOV.U32 R24, RZ, RZ, R22 ;  /* 0x000000ffff187224 */ /* 0x000fcc00078e0016 */
[----:B------:R-:W0:Y:S02]  /*5050*/  DADD R24, R18, R24 ;  /* 0x0000000012187229 */ /* 0x000e240000000018 */
[----:B0-----:R-:W-:-:S07]  /*5060*/  IMAD.MOV.U32 R23, RZ, RZ, R25 ;  /* 0x000000ffff177224 */ /* 0x001fce00078e0019 */
[----:B------:R-:W-:Y:S05]  /*5070*/  WARPSYNC.COLLECTIVE R14, `(.L_x_8349) ;  /* 0x000000000e087348 */ /* 0x000fea0003c00000 */
[----:B------:R0:W1:Y:S02]  /*5080*/  SHFL.DOWN P6, R22, R23, R20, R21 ;  /* 0x0800001417167389 */ /* 0x00006400000c0015 */
[----:B01----:R-:W-:Y:S05]  /*5090*/  ENDCOLLECTIVE ;  /* 0x000000000000791b */ /* 0x003fea0003800000 */
.L_x_8349:
[----:B------:R-:W-:Y:S01]  /*50a0*/  MOV R23, R24 ;  /* 0x0000001800177202 */ /* 0x000fe20000000f00 */
[----:B------:R-:W-:-:S07]  /*50b0*/  IMAD.MOV.U32 R27, RZ, RZ, R22 ;  /* 0x000000ffff1b7224 */ /* 0x000fce00078e0016 */
[----:B------:R-:W-:Y:S05]  /*50c0*/  WARPSYNC.COLLECTIVE R14, `(.L_x_8350) ;  /* 0x000000000e087348 */ /* 0x000fea0003c00000 */
[----:B------:R0:W1:Y:S02]  /*50d0*/  SHFL.DOWN P6, R22, R23, R20, R21 ;  /* 0x0800001417167389 */ /* 0x00006400000c0015 */
[----:B01----:R-:W-:Y:S05]  /*50e0*/  ENDCOLLECTIVE ;  /* 0x000000000000791b */ /* 0x003fea0003800000 */
.L_x_8350:
[----:B------:R-:W-:Y:S02]  /*50f0*/  IMAD.MOV.U32 R20, RZ, RZ, 0x4 ;  /* 0x00000004ff147424 */ /* 0x000fe400078e00ff */
[----:B------:R-:W-:-:S06]  /*5100*/  IMAD.MOV.U32 R26, RZ, RZ, R22 ;  /* 0x000000ffff1a7224 */ /* 0x000fcc00078e0016 */
[----:B------:R-:W0:Y:S02]  /*5110*/  DADD R26, R24, R26 ;  /* 0x00000000181a7229 */ /* 0x000e24000000001a */
[----:B0-----:R-:W-:-:S07]  /*5120*/  IMAD.MOV.U32 R23, RZ, RZ, R27 ;  /* 0x000000ffff177224 */ /* 0x001fce00078e001b */
[----:B------:R-:W-:Y:S05]  /*5130*/  WARPSYNC.COLLECTIVE R14, `(.L_x_8351) ;  /* 0x000000000e087348 */ /* 0x000fea0003c00000 */
[----:B------:R0:W1:Y:S02]  /*5140*/  SHFL.DOWN P6, R22, R23, R20, R21 ;  /* 0x0800001417167389 */ /* 0x00006400000c0015 */
[----:B01----:R-:W-:Y:S05]  /*5150*/  ENDCOLLECTIVE ;  /* 0x000000000000791b */ /* 0x003fea0003800000 */
.L_x_8351:
[----:B------:R-:W-:Y:S02]  /*5160*/  IMAD.MOV.U32 R23, RZ, RZ, R26 ;  /* 0x000000ffff177224 */ /* 0x000fe400078e001a */
[----:B------:R-:W-:-:S07]  /*5170*/  IMAD.MOV.U32 R29, RZ, RZ, R22 ;  /* 0x000000ffff1d7224 */ /* 0x000fce00078e0016 */
[----:B------:R-:W-:Y:S05]  /*5180*/  WARPSYNC.COLLECTIVE R14, `(.L_x_8352) ;  /* 0x000000000e087348 */ /* 0x000fea0003c00000 */
[----:B------:R0:W1:Y:S02]  /*5190*/  SHFL.DOWN P6, R22, R23, R20, R21 ;  /* 0x0800001417167389 */ /* 0x00006400000c0015 */
[----:B01----:R-:W-:Y:S05]  /*51a0*/  ENDCOLLECTIVE ;  /* 0x000000000000791b */ /* 0x003fea0003800000 */
.L_x_8352:
[----:B------:R-:W-:Y:S01]  /*51b0*/  MOV R20, 0x2 ;  /* 0x0000000200147802 */ /* 0x000fe20000000f00 */
[----:B------:R-:W-:-:S06]  /*51c0*/  IMAD.MOV.U32 R28, RZ, RZ, R22 ;  /* 0x000000ffff1c7224 */ /* 0x000fcc00078e0016 */
[----:B------:R-:W0:Y:S02]  /*51d0*/  DADD R28, R26, R28 ;  /* 0x000000001a1c7229 */ /* 0x000e24000000001c */
[----:B0-----:R-:W-:-:S07]  /*51e0*/  IMAD.MOV.U32 R23, RZ, RZ, R29 ;  /* 0x000000ffff177224 */ /* 0x001fce00078e001d */
[----:B------:R-:W-:Y:S05]  /*51f0*/  WARPSYNC.COLLECTIVE R14, `(.L_x_8353) ;  /* 0x000000000e087348 */ /* 0x000fea0003c00000 */
[----:B------:R0:W1:Y:S02]  /*5200*/  SHFL.DOWN P6, R22, R23, R20, R21 ;  /* 0x0800001417167389 */ /* 0x00006400000c0015 */
[----:B01----:R-:W-:Y:S05]  /*5210*/  ENDCOLLECTIVE ;  /* 0x000000000000791b */ /* 0x003fea0003800000 */
.L_x_8353:
[----:B------:R-:W-:Y:S02]  /*5220*/  IMAD.MOV.U32 R23, RZ, RZ, R28 ;  /* 0x000000ffff177224 */ /* 0x000fe400078e001c */
[----:B------:R-:W-:-:S07]  /*5230*/  IMAD.MOV.U32 R19, RZ, RZ, R22 ;  /* 0x000000ffff137224 */ /* 0x000fce00078e0016 */
[----:B------:R-:W-:Y:S05]  /*5240*/  WARPSYNC.COLLECTIVE R14, `(.L_x_8354) ;  /* 0x000000000e087348 */ /* 0x000fea0003c00000 */
[----:B------:R0:W1:Y:S02]  /*5250*/  SHFL.DOWN P6, R22, R23, R20, R21 ;  /* 0x0800001417167389 */ /* 0x00006400000c0015 */
[----:B01----:R-:W-:Y:S05]  /*5260*/  ENDCOLLECTIVE ;  /* 0x000000000000791b */ /* 0x003fea0003800000 */
.L_x_8354:
[----:B------:R-:W-:Y:S02]  /*5270*/  IMAD.MOV.U32 R20, RZ, RZ, 0x1 ;  /* 0x00000001ff147424 */ /* 0x000fe400078e00ff */
[----:B------:R-:W-:-:S06]  /*5280*/  IMAD.MOV.U32 R18, RZ, RZ, R22 ;  /* 0x000000ffff127224 */ /* 0x000fcc00078e0016 */
[----:B------:R-:W0:Y:S02]  /*5290*/  DADD R18, R28, R18 ;  /* 0x000000001c127229 */ /* 0x000e240000000012 */
[----:B0-----:R-:W-:-:S07]  /*52a0*/  IMAD.MOV.U32 R23, RZ, RZ, R19 ;  /* 0x000000ffff177224 */ /* 0x001fce00078e0013 */
[----:B------:R-:W-:Y:S05]  /*52b0*/  WARPSYNC.COLLECTIVE R14, `(.L_x_8355) ;  /* 0x000000000e087348 */ /* 0x000fea0003c00000 */
[----:B------:R0:W1:Y:S02]  /*52c0*/  SHFL.DOWN P6, R22, R23, R20, R21 ;  /* 0x0800001417167389 */ /* 0x00006400000c0015 */
[----:B01----:R-:W-:Y:S05]  /*52d0*/  ENDCOLLECTIVE ;  /* 0x000000000000791b */ /* 0x003fea0003800000 */
.L_x_8355:
[----:B------:R-:W-:Y:S02]  /*52e0*/  IMAD.MOV.U32 R23, RZ, RZ, R18 ;  /* 0x000000ffff177224 */ /* 0x000fe400078e0012 */
[----:B------:R-:W-:-:S07]  /*52f0*/  IMAD.MOV.U32 R24, RZ, RZ, R22 ;  /* 0x000000ffff187224 */ /* 0x000fce00078e0016 */
[----:B------:R-:W-:Y:S05]  /*5300*/  WARPSYNC.COLLECTIVE R14, `(.L_x_8356) ;  /* 0x000000000e087348 */ /* 0x000fea0003c00000 */
[----:B------:R0:W1:Y:S02]  /*5310*/  SHFL.DOWN P6, R22, R23, R20, R21 ;  /* 0x0800001417167389 */ /* 0x00006400000c0015 */
[----:B01----:R-:W-:Y:S05]  /*5320*/  ENDCOLLECTIVE ;  /* 0x000000000000791b */ /* 0x003fea0003800000 */
.L_x_8356:
[----:B------:R-:W-:Y:S05]  /*5330*/  BRA `(.L_x_8357) ;  /* 0xffffffd000e47947 */ /* 0x000fea000383ffff */
        .weak           $__internal_46_$__cuda_sm20_div_rn_f64_full
        .type           $__internal_46_$__cuda_sm20_div_rn_f64_full,@function
        .size           $__internal_46_$__cuda_sm20_div_rn_f64_full,(.L_x_11618 - $__internal_46_$__cuda_sm20_div_rn_f64_full)
$__internal_46_$__cuda_sm20_div_rn_f64_full:
[C---:B------:R-:W-:Y:S01]  /*5340*/  FSETP.GEU.AND P2, PT, |R21|.reuse, 1.469367938527859385e-39, PT ;  /* 0x001000001500780b */ /* 0x040fe20003f4e200 */
[----:B------:R-:W-:Y:S01]  /*5350*/  IMAD.MOV.U32 R25, RZ, RZ, 0x1ca00000 ;  /* 0x1ca00000ff197424 */ /* 0x000fe200078e00ff */
[----:B------:R-:W-:Y:S01]  /*5360*/  LOP3.LUT R24, R21, 0x7ff00000, RZ, 0xc0, !PT ;  /* 0x7ff0000015187812 */ /* 0x000fe200078ec0ff */
[----:B------:R-:W-:Y:S01]  /*5370*/  IMAD.MOV.U32 R22, RZ, RZ, R20 ;  /* 0x000000ffff167224 */ /* 0x000fe200078e0014 */
[C---:B------:R-:W-:Y:S01]  /*5380*/  LOP3.LUT R27, R15.reuse, 0x7ff00000, RZ, 0xc0, !PT ;  /* 0x7ff000000f1b7812 */ /* 0x040fe200078ec0ff */
[----:B------:R-:W-:Y:S01]  /*5390*/  BSSY.RECONVERGENT B2, `(.L_x_8358) ;  /* 0x0000079000027945 */ /* 0x000fe20003800200 */
[C---:B------:R-:W-:Y:S01]  /*53a0*/  FSETP.GEU.AND P0, PT, |R15|.reuse, 1.469367938527859385e-39, PT ;  /* 0x001000000f00780b */ /* 0x040fe20003f0e200 */
[----:B------:R-:W-:Y:S01]  /*53b0*/  IMAD.MOV.U32 R26, RZ, RZ, R24 ;  /* 0x000000ffff1a7224 */ /* 0x000fe200078e0018 */
[----:B------:R-:W-:Y:S02]  /*53c0*/  ISETP.GE.U32.AND P1, PT, R24, R27, PT ;  /* 0x0000001b1800720c */ /* 0x000fe40003f26070 */
[----:B------:R-:W-:-:S03]  /*53d0*/  LOP3.LUT R2, R15, 0x800fffff, RZ, 0xc0, !PT ;  /* 0x800fffff0f027812 */ /* 0x000fc600078ec0ff */
[----:B------:R-:W-:Y:S01]  /*53e0*/  @!P2 LOP3.LUT R23, R15, 0x7ff00000, RZ, 0xc0, !PT ;  /* 0x7ff000000f17a812 */ /* 0x000fe200078ec0ff */
[----:B------:R-:W-:Y:S01]  /*53f0*/  @!P2 IMAD.MOV.U32 R28, RZ, RZ, RZ ;  /* 0x000000ffff1ca224 */ /* 0x000fe200078e00ff */
[----:B------:R-:W-:Y:S02]  /*5400*/  LOP3.LUT R3, R2, 0x3ff00000, RZ, 0xfc, !PT ;  /* 0x3ff0000002037812 */ /* 0x000fe400078efcff */
[----:B------:R-:W-:Y:S02]  /*5410*/  @!P2 ISETP.GE.U32.AND P3, PT, R24, R23, PT ;  /* 0x000000171800a20c */ /* 0x000fe40003f66070 */
[C---:B------:R-:W-:Y:S02]  /*5420*/  SEL R23, R25.reuse, 0x63400000, !P1 ;  /* 0x6340000019177807 */ /* 0x040fe40004800000 */
[----:B------:R-:W-:Y:S02]  /*5430*/  @!P2 SEL R29, R25, 0x63400000, !P3 ;  /* 0x63400000191da807 */ /* 0x000fe40005800000 */
[----:B------:R-:W-:-:S02]  /*5440*/  MOV R2, R14 ;  /* 0x0000000e00027202 */ /* 0x000fc40000000f00 */
[--C-:B------:R-:W-:Y:S02]  /*5450*/  @!P2 LOP3.LUT R29, R29, 0x80000000, R21.reuse, 0xf8, !PT ;  /* 0x800000001d1da812 */ /* 0x100fe400078ef815 */
[----:B------:R-:W-:Y:S02]  /*5460*/  LOP3.LUT R23, R23, 0x800fffff, R21, 0xf8, !PT ;  /* 0x800fffff17177812 */ /* 0x000fe400078ef815 */
[----:B------:R-:W-:Y:S01]  /*5470*/  @!P2 LOP3.LUT R29, R29, 0x100000, RZ, 0xfc, !PT ;  /* 0x001000001d1da812 */ /* 0x000fe200078efcff */
[----:B------:R-:W0:Y:S02]  /*5480*/  @!P0 DMUL R2, R14, 8.98846567431157953865e+307 ;  /* 0x7fe000000e028828 */ /* 0x000e240000000000 */
[----:B0-----:R-:W-:-:S15]  /*5490*/  @!P0 LOP3.LUT R27, R3, 0x7ff00000, RZ, 0xc0, !PT ;  /* 0x7ff00000031b8812 */ /* 0x001fde00078ec0ff */
[----:B------:R-:W-:-:S15]  /*54a0*/  NOP ;  /* 0x0000000000007918 */ /* 0x000fde0000000000 */
[----:B------:R-:W-:-:S15]  /*54b0*/  NOP ;  /* 0x0000000000007918 */ /* 0x000fde0000000000 */
[----:B------:R-:W-:-:S15]  /*54c0*/  NOP ;  /* 0x0000000000007918 */ /* 0x000fde0000000000 */
[----:B------:R-:W-:-:S02]  /*54d0*/  NOP ;  /* 0x0000000000007918 */ /* 0x000fc40000000000 */
        /* <DEDUP_REMOVED lines=52> */
[----:B------:R-:W-:-:S04]  /*5820*/  SEL R25, R25, 0x63400000, !P0 ;  /* 0x6340000019197807 */ /* 0x000fc80004000000 */
[----:B------:R-:W-:Y:S01]  /*5830*/  IADD3 R26, PT, PT, -R25, R20, RZ ;  /* 0x00000014191a7210 */ /* 0x000fe20007ffe1ff */
[----:B------:R-:W-:-:S04]  /*5840*/  IMAD.MOV.U32 R20, RZ, RZ, RZ ;  /* 0x000000ffff147224 */ /* 0x000fc800078e00ff */
        /* <DEDUP_REMOVED lines=24> */
.L_x_8359:
        /* <DEDUP_REMOVED lines=16> */
.L_x_8362:
[----:B------:R-:W-:Y:S01]  /*5ad0*/  LOP3.LUT R25, R15, 0x80000, RZ, 0xfc, !PT ;  /* 0x000800000f197812 */ /* 0x000fe200078efcff */
[----:B------:R-:W-:Y:S01]  /*5ae0*/  IMAD.MOV.U32 R24, RZ, RZ, R14 ;  /* 0x000000ffff187224 */ /* 0x000fe200078e000e */
[----:B------:R-:W-:Y:S06]  /*5af0*/  BRA `(.L_x_8360) ;  /* 0x0000000000087947 */ /* 0x000fec0003800000 */
.L_x_8361:
[----:B------:R-:W-:Y:S01]  /*5b00*/  LOP3.LUT R25, R21, 0x80000, RZ, 0xfc, !PT ;  /* 0x0008000015197812 */ /* 0x000fe200078efcff */
[----:B------:R-:W-:-:S07]  /*5b10*/  IMAD.MOV.U32 R24, RZ, RZ, R20 ;  /* 0x000000ffff187224 */ /* 0x000fce00078e0014 */
.L_x_8360:
[----:B------:R-:W-:Y:S05]  /*5b20*/  BSYNC.RECONVERGENT B2 ;  /* 0x0000000000027941 */ /* 0x000fea0003800200 */
.L_x_8358:
[----:B------:R-:W-:Y:S02]  /*5b30*/  IMAD.MOV.U32 R2, RZ, RZ, R0 ;  /* 0x000000ffff027224 */ /* 0x000fe400078e0000 */
[----:B------:R-:W-:-:S04]  /*5b40*/  IMAD.MOV.U32 R3, RZ, RZ, 0x0 ;  /* 0x00000000ff037424 */ /* 0x000fc800078e00ff */
[----:B------:R-:W-:Y:S05]  /*5b50*/  RET.REL.NODEC R2 `(_ZN2at6native43_GLOBAL__N__9ae7fba5_10_SoftMax_cu_9f978f6322cunn_SoftMaxForwardRegIdddNS1_22SoftMaxForwardEpilogueElLi3EEEvPT1_PKT_T3_) ;  /* 0xffffffa402287950 */ /* 0x000fea0003c3ffff */
.L_x_8363:
        /* <DEDUP_REMOVED lines=10> */
.L_x_11618:


//--------------------- .text._ZN2at6native43_GLOBAL__N__9ae7fba5_10_SoftMax_cu_9f978f6322cunn_SoftMaxForwardRegIdddNS1_22SoftMaxForwardEpilogueElLi2EEEvPT1_PKT_T3_ --------------------------
	.section	.text._ZN2at6native43_GLOBAL__N__9ae7fba5_10_SoftMax_cu_9f978f6322cunn_SoftMaxForwardRegIdddNS1_22SoftMaxForwardEpilogueElLi2EEEvPT1_PKT_T3_,"ax",@progbits
	.align	128
.text._ZN2at6native43_GLOBAL__N__9ae7fba5_10_SoftMax_cu_9f978f6322cunn_SoftMaxForwardRegIdddNS1_22SoftMaxForwardEpilogueElLi2EEEvPT1_PKT_T3_:
        .type           _ZN2at6native43_GLOBAL__N__9ae7fba5_10_SoftMax_cu_9f978f6322cunn_SoftMaxForwardRegIdddNS1_22SoftMaxForwardEpilogueElLi2EEEvPT1_PKT_T3_,@function
        .size           _ZN2at6native43_GLOBAL__N__9ae7fba5_10_SoftMax_cu_9f978f6322cunn_SoftMaxForwardRegIdddNS1_22SoftMaxForwardEpilogueElLi2EEEvPT1_PKT_T3_,(.L_x_11620 - _ZN2at6native43_GLOBAL__N__9ae7fba5_10_SoftMax_cu_9f978f6322cunn_SoftMaxForwardRegIdddNS1_22SoftMaxForwardEpilogueElLi2EEEvPT1_PKT_T3_)
        .other          _ZN2at6native43_GLOBAL__N__9ae7fba5_10_SoftMax_cu_9f978f6322cunn_SoftMaxForwardRegIdddNS1_22SoftMaxForwardEpilogueElLi2EEEvPT1_PKT_T3_,@"STO_CUDA_ENTRY STV_DEFAULT"
_ZN2at6native43_GLOBAL__N__9ae7fba5_10_SoftMax_cu_9f978f6322cunn_SoftMaxForwardRegIdddNS1_22SoftMaxForwardEpilogueElLi2EEEvPT1_PKT_T3_:
        /* <DEDUP_REMOVED lines=10> */
[----:B------:R-:W-:Y:S02]  /*00a0*/  ISETP.GE.AND.EX P0, PT, RZ, R0, PT, P0 ;  /* 0x00000000ff00720c */ /* 0x000fe40003f06300 */
[----:B------:R-:W-:-:S04]  /*00b0*/  ISETP.GE.U32.AND P1, PT, R16, R5, PT ;  /* 0x000000051000720c */ /* 0x000fc80003f26070 */
[----:B------:R-:W-:-:S07]  /*00c0*/  ISETP.GE.AND.EX P1, PT, RZ, R0, PT, P1 ;  /* 0x00000000ff00720c */ /* 0x000fce0003f26310 */
[----:B------:R-:W0:Y:S01]  /*00d0*/  @!P0 LDC.64 R8, c[0x0][0x388] ;  /* 0x0000e200ff088b82 */ /* 0x000e220000000a00 */
[----:B------:R-:W-:Y:S02]  /*00e0*/  @!P0 IMAD.MOV.U32 R19, RZ, RZ, RZ ;  /* 0x000000ffff138224 */ /* 0x000fe400078e00ff */
[----:B-1----:R-:W-:-:S05]  /*00f0*/  @!P0 IMAD.WIDE.U32 R6, R5, UR7, R18 ;  /* 0x0000000705068c25 */ /* 0x002fca000f8e0012 */
[----:B------:R-:W1:Y:S01]  /*0100*/  @!P1 LDC.64 R10, c[0x0][0x388] ;  /* 0x0000e200ff0a9b82 */ /* 0x000e620000000a00 */
[----:B------:R-:W-:Y:S02]  /*0110*/  @!P0 IMAD R4, R0, UR7, R7 ;  /* 0x0000000700048c24 */ /* 0x000fe4000f8e0207 */
[----:B------:R-:W-:Y:S01]  /*0120*/  @!P1 IMAD.MOV.U32 R17, RZ, RZ, RZ ;  /* 0x000000ffff119224 */ /* 0x000fe200078e00ff */
[----:B0-----:R-:W-:-:S04]  /*0130*/  @!P0 LEA R8, P2, R6, R8, 0x3 ;  /* 0x0000000806088211 */ /* 0x001fc800078418ff */
[----:B------:R-:W-:Y:S01]  /*0140*/  @!P0 LEA.HI.X R9, R6, R9, R4, 0x3, P2 ;  /* 0x0000000906098211 */ /* 0x000fe200010f1c04 */
[----:B------:R-:W-:-:S04]  /*0150*/  @!P1 IMAD.WIDE.U32 R6, R5, UR7, R16 ;  /* 0x0000000705069c25 */ /* 0x000fc8000f8e0010 */
[----:B---3--:R-:W2:Y:S01]  /*0160*/  @!P0 LDG.E.64 R2, desc[UR8][R8.64] ;  /* 0x0000000808028981 */ /* 0x008ea2000c1e1b00 */
[----:B------:R-:W-:Y:S01]  /*0170*/  @!P1 IMAD R4, R0, UR7, R7 ;  /* 0x0000000700049c24 */ /* 0x000fe2000f8e0207 */
[----:B-1----:R-:W-:-:S04]  /*0180*/  @!P1 LEA R10, P2, R6, R10, 0x3 ;  /* 0x0000000a060a9211 */ /* 0x002fc800078418ff */
[----:B------:R-:W-:-:S05]  /*0190*/  @!P1 LEA.HI.X R11, R6, R11, R4, 0x3, P2 ;  /* 0x0000000b060b9211 */ /* 0x000fca00010f1c04 */
[----:B------:R-:W3:Y:S01]  /*01a0*/  @!P1 LDG.E.64 R14, desc[UR8][R10.64] ;  /* 0x000000080a0e9981 */ /* 0x000ee2000c1e1b00 */
[----:B------:R-:W-:Y:S01]  /*01b0*/  @!P0 MOV R7, 0x7fefffff ;  /* 0x7fefffff00078802 */ /* 0x000fe20000000f00 */
[----:B------:R-:W-:Y:S01]  /*01c0*/  @!P0 IMAD.MOV.U32 R6, RZ, RZ, -0x1 ;  /* 0xffffffffff068424 */ /* 0x000fe200078e00ff */
[----:B------:R-:W0:Y:S01]  /*01d0*/  S2UR UR6, SR_CgaCtaId ;  /* 0x00000000000679c3 */ /* 0x000e220000008800 */
[----:B------:R-:W-:Y:S01]  /*01e0*/  UMOV UR4, 0x400 ;  /* 0x0000040000047882 */ /* 0x000fe20000000000 */
[----:B------:R-:W-:Y:S01]  /*01f0*/  USHF.R.U32.HI UR5, URZ, 0x5, UR5 ;  /* 0x00000005ff057899 */ /* 0x000fe20008011605 */
[----:B------:R-:W-:-:S05]  /*0200*/  @!P0 IMAD.MOV.U32 R13, RZ, RZ, R7 ;  /* 0x000000ffff0d8224 */ /* 0x000fca00078e0007 */
[----:B------:R-:W-:Y:S01]  /*0210*/  @!P0 LOP3.LUT R21, R13, 0x80000, RZ, 0xfc, !PT ;  /* 0x000800000d158812 */ /* 0x000fe200078efcff */
[----:B0-----:R-:W-:Y:S01]  /*0220*/  ULEA UR4, UR6, UR4, 0x18 ;  /* 0x0000000406047291 */ /* 0x001fe2000f8ec0ff */
[----:B------:R-:W-:Y:S01]  /*0230*/  BAR.SYNC.DEFER_BLOCKING 0x0 ;  /* 0x0000000000007b1d */ /* 0x000fe20000010000 */
[----:B--2---:R-:W-:-:S05]  /*0240*/  @!P0 IMAD.MOV.U32 R4, RZ, RZ, R3 ;  /* 0x000000ffff048224 */ /* 0x004fca00078e0003 */
[----:B------:R0:W1:Y:S02]  /*0250*/  @!P0 DSETP.MAX.AND P2, P3, R2, -R6, PT ;  /* 0x800000060200822a */ /* 0x0000640003b4f000 */
[----:B0-----:R-:W-:Y:S01]  /*0260*/  IMAD.MOV.U32 R7, RZ, RZ, -0x100001 ;  /* 0xffefffffff077424 */ /* 0x001fe200078e00ff */
[----:B-1----:R-:W-:Y:S01]  /*0270*/  @!P0 FSEL R12, R4, -R13, P2 ;  /* 0x8000000d040c8208 */ /* 0x002fe20001000000 */
[----:B------:R-:W-:-:S03]  /*0280*/  @!P0 IMAD.MOV.U32 R4, RZ, RZ, R2 ;  /* 0x000000ffff048224 */ /* 0x000fc600078e0002 */
[----:B------:R-:W-:Y:S02]  /*0290*/  @!P0 SEL R21, R21, R12, P3 ;  /* 0x0000000c15158207 */ /* 0x000fe40001800000 */
[----:B------:R-:W-:Y:S01]  /*02a0*/  @!P0 SEL R4, R4, R6, P2 ;  /* 0x0000000604048207 */ /* 0x000fe20001000000 */
[----:B------:R-:W-:Y:S01]  /*02b0*/  IMAD.MOV.U32 R6, RZ, RZ, -0x1 ;  /* 0xffffffffff067424 */ /* 0x000fe200078e00ff */
[----:B------:R-:W-:Y:S01]  /*02c0*/  @!P0 MOV R7, R21 ;  /* 0x0000001500078202 */ /* 0x000fe20000000f00 */
[----:B---3--:R-:W-:Y:S02]  /*02d0*/  @!P1 IMAD.MOV.U32 R9, RZ, RZ, R15 ;  /* 0x000000ffff099224 */ /* 0x008fe400078e000f */
[----:B------:R-:W-:Y:S02]  /*02e0*/  @!P0 IMAD.MOV.U32 R6, RZ, RZ, R4 ;  /* 0x000000ffff068224 */ /* 0x000fe400078e0004 */
[----:B------:R-:W-:Y:S01]  /*02f0*/  @!P1 IMAD.MOV.U32 R4, RZ, RZ, R7 ;  /* 0x000000ffff049224 */ /* 0x000fe200078e0007 */
[----:B------:R-:W-:-:S15]  /*0300*/  @!P1 LOP3.LUT R11, R9, 0x80000, RZ, 0xfc, !PT ;  /* 0x00080000090b9812 */ /* 0x000fde00078efcff */
[----:B------:R-:W-:-:S15]  /*0310*/  NOP ;  /* 0x0000000000007918 */ /* 0x000fde0000000000 */
[----:B------:R-:W-:-:S15]  /*0320*/  NOP ;  /* 0x0000000000007918 */ /* 0x000fde0000000000 */
[----:B------:R-:W-:-:S02]  /*0330*/  NOP ;  /* 0x0000000000007918 */ /* 0x000fc40000000000 */
        /* <DEDUP_REMOVED lines=25> */
[----:B------:R-:W-:Y:S02]  /*04d0*/  IMAD.MOV.U32 R10, RZ, RZ, -0x1 ;  /* 0xffffffffff0a7424 */ /* 0x000fe400078e00ff */
        /* <DEDUP_REMOVED lines=16> */
[C---:B------:R-:W-:Y:S01]  /*05e0*/  LEA.HI R9, R18.reuse, UR4, RZ, 0x1e ;  /* 0x0000000412097c11 */ /* 0x040fe2000f8ff0ff */
[----:B------:R-:W-:Y:S01]  /*05f0*/  SHFL.DOWN PT, R7, R21, 0x1, 0x1f ;  /* 0x08201f0015077f89 */ /* 0x000fe200000e0000 */
[----:B------:R-:W-:-:S03]  /*0600*/  ISETP.GE.U32.AND P2, PT, R18, UR5, PT ;  /* 0x0000000512007c0c */ /* 0x000fc6000bf46070 */
[----:B------:R-:W0:-:S15]  /*0610*/  SHFL.DOWN PT, R6, R20, 0x1, 0x1f ;  /* 0x08201f0014067f89 */ /* 0x000e1e00000e0000 */
[----:B------:R-:W-:-:S15]  /*0620*/  NOP ;  /* 0x0000000000007918 */ /* 0x000fde0000000000 */
[----:B------:R-:W-:-:S15]  /*0630*/  NOP ;  /* 0x0000000000007918 */ /* 0x000fde0000000000 */
[----:B------:R-:W-:-:S08]  /*0640*/  NOP ;  /* 0x0000000000007918 */ /* 0x000fd00000000000 */
[----:B0-----:R-:W0:Y:S02]  /*0650*/  DSETP.GEU.AND P4, PT, R20, R6, PT ;  /* 0x000000061400722a */ /* 0x001e240003f8e000 */
[----:B0-----:R-:W-:Y:S02]  /*0660*/  FSEL R6, R6, R20, !P4 ;  /* 0x0000001406067208 */ /* 0x001fe40006000000 */
[----:B------:R-:W-:Y:S02]  /*0670*/  FSEL R7, R7, R21, !P4 ;  /* 0x0000001507077208 */ /* 0x000fe40006000000 */
        /* <DEDUP_REMOVED lines=37> */
[----:B0-----:R-:W-:Y:S01]  /*08d0*/  MOV R7, R12 ;  /* 0x0000000c00077202 */ /* 0x001fe20000000f00 */
[----:B-1----:R-:W-:-:S15]  /*08e0*/  IMAD.MOV.U32 R6, RZ, RZ, R26 ;  /* 0x000000ffff067224 */ /* 0x002fde00078e001a */
[----:B------:R-:W-:-:S15]  /*08f0*/  NOP ;  /* 0x0000000000007918 */ /* 0x000fde0000000000 */
[----:B------:R-:W-:-:S15]  /*0900*/  NOP ;  /* 0x0000000000007918 */ /* 0x000fde0000000000 */
[----:B------:R-:W-:-:S06]  /*0910*/  NOP ;  /* 0x0000000000007918 */ /* 0x000fcc0000000000 */
[----:B------:R-:W0:Y:S02]  /*0920*/  DSETP.GEU.AND P5, PT, R10, R6, PT ;  /* 0x000000060a00722a */ /* 0x000e240003fae000 */
[----:B0-----:R-:W-:Y:S02]  /*0930*/  FSEL R12, R12, R11, !P5 ;  /* 0x0000000b0c0c7208 */ /* 0x001fe40006800000 */
[----:B------:R-:W-:-:S03]  /*0940*/  FSEL R13, R26, R10, !P5 ;  /* 0x0000000a1a0d7208 */ /* 0x000fc60006800000 */
[----:B------:R0:W1:Y:S04]  /*0950*/  SHFL.DOWN PT, R10, R12, 0x1, 0x1f ;  /* 0x08201f000c0a7f89 */ /* 0x00006800000e0000 */
[----:B------:R0:W2:Y:S02]  /*0960*/  SHFL.DOWN PT, R26, R13, 0x1, 0x1f ;  /* 0x08201f000d1a7f89 */ /* 0x0000a400000e0000 */
.L_x_8397:
[----:B------:R-:W-:Y:S01]  /*0970*/  ISETP.NE.AND P6, PT, R18, RZ, PT ;  /* 0x000000ff1200720c */ /* 0x000fe20003fc5270 */
[----:B--2---:R-:W-:Y:S02]  /*0980*/  IMAD.MOV.U32 R6, RZ, RZ, R26 ;  /* 0x000000ffff067224 */ /* 0x004fe400078e001a */
[----:B-1----:R-:W-:Y:S02]  /*0990*/  IMAD.MOV.U32 R7, RZ, RZ, R10 ;  /* 0x000000ffff077224 */ /* 0x002fe400078e000a */
[----:B------:R-:W-:Y:S02]  /*09a0*/  IMAD.MOV.U32 R8, RZ, RZ, R13 ;  /* 0x000000ffff087224 */ /* 0x000fe400078e000d */
[----:B------:R-:W-:-:S06]  /*09b0*/  IMAD.MOV.U32 R9, RZ, RZ, R12 ;  /* 0x000000ffff097224 */ /* 0x000fcc00078e000c */
[----:B------:R-:W1:Y:S01]  /*09c0*/  DSETP.GEU.AND P5, PT, R8, R6, PT ;  /* 0x000000060800722a */ /* 0x000e620003fae000 */
[----:B------:R-:W-:Y:S02]  /*09d0*/  @!P6 PLOP3.LUT P3, PT, PT, PT, PT, 0x80, 0x8 ;  /* 0x000000000008e81c */ /* 0x000fe40003f6f070 */
[----:B-1----:R-:W-:Y:S02]  /*09e0*/  FSEL R6, R26, R13, !P5 ;  /* 0x0000000d1a067208 */ /* 0x002fe40006800000 */
[----:B------:R-:W-:-:S05]  /*09f0*/  FSEL R7, R10, R12, !P5 ;  /* 0x0000000c0a077208 */ /* 0x000fca0006800000 */
[----:B------:R2:W-:Y:S04]  /*0a00*/  @!P6 STS.64 [UR4], R6 ;  /* 0x00000006ff00e988 */ /* 0x0005e80008000a04 */
.L_x_8364:
[----:B------:R-:W-:Y:S05]  /*0a10*/  WARPSYNC.ALL ;  /* 0x0000000000007948 */ /* 0x000fea0003800000 */
[----:B------:R-:W-:Y:S01]  /*0a20*/  BAR.SYNC.DEFER_BLOCKING 0x0 ;  /* 0x0000000000007b1d */ /* 0x000fe20000010000 */
[----:B0-2---:R-:W-:-:S05]  /*0a30*/  CS2R R6, SRZ ;  /* 0x0000000000067805 */ /* 0x005fca000001ff00 */
[----:B------:R-:W-:Y:S01]  /*0a40*/  BSSY.RECONVERGENT B0, `(.L_x_8366) ;  /* 0x0000081000007945 */ /* 0x000fe20003800200 */
[----:B------:R-:W0:Y:S03]  /*0a50*/  LDS.64 R12, [UR4] ;  /* 0x00000004ff0c7984 */ /* 0x000e260008000a00 */
        /* <DEDUP_REMOVED lines=124> */
[----:B------:R0:W1:Y:S02]  /*1220*/  @!P5 DMUL R10, R20, R6 ;  /* 0x00000006140ad228 */ /* 0x0000640000000000 */
.L_x_8369:
[----:B------:R-:W-:Y:S05]  /*1230*/  BSYNC.RECONVERGENT B1 ;  /* 0x0000000000017941 */ /* 0x000fea0003800200 */
.L_x_8368:
[----:B01----:R2:W3:Y:S02]  /*1240*/  DADD R6, RZ, R10 ;  /* 0x00000000ff067229 */ /* 0x0034e4000000000a */
.L_x_8367:
[----:B------:R-:W-:Y:S05]  /*1250*/  BSYNC.RECONVERGENT B0 ;  /* 0x0000000000007941 */ /* 0x000fea0003800200 */
.L_x_8366:
[----:B------:R-:W-:Y:S04]  /*1260*/  BSSY.RECONVERGENT B0, `(.L_x_8370) ;  /* 0x0000080000007945 */ /* 0x000fe80003800200 */
[----:B------:R-:W-:Y:S05]  /*1270*/  @P1 BRA `(.L_x_8371) ;  /* 0x0000000400f81947 */ /* 0x000fea0003800000 */
[----:B-12---:R-:W-:Y:S01]  /*1280*/  IMAD.MOV.U32 R10, RZ, RZ, 0x652b82fe ;  /* 0x652b82feff0a7424 */ /* 0x006fe200078e00ff */
        /* <DEDUP_REMOVED lines=123> */
.L_x_8373:
[----:B------:R-:W-:Y:S05]  /*1a40*/  BSYNC.RECONVERGENT B1 ;  /* 0x0000000000017941 */ /* 0x000fea0003800200 */
.L_x_8372:
[----:B-1-3--:R4:W1:Y:S02]  /*1a50*/  DADD R6, R6, R20 ;  /* 0x0000000006067229 */ /* 0x00a8640000000014 */
.L_x_8371:
[----:B------:R-:W-:Y:S05]  /*1a60*/  BSYNC.RECONVERGENT B0 ;  /* 0x0000000000007941 */ /* 0x000fea0003800200 */
.L_x_8370:
[----:B01-3--:R-:W-:Y:S01]  /*1a70*/  SHFL.DOWN PT, R9, R7, 0x10, 0x1f ;  /* 0x0a001f0007097f89 */ /* 0x00bfe200000e0000 */
[----:B------:R-:W-:Y:S03]  /*1a80*/  BSSY B0, `(.L_x_8374) ;  /* 0x0000040000007945 */ /* 0x000fe60003800000 */
[----:B------:R-:W0:Y:S01]  /*1a90*/  SHFL.DOWN PT, R8, R6, 0x10, 0x1f ;  /* 0x0a001f0006087f89 */ /* 0x000e2200000e0000 */
[----:B------:R-:W-:Y:S06]  /*1aa0*/  BAR.SYNC.DEFER_BLOCKING 0x0 ;  /* 0x0000000000007b1d */ /* 0x000fec0000010000 */
[----:B0-----:R-:W2:Y:S02]  /*1ab0*/  DADD R8, R8, R6 ;  /* 0x0000000008087229 */ /* 0x001ea40000000006 */
[----:B--2---:R-:W-:Y:S04]  /*1ac0*/  SHFL.DOWN PT, R11, R9, 0x8, 0x1f ;  /* 0x09001f00090b7f89 */ /* 0x004fe800000e0000 */
[----:B------:R-:W4:-:S15]  /*1ad0*/  SHFL.DOWN PT, R10, R8, 0x8, 0x1f ;  /* 0x09001f00080a7f89 */ /* 0x000f1e00000e0000 */
[----:B------:R-:W-:-:S15]  /*1ae0*/  NOP ;  /* 0x0000000000007918 */ /* 0x000fde0000000000 */
[----:B------:R-:W-:-:S15]  /*1af0*/  NOP ;  /* 0x0000000000007918 */ /* 0x000fde0000000000 */
[----:B------:R-:W-:-:S13]  /*1b00*/  NOP ;  /* 0x0000000000007918 */ /* 0x000fda0000000000 */
[----:B----4-:R-:W0:Y:S02]  /*1b10*/  DADD R20, R8, R10 ;  /* 0x0000000008147229 */ /* 0x010e24000000000a */
[----:B0-----:R-:W-:Y:S01]  /*1b20*/  SHFL.DOWN PT, R11, R21, 0x4, 0x1f ;  /* 0x08801f00150b7f89 */ /* 0x001fe200000e0000 */
[----:B------:R-:W-:-:S03]  /*1b30*/  LOP3.LUT R9, R18, 0x1f, RZ, 0xc0, !PT ;  /* 0x0000001f12097812 */ /* 0x000fc600078ec0ff */
[----:B------:R-:W0:Y:S01]  /*1b40*/  SHFL.DOWN PT, R10, R20, 0x4, 0x1f ;  /* 0x08801f00140a7f89 */ /* 0x000e2200000e0000 */
[----:B------:R-:W-:Y:S02]  /*1b50*/  ISETP.NE.AND P1, PT, R9, RZ, PT ;  /* 0x000000ff0900720c */ /* 0x000fe40003f25270 */
[----:B------:R-:W-:-:S15]  /*1b60*/  LEA.HI R9, R18, UR4, RZ, 0x1e ;  /* 0x0000000412097c11 */ /* 0x000fde000f8ff0ff */
        /* <DEDUP_REMOVED lines=43> */
[----:B-1----:R-:W0:Y:S02]  /*1e20*/  DADD R10, R24, R10 ;  /* 0x00000000180a7229 */ /* 0x002e24000000000a */
[----:B0-----:R0:W1:Y:S04]  /*1e30*/  SHFL.DOWN PT, R4, R11, 0x1, 0x1f ;  /* 0x08201f000b047f89 */ /* 0x00106800000e0000 */
[----:B------:R0:W2:Y:S02]  /*1e40*/  SHFL.DOWN PT, R26, R10, 0x1, 0x1f ;  /* 0x08201f000a1a7f89 */ /* 0x0000a400000e0000 */
.L_x_8408:
[----:B--2---:R-:W-:Y:S01]  /*1e50*/  IMAD.MOV.U32 R6, RZ, RZ, R26 ;  /* 0x000000ffff067224 */ /* 0x004fe200078e001a */
[----:B-1----:R-:W-:-:S06]  /*1e60*/  MOV R7, R4 ;  /* 0x0000000400077202 */ /* 0x002fcc0000000f00 */
[----:B0-----:R2:W3:Y:S02]  /*1e70*/  DADD R10, R10, R6 ;  /* 0x000000000a0a7229 */ /* 0x0014e40000000006 */
.L_x_8375:
[----:B------:R-:W-:Y:S05]  /*1e80*/  BSYNC B0 ;  /* 0x0000000000007941 */ /* 0x000fea0003800000 */
.L_x_8374:
[----:B-1-3--:R1:W-:Y:S01]  /*1e90*/  @P3 STS.64 [UR4], R10 ;  /* 0x0000000aff003988 */ /* 0x00a3e20008000a04 */
[----:B------:R-:W-:Y:S05]  /*1ea0*/  WARPSYNC.ALL ;  /* 0x0000000000007948 */ /* 0x000fea0003800000 */
        /* <DEDUP_REMOVED lines=154> */
.L_x_8380:
[----:B------:R-:W-:Y:S05]  /*2850*/  BSYNC.RECONVERGENT B1 ;  /* 0x0000000000017941 */ /* 0x000fea0003800200 */
.L_x_8379:
        /* <DEDUP_REMOVED lines=23> */
[----:B-1----:R-:W-:Y:S05]  /*29d0*/  CALL.REL.NOINC `($__internal_47_$__cuda_sm20_div_rn_f64_full) ;  /* 0x0000001400687944 */ /* 0x002fea0003c00000 */
[----:B------:R-:W-:Y:S01]  /*29e0*/  IMAD.MOV.U32 R2, RZ, RZ, R4 ;  /* 0x000000ffff027224 */ /* 0x000fe200078e0004 */
[----:B------:R-:W-:-:S07]  /*29f0*/  MOV R3, R5 ;  /* 0x0000000500037202 */ /* 0x000fce0000000f00 */
.L_x_8382:
[----:B------:R-:W-:Y:S05]  /*2a00*/  BSYNC.RECONVERGENT B1 ;  /* 0x0000000000017941 */ /* 0x000fea0003800200 */
.L_x_8381:
        /* <DEDUP_REMOVED lines=11> */
.L_x_8378:
[----:B------:R-:W-:Y:S05]  /*2ac0*/  BSYNC.RECONVERGENT B0 ;  /* 0x0000000000007941 */ /* 0x000fea0003800200 */
.L_x_8377:
[----:B------:R-:W-:-:S04]  /*2ad0*/  ISETP.GE.U32.AND P0, PT, R16, R5, PT ;  /* 0x000000051000720c */ /* 0x000fc80003f06070 */
[----:B------:R-:W-:-:S13]  /*2ae0*/  ISETP.GE.AND.EX P0, PT, RZ, R0, PT, P0 ;  /* 0x00000000ff00720c */ /* 0x000fda0003f06300 */
[----:B------:R-:W-:Y:S05]  /*2af0*/  @P0 EXIT ;  /* 0x000000000000094d */ /* 0x000fea0003800000 */
[----:B0--3--:R-:W0:Y:S01]  /*2b00*/  MUFU.RCP64H R9, R11 ;  /* 0x0000000b00097308 */ /* 0x009e220000001800 */
        /* <DEDUP_REMOVED lines=148> */
.L_x_8384:
[----:B------:R-:W-:Y:S05]  /*3450*/  BSYNC.RECONVERGENT B0 ;  /* 0x0000000000007941 */ /* 0x000fea0003800200 */
.L_x_8383:
[----:B0-2---:R-:W-:Y:S01]  /*3460*/  IMAD.MOV.U32 R8, RZ, RZ, R6 ;  /* 0x000000ffff087224 */ /* 0x005fe200078e0006 */
        /* <DEDUP_REMOVED lines=22> */
[----:B-1----:R-:W-:Y:S05]  /*35d0*/  CALL.REL.NOINC `($__internal_47_$__cuda_sm20_div_rn_f64_full) ;  /* 0x0000000800687944 */ /* 0x002fea0003c00000 */
[----:B------:R-:W-:Y:S02]  /*35e0*/  IMAD.MOV.U32 R2, RZ, RZ, R4 ;  /* 0x000000ffff027224 */ /* 0x000fe400078e0004 */
[----:B------:R-:W-:-:S07]  /*35f0*/  IMAD.MOV.U32 R3, RZ, RZ, R5 ;  /* 0x000000ffff037224 */ /* 0x000fce00078e0005 */
.L_x_8386:
[----:B------:R-:W-:Y:S05]  /*3600*/  BSYNC.RECONVERGENT B0 ;  /* 0x0000000000007941 */ /* 0x000fea0003800200 */
.L_x_8385:
        /* <DEDUP_REMOVED lines=9> */
.L_x_8365:
[----:B01----:R-:W-:Y:S01]  /*36a0*/  MOV R9, R11 ;  /* 0x0000000b00097202 */ /* 0x003fe20000000f00 */
[----:B------:R-:W-:Y:S02]  /*36b0*/  IMAD.MOV.U32 R8, RZ, RZ, 0x10 ;  /* 0x00000010ff087424 */ /* 0x000fe400078e00ff */
[----:B------:R-:W-:Y:S02]  /*36c0*/  IMAD.MOV.U32 R7, RZ, RZ, 0x1f ;  /* 0x0000001fff077424 */ /* 0x000fe400078e00ff */
[----:B------:R-:W-:-:S07]  /*36d0*/  IMAD.MOV.U32 R6, RZ, RZ, -0x1 ;  /* 0xffffffffff067424 */ /* 0x000fce00078e00ff */
[----:B------:R-:W-:Y:S05]  /*36e0*/  WARPSYNC.COLLECTIVE R6, `(.L_x_8387) ;  /* 0x0000000006087348 */ /* 0x000fea0003c00000 */
[----:B------:R0:W1:Y:S02]  /*36f0*/  SHFL.DOWN P5, R26, R9, R8, R7 ;  /* 0x08000008091a7389 */ /* 0x00006400000a0007 */
[----:B01----:R-:W-:Y:S05]  /*3700*/  ENDCOLLECTIVE ;  /* 0x000000000000791b */ /* 0x003fea0003800000 */
.L_x_8387:
[----:B------:R-:W-:Y:S02]  /*3710*/  IMAD.MOV.U32 R9, RZ, RZ, R10 ;  /* 0x000000ffff097224 */ /* 0x000fe400078e000a */
[----:B------:R-:W-:-:S07]  /*3720*/  IMAD.MOV.U32 R13, RZ, RZ, R26 ;  /* 0x000000ffff0d7224 */ /* 0x000fce00078e001a */
[----:B------:R-:W-:Y:S05]  /*3730*/  WARPSYNC.COLLECTIVE R6, `(.L_x_8388) ;  /* 0x0000000006087348 */ /* 0x000fea0003c00000 */
[----:B------:R0:W1:Y:S02]  /*3740*/  SHFL.DOWN P5, R26, R9, R8, R7 ;  /* 0x08000008091a7389 */ /* 0x00006400000a0007 */
[----:B01----:R-:W-:Y:S05]  /*3750*/  ENDCOLLECTIVE ;  /* 0x000000000000791b */ /* 0x003fea0003800000 */
.L_x_8388:
[----:B------:R-:W-:Y:S02]  /*3760*/  IMAD.MOV.U32 R7, RZ, RZ, R13 ;  /* 0x000000ffff077224 */ /* 0x000fe400078e000d */
[----:B------:R-:W-:Y:S01]  /*3770*/  IMAD.MOV.U32 R8, RZ, RZ, 0x8 ;  /* 0x00000008ff087424 */ /* 0x000fe200078e00ff */
[----:B------:R-:W-:-:S06]  /*3780*/  MOV R6, R26 ;  /* 0x0000001a00067202 */ /* 0x000fcc0000000f00 */
        /* <DEDUP_REMOVED lines=9> */
.L_x_8389:
[----:B------:R-:W-:Y:S01]  /*3820*/  IMAD.MOV.U32 R9, RZ, RZ, R12 ;  /* 0x000000ffff097224 */ /* 0x000fe200078e000c */
[----:B------:R-:W-:-:S07]  /*3830*/  MOV R20, R26 ;  /* 0x0000001a00147202 */ /* 0x000fce0000000f00 */
[----:B------:R-:W-:Y:S05]  /*3840*/  WARPSYNC.COLLECTIVE R6, `(.L_x_8390) ;  /* 0x0000000006087348 */ /* 0x000fea0003c00000 */
[----:B------:R0:W1:Y:S02]  /*3850*/  SHFL.DOWN P5, R26, R9, R8, R7 ;  /* 0x08000008091a7389 */ /* 0x00006400000a0007 */
[----:B01----:R-:W-:Y:S05]  /*3860*/  ENDCOLLECTIVE ;  /* 0x000000000000791b */ /* 0x003fea0003800000 */
.L_x_8390:
        /* <DEDUP_REMOVED lines=12> */
.L_x_8391:
[----:B------:R-:W-:Y:S02]  /*3930*/  IMAD.MOV.U32 R9, RZ, RZ, R20 ;  /* 0x000000ffff097224 */ /* 0x000fe400078e0014 */
[----:B------:R-:W-:-:S07]  /*3940*/  IMAD.MOV.U32 R10, RZ, RZ, R26 ;  /* 0x000000ffff0a7224 */ /* 0x000fce00078e001a */
[----:B------:R-:W-:Y:S05]  /*3950*/  WARPSYNC.COLLECTIVE R6, `(.L_x_8392) ;  /* 0x0000000006087348 */ /* 0x000fea0003c00000 */
[----:B------:R0:W1:Y:S02]  /*3960*/  SHFL.DOWN P5, R26, R9, R8, R7 ;  /* 0x08000008091a7389 */ /* 0x00006400000a0007 */
[----:B01----:R-:W-:Y:S05]  /*3970*/  ENDCOLLECTIVE ;  /* 0x000000000000791b */ /* 0x003fea0003800000 */
.L_x_8392:
        /* <DEDUP_REMOVED lines=12> */
.L_x_8393:
[----:B------:R-:W-:Y:S02]  /*3a40*/  IMAD.MOV.U32 R9, RZ, RZ, R10 ;  /* 0x000000ffff097224 */ /* 0x000fe400078e000a */
[----:B------:R-:W-:-:S07]  /*3a50*/  IMAD.MOV.U32 R12, RZ, RZ, R26 ;  /* 0x000000ffff0c7224 */ /* 0x000fce00078e001a */
[----:B------:R-:W-:Y:S05]  /*3a60*/  WARPSYNC.COLLECTIVE R6, `(.L_x_8394) ;  /* 0x0000000006087348 */ /* 0x000fea0003c00000 */
[----:B------:R0:W1:Y:S02]  /*3a70*/  SHFL.DOWN P5, R26, R9, R8, R7 ;  /* 0x08000008091a7389 */ /* 0x00006400000a0007 */
[----:B01----:R-:W-:Y:S05]  /*3a80*/  ENDCOLLECTIVE ;  /* 0x000000000000791b */ /* 0x003fea0003800000 */
.L_x_8394:
        /* <DEDUP_REMOVED lines=12> */
.L_x_8395:
[----:B------:R-:W-:Y:S01]  /*3b50*/  IMAD.MOV.U32 R9, RZ, RZ, R13 ;  /* 0x000000ffff097224 */ /* 0x000fe200078e000d */
[----:B------:R-:W-:-:S07]  /*3b60*/  MOV R10, R26 ;  /* 0x0000001a000a7202 */ /* 0x000fce0000000f00 */
[----:B------:R-:W-:Y:S05]  /*3b70*/  WARPSYNC.COLLECTIVE R6, `(.L_x_8396) ;  /* 0x0000000006087348 */ /* 0x000fea0003c00000 */
[----:B------:R0:W1:Y:S02]  /*3b80*/  SHFL.DOWN P5, R26, R9, R8, R7 ;  /* 0x08000008091a7389 */ /* 0x00006400000a0007 */
[----:B01----:R-:W-:Y:S05]  /*3b90*/  ENDCOLLECTIVE ;  /* 0x000000000000791b */ /* 0x003fea0003800000 */
.L_x_8396:
[----:B------:R-:W-:Y:S05]  /*3ba0*/  BRA `(.L_x_8397) ;  /* 0xffffffcc00707947 */ /* 0x000fea000383ffff */
.L_x_8376:
[----:B01----:R-:W-:Y:S02]  /*3bb0*/  IMAD.MOV.U32 R9, RZ, RZ, R11 ;  /* 0x000000ffff097224 */ /* 0x003fe400078e000b */
[----:B------:R-:W-:Y:S02]  /*3bc0*/  IMAD.MOV.U32 R8, RZ, RZ, 0x10 ;  /* 0x00000010ff087424 */ /* 0x000fe400078e00ff */
[----:B------:R-:W-:Y:S02]  /*3bd0*/  IMAD.MOV.U32 R7, RZ, RZ, 0x1f ;  /* 0x0000001fff077424 */ /* 0x000fe400078e00ff */
[----:B------:R-:W-:-:S07]  /*3be0*/  IMAD.MOV.U32 R6, RZ, RZ, -0x1 ;  /* 0xffffffffff067424 */ /* 0x000fce00078e00ff */
[----:B------:R-:W-:Y:S05]  /*3bf0*/  WARPSYNC.COLLECTIVE R6, `(.L_x_8398) ;  /* 0x0000000006087348 */ /* 0x000fea0003c00000 */
[----:B------:R0:W1:Y:S02]  /*3c00*/  SHFL.DOWN P5, R26, R9, R8, R7 ;  /* 0x08000008091a7389 */ /* 0x00006400000a0007 */
[----:B01----:R-:W-:Y:S05]  /*3c10*/  ENDCOLLECTIVE ;  /* 0x000000000000791b */ /* 0x003fea0003800000 */
.L_x_8398:
[----:B------:R-:W-:Y:S01]  /*3c20*/  IMAD.MOV.U32 R9, RZ, RZ, R10 ;  /* 0x000000ffff097224 */ /* 0x000fe200078e000a */
[----:B------:R-:W-:-:S07]  /*3c30*/  MOV R21, R26 ;  /* 0x0000001a00157202 */ /* 0x000fce0000000f00 */
[----:B------:R-:W-:Y:S05]  /*3c40*/  WARPSYNC.COLLECTIVE R6, `(.L_x_8399) ;  /* 0x0000000006087348 */ /* 0x000fea0003c00000 */
[----:B------:R0:W1:Y:S02]  /*3c50*/  SHFL.DOWN P5, R26, R9, R8, R7 ;  /* 0x08000008091a7389 */ /* 0x00006400000a0007 */
[----:B01----:R-:W-:Y:S05]  /*3c60*/  ENDCOLLECTIVE ;  /* 0x000000000000791b */ /* 0x003fea0003800000 */
.L_x_8399:
[----:B------:R-:W-:Y:S02]  /*3c70*/  IMAD.MOV.U32 R8, RZ, RZ, 0x8 ;  /* 0x00000008ff087424 */ /* 0x000fe400078e00ff */
[----:B------:R-:W-:-:S06]  /*3c80*/  IMAD.MOV.U32 R20, RZ, RZ, R26 ;  /* 0x000000ffff147224 */ /* 0x000fcc00078e001a */
[----:B------:R-:W0:Y:S02]  /*3c90*/  DADD R20, R10, R20 ;  /* 0x000000000a147229 */ /* 0x000e240000000014 */
[----:B0-----:R-:W-:-:S07]  /*3ca0*/  IMAD.MOV.U32 R9, RZ, RZ, R21 ;  /* 0x000000ffff097224 */ /* 0x001fce00078e0015 */
[----:B------:R-:W-:Y:S05]  /*3cb0*/  WARPSYNC.COLLECTIVE R6, `(.L_x_8400) ;  /* 0x0000000006087348 */ /* 0x000fea0003c00000 */
[----:B------:R0:W1:Y:S02]  /*3cc0*/  SHFL.DOWN P5, R26, R9, R8, R7 ;  /* 0x08000008091a7389 */ /* 0x00006400000a0007 */
[----:B01----:R-:W-:Y:S05]  /*3cd0*/  ENDCOLLECTIVE ;  /* 0x000000000000791b */ /* 0x003fea0003800000 */
.L_x_8400:
[----:B------:R-:W-:Y:S01]  /*3ce0*/  MOV R9, R20 ;  /* 0x0000001400097202 */ /* 0x000fe20000000f00 */
[----:B------:R-:W-:-:S07]  /*3cf0*/  IMAD.MOV.U32 R23, RZ, RZ, R26 ;  /* 0x000000ffff177224 */ /* 0x000fce00078e001a */
[----:B------:R-:W-:Y:S05]  /*3d00*/  WARPSYNC.COLLECTIVE R6, `(.L_x_8401) ;  /* 0x0000000006087348 */ /* 0x000fea0003c00000 */
[----:B------:R0:W1:Y:S02]  /*3d10*/  SHFL.DOWN P5, R26, R9, R8, R7 ;  /* 0x08000008091a7389 */ /* 0x00006400000a0007 */
[----:B01----:R-:W-:Y:S05]  /*3d20*/  ENDCOLLECTIVE ;  /* 0x000000000000791b */ /* 0x003fea0003800000 */
.L_x_8401:
[----:B------:R-:W-:Y:S02]  /*3d30*/  IMAD.MOV.U32 R8, RZ, RZ, 0x4 ;  /* 0x00000004ff087424 */ /* 0x000fe400078e00ff */
[----:B------:R-:W-:-:S06]  /*3d40*/  IMAD.MOV.U32 R22, RZ, RZ, R26 ;  /* 0x000000ffff167224 */ /* 0x000fcc00078e001a */
[----:B------:R-:W0:Y:S02]  /*3d50*/  DADD R22, R20, R22 ;  /* 0x0000000014167229 */ /* 0x000e240000000016 */
[----:B0-----:R-:W-:-:S07]  /*3d60*/  IMAD.MOV.U32 R9, RZ, RZ, R23 ;  /* 0x000000ffff097224 */ /* 0x001fce00078e0017 */
[----:B------:R-:W-:Y:S05]  /*3d70*/  WARPSYNC.COLLECTIVE R6, `(.L_x_8402) ;  /* 0x0000000006087348 */ /* 0x000fea0003c00000 */
[----:B------:R0:W1:Y:S02]  /*3d80*/  SHFL.DOWN P5, R26, R9, R8, R7 ;  /* 0x08000008091a7389 */ /* 0x00006400000a0007 */
[----:B01----:R-:W-:Y:S05]  /*3d90*/  ENDCOLLECTIVE ;  /* 0x000000000000791b */ /* 0x003fea0003800000 */
.L_x_8402:
[----:B------:R-:W-:Y:S02]  /*3da0*/  IMAD.MOV.U32 R9, RZ, RZ, R22 ;  /* 0x000000ffff097224 */ /* 0x000fe400078e0016 */
[----:B------:R-:W-:-:S07]  /*3db0*/  IMAD.MOV.U32 R25, RZ, RZ, R26 ;  /* 0x000000ffff197224 */ /* 0x000fce00078e001a */
[----:B------:R-:W-:Y:S05]  /*3dc0*/  WARPSYNC.COLLECTIVE R6, `(.L_x_8403) ;  /* 0x0000000006087348 */ /* 0x000fea0003c00000 */
[----:B------:R0:W1:Y:S02]  /*3dd0*/  SHFL.DOWN P5, R26, R9, R8, R7 ;  /* 0x08000008091a7389 */ /* 0x00006400000a0007 */
[----:B01----:R-:W-:Y:S05]  /*3de0*/  ENDCOLLECTIVE ;  /* 0x000000000000791b */ /* 0x003fea0003800000 */
.L_x_8403:
[----:B------:R-:W-:Y:S01]  /*3df0*/  IMAD.MOV.U32 R8, RZ, RZ, 0x2 ;  /* 0x00000002ff087424 */ /* 0x000fe200078e00ff */
[----:B------:R-:W-:-:S06]  /*3e00*/  MOV R24, R26 ;  /* 0x0000001a00187202 */ /* 0x000fcc0000000f00 */
[----:B------:R-:W0:Y:S02]  /*3e10*/  DADD R24, R22, R24 ;  /* 0x0000000016187229 */ /* 0x000e240000000018 */
[----:B0-----:R-:W-:-:S07]  /*3e20*/  IMAD.MOV.U32 R9, RZ, RZ, R25 ;  /* 0x000000ffff097224 */ /* 0x001fce00078e0019 */
[----:B------:R-:W-:Y:S05]  /*3e30*/  WARPSYNC.COLLECTIVE R6, `(.L_x_8404) ;  /* 0x0000000006087348 */ /* 0x000fea0003c00000 */
[----:B------:R0:W1:Y:S02]  /*3e40*/  SHFL.DOWN P5, R26, R9, R8, R7 ;  /* 0x08000008091a7389 */ /* 0x00006400000a0007 */
[----:B01----:R-:W-:Y:S05]  /*3e50*/  ENDCOLLECTIVE ;  /* 0x000000000000791b */ /* 0x003fea0003800000 */
.L_x_8404:
[----:B------:R-:W-:Y:S02]  /*3e60*/  IMAD.MOV.U32 R9, RZ, RZ, R24 ;  /* 0x000000ffff097224 */ /* 0x000fe400078e0018 */
[----:B------:R-:W-:-:S07]  /*3e70*/  IMAD.MOV.U32 R11, RZ, RZ, R26 ;  /* 0x000000ffff0b7224 */ /* 0x000fce00078e001a */
[----:B------:R-:W-:Y:S05]  /*3e80*/  WARPSYNC.COLLECTIVE R6, `(.L_x_8405) ;  /* 0x0000000006087348 */ /* 0x000fea0003c00000 */
[----:B------:R0:W1:Y:S02]  /*3e90*/  SHFL.DOWN P5, R26, R9, R8, R7 ;  /* 0x08000008091a7389 */ /* 0x00006400000a0007 */
[----:B01----:R-:W-:Y:S05]  /*3ea0*/  ENDCOLLECTIVE ;  /* 0x000000000000791b */ /* 0x003fea0003800000 */
.L_x_8405:
[----:B------:R-:W-:Y:S02]  /*3eb0*/  IMAD.MOV.U32 R8, RZ, RZ, 0x1 ;  /* 0x00000001ff087424 */ /* 0x000fe400078e00ff */
[----:B------:R-:W-:-:S06]  /*3ec0*/  IMAD.MOV.U32 R10, RZ, RZ, R26 ;  /* 0x000000ffff0a7224 */ /* 0x000fcc00078e001a */
[----:B------:R-:W0:Y:S02]  /*3ed0*/  DADD R10, R24, R10 ;  /* 0x00000000180a7229 */ /* 0x000e24000000000a */
[----:B0-----:R-:W-:-:S07]  /*3ee0*/  MOV R9, R11 ;  /* 0x0000000b00097202 */ /* 0x001fce0000000f00 */
[----:B------:R-:W-:Y:S05]  /*3ef0*/  WARPSYNC.COLLECTIVE R6, `(.L_x_8406) ;  /* 0x0000000006087348 */ /* 0x000fea0003c00000 */
[----:B------:R0:W1:Y:S02]  /*3f00*/  SHFL.DOWN P5, R26, R9, R8, R7 ;  /* 0x08000008091a7389 */ /* 0x00006400000a0007 */
[----:B01----:R-:W-:Y:S05]  /*3f10*/  ENDCOLLECTIVE ;  /* 0x000000000000791b */ /* 0x003fea0003800000 */
.L_x_8406:
[----:B------:R-:W-:Y:S02]  /*3f20*/  IMAD.MOV.U32 R9, RZ, RZ, R10 ;  /* 0x000000ffff097224 */ /* 0x000fe400078e000a */
[----:B------:R-:W-:-:S07]  /*3f30*/  IMAD.MOV.U32 R4, RZ, RZ, R26 ;  /* 0x000000ffff047224 */ /* 0x000fce00078e001a */
[----:B------:R-:W-:Y:S05]  /*3f40*/  WARPSYNC.COLLECTIVE R6, `(.L_x_8407) ;  /* 0x0000000006087348 */ /* 0x000fea0003c00000 */
[----:B------:R0:W1:Y:S02]  /*3f50*/  SHFL.DOWN P5, R26, R9, R8, R7 ;  /* 0x08000008091a7389 */ /* 0x00006400000a0007 */
[----:B01----:R-:W-:Y:S05]  /*3f60*/  ENDCOLLECTIVE ;  /* 0x000000000000791b */ /* 0x003fea0003800000 */
.L_x_8407:
[----:B------:R-:W-:Y:S05]  /*3f70*/  BRA `(.L_x_8408) ;  /* 0xffffffdc00b47947 */ /* 0x000fea000383ffff */
        .weak           $__internal_47_$__cuda_sm20_div_rn_f64_full
        .type           $__internal_47_$__cuda_sm20_div_rn_f64_full,@function
        .size           $__internal_47_$__cuda_sm20_div_rn_f64_full,(.L_x_11620 - $__internal_47_$__cuda_sm20_div_rn_f64_full)
$__internal_47_$__cuda_sm20_div_rn_f64_full:
[C---:B------:R-:W-:Y:S01]  /*3f80*/  FSETP.GEU.AND P2, PT, |R5|.reuse, 1.469367938527859385e-39, PT ;  /* 0x001000000500780b */ /* 0x040fe20003f4e200 */
[----:B------:R-:W-:Y:S01]  /*3f90*/  BSSY.RECONVERGENT B2, `(.L_x_8409) ;  /* 0x000007d000027945 */ /* 0x000fe20003800200 */
[----:B------:R-:W-:Y:S02]  /*3fa0*/  LOP3.LUT R2, R5, 0x7ff00000, RZ, 0xc0, !PT ;  /* 0x7ff0000005027812 */ /* 0x000fe400078ec0ff */
[C---:B------:R-:W-:Y:S02]  /*3fb0*/  LOP3.LUT R29, R7.reuse, 0x7ff00000, RZ, 0xc0, !PT ;  /* 0x7ff00000071d7812 */ /* 0x040fe400078ec0ff */
[C---:B------:R-:W-:Y:S02]  /*3fc0*/  FSETP.GEU.AND P0, PT, |R7|.reuse, 1.469367938527859385e-39, PT ;  /* 0x001000000700780b */ /* 0x040fe40003f0e200 */
        /* <DEDUP_REMOVED lines=100> */
.L_x_8410:
        /* <DEDUP_REMOVED lines=16> */
.L_x_8413:
[----:B------:R-:W-:Y:S01]  /*4710*/  LOP3.LUT R3, R7, 0x80000, RZ, 0xfc, !PT ;  /* 0x0008000007037812 */ /* 0x000fe200078efcff */
[----:B------:R-:W-:Y:S01]  /*4720*/  IMAD.MOV.U32 R2, RZ, RZ, R6 ;  /* 0x000000ffff027224 */ /* 0x000fe200078e0006 */
[----:B------:R-:W-:Y:S06]  /*4730*/  BRA `(.L_x_8411) ;  /* 0x0000000000087947 */ /* 0x000fec0003800000 */
.L_x_8412:
[----:B------:R-:W-:Y:S02]  /*4740*/  LOP3.LUT R3, R5, 0x80000, RZ, 0xfc, !PT ;  /* 0x0008000005037812 */ /* 0x000fe400078efcff */
[----:B------:R-:W-:-:S07]  /*4750*/  MOV R2, R4 ;  /* 0x0000000400027202 */ /* 0x000fce0000000f00 */
.L_x_8411:
[----:B------:R-:W-:Y:S05]  /*4760*/  BSYNC.RECONVERGENT B2 ;  /* 0x0000000000027941 */ /* 0x000fea0003800200 */
.L_x_8409:
[----:B------:R-:W-:Y:S02]  /*4770*/  IMAD.MOV.U32 R4, RZ, RZ, R2 ;  /* 0x000000ffff047224 */ /* 0x000fe400078e0002 */
[----:B------:R-:W-:Y:S02]  /*4780*/  IMAD.MOV.U32 R5, RZ, RZ, R3 ;  /* 0x000000ffff057224 */ /* 0x000fe400078e0003 */
[----:B------:R-:W-:Y:S02]  /*4790*/  IMAD.MOV.U32 R2, RZ, RZ, R0 ;  /* 0x000000ffff027224 */ /* 0x000fe400078e0000 */
[----:B------:R-:W-:-:S04]  /*47a0*/  IMAD.MOV.U32 R3, RZ, RZ, 0x0 ;  /* 0x00000000ff037424 */ /* 0x000fc800078e00ff */
[----:B------:R-:W-:Y:S05]  /*47b0*/  RET.REL.NODEC R2 `(_ZN2at6native43_GLOBAL__N__9ae7fba5_10_SoftMax_cu_9f978f6322cunn_SoftMaxForwardRegIdddNS1_22SoftMaxForwardEpilogueElLi2EEEvPT1_PKT_T3_) ;  /* 0xffffffb802107950 */ /* 0x000fea0003c3ffff */
.L_x_8414:
        /* <DEDUP_REMOVED lines=12> */
.L_x_11620:


//--------------------- .text._ZN2at6native43_GLOBAL__N__9ae7fba5_10_SoftMax_cu_9f978f6322cunn_SoftMaxForwardRegIdddNS1_22SoftMaxForwardEpilogueElLi1EEEvPT1_PKT_T3_ --------------------------
	.section	.text._ZN2at6native43_GLOBAL__N__9ae7fba5_10_SoftMax_cu_9f978f6322cunn_SoftMaxForwardRegIdddNS1_22SoftMaxForwardEpilogueElLi1EEEvPT1_PKT_T3_,"ax",@progbits
	.align	128
.text._ZN2at6native43_GLOBAL__N__9ae7fba5_10_SoftMax_cu_9f978f6322cunn_SoftMaxForwardRegIdddNS1_22SoftMaxForwardEpilogueElLi1EEEvPT1_PKT_T3_:
        .type           _ZN2at6native43_GLOBAL__N__9ae7fba5_10_SoftMax_cu_9f978f6322cunn_SoftMaxForwardRegIdddNS1_22SoftMaxForwardEpilogueElLi1EEEvPT1_PKT_T3_,@function
        .size           _ZN2at6native43_GLOBAL__N__9ae7fba5_10_SoftMax_cu_9f978f6322cunn_SoftMaxForwardRegIdddNS1_22SoftMaxForwardEpilogueElLi1EEEvPT1_PKT_T3_,(.L_x_11622 - _ZN2at6native43_GLOBAL__N__9ae7fba5_10_SoftMax_cu_9f978f6322cunn_SoftMaxForwardRegIdddNS1_22SoftMaxForwardEpilogueElLi1EEEvPT1_PKT_T3_)
        .other          _ZN2at6native43_GLOBAL__N__9ae7fba5_10_SoftMax_cu_9f978f6322cunn_SoftMaxForwardRegIdddNS1_22SoftMaxForwardEpilogueElLi1EEEvPT1_PKT_T3_,@"STO_CUDA_ENTRY STV_DEFAULT"
_ZN2at6native43_GLOBAL__N__9ae7fba5_10_SoftMax_cu_9f978f6322cunn_SoftMaxForwardRegIdddNS1_22SoftMaxForwardEpilogueElLi1EEEvPT1_PKT_T3_:
        /* <DEDUP_REMOVED lines=13> */
[----:B-1----:R-:W2:Y:S01]  /*00d0*/  @!P0 LDG.E.64 R2, desc[UR8][R8.64] ;  /* 0x0000000808028981 */ /* 0x002ea2000c1e1b00 */
[----:B------:R-:W-:Y:S01]  /*00e0*/  @!P0 IMAD.MOV.U32 R6, RZ, RZ, -0x1 ;  /* 0xffffffffff068424 */ /* 0x000fe200078e00ff */
[----:B------:R-:W0:Y:S01]  /*00f0*/  S2UR UR6, SR_CgaCtaId ;  /* 0x00000000000679c3 */ /* 0x000e220000008800 */
[----:B------:R-:W-:Y:S01]  /*0100*/  @!P0 IMAD.MOV.U32 R7, RZ, RZ, 0x7fefffff ;  /* 0x7fefffffff078424 */ /* 0x000fe200078e00ff */
[----:B------:R-:W-:Y:S01]  /*0110*/  UMOV UR4, 0x400 ;  /* 0x0000040000047882 */ /* 0x000fe20000000000 */
[----:B------:R-:W-:Y:S01]  /*0120*/  @!P0 IMAD.MOV.U32 R11, RZ, RZ, R6 ;  /* 0x000000ffff0b8224 */ /* 0x000fe200078e0006 */
[----:B------:R-:W1:Y:S02]  /*0130*/  LDCU UR5, c[0x0][0x360] ;  /* 0x00006c00ff0577ac */ /* 0x000e640008000800 */
[----:B------:R-:W-:Y:S01]  /*0140*/  @!P0 LOP3.LUT R13, R7, 0x80000, RZ, 0xfc, !PT ;  /* 0x00080000070d8812 */ /* 0x000fe200078efcff */
[----:B-1----:R-:W-:Y:S02]  /*0150*/  USHF.R.U32.HI UR5, URZ, 0x5, UR5 ;  /* 0x00000005ff057899 */ /* 0x002fe40008011605 */
[----:B0-----:R-:W-:Y:S01]  /*0160*/  ULEA UR4, UR6, UR4, 0x18 ;  /* 0x0000000406047291 */ /* 0x001fe2000f8ec0ff */
[----:B------:R-:W-:Y:S01]  /*0170*/  BAR.SYNC.DEFER_BLOCKING 0x0 ;  /* 0x0000000000007b1d */ /* 0x000fe20000010000 */
[----:B--2---:R-:W-:-:S05]  /*0180*/  @!P0 IMAD.MOV.U32 R0, RZ, RZ, R3 ;  /* 0x000000ffff008224 */ /* 0x004fca00078e0003 */
[----:B------:R0:W1:Y:S02]  /*0190*/  @!P0 DSETP.MAX.AND P1, P2, R2, -R6, PT ;  /* 0x800000060200822a */ /* 0x0000640003a2f000 */
[----:B0-----:R-:W-:Y:S01]  /*01a0*/  IMAD.MOV.U32 R6, RZ, RZ, -0x1 ;  /* 0xffffffffff067424 */ /* 0x001fe200078e00ff */
[----:B-1----:R-:W-:Y:S01]  /*01b0*/  @!P0 FSEL R10, R0, -R7, P1 ;  /* 0x80000007000a8208 */ /* 0x002fe20000800000 */
[----:B------:R-:W-:Y:S02]  /*01c0*/  @!P0 IMAD.MOV.U32 R0, RZ, RZ, R2 ;  /* 0x000000ffff008224 */ /* 0x000fe400078e0002 */
[----:B------:R-:W-:Y:S01]  /*01d0*/  IMAD.MOV.U32 R7, RZ, RZ, -0x100001 ;  /* 0xffefffffff077424 */ /* 0x000fe200078e00ff */
[----:B------:R-:W-:Y:S02]  /*01e0*/  @!P0 SEL R7, R13, R10, P2 ;  /* 0x0000000a0d078207 */ /* 0x000fe40001000000 */
[----:B------:R-:W-:Y:S02]  /*01f0*/  @!P0 SEL R11, R0, R11, P1 ;  /* 0x0000000b000b8207 */ /* 0x000fe40000800000 */
[----:B------:R-:W-:Y:S01]  /*0200*/  LOP3.LUT P2, R0, R4, 0x1f, RZ, 0xc0, !PT ;  /* 0x0000001f04007812 */ /* 0x000fe2000784c0ff */
[----:B------:R-:W-:Y:S02]  /*0210*/  SHFL.DOWN PT, R9, R7, 0x10, 0x1f ;  /* 0x0a001f0007097f89 */ /* 0x000fe400000e0000 */
[----:B------:R-:W-:Y:S01]  /*0220*/  @!P0 IMAD.MOV.U32 R6, RZ, RZ, R11 ;  /* 0x000000ffff068224 */ /* 0x000fe200078e000b */
[----:B------:R-:W-:-:S04]  /*0230*/  LEA R16, R0, UR4, 0x3 ;  /* 0x0000000400107c11 */ /* 0x000fc8000f8e18ff */
[----:B------:R-:W0:-:S15]  /*0240*/  SHFL.DOWN PT, R8, R6, 0x10, 0x1f ;  /* 0x0a001f0006087f89 */ /* 0x000e1e00000e0000 */
[----:B------:R-:W-:-:S15]  /*0250*/  NOP ;  /* 0x0000000000007918 */ /* 0x000fde0000000000 */
[----:B------:R-:W-:-:S15]  /*0260*/  NOP ;  /* 0x0000000000007918 */ /* 0x000fde0000000000 */
        /* <DEDUP_REMOVED lines=36> */
[----:B------:R-:W-:Y:S01]  /*04b0*/  FSEL R13, R7, R11, !P3 ;  /* 0x0000000b070d7208 */ /* 0x000fe20005800000 */
[----:B------:R-:W-:Y:S01]  /*04c0*/  IMAD.MOV.U32 R7, RZ, RZ, -0x100001 ;  /* 0xffefffffff077424 */ /* 0x000fe200078e00ff */
        /* <DEDUP_REMOVED lines=40> */
.L_x_8438:
[----:B------:R-:W-:Y:S01]  /*0750*/  ISETP.NE.AND P5, PT, R4, RZ, PT ;  /* 0x000000ff0400720c */ /* 0x000fe20003fa5270 */
[----:B-12---:R-:W1:Y:S02]  /*0760*/  DSETP.GEU.AND P4, PT, R10, R6, PT ;  /* 0x000000060a00722a */ /* 0x006e640003f8e000 */
[----:B-1----:R-:W-:Y:S02]  /*0770*/  FSEL R6, R6, R10, !P4 ;  /* 0x0000000a06067208 */ /* 0x002fe40006000000 */
[----:B------:R-:W-:-:S08]  /*0780*/  FSEL R7, R7, R11, !P4 ;  /* 0x0000000b07077208 */ /* 0x000fd00006000000 */
[----:B------:R2:W-:Y:S01]  /*0790*/  @!P5 STS.64 [UR4], R6 ;  /* 0x00000006ff00d988 */ /* 0x0005e20008000a04 */
[----:B------:R-:W-:-:S13]  /*07a0*/  @!P5 PLOP3.LUT P2, PT, PT, PT, PT, 0x80, 0x8 ;  /* 0x000000000008d81c */ /* 0x000fda0003f4f070 */
.L_x_8415:
        /* <DEDUP_REMOVED lines=115> */
[----:B------:R-:W-:-:S15]  /*0ee0*/  @!P4 LEA R19, R9, R19, 0x14 ;  /* 0x000000130913c211 */ /* 0x000fde00078ea0ff */
[----:B------:R-:W-:-:S15]  /*0ef0*/  NOP ;  /* 0x0000000000007918 */ /* 0x000fde0000000000 */
[----:B------:R-:W-:-:S14]  /*0f00*/  NOP ;  /* 0x0000000000007918 */ /* 0x000fdc0000000000 */
        /* <DEDUP_REMOVED lines=10> */
.L_x_8420:
[----:B------:R-:W-:Y:S05]  /*0fb0*/  BSYNC.RECONVERGENT B1 ;  /* 0x0000000000017941 */ /* 0x000fea0003800200 */
.L_x_8419:
[----:B01----:R1:W2:Y:S02]  /*0fc0*/  DADD R10, RZ, R14 ;  /* 0x00000000ff0a7229 */ /* 0x0032a4000000000e */
.L_x_8418:
[----:B------:R-:W-:Y:S05]  /*0fd0*/  BSYNC.RECONVERGENT B0 ;  /* 0x0000000000007941 */ /* 0x000fea0003800200 */
.L_x_8417:
[----:B--2---:R-:W-:Y:S01]  /*0fe0*/  SHFL.DOWN PT, R13, R11, 0x10, 0x1f ;  /* 0x0a001f000b0d7f89 */ /* 0x004fe200000e0000 */
[----:B------:R-:W-:Y:S01]  /*0ff0*/  BAR.SYNC.DEFER_BLOCKING 0x0 ;  /* 0x0000000000007b1d */ /* 0x000fe20000010000 */
[----:B------:R-:W-:-:S05]  /*1000*/  ISETP.NE.AND P4, PT, R0, RZ, PT ;  /* 0x000000ff0000720c */ /* 0x000fca0003f85270 */
[----:B------:R-:W-:Y:S01]  /*1010*/  BSSY B0, `(.L_x_8421) ;  /* 0x0000044000007945 */ /* 0x000fe20003800000 */
[----:B------:R-:W2:Y:S02]  /*1020*/  SHFL.DOWN PT, R12, R10, 0x10, 0x1f ;  /* 0x0a001f000a0c7f89 */ /* 0x000ea400000e0000 */
[----:B--2---:R-:W1:Y:S02]  /*1030*/  DADD R12, R12, R10 ;  /* 0x000000000c0c7229 */ /* 0x004e64000000000a */
[----:B-1----:R-:W-:Y:S01]  /*1040*/  SHFL.DOWN PT, R15, R13, 0x8, 0x1f ;  /* 0x09001f000d0f7f89 */ /* 0x002fe200000e0000 */
[----:B------:R-:W-:-:S03]  /*1050*/  CS2R R10, SRZ ;  /* 0x00000000000a7805 */ /* 0x000fc6000001ff00 */
        /* <DEDUP_REMOVED lines=23> */
[----:B-1----:R1:W-:Y:S01]  /*11d0*/  @!P4 STS.64 [R8], R22 ;  /* 0x000000160800c388 */ /* 0x0023e20000000a00 */
[----:B------:R-:W-:Y:S06]  /*11e0*/  BAR.SYNC.DEFER_BLOCKING 0x0 ;  /* 0x0000000000007b1d */ /* 0x000fec0000010000 */
[----:B------:R1:W2:Y:S01]  /*11f0*/  @!P1 LDS.64 R10, [R16] ;  /* 0x00000000100a9984 */ /* 0x0002a20000000a00 */
[----:B------:R-:W-:Y:S05]  /*1200*/  @P3 BRA `(.L_x_8422) ;  /* 0x0000000000903947 */ /* 0x000fea0003800000 */
[----:B------:R-:W-:-:S03]  /*1210*/  UMOV UR5, 0xffffffff ;  /* 0xffffffff00057882 */ /* 0x000fc60000000000 */
[----:B------:R-:W-:Y:S05]  /*1220*/  BRA.DIV UR5, `(.L_x_8423) ;  /* 0x00000012059c7947 */ /* 0x000fea000b800000 */
[----:B--2---:R-:W2:Y:S04]  /*1230*/  SHFL.DOWN PT, R17, R11, 0x10, 0x1f ;  /* 0x0a001f000b117f89 */ /* 0x004ea800000e0000 */
[----:B-1----:R-:W1:Y:S01]  /*1240*/  SHFL.DOWN PT, R16, R10, 0x10, 0x1f ;  /* 0x0a001f000a107f89 */ /* 0x002e6200000e0000 */
[----:B--2---:R-:W-:Y:S02]  /*1250*/  IMAD.MOV.U32 R9, RZ, RZ, R17 ;  /* 0x000000ffff097224 */ /* 0x004fe400078e0011 */
[----:B-1----:R-:W-:-:S06]  /*1260*/  IMAD.MOV.U32 R8, RZ, RZ, R16 ;  /* 0x000000ffff087224 */ /* 0x002fcc00078e0010 */
[----:B------:R-:W1:Y:S02]  /*1270*/  DADD R16, R10, R8 ;  /* 0x000000000a107229 */ /* 0x000e640000000008 */
[----:B-1----:R-:W1:Y:S04]  /*1280*/  SHFL.DOWN PT, R19, R17, 0x8, 0x1f ;  /* 0x09001f0011137f89 */ /* 0x002e6800000e0000 */
[----:B------:R-:W2:Y:S01]  /*1290*/  SHFL.DOWN PT, R18, R16, 0x8, 0x1f ;  /* 0x09001f0010127f89 */ /* 0x000ea200000e0000 */
[----:B-1----:R-:W-:Y:S02]  /*12a0*/  IMAD.MOV.U32 R9, RZ, RZ, R19 ;  /* 0x000000ffff097224 */ /* 0x002fe400078e0013 */
[----:B--2---:R-:W-:-:S15]  /*12b0*/  IMAD.MOV.U32 R8, RZ, RZ, R18 ;  /* 0x000000ffff087224 */ /* 0x004fde00078e0012 */
[----:B------:R-:W-:-:S15]  /*12c0*/  NOP ;  /* 0x0000000000007918 */ /* 0x000fde0000000000 */
[----:B------:R-:W-:-:S15]  /*12d0*/  NOP ;  /* 0x0000000000007918 */ /* 0x000fde0000000000 */
[----:B------:R-:W-:-:S10]  /*12e0*/  NOP ;  /* 0x0000000000007918 */ /* 0x000fd40000000000 */
        /* <DEDUP_REMOVED lines=11> */
[----:B-1----:R-:W-:Y:S01]  /*13a0*/  MOV R9, R11 ;  /* 0x0000000b00097202 */ /* 0x002fe20000000f00 */
[----:B--2---:R-:W-:-:S15]  /*13b0*/  IMAD.MOV.U32 R8, RZ, RZ, R10 ;  /* 0x000000ffff087224 */ /* 0x004fde00078e000a */
[----:B------:R-:W-:-:S15]  /*13c0*/  NOP ;  /* 0x0000000000007918 */ /* 0x000fde0000000000 */
[----:B------:R-:W-:-:S15]  /*13d0*/  NOP ;  /* 0x0000000000007918 */ /* 0x000fde0000000000 */
[----:B------:R-:W-:-:S11]  /*13e0*/  NOP ;  /* 0x0000000000007918 */ /* 0x000fd60000000000 */
[----:B------:R-:W1:Y:S02]  /*13f0*/  DADD R10, R20, R8 ;  /* 0x00000000140a7229 */ /* 0x000e640000000008 */
[----:B-1----:R1:W2:Y:S04]  /*1400*/  SHFL.DOWN PT, R0, R11, 0x1, 0x1f ;  /* 0x08201f000b007f89 */ /* 0x0022a800000e0000 */
[----:B------:R1:W3:Y:S02]  /*1410*/  SHFL.DOWN PT, R15, R10, 0x1, 0x1f ;  /* 0x08201f000a0f7f89 */ /* 0x0002e400000e0000 */
.L_x_8449:
[----:B---3--:R-:W-:Y:S02]  /*1420*/  IMAD.MOV.U32 R8, RZ, RZ, R15 ;  /* 0x000000ffff087224 */ /* 0x008fe400078e000f */
[----:B--2---:R-:W-:-:S06]  /*1430*/  IMAD.MOV.U32 R9, RZ, RZ, R0 ;  /* 0x000000ffff097224 */ /* 0x004fcc00078e0000 */
[----:B-1----:R3:W4:Y:S02]  /*1440*/  DADD R10, R10, R8 ;  /* 0x000000000a0a7229 */ /* 0x0027240000000008 */
.L_x_8422:
[----:B------:R-:W-:Y:S05]  /*1450*/  BSYNC B0 ;  /* 0x0000000000007941 */ /* 0x000fea0003800000 */
.L_x_8421:
[----:B--2-4-:R2:W-:Y:S01]  /*1460*/  @P2 STS.64 [UR4], R10 ;  /* 0x0000000aff002988 */ /* 0x0145e20008000a04 */
[----:B------:R-:W-:Y:S05]  /*1470*/  WARPSYNC.ALL ;  /* 0x0000000000007948 */ /* 0x000fea0003800000 */
[----:B------:R-:W-:Y:S06]  /*1480*/  BAR.SYNC.DEFER_BLOCKING 0x0 ;  /* 0x0000000000007b1d */ /* 0x000fec0000010000 */
[----:B------:R-:W-:Y:S05]  /*1490*/  @P0 EXIT ;  /* 0x000000000000094d */ /* 0x000fea0003800000 */
[----:B-1-3--:R-:W1:Y:S01]  /*14a0*/  LDS.64 R8, [UR4] ;  /* 0x00000004ff087984 */ /* 0x00ae620008000a00 */
[----:B------:R-:W-:Y:S01]  /*14b0*/  IMAD.MOV.U32 R12, RZ, RZ, 0x1 ;  /* 0x00000001ff0c7424 */ /* 0x000fe200078e00ff */
[----:B0-----:R0:W3:Y:S01]  /*14c0*/  DADD R2, R2, -R6 ;  /* 0x0000000002027229 */ /* 0x0010e20000000806 */
[----:B------:R-:W-:Y:S01]  /*14d0*/  UMOV UR10, 0xfefa39ef ;  /* 0xfefa39ef000a7882 */ /* 0x000fe20000000000 */
[----:B0-----:R-:W-:Y:S01]  /*14e0*/  IMAD.MOV.U32 R6, RZ, RZ, 0x652b82fe ;  /* 0x652b82feff067424 */ /* 0x001fe200078e00ff */
[----:B------:R-:W-:Y:S01]  /*14f0*/  UMOV UR11, 0x3fe62e42 ;  /* 0x3fe62e42000b7882 */ /* 0x000fe20000000000 */
[----:B------:R-:W-:Y:S01]  /*1500*/  IMAD.MOV.U32 R7, RZ, RZ, 0x3ff71547 ;  /* 0x3ff71547ff077424 */ /* 0x000fe200078e00ff */
[----:B------:R-:W-:Y:S01]  /*1510*/  UMOV UR4, 0x3b39803f ;  /* 0x3b39803f00047882 */ /* 0x000fe20000000000 */
[----:B------:R-:W-:Y:S01]  /*1520*/  UMOV UR5, 0x3c7abc9e ;  /* 0x3c7abc9e00057882 */ /* 0x000fe20000000000 */
[----:B---3--:R-:W-:Y:S01]  /*1530*/  FSETP.GEU.FTZ.AND P0, PT, |R3|, 4.1917929649353027344, PT ;  /* 0x4086232b0300780b */ /* 0x008fe20003f1e200 */
[----:B------:R-:W-:Y:S01]  /*1540*/  BSSY.RECONVERGENT B0, `(.L_x_8424) ;  /* 0x000008d000007945 */ /* 0x000fe20003800200 */
[----:B-1----:R-:W0:-:S15]  /*1550*/  MUFU.RCP64H R13, R9 ;  /* 0x00000009000d7308 */ /* 0x002e1e0000001800 */
[----:B------:R-:W-:-:S15]  /*1560*/  NOP ;  /* 0x0000000000007918 */ /* 0x000fde0000000000 */
[----:B------:R-:W-:-:S15]  /*1570*/  NOP ;  /* 0x0000000000007918 */ /* 0x000fde0000000000 */
[----:B------:R-:W-:-:S10]  /*1580*/  NOP ;  /* 0x0000000000007918 */ /* 0x000fd40000000000 */
        /* <DEDUP_REMOVED lines=136> */
.L_x_8425:
[----:B------:R-:W-:Y:S05]  /*1e10*/  BSYNC.RECONVERGENT B0 ;  /* 0x0000000000007941 */ /* 0x000fea0003800200 */
.L_x_8424:
[----:B-1----:R-:W-:Y:S01]  /*1e20*/  IMAD.MOV.U32 R6, RZ, RZ, R10 ;  /* 0x000000ffff067224 */ /* 0x002fe200078e000a */
        /* <DEDUP_REMOVED lines=20> */
[----:B------:R-:W-:Y:S05]  /*1f70*/  CALL.REL.NOINC `($__internal_48_$__cuda_sm20_div_rn_f64_full) ;  /* 0x00000008003c7944 */ /* 0x000fea0003c00000 */
[----:B------:R-:W-:Y:S01]  /*1f80*/  IMAD.MOV.U32 R2, RZ, RZ, R12 ;  /* 0x000000ffff027224 */ /* 0x000fe200078e000c */
[----:B------:R-:W-:-:S07]  /*1f90*/  MOV R3, R13 ;  /* 0x0000000d00037202 */ /* 0x000fce0000000f00 */
.L_x_8427:
[----:B------:R-:W-:Y:S05]  /*1fa0*/  BSYNC.RECONVERGENT B0 ;  /* 0x0000000000007941 */ /* 0x000fea0003800200 */
.L_x_8426:
[----:B------:R-:W0:Y:S01]  /*1fb0*/  LDC.64 R8, c[0x0][0x390] ;  /* 0x0000e400ff087b82 */ /* 0x000e220000000a00 */
[----:B------:R-:W1:Y:S01]  /*1fc0*/  LDCU.64 UR4, c[0x0][0x380] ;  /* 0x00007000ff0477ac */ /* 0x000e620008000a00 */
[----:B------:R-:W-:Y:S02]  /*1fd0*/  IMAD.MOV.U32 R5, RZ, RZ, RZ ;  /* 0x000000ffff057224 */ /* 0x000fe400078e00ff */
[----:B0-----:R-:W-:-:S04]  /*1fe0*/  IMAD.WIDE.U32 R6, R8, UR7, R4 ;  /* 0x0000000708067c25 */ /* 0x001fc8000f8e0004 */
[----:B------:R-:W-:Y:S01]  /*1ff0*/  IMAD R9, R9, UR7, R7 ;  /* 0x0000000709097c24 */ /* 0x000fe2000f8e0207 */
[----:B-1----:R-:W-:-:S04]  /*2000*/  LEA R4, P0, R6, UR4, 0x3 ;  /* 0x0000000406047c11 */ /* 0x002fc8000f8018ff */
[----:B------:R-:W-:-:S05]  /*2010*/  LEA.HI.X R5, R6, UR5, R9, 0x3, P0 ;  /* 0x0000000506057c11 */ /* 0x000fca00080f1c09 */
[----:B------:R-:W-:Y:S01]  /*2020*/  STG.E.64 desc[UR8][R4.64], R2 ;  /* 0x0000000204007986 */ /* 0x000fe2000c101b08 */
[----:B------:R-:W-:Y:S05]  /*2030*/  EXIT ;  /* 0x000000000000794d */ /* 0x000fea0003800000 */
.L_x_8416:
[----:B-1----:R-:W-:Y:S02]  /*2040*/  IMAD.MOV.U32 R14, RZ, RZ, R7 ;  /* 0x000000ffff0e7224 */ /* 0x002fe400078e0007 */
[----:B------:R-:W-:Y:S02]  /*2050*/  IMAD.MOV.U32 R13, RZ, RZ, 0x10 ;  /* 0x00000010ff0d7424 */ /* 0x000fe400078e00ff */
[----:B------:R-:W-:Y:S02]  /*2060*/  IMAD.MOV.U32 R12, RZ, RZ, 0x1f ;  /* 0x0000001fff0c7424 */ /* 0x000fe400078e00ff */
[----:B------:R-:W-:-:S07]  /*2070*/  IMAD.MOV.U32 R9, RZ, RZ, -0x1 ;  /* 0xffffffffff097424 */ /* 0x000fce00078e00ff */
[----:B------:R-:W-:Y:S05]  /*2080*/  WARPSYNC.COLLECTIVE R9, `(.L_x_8428) ;  /* 0x0000000009087348 */ /* 0x000fea0003c00000 */
[----:B------:R0:W1:Y:S02]  /*2090*/  SHFL.DOWN P4, R15, R14, R13, R12 ;  /* 0x0800000d0e0f7389 */ /* 0x000064000008000c */
[----:B01----:R-:W-:Y:S05]  /*20a0*/  ENDCOLLECTIVE ;  /* 0x000000000000791b */ /* 0x003fea0003800000 */
.L_x_8428:
[----:B------:R-:W-:Y:S02]  /*20b0*/  IMAD.MOV.U32 R14, RZ, RZ, R6 ;  /* 0x000000ffff0e7224 */ /* 0x000fe400078e0006 */
[----:B------:R-:W-:-:S07]  /*20c0*/  IMAD.MOV.U32 R11, RZ, RZ, R15 ;  /* 0x000000ffff0b7224 */ /* 0x000fce00078e000f */
[----:B------:R-:W-:Y:S05]  /*20d0*/  WARPSYNC.COLLECTIVE R9, `(.L_x_8429) ;  /* 0x0000000009087348 */ /* 0x000fea0003c00000 */
[----:B------:R0:W1:Y:S02]  /*20e0*/  SHFL.DOWN P4, R15, R14, R13, R12 ;  /* 0x0800000d0e0f7389 */ /* 0x000064000008000c */
[----:B01----:R-:W-:Y:S05]  /*20f0*/  ENDCOLLECTIVE ;  /* 0x000000000000791b */ /* 0x003fea0003800000 */
.L_x_8429:
        /* <DEDUP_REMOVED lines=9> */
.L_x_8430:
[----:B------:R-:W-:Y:S02]  /*2190*/  IMAD.MOV.U32 R14, RZ, RZ, R10 ;  /* 0x000000ffff0e7224 */ /* 0x000fe400078e000a */
[----:B------:R-:W-:-:S07]  /*21a0*/  IMAD.MOV.U32 R7, RZ, RZ, R15 ;  /* 0x000000ffff077224 */ /* 0x000fce00078e000f */
[----:B------:R-:W-:Y:S05]  /*21b0*/  WARPSYNC.COLLECTIVE R9, `(.L_x_8431) ;  /* 0x0000000009087348 */ /* 0x000fea0003c00000 */
[----:B------:R0:W1:Y:S02]  /*21c0*/  SHFL.DOWN P4, R15, R14, R13, R12 ;  /* 0x0800000d0e0f7389 */ /* 0x000064000008000c */
[----:B01----:R-:W-:Y:S05]  /*21d0*/  ENDCOLLECTIVE ;  /* 0x000000000000791b */ /* 0x003fea0003800000 */
.L_x_8431:
        /* <DEDUP_REMOVED lines=9> */
.L_x_8432:
[----:B------:R-:W-:Y:S02]  /*2270*/  IMAD.MOV.U32 R14, RZ, RZ, R10 ;  /* 0x000000ffff0e7224 */ /* 0x000fe400078e000a */
[----:B------:R-:W-:-:S07]  /*2280*/  IMAD.MOV.U32 R7, RZ, RZ, R15 ;  /* 0x000000ffff077224 */ /* 0x000fce00078e000f */
[----:B------:R-:W-:Y:S05]  /*2290*/  WARPSYNC.COLLECTIVE R9, `(.L_x_8433) ;  /* 0x0000000009087348 */ /* 0x000fea0003c00000 */
[----:B------:R0:W1:Y:S02]  /*22a0*/  SHFL.DOWN P4, R15, R14, R13, R12 ;  /* 0x0800000d0e0f7389 */ /* 0x000064000008000c */
[----:B01----:R-:W-:Y:S05]  /*22b0*/  ENDCOLLECTIVE ;  /* 0x000000000000791b */ /* 0x003fea0003800000 */
.L_x_8433:
        /* <DEDUP_REMOVED lines=9> */
.L_x_8434:
[----:B------:R-:W-:Y:S02]  /*2350*/  IMAD.MOV.U32 R14, RZ, RZ, R10 ;  /* 0x000000ffff0e7224 */ /* 0x000fe400078e000a */
[----:B------:R-:W-:-:S07]  /*2360*/  IMAD.MOV.U32 R7, RZ, RZ, R15 ;  /* 0x000000ffff077224 */ /* 0x000fce00078e000f */
[----:B------:R-:W-:Y:S05]  /*2370*/  WARPSYNC.COLLECTIVE R9, `(.L_x_8435) ;  /* 0x0000000009087348 */ /* 0x000fea0003c00000 */
[----:B------:R0:W1:Y:S02]  /*2380*/  SHFL.DOWN P4, R15, R14, R13, R12 ;  /* 0x0800000d0e0f7389 */ /* 0x000064000008000c */
[----:B01----:R-:W-:Y:S05]  /*2390*/  ENDCOLLECTIVE ;  /* 0x000000000000791b */ /* 0x003fea0003800000 */
.L_x_8435:
        /* <DEDUP_REMOVED lines=9> */
.L_x_8436:
[----:B------:R-:W-:Y:S01]  /*2430*/  MOV R14, R10 ;  /* 0x0000000a000e7202 */ /* 0x000fe20000000f00 */
[----:B------:R-:W-:-:S07]  /*2440*/  IMAD.MOV.U32 R7, RZ, RZ, R15 ;  /* 0x000000ffff077224 */ /* 0x000fce00078e000f */
[----:B------:R-:W-:Y:S05]  /*2450*/  WARPSYNC.COLLECTIVE R9, `(.L_x_8437) ;  /* 0x0000000009087348 */ /* 0x000fea0003c00000 */
[----:B------:R0:W1:Y:S02]  /*2460*/  SHFL.DOWN P4, R15, R14, R13, R12 ;  /* 0x0800000d0e0f7389 */ /* 0x000064000008000c */
[----:B01----:R-:W-:Y:S05]  /*2470*/  ENDCOLLECTIVE ;  /* 0x000000000000791b */ /* 0x003fea0003800000 */
.L_x_8437:
[----:B------:R-:W-:Y:S01]  /*2480*/  IMAD.MOV.U32 R6, RZ, RZ, R15 ;  /* 0x000000ffff067224 */ /* 0x000fe200078e000f */
[----:B------:R-:W-:Y:S06]  /*2490*/  BRA `(.L_x_8438) ;  /* 0xffffffe000ac7947 */ /* 0x000fec000383ffff */
.L_x_8423:
[----:B--2---:R-:W-:Y:S02]  /*24a0*/  IMAD.MOV.U32 R14, RZ, RZ, R11 ;  /* 0x000000ffff0e7224 */ /* 0x004fe400078e000b */
[----:B------:R-:W-:Y:S02]  /*24b0*/  IMAD.MOV.U32 R13, RZ, RZ, 0x10 ;  /* 0x00000010ff0d7424 */ /* 0x000fe400078e00ff */
[----:B------:R-:W-:Y:S02]  /*24c0*/  IMAD.MOV.U32 R12, RZ, RZ, 0x1f ;  /* 0x0000001fff0c7424 */ /* 0x000fe400078e00ff */
[----:B------:R-:W-:-:S07]  /*24d0*/  IMAD.MOV.U32 R9, RZ, RZ, -0x1 ;  /* 0xffffffffff097424 */ /* 0x000fce00078e00ff */
[----:B01----:R-:W-:Y:S05]  /*24e0*/  WARPSYNC.COLLECTIVE R9, `(.L_x_8439) ;  /* 0x0000000009087348 */ /* 0x003fea0003c00000 */
[----:B------:R2:W3:Y:S02]  /*24f0*/  SHFL.DOWN P4, R15, R14, R13, R12 ;  /* 0x0800000d0e0f7389 */ /* 0x0004e4000008000c */
[----:B0123--:R-:W-:Y:S05]  /*2500*/  ENDCOLLECTIVE ;  /* 0x000000000000791b */ /* 0x00ffea0003800000 */
.L_x_8439:
[----:B------:R-:W-:Y:S02]  /*2510*/  IMAD.MOV.U32 R14, RZ, RZ, R10 ;  /* 0x000000ffff0e7224 */ /* 0x000fe400078e000a */
[----:B------:R-:W-:-:S07]  /*2520*/  IMAD.MOV.U32 R17, RZ, RZ, R15 ;  /* 0x000000ffff117224 */ /* 0x000fce00078e000f */
[----:B------:R-:W-:Y:S05]  /*2530*/  WARPSYNC.COLLECTIVE R9, `(.L_x_8440) ;  /* 0x0000000009087348 */ /* 0x000fea0003c00000 */
[----:B------:R0:W1:Y:S02]  /*2540*/  SHFL.DOWN P4, R15, R14, R13, R12 ;  /* 0x0800000d0e0f7389 */ /* 0x000064000008000c */
[----:B01----:R-:W-:Y:S05]  /*2550*/  ENDCOLLECTIVE ;  /* 0x000000000000791b */ /* 0x003fea0003800000 */
.L_x_8440:
[----:B------:R-:W-:Y:S02]  /*2560*/  IMAD.MOV.U32 R13, RZ, RZ, 0x8 ;  /* 0x00000008ff0d7424 */ /* 0x000fe400078e00ff */
[----:B------:R-:W-:-:S06]  /*2570*/  IMAD.MOV.U32 R16, RZ, RZ, R15 ;  /* 0x000000ffff107224 */ /* 0x000fcc00078e000f */
[----:B------:R-:W0:Y:S02]  /*2580*/  DADD R16, R10, R16 ;  /* 0x000000000a107229 */ /* 0x000e240000000010 */
[----:B0-----:R-:W-:-:S07]  /*2590*/  MOV R14, R17 ;  /* 0x00000011000e7202 */ /* 0x001fce0000000f00 */
[----:B------:R-:W-:Y:S05]  /*25a0*/  WARPSYNC.COLLECTIVE R9, `(.L_x_8441) ;  /* 0x0000000009087348 */ /* 0x000fea0003c00000 */
[----:B------:R0:W1:Y:S02]  /*25b0*/  SHFL.DOWN P4, R15, R14, R13, R12 ;  /* 0x0800000d0e0f7389 */ /* 0x000064000008000c */
[----:B01----:R-:W-:Y:S05]  /*25c0*/  ENDCOLLECTIVE ;  /* 0x000000000000791b */ /* 0x003fea0003800000 */
.L_x_8441:
[----:B------:R-:W-:Y:S02]  /*25d0*/  IMAD.MOV.U32 R14, RZ, RZ, R16 ;  /* 0x000000ffff0e7224 */ /* 0x000fe400078e0010 */
[----:B------:R-:W-:-:S07]  /*25e0*/  IMAD.MOV.U32 R19, RZ, RZ, R15 ;  /* 0x000000ffff137224 */ /* 0x000fce00078e000f */
[----:B------:R-:W-:Y:S05]  /*25f0*/  WARPSYNC.COLLECTIVE R9, `(.L_x_8442) ;  /* 0x0000000009087348 */ /* 0x000fea0003c00000 */
[----:B------:R0:W1:Y:S02]  /*2600*/  SHFL.DOWN P4, R15, R14, R13, R12 ;  /* 0x0800000d0e0f7389 */ /* 0x000064000008000c */
[----:B01----:R-:W-:Y:S05]  /*2610*/  ENDCOLLECTIVE ;  /* 0x000000000000791b */ /* 0x003fea0003800000 */
.L_x_8442:
[----:B------:R-:W-:Y:S02]  /*2620*/  IMAD.MOV.U32 R13, RZ, RZ, 0x4 ;  /* 0x00000004ff0d7424 */ /* 0x000fe400078e00ff */
[----:B------:R-:W-:-:S06]  /*2630*/  IMAD.MOV.U32 R18, RZ, RZ, R15 ;  /* 0x000000ffff127224 */ /* 0x000fcc00078e000f */
[----:B------:R-:W0:Y:S02]  /*2640*/  DADD R18, R16, R18 ;  /* 0x0000000010127229 */ /* 0x000e240000000012 */
[----:B0-----:R-:W-:-:S07]  /*2650*/  IMAD.MOV.U32 R14, RZ, RZ, R19 ;  /* 0x000000ffff0e7224 */ /* 0x001fce00078e0013 */
[----:B------:R-:W-:Y:S05]  /*2660*/  WARPSYNC.COLLECTIVE R9, `(.L_x_8443) ;  /* 0x0000000009087348 */ /* 0x000fea0003c00000 */
[----:B------:R0:W1:Y:S02]  /*2670*/  SHFL.DOWN P4, R15, R14, R13, R12 ;  /* 0x0800000d0e0f7389 */ /* 0x000064000008000c */
[----:B01----:R-:W-:Y:S05]  /*2680*/  ENDCOLLECTIVE ;  /* 0x000000000000791b */ /* 0x003fea0003800000 */
.L_x_8443:
[----:B------:R-:W-:Y:S02]  /*2690*/  IMAD.MOV.U32 R14, RZ, RZ, R18 ;  /* 0x000000ffff0e7224 */ /* 0x000fe400078e0012 */
[----:B------:R-:W-:-:S07]  /*26a0*/  IMAD.MOV.U32 R21, RZ, RZ, R15 ;  /* 0x000000ffff157224 */ /* 0x000fce00078e000f */
[----:B------:R-:W-:Y:S05]  /*26b0*/  WARPSYNC.COLLECTIVE R9, `(.L_x_8444) ;  /* 0x0000000009087348 */ /* 0x000fea0003c00000 */
[----:B------:R0:W1:Y:S02]  /*26c0*/  SHFL.DOWN P4, R15, R14, R13, R12 ;  /* 0x0800000d0e0f7389 */ /* 0x000064000008000c */
[----:B01----:R-:W-:Y:S05]  /*26d0*/  ENDCOLLECTIVE ;  /* 0x000000000000791b */ /* 0x003fea0003800000 */
.L_x_8444:
[----:B------:R-:W-:Y:S01]  /*26e0*/  IMAD.MOV.U32 R13, RZ, RZ, 0x2 ;  /* 0x00000002ff0d7424 */ /* 0x000fe200078e00ff */
[----:B------:R-:W-:-:S06]  /*26f0*/  MOV R20, R15 ;  /* 0x0000000f00147202 */ /* 0x000fcc0000000f00 */
[----:B------:R-:W0:Y:S02]  /*2700*/  DADD R20, R18, R20 ;  /* 0x0000000012147229 */ /* 0x000e240000000014 */
[----:B0-----:R-:W-:-:S07]  /*2710*/  IMAD.MOV.U32 R14, RZ, RZ, R21 ;  /* 0x000000ffff0e7224 */ /* 0x001fce00078e0015 */
[----:B------:R-:W-:Y:S05]  /*2720*/  WARPSYNC.COLLECTIVE R9, `(.L_x_8445) ;  /* 0x0000000009087348 */ /* 0x000fea0003c00000 */
[----:B------:R0:W1:Y:S02]  /*2730*/  SHFL.DOWN P4, R15, R14, R13, R12 ;  /* 0x0800000d0e0f7389 */ /* 0x000064000008000c */
[----:B01----:R-:W-:Y:S05]  /*2740*/  ENDCOLLECTIVE ;  /* 0x000000000000791b */ /* 0x003fea0003800000 */
.L_x_8445:
[----:B------:R-:W-:Y:S02]  /*2750*/  IMAD.MOV.U32 R14, RZ, RZ, R20 ;  /* 0x000000ffff0e7224 */ /* 0x000fe400078e0014 */
[----:B------:R-:W-:-:S07]  /*2760*/  IMAD.MOV.U32 R11, RZ, RZ, R15 ;  /* 0x000000ffff0b7224 */ /* 0x000fce00078e000f */
[----:B------:R-:W-:Y:S05]  /*2770*/  WARPSYNC.COLLECTIVE R9, `(.L_x_8446) ;  /* 0x0000000009087348 */ /* 0x000fea0003c00000 */
[----:B------:R0:W1:Y:S02]  /*2780*/  SHFL.DOWN P4, R15, R14, R13, R12 ;  /* 0x0800000d0e0f7389 */ /* 0x000064000008000c */
[----:B01----:R-:W-:Y:S05]  /*2790*/  ENDCOLLECTIVE ;  /* 0x000000000000791b */ /* 0x003fea0003800000 */
.L_x_8446:
[----:B------:R-:W-:Y:S02]  /*27a0*/  IMAD.MOV.U32 R13, RZ, RZ, 0x1 ;  /* 0x00000001ff0d7424 */ /* 0x000fe400078e00ff */
[----:B------:R-:W-:-:S06]  /*27b0*/  IMAD.MOV.U32 R10, RZ, RZ, R15 ;  /* 0x000000ffff0a7224 */ /* 0x000fcc00078e000f */
[----:B------:R-:W0:Y:S02]  /*27c0*/  DADD R10, R20, R10 ;  /* 0x00000000140a7229 */ /* 0x000e24000000000a */
[----:B0-----:R-:W-:-:S07]  /*27d0*/  IMAD.MOV.U32 R14, RZ, RZ, R11 ;  /* 0x000000ffff0e7224 */ /* 0x001fce00078e000b */
[----:B------:R-:W-:Y:S05]  /*27e0*/  WARPSYNC.COLLECTIVE R9, `(.L_x_8447) ;  /* 0x0000000009087348 */ /* 0x000fea0003c00000 */
[----:B------:R0:W1:Y:S02]  /*27f0*/  SHFL.DOWN P4, R15, R14, R13, R12 ;  /* 0x0800000d0e0f7389 */ /* 0x000064000008000c */
[----:B01----:R-:W-:Y:S05]  /*2800*/  ENDCOLLECTIVE ;  /* 0x000000000000791b */ /* 0x003fea0003800000 */
.L_x_8447:
[----:B------:R-:W-:Y:S01]  /*2810*/  MOV R14, R10 ;  /* 0x0000000a000e7202 */ /* 0x000fe20000000f00 */
[----:B------:R-:W-:-:S07]  /*2820*/  IMAD.MOV.U32 R0, RZ, RZ, R15 ;  /* 0x000000ffff007224 */ /* 0x000fce00078e000f */
[----:B------:R-:W-:Y:S05]  /*2830*/  WARPSYNC.COLLECTIVE R9, `(.L_x_8448) ;  /* 0x0000000009087348 */ /* 0x000fea0003c00000 */
[----:B------:R0:W1:Y:S02]  /*2840*/  SHFL.DOWN P4, R15, R14, R13, R12 ;  /* 0x0800000d0e0f7389 */ /* 0x000064000008000c */
[----:B01----:R-:W-:Y:S05]  /*2850*/  ENDCOLLECTIVE ;  /* 0x000000000000791b */ /* 0x003fea0003800000 */
.L_x_8448:
[----:B------:R-:W-:Y:S05]  /*2860*/  BRA `(.L_x_8449) ;  /* 0xffffffe800ec7947 */ /* 0x000fea000383ffff */
        .weak           $__internal_48_$__cuda_sm20_div_rn_f64_full
        .type           $__internal_48_$__cuda_sm20_div_rn_f64_full,@function
        .size           $__internal_48_$__cuda_sm20_div_rn_f64_full,(.L_x_11622 - $__internal_48_$__cuda_sm20_div_rn_f64_full)
$__internal_48_$__cuda_sm20_div_rn_f64_full:
[C---:B------:R-:W-:Y:S01]  /*2870*/  FSETP.GEU.AND P2, PT, |R7|.reuse, 1.469367938527859385e-39, PT ;  /* 0x001000000700780b */ /* 0x040fe20003f4e200 */
[----:B------:R-:W-:Y:S01]  /*2880*/  IMAD.MOV.U32 R13, RZ, RZ, 0x1ca00000 ;  /* 0x1ca00000ff0d7424 */ /* 0x000fe200078e00ff */
[----:B------:R-:W-:Y:S01]  /*2890*/  LOP3.LUT R12, R7, 0x7ff00000, RZ, 0xc0, !PT ;  /* 0x7ff00000070c7812 */ /* 0x000fe200078ec0ff */
[----:B------:R-:W-:Y:S01]  /*28a0*/  IMAD.MOV.U32 R10, RZ, RZ, R6 ;  /* 0x000000ffff0a7224 */ /* 0x000fe200078e0006 */
[C---:B------:R-:W-:Y:S01]  /*28b0*/  LOP3.LUT R15, R9.reuse, 0x7ff00000, RZ, 0xc0, !PT ;  /* 0x7ff00000090f7812 */ /* 0x040fe200078ec0ff */
[----:B------:R-:W-:Y:S01]  /*28c0*/  IMAD.MOV.U32 R16, RZ, RZ, 0x1 ;  /* 0x00000001ff107424 */ /* 0x000fe200078e00ff */
[C---:B------:R-:W-:Y:S01]  /*28d0*/  FSETP.GEU.AND P0, PT, |R9|.reuse, 1.469367938527859385e-39, PT ;  /* 0x001000000900780b */ /* 0x040fe20003f0e200 */
[----:B------:R-:W-:Y:S01]  /*28e0*/  IMAD.MOV.U32 R23, RZ, RZ, R12 ;  /* 0x000000ffff177224 */ /* 0x000fe200078e000c */
[----:B------:R-:W-:Y:S01]  /*28f0*/  ISETP.GE.U32.AND P1, PT, R12, R15, PT ;  /* 0x0000000f0c00720c */ /* 0x000fe20003f26070 */
[----:B------:R-:W-:Y:S01]  /*2900*/  IMAD.MOV.U32 R22, RZ, RZ, R15 ;  /* 0x000000ffff167224 */ /* 0x000fe200078e000f */
[C---:B------:R-:W-:Y:S01]  /*2910*/  LOP3.LUT R2, R9.reuse, 0x800fffff, RZ, 0xc0, !PT ;  /* 0x800fffff09027812 */ /* 0x040fe200078ec0ff */
[----:B------:R-:W-:Y:S02]  /*2920*/  BSSY.RECONVERGENT B1, `(.L_x_8450) ;  /* 0x0000073000017945 */ /* 0x000fe40003800200 */
[----:B------:R-:W-:Y:S01]  /*2930*/  @!P2 LOP3.LUT R11, R9, 0x7ff00000, RZ, 0xc0, !PT ;  /* 0x7ff00000090ba812 */ /* 0x000fe200078ec0ff */
[----:B------:R-:W-:Y:S01]  /*2940*/  @!P2 IMAD.MOV.U32 R20, RZ, RZ, RZ ;  /* 0x000000ffff14a224 */ /* 0x000fe200078e00ff */
[----:B------:R-:W-:Y:S01]  /*2950*/  LOP3.LUT R3, R2, 0x3ff00000, RZ, 0xfc, !PT ;  /* 0x3ff0000002037812 */ /* 0x000fe200078efcff */
[----:B------:R-:W-:Y:S01]  /*2960*/  IMAD.MOV.U32 R2, RZ, RZ, R8 ;  /* 0x000000ffff027224 */ /* 0x000fe200078e0008 */
[----:B------:R-:W-:-:S02]  /*2970*/  @!P2 ISETP.GE.U32.AND P3, PT, R12, R11, PT ;  /* 0x0000000b0c00a20c */ /* 0x000fc40003f66070 */
[C---:B------:R-:W-:Y:S02]  /*2980*/  SEL R11, R13.reuse, 0x63400000, !P1 ;  /* 0x634000000d0b7807 */ /* 0x040fe40004800000 */
[----:B------:R-:W-:Y:S01]  /*2990*/  @!P2 SEL R21, R13, 0x63400000, !P3 ;  /* 0x634000000d15a807 */ /* 0x000fe20005800000 */
[----:B------:R-:W0:Y:S01]  /*29a0*/  @!P0 DMUL R2, R8, 8.98846567431157953865e+307 ;  /* 0x7fe0000008028828 */ /* 0x000e220000000000 */
[--C-:B------:R-:W-:Y:S01]  /*29b0*/  LOP3.LUT R11, R11, 0x800fffff, R7.reuse, 0xf8, !PT ;  /* 0x800fffff0b0b7812 */ /* 0x100fe200078ef807 */
[----:B0-----:R-:W0:Y:S01]  /*29c0*/  MUFU.RCP64H R17, R3 ;  /* 0x0000000300117308 */ /* 0x001e220000001800 */
[----:B------:R-:W-:Y:S02]  /*29d0*/  @!P2 LOP3.LUT R21, R21, 0x80000000, R7, 0xf8, !PT ;  /* 0x800000001515a812 */ /* 0x000fe400078ef807 */
[----:B------:R-:W-:Y:S02]  /*29e0*/  @!P0 LOP3.LUT R22, R3, 0x7ff00000, RZ, 0xc0, !PT ;  /* 0x7ff0000003168812 */ /* 0x000fe400078ec0ff */
[----:B------:R-:W-:-:S02]  /*29f0*/  @!P2 LOP3.LUT R21, R21, 0x100000, RZ, 0xfc, !PT ;  /* 0x001000001515a812 */ /* 0x000fc400078efcff */
[----:B------:R-:W-:-:S15]  /*2a00*/  IADD3 R15, PT, PT, R22, -0x1, RZ ;  /* 0xffffffff160f7810 */ /* 0x000fde0007ffe0ff */
[----:B------:R-:W-:-:S15]  /*2a10*/  NOP ;  /* 0x0000000000007918 */ /* 0x000fde0000000000 */
[----:B------:R-:W-:-:S15]  /*2a20*/  NOP ;  /* 0x0000000000007918 */ /* 0x000fde0000000000 */
[----:B------:R-:W-:-:S10]  /*2a30*/  NOP ;  /* 0x0000000000007918 */ /* 0x000fd40000000000 */
        /* <DEDUP_REMOVED lines=76> */
.L_x_8451:
        /* <DEDUP_REMOVED lines=16> */
.L_x_8454:
[----:B------:R-:W-:Y:S01]  /*3000*/  LOP3.LUT R13, R9, 0x80000, RZ, 0xfc, !PT ;  /* 0x00080000090d7812 */ /* 0x000fe200078efcff */
[----:B------:R-:W-:Y:S01]  /*3010*/  IMAD.MOV.U32 R12, RZ, RZ, R8 ;  /* 0x000000ffff0c7224 */ /* 0x000fe200078e0008 */
[----:B------:R-:W-:Y:S06]  /*3020*/  BRA `(.L_x_8452) ;  /* 0x0000000000087947 */ /* 0x000fec0003800000 */
.L_x_8453:
[----:B------:R-:W-:Y:S01]  /*3030*/  LOP3.LUT R13, R7, 0x80000, RZ, 0xfc, !PT ;  /* 0x00080000070d7812 */ /* 0x000fe200078efcff */
[----:B------:R-:W-:-:S07]  /*3040*/  IMAD.MOV.U32 R12, RZ, RZ, R6 ;  /* 0x000000ffff0c7224 */ /* 0x000fce00078e0006 */
.L_x_8452:
[----:B------:R-:W-:Y:S05]  /*3050*/  BSYNC.RECONVERGENT B1 ;  /* 0x0000000000017941 */ /* 0x000fea0003800200 */
.L_x_8450:
[----:B------:R-:W-:Y:S02]  /*3060*/  IMAD.MOV.U32 R2, RZ, RZ, R0 ;  /* 0x000000ffff027224 */ /* 0x000fe400078e0000 */
[----:B------:R-:W-:-:S04]  /*3070*/  IMAD.MOV.U32 R3, RZ, RZ, 0x0 ;  /* 0x00000000ff037424 */ /* 0x000fc800078e00ff */
[----:B------:R-:W-:Y:S05]  /*3080*/  RET.REL.NODEC R2 `(_ZN2at6native43_GLOBAL__N__9ae7fba5_10_SoftMax_cu_9f978f6322cunn_SoftMaxForwardRegIdddNS1_22SoftMaxForwardEpilogueElLi1EEEvPT1_PKT_T3_) ;  /* 0xffffffcc02dc7950 */ /* 0x000fea0003c3ffff */
.L_x_8455:
        /* <DEDUP_REMOVED lines=15> */
.L_x_11622:


//--------------------- .text._ZN2at6native43_GLOBAL__N__9ae7fba5_10_SoftMax_cu_9f978f6327cunn_SpatialSoftMaxBackwardIN3c108BFloat16EffNS1_26LogSoftMaxBackwardEpilogueEEEvPT_PKT1_SA_jjj --------------------------
	.section	.text._ZN2at6native43_GLOBAL__N__9ae7fba5_10_SoftMax_cu_9f978f6327cunn_SpatialSoftMaxBackwardIN3c108BFloat16EffNS1_26LogSoftMaxBackwardEpilogueEEEvPT_PKT1_SA_jjj,"ax",@progbits
	.align	128
.text._ZN2at6native43_GLOBAL__N__9ae7fba5_10_SoftMax_cu_9f978f6327cunn_SpatialSoftMaxBackwardIN3c108BFloat16EffNS1_26LogSoftMaxBackwardEpilogueEEEvPT_PKT1_SA_jjj:
        .type           _ZN2at6native43_GLOBAL__N__9ae7fba5_10_SoftMax_cu_9f978f6327cunn_SpatialSoftMaxBackwardIN3c108BFloat16EffNS1_26LogSoftMaxBackwardEpilogueEEEvPT_PKT1_SA_jjj,@function
        .size           _ZN2at6native43_GLOBAL__N__9ae7fba5_10_SoftMax_cu_9f978f6327cunn_SpatialSoftMaxBackwardIN3c108BFloat16EffNS1_26LogSoftMaxBackwardEpilogueEEEvPT_PKT1_SA_jjj,(.L_x_11624 - _ZN2at6native43_GLOBAL__N__9ae7fba5_10_SoftMax_cu_9f978f6327cunn_SpatialSoftMaxBackwardIN3c108BFloat16EffNS1_26LogSoftMaxBackwardEpilogueEEEvPT_PKT1_SA_jjj)
        .other          _ZN2at6native43_GLOBAL__N__9ae7fba5_10_SoftMax_cu_9f978f6327cunn_SpatialSoftMaxBackwardIN3c108BFloat16EffNS1_26LogSoftMaxBackwardEpilogueEEEvPT_PKT1_SA_jjj,@"STO_CUDA_ENTRY STV_DEFAULT"
_ZN2at6native43_GLOBAL__N__9ae7fba5_10_SoftMax_cu_9f978f6327cunn_SpatialSoftMaxBackwardIN3c108BFloat16EffNS1_26LogSoftMaxBackwardEpilogueEEEvPT_PKT1_SA_jjj:
        /* <DEDUP_REMOVED lines=22> */
.L_x_8477:
        /* <DEDUP_REMOVED lines=11> */
.L_x_8476:
        /* <DEDUP_REMOVED lines=46> */
.L_x_8463:
        /* <DEDUP_REMOVED lines=70> */
.L_x_8462:
[----:B------:R-:W-:-:S07]  /*0950*/  MOV R14, UR12 ;  /* 0x0000000c000e7c02 */ /* 0x000fce0008000f00 */
.L_x_8461:
        /* <DEDUP_REMOVED lines=43> */
.L_x_8464:
        /* <DEDUP_REMOVED lines=24> */
.L_x_8465:
        /* <DEDUP_REMOVED lines=19> */
.L_x_8460:
        /* <DEDUP_REMOVED lines=10> */
.L_x_8469:
[----:B---3--:R-:W3:Y:S02]  /*0f60*/  LDCU UR6, c[0x0][0x3a0] ;  /* 0x00007400ff0677ac */ /* 0x008ee40008000800 */
[----:B---3--:R-:W-:-:S04]  /*0f70*/  IMAD R25, R18, UR6, R5 ;  /* 0x0000000612197c24 */ /* 0x008fc8000f8e0205 */
[----:B--2---:R-:W-:-:S06]  /*0f80*/  IMAD.WIDE.U32 R22, R25, 0x4, R16 ;  /* 0x0000000419167825 */ /* 0x004fcc00078e0010 */
[----:B------:R-:W2:Y:S01]  /*0f90*/  LDG.E R22, desc[UR8][R22.64] ;  /* 0x0000000816167981 */ /* 0x000ea2000c1e1900 */
[----:B0-----:R-:W-:-:S06]  /*0fa0*/  IMAD.WIDE.U32 R20, R25, 0x4, R12 ;  /* 0x0000000419147825 */ /* 0x001fcc00078e000c */
[----:B------:R-:W3:Y:S01]  /*0fb0*/  LDG.E R20, desc[UR8][R20.64] ;  /* 0x0000000814147981 */ /* 0x000ee2000c1e1900 */
[C---:B------:R-:W-:Y:S01]  /*0fc0*/  IADD3 R19, PT, PT, R25.reuse, UR6, RZ ;  /* 0x0000000619137c10 */ /* 0x040fe2000fffe0ff */
[----:B-1----:R-:W-:-:S04]  /*0fd0*/  IMAD.WIDE.U32 R24, R25, 0x2, R14 ;  /* 0x0000000219187825 */ /* 0x002fc800078e000e */
[----:B------:R-:W-:-:S04]  /*0fe0*/  IMAD.WIDE.U32 R26, R19, 0x4, R16 ;  /* 0x00000004131a7825 */ /* 0x000fc800078e0010 */
[----:B--2---:R-:W-:-:S06]  /*0ff0*/  FMUL.FTZ R7, R22, 1.4426950216293334961 ;  /* 0x3fb8aa3b16077820 */ /* 0x004fcc0000410000 */
[----:B------:R-:W3:Y:S02]  /*1000*/  MUFU.EX2 R7, R7 ;  /* 0x0000000700077308 */ /* 0x000ee40000000800 */
[----:B---3--:R-:W-:-:S05]  /*1010*/  FFMA.FTZ R11, R7, -R9, R20 ;  /* 0x80000009070b7223 */ /* 0x008fca0000010014 */
[----:B------:R-:W-:-:S04]  /*1020*/  F2FP.BF16.F32.PACK_AB R11, RZ, R11 ;  /* 0x0000000bff0b723e */ /* 0x000fc800000010ff */
[----:B------:R-:W-:-:S05]  /*1030*/  PRMT R21, R11, 0x7610, R21 ;  /* 0x000076100b157816 */ /* 0x000fca0000000015 */
[----:B------:R0:W-:Y:S04]  /*1040*/  STG.E.U16 desc[UR8][R24.64], R21 ;  /* 0x0000001518007986 */ /* 0x0001e8000c101508 */
[----:B------:R-:W2:Y:S01]  /*1050*/  LDG.E R26, desc[UR8][R26.64] ;  /* 0x000000081a1a7981 */ /* 0x000ea2000c1e1900 */
[----:B0-----:R-:W-:-:S06]  /*1060*/  IMAD.WIDE.U32 R20, R19, 0x4, R12 ;  /* 0x0000000413147825 */ /* 0x001fcc00078e000c */
[----:B------:R-:W3:Y:S01]  /*1070*/  LDG.E R20, desc[UR8][R20.64] ;  /* 0x0000000814147981 */ /* 0x000ee2000c1e1900 */
[C---:B------:R-:W-:Y:S01]  /*1080*/  IADD3 R29, PT, PT, R19.reuse, UR6, RZ ;  /* 0x00000006131d7c10 */ /* 0x040fe2000fffe0ff */
[----:B------:R-:W-:-:S04]  /*1090*/  IMAD.WIDE.U32 R22, R19, 0x2, R14 ;  /* 0x0000000213167825 */ /* 0x000fc800078e000e */
        /* <DEDUP_REMOVED lines=8> */
[----:B------:R-:W-:-:S06]  /*1120*/  IMAD.WIDE.U32 R20, R29, 0x4, R12 ;  /* 0x000000041d147825 */ /* 0x000fcc00078e000c */
[----:B------:R-:W3:Y:S01]  /*1130*/  LDG.E R20, desc[UR8][R20.64] ;  /* 0x0000000814147981 */ /* 0x000ee2000c1e1900 */
[C---:B------:R-:W-:Y:S01]  /*1140*/  IADD3 R19, PT, PT, R29.reuse, UR6, RZ ;  /* 0x000000061d137c10 */ /* 0x040fe2000fffe0ff */
[----:B0-----:R-:W-:-:S04]  /*1150*/  IMAD.WIDE.U32 R26, R29, 0x2, R14 ;  /* 0x000000021d1a7825 */ /* 0x001fc800078e000e */
        /* <DEDUP_REMOVED lines=58> */
[----:B------:R-:W-:Y:S01]  /*1500*/  IMAD.WIDE.U32 R22, R19, 0x2, R14 ;  /* 0x0000000213167825 */ /* 0x000fe200078e000e */
[----:B------:R-:W-:-:S04]  /*1510*/  IADD3 R18, PT, PT, R18, 0x8, RZ ;  /* 0x0000000812127810 */ /* 0x000fc80007ffe0ff */
[----:B------:R-:W-:Y:S01]  /*1520*/  ISETP.NE.AND P0, PT, R18, UR13, PT ;  /* 0x0000000d12007c0c */ /* 0x000fe2000bf05270 */
[----:B--2---:R-:W-:-:S06]  /*1530*/  FMUL.FTZ R7, R26, 1.4426950216293334961 ;  /* 0x3fb8aa3b1a077820 */ /* 0x004fcc0000410000 */
[----:B------:R-:W3:Y:S02]  /*1540*/  MUFU.EX2 R7, R7 ;  /* 0x0000000700077308 */ /* 0x000ee40000000800 */
[----:B---3--:R-:W-:-:S05]  /*1550*/  FFMA.FTZ R11, R7, -R9, R20 ;  /* 0x80000009070b7223 */ /* 0x008fca0000010014 */
[----:B------:R-:W-:-:S05]  /*1560*/  F2FP.BF16.F32.PACK_AB R11, RZ, R11 ;  /* 0x0000000bff0b723e */ /* 0x000fca00000010ff */
[----:B------:R3:W-:Y:S01]  /*1570*/  STG.E.U16 desc[UR8][R22.64], R11 ;  /* 0x0000000b16007986 */ /* 0x0007e2000c101508 */
[----:B------:R-:W-:Y:S05]  /*1580*/  @P0 BRA `(.L_x_8469) ;  /* 0xfffffff800740947 */ /* 0x000fea000383ffff */
[----:B------:R-:W-:Y:S05]  /*1590*/  BSYNC.RECONVERGENT B2 ;  /* 0x0000000000027941 */ /* 0x000fea0003800200 */
.L_x_8468:
[----:B------:R-:W-:-:S07]  /*15a0*/  MOV R16, UR13 ;  /* 0x0000000d00107c02 */ /* 0x000fce0008000f00 */
.L_x_8467:
[----:B------:R-:W-:-:S09]  /*15b0*/  UISETP.NE.AND UP0, UPT, UR10, URZ, UPT ;  /* 0x000000ff0a00728c */ /* 0x000fd2000bf05270 */
[----:B------:R-:W-:Y:S05]  /*15c0*/  BRA.U !UP0, `(.L_x_8466) ;  /* 0x0000000908a07547 */ /* 0x000fea000b800000 */
[----:B------:R-:W-:Y:S02]  /*15d0*/  UIADD3 UR6, UPT, UPT, UR10, -0x1, URZ ;  /* 0xffffffff0a067890 */ /* 0x000fe4000fffe0ff */
[----:B------:R-:W-:Y:S02]  /*15e0*/  UISETP.NE.AND UP1, UPT, UR11, URZ, UPT ;  /* 0x000000ff0b00728c */ /* 0x000fe4000bf25270 */
[----:B------:R-:W-:-:S09]  /*15f0*/  UISETP.GE.U32.AND UP0, UPT, UR6, 0x3, UPT ;  /* 0x000000030600788c */ /* 0x000fd2000bf06070 */
[----:B------:R-:W-:Y:S05]  /*1600*/  BRA.U !UP0, `(.L_x_8470) ;  /* 0x0000000108d07547 */ /* 0x000fea000b800000 */
[----:B------:R-:W3:Y:S01]  /*1610*/  LDC.64 R12, c[0x0][0x388] ;  /* 0x0000e200ff0c7b82 */ /* 0x000ee20000000a00 */
[----:B------:R-:W0:Y:S07]  /*1620*/  LDCU UR6, c[0x0][0x3a0] ;  /* 0x00007400ff0677ac */ /* 0x000e2e0008000800 */
[----:B------:R-:W1:Y:S08]  /*1630*/  LDC.64 R14, c[0x0][0x390] ;  /* 0x0000e400ff0e7b82 */ /* 0x000e700000000a00 */
[----:B------:R-:W2:Y:S01]  /*1640*/  LDC.64 R18, c[0x0][0x380] ;  /* 0x0000e000ff127b82 */ /* 0x000ea20000000a00 */
[----:B0-----:R-:W-:-:S04]  /*1650*/  IMAD R25, R16, UR6, R5 ;  /* 0x0000000610197c24 */ /* 0x001fc8000f8e0205 */
[----:B---3--:R-:W-:-:S06]  /*1660*/  IMAD.WIDE.U32 R22, R25, 0x4, R12 ;  /* 0x0000000419167825 */ /* 0x008fcc00078e000c */
[----:B------:R-:W3:Y:S01]  /*1670*/  LDG.E R22, desc[UR8][R22.64] ;  /* 0x0000000816167981 */ /* 0x000ee2000c1e1900 */
[----:B-1----:R-:W-:-:S06]  /*1680*/  IMAD.WIDE.U32 R20, R25, 0x4, R14 ;  /* 0x0000000419147825 */ /* 0x002fcc00078e000e */
[----:B------:R-:W4:Y:S01]  /*1690*/  LDG.E R20, desc[UR8][R20.64] ;  /* 0x0000000814147981 */ /* 0x000f22000c1e1900 */
[C---:B------:R-:W-:Y:S01]  /*16a0*/  IADD3 R27, PT, PT, R25.reuse, UR6, RZ ;  /* 0x00000006191b7c10 */ /* 0x040fe2000fffe0ff */
[----:B--2---:R-:W-:-:S04]  /*16b0*/  IMAD.WIDE.U32 R24, R25, 0x2, R18 ;  /* 0x0000000219187825 */ /* 0x004fc800078e0012 */
[----:B---3--:R-:W-:Y:S01]  /*16c0*/  FMUL.FTZ R7, R22, 1.4426950216293334961 ;  /* 0x3fb8aa3b16077820 */ /* 0x008fe20000410000 */
[----:B------:R-:W-:-:S05]  /*16d0*/  IMAD.WIDE.U32 R22, R27, 0x4, R12 ;  /* 0x000000041b167825 */ /* 0x000fca00078e000c */
[----:B------:R-:W4:Y:S02]  /*16e0*/  MUFU.EX2 R7, R7 ;  /* 0x0000000700077308 */ /* 0x000f240000000800 */
[----:B----4-:R-:W-:-:S05]  /*16f0*/  FFMA.FTZ R11, R7, -R9, R20 ;  /* 0x80000009070b7223 */ /* 0x010fca0000010014 */
        /* <DEDUP_REMOVED lines=28> */
[----:B------:R-:W2:Y:S04]  /*18c0*/  LDG.E R12, desc[UR8][R12.64] ;  /* 0x000000080c0c7981 */ /* 0x000ea8000c1e1900 */
[----:B------:R-:W3:Y:S01]  /*18d0*/  LDG.E R14, desc[UR8][R14.64] ;  /* 0x000000080e0e7981 */ /* 0x000ee2000c1e1900 */
[----:B------:R-:W-:Y:S01]  /*18e0*/  IMAD.WIDE.U32 R18, R29, 0x2, R18 ;  /* 0x000000021d127825 */ /* 0x000fe200078e0012 */
[----:B------:R-:W-:-:S03]  /*18f0*/  IADD3 R16, PT, PT, R16, 0x4, RZ ;  /* 0x0000000410107810 */ /* 0x000fc60007ffe0ff */
[----:B--2---:R-:W-:-:S06]  /*1900*/  FMUL.FTZ R7, R12, 1.4426950216293334961 ;  /* 0x3fb8aa3b0c077820 */ /* 0x004fcc0000410000 */
[----:B------:R-:W3:Y:S02]  /*1910*/  MUFU.EX2 R7, R7 ;  /* 0x0000000700077308 */ /* 0x000ee40000000800 */
[----:B---3--:R-:W-:-:S05]  /*1920*/  FFMA.FTZ R11, R7, -R9, R14 ;  /* 0x80000009070b7223 */ /* 0x008fca000001000e */
[----:B------:R-:W-:-:S05]  /*1930*/  F2FP.BF16.F32.PACK_AB R11, RZ, R11 ;  /* 0x0000000bff0b723e */ /* 0x000fca00000010ff */
[----:B------:R0:W-:Y:S02]  /*1940*/  STG.E.U16 desc[UR8][R18.64], R11 ;  /* 0x0000000b12007986 */ /* 0x0001e4000c101508 */
.L_x_8470:
[----:B------:R-:W-:Y:S05]  /*1950*/  BRA.U !UP1, `(.L_x_8466) ;  /* 0x0000000509bc7547 */ /* 0x000fea000b800000 */
[----:B------:R-:W1:Y:S01]  /*1960*/  LDCU UR6, c[0x0][0x39c] ;  /* 0x00007380ff0677ac */ /* 0x000e620008000800 */
[----:B------:R-:W-:Y:S02]  /*1970*/  UISETP.NE.AND UP1, UPT, UR11, 0x1, UPT ;  /* 0x000000010b00788c */ /* 0x000fe4000bf25270 */
[----:B-1----:R-:W-:-:S07]  /*1980*/  ULOP3.LUT UP0, URZ, UR6, 0x1, URZ, 0xc0, !UPT ;  /* 0x0000000106ff7892 */ /* 0x002fce000f80c0ff */
[----:B------:R-:W-:Y:S05]  /*1990*/  BRA.U !UP1, `(.L_x_8471) ;  /* 0x0000000109707547 */ /* 0x000fea000b800000 */
[----:B------:R-:W3:Y:S01]  /*19a0*/  LDC.64 R14, c[0x0][0x388] ;  /* 0x0000e200ff0e7b82 */ /* 0x000ee20000000a00 */
[----:B------:R-:W1:Y:S07]  /*19b0*/  LDCU UR6, c[0x0][0x3a0] ;  /* 0x00007400ff0677ac */ /* 0x000e6e0008000800 */
[----:B------:R-:W2:Y:S08]  /*19c0*/  LDC.64 R12, c[0x0][0x390] ;  /* 0x0000e400ff0c7b82 */ /* 0x000eb00000000a00 */
[----:B0-----:R-:W0:Y:S01]  /*19d0*/  LDC.64 R18, c[0x0][0x380] ;  /* 0x0000e000ff127b82 */ /* 0x001e220000000a00 */
[----:B-1----:R-:W-:-:S04]  /*19e0*/  IMAD R25, R16, UR6, R5 ;  /* 0x0000000610197c24 */ /* 0x002fc8000f8e0205 */
[----:B---3--:R-:W-:-:S06]  /*19f0*/  IMAD.WIDE.U32 R22, R25, 0x4, R14 ;  /* 0x0000000419167825 */ /* 0x008fcc00078e000e */
[----:B------:R-:W3:Y:S01]  /*1a00*/  LDG.E R22, desc[UR8][R22.64] ;  /* 0x0000000816167981 */ /* 0x000ee2000c1e1900 */
[----:B--2---:R-:W-:-:S06]  /*1a10*/  IMAD.WIDE.U32 R20, R25, 0x4, R12 ;  /* 0x0000000419147825 */ /* 0x004fcc00078e000c */
[----:B------:R-:W2:Y:S01]  /*1a20*/  LDG.E R20, desc[UR8][R20.64] ;  /* 0x0000000814147981 */ /* 0x000ea2000c1e1900 */
[C---:B------:R-:W-:Y:S01]  /*1a30*/  IADD3 R17, PT, PT, R25.reuse, UR6, RZ ;  /* 0x0000000619117c10 */ /* 0x040fe2000fffe0ff */
[----:B0-----:R-:W-:-:S04]  /*1a40*/  IMAD.WIDE.U32 R24, R25, 0x2, R18 ;  /* 0x0000000219187825 */ /* 0x001fc800078e0012 */
[----:B------:R-:W-:-:S04]  /*1a50*/  IMAD.WIDE.U32 R14, R17, 0x4, R14 ;  /* 0x00000004110e7825 */ /* 0x000fc800078e000e */
[----:B------:R-:W-:-:S04]  /*1a60*/  IMAD.WIDE.U32 R12, R17, 0x4, R12 ;  /* 0x00000004110c7825 */ /* 0x000fc800078e000c */
[----:B---3--:R-:W-:-:S06]  /*1a70*/  FMUL.FTZ R7, R22, 1.4426950216293334961 ;  /* 0x3fb8aa3b16077820 */ /* 0x008fcc0000410000 */
[----:B------:R-:W2:Y:S02]  /*1a80*/  MUFU.EX2 R7, R7 ;  /* 0x0000000700077308 */ /* 0x000ea40000000800 */
[----:B--2---:R-:W-:-:S05]  /*1a90*/  FFMA.FTZ R11, R7, -R9, R20 ;  /* 0x80000009070b7223 */ /* 0x004fca0000010014 */
        /* <DEDUP_REMOVED lines=12> */
.L_x_8471:
[----:B------:R-:W-:Y:S05]  /*1b60*/  BRA.U !UP0, `(.L_x_8466) ;  /* 0x0000000508387547 */ /* 0x000fea000b800000 */
[----:B------:R-:W2:Y:S01]  /*1b70*/  LDC.64 R14, c[0x0][0x388] ;  /* 0x0000e200ff0e7b82 */ /* 0x000ea20000000a00 */
[----:B------:R-:W4:Y:S07]  /*1b80*/  LDCU UR6, c[0x0][0x3a0] ;  /* 0x00007400ff0677ac */ /* 0x000f2e0008000800 */
[----:B------:R-:W5:Y:S01]  /*1b90*/  LDC.64 R12, c[0x0][0x390] ;  /* 0x0000e400ff0c7b82 */ /* 0x000f620000000a00 */
[----:B----4-:R-:W-:-:S07]  /*1ba0*/  IMAD R5, R16, UR6, R5 ;  /* 0x0000000610057c24 */ /* 0x010fce000f8e0205 */
[----:B0-----:R-:W0:Y:S01]  /*1bb0*/  LDC.64 R16, c[0x0][0x380] ;  /* 0x0000e000ff107b82 */ /* 0x001e220000000a00 */
[----:B--2---:R-:W-:-:S06]  /*1bc0*/  IMAD.WIDE.U32 R14, R5, 0x4, R14 ;  /* 0x00000004050e7825 */ /* 0x004fcc00078e000e */
[----:B------:R-:W2:Y:S01]  /*1bd0*/  LDG.E R14, desc[UR8][R14.64] ;  /* 0x000000080e0e7981 */ /* 0x000ea2000c1e1900 */
[----:B-----5:R-:W-:-:S06]  /*1be0*/  IMAD.WIDE.U32 R12, R5, 0x4, R12 ;  /* 0x00000004050c7825 */ /* 0x020fcc00078e000c */
[----:B------:R-:W4:Y:S01]  /*1bf0*/  LDG.E R12, desc[UR8][R12.64] ;  /* 0x000000080c0c7981 */ /* 0x000f22000c1e1900 */
[----:B0-----:R-:W-:-:S04]  /*1c00*/  IMAD.WIDE.U32 R16, R5, 0x2, R16 ;  /* 0x0000000205107825 */ /* 0x001fc800078e0010 */
[----:B--2---:R-:W-:-:S06]  /*1c10*/  FMUL.FTZ R7, R14, 1.4426950216293334961 ;  /* 0x3fb8aa3b0e077820 */ /* 0x004fcc0000410000 */
[----:B------:R-:W4:Y:S02]  /*1c20*/  MUFU.EX2 R7, R7 ;  /* 0x0000000700077308 */ /* 0x000f240000000800 */
[----:B----4-:R-:W-:-:S05]  /*1c30*/  FFMA.FTZ R9, R7, -R9, R12 ;  /* 0x8000000907097223 */ /* 0x010fca000001000c */
[----:B------:R-:W-:-:S05]  /*1c40*/  F2FP.BF16.F32.PACK_AB R9, RZ, R9 ;  /* 0x00000009ff09723e */ /* 0x000fca00000010ff */
[----:B------:R2:W-:Y:S01]  /*1c50*/  STG.E.U16 desc[UR8][R16.64], R9 ;  /* 0x0000000910007986 */ /* 0x0005e2000c101508 */
[----:B------:R-:W-:Y:S05]  /*1c60*/  BRA `(.L_x_8466) ;  /* 0x0000000000f87947 */ /* 0x000fea0003800000 */
.L_x_8459:
        /* <DEDUP_REMOVED lines=9> */
.L_x_8473:
        /* <DEDUP_REMOVED lines=8> */
.L_x_8472:
        /* <DEDUP_REMOVED lines=10> */
.L_x_8474:
        /* <DEDUP_REMOVED lines=19> */
.L_x_8475:
[----:B0-----:R-:W0:Y:S02]  /*1f50*/  LDCU UR6, c[0x0][0x3a0] ;  /* 0x00007400ff0677ac */ /* 0x001e240008000800 */
[----:B0-----:R-:W-:Y:S01]  /*1f60*/  IMAD R23, R24, UR6, R5 ;  /* 0x0000000618177c24 */ /* 0x001fe2000f8e0205 */
[----:B------:R-:W0:Y:S03]  /*1f70*/  LDCU UR6, c[0x0][0x39c] ;  /* 0x00007380ff0677ac */ /* 0x000e260008000800 */
[----:B----4-:R-:W-:-:S06]  /*1f80*/  IMAD.WIDE.U32 R20, R23, 0x4, R16 ;  /* 0x0000000417147825 */ /* 0x010fcc00078e0010 */
[----:B------:R-:W4:Y:S01]  /*1f90*/  LDG.E R20, desc[UR8][R20.64] ;  /* 0x0000000814147981 */ /* 0x000f22000c1e1900 */
[----:B--2---:R-:W-:-:S06]  /*1fa0*/  IMAD.WIDE.U32 R18, R23, 0x4, R12 ;  /* 0x0000000417127825 */ /* 0x004fcc00078e000c */
[----:B------:R-:W1:Y:S01]  /*1fb0*/  LDG.E R18, desc[UR8][R18.64] ;  /* 0x0000000812127981 */ /* 0x000e62000c1e1900 */
[----:B---3--:R-:W-:Y:S01]  /*1fc0*/  IMAD.WIDE.U32 R22, R23, 0x2, R14 ;  /* 0x0000000217167825 */ /* 0x008fe200078e000e */
[----:B------:R-:W-:-:S04]  /*1fd0*/  IADD3 R24, PT, PT, R24, UR16, RZ ;  /* 0x0000001018187c10 */ /* 0x000fc8000fffe0ff */
[----:B0-----:R-:W-:Y:S01]  /*1fe0*/  ISETP.GE.U32.AND P0, PT, R24, UR6, PT ;  /* 0x0000000618007c0c */ /* 0x001fe2000bf06070 */
[----:B----4-:R-:W-:-:S06]  /*1ff0*/  FMUL.FTZ R9, R20, 1.4426950216293334961 ;  /* 0x3fb8aa3b14097820 */ /* 0x010fcc0000410000 */
[----:B------:R-:W1:Y:S02]  /*2000*/  MUFU.EX2 R9, R9 ;  /* 0x0000000900097308 */ /* 0x000e640000000800 */
[----:B-1----:R-:W-:-:S05]  /*2010*/  FFMA.FTZ R11, -R7, R9, R18 ;  /* 0x00000009070b7223 */ /* 0x002fca0000010112 */
[----:B------:R-:W-:-:S05]  /*2020*/  F2FP.BF16.F32.PACK_AB R11, RZ, R11 ;  /* 0x0000000bff0b723e */ /* 0x000fca00000010ff */
[----:B------:R0:W-:Y:S01]  /*2030*/  STG.E.U16 desc[UR8][R22.64], R11 ;  /* 0x0000000b16007986 */ /* 0x0001e2000c101508 */
[----:B------:R-:W-:Y:S05]  /*2040*/  @!P0 BRA `(.L_x_8475) ;  /* 0xfffffffc00c08947 */ /* 0x000fea000383ffff */
.L_x_8466:
[----:B------:R-:W-:Y:S05]  /*2050*/  BSYNC.RECONVERGENT B0 ;  /* 0x0000000000007941 */ /* 0x000fea0003800200 */
.L_x_8458:
[----:B------:R-:W4:Y:S01]  /*2060*/  LDCU UR6, c[0x0][0x3a0] ;  /* 0x00007400ff0677ac */ /* 0x000f220008000800 */
[----:B------:R-:W-:-:S04]  /*2070*/  IADD3 R3, PT, PT, R3, UR4, RZ ;  /* 0x0000000403037c10 */ /* 0x000fc8000fffe0ff */
[----:B----4-:R-:W-:-:S13]  /*2080*/  ISETP.GE.U32.AND P0, PT, R3, UR6, PT ;  /* 0x0000000603007c0c */ /* 0x010fda000bf06070 */
[----:B------:R-:W-:Y:S05]  /*2090*/  @!P0 BRA `(.L_x_8476) ;  /* 0xffffffe0005c8947 */ /* 0x000fea000383ffff */
.L_x_8457:
[----:B------:R-:W-:Y:S05]  /*20a0*/  BSYNC.RECONVERGENT B1 ;  /* 0x0000000000017941 */ /* 0x000fea0003800200 */
.L_x_8456:
[----:B------:R-:W4:Y:S01]  /*20b0*/  LDCU UR6, c[0x0][0x370] ;  /* 0x00006e00ff0677ac */ /* 0x000f220008000800 */
[----:B------:R-:W5:Y:S01]  /*20c0*/  LDCU UR7, c[0x0][0x398] ;  /* 0x00007300ff0777ac */ /* 0x000f620008000800 */
[----:B----4-:R-:W-:-:S04]  /*20d0*/  IADD3 R2, PT, PT, R2, UR6, RZ ;  /* 0x0000000602027c10 */ /* 0x010fc8000fffe0ff */
[----:B-----5:R-:W-:-:S13]  /*20e0*/  ISETP.GE.U32.AND P0, PT, R2, UR7, PT ;  /* 0x0000000702007c0c */ /* 0x020fda000bf06070 */
[----:B------:R-:W-:Y:S05]  /*20f0*/  @!P0 BRA `(.L_x_8477) ;  /* 0xffffffe000188947 */ /* 0x000fea000383ffff */
[----:B------:R-:W-:Y:S05]  /*2100*/  EXIT ;  /* 0x000000000000794d */ /* 0x000fea0003800000 */
.L_x_8478:
        /* <DEDUP_REMOVED lines=15> */
.L_x_11624:


//--------------------- .text._ZN2at6native43_GLOBAL__N__9ae7fba5_10_SoftMax_cu_9f978f6327cunn_SpatialSoftMaxBackwardIN3c108BFloat16EfS4_NS1_26LogSoftMaxBackwardEpilogueEEEvPT_PKT1_SA_jjj --------------------------
	.section	.text._ZN2at6native43_GLOBAL__N__9ae7fba5_10_SoftMax_cu_9f978f6327cunn_SpatialSoftMaxBackwardIN3c108BFloat16EfS4_NS1_26LogSoftMaxBackwardEpilogueEEEvPT_PKT1_SA_jjj,"ax",@progbits
	.align	128
.text._ZN2at6native43_GLOBAL__N__9ae7fba5_10_SoftMax_cu_9f978f6327cunn_SpatialSoftMaxBackwardIN3c108BFloat16EfS4_NS1_26LogSoftMaxBackwardEpilogueEEEvPT_PKT1_SA_jjj:
        .type           _ZN2at6native43_GLOBAL__N__9ae7fba5_10_SoftMax_cu_9f978f6327cunn_SpatialSoftMaxBackwardIN3c108BFloat16EfS4_NS1_26LogSoftMaxBackwardEpilogueEEEvPT_PKT1_SA_jjj,@function
        .size           _ZN2at6native43_GLOBAL__N__9ae7fba5_10_SoftMax_cu_9f978f6327cunn_SpatialSoftMaxBackwardIN3c108BFloat16EfS4_NS1_26LogSoftMaxBackwardEpilogueEEEvPT_PKT1_SA_jjj,(.L_x_11625 - _ZN2at6native43_GLOBAL__N__9ae7fba5_10_SoftMax_cu_9f978f6327cunn_SpatialSoftMaxBackwardIN3c108BFloat16EfS4_NS1_26LogSoftMaxBackwardEpilogueEEEvPT_PKT1_SA_jjj)
        .other          _ZN2at6native43_GLOBAL__N__9ae7fba5_10_SoftMax_cu_9f978f6327cunn_SpatialSoftMaxBackwardIN3c108BFloat16EfS4_NS1_26LogSoftMaxBackwardEpilogueEEEvPT_PKT1_SA_jjj,@"STO_CUDA_ENTRY STV_DEFAULT"
_ZN2at6native43_GLOBAL__N__9ae7fba5_10_SoftMax_cu_9f978f6327cunn_SpatialSoftMaxBackwardIN3c108BFloat16EfS4_NS1_26LogSoftMaxBackwardEpilogueEEEvPT_PKT1_SA_jjj:
        /* <DEDUP_REMOVED lines=22> */
.L_x_8500:
        /* <DEDUP_REMOVED lines=11> */
.L_x_8499:
        /* <DEDUP_REMOVED lines=46> */
.L_x_8486:
        /* <DEDUP_REMOVED lines=19> */
[----:B------:R0:W2:Y:S01]  /*0620*/  LDG.E.U16 R9, desc[UR8][R18.64] ;  /* 0x0000000812097981 */ /* 0x0000a2000c1e1500 */
[----:B-----5:R-:W-:-:S04]  /*0630*/  SHF.L.U32 R24, R21, 0x10, RZ ;  /* 0x0000001015187819 */ /* 0x020fc800000006ff */
[----:B------:R-:W3:Y:S01]  /*0640*/  LDG.E.U16 R26, desc[UR8][R26.64] ;  /* 0x000000081a1a7981 */ /* 0x000ee2000c1e1500 */
[----:B------:R-:W-:Y:S01]  /*0650*/  FADD.FTZ R15, R15, R24 ;  /* 0x000000180f0f7221 */ /* 0x000fe20000010000 */
[----:B------:R-:W-:Y:S01]  /*0660*/  IMAD.WIDE.U32 R24, R35, 0x2, R16 ;  /* 0x0000000223187825 */ /* 0x000fe200078e0010 */
[----:B0-----:R-:W-:-:S03]  /*0670*/  SHF.L.U32 R18, R20, 0x10, RZ ;  /* 0x0000001014127819 */ /* 0x001fc600000006ff */
[----:B------:R-:W-:Y:S02]  /*0680*/  IMAD.WIDE.U32 R20, R37, 0x2, R16 ;  /* 0x0000000225147825 */ /* 0x000fe400078e0010 */
[----:B------:R-:W4:Y:S02]  /*0690*/  LDG.E.U16 R24, desc[UR8][R24.64] ;  /* 0x0000000818187981 */ /* 0x000f24000c1e1500 */
[----:B------:R-:W-:Y:S02]  /*06a0*/  FADD.FTZ R15, R15, R18 ;  /* 0x000000120f0f7221 */ /* 0x000fe40000010000 */
[----:B------:R-:W5:Y:S01]  /*06b0*/  LDG.E.U16 R20, desc[UR8][R20.64] ;  /* 0x0000000814147981 */ /* 0x000f62000c1e1500 */
[----:B------:R-:W-:-:S06]  /*06c0*/  IMAD.WIDE.U32 R18, R22, 0x2, R16 ;  /* 0x0000000216127825 */ /* 0x000fcc00078e0010 */
[----:B------:R-:W5:Y:S01]  /*06d0*/  LDG.E.U16 R18, desc[UR8][R18.64] ;  /* 0x0000000812127981 */ /* 0x000f62000c1e1500 */
[----:B--2---:R-:W-:Y:S02]  /*06e0*/  SHF.L.U32 R9, R9, 0x10, RZ ;  /* 0x0000001009097819 */ /* 0x004fe400000006ff */
[----:B---3--:R-:W-:-:S03]  /*06f0*/  SHF.L.U32 R26, R26, 0x10, RZ ;  /* 0x000000101a1a7819 */ /* 0x008fc600000006ff */
[----:B------:R-:W-:-:S04]  /*0700*/  FADD.FTZ R9, R15, R9 ;  /* 0x000000090f097221 */ /* 0x000fc80000010000 */
[----:B------:R-:W-:Y:S01]  /*0710*/  FADD.FTZ R9, R9, R26 ;  /* 0x0000001a09097221 */ /* 0x000fe20000010000 */
[----:B----4-:R-:W-:Y:S02]  /*0720*/  SHF.L.U32 R24, R24, 0x10, RZ ;  /* 0x0000001018187819 */ /* 0x010fe400000006ff */
[----:B-----5:R-:W-:Y:S01]  /*0730*/  SHF.L.U32 R26, R20, 0x10, RZ ;  /* 0x00000010141a7819 */ /* 0x020fe200000006ff */
[----:B------:R-:W-:-:S04]  /*0740*/  IMAD.WIDE.U32 R20, R28, 0x2, R16 ;  /* 0x000000021c147825 */ /* 0x000fc800078e0010 */
[----:B------:R-:W-:Y:S01]  /*0750*/  FADD.FTZ R9, R9, R24 ;  /* 0x0000001809097221 */ /* 0x000fe20000010000 */
[----:B------:R0:W2:Y:S01]  /*0760*/  LDG.E.U16 R15, desc[UR8][R20.64] ;  /* 0x00000008140f7981 */ /* 0x0000a2000c1e1500 */
[----:B------:R-:W-:Y:S01]  /*0770*/  SHF.L.U32 R24, R18, 0x10, RZ ;  /* 0x0000001012187819 */ /* 0x000fe200000006ff */
[----:B------:R-:W-:-:S04]  /*0780*/  IMAD.WIDE.U32 R18, R30, 0x2, R16 ;  /* 0x000000021e127825 */ /* 0x000fc800078e0010 */
[----:B------:R-:W-:-:S04]  /*0790*/  FADD.FTZ R9, R9, R26 ;  /* 0x0000001a09097221 */ /* 0x000fc80000010000 */
[----:B------:R-:W-:Y:S01]  /*07a0*/  FADD.FTZ R9, R9, R24 ;  /* 0x0000001809097221 */ /* 0x000fe20000010000 */
[----:B------:R-:W3:Y:S01]  /*07b0*/  LDG.E.U16 R18, desc[UR8][R18.64] ;  /* 0x0000000812127981 */ /* 0x000ee2000c1e1500 */
[----:B0-----:R-:W-:-:S04]  /*07c0*/  IMAD.WIDE.U32 R20, R11, 0x2, R16 ;  /* 0x000000020b147825 */ /* 0x001fc800078e0010 */
[--C-:B------:R-:W-:Y:S02]  /*07d0*/  IMAD.WIDE.U32 R24, R23, 0x2, R16.reuse ;  /* 0x0000000217187825 */ /* 0x100fe400078e0010 */
[----:B------:R-:W4:Y:S02]  /*07e0*/  LDG.E.U16 R20, desc[UR8][R20.64] ;  /* 0x0000000814147981 */ /* 0x000f24000c1e1500 */
[--C-:B------:R-:W-:Y:S02]  /*07f0*/  IMAD.WIDE.U32 R26, R12, 0x2, R16.reuse ;  /* 0x000000020c1a7825 */ /* 0x100fe400078e0010 */
[----:B------:R-:W5:Y:S02]  /*0800*/  LDG.E.U16 R24, desc[UR8][R24.64] ;  /* 0x0000000818187981 */ /* 0x000f64000c1e1500 */
[----:B------:R-:W-:Y:S02]  /*0810*/  IMAD.WIDE.U32 R16, R13, 0x2, R16 ;  /* 0x000000020d107825 */ /* 0x000fe400078e0010 */
[----:B------:R-:W5:Y:S04]  /*0820*/  LDG.E.U16 R26, desc[UR8][R26.64] ;  /* 0x000000081a1a7981 */ /* 0x000f68000c1e1500 */
[----:B------:R-:W5:Y:S01]  /*0830*/  LDG.E.U16 R16, desc[UR8][R16.64] ;  /* 0x0000000810107981 */ /* 0x000f62000c1e1500 */
[----:B------:R-:W-:-:S05]  /*0840*/  VIADD R36, R36, 0x10 ;  /* 0x0000001024247836 */ /* 0x000fca0000000000 */
[----:B------:R-:W-:Y:S02]  /*0850*/  ISETP.NE.AND P1, PT, R36, RZ, PT ;  /* 0x000000ff2400720c */ /* 0x000fe40003f25270 */
[----:B--2---:R-:W-:-:S05]  /*0860*/  SHF.L.U32 R15, R15, 0x10, RZ ;  /* 0x000000100f0f7819 */ /* 0x004fca00000006ff */
[----:B------:R-:W-:Y:S02]  /*0870*/  FADD.FTZ R9, R9, R15 ;  /* 0x0000000f09097221 */ /* 0x000fe40000010000 */
[----:B------:R-:W0:Y:S01]  /*0880*/  LDC R15, c[0x0][0x3a0] ;  /* 0x0000e800ff0f7b82 */ /* 0x000e220000000800 */
[----:B---3--:R-:W-:-:S05]  /*0890*/  SHF.L.U32 R18, R18, 0x10, RZ ;  /* 0x0000001012127819 */ /* 0x008fca00000006ff */
[----:B------:R-:W-:Y:S01]  /*08a0*/  FADD.FTZ R9, R9, R18 ;  /* 0x0000001209097221 */ /* 0x000fe20000010000 */
[----:B----4-:R-:W-:Y:S02]  /*08b0*/  SHF.L.U32 R20, R20, 0x10, RZ ;  /* 0x0000001014147819 */ /* 0x010fe400000006ff */
[----:B-----5:R-:W-:-:S03]  /*08c0*/  SHF.L.U32 R24, R24, 0x10, RZ ;  /* 0x0000001018187819 */ /* 0x020fc600000006ff */
[----:B------:R-:W-:Y:S01]  /*08d0*/  FADD.FTZ R9, R9, R20 ;  /* 0x0000001409097221 */ /* 0x000fe20000010000 */
[----:B------:R-:W-:-:S03]  /*08e0*/  SHF.L.U32 R26, R26, 0x10, RZ ;  /* 0x000000101a1a7819 */ /* 0x000fc600000006ff */
[----:B------:R-:W-:Y:S01]  /*08f0*/  FADD.FTZ R9, R9, R24 ;  /* 0x0000001809097221 */ /* 0x000fe20000010000 */
[----:B------:R-:W-:-:S03]  /*0900*/  SHF.L.U32 R16, R16, 0x10, RZ ;  /* 0x0000001010107819 */ /* 0x000fc600000006ff */
[----:B------:R-:W-:Y:S01]  /*0910*/  FADD.FTZ R9, R9, R26 ;  /* 0x0000001a09097221 */ /* 0x000fe20000010000 */
[----:B0-----:R-:W-:-:S03]  /*0920*/  LEA R34, R15, R34, 0x4 ;  /* 0x000000220f227211 */ /* 0x001fc600078e20ff */
[----:B------:R-:W-:Y:S01]  /*0930*/  FADD.FTZ R9, R9, R16 ;  /* 0x0000001009097221 */ /* 0x000fe20000010000 */
        /* <DEDUP_REMOVED lines=17> */
.L_x_8485:
[----:B------:R-:W-:-:S07]  /*0a50*/  IMAD.U32 R14, RZ, RZ, UR12 ;  /* 0x0000000cff0e7e24 */ /* 0x000fce000f8e00ff */
.L_x_8484:
        /* <DEDUP_REMOVED lines=48> */
[----:B------:R-:W-:-:S03]  /*0d60*/  SHF.L.U32 R16, R13, 0x10, RZ ;  /* 0x000000100d107819 */ /* 0x000fc600000006ff */
[----:B------:R-:W-:-:S04]  /*0d70*/  FADD.FTZ R11, R11, R12 ;  /* 0x0000000c0b0b7221 */ /* 0x000fc80000010000 */
[----:B------:R-:W-:-:S07]  /*0d80*/  FADD.FTZ R9, R11, R16 ;  /* 0x000000100b097221 */ /* 0x000fce0000010000 */
.L_x_8487:
        /* <DEDUP_REMOVED lines=9> */
[----:B-1----:R-:W-:-:S04]  /*0e20*/  IMAD.WIDE.U32 R16, R17, 0x2, R12 ;  /* 0x0000000211107825 */ /* 0x002fc800078e000c */
[C---:B------:R-:W-:Y:S02]  /*0e30*/  VIADD R21, R19.reuse, UR6 ;  /* 0x0000000613157c36 */ /* 0x040fe40008000000 */
[--C-:B------:R-:W-:Y:S01]  /*0e40*/  IMAD.WIDE.U32 R18, R19, 0x2, R12.reuse ;  /* 0x0000000213127825 */ /* 0x100fe200078e000c */
[----:B------:R-:W2:Y:S02]  /*0e50*/  LDG.E.U16 R16, desc[UR8][R16.64] ;  /* 0x0000000810107981 */ /* 0x000ea4000c1e1500 */
[C---:B------:R-:W-:Y:S01]  /*0e60*/  IADD3 R7, PT, PT, R21.reuse, UR6, RZ ;  /* 0x0000000615077c10 */ /* 0x040fe2000fffe0ff */
[--C-:B------:R-:W-:Y:S02]  /*0e70*/  IMAD.WIDE.U32 R20, R21, 0x2, R12.reuse ;  /* 0x0000000215147825 */ /* 0x100fe400078e000c */
[----:B------:R-:W3:Y:S02]  /*0e80*/  LDG.E.U16 R18, desc[UR8][R18.64] ;  /* 0x0000000812127981 */ /* 0x000ee4000c1e1500 */
[----:B------:R-:W-:-:S02]  /*0e90*/  IMAD.WIDE.U32 R12, R7, 0x2, R12 ;  /* 0x00000002070c7825 */ /* 0x000fc400078e000c */
[----:B------:R-:W4:Y:S04]  /*0ea0*/  LDG.E.U16 R20, desc[UR8][R20.64] ;  /* 0x0000000814147981 */ /* 0x000f28000c1e1500 */
[----:B------:R-:W5:Y:S01]  /*0eb0*/  LDG.E.U16 R12, desc[UR8][R12.64] ;  /* 0x000000080c0c7981 */ /* 0x000f62000c1e1500 */
[----:B------:R-:W-:Y:S02]  /*0ec0*/  IADD3 R14, PT, PT, R14, 0x4, RZ ;  /* 0x000000040e0e7810 */ /* 0x000fe40007ffe0ff */
[----:B--2---:R-:W-:Y:S02]  /*0ed0*/  SHF.L.U32 R22, R16, 0x10, RZ ;  /* 0x0000001010167819 */ /* 0x004fe400000006ff */
[----:B---3--:R-:W-:-:S03]  /*0ee0*/  SHF.L.U32 R7, R18, 0x10, RZ ;  /* 0x0000001012077819 */ /* 0x008fc600000006ff */
[----:B------:R-:W-:Y:S01]  /*0ef0*/  FADD.FTZ R22, R9, R22 ;  /* 0x0000001609167221 */ /* 0x000fe20000010000 */
[----:B----4-:R-:W-:-:S03]  /*0f00*/  SHF.L.U32 R24, R20, 0x10, RZ ;  /* 0x0000001014187819 */ /* 0x010fc600000006ff */
[----:B------:R-:W-:Y:S01]  /*0f10*/  FADD.FTZ R7, R22, R7 ;  /* 0x0000000716077221 */ /* 0x000fe20000010000 */
[----:B-----5:R-:W-:-:S03]  /*0f20*/  SHF.L.U32 R16, R12, 0x10, RZ ;  /* 0x000000100c107819 */ /* 0x020fc600000006ff */
[----:B------:R-:W-:-:S04]  /*0f30*/  FADD.FTZ R7, R7, R24 ;  /* 0x0000001807077221 */ /* 0x000fc80000010000 */
[----:B------:R-:W-:-:S07]  /*0f40*/  FADD.FTZ R9, R7, R16 ;  /* 0x0000001007097221 */ /* 0x000fce0000010000 */
.L_x_8488:
        /* <DEDUP_REMOVED lines=22> */
.L_x_8483:
        /* <DEDUP_REMOVED lines=10> */
.L_x_8492:
[----:B---3--:R-:W3:Y:S02]  /*1150*/  LDCU UR6, c[0x0][0x3a0] ;  /* 0x00007400ff0677ac */ /* 0x008ee40008000800 */
[----:B---3--:R-:W-:-:S04]  /*1160*/  IMAD R25, R18, UR6, R5 ;  /* 0x0000000612197c24 */ /* 0x008fc8000f8e0205 */
[----:B--2---:R-:W-:-:S06]  /*1170*/  IMAD.WIDE.U32 R22, R25, 0x2, R16 ;  /* 0x0000000219167825 */ /* 0x004fcc00078e0010 */
[----:B------:R-:W2:Y:S01]  /*1180*/  LDG.E.U16 R22, desc[UR8][R22.64] ;  /* 0x0000000816167981 */ /* 0x000ea2000c1e1500 */
[----:B0-----:R-:W-:-:S06]  /*1190*/  IMAD.WIDE.U32 R20, R25, 0x2, R12 ;  /* 0x0000000219147825 */ /* 0x001fcc00078e000c */
[----:B------:R-:W3:Y:S01]  /*11a0*/  LDG.E.U16 R20, desc[UR8][R20.64] ;  /* 0x0000000814147981 */ /* 0x000ee2000c1e1500 */
[----:B------:R-:W-:Y:S02]  /*11b0*/  IADD3 R19, PT, PT, R25, UR6, RZ ;  /* 0x0000000619137c10 */ /* 0x000fe4000fffe0ff */
[----:B--2---:R-:W-:-:S03]  /*11c0*/  SHF.L.U32 R7, R22, 0x10, RZ ;  /* 0x0000001016077819 */ /* 0x004fc600000006ff */
[----:B------:R-:W-:-:S04]  /*11d0*/  IMAD.WIDE.U32 R22, R19, 0x2, R16 ;  /* 0x0000000213167825 */ /* 0x000fc800078e0010 */
[----:B------:R-:W-:Y:S01]  /*11e0*/  FMUL.FTZ R7, R7, 1.4426950216293334961 ;  /* 0x3fb8aa3b07077820 */ /* 0x000fe20000410000 */
[----:B---3--:R-:W-:-:S03]  /*11f0*/  SHF.L.U32 R11, R20, 0x10, RZ ;  /* 0x00000010140b7819 */ /* 0x008fc600000006ff */
[----:B------:R-:W0:Y:S02]  /*1200*/  MUFU.EX2 R24, R7 ;  /* 0x0000000700187308 */ /* 0x000e240000000800 */
[----:B0-----:R-:W-:Y:S01]  /*1210*/  FFMA.FTZ R11, R24, -R9, R11 ;  /* 0x80000009180b7223 */ /* 0x001fe2000001000b */
[----:B-1----:R-:W-:-:S04]  /*1220*/  IMAD.WIDE.U32 R24, R25, 0x2, R14 ;  /* 0x0000000219187825 */ /* 0x002fc800078e000e */
[----:B------:R-:W-:-:S04]  /*1230*/  F2FP.BF16.F32.PACK_AB R11, RZ, R11 ;  /* 0x0000000bff0b723e */ /* 0x000fc800000010ff */
[----:B------:R-:W-:-:S05]  /*1240*/  PRMT R21, R11, 0x7610, R21 ;  /* 0x000076100b157816 */ /* 0x000fca0000000015 */
[----:B------:R0:W-:Y:S04]  /*1250*/  STG.E.U16 desc[UR8][R24.64], R21 ;  /* 0x0000001518007986 */ /* 0x0001e8000c101508 */
[----:B------:R-:W2:Y:S01]  /*1260*/  LDG.E.U16 R22, desc[UR8][R22.64] ;  /* 0x0000000816167981 */ /* 0x000ea2000c1e1500 */
[----:B0-----:R-:W-:-:S06]  /*1270*/  IMAD.WIDE.U32 R20, R19, 0x2, R12 ;  /* 0x0000000213147825 */ /* 0x001fcc00078e000c */
[----:B------:R-:W3:Y:S01]  /*1280*/  LDG.E.U16 R20, desc[UR8][R20.64] ;  /* 0x0000000814147981 */ /* 0x000ee2000c1e1500 */
[C---:B------:R-:W-:Y:S01]  /*1290*/  IADD3 R27, PT, PT, R19.reuse, UR6, RZ ;  /* 0x00000006131b7c10 */ /* 0x040fe2000fffe0ff */
[----:B------:R-:W-:Y:S01]  /*12a0*/  IMAD.WIDE.U32 R24, R19, 0x2, R14 ;  /* 0x0000000213187825 */ /* 0x000fe200078e000e */
[----:B--2---:R-:W-:-:S03]  /*12b0*/  SHF.L.U32 R7, R22, 0x10, RZ ;  /* 0x0000001016077819 */ /* 0x004fc600000006ff */
[----:B------:R-:W-:-:S04]  /*12c0*/  IMAD.WIDE.U32 R22, R27, 0x2, R16 ;  /* 0x000000021b167825 */ /* 0x000fc800078e0010 */
[----:B------:R-:W-:-:S04]  /*12d0*/  FMUL.FTZ R7, R7, 1.4426950216293334961 ;  /* 0x3fb8aa3b07077820 */ /* 0x000fc80000410000 */
[----:B------:R-:W0:Y:S01]  /*12e0*/  MUFU.EX2 R26, R7 ;  /* 0x00000007001a7308 */ /* 0x000e220000000800 */
[----:B---3--:R-:W-:-:S04]  /*12f0*/  IMAD.U32 R11, R20, 0x10000, RZ ;  /* 0x00010000140b7824 */ /* 0x008fc800078e00ff */
[----:B0-----:R-:W-:-:S05]  /*1300*/  FFMA.FTZ R11, R26, -R9, R11 ;  /* 0x800000091a0b7223 */ /* 0x001fca000001000b */
        /* <DEDUP_REMOVED lines=12> */
[----:B---3--:R-:W-:-:S05]  /*13d0*/  SHF.L.U32 R11, R20, 0x10, RZ ;  /* 0x00000010140b7819 */ /* 0x008fca00000006ff */
        /* <DEDUP_REMOVED lines=63> */
[----:B------:R-:W-:-:S04]  /*17d0*/  IADD3 R18, PT, PT, R18, 0x8, RZ ;  /* 0x0000000812127810 */ /* 0x000fc80007ffe0ff */
[----:B------:R-:W-:Y:S02]  /*17e0*/  ISETP.NE.AND P0, PT, R18, UR13, PT ;  /* 0x0000000d12007c0c */ /* 0x000fe4000bf05270 */
[----:B--2---:R-:W-:-:S05]  /*17f0*/  SHF.L.U32 R7, R22, 0x10, RZ ;  /* 0x0000001016077819 */ /* 0x004fca00000006ff */
[----:B------:R-:W-:-:S04]  /*1800*/  FMUL.FTZ R7, R7, 1.4426950216293334961 ;  /* 0x3fb8aa3b07077820 */ /* 0x000fc80000410000 */
[----:B------:R-:W0:Y:S01]  /*1810*/  MUFU.EX2 R26, R7 ;  /* 0x00000007001a7308 */ /* 0x000e220000000800 */
[----:B---3--:R-:W-:-:S04]  /*1820*/  IMAD.U32 R11, R20, 0x10000, RZ ;  /* 0x00010000140b7824 */ /* 0x008fc800078e00ff */
[----:B0-----:R-:W-:Y:S01]  /*1830*/  FFMA.FTZ R11, R26, -R9, R11 ;  /* 0x800000091a0b7223 */ /* 0x001fe2000001000b */
[----:B------:R-:W-:-:S04]  /*1840*/  IMAD.WIDE.U32 R26, R19, 0x2, R14 ;  /* 0x00000002131a7825 */ /* 0x000fc800078e000e */
[----:B------:R-:W-:-:S05]  /*1850*/  F2FP.BF16.F32.PACK_AB R11, RZ, R11 ;  /* 0x0000000bff0b723e */ /* 0x000fca00000010ff */
[----:B------:R3:W-:Y:S01]  /*1860*/  STG.E.U16 desc[UR8][R26.64], R11 ;  /* 0x0000000b1a007986 */ /* 0x0007e2000c101508 */
[----:B------:R-:W-:Y:S05]  /*1870*/  @P0 BRA `(.L_x_8492) ;  /* 0xfffffff800340947 */ /* 0x000fea000383ffff */
[----:B------:R-:W-:Y:S05]  /*1880*/  BSYNC.RECONVERGENT B2 ;  /* 0x0000000000027941 */ /* 0x000fea0003800200 */
.L_x_8491:
[----:B------:R-:W-:-:S07]  /*1890*/  MOV R16, UR13 ;  /* 0x0000000d00107c02 */ /* 0x000fce0008000f00 */
.L_x_8490:
        /* <DEDUP_REMOVED lines=9> */
[----:B------:R-:W4:Y:S01]  /*1930*/  LDC.64 R18, c[0x0][0x380] ;  /* 0x0000e000ff127b82 */ /* 0x000f220000000a00 */
[----:B-1----:R-:W-:-:S04]  /*1940*/  IMAD R7, R16, UR6, R5 ;  /* 0x0000000610077c24 */ /* 0x002fc8000f8e0205 */
[----:B0-----:R-:W-:-:S06]  /*1950*/  IMAD.WIDE.U32 R22, R7, 0x2, R12 ;  /* 0x0000000207167825 */ /* 0x001fcc00078e000c */
[----:B------:R-:W5:Y:S01]  /*1960*/  LDG.E.U16 R22, desc[UR8][R22.64] ;  /* 0x0000000816167981 */ /* 0x000f62000c1e1500 */
[----:B--2---:R-:W-:-:S06]  /*1970*/  IMAD.WIDE.U32 R20, R7, 0x2, R14 ;  /* 0x0000000207147825 */ /* 0x004fcc00078e000e */
[----:B------:R-:W2:Y:S01]  /*1980*/  LDG.E.U16 R20, desc[UR8][R20.64] ;  /* 0x0000000814147981 */ /* 0x000ea2000c1e1500 */
[C---:B---3--:R-:W-:Y:S02]  /*1990*/  IADD3 R27, PT, PT, R7.reuse, UR6, RZ ;  /* 0x00000006071b7c10 */ /* 0x048fe4000fffe0ff */
[----:B-----5:R-:W-:Y:S01]  /*19a0*/  SHF.L.U32 R11, R22, 0x10, RZ ;  /* 0x00000010160b7819 */ /* 0x020fe200000006ff */
[----:B----4-:R-:W-:-:S04]  /*19b0*/  IMAD.WIDE.U32 R22, R7, 0x2, R18 ;  /* 0x0000000207167825 */ /* 0x010fc800078e0012 */
[----:B------:R-:W-:Y:S01]  /*19c0*/  FMUL.FTZ R11, R11, 1.4426950216293334961 ;  /* 0x3fb8aa3b0b0b7820 */ /* 0x000fe20000410000 */
[----:B--2---:R-:W-:-:S03]  /*19d0*/  SHF.L.U32 R17, R20, 0x10, RZ ;  /* 0x0000001014117819 */ /* 0x004fc600000006ff */
[----:B------:R-:W0:Y:S02]  /*19e0*/  MUFU.EX2 R24, R11 ;  /* 0x0000000b00187308 */ /* 0x000e240000000800 */
[----:B0-----:R-:W-:Y:S01]  /*19f0*/  FFMA.FTZ R17, R24, -R9, R17 ;  /* 0x8000000918117223 */ /* 0x001fe20000010011 */
[----:B------:R-:W-:-:S04]  /*1a00*/  IMAD.WIDE.U32 R24, R27, 0x2, R12 ;  /* 0x000000021b187825 */ /* 0x000fc800078e000c */
        /* <DEDUP_REMOVED lines=21> */
[----:B------:R-:W-:-:S04]  /*1b60*/  IMAD.WIDE.U32 R22, R17, 0x2, R18 ;  /* 0x0000000211167825 */ /* 0x000fc800078e0012 */
[----:B------:R-:W-:-:S04]  /*1b70*/  IMAD.WIDE.U32 R12, R27, 0x2, R12 ;  /* 0x000000021b0c7825 */ /* 0x000fc800078e000c */
[----:B------:R-:W-:Y:S01]  /*1b80*/  IMAD.WIDE.U32 R14, R27, 0x2, R14 ;  /* 0x000000021b0e7825 */ /* 0x000fe200078e000e */
[----:B--2---:R-:W-:-:S05]  /*1b90*/  SHF.L.U32 R7, R24, 0x10, RZ ;  /* 0x0000001018077819 */ /* 0x004fca00000006ff */
[----:B------:R-:W-:-:S04]  /*1ba0*/  FMUL.FTZ R7, R7, 1.4426950216293334961 ;  /* 0x3fb8aa3b07077820 */ /* 0x000fc80000410000 */
[----:B------:R-:W0:Y:S01]  /*1bb0*/  MUFU.EX2 R26, R7 ;  /* 0x00000007001a7308 */ /* 0x000e220000000800 */
[----:B---3--:R-:W-:-:S05]  /*1bc0*/  SHF.L.U32 R11, R20, 0x10, RZ ;  /* 0x00000010140b7819 */ /* 0x008fca00000006ff */
[----:B0-----:R-:W-:-:S05]  /*1bd0*/  FFMA.FTZ R11, R26, -R9, R11 ;  /* 0x800000091a0b7223 */ /* 0x001fca000001000b */
        /* <DEDUP_REMOVED lines=8> */
[----:B---3--:R-:W-:-:S03]  /*1c60*/  SHF.L.U32 R11, R14, 0x10, RZ ;  /* 0x000000100e0b7819 */ /* 0x008fc600000006ff */
[----:B------:R-:W-:-:S04]  /*1c70*/  FMUL.FTZ R7, R7, 1.4426950216293334961 ;  /* 0x3fb8aa3b07077820 */ /* 0x000fc80000410000 */
[----:B------:R-:W1:Y:S02]  /*1c80*/  MUFU.EX2 R20, R7 ;  /* 0x0000000700147308 */ /* 0x000e640000000800 */
[----:B-1----:R-:W-:-:S05]  /*1c90*/  FFMA.FTZ R11, R20, -R9, R11 ;  /* 0x80000009140b7223 */ /* 0x002fca000001000b */
[----:B------:R-:W-:-:S05]  /*1ca0*/  F2FP.BF16.F32.PACK_AB R11, RZ, R11 ;  /* 0x0000000bff0b723e */ /* 0x000fca00000010ff */
[----:B------:R0:W-:Y:S02]  /*1cb0*/  STG.E.U16 desc[UR8][R18.64], R11 ;  /* 0x0000000b12007986 */ /* 0x0001e4000c101508 */
.L_x_8493:
[----:B------:R-:W-:Y:S05]  /*1cc0*/  BRA.U !UP1, `(.L_x_8489) ;  /* 0x0000000509e07547 */ /* 0x000fea000b800000 */
[----:B------:R-:W1:Y:S01]  /*1cd0*/  LDCU UR6, c[0x0][0x39c] ;  /* 0x00007380ff0677ac */ /* 0x000e620008000800 */
[----:B------:R-:W-:Y:S02]  /*1ce0*/  UISETP.NE.AND UP1, UPT, UR11, 0x1, UPT ;  /* 0x000000010b00788c */ /* 0x000fe4000bf25270 */
[----:B-1----:R-:W-:-:S07]  /*1cf0*/  ULOP3.LUT UP0, URZ, UR6, 0x1, URZ, 0xc0, !UPT ;  /* 0x0000000106ff7892 */ /* 0x002fce000f80c0ff */
[----:B------:R-:W-:Y:S05]  /*1d00*/  BRA.U !UP1, `(.L_x_8494) ;  /* 0x0000000109807547 */ /* 0x000fea000b800000 */
[----:B------:R-:W1:Y:S01]  /*1d10*/  LDC.64 R14, c[0x0][0x388] ;  /* 0x0000e200ff0e7b82 */ /* 0x000e620000000a00 */
[----:B------:R-:W2:Y:S07]  /*1d20*/  LDCU UR6, c[0x0][0x3a0] ;  /* 0x00007400ff0677ac */ /* 0x000eae0008000800 */
[----:B------:R-:W4:Y:S08]  /*1d30*/  LDC.64 R12, c[0x0][0x390] ;  /* 0x0000e400ff0c7b82 */ /* 0x000f300000000a00 */
[----:B0-----:R-:W0:Y:S01]  /*1d40*/  LDC.64 R18, c[0x0][0x380] ;  /* 0x0000e000ff127b82 */ /* 0x001e220000000a00 */
[----:B--2---:R-:W-:-:S04]  /*1d50*/  IMAD R17, R16, UR6, R5 ;  /* 0x0000000610117c24 */ /* 0x004fc8000f8e0205 */
[----:B-1----:R-:W-:-:S06]  /*1d60*/  IMAD.WIDE.U32 R22, R17, 0x2, R14 ;  /* 0x0000000211167825 */ /* 0x002fcc00078e000e */
[----:B------:R-:W2:Y:S01]  /*1d70*/  LDG.E.U16 R22, desc[UR8][R22.64] ;  /* 0x0000000816167981 */ /* 0x000ea2000c1e1500 */
[----:B----4-:R-:W-:-:S06]  /*1d80*/  IMAD.WIDE.U32 R20, R17, 0x2, R12 ;  /* 0x0000000211147825 */ /* 0x010fcc00078e000c */
[----:B------:R-:W3:Y:S01]  /*1d90*/  LDG.E.U16 R20, desc[UR8][R20.64] ;  /* 0x0000000814147981 */ /* 0x000ee2000c1e1500 */
[----:B------:R-:W-:-:S05]  /*1da0*/  IADD3 R25, PT, PT, R17, UR6, RZ ;  /* 0x0000000611197c10 */ /* 0x000fca000fffe0ff */
[----:B------:R-:W-:-:S04]  /*1db0*/  IMAD.WIDE.U32 R14, R25, 0x2, R14 ;  /* 0x00000002190e7825 */ /* 0x000fc800078e000e */
[----:B------:R-:W-:Y:S01]  /*1dc0*/  IMAD.WIDE.U32 R12, R25, 0x2, R12 ;  /* 0x00000002190c7825 */ /* 0x000fe200078e000c */
[----:B--2---:R-:W-:-:S03]  /*1dd0*/  SHF.L.U32 R7, R22, 0x10, RZ ;  /* 0x0000001016077819 */ /* 0x004fc600000006ff */
[----:B0-----:R-:W-:-:S04]  /*1de0*/  IMAD.WIDE.U32 R22, R17, 0x2, R18 ;  /* 0x0000000211167825 */ /* 0x001fc800078e0012 */
[----:B------:R-:W-:Y:S01]  /*1df0*/  FMUL.FTZ R7, R7, 1.4426950216293334961 ;  /* 0x3fb8aa3b07077820 */ /* 0x000fe20000410000 */
[----:B---3--:R-:W-:-:S03]  /*1e00*/  SHF.L.U32 R11, R20, 0x10, RZ ;  /* 0x00000010140b7819 */ /* 0x008fc600000006ff */
[----:B------:R-:W0:Y:S02]  /*1e10*/  MUFU.EX2 R24, R7 ;  /* 0x0000000700187308 */ /* 0x000e240000000800 */
[----:B0-----:R-:W-:-:S05]  /*1e20*/  FFMA.FTZ R11, R24, -R9, R11 ;  /* 0x80000009180b7223 */ /* 0x001fca000001000b */
[----:B------:R-:W-:-:S04]  /*1e30*/  F2FP.BF16.F32.PACK_AB R11, RZ, R11 ;  /* 0x0000000bff0b723e */ /* 0x000fc800000010ff */
[----:B------:R-:W-:-:S05]  /*1e40*/  PRMT R17, R11, 0x7610, R17 ;  /* 0x000076100b117816 */ /* 0x000fca0000000011 */
[----:B------:R1:W-:Y:S04]  /*1e50*/  STG.E.U16 desc[UR8][R22.64], R17 ;  /* 0x0000001116007986 */ /* 0x0003e8000c101508 */
[----:B------:R-:W2:Y:S04]  /*1e60*/  LDG.E.U16 R14, desc[UR8][R14.64] ;  /* 0x000000080e0e7981 */ /* 0x000ea8000c1e1500 */
[----:B------:R-:W3:Y:S01]  /*1e70*/  LDG.E.U16 R12, desc[UR8][R12.64] ;  /* 0x000000080c0c7981 */ /* 0x000ee2000c1e1500 */
[----:B------:R-:W-:Y:S01]  /*1e80*/  IMAD.WIDE.U32 R18, R25, 0x2, R18 ;  /* 0x0000000219127825 */ /* 0x000fe200078e0012 */
[----:B------:R-:W-:-:S03]  /*1e90*/  IADD3 R16, PT, PT, R16, 0x2, RZ ;  /* 0x0000000210107810 */ /* 0x000fc60007ffe0ff */
[----:B--2---:R-:W-:-:S04]  /*1ea0*/  IMAD.U32 R7, R14, 0x10000, RZ ;  /* 0x000100000e077824 */ /* 0x004fc800078e00ff */
[----:B------:R-:W-:Y:S01]  /*1eb0*/  FMUL.FTZ R7, R7, 1.4426950216293334961 ;  /* 0x3fb8aa3b07077820 */ /* 0x000fe20000410000 */
[----:B---3--:R-:W-:-:S03]  /*1ec0*/  SHF.L.U32 R11, R12, 0x10, RZ ;  /* 0x000000100c0b7819 */ /* 0x008fc600000006ff */
[----:B------:R-:W0:Y:S02]  /*1ed0*/  MUFU.EX2 R20, R7 ;  /* 0x0000000700147308 */ /* 0x000e240000000800 */
[----:B0-----:R-:W-:-:S05]  /*1ee0*/  FFMA.FTZ R11, R20, -R9, R11 ;  /* 0x80000009140b7223 */ /* 0x001fca000001000b */
[----:B------:R-:W-:-:S05]  /*1ef0*/  F2FP.BF16.F32.PACK_AB R11, RZ, R11 ;  /* 0x0000000bff0b723e */ /* 0x000fca00000010ff */
[----:B------:R1:W-:Y:S02]  /*1f00*/  STG.E.U16 desc[UR8][R18.64], R11 ;  /* 0x0000000b12007986 */ /* 0x0003e4000c101508 */
.L_x_8494:
[----:B------:R-:W-:Y:S05]  /*1f10*/  BRA.U !UP0, `(.L_x_8489) ;  /* 0x00000005084c7547 */ /* 0x000fea000b800000 */
[----:B------:R-:W2:Y:S01]  /*1f20*/  LDC.64 R14, c[0x0][0x388] ;  /* 0x0000e200ff0e7b82 */ /* 0x000ea20000000a00 */
[----:B------:R-:W4:Y:S07]  /*1f30*/  LDCU UR6, c[0x0][0x3a0] ;  /* 0x00007400ff0677ac */ /* 0x000f2e0008000800 */
[----:B------:R-:W5:Y:S01]  /*1f40*/  LDC.64 R12, c[0x0][0x390] ;  /* 0x0000e400ff0c7b82 */ /* 0x000f620000000a00 */
[----:B----4-:R-:W-:-:S07]  /*1f50*/  IMAD R5, R16, UR6, R5 ;  /* 0x0000000610057c24 */ /* 0x010fce000f8e0205 */
[----:B01----:R-:W0:Y:S01]  /*1f60*/  LDC.64 R16, c[0x0][0x380] ;  /* 0x0000e000ff107b82 */ /* 0x003e220000000a00 */
[----:B--2---:R-:W-:-:S06]  /*1f70*/  IMAD.WIDE.U32 R14, R5, 0x2, R14 ;  /* 0x00000002050e7825 */ /* 0x004fcc00078e000e */
[----:B------:R-:W2:Y:S01]  /*1f80*/  LDG.E.U16 R14, desc[UR8][R14.64] ;  /* 0x000000080e0e7981 */ /* 0x000ea2000c1e1500 */
[----:B-----5:R-:W-:-:S06]  /*1f90*/  IMAD.WIDE.U32 R12, R5, 0x2, R12 ;  /* 0x00000002050c7825 */ /* 0x020fcc00078e000c */
[----:B------:R-:W3:Y:S01]  /*1fa0*/  LDG.E.U16 R12, desc[UR8][R12.64] ;  /* 0x000000080c0c7981 */ /* 0x000ee2000c1e1500 */
[----:B0-----:R-:W-:Y:S01]  /*1fb0*/  IMAD.WIDE.U32 R16, R5, 0x2, R16 ;  /* 0x0000000205107825 */ /* 0x001fe200078e0010 */
[----:B--2---:R-:W-:-:S05]  /*1fc0*/  SHF.L.U32 R7, R14, 0x10, RZ ;  /* 0x000000100e077819 */ /* 0x004fca00000006ff */
[----:B------:R-:W-:Y:S01]  /*1fd0*/  FMUL.FTZ R7, R7, 1.4426950216293334961 ;  /* 0x3fb8aa3b07077820 */ /* 0x000fe20000410000 */
[----:B---3--:R-:W-:-:S03]  /*1fe0*/  SHF.L.U32 R11, R12, 0x10, RZ ;  /* 0x000000100c0b7819 */ /* 0x008fc600000006ff */
[----:B------:R-:W0:Y:S02]  /*1ff0*/  MUFU.EX2 R18, R7 ;  /* 0x0000000700127308 */ /* 0x000e240000000800 */
[----:B0-----:R-:W-:-:S05]  /*2000*/  FFMA.FTZ R11, R18, -R9, R11 ;  /* 0x80000009120b7223 */ /* 0x001fca000001000b */
[----:B------:R-:W-:-:S05]  /*2010*/  F2FP.BF16.F32.PACK_AB R11, RZ, R11 ;  /* 0x0000000bff0b723e */ /* 0x000fca00000010ff */
[----:B------:R2:W-:Y:S01]  /*2020*/  STG.E.U16 desc[UR8][R16.64], R11 ;  /* 0x0000000b10007986 */ /* 0x0005e2000c101508 */
[----:B------:R-:W-:Y:S05]  /*2030*/  BRA `(.L_x_8489) ;  /* 0x0000000400047947 */ /* 0x000fea0003800000 */
.L_x_8482:
        /* <DEDUP_REMOVED lines=9> */
.L_x_8496:
[----:B------:R-:W1:Y:S02]  /*20d0*/  LDCU UR6, c[0x0][0x3a0] ;  /* 0x00007400ff0677ac */ /* 0x000e640008000800 */
[----:B-1----:R-:W-:-:S04]  /*20e0*/  IMAD R13, R16, UR6, R5 ;  /* 0x00000006100d7c24 */ /* 0x002fc8000f8e0205 */
[----:B0-----:R-:W-:-:S06]  /*20f0*/  IMAD.WIDE.U32 R12, R13, 0x2, R14 ;  /* 0x000000020d0c7825 */ /* 0x001fcc00078e000e */
[----:B------:R-:W2:Y:S01]  /*2100*/  LDG.E.U16 R12, desc[UR8][R12.64] ;  /* 0x000000080c0c7981 */ /* 0x000ea2000c1e1500 */
[----:B------:R-:W-:-:S04]  /*2110*/  IADD3 R16, PT, PT, R16, UR16, RZ ;  /* 0x0000001010107c10 */ /* 0x000fc8000fffe0ff */
[----:B------:R-:W-:Y:S02]  /*2120*/  ISETP.GE.U32.AND P1, PT, R16, R9, PT ;  /* 0x000000091000720c */ /* 0x000fe40003f26070 */
[----:B--2---:R-:W-:-:S05]  /*2130*/  SHF.L.U32 R18, R12, 0x10, RZ ;  /* 0x000000100c127819 */ /* 0x004fca00000006ff */
[----:B------:R-:W-:-:S06]  /*2140*/  FADD.FTZ R7, R18, R7 ;  /* 0x0000000712077221 */ /* 0x000fcc0000010000 */
[----:B------:R-:W-:Y:S05]  /*2150*/  @!P1 BRA `(.L_x_8496) ;  /* 0xfffffffc00dc9947 */ /* 0x000fea000383ffff */
.L_x_8495:
        /* <DEDUP_REMOVED lines=10> */
.L_x_8497:
        /* <DEDUP_REMOVED lines=19> */
.L_x_8498:
[----:B0-----:R-:W0:Y:S02]  /*2330*/  LDCU UR6, c[0x0][0x3a0] ;  /* 0x00007400ff0677ac */ /* 0x001e240008000800 */
[----:B0-----:R-:W-:Y:S01]  /*2340*/  IMAD R23, R24, UR6, R5 ;  /* 0x0000000618177c24 */ /* 0x001fe2000f8e0205 */
[----:B------:R-:W0:Y:S03]  /*2350*/  LDCU UR6, c[0x0][0x39c] ;  /* 0x00007380ff0677ac */ /* 0x000e260008000800 */
[----:B----4-:R-:W-:-:S06]  /*2360*/  IMAD.WIDE.U32 R20, R23, 0x2, R16 ;  /* 0x0000000217147825 */ /* 0x010fcc00078e0010 */
[----:B------:R-:W4:Y:S01]  /*2370*/  LDG.E.U16 R20, desc[UR8][R20.64] ;  /* 0x0000000814147981 */ /* 0x000f22000c1e1500 */
[----:B--2---:R-:W-:-:S06]  /*2380*/  IMAD.WIDE.U32 R18, R23, 0x2, R12 ;  /* 0x0000000217127825 */ /* 0x004fcc00078e000c */
[----:B------:R-:W2:Y:S01]  /*2390*/  LDG.E.U16 R18, desc[UR8][R18.64] ;  /* 0x0000000812127981 */ /* 0x000ea2000c1e1500 */
[----:B------:R-:W-:-:S04]  /*23a0*/  IADD3 R24, PT, PT, R24, UR16, RZ ;  /* 0x0000001018187c10 */ /* 0x000fc8000fffe0ff */
[----:B0-----:R-:W-:Y:S02]  /*23b0*/  ISETP.GE.U32.AND P0, PT, R24, UR6, PT ;  /* 0x0000000618007c0c */ /* 0x001fe4000bf06070 */
[----:B----4-:R-:W-:-:S05]  /*23c0*/  SHF.L.U32 R9, R20, 0x10, RZ ;  /* 0x0000001014097819 */ /* 0x010fca00000006ff */
[----:B------:R-:W-:Y:S01]  /*23d0*/  FMUL.FTZ R9, R9, 1.4426950216293334961 ;  /* 0x3fb8aa3b09097820 */ /* 0x000fe20000410000 */
[----:B--2---:R-:W-:-:S03]  /*23e0*/  SHF.L.U32 R26, R18, 0x10, RZ ;  /* 0x00000010121a7819 */ /* 0x004fc600000006ff */
[----:B------:R-:W1:Y:S02]  /*23f0*/  MUFU.EX2 R22, R9 ;  /* 0x0000000900167308 */ /* 0x000e640000000800 */
[----:B-1----:R-:W-:-:S05]  /*2400*/  FFMA.FTZ R22, -R7, R22, R26 ;  /* 0x0000001607167223 */ /* 0x002fca000001011a */
[----:B------:R-:W-:Y:S01]  /*2410*/  F2FP.BF16.F32.PACK_AB R11, RZ, R22 ;  /* 0x00000016ff0b723e */ /* 0x000fe200000010ff */
[----:B---3--:R-:W-:-:S05]  /*2420*/  IMAD.WIDE.U32 R22, R23, 0x2, R14 ;  /* 0x0000000217167825 */ /* 0x008fca00078e000e */
[----:B------:R0:W-:Y:S01]  /*2430*/  STG.E.U16 desc[UR8][R22.64], R11 ;  /* 0x0000000b16007986 */ /* 0x0001e2000c101508 */
[----:B------:R-:W-:Y:S05]  /*2440*/  @!P0 BRA `(.L_x_8498) ;  /* 0xfffffffc00b88947 */ /* 0x000fea000383ffff */
.L_x_8489:
[----:B------:R-:W-:Y:S05]  /*2450*/  BSYNC.RECONVERGENT B0 ;  /* 0x0000000000007941 */ /* 0x000fea0003800200 */
.L_x_8481:
[----:B------:R-:W4:Y:S01]  /*2460*/  LDCU UR6, c[0x0][0x3a0] ;  /* 0x00007400ff0677ac */ /* 0x000f220008000800 */
[----:B------:R-:W-:-:S04]  /*2470*/  IADD3 R3, PT, PT, R3, UR4, RZ ;  /* 0x0000000403037c10 */ /* 0x000fc8000fffe0ff */
[----:B----4-:R-:W-:-:S13]  /*2480*/  ISETP.GE.U32.AND P0, PT, R3, UR6, PT ;  /* 0x0000000603007c0c */ /* 0x010fda000bf06070 */
[----:B------:R-:W-:Y:S05]  /*2490*/  @!P0 BRA `(.L_x_8499) ;  /* 0xffffffdc005c8947 */ /* 0x000fea000383ffff */
.L_x_8480:
[----:B------:R-:W-:Y:S05]  /*24a0*/  BSYNC.RECONVERGENT B1 ;  /* 0x0000000000017941 */ /* 0x000fea0003800200 */
.L_x_8479:
[----:B------:R-:W4:Y:S01]  /*24b0*/  LDCU UR6, c[0x0][0x370] ;  /* 0x00006e00ff0677ac */ /* 0x000f220008000800 */
[----:B------:R-:W5:Y:S01]  /*24c0*/  LDCU UR7, c[0x0][0x398] ;  /* 0x00007300ff0777ac */ /* 0x000f620008000800 */
[----:B----4-:R-:W-:-:S04]  /*24d0*/  IADD3 R2, PT, PT, R2, UR6, RZ ;  /* 0x0000000602027c10 */ /* 0x010fc8000fffe0ff */
[----:B-----5:R-:W-:-:S13]  /*24e0*/  ISETP.GE.U32.AND P0, PT, R2, UR7, PT ;  /* 0x0000000702007c0c */ /* 0x020fda000bf06070 */
[----:B------:R-:W-:Y:S05]  /*24f0*/  @!P0 BRA `(.L_x_8500) ;  /* 0xffffffdc00188947 */ /* 0x000fea000383ffff */
[----:B------:R-:W-:Y:S05]  /*2500*/  EXIT ;  /* 0x000000000000794d */ /* 0x000fea0003800000 */
.L_x_8501:
        /* <DEDUP_REMOVED lines=15> */
.L_x_11625:


//--------------------- .text._ZN2at6native43_GLOBAL__N__9ae7fba5_10_SoftMax_cu_9f978f6327cunn_SpatialSoftMaxBackwardIN3c104HalfEffNS1_26LogSoftMaxBackwardEpilogueEEEvPT_PKT1_SA_jjj --------------------------
	.section	.text._ZN2at6native43_GLOBAL__N__9ae7fba5_10_SoftMax_cu_9f978f6327cunn_SpatialSoftMaxBackwardIN3c104HalfEffNS1_26LogSoftMaxBackwardEpilogueEEEvPT_PKT1_SA_jjj,"ax",@progbits
	.align	128
.text._ZN2at6native43_GLOBAL__N__9ae7fba5_10_SoftMax_cu_9f978f6327cunn_SpatialSoftMaxBackwardIN3c104HalfEffNS1_26LogSoftMaxBackwardEpilogueEEEvPT_PKT1_SA_jjj:
        .type           _ZN2at6native43_GLOBAL__N__9ae7fba5_10_SoftMax_cu_9f978f6327cunn_SpatialSoftMaxBackwardIN3c104HalfEffNS1_26LogSoftMaxBackwardEpilogueEEEvPT_PKT1_SA_jjj,@function
        .size           _ZN2at6native43_GLOBAL__N__9ae7fba5_10_SoftMax_cu_9f978f6327cunn_SpatialSoftMaxBackwardIN3c104HalfEffNS1_26LogSoftMaxBackwardEpilogueEEEvPT_PKT1_SA_jjj,(.L_x_11626 - _ZN2at6native43_GLOBAL__N__9ae7fba5_10_SoftMax_cu_9f978f6327cunn_SpatialSoftMaxBackwardIN3c104HalfEffNS1_26LogSoftMaxBackwardEpilogueEEEvPT_PKT1_SA_jjj)
        .other          _ZN2at6native43_GLOBAL__N__9ae7fba5_10_SoftMax_cu_9f978f6327cunn_SpatialSoftMaxBackwardIN3c104HalfEffNS1_26LogSoftMaxBackwardEpilogueEEEvPT_PKT1_SA_jjj,@"STO_CUDA_ENTRY STV_DEFAULT"
_ZN2at6native43_GLOBAL__N__9ae7fba5_10_SoftMax_cu_9f978f6327cunn_SpatialSoftMaxBackwardIN3c104HalfEffNS1_26LogSoftMaxBackwardEpilogueEEEvPT_PKT1_SA_jjj:
        /* <DEDUP_REMOVED lines=22> */
.L_x_8523:
        /* <DEDUP_REMOVED lines=11> */
.L_x_8522:
        /* <DEDUP_REMOVED lines=46> */
.L_x_8509:
        /* <DEDUP_REMOVED lines=70> */
.L_x_8508:
[----:B------:R-:W-:-:S07]  /*0950*/  MOV R14, UR12 ;  /* 0x0000000c000e7c02 */ /* 0x000fce0008000f00 */
.L_x_8507:
        /* <DEDUP_REMOVED lines=43> */
.L_x_8510:
        /* <DEDUP_REMOVED lines=24> */
.L_x_8511:
        /* <DEDUP_REMOVED lines=19> */
.L_x_8506:
        /* <DEDUP_REMOVED lines=10> */
.L_x_8515:
        /* <DEDUP_REMOVED lines=12> */
[----:B------:R-:W-:-:S04]  /*1020*/  F2FP.F16.F32.PACK_AB R11, RZ, R11 ;  /* 0x0000000bff0b723e */ /* 0x000fc800000000ff */
        /* <DEDUP_REMOVED lines=83> */
[----:B------:R-:W-:-:S05]  /*1560*/  F2FP.F16.F32.PACK_AB R11, RZ, R11 ;  /* 0x0000000bff0b723e */ /* 0x000fca00000000ff */
[----:B------:R3:W-:Y:S01]  /*1570*/  STG.E.U16 desc[UR8][R22.64], R11 ;  /* 0x0000000b16007986 */ /* 0x0007e2000c101508 */
[----:B------:R-:W-:Y:S05]  /*1580*/  @P0 BRA `(.L_x_8515) ;  /* 0xfffffff800740947 */ /* 0x000fea000383ffff */
[----:B------:R-:W-:Y:S05]  /*1590*/  BSYNC.RECONVERGENT B2 ;  /* 0x0000000000027941 */ /* 0x000fea0003800200 */
.L_x_8514:
[----:B------:R-:W-:-:S07]  /*15a0*/  MOV R16, UR13 ;  /* 0x0000000d00107c02 */ /* 0x000fce0008000f00 */
.L_x_8513:
        /* <DEDUP_REMOVED lines=56> */
[----:B------:R-:W-:-:S05]  /*1930*/  F2FP.F16.F32.PACK_AB R11, RZ, R11 ;  /* 0x0000000bff0b723e */ /* 0x000fca00000000ff */
[----:B------:R0:W-:Y:S02]  /*1940*/  STG.E.U16 desc[UR8][R18.64], R11 ;  /* 0x0000000b12007986 */ /* 0x0001e4000c101508 */
.L_x_8516:
        /* <DEDUP_REMOVED lines=33> */
.L_x_8517:
        /* <DEDUP_REMOVED lines=14> */
[----:B------:R-:W-:-:S05]  /*1c40*/  F2FP.F16.F32.PACK_AB R9, RZ, R9 ;  /* 0x00000009ff09723e */ /* 0x000fca00000000ff */
[----:B------:R2:W-:Y:S01]  /*1c50*/  STG.E.U16 desc[UR8][R16.64], R9 ;  /* 0x0000000910007986 */ /* 0x0005e2000c101508 */
[----:B------:R-:W-:Y:S05]  /*1c60*/  BRA `(.L_x_8512) ;  /* 0x0000000000f87947 */ /* 0x000fea0003800000 */
.L_x_8505:
        /* <DEDUP_REMOVED lines=9> */
.L_x_8519:
        /* <DEDUP_REMOVED lines=8> */
.L_x_8518:
        /* <DEDUP_REMOVED lines=10> */
.L_x_8520:
        /* <DEDUP_REMOVED lines=19> */
.L_x_8521:
        /* <DEDUP_REMOVED lines=13> */
[----:B------:R-:W-:-:S05]  /*2020*/  F2FP.F16.F32.PACK_AB R11, RZ, R11 ;  /* 0x0000000bff0b723e */ /* 0x000fca00000000ff */
[----:B------:R0:W-:Y:S01]  /*2030*/  STG.E.U16 desc[UR8][R22.64], R11 ;  /* 0x0000000b16007986 */ /* 0x0001e2000c101508 */
[----:B------:R-:W-:Y:S05]  /*2040*/  @!P0 BRA `(.L_x_8521) ;  /* 0xfffffffc00c08947 */ /* 0x000fea000383ffff */
.L_x_8512:
[----:B------:R-:W-:Y:S05]  /*2050*/  BSYNC.RECONVERGENT B0 ;  /* 0x0000000000007941 */ /* 0x000fea0003800200 */
.L_x_8504:
[----:B------:R-:W4:Y:S01]  /*2060*/  LDCU UR6, c[0x0][0x3a0] ;  /* 0x00007400ff0677ac */ /* 0x000f220008000800 */
[----:B------:R-:W-:-:S04]  /*2070*/  IADD3 R3, PT, PT, R3, UR4, RZ ;  /* 0x0000000403037c10 */ /* 0x000fc8000fffe0ff */
[----:B----4-:R-:W-:-:S13]  /*2080*/  ISETP.GE.U32.AND P0, PT, R3, UR6, PT ;  /* 0x0000000603007c0c */ /* 0x010fda000bf06070 */
[----:B------:R-:W-:Y:S05]  /*2090*/  @!P0 BRA `(.L_x_8522) ;  /* 0xffffffe0005c8947 */ /* 0x000fea000383ffff */
.L_x_8503:
[----:B------:R-:W-:Y:S05]  /*20a0*/  BSYNC.RECONVERGENT B1 ;  /* 0x0000000000017941 */ /* 0x000fea0003800200 */
.L_x_8502:
[----:B------:R-:W4:Y:S01]  /*20b0*/  LDCU UR6, c[0x0][0x370] ;  /* 0x00006e00ff0677ac */ /* 0x000f220008000800 */
[----:B------:R-:W5:Y:S01]  /*20c0*/  LDCU UR7, c[0x0][0x398] ;  /* 0x00007300ff0777ac */ /* 0x000f620008000800 */
[----:B----4-:R-:W-:-:S04]  /*20d0*/  IADD3 R2, PT, PT, R2, UR6, RZ ;  /* 0x0000000602027c10 */ /* 0x010fc8000fffe0ff */
[----:B-----5:R-:W-:-:S13]  /*20e0*/  ISETP.GE.U32.AND P0, PT, R2, UR7, PT ;  /* 0x0000000702007c0c */ /* 0x020fda000bf06070 */
[----:B------:R-:W-:Y:S05]  /*20f0*/  @!P0 BRA `(.L_x_8523) ;  /* 0xffffffe000188947 */ /* 0x000fea000383ffff */
[----:B------:R-:W-:Y:S05]  /*2100*/  EXIT ;  /* 0x000000000000794d */ /* 0x000fea0003800000 */
.L_x_8524:
        /* <DEDUP_REMOVED lines=15> */
.L_x_11626:


//--------------------- .text._ZN2at6native43_GLOBAL__N__9ae7fba5_10_SoftMax_cu_9f978f6327cunn_SpatialSoftMaxBackwardIN3c104HalfEfS4_NS1_26LogSoftMaxBackwardEpilogueEEEvPT_PKT1_SA_jjj --------------------------
	.section	.text._ZN2at6native43_GLOBAL__N__9ae7fba5_10_SoftMax_cu_9f978f6327cunn_SpatialSoftMaxBackwardIN3c104HalfEfS4_NS1_26LogSoftMaxBackwardEpilogueEEEvPT_PKT1_SA_jjj,"ax",@progbits
	.align	128
.text._ZN2at6native43_GLOBAL__N__9ae7fba5_10_SoftMax_cu_9f978f6327cunn_SpatialSoftMaxBackwardIN3c104HalfEfS4_NS1_26LogSoftMaxBackwardEpilogueEEEvPT_PKT1_SA_jjj:
        .type           _ZN2at6native43_GLOBAL__N__9ae7fba5_10_SoftMax_cu_9f978f6327cunn_SpatialSoftMaxBackwardIN3c104HalfEfS4_NS1_26LogSoftMaxBackwardEpilogueEEEvPT_PKT1_SA_jjj,@function
        .size           _ZN2at6native43_GLOBAL__N__9ae7fba5_10_SoftMax_cu_9f978f6327cunn_SpatialSoftMaxBackwardIN3c104HalfEfS4_NS1_26LogSoftMaxBackwardEpilogueEEEvPT_PKT1_SA_jjj,(.L_x_11627 - _ZN2at6native43_GLOBAL__N__9ae7fba5_10_SoftMax_cu_9f978f6327cunn_SpatialSoftMaxBackwardIN3c104HalfEfS4_NS1_26LogSoftMaxBackwardEpilogueEEEvPT_PKT1_SA_jjj)
        .other          _ZN2at6native43_GLOBAL__N__9ae7fba5_10_SoftMax_cu_9f978f6327cunn_SpatialSoftMaxBackwardIN3c104HalfEfS4_NS1_26LogSoftMaxBackwardEpilogueEEEvPT_PKT1_SA_jjj,@"STO_CUDA_ENTRY STV_DEFAULT"
_ZN2at6native43_GLOBAL__N__9ae7fba5_10_SoftMax_cu_9f978f6327cunn_SpatialSoftMaxBackwardIN3c104HalfEfS4_NS1_26LogSoftMaxBackwardEpilogueEEEvPT_PKT1_SA_jjj:
        /* <DEDUP_REMOVED lines=22> */
.L_x_8546:
        /* <DEDUP_REMOVED lines=11> */
.L_x_8545:
        /* <DEDUP_REMOVED lines=46> */
.L_x_8532:
        /* <DEDUP_REMOVED lines=86> */
.L_x_8531:
[----:B------:R-:W-:-:S07]  /*0a50*/  MOV R14, UR12 ;  /* 0x0000000c000e7c02 */ /* 0x000fce0008000f00 */
.L_x_8530:
        /* <DEDUP_REMOVED lines=51> */
.L_x_8533:
        /* <DEDUP_REMOVED lines=28> */
.L_x_8534:
        /* <DEDUP_REMOVED lines=22> */
.L_x_8529:
        /* <DEDUP_REMOVED lines=10> */
.L_x_8538:
[----:B---3--:R-:W3:Y:S02]  /*1150*/  LDCU UR6, c[0x0][0x3a0] ;  /* 0x00007400ff0677ac */ /* 0x008ee40008000800 */
[----:B---3--:R-:W-:-:S04]  /*1160*/  IMAD R25, R18, UR6, R5 ;  /* 0x0000000612197c24 */ /* 0x008fc8000f8e0205 */
[----:B--2---:R-:W-:-:S06]  /*1170*/  IMAD.WIDE.U32 R22, R25, 0x2, R16 ;  /* 0x0000000219167825 */ /* 0x004fcc00078e0010 */
[----:B------:R-:W2:Y:S01]  /*1180*/  LDG.E.U16 R22, desc[UR8][R22.64] ;  /* 0x0000000816167981 */ /* 0x000ea2000c1e1500 */
[----:B0-----:R-:W-:-:S06]  /*1190*/  IMAD.WIDE.U32 R20, R25, 0x2, R12 ;  /* 0x0000000219147825 */ /* 0x001fcc00078e000c */
[----:B------:R-:W3:Y:S01]  /*11a0*/  LDG.E.U16 R20, desc[UR8][R20.64] ;  /* 0x0000000814147981 */ /* 0x000ee2000c1e1500 */
[----:B------:R-:W-:Y:S01]  /*11b0*/  IADD3 R19, PT, PT, R25, UR6, RZ ;  /* 0x0000000619137c10 */ /* 0x000fe2000fffe0ff */
[----:B--2---:R-:W-:-:S04]  /*11c0*/  HADD2.F32 R7, -RZ, R22.H0_H0 ;  /* 0x20000016ff077230 */ /* 0x004fc80000004100 */
[----:B------:R-:W-:-:S04]  /*11d0*/  IMAD.WIDE.U32 R22, R19, 0x2, R16 ;  /* 0x0000000213167825 */ /* 0x000fc800078e0010 */
[----:B------:R-:W-:Y:S01]  /*11e0*/  FMUL.FTZ R7, R7, 1.4426950216293334961 ;  /* 0x3fb8aa3b07077820 */ /* 0x000fe20000410000 */
[----:B---3--:R-:W-:-:S03]  /*11f0*/  HADD2.F32 R11, -RZ, R20.H0_H0 ;  /* 0x20000014ff0b7230 */ /* 0x008fc60000004100 */
[----:B------:R-:W0:Y:S02]  /*1200*/  MUFU.EX2 R24, R7 ;  /* 0x0000000700187308 */ /* 0x000e240000000800 */
[----:B0-----:R-:W-:Y:S01]  /*1210*/  FFMA.FTZ R11, R24, -R9, R11 ;  /* 0x80000009180b7223 */ /* 0x001fe2000001000b */
[----:B-1----:R-:W-:-:S04]  /*1220*/  IMAD.WIDE.U32 R24, R25, 0x2, R14 ;  /* 0x0000000219187825 */ /* 0x002fc800078e000e */
[----:B------:R-:W-:-:S04]  /*1230*/  F2FP.F16.F32.PACK_AB R11, RZ, R11 ;  /* 0x0000000bff0b723e */ /* 0x000fc800000000ff */
[----:B------:R-:W-:-:S05]  /*1240*/  PRMT R21, R11, 0x7610, R21 ;  /* 0x000076100b157816 */ /* 0x000fca0000000015 */
[----:B------:R0:W-:Y:S04]  /*1250*/  STG.E.U16 desc[UR8][R24.64], R21 ;  /* 0x0000001518007986 */ /* 0x0001e8000c101508 */
[----:B------:R-:W2:Y:S01]  /*1260*/  LDG.E.U16 R22, desc[UR8][R22.64] ;  /* 0x0000000816167981 */ /* 0x000ea2000c1e1500 */
[----:B0-----:R-:W-:-:S06]  /*1270*/  IMAD.WIDE.U32 R20, R19, 0x2, R12 ;  /* 0x0000000213147825 */ /* 0x001fcc00078e000c */
[----:B------:R-:W3:Y:S01]  /*1280*/  LDG.E.U16 R20, desc[UR8][R20.64] ;  /* 0x0000000814147981 */ /* 0x000ee2000c1e1500 */
[C---:B------:R-:W-:Y:S01]  /*1290*/  IADD3 R27, PT, PT, R19.reuse, UR6, RZ ;  /* 0x00000006131b7c10 */ /* 0x040fe2000fffe0ff */
[----:B------:R-:W-:-:S04]  /*12a0*/  IMAD.WIDE.U32 R24, R19, 0x2, R14 ;  /* 0x0000000213187825 */ /* 0x000fc800078e000e */
[----:B--2---:R-:W-:Y:S02]  /*12b0*/  HADD2.F32 R7, -RZ, R22.H0_H0 ;  /* 0x20000016ff077230 */ /* 0x004fe40000004100 */
[----:B------:R-:W-:-:S04]  /*12c0*/  IMAD.WIDE.U32 R22, R27, 0x2, R16 ;  /* 0x000000021b167825 */ /* 0x000fc800078e0010 */
[----:B------:R-:W-:-:S04]  /*12d0*/  FMUL.FTZ R7, R7, 1.4426950216293334961 ;  /* 0x3fb8aa3b07077820 */ /* 0x000fc80000410000 */
[----:B------:R-:W0:Y:S01]  /*12e0*/  MUFU.EX2 R26, R7 ;  /* 0x00000007001a7308 */ /* 0x000e220000000800 */
[----:B---3--:R-:W-:-:S05]  /*12f0*/  HADD2.F32 R11, -RZ, R20.H0_H0 ;  /* 0x20000014ff0b7230 */ /* 0x008fca0000004100 */
[----:B0-----:R-:W-:-:S05]  /*1300*/  FFMA.FTZ R11, R26, -R9, R11 ;  /* 0x800000091a0b7223 */ /* 0x001fca000001000b */
        /* <DEDUP_REMOVED lines=76> */
[----:B------:R-:W-:-:S04]  /*17d0*/  IADD3 R18, PT, PT, R18, 0x8, RZ ;  /* 0x0000000812127810 */ /* 0x000fc80007ffe0ff */
[----:B------:R-:W-:Y:S01]  /*17e0*/  ISETP.NE.AND P0, PT, R18, UR13, PT ;  /* 0x0000000d12007c0c */ /* 0x000fe2000bf05270 */
[----:B--2---:R-:W-:-:S05]  /*17f0*/  HADD2.F32 R7, -RZ, R22.H0_H0 ;  /* 0x20000016ff077230 */ /* 0x004fca0000004100 */
[----:B------:R-:W-:-:S04]  /*1800*/  FMUL.FTZ R7, R7, 1.4426950216293334961 ;  /* 0x3fb8aa3b07077820 */ /* 0x000fc80000410000 */
[----:B------:R-:W0:Y:S01]  /*1810*/  MUFU.EX2 R26, R7 ;  /* 0x00000007001a7308 */ /* 0x000e220000000800 */
[----:B---3--:R-:W-:-:S05]  /*1820*/  HADD2.F32 R11, -RZ, R20.H0_H0 ;  /* 0x20000014ff0b7230 */ /* 0x008fca0000004100 */
[----:B0-----:R-:W-:Y:S01]  /*1830*/  FFMA.FTZ R11, R26, -R9, R11 ;  /* 0x800000091a0b7223 */ /* 0x001fe2000001000b */
[----:B------:R-:W-:-:S04]  /*1840*/  IMAD.WIDE.U32 R26, R19, 0x2, R14 ;  /* 0x00000002131a7825 */ /* 0x000fc800078e000e */
[----:B------:R-:W-:-:S05]  /*1850*/  F2FP.F16.F32.PACK_AB R11, RZ, R11 ;  /* 0x0000000bff0b723e */ /* 0x000fca00000000ff */
[----:B------:R3:W-:Y:S01]  /*1860*/  STG.E.U16 desc[UR8][R26.64], R11 ;  /* 0x0000000b1a007986 */ /* 0x0007e2000c101508 */
[----:B------:R-:W-:Y:S05]  /*1870*/  @P0 BRA `(.L_x_8538) ;  /* 0xfffffff800340947 */ /* 0x000fea000383ffff */
[----:B------:R-:W-:Y:S05]  /*1880*/  BSYNC.RECONVERGENT B2 ;  /* 0x0000000000027941 */ /* 0x000fea0003800200 */
.L_x_8537:
[----:B------:R-:W-:-:S07]  /*1890*/  MOV R16, UR13 ;  /* 0x0000000d00107c02 */ /* 0x000fce0008000f00 */
.L_x_8536:
        /* <DEDUP_REMOVED lines=15> */
[C---:B---3--:R-:W-:Y:S01]  /*1990*/  IADD3 R27, PT, PT, R7.reuse, UR6, RZ ;  /* 0x00000006071b7c10 */ /* 0x048fe2000fffe0ff */
[----:B-----5:R-:W-:Y:S02]  /*19a0*/  HADD2.F32 R11, -RZ, R22.H0_H0 ;  /* 0x20000016ff0b7230 */ /* 0x020fe40000004100 */
[----:B----4-:R-:W-:-:S04]  /*19b0*/  IMAD.WIDE.U32 R22, R7, 0x2, R18 ;  /* 0x0000000207167825 */ /* 0x010fc800078e0012 */
[----:B------:R-:W-:Y:S01]  /*19c0*/  FMUL.FTZ R11, R11, 1.4426950216293334961 ;  /* 0x3fb8aa3b0b0b7820 */ /* 0x000fe20000410000 */
[----:B--2---:R-:W-:-:S03]  /*19d0*/  HADD2.F32 R17, -RZ, R20.H0_H0 ;  /* 0x20000014ff117230 */ /* 0x004fc60000004100 */
[----:B------:R-:W0:Y:S02]  /*19e0*/  MUFU.EX2 R24, R11 ;  /* 0x0000000b00187308 */ /* 0x000e240000000800 */
[----:B0-----:R-:W-:Y:S01]  /*19f0*/  FFMA.FTZ R17, R24, -R9, R17 ;  /* 0x8000000918117223 */ /* 0x001fe20000010011 */
[----:B------:R-:W-:-:S04]  /*1a00*/  IMAD.WIDE.U32 R24, R27, 0x2, R12 ;  /* 0x000000021b187825 */ /* 0x000fc800078e000c */
        /* <DEDUP_REMOVED lines=23> */
[----:B------:R-:W-:-:S04]  /*1b80*/  IMAD.WIDE.U32 R14, R27, 0x2, R14 ;  /* 0x000000021b0e7825 */ /* 0x000fc800078e000e */
[----:B--2---:R-:W-:-:S05]  /*1b90*/  HADD2.F32 R7, -RZ, R24.H0_H0 ;  /* 0x20000018ff077230 */ /* 0x004fca0000004100 */
[----:B------:R-:W-:-:S04]  /*1ba0*/  FMUL.FTZ R7, R7, 1.4426950216293334961 ;  /* 0x3fb8aa3b07077820 */ /* 0x000fc80000410000 */
[----:B------:R-:W0:Y:S01]  /*1bb0*/  MUFU.EX2 R26, R7 ;  /* 0x00000007001a7308 */ /* 0x000e220000000800 */
[----:B---3--:R-:W-:-:S05]  /*1bc0*/  HADD2.F32 R11, -RZ, R20.H0_H0 ;  /* 0x20000014ff0b7230 */ /* 0x008fca0000004100 */
[----:B0-----:R-:W-:-:S05]  /*1bd0*/  FFMA.FTZ R11, R26, -R9, R11 ;  /* 0x800000091a0b7223 */ /* 0x001fca000001000b */
        /* <DEDUP_REMOVED lines=8> */
[----:B---3--:R-:W-:-:S03]  /*1c60*/  HADD2.F32 R11, -RZ, R14.H0_H0 ;  /* 0x2000000eff0b7230 */ /* 0x008fc60000004100 */
[----:B------:R-:W-:-:S04]  /*1c70*/  FMUL.FTZ R7, R7, 1.4426950216293334961 ;  /* 0x3fb8aa3b07077820 */ /* 0x000fc80000410000 */
[----:B------:R-:W1:Y:S02]  /*1c80*/  MUFU.EX2 R20, R7 ;  /* 0x0000000700147308 */ /* 0x000e640000000800 */
[----:B-1----:R-:W-:-:S05]  /*1c90*/  FFMA.FTZ R11, R20, -R9, R11 ;  /* 0x80000009140b7223 */ /* 0x002fca000001000b */
[----:B------:R-:W-:-:S05]  /*1ca0*/  F2FP.F16.F32.PACK_AB R11, RZ, R11 ;  /* 0x0000000bff0b723e */ /* 0x000fca00000000ff */
[----:B------:R0:W-:Y:S02]  /*1cb0*/  STG.E.U16 desc[UR8][R18.64], R11 ;  /* 0x0000000b12007986 */ /* 0x0001e4000c101508 */
.L_x_8539:
        /* <DEDUP_REMOVED lines=16> */
[----:B------:R-:W-:-:S04]  /*1dc0*/  IMAD.WIDE.U32 R12, R25, 0x2, R12 ;  /* 0x00000002190c7825 */ /* 0x000fc800078e000c */
[----:B--2---:R-:W-:Y:S02]  /*1dd0*/  HADD2.F32 R7, -RZ, R22.H0_H0 ;  /* 0x20000016ff077230 */ /* 0x004fe40000004100 */
[----:B0-----:R-:W-:-:S04]  /*1de0*/  IMAD.WIDE.U32 R22, R17, 0x2, R18 ;  /* 0x0000000211167825 */ /* 0x001fc800078e0012 */
[----:B------:R-:W-:Y:S01]  /*1df0*/  FMUL.FTZ R7, R7, 1.4426950216293334961 ;  /* 0x3fb8aa3b07077820 */ /* 0x000fe20000410000 */
[----:B---3--:R-:W-:-:S03]  /*1e00*/  HADD2.F32 R11, -RZ, R20.H0_H0 ;  /* 0x20000014ff0b7230 */ /* 0x008fc60000004100 */
[----:B------:R-:W0:Y:S02]  /*1e10*/  MUFU.EX2 R24, R7 ;  /* 0x0000000700187308 */ /* 0x000e240000000800 */
        /* <DEDUP_REMOVED lines=11> */
[----:B------:R-:W0:Y:S02]  /*1ed0*/  MUFU.EX2 R20, R7 ;  /* 0x0000000700147308 */ /* 0x000e240000000800 */
[----:B0-----:R-:W-:-:S05]  /*1ee0*/  FFMA.FTZ R11, R20, -R9, R11 ;  /* 0x80000009140b7223 */ /* 0x001fca000001000b */
[----:B------:R-:W-:-:S05]  /*1ef0*/  F2FP.F16.F32.PACK_AB R11, RZ, R11 ;  /* 0x0000000bff0b723e */ /* 0x000fca00000000ff */
[----:B------:R1:W-:Y:S02]  /*1f00*/  STG.E.U16 desc[UR8][R18.64], R11 ;  /* 0x0000000b12007986 */ /* 0x0003e4000c101508 */
.L_x_8540:
        /* <DEDUP_REMOVED lines=10> */
[----:B0-----:R-:W-:-:S04]  /*1fb0*/  IMAD.WIDE.U32 R16, R5, 0x2, R16 ;  /* 0x0000000205107825 */ /* 0x001fc800078e0010 */
[----:B--2---:R-:W-:-:S05]  /*1fc0*/  HADD2.F32 R7, -RZ, R14.H0_H0 ;  /* 0x2000000eff077230 */ /* 0x004fca0000004100 */
[----:B------:R-:W-:Y:S01]  /*1fd0*/  FMUL.FTZ R7, R7, 1.4426950216293334961 ;  /* 0x3fb8aa3b07077820 */ /* 0x000fe20000410000 */
[----:B---3--:R-:W-:-:S03]  /*1fe0*/  HADD2.F32 R11, -RZ, R12.H0_H0 ;  /* 0x2000000cff0b7230 */ /* 0x008fc60000004100 */
[----:B------:R-:W0:Y:S02]  /*1ff0*/  MUFU.EX2 R18, R7 ;  /* 0x0000000700127308 */ /* 0x000e240000000800 */
[----:B0-----:R-:W-:-:S05]  /*2000*/  FFMA.FTZ R11, R18, -R9, R11 ;  /* 0x80000009120b7223 */ /* 0x001fca000001000b */
[----:B------:R-:W-:-:S05]  /*2010*/  F2FP.F16.F32.PACK_AB R11, RZ, R11 ;  /* 0x0000000bff0b723e */ /* 0x000fca00000000ff */
[----:B------:R2:W-:Y:S01]  /*2020*/  STG.E.U16 desc[UR8][R16.64], R11 ;  /* 0x0000000b10007986 */ /* 0x0005e2000c101508 */
[----:B------:R-:W-:Y:S05]  /*2030*/  BRA `(.L_x_8535) ;  /* 0x0000000400047947 */ /* 0x000fea0003800000 */
.L_x_8528:
        /* <DEDUP_REMOVED lines=9> */
.L_x_8542:
        /* <DEDUP_REMOVED lines=9> */
.L_x_8541:
        /* <DEDUP_REMOVED lines=10> */
.L_x_8543:
        /* <DEDUP_REMOVED lines=19> */
.L_x_8544:
        /* <DEDUP_REMOVED lines=8> */
[----:B0-----:R-:W-:Y:S01]  /*23b0*/  ISETP.GE.U32.AND P0, PT, R24, UR6, PT ;  /* 0x0000000618007c0c */ /* 0x001fe2000bf06070 */
[----:B----4-:R-:W-:-:S05]  /*23c0*/  HADD2.F32 R9, -RZ, R20.H0_H0 ;  /* 0x20000014ff097230 */ /* 0x010fca0000004100 */
[----:B------:R-:W-:Y:S01]  /*23d0*/  FMUL.FTZ R9, R9, 1.4426950216293334961 ;  /* 0x3fb8aa3b09097820 */ /* 0x000fe20000410000 */
[----:B--2---:R-:W-:-:S03]  /*23e0*/  HADD2.F32 R26, -RZ, R18.H0_H0 ;  /* 0x20000012ff1a7230 */ /* 0x004fc60000004100 */
[----:B------:R-:W1:Y:S02]  /*23f0*/  MUFU.EX2 R22, R9 ;  /* 0x0000000900167308 */ /* 0x000e640000000800 */
[----:B-1----:R-:W-:-:S05]  /*2400*/  FFMA.FTZ R22, -R7, R22, R26 ;  /* 0x0000001607167223 */ /* 0x002fca000001011a */
[----:B------:R-:W-:Y:S01]  /*2410*/  F2FP.F16.F32.PACK_AB R11, RZ, R22 ;  /* 0x00000016ff0b723e */ /* 0x000fe200000000ff */
[----:B---3--:R-:W-:-:S05]  /*2420*/  IMAD.WIDE.U32 R22, R23, 0x2, R14 ;  /* 0x0000000217167825 */ /* 0x008fca00078e000e */
[----:B------:R0:W-:Y:S01]  /*2430*/  STG.E.U16 desc[UR8][R22.64], R11 ;  /* 0x0000000b16007986 */ /* 0x0001e2000c101508 */
[----:B------:R-:W-:Y:S05]  /*2440*/  @!P0 BRA `(.L_x_8544) ;  /* 0xfffffffc00b88947 */ /* 0x000fea000383ffff */
.L_x_8535:
[----:B------:R-:W-:Y:S05]  /*2450*/  BSYNC.RECONVERGENT B0 ;  /* 0x0000000000007941 */ /* 0x000fea0003800200 */
.L_x_8527:
[----:B------:R-:W4:Y:S01]  /*2460*/  LDCU UR6, c[0x0][0x3a0] ;  /* 0x00007400ff0677ac */ /* 0x000f220008000800 */
[----:B------:R-:W-:-:S04]  /*2470*/  IADD3 R3, PT, PT, R3, UR4, RZ ;  /* 0x0000000403037c10 */ /* 0x000fc8000fffe0ff */
[----:B----4-:R-:W-:-:S13]  /*2480*/  ISETP.GE.U32.AND P0, PT, R3, UR6, PT ;  /* 0x0000000603007c0c */ /* 0x010fda000bf06070 */
[----:B------:R-:W-:Y:S05]  /*2490*/  @!P0 BRA `(.L_x_8545) ;  /* 0xffffffdc005c8947 */ /* 0x000fea000383ffff */
.L_x_8526:
[----:B------:R-:W-:Y:S05]  /*24a0*/  BSYNC.RECONVERGENT B1 ;  /* 0x0000000000017941 */ /* 0x000fea0003800200 */
.L_x_8525:
[----:B------:R-:W4:Y:S01]  /*24b0*/  LDCU UR6, c[0x0][0x370] ;  /* 0x00006e00ff0677ac */ /* 0x000f220008000800 */
[----:B------:R-:W5:Y:S01]  /*24c0*/  LDCU UR7, c[0x0][0x398] ;  /* 0x00007300ff0777ac */ /* 0x000f620008000800 */
[----:B----4-:R-:W-:-:S04]  /*24d0*/  IADD3 R2, PT, PT, R2, UR6, RZ ;  /* 0x0000000602027c10 */ /* 0x010fc8000fffe0ff */
[----:B-----5:R-:W-:-:S13]  /*24e0*/  ISETP.GE.U32.AND P0, PT, R2, UR7, PT ;  /* 0x0000000702007c0c */ /* 0x020fda000bf06070 */
[----:B------:R-:W-:Y:S05]  /*24f0*/  @!P0 BRA `(.L_x_8546) ;  /* 0xffffffdc00188947 */ /* 0x000fea000383ffff */
[----:B------:R-:W-:Y:S05]  /*2500*/  EXIT ;  /* 0x000000000000794d */ /* 0x000fea0003800000 */
.L_x_8547:
        /* <DEDUP_REMOVED lines=15> */
.L_x_11627:


//--------------------- .text._ZN2at6native43_GLOBAL__N__9ae7fba5_10_SoftMax_cu_9f978f6327cunn_SpatialSoftMaxBackwardIfffNS1_26LogSoftMaxBackwardEpilogueEEEvPT_PKT1_S8_jjj --------------------------
	.section	.text._ZN2at6native43_GLOBAL__N__9ae7fba5_10_SoftMax_cu_9f978f6327cunn_SpatialSoftMaxBackwardIfffNS1_26LogSoftMaxBackwardEpilogueEEEvPT_PKT1_S8_jjj,"ax",@progbits
	.align	128
.text._ZN2at6native43_GLOBAL__N__9ae7fba5_10_SoftMax_cu_9f978f6327cunn_SpatialSoftMaxBackwardIfffNS1_26LogSoftMaxBackwardEpilogueEEEvPT_PKT1_S8_jjj:
        .type           _ZN2at6native43_GLOBAL__N__9ae7fba5_10_SoftMax_cu_9f978f6327cunn_SpatialSoftMaxBackwardIfffNS1_26LogSoftMaxBackwardEpilogueEEEvPT_PKT1_S8_jjj,@function
        .size           _ZN2at6native43_GLOBAL__N__9ae7fba5_10_SoftMax_cu_9f978f6327cunn_SpatialSoftMaxBackwardIfffNS1_26LogSoftMaxBackwardEpilogueEEEvPT_PKT1_S8_jjj,(.L_x_11628 - _ZN2at6native43_GLOBAL__N__9ae7fba5_10_SoftMax_cu_9f978f6327cunn_SpatialSoftMaxBackwardIfffNS1_26LogSoftMaxBackwardEpilogueEEEvPT_PKT1_S8_jjj)
        .other          _ZN2at6native43_GLOBAL__N__9ae7fba5_10_SoftMax_cu_9f978f6327cunn_SpatialSoftMaxBackwardIfffNS1_26LogSoftMaxBackwardEpilogueEEEvPT_PKT1_S8_jjj,@"STO_CUDA_ENTRY STV_DEFAULT"
_ZN2at6native43_GLOBAL__N__9ae7fba5_10_SoftMax_cu_9f978f6327cunn_SpatialSoftMaxBackwardIfffNS1_26LogSoftMaxBackwardEpilogueEEEvPT_PKT1_S8_jjj:
        /* <DEDUP_REMOVED lines=22> */
.L_x_8569:
        /* <DEDUP_REMOVED lines=11> */
.L_x_8568:
        /* <DEDUP_REMOVED lines=46> */
.L_x_8555:
        /* <DEDUP_REMOVED lines=70> */
.L_x_8554:
[----:B------:R-:W-:-:S07]  /*0950*/  MOV R14, UR12 ;  /* 0x0000000c000e7c02 */ /* 0x000fce0008000f00 */
.L_x_8553:
        /* <DEDUP_REMOVED lines=43> */
.L_x_8556:
        /* <DEDUP_REMOVED lines=24> */
.L_x_8557:
        /* <DEDUP_REMOVED lines=19> */
.L_x_8552:
        /* <DEDUP_REMOVED lines=10> */
.L_x_8561:
        /* <DEDUP_REMOVED lines=12> */
[----:B------:R0:W-:Y:S04]  /*1020*/  STG.E desc[UR8][R20.64], R11 ;  /* 0x0000000b14007986 */ /* 0x0001e8000c101908 */
[----:B------:R-:W2:Y:S01]  /*1030*/  LDG.E R26, desc[UR8][R26.64] ;  /* 0x000000081a1a7981 */ /* 0x000ea2000c1e1900 */
[----:B------:R-:W-:-:S06]  /*1040*/  IMAD.WIDE.U32 R24, R19, 0x4, R12 ;  /* 0x0000000413187825 */ /* 0x000fcc00078e000c */
[----:B------:R-:W3:Y:S01]  /*1050*/  LDG.E R24, desc[UR8][R24.64] ;  /* 0x0000000818187981 */ /* 0x000ee2000c1e1900 */
[C---:B------:R-:W-:Y:S01]  /*1060*/  IADD3 R31, PT, PT, R19.reuse, UR6, RZ ;  /* 0x00000006131f7c10 */ /* 0x040fe2000fffe0ff */
[----:B------:R-:W-:-:S04]  /*1070*/  IMAD.WIDE.U32 R22, R19, 0x4, R14 ;  /* 0x0000000413167825 */ /* 0x000fc800078e000e */
[----:B--2---:R-:W-:-:S04]  /*1080*/  FMUL.FTZ R30, R26, 1.4426950216293334961 ;  /* 0x3fb8aa3b1a1e7820 */ /* 0x004fc80000410000 */
[----:B------:R-:W3:Y:S02]  /*1090*/  MUFU.EX2 R29, R30 ;  /* 0x0000001e001d7308 */ /* 0x000ee40000000800 */
[----:B---3--:R-:W-:Y:S01]  /*10a0*/  FFMA.FTZ R7, R29, -R9, R24 ;  /* 0x800000091d077223 */ /* 0x008fe20000010018 */
[----:B------:R-:W-:-:S04]  /*10b0*/  IMAD.WIDE.U32 R28, R31, 0x4, R16 ;  /* 0x000000041f1c7825 */ /* 0x000fc800078e0010 */
[----:B------:R1:W-:Y:S04]  /*10c0*/  STG.E desc[UR8][R22.64], R7 ;  /* 0x0000000716007986 */ /* 0x0003e8000c101908 */
        /* <DEDUP_REMOVED lines=10> */
[----:B------:R0:W-:Y:S04]  /*1170*/  STG.E desc[UR8][R20.64], R19 ;  /* 0x0000001314007986 */ /* 0x0001e8000c101908 */
[----:B------:R-:W2:Y:S04]  /*1180*/  LDG.E R30, desc[UR8][R30.64] ;  /* 0x000000081e1e7981 */ /* 0x000ea8000c1e1900 */
[----:B------:R-:W3:Y:S01]  /*1190*/  LDG.E R24, desc[UR8][R24.64] ;  /* 0x0000000818187981 */ /* 0x000ee2000c1e1900 */
[C---:B------:R-:W-:Y:S01]  /*11a0*/  IADD3 R35, PT, PT, R33.reuse, UR6, RZ ;  /* 0x0000000621237c10 */ /* 0x040fe2000fffe0ff */
[----:B-1----:R-:W-:-:S04]  /*11b0*/  IMAD.WIDE.U32 R22, R33, 0x4, R14 ;  /* 0x0000000421167825 */ /* 0x002fc800078e000e */
        /* <DEDUP_REMOVED lines=31> */
[----:B-1----:R-:W-:-:S04]  /*13b0*/  IMAD.WIDE.U32 R22, R31, 0x4, R12 ;  /* 0x000000041f167825 */ /* 0x002fc800078e000c */
[----:B--2---:R-:W-:-:S06]  /*13c0*/  FMUL.FTZ R7, R28, 1.4426950216293334961 ;  /* 0x3fb8aa3b1c077820 */ /* 0x004fcc0000410000 */
[----:B------:R-:W3:Y:S02]  /*13d0*/  MUFU.EX2 R7, R7 ;  /* 0x0000000700077308 */ /* 0x000ee40000000800 */
[----:B---3--:R-:W-:-:S05]  /*13e0*/  FFMA.FTZ R11, R7, -R9, R26 ;  /* 0x80000009070b7223 */ /* 0x008fca000001001a */
[----:B------:R3:W-:Y:S04]  /*13f0*/  STG.E desc[UR8][R20.64], R11 ;  /* 0x0000000b14007986 */ /* 0x0007e8000c101908 */
[----:B------:R-:W2:Y:S04]  /*1400*/  LDG.E R24, desc[UR8][R24.64] ;  /* 0x0000000818187981 */ /* 0x000ea8000c1e1900 */
[----:B------:R-:W4:Y:S01]  /*1410*/  LDG.E R22, desc[UR8][R22.64] ;  /* 0x0000000816167981 */ /* 0x000f22000c1e1900 */
[----:B------:R-:W-:Y:S01]  /*1420*/  IMAD.WIDE.U32 R26, R31, 0x4, R14 ;  /* 0x000000041f1a7825 */ /* 0x000fe200078e000e */
[----:B------:R-:W-:-:S04]  /*1430*/  IADD3 R18, PT, PT, R18, 0x8, RZ ;  /* 0x0000000812127810 */ /* 0x000fc80007ffe0ff */
[----:B------:R-:W-:Y:S01]  /*1440*/  ISETP.NE.AND P0, PT, R18, UR13, PT ;  /* 0x0000000d12007c0c */ /* 0x000fe2000bf05270 */
[----:B--2---:R-:W-:-:S06]  /*1450*/  FMUL.FTZ R19, R24, 1.4426950216293334961 ;  /* 0x3fb8aa3b18137820 */ /* 0x004fcc0000410000 */
[----:B------:R-:W4:Y:S02]  /*1460*/  MUFU.EX2 R19, R19 ;  /* 0x0000001300137308 */ /* 0x000f240000000800 */
[----:B----4-:R-:W-:-:S05]  /*1470*/  FFMA.FTZ R7, R19, -R9, R22 ;  /* 0x8000000913077223 */ /* 0x010fca0000010016 */
[----:B------:R3:W-:Y:S01]  /*1480*/  STG.E desc[UR8][R26.64], R7 ;  /* 0x000000071a007986 */ /* 0x0007e2000c101908 */
[----:B------:R-:W-:Y:S05]  /*1490*/  @P0 BRA `(.L_x_8561) ;  /* 0xfffffff800b00947 */ /* 0x000fea000383ffff */
[----:B------:R-:W-:Y:S05]  /*14a0*/  BSYNC.RECONVERGENT B2 ;  /* 0x0000000000027941 */ /* 0x000fea0003800200 */
.L_x_8560:
[----:B------:R-:W-:-:S07]  /*14b0*/  MOV R16, UR13 ;  /* 0x0000000d00107c02 */ /* 0x000fce0008000f00 */
.L_x_8559:
[----:B------:R-:W-:-:S09]  /*14c0*/  UISETP.NE.AND UP0, UPT, UR10, URZ, UPT ;  /* 0x000000ff0a00728c */ /* 0x000fd2000bf05270 */
[----:B------:R-:W-:Y:S05]  /*14d0*/  BRA.U !UP0, `(.L_x_8558) ;  /* 0x0000000908707547 */ /* 0x000fea000b800000 */
[----:B------:R-:W-:Y:S02]  /*14e0*/  UIADD3 UR6, UPT, UPT, UR10, -0x1, URZ ;  /* 0xffffffff0a067890 */ /* 0x000fe4000fffe0ff */
[----:B------:R-:W-:Y:S02]  /*14f0*/  UISETP.NE.AND UP1, UPT, UR11, URZ, UPT ;  /* 0x000000ff0b00728c */ /* 0x000fe4000bf25270 */
[----:B------:R-:W-:-:S09]  /*1500*/  UISETP.GE.U32.AND UP0, UPT, UR6, 0x3, UPT ;  /* 0x000000030600788c */ /* 0x000fd2000bf06070 */
[----:B------:R-:W-:Y:S05]  /*1510*/  BRA.U !UP0, `(.L_x_8562) ;  /* 0x0000000108b47547 */ /* 0x000fea000b800000 */
[----:B------:R-:W0:Y:S01]  /*1520*/  LDC.64 R14, c[0x0][0x388] ;  /* 0x0000e200ff0e7b82 */ /* 0x000e220000000a00 */
[----:B------:R-:W3:Y:S07]  /*1530*/  LDCU UR6, c[0x0][0x3a0] ;  /* 0x00007400ff0677ac */ /* 0x000eee0008000800 */
[----:B------:R-:W1:Y:S08]  /*1540*/  LDC.64 R12, c[0x0][0x390] ;  /* 0x0000e400ff0c7b82 */ /* 0x000e700000000a00 */
[----:B------:R-:W2:Y:S01]  /*1550*/  LDC.64 R18, c[0x0][0x380] ;  /* 0x0000e000ff127b82 */ /* 0x000ea20000000a00 */
[----:B---3--:R-:W-:-:S04]  /*1560*/  IMAD R21, R16, UR6, R5 ;  /* 0x0000000610157c24 */ /* 0x008fc8000f8e0205 */
[----:B0-----:R-:W-:-:S06]  /*1570*/  IMAD.WIDE.U32 R24, R21, 0x4, R14 ;  /* 0x0000000415187825 */ /* 0x001fcc00078e000e */
[----:B------:R-:W3:Y:S01]  /*1580*/  LDG.E R24, desc[UR8][R24.64] ;  /* 0x0000000818187981 */ /* 0x000ee2000c1e1900 */
[----:B-1----:R-:W-:-:S06]  /*1590*/  IMAD.WIDE.U32 R22, R21, 0x4, R12 ;  /* 0x0000000415167825 */ /* 0x002fcc00078e000c */
[----:B------:R-:W4:Y:S01]  /*15a0*/  LDG.E R22, desc[UR8][R22.64] ;  /* 0x0000000816167981 */ /* 0x000f22000c1e1900 */
[C---:B------:R-:W-:Y:S01]  /*15b0*/  IADD3 R17, PT, PT, R21.reuse, UR6, RZ ;  /* 0x0000000615117c10 */ /* 0x040fe2000fffe0ff */
[----:B--2---:R-:W-:-:S04]  /*15c0*/  IMAD.WIDE.U32 R20, R21, 0x4, R18 ;  /* 0x0000000415147825 */ /* 0x004fc800078e0012 */
[----:B------:R-:W-:-:S04]  /*15d0*/  IMAD.WIDE.U32 R26, R17, 0x4, R14 ;  /* 0x00000004111a7825 */ /* 0x000fc800078e000e */
[----:B---3--:R-:W-:-:S06]  /*15e0*/  FMUL.FTZ R7, R24, 1.4426950216293334961 ;  /* 0x3fb8aa3b18077820 */ /* 0x008fcc0000410000 */
[----:B------:R-:W4:Y:S02]  /*15f0*/  MUFU.EX2 R7, R7 ;  /* 0x0000000700077308 */ /* 0x000f240000000800 */
[----:B----4-:R-:W-:-:S05]  /*1600*/  FFMA.FTZ R11, R7, -R9, R22 ;  /* 0x80000009070b7223 */ /* 0x010fca0000010016 */
        /* <DEDUP_REMOVED lines=22> */
[----:B------:R-:W1:Y:S04]  /*1770*/  LDG.E R14, desc[UR8][R14.64] ;  /* 0x000000080e0e7981 */ /* 0x000e68000c1e1900 */
[----:B------:R-:W2:Y:S01]  /*1780*/  LDG.E R12, desc[UR8][R12.64] ;  /* 0x000000080c0c7981 */ /* 0x000ea2000c1e1900 */
[----:B------:R-:W-:Y:S01]  /*1790*/  IMAD.WIDE.U32 R18, R25, 0x4, R18 ;  /* 0x0000000419127825 */ /* 0x000fe200078e0012 */
[----:B------:R-:W-:-:S03]  /*17a0*/  IADD3 R16, PT, PT, R16, 0x4, RZ ;  /* 0x0000000410107810 */ /* 0x000fc60007ffe0ff */
[----:B-1----:R-:W-:-:S06]  /*17b0*/  FMUL.FTZ R7, R14, 1.4426950216293334961 ;  /* 0x3fb8aa3b0e077820 */ /* 0x002fcc0000410000 */
[----:B------:R-:W2:Y:S02]  /*17c0*/  MUFU.EX2 R7, R7 ;  /* 0x0000000700077308 */ /* 0x000ea40000000800 */
[----:B--2---:R-:W-:-:S05]  /*17d0*/  FFMA.FTZ R11, R7, -R9, R12 ;  /* 0x80000009070b7223 */ /* 0x004fca000001000c */
[----:B------:R0:W-:Y:S02]  /*17e0*/  STG.E desc[UR8][R18.64], R11 ;  /* 0x0000000b12007986 */ /* 0x0001e4000c101908 */
.L_x_8562:
[----:B------:R-:W-:Y:S05]  /*17f0*/  BRA.U !UP1, `(.L_x_8558) ;  /* 0x0000000509a87547 */ /* 0x000fea000b800000 */
[----:B------:R-:W1:Y:S01]  /*1800*/  LDCU UR6, c[0x0][0x39c] ;  /* 0x00007380ff0677ac */ /* 0x000e620008000800 */
[----:B------:R-:W-:Y:S02]  /*1810*/  UISETP.NE.AND UP1, UPT, UR11, 0x1, UPT ;  /* 0x000000010b00788c */ /* 0x000fe4000bf25270 */
[----:B-1----:R-:W-:-:S07]  /*1820*/  ULOP3.LUT UP0, URZ, UR6, 0x1, URZ, 0xc0, !UPT ;  /* 0x0000000106ff7892 */ /* 0x002fce000f80c0ff */
[----:B------:R-:W-:Y:S05]  /*1830*/  BRA.U !UP1, `(.L_x_8563) ;  /* 0x0000000109647547 */ /* 0x000fea000b800000 */
[----:B0-----:R-:W0:Y:S01]  /*1840*/  LDC.64 R18, c[0x0][0x388] ;  /* 0x0000e200ff127b82 */ /* 0x001e220000000a00 */
        /* <DEDUP_REMOVED lines=11> */
[----:B------:R-:W-:-:S04]  /*1900*/  IMAD.WIDE.U32 R12, R27, 0x4, R12 ;  /* 0x000000041b0c7825 */ /* 0x000fc800078e000c */
[----:B---3--:R-:W-:-:S06]  /*1910*/  FMUL.FTZ R7, R24, 1.4426950216293334961 ;  /* 0x3fb8aa3b18077820 */ /* 0x008fcc0000410000 */
[----:B------:R-:W4:Y:S02]  /*1920*/  MUFU.EX2 R7, R7 ;  /* 0x0000000700077308 */ /* 0x000f240000000800 */
[----:B----4-:R-:W-:-:S05]  /*1930*/  FFMA.FTZ R11, R7, -R9, R22 ;  /* 0x80000009070b7223 */ /* 0x010fca0000010016 */
[----:B------:R1:W-:Y:S04]  /*1940*/  STG.E desc[UR8][R20.64], R11 ;  /* 0x0000000b14007986 */ /* 0x0003e8000c101908 */
[----:B------:R-:W2:Y:S04]  /*1950*/  LDG.E R18, desc[UR8][R18.64] ;  /* 0x0000000812127981 */ /* 0x000ea8000c1e1900 */
[----:B------:R-:W3:Y:S01]  /*1960*/  LDG.E R12, desc[UR8][R12.64] ;  /* 0x000000080c0c7981 */ /* 0x000ee2000c1e1900 */
[----:B------:R-:W-:Y:S01]  /*1970*/  IMAD.WIDE.U32 R14, R27, 0x4, R14 ;  /* 0x000000041b0e7825 */ /* 0x000fe200078e000e */
[----:B------:R-:W-:-:S03]  /*1980*/  IADD3 R16, PT, PT, R16, 0x2, RZ ;  /* 0x0000000210107810 */ /* 0x000fc60007ffe0ff */
[----:B--2---:R-:W-:-:S06]  /*1990*/  FMUL.FTZ R17, R18, 1.4426950216293334961 ;  /* 0x3fb8aa3b12117820 */ /* 0x004fcc0000410000 */
[----:B------:R-:W3:Y:S02]  /*19a0*/  MUFU.EX2 R17, R17 ;  /* 0x0000001100117308 */ /* 0x000ee40000000800 */
[----:B---3--:R-:W-:-:S05]  /*19b0*/  FFMA.FTZ R7, R17, -R9, R12 ;  /* 0x8000000911077223 */ /* 0x008fca000001000c */
[----:B------:R1:W-:Y:S02]  /*19c0*/  STG.E desc[UR8][R14.64], R7 ;  /* 0x000000070e007986 */ /* 0x0003e4000c101908 */
.L_x_8563:
[----:B------:R-:W-:Y:S05]  /*19d0*/  BRA.U !UP0, `(.L_x_8558) ;  /* 0x0000000508307547 */ /* 0x000fea000b800000 */
[----:B-1----:R-:W1:Y:S01]  /*19e0*/  LDC.64 R14, c[0x0][0x388] ;  /* 0x0000e200ff0e7b82 */ /* 0x002e620000000a00 */
[----:B------:R-:W2:Y:S07]  /*19f0*/  LDCU UR6, c[0x0][0x3a0] ;  /* 0x00007400ff0677ac */ /* 0x000eae0008000800 */
[----:B------:R-:W4:Y:S01]  /*1a00*/  LDC.64 R12, c[0x0][0x390] ;  /* 0x0000e400ff0c7b82 */ /* 0x000f220000000a00 */
[----:B--2---:R-:W-:-:S07]  /*1a10*/  IMAD R5, R16, UR6, R5 ;  /* 0x0000000610057c24 */ /* 0x004fce000f8e0205 */
[----:B0-----:R-:W0:Y:S01]  /*1a20*/  LDC.64 R16, c[0x0][0x380] ;  /* 0x0000e000ff107b82 */ /* 0x001e220000000a00 */
[----:B-1----:R-:W-:-:S06]  /*1a30*/  IMAD.WIDE.U32 R14, R5, 0x4, R14 ;  /* 0x00000004050e7825 */ /* 0x002fcc00078e000e */
[----:B------:R-:W3:Y:S01]  /*1a40*/  LDG.E R14, desc[UR8][R14.64] ;  /* 0x000000080e0e7981 */ /* 0x000ee2000c1e1900 */
[----:B----4-:R-:W-:-:S06]  /*1a50*/  IMAD.WIDE.U32 R12, R5, 0x4, R12 ;  /* 0x00000004050c7825 */ /* 0x010fcc00078e000c */
[----:B------:R-:W2:Y:S01]  /*1a60*/  LDG.E R12, desc[UR8][R12.64] ;  /* 0x000000080c0c7981 */ /* 0x000ea2000c1e1900 */
[----:B0-----:R-:W-:-:S04]  /*1a70*/  IMAD.WIDE.U32 R16, R5, 0x4, R16 ;  /* 0x0000000405107825 */ /* 0x001fc800078e0010 */
[----:B---3--:R-:W-:-:S06]  /*1a80*/  FMUL.FTZ R7, R14, 1.4426950216293334961 ;  /* 0x3fb8aa3b0e077820 */ /* 0x008fcc0000410000 */
[----:B------:R-:W2:Y:S02]  /*1a90*/  MUFU.EX2 R7, R7 ;  /* 0x0000000700077308 */ /* 0x000ea40000000800 */
[----:B--2---:R-:W-:-:S05]  /*1aa0*/  FFMA.FTZ R9, R7, -R9, R12 ;  /* 0x8000000907097223 */ /* 0x004fca000001000c */
[----:B------:R2:W-:Y:S01]  /*1ab0*/  STG.E desc[UR8][R16.64], R9 ;  /* 0x0000000910007986 */ /* 0x0005e2000c101908 */
[----:B------:R-:W-:Y:S05]  /*1ac0*/  BRA `(.L_x_8558) ;  /* 0x0000000000f47947 */ /* 0x000fea0003800000 */
.L_x_8551:
        /* <DEDUP_REMOVED lines=9> */
.L_x_8565:
        /* <DEDUP_REMOVED lines=8> */
.L_x_8564:
        /* <DEDUP_REMOVED lines=10> */
.L_x_8566:
        /* <DEDUP_REMOVED lines=19> */
.L_x_8567:
        /* <DEDUP_REMOVED lines=13> */
[----:B------:R0:W-:Y:S01]  /*1e80*/  STG.E desc[UR8][R22.64], R11 ;  /* 0x0000000b16007986 */ /* 0x0001e2000c101908 */
[----:B------:R-:W-:Y:S05]  /*1e90*/  @!P0 BRA `(.L_x_8567) ;  /* 0xfffffffc00c48947 */ /* 0x000fea000383ffff */
.L_x_8558:
[----:B------:R-:W-:Y:S05]  /*1ea0*/  BSYNC.RECONVERGENT B0 ;  /* 0x0000000000007941 */ /* 0x000fea0003800200 */
.L_x_8550:
[----:B------:R-:W4:Y:S01]  /*1eb0*/  LDCU UR6, c[0x0][0x3a0] ;  /* 0x00007400ff0677ac */ /* 0x000f220008000800 */
[----:B------:R-:W-:-:S04]  /*1ec0*/  IADD3 R3, PT, PT, R3, UR4, RZ ;  /* 0x0000000403037c10 */ /* 0x000fc8000fffe0ff */
[----:B----4-:R-:W-:-:S13]  /*1ed0*/  ISETP.GE.U32.AND P0, PT, R3, UR6, PT ;  /* 0x0000000603007c0c */ /* 0x010fda000bf06070 */
[----:B------:R-:W-:Y:S05]  /*1ee0*/  @!P0 BRA `(.L_x_8568) ;  /* 0xffffffe000c88947 */ /* 0x000fea000383ffff */
.L_x_8549:
[----:B------:R-:W-:Y:S05]  /*1ef0*/  BSYNC.RECONVERGENT B1 ;  /* 0x0000000000017941 */ /* 0x000fea0003800200 */
.L_x_8548:
[----:B------:R-:W4:Y:S01]  /*1f00*/  LDCU UR6, c[0x0][0x370] ;  /* 0x00006e00ff0677ac */ /* 0x000f220008000800 */
[----:B------:R-:W5:Y:S01]  /*1f10*/  LDCU UR7, c[0x0][0x398] ;  /* 0x00007300ff0777ac */ /* 0x000f620008000800 */
[----:B----4-:R-:W-:-:S04]  /*1f20*/  IADD3 R2, PT, PT, R2, UR6, RZ ;  /* 0x0000000602027c10 */ /* 0x010fc8000fffe0ff */
[----:B-----5:R-:W-:-:S13]  /*1f30*/  ISETP.GE.U32.AND P0, PT, R2, UR7, PT ;  /* 0x0000000702007c0c */ /* 0x020fda000bf06070 */
[----:B------:R-:W-:Y:S05]  /*1f40*/  @!P0 BRA `(.L_x_8569) ;  /* 0xffffffe000848947 */ /* 0x000fea000383ffff */
[----:B------:R-:W-:Y:S05]  /*1f50*/  EXIT ;  /* 0x000000000000794d */ /* 0x000fea0003800000 */
.L_x_8570:
        /* <DEDUP_REMOVED lines=10> */
.L_x_11628:


//--------------------- .text._ZN2at6native43_GLOBAL__N__9ae7fba5_10_SoftMax_cu_9f978f6327cunn_SpatialSoftMaxBackwardIdddNS1_26LogSoftMaxBackwardEpilogueEEEvPT_PKT1_S8_jjj --------------------------
	.section	.text._ZN2at6native43_GLOBAL__N__9ae7fba5_10_SoftMax_cu_9f978f6327cunn_SpatialSoftMaxBackwardIdddNS1_26LogSoftMaxBackwardEpilogueEEEvPT_PKT1_S8_jjj,"ax",@progbits
	.align	128
.text._ZN2at6native43_GLOBAL__N__9ae7fba5_10_SoftMax_cu_9f978f6327cunn_SpatialSoftMaxBackwardIdddNS1_26LogSoftMaxBackwardEpilogueEEEvPT_PKT1_S8_jjj:
        .type           _ZN2at6native43_GLOBAL__N__9ae7fba5_10_SoftMax_cu_9f978f6327cunn_SpatialSoftMaxBackwardIdddNS1_26LogSoftMaxBackwardEpilogueEEEvPT_PKT1_S8_jjj,@function
        .size           _ZN2at6native43_GLOBAL__N__9ae7fba5_10_SoftMax_cu_9f978f6327cunn_SpatialSoftMaxBackwardIdddNS1_26LogSoftMaxBackwardEpilogueEEEvPT_PKT1_S8_jjj,(.L_x_11629 - _ZN2at6native43_GLOBAL__N__9ae7fba5_10_SoftMax_cu_9f978f6327cunn_SpatialSoftMaxBackwardIdddNS1_26LogSoftMaxBackwardEpilogueEEEvPT_PKT1_S8_jjj)
        .other          _ZN2at6native43_GLOBAL__N__9ae7fba5_10_SoftMax_cu_9f978f6327cunn_SpatialSoftMaxBackwardIdddNS1_26LogSoftMaxBackwardEpilogueEEEvPT_PKT1_S8_jjj,@"STO_CUDA_ENTRY STV_DEFAULT"
_ZN2at6native43_GLOBAL__N__9ae7fba5_10_SoftMax_cu_9f978f6327cunn_SpatialSoftMaxBackwardIdddNS1_26LogSoftMaxBackwardEpilogueEEEvPT_PKT1_S8_jjj:
[----:B------:R-:W-:Y:S08]  /*0000*/  LDC R1, c[0x0][0x37c] ;  /* 0x0000df00ff017b82 */ /* 0x000ff00000000800 */
[----:B------:R-:W0:Y:S08]  /*0010*/  S2UR UR6, SR_CTAID.X ;  /* 0x00000000000679c3 */ /* 0x000e300000002500 */
[----:B------:R-:W0:Y:S02]  /*0020*/  LDC R0, c[0x0][0x398] ;  /* 0x0000e600ff007b82 */ /* 0x000e240000000800 */
[----:B0-----:R-:W-:-:S13]  /*0030*/  ISETP.LE.U32.AND P0, PT, R0, UR6, PT ;  /* 0x0000000600007c0c */ /* 0x001fda000bf03070 */
[----:B------:R-:W-:Y:S05]  /*0040*/  @P0 EXIT ;  /* 0x000000000000094d */ /* 0x000fea0003800000 */
[----:B------:R-:W0:Y:S01]  /*0050*/  S2R R2, SR_TID.Y ;  /* 0x0000000000027919 */ /* 0x000e220000002200 */
[----:B------:R-:W0:Y:S01]  /*0060*/  S2UR UR12, SR_CTAID.Y ;  /* 0x00000000000c79c3 */ /* 0x000e220000002600 */
[----:B------:R-:W1:Y:S01]  /*0070*/  LDCU UR4, c[0x0][0x39c] ;  /* 0x00007380ff0477ac */ /* 0x000e620008000800 */
[----:B------:R-:W-:Y:S01]  /*0080*/  MOV R0, UR6 ;  /* 0x0000000600007c02 */ /* 0x000fe20008000f00 */
[----:B------:R-:W2:Y:S05]  /*0090*/  LDCU UR5, c[0x0][0x3a0] ;  /* 0x00007400ff0577ac */ /* 0x000eaa0008000800 */
[----:B------:R-:W0:Y:S01]  /*00a0*/  LDC R3, c[0x0][0x364] ;  /* 0x0000d900ff037b82 */ /* 0x000e220000000800 */
[----:B------:R-:W3:Y:S01]  /*00b0*/  LDCU UR7, c[0x0][0x360] ;  /* 0x00006c00ff0777ac */ /* 0x000ee20008000800 */
[----:B------:R-:W4:Y:S01]  /*00c0*/  LDCU UR13, c[0x0][0x374] ;  /* 0x00006e80ff0d77ac */ /* 0x000f220008000800 */
[----:B------:R-:W0:Y:S01]  /*00d0*/  LDCU.64 UR8, c[0x0][0x358] ;  /* 0x00006b00ff0877ac */ /* 0x000e220008000a00 */
[----:B-1----:R-:W-:-:S02]  /*00e0*/  ULOP3.LUT UR10, UR4, 0xfffffff0, URZ, 0xc0, !UPT ;  /* 0xfffffff0040a7892 */ /* 0x002fc4000f8ec0ff */
[----:B------:R-:W-:Y:S02]  /*00f0*/  ULOP3.LUT UR11, UR4, 0xfffffffe, URZ, 0xc0, !UPT ;  /* 0xfffffffe040b7892 */ /* 0x000fe4000f8ec0ff */
[----:B--2---:R-:W-:Y:S01]  /*0100*/  UIMAD UR4, UR4, UR5, URZ ;  /* 0x00000005040472a4 */ /* 0x004fe2000f8e02ff */
[C---:B0-----:R-:W-:Y:S02]  /*0110*/  IMAD R2, R3.reuse, UR12, R2 ;  /* 0x0000000c03027c24 */ /* 0x041fe4000f8e0202 */
[----:B---34-:R-:W-:-:S09]  /*0120*/  IMAD R3, R3, UR13, RZ ;  /* 0x0000000d03037c24 */ /* 0x018fd2000f8e02ff */
.L_x_8598:
[----:B------:R-:W0:Y:S01]  /*0130*/  LDC R5, c[0x0][0x3a0] ;  /* 0x0000e800ff057b82 */ /* 0x000e220000000800 */
[----:B------:R-:W-:Y:S01]  /*0140*/  BSSY.RECONVERGENT B1, `(.L_x_8571) ;  /* 0x0000374000017945 */ /* 0x000fe20003800200 */
[----:B0-----:R-:W-:-:S13]  /*0150*/  ISETP.GE.U32.AND P0, PT, R2, R5, PT ;  /* 0x000000050200720c */ /* 0x001fda0003f06070 */
[----:B-1234-:R-:W-:Y:S05]  /*0160*/  @P0 BRA `(.L_x_8572) ;  /* 0x0000003400c40947 */ /* 0x01efea0003800000 */
[----:B------:R-:W0:Y:S01]  /*0170*/  LDCU UR5, c[0x0][0x39c] ;  /* 0x00007380ff0577ac */ /* 0x000e220008000800 */
[----:B------:R-:W-:Y:S02]  /*0180*/  IMAD.MOV.U32 R4, RZ, RZ, R2 ;  /* 0x000000ffff047224 */ /* 0x000fe400078e0002 */
[----:B0-----:R-:W-:-:S04]  /*0190*/  IMAD R17, R0, UR5, RZ ;  /* 0x0000000500117c24 */ /* 0x001fc8000f8e02ff */
[C---:B------:R-:W-:Y:S01]  /*01a0*/  IMAD R5, R17.reuse, R5, R5 ;  /* 0x0000000511057224 */ /* 0x040fe200078e0205 */
[C---:B------:R-:W-:Y:S01]  /*01b0*/  IADD3 R7, PT, PT, R17.reuse, 0xa, RZ ;  /* 0x0000000a11077810 */ /* 0x040fe20007ffe0ff */
[C---:B------:R-:W-:Y:S01]  /*01c0*/  VIADD R9, R17.reuse, 0xb ;  /* 0x0000000b11097836 */ /* 0x040fe20000000000 */
[C---:B------:R-:W-:Y:S01]  /*01d0*/  IADD3 R11, PT, PT, R17.reuse, 0xc, RZ ;  /* 0x0000000c110b7810 */ /* 0x040fe20007ffe0ff */
[C---:B------:R-:W-:Y:S01]  /*01e0*/  VIADD R13, R17.reuse, 0xd ;  /* 0x0000000d110d7836 */ /* 0x040fe20000000000 */
[C---:B------:R-:W-:Y:S01]  /*01f0*/  IADD3 R15, PT, PT, R17.reuse, 0xe, RZ ;  /* 0x0000000e110f7810 */ /* 0x040fe20007ffe0ff */
[----:B------:R-:W-:-:S07]  /*0200*/  VIADD R17, R17, 0xf ;  /* 0x0000000f11117836 */ /* 0x000fce0000000000 */
.L_x_8597:
        /* <DEDUP_REMOVED lines=14> */
[----:B------:R-:W-:Y:S01]  /*02f0*/  IMAD.IADD R55, R5, 0x1, R4 ;  /* 0x0000000105377824 */ /* 0x000fe200078e0204 */
[----:B------:R-:W-:Y:S01]  /*0300*/  MOV R53, R6 ;  /* 0x0000000600357202 */ /* 0x000fe20000000f00 */
[----:B------:R-:W1:Y:S01]  /*0310*/  LDCU UR5, c[0x0][0x3a0] ;  /* 0x00007400ff0577ac */ /* 0x000e620008000800 */
[----:B------:R-:W-:Y:S01]  /*0320*/  CS2R R18, SRZ ;  /* 0x0000000000127805 */ /* 0x000fe2000001ff00 */
[----:B------:R-:W-:-:S06]  /*0330*/  UIADD3 UR12, UPT, UPT, -UR10, URZ, URZ ;  /* 0x000000ff0a0c7290 */ /* 0x000fcc000fffe1ff */
[----:B------:R-:W-:Y:S02]  /*0340*/  IMAD.U32 R52, RZ, RZ, UR12 ;  /* 0x0000000cff347e24 */ /* 0x000fe4000f8e00ff */
[----:B0-----:R-:W-:-:S04]  /*0350*/  IMAD R8, R0, UR6, RZ ;  /* 0x0000000600087c24 */ /* 0x001fc8000f8e02ff */
[C---:B------:R-:W-:Y:S01]  /*0360*/  VIADD R23, R8.reuse, 0x3 ;  /* 0x0000000308177836 */ /* 0x040fe20000000000 */
[C---:B------:R-:W-:Y:S01]  /*0370*/  IADD3 R21, PT, PT, R8.reuse, 0x9, RZ ;  /* 0x0000000908157810 */ /* 0x040fe20007ffe0ff */
[C---:B------:R-:W-:Y:S01]  /*0380*/  VIADD R61, R8.reuse, 0x5 ;  /* 0x00000005083d7836 */ /* 0x040fe20000000000 */
[C---:B------:R-:W-:Y:S01]  /*0390*/  IADD3 R59, PT, PT, R8.reuse, 0x4, RZ ;  /* 0x00000004083b7810 */ /* 0x040fe20007ffe0ff */
[C---:B------:R-:W-:Y:S01]  /*03a0*/  VIADD R27, R8.reuse, 0x7 ;  /* 0x00000007081b7836 */ /* 0x040fe20000000000 */
[C---:B------:R-:W-:Y:S01]  /*03b0*/  IADD3 R25, PT, PT, R8.reuse, 0x6, RZ ;  /* 0x0000000608197810 */ /* 0x040fe20007ffe0ff */
[C---:B------:R-:W-:Y:S01]  /*03c0*/  VIADD R31, R8.reuse, 0x2 ;  /* 0x00000002081f7836 */ /* 0x040fe20000000000 */
[----:B------:R-:W-:Y:S01]  /*03d0*/  IADD3 R29, PT, PT, R8, 0x8, RZ ;  /* 0x00000008081d7810 */ /* 0x000fe20007ffe0ff */
[--C-:B-1----:R-:W-:Y:S02]  /*03e0*/  IMAD R57, R7, UR5, R4.reuse ;  /* 0x0000000507397c24 */ /* 0x102fe4000f8e0204 */
[----:B------:R-:W-:-:S02]  /*03f0*/  IMAD R12, R9, UR5, R4 ;  /* 0x00000005090c7c24 */ /* 0x000fc4000f8e0204 */
[--C-:B------:R-:W-:Y:S02]  /*0400*/  IMAD R14, R11, UR5, R4.reuse ;  /* 0x000000050b0e7c24 */ /* 0x100fe4000f8e0204 */
[--C-:B------:R-:W-:Y:S02]  /*0410*/  IMAD R47, R13, UR5, R4.reuse ;  /* 0x000000050d2f7c24 */ /* 0x100fe4000f8e0204 */
[--C-:B------:R-:W-:Y:S02]  /*0420*/  IMAD R49, R15, UR5, R4.reuse ;  /* 0x000000050f317c24 */ /* 0x100fe4000f8e0204 */
[--C-:B------:R-:W-:Y:S02]  /*0430*/  IMAD R51, R17, UR5, R4.reuse ;  /* 0x0000000511337c24 */ /* 0x100fe4000f8e0204 */
[--C-:B------:R-:W-:Y:S02]  /*0440*/  IMAD R8, R21, UR5, R4.reuse ;  /* 0x0000000515087c24 */ /* 0x100fe4000f8e0204 */
[----:B------:R-:W-:-:S02]  /*0450*/  IMAD R50, R23, UR5, R4 ;  /* 0x0000000517327c24 */ /* 0x000fc4000f8e0204 */
[--C-:B------:R-:W-:Y:S02]  /*0460*/  IMAD R59, R59, UR5, R4.reuse ;  /* 0x000000053b3b7c24 */ /* 0x100fe4000f8e0204 */
[--C-:B------:R-:W-:Y:S02]  /*0470*/  IMAD R61, R61, UR5, R4.reuse ;  /* 0x000000053d3d7c24 */ /* 0x100fe4000f8e0204 */
[--C-:B------:R-:W-:Y:S02]  /*0480*/  IMAD R16, R25, UR5, R4.reuse ;  /* 0x0000000519107c24 */ /* 0x100fe4000f8e0204 */
[--C-:B------:R-:W-:Y:S02]  /*0490*/  IMAD R46, R27, UR5, R4.reuse ;  /* 0x000000051b2e7c24 */ /* 0x100fe4000f8e0204 */
[--C-:B------:R-:W-:Y:S02]  /*04a0*/  IMAD R10, R31, UR5, R4.reuse ;  /* 0x000000051f0a7c24 */ /* 0x100fe4000f8e0204 */
[----:B------:R-:W-:-:S07]  /*04b0*/  IMAD R48, R29, UR5, R4 ;  /* 0x000000051d307c24 */ /* 0x000fce000f8e0204 */
.L_x_8578:
[----:B------:R-:W0:Y:S02]  /*04c0*/  LDC.64 R44, c[0x0][0x390] ;  /* 0x0000e400ff2c7b82 */ /* 0x000e240000000a00 */
[----:B0-----:R-:W-:-:S04]  /*04d0*/  IMAD.WIDE.U32 R22, R53, 0x8, R44 ;  /* 0x0000000835167825 */ /* 0x001fc800078e002c */
[--C-:B------:R-:W-:Y:S02]  /*04e0*/  IMAD.WIDE.U32 R26, R55, 0x8, R44.reuse ;  /* 0x00000008371a7825 */ /* 0x100fe400078e002c */
[----:B------:R-:W2:Y:S02]  /*04f0*/  LDG.E.64 R22, desc[UR8][R22.64] ;  /* 0x0000000816167981 */ /* 0x000ea4000c1e1b00 */
[--C-:B------:R-:W-:Y:S02]  /*0500*/  IMAD.WIDE.U32 R24, R10, 0x8, R44.reuse ;  /* 0x000000080a187825 */ /* 0x100fe400078e002c */
[----:B------:R0:W3:Y:S04]  /*0510*/  LDG.E.64 R20, desc[UR8][R26.64] ;  /* 0x000000081a147981 */ /* 0x0000e8000c1e1b00 */
[----:B------:R1:W4:Y:S01]  /*0520*/  LDG.E.64 R42, desc[UR8][R24.64] ;  /* 0x00000008182a7981 */ /* 0x000322000c1e1b00 */
[----:B------:R-:W-:-:S04]  /*0530*/  IMAD.WIDE.U32 R40, R59, 0x8, R44 ;  /* 0x000000083b287825 */ /* 0x000fc800078e002c */
[--C-:B------:R-:W-:Y:S02]  /*0540*/  IMAD.WIDE.U32 R38, R61, 0x8, R44.reuse ;  /* 0x000000083d267825 */ /* 0x100fe400078e002c */
[----:B------:R-:W5:Y:S02]  /*0550*/  LDG.E.64 R40, desc[UR8][R40.64] ;  /* 0x0000000828287981 */ /* 0x000f64000c1e1b00 */
[--C-:B------:R-:W-:Y:S02]  /*0560*/  IMAD.WIDE.U32 R36, R16, 0x8, R44.reuse ;  /* 0x0000000810247825 */ /* 0x100fe400078e002c */
[----:B------:R-:W5:Y:S02]  /*0570*/  LDG.E.64 R38, desc[UR8][R38.64] ;  /* 0x0000000826267981 */ /* 0x000f64000c1e1b00 */
[--C-:B------:R-:W-:Y:S02]  /*0580*/  IMAD.WIDE.U32 R34, R46, 0x8, R44.reuse ;  /* 0x000000082e227825 */ /* 0x100fe400078e002c */
[----:B------:R-:W5:Y:S02]  /*0590*/  LDG.E.64 R36, desc[UR8][R36.64] ;  /* 0x0000000824247981 */ /* 0x000f64000c1e1b00 */
[----:B------:R-:W-:-:S02]  /*05a0*/  IMAD.WIDE.U32 R32, R48, 0x8, R44 ;  /* 0x0000000830207825 */ /* 0x000fc400078e002c */
[----:B------:R-:W5:Y:S02]  /*05b0*/  LDG.E.64 R34, desc[UR8][R34.64] ;  /* 0x0000000822227981 */ /* 0x000f64000c1e1b00 */
[--C-:B------:R-:W-:Y:S02]  /*05c0*/  IMAD.WIDE.U32 R30, R8, 0x8, R44.reuse ;  /* 0x00000008081e7825 */ /* 0x100fe400078e002c */
[----:B------:R-:W5:Y:S02]  /*05d0*/  LDG.E.64 R32, desc[UR8][R32.64] ;  /* 0x0000000820207981 */ /* 0x000f64000c1e1b00 */
[--C-:B------:R-:W-:Y:S02]  /*05e0*/  IMAD.WIDE.U32 R28, R57, 0x8, R44.reuse ;  /* 0x00000008391c7825 */ /* 0x100fe400078e002c */
[----:B------:R-:W5:Y:S02]  /*05f0*/  LDG.E.64 R30, desc[UR8][R30.64] ;  /* 0x000000081e1e7981 */ /* 0x000f64000c1e1b00 */
[----:B0-----:R-:W-:-:S02]  /*0600*/  IMAD.WIDE.U32 R26, R12, 0x8, R44 ;  /* 0x000000080c1a7825 */ /* 0x001fc400078e002c */
[----:B------:R-:W5:Y:S02]  /*0610*/  LDG.E.64 R28, desc[UR8][R28.64] ;  /* 0x000000081c1c7981 */ /* 0x000f64000c1e1b00 */
[--C-:B-1----:R-:W-:Y:S02]  /*0620*/  IMAD.WIDE.U32 R24, R14, 0x8, R44.reuse ;  /* 0x000000080e187825 */ /* 0x102fe400078e002c */
[----:B------:R-:W5:Y:S04]  /*0630*/  LDG.E.64 R26, desc[UR8][R26.64] ;  /* 0x000000081a1a7981 */ /* 0x000f68000c1e1b00 */
[----:B------:R-:W5:Y:S01]  /*0640*/  LDG.E.64 R24, desc[UR8][R24.64] ;  /* 0x0000000818187981 */ /* 0x000f62000c1e1b00 */
[----:B--2---:R0:W3:Y:S02]  /*0650*/  DADD R18, R22, R18 ;  /* 0x0000000016127229 */ /* 0x0040e40000000012 */
[----:B0-----:R-:W-:-:S06]  /*0660*/  IMAD.WIDE.U32 R22, R47, 0x8, R44 ;  /* 0x000000082f167825 */ /* 0x001fcc00078e002c */
[----:B------:R-:W2:-:S15]  /*0670*/  LDG.E.64 R22, desc[UR8][R22.64] ;  /* 0x0000000816167981 */ /* 0x000e9e000c1e1b00 */
[----:B------:R-:W-:-:S15]  /*0680*/  NOP ;  /* 0x0000000000007918 */ /* 0x000fde0000000000 */
[----:B------:R-:W-:-:S15]  /*0690*/  NOP ;  /* 0x0000000000007918 */ /* 0x000fde0000000000 */
[----:B------:R-:W-:-:S11]  /*06a0*/  NOP ;  /* 0x0000000000007918 */ /* 0x000fd60000000000 */
[----:B---3--:R0:W4:Y:S02]  /*06b0*/  DADD R20, R18, R20 ;  /* 0x0000000012147229 */ /* 0x0081240000000014 */
[----:B0-----:R-:W-:-:S06]  /*06c0*/  IMAD.WIDE.U32 R18, R50, 0x8, R44 ;  /* 0x0000000832127825 */ /* 0x001fcc00078e002c */
[----:B------:R-:W3:-:S15]  /*06d0*/  LDG.E.64 R18, desc[UR8][R18.64] ;  /* 0x0000000812127981 */ /* 0x000ede000c1e1b00 */
[----:B------:R-:W-:-:S15]  /*06e0*/  NOP ;  /* 0x0000000000007918 */ /* 0x000fde0000000000 */
[----:B------:R-:W-:-:S15]  /*06f0*/  NOP ;  /* 0x0000000000007918 */ /* 0x000fde0000000000 */
[----:B------:R-:W-:-:S11]  /*0700*/  NOP ;  /* 0x0000000000007918 */ /* 0x000fd60000000000 */
[----:B----4-:R0:W3:Y:S02]  /*0710*/  DADD R42, R20, R42 ;  /* 0x00000000142a7229 */ /* 0x0100e4000000002a */
[----:B0-----:R-:W-:-:S06]  /*0720*/  IMAD.WIDE.U32 R20, R49, 0x8, R44 ;  /* 0x0000000831147825 */ /* 0x001fcc00078e002c */
[----:B------:R-:W4:Y:S01]  /*0730*/  LDG.E.64 R20, desc[UR8][R20.64] ;  /* 0x0000000814147981 */ /* 0x000f22000c1e1b00 */
[----:B------:R-:W-:-:S06]  /*0740*/  IMAD.WIDE.U32 R44, R51, 0x8, R44 ;  /* 0x00000008332c7825 */ /* 0x000fcc00078e002c */
[----:B------:R-:W4:Y:S01]  /*0750*/  LDG.E.64 R44, desc[UR8][R44.64] ;  /* 0x000000082c2c7981 */ /* 0x000f22000c1e1b00 */
[----:B------:R-:W-:-:S04]  /*0760*/  IADD3 R52, PT, PT, R52, 0x10, RZ ;  /* 0x0000001034347810 */ /* 0x000fc80007ffe0ff */
[----:B------:R-:W-:-:S15]  /*0770*/  ISETP.NE.AND P1, PT, R52, RZ, PT ;  /* 0x000000ff3400720c */ /* 0x000fde0003f25270 */
[----:B------:R-:W-:-:S15]  /*0780*/  NOP ;  /* 0x0000000000007918 */ /* 0x000fde0000000000 */
[----:B------:R-:W-:-:S14]  /*0790*/  NOP ;  /* 0x0000000000007918 */ /* 0x000fdc0000000000 */
[----:B---3--:R-:W5:-:S15]  /*07a0*/  DADD R18, R42, R18 ;  /* 0x000000002a127229 */ /* 0x008f5e0000000012 */
        /* <DEDUP_REMOVED lines=44> */
[----:B0-----:R-:W2:-:S15]  /*0a70*/  DADD R18, R18, R24 ;  /* 0x0000000012127229 */ /* 0x001e9e0000000018 */
[----:B------:R-:W-:-:S15]  /*0a80*/  NOP ;  /* 0x0000000000007918 */ /* 0x000fde0000000000 */
[----:B------:R-:W-:-:S15]  /*0a90*/  NOP ;  /* 0x0000000000007918 */ /* 0x000fde0000000000 */
[----:B------:R-:W-:-:S15]  /*0aa0*/  NOP ;  /* 0x0000000000007918 */ /* 0x000fde0000000000 */
[----:B------:R-:W-:-:S04]  /*0ab0*/  NOP ;  /* 0x0000000000007918 */ /* 0x000fc80000000000 */
[----:B--2---:R-:W4:-:S15]  /*0ac0*/  DADD R18, R18, R22 ;  /* 0x0000000012127229 */ /* 0x004f1e0000000016 */
[----:B------:R-:W-:-:S15]  /*0ad0*/  NOP ;  /* 0x0000000000007918 */ /* 0x000fde0000000000 */
[----:B------:R-:W-:-:S15]  /*0ae0*/  NOP ;  /* 0x0000000000007918 */ /* 0x000fde0000000000 */
[----:B------:R-:W-:-:S15]  /*0af0*/  NOP ;  /* 0x0000000000007918 */ /* 0x000fde0000000000 */
[----:B------:R-:W-:-:S04]  /*0b00*/  NOP ;  /* 0x0000000000007918 */ /* 0x000fc80000000000 */
[----:B----4-:R0:W1:Y:S02]  /*0b10*/  DADD R18, R18, R20 ;  /* 0x0000000012127229 */ /* 0x0100640000000014 */
[----:B0-----:R-:W0:Y:S02]  /*0b20*/  LDC R20, c[0x0][0x3a0] ;  /* 0x0000e800ff147b82 */ /* 0x001e240000000800 */
[C---:B0-----:R-:W-:Y:S01]  /*0b30*/  IMAD R55, R20.reuse, 0x10, R55 ;  /* 0x0000001014377824 */ /* 0x041fe200078e0237 */
[C---:B------:R-:W-:Y:S01]  /*0b40*/  LEA R10, R20.reuse, R10, 0x4 ;  /* 0x0000000a140a7211 */ /* 0x040fe200078e20ff */
[C---:B------:R-:W-:Y:S01]  /*0b50*/  IMAD R50, R20.reuse, 0x10, R50 ;  /* 0x0000001014327824 */ /* 0x040fe200078e0232 */
        /* <DEDUP_REMOVED lines=12> */
[----:B------:R-:W-:-:S15]  /*0c20*/  LEA R53, R20, R53, 0x4 ;  /* 0x0000003514357211 */ /* 0x000fde00078e20ff */
[----:B------:R-:W-:-:S15]  /*0c30*/  NOP ;  /* 0x0000000000007918 */ /* 0x000fde0000000000 */
[----:B------:R-:W-:-:S15]  /*0c40*/  NOP ;  /* 0x0000000000007918 */ /* 0x000fde0000000000 */
[----:B-1----:R0:W1:Y:S02]  /*0c50*/  DADD R18, R18, R44 ;  /* 0x0000000012127229 */ /* 0x002064000000002c */
[----:B01----:R-:W-:Y:S05]  /*0c60*/  @P1 BRA `(.L_x_8578) ;  /* 0xfffffff800141947 */ /* 0x003fea000383ffff */
[----:B------:R-:W-:Y:S05]  /*0c70*/  BSYNC.RECONVERGENT B2 ;  /* 0x0000000000027941 */ /* 0x000fea0003800200 */
.L_x_8577:
[----:B------:R-:W-:-:S07]  /*0c80*/  IMAD.U32 R37, RZ, RZ, UR10 ;  /* 0x0000000aff257e24 */ /* 0x000fce000f8e00ff */
.L_x_8576:
[----:B------:R-:W0:Y:S02]  /*0c90*/  LDC R10, c[0x0][0x39c] ;  /* 0x0000e700ff0a7b82 */ /* 0x000e240000000800 */
[----:B0-----:R-:W-:-:S04]  /*0ca0*/  LOP3.LUT R12, R10, 0xf, RZ, 0xc0, !PT ;  /* 0x0000000f0a0c7812 */ /* 0x001fc800078ec0ff */
[----:B------:R-:W-:-:S13]  /*0cb0*/  ISETP.NE.AND P1, PT, R12, RZ, PT ;  /* 0x000000ff0c00720c */ /* 0x000fda0003f25270 */
[----:B------:R-:W-:Y:S05]  /*0cc0*/  @!P1 BRA `(.L_x_8575) ;  /* 0x0000000400fc9947 */ /* 0x000fea0003800000 */
[----:B------:R-:W-:Y:S02]  /*0cd0*/  IADD3 R12, PT, PT, R12, -0x1, RZ ;  /* 0xffffffff0c0c7810 */ /* 0x000fe40007ffe0ff */
[----:B------:R-:W-:Y:S02]  /*0ce0*/  LOP3.LUT R8, R10, 0x7, RZ, 0xc0, !PT ;  /* 0x000000070a087812 */ /* 0x000fe400078ec0ff */
[----:B------:R-:W-:Y:S02]  /*0cf0*/  ISETP.GE.U32.AND P1, PT, R12, 0x7, PT ;  /* 0x000000070c00780c */ /* 0x000fe40003f26070 */
[----:B------:R-:W-:-:S11]  /*0d00*/  ISETP.NE.AND P2, PT, R8, RZ, PT ;  /* 0x000000ff0800720c */ /* 0x000fd60003f45270 */
[----:B------:R-:W-:Y:S05]  /*0d10*/  @!P1 BRA `(.L_x_8579) ;  /* 0x0000000000fc9947 */ /* 0x000fea0003800000 */
[----:B------:R-:W0:Y:S01]  /*0d20*/  LDCU UR5, c[0x0][0x3a0] ;  /* 0x00007400ff0577ac */ /* 0x000e220008000800 */
[----:B------:R-:W1:Y:S01]  /*0d30*/  LDC.64 R24, c[0x0][0x390] ;  /* 0x0000e400ff187b82 */ /* 0x000e620000000a00 */
[----:B0-----:R-:W-:-:S04]  /*0d40*/  IMAD R23, R37, UR5, R6 ;  /* 0x0000000525177c24 */ /* 0x001fc8000f8e0206 */
[C---:B------:R-:W-:Y:S02]  /*0d50*/  VIADD R29, R23.reuse, UR5 ;  /* 0x00000005171d7c36 */ /* 0x040fe40008000000 */
[----:B-1----:R-:W-:-:S03]  /*0d60*/  IMAD.WIDE.U32 R22, R23, 0x8, R24 ;  /* 0x0000000817167825 */ /* 0x002fc600078e0018 */
[C---:B------:R-:W-:Y:S01]  /*0d70*/  IADD3 R27, PT, PT, R29.reuse, UR5, RZ ;  /* 0x000000051d1b7c10 */ /* 0x040fe2000fffe0ff */
[--C-:B------:R-:W-:Y:S02]  /*0d80*/  IMAD.WIDE.U32 R28, R29, 0x8, R24.reuse ;  /* 0x000000081d1c7825 */ /* 0x100fe400078e0018 */
[----:B------:R-:W2:Y:S02]  /*0d90*/  LDG.E.64 R22, desc[UR8][R22.64] ;  /* 0x0000000816167981 */ /* 0x000ea4000c1e1b00 */
[C---:B------:R-:W-:Y:S02]  /*0da0*/  VIADD R31, R27.reuse, UR5 ;  /* 0x000000051b1f7c36 */ /* 0x040fe40008000000 */
[----:B------:R-:W-:Y:S01]  /*0db0*/  IMAD.WIDE.U32 R26, R27, 0x8, R24 ;  /* 0x000000081b1a7825 */ /* 0x000fe200078e0018 */
[----:B------:R-:W3:Y:S02]  /*0dc0*/  LDG.E.64 R28, desc[UR8][R28.64] ;  /* 0x000000081c1c7981 */ /* 0x000ee4000c1e1b00 */
[----:B------:R-:W-:-:S03]  /*0dd0*/  IADD3 R33, PT, PT, R31, UR5, RZ ;  /* 0x000000051f217c10 */ /* 0x000fc6000fffe0ff */
[----:B------:R-:W4:Y:S02]  /*0de0*/  LDG.E.64 R26, desc[UR8][R26.64] ;  /* 0x000000081a1a7981 */ /* 0x000f24000c1e1b00 */
[----:B------:R-:W-:-:S05]  /*0df0*/  VIADD R35, R33, UR5 ;  /* 0x0000000521237c36 */ /* 0x000fca0008000000 */
[----:B------:R-:W-:Y:S01]  /*0e00*/  IADD3 R39, PT, PT, R35, UR5, RZ ;  /* 0x0000000523277c10 */ /* 0x000fe2000fffe0ff */
[----:B------:R-:W-:-:S04]  /*0e10*/  IMAD.WIDE.U32 R30, R31, 0x8, R24 ;  /* 0x000000081f1e7825 */ /* 0x000fc800078e0018 */
[C-C-:B------:R-:W-:Y:S02]  /*0e20*/  IMAD.WIDE.U32 R20, R39.reuse, 0x8, R24.reuse ;  /* 0x0000000827147825 */ /* 0x140fe400078e0018 */
[----:B------:R-:W5:Y:S02]  /*0e30*/  LDG.E.64 R30, desc[UR8][R30.64] ;  /* 0x000000081e1e7981 */ /* 0x000f64000c1e1b00 */
[----:B------:R-:W-:Y:S02]  /*0e40*/  VIADD R39, R39, UR5 ;  /* 0x0000000527277c36 */ /* 0x000fe40008000000 */
[--C-:B------:R-:W-:Y:S01]  /*0e50*/  IMAD.WIDE.U32 R32, R33, 0x8, R24.reuse ;  /* 0x0000000821207825 */ /* 0x100fe200078e0018 */
[----:B------:R-:W5:Y:S03]  /*0e60*/  LDG.E.64 R20, desc[UR8][R20.64] ;  /* 0x0000000814147981 */ /* 0x000f66000c1e1b00 */
[----:B------:R-:W-:-:S02]  /*0e70*/  IMAD.WIDE.U32 R34, R35, 0x8, R24 ;  /* 0x0000000823227825 */ /* 0x000fc400078e0018 */
[----:B------:R-:W5:Y:S02]  /*0e80*/  LDG.E.64 R32, desc[UR8][R32.64] ;  /* 0x0000000820207981 */ /* 0x000f64000c1e1b00 */
[----:B------:R-:W-:Y:S02]  /*0e90*/  IMAD.WIDE.U32 R24, R39, 0x8, R24 ;  /* 0x0000000827187825 */ /* 0x000fe400078e0018 */
        /* <DEDUP_REMOVED lines=39> */
.L_x_8579:
[----:B------:R-:W-:Y:S05]  /*1110*/  @!P2 BRA `(.L_x_8575) ;  /* 0x0000000000e8a947 */ /* 0x000fea0003800000 */
[----:B------:R-:W-:Y:S01]  /*1120*/  VIADD R8, R8, 0xffffffff ;  /* 0xffffffff08087836 */ /* 0x000fe20000000000 */
[----:B------:R-:W-:-:S04]  /*1130*/  LOP3.LUT R10, R10, 0x3, RZ, 0xc0, !PT ;  /* 0x000000030a0a7812 */ /* 0x000fc800078ec0ff */
[----:B------:R-:W-:Y:S02]  /*1140*/  ISETP.GE.U32.AND P1, PT, R8, 0x3, PT ;  /* 0x000000030800780c */ /* 0x000fe40003f26070 */
[----:B------:R-:W-:-:S11]  /*1150*/  ISETP.NE.AND P2, PT, R10, RZ, PT ;  /* 0x000000ff0a00720c */ /* 0x000fd60003f45270 */
[----:B------:R-:W-:Y:S05]  /*1160*/  @!P1 BRA `(.L_x_8580) ;  /* 0x00000000007c9947 */ /* 0x000fea0003800000 */
[----:B------:R-:W0:Y:S01]  /*1170*/  LDCU UR5, c[0x0][0x3a0] ;  /* 0x00007400ff0577ac */ /* 0x000e220008000800 */
[----:B------:R-:W2:Y:S01]  /*1180*/  LDC.64 R20, c[0x0][0x390] ;  /* 0x0000e400ff147b82 */ /* 0x000ea20000000a00 */
[----:B0-----:R-:W-:-:S05]  /*1190*/  IMAD R23, R37, UR5, R6 ;  /* 0x0000000525177c24 */ /* 0x001fca000f8e0206 */
[C---:B------:R-:W-:Y:S01]  /*11a0*/  IADD3 R25, PT, PT, R23.reuse, UR5, RZ ;  /* 0x0000000517197c10 */ /* 0x040fe2000fffe0ff */
[----:B--2---:R-:W-:-:S04]  /*11b0*/  IMAD.WIDE.U32 R22, R23, 0x8, R20 ;  /* 0x0000000817167825 */ /* 0x004fc800078e0014 */
[C---:B------:R-:W-:Y:S02]  /*11c0*/  VIADD R29, R25.reuse, UR5 ;  /* 0x00000005191d7c36 */ /* 0x040fe40008000000 */
[--C-:B------:R-:W-:Y:S01]  /*11d0*/  IMAD.WIDE.U32 R24, R25, 0x8, R20.reuse ;  /* 0x0000000819187825 */ /* 0x100fe200078e0014 */
[----:B------:R-:W1:Y:S03]  /*11e0*/  LDG.E.64 R22, desc[UR8][R22.64] ;  /* 0x0000000816167981 */ /* 0x000e66000c1e1b00 */
[C-C-:B------:R-:W-:Y:S01]  /*11f0*/  IMAD.WIDE.U32 R26, R29.reuse, 0x8, R20.reuse ;  /* 0x000000081d1a7825 */ /* 0x140fe200078e0014 */
[----:B------:R-:W-:Y:S01]  /*1200*/  IADD3 R29, PT, PT, R29, UR5, RZ ;  /* 0x000000051d1d7c10 */ /* 0x000fe2000fffe0ff */
[----:B------:R-:W2:Y:S04]  /*1210*/  LDG.E.64 R24, desc[UR8][R24.64] ;  /* 0x0000000818187981 */ /* 0x000ea8000c1e1b00 */
[----:B------:R-:W-:Y:S01]  /*1220*/  IMAD.WIDE.U32 R20, R29, 0x8, R20 ;  /* 0x000000081d147825 */ /* 0x000fe200078e0014 */
[----:B------:R-:W3:Y:S05]  /*1230*/  LDG.E.64 R26, desc[UR8][R26.64] ;  /* 0x000000081a1a7981 */ /* 0x000eea000c1e1b00 */
[----:B------:R-:W4:Y:S01]  /*1240*/  LDG.E.64 R20, desc[UR8][R20.64] ;  /* 0x0000000814147981 */ /* 0x000f22000c1e1b00 */
[----:B------:R-:W-:Y:S01]  /*1250*/  VIADD R37, R37, 0x4 ;  /* 0x0000000425257836 */ /* 0x000fe20000000000 */
        /* <DEDUP_REMOVED lines=16> */
.L_x_8580:
[----:B------:R-:W-:Y:S05]  /*1360*/  @!P2 BRA `(.L_x_8575) ;  /* 0x000000000054a947 */ /* 0x000fea0003800000 */
[----:B0-----:R-:W2:Y:S01]  /*1370*/  LDC.64 R22, c[0x0][0x390] ;  /* 0x0000e400ff167b82 */ /* 0x001ea20000000a00 */
[----:B------:R-:W0:Y:S02]  /*1380*/  LDCU UR5, c[0x0][0x3a0] ;  /* 0x00007400ff0577ac */ /* 0x000e240008000800 */
[----:B0-----:R-:W-:-:S04]  /*1390*/  IMAD R37, R37, UR5, R6 ;  /* 0x0000000525257c24 */ /* 0x001fc8000f8e0206 */
[----:B--2---:R-:W-:-:S06]  /*13a0*/  IMAD.WIDE.U32 R20, R37, 0x8, R22 ;  /* 0x0000000825147825 */ /* 0x004fcc00078e0016 */
[----:B------:R-:W1:Y:S01]  /*13b0*/  LDG.E.64 R20, desc[UR8][R20.64] ;  /* 0x0000000814147981 */ /* 0x000e62000c1e1b00 */
[----:B------:R-:W-:Y:S01]  /*13c0*/  ISETP.NE.AND P1, PT, R10, 0x1, PT ;  /* 0x000000010a00780c */ /* 0x000fe20003f25270 */
[----:B-1-3--:R4:W0:-:S12]  /*13d0*/  DADD R18, R18, R20 ;  /* 0x0000000012127229 */ /* 0x00a8180000000014 */
[----:B0---4-:R-:W-:Y:S05]  /*13e0*/  @!P1 BRA `(.L_x_8575) ;  /* 0x0000000000349947 */ /* 0x011fea0003800000 */
[----:B------:R-:W-:Y:S02]  /*13f0*/  ISETP.NE.AND P1, PT, R10, 0x2, PT ;  /* 0x000000020a00780c */ /* 0x000fe40003f25270 */
[----:B------:R-:W-:-:S11]  /*1400*/  IADD3 R21, PT, PT, R37, UR5, RZ ;  /* 0x0000000525157c10 */ /* 0x000fd6000fffe0ff */
[C---:B------:R-:W-:Y:S02]  /*1410*/  @P1 VIADD R25, R21.reuse, UR5 ;  /* 0x0000000515191c36 */ /* 0x040fe40008000000 */
        /* <DEDUP_REMOVED lines=10> */
.L_x_8575:
[----:B------:R-:W-:Y:S05]  /*14c0*/  @!P0 BRA `(.L_x_8581) ;  /* 0x0000002000d88947 */ /* 0x000fea0003800000 */
[----:B------:R-:W5:Y:S01]  /*14d0*/  LDCU UR5, c[0x0][0x39c] ;  /* 0x00007380ff0577ac */ /* 0x000f620008000800 */
[----:B0---4-:R-:W-:Y:S01]  /*14e0*/  MOV R23, RZ ;  /* 0x000000ff00177202 */ /* 0x011fe20000000f00 */
[----:B-----5:R-:W-:-:S09]  /*14f0*/  UISETP.NE.AND UP0, UPT, UR5, 0x1, UPT ;  /* 0x000000010500788c */ /* 0x020fd2000bf05270 */
[----:B------:R-:W-:Y:S05]  /*1500*/  BRA.U !UP0, `(.L_x_8582) ;  /* 0x0000000d08d07547 */ /* 0x000fea000b800000 */
[----:B------:R-:W-:Y:S01]  /*1510*/  BSSY.RECONVERGENT B2, `(.L_x_8583) ;  /* 0x00000f2000027945 */ /* 0x000fe20003800200 */
[----:B------:R-:W-:-:S07]  /*1520*/  IMAD.MOV.U32 R61, RZ, RZ, RZ ;  /* 0x000000ffff3d7224 */ /* 0x000fce00078e00ff */
.L_x_8588:
[----:B0-----:R-:W0:Y:S08]  /*1530*/  LDC R8, c[0x0][0x3a0] ;  /* 0x0000e800ff087b82 */ /* 0x001e300000000800 */
[----:B----4-:R-:W4:Y:S08]  /*1540*/  LDC.64 R56, c[0x0][0x388] ;  /* 0x0000e200ff387b82 */ /* 0x010f300000000a00 */
[----:B------:R-:W2:Y:S01]  /*1550*/  LDC.64 R22, c[0x0][0x390] ;  /* 0x0000e400ff167b82 */ /* 0x000ea20000000a00 */
[----:B0-----:R-:W-:-:S04]  /*1560*/  IMAD R10, R61, R8, R6 ;  /* 0x000000083d0a7224 */ /* 0x001fc800078e0206 */
[----:B----4-:R-:W-:-:S06]  /*1570*/  IMAD.WIDE.U32 R24, R10, 0x8, R56 ;  /* 0x000000080a187825 */ /* 0x010fcc00078e0038 */
[----:B------:R-:W4:Y:S01]  /*1580*/  LDG.E.64 R24, desc[UR8][R24.64] ;  /* 0x0000000818187981 */ /* 0x000f22000c1e1b00 */
[----:B--2---:R-:W-:-:S06]  /*1590*/  IMAD.WIDE.U32 R20, R10, 0x8, R22 ;  /* 0x000000080a147825 */ /* 0x004fcc00078e0016 */
[----:B------:R-:W5:Y:S01]  /*15a0*/  LDG.E.64 R20, desc[UR8][R20.64] ;  /* 0x0000000814147981 */ /* 0x000f62000c1e1b00 */
[----:B------:R-:W-:Y:S02]  /*15b0*/  HFMA2 R54, -RZ, RZ, 1323, -4.565715789794921875e-05 ;  /* 0x652b82feff367431 */ /* 0x000fe400000001ff */
[----:B------:R-:W-:Y:S01]  /*15c0*/  IMAD.MOV.U32 R55, RZ, RZ, 0x3ff71547 ;  /* 0x3ff71547ff377424 */ /* 0x000fe200078e00ff */
[----:B------:R-:W-:Y:S01]  /*15d0*/  MOV R28, 0xfefa39ef ;  /* 0xfefa39ef001c7802 */ /* 0x000fe20000000f00 */
        /* <DEDUP_REMOVED lines=18> */
[----:B------:R-:W-:Y:S01]  /*1700*/  HFMA2 R51, -RZ, RZ, 1.96875, 0 ;  /* 0x3fe00000ff337431 */ /* 0x000fe200000001ff */
[----:B------:R-:W-:Y:S01]  /*1710*/  BSSY.RECONVERGENT B3, `(.L_x_8584) ;  /* 0x0000062000037945 */ /* 0x000fe20003800200 */
[----:B----4-:R-:W0:Y:S01]  /*1720*/  DFMA R26, R24, R54, 6.75539944105574400000e+15 ;  /* 0x43380000181a742b */ /* 0x010e220000000036 */
[----:B------:R-:W-:-:S15]  /*1730*/  FSETP.GEU.FTZ.AND P0, PT, |R25|, 4.1917929649353027344, PT ;  /* 0x4086232b1900780b */ /* 0x000fde0003f1e200 */
[----:B------:R-:W-:-:S15]  /*1740*/  NOP ;  /* 0x0000000000007918 */ /* 0x000fde0000000000 */
[----:B------:R-:W-:-:S15]  /*1750*/  NOP ;  /* 0x0000000000007918 */ /* 0x000fde0000000000 */
[----:B------:R-:W-:-:S15]  /*1760*/  NOP ;  /* 0x0000000000007918 */ /* 0x000fde0000000000 */
[----:B------:R-:W-:-:S03]  /*1770*/  NOP ;  /* 0x0000000000007918 */ /* 0x000fc60000000000 */
[----:B0-----:R-:W0:-:S15]  /*1780*/  DADD R58, R26, -6.75539944105574400000e+15 ;  /* 0xc33800001a3a7429 */ /* 0x001e1e0000000000 */
        /* <DEDUP_REMOVED lines=9> */
[----:B0-----:R0:W2:Y:S02]  /*1820*/  DFMA R58, R58, -R30, R32 ;  /* 0x8000001e3a3a722b */ /* 0x0010a40000000020 */
[----:B0-----:R-:W-:Y:S01]  /*1830*/  MOV R32, 0x69ce2bdf ;  /* 0x69ce2bdf00207802 */ /* 0x001fe20000000f00 */
[----:B------:R-:W-:-:S15]  /*1840*/  IMAD.MOV.U32 R33, RZ, RZ, 0x3e5ade15 ;  /* 0x3e5ade15ff217424 */ /* 0x000fde00078e00ff */
[----:B------:R-:W-:-:S15]  /*1850*/  NOP ;  /* 0x0000000000007918 */ /* 0x000fde0000000000 */
[----:B------:R-:W-:-:S15]  /*1860*/  NOP ;  /* 0x0000000000007918 */ /* 0x000fde0000000000 */
[----:B------:R-:W-:-:S15]  /*1870*/  NOP ;  /* 0x0000000000007918 */ /* 0x000fde0000000000 */
[----:B------:R-:W-:-:S01]  /*1880*/  NOP ;  /* 0x0000000000007918 */ /* 0x000fc20000000000 */
[----:B--2---:R-:W0:-:S15]  /*1890*/  DFMA R38, R58, R32, R34 ;  /* 0x000000203a26722b */ /* 0x004e1e0000000022 */
[----:B------:R-:W-:-:S15]  /*18a0*/  NOP ;  /* 0x0000000000007918 */ /* 0x000fde0000000000 */
[----:B------:R-:W-:-:S15]  /*18b0*/  NOP ;  /* 0x0000000000007918 */ /* 0x000fde0000000000 */
[----:B------:R-:W-:-:S15]  /*18c0*/  NOP ;  /* 0x0000000000007918 */ /* 0x000fde0000000000 */
[----:B------:R-:W-:-:S04]  /*18d0*/  NOP ;  /* 0x0000000000007918 */ /* 0x000fc80000000000 */
[----:B0-----:R0:W2:Y:S02]  /*18e0*/  DFMA R52, R58, R38, R36 ;  /* 0x000000263a34722b */ /* 0x0010a40000000024 */
        /* <DEDUP_REMOVED lines=62> */
[----:B------:R-:W-:-:S02]  /*1cd0*/  @!P0 LEA R25, R24, 0x3ff00000, 0x14 ;  /* 0x3ff0000018198811 */ /* 0x000fc400078ea0ff */
[----:B------:R-:W-:-:S15]  /*1ce0*/  @!P0 MOV R24, RZ ;  /* 0x000000ff00188202 */ /* 0x000fde0000000f00 */
[----:B------:R-:W-:-:S15]  /*1cf0*/  NOP ;  /* 0x0000000000007918 */ /* 0x000fde0000000000 */
[----:B------:R-:W-:-:S15]  /*1d00*/  NOP ;  /* 0x0000000000007918 */ /* 0x000fde0000000000 */
[----:B------:R-:W-:-:S07]  /*1d10*/  NOP ;  /* 0x0000000000007918 */ /* 0x000fce0000000000 */
[----:B------:R0:W2:Y:S02]  /*1d20*/  @!P0 DMUL R58, R52, R24 ;  /* 0x00000018343a8228 */ /* 0x0000a40000000000 */
.L_x_8585:
[----:B------:R-:W-:Y:S05]  /*1d30*/  BSYNC.RECONVERGENT B3 ;  /* 0x0000000000037941 */ /* 0x000fea0003800200 */
.L_x_8584:
[----:B0-----:R-:W0:Y:S01]  /*1d40*/  LDC.64 R24, c[0x0][0x380] ;  /* 0x0000e000ff187b82 */ /* 0x001e220000000a00 */
[----:B------:R-:W-:Y:S01]  /*1d50*/  IADD3 R53, PT, PT, R10, R8, RZ ;  /* 0x000000080a357210 */ /* 0x000fe20007ffe0ff */
[----:B-123-5:R-:W1:Y:S04]  /*1d60*/  DFMA R20, R58, -R18, R20 ;  /* 0x800000123a14722b */ /* 0x02ee680000000014 */
[----:B------:R-:W-:-:S04]  /*1d70*/  IMAD.WIDE.U32 R56, R53, 0x8, R56 ;  /* 0x0000000835387825 */ /* 0x000fc800078e0038 */
[----:B0-----:R-:W-:-:S05]  /*1d80*/  IMAD.WIDE.U32 R26, R10, 0x8, R24 ;  /* 0x000000080a1a7825 */ /* 0x001fca00078e0018 */
[----:B-1----:R0:W-:Y:S04]  /*1d90*/  STG.E.64 desc[UR8][R26.64], R20 ;  /* 0x000000141a007986 */ /* 0x0021e8000c101b08 */
[----:B------:R-:W2:Y:S01]  /*1da0*/  LDG.E.64 R56, desc[UR8][R56.64] ;  /* 0x0000000838387981 */ /* 0x000ea2000c1e1b00 */
[----:B------:R-:W-:-:S06]  /*1db0*/  IMAD.WIDE.U32 R22, R53, 0x8, R22 ;  /* 0x0000000835167825 */ /* 0x000fcc00078e0016 */
[----:B------:R-:W5:Y:S01]  /*1dc0*/  LDG.E.64 R22, desc[UR8][R22.64] ;  /* 0x0000000816167981 */ /* 0x000f62000c1e1b00 */
[----:B------:R-:W-:Y:S01]  /*1dd0*/  VIADD R61, R61, 0x2 ;  /* 0x000000023d3d7836 */ /* 0x000fe20000000000 */
[----:B------:R-:W-:Y:S04]  /*1de0*/  BSSY.RECONVERGENT B3, `(.L_x_8586) ;  /* 0x0000060000037945 */ /* 0x000fe80003800200 */
[----:B------:R-:W-:-:S15]  /*1df0*/  ISETP.NE.AND P0, PT, R61, UR11, PT ;  /* 0x0000000b3d007c0c */ /* 0x000fde000bf05270 */
[----:B------:R-:W-:-:S15]  /*1e00*/  NOP ;  /* 0x0000000000007918 */ /* 0x000fde0000000000 */
[----:B------:R-:W-:-:S04]  /*1e10*/  NOP ;  /* 0x0000000000007918 */ /* 0x000fc80000000000 */
[----:B--2---:R-:W1:Y:S01]  /*1e20*/  DFMA R54, R56, R54, 6.75539944105574400000e+15 ;  /* 0x433800003836742b */ /* 0x004e620000000036 */
[----:B------:R-:W-:-:S15]  /*1e30*/  FSETP.GEU.FTZ.AND P1, PT, |R57|, 4.1917929649353027344, PT ;  /* 0x4086232b3900780b */ /* 0x000fde0003f3e200 */
[----:B------:R-:W-:-:S15]  /*1e40*/  NOP ;  /* 0x0000000000007918 */ /* 0x000fde0000000000 */
[----:B------:R-:W-:-:S15]  /*1e50*/  NOP ;  /* 0x0000000000007918 */ /* 0x000fde0000000000 */
[----:B------:R-:W-:-:S15]  /*1e60*/  NOP ;  /* 0x0000000000007918 */ /* 0x000fde0000000000 */
[----:B------:R-:W-:-:S03]  /*1e70*/  NOP ;  /* 0x0000000000007918 */ /* 0x000fc60000000000 */
[----:B-1----:R-:W1:-:S15]  /*1e80*/  DADD R58, R54, -6.75539944105574400000e+15 ;  /* 0xc3380000363a7429 */ /* 0x002e5e0000000000 */
        /* <DEDUP_REMOVED lines=59> */
[----:B-1----:R-:W0:-:S15]  /*2240*/  DFMA R32, R28, R32, 1 ;  /* 0x3ff000001c20742b */ /* 0x002e1e0000000020 */
[----:B------:R-:W-:-:S15]  /*2250*/  NOP ;  /* 0x0000000000007918 */ /* 0x000fde0000000000 */
[----:B------:R-:W-:-:S15]  /*2260*/  NOP ;  /* 0x0000000000007918 */ /* 0x000fde0000000000 */
[----:B------:R-:W-:-:S15]  /*2270*/  NOP ;  /* 0x0000000000007918 */ /* 0x000fde0000000000 */
[----:B------:R-:W-:-:S04]  /*2280*/  NOP ;  /* 0x0000000000007918 */ /* 0x000fc80000000000 */
[----:B0-----:R-:W0:Y:S02]  /*2290*/  DFMA R26, R28, R32, 1 ;  /* 0x3ff000001c1a742b */ /* 0x001e240000000020 */
[----:B0-----:R-:W-:Y:S02]  /*22a0*/  LEA R21, R54, R27, 0x14 ;  /* 0x0000001b36157211 */ /* 0x001fe400078ea0ff */
[----:B------:R-:W-:Y:S01]  /*22b0*/  MOV R20, R26 ;  /* 0x0000001a00147202 */ /* 0x000fe20000000f00 */
[----:B------:R-:W-:Y:S06]  /*22c0*/  @!P1 BRA `(.L_x_8587) ;  /* 0x0000000000449947 */ /* 0x000fec0003800000 */
[----:B------:R-:W-:Y:S01]  /*22d0*/  FSETP.GEU.FTZ.AND P1, PT, |R57|, 4.2275390625, PT ;  /* 0x408748003900780b */ /* 0x000fe20003f3e200 */
[----:B------:R-:W-:-:S12]  /*22e0*/  DSETP.GEU.AND P2, PT, R56, RZ, PT ;  /* 0x000000ff3800722a */ /* 0x000fd80003f4e000 */
[----:B------:R-:W-:-:S04]  /*22f0*/  @!P1 LEA.HI R8, R54, R54, RZ, 0x1 ;  /* 0x0000003636089211 */ /* 0x000fc800078f08ff */
[----:B------:R-:W-:-:S04]  /*2300*/  @!P1 SHF.R.S32.HI R29, RZ, 0x1, R8 ;  /* 0x00000001ff1d9819 */ /* 0x000fc80000011408 */
[----:B------:R-:W-:Y:S01]  /*2310*/  @!P1 LEA R27, R29, R27, 0x14 ;  /* 0x0000001b1d1b9211 */ /* 0x000fe200078ea0ff */
[----:B------:R-:W-:-:S05]  /*2320*/  @!P1 IMAD.IADD R28, R54, 0x1, -R29 ;  /* 0x00000001361c9824 */ /* 0x000fca00078e0a1d */
        /* <DEDUP_REMOVED lines=11> */
.L_x_8587:
[----:B------:R-:W-:Y:S05]  /*23e0*/  BSYNC.RECONVERGENT B3 ;  /* 0x0000000000037941 */ /* 0x000fea0003800200 */
.L_x_8586:
[----:B------:R-:W-:Y:S01]  /*23f0*/  IMAD.WIDE.U32 R24, R53, 0x8, R24 ;  /* 0x0000000835187825 */ /* 0x000fe200078e0018 */
[----:B-1---5:R-:W1:Y:S04]  /*2400*/  DFMA R22, R20, -R18, R22 ;  /* 0x800000121416722b */ /* 0x022e680000000016 */
[----:B-1----:R4:W-:Y:S01]  /*2410*/  STG.E.64 desc[UR8][R24.64], R22 ;  /* 0x0000001618007986 */ /* 0x0029e2000c101b08 */
[----:B------:R-:W-:Y:S05]  /*2420*/  @P0 BRA `(.L_x_8588) ;  /* 0xfffffff000400947 */ /* 0x000fea000383ffff */
[----:B------:R-:W-:Y:S05]  /*2430*/  BSYNC.RECONVERGENT B2 ;  /* 0x0000000000027941 */ /* 0x000fea0003800200 */
.L_x_8583:
[----:B----4-:R-:W-:-:S07]  /*2440*/  IMAD.U32 R23, RZ, RZ, UR11 ;  /* 0x0000000bff177e24 */ /* 0x010fce000f8e00ff */
.L_x_8582:
[----:B------:R-:W4:Y:S02]  /*2450*/  LDCU UR5, c[0x0][0x39c] ;  /* 0x00007380ff0577ac */ /* 0x000f240008000800 */
[----:B----4-:R-:W-:-:S04]  /*2460*/  ULOP3.LUT UR5, UR5, 0x1, URZ, 0xc0, !UPT ;  /* 0x0000000105057892 */ /* 0x010fc8000f8ec0ff */
[----:B------:R-:W-:-:S09]  /*2470*/  UISETP.NE.U32.AND UP0, UPT, UR5, 0x1, UPT ;  /* 0x000000010500788c */ /* 0x000fd2000bf05070 */
[----:B------:R-:W-:Y:S05]  /*2480*/  BRA.U UP0, `(.L_x_8581) ;  /* 0x0000001100e87547 */ /* 0x000fea000b800000 */
[----:B--2---:R-:W2:Y:S01]  /*2490*/  LDC.64 R20, c[0x0][0x388] ;  /* 0x0000e200ff147b82 */ /* 0x004ea20000000a00 */
[----:B------:R-:W4:Y:S02]  /*24a0*/  LDCU UR5, c[0x0][0x3a0] ;  /* 0x00007400ff0577ac */ /* 0x000f240008000800 */
[----:B----4-:R-:W-:-:S05]  /*24b0*/  IMAD R6, R23, UR5, R6 ;  /* 0x0000000517067c24 */ /* 0x010fca000f8e0206 */
[----:B------:R-:W4:Y:S01]  /*24c0*/  LDC.64 R22, c[0x0][0x390] ;  /* 0x0000e400ff167b82 */ /* 0x000f220000000a00 */
[----:B--2---:R-:W-:-:S06]  /*24d0*/  IMAD.WIDE.U32 R20, R6, 0x8, R20 ;  /* 0x0000000806147825 */ /* 0x004fcc00078e0014 */
[----:B------:R-:W2:Y:S01]  /*24e0*/  LDG.E.64 R20, desc[UR8][R20.64] ;  /* 0x0000000814147981 */ /* 0x000ea2000c1e1b00 */
[----:B----4-:R-:W-:-:S06]  /*24f0*/  IMAD.WIDE.U32 R22, R6, 0x8, R22 ;  /* 0x0000000806167825 */ /* 0x010fcc00078e0016 */
[----:B------:R-:W5:Y:S01]  /*2500*/  LDG.E.64 R22, desc[UR8][R22.64] ;  /* 0x0000000816167981 */ /* 0x000f62000c1e1b00 */
[----:B------:R-:W-:Y:S01]  /*2510*/  HFMA2 R25, -RZ, RZ, 1.9912109375, 0.00128841400146484375 ;  /* 0x3ff71547ff197431 */ /* 0x000fe200000001ff */
[----:B------:R-:W-:Y:S01]  /*2520*/  MOV R24, 0x652b82fe ;  /* 0x652b82fe00187802 */ /* 0x000fe20000000f00 */
[----:B------:R-:W-:Y:S01]  /*2530*/  UMOV UR12, 0xfefa39ef ;  /* 0xfefa39ef000c7882 */ /* 0x000fe20000000000 */
[----:B------:R-:W-:Y:S01]  /*2540*/  UMOV UR13, 0x3fe62e42 ;  /* 0x3fe62e42000d7882 */ /* 0x000fe20000000000 */
[----:B------:R-:W-:Y:S03]  /*2550*/  BSSY.RECONVERGENT B2, `(.L_x_8589) ;  /* 0x0000076000027945 */ /* 0x000fe60003800200 */
[----:B--2---:R-:W0:Y:S01]  /*2560*/  DFMA R24, R20, R24, 6.75539944105574400000e+15 ;  /* 0x433800001418742b */ /* 0x004e220000000018 */
        /* <DEDUP_REMOVED lines=92> */
[----:B0-----:R-:W0:Y:S01]  /*2b30*/  LDC.64 R28, c[0x0][0x380] ;  /* 0x0000e000ff1c7b82 */ /* 0x001e220000000a00 */
[----:B--2---:R-:W-:Y:S01]  /*2b40*/  LEA R27, R24, R31, 0x14 ;  /* 0x0000001f181b7211 */ /* 0x004fe200078ea0ff */
[----:B------:R-:W-:Y:S02]  /*2b50*/  IMAD.MOV.U32 R26, RZ, RZ, R30 ;  /* 0x000000ffff1a7224 */ /* 0x000fe400078e001e */
[----:B0-----:R-:W-:Y:S01]  /*2b60*/  IMAD.WIDE.U32 R28, R6, 0x8, R28 ;  /* 0x00000008061c7825 */ /* 0x001fe200078e001c */
        /* <DEDUP_REMOVED lines=11> */
[----:B------:R-:W-:Y:S02]  /*2c20*/  @!P0 IADD3 R24, PT, PT, R24, -R21, RZ ;  /* 0x8000001518188210 */ /* 0x000fe40007ffe0ff */
[----:B------:R-:W-:Y:S02]  /*2c30*/  FSEL R27, R27, RZ, P1 ;  /* 0x000000ff1b1b7208 */ /* 0x000fe40000800000 */
[----:B------:R-:W-:-:S02]  /*2c40*/  @!P0 LEA R25, R24, 0x3ff00000, 0x14 ;  /* 0x3ff0000018198811 */ /* 0x000fc400078ea0ff */
[----:B------:R-:W-:Y:S02]  /*2c50*/  @!P0 LEA R21, R21, R31, 0x14 ;  /* 0x0000001f15158211 */ /* 0x000fe400078ea0ff */
[----:B------:R-:W-:-:S15]  /*2c60*/  @!P0 MOV R24, RZ ;  /* 0x000000ff00188202 */ /* 0x000fde0000000f00 */
[----:B------:R-:W-:-:S15]  /*2c70*/  NOP ;  /* 0x0000000000007918 */ /* 0x000fde0000000000 */
[----:B------:R-:W-:-:S15]  /*2c80*/  NOP ;  /* 0x0000000000007918 */ /* 0x000fde0000000000 */
[----:B------:R-:W-:-:S05]  /*2c90*/  NOP ;  /* 0x0000000000007918 */ /* 0x000fca0000000000 */
[----:B------:R0:W2:Y:S02]  /*2ca0*/  @!P0 DMUL R26, R20, R24 ;  /* 0x00000018141a8228 */ /* 0x0000a40000000000 */
.L_x_8590:
[----:B------:R-:W-:Y:S05]  /*2cb0*/  BSYNC.RECONVERGENT B2 ;  /* 0x0000000000027941 */ /* 0x000fea0003800200 */
.L_x_8589:
[----:B-123-5:R-:W1:Y:S02]  /*2cc0*/  DFMA R22, R26, -R18, R22 ;  /* 0x800000121a16722b */ /* 0x02ee640000000016 */
[----:B-1----:R1:W-:Y:S01]  /*2cd0*/  STG.E.64 desc[UR8][R28.64], R22 ;  /* 0x000000161c007986 */ /* 0x0023e2000c101b08 */
[----:B------:R-:W-:Y:S05]  /*2ce0*/  BRA `(.L_x_8581) ;  /* 0x0000000800d07947 */ /* 0x000fea0003800000 */
.L_x_8574:
[----:B------:R-:W0:Y:S01]  /*2cf0*/  S2R R27, SR_TID.X ;  /* 0x00000000001b7919 */ /* 0x000e220000002100 */
[----:B------:R-:W0:Y:S01]  /*2d00*/  LDC R8, c[0x0][0x39c] ;  /* 0x0000e700ff087b82 */ /* 0x000e220000000800 */
[----:B------:R-:W-:Y:S01]  /*2d10*/  CS2R R18, SRZ ;  /* 0x0000000000127805 */ /* 0x000fe2000001ff00 */
[----:B------:R-:W1:Y:S01]  /*2d20*/  S2R R10, SR_TID.Y ;  /* 0x00000000000a7919 */ /* 0x000e620000002200 */
[----:B0-----:R-:W-:-:S13]  /*2d30*/  ISETP.GE.U32.AND P0, PT, R27, R8, PT ;  /* 0x000000081b00720c */ /* 0x001fda0003f06070 */
[----:B-1----:R-:W-:Y:S05]  /*2d40*/  @P0 BRA `(.L_x_8591) ;  /* 0x00000000002c0947 */ /* 0x002fea0003800000 */
[----:B------:R-:W0:Y:S01]  /*2d50*/  LDC.64 R22, c[0x0][0x390] ;  /* 0x0000e400ff167b82 */ /* 0x000e220000000a00 */
[----:B------:R-:W-:Y:S02]  /*2d60*/  MOV R25, R27 ;  /* 0x0000001b00197202 */ /* 0x000fe40000000f00 */
[----:B------:R-:W-:-:S07]  /*2d70*/  CS2R R18, SRZ ;  /* 0x0000000000127805 */ /* 0x000fce000001ff00 */
.L_x_8592:
[----:B------:R-:W1:Y:S02]  /*2d80*/  LDCU UR5, c[0x0][0x3a0] ;  /* 0x00007400ff0577ac */ /* 0x000e640008000800 */
[----:B-1----:R-:W-:-:S04]  /*2d90*/  IMAD R21, R25, UR5, R6 ;  /* 0x0000000519157c24 */ /* 0x002fc8000f8e0206 */
[----:B0-----:R-:W-:-:S06]  /*2da0*/  IMAD.WIDE.U32 R20, R21, 0x8, R22 ;  /* 0x0000000815147825 */ /* 0x001fcc00078e0016 */
[----:B------:R-:W2:Y:S01]  /*2db0*/  LDG.E.64 R20, desc[UR8][R20.64] ;  /* 0x0000000814147981 */ /* 0x000ea2000c1e1b00 */
[----:B------:R-:W-:-:S05]  /*2dc0*/  VIADD R25, R25, UR7 ;  /* 0x0000000719197c36 */ /* 0x000fca0008000000 */
[----:B------:R-:W-:Y:S01]  /*2dd0*/  ISETP.GE.U32.AND P1, PT, R25, R8, PT ;  /* 0x000000081900720c */ /* 0x000fe20003f26070 */
[----:B--2---:R1:W2:-:S12]  /*2de0*/  DADD R18, R20, R18 ;  /* 0x0000000014127229 */ /* 0x0042980000000012 */
[----:B-12---:R-:W-:Y:S05]  /*2df0*/  @!P1 BRA `(.L_x_8592) ;  /* 0xfffffffc00e09947 */ /* 0x006fea000383ffff */
.L_x_8591:
        /* <DEDUP_REMOVED lines=9> */
[----:B------:R0:W-:Y:S02]  /*2e90*/  STS.64 [R23], R18 ;  /* 0x0000001217007388 */ /* 0x0001e40000000a00 */
.L_x_8593:
[----:B------:R-:W-:Y:S05]  /*2ea0*/  WARPSYNC.ALL ;  /* 0x0000000000007948 */ /* 0x000fea0003800000 */
        /* <DEDUP_REMOVED lines=14> */
[----:B------:R0:W1:Y:S02]  /*2f90*/  LDS.64 R18, [R12] ;  /* 0x000000000c127984 */ /* 0x0000640000000a00 */
.L_x_8596:
[----:B--2---:R-:W2:Y:S01]  /*2fa0*/  LDC.64 R20, c[0x0][0x388] ;  /* 0x0000e200ff147b82 */ /* 0x004ea20000000a00 */
[----:B---3--:R-:W3:Y:S07]  /*2fb0*/  LDCU UR5, c[0x0][0x3a0] ;  /* 0x00007400ff0577ac */ /* 0x008eee0008000800 */
[----:B------:R-:W4:Y:S01]  /*2fc0*/  LDC.64 R22, c[0x0][0x390] ;  /* 0x0000e400ff167b82 */ /* 0x000f220000000a00 */
[----:B---3--:R-:W-:Y:S02]  /*2fd0*/  IMAD R8, R27, UR5, R6 ;  /* 0x000000051b087c24 */ /* 0x008fe4000f8e0206 */
[----:B------:R-:W-:-:S02]  /*2fe0*/  HFMA2 R24, -RZ, RZ, 1323, -4.565715789794921875e-05 ;  /* 0x652b82feff187431 */ /* 0x000fc400000001ff */
[----:B------:R-:W-:Y:S01]  /*2ff0*/  IMAD.MOV.U32 R25, RZ, RZ, 0x3ff71547 ;  /* 0x3ff71547ff197424 */ /* 0x000fe200078e00ff */
[----:B------:R-:W-:Y:S01]  /*3000*/  UMOV UR12, 0xfefa39ef ;  /* 0xfefa39ef000c7882 */ /* 0x000fe20000000000 */
[----:B------:R-:W-:Y:S01]  /*3010*/  UMOV UR13, 0x3fe62e42 ;  /* 0x3fe62e42000d7882 */ /* 0x000fe20000000000 */
[C---:B--2---:R-:W-:Y:S01]  /*3020*/  IMAD.WIDE.U32 R20, R8.reuse, 0x8, R20 ;  /* 0x0000000808147825 */ /* 0x044fe200078e0014 */
[----:B------:R-:W2:Y:S05]  /*3030*/  LDCU UR5, c[0x0][0x39c] ;  /* 0x00007380ff0577ac */ /* 0x000eaa0008000800 */
[----:B------:R-:W3:Y:S01]  /*3040*/  LDG.E.64 R20, desc[UR8][R20.64] ;  /* 0x0000000814147981 */ /* 0x000ee2000c1e1b00 */
[----:B----4-:R-:W-:-:S06]  /*3050*/  IMAD.WIDE.U32 R22, R8, 0x8, R22 ;  /* 0x0000000808167825 */ /* 0x010fcc00078e0016 */
[----:B------:R-:W5:Y:S01]  /*3060*/  LDG.E.64 R22, desc[UR8][R22.64] ;  /* 0x0000000816167981 */ /* 0x000f62000c1e1b00 */
[----:B------:R-:W-:Y:S01]  /*3070*/  VIADD R27, R27, UR7 ;  /* 0x000000071b1b7c36 */ /* 0x000fe20008000000 */
[----:B------:R-:W-:Y:S04]  /*3080*/  BSSY.RECONVERGENT B2, `(.L_x_8594) ;  /* 0x0000077000027945 */ /* 0x000fe80003800200 */
[----:B--2---:R-:W-:Y:S01]  /*3090*/  ISETP.GE.U32.AND P0, PT, R27, UR5, PT ;  /* 0x000000051b007c0c */ /* 0x004fe2000bf06070 */
[----:B---3--:R-:W2:Y:S01]  /*30a0*/  DFMA R24, R20, R24, 6.75539944105574400000e+15 ;  /* 0x433800001418742b */ /* 0x008ea20000000018 */
[----:B------:R-:W-:-:S15]  /*30b0*/  FSETP.GEU.FTZ.AND P1, PT, |R21|, 4.1917929649353027344, PT ;  /* 0x4086232b1500780b */ /* 0x000fde0003f3e200 */
[----:B------:R-:W-:-:S15]  /*30c0*/  NOP ;  /* 0x0000000000007918 */ /* 0x000fde0000000000 */
[----:B------:R-:W-:-:S15]  /*30d0*/  NOP ;  /* 0x0000000000007918 */ /* 0x000fde0000000000 */
[----:B------:R-:W-:-:S15]  /*30e0*/  NOP ;  /* 0x0000000000007918 */ /* 0x000fde0000000000 */
[----:B------:R-:W-:-:S03]  /*30f0*/  NOP ;  /* 0x0000000000007918 */ /* 0x000fc60000000000 */
        /* <DEDUP_REMOVED lines=14> */
[----:B--2---:R-:W-:Y:S01]  /*31e0*/  HFMA2 R29, -RZ, RZ, 1.642578125, -0.00021207332611083984375 ;  /* 0x3e928af3ff1d7431 */ /* 0x004fe200000001ff */
[----:B------:R-:W-:Y:S01]  /*31f0*/  MOV R28, 0xfca213ea ;  /* 0xfca213ea001c7802 */ /* 0x000fe20000000f00 */
[----:B------:R-:W-:-:S15]  /*3200*/  UMOV UR13, 0x3e5ade15 ;  /* 0x3e5ade15000d7882 */ /* 0x000fde0000000000 */
        /* <DEDUP_REMOVED lines=69> */
[----:B--2---:R2:W3:Y:S02]  /*3660*/  DFMA R32, R30, R28, 1 ;  /* 0x3ff000001e20742b */ /* 0x0044e4000000001c */
[----:B--2---:R-:W2:Y:S01]  /*3670*/  LDC.64 R30, c[0x0][0x380] ;  /* 0x0000e000ff1e7b82 */ /* 0x004ea20000000a00 */
[----:B---3--:R-:W-:Y:S02]  /*3680*/  LEA R29, R24, R33, 0x14 ;  /* 0x00000021181d7211 */ /* 0x008fe400078ea0ff */
[----:B------:R-:W-:Y:S01]  /*3690*/  MOV R28, R32 ;  /* 0x00000020001c7202 */ /* 0x000fe20000000f00 */
[----:B--2---:R-:W-:Y:S01]  /*36a0*/  IMAD.WIDE.U32 R30, R8, 0x8, R30 ;  /* 0x00000008081e7825 */ /* 0x004fe200078e001e */
        /* <DEDUP_REMOVED lines=8> */
[----:B--2---:R-:W-:Y:S02]  /*3730*/  @!P1 SHF.R.S32.HI R21, RZ, 0x1, R8 ;  /* 0x00000001ff159819 */ /* 0x004fe40000011408 */
[----:B---3--:R-:W-:Y:S02]  /*3740*/  FSEL R28, R28, RZ, P2 ;  /* 0x000000ff1c1c7208 */ /* 0x008fe40001000000 */
[----:B------:R-:W-:Y:S01]  /*3750*/  FSEL R29, R29, RZ, P2 ;  /* 0x000000ff1d1d7208 */ /* 0x000fe20001000000 */
[----:B------:R-:W-:Y:S01]  /*3760*/  @!P1 IMAD.IADD R24, R24, 0x1, -R21 ;  /* 0x0000000118189824 */ /* 0x000fe200078e0a15 */
[----:B------:R-:W-:Y:S02]  /*3770*/  @!P1 LEA R21, R21, R33, 0x14 ;  /* 0x0000002115159211 */ /* 0x000fe400078ea0ff */
[----:B------:R-:W-:-:S02]  /*3780*/  @!P1 MOV R20, R32 ;  /* 0x0000002000149202 */ /* 0x000fc40000000f00 */
[----:B------:R-:W-:Y:S01]  /*3790*/  @!P1 LEA R25, R24, 0x3ff00000, 0x14 ;  /* 0x3ff0000018199811 */ /* 0x000fe200078ea0ff */
[----:B------:R-:W-:-:S15]  /*37a0*/  @!P1 IMAD.MOV.U32 R24, RZ, RZ, RZ ;  /* 0x000000ffff189224 */ /* 0x000fde00078e00ff */
[----:B------:R-:W-:-:S15]  /*37b0*/  NOP ;  /* 0x0000000000007918 */ /* 0x000fde0000000000 */
[----:B------:R-:W-:-:S15]  /*37c0*/  NOP ;  /* 0x0000000000007918 */ /* 0x000fde0000000000 */
[----:B------:R-:W-:-:S06]  /*37d0*/  NOP ;  /* 0x0000000000007918 */ /* 0x000fcc0000000000 */
[----:B------:R2:W3:Y:S02]  /*37e0*/  @!P1 DMUL R28, R20, R24 ;  /* 0x00000018141c9228 */ /* 0x0004e40000000000 */
.L_x_8595:
[----:B------:R-:W-:Y:S05]  /*37f0*/  BSYNC.RECONVERGENT B2 ;  /* 0x0000000000027941 */ /* 0x000fea0003800200 */
.L_x_8594:
[----:B-1-3-5:R-:W1:Y:S02]  /*3800*/  DFMA R22, -R18, R28, R22 ;  /* 0x0000001c1216722b */ /* 0x02ae640000000116 */
[----:B-1----:R3:W-:Y:S01]  /*3810*/  STG.E.64 desc[UR8][R30.64], R22 ;  /* 0x000000161e007986 */ /* 0x0027e2000c101b08 */
[----:B------:R-:W-:Y:S05]  /*3820*/  @!P0 BRA `(.L_x_8596) ;  /* 0xfffffff400dc8947 */ /* 0x000fea000383ffff */
.L_x_8581:
[----:B------:R-:W-:Y:S05]  /*3830*/  BSYNC.RECONVERGENT B0 ;  /* 0x0000000000007941 */ /* 0x000fea0003800200 */
.L_x_8573:
[----:B------:R-:W5:Y:S01]  /*3840*/  LDCU UR5, c[0x0][0x3a0] ;  /* 0x00007400ff0577ac */ /* 0x000f620008000800 */
[----:B------:R-:W-:-:S04]  /*3850*/  IADD3 R4, PT, PT, R3, R4, RZ ;  /* 0x0000000403047210 */ /* 0x000fc80007ffe0ff */
[----:B-----5:R-:W-:-:S13]  /*3860*/  ISETP.GE.U32.AND P0, PT, R4, UR5, PT ;  /* 0x0000000504007c0c */ /* 0x020fda000bf06070 */
[----:B------:R-:W-:Y:S05]  /*3870*/  @!P0 BRA `(.L_x_8597) ;  /* 0xffffffc800648947 */ /* 0x000fea000383ffff */
.L_x_8572:
[----:B------:R-:W-:Y:S05]  /*3880*/  BSYNC.RECONVERGENT B1 ;  /* 0x0000000000017941 */ /* 0x000fea0003800200 */
.L_x_8571:
[----:B------:R-:W5:Y:S01]  /*3890*/  LDCU UR5, c[0x0][0x370] ;  /* 0x00006e00ff0577ac */ /* 0x000f620008000800 */
[----:B------:R-:W0:Y:S01]  /*38a0*/  LDCU UR6, c[0x0][0x398] ;  /* 0x00007300ff0677ac */ /* 0x000e220008000800 */
[----:B-----5:R-:W-:-:S04]  /*38b0*/  IADD3 R0, PT, PT, R0, UR5, RZ ;  /* 0x0000000500007c10 */ /* 0x020fc8000fffe0ff */
[----:B0-----:R-:W-:-:S13]  /*38c0*/  ISETP.GE.U32.AND P0, PT, R0, UR6, PT ;  /* 0x0000000600007c0c */ /* 0x001fda000bf06070 */
[----:B------:R-:W-:Y:S05]  /*38d0*/  @!P0 BRA `(.L_x_8598) ;  /* 0xffffffc800148947 */ /* 0x000fea000383ffff */
[----:B------:R-:W-:Y:S05]  /*38e0*/  EXIT ;  /* 0x000000000000794d */ /* 0x000fea0003800000 */
.L_x_8599:
        /* <DEDUP_REMOVED lines=9> */
.L_x_11629:


//--------------------- .text._ZN2at6native43_GLOBAL__N__9ae7fba5_10_SoftMax_cu_9f978f6320cunn_SoftMaxBackwardILi4EN3c108BFloat16EffNS1_26LogSoftMaxBackwardEpilogueEEEvPT0_PKT2_SA_l --------------------------
	.section	.text._ZN2at6native43_GLOBAL__N__9ae7fba5_10_SoftMax_cu_9f978f6320cunn_SoftMaxBackwardILi4EN3c108BFloat16EffNS1_26LogSoftMaxBackwardEpilogueEEEvPT0_PKT2_SA_l,"ax",@progbits
	.align	128
.text._ZN2at6native43_GLOBAL__N__9ae7fba5_10_SoftMax_cu_9f978f6320cunn_SoftMaxBackwardILi4EN3c108BFloat16EffNS1_26LogSoftMaxBackwardEpilogueEEEvPT0_PKT2_SA_l:
        .type           _ZN2at6native43_GLOBAL__N__9ae7fba5_10_SoftMax_cu_9f978f6320cunn_SoftMaxBackwardILi4EN3c108BFloat16EffNS1_26LogSoftMaxBackwardEpilogueEEEvPT0_PKT2_SA_l,@function
        .size           _ZN2at6native43_GLOBAL__N__9ae7fba5_10_SoftMax_cu_9f978f6320cunn_SoftMaxBackwardILi4EN3c108BFloat16EffNS1_26LogSoftMaxBackwardEpilogueEEEvPT0_PKT2_SA_l,(.L_x_11630 - _ZN2at6native43_GLOBAL__N__9ae7fba5_10_SoftMax_cu_9f978f6320cunn_SoftMaxBackwardILi4EN3c108BFloat16EffNS1_26LogSoftMaxBackwardEpilogueEEEvPT0_PKT2_SA_l)
        .other          _ZN2at6native43_GLOBAL__N__9ae7fba5_10_SoftMax_cu_9f978f6320cunn_SoftMaxBackwardILi4EN3c108BFloat16EffNS1_26LogSoftMaxBackwardEpilogueEEEvPT0_PKT2_SA_l,@"STO_CUDA_ENTRY STV_DEFAULT"
_ZN2at6native43_GLOBAL__N__9ae7fba5_10_SoftMax_cu_9f978f6320cunn_SoftMaxBackwardILi4EN3c108BFloat16EffNS1_26LogSoftMaxBackwardEpilogueEEEvPT0_PKT2_SA_l:
        /* <DEDUP_REMOVED lines=31> */
[----:B------:R-:W-:Y:S01]  /*01f0*/  IMAD.MOV.U32 R15, RZ, RZ, RZ ;  /* 0x000000ffff0f7224 */ /* 0x000fe200078e00ff */
[----:B------:R-:W-:Y:S01]  /*0200*/  MOV R7, UR12 ;  /* 0x0000000c00077c02 */ /* 0x000fe20008000f00 */
[----:B------:R-:W-:Y:S01]  /*0210*/  IMAD.MOV.U32 R12, RZ, RZ, R26 ;  /* 0x000000ffff0c7224 */ /* 0x000fe200078e001a */
[----:B------:R-:W-:Y:S01]  /*0220*/  ISETP.NE.AND.EX P0, PT, RZ, RZ, PT, P0 ;  /* 0x000000ffff00720c */ /* 0x000fe20003f05300 */
[----:B------:R-:W-:-:S12]  /*0230*/  IMAD.MOV.U32 R13, RZ, RZ, R27 ;  /* 0x000000ffff0d7224 */ /* 0x000fd800078e001b */
[----:B------:R-:W-:Y:S05]  /*0240*/  @!P0 BRA `(.L_x_8602) ;  /* 0x0000000000388947 */ /* 0x000fea0003800000 */
[----:B------:R-:W-:Y:S01]  /*0250*/  IMAD.IADD R6, R7, 0x1, R2 ;  /* 0x0000000107067824 */ /* 0x000fe200078e0202 */
[C---:B------:R-:W-:Y:S02]  /*0260*/  SHF.L.U64.HI R7, R2.reuse, 0x2, RZ ;  /* 0x0000000202077819 */ /* 0x040fe400000102ff */
[----:B------:R-:W-:Y:S02]  /*0270*/  LEA R12, P1, -R2, R26, 0x2 ;  /* 0x0000001a020c7211 */ /* 0x000fe400078211ff */
[----:B0-----:R-:W-:Y:S02]  /*0280*/  ISETP.GE.AND P0, PT, R9, R6, PT ;  /* 0x000000060900720c */ /* 0x001fe40003f06270 */
[----:B------:R-:W-:Y:S02]  /*0290*/  IADD3.X R13, PT, PT, R27, ~R7, RZ, P1, !PT ;  /* 0x800000071b0d7210 */ /* 0x000fe40000ffe4ff */
[----:B------:R-:W-:-:S13]  /*02a0*/  ISETP.LT.U32.OR P0, PT, R9, R2, P0 ;  /* 0x000000020900720c */ /* 0x000fda0000701470 */
[----:B------:R-:W-:-:S06]  /*02b0*/  @!P0 IMAD.WIDE.U32 R10, R9, 0x4, R12 ;  /* 0x00000004090a8825 */ /* 0x000fcc00078e000c */
[----:B------:R-:W2:Y:S01]  /*02c0*/  @!P0 LDG.E R10, desc[UR10][R10.64] ;  /* 0x0000000a0a0a8981 */ /* 0x000ea2000c1e1900 */
[----:B------:R-:W0:Y:S01]  /*02d0*/  LDC R4, c[0x0][0x360] ;  /* 0x0000d800ff047b82 */ /* 0x000e220000000800 */
[----:B------:R-:W-:Y:S01]  /*02e0*/  IMAD.MOV.U32 R15, RZ, RZ, RZ ;  /* 0x000000ffff0f7224 */ /* 0x000fe200078e00ff */
[----:B0-----:R-:W-:Y:S01]  /*02f0*/  VIMNMX.U32 R7, PT, PT, R6, R4, !PT ;  /* 0x0000000406077248 */ /* 0x001fe20007fe0000 */
[----:B------:R-:W-:-:S04]  /*0300*/  IMAD.WIDE.U32 R12, R4, 0x4, R12 ;  /* 0x00000004040c7825 */ /* 0x000fc800078e000c */
[----:B------:R-:W-:Y:S02]  /*0310*/  IMAD.IADD R7, R7, 0x1, -R4 ;  /* 0x0000000107077824 */ /* 0x000fe400078e0a04 */
[----:B--2---:R-:W-:-:S07]  /*0320*/  @!P0 FADD.FTZ R15, RZ, R10 ;  /* 0x0000000aff0f8221 */ /* 0x004fce0000010000 */
.L_x_8602:
[----:B------:R-:W1:Y:S01]  /*0330*/  LDCU UR7, c[0x0][0x360] ;  /* 0x00006c00ff0777ac */ /* 0x000e620008000800 */
[----:B------:R-:W-:Y:S01]  /*0340*/  BSSY.RECONVERGENT B1, `(.L_x_8603) ;  /* 0x0000023000017945 */ /* 0x000fe20003800200 */
[----:B-1----:R-:W-:-:S06]  /*0350*/  USHF.L.U32 UR4, UR7, 0x2, URZ ;  /* 0x0000000207047899 */ /* 0x002fcc00080006ff */
[----:B------:R-:W-:Y:S02]  /*0360*/  IADD3 R17, PT, PT, RZ, -UR4, RZ ;  /* 0x80000004ff117c10 */ /* 0x000fe4000fffe0ff */
[----:B------:R-:W-:Y:S01]  /*0370*/  ISETP.NE.U32.AND P1, PT, RZ, UR4, PT ;  /* 0x00000004ff007c0c */ /* 0x000fe2000bf25070 */
        /* <DEDUP_REMOVED lines=20> */
[----:B------:R-:W-:-:S07]  /*04c0*/  MOV R17, R9 ;  /* 0x0000000900117202 */ /* 0x000fce0000000f00 */
.L_x_8605:
[----:B------:R-:W-:-:S06]  /*04d0*/  IMAD.WIDE R8, R17, 0x10, R12 ;  /* 0x0000001011087825 */ /* 0x000fcc00078e020c */
[----:B------:R-:W2:Y:S01]  /*04e0*/  LDG.E.128 R8, desc[UR10][R8.64] ;  /* 0x0000000a08087981 */ /* 0x000ea2000c1e1d00 */
[----:B------:R-:W-:-:S04]  /*04f0*/  VIADD R17, R17, UR7 ;  /* 0x0000000711117c36 */ /* 0x000fc80008000000 */
[----:B------:R-:W-:-:S05]  /*0500*/  IMAD.SHL.U32 R6, R17, 0x4, RZ ;  /* 0x0000000411067824 */ /* 0x000fca00078e00ff */
[----:B------:R-:W-:Y:S01]  /*0510*/  ISETP.GE.AND P0, PT, R6, R19, PT ;  /* 0x000000130600720c */ /* 0x000fe20003f06270 */
[----:B--2---:R-:W-:-:S04]  /*0520*/  FADD.FTZ R4, R8, R15 ;  /* 0x0000000f08047221 */ /* 0x004fc80000010000 */
[----:B------:R-:W-:-:S04]  /*0530*/  FADD.FTZ R15, R9, R4 ;  /* 0x00000004090f7221 */ /* 0x000fc80000010000 */
[----:B------:R-:W-:-:S04]  /*0540*/  FADD.FTZ R10, R10, R15 ;  /* 0x0000000f0a0a7221 */ /* 0x000fc80000010000 */
[----:B------:R-:W-:Y:S01]  /*0550*/  FADD.FTZ R15, R11, R10 ;  /* 0x0000000a0b0f7221 */ /* 0x000fe20000010000 */
[----:B------:R-:W-:Y:S06]  /*0560*/  @!P0 BRA `(.L_x_8605) ;  /* 0xfffffffc00d88947 */ /* 0x000fec000383ffff */
.L_x_8604:
[----:B------:R-:W-:Y:S05]  /*0570*/  BSYNC.RECONVERGENT B1 ;  /* 0x0000000000017941 */ /* 0x000fea0003800200 */
.L_x_8603:
[----:B------:R-:W-:-:S13]  /*0580*/  ISETP.GE.AND P0, PT, R14, R7, PT ;  /* 0x000000070e00720c */ /* 0x000fda0003f06270 */
[----:B------:R-:W-:Y:S05]  /*0590*/  @P0 BRA `(.L_x_8606) ;  /* 0x0000000c00940947 */ /* 0x000fea0003800000 */
[----:B------:R-:W-:Y:S01]  /*05a0*/  BSSY.RECONVERGENT B1, `(.L_x_8607) ;  /* 0x0000007000017945 */ /* 0x000fe20003800200 */
.L_x_8608:
[----:B------:R-:W-:-:S06]  /*05b0*/  IMAD.WIDE R8, R14, 0x4, R12 ;  /* 0x000000040e087825 */ /* 0x000fcc00078e020c */
[----:B------:R-:W2:Y:S01]  /*05c0*/  LDG.E R8, desc[UR10][R8.64] ;  /* 0x0000000a08087981 */ /* 0x000ea2000c1e1900 */
[----:B------:R-:W-:-:S05]  /*05d0*/  VIADD R14, R14, UR7 ;  /* 0x000000070e0e7c36 */ /* 0x000fca0008000000 */
[----:B------:R-:W-:Y:S01]  /*05e0*/  ISETP.GE.AND P0, PT, R14, R7, PT ;  /* 0x000000070e00720c */ /* 0x000fe20003f06270 */
[----:B--2---:R-:W-:-:S12]  /*05f0*/  FADD.FTZ R15, R8, R15 ;  /* 0x0000000f080f7221 */ /* 0x004fd80000010000 */
[----:B------:R-:W-:Y:S05]  /*0600*/  @!P0 BRA `(.L_x_8608) ;  /* 0xfffffffc00e88947 */ /* 0x000fea000383ffff */
[----:B------:R-:W-:Y:S05]  /*0610*/  BSYNC.RECONVERGENT B1 ;  /* 0x0000000000017941 */ /* 0x000fea0003800200 */
.L_x_8607:
[----:B------:R-:W-:Y:S05]  /*0620*/  BRA `(.L_x_8606) ;  /* 0x0000000c00707947 */ /* 0x000fea0003800000 */
.L_x_8601:
[----:B------:R-:W0:Y:S01]  /*0630*/  S2R R7, SR_TID.X ;  /* 0x0000000000077919 */ /* 0x000e220000002100 */
[----:B------:R-:W-:Y:S01]  /*0640*/  ISETP.NE.U32.AND P0, PT, R2, RZ, PT ;  /* 0x000000ff0200720c */ /* 0x000fe20003f05070 */
[----:B------:R-:W-:Y:S01]  /*0650*/  UMOV UR8, UR13 ;  /* 0x0000000d00087c82 */ /* 0x000fe20008000000 */
        /* <DEDUP_REMOVED lines=22> */
.L_x_8609:
[----:B------:R-:W1:Y:S01]  /*07c0*/  LDCU UR12, c[0x0][0x360] ;  /* 0x00006c00ff0c77ac */ /* 0x000e620008000800 */
[----:B------:R-:W-:Y:S02]  /*07d0*/  UISETP.NE.AND.EX UP0, UPT, UR8, URZ, UPT, !UPT ;  /* 0x000000ff0800728c */ /* 0x000fe4000bf053f0 */
[----:B-1----:R-:W-:-:S07]  /*07e0*/  USHF.L.U32 UR7, UR12, 0x2, URZ ;  /* 0x000000020c077899 */ /* 0x002fce00080006ff */
[----:B------:R-:W-:Y:S05]  /*07f0*/  BRA.U UP0, `(.L_x_8610) ;  /* 0x00000001004c7547 */ /* 0x000fea000b800000 */
[----:B------:R-:W1:Y:S01]  /*0800*/  I2F.U32.RP R4, UR7 ;  /* 0x0000000700047d06 */ /* 0x000e620008209000 */
[----:B------:R-:W-:Y:S01]  /*0810*/  IMAD R11, RZ, RZ, -UR7 ;  /* 0x80000007ff0b7e24 */ /* 0x000fe2000f8e02ff */
[----:B------:R-:W-:Y:S02]  /*0820*/  ISETP.NE.U32.AND P1, PT, RZ, UR7, PT ;  /* 0x00000007ff007c0c */ /* 0x000fe4000bf25070 */
[----:B------:R-:W-:-:S04]  /*0830*/  MOV R13, RZ ;  /* 0x000000ff000d7202 */ /* 0x000fc80000000f00 */
[----:B-1----:R-:W1:Y:S02]  /*0840*/  MUFU.RCP R4, R4 ;  /* 0x0000000400047308 */ /* 0x002e640000001000 */
[----:B-1----:R-:W-:-:S06]  /*0850*/  VIADD R8, R4, 0xffffffe ;  /* 0x0ffffffe04087836 */ /* 0x002fcc0000000000 */
[----:B------:R1:W2:Y:S02]  /*0860*/  F2I.FTZ.U32.TRUNC.NTZ R9, R8 ;  /* 0x0000000800097305 */ /* 0x0002a4000021f000 */
[----:B-1----:R-:W-:Y:S02]  /*0870*/  HFMA2 R8, -RZ, RZ, 0, 0 ;  /* 0x00000000ff087431 */ /* 0x002fe400000001ff */
        /* <DEDUP_REMOVED lines=11> */
.L_x_8610:
[----:B------:R-:W-:Y:S01]  /*0930*/  IMAD.MOV.U32 R12, RZ, RZ, R6 ;  /* 0x000000ffff0c7224 */ /* 0x000fe200078e0006 */
[----:B------:R-:W-:Y:S01]  /*0940*/  MOV R4, 0x970 ;  /* 0x0000097000047802 */ /* 0x000fe20000000f00 */
[----:B------:R-:W-:-:S06]  /*0950*/  UMOV UR4, UR7 ;  /* 0x0000000700047c82 */ /* 0x000fcc0008000000 */
[----:B0-----:R-:W-:Y:S05]  /*0960*/  CALL.REL.NOINC `($__internal_50_$__cuda_sm20_rem_u64) ;  /* 0x0000005400cc7944 */ /* 0x001fea0003c00000 */
.L_x_8611:
        /* <DEDUP_REMOVED lines=16> */
.L_x_8614:
[----:B------:R-:W2:Y:S01]  /*0a70*/  LDG.E.128 R8, desc[UR10][R20.64] ;  /* 0x0000000a14087981 */ /* 0x000ea2000c1e1d00 */
[----:B------:R-:W-:Y:S02]  /*0a80*/  IADD3 R23, P0, PT, R23, UR12, RZ ;  /* 0x0000000c17177c10 */ /* 0x000fe4000ff1e0ff */
[----:B------:R-:W-:-:S03]  /*0a90*/  MOV R33, UR12 ;  /* 0x0000000c00217c02 */ /* 0x000fc60008000f00 */
        /* <DEDUP_REMOVED lines=9> */
[----:B------:R-:W-:Y:S02]  /*0b30*/  IMAD.MOV.U32 R20, RZ, RZ, R8 ;  /* 0x000000ffff147224 */ /* 0x000fe400078e0008 */
[----:B------:R-:W-:Y:S02]  /*0b40*/  IMAD.MOV.U32 R21, RZ, RZ, R9 ;  /* 0x000000ffff157224 */ /* 0x000fe400078e0009 */
[----:B------:R-:W-:Y:S01]  /*0b50*/  FADD.FTZ R15, R11, R10 ;  /* 0x0000000a0b0f7221 */ /* 0x000fe20000010000 */
[----:B------:R-:W-:Y:S06]  /*0b60*/  @!P0 BRA `(.L_x_8614) ;  /* 0xfffffffc00c08947 */ /* 0x000fec000383ffff */
.L_x_8613:
[----:B------:R-:W-:Y:S05]  /*0b70*/  BSYNC.RECONVERGENT B1 ;  /* 0x0000000000017941 */ /* 0x000fea0003800200 */
.L_x_8612:
[----:B------:R-:W-:Y:S05]  /*0b80*/  @P1 BRA `(.L_x_8606) ;  /* 0x0000000800181947 */ /* 0x000fea0003800000 */
[----:B------:R-:W-:Y:S01]  /*0b90*/  IADD3 R11, P0, PT, R7, UR12, RZ ;  /* 0x0000000c070b7c10 */ /* 0x000fe2000ff1e0ff */
[----:B------:R-:W-:Y:S01]  /*0ba0*/  BSSY.RECONVERGENT B1, `(.L_x_8615) ;  /* 0x000002b000017945 */ /* 0x000fe20003800200 */
[----:B------:R-:W-:Y:S02]  /*0bb0*/  MOV R4, UR8 ;  /* 0x0000000800047c02 */ /* 0x000fe40008000f00 */
        /* <DEDUP_REMOVED lines=37> */
.L_x_8616:
[----:B------:R-:W-:Y:S01]  /*0e10*/  IMAD.U32 R4, RZ, RZ, UR12 ;  /* 0x0000000cff047e24 */ /* 0x000fe2000f8e00ff */
[----:B------:R-:W-:-:S07]  /*0e20*/  MOV R8, 0xe40 ;  /* 0x00000e4000087802 */ /* 0x000fce0000000f00 */
[----:B------:R-:W-:Y:S05]  /*0e30*/  CALL.REL.NOINC `($__internal_49_$__cuda_sm20_div_u64) ;  /* 0x0000004c00747944 */ /* 0x000fea0003c00000 */
[----:B------:R-:W-:-:S07]  /*0e40*/  IMAD.MOV.U32 R8, RZ, RZ, R4 ;  /* 0x000000ffff087224 */ /* 0x000fce00078e0004 */
.L_x_8617:
[----:B------:R-:W-:Y:S05]  /*0e50*/  BSYNC.RECONVERGENT B1 ;  /* 0x0000000000017941 */ /* 0x000fea0003800200 */
.L_x_8615:
[----:B------:R-:W-:Y:S01]  /*0e60*/  IADD3 R23, P1, PT, R8, R23, RZ ;  /* 0x0000001708177210 */ /* 0x000fe20007f3e0ff */
[----:B------:R-:W-:Y:S03]  /*0e70*/  BSSY.RECONVERGENT B1, `(.L_x_8618) ;  /* 0x000003b000017945 */ /* 0x000fe60003800200 */
[----:B------:R-:W-:Y:S02]  /*0e80*/  LOP3.LUT R4, R23, 0x3, RZ, 0xc0, !PT ;  /* 0x0000000317047812 */ /* 0x000fe400078ec0ff */
[----:B------:R-:W-:Y:S02]  /*0e90*/  IADD3.X R28, PT, PT, RZ, R9, RZ, P1, !PT ;  /* 0x00000009ff1c7210 */ /* 0x000fe40000ffe4ff */
[----:B------:R-:W-:-:S04]  /*0ea0*/  ISETP.NE.U32.AND P0, PT, R4, 0x3, PT ;  /* 0x000000030400780c */ /* 0x000fc80003f05070 */
[----:B------:R-:W-:-:S13]  /*0eb0*/  ISETP.NE.AND.EX P0, PT, RZ, RZ, PT, P0 ;  /* 0x000000ffff00720c */ /* 0x000fda0003f05300 */
[----:B------:R-:W-:Y:S05]  /*0ec0*/  @!P0 BRA `(.L_x_8619) ;  /* 0x0000000000d48947 */ /* 0x000fea0003800000 */
[----:B------:R-:W-:-:S09]  /*0ed0*/  UISETP.NE.AND.EX UP0, UPT, UR8, URZ, UPT, !UPT ;  /* 0x000000ff0800728c */ /* 0x000fd2000bf053f0 */
[----:B------:R-:W-:Y:S05]  /*0ee0*/  BRA.U UP0, `(.L_x_8620) ;  /* 0x0000000100507547 */ /* 0x000fea000b800000 */
[----:B------:R-:W0:Y:S01]  /*0ef0*/  I2F.U32.RP R4, UR7 ;  /* 0x0000000700047d06 */ /* 0x000e220008209000 */
[----:B------:R-:W-:Y:S01]  /*0f00*/  IMAD R7, RZ, RZ, -UR7 ;  /* 0x80000007ff077e24 */ /* 0x000fe2000f8e02ff */
[----:B------:R-:W-:Y:S02]  /*0f10*/  ISETP.NE.U32.AND P2, PT, RZ, UR7, PT ;  /* 0x00000007ff007c0c */ /* 0x000fe4000bf45070 */
[----:B------:R-:W-:-:S04]  /*0f20*/  MOV R11, RZ ;  /* 0x000000ff000b7202 */ /* 0x000fc80000000f00 */
        /* <DEDUP_REMOVED lines=16> */
.L_x_8620:
[----:B------:R-:W-:Y:S01]  /*1030*/  IMAD.MOV.U32 R11, RZ, RZ, R6 ;  /* 0x000000ffff0b7224 */ /* 0x000fe200078e0006 */
[----:B------:R-:W-:Y:S01]  /*1040*/  MOV R8, 0x1080 ;  /* 0x0000108000087802 */ /* 0x000fe20000000f00 */
[----:B------:R-:W-:Y:S02]  /*1050*/  IMAD.U32 R10, RZ, RZ, UR8 ;  /* 0x00000008ff0a7e24 */ /* 0x000fe4000f8e00ff */
[----:B------:R-:W-:-:S07]  /*1060*/  IMAD.U32 R4, RZ, RZ, UR7 ;  /* 0x00000007ff047e24 */ /* 0x000fce000f8e00ff */
[----:B------:R-:W-:Y:S05]  /*1070*/  CALL.REL.NOINC `($__internal_49_$__cuda_sm20_div_u64) ;  /* 0x0000004800e47944 */ /* 0x000fea0003c00000 */
[----:B------:R-:W-:Y:S01]  /*1080*/  MOV R10, R4 ;  /* 0x00000004000a7202 */ /* 0x000fe20000000f00 */
[----:B------:R-:W-:-:S07]  /*1090*/  IMAD.MOV.U32 R11, RZ, RZ, R9 ;  /* 0x000000ffff0b7224 */ /* 0x000fce00078e0009 */
.L_x_8621:
        /* <DEDUP_REMOVED lines=11> */
.L_x_8622:
[----:B------:R-:W-:Y:S02]  /*1150*/  IMAD.MOV.U32 R8, RZ, RZ, R11 ;  /* 0x000000ffff087224 */ /* 0x000fe400078e000b */
[----:B------:R-:W-:-:S05]  /*1160*/  IMAD.MOV.U32 R9, RZ, RZ, R12 ;  /* 0x000000ffff097224 */ /* 0x000fca00078e000c */
[----:B------:R-:W2:Y:S01]  /*1170*/  LDG.E R4, desc[UR10][R8.64] ;  /* 0x0000000a08047981 */ /* 0x000ea2000c1e1900 */
[----:B------:R-:W-:Y:S02]  /*1180*/  IADD3 R7, P0, PT, R7, 0x1, RZ ;  /* 0x0000000107077810 */ /* 0x000fe40007f1e0ff */
[----:B------:R-:W-:Y:S02]  /*1190*/  IADD3 R21, P1, PT, R21, UR12, RZ ;  /* 0x0000000c15157c10 */ /* 0x000fe4000ff3e0ff */
[----:B------:R-:W-:Y:S02]  /*11a0*/  IADD3.X R10, PT, PT, RZ, R10, RZ, P0, !PT ;  /* 0x0000000aff0a7210 */ /* 0x000fe400007fe4ff */
[----:B------:R-:W-:Y:S01]  /*11b0*/  ISETP.NE.U32.AND P0, PT, R7, RZ, PT ;  /* 0x000000ff0700720c */ /* 0x000fe20003f05070 */
[----:B------:R-:W-:Y:S01]  /*11c0*/  IMAD.X R22, RZ, RZ, R22, P1 ;  /* 0x000000ffff167224 */ /* 0x000fe200008e0616 */
[----:B------:R-:W-:Y:S02]  /*11d0*/  IADD3 R11, P2, PT, R11, UR7, RZ ;  /* 0x000000070b0b7c10 */ /* 0x000fe4000ff5e0ff */
[----:B------:R-:W-:-:S03]  /*11e0*/  ISETP.NE.AND.EX P0, PT, R10, RZ, PT, P0 ;  /* 0x000000ff0a00720c */ /* 0x000fc60003f05300 */
[----:B------:R-:W-:Y:S02]  /*11f0*/  IMAD.X R12, RZ, RZ, R12, P2 ;  /* 0x000000ffff0c7224 */ /* 0x000fe400010e060c */
[----:B--2---:R-:W-:-:S08]  /*1200*/  FADD.FTZ R15, R4, R15 ;  /* 0x0000000f040f7221 */ /* 0x004fd00000010000 */
[----:B------:R-:W-:Y:S05]  /*1210*/  @P0 BRA `(.L_x_8622) ;  /* 0xfffffffc00cc0947 */ /* 0x000fea000383ffff */
.L_x_8619:
[----:B------:R-:W-:Y:S05]  /*1220*/  BSYNC.RECONVERGENT B1 ;  /* 0x0000000000017941 */ /* 0x000fea0003800200 */
.L_x_8618:
[----:B------:R-:W-:-:S04]  /*1230*/  ISETP.GE.U32.AND P0, PT, R23, 0x3, PT ;  /* 0x000000031700780c */ /* 0x000fc80003f06070 */
[----:B------:R-:W-:-:S13]  /*1240*/  ISETP.GE.U32.AND.EX P0, PT, R28, RZ, PT, P0 ;  /* 0x000000ff1c00720c */ /* 0x000fda0003f06100 */
[----:B------:R-:W-:Y:S05]  /*1250*/  @!P0 BRA `(.L_x_8606) ;  /* 0x0000000000648947 */ /* 0x000fea0003800000 */
[----:B------:R-:W-:Y:S01]  /*1260*/  IMAD.U32 R7, RZ, RZ, UR12 ;  /* 0x0000000cff077e24 */ /* 0x000fe2000f8e00ff */
[----:B------:R-:W-:-:S03]  /*1270*/  MOV R23, UR12 ;  /* 0x0000000c00177c02 */ /* 0x000fc60008000f00 */
[----:B------:R-:W-:Y:S01]  /*1280*/  IMAD.SHL.U32 R7, R7, 0x4, RZ ;  /* 0x0000000407077824 */ /* 0x000fe200078e00ff */
[----:B------:R-:W-:-:S07]  /*1290*/  SHF.R.U32.HI R23, RZ, 0x1e, R23 ;  /* 0x0000001eff177819 */ /* 0x000fce0000011617 */
.L_x_8623:
[----:B------:R-:W-:-:S04]  /*12a0*/  LEA R18, P0, R21, R16, 0x2 ;  /* 0x0000001015127211 */ /* 0x000fc800078010ff */
[----:B------:R-:W-:Y:S02]  /*12b0*/  LEA.HI.X R19, R21, R17, R22, 0x2, P0 ;  /* 0x0000001115137211 */ /* 0x000fe400000f1416 */
[----:B------:R-:W-:-:S03]  /*12c0*/  IADD3 R12, P0, PT, R7, R18, RZ ;  /* 0x00000012070c7210 */ /* 0x000fc60007f1e0ff */
[----:B------:R-:W2:Y:S02]  /*12d0*/  LDG.E R18, desc[UR10][R18.64] ;  /* 0x0000000a12127981 */ /* 0x000ea4000c1e1900 */
[----:B------:R-:W-:Y:S01]  /*12e0*/  IMAD.X R13, R23, 0x1, R19, P0 ;  /* 0x00000001170d7824 */ /* 0x000fe200000e0613 */
[----:B------:R-:W-:-:S04]  /*12f0*/  IADD3 R8, P0, PT, R7, R12, RZ ;  /* 0x0000000c07087210 */ /* 0x000fc80007f1e0ff */
[----:B------:R-:W3:Y:S01]  /*1300*/  LDG.E R12, desc[UR10][R12.64] ;  /* 0x0000000a0c0c7981 */ /* 0x000ee2000c1e1900 */
[----:B------:R-:W-:Y:S01]  /*1310*/  IMAD.X R9, R23, 0x1, R13, P0 ;  /* 0x0000000117097824 */ /* 0x000fe200000e060d */
[----:B------:R-:W-:-:S04]  /*1320*/  IADD3 R10, P0, PT, R7, R8, RZ ;  /* 0x00000008070a7210 */ /* 0x000fc80007f1e0ff */
[----:B------:R-:W-:Y:S01]  /*1330*/  IADD3.X R11, PT, PT, R23, R9, RZ, P0, !PT ;  /* 0x00000009170b7210 */ /* 0x000fe200007fe4ff */
[----:B------:R-:W4:Y:S04]  /*1340*/  LDG.E R8, desc[UR10][R8.64] ;  /* 0x0000000a08087981 */ /* 0x000f28000c1e1900 */
        /* <DEDUP_REMOVED lines=10> */
.L_x_8606:
[----:B------:R-:W-:Y:S05]  /*13f0*/  BSYNC.RECONVERGENT B0 ;  /* 0x0000000000007941 */ /* 0x000fea0003800200 */
.L_x_8600:
        /* <DEDUP_REMOVED lines=61> */
.L_x_8624:
        /* <DEDUP_REMOVED lines=21> */
.L_x_8629:
        /* <DEDUP_REMOVED lines=24> */
.L_x_8628:
        /* <DEDUP_REMOVED lines=17> */
.L_x_8630:
        /* <DEDUP_REMOVED lines=12> */
.L_x_8631:
[----:B------:R-:W-:Y:S05]  /*1c70*/  BRA.U !UP1, `(.L_x_8627) ;  /* 0x0000000109207547 */ /* 0x000fea000b800000 */
[----:B------:R-:W-:Y:S02]  /*1c80*/  ULEA UR4, UR4, UR7, 0x2 ;  /* 0x0000000704047291 */ /* 0x000fe4000f8e10ff */
[----:B------:R-:W-:-:S12]  /*1c90*/  UIADD3 UR8, UPT, UPT, -UR8, URZ, URZ ;  /* 0x000000ff08087290 */ /* 0x000fd8000fffe1ff */
.L_x_8632:
[----:B------:R-:W2:Y:S01]  /*1ca0*/  LDS R8, [UR4] ;  /* 0x00000004ff087984 */ /* 0x000ea20008000800 */
[----:B------:R-:W-:Y:S02]  /*1cb0*/  UIADD3 UR8, UPT, UPT, UR8, 0x1, URZ ;  /* 0x0000000108087890 */ /* 0x000fe4000fffe0ff */
[----:B------:R-:W-:Y:S02]  /*1cc0*/  UIADD3 UR4, UPT, UPT, UR4, 0x4, URZ ;  /* 0x0000000404047890 */ /* 0x000fe4000fffe0ff */
[----:B------:R-:W-:Y:S01]  /*1cd0*/  UISETP.NE.AND UP0, UPT, UR8, URZ, UPT ;  /* 0x000000ff0800728c */ /* 0x000fe2000bf05270 */
[----:B--2---:R-:W-:-:S08]  /*1ce0*/  FADD.FTZ R23, R8, R23 ;  /* 0x0000001708177221 */ /* 0x004fd00000010000 */
[----:B------:R-:W-:Y:S05]  /*1cf0*/  BRA.U UP0, `(.L_x_8632) ;  /* 0xfffffffd00e87547 */ /* 0x000fea000b83ffff */
.L_x_8627:
[----:B------:R2:W-:Y:S02]  /*1d00*/  STS [UR7], R23 ;  /* 0x00000017ff007988 */ /* 0x0005e40008000807 */
.L_x_8626:
[----:B------:R-:W-:Y:S05]  /*1d10*/  BSYNC.RECONVERGENT B0 ;  /* 0x0000000000007941 */ /* 0x000fea0003800200 */
.L_x_8625:
[----:B------:R-:W-:Y:S01]  /*1d20*/  BAR.SYNC.DEFER_BLOCKING 0x0 ;  /* 0x0000000000007b1d */ /* 0x000fe20000010000 */
[C---:B0-----:R-:W-:Y:S01]  /*1d30*/  IMAD.SHL.U32 R15, R24.reuse, 0x4, RZ ;  /* 0x00000004180f7824 */ /* 0x041fe200078e00ff */
[C---:B------:R-:W-:Y:S01]  /*1d40*/  SHF.L.U64.HI R22, R24.reuse, 0x2, R0 ;  /* 0x0000000218167819 */ /* 0x040fe20000010200 */
[----:B------:R-:W-:-:S05]  /*1d50*/  IMAD.SHL.U32 R21, R24, 0x2, RZ ;  /* 0x0000000218157824 */ /* 0x000fca00078e00ff */
        /* <DEDUP_REMOVED lines=11> */
[----:B------:R-:W-:Y:S02]  /*1e10*/  ISETP.NE.U32.AND P1, PT, R3, R8, PT ;  /* 0x000000080300720c */ /* 0x000fe40003f25070 */
[----:B------:R-:W-:Y:S02]  /*1e20*/  IADD3.X R17, PT, PT, R2, R17, RZ, P2, !PT ;  /* 0x0000001102117210 */ /* 0x000fe400017fe4ff */
        /* <DEDUP_REMOVED lines=12> */
[----:B------:R-:W1:Y:S01]  /*1ef0*/  I2F.U32.RP R0, R5 ;  /* 0x0000000500007306 */ /* 0x000e620000209000 */
[----:B------:R-:W-:-:S07]  /*1f00*/  IADD3 R7, PT, PT, RZ, -R5, RZ ;  /* 0x80000005ff077210 */ /* 0x000fce0007ffe0ff */
        /* <DEDUP_REMOVED lines=11> */
[----:B------:R-:W-:-:S04]  /*1fc0*/  IADD3 R18, P1, PT, R18, -R9, RZ ;  /* 0x8000000912127210 */ /* 0x000fc80007f3e0ff */
[----:B------:R-:W-:-:S05]  /*1fd0*/  IADD3.X R19, PT, PT, R19, ~R13, RZ, P1, !PT ;  /* 0x8000000d13137210 */ /* 0x000fca0000ffe4ff */
[----:B------:R-:W-:Y:S01]  /*1fe0*/  @P0 IMAD.WIDE.U32 R10, R6, 0x4, R18 ;  /* 0x00000004060a0825 */ /* 0x000fe200078e0012 */
[----:B------:R-:W-:-:S05]  /*1ff0*/  IADD3 R26, P1, PT, R26, -R9, RZ ;  /* 0x800000091a1a7210 */ /* 0x000fca0007f3e0ff */
[----:B------:R-:W3:Y:S01]  /*2000*/  @P0 LDG.E R10, desc[UR10][R10.64] ;  /* 0x0000000a0a0a0981 */ /* 0x000ee2000c1e1900 */
[----:B------:R-:W-:Y:S02]  /*2010*/  IMAD.X R27, R27, 0x1, ~R13, P1 ;  /* 0x000000011b1b7824 */ /* 0x000fe400008e0e0d */
[----:B------:R-:W-:-:S06]  /*2020*/  @P0 IMAD.WIDE.U32 R8, R6, 0x4, R26 ;  /* 0x0000000406080825 */ /* 0x000fcc00078e001a */
[----:B------:R0:W4:Y:S01]  /*2030*/  @P0 LDG.E R8, desc[UR10][R8.64] ;  /* 0x0000000a08080981 */ /* 0x000122000c1e1900 */
[C---:B------:R-:W-:Y:S01]  /*2040*/  SHF.L.U64.HI R15, R3.reuse, 0x1, RZ ;  /* 0x00000001030f7819 */ /* 0x040fe200000102ff */
[----:B------:R-:W-:Y:S01]  /*2050*/  IMAD.IADD R0, R0, 0x1, R3 ;  /* 0x0000000100007824 */ /* 0x000fe200078e0203 */
[----:B------:R-:W-:Y:S02]  /*2060*/  LEA R16, P1, -R3, R16, 0x1 ;  /* 0x0000001003107211 */ /* 0x000fe400078209ff */
[----:B------:R-:W-:Y:S02]  /*2070*/  MOV R3, UR15 ;  /* 0x0000000f00037c02 */ /* 0x000fe40008000f00 */
[----:B------:R-:W-:Y:S01]  /*2080*/  VIMNMX.U32 R0, PT, PT, R0, UR15, !PT ;  /* 0x0000000f00007c48 */ /* 0x000fe2000ffe0000 */
[----:B------:R-:W-:Y:S02]  /*2090*/  IMAD.X R17, R17, 0x1, ~R15, P1 ;  /* 0x0000000111117824 */ /* 0x000fe400008e0e0f */
[----:B0-----:R-:W-:-:S02]  /*20a0*/  IMAD.U32 R9, RZ, RZ, UR15 ;  /* 0x0000000fff097e24 */ /* 0x001fc4000f8e00ff */
[----:B------:R-:W-:Y:S02]  /*20b0*/  VIADD R0, R0, -UR15 ;  /* 0x8000000f00007c36 */ /* 0x000fe40008000000 */
[----:B------:R-:W-:-:S04]  /*20c0*/  IMAD.WIDE.U32 R18, R9, 0x4, R18 ;  /* 0x0000000409127825 */ /* 0x000fc800078e0012 */
[----:B---3--:R-:W-:Y:S01]  /*20d0*/  @P0 FMUL.FTZ R2, R10, 1.4426950216293334961 ;  /* 0x3fb8aa3b0a020820 */ /* 0x008fe20000410000 */
[----:B------:R-:W-:-:S03]  /*20e0*/  @P0 IMAD.WIDE.U32 R10, R6, 0x2, R16 ;  /* 0x00000002060a0825 */ /* 0x000fc600078e0010 */
[----:B------:R-:W4:Y:S01]  /*20f0*/  @P0 MUFU.EX2 R13, R2 ;  /* 0x00000002000d0308 */ /* 0x000f220000000800 */
[----:B------:R-:W-:-:S04]  /*2100*/  IMAD.WIDE.U32 R16, R3, 0x2, R16 ;  /* 0x0000000203107825 */ /* 0x000fc800078e0010 */
[----:B----4-:R-:W-:-:S05]  /*2110*/  @P0 FFMA.FTZ R13, R13, -UR12, R8 ;  /* 0x8000000c0d0d0c23 */ /* 0x010fca0008010008 */
[----:B------:R-:W-:-:S04]  /*2120*/  @P0 F2FP.BF16.F32.PACK_AB R13, RZ, R13 ;  /* 0x0000000dff0d023e */ /* 0x000fc800000010ff */
[----:B------:R-:W-:Y:S01]  /*2130*/  PRMT R12, R13, 0x7610, R12 ;  /* 0x000076100d0c7816 */ /* 0x000fe2000000000c */
[----:B------:R-:W-:-:S04]  /*2140*/  IMAD.U32 R13, RZ, RZ, UR15 ;  /* 0x0000000fff0d7e24 */ /* 0x000fc8000f8e00ff */
[----:B------:R0:W-:Y:S01]  /*2150*/  @P0 STG.E.U16 desc[UR10][R10.64], R12 ;  /* 0x0000000c0a000986 */ /* 0x0001e2000c10150a */
[----:B------:R-:W-:-:S07]  /*2160*/  IMAD.WIDE.U32 R26, R13, 0x4, R26 ;  /* 0x000000040d1a7825 */ /* 0x000fce00078e001a */
.L_x_8635:
        /* <DEDUP_REMOVED lines=12> */
[----:B------:R-:W-:-:S11]  /*2230*/  IADD3 R13, PT, PT, R6, R3, RZ ;  /* 0x00000003060d7210 */ /* 0x000fd60007ffe0ff */
[----:B------:R-:W-:Y:S05]  /*2240*/  @P0 BRA `(.L_x_8637) ;  /* 0x0000000000640947 */ /* 0x000fea0003800000 */
[----:B------:R-:W-:-:S07]  /*2250*/  IMAD.MOV.U32 R15, RZ, RZ, R6 ;  /* 0x000000ffff0f7224 */ /* 0x000fce00078e0006 */
.L_x_8638:
[----:B------:R-:W-:-:S06]  /*2260*/  IMAD.WIDE R4, R15, 0x10, R18 ;  /* 0x000000100f047825 */ /* 0x000fcc00078e0212 */
[----:B------:R-:W3:Y:S01]  /*2270*/  LDG.E.128 R4, desc[UR10][R4.64] ;  /* 0x0000000a04047981 */ /* 0x000ee2000c1e1d00 */
[----:B------:R-:W-:-:S06]  /*2280*/  IMAD.WIDE R8, R15, 0x10, R26 ;  /* 0x000000100f087825 */ /* 0x000fcc00078e021a */
[----:B0-----:R-:W4:Y:S01]  /*2290*/  LDG.E.128 R8, desc[UR10][R8.64] ;  /* 0x0000000a08087981 */ /* 0x001f22000c1e1d00 */
[----:B---3--:R-:W-:Y:S01]  /*22a0*/  FMUL.FTZ R12, R5, 1.4426950216293334961 ;  /* 0x3fb8aa3b050c7820 */ /* 0x008fe20000410000 */
[----:B------:R-:W-:Y:S01]  /*22b0*/  FMUL.FTZ R14, R7, 1.4426950216293334961 ;  /* 0x3fb8aa3b070e7820 */ /* 0x000fe20000410000 */
[----:B------:R-:W-:Y:S01]  /*22c0*/  FMUL.FTZ R2, R4, 1.4426950216293334961 ;  /* 0x3fb8aa3b04027820 */ /* 0x000fe20000410000 */
[----:B------:R-:W-:-:S03]  /*22d0*/  FMUL.FTZ R6, R6, 1.4426950216293334961 ;  /* 0x3fb8aa3b06067820 */ /* 0x000fc60000410000 */
[----:B------:R-:W4:Y:S04]  /*22e0*/  MUFU.EX2 R21, R2 ;  /* 0x0000000200157308 */ /* 0x000f280000000800 */
[----:B------:R-:W0:Y:S04]  /*22f0*/  MUFU.EX2 R12, R12 ;  /* 0x0000000c000c7308 */ /* 0x000e280000000800 */
[----:B------:R-:W1:Y:S04]  /*2300*/  MUFU.EX2 R7, R6 ;  /* 0x0000000600077308 */ /* 0x000e680000000800 */
[----:B------:R-:W3:Y:S01]  /*2310*/  MUFU.EX2 R14, R14 ;  /* 0x0000000e000e7308 */ /* 0x000ee20000000800 */
[----:B----4-:R-:W-:Y:S01]  /*2320*/  FFMA.FTZ R21, R21, -UR12, R8 ;  /* 0x8000000c15157c23 */ /* 0x010fe20008010008 */
[----:B0-----:R-:W-:Y:S01]  /*2330*/  FFMA.FTZ R4, R12, -UR12, R9 ;  /* 0x8000000c0c047c23 */ /* 0x001fe20008010009 */
[----:B-1----:R-:W-:-:S04]  /*2340*/  FFMA.FTZ R7, R7, -UR12, R10 ;  /* 0x8000000c07077c23 */ /* 0x002fc8000801000a */
[----:B------:R-:W-:Y:S01]  /*2350*/  F2FP.BF16.F32.PACK_AB R10, R4, R21 ;  /* 0x00000015040a723e */ /* 0x000fe200000010ff */
[----:B------:R-:W-:-:S04]  /*2360*/  IMAD.WIDE R4, R15, 0x8, R16 ;  /* 0x000000080f047825 */ /* 0x000fc800078e0210 */
[----:B---3--:R-:W-:Y:S01]  /*2370*/  FFMA.FTZ R8, R14, -UR12, R11 ;  /* 0x8000000c0e087c23 */ /* 0x008fe2000801000b */
[----:B------:R-:W-:-:S04]  /*2380*/  VIADD R15, R15, UR15 ;  /* 0x0000000f0f0f7c36 */ /* 0x000fc80008000000 */
[----:B------:R-:W-:Y:S01]  /*2390*/  F2FP.BF16.F32.PACK_AB R11, R8, R7 ;  /* 0x00000007080b723e */ /* 0x000fe200000010ff */
[----:B------:R-:W-:-:S04]  /*23a0*/  IMAD.SHL.U32 R2, R15, 0x4, RZ ;  /* 0x000000040f027824 */ /* 0x000fc800078e00ff */
[----:B------:R1:W-:Y:S01]  /*23b0*/  STG.E.64 desc[UR10][R4.64], R10 ;  /* 0x0000000a04007986 */ /* 0x0003e2000c101b0a */
[----:B------:R-:W-:-:S13]  /*23c0*/  ISETP.GE.AND P0, PT, R2, R3, PT ;  /* 0x000000030200720c */ /* 0x000fda0003f06270 */
[----:B-1----:R-:W-:Y:S05]  /*23d0*/  @!P0 BRA `(.L_x_8638) ;  /* 0xfffffffc00a08947 */ /* 0x002fea000383ffff */
.L_x_8637:
[----:B------:R-:W-:Y:S05]  /*23e0*/  BSYNC.RECONVERGENT B0 ;  /* 0x0000000000007941 */ /* 0x000fea0003800200 */
.L_x_8636:
[----:B------:R-:W-:-:S13]  /*23f0*/  ISETP.GE.AND P0, PT, R13, R0, PT ;  /* 0x000000000d00720c */ /* 0x000fda0003f06270 */
[----:B------:R-:W-:Y:S05]  /*2400*/  @P0 EXIT ;  /* 0x000000000000094d */ /* 0x000fea0003800000 */
.L_x_8639:
[----:B------:R-:W-:-:S06]  /*2410*/  IMAD.WIDE R4, R13, 0x4, R18 ;  /* 0x000000040d047825 */ /* 0x000fcc00078e0212 */
[----:B------:R-:W3:Y:S01]  /*2420*/  LDG.E R4, desc[UR10][R4.64] ;  /* 0x0000000a04047981 */ /* 0x000ee2000c1e1900 */
[----:B------:R-:W-:-:S06]  /*2430*/  IMAD.WIDE R2, R13, 0x4, R26 ;  /* 0x000000040d027825 */ /* 0x000fcc00078e021a */
[----:B------:R-:W4:Y:S01]  /*2440*/  LDG.E R2, desc[UR10][R2.64] ;  /* 0x0000000a02027981 */ /* 0x000f22000c1e1900 */
[----:B---3--:R-:W-:-:S04]  /*2450*/  FMUL.FTZ R8, R4, 1.4426950216293334961 ;  /* 0x3fb8aa3b04087820 */ /* 0x008fc80000410000 */
[----:B------:R-:W4:Y:S02]  /*2460*/  MUFU.EX2 R7, R8 ;  /* 0x0000000800077308 */ /* 0x000f240000000800 */
[----:B----4-:R-:W-:-:S05]  /*2470*/  FFMA.FTZ R7, R7, -UR12, R2 ;  /* 0x8000000c07077c23 */ /* 0x010fca0008010002 */
[----:B------:R-:W-:Y:S01]  /*2480*/  F2FP.BF16.F32.PACK_AB R3, RZ, R7 ;  /* 0x00000007ff03723e */ /* 0x000fe200000010ff */
[C---:B------:R-:W-:Y:S01]  /*2490*/  IMAD.WIDE R6, R13.reuse, 0x2, R16 ;  /* 0x000000020d067825 */ /* 0x040fe200078e0210 */
[----:B------:R-:W-:-:S04]  /*24a0*/  IADD3 R13, PT, PT, R13, UR15, RZ ;  /* 0x0000000f0d0d7c10 */ /* 0x000fc8000fffe0ff */
[----:B------:R1:W-:Y:S01]  /*24b0*/  STG.E.U16 desc[UR10][R6.64], R3 ;  /* 0x0000000306007986 */ /* 0x0003e2000c10150a */
[----:B------:R-:W-:-:S13]  /*24c0*/  ISETP.GE.AND P0, PT, R13, R0, PT ;  /* 0x000000000d00720c */ /* 0x000fda0003f06270 */
[----:B-1----:R-:W-:Y:S05]  /*24d0*/  @!P0 BRA `(.L_x_8639) ;  /* 0xfffffffc00cc8947 */ /* 0x002fea000383ffff */
[----:B------:R-:W-:Y:S05]  /*24e0*/  EXIT ;  /* 0x000000000000794d */ /* 0x000fea0003800000 */
.L_x_8634:
        /* <DEDUP_REMOVED lines=8> */
[----:B------:R-:W-:-:S05]  /*2570*/  IADD3 R18, P1, PT, R18, -R15, RZ ;  /* 0x8000000f12127210 */ /* 0x000fca0007f3e0ff */
[----:B------:R-:W-:-:S06]  /*2580*/  IMAD.X R19, R19, 0x1, ~R13, P1 ;  /* 0x0000000113137824 */ /* 0x000fcc00008e0e0d */
[C---:B------:R-:W-:Y:S01]  /*2590*/  @!P0 IMAD.SHL.U32 R5, R6.reuse, 0x4, RZ ;  /* 0x0000000406058824 */ /* 0x040fe200078e00ff */
[----:B------:R-:W-:-:S04]  /*25a0*/  @!P0 SHF.L.U64.HI R7, R6, 0x2, RZ ;  /* 0x0000000206078819 */ /* 0x000fc800000102ff */
[----:B------:R-:W-:-:S04]  /*25b0*/  @!P0 IADD3 R10, P1, PT, R5, R18, RZ ;  /* 0x00000012050a8210 */ /* 0x000fc80007f3e0ff */
[----:B------:R-:W-:Y:S02]  /*25c0*/  @!P0 IADD3.X R11, PT, PT, R7, R19, RZ, P1, !PT ;  /* 0x00000013070b8210 */ /* 0x000fe40000ffe4ff */
[----:B------:R-:W-:-:S03]  /*25d0*/  IADD3 R26, P1, PT, R26, -R15, RZ ;  /* 0x8000000f1a1a7210 */ /* 0x000fc60007f3e0ff */
[----:B------:R-:W3:Y:S02]  /*25e0*/  @!P0 LDG.E R10, desc[UR10][R10.64] ;  /* 0x0000000a0a0a8981 */ /* 0x000ee4000c1e1900 */
[----:B------:R-:W-:Y:S01]  /*25f0*/  IMAD.X R27, R27, 0x1, ~R13, P1 ;  /* 0x000000011b1b7824 */ /* 0x000fe200008e0e0d */
[----:B------:R-:W-:-:S05]  /*2600*/  @!P0 IADD3 R4, P1, PT, R5, R26, RZ ;  /* 0x0000001a05048210 */ /* 0x000fca0007f3e0ff */
[----:B------:R-:W-:-:S05]  /*2610*/  @!P0 IMAD.X R5, R7, 0x1, R27, P1 ;  /* 0x0000000107058824 */ /* 0x000fca00008e061b */
[----:B------:R-:W4:Y:S01]  /*2620*/  @!P0 LDG.E R4, desc[UR10][R4.64] ;  /* 0x0000000a04048981 */ /* 0x000f22000c1e1900 */
[C---:B------:R-:W-:Y:S02]  /*2630*/  SHF.L.U64.HI R13, R3.reuse, 0x1, RZ ;  /* 0x00000001030d7819 */ /* 0x040fe400000102ff */
[----:B------:R-:W-:-:S05]  /*2640*/  LEA R16, P1, -R3, R16, 0x1 ;  /* 0x0000001003107211 */ /* 0x000fca00078209ff */
[----:B------:R-:W-:Y:S02]  /*2650*/  IMAD.X R17, R17, 0x1, ~R13, P1 ;  /* 0x0000000111117824 */ /* 0x000fe400008e0e0d */
[----:B---3--:R-:W-:Y:S01]  /*2660*/  @!P0 FMUL.FTZ R0, R10, 1.4426950216293334961 ;  /* 0x3fb8aa3b0a008820 */ /* 0x008fe20000410000 */
[----:B------:R-:W-:-:S03]  /*2670*/  @!P0 LEA R10, P1, R6, R16, 0x1 ;  /* 0x00000010060a8211 */ /* 0x000fc600078208ff */
[----:B------:R-:W4:Y:S01]  /*2680*/  @!P0 MUFU.EX2 R7, R0 ;  /* 0x0000000000078308 */ /* 0x000f220000000800 */
[----:B------:R-:W-:Y:S01]  /*2690*/  @!P0 LEA.HI.X R11, R6, R17, RZ, 0x1, P1 ;  /* 0x00000011060b8211 */ /* 0x000fe200008f0cff */
[----:B----4-:R-:W-:-:S05]  /*26a0*/  @!P0 FFMA.FTZ R7, R7, -UR12, R4 ;  /* 0x8000000c07078c23 */ /* 0x010fca0008010004 */
[----:B------:R-:W-:-:S04]  /*26b0*/  @!P0 F2FP.BF16.F32.PACK_AB R7, RZ, R7 ;  /* 0x00000007ff07823e */ /* 0x000fc800000010ff */
[----:B------:R-:W-:Y:S01]  /*26c0*/  PRMT R2, R7, 0x7610, R2 ;  /* 0x0000761007027816 */ /* 0x000fe20000000002 */
[----:B------:R-:W-:-:S04]  /*26d0*/  IMAD.U32 R7, RZ, RZ, UR15 ;  /* 0x0000000fff077e24 */ /* 0x000fc8000f8e00ff */
[----:B------:R0:W-:Y:S01]  /*26e0*/  @!P0 STG.E.U16 desc[UR10][R10.64], R2 ;  /* 0x000000020a008986 */ /* 0x0001e2000c10150a */
[----:B------:R-:W-:Y:S01]  /*26f0*/  IADD3 R5, P0, P1, R8, -UR15, R3 ;  /* 0x8000000f08057c10 */ /* 0x000fe2000f91e003 */
[----:B------:R-:W-:Y:S01]  /*2700*/  IMAD.WIDE.U32 R18, R7, 0x4, R18 ;  /* 0x0000000407127825 */ /* 0x000fe200078e0012 */
[----:B------:R-:W-:Y:S02]  /*2710*/  MOV R3, UR15 ;  /* 0x0000000f00037c02 */ /* 0x000fe40008000f00 */
[----:B------:R-:W-:-:S03]  /*2720*/  IADD3.X R9, PT, PT, R9, -0x1, RZ, P0, P1 ;  /* 0xffffffff09097810 */ /* 0x000fc600007e24ff */
[----:B------:R-:W-:Y:S01]  /*2730*/  IMAD.WIDE.U32 R16, R3, 0x2, R16 ;  /* 0x0000000203107825 */ /* 0x000fe200078e0010 */
[----:B------:R-:W-:-:S03]  /*2740*/  R2UR UR9, R9 ;  /* 0x00000000090972ca */ /* 0x000fc600000e0000 */
[----:B------:R-:W-:-:S04]  /*2750*/  IMAD.U32 R9, RZ, RZ, UR15 ;  /* 0x0000000fff097e24 */ /* 0x000fc8000f8e00ff */
[----:B0-----:R-:W-:-:S08]  /*2760*/  IMAD.WIDE.U32 R26, R9, 0x4, R26 ;  /* 0x00000004091a7825 */ /* 0x001fd000078e001a */
.L_x_8640:
[----:B------:R-:W-:-:S09]  /*2770*/  UISETP.NE.AND.EX UP0, UPT, UR9, URZ, UPT, !UPT ;  /* 0x000000ff0900728c */ /* 0x000fd2000bf053f0 */
[----:B------:R-:W-:Y:S05]  /*2780*/  BRA.U UP0, `(.L_x_8641) ;  /* 0x00000001004c7547 */ /* 0x000fea000b800000 */
[----:B------:R-:W0:Y:S01]  /*2790*/  I2F.U32.RP R4, UR7 ;  /* 0x0000000700047d06 */ /* 0x000e220008209000 */
[----:B------:R-:W-:Y:S01]  /*27a0*/  IADD3 R7, PT, PT, RZ, -UR7, RZ ;  /* 0x80000007ff077c10 */ /* 0x000fe2000fffe0ff */
[----:B------:R-:W-:Y:S01]  /*27b0*/  IMAD.MOV.U32 R21, RZ, RZ, RZ ;  /* 0x000000ffff157224 */ /* 0x000fe200078e00ff */
        /* <DEDUP_REMOVED lines=16> */
.L_x_8641:
[----:B------:R-:W-:Y:S01]  /*28c0*/  IMAD.MOV.U32 R12, RZ, RZ, R5 ;  /* 0x000000ffff0c7224 */ /* 0x000fe200078e0005 */
[----:B------:R-:W-:Y:S01]  /*28d0*/  MOV R4, 0x2910 ;  /* 0x0000291000047802 */ /* 0x000fe20000000f00 */
[----:B------:R-:W-:Y:S01]  /*28e0*/  UMOV UR8, UR9 ;  /* 0x0000000900087c82 */ /* 0x000fe20008000000 */
[----:B------:R-:W-:-:S05]  /*28f0*/  UMOV UR4, UR7 ;  /* 0x0000000700047c82 */ /* 0x000fca0008000000 */
[----:B--2---:R-:W-:Y:S05]  /*2900*/  CALL.REL.NOINC `($__internal_50_$__cuda_sm20_rem_u64) ;  /* 0x0000003400e47944 */ /* 0x004fea0003c00000 */
[----:B------:R-:W-:Y:S01]  /*2910*/  IMAD.MOV.U32 R20, RZ, RZ, R12 ;  /* 0x000000ffff147224 */ /* 0x000fe200078e000c */
[----:B------:R-:W-:-:S07]  /*2920*/  MOV R21, R13 ;  /* 0x0000000d00157202 */ /* 0x000fce0000000f00 */
.L_x_8642:
[C---:B------:R-:W-:Y:S01]  /*2930*/  IMAD.SHL.U32 R0, R6.reuse, 0x4, RZ ;  /* 0x0000000406007824 */ /* 0x040fe200078e00ff */
[----:B------:R-:W-:Y:S01]  /*2940*/  IADD3 R7, P0, PT, R5, -R20, RZ ;  /* 0x8000001405077210 */ /* 0x000fe20007f1e0ff */
[----:B------:R-:W-:Y:S01]  /*2950*/  BSSY.RECONVERGENT B0, `(.L_x_8643) ;  /* 0x000002c000007945 */ /* 0x000fe20003800200 */
[----:B------:R-:W-:Y:S02]  /*2960*/  SHF.L.U64.HI R2, R6, 0x2, RZ ;  /* 0x0000000206027819 */ /* 0x000fe400000102ff */
[----:B--2---:R-:W-:Y:S02]  /*2970*/  IADD3.X R23, PT, PT, ~R21, UR9, RZ, P0, !PT ;  /* 0x0000000915177c10 */ /* 0x004fe400087fe5ff */
[----:B------:R-:W-:Y:S02]  /*2980*/  ISETP.GE.U32.AND P1, PT, R0, R7, PT ;  /* 0x000000070000720c */ /* 0x000fe40003f26070 */
[----:B------:R-:W-:Y:S02]  /*2990*/  IADD3 R22, P2, PT, R7, R6, RZ ;  /* 0x0000000607167210 */ /* 0x000fe40007f5e0ff */
[----:B------:R-:W-:-:S02]  /*29a0*/  ISETP.GE.AND.EX P1, PT, R2, R23, PT, P1 ;  /* 0x000000170200720c */ /* 0x000fc40003f26310 */
[----:B------:R-:W-:Y:S01]  /*29b0*/  ISETP.GE.U32.AND P0, PT, R22, R5, PT ;  /* 0x000000051600720c */ /* 0x000fe20003f06070 */
[----:B------:R-:W-:-:S05]  /*29c0*/  IMAD.X R3, RZ, RZ, R23, P2 ;  /* 0x000000ffff037224 */ /* 0x000fca00010e0617 */
[----:B------:R-:W-:-:S05]  /*29d0*/  ISETP.GE.AND.EX P0, PT, R3, UR9, PT, P0 ;  /* 0x0000000903007c0c */ /* 0x000fca000bf06300 */
[----:B------:R-:W-:Y:S08]  /*29e0*/  @P1 BRA `(.L_x_8644) ;  /* 0x0000000000881947 */ /* 0x000ff00003800000 */
[----:B------:R-:W-:Y:S02]  /*29f0*/  HFMA2 R25, -RZ, RZ, 0, 0 ;  /* 0x00000000ff197431 */ /* 0x000fe400000001ff */
[----:B------:R-:W-:-:S07]  /*2a00*/  IMAD.MOV.U32 R4, RZ, RZ, R6 ;  /* 0x000000ffff047224 */ /* 0x000fce00078e0006 */
.L_x_8645:
[C---:B------:R-:W-:Y:S01]  /*2a10*/  IMAD.SHL.U32 R13, R4.reuse, 0x10, RZ ;  /* 0x00000010040d7824 */ /* 0x040fe200078e00ff */
[----:B------:R-:W-:-:S04]  /*2a20*/  SHF.L.U64.HI R15, R4, 0x4, R25 ;  /* 0x00000004040f7819 */ /* 0x000fc80000010219 */
[----:B------:R-:W-:-:S05]  /*2a30*/  IADD3 R8, P1, PT, R18, R13, RZ ;  /* 0x0000000d12087210 */ /* 0x000fca0007f3e0ff */
[----:B------:R-:W-:-:S06]  /*2a40*/  IMAD.X R9, R19, 0x1, R15, P1 ;  /* 0x0000000113097824 */ /* 0x000fcc00008e060f */
[----:B------:R-:W2:Y:S01]  /*2a50*/  LDG.E.128 R8, desc[UR10][R8.64] ;  /* 0x0000000a08087981 */ /* 0x000ea2000c1e1d00 */
[----:B------:R-:W-:-:S05]  /*2a60*/  IADD3 R12, P1, PT, R26, R13, RZ ;  /* 0x0000000d1a0c7210 */ /* 0x000fca0007f3e0ff */
[----:B------:R-:W-:-:S06]  /*2a70*/  IMAD.X R13, R27, 0x1, R15, P1 ;  /* 0x000000011b0d7824 */ /* 0x000fcc00008e060f */
[----:B------:R-:W3:Y:S01]  /*2a80*/  LDG.E.128 R12, desc[UR10][R12.64] ;  /* 0x0000000a0c0c7981 */ /* 0x000ee2000c1e1d00 */
[----:B--2---:R-:W-:Y:S01]  /*2a90*/  FMUL.FTZ R24, R8, 1.4426950216293334961 ;  /* 0x3fb8aa3b08187820 */ /* 0x004fe20000410000 */
[----:B------:R-:W-:Y:S01]  /*2aa0*/  FMUL.FTZ R31, R11, 1.4426950216293334961 ;  /* 0x3fb8aa3b0b1f7820 */ /* 0x000fe20000410000 */
[----:B------:R-:W-:Y:S01]  /*2ab0*/  FMUL.FTZ R28, R9, 1.4426950216293334961 ;  /* 0x3fb8aa3b091c7820 */ /* 0x000fe20000410000 */
[----:B------:R-:W-:Y:S01]  /*2ac0*/  FMUL.FTZ R30, R10, 1.4426950216293334961 ;  /* 0x3fb8aa3b0a1e7820 */ /* 0x000fe20000410000 */
[----:B------:R-:W3:Y:S04]  /*2ad0*/  MUFU.EX2 R29, R24 ;  /* 0x00000018001d7308 */ /* 0x000ee80000000800 */
[----:B------:R-:W0:Y:S04]  /*2ae0*/  MUFU.EX2 R8, R31 ;  /* 0x0000001f00087308 */ /* 0x000e280000000800 */
[----:B------:R-:W1:Y:S04]  /*2af0*/  MUFU.EX2 R28, R28 ;  /* 0x0000001c001c7308 */ /* 0x000e680000000800 */
[----:B------:R-:W2:Y:S01]  /*2b00*/  MUFU.EX2 R11, R30 ;  /* 0x0000001e000b7308 */ /* 0x000ea20000000800 */
[----:B---3--:R-:W-:Y:S01]  /*2b10*/  FFMA.FTZ R29, R29, -UR12, R12 ;  /* 0x8000000c1d1d7c23 */ /* 0x008fe2000801000c */
[----:B0-----:R-:W-:Y:S01]  /*2b20*/  FFMA.FTZ R12, R8, -UR12, R15 ;  /* 0x8000000c080c7c23 */ /* 0x001fe2000801000f */
[----:B------:R-:W-:Y:S01]  /*2b30*/  LEA R8, P1, R4, R16, 0x3 ;  /* 0x0000001004087211 */ /* 0x000fe200078218ff */
[----:B-1----:R-:W-:-:S03]  /*2b40*/  FFMA.FTZ R10, R28, -UR12, R13 ;  /* 0x8000000c1c0a7c23 */ /* 0x002fc6000801000d */
[C---:B------:R-:W-:Y:S02]  /*2b50*/  LEA.HI.X R9, R4.reuse, R17, R25, 0x3, P1 ;  /* 0x0000001104097211 */ /* 0x040fe400008f1c19 */
[----:B------:R-:W-:Y:S01]  /*2b60*/  IADD3 R4, P1, PT, R4, UR15, RZ ;  /* 0x0000000f04047c10 */ /* 0x000fe2000ff3e0ff */
[----:B--2---:R-:W-:Y:S01]  /*2b70*/  FFMA.FTZ R11, R11, -UR12, R14 ;  /* 0x8000000c0b0b7c23 */ /* 0x004fe2000801000e */
[----:B------:R-:W-:-:S03]  /*2b80*/  F2FP.BF16.F32.PACK_AB R10, R10, R29 ;  /* 0x0000001d0a0a723e */ /* 0x000fc600000010ff */
[----:B------:R-:W-:Y:S01]  /*2b90*/  IMAD.X R25, RZ, RZ, R25, P1 ;  /* 0x000000ffff197224 */ /* 0x000fe200008e0619 */
[----:B------:R-:W-:Y:S02]  /*2ba0*/  F2FP.BF16.F32.PACK_AB R11, R12, R11 ;  /* 0x0000000b0c0b723e */ /* 0x000fe400000010ff */
[----:B------:R-:W-:-:S03]  /*2bb0*/  SHF.L.U32 R12, R4, 0x2, RZ ;  /* 0x00000002040c7819 */ /* 0x000fc600000006ff */
[----:B------:R0:W-:Y:S01]  /*2bc0*/  STG.E.64 desc[UR10][R8.64], R10 ;  /* 0x0000000a08007986 */ /* 0x0001e2000c101b0a */
[----:B------:R-:W-:Y:S02]  /*2bd0*/  ISETP.GE.U32.AND P1, PT, R12, R7, PT ;  /* 0x000000070c00720c */ /* 0x000fe40003f26070 */
[----:B------:R-:W-:-:S04]  /*2be0*/  SHF.L.U64.HI R12, R4, 0x2, R25 ;  /* 0x00000002040c7819 */ /* 0x000fc80000010219 */
[----:B------:R-:W-:-:S13]  /*2bf0*/  ISETP.GE.AND.EX P1, PT, R12, R23, PT, P1 ;  /* 0x000000170c00720c */ /* 0x000fda0003f26310 */
[----:B0-----:R-:W-:Y:S05]  /*2c00*/  @!P1 BRA `(.L_x_8645) ;  /* 0xfffffffc00809947 */ /* 0x001fea000383ffff */
.L_x_8644:
[----:B------:R-:W-:Y:S05]  /*2c10*/  BSYNC.RECONVERGENT B0 ;  /* 0x0000000000007941 */ /* 0x000fea0003800200 */
.L_x_8643:
        /* <DEDUP_REMOVED lines=12> */
[----:B------:R-:W-:Y:S02]  /*2ce0*/  IADD3.X R20, PT, PT, R21, ~UR9, R7, P0, P1 ;  /* 0x8000000915147c10 */ /* 0x000fe400087e2407 */
[----:B------:R-:W-:Y:S02]  /*2cf0*/  ISETP.NE.U32.AND P0, PT, R4, R9, PT ;  /* 0x000000090400720c */ /* 0x000fe40003f05070 */
[----:B------:R-:W-:Y:S02]  /*2d00*/  MOV R21, R3 ;  /* 0x0000000300157202 */ /* 0x000fe40000000f00 */
        /* <DEDUP_REMOVED lines=16> */
[----:B------:R-:W-:Y:S01]  /*2e10*/  HFMA2 R9, -RZ, RZ, 0, 0 ;  /* 0x00000000ff097431 */ /* 0x000fe200000001ff */
        /* <DEDUP_REMOVED lines=9> */
.L_x_8647:
[----:B------:R-:W-:Y:S01]  /*2eb0*/  IMAD.MOV.U32 R11, RZ, RZ, R10 ;  /* 0x000000ffff0b7224 */ /* 0x000fe200078e000a */
[----:B------:R-:W-:Y:S01]  /*2ec0*/  MOV R8, 0x2f00 ;  /* 0x00002f0000087802 */ /* 0x000fe20000000f00 */
[----:B------:R-:W-:Y:S02]  /*2ed0*/  IMAD.MOV.U32 R10, RZ, RZ, R20 ;  /* 0x000000ffff0a7224 */ /* 0x000fe400078e0014 */
[----:B------:R-:W-:-:S07]  /*2ee0*/  IMAD.U32 R4, RZ, RZ, UR15 ;  /* 0x0000000fff047e24 */ /* 0x000fce000f8e00ff */
[----:B------:R-:W-:Y:S05]  /*2ef0*/  CALL.REL.NOINC `($__internal_49_$__cuda_sm20_div_u64) ;  /* 0x0000002c00447944 */ /* 0x000fea0003c00000 */
[----:B------:R-:W-:-:S07]  /*2f00*/  MOV R8, R4 ;  /* 0x0000000400087202 */ /* 0x000fce0000000f00 */
.L_x_8648:
[----:B------:R-:W-:Y:S05]  /*2f10*/  BSYNC.RECONVERGENT B0 ;  /* 0x0000000000007941 */ /* 0x000fea0003800200 */
.L_x_8646:
        /* <DEDUP_REMOVED lines=29> */
.L_x_8651:
[----:B------:R-:W-:Y:S01]  /*30f0*/  IMAD.MOV.U32 R11, RZ, RZ, R5 ;  /* 0x000000ffff0b7224 */ /* 0x000fe200078e0005 */
[----:B------:R-:W-:Y:S01]  /*3100*/  MOV R4, UR7 ;  /* 0x0000000700047c02 */ /* 0x000fe20008000f00 */
[----:B------:R-:W-:Y:S01]  /*3110*/  IMAD.U32 R10, RZ, RZ, UR9 ;  /* 0x00000009ff0a7e24 */ /* 0x000fe2000f8e00ff */
[----:B------:R-:W-:-:S07]  /*3120*/  MOV R8, 0x3140 ;  /* 0x0000314000087802 */ /* 0x000fce0000000f00 */
[----:B------:R-:W-:Y:S05]  /*3130*/  CALL.REL.NOINC `($__internal_49_$__cuda_sm20_div_u64) ;  /* 0x0000002800b47944 */ /* 0x000fea0003c00000 */
[----:B------:R-:W-:-:S07]  /*3140*/  IMAD.MOV.U32 R8, RZ, RZ, R4 ;  /* 0x000000ffff087224 */ /* 0x000fce00078e0004 */
.L_x_8652:
[----:B------:R-:W-:Y:S01]  /*3150*/  IMAD R23, R9, UR15, RZ ;  /* 0x0000000f09177c24 */ /* 0x000fe2000f8e02ff */
[----:B------:R-:W-:Y:S01]  /*3160*/  SHF.L.U64.HI R25, R6, 0x1, RZ ;  /* 0x0000000106197819 */ /* 0x000fe200000102ff */
[----:B------:R-:W-:-:S04]  /*3170*/  IMAD.WIDE.U32 R8, R8, UR15, RZ ;  /* 0x0000000f08087c25 */ /* 0x000fc8000f8e00ff */
[----:B------:R-:W-:Y:S01]  /*3180*/  IMAD.SHL.U32 R11, R6, 0x2, RZ ;  /* 0x00000002060b7824 */ /* 0x000fe200078e00ff */
[----:B------:R-:W-:Y:S01]  /*3190*/  IADD3 R23, PT, PT, R9, R23, RZ ;  /* 0x0000001709177210 */ /* 0x000fe20007ffe0ff */
[----:B------:R-:W-:Y:S01]  /*31a0*/  VIADD R4, R15, 0x1 ;  /* 0x000000010f047836 */ /* 0x000fe20000000000 */
[C---:B------:R-:W-:Y:S02]  /*31b0*/  LEA R7, P2, R8.reuse, R0, 0x4 ;  /* 0x0000000008077211 */ /* 0x040fe400078420ff */
[----:B------:R-:W-:Y:S02]  /*31c0*/  LEA R11, P0, R8, R11, 0x3 ;  /* 0x0000000b080b7211 */ /* 0x000fe400078018ff */
[----:B------:R-:W-:Y:S02]  /*31d0*/  LOP3.LUT R4, R4, 0x3, RZ, 0xc0, !PT ;  /* 0x0000000304047812 */ /* 0x000fe400078ec0ff */
[----:B------:R-:W-:Y:S02]  /*31e0*/  IADD3 R0, P1, PT, R16, R11, RZ ;  /* 0x0000000b10007210 */ /* 0x000fe40007f3e0ff */
[----:B------:R-:W-:-:S02]  /*31f0*/  IADD3 R4, P3, PT, RZ, -R4, RZ ;  /* 0x80000004ff047210 */ /* 0x000fc40007f7e0ff */
[C-C-:B------:R-:W-:Y:S02]  /*3200*/  LEA.HI.X R25, R8.reuse, R25, R23.reuse, 0x3, P0 ;  /* 0x0000001908197211 */ /* 0x140fe400000f1c17 */
[----:B------:R-:W-:Y:S01]  /*3210*/  LEA.HI.X R23, R8, R2, R23, 0x4, P2 ;  /* 0x0000000208177211 */ /* 0x000fe200010f2417 */
[----:B------:R-:W-:Y:S02]  /*3220*/  IMAD.X R6, RZ, RZ, -0x1, P3 ;  /* 0xffffffffff067424 */ /* 0x000fe400018e06ff */
[----:B------:R-:W-:-:S07]  /*3230*/  IMAD.X R25, R17, 0x1, R25, P1 ;  /* 0x0000000111197824 */ /* 0x000fce00008e0619 */
.L_x_8653:
[----:B------:R-:W-:-:S05]  /*3240*/  IADD3 R10, P0, PT, R18, R7, RZ ;  /* 0x00000007120a7210 */ /* 0x000fca0007f1e0ff */
[----:B------:R-:W-:-:S05]  /*3250*/  IMAD.X R11, R19, 0x1, R23, P0 ;  /* 0x00000001130b7824 */ /* 0x000fca00000e0617 */
[----:B0-----:R0:W2:Y:S01]  /*3260*/  LDG.E R10, desc[UR10][R10.64] ;  /* 0x0000000a0a0a7981 */ /* 0x0010a2000c1e1900 */
[----:B------:R-:W-:-:S04]  /*3270*/  IADD3 R8, P0, PT, R26, R7, RZ ;  /* 0x000000071a087210 */ /* 0x000fc80007f1e0ff */
[----:B------:R-:W-:-:S05]  /*3280*/  IADD3.X R9, PT, PT, R27, R23, RZ, P0, !PT ;  /* 0x000000171b097210 */ /* 0x000fca00007fe4ff */
[----:B------:R1:W3:Y:S01]  /*3290*/  LDG.E R8, desc[UR10][R8.64] ;  /* 0x0000000a08087981 */ /* 0x0002e2000c1e1900 */
[----:B------:R-:W-:Y:S01]  /*32a0*/  IADD3 R4, P0, PT, R4, 0x1, RZ ;  /* 0x0000000104047810 */ /* 0x000fe20007f1e0ff */
[----:B0-----:R-:W-:Y:S01]  /*32b0*/  IMAD.U32 R11, RZ, RZ, UR15 ;  /* 0x0000000fff0b7e24 */ /* 0x001fe2000f8e00ff */
[----:B------:R-:W-:Y:S02]  /*32c0*/  IADD3 R22, P1, PT, R22, UR15, RZ ;  /* 0x0000000f16167c10 */ /* 0x000fe4000ff3e0ff */
[----:B------:R-:W-:Y:S02]  /*32d0*/  IADD3.X R6, PT, PT, RZ, R6, RZ, P0, !PT ;  /* 0x00000006ff067210 */ /* 0x000fe400007fe4ff */
[----:B------:R-:W-:Y:S01]  /*32e0*/  ISETP.NE.U32.AND P0, PT, R4, RZ, PT ;  /* 0x000000ff0400720c */ /* 0x000fe20003f05070 */
[----:B------:R-:W-:Y:S01]  /*32f0*/  IMAD.X R21, RZ, RZ, R21, P1 ;  /* 0x000000ffff157224 */ /* 0x000fe200008e0615 */
[----:B------:R-:W-:Y:S01]  /*3300*/  IADD3 R7, P3, PT, R7, UR7, RZ ;  /* 0x0000000707077c10 */ /* 0x000fe2000ff7e0ff */
[----:B-1----:R-:W-:Y:S01]  /*3310*/  IMAD.MOV.U32 R9, RZ, RZ, R25 ;  /* 0x000000ffff097224 */ /* 0x002fe200078e0019 */
[----:B------:R-:W-:-:S03]  /*3320*/  ISETP.NE.AND.EX P0, PT, R6, RZ, PT, P0 ;  /* 0x000000ff0600720c */ /* 0x000fc60003f05300 */
[----:B------:R-:W-:Y:S02]  /*3330*/  IMAD.X R23, RZ, RZ, R23, P3 ;  /* 0x000000ffff177224 */ /* 0x000fe400018e0617 */
[----:B--2---:R-:W-:-:S04]  /*3340*/  FMUL.FTZ R2, R10, 1.4426950216293334961 ;  /* 0x3fb8aa3b0a027820 */ /* 0x004fc80000410000 */
[----:B------:R0:W3:Y:S02]  /*3350*/  MUFU.EX2 R13, R2 ;  /* 0x00000002000d7308 */ /* 0x0000e40000000800 */
[----:B0-----:R-:W-:Y:S02]  /*3360*/  IMAD.U32 R2, RZ, RZ, UR15 ;  /* 0x0000000fff027e24 */ /* 0x001fe4000f8e00ff */
[----:B---3--:R-:W-:Y:S01]  /*3370*/  FFMA.FTZ R13, R13, -UR12, R8 ;  /* 0x8000000c0d0d7c23 */ /* 0x008fe20008010008 */
[----:B------:R-:W-:Y:S01]  /*3380*/  IMAD.MOV.U32 R8, RZ, RZ, R0 ;  /* 0x000000ffff087224 */ /* 0x000fe200078e0000 */
[----:B------:R-:W-:-:S03]  /*3390*/  LEA R0, P2, R11, R0, 0x1 ;  /* 0x000000000b007211 */ /* 0x000fc600078408ff */
[----:B------:R-:W-:Y:S02]  /*33a0*/  F2FP.BF16.F32.PACK_AB R13, RZ, R13 ;  /* 0x0000000dff0d723e */ /* 0x000fe400000010ff */
[----:B------:R-:W-:-:S03]  /*33b0*/  LEA.HI.X R25, R2, R25, RZ, 0x1, P2 ;  /* 0x0000001902197211 */ /* 0x000fc600010f0cff */
[----:B------:R0:W-:Y:S01]  /*33c0*/  STG.E.U16 desc[UR10][R8.64], R13 ;  /* 0x0000000d08007986 */ /* 0x0001e2000c10150a */
[----:B------:R-:W-:Y:S05]  /*33d0*/  @P0 BRA `(.L_x_8653) ;  /* 0xfffffffc00980947 */ /* 0x000fea000383ffff */
.L_x_8650:
[----:B------:R-:W-:Y:S05]  /*33e0*/  BSYNC.RECONVERGENT B0 ;  /* 0x0000000000007941 */ /* 0x000fea0003800200 */
.L_x_8649:
[----:B------:R-:W-:-:S04]  /*33f0*/  ISETP.GE.U32.AND P0, PT, R15, 0x3, PT ;  /* 0x000000030f00780c */ /* 0x000fc80003f06070 */
[----:B------:R-:W-:-:S13]  /*3400*/  ISETP.GE.U32.AND.EX P0, PT, R3, RZ, PT, P0 ;  /* 0x000000ff0300720c */ /* 0x000fda0003f06100 */
[----:B------:R-:W-:Y:S05]  /*3410*/  @!P0 EXIT ;  /* 0x000000000000894d */ /* 0x000fea0003800000 */
[----:B------:R-:W-:Y:S01]  /*3420*/  IMAD.U32 R2, RZ, RZ, UR15 ;  /* 0x0000000fff027e24 */ /* 0x000fe2000f8e00ff */
[----:B------:R-:W-:Y:S01]  /*3430*/  MOV R3, UR15 ;  /* 0x0000000f00037c02 */ /* 0x000fe20008000f00 */
[----:B------:R-:W-:Y:S02]  /*3440*/  IMAD.U32 R0, RZ, RZ, UR15 ;  /* 0x0000000fff007e24 */ /* 0x000fe4000f8e00ff */
[----:B------:R-:W-:Y:S01]  /*3450*/  IMAD.U32 R4, RZ, RZ, UR15 ;  /* 0x0000000fff047e24 */ /* 0x000fe2000f8e00ff */
[----:B------:R-:W-:Y:S02]  /*3460*/  SHF.L.U32 R3, R3, 0x2, RZ ;  /* 0x0000000203037819 */ /* 0x000fe400000006ff */
[----:B------:R-:W-:Y:S01]  /*3470*/  SHF.R.U32.HI R2, RZ, 0x1e, R2 ;  /* 0x0000001eff027819 */ /* 0x000fe20000011602 */
[----:B------:R-:W-:Y:S01]  /*3480*/  IMAD.SHL.U32 R4, R4, 0x2, RZ ;  /* 0x0000000204047824 */ /* 0x000fe200078e00ff */
[----:B------:R-:W-:-:S07]  /*3490*/  SHF.R.U32.HI R0, RZ, 0x1f, R0 ;  /* 0x0000001fff007819 */ /* 0x000fce0000011600 */
.L_x_8654:
[C---:B------:R-:W-:Y:S01]  /*34a0*/  IMAD.SHL.U32 R7, R22.reuse, 0x4, RZ ;  /* 0x0000000416077824 */ /* 0x040fe200078e00ff */
[----:B0-----:R-:W-:-:S04]  /*34b0*/  SHF.L.U64.HI R13, R22, 0x2, R21 ;  /* 0x00000002160d7819 */ /* 0x001fc80000010215 */
[----:B------:R-:W-:-:S05]  /*34c0*/  IADD3 R8, P0, PT, R18, R7, RZ ;  /* 0x0000000712087210 */ /* 0x000fca0007f1e0ff */
[----:B------:R-:W-:-:S05]  /*34d0*/  IMAD.X R9, R19, 0x1, R13, P0 ;  /* 0x0000000113097824 */ /* 0x000fca00000e060d */
[----:B------:R-:W2:Y:S01]  /*34e0*/  LDG.E R11, desc[UR10][R8.64] ;  /* 0x0000000a080b7981 */ /* 0x000ea2000c1e1900 */
[----:B------:R-:W-:-:S04]  /*34f0*/  IADD3 R6, P0, PT, R26, R7, RZ ;  /* 0x000000071a067210 */ /* 0x000fc80007f1e0ff */
[----:B------:R-:W-:-:S05]  /*3500*/  IADD3.X R7, PT, PT, R27, R13, RZ, P0, !PT ;  /* 0x0000000d1b077210 */ /* 0x000fca00007fe4ff */
[----:B------:R-:W3:Y:S01]  /*3510*/  LDG.E R10, desc[UR10][R6.64] ;  /* 0x0000000a060a7981 */ /* 0x000ee2000c1e1900 */
[----:B------:R-:W-:-:S05]  /*3520*/  IADD3 R12, P1, PT, R3, R8, RZ ;  /* 0x00000008030c7210 */ /* 0x000fca0007f3e0ff */
[----:B------:R-:W-:Y:S02]  /*3530*/  IMAD.X R13, R2, 0x1, R9, P1 ;  /* 0x00000001020d7824 */ /* 0x000fe400008e0609 */
[----:B--2---:R-:W-:-:S04]  /*3540*/  FMUL.FTZ R14, R11, 1.4426950216293334961 ;  /* 0x3fb8aa3b0b0e7820 */ /* 0x004fc80000410000 */
[----:B------:R-:W3:Y:S02]  /*3550*/  MUFU.EX2 R11, R14 ;  /* 0x0000000e000b7308 */ /* 0x000ee40000000800 */
[----:B---3--:R-:W-:Y:S01]  /*3560*/  FFMA.FTZ R11, R11, -UR12, R10 ;  /* 0x8000000c0b0b7c23 */ /* 0x008fe2000801000a */
[----:B------:R-:W-:-:S04]  /*3570*/  LEA R10, P0, R22, R16, 0x1 ;  /* 0x00000010160a7211 */ /* 0x000fc800078008ff */
[----:B------:R-:W-:Y:S02]  /*3580*/  F2FP.BF16.F32.PACK_AB R15, RZ, R11 ;  /* 0x0000000bff0f723e */ /* 0x000fe400000010ff */
[----:B------:R-:W-:-:S05]  /*3590*/  LEA.HI.X R11, R22, R17, R21, 0x1, P0 ;  /* 0x00000011160b7211 */ /* 0x000fca00000f0c15 */
[----:B------:R0:W-:Y:S04]  /*35a0*/  STG.E.U16 desc[UR10][R10.64], R15 ;  /* 0x0000000f0a007986 */ /* 0x0001e8000c10150a */
[----:B------:R-:W2:Y:S01]  /*35b0*/  LDG.E R9, desc[UR10][R12.64] ;  /* 0x0000000a0c097981 */ /* 0x000ea2000c1e1900 */
[----:B------:R-:W-:-:S05]  /*35c0*/  IADD3 R6, P0, PT, R3, R6, RZ ;  /* 0x0000000603067210 */ /* 0x000fca0007f1e0ff */
[----:B------:R-:W-:-:S05]  /*35d0*/  IMAD.X R7, R2, 0x1, R7, P0 ;  /* 0x0000000102077824 */ /* 0x000fca00000e0607 */
[----:B------:R1:W3:Y:S01]  /*35e0*/  LDG.E R8, desc[UR10][R6.64] ;  /* 0x0000000a06087981 */ /* 0x0002e2000c1e1900 */
[----:B------:R-:W-:-:S05]  /*35f0*/  IADD3 R14, P0, PT, R4, R10, RZ ;  /* 0x0000000a040e7210 */ /* 0x000fca0007f1e0ff */
[----:B0-----:R-:W-:Y:S01]  /*3600*/  IMAD.X R15, R0, 0x1, R11, P0 ;  /* 0x00000001000f7824 */ /* 0x001fe200000e060b */
[----:B-1----:R-:W-:-:S05]  /*3610*/  IADD3 R6, P0, PT, R3, R6, RZ ;  /* 0x0000000603067210 */ /* 0x002fca0007f1e0ff */
[----:B------:R-:W-:Y:S02]  /*3620*/  IMAD.X R7, R2, 0x1, R7, P0 ;  /* 0x0000000102077824 */ /* 0x000fe400000e0607 */
[----:B--2---:R-:W-:-:S04]  /*3630*/  FMUL.FTZ R20, R9, 1.4426950216293334961 ;  /* 0x3fb8aa3b09147820 */ /* 0x004fc80000410000 */
[----:B------:R-:W3:Y:S02]  /*3640*/  MUFU.EX2 R9, R20 ;  /* 0x0000001400097308 */ /* 0x000ee40000000800 */
[----:B---3--:R-:W-:Y:S01]  /*3650*/  FFMA.FTZ R9, R9, -UR12, R8 ;  /* 0x8000000c09097c23 */ /* 0x008fe20008010008 */
[----:B------:R-:W-:-:S04]  /*3660*/  IADD3 R8, P1, PT, R3, R12, RZ ;  /* 0x0000000c03087210 */ /* 0x000fc80007f3e0ff */
[----:B------:R-:W-:Y:S02]  /*3670*/  F2FP.BF16.F32.PACK_AB R23, RZ, R9 ;  /* 0x00000009ff17723e */ /* 0x000fe400000010ff */
[----:B------:R-:W-:Y:S02]  /*3680*/  IADD3.X R9, PT, PT, R2, R13, RZ, P1, !PT ;  /* 0x0000000d02097210 */ /* 0x000fe40000ffe4ff */
[----:B------:R-:W-:-:S05]  /*3690*/  PRMT R13, R23, 0x7610, R13 ;  /* 0x00007610170d7816 */ /* 0x000fca000000000d */
[----:B------:R0:W-:Y:S04]  /*36a0*/  STG.E.U16 desc[UR10][R14.64], R13 ;  /* 0x0000000d0e007986 */ /* 0x0001e8000c10150a */
[----:B------:R-:W2:Y:S04]  /*36b0*/  LDG.E R11, desc[UR10][R8.64] ;  /* 0x0000000a080b7981 */ /* 0x000ea8000c1e1900 */
[----:B------:R-:W3:Y:S01]  /*36c0*/  LDG.E R10, desc[UR10][R6.64] ;  /* 0x0000000a060a7981 */ /* 0x000ee2000c1e1900 */
[----:B------:R-:W-:-:S05]  /*36d0*/  IADD3 R12, P1, PT, R3, R8, RZ ;  /* 0x00000008030c7210 */ /* 0x000fca0007f3e0ff */
[----:B0-----:R-:W-:Y:S02]  /*36e0*/  IMAD.X R13, R2, 0x1, R9, P1 ;  /* 0x00000001020d7824 */ /* 0x001fe400008e0609 */
[----:B--2---:R-:W-:-:S04]  /*36f0*/  FMUL.FTZ R20, R11, 1.4426950216293334961 ;  /* 0x3fb8aa3b0b147820 */ /* 0x004fc80000410000 */
[----:B------:R-:W3:Y:S02]  /*3700*/  MUFU.EX2 R11, R20 ;  /* 0x00000014000b7308 */ /* 0x000ee40000000800 */
[----:B---3--:R-:W-:Y:S01]  /*3710*/  FFMA.FTZ R11, R11, -UR12, R10 ;  /* 0x8000000c0b0b7c23 */ /* 0x008fe2000801000a */
[----:B------:R-:W-:-:S04]  /*3720*/  IADD3 R10, P0, PT, R4, R14, RZ ;  /* 0x0000000e040a7210 */ /* 0x000fc80007f1e0ff */
[----:B------:R-:W-:Y:S01]  /*3730*/  F2FP.BF16.F32.PACK_AB R23, RZ, R11 ;  /* 0x0000000bff17723e */ /* 0x000fe200000010ff */
[----:B------:R-:W-:-:S05]  /*3740*/  IMAD.X R11, R0, 0x1, R15, P0 ;  /* 0x00000001000b7824 */ /* 0x000fca00000e060f */
[----:B------:R1:W-:Y:S04]  /*3750*/  STG.E.U16 desc[UR10][R10.64], R23 ;  /* 0x000000170a007986 */ /* 0x0003e8000c10150a */
[----:B------:R-:W2:Y:S01]  /*3760*/  LDG.E R12, desc[UR10][R12.64] ;  /* 0x0000000a0c0c7981 */ /* 0x000ea2000c1e1900 */
[----:B------:R-:W-:-:S04]  /*3770*/  IADD3 R6, P0, PT, R3, R6, RZ ;  /* 0x0000000603067210 */ /* 0x000fc80007f1e0ff */
[----:B------:R-:W-:-:S05]  /*3780*/  IADD3.X R7, PT, PT, R2, R7, RZ, P0, !PT ;  /* 0x0000000702077210 */ /* 0x000fca00007fe4ff */
[----:B------:R-:W3:Y:S01]  /*3790*/  LDG.E R6, desc[UR10][R6.64] ;  /* 0x0000000a06067981 */ /* 0x000ee2000c1e1900 */
[----:B------:R-:W-:Y:S01]  /*37a0*/  IADD3 R8, P0, PT, R4, R10, RZ ;  /* 0x0000000a04087210 */ /* 0x000fe20007f1e0ff */
[----:B--2---:R-:W-:-:S04]  /*37b0*/  FMUL.FTZ R14, R12, 1.4426950216293334961 ;  /* 0x3fb8aa3b0c0e7820 */ /* 0x004fc80000410000 */
[----:B------:R-:W3:Y:S02]  /*37c0*/  MUFU.EX2 R9, R14 ;  /* 0x0000000e00097308 */ /* 0x000ee40000000800 */
[----:B---3--:R-:W-:-:S05]  /*37d0*/  FFMA.FTZ R9, R9, -UR12, R6 ;  /* 0x8000000c09097c23 */ /* 0x008fca0008010006 */
        /* <DEDUP_REMOVED lines=9> */
.L_x_8633:
[----:B------:R-:W0:Y:S02]  /*3870*/  LDCU.64 UR8, c[0x0][0x398] ;  /* 0x00007300ff0877ac */ /* 0x000e240008000a00 */
[----:B0-----:R-:W-:-:S04]  /*3880*/  UISETP.GT.U32.AND UP0, UPT, UR8, 0x7ffffffe, UPT ;  /* 0x7ffffffe0800788c */ /* 0x001fc8000bf04070 */
[----:B------:R-:W-:-:S09]  /*3890*/  UISETP.GT.AND.EX UP0, UPT, UR9, URZ, UPT, UP0 ;  /* 0x000000ff0900728c */ /* 0x000fd2000bf04300 */
[----:B------:R-:W-:Y:S05]  /*38a0*/  BRA.U UP0, `(.L_x_8655) ;  /* 0x0000000500587547 */ /* 0x000fea000b800000 */
[----:B------:R-:W-:Y:S01]  /*38b0*/  IMAD.U32 R4, RZ, RZ, UR15 ;  /* 0x0000000fff047e24 */ /* 0x000fe2000f8e00ff */
[----:B------:R-:W-:Y:S04]  /*38c0*/  BSSY.RECONVERGENT B0, `(.L_x_8656) ;  /* 0x0000044000007945 */ /* 0x000fe80003800200 */
[----:B------:R-:W-:-:S04]  /*38d0*/  SHF.L.U32 R4, R4, 0x2, RZ ;  /* 0x0000000204047819 */ /* 0x000fc800000006ff */
        /* <DEDUP_REMOVED lines=20> */
.L_x_8658:
[C---:B------:R-:W-:Y:S02]  /*3a20*/  VIADD R11, R6.reuse, UR15 ;  /* 0x0000000f060b7c36 */ /* 0x040fe40008000000 */
[----:B------:R-:W-:-:S03]  /*3a30*/  IMAD.WIDE.U32 R12, R6, 0x4, R18 ;  /* 0x00000004060c7825 */ /* 0x000fc600078e0012 */
[C---:B------:R-:W-:Y:S01]  /*3a40*/  IADD3 R7, PT, PT, R11.reuse, UR15, RZ ;  /* 0x0000000f0b077c10 */ /* 0x040fe2000fffe0ff */
[--C-:B------:R-:W-:Y:S02]  /*3a50*/  IMAD.WIDE.U32 R20, R11, 0x4, R18.reuse ;  /* 0x000000040b147825 */ /* 0x100fe400078e0012 */
[----:B------:R-:W3:Y:S02]  /*3a60*/  LDG.E R12, desc[UR10][R12.64] ;  /* 0x0000000a0c0c7981 */ /* 0x000ee4000c1e1900 */
[C---:B------:R-:W-:Y:S02]  /*3a70*/  VIADD R5, R7.reuse, UR15 ;  /* 0x0000000f07057c36 */ /* 0x040fe40008000000 */
[--C-:B------:R-:W-:Y:S01]  /*3a80*/  IMAD.WIDE.U32 R24, R7, 0x4, R18.reuse ;  /* 0x0000000407187825 */ /* 0x100fe200078e0012 */
[----:B------:R-:W4:Y:S03]  /*3a90*/  LDG.E R20, desc[UR10][R20.64] ;  /* 0x0000000a14147981 */ /* 0x000f26000c1e1900 */
[----:B------:R-:W-:-:S02]  /*3aa0*/  IMAD.WIDE.U32 R30, R5, 0x4, R18 ;  /* 0x00000004051e7825 */ /* 0x000fc400078e0012 */
[----:B------:R-:W5:Y:S04]  /*3ab0*/  LDG.E R24, desc[UR10][R24.64] ;  /* 0x0000000a18187981 */ /* 0x000f68000c1e1900 */
[----:B------:R-:W5:Y:S01]  /*3ac0*/  LDG.E R30, desc[UR10][R30.64] ;  /* 0x0000000a1e1e7981 */ /* 0x000f62000c1e1900 */
[----:B------:R-:W-:-:S04]  /*3ad0*/  IMAD.WIDE.U32 R8, R5, 0x4, R26 ;  /* 0x0000000405087825 */ /* 0x000fc800078e001a */
[--C-:B------:R-:W-:Y:S02]  /*3ae0*/  IMAD.WIDE.U32 R14, R6, 0x4, R26.reuse ;  /* 0x00000004060e7825 */ /* 0x100fe400078e001a */
[----:B------:R-:W5:Y:S02]  /*3af0*/  LDG.E R8, desc[UR10][R8.64] ;  /* 0x0000000a08087981 */ /* 0x000f64000c1e1900 */
[--C-:B--2---:R-:W-:Y:S02]  /*3b00*/  IMAD.WIDE.U32 R22, R11, 0x4, R26.reuse ;  /* 0x000000040b167825 */ /* 0x104fe400078e001a */
[----:B------:R0:W2:Y:S02]  /*3b10*/  LDG.E R14, desc[UR10][R14.64] ;  /* 0x0000000a0e0e7981 */ /* 0x0000a4000c1e1900 */
[----:B------:R-:W-:Y:S02]  /*3b20*/  IMAD.WIDE.U32 R28, R7, 0x4, R26 ;  /* 0x00000004071c7825 */ /* 0x000fe400078e001a */
[----:B------:R-:W2:Y:S04]  /*3b30*/  LDG.E R22, desc[UR10][R22.64] ;  /* 0x0000000a16167981 */ /* 0x000ea8000c1e1900 */
[----:B------:R-:W2:Y:S01]  /*3b40*/  LDG.E R28, desc[UR10][R28.64] ;  /* 0x0000000a1c1c7981 */ /* 0x000ea2000c1e1900 */
[----:B------:R-:W-:-:S04]  /*3b50*/  IMAD.WIDE.U32 R10, R11, 0x2, R16 ;  /* 0x000000020b0a7825 */ /* 0x000fc800078e0010 */
[----:B---3--:R-:W-:Y:S01]  /*3b60*/  FMUL.FTZ R12, R12, 1.4426950216293334961 ;  /* 0x3fb8aa3b0c0c7820 */ /* 0x008fe20000410000 */
[----:B----4-:R-:W-:-:S03]  /*3b70*/  FMUL.FTZ R20, R20, 1.4426950216293334961 ;  /* 0x3fb8aa3b14147820 */ /* 0x010fc60000410000 */
[----:B------:R-:W2:Y:S01]  /*3b80*/  MUFU.EX2 R13, R12 ;  /* 0x0000000c000d7308 */ /* 0x000ea20000000800 */
[----:B-----5:R-:W-:Y:S01]  /*3b90*/  FMUL.FTZ R24, R24, 1.4426950216293334961 ;  /* 0x3fb8aa3b18187820 */ /* 0x020fe20000410000 */
[----:B------:R-:W-:Y:S02]  /*3ba0*/  FMUL.FTZ R30, R30, 1.4426950216293334961 ;  /* 0x3fb8aa3b1e1e7820 */ /* 0x000fe40000410000 */
[----:B------:R-:W1:Y:S04]  /*3bb0*/  MUFU.EX2 R21, R20 ;  /* 0x0000001400157308 */ /* 0x000e680000000800 */
[----:B0-----:R-:W0:Y:S04]  /*3bc0*/  MUFU.EX2 R15, R30 ;  /* 0x0000001e000f7308 */ /* 0x001e280000000800 */
[----:B------:R-:W3:Y:S01]  /*3bd0*/  MUFU.EX2 R25, R24 ;  /* 0x0000001800197308 */ /* 0x000ee20000000800 */
[----:B--2---:R-:W-:Y:S01]  /*3be0*/  FFMA.FTZ R13, R13, -UR12, R14 ;  /* 0x8000000c0d0d7c23 */ /* 0x004fe2000801000e */
[----:B-1----:R-:W-:Y:S01]  /*3bf0*/  FFMA.FTZ R21, R21, -UR12, R22 ;  /* 0x8000000c15157c23 */ /* 0x002fe20008010016 */
[----:B0-----:R-:W-:-:S03]  /*3c00*/  FFMA.FTZ R8, R15, -UR12, R8 ;  /* 0x8000000c0f087c23 */ /* 0x001fc60008010008 */
[----:B------:R-:W-:Y:S01]  /*3c10*/  F2FP.BF16.F32.PACK_AB R0, RZ, R13 ;  /* 0x0000000dff00723e */ /* 0x000fe200000010ff */
[----:B---3--:R-:W-:Y:S01]  /*3c20*/  FFMA.FTZ R25, R25, -UR12, R28 ;  /* 0x8000000c19197c23 */ /* 0x008fe2000801001c */
[----:B------:R-:W-:Y:S01]  /*3c30*/  F2FP.BF16.F32.PACK_AB R2, RZ, R8 ;  /* 0x00000008ff02723e */ /* 0x000fe200000010ff */
[--C-:B------:R-:W-:Y:S01]  /*3c40*/  IMAD.WIDE.U32 R8, R6, 0x2, R16.reuse ;  /* 0x0000000206087825 */ /* 0x100fe200078e0010 */
        /* <DEDUP_REMOVED lines=11> */
.L_x_8657:
[----:B------:R-:W-:Y:S05]  /*3d00*/  BSYNC.RECONVERGENT B0 ;  /* 0x0000000000007941 */ /* 0x000fea0003800200 */
.L_x_8656:
[----:B------:R-:W-:-:S13]  /*3d10*/  ISETP.GE.AND P0, PT, R6, UR8, PT ;  /* 0x0000000806007c0c */ /* 0x000fda000bf06270 */
[----:B------:R-:W-:Y:S05]  /*3d20*/  @P0 EXIT ;  /* 0x000000000000094d */ /* 0x000fea0003800000 */
.L_x_8659:
[----:B------:R-:W-:-:S06]  /*3d30*/  IMAD.WIDE R4, R6, 0x4, R18 ;  /* 0x0000000406047825 */ /* 0x000fcc00078e0212 */
[----:B------:R-:W3:Y:S01]  /*3d40*/  LDG.E R4, desc[UR10][R4.64] ;  /* 0x0000000a04047981 */ /* 0x000ee2000c1e1900 */
[----:B------:R-:W-:-:S06]  /*3d50*/  IMAD.WIDE R2, R6, 0x4, R26 ;  /* 0x0000000406027825 */ /* 0x000fcc00078e021a */
[----:B------:R-:W4:Y:S01]  /*3d60*/  LDG.E R2, desc[UR10][R2.64] ;  /* 0x0000000a02027981 */ /* 0x000f22000c1e1900 */
[----:B0-----:R-:W-:-:S04]  /*3d70*/  IMAD.WIDE R8, R6, 0x2, R16 ;  /* 0x0000000206087825 */ /* 0x001fc800078e0210 */
[----:B------:R-:W-:-:S05]  /*3d80*/  VIADD R6, R6, UR15 ;  /* 0x0000000f06067c36 */ /* 0x000fca0008000000 */
[----:B------:R-:W-:Y:S01]  /*3d90*/  ISETP.GE.AND P0, PT, R6, UR8, PT ;  /* 0x0000000806007c0c */ /* 0x000fe2000bf06270 */
[----:B---3--:R-:W-:-:S04]  /*3da0*/  FMUL.FTZ R0, R4, 1.4426950216293334961 ;  /* 0x3fb8aa3b04007820 */ /* 0x008fc80000410000 */
[----:B------:R-:W4:Y:S02]  /*3db0*/  MUFU.EX2 R7, R0 ;  /* 0x0000000000077308 */ /* 0x000f240000000800 */
[----:B----4-:R-:W-:-:S05]  /*3dc0*/  FFMA.FTZ R7, R7, -UR12, R2 ;  /* 0x8000000c07077c23 */ /* 0x010fca0008010002 */
[----:B------:R-:W-:-:S05]  /*3dd0*/  F2FP.BF16.F32.PACK_AB R7, RZ, R7 ;  /* 0x00000007ff07723e */ /* 0x000fca00000010ff */
[----:B------:R0:W-:Y:S01]  /*3de0*/  STG.E.U16 desc[UR10][R8.64], R7 ;  /* 0x0000000708007986 */ /* 0x0001e2000c10150a */
[----:B------:R-:W-:Y:S05]  /*3df0*/  @!P0 BRA `(.L_x_8659) ;  /* 0xfffffffc00cc8947 */ /* 0x000fea000383ffff */
[----:B------:R-:W-:Y:S05]  /*3e00*/  EXIT ;  /* 0x000000000000794d */ /* 0x000fea0003800000 */
.L_x_8655:
        /* <DEDUP_REMOVED lines=10> */
[----:B-1----:R-:W-:-:S06]  /*3eb0*/  IADD3 R4, PT, PT, R3, 0xffffffe, RZ ;  /* 0x0ffffffe03047810 */ /* 0x002fcc0007ffe0ff */
        /* <DEDUP_REMOVED lines=43> */
[----:B------:R-:W-:Y:S01]  /*4170*/  @P0 IADD3 R4, PT, PT, R4, -UR9, RZ ;  /* 0x8000000904040c10 */ /* 0x000fe2000fffe0ff */
[----:B------:R-:W-:Y:S01]  /*4180*/  @P0 VIADD R8, R8, 0x1 ;  /* 0x0000000108080836 */ /* 0x000fe20000000000 */
[----:B------:R-:W-:Y:S02]  /*4190*/  PLOP3.LUT P0, PT, PT, PT, UP0, 0x80, 0x8 ;  /* 0x000000000008781c */ /* 0x000fe40003f0f008 */
[----:B------:R-:W-:-:S13]  /*41a0*/  ISETP.GE.U32.AND P1, PT, R4, UR9, PT ;  /* 0x0000000904007c0c */ /* 0x000fda000bf26070 */
[----:B------:R-:W-:-:S05]  /*41b0*/  @P1 VIADD R8, R8, 0x1 ;  /* 0x0000000108081836 */ /* 0x000fca0000000000 */
[----:B------:R-:W-:Y:S01]  /*41c0*/  SEL R8, R8, UR13, P0 ;  /* 0x0000000d08087c07 */ /* 0x000fe20008000000 */
[----:B------:R-:W-:Y:S06]  /*41d0*/  BRA `(.L_x_8664) ;  /* 0x0000000000107947 */ /* 0x000fec0003800000 */
.L_x_8663:
[----:B------:R-:W-:Y:S02]  /*41e0*/  MOV R4, UR9 ;  /* 0x0000000900047c02 */ /* 0x000fe40008000f00 */
[----:B------:R-:W-:-:S07]  /*41f0*/  MOV R8, 0x4210 ;  /* 0x0000421000087802 */ /* 0x000fce0000000f00 */
[----:B------:R-:W-:Y:S05]  /*4200*/  CALL.REL.NOINC `($__internal_49_$__cuda_sm20_div_u64) ;  /* 0x0000001800807944 */ /* 0x000fea0003c00000 */
[----:B------:R-:W-:-:S07]  /*4210*/  IMAD.MOV.U32 R8, RZ, RZ, R4 ;  /* 0x000000ffff087224 */ /* 0x000fce00078e0004 */
.L_x_8664:
[----:B------:R-:W-:Y:S05]  /*4220*/  BSYNC.RECONVERGENT B1 ;  /* 0x0000000000017941 */ /* 0x000fea0003800200 */
.L_x_8662:
        /* <DEDUP_REMOVED lines=9> */
[C---:B------:R-:W-:Y:S01]  /*42c0*/  IMAD.SHL.U32 R5, R6.reuse, 0x4, RZ ;  /* 0x0000000406057824 */ /* 0x040fe200078e00ff */
[----:B------:R-:W-:Y:S01]  /*42d0*/  SHF.L.U64.HI R7, R6, 0x2, R23 ;  /* 0x0000000206077819 */ /* 0x000fe20000010217 */
[----:B------:R-:W-:-:S03]  /*42e0*/  IMAD.U32 R31, RZ, RZ, UR15 ;  /* 0x0000000fff1f7e24 */ /* 0x000fc6000f8e00ff */
[----:B------:R-:W-:-:S04]  /*42f0*/  IADD3 R8, P0, PT, R18, R5, RZ ;  /* 0x0000000512087210 */ /* 0x000fc80007f1e0ff */
[----:B------:R-:W-:Y:S01]  /*4300*/  IADD3.X R9, PT, PT, R19, R7, RZ, P0, !PT ;  /* 0x0000000713097210 */ /* 0x000fe200007fe4ff */
[----:B------:R-:W-:Y:S02]  /*4310*/  IMAD.U32 R19, RZ, RZ, UR15 ;  /* 0x0000000fff137e24 */ /* 0x000fe4000f8e00ff */
[----:B------:R-:W-:Y:S01]  /*4320*/  IMAD.WIDE R30, R31, 0x4, R8 ;  /* 0x000000041f1e7825 */ /* 0x000fe200078e0208 */
[----:B------:R-:W-:Y:S01]  /*4330*/  IADD3 R4, P0, PT, R26, R5, RZ ;  /* 0x000000051a047210 */ /* 0x000fe20007f1e0ff */
[----:B------:R0:W2:Y:S02]  /*4340*/  LDG.E R14, desc[UR10][R8.64] ;  /* 0x0000000a080e7981 */ /* 0x0000a4000c1e1900 */
[----:B------:R-:W-:Y:S02]  /*4350*/  IMAD.U32 R33, RZ, RZ, UR15 ;  /* 0x0000000fff217e24 */ /* 0x000fe4000f8e00ff */
[----:B------:R-:W-:Y:S01]  /*4360*/  IMAD.WIDE R18, R19, 0x4, R30 ;  /* 0x0000000413127825 */ /* 0x000fe200078e021e */
[----:B------:R-:W-:Y:S01]  /*4370*/  IADD3.X R5, PT, PT, R27, R7, RZ, P0, !PT ;  /* 0x000000071b057210 */ /* 0x000fe200007fe4ff */
[----:B------:R-:W3:Y:S02]  /*4380*/  LDG.E R30, desc[UR10][R30.64] ;  /* 0x0000000a1e1e7981 */ /* 0x000ee4000c1e1900 */
[----:B------:R-:W-:-:S02]  /*4390*/  IMAD.U32 R13, RZ, RZ, UR15 ;  /* 0x0000000fff0d7e24 */ /* 0x000fc4000f8e00ff */
[----:B------:R-:W-:Y:S01]  /*43a0*/  IMAD.WIDE R32, R33, 0x4, R18 ;  /* 0x0000000421207825 */ /* 0x000fe200078e0212 */
[----:B------:R1:W4:Y:S03]  /*43b0*/  LDG.E R7, desc[UR10][R4.64] ;  /* 0x0000000a04077981 */ /* 0x000326000c1e1900 */
[----:B------:R-:W-:Y:S01]  /*43c0*/  IMAD.WIDE R12, R13, 0x4, R4 ;  /* 0x000000040d0c7825 */ /* 0x000fe200078e0204 */
[----:B------:R-:W5:Y:S03]  /*43d0*/  LDG.E R20, desc[UR10][R32.64] ;  /* 0x0000000a20147981 */ /* 0x000f66000c1e1900 */
[----:B0-----:R-:W-:Y:S01]  /*43e0*/  IMAD.U32 R9, RZ, RZ, UR15 ;  /* 0x0000000fff097e24 */ /* 0x001fe2000f8e00ff */
[----:B------:R-:W4:Y:S01]  /*43f0*/  LDG.E R18, desc[UR10][R18.64] ;  /* 0x0000000a12127981 */ /* 0x000f22000c1e1900 */
[----:B------:R-:W-:-:S02]  /*4400*/  IMAD.U32 R11, RZ, RZ, UR15 ;  /* 0x0000000fff0b7e24 */ /* 0x000fc4000f8e00ff */
[----:B------:R-:W-:Y:S02]  /*4410*/  IMAD.WIDE R8, R9, 0x4, R12 ;  /* 0x0000000409087825 */ /* 0x000fe400078e020c */
[----:B------:R-:W4:Y:S02]  /*4420*/  LDG.E R12, desc[UR10][R12.64] ;  /* 0x0000000a0c0c7981 */ /* 0x000f24000c1e1900 */
[----:B------:R-:W-:Y:S02]  /*4430*/  IMAD.WIDE R10, R11, 0x4, R8 ;  /* 0x000000040b0a7825 */ /* 0x000fe400078e0208 */
[----:B------:R0:W4:Y:S04]  /*4440*/  LDG.E R26, desc[UR10][R8.64] ;  /* 0x0000000a081a7981 */ /* 0x000128000c1e1900 */
[----:B------:R0:W4:Y:S01]  /*4450*/  LDG.E R10, desc[UR10][R10.64] ;  /* 0x0000000a0a0a7981 */ /* 0x000122000c1e1900 */
[----:B-1----:R-:W-:-:S04]  /*4460*/  LEA R4, P0, R6, R16, 0x1 ;  /* 0x0000001006047211 */ /* 0x002fc800078008ff */
[----:B------:R-:W-:Y:S02]  /*4470*/  LEA.HI.X R5, R6, R17, R23, 0x1, P0 ;  /* 0x0000001106057211 */ /* 0x000fe400000f0c17 */
[----:B0-----:R-:W-:Y:S01]  /*4480*/  MOV R9, UR15 ;  /* 0x0000000f00097c02 */ /* 0x001fe20008000f00 */
[----:B------:R-:W-:-:S04]  /*4490*/  IMAD.U32 R11, RZ, RZ, UR15 ;  /* 0x0000000fff0b7e24 */ /* 0x000fc8000f8e00ff */
[----:B------:R-:W-:-:S04]  /*44a0*/  IMAD.WIDE R8, R9, 0x2, R4 ;  /* 0x0000000209087825 */ /* 0x000fc800078e0204 */
[----:B------:R-:W-:Y:S01]  /*44b0*/  IMAD.U32 R17, RZ, RZ, UR15 ;  /* 0x0000000fff117e24 */ /* 0x000fe2000f8e00ff */
[----:B------:R-:W-:Y:S01]  /*44c0*/  MOV R23, R3 ;  /* 0x0000000300177202 */ /* 0x000fe20000000f00 */
[----:B--2---:R-:W-:Y:S01]  /*44d0*/  FMUL.FTZ R14, R14, 1.4426950216293334961 ;  /* 0x3fb8aa3b0e0e7820 */ /* 0x004fe20000410000 */
[----:B---3--:R-:W-:-:S05]  /*44e0*/  FMUL.FTZ R30, R30, 1.4426950216293334961 ;  /* 0x3fb8aa3b1e1e7820 */ /* 0x008fca0000410000 */
[----:B------:R-:W-:Y:S04]  /*44f0*/  MUFU.EX2 R14, R14 ;  /* 0x0000000e000e7308 */ /* 0x000fe80000000800 */
[----:B------:R-:W0:Y:S01]  /*4500*/  MUFU.EX2 R19, R30 ;  /* 0x0000001e00137308 */ /* 0x000e220000000800 */
[----:B-----5:R-:W-:Y:S01]  /*4510*/  FMUL.FTZ R20, R20, 1.4426950216293334961 ;  /* 0x3fb8aa3b14147820 */ /* 0x020fe20000410000 */
[----:B----4-:R-:W-:-:S03]  /*4520*/  FMUL.FTZ R18, R18, 1.4426950216293334961 ;  /* 0x3fb8aa3b12127820 */ /* 0x010fc60000410000 */
[----:B------:R-:W1:Y:S04]  /*4530*/  MUFU.EX2 R13, R20 ;  /* 0x00000014000d7308 */ /* 0x000e680000000800 */
[----:B------:R-:W2:Y:S01]  /*4540*/  MUFU.EX2 R27, R18 ;  /* 0x00000012001b7308 */ /* 0x000ea20000000800 */
[----:B0-----:R-:W-:Y:S01]  /*4550*/  FFMA.FTZ R12, R19, -UR12, R12 ;  /* 0x8000000c130c7c23 */ /* 0x001fe2000801000c */
[----:B------:R-:W-:-:S04]  /*4560*/  FFMA.FTZ R7, R14, -UR12, R7 ;  /* 0x8000000c0e077c23 */ /* 0x000fc80008010007 */
[----:B------:R-:W-:Y:S01]  /*4570*/  F2FP.BF16.F32.PACK_AB R6, RZ, R12 ;  /* 0x0000000cff06723e */ /* 0x000fe200000010ff */
[----:B-1----:R-:W-:Y:S01]  /*4580*/  FFMA.FTZ R13, R13, -UR12, R10 ;  /* 0x8000000c0d0d7c23 */ /* 0x002fe2000801000a */
[----:B------:R-:W-:-:S04]  /*4590*/  IMAD.WIDE R10, R11, 0x2, R8 ;  /* 0x000000020b0a7825 */ /* 0x000fc800078e0208 */
[----:B--2---:R-:W-:Y:S01]  /*45a0*/  FFMA.FTZ R26, R27, -UR12, R26 ;  /* 0x8000000c1b1a7c23 */ /* 0x004fe2000801001a */
[----:B------:R-:W-:Y:S02]  /*45b0*/  F2FP.BF16.F32.PACK_AB R7, RZ, R7 ;  /* 0x00000007ff07723e */ /* 0x000fe400000010ff */
[----:B------:R-:W-:Y:S02]  /*45c0*/  PRMT R16, R6, 0x7610, R16 ;  /* 0x0000761006107816 */ /* 0x000fe40000000010 */
[----:B------:R-:W-:Y:S02]  /*45d0*/  F2FP.BF16.F32.PACK_AB R26, RZ, R26 ;  /* 0x0000001aff1a723e */ /* 0x000fe400000010ff */
[----:B------:R-:W-:Y:S01]  /*45e0*/  F2FP.BF16.F32.PACK_AB R14, RZ, R13 ;  /* 0x0000000dff0e723e */ /* 0x000fe200000010ff */
[----:B------:R-:W-:Y:S01]  /*45f0*/  IMAD.WIDE R12, R17, 0x2, R10 ;  /* 0x00000002110c7825 */ /* 0x000fe200078e020a */
[----:B------:R0:W-:Y:S04]  /*4600*/  STG.E.U16 desc[UR10][R4.64], R7 ;  /* 0x0000000704007986 */ /* 0x0001e8000c10150a */
[----:B------:R0:W-:Y:S04]  /*4610*/  STG.E.U16 desc[UR10][R8.64], R16 ;  /* 0x0000001008007986 */ /* 0x0001e8000c10150a */
[----:B------:R0:W-:Y:S04]  /*4620*/  STG.E.U16 desc[UR10][R10.64], R26 ;  /* 0x0000001a0a007986 */ /* 0x0001e8000c10150a */
[----:B------:R0:W-:Y:S01]  /*4630*/  STG.E.U16 desc[UR10][R12.64], R14 ;  /* 0x0000000e0c007986 */ /* 0x0001e2000c10150a */
[----:B------:R-:W-:-:S07]  /*4640*/  IMAD.MOV.U32 R6, RZ, RZ, R28 ;  /* 0x000000ffff067224 */ /* 0x000fce00078e001c */
.L_x_8666:
[----:B------:R-:W-:Y:S05]  /*4650*/  BSYNC.RECONVERGENT B1 ;  /* 0x0000000000017941 */ /* 0x000fea0003800200 */
.L_x_8665:
[----:B------:R-:W-:Y:S05]  /*4660*/  @!P1 BRA `(.L_x_8661) ;  /* 0x00000008000c9947 */ /* 0x000fea0003800000 */
[----:B------:R-:W1:Y:S01]  /*4670*/  LDCU.64 UR16, c[0x0][0x380] ;  /* 0x00007000ff1077ac */ /* 0x000e620008000a00 */
[C---:B0-----:R-:W-:Y:S01]  /*4680*/  LEA R10, P0, R6.reuse, R21, 0x1 ;  /* 0x00000015060a7211 */ /* 0x041fe200078008ff */
[C---:B------:R-:W-:Y:S01]  /*4690*/  IMAD.SHL.U32 R3, R6.reuse, 0x4, RZ ;  /* 0x0000000406037824 */ /* 0x040fe200078e00ff */
[C-C-:B------:R-:W-:Y:S01]  /*46a0*/  SHF.L.U64.HI R5, R6.reuse, 0x2, R23.reuse ;  /* 0x0000000206057819 */ /* 0x140fe20000010217 */
[----:B------:R-:W-:Y:S01]  /*46b0*/  IMAD.MOV.U32 R28, RZ, RZ, R6 ;  /* 0x000000ffff1c7224 */ /* 0x000fe200078e0006 */
[--C-:B------:R-:W-:Y:S02]  /*46c0*/  LEA.HI.X R7, R6, R2, R23.reuse, 0x1, P0 ;  /* 0x0000000206077211 */ /* 0x100fe400000f0c17 */
[----:B------:R-:W-:Y:S01]  /*46d0*/  LEA R14, P0, R24, R3, 0x2 ;  /* 0x00000003180e7211 */ /* 0x000fe200078010ff */
[----:B------:R-:W-:-:S03]  /*46e0*/  IMAD.MOV.U32 R3, RZ, RZ, R23 ;  /* 0x000000ffff037224 */ /* 0x000fc600078e0017 */
[----:B------:R-:W-:Y:S02]  /*46f0*/  LEA.HI.X R23, R24, R5, R0, 0x2, P0 ;  /* 0x0000000518177211 */ /* 0x000fe400000f1400 */
[----:B-1----:R-:W-:-:S04]  /*4700*/  IADD3 R10, P1, PT, R10, UR16, RZ ;  /* 0x000000100a0a7c10 */ /* 0x002fc8000ff3e0ff */
[----:B------:R-:W-:-:S09]  /*4710*/  IADD3.X R7, PT, PT, R7, UR17, RZ, P1, !PT ;  /* 0x0000001107077c10 */ /* 0x000fd20008ffe4ff */
.L_x_8667:
[----:B------:R-:W-:-:S04]  /*4720*/  IADD3 R4, P0, PT, R14, UR18, RZ ;  /* 0x000000120e047c10 */ /* 0x000fc8000ff1e0ff */
[----:B------:R-:W-:Y:S02]  /*4730*/  IADD3.X R5, PT, PT, R23, UR19, RZ, P0, !PT ;  /* 0x0000001317057c10 */ /* 0x000fe400087fe4ff */
[----:B------:R-:W-:-:S03]  /*4740*/  IADD3 R30, P0, PT, R4, UR9, RZ ;  /* 0x00000009041e7c10 */ /* 0x000fc6000ff1e0ff */
[----:B------:R0:W2:Y:S01]  /*4750*/  LDG.E R20, desc[UR10][R4.64] ;  /* 0x0000000a04147981 */ /* 0x0000a2000c1e1900 */
[----:B------:R-:W-:Y:S02]  /*4760*/  IADD3.X R31, PT, PT, RZ, R5, RZ, P0, !PT ;  /* 0x00000005ff1f7210 */ /* 0x000fe400007fe4ff */
[----:B------:R-:W-:-:S03]  /*4770*/  IADD3 R18, P0, PT, R30, UR9, RZ ;  /* 0x000000091e127c10 */ /* 0x000fc6000ff1e0ff */
[----:B------:R-:W3:Y:S01]  /*4780*/  LDG.E R30, desc[UR10][R30.64] ;  /* 0x0000000a1e1e7981 */ /* 0x000ee2000c1e1900 */
[----:B------:R-:W-:Y:S01]  /*4790*/  IADD3 R8, P1, PT, R18, UR9, RZ ;  /* 0x0000000912087c10 */ /* 0x000fe2000ff3e0ff */
[----:B------:R-:W-:Y:S01]  /*47a0*/  IMAD.X R19, RZ, RZ, R31, P0 ;  /* 0x000000ffff137224 */ /* 0x000fe200000e061f */
[----:B------:R-:W-:-:S03]  /*47b0*/  IADD3 R26, P0, PT, R14, UR20, RZ ;  /* 0x000000140e1a7c10 */ /* 0x000fc6000ff1e0ff */
[----:B------:R-:W-:Y:S01]  /*47c0*/  IMAD.X R9, RZ, RZ, R19, P1 ;  /* 0x000000ffff097224 */ /* 0x000fe200008e0613 */
[----:B------:R-:W-:Y:S01]  /*47d0*/  IADD3.X R27, PT, PT, R23, UR21, RZ, P0, !PT ;  /* 0x00000015171b7c10 */ /* 0x000fe200087fe4ff */
[----:B------:R-:W4:Y:S01]  /*47e0*/  LDG.E R18, desc[UR10][R18.64] ;  /* 0x0000000a12127981 */ /* 0x000f22000c1e1900 */
[----:B------:R-:W-:-:S03]  /*47f0*/  IADD3 R12, P0, PT, R26, UR9, RZ ;  /* 0x000000091a0c7c10 */ /* 0x000fc6000ff1e0ff */
[----:B------:R1:W5:Y:S02]  /*4800*/  LDG.E R29, desc[UR10][R8.64] ;  /* 0x0000000a081d7981 */ /* 0x000364000c1e1900 */
[----:B------:R-:W-:Y:S01]  /*4810*/  IMAD.X R13, RZ, RZ, R27, P0 ;  /* 0x000000ffff0d7224 */ /* 0x000fe200000e061b */
[----:B------:R-:W-:Y:S01]  /*4820*/  IADD3 R16, P0, PT, R12, UR9, RZ ;  /* 0x000000090c107c10 */ /* 0x000fe2000ff1e0ff */
[----:B------:R3:W5:Y:S03]  /*4830*/  LDG.E R6, desc[UR10][R26.64] ;  /* 0x0000000a1a067981 */ /* 0x000766000c1e1900 */
[----:B------:R-:W-:Y:S01]  /*4840*/  IADD3.X R17, PT, PT, RZ, R13, RZ, P0, !PT ;  /* 0x0000000dff117210 */ /* 0x000fe200007fe4ff */
[----:B------:R5:W5:Y:S01]  /*4850*/  LDG.E R12, desc[UR10][R12.64] ;  /* 0x0000000a0c0c7981 */ /* 0x000b62000c1e1900 */
[----:B0-----:R-:W-:-:S03]  /*4860*/  IADD3 R4, P0, PT, R16, UR9, RZ ;  /* 0x0000000910047c10 */ /* 0x001fc6000ff1e0ff */
[----:B------:R-:W5:Y:S02]  /*4870*/  LDG.E R16, desc[UR10][R16.64] ;  /* 0x0000000a10107981 */ /* 0x000f64000c1e1900 */
[----:B------:R-:W-:-:S05]  /*4880*/  IMAD.X R5, RZ, RZ, R17, P0 ;  /* 0x000000ffff057224 */ /* 0x000fca00000e0611 */
[----:B------:R-:W5:Y:S01]  /*4890*/  LDG.E R11, desc[UR10][R4.64] ;  /* 0x0000000a040b7981 */ /* 0x000f62000c1e1900 */
[----:B-1----:R-:W-:-:S05]  /*48a0*/  IADD3 R8, P0, PT, R8, UR9, RZ ;  /* 0x0000000908087c10 */ /* 0x002fca000ff1e0ff */
[----:B------:R-:W-:Y:S02]  /*48b0*/  IMAD.X R9, RZ, RZ, R9, P0 ;  /* 0x000000ffff097224 */ /* 0x000fe400000e0609 */
[----:B--2---:R-:W-:-:S04]  /*48c0*/  FMUL.FTZ R20, R20, 1.4426950216293334961 ;  /* 0x3fb8aa3b14147820 */ /* 0x004fc80000410000 */
[----:B------:R-:W0:Y:S01]  /*48d0*/  MUFU.EX2 R19, R20 ;  /* 0x0000001400137308 */ /* 0x000e220000000800 */
[----:B---3--:R-:W-:-:S04]  /*48e0*/  FMUL.FTZ R30, R30, 1.4426950216293334961 ;  /* 0x3fb8aa3b1e1e7820 */ /* 0x008fc80000410000 */
[----:B------:R-:W1:Y:S01]  /*48f0*/  MUFU.EX2 R27, R30 ;  /* 0x0000001e001b7308 */ /* 0x000e620000000800 */
[----:B----4-:R-:W-:Y:S01]  /*4900*/  FMUL.FTZ R26, R18, 1.4426950216293334961 ;  /* 0x3fb8aa3b121a7820 */ /* 0x010fe20000410000 */
[----:B-----5:R-:W-:-:S03]  /*4910*/  FMUL.FTZ R29, R29, 1.4426950216293334961 ;  /* 0x3fb8aa3b1d1d7820 */ /* 0x020fc60000410000 */
[----:B------:R-:W2:Y:S01]  /*4920*/  MUFU.EX2 R31, R26 ;  /* 0x0000001a001f7308 */ /* 0x000ea20000000800 */
[----:B0-----:R-:W-:-:S03]  /*4930*/  FFMA.FTZ R6, R19, -UR12, R6 ;  /* 0x8000000c13067c23 */ /* 0x001fc60008010006 */
[----:B------:R-:W0:Y:S01]  /*4940*/  MUFU.EX2 R32, R29 ;  /* 0x0000001d00207308 */ /* 0x000e220000000800 */
[----:B------:R-:W-:Y:S01]  /*4950*/  IMAD.U32 R19, RZ, RZ, UR15 ;  /* 0x0000000fff137e24 */ /* 0x000fe2000f8e00ff */
[----:B------:R-:W-:Y:S01]  /*4960*/  F2FP.BF16.F32.PACK_AB R13, RZ, R6 ;  /* 0x00000006ff0d723e */ /* 0x000fe200000010ff */
[----:B------:R-:W-:Y:S02]  /*4970*/  IMAD.MOV.U32 R6, RZ, RZ, R10 ;  /* 0x000000ffff067224 */ /* 0x000fe400078e000a */
[----:B-1----:R-:W-:Y:S01]  /*4980*/  FFMA.FTZ R12, R27, -UR12, R12 ;  /* 0x8000000c1b0c7c23 */ /* 0x002fe2000801000c */
[----:B------:R-:W-:Y:S01]  /*4990*/  MOV R27, UR15 ;  /* 0x0000000f001b7c02 */ /* 0x000fe20008000f00 */
[----:B------:R-:W-:-:S04]  /*49a0*/  IMAD.WIDE.U32 R18, R19, 0x2, R6 ;  /* 0x0000000213127825 */ /* 0x000fc800078e0006 */
[----:B--2---:R-:W-:Y:S01]  /*49b0*/  FFMA.FTZ R16, R31, -UR12, R16 ;  /* 0x8000000c1f107c23 */ /* 0x004fe20008010010 */
[----:B------:R-:W-:Y:S01]  /*49c0*/  PRMT R17, R13, 0x7610, R17 ;  /* 0x000076100d117816 */ /* 0x000fe20000000011 */
[----:B0-----:R-:W-:Y:S01]  /*49d0*/  FFMA.FTZ R32, R32, -UR12, R11 ;  /* 0x8000000c20207c23 */ /* 0x001fe2000801000b */
[----:B------:R-:W-:Y:S01]  /*49e0*/  F2FP.BF16.F32.PACK_AB R11, RZ, R12 ;  /* 0x0000000cff0b723e */ /* 0x000fe200000010ff */
[----:B------:R-:W-:Y:S01]  /*49f0*/  IMAD.WIDE.U32 R26, R27, 0x2, R18 ;  /* 0x000000021b1a7825 */ /* 0x000fe200078e0012 */
[----:B------:R-:W-:Y:S02]  /*4a00*/  F2FP.BF16.F32.PACK_AB R16, RZ, R16 ;  /* 0x00000010ff10723e */ /* 0x000fe400000010ff */
[----:B------:R-:W-:Y:S01]  /*4a10*/  IADD3 R10, P0, PT, R8, UR9, RZ ;  /* 0x00000009080a7c10 */ /* 0x000fe2000ff1e0ff */
[----:B------:R-:W-:Y:S01]  /*4a20*/  IMAD.U32 R13, RZ, RZ, UR15 ;  /* 0x0000000fff0d7e24 */ /* 0x000fe2000f8e00ff */
[----:B------:R0:W-:Y:S01]  /*4a30*/  STG.E.U16 desc[UR10][R6.64], R17 ;  /* 0x0000001106007986 */ /* 0x0001e2000c10150a */
[----:B------:R-:W-:-:S02]  /*4a40*/  PRMT R29, R11, 0x7610, R29 ;  /* 0x000076100b1d7816 */ /* 0x000fc4000000001d */
[----:B------:R-:W-:Y:S01]  /*4a50*/  F2FP.BF16.F32.PACK_AB R32, RZ, R32 ;  /* 0x00000020ff20723e */ /* 0x000fe200000010ff */
[----:B------:R-:W-:Y:S02]  /*4a60*/  IMAD.WIDE.U32 R12, R13, 0x2, R26 ;  /* 0x000000020d0c7825 */ /* 0x000fe400078e001a */
[----:B------:R-:W-:Y:S02]  /*4a70*/  STG.E.U16 desc[UR10][R18.64], R29 ;  /* 0x0000001d12007986 */ /* 0x000fe4000c10150a */
[----:B------:R-:W-:Y:S01]  /*4a80*/  IMAD.X R11, RZ, RZ, R9, P0 ;  /* 0x000000ffff0b7224 */ /* 0x000fe200000e0609 */
[----:B0-----:R-:W-:Y:S02]  /*4a90*/  PRMT R17, R16, 0x7610, R17 ;  /* 0x0000761010117816 */ /* 0x001fe40000000011 */
[----:B------:R-:W-:-:S03]  /*4aa0*/  IADD3 R16, P0, PT, R10, UR9, RZ ;  /* 0x000000090a107c10 */ /* 0x000fc6000ff1e0ff */
[----:B------:R0:W-:Y:S01]  /*4ab0*/  STG.E.U16 desc[UR10][R26.64], R17 ;  /* 0x000000111a007986 */ /* 0x0001e2000c10150a */
[----:B------:R-:W-:-:S03]  /*4ac0*/  IADD3 R30, P1, PT, R16, UR9, RZ ;  /* 0x00000009101e7c10 */ /* 0x000fc6000ff3e0ff */
[----:B------:R1:W-:Y:S04]  /*4ad0*/  STG.E.U16 desc[UR10][R12.64], R32 ;  /* 0x000000200c007986 */ /* 0x0003e8000c10150a */
[----:B------:R2:W3:Y:S01]  /*4ae0*/  LDG.E R20, desc[UR10][R8.64] ;  /* 0x0000000a08147981 */ /* 0x0004e2000c1e1900 */
[----:B0-----:R-:W-:-:S03]  /*4af0*/  IADD3.X R17, PT, PT, RZ, R11, RZ, P0, !PT ;  /* 0x0000000bff117210 */ /* 0x001fc600007fe4ff */
[----:B------:R0:W4:Y:S01]  /*4b00*/  LDG.E R10, desc[UR10][R10.64] ;  /* 0x0000000a0a0a7981 */ /* 0x000122000c1e1900 */
[----:B------:R-:W-:-:S03]  /*4b10*/  IADD3 R4, P0, PT, R4, UR9, RZ ;  /* 0x0000000904047c10 */ /* 0x000fc6000ff1e0ff */
[----:B------:R-:W5:Y:S01]  /*4b20*/  LDG.E R16, desc[UR10][R16.64] ;  /* 0x0000000a10107981 */ /* 0x000f62000c1e1900 */
[----:B------:R-:W-:Y:S02]  /*4b30*/  IMAD.X R31, RZ, RZ, R17, P1 ;  /* 0x000000ffff1f7224 */ /* 0x000fe400008e0611 */
[----:B------:R-:W-:Y:S01]  /*4b40*/  IMAD.X R5, RZ, RZ, R5, P0 ;  /* 0x000000ffff057224 */ /* 0x000fe200000e0605 */
[----:B------:R-:W-:Y:S02]  /*4b50*/  IADD3 R18, P0, PT, R4, UR9, RZ ;  /* 0x0000000904127c10 */ /* 0x000fe4000ff1e0ff */
[----:B------:R-:W5:Y:S03]  /*4b60*/  LDG.E R30, desc[UR10][R30.64] ;  /* 0x0000000a1e1e7981 */ /* 0x000f66000c1e1900 */
[----:B------:R-:W-:Y:S01]  /*4b70*/  IMAD.X R19, RZ, RZ, R5, P0 ;  /* 0x000000ffff137224 */ /* 0x000fe200000e0605 */
[----:B------:R-:W-:Y:S01]  /*4b80*/  IADD3 R26, P0, PT, R18, UR9, RZ ;  /* 0x00000009121a7c10 */ /* 0x000fe2000ff1e0ff */
[----:B------:R5:W5:Y:S03]  /*4b90*/  LDG.E R4, desc[UR10][R4.64] ;  /* 0x0000000a04047981 */ /* 0x000b66000c1e1900 */
[----:B------:R-:W-:Y:S01]  /*4ba0*/  IADD3.X R27, PT, PT, RZ, R19, RZ, P0, !PT ;  /* 0x00000013ff1b7210 */ /* 0x000fe200007fe4ff */
[----:B------:R5:W5:Y:S01]  /*4bb0*/  LDG.E R18, desc[UR10][R18.64] ;  /* 0x0000000a12127981 */ /* 0x000b62000c1e1900 */
[----:B--2---:R-:W-:-:S03]  /*4bc0*/  IADD3 R8, P0, PT, R26, UR9, RZ ;  /* 0x000000091a087c10 */ /* 0x004fc6000ff1e0ff */
[----:B------:R-:W2:Y:S02]  /*4bd0*/  LDG.E R26, desc[UR10][R26.64] ;  /* 0x0000000a1a1a7981 */ /* 0x000ea4000c1e1900 */
[----:B------:R-:W-:-:S05]  /*4be0*/  IMAD.X R9, RZ, RZ, R27, P0 ;  /* 0x000000ffff097224 */ /* 0x000fca00000e061b */
[----:B------:R5:W2:Y:S01]  /*4bf0*/  LDG.E R8, desc[UR10][R8.64] ;  /* 0x0000000a08087981 */ /* 0x000aa2000c1e1900 */
[----:B------:R-:W-:-:S04]  /*4c00*/  IMAD.U32 R29, RZ, RZ, UR15 ;  /* 0x0000000fff1d7e24 */ /* 0x000fc8000f8e00ff */
[----:B-1----:R-:W-:Y:S01]  /*4c10*/  IMAD.WIDE.U32 R12, R29, 0x2, R12 ;  /* 0x000000021d0c7825 */ /* 0x002fe200078e000c */
[----:B------:R-:W-:-:S03]  /*4c20*/  MOV R29, R3 ;  /* 0x00000003001d7202 */ /* 0x000fc60000000f00 */
[----:B------:R-:W-:-:S04]  /*4c30*/  IMAD.U32 R3, RZ, RZ, UR15 ;  /* 0x0000000fff037e24 */ /* 0x000fc8000f8e00ff */
[----:B------:R-:W-:-:S04]  /*4c40*/  IMAD.WIDE.U32 R6, R3, 0x10, R6 ;  /* 0x0000001003067825 */ /* 0x000fc800078e0006 */
[----:B---3--:R-:W-:-:S04]  /*4c50*/  FMUL.FTZ R20, R20, 1.4426950216293334961 ;  /* 0x3fb8aa3b14147820 */ /* 0x008fc80000410000 */
[----:B0-----:R-:W0:Y:S01]  /*4c60*/  MUFU.EX2 R11, R20 ;  /* 0x00000014000b7308 */ /* 0x001e220000000800 */
[----:B----4-:R-:W-:Y:S01]  /*4c70*/  FMUL.FTZ R10, R10, 1.4426950216293334961 ;  /* 0x3fb8aa3b0a0a7820 */ /* 0x010fe20000410000 */
[----:B-----5:R-:W-:-:S03]  /*4c80*/  FMUL.FTZ R16, R16, 1.4426950216293334961 ;  /* 0x3fb8aa3b10107820 */ /* 0x020fc60000410000 */
[----:B------:R-:W1:Y:S04]  /*4c90*/  MUFU.EX2 R17, R10 ;  /* 0x0000000a00117308 */ /* 0x000e680000000800 */
[----:B------:R-:W2:Y:S01]  /*4ca0*/  MUFU.EX2 R5, R16 ;  /* 0x0000001000057308 */ /* 0x000ea20000000800 */
[----:B------:R-:W-:-:S04]  /*4cb0*/  FMUL.FTZ R30, R30, 1.4426950216293334961 ;  /* 0x3fb8aa3b1e1e7820 */ /* 0x000fc80000410000 */
[----:B------:R-:W3:Y:S01]  /*4cc0*/  MUFU.EX2 R19, R30 ;  /* 0x0000001e00137308 */ /* 0x000ee20000000800 */
[----:B0-----:R-:W-:Y:S01]  /*4cd0*/  FFMA.FTZ R4, R11, -UR12, R4 ;  /* 0x8000000c0b047c23 */ /* 0x001fe20008010004 */
[----:B------:R-:W-:-:S04]  /*4ce0*/  IMAD.U32 R11, RZ, RZ, UR15 ;  /* 0x0000000fff0b7e24 */ /* 0x000fc8000f8e00ff */
[----:B------:R-:W-:Y:S01]  /*4cf0*/  F2FP.BF16.F32.PACK_AB R9, RZ, R4 ;  /* 0x00000004ff09723e */ /* 0x000fe200000010ff */
[----:B-1----:R-:W-:Y:S01]  /*4d00*/  FFMA.FTZ R17, R17, -UR12, R18 ;  /* 0x8000000c11117c23 */ /* 0x002fe20008010012 */
[----:B--2---:R-:W-:Y:S01]  /*4d10*/  FFMA.FTZ R26, R5, -UR12, R26 ;  /* 0x8000000c051a7c23 */ /* 0x004fe2000801001a */
[----:B------:R-:W-:Y:S01]  /*4d20*/  IMAD.WIDE.U32 R4, R11, 0x2, R12 ;  /* 0x000000020b047825 */ /* 0x000fe200078e000c */
[----:B------:R-:W-:Y:S02]  /*4d30*/  PRMT R10, R9, 0x7610, R10 ;  /* 0x00007610090a7816 */ /* 0x000fe4000000000a */
[----:B------:R-:W-:Y:S01]  /*4d40*/  F2FP.BF16.F32.PACK_AB R17, RZ, R17 ;  /* 0x00000011ff11723e */ /* 0x000fe200000010ff */
[----:B---3--:R-:W-:Y:S01]  /*4d50*/  FFMA.FTZ R19, R19, -UR12, R8 ;  /* 0x8000000c13137c23 */ /* 0x008fe20008010008 */
[----:B------:R-:W-:Y:S02]  /*4d60*/  IMAD.WIDE.U32 R8, R11, 0x2, R4 ;  /* 0x000000020b087825 */ /* 0x000fe400078e0004 */
[----:B------:R-:W-:-:S02]  /*4d70*/  PRMT R18, R17, 0x7610, R18 ;  /* 0x0000761011127816 */ /* 0x000fc40000000012 */
[----:B------:R-:W-:Y:S01]  /*4d80*/  F2FP.BF16.F32.PACK_AB R26, RZ, R26 ;  /* 0x0000001aff1a723e */ /* 0x000fe200000010ff */
[C---:B------:R-:W-:Y:S01]  /*4d90*/  IMAD.WIDE.U32 R28, R11.reuse, 0x8, R28 ;  /* 0x000000080b1c7825 */ /* 0x040fe200078e001c */
[----:B------:R-:W-:Y:S01]  /*4da0*/  F2FP.BF16.F32.PACK_AB R19, RZ, R19 ;  /* 0x00000013ff13723e */ /* 0x000fe200000010ff */
[----:B------:R-:W-:Y:S02]  /*4db0*/  STG.E.U16 desc[UR10][R12.64], R10 ;  /* 0x0000000a0c007986 */ /* 0x000fe4000c10150a */
[----:B------:R-:W-:Y:S02]  /*4dc0*/  IMAD.WIDE.U32 R16, R11, 0x2, R8 ;  /* 0x000000020b107825 */ /* 0x000fe400078e0008 */
[----:B------:R0:W-:Y:S01]  /*4dd0*/  STG.E.U16 desc[UR10][R4.64], R18 ;  /* 0x0000001204007986 */ /* 0x0001e2000c10150a */
[----:B------:R-:W-:-:S03]  /*4de0*/  ISETP.GE.U32.AND P0, PT, R28, UR4, PT ;  /* 0x000000041c007c0c */ /* 0x000fc6000bf06070 */
[----:B------:R1:W-:Y:S04]  /*4df0*/  STG.E.U16 desc[UR10][R8.64], R26 ;  /* 0x0000001a08007986 */ /* 0x0003e8000c10150a */
[----:B------:R1:W-:Y:S01]  /*4e00*/  STG.E.U16 desc[UR10][R16.64], R19 ;  /* 0x0000001310007986 */ /* 0x0003e2000c10150a */
[----:B------:R-:W-:Y:S01]  /*4e10*/  ISETP.GE.AND.EX P0, PT, R29, UR8, PT, P0 ;  /* 0x000000081d007c0c */ /* 0x000fe2000bf06300 */
[----:B0-----:R-:W-:Y:S02]  /*4e20*/  IMAD.MOV.U32 R4, RZ, RZ, R14 ;  /* 0x000000ffff047224 */ /* 0x001fe400078e000e */
[----:B------:R-:W-:Y:S02]  /*4e30*/  IMAD.MOV.U32 R5, RZ, RZ, R23 ;  /* 0x000000ffff057224 */ /* 0x000fe400078e0017 */
[----:B------:R-:W-:Y:S01]  /*4e40*/  IMAD.WIDE.U32 R4, R11, 0x20, R4 ;  /* 0x000000200b047825 */ /* 0x000fe200078e0004 */
[----:B------:R-:W-:-:S03]  /*4e50*/  MOV R10, R6 ;  /* 0x00000006000a7202 */ /* 0x000fc60000000f00 */
[----:B------:R-:W-:Y:S02]  /*4e60*/  IMAD.MOV.U32 R14, RZ, RZ, R4 ;  /* 0x000000ffff0e7224 */ /* 0x000fe400078e0004 */
[----:B------:R-:W-:Y:S02]  /*4e70*/  IMAD.MOV.U32 R23, RZ, RZ, R5 ;  /* 0x000000ffff177224 */ /* 0x000fe400078e0005 */
[----:B------:R-:W-:Y:S01]  /*4e80*/  IMAD.MOV.U32 R3, RZ, RZ, R29 ;  /* 0x000000ffff037224 */ /* 0x000fe200078e001d */
[----:B-1----:R-:W-:Y:S06]  /*4e90*/  @!P0 BRA `(.L_x_8667) ;  /* 0xfffffff800208947 */ /* 0x002fec000383ffff */
.L_x_8661:
[----:B------:R-:W-:Y:S05]  /*4ea0*/  BSYNC.RECONVERGENT B0 ;  /* 0x0000000000007941 */ /* 0x000fea0003800200 */
.L_x_8660:
[----:B------:R-:W1:Y:S02]  /*4eb0*/  LDCU UR14, c[0x0][0x398] ;  /* 0x00007300ff0e77ac */ /* 0x000e640008000800 */
[----:B-1----:R-:W-:-:S04]  /*4ec0*/  ISETP.GE.U32.AND P0, PT, R28, UR14, PT ;  /* 0x0000000e1c007c0c */ /* 0x002fc8000bf06070 */
[----:B------:R-:W-:-:S13]  /*4ed0*/  ISETP.GE.AND.EX P0, PT, R3, UR5, PT, P0 ;  /* 0x0000000503007c0c */ /* 0x000fda000bf06300 */
[----:B------:R-:W-:Y:S05]  /*4ee0*/  @P0 EXIT ;  /* 0x000000000000094d */ /* 0x000fea0003800000 */
[----:B0-----:R-:W-:Y:S01]  /*4ef0*/  IADD3 R7, P0, PT, R28, UR15, RZ ;  /* 0x0000000f1c077c10 */ /* 0x001fe2000ff1e0ff */
        /* <DEDUP_REMOVED lines=17> */
[----:B------:R-:W-:-:S04]  /*5010*/  HFMA2 R9, -RZ, RZ, 0, 0 ;  /* 0x00000000ff097431 */ /* 0x000fc800000001ff */
[----:B------:R0:W1:Y:S02]  /*5020*/  F2I.FTZ.U32.TRUNC.NTZ R7, R6 ;  /* 0x0000000600077305 */ /* 0x000064000021f000 */
[----:B0-----:R-:W-:Y:S02]  /*5030*/  IMAD.MOV.U32 R6, RZ, RZ, RZ ;  /* 0x000000ffff067224 */ /* 0x001fe400078e00ff */
[----:B-1----:R-:W-:-:S04]  /*5040*/  IMAD.MOV R13, RZ, RZ, -R7 ;  /* 0x000000ffff0d7224 */ /* 0x002fc800078e0a07 */
[----:B------:R-:W-:-:S04]  /*5050*/  IMAD R13, R13, UR15, RZ ;  /* 0x0000000f0d0d7c24 */ /* 0x000fc8000f8e02ff */
        /* <DEDUP_REMOVED lines=11> */
.L_x_8669:
[----:B------:R-:W-:Y:S01]  /*5110*/  IMAD.U32 R4, RZ, RZ, UR15 ;  /* 0x0000000fff047e24 */ /* 0x000fe2000f8e00ff */
[----:B------:R-:W-:-:S07]  /*5120*/  MOV R8, 0x5140 ;  /* 0x0000514000087802 */ /* 0x000fce0000000f00 */
[----:B--2---:R-:W-:Y:S05]  /*5130*/  CALL.REL.NOINC `($__internal_49_$__cuda_sm20_div_u64) ;  /* 0x0000000800b47944 */ /* 0x004fea0003c00000 */
[----:B------:R-:W-:-:S07]  /*5140*/  IMAD.MOV.U32 R8, RZ, RZ, R4 ;  /* 0x000000ffff087224 */ /* 0x000fce00078e0004 */
.L_x_8670:
[----:B------:R-:W-:Y:S05]  /*5150*/  BSYNC.RECONVERGENT B0 ;  /* 0x0000000000007941 */ /* 0x000fea0003800200 */
.L_x_8668:
        /* <DEDUP_REMOVED lines=12> */
[----:B------:R-:W-:Y:S01]  /*5220*/  IADD3 R13, PT, PT, R5, 0x1, RZ ;  /* 0x00000001050d7810 */ /* 0x000fe20007ffe0ff */
[--C-:B------:R-:W-:Y:S01]  /*5230*/  IMAD.MOV.U32 R29, RZ, RZ, R3.reuse ;  /* 0x000000ffff1d7224 */ /* 0x100fe200078e0003 */
[C---:B------:R-:W-:Y:S01]  /*5240*/  LEA R8, P1, R28.reuse, R21, 0x1 ;  /* 0x000000151c087211 */ /* 0x040fe200078208ff */
[----:B------:R-:W-:Y:S01]  /*5250*/  IMAD.MOV.U32 R17, RZ, RZ, RZ ;  /* 0x000000ffff117224 */ /* 0x000fe200078e00ff */
[----:B------:R-:W-:Y:S02]  /*5260*/  LOP3.LUT R13, R13, 0x3, RZ, 0xc0, !PT ;  /* 0x000000030d0d7812 */ /* 0x000fe400078ec0ff */
[C---:B------:R-:W-:Y:S02]  /*5270*/  LEA R15, P2, R28.reuse, R15, 0x2 ;  /* 0x0000000f1c0f7211 */ /* 0x040fe400078410ff */
[C---:B------:R-:W-:Y:S01]  /*5280*/  LEA.HI.X R2, R28.reuse, R2, R3, 0x1, P1 ;  /* 0x000000021c027211 */ /* 0x040fe200008f0c03 */
[----:B------:R-:W-:Y:S01]  /*5290*/  IMAD.WIDE.U32 R4, R13, UR15, R28 ;  /* 0x0000000f0d047c25 */ /* 0x000fe2000f8e001c */
[----:B------:R-:W-:-:S03]  /*52a0*/  LEA.HI.X R22, R28, R22, R3, 0x2, P2 ;  /* 0x000000161c167211 */ /* 0x000fc600010f1403 */
[----:B------:R-:W-:Y:S02]  /*52b0*/  IMAD R3, R17, UR15, R5 ;  /* 0x0000000f11037c24 */ /* 0x000fe4000f8e0205 */
[----:B------:R-:W-:Y:S01]  /*52c0*/  IMAD.MOV.U32 R28, RZ, RZ, R4 ;  /* 0x000000ffff1c7224 */ /* 0x000fe200078e0004 */
[----:B0-----:R-:W-:-:S04]  /*52d0*/  IADD3 R8, P1, PT, R8, UR6, RZ ;  /* 0x0000000608087c10 */ /* 0x001fc8000ff3e0ff */
[----:B------:R-:W-:-:S09]  /*52e0*/  IADD3.X R11, PT, PT, R2, UR7, RZ, P1, !PT ;  /* 0x00000007020b7c10 */ /* 0x000fd20008ffe4ff */
.L_x_8673:
[----:B------:R-:W-:-:S04]  /*52f0*/  IADD3 R6, P1, PT, R15, UR16, RZ ;  /* 0x000000100f067c10 */ /* 0x000fc8000ff3e0ff */
[----:B------:R-:W-:-:S05]  /*5300*/  IADD3.X R7, PT, PT, R22, UR17, RZ, P1, !PT ;  /* 0x0000001116077c10 */ /* 0x000fca0008ffe4ff */
[----:B0-----:R0:W3:Y:S01]  /*5310*/  LDG.E R6, desc[UR10][R6.64] ;  /* 0x0000000a06067981 */ /* 0x0010e2000c1e1900 */
[----:B------:R-:W-:-:S04]  /*5320*/  IADD3 R4, P1, PT, R15, UR8, RZ ;  /* 0x000000080f047c10 */ /* 0x000fc8000ff3e0ff */
[----:B------:R-:W-:-:S05]  /*5330*/  IADD3.X R5, PT, PT, R22, UR9, RZ, P1, !PT ;  /* 0x0000000916057c10 */ /* 0x000fca0008ffe4ff */
[----:B------:R1:W4:Y:S01]  /*5340*/  LDG.E R4, desc[UR10][R4.64] ;  /* 0x0000000a04047981 */ /* 0x000322000c1e1900 */
[----:B------:R-:W-:Y:S01]  /*5350*/  IADD3 R13, P1, PT, R13, -0x1, RZ ;  /* 0xffffffff0d0d7810 */ /* 0x000fe20007f3e0ff */
[----:B0-----:R-:W-:-:S03]  /*5360*/  IMAD.U32 R7, RZ, RZ, UR15 ;  /* 0x0000000fff077e24 */ /* 0x001fc6000f8e00ff */
[----:B------:R-:W-:Y:S02]  /*5370*/  IADD3.X R17, PT, PT, R17, -0x1, RZ, P1, !PT ;  /* 0xffffffff11117810 */ /* 0x000fe40000ffe4ff */
[----:B------:R-:W-:Y:S01]  /*5380*/  ISETP.NE.U32.AND P1, PT, R13, RZ, PT ;  /* 0x000000ff0d00720c */ /* 0x000fe20003f25070 */
[----:B-1----:R-:W-:-:S03]  /*5390*/  IMAD.MOV.U32 R5, RZ, RZ, R11 ;  /* 0x000000ffff057224 */ /* 0x002fc600078e000b */
[----:B------:R-:W-:Y:S01]  /*53a0*/  ISETP.NE.AND.EX P1, PT, R17, RZ, PT, P1 ;  /* 0x000000ff1100720c */ /* 0x000fe20003f25310 */
[----:B---3--:R-:W-:Y:S01]  /*53b0*/  FMUL.FTZ R2, R6, 1.4426950216293334961 ;  /* 0x3fb8aa3b06027820 */ /* 0x008fe20000410000 */
[----:B------:R-:W-:-:S03]  /*53c0*/  IMAD.U32 R6, RZ, RZ, UR15 ;  /* 0x0000000fff067e24 */ /* 0x000fc6000f8e00ff */
[----:B------:R0:W4:Y:S02]  /*53d0*/  MUFU.EX2 R9, R2 ;  /* 0x0000000200097308 */ /* 0x0001240000000800 */
[----:B------:R-:W-:-:S04]  /*53e0*/  LEA R15, P3, R6, R15, 0x2 ;  /* 0x0000000f060f7211 */ /* 0x000fc800078610ff */
[----:B------:R-:W-:Y:S02]  /*53f0*/  LEA.HI.X R22, R7, R22, RZ, 0x2, P3 ;  /* 0x0000001607167211 */ /* 0x000fe400018f14ff */
[----:B0-----:R-:W-:Y:S01]  /*5400*/  MOV R2, UR15 ;  /* 0x0000000f00027c02 */ /* 0x001fe20008000f00 */
[----:B----4-:R-:W-:Y:S01]  /*5410*/  FFMA.FTZ R9, R9, -UR12, R4 ;  /* 0x8000000c09097c23 */ /* 0x010fe20008010004 */
[-C--:B------:R-:W-:Y:S02]  /*5420*/  MOV R4, R8.reuse ;  /* 0x0000000800047202 */ /* 0x080fe40000000f00 */
[----:B------:R-:W-:Y:S02]  /*5430*/  LEA R8, P2, R7, R8, 0x1 ;  /* 0x0000000807087211 */ /* 0x000fe400078408ff */
[----:B------:R-:W-:Y:S02]  /*5440*/  F2FP.BF16.F32.PACK_AB R9, RZ, R9 ;  /* 0x00000009ff09723e */ /* 0x000fe400000010ff */
[----:B------:R-:W-:-:S03]  /*5450*/  LEA.HI.X R11, R2, R11, RZ, 0x1, P2 ;  /* 0x0000000b020b7211 */ /* 0x000fc600010f0cff */
[----:B------:R0:W-:Y:S01]  /*5460*/  STG.E.U16 desc[UR10][R4.64], R9 ;  /* 0x0000000904007986 */ /* 0x0001e2000c10150a */
[----:B------:R-:W-:Y:S05]  /*5470*/  @P1 BRA `(.L_x_8673) ;  /* 0xfffffffc009c1947 */ /* 0x000fea000383ffff */
.L_x_8672:
[----:B------:R-:W-:Y:S05]  /*5480*/  BSYNC.RECONVERGENT B0 ;  /* 0x0000000000007941 */ /* 0x000fea0003800200 */
.L_x_8671:
[----:B------:R-:W-:Y:S05]  /*5490*/  @!P0 EXIT ;  /* 0x000000000000894d */ /* 0x000fea0003800000 */
[----:B------:R-:W1:Y:S01]  /*54a0*/  LDCU.128 UR16, c[0x0][0x380] ;  /* 0x00007000ff1077ac */ /* 0x000e620008000c00 */
[C-C-:B--2---:R-:W-:Y:S01]  /*54b0*/  SHF.L.U64.HI R23, R28.reuse, 0x1, R3.reuse ;  /* 0x000000011c177819 */ /* 0x144fe20000010203 */
[C---:B------:R-:W-:Y:S01]  /*54c0*/  IMAD.SHL.U32 R22, R28.reuse, 0x2, RZ ;  /* 0x000000021c167824 */ /* 0x040fe200078e00ff */
[C---:B------:R-:W-:Y:S01]  /*54d0*/  SHF.L.U64.HI R21, R28.reuse, 0x2, R3 ;  /* 0x000000021c157819 */ /* 0x040fe20000010203 */
[----:B------:R-:W2:Y:S01]  /*54e0*/  LDCU.64 UR6, c[0x0][0x390] ;  /* 0x00007200ff0677ac */ /* 0x000ea20008000a00 */
[----:B------:R-:W-:Y:S01]  /*54f0*/  IMAD.U32 R15, RZ, RZ, UR15 ;  /* 0x0000000fff0f7e24 */ /* 0x000fe2000f8e00ff */
[----:B------:R-:W-:Y:S01]  /*5500*/  MOV R11, UR15 ;  /* 0x0000000f000b7c02 */ /* 0x000fe20008000f00 */
[----:B------:R-:W-:Y:S01]  /*5510*/  IMAD.SHL.U32 R20, R28, 0x4, RZ ;  /* 0x000000041c147824 */ /* 0x000fe200078e00ff */
[----:B------:R-:W-:Y:S01]  /*5520*/  MOV R12, UR15 ;  /* 0x0000000f000c7c02 */ /* 0x000fe20008000f00 */
[----:B------:R-:W-:Y:S01]  /*5530*/  IMAD.WIDE.U32 R14, R15, 0x6, R22 ;  /* 0x000000060f0e7825 */ /* 0x000fe200078e0016 */
[C---:B0-----:R-:W-:Y:S01]  /*5540*/  SHF.L.U64.HI R5, R24.reuse, 0x1, R0 ;  /* 0x0000000118057819 */ /* 0x041fe20000010200 */
[----:B------:R-:W0:Y:S01]  /*5550*/  LDCU UR4, c[0x0][0x398] ;  /* 0x00007300ff0477ac */ /* 0x000e220008000800 */
[----:B------:R-:W-:Y:S01]  /*5560*/  SHF.R.U32.HI R12, RZ, 0x1e, R12 ;  /* 0x0000001eff0c7819 */ /* 0x000fe2000001160c */
[----:B------:R-:W-:Y:S01]  /*5570*/  IMAD.WIDE.U32 R10, R11, 0xc, R20 ;  /* 0x0000000c0b0a7825 */ /* 0x000fe200078e0014 */
[----:B------:R-:W-:-:S03]  /*5580*/  SHF.L.U64.HI R7, R24, 0x2, R0 ;  /* 0x0000000218077819 */ /* 0x000fc60000010200 */
[----:B------:R-:W-:Y:S01]  /*5590*/  IMAD.MOV.U32 R17, RZ, RZ, RZ ;  /* 0x000000ffff117224 */ /* 0x000fe200078e00ff */
[----:B-1----:R-:W-:Y:S01]  /*55a0*/  IADD3 R9, P0, PT, R14, UR16, RZ ;  /* 0x000000100e097c10 */ /* 0x002fe2000ff1e0ff */
[----:B------:R-:W-:Y:S02]  /*55b0*/  IMAD.U32 R19, RZ, RZ, UR15 ;  /* 0x0000000fff137e24 */ /* 0x000fe4000f8e00ff */
[----:B------:R-:W-:Y:S01]  /*55c0*/  IMAD.U32 R25, RZ, RZ, UR15 ;  /* 0x0000000fff197e24 */ /* 0x000fe2000f8e00ff */
[----:B------:R-:W-:Y:S01]  /*55d0*/  IADD3 R8, PT, PT, R17, R11, RZ ;  /* 0x0000000b11087210 */ /* 0x000fe20007ffe0ff */
[----:B------:R-:W-:Y:S01]  /*55e0*/  IMAD.U32 R33, RZ, RZ, UR15 ;  /* 0x0000000fff217e24 */ /* 0x000fe2000f8e00ff */
[C---:B------:R-:W-:Y:S01]  /*55f0*/  IADD3 R11, P2, PT, R10.reuse, UR18, RZ ;  /* 0x000000120a0b7c10 */ /* 0x040fe2000ff5e0ff */
[----:B------:R-:W-:Y:S01]  /*5600*/  IMAD.U32 R31, RZ, RZ, UR15 ;  /* 0x0000000fff1f7e24 */ /* 0x000fe2000f8e00ff */
[----:B--2---:R-:W-:Y:S01]  /*5610*/  IADD3 R13, P1, PT, R10, UR6, RZ ;  /* 0x000000060a0d7c10 */ /* 0x004fe2000ff3e0ff */
[C---:B------:R-:W-:Y:S01]  /*5620*/  IMAD.SHL.U32 R4, R24.reuse, 0x2, RZ ;  /* 0x0000000218047824 */ /* 0x040fe200078e00ff */
[----:B------:R-:W-:Y:S01]  /*5630*/  IADD3.X R10, PT, PT, R15, UR17, R17, P0, !PT ;  /* 0x000000110f0a7c10 */ /* 0x000fe200087fe411 */
[----:B------:R-:W-:Y:S01]  /*5640*/  IMAD.U32 R15, RZ, RZ, UR15 ;  /* 0x0000000fff0f7e24 */ /* 0x000fe2000f8e00ff */
[----:B------:R-:W-:Y:S01]  /*5650*/  LEA R19, P3, R19, R22, 0x1 ;  /* 0x0000001613137211 */ /* 0x000fe200078608ff */
[----:B------:R-:W-:Y:S01]  /*5660*/  IMAD.SHL.U32 R6, R24, 0x4, RZ ;  /* 0x0000000418067824 */ /* 0x000fe200078e00ff */
[----:B------:R-:W-:Y:S01]  /*5670*/  IADD3 R17, P4, PT, R22, UR16, RZ ;  /* 0x0000001016117c10 */ /* 0x000fe2000ff9e0ff */
[----:B------:R-:W-:Y:S01]  /*5680*/  IMAD.SHL.U32 R15, R15, 0x4, RZ ;  /* 0x000000040f0f7824 */ /* 0x000fe200078e00ff */
[----:B------:R-:W-:-:S02]  /*5690*/  LEA.HI.X R16, R25, R23, RZ, 0x1, P3 ;  /* 0x0000001719107211 */ /* 0x000fc400018f0cff */
[----:B------:R-:W-:Y:S02]  /*56a0*/  IADD3 R19, P3, PT, R19, UR16, RZ ;  /* 0x0000001013137c10 */ /* 0x000fe4000ff7e0ff */
[----:B------:R-:W-:Y:S02]  /*56b0*/  LEA R33, P0, R33, R20, 0x3 ;  /* 0x0000001421217211 */ /* 0x000fe400078018ff */
[----:B------:R-:W-:Y:S02]  /*56c0*/  IADD3.X R14, PT, PT, R23, UR17, RZ, P4, !PT ;  /* 0x00000011170e7c10 */ /* 0x000fe4000a7fe4ff */
[----:B------:R-:W-:Y:S02]  /*56d0*/  IADD3.X R16, PT, PT, R16, UR17, RZ, P3, !PT ;  /* 0x0000001110107c10 */ /* 0x000fe40009ffe4ff */
[----:B------:R-:W-:Y:S02]  /*56e0*/  IADD3 R25, P6, PT, R20, UR18, RZ ;  /* 0x0000001214197c10 */ /* 0x000fe4000ffde0ff */
[----:B------:R-:W-:-:S02]  /*56f0*/  IADD3 R29, P4, P3, R15, UR16, R22 ;  /* 0x000000100f1d7c10 */ /* 0x000fc4000fb9e016 */
[----:B------:R-:W-:Y:S02]  /*5700*/  LEA.HI.X R32, R31, R21, RZ, 0x3, P0 ;  /* 0x000000151f207211 */ /* 0x000fe400000f1cff */
[----:B------:R-:W-:Y:S02]  /*5710*/  IADD3 R27, P5, PT, R20, UR6, RZ ;  /* 0x00000006141b7c10 */ /* 0x000fe4000ffbe0ff */
[----:B------:R-:W-:Y:S02]  /*5720*/  IADD3 R37, P0, PT, R15, R20, RZ ;  /* 0x000000140f257210 */ /* 0x000fe40007f1e0ff */
[----:B------:R-:W-:Y:S02]  /*5730*/  IADD3.X R18, PT, PT, R21, UR19, RZ, P6, !PT ;  /* 0x0000001315127c10 */ /* 0x000fe4000b7fe4ff */
[----:B------:R-:W-:Y:S02]  /*5740*/  IADD3.X R26, PT, PT, R12, UR17, R23, P4, P3 ;  /* 0x000000110c1a7c10 */ /* 0x000fe4000a7e6417 */
[----:B------:R-:W-:-:S02]  /*5750*/  IADD3 R31, P6, PT, R33, UR18, RZ ;  /* 0x00000012211f7c10 */ /* 0x000fc4000ffde0ff */
[----:B------:R-:W-:Y:S02]  /*5760*/  IADD3.X R24, PT, PT, R21, UR7, RZ, P5, !PT ;  /* 0x0000000715187c10 */ /* 0x000fe4000affe4ff */
[----:B------:R-:W-:Y:S02]  /*5770*/  IADD3 R35, P3, PT, R37, UR18, RZ ;  /* 0x0000001225237c10 */ /* 0x000fe4000ff7e0ff */
[----:B------:R-:W-:Y:S02]  /*5780*/  IADD3.X R2, PT, PT, R12, R21, RZ, P0, !PT ;  /* 0x000000150c027210 */ /* 0x000fe400007fe4ff */
        /* <DEDUP_REMOVED lines=8> */
.L_x_8674:
[----:B------:R-:W-:-:S05]  /*5810*/  IADD3 R20, P0, PT, R6, R27, RZ ;  /* 0x0000001b06147210 */ /* 0x000fca0007f1e0ff */
[----:B------:R-:W-:-:S05]  /*5820*/  IMAD.X R21, R7, 0x1, R24, P0 ;  /* 0x0000000107157824 */ /* 0x000fca00000e0618 */
[----:B------:R0:W2:Y:S02]  /*5830*/  LDG.E R22, desc[UR10][R20.64] ;  /* 0x0000000a14167981 */ /* 0x0000a4000c1e1900 */
[----:B0-----:R-:W-:-:S05]  /*5840*/  IADD3 R20, P0, PT, R6, R25, RZ ;  /* 0x0000001906147210 */ /* 0x001fca0007f1e0ff */
[----:B------:R-:W-:-:S05]  /*5850*/  IMAD.X R21, R7, 0x1, R18, P0 ;  /* 0x0000000107157824 */ /* 0x000fca00000e0612 */
[----:B------:R-:W3:Y:S02]  /*5860*/  LDG.E R23, desc[UR10][R20.64] ;  /* 0x0000000a14177981 */ /* 0x000ee4000c1e1900 */
[----:B---3--:R-:W-:-:S04]  /*5870*/  FMUL.FTZ R36, R23, 1.4426950216293334961 ;  /* 0x3fb8aa3b17247820 */ /* 0x008fc80000410000 */
[----:B------:R-:W2:Y:S02]  /*5880*/  MUFU.EX2 R23, R36 ;  /* 0x0000002400177308 */ /* 0x000ea40000000800 */
[----:B--2---:R-:W-:-:S05]  /*5890*/  FFMA.FTZ R22, R23, -UR12, R22 ;  /* 0x8000000c17167c23 */ /* 0x004fca0008010016 */
[----:B------:R-:W-:Y:S02]  /*58a0*/  F2FP.BF16.F32.PACK_AB R21, RZ, R22 ;  /* 0x00000016ff15723e */ /* 0x000fe400000010ff */
[----:B------:R-:W-:-:S05]  /*58b0*/  IADD3 R22, P0, PT, R4, R17, RZ ;  /* 0x0000001104167210 */ /* 0x000fca0007f1e0ff */
[----:B------:R-:W-:Y:S01]  /*58c0*/  IMAD.X R23, R5, 0x1, R14, P0 ;  /* 0x0000000105177824 */ /* 0x000fe200000e060e */
[----:B------:R-:W-:-:S04]  /*58d0*/  IADD3 R20, P0, PT, R6, R37, RZ ;  /* 0x0000002506147210 */ /* 0x000fc80007f1e0ff */
[----:B------:R0:W-:Y:S02]  /*58e0*/  STG.E.U16 desc[UR10][R22.64], R21 ;  /* 0x0000001516007986 */ /* 0x0001e4000c10150a */
[----:B0-----:R-:W-:-:S05]  /*58f0*/  IADD3.X R21, PT, PT, R7, R2, RZ, P0, !PT ;  /* 0x0000000207157210 */ /* 0x001fca00007fe4ff */
[----:B------:R0:W2:Y:S02]  /*5900*/  LDG.E R36, desc[UR10][R20.64] ;  /* 0x0000000a14247981 */ /* 0x0000a4000c1e1900 */
[----:B0-----:R-:W-:-:S05]  /*5910*/  IADD3 R20, P0, PT, R6, R35, RZ ;  /* 0x0000002306147210 */ /* 0x001fca0007f1e0ff */
[----:B------:R-:W-:-:S05]  /*5920*/  IMAD.X R21, R7, 0x1, R0, P0 ;  /* 0x0000000107157824 */ /* 0x000fca00000e0600 */
[----:B------:R-:W3:Y:S02]  /*5930*/  LDG.E R20, desc[UR10][R20.64] ;  /* 0x0000000a14147981 */ /* 0x000ee4000c1e1900 */
[----:B---3--:R-:W-:-:S04]  /*5940*/  FMUL.FTZ R22, R20, 1.4426950216293334961 ;  /* 0x3fb8aa3b14167820 */ /* 0x008fc80000410000 */
[----:B------:R0:W2:Y:S02]  /*5950*/  MUFU.EX2 R23, R22 ;  /* 0x0000001600177308 */ /* 0x0000a40000000800 */
[----:B0-----:R-:W-:Y:S01]  /*5960*/  IADD3 R22, P0, PT, R4, R19, RZ ;  /* 0x0000001304167210 */ /* 0x001fe20007f1e0ff */
[----:B--2---:R-:W-:-:S04]  /*5970*/  FFMA.FTZ R36, R23, -UR12, R36 ;  /* 0x8000000c17247c23 */ /* 0x004fc80008010024 */
[----:B------:R-:W-:Y:S01]  /*5980*/  IMAD.X R23, R5, 0x1, R16, P0 ;  /* 0x0000000105177824 */ /* 0x000fe200000e0610 */
[----:B------:R-:W-:Y:S02]  /*5990*/  IADD3 R20, P0, PT, R6, R33, RZ ;  /* 0x0000002106147210 */ /* 0x000fe40007f1e0ff */
[----:B------:R-:W-:-:S04]  /*59a0*/  F2FP.BF16.F32.PACK_AB R36, RZ, R36 ;  /* 0x00000024ff24723e */ /* 0x000fc800000010ff */
[----:B------:R-:W-:-:S05]  /*59b0*/  PRMT R21, R36, 0x7610, R21 ;  /* 0x0000761024157816 */ /* 0x000fca0000000015 */
[----:B------:R0:W-:Y:S02]  /*59c0*/  STG.E.U16 desc[UR10][R22.64], R21 ;  /* 0x0000001516007986 */ /* 0x0001e4000c10150a */
[----:B0-----:R-:W-:-:S05]  /*59d0*/  IMAD.X R21, R7, 0x1, R32, P0 ;  /* 0x0000000107157824 */ /* 0x001fca00000e0620 */
[----:B------:R0:W2:Y:S02]  /*59e0*/  LDG.E R36, desc[UR10][R20.64] ;  /* 0x0000000a14247981 */ /* 0x0000a4000c1e1900 */
[----:B0-----:R-:W-:-:S04]  /*59f0*/  IADD3 R20, P0, PT, R6, R31, RZ ;  /* 0x0000001f06147210 */ /* 0x001fc80007f1e0ff */
[----:B------:R-:W-:-:S05]  /*5a00*/  IADD3.X R21, PT, PT, R7, R30, RZ, P0, !PT ;  /* 0x0000001e07157210 */ /* 0x000fca00007fe4ff */
        /* <DEDUP_REMOVED lines=12> */
[----:B0-----:R-:W-:-:S05]  /*5ad0*/  IADD3 R20, P0, PT, R6, R11, RZ ;  /* 0x0000000b06147210 */ /* 0x001fca0007f1e0ff */
[----:B------:R-:W-:-:S05]  /*5ae0*/  IMAD.X R21, R7, 0x1, R34, P0 ;  /* 0x0000000107157824 */ /* 0x000fca00000e0622 */
[----:B------:R0:W3:Y:S01]  /*5af0*/  LDG.E R20, desc[UR10][R20.64] ;  /* 0x0000000a14147981 */ /* 0x0000e2000c1e1900 */
[----:B------:R-:W-:Y:S01]  /*5b00*/  IADD3 R22, P0, PT, R4, R9, RZ ;  /* 0x0000000904167210 */ /* 0x000fe20007f1e0ff */
[----:B0-----:R-:W-:-:S04]  /*5b10*/  IMAD.U32 R21, RZ, RZ, UR15 ;  /* 0x0000000fff157e24 */ /* 0x001fc8000f8e00ff */
[----:B------:R-:W-:-:S04]  /*5b20*/  IMAD.WIDE.U32 R6, R21, 0x10, R6 ;  /* 0x0000001015067825 */ /* 0x000fc800078e0006 */
[----:B---3--:R-:W-:-:S04]  /*5b30*/  FMUL.FTZ R20, R20, 1.4426950216293334961 ;  /* 0x3fb8aa3b14147820 */ /* 0x008fc80000410000 */
[----:B------:R-:W2:Y:S02]  /*5b40*/  MUFU.EX2 R23, R20 ;  /* 0x0000001400177308 */ /* 0x000ea40000000800 */
[----:B--2---:R-:W-:Y:S01]  /*5b50*/  FFMA.FTZ R36, R23, -UR12, R36 ;  /* 0x8000000c17247c23 */ /* 0x004fe20008010024 */
[----:B------:R-:W-:Y:S02]  /*5b60*/  IADD3.X R23, PT, PT, R5, R10, RZ, P0, !PT ;  /* 0x0000000a05177210 */ /* 0x000fe400007fe4ff */
[----:B------:R-:W-:Y:S02]  /*5b70*/  IADD3 R28, P0, PT, R15, R28, RZ ;  /* 0x0000001c0f1c7210 */ /* 0x000fe40007f1e0ff */
[----:B------:R-:W-:-:S03]  /*5b80*/  F2FP.BF16.F32.PACK_AB R36, RZ, R36 ;  /* 0x00000024ff24723e */ /* 0x000fc600000010ff */
[----:B------:R-:W-:Y:S01]  /*5b90*/  IMAD.X R3, R12, 0x1, R3, P0 ;  /* 0x000000010c037824 */ /* 0x000fe200000e0603 */
[----:B------:R-:W-:Y:S01]  /*5ba0*/  ISETP.GE.U32.AND P0, PT, R28, UR4, PT ;  /* 0x000000041c007c0c */ /* 0x000fe2000bf06070 */
[----:B------:R0:W-:Y:S03]  /*5bb0*/  STG.E.U16 desc[UR10][R22.64], R36 ;  /* 0x0000002416007986 */ /* 0x0001e6000c10150a */
[----:B------:R-:W-:Y:S01]  /*5bc0*/  ISETP.GE.AND.EX P0, PT, R3, UR5, PT, P0 ;  /* 0x0000000503007c0c */ /* 0x000fe2000bf06300 */
[----:B0-----:R-:W-:-:S04]  /*5bd0*/  IMAD.U32 R36, RZ, RZ, UR15 ;  /* 0x0000000fff247e24 */ /* 0x001fc8000f8e00ff */
[----:B------:R-:W-:-:S08]  /*5be0*/  IMAD.WIDE.U32 R4, R36, 0x8, R4 ;  /* 0x0000000824047825 */ /* 0x000fd000078e0004 */
[----:B------:R-:W-:Y:S05]  /*5bf0*/  @!P0 BRA `(.L_x_8674) ;  /* 0xfffffffc00048947 */ /* 0x000fea000383ffff */
[----:B------:R-:W-:Y:S05]  /*5c00*/  EXIT ;  /* 0x000000000000794d */ /* 0x000fea0003800000 */
        .weak           $__internal_49_$__cuda_sm20_div_u64
        .type           $__internal_49_$__cuda_sm20_div_u64,@function
        .size           $__internal_49_$__cuda_sm20_div_u64,($__internal_50_$__cuda_sm20_rem_u64 - $__internal_49_$__cuda_sm20_div_u64)
$__internal_49_$__cuda_sm20_div_u64:
[----:B------:R-:W-:Y:S01]  /*5c10*/  MOV R35, UR6 ;  /* 0x0000000600237c02 */ /* 0x000fe20008000f00 */
        /* <DEDUP_REMOVED lines=8> */
[----:B0-----:R-:W-:Y:S01]  /*5ca0*/  IMAD.WIDE.U32 R12, R32, R4, RZ ;  /* 0x00000004200c7225 */ /* 0x001fe200078e00ff */
[----:B------:R-:W-:-:S03]  /*5cb0*/  MOV R31, R32 ;  /* 0x00000020001f7202 */ /* 0x000fc60000000f00 */
[C---:B------:R-:W-:Y:S01]  /*5cc0*/  IMAD R9, R32.reuse, UR6, R13 ;  /* 0x0000000620097c24 */ /* 0x040fe2000f8e020d */
        /* <DEDUP_REMOVED lines=40> */
[----:B------:R-:W-:Y:S02]  /*5f50*/  IADD3 R20, P1, PT, -R4, R11, RZ ;  /* 0x0000000b04147210 */ /* 0x000fe40007f3e1ff */
[----:B------:R-:W-:Y:S02]  /*5f60*/  IADD3.X R14, PT, PT, RZ, R9, RZ, P2, !PT ;  /* 0x00000009ff0e7210 */ /* 0x000fe400017fe4ff */
[C---:B------:R-:W-:Y:S02]  /*5f70*/  ISETP.GE.U32.AND.EX P0, PT, R10.reuse, UR6, PT, P0 ;  /* 0x000000060a007c0c */ /* 0x040fe4000bf06100 */
[----:B------:R-:W-:Y:S02]  /*5f80*/  IADD3.X R13, PT, PT, R10, ~UR6, RZ, P1, !PT ;  /* 0x800000060a0d7c10 */ /* 0x000fe40008ffe4ff */
[----:B------:R-:W-:Y:S02]  /*5f90*/  SEL R12, R12, R7, P0 ;  /* 0x000000070c0c7207 */ /* 0x000fe40000000000 */
[----:B------:R-:W-:-:S02]  /*5fa0*/  SEL R11, R20, R11, P0 ;  /* 0x0000000b140b7207 */ /* 0x000fc40000000000 */
[----:B------:R-:W-:Y:S02]  /*5fb0*/  SEL R14, R14, R9, P0 ;  /* 0x000000090e0e7207 */ /* 0x000fe40000000000 */
[----:B------:R-:W-:Y:S02]  /*5fc0*/  IADD3 R7, P2, PT, R12, 0x1, RZ ;  /* 0x000000010c077810 */ /* 0x000fe40007f5e0ff */
[----:B------:R-:W-:Y:S01]  /*5fd0*/  SEL R13, R13, R10, P0 ;  /* 0x0000000a0d0d7207 */ /* 0x000fe20000000000 */
[----:B------:R-:W-:Y:S01]  /*5fe0*/  IMAD.MOV.U32 R10, RZ, RZ, R8 ;  /* 0x000000ffff0a7224 */ /* 0x000fe200078e0008 */
[----:B------:R-:W-:Y:S01]  /*5ff0*/  ISETP.GE.U32.AND P0, PT, R11, R4, PT ;  /* 0x000000040b00720c */ /* 0x000fe20003f06070 */
[----:B------:R-:W-:Y:S01]  /*6000*/  IMAD.X R9, RZ, RZ, R14, P2 ;  /* 0x000000ffff097224 */ /* 0x000fe200010e060e */
[----:B------:R-:W-:Y:S01]  /*6010*/  ISETP.NE.U32.AND P1, PT, R4, RZ, PT ;  /* 0x000000ff0400720c */ /* 0x000fe20003f25070 */
[----:B------:R-:W-:Y:S01]  /*6020*/  IMAD.MOV.U32 R11, RZ, RZ, 0x0 ;  /* 0x00000000ff0b7424 */ /* 0x000fe200078e00ff */
[----:B------:R-:W-:-:S02]  /*6030*/  ISETP.GE.U32.AND.EX P0, PT, R13, UR6, PT, P0 ;  /* 0x000000060d007c0c */ /* 0x000fc4000bf06100 */
[----:B------:R-:W-:Y:S02]  /*6040*/  ISETP.NE.AND.EX P1, PT, RZ, UR6, PT, P1 ;  /* 0x00000006ff007c0c */ /* 0x000fe4000bf25310 */
[----:B------:R-:W-:Y:S02]  /*6050*/  SEL R7, R7, R12, P0 ;  /* 0x0000000c07077207 */ /* 0x000fe40000000000 */
[----:B------:R-:W-:Y:S02]  /*6060*/  SEL R9, R9, R14, P0 ;  /* 0x0000000e09097207 */ /* 0x000fe40000000000 */
[----:B------:R-:W-:Y:S02]  /*6070*/  SEL R4, R7, 0xffffffff, P1 ;  /* 0xffffffff07047807 */ /* 0x000fe40000800000 */
[----:B------:R-:W-:Y:S01]  /*6080*/  SEL R9, R9, 0xffffffff, P1 ;  /* 0xffffffff09097807 */ /* 0x000fe20000800000 */
[----:B------:R-:W-:Y:S06]  /*6090*/  RET.REL.NODEC R10 `(_ZN2at6native43_GLOBAL__N__9ae7fba5_10_SoftMax_cu_9f978f6320cunn_SoftMaxBackwardILi4EN3c108BFloat16EffNS1_26LogSoftMaxBackwardEpilogueEEEvPT0_PKT2_SA_l) ;  /* 0xffffff9c0ad87950 */ /* 0x000fec0003c3ffff */
        .weak           $__internal_50_$__cuda_sm20_rem_u64
        .type           $__internal_50_$__cuda_sm20_rem_u64,@function
        .size           $__internal_50_$__cuda_sm20_rem_u64,(.L_x_11630 - $__internal_50_$__cuda_sm20_rem_u64)
$__internal_50_$__cuda_sm20_rem_u64:
[----:B------:R-:W0:Y:S02]  /*60a0*/  I2F.U64.RP R13, UR4 ;  /* 0x00000004000d7d12 */ /* 0x000e240008309000 */
[----:B0-----:R-:W0:Y:S02]  /*60b0*/  MUFU.RCP R13, R13 ;  /* 0x0000000d000d7308 */ /* 0x001e240000001000 */
[----:B0-----:R-:W-:-:S15]  /*60c0*/  IADD3 R8, PT, PT, R13, 0x1ffffffe, RZ ;  /* 0x1ffffffe0d087810 */ /* 0x001fde0007ffe0ff */
        /* <DEDUP_REMOVED lines=39> */
[----:B------:R-:W-:-:S03]  /*6340*/  IMAD.WIDE.U32 R8, R11, UR4, RZ ;  /* 0x000000040b087c25 */ /* 0x000fc6000f8e00ff */
[----:B------:R-:W-:Y:S01]  /*6350*/  IADD3.X R10, PT, PT, RZ, R10, RZ, P1, !PT ;  /* 0x0000000aff0a7210 */ /* 0x000fe20000ffe4ff */
[----:B------:R-:W-:Y:S01]  /*6360*/  IMAD R11, R11, UR5, R9 ;  /* 0x000000050b0b7c24 */ /* 0x000fe2000f8e0209 */
[----:B------:R-:W-:-:S03]  /*6370*/  IADD3 R12, P1, PT, -R8, R12, RZ ;  /* 0x0000000c080c7210 */ /* 0x000fc60007f3e1ff */
[----:B------:R-:W-:Y:S01]  /*6380*/  IMAD R10, R10, UR4, R11 ;  /* 0x000000040a0a7c24 */ /* 0x000fe2000f8e020b */
[----:B------:R-:W-:-:S04]  /*6390*/  ISETP.GE.U32.AND P0, PT, R12, UR4, PT ;  /* 0x000000040c007c0c */ /* 0x000fc8000bf06070 */
        /* <DEDUP_REMOVED lines=18> */
[----:B------:R-:W-:Y:S06]  /*64c0*/  RET.REL.NODEC R8 `(_ZN2at6native43_GLOBAL__N__9ae7fba5_10_SoftMax_cu_9f978f6320cunn_SoftMaxBackwardILi4EN3c108BFloat16EffNS1_26LogSoftMaxBackwardEpilogueEEEvPT0_PKT2_SA_l) ;  /* 0xffffff9808cc7950 */ /* 0x000fec0003c3ffff */
.L_x_8675:
        /* <DEDUP_REMOVED lines=11> */
.L_x_11630:


//--------------------- .text._ZN2at6native43_GLOBAL__N__9ae7fba5_10_SoftMax_cu_9f978f6324cunn_SoftMaxBackwardSmemILi4EN3c108BFloat16EffNS1_26LogSoftMaxBackwardEpilogueEEEvPT0_PKT2_SA_l --------------------------
	.section	.text._ZN2at6native43_GLOBAL__N__9ae7fba5_10_SoftMax_cu_9f978f6324cunn_SoftMaxBackwardSmemILi4EN3c108BFloat16EffNS1_26LogSoftMaxBackwardEpilogueEEEvPT0_PKT2_SA_l,"ax",@progbits
	.align	128
.text._ZN2at6native43_GLOBAL__N__9ae7fba5_10_SoftMax_cu_9f978f6324cunn_SoftMaxBackwardSmemILi4EN3c108BFloat16EffNS1_26LogSoftMaxBackwardEpilogueEEEvPT0_PKT2_SA_l:
        .type           _ZN2at6native43_GLOBAL__N__9ae7fba5_10_SoftMax_cu_9f978f6324cunn_SoftMaxBackwardSmemILi4EN3c108BFloat16EffNS1_26LogSoftMaxBackwardEpilogueEEEvPT0_PKT2_SA_l,@function
        .size           _ZN2at6native43_GLOBAL__N__9ae7fba5_10_SoftMax_cu_9f978f6324cunn_SoftMaxBackwardSmemILi4EN3c108BFloat16EffNS1_26LogSoftMaxBackwardEpilogueEEEvPT0_PKT2_SA_l,(.L_x_11633 - _ZN2at6native43_GLOBAL__N__9ae7fba5_10_SoftMax_cu_9f978f6324cunn_SoftMaxBackwardSmemILi4EN3c108BFloat16EffNS1_26LogSoftMaxBackwardEpilogueEEEvPT0_PKT2_SA_l)
        .other          _ZN2at6native43_GLOBAL__N__9ae7fba5_10_SoftMax_cu_9f978f6324cunn_SoftMaxBackwardSmemILi4EN3c108BFloat16EffNS1_26LogSoftMaxBackwardEpilogueEEEvPT0_PKT2_SA_l,@"STO_CUDA_ENTRY STV_DEFAULT"
_ZN2at6native43_GLOBAL__N__9ae7fba5_10_SoftMax_cu_9f978f6324cunn_SoftMaxBackwardSmemILi4EN3c108BFloat16EffNS1_26LogSoftMaxBackwardEpilogueEEEvPT0_PKT2_SA_l:
        /* <DEDUP_REMOVED lines=27> */
[----:B------:R-:W-:Y:S01]  /*01b0*/  IMAD.MOV.U32 R3, RZ, RZ, RZ ;  /* 0x000000ffff037224 */ /* 0x000fe200078e00ff */
[----:B------:R-:W-:-:S07]  /*01c0*/  MOV R9, R0 ;  /* 0x0000000000097202 */ /* 0x000fce0000000f00 */
.L_x_8678:
[----:B--2---:R-:W-:Y:S01]  /*01d0*/  MOV R4, UR4 ;  /* 0x0000000400047c02 */ /* 0x004fe20008000f00 */
[----:B------:R-:W-:-:S04]  /*01e0*/  IMAD.U32 R5, RZ, RZ, UR5 ;  /* 0x00000005ff057e24 */ /* 0x000fc8000f8e00ff */
[----:B------:R-:W-:-:S06]  /*01f0*/  IMAD.WIDE R4, R9, 0x10, R4 ;  /* 0x0000001009047825 */ /* 0x000fcc00078e0204 */
[----:B0-----:R-:W2:Y:S01]  /*0200*/  LDG.E.128 R4, desc[UR16][R4.64] ;  /* 0x0000001004047981 */ /* 0x001ea2000c1e1d00 */
[----:B------:R-:W-:Y:S02]  /*0210*/  LEA R2, R9, UR8, 0x4 ;  /* 0x0000000809027c11 */ /* 0x000fe4000f8e20ff */
[----:B-1----:R-:W-:-:S04]  /*0220*/  IADD3 R9, PT, PT, R12, R9, RZ ;  /* 0x000000090c097210 */ /* 0x002fc80007ffe0ff */
        /* <DEDUP_REMOVED lines=10> */
.L_x_8677:
[----:B0-----:R-:W-:Y:S05]  /*02d0*/  BSYNC.RECONVERGENT B0 ;  /* 0x0000000000007941 */ /* 0x001fea0003800200 */
.L_x_8676:
[----:B--2---:R-:W0:Y:S01]  /*02e0*/  SHFL.DOWN PT, R2, R3, 0x10, 0x1f ;  /* 0x0a001f0003027f89 */ /* 0x004e2200000e0000 */
[----:B------:R-:W-:Y:S01]  /*02f0*/  BAR.SYNC.DEFER_BLOCKING 0x0 ;  /* 0x0000000000007b1d */ /* 0x000fe20000010000 */
[----:B------:R-:W-:-:S05]  /*0300*/  LOP3.LUT P1, R8, R0, 0x1f, RZ, 0xc0, !PT ;  /* 0x0000001f00087812 */ /* 0x000fca000782c0ff */
[----:B------:R-:W1:Y:S01]  /*0310*/  LDCU UR5, c[0x0][0x360] ;  /* 0x00006c00ff0577ac */ /* 0x000e620008000800 */
[----:B0-----:R-:W-:Y:S01]  /*0320*/  FADD.FTZ R2, R2, R3 ;  /* 0x0000000302027221 */ /* 0x001fe20000010000 */
[----:B------:R-:W-:Y:S01]  /*0330*/  IMAD.MOV.U32 R3, RZ, RZ, RZ ;  /* 0x000000ffff037224 */ /* 0x000fe200078e00ff */
        /* <DEDUP_REMOVED lines=28> */
.L_x_8687:
[----:B------:R-:W-:Y:S01]  /*0500*/  ISETP.NE.AND P1, PT, R0, RZ, PT ;  /* 0x000000ff0000720c */ /* 0x000fe20003f25270 */
[----:B-1----:R-:W-:-:S12]  /*0510*/  FADD.FTZ R6, R7, R6 ;  /* 0x0000000607067221 */ /* 0x002fd80000010000 */
[----:B------:R2:W-:Y:S02]  /*0520*/  @!P1 STS [UR10], R6 ;  /* 0x00000006ff009988 */ /* 0x0005e4000800080a */
.L_x_8679:
[----:B------:R-:W-:Y:S05]  /*0530*/  WARPSYNC.ALL ;  /* 0x0000000000007948 */ /* 0x000fea0003800000 */
[----:B------:R-:W-:Y:S06]  /*0540*/  BAR.SYNC.DEFER_BLOCKING 0x0 ;  /* 0x0000000000007b1d */ /* 0x000fec0000010000 */
[----:B------:R-:W-:Y:S05]  /*0550*/  @P0 EXIT ;  /* 0x000000000000094d */ /* 0x000fea0003800000 */
[----:B-1----:R-:W1:Y:S02]  /*0560*/  LDS R3, [UR10] ;  /* 0x0000000aff037984 */ /* 0x002e640008000800 */
.L_x_8681:
[----:B------:R-:W-:Y:S02]  /*0570*/  MOV R8, UR9 ;  /* 0x0000000900087c02 */ /* 0x000fe40008000f00 */
[----:B------:R-:W-:-:S03]  /*0580*/  MOV R9, UR11 ;  /* 0x0000000b00097c02 */ /* 0x000fc60008000f00 */
[----:B------:R-:W-:-:S06]  /*0590*/  IMAD.WIDE R8, R0, 0x10, R8 ;  /* 0x0000001000087825 */ /* 0x000fcc00078e0208 */
[----:B------:R-:W3:Y:S01]  /*05a0*/  LDG.E.128 R8, desc[UR16][R8.64] ;  /* 0x0000001008087981 */ /* 0x000ee2000c1e1d00 */
[----:B------:R-:W-:-:S06]  /*05b0*/  LEA R4, R0, UR8, 0x4 ;  /* 0x0000000800047c11 */ /* 0x000fcc000f8e20ff */
[----:B0-2---:R-:W1:Y:S01]  /*05c0*/  LDS.128 R4, [R4] ;  /* 0x0000000004047984 */ /* 0x005e620000000c00 */
[----:B---3--:R-:W-:Y:S01]  /*05d0*/  FMUL.FTZ R12, R9, 1.4426950216293334961 ;  /* 0x3fb8aa3b090c7820 */ /* 0x008fe20000410000 */
[----:B------:R-:W-:Y:S01]  /*05e0*/  FMUL.FTZ R2, R8, 1.4426950216293334961 ;  /* 0x3fb8aa3b08027820 */ /* 0x000fe20000410000 */
[----:B------:R-:W-:Y:S01]  /*05f0*/  FMUL.FTZ R10, R10, 1.4426950216293334961 ;  /* 0x3fb8aa3b0a0a7820 */ /* 0x000fe20000410000 */
[----:B------:R-:W-:-:S03]  /*0600*/  FMUL.FTZ R13, R11, 1.4426950216293334961 ;  /* 0x3fb8aa3b0b0d7820 */ /* 0x000fc60000410000 */
[----:B------:R-:W1:Y:S04]  /*0610*/  MUFU.EX2 R12, R12 ;  /* 0x0000000c000c7308 */ /* 0x000e680000000800 */
[----:B------:R-:W0:Y:S04]  /*0620*/  MUFU.EX2 R2, R2 ;  /* 0x0000000200027308 */ /* 0x000e280000000800 */
[----:B------:R-:W2:Y:S04]  /*0630*/  MUFU.EX2 R11, R10 ;  /* 0x0000000a000b7308 */ /* 0x000ea80000000800 */
[----:B------:R-:W3:Y:S01]  /*0640*/  MUFU.EX2 R14, R13 ;  /* 0x0000000d000e7308 */ /* 0x000ee20000000800 */
[C---:B-1----:R-:W-:Y:S01]  /*0650*/  FFMA.FTZ R9, -R3.reuse, R12, R5 ;  /* 0x0000000c03097223 */ /* 0x042fe20000010105 */
[----:B------:R-:W-:Y:S01]  /*0660*/  MOV R5, UR15 ;  /* 0x0000000f00057c02 */ /* 0x000fe20008000f00 */
[----:B0-----:R-:W-:Y:S01]  /*0670*/  FFMA.FTZ R8, -R3, R2, R4 ;  /* 0x0000000203087223 */ /* 0x001fe20000010104 */
[----:B------:R-:W-:-:S02]  /*0680*/  IMAD.U32 R4, RZ, RZ, UR14 ;  /* 0x0000000eff047e24 */ /* 0x000fc4000f8e00ff */
[----:B--2---:R-:W-:Y:S02]  /*0690*/  FFMA.FTZ R6, -R3, R11, R6 ;  /* 0x0000000b03067223 */ /* 0x004fe40000010106 */
[C---:B------:R-:W-:Y:S01]  /*06a0*/  IMAD.WIDE R4, R0.reuse, 0x8, R4 ;  /* 0x0000000800047825 */ /* 0x040fe200078e0204 */
[----:B------:R-:W-:-:S03]  /*06b0*/  IADD3 R0, PT, PT, R0, UR5, RZ ;  /* 0x0000000500007c10 */ /* 0x000fc6000fffe0ff */
[----:B---3--:R-:W-:Y:S01]  /*06c0*/  FFMA.FTZ R7, -R3, R14, R7 ;  /* 0x0000000e03077223 */ /* 0x008fe20000010107 */
[----:B------:R-:W-:Y:S01]  /*06d0*/  F2FP.BF16.F32.PACK_AB R8, R9, R8 ;  /* 0x000000080908723e */ /* 0x000fe200000010ff */
[----:B------:R-:W-:-:S03]  /*06e0*/  IMAD.SHL.U32 R2, R0, 0x4, RZ ;  /* 0x0000000400027824 */ /* 0x000fc600078e00ff */
[----:B------:R-:W-:Y:S02]  /*06f0*/  F2FP.BF16.F32.PACK_AB R9, R7, R6 ;  /* 0x000000060709723e */ /* 0x000fe400000010ff */
[----:B------:R-:W-:-:S03]  /*0700*/  ISETP.GE.U32.AND P0, PT, R2, UR6, PT ;  /* 0x0000000602007c0c */ /* 0x000fc6000bf06070 */
[----:B------:R3:W-:Y:S01]  /*0710*/  STG.E.64 desc[UR16][R4.64], R8 ;  /* 0x0000000804007986 */ /* 0x0007e2000c101b10 */
[----:B------:R-:W-:-:S04]  /*0720*/  SHF.R.S32.HI R2, RZ, 0x1f, R2 ;  /* 0x0000001fff027819 */ /* 0x000fc80000011402 */
[----:B------:R-:W-:-:S13]  /*0730*/  ISETP.GE.AND.EX P0, PT, R2, UR7, PT, P0 ;  /* 0x0000000702007c0c */ /* 0x000fda000bf06300 */
[----:B---3--:R-:W-:Y:S05]  /*0740*/  @!P0 BRA `(.L_x_8681) ;  /* 0xfffffffc00888947 */ /* 0x008fea000383ffff */
[----:B------:R-:W-:Y:S05]  /*0750*/  EXIT ;  /* 0x000000000000794d */ /* 0x000fea0003800000 */
.L_x_8680:
[----:B------:R-:W-:Y:S01]  /*0760*/  HFMA2 R9, -RZ, RZ, 0, 9.5367431640625e-07 ;  /* 0x00000010ff097431 */ /* 0x000fe200000001ff */
[----:B------:R-:W-:Y:S01]  /*0770*/  MOV R10, 0x1f ;  /* 0x0000001f000a7802 */ /* 0x000fe20000000f00 */
[----:B------:R-:W-:-:S07]  /*0780*/  IMAD.MOV.U32 R8, RZ, RZ, -0x1 ;  /* 0xffffffffff087424 */ /* 0x000fce00078e00ff */
[----:B-1----:R-:W-:Y:S05]  /*0790*/  WARPSYNC.COLLECTIVE R8, `(.L_x_8682) ;  /* 0x0000000008087348 */ /* 0x002fea0003c00000 */
[----:B-1----:R0:W1:Y:S02]  /*07a0*/  SHFL.DOWN P1, R6, R3, R9, R10 ;  /* 0x0800000903067389 */ /* 0x002064000002000a */
[----:B01----:R-:W-:Y:S05]  /*07b0*/  ENDCOLLECTIVE ;  /* 0x000000000000791b */ /* 0x003fea0003800000 */
.L_x_8682:
[----:B------:R-:W-:Y:S01]  /*07c0*/  IMAD.MOV.U32 R9, RZ, RZ, 0x8 ;  /* 0x00000008ff097424 */ /* 0x000fe200078e00ff */
[----:B------:R-:W-:-:S05]  /*07d0*/  MOV R2, R6 ;  /* 0x0000000600027202 */ /* 0x000fca0000000f00 */
[----:B------:R-:W-:-:S05]  /*07e0*/  FADD.FTZ R2, R2, R3 ;  /* 0x0000000302027221 */ /* 0x000fca0000010000 */
[----:B------:R-:W-:-:S07]  /*07f0*/  MOV R3, R2 ;  /* 0x0000000200037202 */ /* 0x000fce0000000f00 */
[----:B------:R-:W-:Y:S05]  /*0800*/  WARPSYNC.COLLECTIVE R8, `(.L_x_8683) ;  /* 0x0000000008087348 */ /* 0x000fea0003c00000 */
[----:B------:R0:W1:Y:S02]  /*0810*/  SHFL.DOWN P1, R6, R3, R9, R10 ;  /* 0x0800000903067389 */ /* 0x000064000002000a */
[----:B01----:R-:W-:Y:S05]  /*0820*/  ENDCOLLECTIVE ;  /* 0x000000000000791b */ /* 0x003fea0003800000 */
.L_x_8683:
[----:B------:R-:W-:Y:S01]  /*0830*/  IMAD.MOV.U32 R9, RZ, RZ, 0x4 ;  /* 0x00000004ff097424 */ /* 0x000fe200078e00ff */
[----:B------:R-:W-:-:S05]  /*0840*/  MOV R5, R6 ;  /* 0x0000000600057202 */ /* 0x000fca0000000f00 */
[----:B------:R-:W-:-:S05]  /*0850*/  FADD.FTZ R5, R2, R5 ;  /* 0x0000000502057221 */ /* 0x000fca0000010000 */
[----:B------:R-:W-:-:S07]  /*0860*/  MOV R3, R5 ;  /* 0x0000000500037202 */ /* 0x000fce0000000f00 */
[----:B------:R-:W-:Y:S05]  /*0870*/  WARPSYNC.COLLECTIVE R8, `(.L_x_8684) ;  /* 0x0000000008087348 */ /* 0x000fea0003c00000 */
[----:B------:R0:W1:Y:S02]  /*0880*/  SHFL.DOWN P1, R6, R3, R9, R10 ;  /* 0x0800000903067389 */ /* 0x000064000002000a */
[----:B01----:R-:W-:Y:S05]  /*0890*/  ENDCOLLECTIVE ;  /* 0x000000000000791b */ /* 0x003fea0003800000 */
.L_x_8684:
[----:B------:R-:W-:Y:S01]  /*08a0*/  IMAD.MOV.U32 R9, RZ, RZ, 0x2 ;  /* 0x00000002ff097424 */ /* 0x000fe200078e00ff */
[----:B------:R-:W-:-:S05]  /*08b0*/  MOV R4, R6 ;  /* 0x0000000600047202 */ /* 0x000fca0000000f00 */
[----:B------:R-:W-:-:S05]  /*08c0*/  FADD.FTZ R4, R5, R4 ;  /* 0x0000000405047221 */ /* 0x000fca0000010000 */
[----:B------:R-:W-:-:S07]  /*08d0*/  MOV R3, R4 ;  /* 0x0000000400037202 */ /* 0x000fce0000000f00 */
[----:B------:R-:W-:Y:S05]  /*08e0*/  WARPSYNC.COLLECTIVE R8, `(.L_x_8685) ;  /* 0x0000000008087348 */ /* 0x000fea0003c00000 */
[----:B------:R0:W1:Y:S02]  /*08f0*/  SHFL.DOWN P1, R6, R3, R9, R10 ;  /* 0x0800000903067389 */ /* 0x000064000002000a */
[----:B01----:R-:W-:Y:S05]  /*0900*/  ENDCOLLECTIVE ;  /* 0x000000000000791b */ /* 0x003fea0003800000 */
.L_x_8685:
[----:B------:R-:W-:Y:S01]  /*0910*/  HFMA2 R9, -RZ, RZ, 0, 5.9604644775390625e-08 ;  /* 0x00000001ff097431 */ /* 0x000fe200000001ff */
[----:B------:R-:W-:-:S05]  /*0920*/  MOV R7, R6 ;  /* 0x0000000600077202 */ /* 0x000fca0000000f00 */
[----:B------:R-:W-:-:S05]  /*0930*/  FADD.FTZ R7, R4, R7 ;  /* 0x0000000704077221 */ /* 0x000fca0000010000 */
[----:B------:R-:W-:-:S07]  /*0940*/  MOV R3, R7 ;  /* 0x0000000700037202 */ /* 0x000fce0000000f00 */
[----:B------:R-:W-:Y:S05]  /*0950*/  WARPSYNC.COLLECTIVE R8, `(.L_x_8686) ;  /* 0x0000000008087348 */ /* 0x000fea0003c00000 */
[----:B------:R0:W1:Y:S02]  /*0960*/  SHFL.DOWN P1, R6, R3, R9, R10 ;  /* 0x0800000903067389 */ /* 0x000064000002000a */
[----:B01----:R-:W-:Y:S05]  /*0970*/  ENDCOLLECTIVE ;  /* 0x000000000000791b */ /* 0x003fea0003800000 */
.L_x_8686:
[----:B------:R-:W-:Y:S05]  /*0980*/  BRA `(.L_x_8687) ;  /* 0xfffffff800dc7947 */ /* 0x000fea000383ffff */
.L_x_8688:
        /* <DEDUP_REMOVED lines=15> */
.L_x_11633:


//--------------------- .text._ZN2at6native43_GLOBAL__N__9ae7fba5_10_SoftMax_cu_9f978f6320cunn_SoftMaxBackwardILi8EN3c108BFloat16EfS4_NS1_26LogSoftMaxBackwardEpilogueEEEvPT0_PKT2_SA_l --------------------------
	.section	.text._ZN2at6native43_GLOBAL__N__9ae7fba5_10_SoftMax_cu_9f978f6320cunn_SoftMaxBackwardILi8EN3c108BFloat16EfS4_NS1_26LogSoftMaxBackwardEpilogueEEEvPT0_PKT2_SA_l,"ax",@progbits
	.align	128
.text._ZN2at6native43_GLOBAL__N__9ae7fba5_10_SoftMax_cu_9f978f6320cunn_SoftMaxBackwardILi8EN3c108BFloat16EfS4_NS1_26LogSoftMaxBackwardEpilogueEEEvPT0_PKT2_SA_l:
        .type           _ZN2at6native43_GLOBAL__N__9ae7fba5_10_SoftMax_cu_9f978f6320cunn_SoftMaxBackwardILi8EN3c108BFloat16EfS4_NS1_26LogSoftMaxBackwardEpilogueEEEvPT0_PKT2_SA_l,@function
        .size           _ZN2at6native43_GLOBAL__N__9ae7fba5_10_SoftMax_cu_9f978f6320cunn_SoftMaxBackwardILi8EN3c108BFloat16EfS4_NS1_26LogSoftMaxBackwardEpilogueEEEvPT0_PKT2_SA_l,(.L_x_11634 - _ZN2at6native43_GLOBAL__N__9ae7fba5_10_SoftMax_cu_9f978f6320cunn_SoftMaxBackwardILi8EN3c108BFloat16EfS4_NS1_26LogSoftMaxBackwardEpilogueEEEvPT0_PKT2_SA_l)
        .other          _ZN2at6native43_GLOBAL__N__9ae7fba5_10_SoftMax_cu_9f978f6320cunn_SoftMaxBackwardILi8EN3c108BFloat16EfS4_NS1_26LogSoftMaxBackwardEpilogueEEEvPT0_PKT2_SA_l,@"STO_CUDA_ENTRY STV_DEFAULT"
_ZN2at6native43_GLOBAL__N__9ae7fba5_10_SoftMax_cu_9f978f6320cunn_SoftMaxBackwardILi8EN3c108BFloat16EfS4_NS1_26LogSoftMaxBackwardEpilogueEEEvPT0_PKT2_SA_l:
        /* <DEDUP_REMOVED lines=53> */
.L_x_8691:
        /* <DEDUP_REMOVED lines=26> */
.L_x_8694:
        /* <DEDUP_REMOVED lines=26> */
.L_x_8693:
[----:B------:R-:W-:Y:S05]  /*0690*/  BSYNC.RECONVERGENT B1 ;  /* 0x0000000000017941 */ /* 0x000fea0003800200 */
.L_x_8692:
[----:B------:R-:W-:-:S13]  /*06a0*/  ISETP.GE.AND P0, PT, R13, R10, PT ;  /* 0x0000000a0d00720c */ /* 0x000fda0003f06270 */
[----:B------:R-:W-:Y:S05]  /*06b0*/  @P0 BRA `(.L_x_8695) ;  /* 0x0000000c00e80947 */ /* 0x000fea0003800000 */
[----:B------:R-:W-:Y:S01]  /*06c0*/  BSSY.RECONVERGENT B1, `(.L_x_8696) ;  /* 0x0000008000017945 */ /* 0x000fe20003800200 */
.L_x_8697:
        /* <DEDUP_REMOVED lines=8> */
.L_x_8696:
[----:B------:R-:W-:Y:S05]  /*0750*/  BRA `(.L_x_8695) ;  /* 0x0000000c00c07947 */ /* 0x000fea0003800000 */
.L_x_8690:
        /* <DEDUP_REMOVED lines=27> */
.L_x_8698:
        /* <DEDUP_REMOVED lines=23> */
.L_x_8699:
[----:B------:R-:W-:Y:S01]  /*0a80*/  IMAD.MOV.U32 R9, RZ, RZ, R4 ;  /* 0x000000ffff097224 */ /* 0x000fe200078e0004 */
[----:B------:R-:W-:Y:S01]  /*0a90*/  MOV R8, 0xac0 ;  /* 0x00000ac000087802 */ /* 0x000fe20000000f00 */
[----:B------:R-:W-:-:S07]  /*0aa0*/  IMAD.MOV.U32 R12, RZ, RZ, R5 ;  /* 0x000000ffff0c7224 */ /* 0x000fce00078e0005 */
[----:B0-----:R-:W-:Y:S05]  /*0ab0*/  CALL.REL.NOINC `($__internal_52_$__cuda_sm20_rem_u64) ;  /* 0x0000005c006c7944 */ /* 0x001fea0003c00000 */
.L_x_8700:
        /* <DEDUP_REMOVED lines=16> */
.L_x_8703:
        /* <DEDUP_REMOVED lines=29> */
.L_x_8702:
[----:B------:R-:W-:Y:S05]  /*0d90*/  BSYNC.RECONVERGENT B1 ;  /* 0x0000000000017941 */ /* 0x000fea0003800200 */
.L_x_8701:
        /* <DEDUP_REMOVED lines=41> */
.L_x_8705:
[----:B------:R-:W-:Y:S01]  /*1030*/  IMAD.MOV.U32 R10, RZ, RZ, R18 ;  /* 0x000000ffff0a7224 */ /* 0x000fe200078e0012 */
[----:B------:R-:W-:Y:S02]  /*1040*/  MOV R8, R7 ;  /* 0x0000000700087202 */ /* 0x000fe40000000f00 */
[----:B------:R-:W-:-:S07]  /*1050*/  MOV R12, 0x1070 ;  /* 0x00001070000c7802 */ /* 0x000fce0000000f00 */
[----:B------:R-:W-:Y:S05]  /*1060*/  CALL.REL.NOINC `($__internal_51_$__cuda_sm20_div_u64) ;  /* 0x0000005000dc7944 */ /* 0x000fea0003c00000 */
[----:B------:R-:W-:Y:S02]  /*1070*/  IMAD.MOV.U32 R8, RZ, RZ, R10 ;  /* 0x000000ffff087224 */ /* 0x000fe400078e000a */
[----:B------:R-:W-:-:S07]  /*1080*/  IMAD.MOV.U32 R9, RZ, RZ, R17 ;  /* 0x000000ffff097224 */ /* 0x000fce00078e0011 */
.L_x_8706:
[----:B------:R-:W-:Y:S05]  /*1090*/  BSYNC.RECONVERGENT B1 ;  /* 0x0000000000017941 */ /* 0x000fea0003800200 */
.L_x_8704:
        /* <DEDUP_REMOVED lines=29> */
.L_x_8709:
[----:B------:R-:W-:Y:S01]  /*1270*/  MOV R8, R13 ;  /* 0x0000000d00087202 */ /* 0x000fe20000000f00 */
[----:B------:R-:W-:Y:S01]  /*1280*/  IMAD.MOV.U32 R10, RZ, RZ, R4 ;  /* 0x000000ffff0a7224 */ /* 0x000fe200078e0004 */
[----:B------:R-:W-:Y:S01]  /*1290*/  MOV R12, 0x12c0 ;  /* 0x000012c0000c7802 */ /* 0x000fe20000000f00 */
[----:B------:R-:W-:-:S07]  /*12a0*/  IMAD.MOV.U32 R9, RZ, RZ, R5 ;  /* 0x000000ffff097224 */ /* 0x000fce00078e0005 */
[----:B------:R-:W-:Y:S05]  /*12b0*/  CALL.REL.NOINC `($__internal_51_$__cuda_sm20_div_u64) ;  /* 0x0000005000487944 */ /* 0x000fea0003c00000 */
[----:B------:R-:W-:Y:S01]  /*12c0*/  MOV R12, R10 ;  /* 0x0000000a000c7202 */ /* 0x000fe20000000f00 */
[----:B------:R-:W-:-:S07]  /*12d0*/  IMAD.MOV.U32 R13, RZ, RZ, R17 ;  /* 0x000000ffff0d7224 */ /* 0x000fce00078e0011 */
.L_x_8710:
        /* <DEDUP_REMOVED lines=13> */
.L_x_8711:
        /* <DEDUP_REMOVED lines=12> */
.L_x_8708:
[----:B------:R-:W-:Y:S05]  /*1470*/  BSYNC.RECONVERGENT B1 ;  /* 0x0000000000017941 */ /* 0x000fea0003800200 */
.L_x_8707:
[----:B------:R-:W-:-:S04]  /*1480*/  ISETP.GE.U32.AND P0, PT, R11, 0x3, PT ;  /* 0x000000030b00780c */ /* 0x000fc80003f06070 */
[----:B------:R-:W-:-:S13]  /*1490*/  ISETP.GE.U32.AND.EX P0, PT, R15, RZ, PT, P0 ;  /* 0x000000ff0f00720c */ /* 0x000fda0003f06100 */
[----:B------:R-:W-:Y:S05]  /*14a0*/  @!P0 BRA `(.L_x_8695) ;  /* 0x00000000006c8947 */ /* 0x000fea0003800000 */
[----:B------:R-:W-:Y:S02]  /*14b0*/  SHF.L.U32 R17, R7, 0x1, RZ ;  /* 0x0000000107117819 */ /* 0x000fe400000006ff */
[----:B------:R-:W-:-:S07]  /*14c0*/  SHF.R.U32.HI R21, RZ, 0x1f, R7 ;  /* 0x0000001fff157819 */ /* 0x000fce0000011607 */
.L_x_8712:
        /* <DEDUP_REMOVED lines=25> */
.L_x_8695:
[----:B------:R-:W-:Y:S05]  /*1660*/  BSYNC.RECONVERGENT B0 ;  /* 0x0000000000007941 */ /* 0x000fea0003800200 */
.L_x_8689:
        /* <DEDUP_REMOVED lines=60> */
.L_x_8713:
        /* <DEDUP_REMOVED lines=21> */
.L_x_8718:
        /* <DEDUP_REMOVED lines=24> */
.L_x_8717:
        /* <DEDUP_REMOVED lines=17> */
.L_x_8719:
        /* <DEDUP_REMOVED lines=12> */
.L_x_8720:
[----:B------:R-:W-:Y:S05]  /*1ed0*/  BRA.U !UP1, `(.L_x_8716) ;  /* 0x0000000109207547 */ /* 0x000fea000b800000 */
[----:B------:R-:W-:Y:S02]  /*1ee0*/  ULEA UR5, UR5, UR8, 0x2 ;  /* 0x0000000805057291 */ /* 0x000fe4000f8e10ff */
[----:B------:R-:W-:-:S12]  /*1ef0*/  UIADD3 UR9, UPT, UPT, -UR9, URZ, URZ ;  /* 0x000000ff09097290 */ /* 0x000fd8000fffe1ff */
.L_x_8721:
[----:B------:R-:W0:Y:S01]  /*1f00*/  LDS R6, [UR5] ;  /* 0x00000005ff067984 */ /* 0x000e220008000800 */
[----:B------:R-:W-:Y:S02]  /*1f10*/  UIADD3 UR9, UPT, UPT, UR9, 0x1, URZ ;  /* 0x0000000109097890 */ /* 0x000fe4000fffe0ff */
[----:B------:R-:W-:Y:S02]  /*1f20*/  UIADD3 UR5, UPT, UPT, UR5, 0x4, URZ ;  /* 0x0000000405057890 */ /* 0x000fe4000fffe0ff */
[----:B------:R-:W-:Y:S01]  /*1f30*/  UISETP.NE.AND UP0, UPT, UR9, URZ, UPT ;  /* 0x000000ff0900728c */ /* 0x000fe2000bf05270 */
[----:B0-----:R-:W-:-:S08]  /*1f40*/  FADD.FTZ R23, R6, R23 ;  /* 0x0000001706177221 */ /* 0x001fd00000010000 */
[----:B------:R-:W-:Y:S05]  /*1f50*/  BRA.U UP0, `(.L_x_8721) ;  /* 0xfffffffd00e87547 */ /* 0x000fea000b83ffff */
.L_x_8716:
[----:B------:R2:W-:Y:S02]  /*1f60*/  STS [UR8], R23 ;  /* 0x00000017ff007988 */ /* 0x0005e40008000808 */
.L_x_8715:
[----:B------:R-:W-:Y:S05]  /*1f70*/  BSYNC.RECONVERGENT B0 ;  /* 0x0000000000007941 */ /* 0x000fea0003800200 */
.L_x_8714:
        /* <DEDUP_REMOVED lines=43> */
[----:B------:R-:W-:-:S04]  /*2230*/  IADD3 R6, P1, PT, R2, -UR5, RZ ;  /* 0x8000000502067c10 */ /* 0x000fc8000ff3e0ff */
[----:B------:R-:W-:-:S04]  /*2240*/  IADD3.X R7, PT, PT, R5, ~UR6, RZ, P1, !PT ;  /* 0x8000000605077c10 */ /* 0x000fc80008ffe4ff */
[----:B------:R-:W-:Y:S01]  /*2250*/  @P0 IMAD.WIDE.U32 R12, R4, 0x2, R6 ;  /* 0x00000002040c0825 */ /* 0x000fe200078e0006 */
[----:B------:R-:W-:-:S05]  /*2260*/  UIADD3.X UR13, UPT, UPT, ~UR6, UR13, URZ, UP0, !UPT ;  /* 0x0000000d060d7290 */ /* 0x000fca00087fe5ff */
[----:B------:R-:W3:Y:S01]  /*2270*/  @P0 LDG.E.U16 R12, desc[UR18][R12.64] ;  /* 0x000000120c0c0981 */ /* 0x000ee2000c1e1500 */
[----:B------:R-:W-:Y:S02]  /*2280*/  IMAD.U32 R10, RZ, RZ, UR12 ;  /* 0x0000000cff0a7e24 */ /* 0x000fe4000f8e00ff */
[----:B------:R-:W-:Y:S02]  /*2290*/  IMAD.U32 R11, RZ, RZ, UR13 ;  /* 0x0000000dff0b7e24 */ /* 0x000fe4000f8e00ff */
[----:B------:R-:W-:-:S06]  /*22a0*/  @P0 IMAD.WIDE.U32 R10, R4, 0x2, R10 ;  /* 0x00000002040a0825 */ /* 0x000fcc00078e000a */
[----:B------:R-:W4:Y:S01]  /*22b0*/  @P0 LDG.E.U16 R10, desc[UR18][R10.64] ;  /* 0x000000120a0a0981 */ /* 0x000f22000c1e1500 */
[----:B------:R-:W-:Y:S01]  /*22c0*/  UIADD3 UR4, UPT, UPT, UR4, UR14, URZ ;  /* 0x0000000e04047290 */ /* 0x000fe2000fffe0ff */
[----:B------:R-:W-:Y:S01]  /*22d0*/  IMAD.U32 R9, RZ, RZ, UR22 ;  /* 0x00000016ff097e24 */ /* 0x000fe2000f8e00ff */
[----:B------:R-:W-:Y:S02]  /*22e0*/  UIMAD.WIDE.U32 UR12, UR22, 0x2, UR12 ;  /* 0x00000002160c78a5 */ /* 0x000fe4000f8e000c */
[----:B------:R-:W-:-:S04]  /*22f0*/  UISETP.LT.U32.AND UP0, UPT, UR4, UR22, UPT ;  /* 0x000000160400728c */ /* 0x000fc8000bf01070 */
[----:B------:R-:W-:-:S04]  /*2300*/  USEL UR4, UR4, UR22, !UP0 ;  /* 0x0000001604047287 */ /* 0x000fc8000c000000 */
[----:B------:R-:W-:Y:S01]  /*2310*/  UIADD3 UR4, UPT, UPT, UR4, -UR22, URZ ;  /* 0x8000001604047290 */ /* 0x000fe2000fffe0ff */
[----:B---3--:R-:W-:-:S05]  /*2320*/  @P0 SHF.L.U32 R2, R12, 0x10, RZ ;  /* 0x000000100c020819 */ /* 0x008fca00000006ff */
[----:B------:R-:W-:Y:S01]  /*2330*/  @P0 FMUL.FTZ R5, R2, 1.4426950216293334961 ;  /* 0x3fb8aa3b02050820 */ /* 0x000fe20000410000 */
[----:B------:R-:W-:-:S04]  /*2340*/  IADD3 R2, P1, PT, R0, -UR5, RZ ;  /* 0x8000000500027c10 */ /* 0x000fc8000ff3e0ff */
[----:B------:R-:W-:Y:S01]  /*2350*/  IADD3.X R3, PT, PT, R3, ~UR6, RZ, P1, !PT ;  /* 0x8000000603037c10 */ /* 0x000fe20008ffe4ff */
[----:B------:R-:W0:Y:S01]  /*2360*/  @P0 MUFU.EX2 R5, R5 ;  /* 0x0000000500050308 */ /* 0x000e220000000800 */
[----:B----4-:R-:W-:Y:S02]  /*2370*/  @P0 IMAD.U32 R14, R10, 0x10000, RZ ;  /* 0x000100000a0e0824 */ /* 0x010fe400078e00ff */
[----:B------:R-:W-:-:S04]  /*2380*/  @P0 IMAD.WIDE.U32 R12, R4, 0x2, R2 ;  /* 0x00000002040c0825 */ /* 0x000fc800078e0002 */
[----:B------:R-:W-:-:S04]  /*2390*/  IMAD.WIDE.U32 R2, R9, 0x2, R2 ;  /* 0x0000000209027825 */ /* 0x000fc800078e0002 */
[----:B------:R-:W-:Y:S02]  /*23a0*/  IMAD.MOV.U32 R0, RZ, RZ, R2 ;  /* 0x000000ffff007224 */ /* 0x000fe400078e0002 */
[----:B0-----:R-:W-:Y:S01]  /*23b0*/  @P0 FFMA.FTZ R14, R5, -UR17, R14 ;  /* 0x80000011050e0c23 */ /* 0x001fe2000801000e */
[----:B------:R-:W-:-:S04]  /*23c0*/  MOV R5, UR22 ;  /* 0x0000001600057c02 */ /* 0x000fc80008000f00 */
[----:B------:R-:W-:Y:S01]  /*23d0*/  @P0 F2FP.BF16.F32.PACK_AB R14, RZ, R14 ;  /* 0x0000000eff0e023e */ /* 0x000fe200000010ff */
[----:B------:R-:W-:-:S04]  /*23e0*/  IMAD.WIDE.U32 R6, R5, 0x2, R6 ;  /* 0x0000000205067825 */ /* 0x000fc800078e0006 */
[----:B------:R0:W-:Y:S01]  /*23f0*/  @P0 STG.E.U16 desc[UR18][R12.64], R14 ;  /* 0x0000000e0c000986 */ /* 0x0001e2000c101512 */
[----:B------:R-:W-:Y:S01]  /*2400*/  IMAD.MOV.U32 R2, RZ, RZ, R6 ;  /* 0x000000ffff027224 */ /* 0x000fe200078e0006 */
[----:B------:R-:W-:-:S07]  /*2410*/  MOV R5, R7 ;  /* 0x0000000700057202 */ /* 0x000fce0000000f00 */
.L_x_8724:
[----:B------:R-:W-:Y:S01]  /*2420*/  IMAD.HI.U32 R15, R15, UR4, RZ ;  /* 0x000000040f0f7c27 */ /* 0x000fe2000f8e00ff */
[----:B------:R-:W-:Y:S01]  /*2430*/  ISETP.NE.U32.AND P1, PT, R8, RZ, PT ;  /* 0x000000ff0800720c */ /* 0x000fe20003f25070 */
[----:B------:R-:W-:Y:S01]  /*2440*/  BSSY.RECONVERGENT B0, `(.L_x_8725) ;  /* 0x0000051000007945 */ /* 0x000fe20003800200 */
[----:B0-----:R-:W-:Y:S01]  /*2450*/  MOV R13, UR13 ;  /* 0x0000000d000d7c02 */ /* 0x001fe20008000f00 */
[----:B------:R-:W-:Y:S02]  /*2460*/  IMAD.MOV R15, RZ, RZ, -R15 ;  /* 0x000000ffff0f7224 */ /* 0x000fe400078e0a0f */
[----:B------:R-:W-:Y:S02]  /*2470*/  IMAD.SHL.U32 R6, R4, 0x8, RZ ;  /* 0x0000000804067824 */ /* 0x000fe400078e00ff */
[----:B------:R-:W-:Y:S02]  /*2480*/  IMAD R17, R8, R15, UR4 ;  /* 0x0000000408117e24 */ /* 0x000fe4000f8e020f */
[----:B------:R-:W-:-:S02]  /*2490*/  IMAD.MOV.U32 R14, RZ, RZ, R0 ;  /* 0x000000ffff0e7224 */ /* 0x000fc400078e0000 */
[----:B------:R-:W-:Y:S01]  /*24a0*/  IMAD.MOV.U32 R15, RZ, RZ, R3 ;  /* 0x000000ffff0f7224 */ /* 0x000fe200078e0003 */
[----:B------:R-:W-:Y:S01]  /*24b0*/  ISETP.GE.U32.AND P0, PT, R17, R8, PT ;  /* 0x000000081100720c */ /* 0x000fe20003f06070 */
[----:B------:R-:W-:Y:S01]  /*24c0*/  IMAD.U32 R12, RZ, RZ, UR12 ;  /* 0x0000000cff0c7e24 */ /* 0x000fe2000f8e00ff */
[----:B------:R-:W-:-:S11]  /*24d0*/  MOV R3, R5 ;  /* 0x0000000500037202 */ /* 0x000fd60000000f00 */
[----:B------:R-:W-:-:S05]  /*24e0*/  @P0 IMAD.IADD R17, R17, 0x1, -R8 ;  /* 0x0000000111110824 */ /* 0x000fca00078e0a08 */
[----:B------:R-:W-:-:S13]  /*24f0*/  ISETP.GE.U32.AND P0, PT, R17, R8, PT ;  /* 0x000000081100720c */ /* 0x000fda0003f06070 */
[----:B------:R-:W-:Y:S02]  /*2500*/  @P0 IADD3 R17, PT, PT, -R8, R17, RZ ;  /* 0x0000001108110210 */ /* 0x000fe40007ffe1ff */
[----:B------:R-:W-:-:S04]  /*2510*/  @!P1 LOP3.LUT R17, RZ, R8, RZ, 0x33, !PT ;  /* 0x00000008ff119212 */ /* 0x000fc800078e33ff */
[----:B------:R-:W-:-:S04]  /*2520*/  IADD3 R17, PT, PT, -R17, UR4, RZ ;  /* 0x0000000411117c10 */ /* 0x000fc8000fffe1ff */
[----:B------:R-:W-:Y:S01]  /*2530*/  ISETP.GE.AND P0, PT, R6, R17, PT ;  /* 0x000000110600720c */ /* 0x000fe20003f06270 */
[----:B------:R-:W-:-:S12]  /*2540*/  IMAD.IADD R0, R4, 0x1, R17 ;  /* 0x0000000104007824 */ /* 0x000fd800078e0211 */
[----:B------:R-:W-:Y:S05]  /*2550*/  @P0 BRA `(.L_x_8726) ;  /* 0x0000000000fc0947 */ /* 0x000fea0003800000 */
[----:B------:R-:W-:-:S07]  /*2560*/  IMAD.MOV.U32 R19, RZ, RZ, R4 ;  /* 0x000000ffff137224 */ /* 0x000fce00078e0004 */
.L_x_8727:
[----:B------:R-:W-:-:S06]  /*2570*/  IMAD.WIDE R8, R19, 0x10, R2 ;  /* 0x0000001013087825 */ /* 0x000fcc00078e0202 */
[----:B------:R-:W3:Y:S01]  /*2580*/  LDG.E.128 R8, desc[UR18][R8.64] ;  /* 0x0000001208087981 */ /* 0x000ee2000c1e1d00 */
[----:B------:R-:W-:-:S06]  /*2590*/  IMAD.WIDE R4, R19, 0x10, R12 ;  /* 0x0000001013047825 */ /* 0x000fcc00078e020c */
[----:B------:R-:W4:Y:S01]  /*25a0*/  LDG.E.128 R4, desc[UR18][R4.64] ;  /* 0x0000001204047981 */ /* 0x000f22000c1e1d00 */
[C---:B---3--:R-:W-:Y:S01]  /*25b0*/  SHF.L.U32 R18, R11.reuse, 0x10, RZ ;  /* 0x000000100b127819 */ /* 0x048fe200000006ff */
[----:B------:R-:W-:Y:S01]  /*25c0*/  IMAD.U32 R16, R10, 0x10000, RZ ;  /* 0x000100000a107824 */ /* 0x000fe200078e00ff */
[----:B------:R-:W-:Y:S01]  /*25d0*/  PRMT R10, R11, 0x7632, R10 ;  /* 0x000076320b0a7816 */ /* 0x000fe2000000000a */
[C---:B------:R-:W-:Y:S02]  /*25e0*/  IMAD.U32 R20, R9.reuse, 0x10000, RZ ;  /* 0x0001000009147824 */ /* 0x040fe400078e00ff */
[----:B------:R-:W-:Y:S01]  /*25f0*/  FMUL.FTZ R21, R18, 1.4426950216293334961 ;  /* 0x3fb8aa3b12157820 */ /* 0x000fe20000410000 */
[----:B------:R-:W-:Y:S01]  /*2600*/  SHF.L.U32 R18, R8, 0x10, RZ ;  /* 0x0000001008127819 */ /* 0x000fe200000006ff */
[----:B--2---:R-:W-:Y:S01]  /*2610*/  FMUL.FTZ R23, R16, 1.4426950216293334961 ;  /* 0x3fb8aa3b10177820 */ /* 0x004fe20000410000 */
[----:B------:R-:W-:Y:S01]  /*2620*/  PRMT R8, R10, 0x7632, R8 ;  /* 0x000076320a087816 */ /* 0x000fe20000000008 */
[----:B------:R0:W1:Y:S01]  /*2630*/  MUFU.EX2 R16, R21 ;  /* 0x0000001500107308 */ /* 0x0000620000000800 */
[----:B------:R-:W-:Y:S01]  /*2640*/  FMUL.FTZ R24, R20, 1.4426950216293334961 ;  /* 0x3fb8aa3b14187820 */ /* 0x000fe20000410000 */
[----:B------:R-:W-:Y:S01]  /*2650*/  FMUL.FTZ R22, R18, 1.4426950216293334961 ;  /* 0x3fb8aa3b12167820 */ /* 0x000fe20000410000 */
[----:B------:R-:W-:Y:S01]  /*2660*/  PRMT R18, R9, 0x7632, R18 ;  /* 0x0000763209127816 */ /* 0x000fe20000000012 */
[----:B------:R2:W-:Y:S01]  /*2670*/  MUFU.EX2 R11, R23 ;  /* 0x00000017000b7308 */ /* 0x0005e20000000800 */
[----:B------:R-:W-:-:S02]  /*2680*/  IMAD.U32 R25, R10, 0x10000, RZ ;  /* 0x000100000a197824 */ /* 0x000fc400078e00ff */
[----:B------:R-:W-:Y:S01]  /*2690*/  SHF.L.U32 R18, R18, 0x10, RZ ;  /* 0x0000001012127819 */ /* 0x000fe200000006ff */
[C---:B------:R-:W-:Y:S01]  /*26a0*/  IMAD.U32 R20, R8.reuse, 0x10000, RZ ;  /* 0x0001000008147824 */ /* 0x040fe200078e00ff */
[----:B0-----:R-:W-:Y:S01]  /*26b0*/  PRMT R21, R8, 0x7632, R21 ;  /* 0x0000763208157816 */ /* 0x001fe20000000015 */
[----:B------:R0:W3:Y:S01]  /*26c0*/  MUFU.EX2 R10, R24 ;  /* 0x00000018000a7308 */ /* 0x0000e20000000800 */
[----:B------:R-:W-:Y:S01]  /*26d0*/  FMUL.FTZ R25, R25, 1.4426950216293334961 ;  /* 0x3fb8aa3b19197820 */ /* 0x000fe20000410000 */
[----:B------:R-:W-:Y:S01]  /*26e0*/  FMUL.FTZ R26, R20, 1.4426950216293334961 ;  /* 0x3fb8aa3b141a7820 */ /* 0x000fe20000410000 */
[----:B----4-:R-:W-:Y:S01]  /*26f0*/  PRMT R20, R7, 0x7632, R20 ;  /* 0x0000763207147816 */ /* 0x010fe20000000014 */
[----:B--2---:R-:W-:Y:S01]  /*2700*/  IMAD.U32 R23, R21, 0x10000, RZ ;  /* 0x0001000015177824 */ /* 0x004fe200078e00ff */
[----:B------:R2:W-:Y:S01]  /*2710*/  MUFU.EX2 R8, R25 ;  /* 0x0000001900087308 */ /* 0x0005e20000000800 */
[----:B------:R-:W-:Y:S01]  /*2720*/  IMAD.U32 R27, R7, 0x10000, RZ ;  /* 0x00010000071b7824 */ /* 0x000fe200078e00ff */
[----:B------:R-:W-:Y:S01]  /*2730*/  PRMT R21, R6, 0x7632, R21 ;  /* 0x0000763206157816 */ /* 0x000fe20000000015 */
[----:B------:R-:W-:Y:S01]  /*2740*/  FMUL.FTZ R23, R23, 1.4426950216293334961 ;  /* 0x3fb8aa3b17177820 */ /* 0x000fe20000410000 */
[----:B0-----:R-:W-:Y:S01]  /*2750*/  FMUL.FTZ R24, R18, 1.4426950216293334961 ;  /* 0x3fb8aa3b12187820 */ /* 0x001fe20000410000 */
[----:B------:R0:W4:Y:S01]  /*2760*/  MUFU.EX2 R9, R22 ;  /* 0x0000001600097308 */ /* 0x0001220000000800 */
[----:B-1----:R-:W-:Y:S01]  /*2770*/  FFMA.FTZ R27, R16, -UR17, R27 ;  /* 0x80000011101b7c23 */ /* 0x002fe2000801001b */
[----:B------:R-:W-:-:S02]  /*2780*/  IMAD.U32 R21, R21, 0x10000, RZ ;  /* 0x0001000015157824 */ /* 0x000fc400078e00ff */
[----:B------:R-:W1:Y:S01]  /*2790*/  MUFU.EX2 R18, R26 ;  /* 0x0000001a00127308 */ /* 0x000e620000000800 */
[----:B--2---:R-:W-:-:S03]  /*27a0*/  IMAD.U32 R25, R5, 0x10000, RZ ;  /* 0x0001000005197824 */ /* 0x004fc600078e00ff */
[----:B------:R-:W2:Y:S01]  /*27b0*/  MUFU.EX2 R7, R24 ;  /* 0x0000001800077308 */ /* 0x000ea20000000800 */
[----:B0-----:R-:W-:Y:S01]  /*27c0*/  SHF.L.U32 R22, R6, 0x10, RZ ;  /* 0x0000001006167819 */ /* 0x001fe200000006ff */
[----:B---3--:R-:W-:Y:S01]  /*27d0*/  FFMA.FTZ R10, R10, -UR17, R25 ;  /* 0x800000110a0a7c23 */ /* 0x008fe20008010019 */
[----:B------:R-:W-:Y:S01]  /*27e0*/  PRMT R6, R5, 0x7632, R6 ;  /* 0x0000763205067816 */ /* 0x000fe20000000006 */
[----:B------:R-:W0:Y:S01]  /*27f0*/  MUFU.EX2 R23, R23 ;  /* 0x0000001700177308 */ /* 0x000e220000000800 */
[C---:B------:R-:W-:Y:S01]  /*2800*/  PRMT R5, R4.reuse, 0x7632, R5 ;  /* 0x0000763204057816 */ /* 0x040fe20000000005 */
[----:B------:R-:W-:Y:S01]  /*2810*/  IMAD.U32 R4, R4, 0x10000, RZ ;  /* 0x0001000004047824 */ /* 0x000fe200078e00ff */
[----:B------:R-:W-:Y:S01]  /*2820*/  SHF.L.U32 R25, R20, 0x10, RZ ;  /* 0x0000001014197819 */ /* 0x000fe200000006ff */
[----:B------:R-:W-:Y:S01]  /*2830*/  IMAD.U32 R16, R6, 0x10000, RZ ;  /* 0x0001000006107824 */ /* 0x000fe200078e00ff */
[----:B------:R-:W-:Y:S01]  /*2840*/  SHF.L.U32 R6, R5, 0x10, RZ ;  /* 0x0000001005067819 */ /* 0x000fe200000006ff */
[----:B------:R-:W-:Y:S01]  /*2850*/  FFMA.FTZ R11, R11, -UR17, R22 ;  /* 0x800000110b0b7c23 */ /* 0x000fe20008010016 */
[----:B----4-:R-:W-:Y:S01]  /*2860*/  FFMA.FTZ R4, R9, -UR17, R4 ;  /* 0x8000001109047c23 */ /* 0x010fe20008010004 */
[----:B------:R-:W-:Y:S01]  /*2870*/  FFMA.FTZ R8, R8, -UR17, R25 ;  /* 0x8000001108087c23 */ /* 0x000fe20008010019 */
[----:B-1----:R-:W-:Y:S01]  /*2880*/  FFMA.FTZ R18, R18, -UR17, R21 ;  /* 0x8000001112127c23 */ /* 0x002fe20008010015 */
[----:B--2---:R-:W-:-:S03]  /*2890*/  FFMA.FTZ R5, R7, -UR17, R16 ;  /* 0x8000001107057c23 */ /* 0x004fc60008010010 */
[----:B------:R-:W-:Y:S01]  /*28a0*/  F2FP.BF16.F32.PACK_AB R7, R8, R27 ;  /* 0x0000001b0807723e */ /* 0x000fe200000010ff */
[----:B0-----:R-:W-:Y:S01]  /*28b0*/  FFMA.FTZ R23, R23, -UR17, R6 ;  /* 0x8000001117177c23 */ /* 0x001fe20008010006 */
[----:B------:R-:W-:Y:S01]  /*28c0*/  F2FP.BF16.F32.PACK_AB R6, R18, R11 ;  /* 0x0000000b1206723e */ /* 0x000fe200000010ff */
[----:B------:R-:W-:Y:S01]  /*28d0*/  IMAD.WIDE R8, R19, 0x10, R14 ;  /* 0x0000001013087825 */ /* 0x000fe200078e020e */
[----:B------:R-:W-:Y:S02]  /*28e0*/  F2FP.BF16.F32.PACK_AB R5, R5, R10 ;  /* 0x0000000a0505723e */ /* 0x000fe400000010ff */
[----:B------:R-:W-:Y:S01]  /*28f0*/  F2FP.BF16.F32.PACK_AB R4, R23, R4 ;  /* 0x000000041704723e */ /* 0x000fe200000010ff */
[----:B------:R-:W-:-:S04]  /*2900*/  VIADD R19, R19, UR22 ;  /* 0x0000001613137c36 */ /* 0x000fc80008000000 */
[----:B------:R0:W-:Y:S01]  /*2910*/  STG.E.128 desc[UR18][R8.64], R4 ;  /* 0x0000000408007986 */ /* 0x0001e2000c101d12 */
[----:B------:R-:W-:-:S05]  /*2920*/  IMAD.SHL.U32 R10, R19, 0x8, RZ ;  /* 0x00000008130a7824 */ /* 0x000fca00078e00ff */
[----:B------:R-:W-:-:S13]  /*2930*/  ISETP.GE.AND P0, PT, R10, R17, PT ;  /* 0x000000110a00720c */ /* 0x000fda0003f06270 */
[----:B0-----:R-:W-:Y:S05]  /*2940*/  @!P0 BRA `(.L_x_8727) ;  /* 0xfffffffc00088947 */ /* 0x001fea000383ffff */
.L_x_8726:
[----:B------:R-:W-:Y:S05]  /*2950*/  BSYNC.RECONVERGENT B0 ;  /* 0x0000000000007941 */ /* 0x000fea0003800200 */
.L_x_8725:
[----:B------:R-:W-:-:S13]  /*2960*/  ISETP.GE.AND P0, PT, R0, UR4, PT ;  /* 0x0000000400007c0c */ /* 0x000fda000bf06270 */
[----:B------:R-:W-:Y:S05]  /*2970*/  @P0 EXIT ;  /* 0x000000000000094d */ /* 0x000fea0003800000 */
.L_x_8728:
[----:B------:R-:W-:-:S06]  /*2980*/  IMAD.WIDE R6, R0, 0x2, R2 ;  /* 0x0000000200067825 */ /* 0x000fcc00078e0202 */
[----:B------:R-:W3:Y:S01]  /*2990*/  LDG.E.U16 R6, desc[UR18][R6.64] ;  /* 0x0000001206067981 */ /* 0x000ee2000c1e1500 */
[----:B------:R-:W-:-:S06]  /*29a0*/  IMAD.WIDE R4, R0, 0x2, R12 ;  /* 0x0000000200047825 */ /* 0x000fcc00078e020c */
[----:B------:R-:W4:Y:S01]  /*29b0*/  LDG.E.U16 R4, desc[UR18][R4.64] ;  /* 0x0000001204047981 */ /* 0x000f22000c1e1500 */
[----:B---3--:R-:W-:-:S05]  /*29c0*/  SHF.L.U32 R8, R6, 0x10, RZ ;  /* 0x0000001006087819 */ /* 0x008fca00000006ff */
[----:B------:R-:W-:Y:S01]  /*29d0*/  FMUL.FTZ R10, R8, 1.4426950216293334961 ;  /* 0x3fb8aa3b080a7820 */ /* 0x000fe20000410000 */
[----:B----4-:R-:W-:-:S05]  /*29e0*/  IMAD.U32 R9, R4, 0x10000, RZ ;  /* 0x0001000004097824 */ /* 0x010fca00078e00ff */
[----:B------:R-:W0:Y:S02]  /*29f0*/  MUFU.EX2 R10, R10 ;  /* 0x0000000a000a7308 */ /* 0x000e240000000800 */
[----:B0-----:R-:W-:-:S05]  /*2a00*/  FFMA.FTZ R9, R10, -UR17, R9 ;  /* 0x800000110a097c23 */ /* 0x001fca0008010009 */
[----:B------:R-:W-:Y:S01]  /*2a10*/  F2FP.BF16.F32.PACK_AB R5, RZ, R9 ;  /* 0x00000009ff05723e */ /* 0x000fe200000010ff */
[----:B------:R-:W-:-:S04]  /*2a20*/  IMAD.WIDE R8, R0, 0x2, R14 ;  /* 0x0000000200087825 */ /* 0x000fc800078e020e */
[----:B------:R-:W-:Y:S01]  /*2a30*/  VIADD R0, R0, UR22 ;  /* 0x0000001600007c36 */ /* 0x000fe20008000000 */
[----:B------:R0:W-:Y:S04]  /*2a40*/  STG.E.U16 desc[UR18][R8.64], R5 ;  /* 0x0000000508007986 */ /* 0x0001e8000c101512 */
[----:B------:R-:W-:-:S13]  /*2a50*/  ISETP.GE.AND P0, PT, R0, UR4, PT ;  /* 0x0000000400007c0c */ /* 0x000fda000bf06270 */
[----:B0-----:R-:W-:Y:S05]  /*2a60*/  @!P0 BRA `(.L_x_8728) ;  /* 0xfffffffc00c48947 */ /* 0x001fea000383ffff */
[----:B------:R-:W-:Y:S05]  /*2a70*/  EXIT ;  /* 0x000000000000794d */ /* 0x000fea0003800000 */
.L_x_8723:
        /* <DEDUP_REMOVED lines=8> */
[----:B------:R-:W-:-:S03]  /*2b00*/  ISETP.GT.U32.AND.EX P0, PT, RZ, RZ, PT, P0 ;  /* 0x000000ffff00720c */ /* 0x000fc60003f04100 */
[----:B------:R-:W-:-:S04]  /*2b10*/  IADD3 R6, P1, PT, R2, -UR7, RZ ;  /* 0x8000000702067c10 */ /* 0x000fc8000ff3e0ff */
[----:B------:R-:W-:-:S06]  /*2b20*/  IADD3.X R7, PT, PT, R5, ~UR5, RZ, P1, !PT ;  /* 0x8000000505077c10 */ /* 0x000fcc0008ffe4ff */
[C---:B------:R-:W-:Y:S01]  /*2b30*/  @!P0 IMAD.SHL.U32 R13, R4.reuse, 0x2, RZ ;  /* 0x00000002040d8824 */ /* 0x040fe200078e00ff */
[----:B------:R-:W-:-:S04]  /*2b40*/  @!P0 SHF.L.U64.HI R15, R4, 0x1, RZ ;  /* 0x00000001040f8819 */ /* 0x000fc800000102ff */
[----:B------:R-:W-:-:S05]  /*2b50*/  @!P0 IADD3 R10, P1, PT, R13, R6, RZ ;  /* 0x000000060d0a8210 */ /* 0x000fca0007f3e0ff */
[----:B------:R-:W-:-:S05]  /*2b60*/  @!P0 IMAD.X R11, R15, 0x1, R7, P1 ;  /* 0x000000010f0b8824 */ /* 0x000fca00008e0607 */
[----:B------:R-:W3:Y:S01]  /*2b70*/  @!P0 LDG.E.U16 R10, desc[UR18][R10.64] ;  /* 0x000000120a0a8981 */ /* 0x000ee2000c1e1500 */
[----:B------:R-:W-:-:S04]  /*2b80*/  UIADD3 UR12, UP0, UPT, -UR7, UR12, URZ ;  /* 0x0000000c070c7290 */ /* 0x000fc8000ff1e1ff */
[----:B------:R-:W-:Y:S02]  /*2b90*/  UIADD3.X UR13, UPT, UPT, ~UR5, UR13, URZ, UP0, !UPT ;  /* 0x0000000d050d7290 */ /* 0x000fe400087fe5ff */
[----:B------:R-:W-:-:S04]  /*2ba0*/  @!P0 IADD3 R8, P1, PT, R13, UR12, RZ ;  /* 0x0000000c0d088c10 */ /* 0x000fc8000ff3e0ff */
[----:B------:R-:W-:-:S05]  /*2bb0*/  @!P0 IADD3.X R9, PT, PT, R15, UR13, RZ, P1, !PT ;  /* 0x0000000d0f098c10 */ /* 0x000fca0008ffe4ff */
[----:B------:R1:W4:Y:S01]  /*2bc0*/  @!P0 LDG.E.U16 R8, desc[UR18][R8.64] ;  /* 0x0000001208088981 */ /* 0x000322000c1e1500 */
[----:B0-----:R-:W-:Y:S02]  /*2bd0*/  UIADD3 UR8, UP0, UP1, -UR22, UR10, UR14 ;  /* 0x0000000a16087290 */ /* 0x001fe4000f91e10e */
[----:B------:R-:W-:Y:S02]  /*2be0*/  UIMAD.WIDE.U32 UR12, UR22, 0x2, UR12 ;  /* 0x00000002160c78a5 */ /* 0x000fe4000f8e000c */
[----:B------:R-:W-:Y:S01]  /*2bf0*/  UIADD3.X UR9, UPT, UPT, UR11, -0x1, URZ, UP0, UP1 ;  /* 0xffffffff0b097890 */ /* 0x000fe200087e24ff */
[----:B-1----:R-:W-:Y:S02]  /*2c00*/  MOV R9, UR22 ;  /* 0x0000001600097c02 */ /* 0x002fe40008000f00 */
[----:B---3--:R-:W-:-:S05]  /*2c10*/  @!P0 SHF.L.U32 R2, R10, 0x10, RZ ;  /* 0x000000100a028819 */ /* 0x008fca00000006ff */
[----:B------:R-:W-:Y:S01]  /*2c20*/  @!P0 FMUL.FTZ R5, R2, 1.4426950216293334961 ;  /* 0x3fb8aa3b02058820 */ /* 0x000fe20000410000 */
[----:B------:R-:W-:-:S04]  /*2c30*/  IADD3 R2, P1, PT, R0, -UR7, RZ ;  /* 0x8000000700027c10 */ /* 0x000fc8000ff3e0ff */
[----:B------:R-:W-:Y:S01]  /*2c40*/  IADD3.X R3, PT, PT, R3, ~UR5, RZ, P1, !PT ;  /* 0x8000000503037c10 */ /* 0x000fe20008ffe4ff */
[----:B------:R-:W0:Y:S01]  /*2c50*/  @!P0 MUFU.EX2 R5, R5 ;  /* 0x0000000500058308 */ /* 0x000e220000000800 */
[----:B------:R-:W-:Y:S01]  /*2c60*/  @!P0 IADD3 R10, P1, PT, R13, R2, RZ ;  /* 0x000000020d0a8210 */ /* 0x000fe20007f3e0ff */
[----:B----4-:R-:W-:-:S04]  /*2c70*/  @!P0 IMAD.U32 R12, R8, 0x10000, RZ ;  /* 0x00010000080c8824 */ /* 0x010fc800078e00ff */
[--C-:B------:R-:W-:Y:S02]  /*2c80*/  @!P0 IMAD.X R11, R15, 0x1, R3.reuse, P1 ;  /* 0x000000010f0b8824 */ /* 0x100fe400008e0603 */
[----:B------:R-:W-:-:S04]  /*2c90*/  IMAD.WIDE.U32 R2, R9, 0x2, R2 ;  /* 0x0000000209027825 */ /* 0x000fc800078e0002 */
[----:B------:R-:W-:Y:S02]  /*2ca0*/  IMAD.MOV.U32 R0, RZ, RZ, R2 ;  /* 0x000000ffff007224 */ /* 0x000fe400078e0002 */
[----:B0-----:R-:W-:Y:S01]  /*2cb0*/  @!P0 FFMA.FTZ R12, R5, -UR17, R12 ;  /* 0x80000011050c8c23 */ /* 0x001fe2000801000c */
[----:B------:R-:W-:-:S04]  /*2cc0*/  IMAD.U32 R5, RZ, RZ, UR22 ;  /* 0x00000016ff057e24 */ /* 0x000fc8000f8e00ff */
[----:B------:R-:W-:Y:S01]  /*2cd0*/  @!P0 F2FP.BF16.F32.PACK_AB R12, RZ, R12 ;  /* 0x0000000cff0c823e */ /* 0x000fe200000010ff */
[----:B------:R-:W-:-:S04]  /*2ce0*/  IMAD.WIDE.U32 R6, R5, 0x2, R6 ;  /* 0x0000000205067825 */ /* 0x000fc800078e0006 */
[----:B------:R1:W-:Y:S01]  /*2cf0*/  @!P0 STG.E.U16 desc[UR18][R10.64], R12 ;  /* 0x0000000c0a008986 */ /* 0x0003e2000c101512 */
[----:B------:R-:W-:Y:S01]  /*2d00*/  MOV R2, R6 ;  /* 0x0000000600027202 */ /* 0x000fe20000000f00 */
[----:B------:R-:W-:-:S07]  /*2d10*/  IMAD.MOV.U32 R5, RZ, RZ, R7 ;  /* 0x000000ffff057224 */ /* 0x000fce00078e0007 */
.L_x_8729:
[----:B0-----:R-:W-:Y:S01]  /*2d20*/  UISETP.NE.U32.AND UP0, UPT, UR9, URZ, UPT ;  /* 0x000000ff0900728c */ /* 0x001fe2000bf05070 */
[----:B------:R-:W-:-:S08]  /*2d30*/  IMAD.SHL.U32 R6, R14, 0x8, RZ ;  /* 0x000000080e067824 */ /* 0x000fd000078e00ff */
[----:B------:R-:W-:Y:S05]  /*2d40*/  BRA.U UP0, `(.L_x_8730) ;  /* 0x00000001004c7547 */ /* 0x000fea000b800000 */
[----:B-1----:R-:W0:Y:S01]  /*2d50*/  I2F.U32.RP R10, R6 ;  /* 0x00000006000a7306 */ /* 0x002e220000209000 */
[----:B------:R-:W-:Y:S01]  /*2d60*/  IMAD.MOV R7, RZ, RZ, -R6 ;  /* 0x000000ffff077224 */ /* 0x000fe200078e0a06 */
[----:B------:R-:W-:Y:S01]  /*2d70*/  ISETP.NE.U32.AND P1, PT, R6, RZ, PT ;  /* 0x000000ff0600720c */ /* 0x000fe20003f25070 */
[----:B------:R-:W-:-:S05]  /*2d80*/  HFMA2 R17, -RZ, RZ, 0, 0 ;  /* 0x00000000ff117431 */ /* 0x000fca00000001ff */
        /* <DEDUP_REMOVED lines=15> */
.L_x_8730:
[----:B------:R-:W-:Y:S01]  /*2e80*/  IMAD.U32 R9, RZ, RZ, UR8 ;  /* 0x00000008ff097e24 */ /* 0x000fe2000f8e00ff */
[----:B------:R-:W-:Y:S01]  /*2e90*/  MOV R13, R6 ;  /* 0x00000006000d7202 */ /* 0x000fe20000000f00 */
[----:B-1----:R-:W-:Y:S01]  /*2ea0*/  IMAD.U32 R12, RZ, RZ, UR9 ;  /* 0x00000009ff0c7e24 */ /* 0x002fe2000f8e00ff */
[----:B------:R-:W-:-:S07]  /*2eb0*/  MOV R8, 0x2ed0 ;  /* 0x00002ed000087802 */ /* 0x000fce0000000f00 */
[----:B--2---:R-:W-:Y:S05]  /*2ec0*/  CALL.REL.NOINC `($__internal_52_$__cuda_sm20_rem_u64) ;  /* 0x0000003800687944 */ /* 0x004fea0003c00000 */
[----:B------:R-:W-:Y:S02]  /*2ed0*/  IMAD.MOV.U32 R16, RZ, RZ, R14 ;  /* 0x000000ffff107224 */ /* 0x000fe400078e000e */
[----:B------:R-:W-:-:S07]  /*2ee0*/  IMAD.MOV.U32 R17, RZ, RZ, R15 ;  /* 0x000000ffff117224 */ /* 0x000fce00078e000f */
.L_x_8731:
        /* <DEDUP_REMOVED lines=14> */
.L_x_8734:
[C---:B--2---:R-:W-:Y:S01]  /*2fd0*/  IMAD.SHL.U32 R23, R22.reuse, 0x10, RZ ;  /* 0x0000001016177824 */ /* 0x044fe200078e00ff */
[----:B------:R-:W-:-:S04]  /*2fe0*/  SHF.L.U64.HI R24, R22, 0x4, R21 ;  /* 0x0000000416187819 */ /* 0x000fc80000010215 */
[----:B0-----:R-:W-:-:S05]  /*2ff0*/  IADD3 R8, P1, PT, R2, R23, RZ ;  /* 0x0000001702087210 */ /* 0x001fca0007f3e0ff */
[----:B------:R-:W-:-:S06]  /*3000*/  IMAD.X R9, R5, 0x1, R24, P1 ;  /* 0x0000000105097824 */ /* 0x000fcc00008e0618 */
[----:B------:R-:W2:Y:S01]  /*3010*/  LDG.E.128 R8, desc[UR18][R8.64] ;  /* 0x0000001208087981 */ /* 0x000ea2000c1e1d00 */
[----:B------:R-:W-:-:S04]  /*3020*/  IADD3 R12, P1, PT, R23, UR12, RZ ;  /* 0x0000000c170c7c10 */ /* 0x000fc8000ff3e0ff */
[----:B------:R-:W-:-:S06]  /*3030*/  IADD3.X R13, PT, PT, R24, UR13, RZ, P1, !PT ;  /* 0x0000000d180d7c10 */ /* 0x000fcc0008ffe4ff */
[----:B------:R-:W3:Y:S01]  /*3040*/  LDG.E.128 R12, desc[UR18][R12.64] ;  /* 0x000000120c0c7981 */ /* 0x000ee2000c1e1d00 */
[----:B--2---:R-:W-:Y:S01]  /*3050*/  SHF.L.U32 R25, R11, 0x10, RZ ;  /* 0x000000100b197819 */ /* 0x004fe200000006ff */
[----:B------:R-:W-:Y:S01]  /*3060*/  IMAD.U32 R26, R10, 0x10000, RZ ;  /* 0x000100000a1a7824 */ /* 0x000fe200078e00ff */
[----:B------:R-:W-:Y:S01]  /*3070*/  SHF.L.U32 R28, R8, 0x10, RZ ;  /* 0x00000010081c7819 */ /* 0x000fe200000006ff */
[----:B------:R-:W-:Y:S02]  /*3080*/  IMAD.U32 R27, R9, 0x10000, RZ ;  /* 0x00010000091b7824 */ /* 0x000fe400078e00ff */
[----:B------:R-:W-:Y:S01]  /*3090*/  FMUL.FTZ R31, R26, 1.4426950216293334961 ;  /* 0x3fb8aa3b1a1f7820 */ /* 0x000fe20000410000 */
[----:B------:R-:W-:Y:S01]  /*30a0*/  FMUL.FTZ R32, R25, 1.4426950216293334961 ;  /* 0x3fb8aa3b19207820 */ /* 0x000fe20000410000 */
[----:B------:R-:W-:Y:S01]  /*30b0*/  PRMT R26, R10, 0x7632, R26 ;  /* 0x000076320a1a7816 */ /* 0x000fe2000000001a */
[----:B------:R-:W-:Y:S01]  /*30c0*/  FMUL.FTZ R30, R27, 1.4426950216293334961 ;  /* 0x3fb8aa3b1b1e7820 */ /* 0x000fe20000410000 */
[----:B------:R-:W-:Y:S01]  /*30d0*/  PRMT R25, R11, 0x7632, R25 ;  /* 0x000076320b197816 */ /* 0x000fe20000000019 */
[----:B------:R-:W-:Y:S01]  /*30e0*/  FMUL.FTZ R29, R28, 1.4426950216293334961 ;  /* 0x3fb8aa3b1c1d7820 */ /* 0x000fe20000410000 */
[----:B------:R-:W-:Y:S01]  /*30f0*/  PRMT R27, R9, 0x7632, R27 ;  /* 0x00007632091b7816 */ /* 0x000fe2000000001b */
[----:B------:R3:W0:Y:S01]  /*3100*/  MUFU.EX2 R11, R32 ;  /* 0x00000020000b7308 */ /* 0x0006220000000800 */
[----:B------:R-:W-:Y:S01]  /*3110*/  IMAD.U32 R26, R26, 0x10000, RZ ;  /* 0x000100001a1a7824 */ /* 0x000fe200078e00ff */
[----:B------:R-:W-:Y:S01]  /*3120*/  PRMT R28, R8, 0x7632, R28 ;  /* 0x00007632081c7816 */ /* 0x000fe2000000001c */
[----:B------:R-:W-:Y:S01]  /*3130*/  IMAD.U32 R25, R25, 0x10000, RZ ;  /* 0x0001000019197824 */ /* 0x000fe200078e00ff */
[----:B------:R-:W-:Y:S01]  /*3140*/  SHF.L.U32 R27, R27, 0x10, RZ ;  /* 0x000000101b1b7819 */ /* 0x000fe200000006ff */
[----:B------:R1:W2:Y:S01]  /*3150*/  MUFU.EX2 R9, R30 ;  /* 0x0000001e00097308 */ /* 0x0002a20000000800 */
[----:B------:R-:W-:Y:S01]  /*3160*/  FMUL.FTZ R26, R26, 1.4426950216293334961 ;  /* 0x3fb8aa3b1a1a7820 */ /* 0x000fe20000410000 */
[----:B------:R-:W-:-:S02]  /*3170*/  IMAD.U32 R28, R28, 0x10000, RZ ;  /* 0x000100001c1c7824 */ /* 0x000fc400078e00ff */
[----:B------:R-:W-:Y:S01]  /*3180*/  FMUL.FTZ R25, R25, 1.4426950216293334961 ;  /* 0x3fb8aa3b19197820 */ /* 0x000fe20000410000 */
[----:B------:R-:W-:Y:S01]  /*3190*/  FMUL.FTZ R33, R27, 1.4426950216293334961 ;  /* 0x3fb8aa3b1b217820 */ /* 0x000fe20000410000 */
[C---:B---3--:R-:W-:Y:S01]  /*31a0*/  IMAD.U32 R32, R15.reuse, 0x10000, RZ ;  /* 0x000100000f207824 */ /* 0x048fe200078e00ff */
[----:B------:R-:W-:Y:S01]  /*31b0*/  PRMT R27, R15, 0x7632, R27 ;  /* 0x000076320f1b7816 */ /* 0x000fe2000000001b */
[----:B------:R-:W3:Y:S01]  /*31c0*/  MUFU.EX2 R26, R26 ;  /* 0x0000001a001a7308 */ /* 0x000ee20000000800 */
[----:B------:R-:W-:Y:S01]  /*31d0*/  SHF.L.U32 R35, R14, 0x10, RZ ;  /* 0x000000100e237819 */ /* 0x000fe200000006ff */
[----:B0-----:R-:W-:Y:S01]  /*31e0*/  FFMA.FTZ R11, R11, -UR17, R32 ;  /* 0x800000110b0b7c23 */ /* 0x001fe20008010020 */
[----:B-1----:R-:W-:Y:S01]  /*31f0*/  FMUL.FTZ R30, R28, 1.4426950216293334961 ;  /* 0x3fb8aa3b1c1e7820 */ /* 0x002fe20000410000 */
[----:B------:R-:W-:Y:S01]  /*3200*/  MUFU.EX2 R15, R33 ;  /* 0x00000021000f7308 */ /* 0x000fe20000000800 */
[----:B------:R-:W-:Y:S01]  /*3210*/  IMAD.U32 R32, R13, 0x10000, RZ ;  /* 0x000100000d207824 */ /* 0x000fe200078e00ff */
[----:B------:R-:W-:-:S02]  /*3220*/  PRMT R28, R14, 0x7632, R28 ;  /* 0x000076320e1c7816 */ /* 0x000fc4000000001c */
[----:B------:R-:W-:Y:S01]  /*3230*/  PRMT R13, R13, 0x7632, R13 ;  /* 0x000076320d0d7816 */ /* 0x000fe2000000000d */
[----:B------:R0:W1:Y:S01]  /*3240*/  MUFU.EX2 R10, R31 ;  /* 0x0000001f000a7308 */ /* 0x0000620000000800 */
[----:B--2---:R-:W-:Y:S01]  /*3250*/  FFMA.FTZ R9, R9, -UR17, R32 ;  /* 0x8000001109097c23 */ /* 0x004fe20008010020 */
[----:B------:R-:W-:Y:S01]  /*3260*/  SHF.L.U32 R32, R27, 0x10, RZ ;  /* 0x000000101b207819 */ /* 0x000fe200000006ff */
[----:B------:R-:W-:Y:S01]  /*3270*/  IMAD.U32 R27, R28, 0x10000, RZ ;  /* 0x000100001c1b7824 */ /* 0x000fe200078e00ff */
[----:B------:R2:W4:Y:S03]  /*3280*/  MUFU.EX2 R8, R29 ;  /* 0x0000001d00087308 */ /* 0x0005260000000800 */
[----:B---3--:R-:W-:Y:S01]  /*3290*/  FFMA.FTZ R27, R26, -UR17, R27 ;  /* 0x800000111a1b7c23 */ /* 0x008fe2000801001b */
[----:B------:R-:W3:Y:S01]  /*32a0*/  MUFU.EX2 R25, R25 ;  /* 0x0000001900197308 */ /* 0x000ee20000000800 */
[----:B0-----:R-:W-:-:S03]  /*32b0*/  IMAD.U32 R31, R12, 0x10000, RZ ;  /* 0x000100000c1f7824 */ /* 0x001fc600078e00ff */
[----:B------:R-:W0:Y:S01]  /*32c0*/  MUFU.EX2 R14, R30 ;  /* 0x0000001e000e7308 */ /* 0x000e220000000800 */
[----:B--2---:R-:W-:Y:S01]  /*32d0*/  PRMT R29, R12, 0x7632, R29 ;  /* 0x000076320c1d7816 */ /* 0x004fe2000000001d */
[----:B------:R-:W-:Y:S02]  /*32e0*/  IMAD.U32 R12, R13, 0x10000, RZ ;  /* 0x000100000d0c7824 */ /* 0x000fe400078e00ff */
[----:B-1----:R-:W-:Y:S01]  /*32f0*/  FFMA.FTZ R10, R10, -UR17, R35 ;  /* 0x800000110a0a7c23 */ /* 0x002fe20008010023 */
[----:B------:R-:W-:Y:S01]  /*3300*/  SHF.L.U32 R29, R29, 0x10, RZ ;  /* 0x000000101d1d7819 */ /* 0x000fe200000006ff */
[----:B------:R-:W-:Y:S01]  /*3310*/  FFMA.FTZ R26, R15, -UR17, R12 ;  /* 0x800000110f1a7c23 */ /* 0x000fe2000801000c */
[----:B------:R-:W-:Y:S01]  /*3320*/  IADD3 R12, P1, PT, R0, R23, RZ ;  /* 0x00000017000c7210 */ /* 0x000fe20007f3e0ff */
[----:B----4-:R-:W-:Y:S01]  /*3330*/  FFMA.FTZ R8, R8, -UR17, R31 ;  /* 0x8000001108087c23 */ /* 0x010fe2000801001f */
[----:B------:R-:W-:Y:S01]  /*3340*/  F2FP.BF16.F32.PACK_AB R10, R27, R10 ;  /* 0x0000000a1b0a723e */ /* 0x000fe200000010ff */
[----:B---3--:R-:W-:Y:S01]  /*3350*/  FFMA.FTZ R32, R25, -UR17, R32 ;  /* 0x8000001119207c23 */ /* 0x008fe20008010020 */
[----:B------:R-:W-:Y:S01]  /*3360*/  F2FP.BF16.F32.PACK_AB R9, R26, R9 ;  /* 0x000000091a09723e */ /* 0x000fe200000010ff */
[----:B------:R-:W-:Y:S01]  /*3370*/  IMAD.X R13, R3, 0x1, R24, P1 ;  /* 0x00000001030d7824 */ /* 0x000fe200008e0618 */
[----:B------:R-:W-:Y:S01]  /*3380*/  IADD3 R22, P1, PT, R22, UR22, RZ ;  /* 0x0000001616167c10 */ /* 0x000fe2000ff3e0ff */
[----:B0-----:R-:W-:Y:S01]  /*3390*/  FFMA.FTZ R29, R14, -UR17, R29 ;  /* 0x800000110e1d7c23 */ /* 0x001fe2000801001d */
[----:B------:R-:W-:-:S02]  /*33a0*/  F2FP.BF16.F32.PACK_AB R11, R32, R11 ;  /* 0x0000000b200b723e */ /* 0x000fc400000010ff */
[----:B------:R-:W-:Y:S01]  /*33b0*/  IADD3.X R21, PT, PT, RZ, R21, RZ, P1, !PT ;  /* 0x00000015ff157210 */ /* 0x000fe20000ffe4ff */
[C---:B------:R-:W-:Y:S01]  /*33c0*/  IMAD.SHL.U32 R14, R22.reuse, 0x8, RZ ;  /* 0x00000008160e7824 */ /* 0x040fe200078e00ff */
[----:B------:R-:W-:Y:S02]  /*33d0*/  F2FP.BF16.F32.PACK_AB R8, R29, R8 ;  /* 0x000000081d08723e */ /* 0x000fe400000010ff */
[----:B------:R-:W-:Y:S02]  /*33e0*/  SHF.L.U64.HI R15, R22, 0x3, R21 ;  /* 0x00000003160f7819 */ /* 0x000fe40000010215 */
[----:B------:R-:W-:Y:S01]  /*33f0*/  ISETP.GE.U32.AND P1, PT, R14, R19, PT ;  /* 0x000000130e00720c */ /* 0x000fe20003f26070 */
[----:B------:R0:W-:Y:S03]  /*3400*/  STG.E.128 desc[UR18][R12.64], R8 ;  /* 0x000000080c007986 */ /* 0x0001e6000c101d12 */
[----:B------:R-:W-:-:S13]  /*3410*/  ISETP.GE.AND.EX P1, PT, R15, R20, PT, P1 ;  /* 0x000000140f00720c */ /* 0x000fda0003f26310 */
[----:B------:R-:W-:Y:S05]  /*3420*/  @!P1 BRA `(.L_x_8734) ;  /* 0xfffffff800e89947 */ /* 0x000fea000383ffff */
.L_x_8733:
[----:B------:R-:W-:Y:S05]  /*3430*/  BSYNC.RECONVERGENT B0 ;  /* 0x0000000000007941 */ /* 0x000fea0003800200 */
.L_x_8732:
[----:B------:R-:W-:Y:S05]  /*3440*/  @P0 EXIT ;  /* 0x000000000000094d */ /* 0x000fea0003800000 */
[----:B0-----:R-:W-:Y:S01]  /*3450*/  IADD3 R13, P0, PT, R4, UR22, RZ ;  /* 0x00000016040d7c10 */ /* 0x001fe2000ff1e0ff */
        /* <DEDUP_REMOVED lines=39> */
.L_x_8736:
[----:B------:R-:W-:Y:S01]  /*36d0*/  MOV R10, R12 ;  /* 0x0000000c000a7202 */ /* 0x000fe20000000f00 */
[----:B------:R-:W-:Y:S01]  /*36e0*/  IMAD.U32 R8, RZ, RZ, UR22 ;  /* 0x00000016ff087e24 */ /* 0x000fe2000f8e00ff */
[----:B------:R-:W-:-:S07]  /*36f0*/  MOV R12, 0x3710 ;  /* 0x00003710000c7802 */ /* 0x000fce0000000f00 */
[----:B--2---:R-:W-:Y:S05]  /*3700*/  CALL.REL.NOINC `($__internal_51_$__cuda_sm20_div_u64) ;  /* 0x0000002c00347944 */ /* 0x004fea0003c00000 */
[----:B------:R-:W-:Y:S01]  /*3710*/  IMAD.MOV.U32 R8, RZ, RZ, R10 ;  /* 0x000000ffff087224 */ /* 0x000fe200078e000a */
[----:B------:R-:W-:-:S07]  /*3720*/  MOV R9, R17 ;  /* 0x0000001100097202 */ /* 0x000fce0000000f00 */
.L_x_8737:
[----:B------:R-:W-:Y:S05]  /*3730*/  BSYNC.RECONVERGENT B0 ;  /* 0x0000000000007941 */ /* 0x000fea0003800200 */
.L_x_8735:
        /* <DEDUP_REMOVED lines=29> */
.L_x_8740:
[----:B------:R-:W-:Y:S01]  /*3910*/  IMAD.MOV.U32 R8, RZ, RZ, R6 ;  /* 0x000000ffff087224 */ /* 0x000fe200078e0006 */
[----:B------:R-:W-:Y:S01]  /*3920*/  MOV R9, UR9 ;  /* 0x0000000900097c02 */ /* 0x000fe20008000f00 */
[----:B------:R-:W-:Y:S01]  /*3930*/  IMAD.U32 R10, RZ, RZ, UR8 ;  /* 0x00000008ff0a7e24 */ /* 0x000fe2000f8e00ff */
[----:B------:R-:W-:-:S07]  /*3940*/  MOV R12, 0x3960 ;  /* 0x00003960000c7802 */ /* 0x000fce0000000f00 */
[----:B--2---:R-:W-:Y:S05]  /*3950*/  CALL.REL.NOINC `($__internal_51_$__cuda_sm20_div_u64) ;  /* 0x0000002800a07944 */ /* 0x004fea0003c00000 */
[----:B------:R-:W-:Y:S02]  /*3960*/  IMAD.MOV.U32 R8, RZ, RZ, R10 ;  /* 0x000000ffff087224 */ /* 0x000fe400078e000a */
[----:B------:R-:W-:-:S07]  /*3970*/  IMAD.MOV.U32 R9, RZ, RZ, R17 ;  /* 0x000000ffff097224 */ /* 0x000fce00078e0011 */
.L_x_8741:
        /* <DEDUP_REMOVED lines=11> */
.L_x_8742:
[----:B------:R-:W-:-:S05]  /*3a30*/  IADD3 R16, P0, PT, R2, R21, RZ ;  /* 0x0000001502107210 */ /* 0x000fca0007f1e0ff */
[----:B------:R-:W-:-:S05]  /*3a40*/  IMAD.X R17, R5, 0x1, R12, P0 ;  /* 0x0000000105117824 */ /* 0x000fca00000e060c */
[----:B------:R-:W3:Y:S01]  /*3a50*/  LDG.E.U16 R16, desc[UR18][R16.64] ;  /* 0x0000001210107981 */ /* 0x000ee2000c1e1500 */
[----:B------:R-:W-:-:S04]  /*3a60*/  IADD3 R8, P0, PT, R21, UR12, RZ ;  /* 0x0000000c15087c10 */ /* 0x000fc8000ff1e0ff */
[----:B------:R-:W-:-:S05]  /*3a70*/  IADD3.X R9, PT, PT, R12, UR13, RZ, P0, !PT ;  /* 0x0000000d0c097c10 */ /* 0x000fca00087fe4ff */
[----:B0-----:R0:W4:Y:S01]  /*3a80*/  LDG.E.U16 R8, desc[UR18][R8.64] ;  /* 0x0000001208087981 */ /* 0x001122000c1e1500 */
[----:B------:R-:W-:Y:S02]  /*3a90*/  IADD3 R18, P0, PT, R0, R21, RZ ;  /* 0x0000001500127210 */ /* 0x000fe40007f1e0ff */
[----:B------:R-:W-:-:S03]  /*3aa0*/  IADD3 R7, P1, PT, R7, UR22, RZ ;  /* 0x0000001607077c10 */ /* 0x000fc6000ff3e0ff */
[----:B------:R-:W-:Y:S01]  /*3ab0*/  IMAD.X R19, R3, 0x1, R12, P0 ;  /* 0x0000000103137824 */ /* 0x000fe200000e060c */
[----:B------:R-:W-:Y:S01]  /*3ac0*/  IADD3 R6, P0, PT, R6, 0x1, RZ ;  /* 0x0000000106067810 */ /* 0x000fe20007f1e0ff */
[----:B------:R-:W-:Y:S02]  /*3ad0*/  IMAD.X R14, RZ, RZ, R14, P1 ;  /* 0x000000ffff0e7224 */ /* 0x000fe400008e060e */
[----:B0-----:R-:W-:Y:S01]  /*3ae0*/  IMAD.U32 R9, RZ, RZ, UR22 ;  /* 0x00000016ff097e24 */ /* 0x001fe2000f8e00ff */
[----:B------:R-:W-:Y:S02]  /*3af0*/  IADD3.X R10, PT, PT, RZ, R10, RZ, P0, !PT ;  /* 0x0000000aff0a7210 */ /* 0x000fe400007fe4ff */
[----:B------:R-:W-:-:S04]  /*3b00*/  ISETP.NE.U32.AND P0, PT, R6, RZ, PT ;  /* 0x000000ff0600720c */ /* 0x000fc80003f05070 */
[----:B------:R-:W-:Y:S01]  /*3b10*/  ISETP.NE.AND.EX P0, PT, R10, RZ, PT, P0 ;  /* 0x000000ff0a00720c */ /* 0x000fe20003f05300 */
[----:B---3--:R-:W-:-:S04]  /*3b20*/  IMAD.U32 R4, R16, 0x10000, RZ ;  /* 0x0001000010047824 */ /* 0x008fc800078e00ff */
[----:B------:R-:W-:-:S06]  /*3b30*/  FMUL.FTZ R4, R4, 1.4426950216293334961 ;  /* 0x3fb8aa3b04047820 */ /* 0x000fcc0000410000 */
[----:B------:R-:W0:Y:S01]  /*3b40*/  MUFU.EX2 R4, R4 ;  /* 0x0000000400047308 */ /* 0x000e220000000800 */
[----:B----4-:R-:W-:Y:S01]  /*3b50*/  SHF.L.U32 R15, R8, 0x10, RZ ;  /* 0x00000010080f7819 */ /* 0x010fe200000006ff */
[----:B------:R-:W-:-:S05]  /*3b60*/  IMAD.U32 R8, RZ, RZ, UR22 ;  /* 0x00000016ff087e24 */ /* 0x000fca000f8e00ff */
[----:B------:R-:W-:-:S04]  /*3b70*/  LEA R21, P2, R8, R21, 0x1 ;  /* 0x0000001508157211 */ /* 0x000fc800078408ff */
[----:B------:R-:W-:Y:S01]  /*3b80*/  LEA.HI.X R12, R9, R12, RZ, 0x1, P2 ;  /* 0x0000000c090c7211 */ /* 0x000fe200010f0cff */
[----:B0-----:R-:W-:-:S05]  /*3b90*/  FFMA.FTZ R15, R4, -UR17, R15 ;  /* 0x80000011040f7c23 */ /* 0x001fca000801000f */
[----:B------:R-:W-:-:S05]  /*3ba0*/  F2FP.BF16.F32.PACK_AB R15, RZ, R15 ;  /* 0x0000000fff0f723e */ /* 0x000fca00000010ff */
[----:B------:R0:W-:Y:S01]  /*3bb0*/  STG.E.U16 desc[UR18][R18.64], R15 ;  /* 0x0000000f12007986 */ /* 0x0001e2000c101512 */
[----:B------:R-:W-:Y:S05]  /*3bc0*/  @P0 BRA `(.L_x_8742) ;  /* 0xfffffffc00980947 */ /* 0x000fea000383ffff */
.L_x_8739:
[----:B------:R-:W-:Y:S05]  /*3bd0*/  BSYNC.RECONVERGENT B0 ;  /* 0x0000000000007941 */ /* 0x000fea0003800200 */
.L_x_8738:
[----:B------:R-:W-:-:S04]  /*3be0*/  ISETP.GE.U32.AND P0, PT, R11, 0x3, PT ;  /* 0x000000030b00780c */ /* 0x000fc80003f06070 */
[----:B------:R-:W-:-:S13]  /*3bf0*/  ISETP.GE.U32.AND.EX P0, PT, R13, RZ, PT, P0 ;  /* 0x000000ff0d00720c */ /* 0x000fda0003f06100 */
[----:B------:R-:W-:Y:S05]  /*3c00*/  @!P0 EXIT ;  /* 0x000000000000894d */ /* 0x000fea0003800000 */
[----:B------:R-:W-:Y:S01]  /*3c10*/  MOV R6, UR22 ;  /* 0x0000001600067c02 */ /* 0x000fe20008000f00 */
[----:B------:R-:W-:-:S04]  /*3c20*/  IMAD.U32 R4, RZ, RZ, UR22 ;  /* 0x00000016ff047e24 */ /* 0x000fc8000f8e00ff */
[----:B------:R-:W-:Y:S01]  /*3c30*/  IMAD.SHL.U32 R6, R6, 0x2, RZ ;  /* 0x0000000206067824 */ /* 0x000fe200078e00ff */
[----:B------:R-:W-:-:S07]  /*3c40*/  SHF.R.U32.HI R4, RZ, 0x1f, R4 ;  /* 0x0000001fff047819 */ /* 0x000fce0000011604 */
.L_x_8743:
[C---:B------:R-:W-:Y:S02]  /*3c50*/  SHF.L.U32 R17, R7.reuse, 0x1, RZ ;  /* 0x0000000107117819 */ /* 0x040fe400000006ff */
[----:B0-----:R-:W-:Y:S02]  /*3c60*/  SHF.L.U64.HI R18, R7, 0x1, R14 ;  /* 0x0000000107127819 */ /* 0x001fe4000001020e */
[----:B------:R-:W-:-:S05]  /*3c70*/  IADD3 R10, P0, PT, R2, R17, RZ ;  /* 0x00000011020a7210 */ /* 0x000fca0007f1e0ff */
[----:B------:R-:W-:-:S05]  /*3c80*/  IMAD.X R11, R5, 0x1, R18, P0 ;  /* 0x00000001050b7824 */ /* 0x000fca00000e0612 */
[----:B------:R-:W3:Y:S01]  /*3c90*/  LDG.E.U16 R13, desc[UR18][R10.64] ;  /* 0x000000120a0d7981 */ /* 0x000ee2000c1e1500 */
[----:B------:R-:W-:-:S04]  /*3ca0*/  IADD3 R8, P0, PT, R17, UR12, RZ ;  /* 0x0000000c11087c10 */ /* 0x000fc8000ff1e0ff */
[----:B------:R-:W-:-:S05]  /*3cb0*/  IADD3.X R9, PT, PT, R18, UR13, RZ, P0, !PT ;  /* 0x0000000d12097c10 */ /* 0x000fca00087fe4ff */
[----:B------:R-:W4:Y:S01]  /*3cc0*/  LDG.E.U16 R12, desc[UR18][R8.64] ;  /* 0x00000012080c7981 */ /* 0x000f22000c1e1500 */
[----:B------:R-:W-:Y:S01]  /*3cd0*/  IADD3 R16, P1, PT, R6, R10, RZ ;  /* 0x0000000a06107210 */ /* 0x000fe20007f3e0ff */
[----:B---3--:R-:W-:-:S04]  /*3ce0*/  IMAD.U32 R13, R13, 0x10000, RZ ;  /* 0x000100000d0d7824 */ /* 0x008fc800078e00ff */
[----:B------:R-:W-:-:S06]  /*3cf0*/  FMUL.FTZ R15, R13, 1.4426950216293334961 ;  /* 0x3fb8aa3b0d0f7820 */ /* 0x000fcc0000410000 */
[----:B------:R-:W0:Y:S01]  /*3d00*/  MUFU.EX2 R15, R15 ;  /* 0x0000000f000f7308 */ /* 0x000e220000000800 */
[----:B----4-:R-:W-:-:S05]  /*3d10*/  SHF.L.U32 R12, R12, 0x10, RZ ;  /* 0x000000100c0c7819 */ /* 0x010fca00000006ff */
[----:B0-----:R-:W-:Y:S01]  /*3d20*/  FFMA.FTZ R13, R15, -UR17, R12 ;  /* 0x800000110f0d7c23 */ /* 0x001fe2000801000c */
[----:B------:R-:W-:Y:S01]  /*3d30*/  IADD3 R12, P0, PT, R0, R17, RZ ;  /* 0x00000011000c7210 */ /* 0x000fe20007f1e0ff */
[----:B------:R-:W-:-:S03]  /*3d40*/  IMAD.X R17, R4, 0x1, R11, P1 ;  /* 0x0000000104117824 */ /* 0x000fc600008e060b */
[----:B------:R-:W-:Y:S01]  /*3d50*/  F2FP.BF16.F32.PACK_AB R10, RZ, R13 ;  /* 0x0000000dff0a723e */ /* 0x000fe200000010ff */
[----:B------:R-:W-:-:S03]  /*3d60*/  IMAD.X R13, R3, 0x1, R18, P0 ;  /* 0x00000001030d7824 */ /* 0x000fc600000e0612 */
[----:B------:R-:W-:-:S05]  /*3d70*/  PRMT R19, R10, 0x7610, R19 ;  /* 0x000076100a137816 */ /* 0x000fca0000000013 */
[----:B------:R0:W-:Y:S04]  /*3d80*/  STG.E.U16 desc[UR18][R12.64], R19 ;  /* 0x000000130c007986 */ /* 0x0001e8000c101512 */
[----:B------:R-:W3:Y:S01]  /*3d90*/  LDG.E.U16 R11, desc[UR18][R16.64] ;  /* 0x00000012100b7981 */ /* 0x000ee2000c1e1500 */
[----:B------:R-:W-:-:S04]  /*3da0*/  IADD3 R8, P0, PT, R6, R8, RZ ;  /* 0x0000000806087210 */ /* 0x000fc80007f1e0ff */
[----:B------:R-:W-:-:S05]  /*3db0*/  IADD3.X R9, PT, PT, R4, R9, RZ, P0, !PT ;  /* 0x0000000904097210 */ /* 0x000fca00007fe4ff */
[----:B------:R1:W4:Y:S01]  /*3dc0*/  LDG.E.U16 R10, desc[UR18][R8.64] ;  /* 0x00000012080a7981 */ /* 0x000322000c1e1500 */
[----:B------:R-:W-:-:S04]  /*3dd0*/  IADD3 R18, P0, PT, R6, R12, RZ ;  /* 0x0000000c06127210 */ /* 0x000fc80007f1e0ff */
[----:B0-----:R-:W-:Y:S02]  /*3de0*/  IADD3.X R19, PT, PT, R4, R13, RZ, P0, !PT ;  /* 0x0000000d04137210 */ /* 0x001fe400007fe4ff */
[----:B-1----:R-:W-:-:S05]  /*3df0*/  IADD3 R8, P0, PT, R6, R8, RZ ;  /* 0x0000000806087210 */ /* 0x002fca0007f1e0ff */
[----:B------:R-:W-:Y:S02]  /*3e00*/  IMAD.X R9, R4, 0x1, R9, P0 ;  /* 0x0000000104097824 */ /* 0x000fe400000e0609 */
[----:B---3--:R-:W-:-:S04]  /*3e10*/  IMAD.U32 R11, R11, 0x10000, RZ ;  /* 0x000100000b0b7824 */ /* 0x008fc800078e00ff */
[----:B------:R-:W-:-:S06]  /*3e20*/  FMUL.FTZ R15, R11, 1.4426950216293334961 ;  /* 0x3fb8aa3b0b0f7820 */ /* 0x000fcc0000410000 */
[----:B------:R-:W0:Y:S01]  /*3e30*/  MUFU.EX2 R15, R15 ;  /* 0x0000000f000f7308 */ /* 0x000e220000000800 */
[----:B----4-:R-:W-:-:S04]  /*3e40*/  IMAD.U32 R10, R10, 0x10000, RZ ;  /* 0x000100000a0a7824 */ /* 0x010fc800078e00ff */
[----:B0-----:R-:W-:Y:S01]  /*3e50*/  FFMA.FTZ R11, R15, -UR17, R10 ;  /* 0x800000110f0b7c23 */ /* 0x001fe2000801000a */
[----:B------:R-:W-:-:S04]  /*3e60*/  IADD3 R10, P1, PT, R6, R16, RZ ;  /* 0x00000010060a7210 */ /* 0x000fc80007f3e0ff */
[----:B------:R-:W-:Y:S01]  /*3e70*/  F2FP.BF16.F32.PACK_AB R12, RZ, R11 ;  /* 0x0000000bff0c723e */ /* 0x000fe200000010ff */
[----:B------:R-:W-:-:S03]  /*3e80*/  IMAD.X R11, R4, 0x1, R17, P1 ;  /* 0x00000001040b7824 */ /* 0x000fc600008e0611 */
[----:B------:R-:W-:-:S05]  /*3e90*/  PRMT R16, R12, 0x7610, R16 ;  /* 0x000076100c107816 */ /* 0x000fca0000000010 */
[----:B------:R0:W-:Y:S04]  /*3ea0*/  STG.E.U16 desc[UR18][R18.64], R16 ;  /* 0x0000001012007986 */ /* 0x0001e8000c101512 */
[----:B------:R-:W3:Y:S04]  /*3eb0*/  LDG.E.U16 R13, desc[UR18][R10.64] ;  /* 0x000000120a0d7981 */ /* 0x000ee8000c1e1500 */
[----:B------:R-:W4:Y:S01]  /*3ec0*/  LDG.E.U16 R12, desc[UR18][R8.64] ;  /* 0x00000012080c7981 */ /* 0x000f22000c1e1500 */
[----:B0-----:R-:W-:-:S04]  /*3ed0*/  IADD3 R16, P1, PT, R6, R10, RZ ;  /* 0x0000000a06107210 */ /* 0x001fc80007f3e0ff */
[----:B------:R-:W-:Y:S02]  /*3ee0*/  IADD3.X R17, PT, PT, R4, R11, RZ, P1, !PT ;  /* 0x0000000b04117210 */ /* 0x000fe40000ffe4ff */
[----:B---3--:R-:W-:Y:S01]  /*3ef0*/  SHF.L.U32 R13, R13, 0x10, RZ ;  /* 0x000000100d0d7819 */ /* 0x008fe200000006ff */
[----:B----4-:R-:W-:-:S04]  /*3f00*/  IMAD.U32 R12, R12, 0x10000, RZ ;  /* 0x000100000c0c7824 */ /* 0x010fc800078e00ff */
[----:B------:R-:W-:-:S06]  /*3f10*/  FMUL.FTZ R15, R13, 1.4426950216293334961 ;  /* 0x3fb8aa3b0d0f7820 */ /* 0x000fcc0000410000 */
[----:B------:R-:W0:Y:S02]  /*3f20*/  MUFU.EX2 R15, R15 ;  /* 0x0000000f000f7308 */ /* 0x000e240000000800 */
[----:B0-----:R-:W-:Y:S01]  /*3f30*/  FFMA.FTZ R13, R15, -UR17, R12 ;  /* 0x800000110f0d7c23 */ /* 0x001fe2000801000c */
[----:B------:R-:W-:-:S04]  /*3f40*/  IADD3 R12, P0, PT, R6, R18, RZ ;  /* 0x00000012060c7210 */ /* 0x000fc80007f1e0ff */
[----:B------:R-:W-:Y:S01]  /*3f50*/  F2FP.BF16.F32.PACK_AB R10, RZ, R13 ;  /* 0x0000000dff0a723e */ /* 0x000fe200000010ff */
[----:B------:R-:W-:-:S03]  /*3f60*/  IMAD.X R13, R4, 0x1, R19, P0 ;  /* 0x00000001040d7824 */ /* 0x000fc600000e0613 */
[----:B------:R-:W-:-:S05]  /*3f70*/  PRMT R18, R10, 0x7610, R18 ;  /* 0x000076100a127816 */ /* 0x000fca0000000012 */
[----:B------:R0:W-:Y:S04]  /*3f80*/  STG.E.U16 desc[UR18][R12.64], R18 ;  /* 0x000000120c007986 */ /* 0x0001e8000c101512 */
[----:B------:R-:W3:Y:S01]  /*3f90*/  LDG.E.U16 R16, desc[UR18][R16.64] ;  /* 0x0000001210107981 */ /* 0x000ee2000c1e1500 */
[----:B------:R-:W-:-:S05]  /*3fa0*/  IADD3 R8, P0, PT, R6, R8, RZ ;  /* 0x0000000806087210 */ /* 0x000fca0007f1e0ff */
[----:B------:R-:W-:-:S05]  /*3fb0*/  IMAD.X R9, R4, 0x1, R9, P0 ;  /* 0x0000000104097824 */ /* 0x000fca00000e0609 */
[----:B------:R-:W4:Y:S01]  /*3fc0*/  LDG.E.U16 R8, desc[UR18][R8.64] ;  /* 0x0000001208087981 */ /* 0x000f22000c1e1500 */
[----:B---3--:R-:W-:-:S04]  /*3fd0*/  IMAD.U32 R10, R16, 0x10000, RZ ;  /* 0x00010000100a7824 */ /* 0x008fc800078e00ff */
[----:B------:R-:W-:-:S06]  /*3fe0*/  FMUL.FTZ R15, R10, 1.4426950216293334961 ;  /* 0x3fb8aa3b0a0f7820 */ /* 0x000fcc0000410000 */
[----:B------:R-:W1:Y:S01]  /*3ff0*/  MUFU.EX2 R15, R15 ;  /* 0x0000000f000f7308 */ /* 0x000e620000000800 */
[----:B----4-:R-:W-:-:S05]  /*4000*/  SHF.L.U32 R10, R8, 0x10, RZ ;  /* 0x00000010080a7819 */ /* 0x010fca00000006ff */
[----:B-1----:R-:W-:Y:S01]  /*4010*/  FFMA.FTZ R11, R15, -UR17, R10 ;  /* 0x800000110f0b7c23 */ /* 0x002fe2000801000a */
[----:B------:R-:W-:Y:S01]  /*4020*/  IADD3 R10, P0, PT, R6, R12, RZ ;  /* 0x0000000c060a7210 */ /* 0x000fe20007f1e0ff */
[----:B0-----:R-:W-:-:S03]  /*4030*/  IMAD.U32 R12, RZ, RZ, UR22 ;  /* 0x00000016ff0c7e24 */ /* 0x001fc6000f8e00ff */
[----:B------:R-:W-:Y:S01]  /*4040*/  F2FP.BF16.F32.PACK_AB R9, RZ, R11 ;  /* 0x0000000bff09723e */ /* 0x000fe200000010ff */
[--C-:B------:R-:W-:Y:S01]  /*4050*/  IMAD.X R11, R4, 0x1, R13.reuse, P0 ;  /* 0x00000001040b7824 */ /* 0x100fe200000e060d */
[----:B------:R-:W-:Y:S02]  /*4060*/  LEA R7, P0, R12, R7, 0x2 ;  /* 0x000000070c077211 */ /* 0x000fe400078010ff */
[----:B------:R-:W-:Y:S02]  /*4070*/  PRMT R13, R9, 0x7610, R13 ;  /* 0x00007610090d7816 */ /* 0x000fe4000000000d */
[----:B------:R-:W-:-:S03]  /*4080*/  MOV R9, UR22 ;  /* 0x0000001600097c02 */ /* 0x000fc60008000f00 */
[----:B------:R1:W-:Y:S01]  /*4090*/  STG.E.U16 desc[UR18][R10.64], R13 ;  /* 0x0000000d0a007986 */ /* 0x0003e2000c101512 */
[----:B------:R-:W-:Y:S02]  /*40a0*/  LEA.HI.X R14, R9, R14, RZ, 0x2, P0 ;  /* 0x0000000e090e7211 */ /* 0x000fe400000f14ff */
[----:B------:R-:W-:-:S04]  /*40b0*/  ISETP.GE.U32.AND P0, PT, R7, UR8, PT ;  /* 0x0000000807007c0c */ /* 0x000fc8000bf06070 */
[----:B------:R-:W-:-:S13]  /*40c0*/  ISETP.GE.AND.EX P0, PT, R14, UR9, PT, P0 ;  /* 0x000000090e007c0c */ /* 0x000fda000bf06300 */
[----:B-1----:R-:W-:Y:S05]  /*40d0*/  @!P0 BRA `(.L_x_8743) ;  /* 0xfffffff800dc8947 */ /* 0x002fea000383ffff */
[----:B------:R-:W-:Y:S05]  /*40e0*/  EXIT ;  /* 0x000000000000794d */ /* 0x000fea0003800000 */
.L_x_8722:
        /* <DEDUP_REMOVED lines=45> */
.L_x_8747:
[C---:B------:R-:W-:Y:S01]  /*43c0*/  IADD3 R8, PT, PT, R4.reuse, UR22, RZ ;  /* 0x0000001604087c10 */ /* 0x040fe2000fffe0ff */
[----:B------:R-:W-:-:S04]  /*43d0*/  IMAD.WIDE.U32 R6, R4, 0x2, R16 ;  /* 0x0000000204067825 */ /* 0x000fc800078e0010 */
[C---:B------:R-:W-:Y:S01]  /*43e0*/  VIADD R33, R8.reuse, UR22 ;  /* 0x0000001608217c36 */ /* 0x040fe20008000000 */
[----:B------:R0:W3:Y:S01]  /*43f0*/  LDG.E.U16 R12, desc[UR18][R6.64] ;  /* 0x00000012060c7981 */ /* 0x0000e2000c1e1500 */
[----:B------:R-:W-:-:S04]  /*4400*/  IMAD.WIDE.U32 R10, R8, 0x2, R16 ;  /* 0x00000002080a7825 */ /* 0x000fc800078e0010 */
[C---:B------:R-:W-:Y:S01]  /*4410*/  VIADD R5, R33.reuse, UR22 ;  /* 0x0000001621057c36 */ /* 0x040fe20008000000 */
[----:B------:R-:W4:Y:S01]  /*4420*/  LDG.E.U16 R13, desc[UR18][R10.64] ;  /* 0x000000120a0d7981 */ /* 0x000f22000c1e1500 */
[----:B--2---:R-:W-:-:S03]  /*4430*/  IMAD.WIDE.U32 R22, R33, 0x2, R16 ;  /* 0x0000000221167825 */ /* 0x004fc600078e0010 */
[----:B------:R-:W-:Y:S02]  /*4440*/  IADD3 R2, PT, PT, R5, UR22, RZ ;  /* 0x0000001605027c10 */ /* 0x000fe4000fffe0ff */
[----:B------:R-:W2:Y:S01]  /*4450*/  LDG.E.U16 R34, desc[UR18][R22.64] ;  /* 0x0000001216227981 */ /* 0x000ea2000c1e1500 */
[----:B------:R-:W-:-:S04]  /*4460*/  IMAD.WIDE.U32 R20, R8, 0x2, R18 ;  /* 0x0000000208147825 */ /* 0x000fc800078e0012 */
[----:B------:R-:W-:Y:S01]  /*4470*/  VIADD R9, R2, UR22 ;  /* 0x0000001602097c36 */ /* 0x000fe20008000000 */
[----:B------:R-:W5:Y:S01]  /*4480*/  LDG.E.U16 R11, desc[UR18][R20.64] ;  /* 0x00000012140b7981 */ /* 0x000f62000c1e1500 */
[----:B------:R-:W-:-:S03]  /*4490*/  IMAD.WIDE.U32 R24, R5, 0x2, R16 ;  /* 0x0000000205187825 */ /* 0x000fc600078e0010 */
[C---:B0-----:R-:W-:Y:S01]  /*44a0*/  IADD3 R7, PT, PT, R9.reuse, UR22, RZ ;  /* 0x0000001609077c10 */ /* 0x041fe2000fffe0ff */
[--C-:B------:R-:W-:Y:S01]  /*44b0*/  IMAD.WIDE.U32 R28, R9, 0x2, R16.reuse ;  /* 0x00000002091c7825 */ /* 0x100fe200078e0010 */
[----:B------:R-:W5:Y:S03]  /*44c0*/  LDG.E.U16 R32, desc[UR18][R24.64] ;  /* 0x0000001218207981 */ /* 0x000f66000c1e1500 */
[----:B------:R-:W-:Y:S01]  /*44d0*/  IMAD.WIDE.U32 R26, R2, 0x2, R16 ;  /* 0x00000002021a7825 */ /* 0x000fe200078e0010 */
[----:B------:R0:W5:Y:S03]  /*44e0*/  LDG.E.U16 R35, desc[UR18][R28.64] ;  /* 0x000000121c237981 */ /* 0x000166000c1e1500 */
[----:B------:R-:W-:Y:S01]  /*44f0*/  VIADD R0, R7, UR22 ;  /* 0x0000001607007c36 */ /* 0x000fe20008000000 */
[----:B------:R1:W5:Y:S01]  /*4500*/  LDG.E.U16 R6, desc[UR18][R26.64] ;  /* 0x000000121a067981 */ /* 0x000362000c1e1500 */
[----:B------:R-:W-:-:S04]  /*4510*/  IMAD.WIDE.U32 R30, R4, 0x2, R18 ;  /* 0x00000002041e7825 */ /* 0x000fc800078e0012 */
[--C-:B0-----:R-:W-:Y:S01]  /*4520*/  IMAD.WIDE.U32 R28, R0, 0x2, R16.reuse ;  /* 0x00000002001c7825 */ /* 0x101fe200078e0010 */
[----:B------:R0:W5:Y:S03]  /*4530*/  LDG.E.U16 R10, desc[UR18][R30.64] ;  /* 0x000000121e0a7981 */ /* 0x000166000c1e1500 */
[----:B------:R-:W-:Y:S02]  /*4540*/  IMAD.WIDE.U32 R20, R7, 0x2, R16 ;  /* 0x0000000207147825 */ /* 0x000fe400078e0010 */
[----:B------:R-:W5:Y:S02]  /*4550*/  LDG.E.U16 R28, desc[UR18][R28.64] ;  /* 0x000000121c1c7981 */ /* 0x000f64000c1e1500 */
[--C-:B------:R-:W-:Y:S02]  /*4560*/  IMAD.WIDE.U32 R22, R33, 0x2, R18.reuse ;  /* 0x0000000221167825 */ /* 0x100fe400078e0012 */
[----:B------:R0:W5:Y:S04]  /*4570*/  LDG.E.U16 R37, desc[UR18][R20.64] ;  /* 0x0000001214257981 */ /* 0x000168000c1e1500 */
[----:B------:R0:W5:Y:S01]  /*4580*/  LDG.E.U16 R36, desc[UR18][R22.64] ;  /* 0x0000001216247981 */ /* 0x000162000c1e1500 */
[----:B------:R-:W-:-:S04]  /*4590*/  IMAD.WIDE.U32 R24, R5, 0x2, R18 ;  /* 0x0000000205187825 */ /* 0x000fc800078e0012 */
[--C-:B-1----:R-:W-:Y:S02]  /*45a0*/  IMAD.WIDE.U32 R26, R2, 0x2, R18.reuse ;  /* 0x00000002021a7825 */ /* 0x102fe400078e0012 */
[----:B------:R-:W5:Y:S02]  /*45b0*/  LDG.E.U16 R24, desc[UR18][R24.64] ;  /* 0x0000001218187981 */ /* 0x000f64000c1e1500 */
[--C-:B0-----:R-:W-:Y:S02]  /*45c0*/  IMAD.WIDE.U32 R30, R9, 0x2, R18.reuse ;  /* 0x00000002091e7825 */ /* 0x101fe400078e0012 */
[----:B------:R-:W5:Y:S02]  /*45d0*/  LDG.E.U16 R26, desc[UR18][R26.64] ;  /* 0x000000121a1a7981 */ /* 0x000f64000c1e1500 */
[--C-:B------:R-:W-:Y:S02]  /*45e0*/  IMAD.WIDE.U32 R20, R7, 0x2, R18.reuse ;  /* 0x0000000207147825 */ /* 0x100fe400078e0012 */
[----:B------:R-:W5:Y:S02]  /*45f0*/  LDG.E.U16 R30, desc[UR18][R30.64] ;  /* 0x000000121e1e7981 */ /* 0x000f64000c1e1500 */
[----:B------:R-:W-:-:S02]  /*4600*/  IMAD.WIDE.U32 R22, R0, 0x2, R18 ;  /* 0x0000000200167825 */ /* 0x000fc400078e0012 */
[----:B------:R0:W5:Y:S04]  /*4610*/  LDG.E.U16 R20, desc[UR18][R20.64] ;  /* 0x0000001214147981 */ /* 0x000168000c1e1500 */
[----:B------:R1:W5:Y:S01]  /*4620*/  LDG.E.U16 R22, desc[UR18][R22.64] ;  /* 0x0000001216167981 */ /* 0x000362000c1e1500 */
[----:B---3--:R-:W-:Y:S01]  /*4630*/  SHF.L.U32 R12, R12, 0x10, RZ ;  /* 0x000000100c0c7819 */ /* 0x008fe200000006ff */
[----:B----4-:R-:W-:Y:S01]  /*4640*/  IMAD.U32 R13, R13, 0x10000, RZ ;  /* 0x000100000d0d7824 */ /* 0x010fe200078e00ff */
[----:B--2---:R-:W-:-:S03]  /*4650*/  SHF.L.U32 R34, R34, 0x10, RZ ;  /* 0x0000001022227819 */ /* 0x004fc600000006ff */
[----:B------:R-:W-:Y:S02]  /*4660*/  FMUL.FTZ R12, R12, 1.4426950216293334961 ;  /* 0x3fb8aa3b0c0c7820 */ /* 0x000fe40000410000 */
[----:B------:R-:W-:Y:S01]  /*4670*/  FMUL.FTZ R34, R34, 1.4426950216293334961 ;  /* 0x3fb8aa3b22227820 */ /* 0x000fe20000410000 */
[----:B------:R-:W-:-:S03]  /*4680*/  FMUL.FTZ R13, R13, 1.4426950216293334961 ;  /* 0x3fb8aa3b0d0d7820 */ /* 0x000fc60000410000 */
[----:B0-----:R-:W0:Y:S01]  /*4690*/  MUFU.EX2 R21, R34 ;  /* 0x0000002200157308 */ /* 0x001e220000000800 */
[----:B-----5:R-:W-:Y:S02]  /*46a0*/  IMAD.U32 R32, R32, 0x10000, RZ ;  /* 0x0001000020207824 */ /* 0x020fe400078e00ff */
[----:B------:R-:W-:Y:S01]  /*46b0*/  IMAD.U32 R35, R35, 0x10000, RZ ;  /* 0x0001000023237824 */ /* 0x000fe200078e00ff */
[----:B-1----:R-:W-:Y:S01]  /*46c0*/  SHF.L.U32 R23, R6, 0x10, RZ ;  /* 0x0000001006177819 */ /* 0x002fe200000006ff */
[----:B------:R-:W-:Y:S01]  /*46d0*/  FMUL.FTZ R27, R32, 1.4426950216293334961 ;  /* 0x3fb8aa3b201b7820 */ /* 0x000fe20000410000 */
[----:B------:R-:W1:Y:S03]  /*46e0*/  MUFU.EX2 R12, R12 ;  /* 0x0000000c000c7308 */ /* 0x000e660000000800 */
[----:B------:R-:W-:Y:S01]  /*46f0*/  FMUL.FTZ R23, R23, 1.4426950216293334961 ;  /* 0x3fb8aa3b17177820 */ /* 0x000fe20000410000 */
[----:B------:R-:W-:Y:S01]  /*4700*/  SHF.L.U32 R25, R10, 0x10, RZ ;  /* 0x000000100a197819 */ /* 0x000fe200000006ff */
[----:B------:R-:W-:Y:S01]  /*4710*/  FMUL.FTZ R10, R35, 1.4426950216293334961 ;  /* 0x3fb8aa3b230a7820 */ /* 0x000fe20000410000 */
[----:B------:R-:W2:Y:S01]  /*4720*/  MUFU.EX2 R13, R13 ;  /* 0x0000000d000d7308 */ /* 0x000ea20000000800 */
[----:B------:R-:W-:-:S03]  /*4730*/  SHF.L.U32 R28, R28, 0x10, RZ ;  /* 0x000000101c1c7819 */ /* 0x000fc600000006ff */
[----:B------:R3:W-:Y:S01]  /*4740*/  MUFU.EX2 R6, R27 ;  /* 0x0000001b00067308 */ /* 0x0007e20000000800 */
[----:B------:R-:W-:Y:S02]  /*4750*/  IMAD.U32 R37, R37, 0x10000, RZ ;  /* 0x0001000025257824 */ /* 0x000fe400078e00ff */
[----:B------:R-:W-:Y:S01]  /*4760*/  FMUL.FTZ R28, R28, 1.4426950216293334961 ;  /* 0x3fb8aa3b1c1c7820 */ /* 0x000fe20000410000 */
[----:B------:R-:W4:Y:S01]  /*4770*/  MUFU.EX2 R23, R23 ;  /* 0x0000001700177308 */ /* 0x000f220000000800 */
[----:B------:R-:W-:Y:S01]  /*4780*/  SHF.L.U32 R36, R36, 0x10, RZ ;  /* 0x0000001024247819 */ /* 0x000fe200000006ff */
[----:B---3--:R-:W-:Y:S02]  /*4790*/  FMUL.FTZ R27, R37, 1.4426950216293334961 ;  /* 0x3fb8aa3b251b7820 */ /* 0x008fe40000410000 */
[----:B------:R-:W3:Y:S02]  /*47a0*/  MUFU.EX2 R10, R10 ;  /* 0x0000000a000a7308 */ /* 0x000ee40000000800 */
[----:B0-----:R-:W-:-:S02]  /*47b0*/  FFMA.FTZ R21, R21, -UR17, R36 ;  /* 0x8000001115157c23 */ /* 0x001fc40008010024 */
[----:B------:R-:W-:Y:S01]  /*47c0*/  MUFU.EX2 R28, R28 ;  /* 0x0000001c001c7308 */ /* 0x000fe20000000800 */
[----:B------:R-:W-:-:S03]  /*47d0*/  IMAD.U32 R32, R11, 0x10000, RZ ;  /* 0x000100000b207824 */ /* 0x000fc600078e00ff */
[----:B------:R-:W0:Y:S01]  /*47e0*/  MUFU.EX2 R27, R27 ;  /* 0x0000001b001b7308 */ /* 0x000e220000000800 */
[----:B-1----:R-:W-:Y:S01]  /*47f0*/  FFMA.FTZ R12, R12, -UR17, R25 ;  /* 0x800000110c0c7c23 */ /* 0x002fe20008010019 */
[----:B------:R-:W-:Y:S01]  /*4800*/  SHF.L.U32 R11, R24, 0x10, RZ ;  /* 0x00000010180b7819 */ /* 0x000fe200000006ff */
[----:B------:R-:W-:Y:S01]  /*4810*/  IMAD.U32 R26, R26, 0x10000, RZ ;  /* 0x000100001a1a7824 */ /* 0x000fe200078e00ff */
[----:B------:R-:W-:Y:S01]  /*4820*/  F2FP.BF16.F32.PACK_AB R21, RZ, R21 ;  /* 0x00000015ff15723e */ /* 0x000fe200000010ff */
[----:B--2---:R-:W-:Y:S01]  /*4830*/  FFMA.FTZ R13, R13, -UR17, R32 ;  /* 0x800000110d0d7c23 */ /* 0x004fe20008010020 */
[----:B------:R-:W-:Y:S02]  /*4840*/  IMAD.U32 R25, R30, 0x10000, RZ ;  /* 0x000100001e197824 */ /* 0x000fe400078e00ff */
[----:B----4-:R-:W-:Y:S01]  /*4850*/  FFMA.FTZ R23, R23, -UR17, R26 ;  /* 0x8000001117177c23 */ /* 0x010fe2000801001a */
[----:B------:R-:W-:Y:S01]  /*4860*/  SHF.L.U32 R20, R20, 0x10, RZ ;  /* 0x0000001014147819 */ /* 0x000fe200000006ff */
[----:B------:R-:W-:Y:S01]  /*4870*/  FFMA.FTZ R6, R6, -UR17, R11 ;  /* 0x8000001106067c23 */ /* 0x000fe2000801000b */
[----:B------:R-:W-:Y:S01]  /*4880*/  PRMT R31, R21, 0x7610, R31 ;  /* 0x00007610151f7816 */ /* 0x000fe2000000001f */
[----:B---3--:R-:W-:Y:S01]  /*4890*/  FFMA.FTZ R26, R10, -UR17, R25 ;  /* 0x800000110a1a7c23 */ /* 0x008fe20008010019 */
[----:B------:R-:W-:Y:S01]  /*48a0*/  IMAD.U32 R21, R22, 0x10000, RZ ;  /* 0x0001000016157824 */ /* 0x000fe200078e00ff */
[----:B------:R-:W-:Y:S01]  /*48b0*/  F2FP.BF16.F32.PACK_AB R29, RZ, R12 ;  /* 0x0000000cff1d723e */ /* 0x000fe200000010ff */
[----:B------:R-:W-:Y:S01]  /*48c0*/  IMAD.WIDE.U32 R10, R4, 0x2, R14 ;  /* 0x00000002040a7825 */ /* 0x000fe200078e000e */
[----:B------:R-:W-:-:S03]  /*48d0*/  F2FP.BF16.F32.PACK_AB R30, RZ, R13 ;  /* 0x0000000dff1e723e */ /* 0x000fc600000010ff */
[----:B0-----:R-:W-:Y:S01]  /*48e0*/  FFMA.FTZ R20, R27, -UR17, R20 ;  /* 0x800000111b147c23 */ /* 0x001fe20008010014 */
[----:B------:R-:W-:-:S04]  /*48f0*/  IMAD.WIDE.U32 R12, R8, 0x2, R14 ;  /* 0x00000002080c7825 */ /* 0x000fc800078e000e */
[----:B------:R-:W-:Y:S01]  /*4900*/  FFMA.FTZ R21, R28, -UR17, R21 ;  /* 0x800000111c157c23 */ /* 0x000fe20008010015 */
[----:B------:R-:W-:Y:S01]  /*4910*/  IMAD.WIDE.U32 R24, R33, 0x2, R14 ;  /* 0x0000000221187825 */ /* 0x000fe200078e000e */
[----:B------:R-:W-:Y:S01]  /*4920*/  STG.E.U16 desc[UR18][R10.64], R29 ;  /* 0x0000001d0a007986 */ /* 0x000fe2000c101512 */
[----:B------:R-:W-:-:S03]  /*4930*/  F2FP.BF16.F32.PACK_AB R4, RZ, R6 ;  /* 0x00000006ff04723e */ /* 0x000fc600000010ff */
[----:B------:R0:W-:Y:S01]  /*4940*/  STG.E.U16 desc[UR18][R12.64], R30 ;  /* 0x0000001e0c007986 */ /* 0x0001e2000c101512 */
[----:B------:R-:W-:-:S03]  /*4950*/  F2FP.BF16.F32.PACK_AB R27, RZ, R21 ;  /* 0x00000015ff1b723e */ /* 0x000fc600000010ff */
[----:B------:R1:W-:Y:S01]  /*4960*/  STG.E.U16 desc[UR18][R24.64], R31 ;  /* 0x0000001f18007986 */ /* 0x0003e2000c101512 */
[----:B------:R-:W-:Y:S01]  /*4970*/  F2FP.BF16.F32.PACK_AB R26, RZ, R26 ;  /* 0x0000001aff1a723e */ /* 0x000fe200000010ff */
[----:B------:R-:W-:Y:S01]  /*4980*/  IMAD.WIDE.U32 R8, R9, 0x2, R14 ;  /* 0x0000000209087825 */ /* 0x000fe200078e000e */
[----:B0-----:R-:W-:-:S03]  /*4990*/  F2FP.BF16.F32.PACK_AB R13, RZ, R23 ;  /* 0x00000017ff0d723e */ /* 0x001fc600000010ff */
[----:B------:R-:W-:Y:S01]  /*49a0*/  IMAD.WIDE.U32 R22, R2, 0x2, R14 ;  /* 0x0000000202167825 */ /* 0x000fe200078e000e */
[----:B------:R-:W-:Y:S02]  /*49b0*/  PRMT R2, R4, 0x7610, R2 ;  /* 0x0000761004027816 */ /* 0x000fe40000000002 */
[----:B-1----:R-:W-:Y:S01]  /*49c0*/  F2FP.BF16.F32.PACK_AB R25, RZ, R20 ;  /* 0x00000014ff19723e */ /* 0x002fe200000010ff */
[----:B------:R-:W-:-:S04]  /*49d0*/  IMAD.WIDE.U32 R20, R5, 0x2, R14 ;  /* 0x0000000205147825 */ /* 0x000fc800078e000e */
[--C-:B------:R-:W-:Y:S01]  /*49e0*/  IMAD.WIDE.U32 R10, R7, 0x2, R14.reuse ;  /* 0x00000002070a7825 */ /* 0x100fe200078e000e */
[----:B------:R0:W-:Y:S03]  /*49f0*/  STG.E.U16 desc[UR18][R20.64], R2 ;  /* 0x0000000214007986 */ /* 0x0001e6000c101512 */
[C---:B------:R-:W-:Y:S01]  /*4a00*/  IMAD.WIDE.U32 R6, R0.reuse, 0x2, R14 ;  /* 0x0000000200067825 */ /* 0x040fe200078e000e */
[----:B------:R0:W-:Y:S01]  /*4a10*/  STG.E.U16 desc[UR18][R22.64], R13 ;  /* 0x0000000d16007986 */ /* 0x0001e2000c101512 */
[----:B------:R-:W-:-:S03]  /*4a20*/  IADD3 R4, PT, PT, R0, UR22, RZ ;  /* 0x0000001600047c10 */ /* 0x000fc6000fffe0ff */
[----:B------:R0:W-:Y:S04]  /*4a30*/  STG.E.U16 desc[UR18][R8.64], R26 ;  /* 0x0000001a08007986 */ /* 0x0001e8000c101512 */
[----:B------:R0:W-:Y:S04]  /*4a40*/  STG.E.U16 desc[UR18][R10.64], R25 ;  /* 0x000000190a007986 */ /* 0x0001e8000c101512 */
[----:B------:R0:W-:Y:S01]  /*4a50*/  STG.E.U16 desc[UR18][R6.64], R27 ;  /* 0x0000001b06007986 */ /* 0x0001e2000c101512 */
[----:B------:R-:W-:-:S13]  /*4a60*/  ISETP.GE.AND P0, PT, R4, R3, PT ;  /* 0x000000030400720c */ /* 0x000fda0003f06270 */
[----:B0-----:R-:W-:Y:S05]  /*4a70*/  @!P0 BRA `(.L_x_8747) ;  /* 0xfffffff800508947 */ /* 0x001fea000383ffff */
.L_x_8746:
[----:B------:R-:W-:Y:S05]  /*4a80*/  BSYNC.RECONVERGENT B0 ;  /* 0x0000000000007941 */ /* 0x000fea0003800200 */
.L_x_8745:
        /* <DEDUP_REMOVED lines=14> */
.L_x_8748:
[----:B0-----:R-:W-:Y:S01]  /*4b70*/  MOV R7, UR11 ;  /* 0x0000000b00077c02 */ /* 0x001fe20008000f00 */
[----:B------:R-:W-:-:S04]  /*4b80*/  IMAD.U32 R6, RZ, RZ, UR10 ;  /* 0x0000000aff067e24 */ /* 0x000fc8000f8e00ff */
[----:B------:R-:W-:-:S06]  /*4b90*/  IMAD.WIDE R6, R4, 0x2, R6 ;  /* 0x0000000204067825 */ /* 0x000fcc00078e0206 */
[----:B------:R-:W3:Y:S01]  /*4ba0*/  LDG.E.U16 R6, desc[UR18][R6.64] ;  /* 0x0000001206067981 */ /* 0x000ee2000c1e1500 */
[----:B------:R-:W-:Y:S01]  /*4bb0*/  MOV R3, UR13 ;  /* 0x0000000d00037c02 */ /* 0x000fe20008000f00 */
[----:B------:R-:W-:-:S04]  /*4bc0*/  IMAD.U32 R2, RZ, RZ, UR12 ;  /* 0x0000000cff027e24 */ /* 0x000fc8000f8e00ff */
[----:B------:R-:W-:-:S06]  /*4bd0*/  IMAD.WIDE R2, R4, 0x2, R2 ;  /* 0x0000000204027825 */ /* 0x000fcc00078e0202 */
[----:B------:R-:W4:Y:S01]  /*4be0*/  LDG.E.U16 R2, desc[UR18][R2.64] ;  /* 0x0000001202027981 */ /* 0x000f22000c1e1500 */
[----:B------:R-:W-:Y:S01]  /*4bf0*/  MOV R9, UR9 ;  /* 0x0000000900097c02 */ /* 0x000fe20008000f00 */
[----:B------:R-:W-:Y:S02]  /*4c00*/  IMAD.U32 R8, RZ, RZ, UR8 ;  /* 0x00000008ff087e24 */ /* 0x000fe4000f8e00ff */
[----:B---3--:R-:W-:Y:S02]  /*4c10*/  IMAD.U32 R0, R6, 0x10000, RZ ;  /* 0x0001000006007824 */ /* 0x008fe400078e00ff */
[----:B------:R-:W-:-:S04]  /*4c20*/  IMAD.WIDE R6, R4, 0x2, R8 ;  /* 0x0000000204067825 */ /* 0x000fc800078e0208 */
[----:B------:R-:W-:Y:S01]  /*4c30*/  FMUL.FTZ R0, R0, 1.4426950216293334961 ;  /* 0x3fb8aa3b00007820 */ /* 0x000fe20000410000 */
[----:B------:R-:W-:-:S05]  /*4c40*/  VIADD R4, R4, UR22 ;  /* 0x0000001604047c36 */ /* 0x000fca0008000000 */
[----:B------:R-:W0:Y:S01]  /*4c50*/  MUFU.EX2 R0, R0 ;  /* 0x0000000000007308 */ /* 0x000e220000000800 */
[----:B------:R-:W-:Y:S02]  /*4c60*/  ISETP.GE.AND P0, PT, R4, UR14, PT ;  /* 0x0000000e04007c0c */ /* 0x000fe4000bf06270 */
[----:B----4-:R-:W-:-:S05]  /*4c70*/  SHF.L.U32 R5, R2, 0x10, RZ ;  /* 0x0000001002057819 */ /* 0x010fca00000006ff */
[----:B0-----:R-:W-:-:S05]  /*4c80*/  FFMA.FTZ R5, R0, -UR17, R5 ;  /* 0x8000001100057c23 */ /* 0x001fca0008010005 */
[----:B------:R-:W-:-:S05]  /*4c90*/  F2FP.BF16.F32.PACK_AB R5, RZ, R5 ;  /* 0x00000005ff05723e */ /* 0x000fca00000010ff */
[----:B------:R0:W-:Y:S01]  /*4ca0*/  STG.E.U16 desc[UR18][R6.64], R5 ;  /* 0x0000000506007986 */ /* 0x0001e2000c101512 */
[----:B------:R-:W-:Y:S05]  /*4cb0*/  @!P0 BRA `(.L_x_8748) ;  /* 0xfffffffc00ac8947 */ /* 0x000fea000383ffff */
[----:B------:R-:W-:Y:S05]  /*4cc0*/  EXIT ;  /* 0x000000000000794d */ /* 0x000fea0003800000 */
.L_x_8744:
        /* <DEDUP_REMOVED lines=9> */
[----:B-1----:R-:W-:Y:S01]  /*4d60*/  MOV R6, RZ ;  /* 0x000000ff00067202 */ /* 0x002fe20000000f00 */
[----:B---3--:R-:W-:-:S04]  /*4d70*/  IMAD R5, R5, R7, RZ ;  /* 0x0000000705057224 */ /* 0x008fc800078e02ff */
[----:B------:R-:W-:-:S06]  /*4d80*/  IMAD.HI.U32 R5, R7, R5, R6 ;  /* 0x0000000507057227 */ /* 0x000fcc00078e0006 */
[----:B------:R-:W-:-:S05]  /*4d90*/  IMAD.HI.U32 R5, R5, UR14, RZ ;  /* 0x0000000e05057c27 */ /* 0x000fca000f8e00ff */
[----:B------:R-:W-:Y:S01]  /*4da0*/  R2UR UR5, R5 ;  /* 0x00000000050572ca */ /* 0x000fe200000e0000 */
[----:B------:R-:W-:-:S12]  /*4db0*/  HFMA2 R5, -RZ, RZ, 0, 0 ;  /* 0x00000000ff057431 */ /* 0x000fd800000001ff */
        /* <DEDUP_REMOVED lines=11> */
[----:B------:R-:W-:-:S05]  /*4e70*/  IMAD.U32 R3, RZ, RZ, UR12 ;  /* 0x0000000cff037e24 */ /* 0x000fca000f8e00ff */
[----:B------:R-:W-:-:S13]  /*4e80*/  ISETP.GT.AND.EX P0, PT, R3, RZ, PT, P0 ;  /* 0x000000ff0300720c */ /* 0x000fda0003f04300 */
[----:B0-----:R-:W-:Y:S05]  /*4e90*/  @!P0 BRA `(.L_x_8750) ;  /* 0x0000000800148947 */ /* 0x001fea0003800000 */
[C---:B------:R-:W-:Y:S01]  /*4ea0*/  IMAD.SHL.U32 R16, R4.reuse, 0x2, RZ ;  /* 0x0000000204107824 */ /* 0x040fe200078e00ff */
[----:B------:R-:W-:Y:S01]  /*4eb0*/  MOV R3, UR20 ;  /* 0x0000001400037c02 */ /* 0x000fe20008000f00 */
[----:B------:R-:W-:Y:S01]  /*4ec0*/  IMAD.U32 R6, RZ, RZ, UR20 ;  /* 0x00000014ff067e24 */ /* 0x000fe2000f8e00ff */
[----:B------:R-:W-:Y:S02]  /*4ed0*/  SHF.L.U64.HI R17, R4, 0x1, R5 ;  /* 0x0000000104117819 */ /* 0x000fe40000010205 */
[----:B------:R-:W-:Y:S02]  /*4ee0*/  LEA R16, P0, R3, R16, 0x1 ;  /* 0x0000001003107211 */ /* 0x000fe400078008ff */
[----:B------:R-:W-:-:S04]  /*4ef0*/  MOV R3, UR7 ;  /* 0x0000000700037c02 */ /* 0x000fc80008000f00 */
[----:B------:R-:W-:-:S07]  /*4f00*/  LEA.HI.X R17, R6, R17, R3, 0x1, P0 ;  /* 0x0000001106117211 */ /* 0x000fce00000f0c03 */
.L_x_8751:
[----:B------:R-:W-:Y:S01]  /*4f10*/  IADD3 R6, P0, PT, R16, UR10, RZ ;  /* 0x0000000a10067c10 */ /* 0x000fe2000ff1e0ff */
[----:B------:R-:W-:-:S03]  /*4f20*/  IMAD.U32 R9, RZ, RZ, UR22 ;  /* 0x00000016ff097e24 */ /* 0x000fc6000f8e00ff */
[----:B------:R-:W-:Y:S02]  /*4f30*/  IADD3.X R7, PT, PT, R17, UR11, RZ, P0, !PT ;  /* 0x0000000b11077c10 */ /* 0x000fe400087fe4ff */
[----:B------:R-:W-:Y:S01]  /*4f40*/  MOV R19, UR22 ;  /* 0x0000001600137c02 */ /* 0x000fe20008000f00 */
[----:B------:R-:W-:Y:S01]  /*4f50*/  IMAD.WIDE.U32 R8, R9, 0x2, R6 ;  /* 0x0000000209087825 */ /* 0x000fe200078e0006 */
[----:B------:R-:W-:Y:S01]  /*4f60*/  IADD3 R10, P0, PT, R16, UR24, RZ ;  /* 0x00000018100a7c10 */ /* 0x000fe2000ff1e0ff */
[----:B--2---:R0:W2:Y:S02]  /*4f70*/  LDG.E.U16 R23, desc[UR18][R6.64] ;  /* 0x0000001206177981 */ /* 0x0040a4000c1e1500 */
[----:B------:R-:W-:Y:S02]  /*4f80*/  IMAD.U32 R29, RZ, RZ, UR22 ;  /* 0x00000016ff1d7e24 */ /* 0x000fe4000f8e00ff */
[----:B------:R-:W-:Y:S01]  /*4f90*/  IMAD.WIDE.U32 R18, R19, 0x2, R8 ;  /* 0x0000000213127825 */ /* 0x000fe200078e0008 */
[----:B------:R-:W-:Y:S01]  /*4fa0*/  MOV R13, UR22 ;  /* 0x00000016000d7c02 */ /* 0x000fe20008000f00 */
[----:B------:R1:W3:Y:S01]  /*4fb0*/  LDG.E.U16 R27, desc[UR18][R8.64] ;  /* 0x00000012081b7981 */ /* 0x0002e2000c1e1500 */
[----:B------:R-:W-:Y:S01]  /*4fc0*/  IADD3.X R11, PT, PT, R17, UR25, RZ, P0, !PT ;  /* 0x00000019110b7c10 */ /* 0x000fe200087fe4ff */
[----:B------:R-:W-:-:S02]  /*4fd0*/  IMAD.U32 R33, RZ, RZ, UR22 ;  /* 0x00000016ff217e24 */ /* 0x000fc4000f8e00ff */
[----:B------:R-:W-:Y:S01]  /*4fe0*/  IMAD.WIDE.U32 R28, R29, 0x2, R18 ;  /* 0x000000021d1c7825 */ /* 0x000fe200078e0012 */
[----:B------:R-:W-:Y:S01]  /*4ff0*/  MOV R15, UR22 ;  /* 0x00000016000f7c02 */ /* 0x000fe20008000f00 */
[----:B------:R-:W4:Y:S02]  /*5000*/  LDG.E.U16 R26, desc[UR18][R18.64] ;  /* 0x00000012121a7981 */ /* 0x000f24000c1e1500 */
[----:B------:R-:W-:Y:S01]  /*5010*/  IMAD.WIDE.U32 R12, R13, 0x2, R10 ;  /* 0x000000020d0c7825 */ /* 0x000fe200078e000a */
[----:B0-----:R-:W-:Y:S01]  /*5020*/  MOV R7, UR22 ;  /* 0x0000001600077c02 */ /* 0x001fe20008000f00 */
[----:B------:R-:W5:Y:S02]  /*5030*/  LDG.E.U16 R25, desc[UR18][R28.64] ;  /* 0x000000121c197981 */ /* 0x000f64000c1e1500 */
[----:B------:R-:W-:Y:S02]  /*5040*/  IMAD.WIDE.U32 R32, R33, 0x2, R28 ;  /* 0x0000000221207825 */ /* 0x000fe400078e001c */
[----:B------:R0:W4:Y:S02]  /*5050*/  LDG.E.U16 R22, desc[UR18][R10.64] ;  /* 0x000000120a167981 */ /* 0x000124000c1e1500 */
[----:B-1----:R-:W-:-:S02]  /*5060*/  IMAD.U32 R9, RZ, RZ, UR22 ;  /* 0x00000016ff097e24 */ /* 0x002fc4000f8e00ff */
[----:B------:R-:W-:Y:S01]  /*5070*/  IMAD.WIDE.U32 R14, R15, 0x2, R12 ;  /* 0x000000020f0e7825 */ /* 0x000fe200078e000c */
[----:B------:R1:W4:Y:S03]  /*5080*/  LDG.E.U16 R21, desc[UR18][R32.64] ;  /* 0x0000001220157981 */ /* 0x000326000c1e1500 */
[----:B------:R-:W-:Y:S01]  /*5090*/  IMAD.WIDE.U32 R8, R9, 0x2, R32 ;  /* 0x0000000209087825 */ /* 0x000fe200078e0020 */
[----:B------:R1:W4:Y:S01]  /*50a0*/  LDG.E.U16 R3, desc[UR18][R12.64] ;  /* 0x000000120c037981 */ /* 0x000322000c1e1500 */
[----:B0-----:R-:W-:Y:S02]  /*50b0*/  MOV R11, UR22 ;  /* 0x00000016000b7c02 */ /* 0x001fe40008000f00 */
[----:B------:R-:W-:Y:S01]  /*50c0*/  IMAD.WIDE.U32 R18, R7, 0x2, R14 ;  /* 0x0000000207127825 */ /* 0x000fe200078e000e */
[----:B------:R-:W4:Y:S03]  /*50d0*/  LDG.E.U16 R20, desc[UR18][R8.64] ;  /* 0x0000001208147981 */ /* 0x000f26000c1e1500 */
[----:B------:R-:W-:Y:S01]  /*50e0*/  IMAD.U32 R31, RZ, RZ, UR22 ;  /* 0x00000016ff1f7e24 */ /* 0x000fe2000f8e00ff */
[----:B------:R0:W4:Y:S01]  /*50f0*/  LDG.E.U16 R24, desc[UR18][R14.64] ;  /* 0x000000120e187981 */ /* 0x000122000c1e1500 */
[----:B------:R-:W-:-:S03]  /*5100*/  IMAD.WIDE.U32 R10, R11, 0x2, R18 ;  /* 0x000000020b0a7825 */ /* 0x000fc600078e0012 */
[----:B------:R-:W4:Y:S01]  /*5110*/  LDG.E.U16 R29, desc[UR18][R18.64] ;  /* 0x00000012121d7981 */ /* 0x000f22000c1e1500 */
[----:B------:R-:W-:-:S03]  /*5120*/  IMAD.WIDE.U32 R6, R31, 0x2, R8 ;  /* 0x000000021f067825 */ /* 0x000fc600078e0008 */
[----:B------:R-:W4:Y:S01]  /*5130*/  LDG.E.U16 R28, desc[UR18][R10.64] ;  /* 0x000000120a1c7981 */ /* 0x000f22000c1e1500 */
[----:B-1----:R-:W-:-:S03]  /*5140*/  IMAD.U32 R33, RZ, RZ, UR22 ;  /* 0x00000016ff217e24 */ /* 0x002fc6000f8e00ff */
[----:B------:R1:W4:Y:S01]  /*5150*/  LDG.E.U16 R31, desc[UR18][R6.64] ;  /* 0x00000012061f7981 */ /* 0x000322000c1e1500 */
[----:B------:R-:W-:Y:S01]  /*5160*/  IMAD.WIDE.U32 R12, R33, 0x2, R10 ;  /* 0x00000002210c7825 */ /* 0x000fe200078e000a */
[----:B0-----:R-:W-:-:S04]  /*5170*/  MOV R15, UR22 ;  /* 0x00000016000f7c02 */ /* 0x001fc80008000f00 */
[----:B------:R-:W4:Y:S01]  /*5180*/  LDG.E.U16 R30, desc[UR18][R12.64] ;  /* 0x000000120c1e7981 */ /* 0x000f22000c1e1500 */
[----:B------:R-:W-:-:S04]  /*5190*/  IMAD.WIDE.U32 R8, R15, 0x2, R12 ;  /* 0x000000020f087825 */ /* 0x000fc800078e000c */
[----:B------:R-:W-:Y:S01]  /*51a0*/  IMAD.WIDE.U32 R14, R33, 0x2, R6 ;  /* 0x00000002210e7825 */ /* 0x000fe200078e0006 */
[----:B------:R-:W4:Y:S05]  /*51b0*/  LDG.E.U16 R18, desc[UR18][R8.64] ;  /* 0x0000001208127981 */ /* 0x000f2a000c1e1500 */
[----:B------:R0:W4:Y:S01]  /*51c0*/  LDG.E.U16 R14, desc[UR18][R14.64] ;  /* 0x000000120e0e7981 */ /* 0x000122000c1e1500 */
[----:B-1----:R-:W-:-:S04]  /*51d0*/  IMAD.U32 R7, RZ, RZ, UR22 ;  /* 0x00000016ff077e24 */ /* 0x002fc8000f8e00ff */
[----:B------:R-:W-:-:S05]  /*51e0*/  IMAD.WIDE.U32 R6, R7, 0x2, R8 ;  /* 0x0000000207067825 */ /* 0x000fca00078e0008 */
[----:B------:R1:W4:Y:S01]  /*51f0*/  LDG.E.U16 R10, desc[UR18][R6.64] ;  /* 0x00000012060a7981 */ /* 0x000322000c1e1500 */
[----:B0-----:R-:W-:Y:S02]  /*5200*/  MOV R15, UR22 ;  /* 0x00000016000f7c02 */ /* 0x001fe40008000f00 */
[----:B--2---:R-:W-:Y:S01]  /*5210*/  SHF.L.U32 R23, R23, 0x10, RZ ;  /* 0x0000001017177819 */ /* 0x004fe200000006ff */
[----:B---3--:R-:W-:-:S04]  /*5220*/  IMAD.U32 R27, R27, 0x10000, RZ ;  /* 0x000100001b1b7824 */ /* 0x008fc800078e00ff */
[----:B------:R-:W-:Y:S01]  /*5230*/  FMUL.FTZ R27, R27, 1.4426950216293334961 ;  /* 0x3fb8aa3b1b1b7820 */ /* 0x000fe20000410000 */
[----:B------:R-:W-:-:S05]  /*5240*/  FMUL.FTZ R23, R23, 1.4426950216293334961 ;  /* 0x3fb8aa3b17177820 */ /* 0x000fca0000410000 */
[----:B------:R-:W0:Y:S01]  /*5250*/  MUFU.EX2 R27, R27 ;  /* 0x0000001b001b7308 */ /* 0x000e220000000800 */
[----:B-----5:R-:W-:Y:S01]  /*5260*/  IMAD.U32 R25, R25, 0x10000, RZ ;  /* 0x0001000019197824 */ /* 0x020fe200078e00ff */
[----:B----4-:R-:W-:Y:S02]  /*5270*/  SHF.L.U32 R26, R26, 0x10, RZ ;  /* 0x000000101a1a7819 */ /* 0x010fe400000006ff */
[----:B------:R-:W2:Y:S01]  /*5280*/  MUFU.EX2 R23, R23 ;  /* 0x0000001700177308 */ /* 0x000ea20000000800 */
[----:B------:R-:W-:Y:S01]  /*5290*/  FMUL.FTZ R25, R25, 1.4426950216293334961 ;  /* 0x3fb8aa3b19197820 */ /* 0x000fe20000410000 */
[----:B------:R-:W-:-:S03]  /*52a0*/  SHF.L.U32 R21, R21, 0x10, RZ ;  /* 0x0000001015157819 */ /* 0x000fc600000006ff */
[----:B------:R-:W3:Y:S02]  /*52b0*/  MUFU.EX2 R19, R25 ;  /* 0x0000001900137308 */ /* 0x000ee40000000800 */
[----:B------:R-:W-:Y:S01]  /*52c0*/  FMUL.FTZ R21, R21, 1.4426950216293334961 ;  /* 0x3fb8aa3b15157820 */ /* 0x000fe20000410000 */
[----:B-1----:R-:W-:Y:S01]  /*52d0*/  IMAD.U32 R7, R20, 0x10000, RZ ;  /* 0x0001000014077824 */ /* 0x002fe200078e00ff */
[----:B------:R-:W-:Y:S02]  /*52e0*/  SHF.L.U32 R6, R3, 0x10, RZ ;  /* 0x0000001003067819 */ /* 0x000fe400000006ff */
[----:B------:R-:W1:Y:S01]  /*52f0*/  MUFU.EX2 R20, R21 ;  /* 0x0000001500147308 */ /* 0x000e620000000800 */
[----:B------:R-:W-:Y:S01]  /*5300*/  FMUL.FTZ R26, R26, 1.4426950216293334961 ;  /* 0x3fb8aa3b1a1a7820 */ /* 0x000fe20000410000 */
[----:B------:R-:W-:Y:S01]  /*5310*/  FMUL.FTZ R13, R7, 1.4426950216293334961 ;  /* 0x3fb8aa3b070d7820 */ /* 0x000fe20000410000 */
[----:B------:R-:W-:Y:S02]  /*5320*/  IMAD.U32 R8, R22, 0x10000, RZ ;  /* 0x0001000016087824 */ /* 0x000fe400078e00ff */
[----:B0-----:R-:W-:Y:S01]  /*5330*/  FFMA.FTZ R3, R27, -UR17, R6 ;  /* 0x800000111b037c23 */ /* 0x001fe20008010006 */
[----:B------:R-:W0:Y:S01]  /*5340*/  MUFU.EX2 R11, R26 ;  /* 0x0000001a000b7308 */ /* 0x000e220000000800 */
[----:B------:R-:W-:-:S03]  /*5350*/  IADD3 R6, P0, PT, R16, UR8, RZ ;  /* 0x0000000810067c10 */ /* 0x000fc6000ff1e0ff */
[----:B------:R-:W4:Y:S01]  /*5360*/  MUFU.EX2 R13, R13 ;  /* 0x0000000d000d7308 */ /* 0x000f220000000800 */
[----:B------:R-:W-:Y:S01]  /*5370*/  SHF.L.U32 R12, R29, 0x10, RZ ;  /* 0x000000101d0c7819 */ /* 0x000fe200000006ff */
[----:B------:R-:W-:Y:S02]  /*5380*/  IMAD.U32 R31, R31, 0x10000, RZ ;  /* 0x000100001f1f7824 */ /* 0x000fe400078e00ff */
[----:B--2---:R-:W-:Y:S01]  /*5390*/  FFMA.FTZ R8, R23, -UR17, R8 ;  /* 0x8000001117087c23 */ /* 0x004fe20008010008 */
[----:B------:R-:W-:Y:S02]  /*53a0*/  IMAD.U32 R9, R28, 0x10000, RZ ;  /* 0x000100001c097824 */ /* 0x000fe400078e00ff */
[----:B------:R-:W-:Y:S01]  /*53b0*/  FMUL.FTZ R31, R31, 1.4426950216293334961 ;  /* 0x3fb8aa3b1f1f7820 */ /* 0x000fe20000410000 */
[----:B------:R-:W-:Y:S01]  /*53c0*/  IADD3.X R7, PT, PT, R17, UR9, RZ, P0, !PT ;  /* 0x0000000911077c10 */ /* 0x000fe200087fe4ff */
[----:B---3--:R-:W-:Y:S02]  /*53d0*/  FFMA.FTZ R19, R19, -UR17, R12 ;  /* 0x8000001113137c23 */ /* 0x008fe4000801000c */
[----:B------:R-:W2:Y:S01]  /*53e0*/  MUFU.EX2 R22, R31 ;  /* 0x0000001f00167308 */ /* 0x000ea20000000800 */
[----:B------:R-:W-:Y:S01]  /*53f0*/  SHF.L.U32 R24, R24, 0x10, RZ ;  /* 0x0000001018187819 */ /* 0x000fe200000006ff */
[----:B-1----:R-:W-:Y:S01]  /*5400*/  FFMA.FTZ R20, R20, -UR17, R9 ;  /* 0x8000001114147c23 */ /* 0x002fe20008010009 */
[----:B------:R-:W-:Y:S01]  /*5410*/  F2FP.BF16.F32.PACK_AB R12, RZ, R8 ;  /* 0x00000008ff0c723e */ /* 0x000fe200000010ff */
[----:B------:R-:W-:Y:S01]  /*5420*/  IMAD.WIDE.U32 R8, R15, 0x2, R6 ;  /* 0x000000020f087825 */ /* 0x000fe200078e0006 */
[----:B------:R-:W-:-:S03]  /*5430*/  MOV R23, UR22 ;  /* 0x0000001600177c02 */ /* 0x000fc60008000f00 */
[----:B------:R-:W-:Y:S02]  /*5440*/  IMAD.U32 R30, R30, 0x10000, RZ ;  /* 0x000100001e1e7824 */ /* 0x000fe400078e00ff */
[----:B0-----:R-:W-:Y:S01]  /*5450*/  FFMA.FTZ R11, R11, -UR17, R24 ;  /* 0x800000110b0b7c23 */ /* 0x001fe20008010018 */
[----:B------:R-:W-:Y:S01]  /*5460*/  SHF.L.U32 R14, R14, 0x10, RZ ;  /* 0x000000100e0e7819 */ /* 0x000fe200000006ff */
[----:B----4-:R-:W-:Y:S01]  /*5470*/  FFMA.FTZ R21, R13, -UR17, R30 ;  /* 0x800000110d157c23 */ /* 0x010fe2000801001e */
[----:B------:R-:W-:Y:S01]  /*5480*/  PRMT R24, R12, 0x7610, R24 ;  /* 0x000076100c187816 */ /* 0x000fe20000000018 */
[----:B------:R-:W-:-:S04]  /*5490*/  IMAD.WIDE.U32 R12, R23, 0x2, R8 ;  /* 0x00000002170c7825 */ /* 0x000fc800078e0008 */
[----:B------:R-:W-:Y:S01]  /*54a0*/  FMUL.FTZ R23, R14, 1.4426950216293334961 ;  /* 0x3fb8aa3b0e177820 */ /* 0x000fe20000410000 */
[----:B------:R-:W-:Y:S02]  /*54b0*/  IMAD.U32 R15, R18, 0x10000, RZ ;  /* 0x00010000120f7824 */ /* 0x000fe400078e00ff */
[----:B------:R-:W-:Y:S01]  /*54c0*/  IMAD.U32 R25, RZ, RZ, UR22 ;  /* 0x00000016ff197e24 */ /* 0x000fe2000f8e00ff */
[----:B------:R-:W-:Y:S01]  /*54d0*/  F2FP.BF16.F32.PACK_AB R3, RZ, R3 ;  /* 0x00000003ff03723e */ /* 0x000fe200000010ff */
[----:B--2---:R-:W-:Y:S02]  /*54e0*/  FFMA.FTZ R22, R22, -UR17, R15 ;  /* 0x8000001116167c23 */ /* 0x004fe4000801000f */
[----:B------:R-:W-:Y:S01]  /*54f0*/  IMAD.WIDE.U32 R14, R25, 0x2, R12 ;  /* 0x00000002190e7825 */ /* 0x000fe200078e000c */
[----:B------:R0:W-:Y:S01]  /*5500*/  STG.E.U16 desc[UR18][R6.64], R24 ;  /* 0x0000001806007986 */ /* 0x0001e2000c101512 */
[----:B------:R-:W1:Y:S01]  /*5510*/  MUFU.EX2 R23, R23 ;  /* 0x0000001700177308 */ /* 0x000e620000000800 */
[----:B------:R-:W-:-:S02]  /*5520*/  F2FP.BF16.F32.PACK_AB R11, RZ, R11 ;  /* 0x0000000bff0b723e */ /* 0x000fc400000010ff */
[----:B------:R-:W-:Y:S02]  /*5530*/  SHF.L.U32 R10, R10, 0x10, RZ ;  /* 0x000000100a0a7819 */ /* 0x000fe400000006ff */
[----:B0-----:R-:W-:Y:S02]  /*5540*/  PRMT R7, R3, 0x7610, R7 ;  /* 0x0000761003077816 */ /* 0x001fe40000000007 */
[----:B------:R-:W-:Y:S01]  /*5550*/  F2FP.BF16.F32.PACK_AB R3, RZ, R19 ;  /* 0x00000013ff03723e */ /* 0x000fe200000010ff */
[----:B------:R-:W-:Y:S02]  /*5560*/  IMAD.WIDE.U32 R18, R25, 0x2, R14 ;  /* 0x0000000219127825 */ /* 0x000fe400078e000e */
[----:B------:R0:W-:Y:S01]  /*5570*/  STG.E.U16 desc[UR18][R8.64], R7 ;  /* 0x0000000708007986 */ /* 0x0001e2000c101512 */
[----:B------:R-:W-:Y:S01]  /*5580*/  PRMT R24, R11, 0x7610, R24 ;  /* 0x000076100b187816 */ /* 0x000fe20000000018 */
[----:B------:R-:W-:Y:S02]  /*5590*/  IMAD.U32 R11, RZ, RZ, UR22 ;  /* 0x00000016ff0b7e24 */ /* 0x000fe4000f8e00ff */
[----:B-1----:R-:W-:Y:S01]  /*55a0*/  FFMA.FTZ R23, R23, -UR17, R10 ;  /* 0x8000001117177c23 */ /* 0x002fe2000801000a */
[----:B0-----:R-:W-:Y:S01]  /*55b0*/  IMAD.WIDE.U32 R6, R25, 0x2, R18 ;  /* 0x0000000219067825 */ /* 0x001fe200078e0012 */
[----:B------:R-:W-:Y:S01]  /*55c0*/  STG.E.U16 desc[UR18][R12.64], R24 ;  /* 0x000000180c007986 */ /* 0x000fe2000c101512 */
[----:B------:R-:W-:-:S02]  /*55d0*/  MOV R9, UR22 ;  /* 0x0000001600097c02 */ /* 0x000fc40008000f00 */
[----:B------:R-:W-:Y:S01]  /*55e0*/  IMAD.WIDE.U32 R10, R11, 0x2, R6 ;  /* 0x000000020b0a7825 */ /* 0x000fe200078e0006 */
[----:B------:R0:W-:Y:S01]  /*55f0*/  STG.E.U16 desc[UR18][R14.64], R3 ;  /* 0x000000030e007986 */ /* 0x0001e2000c101512 */
[----:B------:R-:W-:Y:S02]  /*5600*/  F2FP.BF16.F32.PACK_AB R20, RZ, R20 ;  /* 0x00000014ff14723e */ /* 0x000fe400000010ff */
[----:B------:R-:W-:Y:S02]  /*5610*/  F2FP.BF16.F32.PACK_AB R21, RZ, R21 ;  /* 0x00000015ff15723e */ /* 0x000fe400000010ff */
[----:B------:R-:W-:Y:S01]  /*5620*/  F2FP.BF16.F32.PACK_AB R22, RZ, R22 ;  /* 0x00000016ff16723e */ /* 0x000fe200000010ff */
[----:B------:R-:W-:Y:S01]  /*5630*/  IMAD.WIDE.U32 R8, R9, 0x2, R10 ;  /* 0x0000000209087825 */ /* 0x000fe200078e000a */
[----:B------:R-:W-:-:S03]  /*5640*/  F2FP.BF16.F32.PACK_AB R23, RZ, R23 ;  /* 0x00000017ff17723e */ /* 0x000fc600000010ff */
[----:B0-----:R-:W-:Y:S01]  /*5650*/  IMAD.U32 R3, RZ, RZ, UR22 ;  /* 0x00000016ff037e24 */ /* 0x001fe2000f8e00ff */
[----:B------:R0:W-:Y:S03]  /*5660*/  STG.E.U16 desc[UR18][R18.64], R20 ;  /* 0x0000001412007986 */ /* 0x0001e6000c101512 */
[----:B------:R-:W-:Y:S01]  /*5670*/  IMAD.WIDE.U32 R4, R3, 0x8, R4 ;  /* 0x0000000803047825 */ /* 0x000fe200078e0004 */
[----:B------:R0:W-:Y:S04]  /*5680*/  STG.E.U16 desc[UR18][R6.64], R21 ;  /* 0x0000001506007986 */ /* 0x0001e8000c101512 */
[----:B------:R0:W-:Y:S01]  /*5690*/  STG.E.U16 desc[UR18][R10.64], R22 ;  /* 0x000000160a007986 */ /* 0x0001e2000c101512 */
[----:B------:R-:W-:-:S03]  /*56a0*/  ISETP.GE.U32.AND P0, PT, R4, UR5, PT ;  /* 0x0000000504007c0c */ /* 0x000fc6000bf06070 */
[----:B------:R0:W-:Y:S01]  /*56b0*/  STG.E.U16 desc[UR18][R8.64], R23 ;  /* 0x0000001708007986 */ /* 0x0001e2000c101512 */
[----:B------:R-:W-:Y:S01]  /*56c0*/  ISETP.GE.AND.EX P0, PT, R5, UR12, PT, P0 ;  /* 0x0000000c05007c0c */ /* 0x000fe2000bf06300 */
[----:B------:R-:W-:-:S12]  /*56d0*/  IMAD.WIDE.U32 R16, R3, 0x10, R16 ;  /* 0x0000001003107825 */ /* 0x000fd800078e0010 */
[----:B0-----:R-:W-:Y:S05]  /*56e0*/  @!P0 BRA `(.L_x_8751) ;  /* 0xfffffff800088947 */ /* 0x001fea000383ffff */
.L_x_8750:
[----:B------:R-:W-:Y:S05]  /*56f0*/  BSYNC.RECONVERGENT B0 ;  /* 0x0000000000007941 */ /* 0x000fea0003800200 */
.L_x_8749:
        /* <DEDUP_REMOVED lines=37> */
.L_x_8753:
[----:B------:R-:W-:Y:S01]  /*5950*/  IMAD.MOV.U32 R10, RZ, RZ, R8 ;  /* 0x000000ffff0a7224 */ /* 0x000fe200078e0008 */
[----:B------:R-:W-:Y:S02]  /*5960*/  MOV R8, UR22 ;  /* 0x0000001600087c02 */ /* 0x000fe40008000f00 */
[----:B------:R-:W-:-:S07]  /*5970*/  MOV R12, 0x5990 ;  /* 0x00005990000c7802 */ /* 0x000fce0000000f00 */
[----:B--2---:R-:W-:Y:S05]  /*5980*/  CALL.REL.NOINC `($__internal_51_$__cuda_sm20_div_u64) ;  /* 0x0000000800947944 */ /* 0x004fea0003c00000 */
[----:B------:R-:W-:Y:S01]  /*5990*/  IMAD.MOV.U32 R6, RZ, RZ, R10 ;  /* 0x000000ffff067224 */ /* 0x000fe200078e000a */
[----:B------:R-:W-:-:S07]  /*59a0*/  MOV R7, R17 ;  /* 0x0000001100077202 */ /* 0x000fce0000000f00 */
.L_x_8754:
[----:B------:R-:W-:Y:S05]  /*59b0*/  BSYNC.RECONVERGENT B0 ;  /* 0x0000000000007941 */ /* 0x000fea0003800200 */
.L_x_8752:
        /* <DEDUP_REMOVED lines=19> */
.L_x_8757:
[----:B------:R-:W-:-:S04]  /*5af0*/  IADD3 R8, P1, PT, R12, UR10, RZ ;  /* 0x0000000a0c087c10 */ /* 0x000fc8000ff3e0ff */
[----:B------:R-:W-:-:S05]  /*5b00*/  IADD3.X R9, PT, PT, R13, UR11, RZ, P1, !PT ;  /* 0x0000000b0d097c10 */ /* 0x000fca0008ffe4ff */
[----:B------:R-:W3:Y:S01]  /*5b10*/  LDG.E.U16 R8, desc[UR18][R8.64] ;  /* 0x0000001208087981 */ /* 0x000ee2000c1e1500 */
[----:B------:R-:W-:-:S04]  /*5b20*/  IADD3 R6, P1, PT, R12, UR4, RZ ;  /* 0x000000040c067c10 */ /* 0x000fc8000ff3e0ff */
[----:B------:R-:W-:-:S05]  /*5b30*/  IADD3.X R7, PT, PT, R13, UR5, RZ, P1, !PT ;  /* 0x000000050d077c10 */ /* 0x000fca0008ffe4ff */
[----:B------:R-:W4:Y:S01]  /*5b40*/  LDG.E.U16 R6, desc[UR18][R6.64] ;  /* 0x0000001206067981 */ /* 0x000f22000c1e1500 */
[----:B---3--:R-:W-:-:S04]  /*5b50*/  IMAD.U32 R3, R8, 0x10000, RZ ;  /* 0x0001000008037824 */ /* 0x008fc800078e00ff */
[----:B------:R-:W-:-:S06]  /*5b60*/  FMUL.FTZ R3, R3, 1.4426950216293334961 ;  /* 0x3fb8aa3b03037820 */ /* 0x000fcc0000410000 */
[----:B------:R-:W0:Y:S01]  /*5b70*/  MUFU.EX2 R3, R3 ;  /* 0x0000000300037308 */ /* 0x000e220000000800 */
[----:B----4-:R-:W-:Y:S02]  /*5b80*/  SHF.L.U32 R10, R6, 0x10, RZ ;  /* 0x00000010060a7819 */ /* 0x010fe400000006ff */
[----:B------:R-:W-:-:S03]  /*5b90*/  MOV R6, UR22 ;  /* 0x0000001600067c02 */ /* 0x000fc60008000f00 */
[----:B0-----:R-:W-:Y:S01]  /*5ba0*/  FFMA.FTZ R11, R3, -UR17, R10 ;  /* 0x80000011030b7c23 */ /* 0x001fe2000801000a */
[----:B------:R-:W-:-:S04]  /*5bb0*/  IADD3 R10, P1, PT, R12, UR8, RZ ;  /* 0x000000080c0a7c10 */ /* 0x000fc8000ff3e0ff */
[----:B------:R-:W-:Y:S02]  /*5bc0*/  F2FP.BF16.F32.PACK_AB R7, RZ, R11 ;  /* 0x0000000bff07723e */ /* 0x000fe400000010ff */
        /* <DEDUP_REMOVED lines=11> */
.L_x_8756:
[----:B------:R-:W-:Y:S05]  /*5c80*/  BSYNC.RECONVERGENT B0 ;  /* 0x0000000000007941 */ /* 0x000fea0003800200 */
.L_x_8755:
        /* <DEDUP_REMOVED lines=44> */
.L_x_8758:
[----:B------:R-:W-:-:S04]  /*5f50*/  IADD3 R28, P0, PT, R0, R23, RZ ;  /* 0x00000017001c7210 */ /* 0x000fc80007f1e0ff */
[----:B------:R-:W-:-:S05]  /*5f60*/  IADD3.X R29, PT, PT, R2, R10, RZ, P0, !PT ;  /* 0x0000000a021d7210 */ /* 0x000fca00007fe4ff */
[----:B------:R-:W2:Y:S01]  /*5f70*/  LDG.E.U16 R28, desc[UR18][R28.64] ;  /* 0x000000121c1c7981 */ /* 0x000ea2000c1e1500 */
[----:B------:R-:W-:-:S05]  /*5f80*/  IADD3 R30, P0, PT, R0, R27, RZ ;  /* 0x0000001b001e7210 */ /* 0x000fca0007f1e0ff */
[----:B------:R-:W-:-:S05]  /*5f90*/  IMAD.X R31, R2, 0x1, R24, P0 ;  /* 0x00000001021f7824 */ /* 0x000fca00000e0618 */
[----:B------:R-:W3:Y:S01]  /*5fa0*/  LDG.E.U16 R30, desc[UR18][R30.64] ;  /* 0x000000121e1e7981 */ /* 0x000ee2000c1e1500 */
[----:B--2---:R-:W-:-:S05]  /*5fb0*/  SHF.L.U32 R32, R28, 0x10, RZ ;  /* 0x000000101c207819 */ /* 0x004fca00000006ff */
[----:B------:R-:W-:Y:S01]  /*5fc0*/  FMUL.FTZ R36, R32, 1.4426950216293334961 ;  /* 0x3fb8aa3b20247820 */ /* 0x000fe20000410000 */
[----:B------:R-:W-:-:S05]  /*5fd0*/  IADD3 R32, P0, PT, R0, R17, RZ ;  /* 0x0000001100207210 */ /* 0x000fca0007f1e0ff */
[----:B------:R-:W0:Y:S01]  /*5fe0*/  MUFU.EX2 R36, R36 ;  /* 0x0000002400247308 */ /* 0x000e220000000800 */
[----:B---3--:R-:W-:-:S04]  /*5ff0*/  IMAD.U32 R33, R30, 0x10000, RZ ;  /* 0x000100001e217824 */ /* 0x008fc800078e00ff */
[----:B0-----:R-:W-:-:S05]  /*6000*/  FFMA.FTZ R33, R36, -UR17, R33 ;  /* 0x8000001124217c23 */ /* 0x001fca0008010021 */
[----:B------:R-:W-:-:S04]  /*6010*/  F2FP.BF16.F32.PACK_AB R33, RZ, R33 ;  /* 0x00000021ff21723e */ /* 0x000fc800000010ff */
[----:B------:R-:W-:Y:S02]  /*6020*/  PRMT R31, R33, 0x7610, R31 ;  /* 0x00007610211f7816 */ /* 0x000fe4000000001f */
[----:B------:R-:W-:Y:S02]  /*6030*/  IADD3.X R33, PT, PT, R2, R37, RZ, P0, !PT ;  /* 0x0000002502217210 */ /* 0x000fe400007fe4ff */
[----:B------:R-:W-:-:S03]  /*6040*/  IADD3 R28, P0, PT, R0, R19, RZ ;  /* 0x00000013001c7210 */ /* 0x000fc60007f1e0ff */
[----:B------:R0:W-:Y:S02]  /*6050*/  STG.E.U16 desc[UR18][R32.64], R31 ;  /* 0x0000001f20007986 */ /* 0x0001e4000c101512 */
[----:B------:R-:W-:-:S05]  /*6060*/  IMAD.X R29, R2, 0x1, R25, P0 ;  /* 0x00000001021d7824 */ /* 0x000fca00000e0619 */
[----:B------:R-:W2:Y:S01]  /*6070*/  LDG.E.U16 R28, desc[UR18][R28.64] ;  /* 0x000000121c1c7981 */ /* 0x000ea2000c1e1500 */
[----:B------:R-:W-:-:S04]  /*6080*/  IADD3 R30, P0, PT, R0, R35, RZ ;  /* 0x00000023001e7210 */ /* 0x000fc80007f1e0ff */
[----:B0-----:R-:W-:-:S05]  /*6090*/  IADD3.X R31, PT, PT, R2, R26, RZ, P0, !PT ;  /* 0x0000001a021f7210 */ /* 0x001fca00007fe4ff */
[----:B------:R-:W3:Y:S01]  /*60a0*/  LDG.E.U16 R30, desc[UR18][R30.64] ;  /* 0x000000121e1e7981 */ /* 0x000ee2000c1e1500 */
[----:B--2---:R-:W-:-:S04]  /*60b0*/  IMAD.U32 R36, R28, 0x10000, RZ ;  /* 0x000100001c247824 */ /* 0x004fc800078e00ff */
[----:B------:R-:W-:-:S06]  /*60c0*/  FMUL.FTZ R36, R36, 1.4426950216293334961 ;  /* 0x3fb8aa3b24247820 */ /* 0x000fcc0000410000 */
[----:B------:R-:W0:Y:S01]  /*60d0*/  MUFU.EX2 R36, R36 ;  /* 0x0000002400247308 */ /* 0x000e220000000800 */
[----:B---3--:R-:W-:-:S05]  /*60e0*/  SHF.L.U32 R29, R30, 0x10, RZ ;  /* 0x000000101e1d7819 */ /* 0x008fca00000006ff */
[----:B0-----:R-:W-:-:S05]  /*60f0*/  FFMA.FTZ R32, R36, -UR17, R29 ;  /* 0x8000001124207c23 */ /* 0x001fca000801001d */
[----:B------:R-:W-:Y:S02]  /*6100*/  F2FP.BF16.F32.PACK_AB R29, RZ, R32 ;  /* 0x00000020ff1d723e */ /* 0x000fe400000010ff */
[----:B------:R-:W-:Y:S02]  /*6110*/  IADD3 R32, P0, PT, R0, R15, RZ ;  /* 0x0000000f00207210 */ /* 0x000fe40007f1e0ff */
[----:B------:R-:W-:-:S03]  /*6120*/  PRMT R31, R29, 0x7610, R31 ;  /* 0x000076101d1f7816 */ /* 0x000fc6000000001f */
[----:B------:R-:W-:Y:S01]  /*6130*/  IMAD.X R33, R2, 0x1, R21, P0 ;  /* 0x0000000102217824 */ /* 0x000fe200000e0615 */
[----:B------:R-:W-:-:S04]  /*6140*/  IADD3 R28, P0, PT, R0, R14, RZ ;  /* 0x0000000e001c7210 */ /* 0x000fc80007f1e0ff */
[----:B------:R-:W-:Y:S01]  /*6150*/  IADD3.X R29, PT, PT, R2, R22, RZ, P0, !PT ;  /* 0x00000016021d7210 */ /* 0x000fe200007fe4ff */
[----:B------:R0:W-:Y:S04]  /*6160*/  STG.E.U16 desc[UR18][R32.64], R31 ;  /* 0x0000001f20007986 */ /* 0x0001e8000c101512 */
[----:B------:R-:W2:Y:S01]  /*6170*/  LDG.E.U16 R28, desc[UR18][R28.64] ;  /* 0x000000121c1c7981 */ /* 0x000ea2000c1e1500 */
[----:B------:R-:W-:-:S05]  /*6180*/  IADD3 R30, P0, PT, R0, R18, RZ ;  /* 0x00000012001e7210 */ /* 0x000fca0007f1e0ff */
[----:B0-----:R-:W-:-:S05]  /*6190*/  IMAD.X R31, R2, 0x1, R3, P0 ;  /* 0x00000001021f7824 */ /* 0x001fca00000e0603 */
[----:B------:R-:W3:Y:S01]  /*61a0*/  LDG.E.U16 R30, desc[UR18][R30.64] ;  /* 0x000000121e1e7981 */ /* 0x000ee2000c1e1500 */
[----:B--2---:R-:W-:-:S05]  /*61b0*/  SHF.L.U32 R36, R28, 0x10, RZ ;  /* 0x000000101c247819 */ /* 0x004fca00000006ff */
[----:B------:R-:W-:-:S06]  /*61c0*/  FMUL.FTZ R36, R36, 1.4426950216293334961 ;  /* 0x3fb8aa3b24247820 */ /* 0x000fcc0000410000 */
[----:B------:R-:W0:Y:S01]  /*61d0*/  MUFU.EX2 R36, R36 ;  /* 0x0000002400247308 */ /* 0x000e220000000800 */
[----:B---3--:R-:W-:-:S04]  /*61e0*/  IMAD.U32 R29, R30, 0x10000, RZ ;  /* 0x000100001e1d7824 */ /* 0x008fc800078e00ff */
[----:B0-----:R-:W-:-:S05]  /*61f0*/  FFMA.FTZ R32, R36, -UR17, R29 ;  /* 0x8000001124207c23 */ /* 0x001fca000801001d */
[----:B------:R-:W-:Y:S02]  /*6200*/  F2FP.BF16.F32.PACK_AB R29, RZ, R32 ;  /* 0x00000020ff1d723e */ /* 0x000fe400000010ff */
[----:B------:R-:W-:Y:S02]  /*6210*/  IADD3 R32, P0, PT, R0, R8, RZ ;  /* 0x0000000800207210 */ /* 0x000fe40007f1e0ff */
        /* <DEDUP_REMOVED lines=16> */
[----:B------:R-:W-:Y:S02]  /*6320*/  PRMT R28, R29, 0x7610, R28 ;  /* 0x000076101d1c7816 */ /* 0x000fe4000000001c */
[----:B------:R-:W-:Y:S01]  /*6330*/  MOV R29, UR22 ;  /* 0x00000016001d7c02 */ /* 0x000fe20008000f00 */
[----:B------:R-:W-:Y:S01]  /*6340*/  IMAD.X R33, R2, 0x1, R12, P0 ;  /* 0x0000000102217824 */ /* 0x000fe200000e060c */
[----:B------:R-:W-:Y:S02]  /*6350*/  IADD3 R4, P0, PT, R13, R4, RZ ;  /* 0x000000040d047210 */ /* 0x000fe40007f1e0ff */
[----:B------:R-:W-:-:S02]  /*6360*/  LEA R0, P1, R29, R0, 0x3 ;  /* 0x000000001d007211 */ /* 0x000fc400078218ff */
[----:B------:R0:W-:Y:S01]  /*6370*/  STG.E.U16 desc[UR18][R32.64], R28 ;  /* 0x0000001c20007986 */ /* 0x0001e2000c101512 */
[----:B------:R-:W-:Y:S01]  /*6380*/  IMAD.X R5, R6, 0x1, R5, P0 ;  /* 0x0000000106057824 */ /* 0x000fe200000e0605 */
[----:B------:R-:W-:Y:S02]  /*6390*/  ISETP.GE.U32.AND P0, PT, R4, UR4, PT ;  /* 0x0000000404007c0c */ /* 0x000fe4000bf06070 */
[----:B------:R-:W-:Y:S02]  /*63a0*/  LEA.HI.X R2, R29, R2, RZ, 0x3, P1 ;  /* 0x000000021d027211 */ /* 0x000fe400008f1cff */
[----:B------:R-:W-:-:S13]  /*63b0*/  ISETP.GE.AND.EX P0, PT, R5, UR6, PT, P0 ;  /* 0x0000000605007c0c */ /* 0x000fda000bf06300 */
[----:B0-----:R-:W-:Y:S05]  /*63c0*/  @!P0 BRA `(.L_x_8758) ;  /* 0xfffffff800e08947 */ /* 0x001fea000383ffff */
[----:B------:R-:W-:Y:S05]  /*63d0*/  EXIT ;  /* 0x000000000000794d */ /* 0x000fea0003800000 */
        .weak           $__internal_51_$__cuda_sm20_div_u64
        .type           $__internal_51_$__cuda_sm20_div_u64,@function
        .size           $__internal_51_$__cuda_sm20_div_u64,($__internal_52_$__cuda_sm20_rem_u64 - $__internal_51_$__cuda_sm20_div_u64)
$__internal_51_$__cuda_sm20_div_u64:
        /* <DEDUP_REMOVED lines=72> */
[----:B------:R-:W-:Y:S06]  /*6860*/  RET.REL.NODEC R8 `(_ZN2at6native43_GLOBAL__N__9ae7fba5_10_SoftMax_cu_9f978f6320cunn_SoftMaxBackwardILi8EN3c108BFloat16EfS4_NS1_26LogSoftMaxBackwardEpilogueEEEvPT0_PKT2_SA_l) ;  /* 0xffffff9408e47950 */ /* 0x000fec0003c3ffff */
        .weak           $__internal_52_$__cuda_sm20_rem_u64
        .type           $__internal_52_$__cuda_sm20_rem_u64,@function
        .size           $__internal_52_$__cuda_sm20_rem_u64,(.L_x_11634 - $__internal_52_$__cuda_sm20_rem_u64)
$__internal_52_$__cuda_sm20_rem_u64:
        /* <DEDUP_REMOVED lines=67> */
[----:B------:R-:W-:Y:S06]  /*6ca0*/  RET.REL.NODEC R8 `(_ZN2at6native43_GLOBAL__N__9ae7fba5_10_SoftMax_cu_9f978f6320cunn_SoftMaxBackwardILi8EN3c108BFloat16EfS4_NS1_26LogSoftMaxBackwardEpilogueEEEvPT0_PKT2_SA_l) ;  /* 0xffffff9008d47950 */ /* 0x000fec0003c3ffff */
.L_x_8759:
        /* <DEDUP_REMOVED lines=13> */
.L_x_11634:


//--------------------- .text._ZN2at6native43_GLOBAL__N__9ae7fba5_10_SoftMax_cu_9f978f6324cunn_SoftMaxBackwardSmemILi8EN3c108BFloat16EfS4_NS1_26LogSoftMaxBackwardEpilogueEEEvPT0_PKT2_SA_l --------------------------
	.section	.text._ZN2at6native43_GLOBAL__N__9ae7fba5_10_SoftMax_cu_9f978f6324cunn_SoftMaxBackwardSmemILi8EN3c108BFloat16EfS4_NS1_26LogSoftMaxBackwardEpilogueEEEvPT0_PKT2_SA_l,"ax",@progbits
	.align	128
.text._ZN2at6native43_GLOBAL__N__9ae7fba5_10_SoftMax_cu_9f978f6324cunn_SoftMaxBackwardSmemILi8EN3c108BFloat16EfS4_NS1_26LogSoftMaxBackwardEpilogueEEEvPT0_PKT2_SA_l:
        .type           _ZN2at6native43_GLOBAL__N__9ae7fba5_10_SoftMax_cu_9f978f6324cunn_SoftMaxBackwardSmemILi8EN3c108BFloat16EfS4_NS1_26LogSoftMaxBackwardEpilogueEEEvPT0_PKT2_SA_l,@function
        .size           _ZN2at6native43_GLOBAL__N__9ae7fba5_10_SoftMax_cu_9f978f6324cunn_SoftMaxBackwardSmemILi8EN3c108BFloat16EfS4_NS1_26LogSoftMaxBackwardEpilogueEEEvPT0_PKT2_SA_l,(.L_x_11637 - _ZN2at6native43_GLOBAL__N__9ae7fba5_10_SoftMax_cu_9f978f6324cunn_SoftMaxBackwardSmemILi8EN3c108BFloat16EfS4_NS1_26LogSoftMaxBackwardEpilogueEEEvPT0_PKT2_SA_l)
        .other          _ZN2at6native43_GLOBAL__N__9ae7fba5_10_SoftMax_cu_9f978f6324cunn_SoftMaxBackwardSmemILi8EN3c108BFloat16EfS4_NS1_26LogSoftMaxBackwardEpilogueEEEvPT0_PKT2_SA_l,@"STO_CUDA_ENTRY STV_DEFAULT"
_ZN2at6native43_GLOBAL__N__9ae7fba5_10_SoftMax_cu_9f978f6324cunn_SoftMaxBackwardSmemILi8EN3c108BFloat16EfS4_NS1_26LogSoftMaxBackwardEpilogueEEEvPT0_PKT2_SA_l:
        /* <DEDUP_REMOVED lines=29> */
.L_x_8762:
        /* <DEDUP_REMOVED lines=32> */
.L_x_8761:
[----:B0-----:R-:W-:Y:S05]  /*03d0*/  BSYNC.RECONVERGENT B0 ;  /* 0x0000000000007941 */ /* 0x001fea0003800200 */
.L_x_8760:
        /* <DEDUP_REMOVED lines=34> */
.L_x_8771:
[----:B------:R-:W-:Y:S01]  /*0600*/  ISETP.NE.AND P1, PT, R0, RZ, PT ;  /* 0x000000ff0000720c */ /* 0x000fe20003f25270 */
[----:B-1----:R-:W-:-:S12]  /*0610*/  FADD.FTZ R7, R6, R7 ;  /* 0x0000000706077221 */ /* 0x002fd80000010000 */
[----:B------:R2:W-:Y:S02]  /*0620*/  @!P1 STS [UR10], R7 ;  /* 0x00000007ff009988 */ /* 0x0005e4000800080a */
.L_x_8763:
[----:B------:R-:W-:Y:S05]  /*0630*/  WARPSYNC.ALL ;  /* 0x0000000000007948 */ /* 0x000fea0003800000 */
[----:B------:R-:W-:Y:S06]  /*0640*/  BAR.SYNC.DEFER_BLOCKING 0x0 ;  /* 0x0000000000007b1d */ /* 0x000fec0000010000 */
[----:B------:R-:W-:Y:S05]  /*0650*/  @P0 EXIT ;  /* 0x000000000000094d */ /* 0x000fea0003800000 */
[----:B-1----:R-:W1:Y:S02]  /*0660*/  LDS R2, [UR10] ;  /* 0x0000000aff027984 */ /* 0x002e640008000800 */
.L_x_8765:
[----:B------:R-:W-:Y:S01]  /*0670*/  MOV R9, UR11 ;  /* 0x0000000b00097c02 */ /* 0x000fe20008000f00 */
[----:B------:R-:W-:-:S04]  /*0680*/  IMAD.U32 R8, RZ, RZ, UR9 ;  /* 0x00000009ff087e24 */ /* 0x000fc8000f8e00ff */
[----:B------:R-:W-:-:S06]  /*0690*/  IMAD.WIDE R8, R0, 0x10, R8 ;  /* 0x0000001000087825 */ /* 0x000fcc00078e0208 */
[----:B------:R-:W3:Y:S01]  /*06a0*/  LDG.E.128 R8, desc[UR16][R8.64] ;  /* 0x0000001008087981 */ /* 0x000ee2000c1e1d00 */
[----:B------:R-:W-:-:S06]  /*06b0*/  LEA R4, R0, UR8, 0x4 ;  /* 0x0000000800047c11 */ /* 0x000fcc000f8e20ff */
[----:B0-2---:R-:W0:Y:S02]  /*06c0*/  LDS.128 R4, [R4] ;  /* 0x0000000004047984 */ /* 0x005e240000000c00 */
[----:B0-----:R-:W-:Y:S01]  /*06d0*/  SHF.L.U32 R20, R6, 0x10, RZ ;  /* 0x0000001006147819 */ /* 0x001fe200000006ff */
[----:B------:R-:W-:Y:S01]  /*06e0*/  IMAD.U32 R23, R7, 0x10000, RZ ;  /* 0x0001000007177824 */ /* 0x000fe200078e00ff */
[C---:B---3--:R-:W-:Y:S01]  /*06f0*/  SHF.L.U32 R12, R10.reuse, 0x10, RZ ;  /* 0x000000100a0c7819 */ /* 0x048fe200000006ff */
[C---:B------:R-:W-:Y:S01]  /*0700*/  IMAD.U32 R3, R11.reuse, 0x10000, RZ ;  /* 0x000100000b037824 */ /* 0x040fe200078e00ff */
[----:B------:R-:W-:Y:S02]  /*0710*/  PRMT R11, R11, 0x7632, R11 ;  /* 0x000076320b0b7816 */ /* 0x000fe4000000000b */
[----:B------:R-:W-:Y:S01]  /*0720*/  PRMT R10, R10, 0x7632, R10 ;  /* 0x000076320a0a7816 */ /* 0x000fe2000000000a */
[----:B------:R-:W-:Y:S01]  /*0730*/  FMUL.FTZ R14, R12, 1.4426950216293334961 ;  /* 0x3fb8aa3b0c0e7820 */ /* 0x000fe20000410000 */
[----:B------:R-:W-:Y:S01]  /*0740*/  SHF.L.U32 R12, R8, 0x10, RZ ;  /* 0x00000010080c7819 */ /* 0x000fe200000006ff */
[----:B------:R-:W-:Y:S01]  /*0750*/  FMUL.FTZ R13, R3, 1.4426950216293334961 ;  /* 0x3fb8aa3b030d7820 */ /* 0x000fe20000410000 */
[C---:B------:R-:W-:Y:S01]  /*0760*/  PRMT R8, R9.reuse, 0x7632, R8 ;  /* 0x0000763209087816 */ /* 0x040fe20000000008 */
[----:B------:R-:W-:Y:S01]  /*0770*/  IMAD.U32 R3, R9, 0x10000, RZ ;  /* 0x0001000009037824 */ /* 0x000fe200078e00ff */
[----:B------:R-:W-:Y:S01]  /*0780*/  SHF.L.U32 R15, R10, 0x10, RZ ;  /* 0x000000100a0f7819 */ /* 0x000fe200000006ff */
[----:B------:R-:W-:Y:S01]  /*0790*/  IMAD.U32 R17, R11, 0x10000, RZ ;  /* 0x000100000b117824 */ /* 0x000fe200078e00ff */
[----:B------:R-:W-:Y:S01]  /*07a0*/  PRMT R10, R8, 0x7632, R10 ;  /* 0x00007632080a7816 */ /* 0x000fe2000000000a */
[----:B------:R-:W-:Y:S01]  /*07b0*/  FMUL.FTZ R16, R3, 1.4426950216293334961 ;  /* 0x3fb8aa3b03107820 */ /* 0x000fe20000410000 */
[----:B------:R-:W-:Y:S01]  /*07c0*/  FMUL.FTZ R12, R12, 1.4426950216293334961 ;  /* 0x3fb8aa3b0c0c7820 */ /* 0x000fe20000410000 */
[----:B------:R0:W-:Y:S01]  /*07d0*/  MUFU.EX2 R3, R14 ;  /* 0x0000000e00037308 */ /* 0x0001e20000000800 */
[----:B------:R-:W-:Y:S01]  /*07e0*/  FMUL.FTZ R19, R17, 1.4426950216293334961 ;  /* 0x3fb8aa3b11137820 */ /* 0x000fe20000410000 */
[----:B------:R-:W-:-:S02]  /*07f0*/  IMAD.U32 R17, R8, 0x10000, RZ ;  /* 0x0001000008117824 */ /* 0x000fc400078e00ff */
[----:B------:R-:W-:Y:S01]  /*0800*/  FMUL.FTZ R21, R15, 1.4426950216293334961 ;  /* 0x3fb8aa3b0f157820 */ /* 0x000fe20000410000 */
[----:B------:R2:W1:Y:S01]  /*0810*/  MUFU.EX2 R9, R12 ;  /* 0x0000000c00097308 */ /* 0x0004620000000800 */
[----:B------:R-:W-:Y:S01]  /*0820*/  PRMT R8, R7, 0x7632, R8 ;  /* 0x0000763207087816 */ /* 0x000fe20000000008 */
[----:B------:R-:W-:Y:S02]  /*0830*/  FMUL.FTZ R18, R17, 1.4426950216293334961 ;  /* 0x3fb8aa3b11127820 */ /* 0x000fe40000410000 */
[----:B------:R3:W-:Y:S01]  /*0840*/  MUFU.EX2 R15, R19 ;  /* 0x00000013000f7308 */ /* 0x0007e20000000800 */
[----:B0-----:R-:W-:Y:S02]  /*0850*/  SHF.L.U32 R14, R10, 0x10, RZ ;  /* 0x000000100a0e7819 */ /* 0x001fe400000006ff */
[----:B------:R-:W-:Y:S01]  /*0860*/  PRMT R10, R6, 0x7632, R10 ;  /* 0x00007632060a7816 */ /* 0x000fe2000000000a */
[----:B------:R0:W4:Y:S01]  /*0870*/  MUFU.EX2 R11, R16 ;  /* 0x00000010000b7308 */ /* 0x0001220000000800 */
[C---:B------:R-:W-:Y:S01]  /*0880*/  PRMT R6, R5.reuse, 0x7632, R6 ;  /* 0x0000763205067816 */ /* 0x040fe20000000006 */
[----:B------:R-:W-:Y:S01]  /*0890*/  FMUL.FTZ R14, R14, 1.4426950216293334961 ;  /* 0x3fb8aa3b0e0e7820 */ /* 0x000fe20000410000 */
[----:B------:R-:W-:Y:S01]  /*08a0*/  SHF.L.U32 R8, R8, 0x10, RZ ;  /* 0x0000001008087819 */ /* 0x000fe200000006ff */
[----:B------:R-:W5:Y:S01]  /*08b0*/  MUFU.EX2 R17, R21 ;  /* 0x0000001500117308 */ /* 0x000f620000000800 */
[C---:B--2---:R-:W-:Y:S01]  /*08c0*/  PRMT R12, R4.reuse, 0x7632, R12 ;  /* 0x00007632040c7816 */ /* 0x044fe2000000000c */
[----:B---3--:R-:W-:Y:S01]  /*08d0*/  IMAD.U32 R19, R4, 0x10000, RZ ;  /* 0x0001000004137824 */ /* 0x008fe200078e00ff */
[----:B------:R-:W-:Y:S01]  /*08e0*/  SHF.L.U32 R10, R10, 0x10, RZ ;  /* 0x000000100a0a7819 */ /* 0x000fe200000006ff */
[----:B------:R-:W2:Y:S01]  /*08f0*/  MUFU.EX2 R13, R13 ;  /* 0x0000000d000d7308 */ /* 0x000ea20000000800 */
[----:B0-----:R-:W-:Y:S01]  /*0900*/  SHF.L.U32 R16, R5, 0x10, RZ ;  /* 0x0000001005107819 */ /* 0x001fe200000006ff */
[----:B------:R-:W-:Y:S01]  /*0910*/  IMAD.U32 R6, R6, 0x10000, RZ ;  /* 0x0001000006067824 */ /* 0x000fe200078e00ff */
[----:B------:R-:W-:Y:S01]  /*0920*/  SHF.L.U32 R12, R12, 0x10, RZ ;  /* 0x000000100c0c7819 */ /* 0x000fe200000006ff */
[----:B------:R-:W0:Y:S01]  /*0930*/  MUFU.EX2 R7, R18 ;  /* 0x0000001200077308 */ /* 0x000e220000000800 */
[----:B-1----:R-:W-:Y:S01]  /*0940*/  FFMA.FTZ R4, -R2, R9, R19 ;  /* 0x0000000902047223 */ /* 0x002fe20000010113 */
[----:B------:R-:W-:-:S02]  /*0950*/  IMAD.U32 R9, RZ, RZ, UR13 ;  /* 0x0000000dff097e24 */ /* 0x000fc4000f8e00ff */
[C---:B------:R-:W-:Y:S01]  /*0960*/  FFMA.FTZ R20, -R2.reuse, R3, R20 ;  /* 0x0000000302147223 */ /* 0x040fe20000010114 */
[----:B------:R1:W3:Y:S01]  /*0970*/  MUFU.EX2 R5, R14 ;  /* 0x0000000e00057308 */ /* 0x0002e20000000800 */
[C---:B----4-:R-:W-:Y:S01]  /*0980*/  FFMA.FTZ R11, -R2.reuse, R11, R16 ;  /* 0x0000000b020b7223 */ /* 0x050fe20000010110 */
[C---:B-----5:R-:W-:Y:S01]  /*0990*/  FFMA.FTZ R17, -R2.reuse, R17, R10 ;  /* 0x0000001102117223 */ /* 0x060fe2000001010a */
[C---:B--2---:R-:W-:Y:S01]  /*09a0*/  FFMA.FTZ R13, -R2.reuse, R13, R23 ;  /* 0x0000000d020d7223 */ /* 0x044fe20000010117 */
[C---:B-1----:R-:W-:Y:S01]  /*09b0*/  FFMA.FTZ R14, -R2.reuse, R15, R8 ;  /* 0x0000000f020e7223 */ /* 0x042fe20000010108 */
[----:B------:R-:W-:Y:S01]  /*09c0*/  MOV R8, UR12 ;  /* 0x0000000c00087c02 */ /* 0x000fe20008000f00 */
[C---:B0-----:R-:W-:Y:S01]  /*09d0*/  FFMA.FTZ R10, -R2.reuse, R7, R6 ;  /* 0x00000007020a7223 */ /* 0x041fe20000010106 */
[----:B------:R-:W-:Y:S01]  /*09e0*/  F2FP.BF16.F32.PACK_AB R6, R17, R20 ;  /* 0x000000141106723e */ /* 0x000fe200000010ff */
[----:B---3--:R-:W-:Y:S02]  /*09f0*/  FFMA.FTZ R3, -R2, R5, R12 ;  /* 0x0000000502037223 */ /* 0x008fe4000001010c */
[C---:B------:R-:W-:Y:S01]  /*0a00*/  IMAD.WIDE R8, R0.reuse, 0x10, R8 ;  /* 0x0000001000087825 */ /* 0x040fe200078e0208 */
[----:B------:R-:W-:-:S02]  /*0a10*/  IADD3 R0, PT, PT, R0, UR5, RZ ;  /* 0x0000000500007c10 */ /* 0x000fc4000fffe0ff */
[----:B------:R-:W-:Y:S02]  /*0a20*/  F2FP.BF16.F32.PACK_AB R7, R14, R13 ;  /* 0x0000000d0e07723e */ /* 0x000fe400000010ff */
[----:B------:R-:W-:Y:S02]  /*0a30*/  F2FP.BF16.F32.PACK_AB R5, R10, R11 ;  /* 0x0000000b0a05723e */ /* 0x000fe400000010ff */
        /* <DEDUP_REMOVED lines=8> */
.L_x_8764:
[----:B------:R-:W-:Y:S02]  /*0ac0*/  IMAD.MOV.U32 R9, RZ, RZ, 0x10 ;  /* 0x00000010ff097424 */ /* 0x000fe400078e00ff */
[----:B------:R-:W-:Y:S01]  /*0ad0*/  HFMA2 R11, -RZ, RZ, 0, 1.847743988037109375e-06 ;  /* 0x0000001fff0b7431 */ /* 0x000fe200000001ff */
[----:B------:R-:W-:-:S07]  /*0ae0*/  MOV R8, 0xffffffff ;  /* 0xffffffff00087802 */ /* 0x000fce0000000f00 */
[----:B-1----:R-:W-:Y:S05]  /*0af0*/  WARPSYNC.COLLECTIVE R8, `(.L_x_8766) ;  /* 0x0000000008087348 */ /* 0x002fea0003c00000 */
[----:B-1----:R0:W1:Y:S02]  /*0b00*/  SHFL.DOWN P1, R7, R2, R9, R11 ;  /* 0x0800000902077389 */ /* 0x002064000002000b */
[----:B01----:R-:W-:Y:S05]  /*0b10*/  ENDCOLLECTIVE ;  /* 0x000000000000791b */ /* 0x003fea0003800000 */
.L_x_8766:
[----:B------:R-:W-:Y:S02]  /*0b20*/  HFMA2 R9, -RZ, RZ, 0, 4.76837158203125e-07 ;  /* 0x00000008ff097431 */ /* 0x000fe400000001ff */
[----:B------:R-:W-:-:S04]  /*0b30*/  IMAD.MOV.U32 R3, RZ, RZ, R7 ;  /* 0x000000ffff037224 */ /* 0x000fc800078e0007 */
[----:B------:R-:W-:-:S05]  /*0b40*/  FADD.FTZ R3, R3, R2 ;  /* 0x0000000203037221 */ /* 0x000fca0000010000 */
[----:B------:R-:W-:-:S07]  /*0b50*/  MOV R2, R3 ;  /* 0x0000000300027202 */ /* 0x000fce0000000f00 */
[----:B------:R-:W-:Y:S05]  /*0b60*/  WARPSYNC.COLLECTIVE R8, `(.L_x_8767) ;  /* 0x0000000008087348 */ /* 0x000fea0003c00000 */
[----:B------:R0:W1:Y:S02]  /*0b70*/  SHFL.DOWN P1, R7, R2, R9, R11 ;  /* 0x0800000902077389 */ /* 0x000064000002000b */
[----:B01----:R-:W-:Y:S05]  /*0b80*/  ENDCOLLECTIVE ;  /* 0x000000000000791b */ /* 0x003fea0003800000 */
.L_x_8767:
[----:B------:R-:W-:Y:S02]  /*0b90*/  HFMA2 R9, -RZ, RZ, 0, 2.384185791015625e-07 ;  /* 0x00000004ff097431 */ /* 0x000fe400000001ff */
[----:B------:R-:W-:-:S04]  /*0ba0*/  IMAD.MOV.U32 R4, RZ, RZ, R7 ;  /* 0x000000ffff047224 */ /* 0x000fc800078e0007 */
[----:B------:R-:W-:-:S05]  /*0bb0*/  FADD.FTZ R4, R3, R4 ;  /* 0x0000000403047221 */ /* 0x000fca0000010000 */
[----:B------:R-:W-:-:S07]  /*0bc0*/  MOV R2, R4 ;  /* 0x0000000400027202 */ /* 0x000fce0000000f00 */
[----:B------:R-:W-:Y:S05]  /*0bd0*/  WARPSYNC.COLLECTIVE R8, `(.L_x_8768) ;  /* 0x0000000008087348 */ /* 0x000fea0003c00000 */
[----:B------:R0:W1:Y:S02]  /*0be0*/  SHFL.DOWN P1, R7, R2, R9, R11 ;  /* 0x0800000902077389 */ /* 0x000064000002000b */
[----:B01----:R-:W-:Y:S05]  /*0bf0*/  ENDCOLLECTIVE ;  /* 0x000000000000791b */ /* 0x003fea0003800000 */
.L_x_8768:
[----:B------:R-:W-:Y:S02]  /*0c00*/  HFMA2 R9, -RZ, RZ, 0, 1.1920928955078125e-07 ;  /* 0x00000002ff097431 */ /* 0x000fe400000001ff */
[----:B------:R-:W-:-:S04]  /*0c10*/  IMAD.MOV.U32 R5, RZ, RZ, R7 ;  /* 0x000000ffff057224 */ /* 0x000fc800078e0007 */
[----:B------:R-:W-:-:S05]  /*0c20*/  FADD.FTZ R5, R4, R5 ;  /* 0x0000000504057221 */ /* 0x000fca0000010000 */
[----:B------:R-:W-:-:S07]  /*0c30*/  MOV R2, R5 ;  /* 0x0000000500027202 */ /* 0x000fce0000000f00 */
[----:B------:R-:W-:Y:S05]  /*0c40*/  WARPSYNC.COLLECTIVE R8, `(.L_x_8769) ;  /* 0x0000000008087348 */ /* 0x000fea0003c00000 */
[----:B------:R0:W1:Y:S02]  /*0c50*/  SHFL.DOWN P1, R7, R2, R9, R11 ;  /* 0x0800000902077389 */ /* 0x000064000002000b */
[----:B01----:R-:W-:Y:S05]  /*0c60*/  ENDCOLLECTIVE ;  /* 0x000000000000791b */ /* 0x003fea0003800000 */
.L_x_8769:
[----:B------:R-:W-:Y:S02]  /*0c70*/  HFMA2 R9, -RZ, RZ, 0, 5.9604644775390625e-08 ;  /* 0x00000001ff097431 */ /* 0x000fe400000001ff */
[----:B------:R-:W-:-:S04]  /*0c80*/  IMAD.MOV.U32 R6, RZ, RZ, R7 ;  /* 0x000000ffff067224 */ /* 0x000fc800078e0007 */
[----:B------:R-:W-:-:S05]  /*0c90*/  FADD.FTZ R6, R5, R6 ;  /* 0x0000000605067221 */ /* 0x000fca0000010000 */
[----:B------:R-:W-:-:S07]  /*0ca0*/  MOV R2, R6 ;  /* 0x0000000600027202 */ /* 0x000fce0000000f00 */
[----:B------:R-:W-:Y:S05]  /*0cb0*/  WARPSYNC.COLLECTIVE R8, `(.L_x_8770) ;  /* 0x0000000008087348 */ /* 0x000fea0003c00000 */
[----:B------:R0:W1:Y:S02]  /*0cc0*/  SHFL.DOWN P1, R7, R2, R9, R11 ;  /* 0x0800000902077389 */ /* 0x000064000002000b */
[----:B01----:R-:W-:Y:S05]  /*0cd0*/  ENDCOLLECTIVE ;  /* 0x000000000000791b */ /* 0x003fea0003800000 */
.L_x_8770:
[----:B------:R-:W-:Y:S05]  /*0ce0*/  BRA `(.L_x_8771) ;  /* 0xfffffff800447947 */ /* 0x000fea000383ffff */
.L_x_8772:
        /* <DEDUP_REMOVED lines=9> */
.L_x_11637:


//--------------------- .text._ZN2at6native43_GLOBAL__N__9ae7fba5_10_SoftMax_cu_9f978f6320cunn_SoftMaxBackwardILi4EN3c104HalfEffNS1_26LogSoftMaxBackwardEpilogueEEEvPT0_PKT2_SA_l --------------------------
	.section	.text._ZN2at6native43_GLOBAL__N__9ae7fba5_10_SoftMax_cu_9f978f6320cunn_SoftMaxBackwardILi4EN3c104HalfEffNS1_26LogSoftMaxBackwardEpilogueEEEvPT0_PKT2_SA_l,"ax",@progbits
	.align	128
.text._ZN2at6native43_GLOBAL__N__9ae7fba5_10_SoftMax_cu_9f978f6320cunn_SoftMaxBackwardILi4EN3c104HalfEffNS1_26LogSoftMaxBackwardEpilogueEEEvPT0_PKT2_SA_l:
        .type           _ZN2at6native43_GLOBAL__N__9ae7fba5_10_SoftMax_cu_9f978f6320cunn_SoftMaxBackwardILi4EN3c104HalfEffNS1_26LogSoftMaxBackwardEpilogueEEEvPT0_PKT2_SA_l,@function
        .size           _ZN2at6native43_GLOBAL__N__9ae7fba5_10_SoftMax_cu_9f978f6320cunn_SoftMaxBackwardILi4EN3c104HalfEffNS1_26LogSoftMaxBackwardEpilogueEEEvPT0_PKT2_SA_l,(.L_x_11638 - _ZN2at6native43_GLOBAL__N__9ae7fba5_10_SoftMax_cu_9f978f6320cunn_SoftMaxBackwardILi4EN3c104HalfEffNS1_26LogSoftMaxBackwardEpilogueEEEvPT0_PKT2_SA_l)
        .other          _ZN2at6native43_GLOBAL__N__9ae7fba5_10_SoftMax_cu_9f978f6320cunn_SoftMaxBackwardILi4EN3c104HalfEffNS1_26LogSoftMaxBackwardEpilogueEEEvPT0_PKT2_SA_l,@"STO_CUDA_ENTRY STV_DEFAULT"
_ZN2at6native43_GLOBAL__N__9ae7fba5_10_SoftMax_cu_9f978f6320cunn_SoftMaxBackwardILi4EN3c104HalfEffNS1_26LogSoftMaxBackwardEpilogueEEEvPT0_PKT2_SA_l:
        /* <DEDUP_REMOVED lines=51> */
.L_x_8775:
        /* <DEDUP_REMOVED lines=26> */
.L_x_8778:
        /* <DEDUP_REMOVED lines=10> */
.L_x_8777:
[----:B------:R-:W-:Y:S05]  /*0570*/  BSYNC.RECONVERGENT B1 ;  /* 0x0000000000017941 */ /* 0x000fea0003800200 */
.L_x_8776:
[----:B------:R-:W-:-:S13]  /*0580*/  ISETP.GE.AND P0, PT, R14, R7, PT ;  /* 0x000000070e00720c */ /* 0x000fda0003f06270 */
[----:B------:R-:W-:Y:S05]  /*0590*/  @P0 BRA `(.L_x_8779) ;  /* 0x0000000c00940947 */ /* 0x000fea0003800000 */
[----:B------:R-:W-:Y:S01]  /*05a0*/  BSSY.RECONVERGENT B1, `(.L_x_8780) ;  /* 0x0000007000017945 */ /* 0x000fe20003800200 */
.L_x_8781:
[----:B------:R-:W-:-:S06]  /*05b0*/  IMAD.WIDE R8, R14, 0x4, R12 ;  /* 0x000000040e087825 */ /* 0x000fcc00078e020c */
[----:B------:R-:W2:Y:S01]  /*05c0*/  LDG.E R8, desc[UR10][R8.64] ;  /* 0x0000000a08087981 */ /* 0x000ea2000c1e1900 */
[----:B------:R-:W-:-:S05]  /*05d0*/  VIADD R14, R14, UR7 ;  /* 0x000000070e0e7c36 */ /* 0x000fca0008000000 */
[----:B------:R-:W-:Y:S01]  /*05e0*/  ISETP.GE.AND P0, PT, R14, R7, PT ;  /* 0x000000070e00720c */ /* 0x000fe20003f06270 */
[----:B--2---:R-:W-:-:S12]  /*05f0*/  FADD.FTZ R15, R8, R15 ;  /* 0x0000000f080f7221 */ /* 0x004fd80000010000 */
[----:B------:R-:W-:Y:S05]  /*0600*/  @!P0 BRA `(.L_x_8781) ;  /* 0xfffffffc00e88947 */ /* 0x000fea000383ffff */
[----:B------:R-:W-:Y:S05]  /*0610*/  BSYNC.RECONVERGENT B1 ;  /* 0x0000000000017941 */ /* 0x000fea0003800200 */
.L_x_8780:
[----:B------:R-:W-:Y:S05]  /*0620*/  BRA `(.L_x_8779) ;  /* 0x0000000c00707947 */ /* 0x000fea0003800000 */
.L_x_8774:
        /* <DEDUP_REMOVED lines=25> */
.L_x_8782:
        /* <DEDUP_REMOVED lines=23> */
.L_x_8783:
[----:B------:R-:W-:Y:S01]  /*0930*/  IMAD.MOV.U32 R12, RZ, RZ, R6 ;  /* 0x000000ffff0c7224 */ /* 0x000fe200078e0006 */
[----:B------:R-:W-:Y:S01]  /*0940*/  MOV R4, 0x970 ;  /* 0x0000097000047802 */ /* 0x000fe20000000f00 */
[----:B------:R-:W-:-:S06]  /*0950*/  UMOV UR4, UR7 ;  /* 0x0000000700047c82 */ /* 0x000fcc0008000000 */
[----:B0-----:R-:W-:Y:S05]  /*0960*/  CALL.REL.NOINC `($__internal_54_$__cuda_sm20_rem_u64) ;  /* 0x0000005400cc7944 */ /* 0x001fea0003c00000 */
.L_x_8784:
        /* <DEDUP_REMOVED lines=16> */
.L_x_8787:
        /* <DEDUP_REMOVED lines=16> */
.L_x_8786:
[----:B------:R-:W-:Y:S05]  /*0b70*/  BSYNC.RECONVERGENT B1 ;  /* 0x0000000000017941 */ /* 0x000fea0003800200 */
.L_x_8785:
        /* <DEDUP_REMOVED lines=41> */
.L_x_8789:
[----:B------:R-:W-:Y:S01]  /*0e10*/  IMAD.U32 R4, RZ, RZ, UR12 ;  /* 0x0000000cff047e24 */ /* 0x000fe2000f8e00ff */
[----:B------:R-:W-:-:S07]  /*0e20*/  MOV R8, 0xe40 ;  /* 0x00000e4000087802 */ /* 0x000fce0000000f00 */
[----:B------:R-:W-:Y:S05]  /*0e30*/  CALL.REL.NOINC `($__internal_53_$__cuda_sm20_div_u64) ;  /* 0x0000004c00747944 */ /* 0x000fea0003c00000 */
[----:B------:R-:W-:-:S07]  /*0e40*/  IMAD.MOV.U32 R8, RZ, RZ, R4 ;  /* 0x000000ffff087224 */ /* 0x000fce00078e0004 */
.L_x_8790:
[----:B------:R-:W-:Y:S05]  /*0e50*/  BSYNC.RECONVERGENT B1 ;  /* 0x0000000000017941 */ /* 0x000fea0003800200 */
.L_x_8788:
        /* <DEDUP_REMOVED lines=29> */
.L_x_8793:
[----:B------:R-:W-:Y:S01]  /*1030*/  IMAD.MOV.U32 R11, RZ, RZ, R6 ;  /* 0x000000ffff0b7224 */ /* 0x000fe200078e0006 */
[----:B------:R-:W-:Y:S01]  /*1040*/  MOV R8, 0x1080 ;  /* 0x0000108000087802 */ /* 0x000fe20000000f00 */
[----:B------:R-:W-:Y:S02]  /*1050*/  IMAD.U32 R10, RZ, RZ, UR8 ;  /* 0x00000008ff0a7e24 */ /* 0x000fe4000f8e00ff */
[----:B------:R-:W-:-:S07]  /*1060*/  IMAD.U32 R4, RZ, RZ, UR7 ;  /* 0x00000007ff047e24 */ /* 0x000fce000f8e00ff */
[----:B------:R-:W-:Y:S05]  /*1070*/  CALL.REL.NOINC `($__internal_53_$__cuda_sm20_div_u64) ;  /* 0x0000004800e47944 */ /* 0x000fea0003c00000 */
[----:B------:R-:W-:Y:S01]  /*1080*/  MOV R10, R4 ;  /* 0x00000004000a7202 */ /* 0x000fe20000000f00 */
[----:B------:R-:W-:-:S07]  /*1090*/  IMAD.MOV.U32 R11, RZ, RZ, R9 ;  /* 0x000000ffff0b7224 */ /* 0x000fce00078e0009 */
.L_x_8794:
        /* <DEDUP_REMOVED lines=11> */
.L_x_8795:
        /* <DEDUP_REMOVED lines=13> */
.L_x_8792:
[----:B------:R-:W-:Y:S05]  /*1220*/  BSYNC.RECONVERGENT B1 ;  /* 0x0000000000017941 */ /* 0x000fea0003800200 */
.L_x_8791:
[----:B------:R-:W-:-:S04]  /*1230*/  ISETP.GE.U32.AND P0, PT, R23, 0x3, PT ;  /* 0x000000031700780c */ /* 0x000fc80003f06070 */
[----:B------:R-:W-:-:S13]  /*1240*/  ISETP.GE.U32.AND.EX P0, PT, R28, RZ, PT, P0 ;  /* 0x000000ff1c00720c */ /* 0x000fda0003f06100 */
[----:B------:R-:W-:Y:S05]  /*1250*/  @!P0 BRA `(.L_x_8779) ;  /* 0x0000000000648947 */ /* 0x000fea0003800000 */
[----:B------:R-:W-:Y:S01]  /*1260*/  IMAD.U32 R7, RZ, RZ, UR12 ;  /* 0x0000000cff077e24 */ /* 0x000fe2000f8e00ff */
[----:B------:R-:W-:-:S03]  /*1270*/  MOV R23, UR12 ;  /* 0x0000000c00177c02 */ /* 0x000fc60008000f00 */
[----:B------:R-:W-:Y:S01]  /*1280*/  IMAD.SHL.U32 R7, R7, 0x4, RZ ;  /* 0x0000000407077824 */ /* 0x000fe200078e00ff */
[----:B------:R-:W-:-:S07]  /*1290*/  SHF.R.U32.HI R23, RZ, 0x1e, R23 ;  /* 0x0000001eff177819 */ /* 0x000fce0000011617 */
.L_x_8796:
        /* <DEDUP_REMOVED lines=21> */
.L_x_8779:
[----:B------:R-:W-:Y:S05]  /*13f0*/  BSYNC.RECONVERGENT B0 ;  /* 0x0000000000007941 */ /* 0x000fea0003800200 */
.L_x_8773:
        /* <DEDUP_REMOVED lines=61> */
.L_x_8797:
        /* <DEDUP_REMOVED lines=21> */
.L_x_8802:
        /* <DEDUP_REMOVED lines=24> */
.L_x_8801:
        /* <DEDUP_REMOVED lines=17> */
.L_x_8803:
        /* <DEDUP_REMOVED lines=12> */
.L_x_8804:
[----:B------:R-:W-:Y:S05]  /*1c70*/  BRA.U !UP1, `(.L_x_8800) ;  /* 0x0000000109207547 */ /* 0x000fea000b800000 */
[----:B------:R-:W-:Y:S02]  /*1c80*/  ULEA UR4, UR4, UR7, 0x2 ;  /* 0x0000000704047291 */ /* 0x000fe4000f8e10ff */
[----:B------:R-:W-:-:S12]  /*1c90*/  UIADD3 UR8, UPT, UPT, -UR8, URZ, URZ ;  /* 0x000000ff08087290 */ /* 0x000fd8000fffe1ff */
.L_x_8805:
[----:B------:R-:W2:Y:S01]  /*1ca0*/  LDS R8, [UR4] ;  /* 0x00000004ff087984 */ /* 0x000ea20008000800 */
[----:B------:R-:W-:Y:S02]  /*1cb0*/  UIADD3 UR8, UPT, UPT, UR8, 0x1, URZ ;  /* 0x0000000108087890 */ /* 0x000fe4000fffe0ff */
[----:B------:R-:W-:Y:S02]  /*1cc0*/  UIADD3 UR4, UPT, UPT, UR4, 0x4, URZ ;  /* 0x0000000404047890 */ /* 0x000fe4000fffe0ff */
[----:B------:R-:W-:Y:S01]  /*1cd0*/  UISETP.NE.AND UP0, UPT, UR8, URZ, UPT ;  /* 0x000000ff0800728c */ /* 0x000fe2000bf05270 */
[----:B--2---:R-:W-:-:S08]  /*1ce0*/  FADD.FTZ R23, R8, R23 ;  /* 0x0000001708177221 */ /* 0x004fd00000010000 */
[----:B------:R-:W-:Y:S05]  /*1cf0*/  BRA.U UP0, `(.L_x_8805) ;  /* 0xfffffffd00e87547 */ /* 0x000fea000b83ffff */
.L_x_8800:
[----:B------:R2:W-:Y:S02]  /*1d00*/  STS [UR7], R23 ;  /* 0x00000017ff007988 */ /* 0x0005e40008000807 */
.L_x_8799:
[----:B------:R-:W-:Y:S05]  /*1d10*/  BSYNC.RECONVERGENT B0 ;  /* 0x0000000000007941 */ /* 0x000fea0003800200 */
.L_x_8798:
        /* <DEDUP_REMOVED lines=64> */
[----:B------:R-:W-:-:S04]  /*2120*/  @P0 F2FP.F16.F32.PACK_AB R13, RZ, R13 ;  /* 0x0000000dff0d023e */ /* 0x000fc800000000ff */
[----:B------:R-:W-:Y:S01]  /*2130*/  PRMT R12, R13, 0x7610, R12 ;  /* 0x000076100d0c7816 */ /* 0x000fe2000000000c */
[----:B------:R-:W-:-:S04]  /*2140*/  IMAD.U32 R13, RZ, RZ, UR15 ;  /* 0x0000000fff0d7e24 */ /* 0x000fc8000f8e00ff */
[----:B------:R0:W-:Y:S01]  /*2150*/  @P0 STG.E.U16 desc[UR10][R10.64], R12 ;  /* 0x0000000c0a000986 */ /* 0x0001e2000c10150a */
[----:B------:R-:W-:-:S07]  /*2160*/  IMAD.WIDE.U32 R26, R13, 0x4, R26 ;  /* 0x000000040d1a7825 */ /* 0x000fce00078e001a */
.L_x_8808:
        /* <DEDUP_REMOVED lines=15> */
.L_x_8811:
        /* <DEDUP_REMOVED lines=15> */
[----:B------:R-:W-:Y:S01]  /*2350*/  F2FP.F16.F32.PACK_AB R10, R4, R21 ;  /* 0x00000015040a723e */ /* 0x000fe200000000ff */
[----:B------:R-:W-:-:S04]  /*2360*/  IMAD.WIDE R4, R15, 0x8, R16 ;  /* 0x000000080f047825 */ /* 0x000fc800078e0210 */
[----:B---3--:R-:W-:Y:S01]  /*2370*/  FFMA.FTZ R8, R14, -UR12, R11 ;  /* 0x8000000c0e087c23 */ /* 0x008fe2000801000b */
[----:B------:R-:W-:-:S04]  /*2380*/  VIADD R15, R15, UR15 ;  /* 0x0000000f0f0f7c36 */ /* 0x000fc80008000000 */
[----:B------:R-:W-:Y:S01]  /*2390*/  F2FP.F16.F32.PACK_AB R11, R8, R7 ;  /* 0x00000007080b723e */ /* 0x000fe200000000ff */
[----:B------:R-:W-:-:S04]  /*23a0*/  IMAD.SHL.U32 R2, R15, 0x4, RZ ;  /* 0x000000040f027824 */ /* 0x000fc800078e00ff */
[----:B------:R1:W-:Y:S01]  /*23b0*/  STG.E.64 desc[UR10][R4.64], R10 ;  /* 0x0000000a04007986 */ /* 0x0003e2000c101b0a */
[----:B------:R-:W-:-:S13]  /*23c0*/  ISETP.GE.AND P0, PT, R2, R3, PT ;  /* 0x000000030200720c */ /* 0x000fda0003f06270 */
[----:B-1----:R-:W-:Y:S05]  /*23d0*/  @!P0 BRA `(.L_x_8811) ;  /* 0xfffffffc00a08947 */ /* 0x002fea000383ffff */
.L_x_8810:
[----:B------:R-:W-:Y:S05]  /*23e0*/  BSYNC.RECONVERGENT B0 ;  /* 0x0000000000007941 */ /* 0x000fea0003800200 */
.L_x_8809:
[----:B------:R-:W-:-:S13]  /*23f0*/  ISETP.GE.AND P0, PT, R13, R0, PT ;  /* 0x000000000d00720c */ /* 0x000fda0003f06270 */
[----:B------:R-:W-:Y:S05]  /*2400*/  @P0 EXIT ;  /* 0x000000000000094d */ /* 0x000fea0003800000 */
.L_x_8812:
[----:B------:R-:W-:-:S06]  /*2410*/  IMAD.WIDE R4, R13, 0x4, R18 ;  /* 0x000000040d047825 */ /* 0x000fcc00078e0212 */
[----:B------:R-:W3:Y:S01]  /*2420*/  LDG.E R4, desc[UR10][R4.64] ;  /* 0x0000000a04047981 */ /* 0x000ee2000c1e1900 */
[----:B------:R-:W-:-:S06]  /*2430*/  IMAD.WIDE R2, R13, 0x4, R26 ;  /* 0x000000040d027825 */ /* 0x000fcc00078e021a */
[----:B------:R-:W4:Y:S01]  /*2440*/  LDG.E R2, desc[UR10][R2.64] ;  /* 0x0000000a02027981 */ /* 0x000f22000c1e1900 */
[----:B---3--:R-:W-:-:S04]  /*2450*/  FMUL.FTZ R8, R4, 1.4426950216293334961 ;  /* 0x3fb8aa3b04087820 */ /* 0x008fc80000410000 */
[----:B------:R-:W4:Y:S02]  /*2460*/  MUFU.EX2 R7, R8 ;  /* 0x0000000800077308 */ /* 0x000f240000000800 */
[----:B----4-:R-:W-:-:S05]  /*2470*/  FFMA.FTZ R7, R7, -UR12, R2 ;  /* 0x8000000c07077c23 */ /* 0x010fca0008010002 */
[----:B------:R-:W-:Y:S01]  /*2480*/  F2FP.F16.F32.PACK_AB R3, RZ, R7 ;  /* 0x00000007ff03723e */ /* 0x000fe200000000ff */
[C---:B------:R-:W-:Y:S01]  /*2490*/  IMAD.WIDE R6, R13.reuse, 0x2, R16 ;  /* 0x000000020d067825 */ /* 0x040fe200078e0210 */
[----:B------:R-:W-:-:S04]  /*24a0*/  IADD3 R13, PT, PT, R13, UR15, RZ ;  /* 0x0000000f0d0d7c10 */ /* 0x000fc8000fffe0ff */
[----:B------:R1:W-:Y:S01]  /*24b0*/  STG.E.U16 desc[UR10][R6.64], R3 ;  /* 0x0000000306007986 */ /* 0x0003e2000c10150a */
[----:B------:R-:W-:-:S13]  /*24c0*/  ISETP.GE.AND P0, PT, R13, R0, PT ;  /* 0x000000000d00720c */ /* 0x000fda0003f06270 */
[----:B-1----:R-:W-:Y:S05]  /*24d0*/  @!P0 BRA `(.L_x_8812) ;  /* 0xfffffffc00cc8947 */ /* 0x002fea000383ffff */
[----:B------:R-:W-:Y:S05]  /*24e0*/  EXIT ;  /* 0x000000000000794d */ /* 0x000fea0003800000 */
.L_x_8807:
        /* <DEDUP_REMOVED lines=28> */
[----:B------:R-:W-:-:S04]  /*26b0*/  @!P0 F2FP.F16.F32.PACK_AB R7, RZ, R7 ;  /* 0x00000007ff07823e */ /* 0x000fc800000000ff */
        /* <DEDUP_REMOVED lines=11> */
.L_x_8813:
        /* <DEDUP_REMOVED lines=21> */
.L_x_8814:
[----:B------:R-:W-:Y:S01]  /*28c0*/  IMAD.MOV.U32 R12, RZ, RZ, R5 ;  /* 0x000000ffff0c7224 */ /* 0x000fe200078e0005 */
[----:B------:R-:W-:Y:S01]  /*28d0*/  MOV R4, 0x2910 ;  /* 0x0000291000047802 */ /* 0x000fe20000000f00 */
[----:B------:R-:W-:Y:S01]  /*28e0*/  UMOV UR8, UR9 ;  /* 0x0000000900087c82 */ /* 0x000fe20008000000 */
[----:B------:R-:W-:-:S05]  /*28f0*/  UMOV UR4, UR7 ;  /* 0x0000000700047c82 */ /* 0x000fca0008000000 */
[----:B--2---:R-:W-:Y:S05]  /*2900*/  CALL.REL.NOINC `($__internal_54_$__cuda_sm20_rem_u64) ;  /* 0x0000003400e47944 */ /* 0x004fea0003c00000 */
[----:B------:R-:W-:Y:S01]  /*2910*/  IMAD.MOV.U32 R20, RZ, RZ, R12 ;  /* 0x000000ffff147224 */ /* 0x000fe200078e000c */
[----:B------:R-:W-:-:S07]  /*2920*/  MOV R21, R13 ;  /* 0x0000000d00157202 */ /* 0x000fce0000000f00 */
.L_x_8815:
        /* <DEDUP_REMOVED lines=14> */
.L_x_8818:
        /* <DEDUP_REMOVED lines=23> */
[----:B------:R-:W-:-:S03]  /*2b80*/  F2FP.F16.F32.PACK_AB R10, R10, R29 ;  /* 0x0000001d0a0a723e */ /* 0x000fc600000000ff */
[----:B------:R-:W-:Y:S01]  /*2b90*/  IMAD.X R25, RZ, RZ, R25, P1 ;  /* 0x000000ffff197224 */ /* 0x000fe200008e0619 */
[----:B------:R-:W-:Y:S02]  /*2ba0*/  F2FP.F16.F32.PACK_AB R11, R12, R11 ;  /* 0x0000000b0c0b723e */ /* 0x000fe400000000ff */
[----:B------:R-:W-:-:S03]  /*2bb0*/  SHF.L.U32 R12, R4, 0x2, RZ ;  /* 0x00000002040c7819 */ /* 0x000fc600000006ff */
[----:B------:R0:W-:Y:S01]  /*2bc0*/  STG.E.64 desc[UR10][R8.64], R10 ;  /* 0x0000000a08007986 */ /* 0x0001e2000c101b0a */
[----:B------:R-:W-:Y:S02]  /*2bd0*/  ISETP.GE.U32.AND P1, PT, R12, R7, PT ;  /* 0x000000070c00720c */ /* 0x000fe40003f26070 */
[----:B------:R-:W-:-:S04]  /*2be0*/  SHF.L.U64.HI R12, R4, 0x2, R25 ;  /* 0x00000002040c7819 */ /* 0x000fc80000010219 */
[----:B------:R-:W-:-:S13]  /*2bf0*/  ISETP.GE.AND.EX P1, PT, R12, R23, PT, P1 ;  /* 0x000000170c00720c */ /* 0x000fda0003f26310 */
[----:B0-----:R-:W-:Y:S05]  /*2c00*/  @!P1 BRA `(.L_x_8818) ;  /* 0xfffffffc00809947 */ /* 0x001fea000383ffff */
.L_x_8817:
[----:B------:R-:W-:Y:S05]  /*2c10*/  BSYNC.RECONVERGENT B0 ;  /* 0x0000000000007941 */ /* 0x000fea0003800200 */
.L_x_8816:
        /* <DEDUP_REMOVED lines=41> */
.L_x_8820:
[----:B------:R-:W-:Y:S01]  /*2eb0*/  IMAD.MOV.U32 R11, RZ, RZ, R10 ;  /* 0x000000ffff0b7224 */ /* 0x000fe200078e000a */
[----:B------:R-:W-:Y:S01]  /*2ec0*/  MOV R8, 0x2f00 ;  /* 0x00002f0000087802 */ /* 0x000fe20000000f00 */
[----:B------:R-:W-:Y:S02]  /*2ed0*/  IMAD.MOV.U32 R10, RZ, RZ, R20 ;  /* 0x000000ffff0a7224 */ /* 0x000fe400078e0014 */
[----:B------:R-:W-:-:S07]  /*2ee0*/  IMAD.U32 R4, RZ, RZ, UR15 ;  /* 0x0000000fff047e24 */ /* 0x000fce000f8e00ff */
[----:B------:R-:W-:Y:S05]  /*2ef0*/  CALL.REL.NOINC `($__internal_53_$__cuda_sm20_div_u64) ;  /* 0x0000002c00447944 */ /* 0x000fea0003c00000 */
[----:B------:R-:W-:-:S07]  /*2f00*/  MOV R8, R4 ;  /* 0x0000000400087202 */ /* 0x000fce0000000f00 */
.L_x_8821:
[----:B------:R-:W-:Y:S05]  /*2f10*/  BSYNC.RECONVERGENT B0 ;  /* 0x0000000000007941 */ /* 0x000fea0003800200 */
.L_x_8819:
        /* <DEDUP_REMOVED lines=29> */
.L_x_8824:
[----:B------:R-:W-:Y:S01]  /*30f0*/  IMAD.MOV.U32 R11, RZ, RZ, R5 ;  /* 0x000000ffff0b7224 */ /* 0x000fe200078e0005 */
[----:B------:R-:W-:Y:S01]  /*3100*/  MOV R4, UR7 ;  /* 0x0000000700047c02 */ /* 0x000fe20008000f00 */
[----:B------:R-:W-:Y:S01]  /*3110*/  IMAD.U32 R10, RZ, RZ, UR9 ;  /* 0x00000009ff0a7e24 */ /* 0x000fe2000f8e00ff */
[----:B------:R-:W-:-:S07]  /*3120*/  MOV R8, 0x3140 ;  /* 0x0000314000087802 */ /* 0x000fce0000000f00 */
[----:B------:R-:W-:Y:S05]  /*3130*/  CALL.REL.NOINC `($__internal_53_$__cuda_sm20_div_u64) ;  /* 0x0000002800b47944 */ /* 0x000fea0003c00000 */
[----:B------:R-:W-:-:S07]  /*3140*/  IMAD.MOV.U32 R8, RZ, RZ, R4 ;  /* 0x000000ffff087224 */ /* 0x000fce00078e0004 */
.L_x_8825:
        /* <DEDUP_REMOVED lines=15> */
.L_x_8826:
        /* <DEDUP_REMOVED lines=22> */
[----:B------:R-:W-:Y:S02]  /*33a0*/  F2FP.F16.F32.PACK_AB R13, RZ, R13 ;  /* 0x0000000dff0d723e */ /* 0x000fe400000000ff */
[----:B------:R-:W-:-:S03]  /*33b0*/  LEA.HI.X R25, R2, R25, RZ, 0x1, P2 ;  /* 0x0000001902197211 */ /* 0x000fc600010f0cff */
[----:B------:R0:W-:Y:S01]  /*33c0*/  STG.E.U16 desc[UR10][R8.64], R13 ;  /* 0x0000000d08007986 */ /* 0x0001e2000c10150a */
[----:B------:R-:W-:Y:S05]  /*33d0*/  @P0 BRA `(.L_x_8826) ;  /* 0xfffffffc00980947 */ /* 0x000fea000383ffff */
.L_x_8823:
[----:B------:R-:W-:Y:S05]  /*33e0*/  BSYNC.RECONVERGENT B0 ;  /* 0x0000000000007941 */ /* 0x000fea0003800200 */
.L_x_8822:
        /* <DEDUP_REMOVED lines=11> */
.L_x_8827:
        /* <DEDUP_REMOVED lines=14> */
[----:B------:R-:W-:Y:S02]  /*3580*/  F2FP.F16.F32.PACK_AB R15, RZ, R11 ;  /* 0x0000000bff0f723e */ /* 0x000fe400000000ff */
        /* <DEDUP_REMOVED lines=14> */
[----:B------:R-:W-:Y:S02]  /*3670*/  F2FP.F16.F32.PACK_AB R23, RZ, R9 ;  /* 0x00000009ff17723e */ /* 0x000fe400000000ff */
        /* <DEDUP_REMOVED lines=11> */
[----:B------:R-:W-:Y:S01]  /*3730*/  F2FP.F16.F32.PACK_AB R23, RZ, R11 ;  /* 0x0000000bff17723e */ /* 0x000fe200000000ff */
        /* <DEDUP_REMOVED lines=19> */
.L_x_8806:
        /* <DEDUP_REMOVED lines=27> */
.L_x_8831:
        /* <DEDUP_REMOVED lines=31> */
[----:B------:R-:W-:Y:S01]  /*3c10*/  F2FP.F16.F32.PACK_AB R0, RZ, R13 ;  /* 0x0000000dff00723e */ /* 0x000fe200000000ff */
[----:B---3--:R-:W-:Y:S01]  /*3c20*/  FFMA.FTZ R25, R25, -UR12, R28 ;  /* 0x8000000c19197c23 */ /* 0x008fe2000801001c */
[----:B------:R-:W-:Y:S01]  /*3c30*/  F2FP.F16.F32.PACK_AB R2, RZ, R8 ;  /* 0x00000008ff02723e */ /* 0x000fe200000000ff */
[--C-:B------:R-:W-:Y:S01]  /*3c40*/  IMAD.WIDE.U32 R8, R6, 0x2, R16.reuse ;  /* 0x0000000206087825 */ /* 0x100fe200078e0010 */
        /* <DEDUP_REMOVED lines=11> */
.L_x_8830:
[----:B------:R-:W-:Y:S05]  /*3d00*/  BSYNC.RECONVERGENT B0 ;  /* 0x0000000000007941 */ /* 0x000fea0003800200 */
.L_x_8829:
[----:B------:R-:W-:-:S13]  /*3d10*/  ISETP.GE.AND P0, PT, R6, UR8, PT ;  /* 0x0000000806007c0c */ /* 0x000fda000bf06270 */
[----:B------:R-:W-:Y:S05]  /*3d20*/  @P0 EXIT ;  /* 0x000000000000094d */ /* 0x000fea0003800000 */
.L_x_8832:
        /* <DEDUP_REMOVED lines=10> */
[----:B------:R-:W-:-:S05]  /*3dd0*/  F2FP.F16.F32.PACK_AB R7, RZ, R7 ;  /* 0x00000007ff07723e */ /* 0x000fca00000000ff */
[----:B------:R0:W-:Y:S01]  /*3de0*/  STG.E.U16 desc[UR10][R8.64], R7 ;  /* 0x0000000708007986 */ /* 0x0001e2000c10150a */
[----:B------:R-:W-:Y:S05]  /*3df0*/  @!P0 BRA `(.L_x_8832) ;  /* 0xfffffffc00cc8947 */ /* 0x000fea000383ffff */
[----:B------:R-:W-:Y:S05]  /*3e00*/  EXIT ;  /* 0x000000000000794d */ /* 0x000fea0003800000 */
.L_x_8828:
        /* <DEDUP_REMOVED lines=61> */
.L_x_8836:
[----:B------:R-:W-:Y:S02]  /*41e0*/  MOV R4, UR9 ;  /* 0x0000000900047c02 */ /* 0x000fe40008000f00 */
[----:B------:R-:W-:-:S07]  /*41f0*/  MOV R8, 0x4210 ;  /* 0x0000421000087802 */ /* 0x000fce0000000f00 */
[----:B------:R-:W-:Y:S05]  /*4200*/  CALL.REL.NOINC `($__internal_53_$__cuda_sm20_div_u64) ;  /* 0x0000001800807944 */ /* 0x000fea0003c00000 */
[----:B------:R-:W-:-:S07]  /*4210*/  IMAD.MOV.U32 R8, RZ, RZ, R4 ;  /* 0x000000ffff087224 */ /* 0x000fce00078e0004 */
.L_x_8837:
[----:B------:R-:W-:Y:S05]  /*4220*/  BSYNC.RECONVERGENT B1 ;  /* 0x0000000000017941 */ /* 0x000fea0003800200 */
.L_x_8835:
        /* <DEDUP_REMOVED lines=52> */
[----:B------:R-:W-:Y:S01]  /*4570*/  F2FP.F16.F32.PACK_AB R6, RZ, R12 ;  /* 0x0000000cff06723e */ /* 0x000fe200000000ff */
[----:B-1----:R-:W-:Y:S01]  /*4580*/  FFMA.FTZ R13, R13, -UR12, R10 ;  /* 0x8000000c0d0d7c23 */ /* 0x002fe2000801000a */
[----:B------:R-:W-:-:S04]  /*4590*/  IMAD.WIDE R10, R11, 0x2, R8 ;  /* 0x000000020b0a7825 */ /* 0x000fc800078e0208 */
[----:B--2---:R-:W-:Y:S01]  /*45a0*/  FFMA.FTZ R26, R27, -UR12, R26 ;  /* 0x8000000c1b1a7c23 */ /* 0x004fe2000801001a */
[----:B------:R-:W-:Y:S02]  /*45b0*/  F2FP.F16.F32.PACK_AB R7, RZ, R7 ;  /* 0x00000007ff07723e */ /* 0x000fe400000000ff */
[----:B------:R-:W-:Y:S02]  /*45c0*/  PRMT R16, R6, 0x7610, R16 ;  /* 0x0000761006107816 */ /* 0x000fe40000000010 */
[----:B------:R-:W-:Y:S02]  /*45d0*/  F2FP.F16.F32.PACK_AB R26, RZ, R26 ;  /* 0x0000001aff1a723e */ /* 0x000fe400000000ff */
[----:B------:R-:W-:Y:S01]  /*45e0*/  F2FP.F16.F32.PACK_AB R14, RZ, R13 ;  /* 0x0000000dff0e723e */ /* 0x000fe200000000ff */
[----:B------:R-:W-:Y:S01]  /*45f0*/  IMAD.WIDE R12, R17, 0x2, R10 ;  /* 0x00000002110c7825 */ /* 0x000fe200078e020a */
[----:B------:R0:W-:Y:S04]  /*4600*/  STG.E.U16 desc[UR10][R4.64], R7 ;  /* 0x0000000704007986 */ /* 0x0001e8000c10150a */
[----:B------:R0:W-:Y:S04]  /*4610*/  STG.E.U16 desc[UR10][R8.64], R16 ;  /* 0x0000001008007986 */ /* 0x0001e8000c10150a */
[----:B------:R0:W-:Y:S04]  /*4620*/  STG.E.U16 desc[UR10][R10.64], R26 ;  /* 0x0000001a0a007986 */ /* 0x0001e8000c10150a */
[----:B------:R0:W-:Y:S01]  /*4630*/  STG.E.U16 desc[UR10][R12.64], R14 ;  /* 0x0000000e0c007986 */ /* 0x0001e2000c10150a */
[----:B------:R-:W-:-:S07]  /*4640*/  IMAD.MOV.U32 R6, RZ, RZ, R28 ;  /* 0x000000ffff067224 */ /* 0x000fce00078e001c */
.L_x_8839:
[----:B------:R-:W-:Y:S05]  /*4650*/  BSYNC.RECONVERGENT B1 ;  /* 0x0000000000017941 */ /* 0x000fea0003800200 */
.L_x_8838:
        /* <DEDUP_REMOVED lines=12> */
.L_x_8840:
        /* <DEDUP_REMOVED lines=36> */
[----:B------:R-:W-:Y:S01]  /*4960*/  F2FP.F16.F32.PACK_AB R13, RZ, R6 ;  /* 0x00000006ff0d723e */ /* 0x000fe200000000ff */
[----:B------:R-:W-:Y:S02]  /*4970*/  IMAD.MOV.U32 R6, RZ, RZ, R10 ;  /* 0x000000ffff067224 */ /* 0x000fe400078e000a */
[----:B-1----:R-:W-:Y:S01]  /*4980*/  FFMA.FTZ R12, R27, -UR12, R12 ;  /* 0x8000000c1b0c7c23 */ /* 0x002fe2000801000c */
[----:B------:R-:W-:Y:S01]  /*4990*/  MOV R27, UR15 ;  /* 0x0000000f001b7c02 */ /* 0x000fe20008000f00 */
[----:B------:R-:W-:-:S04]  /*49a0*/  IMAD.WIDE.U32 R18, R19, 0x2, R6 ;  /* 0x0000000213127825 */ /* 0x000fc800078e0006 */
[----:B--2---:R-:W-:Y:S01]  /*49b0*/  FFMA.FTZ R16, R31, -UR12, R16 ;  /* 0x8000000c1f107c23 */ /* 0x004fe20008010010 */
[----:B------:R-:W-:Y:S01]  /*49c0*/  PRMT R17, R13, 0x7610, R17 ;  /* 0x000076100d117816 */ /* 0x000fe20000000011 */
[----:B0-----:R-:W-:Y:S01]  /*49d0*/  FFMA.FTZ R32, R32, -UR12, R11 ;  /* 0x8000000c20207c23 */ /* 0x001fe2000801000b */
[----:B------:R-:W-:Y:S01]  /*49e0*/  F2FP.F16.F32.PACK_AB R11, RZ, R12 ;  /* 0x0000000cff0b723e */ /* 0x000fe200000000ff */
[----:B------:R-:W-:Y:S01]  /*49f0*/  IMAD.WIDE.U32 R26, R27, 0x2, R18 ;  /* 0x000000021b1a7825 */ /* 0x000fe200078e0012 */
[----:B------:R-:W-:Y:S02]  /*4a00*/  F2FP.F16.F32.PACK_AB R16, RZ, R16 ;  /* 0x00000010ff10723e */ /* 0x000fe400000000ff */
[----:B------:R-:W-:Y:S01]  /*4a10*/  IADD3 R10, P0, PT, R8, UR9, RZ ;  /* 0x00000009080a7c10 */ /* 0x000fe2000ff1e0ff */
[----:B------:R-:W-:Y:S01]  /*4a20*/  IMAD.U32 R13, RZ, RZ, UR15 ;  /* 0x0000000fff0d7e24 */ /* 0x000fe2000f8e00ff */
[----:B------:R0:W-:Y:S01]  /*4a30*/  STG.E.U16 desc[UR10][R6.64], R17 ;  /* 0x0000001106007986 */ /* 0x0001e2000c10150a */
[----:B------:R-:W-:-:S02]  /*4a40*/  PRMT R29, R11, 0x7610, R29 ;  /* 0x000076100b1d7816 */ /* 0x000fc4000000001d */
[----:B------:R-:W-:Y:S01]  /*4a50*/  F2FP.F16.F32.PACK_AB R32, RZ, R32 ;  /* 0x00000020ff20723e */ /* 0x000fe200000000ff */
        /* <DEDUP_REMOVED lines=41> */
[----:B------:R-:W-:Y:S01]  /*4cf0*/  F2FP.F16.F32.PACK_AB R9, RZ, R4 ;  /* 0x00000004ff09723e */ /* 0x000fe200000000ff */
[----:B-1----:R-:W-:Y:S01]  /*4d00*/  FFMA.FTZ R17, R17, -UR12, R18 ;  /* 0x8000000c11117c23 */ /* 0x002fe20008010012 */
[----:B--2---:R-:W-:Y:S01]  /*4d10*/  FFMA.FTZ R26, R5, -UR12, R26 ;  /* 0x8000000c051a7c23 */ /* 0x004fe2000801001a */
[----:B------:R-:W-:Y:S01]  /*4d20*/  IMAD.WIDE.U32 R4, R11, 0x2, R12 ;  /* 0x000000020b047825 */ /* 0x000fe200078e000c */
[----:B------:R-:W-:Y:S02]  /*4d30*/  PRMT R10, R9, 0x7610, R10 ;  /* 0x00007610090a7816 */ /* 0x000fe4000000000a */
[----:B------:R-:W-:Y:S01]  /*4d40*/  F2FP.F16.F32.PACK_AB R17, RZ, R17 ;  /* 0x00000011ff11723e */ /* 0x000fe200000000ff */
[----:B---3--:R-:W-:Y:S01]  /*4d50*/  FFMA.FTZ R19, R19, -UR12, R8 ;  /* 0x8000000c13137c23 */ /* 0x008fe20008010008 */
[----:B------:R-:W-:Y:S02]  /*4d60*/  IMAD.WIDE.U32 R8, R11, 0x2, R4 ;  /* 0x000000020b087825 */ /* 0x000fe400078e0004 */
[----:B------:R-:W-:-:S02]  /*4d70*/  PRMT R18, R17, 0x7610, R18 ;  /* 0x0000761011127816 */ /* 0x000fc40000000012 */
[----:B------:R-:W-:Y:S01]  /*4d80*/  F2FP.F16.F32.PACK_AB R26, RZ, R26 ;  /* 0x0000001aff1a723e */ /* 0x000fe200000000ff */
[C---:B------:R-:W-:Y:S01]  /*4d90*/  IMAD.WIDE.U32 R28, R11.reuse, 0x8, R28 ;  /* 0x000000080b1c7825 */ /* 0x040fe200078e001c */
[----:B------:R-:W-:Y:S01]  /*4da0*/  F2FP.F16.F32.PACK_AB R19, RZ, R19 ;  /* 0x00000013ff13723e */ /* 0x000fe200000000ff */
        /* <DEDUP_REMOVED lines=15> */
.L_x_8834:
[----:B------:R-:W-:Y:S05]  /*4ea0*/  BSYNC.RECONVERGENT B0 ;  /* 0x0000000000007941 */ /* 0x000fea0003800200 */
.L_x_8833:
        /* <DEDUP_REMOVED lines=38> */
.L_x_8842:
[----:B------:R-:W-:Y:S01]  /*5110*/  IMAD.U32 R4, RZ, RZ, UR15 ;  /* 0x0000000fff047e24 */ /* 0x000fe2000f8e00ff */
[----:B------:R-:W-:-:S07]  /*5120*/  MOV R8, 0x5140 ;  /* 0x0000514000087802 */ /* 0x000fce0000000f00 */
[----:B--2---:R-:W-:Y:S05]  /*5130*/  CALL.REL.NOINC `($__internal_53_$__cuda_sm20_div_u64) ;  /* 0x0000000800b47944 */ /* 0x004fea0003c00000 */
[----:B------:R-:W-:-:S07]  /*5140*/  IMAD.MOV.U32 R8, RZ, RZ, R4 ;  /* 0x000000ffff087224 */ /* 0x000fce00078e0004 */
.L_x_8843:
[----:B------:R-:W-:Y:S05]  /*5150*/  BSYNC.RECONVERGENT B0 ;  /* 0x0000000000007941 */ /* 0x000fea0003800200 */
.L_x_8841:
        /* <DEDUP_REMOVED lines=25> */
.L_x_8846:
        /* <DEDUP_REMOVED lines=21> */
[----:B------:R-:W-:Y:S02]  /*5440*/  F2FP.F16.F32.PACK_AB R9, RZ, R9 ;  /* 0x00000009ff09723e */ /* 0x000fe400000000ff */
[----:B------:R-:W-:-:S03]  /*5450*/  LEA.HI.X R11, R2, R11, RZ, 0x1, P2 ;  /* 0x0000000b020b7211 */ /* 0x000fc600010f0cff */
[----:B------:R0:W-:Y:S01]  /*5460*/  STG.E.U16 desc[UR10][R4.64], R9 ;  /* 0x0000000904007986 */ /* 0x0001e2000c10150a */
[----:B------:R-:W-:Y:S05]  /*5470*/  @P1 BRA `(.L_x_8846) ;  /* 0xfffffffc009c1947 */ /* 0x000fea000383ffff */
.L_x_8845:
[----:B------:R-:W-:Y:S05]  /*5480*/  BSYNC.RECONVERGENT B0 ;  /* 0x0000000000007941 */ /* 0x000fea0003800200 */
.L_x_8844:
        /* <DEDUP_REMOVED lines=56> */
.L_x_8847:
        /* <DEDUP_REMOVED lines=9> */
[----:B------:R-:W-:Y:S02]  /*58a0*/  F2FP.F16.F32.PACK_AB R21, RZ, R22 ;  /* 0x00000016ff15723e */ /* 0x000fe400000000ff */
        /* <DEDUP_REMOVED lines=15> */
[----:B------:R-:W-:-:S04]  /*59a0*/  F2FP.F16.F32.PACK_AB R36, RZ, R36 ;  /* 0x00000024ff24723e */ /* 0x000fc800000000ff */
        /* <DEDUP_REMOVED lines=29> */
[----:B------:R-:W-:-:S03]  /*5b80*/  F2FP.F16.F32.PACK_AB R36, RZ, R36 ;  /* 0x00000024ff24723e */ /* 0x000fc600000000ff */
        /* <DEDUP_REMOVED lines=8> */
        .weak           $__internal_53_$__cuda_sm20_div_u64
        .type           $__internal_53_$__cuda_sm20_div_u64,@function
        .size           $__internal_53_$__cuda_sm20_div_u64,($__internal_54_$__cuda_sm20_rem_u64 - $__internal_53_$__cuda_sm20_div_u64)
$__internal_53_$__cuda_sm20_div_u64:
        /* <DEDUP_REMOVED lines=72> */
[----:B------:R-:W-:Y:S06]  /*6090*/  RET.REL.NODEC R10 `(_ZN2at6native43_GLOBAL__N__9ae7fba5_10_SoftMax_cu_9f978f6320cunn_SoftMaxBackwardILi4EN3c104HalfEffNS1_26LogSoftMaxBackwardEpilogueEEEvPT0_PKT2_SA_l) ;  /* 0xffffff9c0ad87950 */ /* 0x000fec0003c3ffff */
        .weak           $__internal_54_$__cuda_sm20_rem_u64
        .type           $__internal_54_$__cuda_sm20_rem_u64,@function
        .size           $__internal_54_$__cuda_sm20_rem_u64,(.L_x_11638 - $__internal_54_$__cuda_sm20_rem_u64)
$__internal_54_$__cuda_sm20_rem_u64:
        /* <DEDUP_REMOVED lines=66> */
[----:B------:R-:W-:Y:S06]  /*64c0*/  RET.REL.NODEC R8 `(_ZN2at6native43_GLOBAL__N__9ae7fba5_10_SoftMax_cu_9f978f6320cunn_SoftMaxBackwardILi4EN3c104HalfEffNS1_26LogSoftMaxBackwardEpilogueEEEvPT0_PKT2_SA_l) ;  /* 0xffffff9808cc7950 */ /* 0x000fec0003c3ffff */
.L_x_8848:
        /* <DEDUP_REMOVED lines=11> */
.L_x_11638:


//--------------------- .text._ZN2at6native43_GLOBAL__N__9ae7fba5_10_SoftMax_cu_9f978f6324cunn_SoftMaxBackwardSmemILi4EN3c104HalfEffNS1_26LogSoftMaxBackwardEpilogueEEEvPT0_PKT2_SA_l --------------------------
	.section	.text._ZN2at6native43_GLOBAL__N__9ae7fba5_10_SoftMax_cu_9f978f6324cunn_SoftMaxBackwardSmemILi4EN3c104HalfEffNS1_26LogSoftMaxBackwardEpilogueEEEvPT0_PKT2_SA_l,"ax",@progbits
	.align	128
.text._ZN2at6native43_GLOBAL__N__9ae7fba5_10_SoftMax_cu_9f978f6324cunn_SoftMaxBackwardSmemILi4EN3c104HalfEffNS1_26LogSoftMaxBackwardEpilogueEEEvPT0_PKT2_SA_l:
        .type           _ZN2at6native43_GLOBAL__N__9ae7fba5_10_SoftMax_cu_9f978f6324cunn_SoftMaxBackwardSmemILi4EN3c104HalfEffNS1_26LogSoftMaxBackwardEpilogueEEEvPT0_PKT2_SA_l,@function
        .size           _ZN2at6native43_GLOBAL__N__9ae7fba5_10_SoftMax_cu_9f978f6324cunn_SoftMaxBackwardSmemILi4EN3c104HalfEffNS1_26LogSoftMaxBackwardEpilogueEEEvPT0_PKT2_SA_l,(.L_x_11641 - _ZN2at6native43_GLOBAL__N__9ae7fba5_10_SoftMax_cu_9f978f6324cunn_SoftMaxBackwardSmemILi4EN3c104HalfEffNS1_26LogSoftMaxBackwardEpilogueEEEvPT0_PKT2_SA_l)
        .other          _ZN2at6native43_GLOBAL__N__9ae7fba5_10_SoftMax_cu_9f978f6324cunn_SoftMaxBackwardSmemILi4EN3c104HalfEffNS1_26LogSoftMaxBackwardEpilogueEEEvPT0_PKT2_SA_l,@"STO_CUDA_ENTRY STV_DEFAULT"
_ZN2at6native43_GLOBAL__N__9ae7fba5_10_SoftMax_cu_9f978f6324cunn_SoftMaxBackwardSmemILi4EN3c104HalfEffNS1_26LogSoftMaxBackwardEpilogueEEEvPT0_PKT2_SA_l:
        /* <DEDUP_REMOVED lines=29> */
.L_x_8851:
        /* <DEDUP_REMOVED lines=16> */
.L_x_8850:
[----:B0-----:R-:W-:Y:S05]  /*02d0*/  BSYNC.RECONVERGENT B0 ;  /* 0x0000000000007941 */ /* 0x001fea0003800200 */
.L_x_8849:
        /* <DEDUP_REMOVED lines=34> */
.L_x_8860:
[----:B------:R-:W-:Y:S01]  /*0500*/  ISETP.NE.AND P1, PT, R0, RZ, PT ;  /* 0x000000ff0000720c */ /* 0x000fe20003f25270 */
[----:B-1----:R-:W-:-:S12]  /*0510*/  FADD.FTZ R6, R7, R6 ;  /* 0x0000000607067221 */ /* 0x002fd80000010000 */
[----:B------:R2:W-:Y:S02]  /*0520*/  @!P1 STS [UR10], R6 ;  /* 0x00000006ff009988 */ /* 0x0005e4000800080a */
.L_x_8852:
[----:B------:R-:W-:Y:S05]  /*0530*/  WARPSYNC.ALL ;  /* 0x0000000000007948 */ /* 0x000fea0003800000 */
[----:B------:R-:W-:Y:S06]  /*0540*/  BAR.SYNC.DEFER_BLOCKING 0x0 ;  /* 0x0000000000007b1d */ /* 0x000fec0000010000 */
[----:B------:R-:W-:Y:S05]  /*0550*/  @P0 EXIT ;  /* 0x000000000000094d */ /* 0x000fea0003800000 */
[----:B-1----:R-:W1:Y:S02]  /*0560*/  LDS R3, [UR10] ;  /* 0x0000000aff037984 */ /* 0x002e640008000800 */
.L_x_8854:
        /* <DEDUP_REMOVED lines=22> */
[----:B------:R-:W-:Y:S01]  /*06d0*/  F2FP.F16.F32.PACK_AB R8, R9, R8 ;  /* 0x000000080908723e */ /* 0x000fe200000000ff */
[----:B------:R-:W-:-:S03]  /*06e0*/  IMAD.SHL.U32 R2, R0, 0x4, RZ ;  /* 0x0000000400027824 */ /* 0x000fc600078e00ff */
[----:B------:R-:W-:Y:S02]  /*06f0*/  F2FP.F16.F32.PACK_AB R9, R7, R6 ;  /* 0x000000060709723e */ /* 0x000fe400000000ff */
[----:B------:R-:W-:-:S03]  /*0700*/  ISETP.GE.U32.AND P0, PT, R2, UR6, PT ;  /* 0x0000000602007c0c */ /* 0x000fc6000bf06070 */
[----:B------:R3:W-:Y:S01]  /*0710*/  STG.E.64 desc[UR16][R4.64], R8 ;  /* 0x0000000804007986 */ /* 0x0007e2000c101b10 */
[----:B------:R-:W-:-:S04]  /*0720*/  SHF.R.S32.HI R2, RZ, 0x1f, R2 ;  /* 0x0000001fff027819 */ /* 0x000fc80000011402 */
[----:B------:R-:W-:-:S13]  /*0730*/  ISETP.GE.AND.EX P0, PT, R2, UR7, PT, P0 ;  /* 0x0000000702007c0c */ /* 0x000fda000bf06300 */
[----:B---3--:R-:W-:Y:S05]  /*0740*/  @!P0 BRA `(.L_x_8854) ;  /* 0xfffffffc00888947 */ /* 0x008fea000383ffff */
[----:B------:R-:W-:Y:S05]  /*0750*/  EXIT ;  /* 0x000000000000794d */ /* 0x000fea0003800000 */
.L_x_8853:
[----:B------:R-:W-:Y:S01]  /*0760*/  HFMA2 R9, -RZ, RZ, 0, 9.5367431640625e-07 ;  /* 0x00000010ff097431 */ /* 0x000fe200000001ff */
[----:B------:R-:W-:Y:S01]  /*0770*/  MOV R10, 0x1f ;  /* 0x0000001f000a7802 */ /* 0x000fe20000000f00 */
[----:B------:R-:W-:-:S07]  /*0780*/  IMAD.MOV.U32 R8, RZ, RZ, -0x1 ;  /* 0xffffffffff087424 */ /* 0x000fce00078e00ff */
[----:B-1----:R-:W-:Y:S05]  /*0790*/  WARPSYNC.COLLECTIVE R8, `(.L_x_8855) ;  /* 0x0000000008087348 */ /* 0x002fea0003c00000 */
[----:B-1----:R0:W1:Y:S02]  /*07a0*/  SHFL.DOWN P1, R6, R3, R9, R10 ;  /* 0x0800000903067389 */ /* 0x002064000002000a */
[----:B01----:R-:W-:Y:S05]  /*07b0*/  ENDCOLLECTIVE ;  /* 0x000000000000791b */ /* 0x003fea0003800000 */
.L_x_8855:
[----:B------:R-:W-:Y:S01]  /*07c0*/  IMAD.MOV.U32 R9, RZ, RZ, 0x8 ;  /* 0x00000008ff097424 */ /* 0x000fe200078e00ff */
[----:B------:R-:W-:-:S05]  /*07d0*/  MOV R2, R6 ;  /* 0x0000000600027202 */ /* 0x000fca0000000f00 */
[----:B------:R-:W-:-:S05]  /*07e0*/  FADD.FTZ R2, R2, R3 ;  /* 0x0000000302027221 */ /* 0x000fca0000010000 */
[----:B------:R-:W-:-:S07]  /*07f0*/  MOV R3, R2 ;  /* 0x0000000200037202 */ /* 0x000fce0000000f00 */
[----:B------:R-:W-:Y:S05]  /*0800*/  WARPSYNC.COLLECTIVE R8, `(.L_x_8856) ;  /* 0x0000000008087348 */ /* 0x000fea0003c00000 */
[----:B------:R0:W1:Y:S02]  /*0810*/  SHFL.DOWN P1, R6, R3, R9, R10 ;  /* 0x0800000903067389 */ /* 0x000064000002000a */
[----:B01----:R-:W-:Y:S05]  /*0820*/  ENDCOLLECTIVE ;  /* 0x000000000000791b */ /* 0x003fea0003800000 */
.L_x_8856:
[----:B------:R-:W-:Y:S01]  /*0830*/  IMAD.MOV.U32 R9, RZ, RZ, 0x4 ;  /* 0x00000004ff097424 */ /* 0x000fe200078e00ff */
[----:B------:R-:W-:-:S05]  /*0840*/  MOV R5, R6 ;  /* 0x0000000600057202 */ /* 0x000fca0000000f00 */
[----:B------:R-:W-:-:S05]  /*0850*/  FADD.FTZ R5, R2, R5 ;  /* 0x0000000502057221 */ /* 0x000fca0000010000 */
[----:B------:R-:W-:-:S07]  /*0860*/  MOV R3, R5 ;  /* 0x0000000500037202 */ /* 0x000fce0000000f00 */
[----:B------:R-:W-:Y:S05]  /*0870*/  WARPSYNC.COLLECTIVE R8, `(.L_x_8857) ;  /* 0x0000000008087348 */ /* 0x000fea0003c00000 */
[----:B------:R0:W1:Y:S02]  /*0880*/  SHFL.DOWN P1, R6, R3, R9, R10 ;  /* 0x0800000903067389 */ /* 0x000064000002000a */
[----:B01----:R-:W-:Y:S05]  /*0890*/  ENDCOLLECTIVE ;  /* 0x000000000000791b */ /* 0x003fea0003800000 */
.L_x_8857:
[----:B------:R-:W-:Y:S01]  /*08a0*/  IMAD.MOV.U32 R9, RZ, RZ, 0x2 ;  /* 0x00000002ff097424 */ /* 0x000fe200078e00ff */
[----:B------:R-:W-:-:S05]  /*08b0*/  MOV R4, R6 ;  /* 0x0000000600047202 */ /* 0x000fca0000000f00 */
[----:B------:R-:W-:-:S05]  /*08c0*/  FADD.FTZ R4, R5, R4 ;  /* 0x0000000405047221 */ /* 0x000fca0000010000 */
[----:B------:R-:W-:-:S07]  /*08d0*/  MOV R3, R4 ;  /* 0x0000000400037202 */ /* 0x000fce0000000f00 */
[----:B------:R-:W-:Y:S05]  /*08e0*/  WARPSYNC.COLLECTIVE R8, `(.L_x_8858) ;  /* 0x0000000008087348 */ /* 0x000fea0003c00000 */
[----:B------:R0:W1:Y:S02]  /*08f0*/  SHFL.DOWN P1, R6, R3, R9, R10 ;  /* 0x0800000903067389 */ /* 0x000064000002000a */
[----:B01----:R-:W-:Y:S05]  /*0900*/  ENDCOLLECTIVE ;  /* 0x000000000000791b */ /* 0x003fea0003800000 */
.L_x_8858:
[----:B------:R-:W-:Y:S01]  /*0910*/  HFMA2 R9, -RZ, RZ, 0, 5.9604644775390625e-08 ;  /* 0x00000001ff097431 */ /* 0x000fe200000001ff */
[----:B------:R-:W-:-:S05]  /*0920*/  MOV R7, R6 ;  /* 0x0000000600077202 */ /* 0x000fca0000000f00 */
[----:B------:R-:W-:-:S05]  /*0930*/  FADD.FTZ R7, R4, R7 ;  /* 0x0000000704077221 */ /* 0x000fca0000010000 */
[----:B------:R-:W-:-:S07]  /*0940*/  MOV R3, R7 ;  /* 0x0000000700037202 */ /* 0x000fce0000000f00 */
[----:B------:R-:W-:Y:S05]  /*0950*/  WARPSYNC.COLLECTIVE R8, `(.L_x_8859) ;  /* 0x0000000008087348 */ /* 0x000fea0003c00000 */
[----:B------:R0:W1:Y:S02]  /*0960*/  SHFL.DOWN P1, R6, R3, R9, R10 ;  /* 0x0800000903067389 */ /* 0x000064000002000a */
[----:B01----:R-:W-:Y:S05]  /*0970*/  ENDCOLLECTIVE ;  /* 0x000000000000791b */ /* 0x003fea0003800000 */
.L_x_8859:
[----:B------:R-:W-:Y:S05]  /*0980*/  BRA `(.L_x_8860) ;  /* 0xfffffff800dc7947 */ /* 0x000fea000383ffff */
.L_x_8861:
        /* <DEDUP_REMOVED lines=15> */
.L_x_11641:


//--------------------- .text._ZN2at6native43_GLOBAL__N__9ae7fba5_10_SoftMax_cu_9f978f6320cunn_SoftMaxBackwardILi8EN3c104HalfEfS4_NS1_26LogSoftMaxBackwardEpilogueEEEvPT0_PKT2_SA_l --------------------------
	.section	.text._ZN2at6native43_GLOBAL__N__9ae7fba5_10_SoftMax_cu_9f978f6320cunn_SoftMaxBackwardILi8EN3c104HalfEfS4_NS1_26LogSoftMaxBackwardEpilogueEEEvPT0_PKT2_SA_l,"ax",@progbits
	.align	128
.text._ZN2at6native43_GLOBAL__N__9ae7fba5_10_SoftMax_cu_9f978f6320cunn_SoftMaxBackwardILi8EN3c104HalfEfS4_NS1_26LogSoftMaxBackwardEpilogueEEEvPT0_PKT2_SA_l:
        .type           _ZN2at6native43_GLOBAL__N__9ae7fba5_10_SoftMax_cu_9f978f6320cunn_SoftMaxBackwardILi8EN3c104HalfEfS4_NS1_26LogSoftMaxBackwardEpilogueEEEvPT0_PKT2_SA_l,@function
        .size           _ZN2at6native43_GLOBAL__N__9ae7fba5_10_SoftMax_cu_9f978f6320cunn_SoftMaxBackwardILi8EN3c104HalfEfS4_NS1_26LogSoftMaxBackwardEpilogueEEEvPT0_PKT2_SA_l,(.L_x_11642 - _ZN2at6native43_GLOBAL__N__9ae7fba5_10_SoftMax_cu_9f978f6320cunn_SoftMaxBackwardILi8EN3c104HalfEfS4_NS1_26LogSoftMaxBackwardEpilogueEEEvPT0_PKT2_SA_l)
        .other          _ZN2at6native43_GLOBAL__N__9ae7fba5_10_SoftMax_cu_9f978f6320cunn_SoftMaxBackwardILi8EN3c104HalfEfS4_NS1_26LogSoftMaxBackwardEpilogueEEEvPT0_PKT2_SA_l,@"STO_CUDA_ENTRY STV_DEFAULT"
_ZN2at6native43_GLOBAL__N__9ae7fba5_10_SoftMax_cu_9f978f6320cunn_SoftMaxBackwardILi8EN3c104HalfEfS4_NS1_26LogSoftMaxBackwardEpilogueEEEvPT0_PKT2_SA_l:
        /* <DEDUP_REMOVED lines=12> */
[----:B------:R-:W-:Y:S01]  /*00c0*/  MOV R0, UR5 ;  /* 0x0000000500007c02 */ /* 0x000fe20008000f00 */
        /* <DEDUP_REMOVED lines=16> */
[----:B------:R-:W-:Y:S01]  /*01d0*/  MOV R9, UR13 ;  /* 0x0000000d00097c02 */ /* 0x000fe20008000f00 */
[----:B------:R-:W-:-:S04]  /*01e0*/  UISETP.NE.U32.AND UP0, UPT, UR17, URZ, UPT ;  /* 0x000000ff1100728c */ /* 0x000fc8000bf05070 */
[----:B------:R-:W-:Y:S01]  /*01f0*/  UISETP.NE.AND.EX UP0, UPT, URZ, URZ, UPT, UP0 ;  /* 0x000000ffff00728c */ /* 0x000fe2000bf05300 */
[----:B-1----:R-:W-:-:S08]  /*0200*/  IMAD.U32 R10, RZ, RZ, UR5 ;  /* 0x00000005ff0a7e24 */ /* 0x002fd0000f8e00ff */
[----:B------:R-:W-:Y:S05]  /*0210*/  BRA.U !UP0, `(.L_x_8864) ;  /* 0x00000001084c7547 */ /* 0x000fea000b800000 */
[----:B------:R-:W-:Y:S01]  /*0220*/  IADD3 R10, PT, PT, R10, UR17, RZ ;  /* 0x000000110a0a7c10 */ /* 0x000fe2000fffe0ff */
[----:B------:R-:W-:Y:S02]  /*0230*/  USHF.L.U64.HI UR5, UR17, 0x1, URZ ;  /* 0x0000000111057899 */ /* 0x000fe400080102ff */
[----:B------:R-:W-:Y:S01]  /*0240*/  ULEA UR8, UP0, -UR17, UR12, 0x1 ;  /* 0x0000000c11087291 */ /* 0x000fe2000f8009ff */
[----:B0-----:R-:W-:-:S03]  /*0250*/  ISETP.GE.AND P0, PT, R11, R10, PT ;  /* 0x0000000a0b00720c */ /* 0x001fc60003f06270 */
[----:B------:R-:W-:Y:S01]  /*0260*/  UIADD3.X UR5, UPT, UPT, ~UR5, UR13, URZ, UP0, !UPT ;  /* 0x0000000d05057290 */ /* 0x000fe200087fe5ff */
[----:B------:R-:W-:Y:S01]  /*0270*/  ISETP.LT.U32.OR P0, PT, R11, UR17, P0 ;  /* 0x000000110b007c0c */ /* 0x000fe20008701470 */
[----:B------:R-:W-:-:S04]  /*0280*/  IMAD.U32 R6, RZ, RZ, UR8 ;  /* 0x00000008ff067e24 */ /* 0x000fc8000f8e00ff */
[----:B------:R-:W-:-:S08]  /*0290*/  MOV R7, UR5 ;  /* 0x0000000500077c02 */ /* 0x000fd00008000f00 */
[----:B------:R-:W-:-:S06]  /*02a0*/  @!P0 IMAD.WIDE.U32 R4, R11, 0x2, R6 ;  /* 0x000000020b048825 */ /* 0x000fcc00078e0006 */
[----:B------:R-:W2:Y:S01]  /*02b0*/  @!P0 LDG.E.U16 R4, desc[UR18][R4.64] ;  /* 0x0000001204048981 */ /* 0x000ea2000c1e1500 */
[----:B------:R-:W0:Y:S01]  /*02c0*/  LDC R9, c[0x0][0x360] ;  /* 0x0000d800ff097b82 */ /* 0x000e220000000800 */
[----:B------:R-:W-:Y:S01]  /*02d0*/  IMAD.MOV.U32 R3, RZ, RZ, RZ ;  /* 0x000000ffff037224 */ /* 0x000fe200078e00ff */
[----:B0-----:R-:W-:Y:S01]  /*02e0*/  VIMNMX.U32 R10, PT, PT, R10, R9, !PT ;  /* 0x000000090a0a7248 */ /* 0x001fe20007fe0000 */
[----:B------:R-:W-:-:S03]  /*02f0*/  IMAD.WIDE.U32 R6, R9, 0x2, R6 ;  /* 0x0000000209067825 */ /* 0x000fc600078e0006 */
[----:B------:R-:W-:Y:S01]  /*0300*/  IADD3 R10, PT, PT, R10, -R9, RZ ;  /* 0x800000090a0a7210 */ /* 0x000fe20007ffe0ff */
[----:B------:R-:W-:Y:S01]  /*0310*/  IMAD.MOV.U32 R12, RZ, RZ, R6 ;  /* 0x000000ffff0c7224 */ /* 0x000fe200078e0006 */
[----:B------:R-:W-:Y:S01]  /*0320*/  MOV R9, R7 ;  /* 0x0000000700097202 */ /* 0x000fe20000000f00 */
[----:B--2---:R-:W-:-:S05]  /*0330*/  @!P0 HADD2.F32 R8, -RZ, R4.H0_H0 ;  /* 0x20000004ff088230 */ /* 0x004fca0000004100 */
[----:B------:R-:W-:-:S07]  /*0340*/  @!P0 FADD.FTZ R3, RZ, R8 ;  /* 0x00000008ff038221 */ /* 0x000fce0000010000 */
.L_x_8864:
[----:B------:R-:W1:Y:S01]  /*0350*/  LDCU UR8, c[0x0][0x360] ;  /* 0x00006c00ff0877ac */ /* 0x000e620008000800 */
[----:B------:R-:W-:Y:S01]  /*0360*/  BSSY.RECONVERGENT B1, `(.L_x_8865) ;  /* 0x000002f000017945 */ /* 0x000fe20003800200 */
[----:B------:R-:W-:Y:S01]  /*0370*/  MOV R8, R12 ;  /* 0x0000000c00087202 */ /* 0x000fe20000000f00 */
        /* <DEDUP_REMOVED lines=11> */
[----:B------:R-:W-:-:S05]  /*0430*/  IMAD.HI.U32 R5, R5, R10, RZ ;  /* 0x0000000a05057227 */ /* 0x000fca00078e00ff */
[----:B------:R-:W-:-:S05]  /*0440*/  IADD3 R5, PT, PT, -R5, RZ, RZ ;  /* 0x000000ff05057210 */ /* 0x000fca0007ffe1ff */
[----:B------:R-:W-:-:S05]  /*0450*/  IMAD R5, R5, UR5, R10 ;  /* 0x0000000505057c24 */ /* 0x000fca000f8e020a */
[----:B------:R-:W-:-:S13]  /*0460*/  ISETP.GE.U32.AND P0, PT, R5, UR5, PT ;  /* 0x0000000505007c0c */ /* 0x000fda000bf06070 */
[----:B------:R-:W-:-:S05]  /*0470*/  @P0 VIADD R5, R5, -UR5 ;  /* 0x8000000505050c36 */ /* 0x000fca0008000000 */
[----:B------:R-:W-:-:S13]  /*0480*/  ISETP.GE.U32.AND P0, PT, R5, UR5, PT ;  /* 0x0000000505007c0c */ /* 0x000fda000bf06070 */
[----:B------:R-:W-:Y:S02]  /*0490*/  @P0 IADD3 R5, PT, PT, R5, -UR5, RZ ;  /* 0x8000000505050c10 */ /* 0x000fe4000fffe0ff */
[----:B------:R-:W-:-:S04]  /*04a0*/  @!P1 LOP3.LUT R5, RZ, UR5, RZ, 0x33, !PT ;  /* 0x00000005ff059c12 */ /* 0x000fc8000f8e33ff */
[----:B------:R-:W-:-:S04]  /*04b0*/  IADD3 R16, PT, PT, -R5, R10, RZ ;  /* 0x0000000a05107210 */ /* 0x000fc80007ffe1ff */
[----:B------:R-:W-:Y:S01]  /*04c0*/  ISETP.GE.AND P0, PT, R4, R16, PT ;  /* 0x000000100400720c */ /* 0x000fe20003f06270 */
[----:B------:R-:W-:-:S12]  /*04d0*/  IMAD.IADD R15, R16, 0x1, R11 ;  /* 0x00000001100f7824 */ /* 0x000fd800078e020b */
[----:B------:R-:W-:Y:S05]  /*04e0*/  @P0 BRA `(.L_x_8866) ;  /* 0x0000000000580947 */ /* 0x000fea0003800000 */
.L_x_8867:
[----:B------:R-:W-:-:S06]  /*04f0*/  IMAD.WIDE R4, R11, 0x10, R8 ;  /* 0x000000100b047825 */ /* 0x000fcc00078e0208 */
[----:B------:R-:W2:Y:S01]  /*0500*/  LDG.E.128 R4, desc[UR18][R4.64] ;  /* 0x0000001204047981 */ /* 0x000ea2000c1e1d00 */
[----:B------:R-:W-:Y:S02]  /*0510*/  VIADD R11, R11, UR8 ;  /* 0x000000080b0b7c36 */ /* 0x000fe40008000000 */
[--C-:B--2---:R-:W-:Y:S02]  /*0520*/  HADD2.F32 R12, -RZ, R4.reuse.H0_H0 ;  /* 0x20000004ff0c7230 */ /* 0x104fe40000004100 */
[----:B------:R-:W-:Y:S02]  /*0530*/  HADD2.F32 R13, -RZ, R4.H1_H1 ;  /* 0x30000004ff0d7230 */ /* 0x000fe40000004100 */
[--C-:B------:R-:W-:Y:S02]  /*0540*/  HADD2.F32 R14, -RZ, R5.reuse.H1_H1 ;  /* 0x30000005ff0e7230 */ /* 0x100fe40000004100 */
[----:B------:R-:W-:Y:S01]  /*0550*/  FADD.FTZ R12, R12, R3 ;  /* 0x000000030c0c7221 */ /* 0x000fe20000010000 */
[----:B------:R-:W-:Y:S01]  /*0560*/  HADD2.F32 R3, -RZ, R5.H0_H0 ;  /* 0x20000005ff037230 */ /* 0x000fe20000004100 */
[----:B------:R-:W-:Y:S01]  /*0570*/  SHF.L.U32 R5, R11, 0x3, RZ ;  /* 0x000000030b057819 */ /* 0x000fe200000006ff */
[----:B------:R-:W-:-:S02]  /*0580*/  HADD2.F32 R4, -RZ, R7.H0_H0 ;  /* 0x20000007ff047230 */ /* 0x000fc40000004100 */
[----:B------:R-:W-:Y:S01]  /*0590*/  FADD.FTZ R12, R12, R13 ;  /* 0x0000000d0c0c7221 */ /* 0x000fe20000010000 */
[----:B------:R-:W-:-:S03]  /*05a0*/  ISETP.GE.AND P0, PT, R5, R16, PT ;  /* 0x000000100500720c */ /* 0x000fc60003f06270 */
[----:B------:R-:W-:Y:S01]  /*05b0*/  FADD.FTZ R3, R12, R3 ;  /* 0x000000030c037221 */ /* 0x000fe20000010000 */
[--C-:B------:R-:W-:Y:S02]  /*05c0*/  HADD2.F32 R12, -RZ, R6.reuse.H0_H0 ;  /* 0x20000006ff0c7230 */ /* 0x100fe40000004100 */
        /* <DEDUP_REMOVED lines=8> */
.L_x_8866:
[----:B------:R-:W-:Y:S05]  /*0650*/  BSYNC.RECONVERGENT B1 ;  /* 0x0000000000017941 */ /* 0x000fea0003800200 */
.L_x_8865:
[----:B------:R-:W-:-:S13]  /*0660*/  ISETP.GE.AND P0, PT, R15, R10, PT ;  /* 0x0000000a0f00720c */ /* 0x000fda0003f06270 */
[----:B------:R-:W-:Y:S05]  /*0670*/  @P0 BRA `(.L_x_8868) ;  /* 0x0000000c00d80947 */ /* 0x000fea0003800000 */
[----:B------:R-:W-:Y:S01]  /*0680*/  BSSY.RECONVERGENT B1, `(.L_x_8869) ;  /* 0x0000008000017945 */ /* 0x000fe20003800200 */
.L_x_8870:
[----:B------:R-:W-:-:S06]  /*0690*/  IMAD.WIDE R4, R15, 0x2, R8 ;  /* 0x000000020f047825 */ /* 0x000fcc00078e0208 */
[----:B------:R-:W2:Y:S01]  /*06a0*/  LDG.E.U16 R4, desc[UR18][R4.64] ;  /* 0x0000001204047981 */ /* 0x000ea2000c1e1500 */
[----:B------:R-:W-:-:S05]  /*06b0*/  VIADD R15, R15, UR8 ;  /* 0x000000080f0f7c36 */ /* 0x000fca0008000000 */
[----:B------:R-:W-:Y:S01]  /*06c0*/  ISETP.GE.AND P0, PT, R15, R10, PT ;  /* 0x0000000a0f00720c */ /* 0x000fe20003f06270 */
[----:B--2---:R-:W-:-:S05]  /*06d0*/  HADD2.F32 R6, -RZ, R4.H0_H0 ;  /* 0x20000004ff067230 */ /* 0x004fca0000004100 */
[----:B------:R-:W-:-:S07]  /*06e0*/  FADD.FTZ R3, R6, R3 ;  /* 0x0000000306037221 */ /* 0x000fce0000010000 */
[----:B------:R-:W-:Y:S05]  /*06f0*/  @!P0 BRA `(.L_x_8870) ;  /* 0xfffffffc00e48947 */ /* 0x000fea000383ffff */
[----:B------:R-:W-:Y:S05]  /*0700*/  BSYNC.RECONVERGENT B1 ;  /* 0x0000000000017941 */ /* 0x000fea0003800200 */
.L_x_8869:
[----:B------:R-:W-:Y:S05]  /*0710*/  BRA `(.L_x_8868) ;  /* 0x0000000c00b07947 */ /* 0x000fea0003800000 */
.L_x_8863:
[----:B------:R-:W0:Y:S01]  /*0720*/  S2R R6, SR_TID.X ;  /* 0x0000000000067919 */ /* 0x000e220000002100 */
[----:B------:R-:W1:Y:S01]  /*0730*/  LDCU.64 UR8, c[0x0][0x398] ;  /* 0x00007300ff0877ac */ /* 0x000e620008000a00 */
[----:B------:R-:W-:Y:S01]  /*0740*/  HFMA2 R3, -RZ, RZ, 0, 0 ;  /* 0x00000000ff037431 */ /* 0x000fe200000001ff */
[----:B------:R-:W-:-:S04]  /*0750*/  UISETP.NE.U32.AND UP0, UPT, UR17, URZ, UPT ;  /* 0x000000ff1100728c */ /* 0x000fc8000bf05070 */
[----:B------:R-:W-:Y:S01]  /*0760*/  UISETP.NE.AND.EX UP0, UPT, URZ, URZ, UPT, UP0 ;  /* 0x000000ffff00728c */ /* 0x000fe2000bf05300 */
[----:B-1----:R-:W-:Y:S01]  /*0770*/  MOV R4, UR8 ;  /* 0x0000000800047c02 */ /* 0x002fe20008000f00 */
[----:B------:R-:W-:Y:S01]  /*0780*/  IMAD.U32 R5, RZ, RZ, UR9 ;  /* 0x00000009ff057e24 */ /* 0x000fe2000f8e00ff */
        /* <DEDUP_REMOVED lines=17> */
[----:B--2---:R-:W-:-:S05]  /*08a0*/  @!P0 HADD2.F32 R4, -RZ, R8.H0_H0 ;  /* 0x20000008ff048230 */ /* 0x004fca0000004100 */
[----:B------:R-:W-:Y:S01]  /*08b0*/  @!P0 FADD.FTZ R3, RZ, R4 ;  /* 0x00000004ff038221 */ /* 0x000fe20000010000 */
[----:B------:R-:W-:-:S07]  /*08c0*/  MOV R4, UR10 ;  /* 0x0000000a00047c02 */ /* 0x000fce0008000f00 */
.L_x_8871:
[----:B------:R-:W1:Y:S01]  /*08d0*/  LDC R7, c[0x0][0x360] ;  /* 0x0000d800ff077b82 */ /* 0x000e620000000800 */
[----:B------:R-:W-:Y:S02]  /*08e0*/  ISETP.NE.U32.AND P0, PT, R5, RZ, PT ;  /* 0x000000ff0500720c */ /* 0x000fe40003f05070 */
[----:B-1----:R-:W-:-:S11]  /*08f0*/  SHF.L.U32 R13, R7, 0x3, RZ ;  /* 0x00000003070d7819 */ /* 0x002fd600000006ff */
[----:B------:R-:W-:Y:S05]  /*0900*/  @P0 BRA `(.L_x_8872) ;  /* 0x00000000004c0947 */ /* 0x000fea0003800000 */
[----:B------:R-:W1:Y:S01]  /*0910*/  I2F.U32.RP R10, R13 ;  /* 0x0000000d000a7306 */ /* 0x000e620000209000 */
[----:B------:R-:W-:Y:S01]  /*0920*/  IADD3 R11, PT, PT, RZ, -R13, RZ ;  /* 0x8000000dff0b7210 */ /* 0x000fe20007ffe0ff */
[----:B------:R-:W-:Y:S01]  /*0930*/  IMAD.MOV.U32 R15, RZ, RZ, RZ ;  /* 0x000000ffff0f7224 */ /* 0x000fe200078e00ff */
[----:B------:R-:W-:-:S05]  /*0940*/  ISETP.NE.U32.AND P1, PT, R13, RZ, PT ;  /* 0x000000ff0d00720c */ /* 0x000fca0003f25070 */
[----:B-1----:R-:W1:Y:S02]  /*0950*/  MUFU.RCP R10, R10 ;  /* 0x0000000a000a7308 */ /* 0x002e640000001000 */
[----:B-1----:R-:W-:-:S06]  /*0960*/  VIADD R8, R10, 0xffffffe ;  /* 0x0ffffffe0a087836 */ /* 0x002fcc0000000000 */
        /* <DEDUP_REMOVED lines=10> */
[----:B------:R-:W-:Y:S02]  /*0a10*/  @P0 IADD3 R14, PT, PT, -R13, R14, RZ ;  /* 0x0000000e0d0e0210 */ /* 0x000fe40007ffe1ff */
[----:B------:R-:W-:Y:S01]  /*0a20*/  @!P1 LOP3.LUT R14, RZ, R13, RZ, 0x33, !PT ;  /* 0x0000000dff0e9212 */ /* 0x000fe200078e33ff */
[----:B------:R-:W-:Y:S06]  /*0a30*/  BRA `(.L_x_8873) ;  /* 0x0000000000107947 */ /* 0x000fec0003800000 */
.L_x_8872:
[----:B------:R-:W-:Y:S01]  /*0a40*/  MOV R9, R4 ;  /* 0x0000000400097202 */ /* 0x000fe20000000f00 */
[----:B------:R-:W-:Y:S01]  /*0a50*/  IMAD.MOV.U32 R12, RZ, RZ, R5 ;  /* 0x000000ffff0c7224 */ /* 0x000fe200078e0005 */
[----:B------:R-:W-:-:S07]  /*0a60*/  MOV R8, 0xa80 ;  /* 0x00000a8000087802 */ /* 0x000fce0000000f00 */
[----:B0-----:R-:W-:Y:S05]  /*0a70*/  CALL.REL.NOINC `($__internal_56_$__cuda_sm20_rem_u64) ;  /* 0x0000005c001c7944 */ /* 0x001fea0003c00000 */
.L_x_8873:
        /* <DEDUP_REMOVED lines=8> */
[----:B------:R-:W-:Y:S02]  /*0b00*/  ISETP.GE.U32.AND P1, PT, R19, R4, PT ;  /* 0x000000041300720c */ /* 0x000fe40003f26070 */
[----:B------:R-:W-:-:S04]  /*0b10*/  IADD3.X R12, PT, PT, RZ, R18, RZ, P2, !PT ;  /* 0x00000012ff0c7210 */ /* 0x000fc800017fe4ff */
[----:B------:R-:W-:-:S05]  /*0b20*/  ISETP.GE.AND.EX P1, PT, R12, R5, PT, P1 ;  /* 0x000000050c00720c */ /* 0x000fca0003f26310 */
[----:B------:R-:W-:Y:S08]  /*0b30*/  @P0 BRA `(.L_x_8875) ;  /* 0x0000000000740947 */ /* 0x000ff00003800000 */
[C---:B------:R-:W-:Y:S01]  /*0b40*/  LEA R16, P0, R6.reuse, UR8, 0x4 ;  /* 0x0000000806107c11 */ /* 0x040fe2000f8020ff */
[----:B------:R-:W-:Y:S02]  /*0b50*/  HFMA2 R23, -RZ, RZ, 0, 0 ;  /* 0x00000000ff177431 */ /* 0x000fe400000001ff */
[----:B------:R-:W-:Y:S01]  /*0b60*/  IMAD.MOV.U32 R20, RZ, RZ, R6 ;  /* 0x000000ffff147224 */ /* 0x000fe200078e0006 */
[----:B------:R-:W-:-:S09]  /*0b70*/  LEA.HI.X R17, R6, UR9, RZ, 0x4, P0 ;  /* 0x0000000906117c11 */ /* 0x000fd200080f24ff */
.L_x_8876:
[----:B------:R0:W2:Y:S01]  /*0b80*/  LDG.E.128 R8, desc[UR18][R16.64] ;  /* 0x0000001210087981 */ /* 0x0000a2000c1e1d00 */
[----:B------:R-:W-:-:S04]  /*0b90*/  IADD3 R20, P0, PT, R7, R20, RZ ;  /* 0x0000001407147210 */ /* 0x000fc80007f1e0ff */
[----:B------:R-:W-:Y:S01]  /*0ba0*/  IADD3.X R23, PT, PT, RZ, R23, RZ, P0, !PT ;  /* 0x00000017ff177210 */ /* 0x000fe200007fe4ff */
        /* <DEDUP_REMOVED lines=12> */
[----:B------:R-:W-:-:S03]  /*0c70*/  IMAD.SHL.U32 R8, R20, 0x8, RZ ;  /* 0x0000000814087824 */ /* 0x000fc600078e00ff */
[----:B------:R-:W-:Y:S02]  /*0c80*/  FADD.FTZ R3, R3, R22 ;  /* 0x0000001603037221 */ /* 0x000fe40000010000 */
[----:B------:R-:W-:Y:S01]  /*0c90*/  ISETP.GE.U32.AND P0, PT, R8, R21, PT ;  /* 0x000000150800720c */ /* 0x000fe20003f06070 */
[--C-:B------:R-:W-:Y:S02]  /*0ca0*/  HADD2.F32 R8, -RZ, R11.reuse.H0_H0 ;  /* 0x2000000bff087230 */ /* 0x100fe40000004100 */
[----:B------:R-:W-:Y:S01]  /*0cb0*/  FADD.FTZ R3, R3, R10 ;  /* 0x0000000a03037221 */ /* 0x000fe20000010000 */
[----:B------:R-:W-:Y:S01]  /*0cc0*/  HADD2.F32 R10, -RZ, R11.H1_H1 ;  /* 0x3000000bff0a7230 */ /* 0x000fe20000004100 */
[----:B------:R-:W-:Y:S02]  /*0cd0*/  ISETP.GE.AND.EX P0, PT, R9, R18, PT, P0 ;  /* 0x000000120900720c */ /* 0x000fe40003f06300 */
[----:B------:R-:W-:-:S04]  /*0ce0*/  FADD.FTZ R3, R3, R8 ;  /* 0x0000000803037221 */ /* 0x000fc80000010000 */
[----:B------:R-:W-:-:S07]  /*0cf0*/  FADD.FTZ R3, R3, R10 ;  /* 0x0000000a03037221 */ /* 0x000fce0000010000 */
[----:B------:R-:W-:Y:S05]  /*0d00*/  @!P0 BRA `(.L_x_8876) ;  /* 0xfffffffc009c8947 */ /* 0x000fea000383ffff */
.L_x_8875:
[----:B------:R-:W-:Y:S05]  /*0d10*/  BSYNC.RECONVERGENT B1 ;  /* 0x0000000000017941 */ /* 0x000fea0003800200 */
.L_x_8874:
[----:B------:R-:W-:Y:S05]  /*0d20*/  @P1 BRA `(.L_x_8868) ;  /* 0x00000008002c1947 */ /* 0x000fea0003800000 */
[----:B------:R-:W-:Y:S01]  /*0d30*/  IADD3 R17, P0, PT, R6, R7, RZ ;  /* 0x0000000706117210 */ /* 0x000fe20007f1e0ff */
[----:B------:R-:W-:Y:S01]  /*0d40*/  BSSY.RECONVERGENT B1, `(.L_x_8877) ;  /* 0x000002d000017945 */ /* 0x000fe20003800200 */
[----:B------:R-:W-:Y:S02]  /*0d50*/  IMAD.MOV.U32 R16, RZ, RZ, R12 ;  /* 0x000000ffff107224 */ /* 0x000fe400078e000c */
[----:B------:R-:W-:Y:S01]  /*0d60*/  IADD3 R9, P1, P2, -R14, R17, R4 ;  /* 0x000000110e097210 */ /* 0x000fe20007a3e104 */
[----:B------:R-:W-:-:S03]  /*0d70*/  IMAD.X R21, RZ, RZ, RZ, P0 ;  /* 0x000000ffff157224 */ /* 0x000fc600000e06ff */
        /* <DEDUP_REMOVED lines=11> */
[----:B------:R-:W-:Y:S02]  /*0e30*/  IADD3.X R9, PT, PT, R14, -0x1, ~R21, P0, P1 ;  /* 0xffffffff0e097810 */ /* 0x000fe400007e2c15 */
[----:B------:R-:W-:Y:S02]  /*0e40*/  MOV R14, R19 ;  /* 0x00000013000e7202 */ /* 0x000fe40000000f00 */
[----:B------:R-:W-:-:S13]  /*0e50*/  ISETP.NE.U32.AND P0, PT, R9, RZ, PT ;  /* 0x000000ff0900720c */ /* 0x000fda0003f05070 */
[----:B------:R-:W-:Y:S05]  /*0e60*/  @P0 BRA `(.L_x_8878) ;  /* 0x0000000000500947 */ /* 0x000fea0003800000 */
[----:B------:R-:W0:Y:S01]  /*0e70*/  I2F.U32.RP R10, R7 ;  /* 0x00000007000a7306 */ /* 0x000e220000209000 */
[----:B------:R-:W-:-:S07]  /*0e80*/  ISETP.NE.U32.AND P2, PT, R7, RZ, PT ;  /* 0x000000ff0700720c */ /* 0x000fce0003f45070 */
[----:B0-----:R-:W0:Y:S02]  /*0e90*/  MUFU.RCP R10, R10 ;  /* 0x0000000a000a7308 */ /* 0x001e240000001000 */
[----:B0-----:R-:W-:-:S06]  /*0ea0*/  IADD3 R8, PT, PT, R10, 0xffffffe, RZ ;  /* 0x0ffffffe0a087810 */ /* 0x001fcc0007ffe0ff */
[----:B------:R0:W1:Y:S02]  /*0eb0*/  F2I.FTZ.U32.TRUNC.NTZ R9, R8 ;  /* 0x0000000800097305 */ /* 0x000064000021f000 */
[----:B0-----:R-:W-:Y:S02]  /*0ec0*/  HFMA2 R8, -RZ, RZ, 0, 0 ;  /* 0x00000000ff087431 */ /* 0x001fe400000001ff */
[----:B-1----:R-:W-:-:S04]  /*0ed0*/  IMAD.MOV R12, RZ, RZ, -R9 ;  /* 0x000000ffff0c7224 */ /* 0x002fc800078e0a09 */
[----:B------:R-:W-:-:S04]  /*0ee0*/  IMAD R15, R12, R7, RZ ;  /* 0x000000070c0f7224 */ /* 0x000fc800078e02ff */
[----:B------:R-:W-:-:S06]  /*0ef0*/  IMAD.HI.U32 R9, R9, R15, R8 ;  /* 0x0000000f09097227 */ /* 0x000fcc00078e0008 */
[----:B------:R-:W-:-:S04]  /*0f00*/  IMAD.HI.U32 R8, R9, R18, RZ ;  /* 0x0000001209087227 */ /* 0x000fc800078e00ff */
[----:B------:R-:W-:Y:S02]  /*0f10*/  IMAD.MOV R12, RZ, RZ, -R8 ;  /* 0x000000ffff0c7224 */ /* 0x000fe400078e0a08 */
[----:B------:R-:W-:Y:S02]  /*0f20*/  IMAD.MOV.U32 R9, RZ, RZ, RZ ;  /* 0x000000ffff097224 */ /* 0x000fe400078e00ff */
[----:B------:R-:W-:-:S05]  /*0f30*/  IMAD R12, R7, R12, R18 ;  /* 0x0000000c070c7224 */ /* 0x000fca00078e0212 */
[----:B------:R-:W-:-:S13]  /*0f40*/  ISETP.GE.U32.AND P0, PT, R12, R7, PT ;  /* 0x000000070c00720c */ /* 0x000fda0003f06070 */
[----:B------:R-:W-:Y:S01]  /*0f50*/  @P0 IADD3 R12, PT, PT, R12, -R7, RZ ;  /* 0x800000070c0c0210 */ /* 0x000fe20007ffe0ff */
[----:B------:R-:W-:-:S03]  /*0f60*/  @P0 VIADD R8, R8, 0x1 ;  /* 0x0000000108080836 */ /* 0x000fc60000000000 */
[----:B------:R-:W-:-:S13]  /*0f70*/  ISETP.GE.U32.AND P1, PT, R12, R7, PT ;  /* 0x000000070c00720c */ /* 0x000fda0003f26070 */
[----:B------:R-:W-:Y:S02]  /*0f80*/  @P1 IADD3 R8, PT, PT, R8, 0x1, RZ ;  /* 0x0000000108081810 */ /* 0x000fe40007ffe0ff */
[----:B------:R-:W-:Y:S01]  /*0f90*/  @!P2 LOP3.LUT R8, RZ, R7, RZ, 0x33, !PT ;  /* 0x00000007ff08a212 */ /* 0x000fe200078e33ff */
[----:B------:R-:W-:Y:S06]  /*0fa0*/  BRA `(.L_x_8879) ;  /* 0x0000000000187947 */ /* 0x000fec0003800000 */
.L_x_8878:
[----:B------:R-:W-:Y:S01]  /*0fb0*/  MOV R10, R18 ;  /* 0x00000012000a7202 */ /* 0x000fe20000000f00 */
[----:B------:R-:W-:Y:S01]  /*0fc0*/  IMAD.MOV.U32 R8, RZ, RZ, R7 ;  /* 0x000000ffff087224 */ /* 0x000fe200078e0007 */
[----:B------:R-:W-:-:S07]  /*0fd0*/  MOV R12, 0xff0 ;  /* 0x00000ff0000c7802 */ /* 0x000fce0000000f00 */
[----:B------:R-:W-:Y:S05]  /*0fe0*/  CALL.REL.NOINC `($__internal_55_$__cuda_sm20_div_u64) ;  /* 0x00000050009c7944 */ /* 0x000fea0003c00000 */
[----:B------:R-:W-:Y:S01]  /*0ff0*/  MOV R8, R10 ;  /* 0x0000000a00087202 */ /* 0x000fe20000000f00 */
[----:B------:R-:W-:-:S07]  /*1000*/  IMAD.MOV.U32 R9, RZ, RZ, R17 ;  /* 0x000000ffff097224 */ /* 0x000fce00078e0011 */
.L_x_8879:
[----:B------:R-:W-:Y:S05]  /*1010*/  BSYNC.RECONVERGENT B1 ;  /* 0x0000000000017941 */ /* 0x000fea0003800200 */
.L_x_8877:
        /* <DEDUP_REMOVED lines=27> */
[----:B------:R-:W-:Y:S01]  /*11d0*/  HFMA2 R13, -RZ, RZ, 0, 0 ;  /* 0x00000000ff0d7431 */ /* 0x000fe200000001ff */
[----:B------:R-:W-:Y:S06]  /*11e0*/  BRA `(.L_x_8883) ;  /* 0x00000000001c7947 */ /* 0x000fec0003800000 */
.L_x_8882:
[----:B------:R-:W-:Y:S01]  /*11f0*/  IMAD.MOV.U32 R8, RZ, RZ, R13 ;  /* 0x000000ffff087224 */ /* 0x000fe200078e000d */
[----:B------:R-:W-:Y:S01]  /*1200*/  MOV R10, R4 ;  /* 0x00000004000a7202 */ /* 0x000fe20000000f00 */
[----:B------:R-:W-:Y:S01]  /*1210*/  IMAD.MOV.U32 R9, RZ, RZ, R5 ;  /* 0x000000ffff097224 */ /* 0x000fe200078e0005 */
[----:B------:R-:W-:-:S07]  /*1220*/  MOV R12, 0x1240 ;  /* 0x00001240000c7802 */ /* 0x000fce0000000f00 */
[----:B------:R-:W-:Y:S05]  /*1230*/  CALL.REL.NOINC `($__internal_55_$__cuda_sm20_div_u64) ;  /* 0x0000005000087944 */ /* 0x000fea0003c00000 */
[----:B------:R-:W-:Y:S01]  /*1240*/  MOV R12, R10 ;  /* 0x0000000a000c7202 */ /* 0x000fe20000000f00 */
[----:B------:R-:W-:-:S07]  /*1250*/  IMAD.MOV.U32 R13, RZ, RZ, R17 ;  /* 0x000000ffff0d7224 */ /* 0x000fce00078e0011 */
.L_x_8883:
[----:B------:R-:W-:Y:S01]  /*1260*/  IMAD.WIDE.U32 R8, R12, R7, RZ ;  /* 0x000000070c087225 */ /* 0x000fe200078e00ff */
[----:B------:R-:W-:-:S03]  /*1270*/  IADD3 R10, PT, PT, R11, 0x1, RZ ;  /* 0x000000010b0a7810 */ /* 0x000fc60007ffe0ff */
[----:B------:R-:W-:Y:S01]  /*1280*/  IMAD R17, R13, R7, RZ ;  /* 0x000000070d117224 */ /* 0x000fe200078e02ff */
[----:B------:R-:W-:Y:S01]  /*1290*/  LOP3.LUT R10, R10, 0x3, RZ, 0xc0, !PT ;  /* 0x000000030a0a7812 */ /* 0x000fe200078ec0ff */
[----:B------:R-:W-:-:S03]  /*12a0*/  IMAD.SHL.U32 R13, R8, 0x10, RZ ;  /* 0x00000010080d7824 */ /* 0x000fc600078e00ff */
[----:B------:R-:W-:Y:S02]  /*12b0*/  IADD3 R17, PT, PT, R9, R17, RZ ;  /* 0x0000001109117210 */ /* 0x000fe40007ffe0ff */
[----:B------:R-:W-:Y:S02]  /*12c0*/  LEA R9, P0, R6, R13, 0x1 ;  /* 0x0000000d06097211 */ /* 0x000fe400078008ff */
[----:B------:R-:W-:Y:S02]  /*12d0*/  SHF.L.U64.HI R13, R8, 0x4, R17 ;  /* 0x00000004080d7819 */ /* 0x000fe40000010211 */
[----:B------:R-:W-:Y:S02]  /*12e0*/  IADD3 R10, P2, PT, RZ, -R10, RZ ;  /* 0x8000000aff0a7210 */ /* 0x000fe40007f5e0ff */
[----:B------:R-:W-:Y:S02]  /*12f0*/  IADD3 R8, P1, PT, R9, UR8, RZ ;  /* 0x0000000809087c10 */ /* 0x000fe4000ff3e0ff */
[----:B------:R-:W-:Y:S01]  /*1300*/  LEA.HI.X R6, R6, R13, RZ, 0x1, P0 ;  /* 0x0000000d06067211 */ /* 0x000fe200000f0cff */
[----:B------:R-:W-:-:S03]  /*1310*/  IMAD.X R12, RZ, RZ, -0x1, P2 ;  /* 0xffffffffff0c7424 */ /* 0x000fc600010e06ff */
[----:B------:R-:W-:-:S07]  /*1320*/  IADD3.X R9, PT, PT, R6, UR9, RZ, P1, !PT ;  /* 0x0000000906097c10 */ /* 0x000fce0008ffe4ff */
.L_x_8884:
        /* <DEDUP_REMOVED lines=9> */
[----:B--2---:R-:W-:-:S05]  /*13c0*/  HADD2.F32 R6, -RZ, R6.H0_H0 ;  /* 0x20000006ff067230 */ /* 0x004fca0000004100 */
[----:B------:R-:W-:-:S05]  /*13d0*/  FADD.FTZ R3, R6, R3 ;  /* 0x0000000306037221 */ /* 0x000fca0000010000 */
[----:B------:R-:W-:Y:S05]  /*13e0*/  @P0 BRA `(.L_x_8884) ;  /* 0xfffffffc00d00947 */ /* 0x000fea000383ffff */
.L_x_8881:
[----:B------:R-:W-:Y:S05]  /*13f0*/  BSYNC.RECONVERGENT B1 ;  /* 0x0000000000017941 */ /* 0x000fea0003800200 */
.L_x_8880:
[----:B------:R-:W-:-:S04]  /*1400*/  ISETP.GE.U32.AND P0, PT, R11, 0x3, PT ;  /* 0x000000030b00780c */ /* 0x000fc80003f06070 */
[----:B------:R-:W-:-:S13]  /*1410*/  ISETP.GE.U32.AND.EX P0, PT, R15, RZ, PT, P0 ;  /* 0x000000ff0f00720c */ /* 0x000fda0003f06100 */
[----:B------:R-:W-:Y:S05]  /*1420*/  @!P0 BRA `(.L_x_8868) ;  /* 0x00000000006c8947 */ /* 0x000fea0003800000 */
[----:B------:R-:W-:Y:S02]  /*1430*/  SHF.L.U32 R17, R7, 0x1, RZ ;  /* 0x0000000107117819 */ /* 0x000fe400000006ff */
[----:B------:R-:W-:-:S07]  /*1440*/  SHF.R.U32.HI R21, RZ, 0x1f, R7 ;  /* 0x0000001fff157819 */ /* 0x000fce0000011607 */
.L_x_8885:
[----:B------:R-:W-:-:S04]  /*1450*/  LEA R8, P0, R14, UR8, 0x1 ;  /* 0x000000080e087c11 */ /* 0x000fc8000f8008ff */
[----:B------:R-:W-:Y:S02]  /*1460*/  LEA.HI.X R9, R14, UR9, R16, 0x1, P0 ;  /* 0x000000090e097c11 */ /* 0x000fe400080f0c10 */
[----:B------:R-:W-:-:S03]  /*1470*/  IADD3 R10, P0, PT, R17, R8, RZ ;  /* 0x00000008110a7210 */ /* 0x000fc60007f1e0ff */
[----:B------:R-:W2:Y:S02]  /*1480*/  LDG.E.U16 R8, desc[UR18][R8.64] ;  /* 0x0000001208087981 */ /* 0x000ea4000c1e1500 */
[----:B------:R-:W-:Y:S01]  /*1490*/  IMAD.X R11, R21, 0x1, R9, P0 ;  /* 0x00000001150b7824 */ /* 0x000fe200000e0609 */
[----:B------:R-:W-:-:S04]  /*14a0*/  IADD3 R12, P0, PT, R17, R10, RZ ;  /* 0x0000000a110c7210 */ /* 0x000fc80007f1e0ff */
[----:B------:R-:W-:Y:S01]  /*14b0*/  IADD3.X R13, PT, PT, R21, R11, RZ, P0, !PT ;  /* 0x0000000b150d7210 */ /* 0x000fe200007fe4ff */
[----:B------:R-:W3:Y:S01]  /*14c0*/  LDG.E.U16 R10, desc[UR18][R10.64] ;  /* 0x000000120a0a7981 */ /* 0x000ee2000c1e1500 */
[----:B------:R-:W-:-:S03]  /*14d0*/  IADD3 R18, P0, PT, R17, R12, RZ ;  /* 0x0000000c11127210 */ /* 0x000fc60007f1e0ff */
[----:B------:R-:W4:Y:S02]  /*14e0*/  LDG.E.U16 R12, desc[UR18][R12.64] ;  /* 0x000000120c0c7981 */ /* 0x000f24000c1e1500 */
[----:B------:R-:W-:-:S05]  /*14f0*/  IMAD.X R19, R21, 0x1, R13, P0 ;  /* 0x0000000115137824 */ /* 0x000fca00000e060d */
[----:B------:R-:W5:Y:S01]  /*1500*/  LDG.E.U16 R18, desc[UR18][R18.64] ;  /* 0x0000001212127981 */ /* 0x000f62000c1e1500 */
[----:B------:R-:W-:-:S04]  /*1510*/  LEA R14, P0, R7, R14, 0x2 ;  /* 0x0000000e070e7211 */ /* 0x000fc800078010ff */
[----:B------:R-:W-:Y:S02]  /*1520*/  LEA.HI.X R16, R7, R16, RZ, 0x2, P0 ;  /* 0x0000001007107211 */ /* 0x000fe400000f14ff */
[----:B------:R-:W-:-:S04]  /*1530*/  ISETP.GE.U32.AND P0, PT, R14, R4, PT ;  /* 0x000000040e00720c */ /* 0x000fc80003f06070 */
[----:B------:R-:W-:Y:S01]  /*1540*/  ISETP.GE.AND.EX P0, PT, R16, R5, PT, P0 ;  /* 0x000000051000720c */ /* 0x000fe20003f06300 */
[----:B--2---:R-:W-:-:S05]  /*1550*/  HADD2.F32 R6, -RZ, R8.H0_H0 ;  /* 0x20000008ff067230 */ /* 0x004fca0000004100 */
[----:B------:R-:W-:Y:S01]  /*1560*/  FADD.FTZ R6, R6, R3 ;  /* 0x0000000306067221 */ /* 0x000fe20000010000 */
[----:B---3--:R-:W-:Y:S02]  /*1570*/  HADD2.F32 R15, -RZ, R10.H0_H0 ;  /* 0x2000000aff0f7230 */ /* 0x008fe40000004100 */
[----:B----4-:R-:W-:-:S03]  /*1580*/  HADD2.F32 R3, -RZ, R12.H0_H0 ;  /* 0x2000000cff037230 */ /* 0x010fc60000004100 */
[----:B------:R-:W-:-:S04]  /*1590*/  FADD.FTZ R6, R6, R15 ;  /* 0x0000000f06067221 */ /* 0x000fc80000010000 */
[----:B------:R-:W-:Y:S01]  /*15a0*/  FADD.FTZ R3, R6, R3 ;  /* 0x0000000306037221 */ /* 0x000fe20000010000 */
[----:B-----5:R-:W-:-:S05]  /*15b0*/  HADD2.F32 R8, -RZ, R18.H0_H0 ;  /* 0x20000012ff087230 */ /* 0x020fca0000004100 */
[----:B------:R-:W-:Y:S01]  /*15c0*/  FADD.FTZ R3, R3, R8 ;  /* 0x0000000803037221 */ /* 0x000fe20000010000 */
[----:B------:R-:W-:Y:S06]  /*15d0*/  @!P0 BRA `(.L_x_8885) ;  /* 0xfffffffc009c8947 */ /* 0x000fec000383ffff */
.L_x_8868:
[----:B------:R-:W-:Y:S05]  /*15e0*/  BSYNC.RECONVERGENT B0 ;  /* 0x0000000000007941 */ /* 0x000fea0003800200 */
.L_x_8862:
        /* <DEDUP_REMOVED lines=42> */
[----:B0-----:R-:W-:-:S03]  /*1890*/  MOV R3, 0xffffffff ;  /* 0xffffffff00037802 */ /* 0x001fc60000000f00 */
[----:B------:R-:W-:Y:S01]  /*18a0*/  FADD.FTZ R15, R15, R14 ;  /* 0x0000000e0f0f7221 */ /* 0x000fe20000010000 */
[----:B------:R-:W-:-:S03]  /*18b0*/  SHF.L.U32 R3, R3, UR10, RZ ;  /* 0x0000000a03037c19 */ /* 0x000fc600080006ff */
[----:B-1----:R-:W-:Y:S01]  /*18c0*/  FADD.FTZ R20, R15, R20 ;  /* 0x000000140f147221 */ /* 0x002fe20000010000 */
        /* <DEDUP_REMOVED lines=14> */
.L_x_8886:
[----:B------:R-:W-:Y:S01]  /*19b0*/  ISETP.NE.AND P0, PT, R4, RZ, PT ;  /* 0x000000ff0400720c */ /* 0x000fe20003f05270 */
[----:B------:R-:W-:Y:S05]  /*19c0*/  WARPSYNC.ALL ;  /* 0x0000000000007948 */ /* 0x000fea0003800000 */
[----:B------:R-:W-:Y:S06]  /*19d0*/  BAR.SYNC.DEFER_BLOCKING 0x0 ;  /* 0x0000000000007b1d */ /* 0x000fec0000010000 */
[----:B------:R-:W-:Y:S04]  /*19e0*/  BSSY.RECONVERGENT B0, `(.L_x_8887) ;  /* 0x0000051000007945 */ /* 0x000fe80003800200 */
[----:B------:R-:W-:Y:S05]  /*19f0*/  @P0 BRA `(.L_x_8888) ;  /* 0x00000004003c0947 */ /* 0x000fea0003800000 */
[----:B0-----:R-:W-:Y:S02]  /*1a00*/  IMAD.U32 R3, RZ, RZ, UR22 ;  /* 0x00000016ff037e24 */ /* 0x001fe4000f8e00ff */
[----:B------:R-:W-:-:S03]  /*1a10*/  HFMA2 R23, -RZ, RZ, 0, 0 ;  /* 0x00000000ff177431 */ /* 0x000fc600000001ff */
        /* <DEDUP_REMOVED lines=10> */
[----:B------:R-:W-:Y:S01]  /*1ac0*/  MOV R23, RZ ;  /* 0x000000ff00177202 */ /* 0x000fe20000000f00 */
[----:B------:R-:W-:Y:S02]  /*1ad0*/  ULOP3.LUT UR5, UR10, 0x30, URZ, 0xc0, !UPT ;  /* 0x000000300a057892 */ /* 0x000fe4000f8ec0ff */
[----:B------:R-:W-:Y:S02]  /*1ae0*/  UIADD3 UR15, UPT, UPT, UR8, 0x20, URZ ;  /* 0x00000020080f7890 */ /* 0x000fe4000fffe0ff */
[----:B------:R-:W-:-:S12]  /*1af0*/  UIADD3 UR9, UPT, UPT, -UR9, URZ, URZ ;  /* 0x000000ff09097290 */ /* 0x000fd8000fffe1ff */
.L_x_8891:
        /* <DEDUP_REMOVED lines=24> */
.L_x_8890:
        /* <DEDUP_REMOVED lines=17> */
.L_x_8892:
        /* <DEDUP_REMOVED lines=12> */
.L_x_8893:
[----:B------:R-:W-:Y:S05]  /*1e50*/  BRA.U !UP1, `(.L_x_8889) ;  /* 0x0000000109207547 */ /* 0x000fea000b800000 */
[----:B------:R-:W-:Y:S02]  /*1e60*/  ULEA UR5, UR5, UR8, 0x2 ;  /* 0x0000000805057291 */ /* 0x000fe4000f8e10ff */
[----:B------:R-:W-:-:S12]  /*1e70*/  UIADD3 UR9, UPT, UPT, -UR9, URZ, URZ ;  /* 0x000000ff09097290 */ /* 0x000fd8000fffe1ff */
.L_x_8894:
[----:B------:R-:W0:Y:S01]  /*1e80*/  LDS R6, [UR5] ;  /* 0x00000005ff067984 */ /* 0x000e220008000800 */
[----:B------:R-:W-:Y:S02]  /*1e90*/  UIADD3 UR9, UPT, UPT, UR9, 0x1, URZ ;  /* 0x0000000109097890 */ /* 0x000fe4000fffe0ff */
[----:B------:R-:W-:Y:S02]  /*1ea0*/  UIADD3 UR5, UPT, UPT, UR5, 0x4, URZ ;  /* 0x0000000405057890 */ /* 0x000fe4000fffe0ff */
[----:B------:R-:W-:Y:S01]  /*1eb0*/  UISETP.NE.AND UP0, UPT, UR9, URZ, UPT ;  /* 0x000000ff0900728c */ /* 0x000fe2000bf05270 */
[----:B0-----:R-:W-:-:S08]  /*1ec0*/  FADD.FTZ R23, R6, R23 ;  /* 0x0000001706177221 */ /* 0x001fd00000010000 */
[----:B------:R-:W-:Y:S05]  /*1ed0*/  BRA.U UP0, `(.L_x_8894) ;  /* 0xfffffffd00e87547 */ /* 0x000fea000b83ffff */
.L_x_8889:
[----:B------:R2:W-:Y:S02]  /*1ee0*/  STS [UR8], R23 ;  /* 0x00000017ff007988 */ /* 0x0005e40008000808 */
.L_x_8888:
[----:B------:R-:W-:Y:S05]  /*1ef0*/  BSYNC.RECONVERGENT B0 ;  /* 0x0000000000007941 */ /* 0x000fea0003800200 */
.L_x_8887:
        /* <DEDUP_REMOVED lines=19> */
[----:B------:R-:W-:Y:S01]  /*2030*/  MOV R3, R5 ;  /* 0x0000000500037202 */ /* 0x000fe20000000f00 */
[----:B------:R-:W-:Y:S01]  /*2040*/  IMAD.U32 R2, RZ, RZ, UR15 ;  /* 0x0000000fff027e24 */ /* 0x000fe2000f8e00ff */
[----:B------:R-:W-:Y:S01]  /*2050*/  MOV R5, UR16 ;  /* 0x0000001000057c02 */ /* 0x000fe20008000f00 */
        /* <DEDUP_REMOVED lines=9> */
[----:B------:R-:W-:-:S07]  /*20f0*/  IADD3 R15, PT, PT, RZ, -R8, RZ ;  /* 0x80000008ff0f7210 */ /* 0x000fce0007ffe0ff */
[----:B-1----:R-:W1:Y:S02]  /*2100*/  MUFU.RCP R9, R9 ;  /* 0x0000000900097308 */ /* 0x002e640000001000 */
[----:B-1----:R-:W-:-:S06]  /*2110*/  VIADD R6, R9, 0xffffffe ;  /* 0x0ffffffe09067836 */ /* 0x002fcc0000000000 */
[----:B------:R1:W3:Y:S02]  /*2120*/  F2I.FTZ.U32.TRUNC.NTZ R7, R6 ;  /* 0x0000000600077305 */ /* 0x0002e4000021f000 */
[----:B-1----:R-:W-:Y:S02]  /*2130*/  IMAD.MOV.U32 R6, RZ, RZ, RZ ;  /* 0x000000ffff067224 */ /* 0x002fe400078e00ff */
        /* <DEDUP_REMOVED lines=12> */
[----:B------:R-:W-:Y:S01]  /*2200*/  MOV R10, UR12 ;  /* 0x0000000c000a7c02 */ /* 0x000fe20008000f00 */
[----:B------:R-:W-:-:S04]  /*2210*/  IMAD.U32 R11, RZ, RZ, UR13 ;  /* 0x0000000dff0b7e24 */ /* 0x000fc8000f8e00ff */
[----:B------:R-:W-:-:S06]  /*2220*/  @P0 IMAD.WIDE.U32 R10, R4, 0x2, R10 ;  /* 0x00000002040a0825 */ /* 0x000fcc00078e000a */
[----:B------:R-:W4:Y:S01]  /*2230*/  @P0 LDG.E.U16 R10, desc[UR18][R10.64] ;  /* 0x000000120a0a0981 */ /* 0x000f22000c1e1500 */
[----:B------:R-:W-:Y:S01]  /*2240*/  MOV R9, UR22 ;  /* 0x0000001600097c02 */ /* 0x000fe20008000f00 */
[----:B------:R-:W-:Y:S02]  /*2250*/  UIADD3 UR4, UPT, UPT, UR4, UR14, URZ ;  /* 0x0000000e04047290 */ /* 0x000fe4000fffe0ff */
[----:B------:R-:W-:Y:S02]  /*2260*/  UIMAD.WIDE.U32 UR12, UR22, 0x2, UR12 ;  /* 0x00000002160c78a5 */ /* 0x000fe4000f8e000c */
[----:B------:R-:W-:-:S04]  /*2270*/  UISETP.LT.U32.AND UP0, UPT, UR4, UR22, UPT ;  /* 0x000000160400728c */ /* 0x000fc8000bf01070 */
[----:B------:R-:W-:-:S04]  /*2280*/  USEL UR4, UR4, UR22, !UP0 ;  /* 0x0000001604047287 */ /* 0x000fc8000c000000 */
[----:B------:R-:W-:Y:S01]  /*2290*/  UIADD3 UR4, UPT, UPT, UR4, -UR22, URZ ;  /* 0x8000001604047290 */ /* 0x000fe2000fffe0ff */
[----:B---3--:R-:W-:-:S05]  /*22a0*/  @P0 HADD2.F32 R2, -RZ, R12.H0_H0 ;  /* 0x2000000cff020230 */ /* 0x008fca0000004100 */
[----:B------:R-:W-:Y:S01]  /*22b0*/  @P0 FMUL.FTZ R5, R2, 1.4426950216293334961 ;  /* 0x3fb8aa3b02050820 */ /* 0x000fe20000410000 */
[----:B------:R-:W-:-:S04]  /*22c0*/  IADD3 R2, P1, PT, R0, -UR5, RZ ;  /* 0x8000000500027c10 */ /* 0x000fc8000ff3e0ff */
[----:B------:R-:W-:Y:S01]  /*22d0*/  IADD3.X R3, PT, PT, R3, ~UR6, RZ, P1, !PT ;  /* 0x8000000603037c10 */ /* 0x000fe20008ffe4ff */
[----:B------:R-:W0:Y:S01]  /*22e0*/  @P0 MUFU.EX2 R5, R5 ;  /* 0x0000000500050308 */ /* 0x000e220000000800 */
[----:B----4-:R-:W-:Y:S02]  /*22f0*/  @P0 HADD2.F32 R14, -RZ, R10.H0_H0 ;  /* 0x2000000aff0e0230 */ /* 0x010fe40000004100 */
[----:B------:R-:W-:-:S04]  /*2300*/  @P0 IMAD.WIDE.U32 R12, R4, 0x2, R2 ;  /* 0x00000002040c0825 */ /* 0x000fc800078e0002 */
[----:B------:R-:W-:-:S03]  /*2310*/  IMAD.WIDE.U32 R2, R9, 0x2, R2 ;  /* 0x0000000209027825 */ /* 0x000fc600078e0002 */
[----:B------:R-:W-:Y:S01]  /*2320*/  MOV R0, R2 ;  /* 0x0000000200007202 */ /* 0x000fe20000000f00 */
[----:B0-----:R-:W-:Y:S01]  /*2330*/  @P0 FFMA.FTZ R14, R5, -UR17, R14 ;  /* 0x80000011050e0c23 */ /* 0x001fe2000801000e */
[----:B------:R-:W-:-:S04]  /*2340*/  IMAD.U32 R5, RZ, RZ, UR22 ;  /* 0x00000016ff057e24 */ /* 0x000fc8000f8e00ff */
[----:B------:R-:W-:Y:S01]  /*2350*/  @P0 F2FP.F16.F32.PACK_AB R14, RZ, R14 ;  /* 0x0000000eff0e023e */ /* 0x000fe200000000ff */
[----:B------:R-:W-:-:S04]  /*2360*/  IMAD.WIDE.U32 R6, R5, 0x2, R6 ;  /* 0x0000000205067825 */ /* 0x000fc800078e0006 */
[----:B------:R0:W-:Y:S01]  /*2370*/  @P0 STG.E.U16 desc[UR18][R12.64], R14 ;  /* 0x0000000e0c000986 */ /* 0x0001e2000c101512 */
[----:B------:R-:W-:Y:S01]  /*2380*/  IMAD.MOV.U32 R2, RZ, RZ, R6 ;  /* 0x000000ffff027224 */ /* 0x000fe200078e0006 */
[----:B------:R-:W-:-:S07]  /*2390*/  MOV R5, R7 ;  /* 0x0000000700057202 */ /* 0x000fce0000000f00 */
.L_x_8897:
[----:B------:R-:W-:Y:S01]  /*23a0*/  IMAD.HI.U32 R15, R15, UR4, RZ ;  /* 0x000000040f0f7c27 */ /* 0x000fe2000f8e00ff */
[----:B------:R-:W-:Y:S01]  /*23b0*/  ISETP.NE.U32.AND P1, PT, R8, RZ, PT ;  /* 0x000000ff0800720c */ /* 0x000fe20003f25070 */
[----:B------:R-:W-:Y:S01]  /*23c0*/  BSSY.RECONVERGENT B0, `(.L_x_8898) ;  /* 0x0000049000007945 */ /* 0x000fe20003800200 */
[----:B------:R-:W-:Y:S01]  /*23d0*/  SHF.L.U32 R6, R4, 0x3, RZ ;  /* 0x0000000304067819 */ /* 0x000fe200000006ff */
[----:B------:R-:W-:Y:S01]  /*23e0*/  IMAD.MOV R15, RZ, RZ, -R15 ;  /* 0x000000ffff0f7224 */ /* 0x000fe200078e0a0f */
[----:B0-----:R-:W-:Y:S01]  /*23f0*/  MOV R13, UR13 ;  /* 0x0000000d000d7c02 */ /* 0x001fe20008000f00 */
[----:B------:R-:W-:Y:S02]  /*2400*/  IMAD.MOV.U32 R14, RZ, RZ, R0 ;  /* 0x000000ffff0e7224 */ /* 0x000fe400078e0000 */
[----:B------:R-:W-:Y:S01]  /*2410*/  IMAD R17, R8, R15, UR4 ;  /* 0x0000000408117e24 */ /* 0x000fe2000f8e020f */
[----:B------:R-:W-:Y:S01]  /*2420*/  MOV R15, R3 ;  /* 0x00000003000f7202 */ /* 0x000fe20000000f00 */
[----:B------:R-:W-:-:S02]  /*2430*/  IMAD.U32 R12, RZ, RZ, UR12 ;  /* 0x0000000cff0c7e24 */ /* 0x000fc4000f8e00ff */
[----:B------:R-:W-:Y:S01]  /*2440*/  IMAD.MOV.U32 R3, RZ, RZ, R5 ;  /* 0x000000ffff037224 */ /* 0x000fe200078e0005 */
[----:B------:R-:W-:-:S13]  /*2450*/  ISETP.GE.U32.AND P0, PT, R17, R8, PT ;  /* 0x000000081100720c */ /* 0x000fda0003f06070 */
[----:B------:R-:W-:-:S04]  /*2460*/  @P0 IADD3 R17, PT, PT, -R8, R17, RZ ;  /* 0x0000001108110210 */ /* 0x000fc80007ffe1ff */
[----:B------:R-:W-:-:S13]  /*2470*/  ISETP.GE.U32.AND P0, PT, R17, R8, PT ;  /* 0x000000081100720c */ /* 0x000fda0003f06070 */
[----:B------:R-:W-:Y:S01]  /*2480*/  @P0 IMAD.IADD R17, R17, 0x1, -R8 ;  /* 0x0000000111110824 */ /* 0x000fe200078e0a08 */
[----:B------:R-:W-:-:S04]  /*2490*/  @!P1 LOP3.LUT R17, RZ, R8, RZ, 0x33, !PT ;  /* 0x00000008ff119212 */ /* 0x000fc800078e33ff */
[----:B------:R-:W-:-:S04]  /*24a0*/  IADD3 R17, PT, PT, -R17, UR4, RZ ;  /* 0x0000000411117c10 */ /* 0x000fc8000fffe1ff */
[-C--:B------:R-:W-:Y:S02]  /*24b0*/  ISETP.GE.AND P0, PT, R6, R17.reuse, PT ;  /* 0x000000110600720c */ /* 0x080fe40003f06270 */
[----:B------:R-:W-:-:S11]  /*24c0*/  IADD3 R0, PT, PT, R4, R17, RZ ;  /* 0x0000001104007210 */ /* 0x000fd60007ffe0ff */
[----:B------:R-:W-:Y:S05]  /*24d0*/  @P0 BRA `(.L_x_8899) ;  /* 0x0000000000dc0947 */ /* 0x000fea0003800000 */
[----:B------:R-:W-:-:S07]  /*24e0*/  IMAD.MOV.U32 R19, RZ, RZ, R4 ;  /* 0x000000ffff137224 */ /* 0x000fce00078e0004 */
.L_x_8900:
[----:B------:R-:W-:-:S06]  /*24f0*/  IMAD.WIDE R10, R19, 0x10, R2 ;  /* 0x00000010130a7825 */ /* 0x000fcc00078e0202 */
[----:B0-----:R-:W3:Y:S01]  /*2500*/  LDG.E.128 R8, desc[UR18][R10.64] ;  /* 0x000000120a087981 */ /* 0x001ee2000c1e1d00 */
[----:B------:R-:W-:-:S06]  /*2510*/  IMAD.WIDE R4, R19, 0x10, R12 ;  /* 0x0000001013047825 */ /* 0x000fcc00078e020c */
[----:B------:R-:W4:Y:S01]  /*2520*/  LDG.E.128 R4, desc[UR18][R4.64] ;  /* 0x0000001204047981 */ /* 0x000f22000c1e1d00 */
[----:B---3--:R-:W-:Y:S02]  /*2530*/  HADD2.F32 R16, -RZ, R8.H0_H0 ;  /* 0x20000008ff107230 */ /* 0x008fe40000004100 */
[----:B------:R-:W-:Y:S02]  /*2540*/  HADD2.F32 R21, -RZ, R10.H0_H0 ;  /* 0x2000000aff157230 */ /* 0x000fe40000004100 */
[----:B------:R-:W-:Y:S02]  /*2550*/  HADD2.F32 R18, -RZ, R8.H1_H1 ;  /* 0x30000008ff127230 */ /* 0x000fe40000004100 */
[----:B------:R-:W-:Y:S01]  /*2560*/  FMUL.FTZ R8, R16, 1.4426950216293334961 ;  /* 0x3fb8aa3b10087820 */ /* 0x000fe20000410000 */
[----:B------:R-:W-:Y:S02]  /*2570*/  HADD2.F32 R16, -RZ, R9.H0_H0 ;  /* 0x20000009ff107230 */ /* 0x000fe40000004100 */
[----:B------:R-:W-:Y:S01]  /*2580*/  FMUL.FTZ R22, R21, 1.4426950216293334961 ;  /* 0x3fb8aa3b15167820 */ /* 0x000fe20000410000 */
[----:B--2---:R-:W-:-:S02]  /*2590*/  HADD2.F32 R23, -RZ, R10.H1_H1 ;  /* 0x3000000aff177230 */ /* 0x004fc40000004100 */
[----:B------:R-:W-:Y:S01]  /*25a0*/  FMUL.FTZ R18, R18, 1.4426950216293334961 ;  /* 0x3fb8aa3b12127820 */ /* 0x000fe20000410000 */
[--C-:B------:R-:W-:Y:S02]  /*25b0*/  HADD2.F32 R25, -RZ, R11.reuse.H0_H0 ;  /* 0x2000000bff197230 */ /* 0x100fe40000004100 */
[----:B------:R-:W-:Y:S01]  /*25c0*/  FMUL.FTZ R16, R16, 1.4426950216293334961 ;  /* 0x3fb8aa3b10107820 */ /* 0x000fe20000410000 */
[----:B------:R-:W-:Y:S02]  /*25d0*/  HADD2.F32 R21, -RZ, R11.H1_H1 ;  /* 0x3000000bff157230 */ /* 0x000fe40000004100 */
[----:B------:R-:W-:Y:S01]  /*25e0*/  FMUL.FTZ R24, R23, 1.4426950216293334961 ;  /* 0x3fb8aa3b17187820 */ /* 0x000fe20000410000 */
[----:B------:R-:W-:Y:S02]  /*25f0*/  HADD2.F32 R20, -RZ, R9.H1_H1 ;  /* 0x30000009ff147230 */ /* 0x000fe40000004100 */
[----:B------:R-:W-:Y:S01]  /*2600*/  FMUL.FTZ R26, R25, 1.4426950216293334961 ;  /* 0x3fb8aa3b191a7820 */ /* 0x000fe20000410000 */
[----:B------:R-:W0:Y:S01]  /*2610*/  MUFU.EX2 R8, R8 ;  /* 0x0000000800087308 */ /* 0x000e220000000800 */
[----:B------:R-:W-:Y:S01]  /*2620*/  FMUL.FTZ R28, R21, 1.4426950216293334961 ;  /* 0x3fb8aa3b151c7820 */ /* 0x000fe20000410000 */
[----:B----4-:R-:W-:-:S02]  /*2630*/  HADD2.F32 R21, -RZ, R4.H0_H0 ;  /* 0x20000004ff157230 */ /* 0x010fc40000004100 */
[----:B------:R-:W-:Y:S01]  /*2640*/  FMUL.FTZ R20, R20, 1.4426950216293334961 ;  /* 0x3fb8aa3b14147820 */ /* 0x000fe20000410000 */
[----:B------:R1:W2:Y:S01]  /*2650*/  MUFU.EX2 R9, R18 ;  /* 0x0000001200097308 */ /* 0x0002a20000000800 */
[--C-:B------:R-:W-:Y:S02]  /*2660*/  HADD2.F32 R23, -RZ, R5.reuse.H0_H0 ;  /* 0x20000005ff177230 */ /* 0x100fe40000004100 */
[----:B------:R-:W-:Y:S01]  /*2670*/  HADD2.F32 R25, -RZ, R5.H1_H1 ;  /* 0x30000005ff197230 */ /* 0x000fe20000004100 */
[----:B------:R-:W3:Y:S01]  /*2680*/  MUFU.EX2 R16, R16 ;  /* 0x0000001000107308 */ /* 0x000ee20000000800 */
[----:B------:R-:W-:Y:S02]  /*2690*/  HADD2.F32 R27, -RZ, R6.H1_H1 ;  /* 0x30000006ff1b7230 */ /* 0x000fe40000004100 */
[----:B------:R-:W-:Y:S01]  /*26a0*/  HADD2.F32 R29, -RZ, R7.H0_H0 ;  /* 0x20000007ff1d7230 */ /* 0x000fe20000004100 */
[----:B------:R4:W5:Y:S01]  /*26b0*/  MUFU.EX2 R10, R20 ;  /* 0x00000014000a7308 */ /* 0x0009620000000800 */
[----:B-1----:R-:W-:-:S02]  /*26c0*/  HADD2.F32 R18, -RZ, R4.H1_H1 ;  /* 0x30000004ff127230 */ /* 0x002fc40000004100 */
[----:B0-----:R-:W-:Y:S01]  /*26d0*/  FFMA.FTZ R4, R8, -UR17, R21 ;  /* 0x8000001108047c23 */ /* 0x001fe20008010015 */
[----:B------:R-:W-:Y:S01]  /*26e0*/  HADD2.F32 R31, -RZ, R7.H1_H1 ;  /* 0x30000007ff1f7230 */ /* 0x000fe20000004100 */
[----:B------:R-:W0:Y:S01]  /*26f0*/  MUFU.EX2 R11, R22 ;  /* 0x00000016000b7308 */ /* 0x000e220000000800 */
[----:B--2---:R-:W-:-:S03]  /*2700*/  FFMA.FTZ R9, R9, -UR17, R18 ;  /* 0x8000001109097c23 */ /* 0x004fc60008010012 */
[----:B------:R-:W1:Y:S01]  /*2710*/  MUFU.EX2 R24, R24 ;  /* 0x0000001800187308 */ /* 0x000e620000000800 */
[----:B----4-:R-:W-:Y:S02]  /*2720*/  HADD2.F32 R20, -RZ, R6.H0_H0 ;  /* 0x20000006ff147230 */ /* 0x010fe40000004100 */
[----:B---3--:R-:W-:Y:S01]  /*2730*/  FFMA.FTZ R5, R16, -UR17, R23 ;  /* 0x8000001110057c23 */ /* 0x008fe20008010017 */
[----:B------:R-:W-:Y:S01]  /*2740*/  F2FP.F16.F32.PACK_AB R4, R9, R4 ;  /* 0x000000040904723e */ /* 0x000fe200000000ff */
[----:B------:R-:W2:Y:S01]  /*2750*/  MUFU.EX2 R26, R26 ;  /* 0x0000001a001a7308 */ /* 0x000ea20000000800 */
[----:B------:R-:W-:-:S04]  /*2760*/  IMAD.WIDE R8, R19, 0x10, R14 ;  /* 0x0000001013087825 */ /* 0x000fc800078e020e */
[----:B-----5:R-:W-:Y:S01]  /*2770*/  FFMA.FTZ R10, R10, -UR17, R25 ;  /* 0x800000110a0a7c23 */ /* 0x020fe20008010019 */
[----:B------:R-:W-:Y:S01]  /*2780*/  IADD3 R19, PT, PT, R19, UR22, RZ ;  /* 0x0000001613137c10 */ /* 0x000fe2000fffe0ff */
[----:B------:R-:W3:Y:S01]  /*2790*/  MUFU.EX2 R28, R28 ;  /* 0x0000001c001c7308 */ /* 0x000ee20000000800 */
[----:B0-----:R-:W-:Y:S02]  /*27a0*/  FFMA.FTZ R6, R11, -UR17, R20 ;  /* 0x800000110b067c23 */ /* 0x001fe40008010014 */
[----:B------:R-:W-:Y:S01]  /*27b0*/  F2FP.F16.F32.PACK_AB R5, R10, R5 ;  /* 0x000000050a05723e */ /* 0x000fe200000000ff */
[----:B------:R-:W-:Y:S02]  /*27c0*/  IMAD.SHL.U32 R10, R19, 0x8, RZ ;  /* 0x00000008130a7824 */ /* 0x000fe400078e00ff */
[----:B-1----:R-:W-:-:S03]  /*27d0*/  FFMA.FTZ R27, R24, -UR17, R27 ;  /* 0x80000011181b7c23 */ /* 0x002fc6000801001b */
[----:B------:R-:W-:Y:S01]  /*27e0*/  ISETP.GE.AND P0, PT, R10, R17, PT ;  /* 0x000000110a00720c */ /* 0x000fe20003f06270 */
[----:B--2---:R-:W-:Y:S01]  /*27f0*/  FFMA.FTZ R7, R26, -UR17, R29 ;  /* 0x800000111a077c23 */ /* 0x004fe2000801001d */
[----:B------:R-:W-:Y:S01]  /*2800*/  F2FP.F16.F32.PACK_AB R6, R27, R6 ;  /* 0x000000061b06723e */ /* 0x000fe200000000ff */
[----:B---3--:R-:W-:-:S05]  /*2810*/  FFMA.FTZ R28, R28, -UR17, R31 ;  /* 0x800000111c1c7c23 */ /* 0x008fca000801001f */
[----:B------:R-:W-:-:S05]  /*2820*/  F2FP.F16.F32.PACK_AB R7, R28, R7 ;  /* 0x000000071c07723e */ /* 0x000fca00000000ff */
[----:B------:R0:W-:Y:S01]  /*2830*/  STG.E.128 desc[UR18][R8.64], R4 ;  /* 0x0000000408007986 */ /* 0x0001e2000c101d12 */
[----:B------:R-:W-:Y:S05]  /*2840*/  @!P0 BRA `(.L_x_8900) ;  /* 0xfffffffc00288947 */ /* 0x000fea000383ffff */
.L_x_8899:
[----:B------:R-:W-:Y:S05]  /*2850*/  BSYNC.RECONVERGENT B0 ;  /* 0x0000000000007941 */ /* 0x000fea0003800200 */
.L_x_8898:
[----:B------:R-:W-:-:S13]  /*2860*/  ISETP.GE.AND P0, PT, R0, UR4, PT ;  /* 0x0000000400007c0c */ /* 0x000fda000bf06270 */
[----:B------:R-:W-:Y:S05]  /*2870*/  @P0 EXIT ;  /* 0x000000000000094d */ /* 0x000fea0003800000 */
.L_x_8901:
[----:B0-----:R-:W-:-:S06]  /*2880*/  IMAD.WIDE R6, R0, 0x2, R2 ;  /* 0x0000000200067825 */ /* 0x001fcc00078e0202 */
[----:B------:R-:W3:Y:S01]  /*2890*/  LDG.E.U16 R6, desc[UR18][R6.64] ;  /* 0x0000001206067981 */ /* 0x000ee2000c1e1500 */
[----:B------:R-:W-:-:S06]  /*28a0*/  IMAD.WIDE R4, R0, 0x2, R12 ;  /* 0x0000000200047825 */ /* 0x000fcc00078e020c */
[----:B------:R-:W4:Y:S01]  /*28b0*/  LDG.E.U16 R4, desc[UR18][R4.64] ;  /* 0x0000001204047981 */ /* 0x000f22000c1e1500 */
[----:B---3--:R-:W-:-:S05]  /*28c0*/  HADD2.F32 R8, -RZ, R6.H0_H0 ;  /* 0x20000006ff087230 */ /* 0x008fca0000004100 */
[----:B------:R-:W-:Y:S01]  /*28d0*/  FMUL.FTZ R10, R8, 1.4426950216293334961 ;  /* 0x3fb8aa3b080a7820 */ /* 0x000fe20000410000 */
[----:B----4-:R-:W-:-:S05]  /*28e0*/  HADD2.F32 R9, -RZ, R4.H0_H0 ;  /* 0x20000004ff097230 */ /* 0x010fca0000004100 */
[----:B------:R-:W0:Y:S02]  /*28f0*/  MUFU.EX2 R10, R10 ;  /* 0x0000000a000a7308 */ /* 0x000e240000000800 */
[----:B0-----:R-:W-:-:S05]  /*2900*/  FFMA.FTZ R9, R10, -UR17, R9 ;  /* 0x800000110a097c23 */ /* 0x001fca0008010009 */
[----:B------:R-:W-:Y:S01]  /*2910*/  F2FP.F16.F32.PACK_AB R5, RZ, R9 ;  /* 0x00000009ff05723e */ /* 0x000fe200000000ff */
[C---:B------:R-:W-:Y:S01]  /*2920*/  IMAD.WIDE R8, R0.reuse, 0x2, R14 ;  /* 0x0000000200087825 */ /* 0x040fe200078e020e */
[----:B------:R-:W-:-:S04]  /*2930*/  IADD3 R0, PT, PT, R0, UR22, RZ ;  /* 0x0000001600007c10 */ /* 0x000fc8000fffe0ff */
[----:B------:R1:W-:Y:S01]  /*2940*/  STG.E.U16 desc[UR18][R8.64], R5 ;  /* 0x0000000508007986 */ /* 0x0003e2000c101512 */
[----:B------:R-:W-:-:S13]  /*2950*/  ISETP.GE.AND P0, PT, R0, UR4, PT ;  /* 0x0000000400007c0c */ /* 0x000fda000bf06270 */
[----:B-1----:R-:W-:Y:S05]  /*2960*/  @!P0 BRA `(.L_x_8901) ;  /* 0xfffffffc00c48947 */ /* 0x002fea000383ffff */
[----:B------:R-:W-:Y:S05]  /*2970*/  EXIT ;  /* 0x000000000000794d */ /* 0x000fea0003800000 */
.L_x_8896:
        /* <DEDUP_REMOVED lines=11> */
[C---:B------:R-:W-:Y:S02]  /*2a30*/  @!P0 SHF.L.U32 R13, R4.reuse, 0x1, RZ ;  /* 0x00000001040d8819 */ /* 0x040fe400000006ff */
[----:B------:R-:W-:Y:S02]  /*2a40*/  @!P0 SHF.L.U64.HI R15, R4, 0x1, RZ ;  /* 0x00000001040f8819 */ /* 0x000fe400000102ff */
        /* <DEDUP_REMOVED lines=11> */
[----:B-1----:R-:W-:Y:S02]  /*2b00*/  IMAD.U32 R9, RZ, RZ, UR22 ;  /* 0x00000016ff097e24 */ /* 0x002fe4000f8e00ff */
[----:B---3--:R-:W-:-:S05]  /*2b10*/  @!P0 HADD2.F32 R2, -RZ, R10.H0_H0 ;  /* 0x2000000aff028230 */ /* 0x008fca0000004100 */
[----:B------:R-:W-:Y:S01]  /*2b20*/  @!P0 FMUL.FTZ R5, R2, 1.4426950216293334961 ;  /* 0x3fb8aa3b02058820 */ /* 0x000fe20000410000 */
[----:B------:R-:W-:-:S04]  /*2b30*/  IADD3 R2, P1, PT, R0, -UR7, RZ ;  /* 0x8000000700027c10 */ /* 0x000fc8000ff3e0ff */
[----:B------:R-:W-:Y:S01]  /*2b40*/  IADD3.X R3, PT, PT, R3, ~UR5, RZ, P1, !PT ;  /* 0x8000000503037c10 */ /* 0x000fe20008ffe4ff */
[----:B------:R-:W0:Y:S01]  /*2b50*/  @!P0 MUFU.EX2 R5, R5 ;  /* 0x0000000500058308 */ /* 0x000e220000000800 */
[----:B------:R-:W-:Y:S01]  /*2b60*/  @!P0 IADD3 R10, P1, PT, R13, R2, RZ ;  /* 0x000000020d0a8210 */ /* 0x000fe20007f3e0ff */
[----:B----4-:R-:W-:-:S03]  /*2b70*/  @!P0 HADD2.F32 R12, -RZ, R8.H0_H0 ;  /* 0x20000008ff0c8230 */ /* 0x010fc60000004100 */
[----:B------:R-:W-:Y:S01]  /*2b80*/  @!P0 IADD3.X R11, PT, PT, R15, R3, RZ, P1, !PT ;  /* 0x000000030f0b8210 */ /* 0x000fe20000ffe4ff */
[----:B------:R-:W-:-:S04]  /*2b90*/  IMAD.WIDE.U32 R2, R9, 0x2, R2 ;  /* 0x0000000209027825 */ /* 0x000fc800078e0002 */
[----:B------:R-:W-:Y:S02]  /*2ba0*/  IMAD.MOV.U32 R0, RZ, RZ, R2 ;  /* 0x000000ffff007224 */ /* 0x000fe400078e0002 */
[----:B0-----:R-:W-:Y:S01]  /*2bb0*/  @!P0 FFMA.FTZ R12, R5, -UR17, R12 ;  /* 0x80000011050c8c23 */ /* 0x001fe2000801000c */
[----:B------:R-:W-:-:S04]  /*2bc0*/  MOV R5, UR22 ;  /* 0x0000001600057c02 */ /* 0x000fc80008000f00 */
[----:B------:R-:W-:Y:S01]  /*2bd0*/  @!P0 F2FP.F16.F32.PACK_AB R12, RZ, R12 ;  /* 0x0000000cff0c823e */ /* 0x000fe200000000ff */
[----:B------:R-:W-:-:S04]  /*2be0*/  IMAD.WIDE.U32 R6, R5, 0x2, R6 ;  /* 0x0000000205067825 */ /* 0x000fc800078e0006 */
[----:B------:R1:W-:Y:S01]  /*2bf0*/  @!P0 STG.E.U16 desc[UR18][R10.64], R12 ;  /* 0x0000000c0a008986 */ /* 0x0003e2000c101512 */
[----:B------:R-:W-:Y:S01]  /*2c00*/  MOV R2, R6 ;  /* 0x0000000600027202 */ /* 0x000fe20000000f00 */
[----:B------:R-:W-:-:S07]  /*2c10*/  IMAD.MOV.U32 R5, RZ, RZ, R7 ;  /* 0x000000ffff057224 */ /* 0x000fce00078e0007 */
.L_x_8902:
[----:B0-----:R-:W-:Y:S01]  /*2c20*/  UISETP.NE.U32.AND UP0, UPT, UR9, URZ, UPT ;  /* 0x000000ff0900728c */ /* 0x001fe2000bf05070 */
[----:B------:R-:W-:-:S08]  /*2c30*/  SHF.L.U32 R6, R14, 0x3, RZ ;  /* 0x000000030e067819 */ /* 0x000fd000000006ff */
[----:B------:R-:W-:Y:S05]  /*2c40*/  BRA.U UP0, `(.L_x_8903) ;  /* 0x00000001004c7547 */ /* 0x000fea000b800000 */
[----:B-1----:R-:W0:Y:S01]  /*2c50*/  I2F.U32.RP R10, R6 ;  /* 0x00000006000a7306 */ /* 0x002e220000209000 */
[----:B------:R-:W-:Y:S01]  /*2c60*/  IADD3 R7, PT, PT, RZ, -R6, RZ ;  /* 0x80000006ff077210 */ /* 0x000fe20007ffe0ff */
[----:B------:R-:W-:Y:S01]  /*2c70*/  IMAD.MOV.U32 R17, RZ, RZ, RZ ;  /* 0x000000ffff117224 */ /* 0x000fe200078e00ff */
[----:B------:R-:W-:-:S05]  /*2c80*/  ISETP.NE.U32.AND P1, PT, R6, RZ, PT ;  /* 0x000000ff0600720c */ /* 0x000fca0003f25070 */
        /* <DEDUP_REMOVED lines=15> */
.L_x_8903:
[----:B------:R-:W-:Y:S01]  /*2d80*/  MOV R9, UR8 ;  /* 0x0000000800097c02 */ /* 0x000fe20008000f00 */
[----:B-1----:R-:W-:Y:S01]  /*2d90*/  IMAD.U32 R12, RZ, RZ, UR9 ;  /* 0x00000009ff0c7e24 */ /* 0x002fe2000f8e00ff */
[----:B------:R-:W-:Y:S02]  /*2da0*/  MOV R13, R6 ;  /* 0x00000006000d7202 */ /* 0x000fe40000000f00 */
[----:B------:R-:W-:-:S07]  /*2db0*/  MOV R8, 0x2dd0 ;  /* 0x00002dd000087802 */ /* 0x000fce0000000f00 */
[----:B--2---:R-:W-:Y:S05]  /*2dc0*/  CALL.REL.NOINC `($__internal_56_$__cuda_sm20_rem_u64) ;  /* 0x0000003800487944 */ /* 0x004fea0003c00000 */
[----:B------:R-:W-:Y:S01]  /*2dd0*/  IMAD.MOV.U32 R16, RZ, RZ, R14 ;  /* 0x000000ffff107224 */ /* 0x000fe200078e000e */
[----:B------:R-:W-:-:S07]  /*2de0*/  MOV R17, R15 ;  /* 0x0000000f00117202 */ /* 0x000fce0000000f00 */
.L_x_8904:
        /* <DEDUP_REMOVED lines=14> */
.L_x_8907:
[C---:B--2---:R-:W-:Y:S01]  /*2ed0*/  IMAD.SHL.U32 R23, R22.reuse, 0x10, RZ ;  /* 0x0000001016177824 */ /* 0x044fe200078e00ff */
[----:B------:R-:W-:-:S04]  /*2ee0*/  SHF.L.U64.HI R24, R22, 0x4, R21 ;  /* 0x0000000416187819 */ /* 0x000fc80000010215 */
[----:B0-----:R-:W-:-:S04]  /*2ef0*/  IADD3 R8, P1, PT, R2, R23, RZ ;  /* 0x0000001702087210 */ /* 0x001fc80007f3e0ff */
[----:B------:R-:W-:-:S06]  /*2f00*/  IADD3.X R9, PT, PT, R5, R24, RZ, P1, !PT ;  /* 0x0000001805097210 */ /* 0x000fcc0000ffe4ff */
[----:B------:R-:W2:Y:S01]  /*2f10*/  LDG.E.128 R8, desc[UR18][R8.64] ;  /* 0x0000001208087981 */ /* 0x000ea2000c1e1d00 */
[----:B------:R-:W-:-:S04]  /*2f20*/  IADD3 R12, P1, PT, R23, UR12, RZ ;  /* 0x0000000c170c7c10 */ /* 0x000fc8000ff3e0ff */
[----:B------:R-:W-:-:S06]  /*2f30*/  IADD3.X R13, PT, PT, R24, UR13, RZ, P1, !PT ;  /* 0x0000000d180d7c10 */ /* 0x000fcc0008ffe4ff */
[----:B------:R-:W3:Y:S01]  /*2f40*/  LDG.E.128 R12, desc[UR18][R12.64] ;  /* 0x000000120c0c7981 */ /* 0x000ee2000c1e1d00 */
[--C-:B--2---:R-:W-:Y:S02]  /*2f50*/  HADD2.F32 R25, -RZ, R8.reuse.H0_H0 ;  /* 0x20000008ff197230 */ /* 0x104fe40000004100 */
[--C-:B------:R-:W-:Y:S02]  /*2f60*/  HADD2.F32 R28, -RZ, R9.reuse.H1_H1 ;  /* 0x30000009ff1c7230 */ /* 0x100fe40000004100 */
[----:B------:R-:W-:Y:S02]  /*2f70*/  HADD2.F32 R27, -RZ, R9.H0_H0 ;  /* 0x20000009ff1b7230 */ /* 0x000fe40000004100 */
[----:B------:R-:W-:Y:S01]  /*2f80*/  FMUL.FTZ R25, R25, 1.4426950216293334961 ;  /* 0x3fb8aa3b19197820 */ /* 0x000fe20000410000 */
[----:B------:R-:W-:Y:S02]  /*2f90*/  HADD2.F32 R26, -RZ, R8.H1_H1 ;  /* 0x30000008ff1a7230 */ /* 0x000fe40000004100 */
[----:B------:R-:W-:Y:S01]  /*2fa0*/  FMUL.FTZ R29, R28, 1.4426950216293334961 ;  /* 0x3fb8aa3b1c1d7820 */ /* 0x000fe20000410000 */
[----:B------:R-:W-:-:S02]  /*2fb0*/  HADD2.F32 R28, -RZ, R10.H1_H1 ;  /* 0x3000000aff1c7230 */ /* 0x000fc40000004100 */
[----:B------:R-:W-:Y:S01]  /*2fc0*/  FMUL.FTZ R9, R27, 1.4426950216293334961 ;  /* 0x3fb8aa3b1b097820 */ /* 0x000fe20000410000 */
[----:B------:R-:W-:Y:S01]  /*2fd0*/  HADD2.F32 R27, -RZ, R10.H0_H0 ;  /* 0x2000000aff1b7230 */ /* 0x000fe20000004100 */
[----:B------:R-:W0:Y:S01]  /*2fe0*/  MUFU.EX2 R25, R25 ;  /* 0x0000001900197308 */ /* 0x000e220000000800 */
[--C-:B------:R-:W-:Y:S02]  /*2ff0*/  HADD2.F32 R30, -RZ, R11.reuse.H0_H0 ;  /* 0x2000000bff1e7230 */ /* 0x100fe40000004100 */
[----:B------:R-:W-:Y:S01]  /*3000*/  FMUL.FTZ R31, R28, 1.4426950216293334961 ;  /* 0x3fb8aa3b1c1f7820 */ /* 0x000fe20000410000 */
[----:B------:R-:W-:Y:S02]  /*3010*/  HADD2.F32 R32, -RZ, R11.H1_H1 ;  /* 0x3000000bff207230 */ /* 0x000fe40000004100 */
[----:B------:R-:W-:Y:S01]  /*3020*/  FMUL.FTZ R26, R26, 1.4426950216293334961 ;  /* 0x3fb8aa3b1a1a7820 */ /* 0x000fe20000410000 */
[----:B------:R-:W-:Y:S01]  /*3030*/  MUFU.EX2 R9, R9 ;  /* 0x0000000900097308 */ /* 0x000fe20000000800 */
[----:B------:R-:W-:Y:S01]  /*3040*/  FMUL.FTZ R27, R27, 1.4426950216293334961 ;  /* 0x3fb8aa3b1b1b7820 */ /* 0x000fe20000410000 */
[----:B---3--:R-:W-:-:S02]  /*3050*/  HADD2.F32 R28, -RZ, R12.H0_H0 ;  /* 0x2000000cff1c7230 */ /* 0x008fc40000004100 */
[----:B------:R-:W-:Y:S01]  /*3060*/  FMUL.FTZ R11, R30, 1.4426950216293334961 ;  /* 0x3fb8aa3b1e0b7820 */ /* 0x000fe20000410000 */
[----:B------:R-:W-:Y:S01]  /*3070*/  FMUL.FTZ R32, R32, 1.4426950216293334961 ;  /* 0x3fb8aa3b20207820 */ /* 0x000fe20000410000 */
[----:B------:R-:W1:Y:S01]  /*3080*/  MUFU.EX2 R8, R26 ;  /* 0x0000001a00087308 */ /* 0x000e620000000800 */
[--C-:B------:R-:W-:Y:S02]  /*3090*/  HADD2.F32 R30, -RZ, R14.reuse.H0_H0 ;  /* 0x2000000eff1e7230 */ /* 0x100fe40000004100 */
[----:B------:R-:W-:Y:S01]  /*30a0*/  HADD2.F32 R33, -RZ, R14.H1_H1 ;  /* 0x3000000eff217230 */ /* 0x000fe20000004100 */
[----:B------:R2:W3:Y:S01]  /*30b0*/  MUFU.EX2 R10, R29 ;  /* 0x0000001d000a7308 */ /* 0x0004e20000000800 */
[----:B0-----:R-:W-:Y:S01]  /*30c0*/  FFMA.FTZ R25, R25, -UR17, R28 ;  /* 0x8000001119197c23 */ /* 0x001fe2000801001c */
[--C-:B------:R-:W-:Y:S02]  /*30d0*/  HADD2.F32 R14, -RZ, R15.reuse.H0_H0 ;  /* 0x2000000fff0e7230 */ /* 0x100fe40000004100 */
[----:B------:R-:W0:Y:S01]  /*30e0*/  MUFU.EX2 R27, R27 ;  /* 0x0000001b001b7308 */ /* 0x000e220000000800 */
[----:B------:R-:W-:-:S03]  /*30f0*/  HADD2.F32 R15, -RZ, R15.H1_H1 ;  /* 0x3000000fff0f7230 */ /* 0x000fc60000004100 */
[----:B------:R-:W4:Y:S01]  /*3100*/  MUFU.EX2 R26, R31 ;  /* 0x0000001f001a7308 */ /* 0x000f220000000800 */
[----:B--2---:R-:W-:Y:S02]  /*3110*/  HADD2.F32 R29, -RZ, R12.H1_H1 ;  /* 0x3000000cff1d7230 */ /* 0x004fe40000004100 */
[--C-:B------:R-:W-:Y:S01]  /*3120*/  HADD2.F32 R12, -RZ, R13.reuse.H0_H0 ;  /* 0x2000000dff0c7230 */ /* 0x100fe20000004100 */
[----:B------:R-:W2:Y:S01]  /*3130*/  MUFU.EX2 R11, R11 ;  /* 0x0000000b000b7308 */ /* 0x000ea20000000800 */
[----:B------:R-:W-:Y:S02]  /*3140*/  HADD2.F32 R13, -RZ, R13.H1_H1 ;  /* 0x3000000dff0d7230 */ /* 0x000fe40000004100 */
[----:B-1----:R-:W-:Y:S01]  /*3150*/  FFMA.FTZ R8, R8, -UR17, R29 ;  /* 0x8000001108087c23 */ /* 0x002fe2000801001d */
[----:B------:R-:W1:Y:S01]  /*3160*/  MUFU.EX2 R28, R32 ;  /* 0x00000020001c7308 */ /* 0x000e620000000800 */
[----:B------:R-:W-:Y:S01]  /*3170*/  FFMA.FTZ R9, R9, -UR17, R12 ;  /* 0x8000001109097c23 */ /* 0x000fe2000801000c */
[----:B------:R-:W-:Y:S01]  /*3180*/  IADD3 R12, P1, PT, R0, R23, RZ ;  /* 0x00000017000c7210 */ /* 0x000fe20007f3e0ff */
[----:B---3--:R-:W-:Y:S01]  /*3190*/  FFMA.FTZ R10, R10, -UR17, R13 ;  /* 0x800000110a0a7c23 */ /* 0x008fe2000801000d */
[----:B0-----:R-:W-:Y:S01]  /*31a0*/  FFMA.FTZ R27, R27, -UR17, R30 ;  /* 0x800000111b1b7c23 */ /* 0x001fe2000801001e */
[----:B------:R-:W-:Y:S01]  /*31b0*/  F2FP.F16.F32.PACK_AB R8, R8, R25 ;  /* 0x000000190808723e */ /* 0x000fe200000000ff */
[----:B----4-:R-:W-:Y:S01]  /*31c0*/  FFMA.FTZ R26, R26, -UR17, R33 ;  /* 0x800000111a1a7c23 */ /* 0x010fe20008010021 */
[----:B------:R-:W-:Y:S01]  /*31d0*/  IMAD.X R13, R3, 0x1, R24, P1 ;  /* 0x00000001030d7824 */ /* 0x000fe200008e0618 */
[----:B------:R-:W-:Y:S01]  /*31e0*/  IADD3 R22, P1, PT, R22, UR22, RZ ;  /* 0x0000001616167c10 */ /* 0x000fe2000ff3e0ff */
[----:B--2---:R-:W-:Y:S01]  /*31f0*/  FFMA.FTZ R11, R11, -UR17, R14 ;  /* 0x800000110b0b7c23 */ /* 0x004fe2000801000e */
[----:B------:R-:W-:-:S02]  /*3200*/  F2FP.F16.F32.PACK_AB R9, R10, R9 ;  /* 0x000000090a09723e */ /* 0x000fc400000000ff */
[----:B------:R-:W-:Y:S01]  /*3210*/  F2FP.F16.F32.PACK_AB R10, R26, R27 ;  /* 0x0000001b1a0a723e */ /* 0x000fe200000000ff */
[----:B-1----:R-:W-:Y:S01]  /*3220*/  FFMA.FTZ R28, R28, -UR17, R15 ;  /* 0x800000111c1c7c23 */ /* 0x002fe2000801000f */
[----:B------:R-:W-:Y:S01]  /*3230*/  IMAD.X R21, RZ, RZ, R21, P1 ;  /* 0x000000ffff157224 */ /* 0x000fe200008e0615 */
[----:B------:R-:W-:-:S03]  /*3240*/  SHF.L.U32 R14, R22, 0x3, RZ ;  /* 0x00000003160e7819 */ /* 0x000fc600000006ff */
[----:B------:R-:W-:Y:S02]  /*3250*/  F2FP.F16.F32.PACK_AB R11, R28, R11 ;  /* 0x0000000b1c0b723e */ /* 0x000fe400000000ff */
[----:B------:R-:W-:Y:S02]  /*3260*/  ISETP.GE.U32.AND P1, PT, R14, R19, PT ;  /* 0x000000130e00720c */ /* 0x000fe40003f26070 */
[----:B------:R-:W-:Y:S01]  /*3270*/  SHF.L.U64.HI R15, R22, 0x3, R21 ;  /* 0x00000003160f7819 */ /* 0x000fe20000010215 */
[----:B------:R0:W-:Y:S03]  /*3280*/  STG.E.128 desc[UR18][R12.64], R8 ;  /* 0x000000080c007986 */ /* 0x0001e6000c101d12 */
[----:B------:R-:W-:-:S13]  /*3290*/  ISETP.GE.AND.EX P1, PT, R15, R20, PT, P1 ;  /* 0x000000140f00720c */ /* 0x000fda0003f26310 */
[----:B------:R-:W-:Y:S05]  /*32a0*/  @!P1 BRA `(.L_x_8907) ;  /* 0xfffffffc00089947 */ /* 0x000fea000383ffff */
.L_x_8906:
[----:B------:R-:W-:Y:S05]  /*32b0*/  BSYNC.RECONVERGENT B0 ;  /* 0x0000000000007941 */ /* 0x000fea0003800200 */
.L_x_8905:
[----:B------:R-:W-:Y:S05]  /*32c0*/  @P0 EXIT ;  /* 0x000000000000094d */ /* 0x000fea0003800000 */
[----:B0-----:R-:W-:Y:S01]  /*32d0*/  IADD3 R13, P0, PT, R4, UR22, RZ ;  /* 0x00000016040d7c10 */ /* 0x001fe2000ff1e0ff */
        /* <DEDUP_REMOVED lines=39> */
.L_x_8909:
[----:B------:R-:W-:Y:S01]  /*3550*/  IMAD.MOV.U32 R10, RZ, RZ, R12 ;  /* 0x000000ffff0a7224 */ /* 0x000fe200078e000c */
[----:B------:R-:W-:Y:S02]  /*3560*/  MOV R8, UR22 ;  /* 0x0000001600087c02 */ /* 0x000fe40008000f00 */
[----:B------:R-:W-:-:S07]  /*3570*/  MOV R12, 0x3590 ;  /* 0x00003590000c7802 */ /* 0x000fce0000000f00 */
[----:B--2---:R-:W-:Y:S05]  /*3580*/  CALL.REL.NOINC `($__internal_55_$__cuda_sm20_div_u64) ;  /* 0x0000002c00347944 */ /* 0x004fea0003c00000 */
[----:B------:R-:W-:Y:S01]  /*3590*/  IMAD.MOV.U32 R8, RZ, RZ, R10 ;  /* 0x000000ffff087224 */ /* 0x000fe200078e000a */
[----:B------:R-:W-:-:S07]  /*35a0*/  MOV R9, R17 ;  /* 0x0000001100097202 */ /* 0x000fce0000000f00 */
.L_x_8910:
[----:B------:R-:W-:Y:S05]  /*35b0*/  BSYNC.RECONVERGENT B0 ;  /* 0x0000000000007941 */ /* 0x000fea0003800200 */
.L_x_8908:
        /* <DEDUP_REMOVED lines=29> */
.L_x_8913:
[----:B------:R-:W-:Y:S01]  /*3790*/  MOV R8, R6 ;  /* 0x0000000600087202 */ /* 0x000fe20000000f00 */
[----:B------:R-:W-:Y:S01]  /*37a0*/  IMAD.U32 R10, RZ, RZ, UR8 ;  /* 0x00000008ff0a7e24 */ /* 0x000fe2000f8e00ff */
[----:B------:R-:W-:Y:S02]  /*37b0*/  MOV R9, UR9 ;  /* 0x0000000900097c02 */ /* 0x000fe40008000f00 */
[----:B------:R-:W-:-:S07]  /*37c0*/  MOV R12, 0x37e0 ;  /* 0x000037e0000c7802 */ /* 0x000fce0000000f00 */
[----:B--2---:R-:W-:Y:S05]  /*37d0*/  CALL.REL.NOINC `($__internal_55_$__cuda_sm20_div_u64) ;  /* 0x0000002800a07944 */ /* 0x004fea0003c00000 */
[----:B------:R-:W-:Y:S01]  /*37e0*/  IMAD.MOV.U32 R8, RZ, RZ, R10 ;  /* 0x000000ffff087224 */ /* 0x000fe200078e000a */
[----:B------:R-:W-:-:S07]  /*37f0*/  MOV R9, R17 ;  /* 0x0000001100097202 */ /* 0x000fce0000000f00 */
.L_x_8914:
        /* <DEDUP_REMOVED lines=11> */
.L_x_8915:
[----:B------:R-:W-:-:S05]  /*38b0*/  IADD3 R16, P0, PT, R2, R21, RZ ;  /* 0x0000001502107210 */ /* 0x000fca0007f1e0ff */
[----:B------:R-:W-:-:S05]  /*38c0*/  IMAD.X R17, R5, 0x1, R12, P0 ;  /* 0x0000000105117824 */ /* 0x000fca00000e060c */
[----:B------:R-:W3:Y:S01]  /*38d0*/  LDG.E.U16 R16, desc[UR18][R16.64] ;  /* 0x0000001210107981 */ /* 0x000ee2000c1e1500 */
[----:B------:R-:W-:-:S04]  /*38e0*/  IADD3 R8, P0, PT, R21, UR12, RZ ;  /* 0x0000000c15087c10 */ /* 0x000fc8000ff1e0ff */
[----:B------:R-:W-:-:S05]  /*38f0*/  IADD3.X R9, PT, PT, R12, UR13, RZ, P0, !PT ;  /* 0x0000000d0c097c10 */ /* 0x000fca00087fe4ff */
[----:B0-----:R0:W4:Y:S01]  /*3900*/  LDG.E.U16 R8, desc[UR18][R8.64] ;  /* 0x0000001208087981 */ /* 0x001122000c1e1500 */
[----:B------:R-:W-:Y:S02]  /*3910*/  IADD3 R18, P0, PT, R0, R21, RZ ;  /* 0x0000001500127210 */ /* 0x000fe40007f1e0ff */
[----:B------:R-:W-:Y:S02]  /*3920*/  IADD3 R7, P1, PT, R7, UR22, RZ ;  /* 0x0000001607077c10 */ /* 0x000fe4000ff3e0ff */
[----:B------:R-:W-:Y:S02]  /*3930*/  IADD3.X R19, PT, PT, R3, R12, RZ, P0, !PT ;  /* 0x0000000c03137210 */ /* 0x000fe400007fe4ff */
[----:B------:R-:W-:Y:S02]  /*3940*/  IADD3 R6, P0, PT, R6, 0x1, RZ ;  /* 0x0000000106067810 */ /* 0x000fe40007f1e0ff */
[----:B------:R-:W-:Y:S01]  /*3950*/  IADD3.X R14, PT, PT, RZ, R14, RZ, P1, !PT ;  /* 0x0000000eff0e7210 */ /* 0x000fe20000ffe4ff */
[----:B0-----:R-:W-:Y:S01]  /*3960*/  IMAD.U32 R9, RZ, RZ, UR22 ;  /* 0x00000016ff097e24 */ /* 0x001fe2000f8e00ff */
[----:B------:R-:W-:-:S02]  /*3970*/  IADD3.X R10, PT, PT, RZ, R10, RZ, P0, !PT ;  /* 0x0000000aff0a7210 */ /* 0x000fc400007fe4ff */
[----:B------:R-:W-:-:S04]  /*3980*/  ISETP.NE.U32.AND P0, PT, R6, RZ, PT ;  /* 0x000000ff0600720c */ /* 0x000fc80003f05070 */
[----:B------:R-:W-:Y:S01]  /*3990*/  ISETP.NE.AND.EX P0, PT, R10, RZ, PT, P0 ;  /* 0x000000ff0a00720c */ /* 0x000fe20003f05300 */
[----:B---3--:R-:W-:-:S05]  /*39a0*/  HADD2.F32 R4, -RZ, R16.H0_H0 ;  /* 0x20000010ff047230 */ /* 0x008fca0000004100 */
[----:B------:R-:W-:Y:S01]  /*39b0*/  FMUL.FTZ R4, R4, 1.4426950216293334961 ;  /* 0x3fb8aa3b04047820 */ /* 0x000fe20000410000 */
[----:B----4-:R-:W-:-:S05]  /*39c0*/  HADD2.F32 R15, -RZ, R8.H0_H0 ;  /* 0x20000008ff0f7230 */ /* 0x010fca0000004100 */
[----:B------:R-:W0:Y:S01]  /*39d0*/  MUFU.EX2 R4, R4 ;  /* 0x0000000400047308 */ /* 0x000e220000000800 */
[----:B------:R-:W-:-:S05]  /*39e0*/  IMAD.U32 R8, RZ, RZ, UR22 ;  /* 0x00000016ff087e24 */ /* 0x000fca000f8e00ff */
[----:B------:R-:W-:-:S04]  /*39f0*/  LEA R21, P2, R8, R21, 0x1 ;  /* 0x0000001508157211 */ /* 0x000fc800078408ff */
[----:B------:R-:W-:Y:S01]  /*3a00*/  LEA.HI.X R12, R9, R12, RZ, 0x1, P2 ;  /* 0x0000000c090c7211 */ /* 0x000fe200010f0cff */
[----:B0-----:R-:W-:-:S05]  /*3a10*/  FFMA.FTZ R15, R4, -UR17, R15 ;  /* 0x80000011040f7c23 */ /* 0x001fca000801000f */
[----:B------:R-:W-:-:S05]  /*3a20*/  F2FP.F16.F32.PACK_AB R15, RZ, R15 ;  /* 0x0000000fff0f723e */ /* 0x000fca00000000ff */
[----:B------:R0:W-:Y:S01]  /*3a30*/  STG.E.U16 desc[UR18][R18.64], R15 ;  /* 0x0000000f12007986 */ /* 0x0001e2000c101512 */
[----:B------:R-:W-:Y:S05]  /*3a40*/  @P0 BRA `(.L_x_8915) ;  /* 0xfffffffc00980947 */ /* 0x000fea000383ffff */
.L_x_8912:
[----:B------:R-:W-:Y:S05]  /*3a50*/  BSYNC.RECONVERGENT B0 ;  /* 0x0000000000007941 */ /* 0x000fea0003800200 */
.L_x_8911:
[----:B------:R-:W-:-:S04]  /*3a60*/  ISETP.GE.U32.AND P0, PT, R11, 0x3, PT ;  /* 0x000000030b00780c */ /* 0x000fc80003f06070 */
[----:B------:R-:W-:-:S13]  /*3a70*/  ISETP.GE.U32.AND.EX P0, PT, R13, RZ, PT, P0 ;  /* 0x000000ff0d00720c */ /* 0x000fda0003f06100 */
[----:B------:R-:W-:Y:S05]  /*3a80*/  @!P0 EXIT ;  /* 0x000000000000894d */ /* 0x000fea0003800000 */
[----:B------:R-:W-:Y:S01]  /*3a90*/  IMAD.U32 R6, RZ, RZ, UR22 ;  /* 0x00000016ff067e24 */ /* 0x000fe2000f8e00ff */
[----:B------:R-:W-:-:S03]  /*3aa0*/  MOV R4, UR22 ;  /* 0x0000001600047c02 */ /* 0x000fc60008000f00 */
[----:B------:R-:W-:Y:S01]  /*3ab0*/  IMAD.SHL.U32 R6, R6, 0x2, RZ ;  /* 0x0000000206067824 */ /* 0x000fe200078e00ff */
[----:B------:R-:W-:-:S07]  /*3ac0*/  SHF.R.U32.HI R4, RZ, 0x1f, R4 ;  /* 0x0000001fff047819 */ /* 0x000fce0000011604 */
.L_x_8916:
        /* <DEDUP_REMOVED lines=9> */
[----:B---3--:R-:W-:-:S05]  /*3b60*/  HADD2.F32 R13, -RZ, R13.H0_H0 ;  /* 0x2000000dff0d7230 */ /* 0x008fca0000004100 */
[----:B------:R-:W-:Y:S01]  /*3b70*/  FMUL.FTZ R15, R13, 1.4426950216293334961 ;  /* 0x3fb8aa3b0d0f7820 */ /* 0x000fe20000410000 */
[----:B----4-:R-:W-:-:S05]  /*3b80*/  HADD2.F32 R12, -RZ, R12.H0_H0 ;  /* 0x2000000cff0c7230 */ /* 0x010fca0000004100 */
[----:B------:R-:W0:Y:S02]  /*3b90*/  MUFU.EX2 R15, R15 ;  /* 0x0000000f000f7308 */ /* 0x000e240000000800 */
[----:B0-----:R-:W-:Y:S01]  /*3ba0*/  FFMA.FTZ R13, R15, -UR17, R12 ;  /* 0x800000110f0d7c23 */ /* 0x001fe2000801000c */
[----:B------:R-:W-:Y:S01]  /*3bb0*/  IADD3 R12, P0, PT, R0, R17, RZ ;  /* 0x00000011000c7210 */ /* 0x000fe20007f1e0ff */
[----:B------:R-:W-:-:S03]  /*3bc0*/  IMAD.X R17, R4, 0x1, R11, P1 ;  /* 0x0000000104117824 */ /* 0x000fc600008e060b */
[----:B------:R-:W-:Y:S02]  /*3bd0*/  F2FP.F16.F32.PACK_AB R10, RZ, R13 ;  /* 0x0000000dff0a723e */ /* 0x000fe400000000ff */
[----:B------:R-:W-:Y:S02]  /*3be0*/  IADD3.X R13, PT, PT, R3, R18, RZ, P0, !PT ;  /* 0x00000012030d7210 */ /* 0x000fe400007fe4ff */
[----:B------:R-:W-:-:S05]  /*3bf0*/  PRMT R19, R10, 0x7610, R19 ;  /* 0x000076100a137816 */ /* 0x000fca0000000013 */
[----:B------:R0:W-:Y:S04]  /*3c00*/  STG.E.U16 desc[UR18][R12.64], R19 ;  /* 0x000000130c007986 */ /* 0x0001e8000c101512 */
[----:B------:R-:W3:Y:S01]  /*3c10*/  LDG.E.U16 R11, desc[UR18][R16.64] ;  /* 0x00000012100b7981 */ /* 0x000ee2000c1e1500 */
[----:B------:R-:W-:-:S04]  /*3c20*/  IADD3 R8, P0, PT, R6, R8, RZ ;  /* 0x0000000806087210 */ /* 0x000fc80007f1e0ff */
[----:B------:R-:W-:-:S05]  /*3c30*/  IADD3.X R9, PT, PT, R4, R9, RZ, P0, !PT ;  /* 0x0000000904097210 */ /* 0x000fca00007fe4ff */
[----:B------:R1:W4:Y:S01]  /*3c40*/  LDG.E.U16 R10, desc[UR18][R8.64] ;  /* 0x00000012080a7981 */ /* 0x000322000c1e1500 */
[----:B------:R-:W-:-:S05]  /*3c50*/  IADD3 R18, P0, PT, R6, R12, RZ ;  /* 0x0000000c06127210 */ /* 0x000fca0007f1e0ff */
[----:B0-----:R-:W-:Y:S01]  /*3c60*/  IMAD.X R19, R4, 0x1, R13, P0 ;  /* 0x0000000104137824 */ /* 0x001fe200000e060d */
[----:B-1----:R-:W-:-:S05]  /*3c70*/  IADD3 R8, P0, PT, R6, R8, RZ ;  /* 0x0000000806087210 */ /* 0x002fca0007f1e0ff */
[----:B------:R-:W-:Y:S02]  /*3c80*/  IMAD.X R9, R4, 0x1, R9, P0 ;  /* 0x0000000104097824 */ /* 0x000fe400000e0609 */
[----:B---3--:R-:W-:-:S05]  /*3c90*/  HADD2.F32 R11, -RZ, R11.H0_H0 ;  /* 0x2000000bff0b7230 */ /* 0x008fca0000004100 */
[----:B------:R-:W-:Y:S01]  /*3ca0*/  FMUL.FTZ R15, R11, 1.4426950216293334961 ;  /* 0x3fb8aa3b0b0f7820 */ /* 0x000fe20000410000 */
[----:B----4-:R-:W-:-:S05]  /*3cb0*/  HADD2.F32 R10, -RZ, R10.H0_H0 ;  /* 0x2000000aff0a7230 */ /* 0x010fca0000004100 */
[----:B------:R-:W0:Y:S02]  /*3cc0*/  MUFU.EX2 R15, R15 ;  /* 0x0000000f000f7308 */ /* 0x000e240000000800 */
[----:B0-----:R-:W-:Y:S01]  /*3cd0*/  FFMA.FTZ R11, R15, -UR17, R10 ;  /* 0x800000110f0b7c23 */ /* 0x001fe2000801000a */
[----:B------:R-:W-:-:S04]  /*3ce0*/  IADD3 R10, P1, PT, R6, R16, RZ ;  /* 0x00000010060a7210 */ /* 0x000fc80007f3e0ff */
[----:B------:R-:W-:Y:S02]  /*3cf0*/  F2FP.F16.F32.PACK_AB R12, RZ, R11 ;  /* 0x0000000bff0c723e */ /* 0x000fe400000000ff */
[----:B------:R-:W-:Y:S02]  /*3d00*/  IADD3.X R11, PT, PT, R4, R17, RZ, P1, !PT ;  /* 0x00000011040b7210 */ /* 0x000fe40000ffe4ff */
[----:B------:R-:W-:-:S05]  /*3d10*/  PRMT R16, R12, 0x7610, R16 ;  /* 0x000076100c107816 */ /* 0x000fca0000000010 */
[----:B------:R0:W-:Y:S04]  /*3d20*/  STG.E.U16 desc[UR18][R18.64], R16 ;  /* 0x0000001012007986 */ /* 0x0001e8000c101512 */
[----:B------:R-:W3:Y:S04]  /*3d30*/  LDG.E.U16 R13, desc[UR18][R10.64] ;  /* 0x000000120a0d7981 */ /* 0x000ee8000c1e1500 */
[----:B------:R-:W4:Y:S01]  /*3d40*/  LDG.E.U16 R12, desc[UR18][R8.64] ;  /* 0x00000012080c7981 */ /* 0x000f22000c1e1500 */
[----:B0-----:R-:W-:-:S05]  /*3d50*/  IADD3 R16, P1, PT, R6, R10, RZ ;  /* 0x0000000a06107210 */ /* 0x001fca0007f3e0ff */
[----:B------:R-:W-:Y:S02]  /*3d60*/  IMAD.X R17, R4, 0x1, R11, P1 ;  /* 0x0000000104117824 */ /* 0x000fe400008e060b */
[----:B---3--:R-:W-:Y:S02]  /*3d70*/  HADD2.F32 R13, -RZ, R13.H0_H0 ;  /* 0x2000000dff0d7230 */ /* 0x008fe40000004100 */
[----:B----4-:R-:W-:-:S03]  /*3d80*/  HADD2.F32 R12, -RZ, R12.H0_H0 ;  /* 0x2000000cff0c7230 */ /* 0x010fc60000004100 */
[----:B------:R-:W-:-:S06]  /*3d90*/  FMUL.FTZ R15, R13, 1.4426950216293334961 ;  /* 0x3fb8aa3b0d0f7820 */ /* 0x000fcc0000410000 */
[----:B------:R-:W0:Y:S02]  /*3da0*/  MUFU.EX2 R15, R15 ;  /* 0x0000000f000f7308 */ /* 0x000e240000000800 */
[----:B0-----:R-:W-:Y:S01]  /*3db0*/  FFMA.FTZ R13, R15, -UR17, R12 ;  /* 0x800000110f0d7c23 */ /* 0x001fe2000801000c */
[----:B------:R-:W-:-:S04]  /*3dc0*/  IADD3 R12, P0, PT, R6, R18, RZ ;  /* 0x00000012060c7210 */ /* 0x000fc80007f1e0ff */
[----:B------:R-:W-:Y:S02]  /*3dd0*/  F2FP.F16.F32.PACK_AB R10, RZ, R13 ;  /* 0x0000000dff0a723e */ /* 0x000fe400000000ff */
[----:B------:R-:W-:Y:S02]  /*3de0*/  IADD3.X R13, PT, PT, R4, R19, RZ, P0, !PT ;  /* 0x00000013040d7210 */ /* 0x000fe400007fe4ff */
[----:B------:R-:W-:-:S05]  /*3df0*/  PRMT R18, R10, 0x7610, R18 ;  /* 0x000076100a127816 */ /* 0x000fca0000000012 */
[----:B------:R0:W-:Y:S04]  /*3e00*/  STG.E.U16 desc[UR18][R12.64], R18 ;  /* 0x000000120c007986 */ /* 0x0001e8000c101512 */
[----:B------:R-:W3:Y:S01]  /*3e10*/  LDG.E.U16 R16, desc[UR18][R16.64] ;  /* 0x0000001210107981 */ /* 0x000ee2000c1e1500 */
[----:B------:R-:W-:-:S04]  /*3e20*/  IADD3 R8, P0, PT, R6, R8, RZ ;  /* 0x0000000806087210 */ /* 0x000fc80007f1e0ff */
[----:B------:R-:W-:-:S05]  /*3e30*/  IADD3.X R9, PT, PT, R4, R9, RZ, P0, !PT ;  /* 0x0000000904097210 */ /* 0x000fca00007fe4ff */
[----:B------:R-:W4:Y:S01]  /*3e40*/  LDG.E.U16 R8, desc[UR18][R8.64] ;  /* 0x0000001208087981 */ /* 0x000f22000c1e1500 */
[----:B---3--:R-:W-:-:S05]  /*3e50*/  HADD2.F32 R10, -RZ, R16.H0_H0 ;  /* 0x20000010ff0a7230 */ /* 0x008fca0000004100 */
[----:B------:R-:W-:Y:S01]  /*3e60*/  FMUL.FTZ R15, R10, 1.4426950216293334961 ;  /* 0x3fb8aa3b0a0f7820 */ /* 0x000fe20000410000 */
[----:B----4-:R-:W-:-:S05]  /*3e70*/  HADD2.F32 R10, -RZ, R8.H0_H0 ;  /* 0x20000008ff0a7230 */ /* 0x010fca0000004100 */
[----:B------:R-:W1:Y:S02]  /*3e80*/  MUFU.EX2 R15, R15 ;  /* 0x0000000f000f7308 */ /* 0x000e640000000800 */
[----:B-1----:R-:W-:Y:S01]  /*3e90*/  FFMA.FTZ R11, R15, -UR17, R10 ;  /* 0x800000110f0b7c23 */ /* 0x002fe2000801000a */
[----:B------:R-:W-:Y:S02]  /*3ea0*/  IADD3 R10, P0, PT, R6, R12, RZ ;  /* 0x0000000c060a7210 */ /* 0x000fe40007f1e0ff */
[----:B0-----:R-:W-:Y:S02]  /*3eb0*/  MOV R12, UR22 ;  /* 0x00000016000c7c02 */ /* 0x001fe40008000f00 */
[----:B------:R-:W-:Y:S01]  /*3ec0*/  F2FP.F16.F32.PACK_AB R9, RZ, R11 ;  /* 0x0000000bff09723e */ /* 0x000fe200000000ff */
[--C-:B------:R-:W-:Y:S01]  /*3ed0*/  IMAD.X R11, R4, 0x1, R13.reuse, P0 ;  /* 0x00000001040b7824 */ /* 0x100fe200000e060d */
[----:B------:R-:W-:Y:S02]  /*3ee0*/  LEA R7, P0, R12, R7, 0x2 ;  /* 0x000000070c077211 */ /* 0x000fe400078010ff */
[----:B------:R-:W-:Y:S01]  /*3ef0*/  PRMT R13, R9, 0x7610, R13 ;  /* 0x00007610090d7816 */ /* 0x000fe2000000000d */
[----:B------:R-:W-:-:S04]  /*3f00*/  IMAD.U32 R9, RZ, RZ, UR22 ;  /* 0x00000016ff097e24 */ /* 0x000fc8000f8e00ff */
[----:B------:R1:W-:Y:S01]  /*3f10*/  STG.E.U16 desc[UR18][R10.64], R13 ;  /* 0x0000000d0a007986 */ /* 0x0003e2000c101512 */
[----:B------:R-:W-:Y:S02]  /*3f20*/  LEA.HI.X R14, R9, R14, RZ, 0x2, P0 ;  /* 0x0000000e090e7211 */ /* 0x000fe400000f14ff */
[----:B------:R-:W-:-:S04]  /*3f30*/  ISETP.GE.U32.AND P0, PT, R7, UR8, PT ;  /* 0x0000000807007c0c */ /* 0x000fc8000bf06070 */
[----:B------:R-:W-:-:S13]  /*3f40*/  ISETP.GE.AND.EX P0, PT, R14, UR9, PT, P0 ;  /* 0x000000090e007c0c */ /* 0x000fda000bf06300 */
[----:B-1----:R-:W-:Y:S05]  /*3f50*/  @!P0 BRA `(.L_x_8916) ;  /* 0xfffffff800dc8947 */ /* 0x002fea000383ffff */
[----:B------:R-:W-:Y:S05]  /*3f60*/  EXIT ;  /* 0x000000000000794d */ /* 0x000fea0003800000 */
.L_x_8895:
        /* <DEDUP_REMOVED lines=45> */
.L_x_8920:
[C---:B------:R-:W-:Y:S01]  /*4240*/  IADD3 R8, PT, PT, R4.reuse, UR22, RZ ;  /* 0x0000001604087c10 */ /* 0x040fe2000fffe0ff */
[----:B------:R-:W-:-:S04]  /*4250*/  IMAD.WIDE.U32 R6, R4, 0x2, R16 ;  /* 0x0000000204067825 */ /* 0x000fc800078e0010 */
[C---:B------:R-:W-:Y:S01]  /*4260*/  VIADD R33, R8.reuse, UR22 ;  /* 0x0000001608217c36 */ /* 0x040fe20008000000 */
[----:B------:R0:W3:Y:S01]  /*4270*/  LDG.E.U16 R12, desc[UR18][R6.64] ;  /* 0x00000012060c7981 */ /* 0x0000e2000c1e1500 */
[----:B------:R-:W-:-:S03]  /*4280*/  IMAD.WIDE.U32 R10, R8, 0x2, R16 ;  /* 0x00000002080a7825 */ /* 0x000fc600078e0010 */
[C---:B------:R-:W-:Y:S01]  /*4290*/  IADD3 R5, PT, PT, R33.reuse, UR22, RZ ;  /* 0x0000001621057c10 */ /* 0x040fe2000fffe0ff */
[----:B--2---:R-:W-:Y:S01]  /*42a0*/  IMAD.WIDE.U32 R22, R33, 0x2, R16 ;  /* 0x0000000221167825 */ /* 0x004fe200078e0010 */
[----:B------:R-:W2:Y:S03]  /*42b0*/  LDG.E.U16 R13, desc[UR18][R10.64] ;  /* 0x000000120a0d7981 */ /* 0x000ea6000c1e1500 */
[----:B------:R-:W-:Y:S01]  /*42c0*/  VIADD R2, R5, UR22 ;  /* 0x0000001605027c36 */ /* 0x000fe20008000000 */
[----:B------:R-:W4:Y:S01]  /*42d0*/  LDG.E.U16 R34, desc[UR18][R22.64] ;  /* 0x0000001216227981 */ /* 0x000f22000c1e1500 */
[----:B------:R-:W-:-:S03]  /*42e0*/  IMAD.WIDE.U32 R20, R8, 0x2, R18 ;  /* 0x0000000208147825 */ /* 0x000fc600078e0012 */
[C---:B------:R-:W-:Y:S01]  /*42f0*/  IADD3 R9, PT, PT, R2.reuse, UR22, RZ ;  /* 0x0000001602097c10 */ /* 0x040fe2000fffe0ff */
[--C-:B------:R-:W-:Y:S01]  /*4300*/  IMAD.WIDE.U32 R24, R5, 0x2, R16.reuse ;  /* 0x0000000205187825 */ /* 0x100fe200078e0010 */
[----:B------:R1:W5:Y:S02]  /*4310*/  LDG.E.U16 R11, desc[UR18][R20.64] ;  /* 0x00000012140b7981 */ /* 0x000364000c1e1500 */
        /* <DEDUP_REMOVED lines=8> */
[--C-:B-1----:R-:W-:Y:S01]  /*43a0*/  IMAD.WIDE.U32 R20, R7, 0x2, R16.reuse ;  /* 0x0000000207147825 */ /* 0x102fe200078e0010 */
[----:B------:R1:W5:Y:S03]  /*43b0*/  LDG.E.U16 R10, desc[UR18][R30.64] ;  /* 0x000000121e0a7981 */ /* 0x000366000c1e1500 */
[----:B0-----:R-:W-:Y:S01]  /*43c0*/  IMAD.WIDE.U32 R28, R0, 0x2, R16 ;  /* 0x00000002001c7825 */ /* 0x001fe200078e0010 */
[----:B------:R0:W5:Y:S03]  /*43d0*/  LDG.E.U16 R37, desc[UR18][R20.64] ;  /* 0x0000001214257981 */ /* 0x000166000c1e1500 */
[--C-:B------:R-:W-:Y:S02]  /*43e0*/  IMAD.WIDE.U32 R22, R33, 0x2, R18.reuse ;  /* 0x0000000221167825 */ /* 0x100fe400078e0012 */
[----:B------:R-:W5:Y:S04]  /*43f0*/  LDG.E.U16 R28, desc[UR18][R28.64] ;  /* 0x000000121c1c7981 */ /* 0x000f68000c1e1500 */
[----:B------:R0:W5:Y:S01]  /*4400*/  LDG.E.U16 R36, desc[UR18][R22.64] ;  /* 0x0000001216247981 */ /* 0x000162000c1e1500 */
[----:B------:R-:W-:-:S04]  /*4410*/  IMAD.WIDE.U32 R26, R2, 0x2, R18 ;  /* 0x00000002021a7825 */ /* 0x000fc800078e0012 */
[--C-:B------:R-:W-:Y:S02]  /*4420*/  IMAD.WIDE.U32 R24, R5, 0x2, R18.reuse ;  /* 0x0000000205187825 */ /* 0x100fe400078e0012 */
[----:B------:R-:W5:Y:S02]  /*4430*/  LDG.E.U16 R26, desc[UR18][R26.64] ;  /* 0x000000121a1a7981 */ /* 0x000f64000c1e1500 */
[--C-:B-1----:R-:W-:Y:S02]  /*4440*/  IMAD.WIDE.U32 R30, R9, 0x2, R18.reuse ;  /* 0x00000002091e7825 */ /* 0x102fe400078e0012 */
[----:B------:R-:W5:Y:S02]  /*4450*/  LDG.E.U16 R24, desc[UR18][R24.64] ;  /* 0x0000001218187981 */ /* 0x000f64000c1e1500 */
[--C-:B0-----:R-:W-:Y:S02]  /*4460*/  IMAD.WIDE.U32 R20, R7, 0x2, R18.reuse ;  /* 0x0000000207147825 */ /* 0x101fe400078e0012 */
[----:B------:R-:W5:Y:S02]  /*4470*/  LDG.E.U16 R30, desc[UR18][R30.64] ;  /* 0x000000121e1e7981 */ /* 0x000f64000c1e1500 */
[----:B------:R-:W-:-:S02]  /*4480*/  IMAD.WIDE.U32 R22, R0, 0x2, R18 ;  /* 0x0000000200167825 */ /* 0x000fc400078e0012 */
[----:B------:R0:W5:Y:S04]  /*4490*/  LDG.E.U16 R20, desc[UR18][R20.64] ;  /* 0x0000001214147981 */ /* 0x000168000c1e1500 */
[----:B------:R1:W5:Y:S01]  /*44a0*/  LDG.E.U16 R22, desc[UR18][R22.64] ;  /* 0x0000001216167981 */ /* 0x000362000c1e1500 */
[----:B---3--:R-:W-:Y:S02]  /*44b0*/  HADD2.F32 R12, -RZ, R12.H0_H0 ;  /* 0x2000000cff0c7230 */ /* 0x008fe40000004100 */
[----:B----4-:R-:W-:Y:S02]  /*44c0*/  HADD2.F32 R34, -RZ, R34.H0_H0 ;  /* 0x20000022ff227230 */ /* 0x010fe40000004100 */
[----:B--2---:R-:W-:-:S03]  /*44d0*/  HADD2.F32 R13, -RZ, R13.H0_H0 ;  /* 0x2000000dff0d7230 */ /* 0x004fc60000004100 */
[----:B------:R-:W-:Y:S01]  /*44e0*/  FMUL.FTZ R34, R34, 1.4426950216293334961 ;  /* 0x3fb8aa3b22227820 */ /* 0x000fe20000410000 */
[----:B------:R-:W-:Y:S01]  /*44f0*/  FMUL.FTZ R12, R12, 1.4426950216293334961 ;  /* 0x3fb8aa3b0c0c7820 */ /* 0x000fe20000410000 */
[----:B------:R-:W-:Y:S02]  /*4500*/  FMUL.FTZ R13, R13, 1.4426950216293334961 ;  /* 0x3fb8aa3b0d0d7820 */ /* 0x000fe40000410000 */
[----:B0-----:R-:W0:Y:S01]  /*4510*/  MUFU.EX2 R21, R34 ;  /* 0x0000002200157308 */ /* 0x001e220000000800 */
[----:B-----5:R-:W-:Y:S02]  /*4520*/  HADD2.F32 R32, -RZ, R32.H0_H0 ;  /* 0x20000020ff207230 */ /* 0x020fe40000004100 */
[----:B------:R-:W-:Y:S02]  /*4530*/  HADD2.F32 R35, -RZ, R35.H0_H0 ;  /* 0x20000023ff237230 */ /* 0x000fe40000004100 */
[----:B-1----:R-:W-:Y:S02]  /*4540*/  HADD2.F32 R23, -RZ, R6.H0_H0 ;  /* 0x20000006ff177230 */ /* 0x002fe40000004100 */
[----:B------:R-:W-:Y:S01]  /*4550*/  FMUL.FTZ R27, R32, 1.4426950216293334961 ;  /* 0x3fb8aa3b201b7820 */ /* 0x000fe20000410000 */
[----:B------:R-:W1:Y:S02]  /*4560*/  MUFU.EX2 R12, R12 ;  /* 0x0000000c000c7308 */ /* 0x000e640000000800 */
[----:B------:R-:W-:Y:S01]  /*4570*/  FMUL.FTZ R23, R23, 1.4426950216293334961 ;  /* 0x3fb8aa3b17177820 */ /* 0x000fe20000410000 */
[----:B------:R-:W-:-:S02]  /*4580*/  HADD2.F32 R25, -RZ, R10.H0_H0 ;  /* 0x2000000aff197230 */ /* 0x000fc40000004100 */
[----:B------:R-:W-:Y:S01]  /*4590*/  FMUL.FTZ R10, R35, 1.4426950216293334961 ;  /* 0x3fb8aa3b230a7820 */ /* 0x000fe20000410000 */
[----:B------:R-:W-:Y:S01]  /*45a0*/  HADD2.F32 R37, -RZ, R37.H0_H0 ;  /* 0x20000025ff257230 */ /* 0x000fe20000004100 */
[----:B------:R-:W2:Y:S01]  /*45b0*/  MUFU.EX2 R13, R13 ;  /* 0x0000000d000d7308 */ /* 0x000ea20000000800 */
[----:B------:R-:W-:-:S03]  /*45c0*/  HADD2.F32 R28, -RZ, R28.H0_H0 ;  /* 0x2000001cff1c7230 */ /* 0x000fc60000004100 */
[----:B------:R3:W-:Y:S01]  /*45d0*/  MUFU.EX2 R6, R27 ;  /* 0x0000001b00067308 */ /* 0x0007e20000000800 */
[----:B------:R-:W-:Y:S02]  /*45e0*/  HADD2.F32 R36, -RZ, R36.H0_H0 ;  /* 0x20000024ff247230 */ /* 0x000fe40000004100 */
[----:B------:R-:W-:Y:S01]  /*45f0*/  FMUL.FTZ R28, R28, 1.4426950216293334961 ;  /* 0x3fb8aa3b1c1c7820 */ /* 0x000fe20000410000 */
[----:B------:R-:W4:Y:S01]  /*4600*/  MUFU.EX2 R23, R23 ;  /* 0x0000001700177308 */ /* 0x000f220000000800 */
[----:B---3--:R-:W-:-:S03]  /*4610*/  FMUL.FTZ R27, R37, 1.4426950216293334961 ;  /* 0x3fb8aa3b251b7820 */ /* 0x008fc60000410000 */
[----:B------:R-:W3:Y:S01]  /*4620*/  MUFU.EX2 R10, R10 ;  /* 0x0000000a000a7308 */ /* 0x000ee20000000800 */
[----:B0-----:R-:W-:Y:S01]  /*4630*/  FFMA.FTZ R21, R21, -UR17, R36 ;  /* 0x8000001115157c23 */ /* 0x001fe20008010024 */
[----:B------:R-:W-:Y:S02]  /*4640*/  HADD2.F32 R32, -RZ, R11.H0_H0 ;  /* 0x2000000bff207230 */ /* 0x000fe40000004100 */
[----:B------:R-:W-:Y:S04]  /*4650*/  MUFU.EX2 R28, R28 ;  /* 0x0000001c001c7308 */ /* 0x000fe80000000800 */
[----:B------:R-:W0:Y:S01]  /*4660*/  MUFU.EX2 R27, R27 ;  /* 0x0000001b001b7308 */ /* 0x000e220000000800 */
[----:B-1----:R-:W-:Y:S01]  /*4670*/  FFMA.FTZ R12, R12, -UR17, R25 ;  /* 0x800000110c0c7c23 */ /* 0x002fe20008010019 */
[----:B------:R-:W-:Y:S01]  /*4680*/  HADD2.F32 R26, -RZ, R26.H0_H0 ;  /* 0x2000001aff1a7230 */ /* 0x000fe20000004100 */
[----:B------:R-:W-:Y:S01]  /*4690*/  F2FP.F16.F32.PACK_AB R21, RZ, R21 ;  /* 0x00000015ff15723e */ /* 0x000fe200000000ff */
[----:B------:R-:W-:-:S02]  /*46a0*/  HADD2.F32 R11, -RZ, R24.H0_H0 ;  /* 0x20000018ff0b7230 */ /* 0x000fc40000004100 */
[----:B--2---:R-:W-:Y:S01]  /*46b0*/  FFMA.FTZ R13, R13, -UR17, R32 ;  /* 0x800000110d0d7c23 */ /* 0x004fe20008010020 */
[----:B------:R-:W-:Y:S01]  /*46c0*/  HADD2.F32 R25, -RZ, R30.H0_H0 ;  /* 0x2000001eff197230 */ /* 0x000fe20000004100 */
[----:B------:R-:W-:Y:S01]  /*46d0*/  PRMT R31, R21, 0x7610, R31 ;  /* 0x00007610151f7816 */ /* 0x000fe2000000001f */
[----:B----4-:R-:W-:Y:S01]  /*46e0*/  FFMA.FTZ R23, R23, -UR17, R26 ;  /* 0x8000001117177c23 */ /* 0x010fe2000801001a */
[----:B------:R-:W-:Y:S02]  /*46f0*/  HADD2.F32 R20, -RZ, R20.H0_H0 ;  /* 0x20000014ff147230 */ /* 0x000fe40000004100 */
[----:B------:R-:W-:Y:S01]  /*4700*/  FFMA.FTZ R6, R6, -UR17, R11 ;  /* 0x8000001106067c23 */ /* 0x000fe2000801000b */
[----:B------:R-:W-:Y:S02]  /*4710*/  HADD2.F32 R21, -RZ, R22.H0_H0 ;  /* 0x20000016ff157230 */ /* 0x000fe40000004100 */
[----:B---3--:R-:W-:Y:S01]  /*4720*/  FFMA.FTZ R26, R10, -UR17, R25 ;  /* 0x800000110a1a7c23 */ /* 0x008fe20008010019 */
[----:B------:R-:W-:Y:S01]  /*4730*/  F2FP.F16.F32.PACK_AB R29, RZ, R12 ;  /* 0x0000000cff1d723e */ /* 0x000fe200000000ff */
[----:B------:R-:W-:Y:S01]  /*4740*/  IMAD.WIDE.U32 R10, R4, 0x2, R14 ;  /* 0x00000002040a7825 */ /* 0x000fe200078e000e */
[----:B------:R-:W-:-:S03]  /*4750*/  F2FP.F16.F32.PACK_AB R30, RZ, R13 ;  /* 0x0000000dff1e723e */ /* 0x000fc600000000ff */
[----:B0-----:R-:W-:Y:S01]  /*4760*/  FFMA.FTZ R20, R27, -UR17, R20 ;  /* 0x800000111b147c23 */ /* 0x001fe20008010014 */
[----:B------:R-:W-:-:S04]  /*4770*/  IMAD.WIDE.U32 R12, R8, 0x2, R14 ;  /* 0x00000002080c7825 */ /* 0x000fc800078e000e */
[----:B------:R-:W-:Y:S01]  /*4780*/  FFMA.FTZ R21, R28, -UR17, R21 ;  /* 0x800000111c157c23 */ /* 0x000fe20008010015 */
[----:B------:R-:W-:Y:S01]  /*4790*/  IMAD.WIDE.U32 R24, R33, 0x2, R14 ;  /* 0x0000000221187825 */ /* 0x000fe200078e000e */
[----:B------:R-:W-:Y:S01]  /*47a0*/  STG.E.U16 desc[UR18][R10.64], R29 ;  /* 0x0000001d0a007986 */ /* 0x000fe2000c101512 */
[----:B------:R-:W-:-:S03]  /*47b0*/  F2FP.F16.F32.PACK_AB R4, RZ, R6 ;  /* 0x00000006ff04723e */ /* 0x000fc600000000ff */
[----:B------:R0:W-:Y:S01]  /*47c0*/  STG.E.U16 desc[UR18][R12.64], R30 ;  /* 0x0000001e0c007986 */ /* 0x0001e2000c101512 */
[----:B------:R-:W-:-:S03]  /*47d0*/  F2FP.F16.F32.PACK_AB R27, RZ, R21 ;  /* 0x00000015ff1b723e */ /* 0x000fc600000000ff */
[----:B------:R1:W-:Y:S01]  /*47e0*/  STG.E.U16 desc[UR18][R24.64], R31 ;  /* 0x0000001f18007986 */ /* 0x0003e2000c101512 */
[----:B------:R-:W-:Y:S01]  /*47f0*/  F2FP.F16.F32.PACK_AB R26, RZ, R26 ;  /* 0x0000001aff1a723e */ /* 0x000fe200000000ff */
[----:B------:R-:W-:Y:S01]  /*4800*/  IMAD.WIDE.U32 R8, R9, 0x2, R14 ;  /* 0x0000000209087825 */ /* 0x000fe200078e000e */
[----:B0-----:R-:W-:-:S03]  /*4810*/  F2FP.F16.F32.PACK_AB R13, RZ, R23 ;  /* 0x00000017ff0d723e */ /* 0x001fc600000000ff */
[----:B------:R-:W-:Y:S01]  /*4820*/  IMAD.WIDE.U32 R22, R2, 0x2, R14 ;  /* 0x0000000202167825 */ /* 0x000fe200078e000e */
[----:B------:R-:W-:Y:S02]  /*4830*/  PRMT R2, R4, 0x7610, R2 ;  /* 0x0000761004027816 */ /* 0x000fe40000000002 */
[----:B-1----:R-:W-:Y:S01]  /*4840*/  F2FP.F16.F32.PACK_AB R25, RZ, R20 ;  /* 0x00000014ff19723e */ /* 0x002fe200000000ff */
        /* <DEDUP_REMOVED lines=11> */
.L_x_8919:
[----:B------:R-:W-:Y:S05]  /*4900*/  BSYNC.RECONVERGENT B0 ;  /* 0x0000000000007941 */ /* 0x000fea0003800200 */
.L_x_8918:
        /* <DEDUP_REMOVED lines=14> */
.L_x_8921:
[----:B0-----:R-:W-:Y:S01]  /*49f0*/  MOV R6, UR10 ;  /* 0x0000000a00067c02 */ /* 0x001fe20008000f00 */
[----:B------:R-:W-:-:S04]  /*4a00*/  IMAD.U32 R7, RZ, RZ, UR11 ;  /* 0x0000000bff077e24 */ /* 0x000fc8000f8e00ff */
[----:B------:R-:W-:-:S06]  /*4a10*/  IMAD.WIDE R6, R4, 0x2, R6 ;  /* 0x0000000204067825 */ /* 0x000fcc00078e0206 */
[----:B------:R-:W3:Y:S01]  /*4a20*/  LDG.E.U16 R6, desc[UR18][R6.64] ;  /* 0x0000001206067981 */ /* 0x000ee2000c1e1500 */
[----:B------:R-:W-:Y:S02]  /*4a30*/  MOV R2, UR12 ;  /* 0x0000000c00027c02 */ /* 0x000fe40008000f00 */
[----:B------:R-:W-:-:S03]  /*4a40*/  MOV R3, UR13 ;  /* 0x0000000d00037c02 */ /* 0x000fc60008000f00 */
[----:B------:R-:W-:-:S06]  /*4a50*/  IMAD.WIDE R2, R4, 0x2, R2 ;  /* 0x0000000204027825 */ /* 0x000fcc00078e0202 */
[----:B------:R-:W4:Y:S01]  /*4a60*/  LDG.E.U16 R2, desc[UR18][R2.64] ;  /* 0x0000001202027981 */ /* 0x000f22000c1e1500 */
[----:B------:R-:W-:Y:S01]  /*4a70*/  MOV R9, UR9 ;  /* 0x0000000900097c02 */ /* 0x000fe20008000f00 */
[----:B------:R-:W-:Y:S02]  /*4a80*/  IMAD.U32 R8, RZ, RZ, UR8 ;  /* 0x00000008ff087e24 */ /* 0x000fe4000f8e00ff */
[----:B---3--:R-:W-:Y:S02]  /*4a90*/  HADD2.F32 R0, -RZ, R6.H0_H0 ;  /* 0x20000006ff007230 */ /* 0x008fe40000004100 */
[C---:B------:R-:W-:Y:S01]  /*4aa0*/  IMAD.WIDE R6, R4.reuse, 0x2, R8 ;  /* 0x0000000204067825 */ /* 0x040fe200078e0208 */
[----:B------:R-:W-:-:S03]  /*4ab0*/  IADD3 R4, PT, PT, R4, UR22, RZ ;  /* 0x0000001604047c10 */ /* 0x000fc6000fffe0ff */
[----:B------:R-:W-:Y:S01]  /*4ac0*/  FMUL.FTZ R0, R0, 1.4426950216293334961 ;  /* 0x3fb8aa3b00007820 */ /* 0x000fe20000410000 */
[----:B------:R-:W-:-:S05]  /*4ad0*/  ISETP.GE.AND P0, PT, R4, UR14, PT ;  /* 0x0000000e04007c0c */ /* 0x000fca000bf06270 */
[----:B------:R-:W0:Y:S01]  /*4ae0*/  MUFU.EX2 R0, R0 ;  /* 0x0000000000007308 */ /* 0x000e220000000800 */
[----:B----4-:R-:W-:-:S05]  /*4af0*/  HADD2.F32 R5, -RZ, R2.H0_H0 ;  /* 0x20000002ff057230 */ /* 0x010fca0000004100 */
[----:B0-----:R-:W-:-:S05]  /*4b00*/  FFMA.FTZ R5, R0, -UR17, R5 ;  /* 0x8000001100057c23 */ /* 0x001fca0008010005 */
[----:B------:R-:W-:-:S05]  /*4b10*/  F2FP.F16.F32.PACK_AB R5, RZ, R5 ;  /* 0x00000005ff05723e */ /* 0x000fca00000000ff */
[----:B------:R0:W-:Y:S01]  /*4b20*/  STG.E.U16 desc[UR18][R6.64], R5 ;  /* 0x0000000506007986 */ /* 0x0001e2000c101512 */
[----:B------:R-:W-:Y:S05]  /*4b30*/  @!P0 BRA `(.L_x_8921) ;  /* 0xfffffffc00ac8947 */ /* 0x000fea000383ffff */
[----:B------:R-:W-:Y:S05]  /*4b40*/  EXIT ;  /* 0x000000000000794d */ /* 0x000fea0003800000 */
.L_x_8917:
        /* <DEDUP_REMOVED lines=29> */
[----:B------:R-:W-:Y:S01]  /*4d20*/  IMAD.U32 R3, RZ, RZ, UR20 ;  /* 0x00000014ff037e24 */ /* 0x000fe2000f8e00ff */
[C---:B------:R-:W-:Y:S02]  /*4d30*/  SHF.L.U32 R16, R4.reuse, 0x1, RZ ;  /* 0x0000000104107819 */ /* 0x040fe400000006ff */
[----:B------:R-:W-:Y:S02]  /*4d40*/  SHF.L.U64.HI R17, R4, 0x1, R5 ;  /* 0x0000000104117819 */ /* 0x000fe40000010205 */
[----:B------:R-:W-:Y:S02]  /*4d50*/  LEA R16, P0, R3, R16, 0x1 ;  /* 0x0000001003107211 */ /* 0x000fe400078008ff */
[----:B------:R-:W-:Y:S02]  /*4d60*/  MOV R6, UR20 ;  /* 0x0000001400067c02 */ /* 0x000fe40008000f00 */
[----:B------:R-:W-:-:S04]  /*4d70*/  MOV R3, UR7 ;  /* 0x0000000700037c02 */ /* 0x000fc80008000f00 */
[----:B------:R-:W-:-:S07]  /*4d80*/  LEA.HI.X R17, R6, R17, R3, 0x1, P0 ;  /* 0x0000001106117211 */ /* 0x000fce00000f0c03 */
.L_x_8924:
[----:B------:R-:W-:Y:S01]  /*4d90*/  IADD3 R6, P0, PT, R16, UR10, RZ ;  /* 0x0000000a10067c10 */ /* 0x000fe2000ff1e0ff */
[----:B------:R-:W-:-:S03]  /*4da0*/  IMAD.U32 R9, RZ, RZ, UR22 ;  /* 0x00000016ff097e24 */ /* 0x000fc6000f8e00ff */
[----:B------:R-:W-:Y:S02]  /*4db0*/  IADD3.X R7, PT, PT, R17, UR11, RZ, P0, !PT ;  /* 0x0000000b11077c10 */ /* 0x000fe400087fe4ff */
[----:B------:R-:W-:Y:S01]  /*4dc0*/  MOV R19, UR22 ;  /* 0x0000001600137c02 */ /* 0x000fe20008000f00 */
[----:B------:R-:W-:Y:S01]  /*4dd0*/  IMAD.WIDE.U32 R8, R9, 0x2, R6 ;  /* 0x0000000209087825 */ /* 0x000fe200078e0006 */
[----:B------:R-:W-:Y:S01]  /*4de0*/  IADD3 R10, P0, PT, R16, UR24, RZ ;  /* 0x00000018100a7c10 */ /* 0x000fe2000ff1e0ff */
[----:B--2---:R0:W2:Y:S01]  /*4df0*/  LDG.E.U16 R23, desc[UR18][R6.64] ;  /* 0x0000001206177981 */ /* 0x0040a2000c1e1500 */
[----:B------:R-:W-:Y:S01]  /*4e00*/  MOV R29, UR22 ;  /* 0x00000016001d7c02 */ /* 0x000fe20008000f00 */
[----:B------:R-:W-:Y:S01]  /*4e10*/  IMAD.WIDE.U32 R18, R19, 0x2, R8 ;  /* 0x0000000213127825 */ /* 0x000fe200078e0008 */
[----:B------:R-:W-:Y:S01]  /*4e20*/  IADD3.X R11, PT, PT, R17, UR25, RZ, P0, !PT ;  /* 0x00000019110b7c10 */ /* 0x000fe200087fe4ff */
[----:B------:R1:W3:Y:S01]  /*4e30*/  LDG.E.U16 R27, desc[UR18][R8.64] ;  /* 0x00000012081b7981 */ /* 0x0002e2000c1e1500 */
[----:B------:R-:W-:Y:S01]  /*4e40*/  MOV R33, UR22 ;  /* 0x0000001600217c02 */ /* 0x000fe20008000f00 */
[----:B------:R-:W-:-:S02]  /*4e50*/  IMAD.U32 R13, RZ, RZ, UR22 ;  /* 0x00000016ff0d7e24 */ /* 0x000fc4000f8e00ff */
[----:B------:R-:W-:Y:S01]  /*4e60*/  IMAD.WIDE.U32 R28, R29, 0x2, R18 ;  /* 0x000000021d1c7825 */ /* 0x000fe200078e0012 */
[----:B------:R-:W-:Y:S01]  /*4e70*/  MOV R15, UR22 ;  /* 0x00000016000f7c02 */ /* 0x000fe20008000f00 */
[----:B------:R4:W5:Y:S02]  /*4e80*/  LDG.E.U16 R26, desc[UR18][R18.64] ;  /* 0x00000012121a7981 */ /* 0x000964000c1e1500 */
[----:B------:R-:W-:Y:S01]  /*4e90*/  IMAD.WIDE.U32 R12, R13, 0x2, R10 ;  /* 0x000000020d0c7825 */ /* 0x000fe200078e000a */
[----:B0-----:R-:W-:Y:S01]  /*4ea0*/  MOV R7, UR22 ;  /* 0x0000001600077c02 */ /* 0x001fe20008000f00 */
[----:B------:R-:W5:Y:S02]  /*4eb0*/  LDG.E.U16 R25, desc[UR18][R28.64] ;  /* 0x000000121c197981 */ /* 0x000f64000c1e1500 */
[----:B------:R-:W-:Y:S01]  /*4ec0*/  IMAD.WIDE.U32 R32, R33, 0x2, R28 ;  /* 0x0000000221207825 */ /* 0x000fe200078e001c */
[----:B------:R-:W-:Y:S01]  /*4ed0*/  MOV R31, UR22 ;  /* 0x00000016001f7c02 */ /* 0x000fe20008000f00 */
[----:B------:R0:W5:Y:S02]  /*4ee0*/  LDG.E.U16 R22, desc[UR18][R10.64] ;  /* 0x000000120a167981 */ /* 0x000164000c1e1500 */
[----:B-1----:R-:W-:-:S02]  /*4ef0*/  IMAD.U32 R9, RZ, RZ, UR22 ;  /* 0x00000016ff097e24 */ /* 0x002fc4000f8e00ff */
[----:B------:R-:W-:Y:S01]  /*4f00*/  IMAD.WIDE.U32 R14, R15, 0x2, R12 ;  /* 0x000000020f0e7825 */ /* 0x000fe200078e000c */
[----:B------:R1:W5:Y:S03]  /*4f10*/  LDG.E.U16 R21, desc[UR18][R32.64] ;  /* 0x0000001220157981 */ /* 0x000366000c1e1500 */
[----:B------:R-:W-:Y:S01]  /*4f20*/  IMAD.WIDE.U32 R8, R9, 0x2, R32 ;  /* 0x0000000209087825 */ /* 0x000fe200078e0020 */
[----:B------:R1:W5:Y:S03]  /*4f30*/  LDG.E.U16 R3, desc[UR18][R12.64] ;  /* 0x000000120c037981 */ /* 0x000366000c1e1500 */
[----:B----4-:R-:W-:Y:S01]  /*4f40*/  IMAD.WIDE.U32 R18, R7, 0x2, R14 ;  /* 0x0000000207127825 */ /* 0x010fe200078e000e */
[----:B------:R-:W4:Y:S03]  /*4f50*/  LDG.E.U16 R20, desc[UR18][R8.64] ;  /* 0x0000001208147981 */ /* 0x000f26000c1e1500 */
[----:B0-----:R-:W-:Y:S01]  /*4f60*/  IMAD.U32 R11, RZ, RZ, UR22 ;  /* 0x00000016ff0b7e24 */ /* 0x001fe2000f8e00ff */
[----:B-1----:R-:W-:Y:S01]  /*4f70*/  MOV R33, UR22 ;  /* 0x0000001600217c02 */ /* 0x002fe20008000f00 */
[----:B------:R-:W-:Y:S01]  /*4f80*/  IMAD.WIDE.U32 R6, R31, 0x2, R8 ;  /* 0x000000021f067825 */ /* 0x000fe200078e0008 */
[----:B------:R0:W4:Y:S03]  /*4f90*/  LDG.E.U16 R24, desc[UR18][R14.64] ;  /* 0x000000120e187981 */ /* 0x000126000c1e1500 */
[----:B------:R-:W-:Y:S01]  /*4fa0*/  IMAD.WIDE.U32 R10, R11, 0x2, R18 ;  /* 0x000000020b0a7825 */ /* 0x000fe200078e0012 */
[----:B------:R1:W4:Y:S04]  /*4fb0*/  LDG.E.U16 R31, desc[UR18][R6.64] ;  /* 0x00000012061f7981 */ /* 0x000328000c1e1500 */
[----:B------:R-:W4:Y:S01]  /*4fc0*/  LDG.E.U16 R29, desc[UR18][R18.64] ;  /* 0x00000012121d7981 */ /* 0x000f22000c1e1500 */
[----:B------:R-:W-:Y:S01]  /*4fd0*/  IMAD.WIDE.U32 R12, R33, 0x2, R10 ;  /* 0x00000002210c7825 */ /* 0x000fe200078e000a */
[----:B0-----:R-:W-:-:S02]  /*4fe0*/  MOV R15, UR22 ;  /* 0x00000016000f7c02 */ /* 0x001fc40008000f00 */
[----:B------:R-:W4:Y:S03]  /*4ff0*/  LDG.E.U16 R28, desc[UR18][R10.64] ;  /* 0x000000120a1c7981 */ /* 0x000f26000c1e1500 */
[----:B------:R-:W-:Y:S01]  /*5000*/  IMAD.WIDE.U32 R8, R15, 0x2, R12 ;  /* 0x000000020f087825 */ /* 0x000fe200078e000c */
[----:B------:R-:W4:Y:S03]  /*5010*/  LDG.E.U16 R30, desc[UR18][R12.64] ;  /* 0x000000120c1e7981 */ /* 0x000f26000c1e1500 */
[----:B------:R-:W-:Y:S01]  /*5020*/  IMAD.WIDE.U32 R14, R33, 0x2, R6 ;  /* 0x00000002210e7825 */ /* 0x000fe200078e0006 */
[----:B------:R-:W4:Y:S05]  /*5030*/  LDG.E.U16 R18, desc[UR18][R8.64] ;  /* 0x0000001208127981 */ /* 0x000f2a000c1e1500 */
[----:B------:R0:W4:Y:S01]  /*5040*/  LDG.E.U16 R14, desc[UR18][R14.64] ;  /* 0x000000120e0e7981 */ /* 0x000122000c1e1500 */
[----:B-1----:R-:W-:-:S04]  /*5050*/  IMAD.U32 R7, RZ, RZ, UR22 ;  /* 0x00000016ff077e24 */ /* 0x002fc8000f8e00ff */
[----:B------:R-:W-:-:S05]  /*5060*/  IMAD.WIDE.U32 R6, R7, 0x2, R8 ;  /* 0x0000000207067825 */ /* 0x000fca00078e0008 */
[----:B------:R4:W4:Y:S01]  /*5070*/  LDG.E.U16 R10, desc[UR18][R6.64] ;  /* 0x00000012060a7981 */ /* 0x000922000c1e1500 */
[----:B0-----:R-:W-:Y:S01]  /*5080*/  MOV R15, UR22 ;  /* 0x00000016000f7c02 */ /* 0x001fe20008000f00 */
[----:B--2---:R-:W-:Y:S02]  /*5090*/  HADD2.F32 R23, -RZ, R23.H0_H0 ;  /* 0x20000017ff177230 */ /* 0x004fe40000004100 */
[----:B---3--:R-:W-:-:S03]  /*50a0*/  HADD2.F32 R27, -RZ, R27.H0_H0 ;  /* 0x2000001bff1b7230 */ /* 0x008fc60000004100 */
[----:B------:R-:W-:Y:S02]  /*50b0*/  FMUL.FTZ R23, R23, 1.4426950216293334961 ;  /* 0x3fb8aa3b17177820 */ /* 0x000fe40000410000 */
[----:B------:R-:W-:Y:S01]  /*50c0*/  FMUL.FTZ R27, R27, 1.4426950216293334961 ;  /* 0x3fb8aa3b1b1b7820 */ /* 0x000fe20000410000 */
[----:B-----5:R-:W-:-:S05]  /*50d0*/  HADD2.F32 R25, -RZ, R25.H0_H0 ;  /* 0x20000019ff197230 */ /* 0x020fca0000004100 */
[----:B------:R-:W0:Y:S01]  /*50e0*/  MUFU.EX2 R27, R27 ;  /* 0x0000001b001b7308 */ /* 0x000e220000000800 */
[----:B------:R-:W-:-:S03]  /*50f0*/  HADD2.F32 R26, -RZ, R26.H0_H0 ;  /* 0x2000001aff1a7230 */ /* 0x000fc60000004100 */
[----:B------:R-:W1:Y:S01]  /*5100*/  MUFU.EX2 R23, R23 ;  /* 0x0000001700177308 */ /* 0x000e620000000800 */
[----:B------:R-:W-:Y:S02]  /*5110*/  HADD2.F32 R21, -RZ, R21.H0_H0 ;  /* 0x20000015ff157230 */ /* 0x000fe40000004100 */
[----:B------:R-:W-:-:S03]  /*5120*/  FMUL.FTZ R25, R25, 1.4426950216293334961 ;  /* 0x3fb8aa3b19197820 */ /* 0x000fc60000410000 */
[----:B------:R-:W-:Y:S01]  /*5130*/  FMUL.FTZ R21, R21, 1.4426950216293334961 ;  /* 0x3fb8aa3b15157820 */ /* 0x000fe20000410000 */
[----:B----4-:R-:W-:Y:S01]  /*5140*/  HADD2.F32 R7, -RZ, R20.H0_H0 ;  /* 0x20000014ff077230 */ /* 0x010fe20000004100 */
[----:B------:R-:W2:Y:S01]  /*5150*/  MUFU.EX2 R19, R25 ;  /* 0x0000001900137308 */ /* 0x000ea20000000800 */
[----:B------:R-:W-:Y:S02]  /*5160*/  HADD2.F32 R6, -RZ, R3.H0_H0 ;  /* 0x20000003ff067230 */ /* 0x000fe40000004100 */
[----:B------:R-:W-:Y:S01]  /*5170*/  FMUL.FTZ R26, R26, 1.4426950216293334961 ;  /* 0x3fb8aa3b1a1a7820 */ /* 0x000fe20000410000 */
[----:B------:R-:W3:Y:S01]  /*5180*/  MUFU.EX2 R20, R21 ;  /* 0x0000001500147308 */ /* 0x000ee20000000800 */
[----:B------:R-:W-:Y:S01]  /*5190*/  FMUL.FTZ R13, R7, 1.4426950216293334961 ;  /* 0x3fb8aa3b070d7820 */ /* 0x000fe20000410000 */
[----:B------:R-:W-:Y:S02]  /*51a0*/  HADD2.F32 R8, -RZ, R22.H0_H0 ;  /* 0x20000016ff087230 */ /* 0x000fe40000004100 */
[----:B0-----:R-:W-:Y:S01]  /*51b0*/  FFMA.FTZ R3, R27, -UR17, R6 ;  /* 0x800000111b037c23 */ /* 0x001fe20008010006 */
[----:B------:R-:W-:Y:S01]  /*51c0*/  HADD2.F32 R31, -RZ, R31.H0_H0 ;  /* 0x2000001fff1f7230 */ /* 0x000fe20000004100 */
[----:B------:R-:W0:Y:S01]  /*51d0*/  MUFU.EX2 R11, R26 ;  /* 0x0000001a000b7308 */ /* 0x000e220000000800 */
[----:B------:R-:W-:-:S03]  /*51e0*/  IADD3 R6, P0, PT, R16, UR8, RZ ;  /* 0x0000000810067c10 */ /* 0x000fc6000ff1e0ff */
[----:B------:R-:W4:Y:S01]  /*51f0*/  MUFU.EX2 R13, R13 ;  /* 0x0000000d000d7308 */ /* 0x000f220000000800 */
[----:B------:R-:W-:Y:S02]  /*5200*/  HADD2.F32 R12, -RZ, R29.H0_H0 ;  /* 0x2000001dff0c7230 */ /* 0x000fe40000004100 */
[----:B------:R-:W-:Y:S01]  /*5210*/  FMUL.FTZ R31, R31, 1.4426950216293334961 ;  /* 0x3fb8aa3b1f1f7820 */ /* 0x000fe20000410000 */
[----:B-1----:R-:W-:Y:S01]  /*5220*/  FFMA.FTZ R8, R23, -UR17, R8 ;  /* 0x8000001117087c23 */ /* 0x002fe20008010008 */
[----:B------:R-:W-:Y:S01]  /*5230*/  HADD2.F32 R9, -RZ, R28.H0_H0 ;  /* 0x2000001cff097230 */ /* 0x000fe20000004100 */
[----:B------:R-:W-:Y:S01]  /*5240*/  IADD3.X R7, PT, PT, R17, UR9, RZ, P0, !PT ;  /* 0x0000000911077c10 */ /* 0x000fe200087fe4ff */
[----:B------:R-:W1:Y:S01]  /*5250*/  MUFU.EX2 R22, R31 ;  /* 0x0000001f00167308 */ /* 0x000e620000000800 */
[----:B--2---:R-:W-:Y:S01]  /*5260*/  FFMA.FTZ R19, R19, -UR17, R12 ;  /* 0x8000001113137c23 */ /* 0x004fe2000801000c */
[----:B------:R-:W-:Y:S02]  /*5270*/  HADD2.F32 R24, -RZ, R24.H0_H0 ;  /* 0x20000018ff187230 */ /* 0x000fe40000004100 */
[----:B---3--:R-:W-:Y:S01]  /*5280*/  FFMA.FTZ R20, R20, -UR17, R9 ;  /* 0x8000001114147c23 */ /* 0x008fe20008010009 */
[----:B------:R-:W-:Y:S01]  /*5290*/  F2FP.F16.F32.PACK_AB R12, RZ, R8 ;  /* 0x00000008ff0c723e */ /* 0x000fe200000000ff */
[----:B------:R-:W-:Y:S01]  /*52a0*/  HADD2.F32 R30, -RZ, R30.H0_H0 ;  /* 0x2000001eff1e7230 */ /* 0x000fe20000004100 */
[----:B------:R-:W-:Y:S01]  /*52b0*/  MOV R23, UR22 ;  /* 0x0000001600177c02 */ /* 0x000fe20008000f00 */
[----:B------:R-:W-:-:S04]  /*52c0*/  IMAD.WIDE.U32 R8, R15, 0x2, R6 ;  /* 0x000000020f087825 */ /* 0x000fc800078e0006 */
[--C-:B0-----:R-:W-:Y:S01]  /*52d0*/  FFMA.FTZ R11, R11, -UR17, R24.reuse ;  /* 0x800000110b0b7c23 */ /* 0x101fe20008010018 */
[----:B------:R-:W-:Y:S01]  /*52e0*/  PRMT R24, R12, 0x7610, R24 ;  /* 0x000076100c187816 */ /* 0x000fe20000000018 */
[----:B----4-:R-:W-:Y:S01]  /*52f0*/  FFMA.FTZ R21, R13, -UR17, R30 ;  /* 0x800000110d157c23 */ /* 0x010fe2000801001e */
[----:B------:R-:W-:Y:S02]  /*5300*/  HADD2.F32 R14, -RZ, R14.H0_H0 ;  /* 0x2000000eff0e7230 */ /* 0x000fe40000004100 */
[----:B------:R-:W-:Y:S02]  /*5310*/  HADD2.F32 R15, -RZ, R18.H0_H0 ;  /* 0x20000012ff0f7230 */ /* 0x000fe40000004100 */
[----:B------:R-:W-:-:S04]  /*5320*/  IMAD.WIDE.U32 R12, R23, 0x2, R8 ;  /* 0x00000002170c7825 */ /* 0x000fc800078e0008 */
[----:B------:R-:W-:Y:S01]  /*5330*/  FMUL.FTZ R23, R14, 1.4426950216293334961 ;  /* 0x3fb8aa3b0e177820 */ /* 0x000fe20000410000 */
[----:B------:R-:W-:Y:S02]  /*5340*/  IMAD.U32 R25, RZ, RZ, UR22 ;  /* 0x00000016ff197e24 */ /* 0x000fe4000f8e00ff */
[----:B-1----:R-:W-:Y:S01]  /*5350*/  FFMA.FTZ R22, R22, -UR17, R15 ;  /* 0x8000001116167c23 */ /* 0x002fe2000801000f */
[----:B------:R-:W-:Y:S01]  /*5360*/  F2FP.F16.F32.PACK_AB R3, RZ, R3 ;  /* 0x00000003ff03723e */ /* 0x000fe200000000ff */
[----:B------:R-:W-:Y:S01]  /*5370*/  IMAD.WIDE.U32 R14, R25, 0x2, R12 ;  /* 0x00000002190e7825 */ /* 0x000fe200078e000c */
[----:B------:R0:W-:Y:S01]  /*5380*/  STG.E.U16 desc[UR18][R6.64], R24 ;  /* 0x0000001806007986 */ /* 0x0001e2000c101512 */
[----:B------:R-:W1:Y:S01]  /*5390*/  MUFU.EX2 R23, R23 ;  /* 0x0000001700177308 */ /* 0x000e620000000800 */
[----:B------:R-:W-:Y:S01]  /*53a0*/  F2FP.F16.F32.PACK_AB R11, RZ, R11 ;  /* 0x0000000bff0b723e */ /* 0x000fe200000000ff */
[----:B------:R-:W-:Y:S01]  /*53b0*/  HADD2.F32 R10, -RZ, R10.H0_H0 ;  /* 0x2000000aff0a7230 */ /* 0x000fe20000004100 */
[----:B0-----:R-:W-:-:S02]  /*53c0*/  PRMT R7, R3, 0x7610, R7 ;  /* 0x0000761003077816 */ /* 0x001fc40000000007 */
[----:B------:R-:W-:Y:S01]  /*53d0*/  F2FP.F16.F32.PACK_AB R3, RZ, R19 ;  /* 0x00000013ff03723e */ /* 0x000fe200000000ff */
[----:B------:R-:W-:Y:S01]  /*53e0*/  IMAD.WIDE.U32 R18, R25, 0x2, R14 ;  /* 0x0000000219127825 */ /* 0x000fe200078e000e */
[----:B------:R-:W-:Y:S01]  /*53f0*/  PRMT R24, R11, 0x7610, R24 ;  /* 0x000076100b187816 */ /* 0x000fe20000000018 */
[----:B------:R0:W-:Y:S01]  /*5400*/  STG.E.U16 desc[UR18][R8.64], R7 ;  /* 0x0000000708007986 */ /* 0x0001e2000c101512 */
[----:B------:R-:W-:Y:S01]  /*5410*/  MOV R11, UR22 ;  /* 0x00000016000b7c02 */ /* 0x000fe20008000f00 */
[----:B-1----:R-:W-:Y:S02]  /*5420*/  FFMA.FTZ R23, R23, -UR17, R10 ;  /* 0x8000001117177c23 */ /* 0x002fe4000801000a */
[----:B------:R-:W-:Y:S01]  /*5430*/  STG.E.U16 desc[UR18][R12.64], R24 ;  /* 0x000000180c007986 */ /* 0x000fe2000c101512 */
[----:B0-----:R-:W-:Y:S01]  /*5440*/  IMAD.WIDE.U32 R6, R25, 0x2, R18 ;  /* 0x0000000219067825 */ /* 0x001fe200078e0012 */
[----:B------:R-:W-:Y:S02]  /*5450*/  MOV R9, UR22 ;  /* 0x0000001600097c02 */ /* 0x000fe40008000f00 */
[----:B------:R0:W-:Y:S01]  /*5460*/  STG.E.U16 desc[UR18][R14.64], R3 ;  /* 0x000000030e007986 */ /* 0x0001e2000c101512 */
[----:B------:R-:W-:Y:S01]  /*5470*/  F2FP.F16.F32.PACK_AB R20, RZ, R20 ;  /* 0x00000014ff14723e */ /* 0x000fe200000000ff */
[----:B------:R-:W-:Y:S01]  /*5480*/  IMAD.WIDE.U32 R10, R11, 0x2, R6 ;  /* 0x000000020b0a7825 */ /* 0x000fe200078e0006 */
[----:B------:R-:W-:-:S02]  /*5490*/  F2FP.F16.F32.PACK_AB R21, RZ, R21 ;  /* 0x00000015ff15723e */ /* 0x000fc400000000ff */
[----:B------:R-:W-:Y:S02]  /*54a0*/  F2FP.F16.F32.PACK_AB R22, RZ, R22 ;  /* 0x00000016ff16723e */ /* 0x000fe400000000ff */
[----:B------:R-:W-:Y:S01]  /*54b0*/  F2FP.F16.F32.PACK_AB R23, RZ, R23 ;  /* 0x00000017ff17723e */ /* 0x000fe200000000ff */
[----:B0-----:R-:W-:Y:S02]  /*54c0*/  IMAD.U32 R3, RZ, RZ, UR22 ;  /* 0x00000016ff037e24 */ /* 0x001fe4000f8e00ff */
[----:B------:R-:W-:Y:S01]  /*54d0*/  IMAD.WIDE.U32 R8, R9, 0x2, R10 ;  /* 0x0000000209087825 */ /* 0x000fe200078e000a */
        /* <DEDUP_REMOVED lines=9> */
.L_x_8923:
[----:B------:R-:W-:Y:S05]  /*5570*/  BSYNC.RECONVERGENT B0 ;  /* 0x0000000000007941 */ /* 0x000fea0003800200 */
.L_x_8922:
        /* <DEDUP_REMOVED lines=21> */
[----:B0-----:R-:W-:-:S06]  /*56d0*/  IADD3 R10, PT, PT, R9, 0xffffffe, RZ ;  /* 0x0ffffffe090a7810 */ /* 0x001fcc0007ffe0ff */
[----:B------:R-:W0:Y:S02]  /*56e0*/  F2I.FTZ.U32.TRUNC.NTZ R7, R10 ;  /* 0x0000000a00077305 */ /* 0x000e24000021f000 */
[----:B0-----:R-:W-:-:S04]  /*56f0*/  IMAD.MOV R11, RZ, RZ, -R7 ;  /* 0x000000ffff0b7224 */ /* 0x001fc800078e0a07 */
        /* <DEDUP_REMOVED lines=9> */
[----:B------:R-:W-:-:S12]  /*5790*/  IMAD.MOV.U32 R7, RZ, RZ, RZ ;  /* 0x000000ffff077224 */ /* 0x000fd800078e00ff */
[----:B------:R-:W-:Y:S02]  /*57a0*/  @P1 IADD3 R6, PT, PT, R6, 0x1, RZ ;  /* 0x0000000106061810 */ /* 0x000fe40007ffe0ff */
[----:B------:R-:W-:Y:S01]  /*57b0*/  @!P2 LOP3.LUT R6, RZ, UR22, RZ, 0x33, !PT ;  /* 0x00000016ff06ac12 */ /* 0x000fe2000f8e33ff */
[----:B------:R-:W-:Y:S06]  /*57c0*/  BRA `(.L_x_8927) ;  /* 0x0000000000187947 */ /* 0x000fec0003800000 */
.L_x_8926:
[----:B------:R-:W-:Y:S02]  /*57d0*/  MOV R10, R8 ;  /* 0x00000008000a7202 */ /* 0x000fe40000000f00 */
[----:B------:R-:W-:Y:S02]  /*57e0*/  MOV R8, UR22 ;  /* 0x0000001600087c02 */ /* 0x000fe40008000f00 */
[----:B------:R-:W-:-:S07]  /*57f0*/  MOV R12, 0x5810 ;  /* 0x00005810000c7802 */ /* 0x000fce0000000f00 */
[----:B--2---:R-:W-:Y:S05]  /*5800*/  CALL.REL.NOINC `($__internal_55_$__cuda_sm20_div_u64) ;  /* 0x0000000800947944 */ /* 0x004fea0003c00000 */
[----:B------:R-:W-:Y:S01]  /*5810*/  IMAD.MOV.U32 R6, RZ, RZ, R10 ;  /* 0x000000ffff067224 */ /* 0x000fe200078e000a */
[----:B------:R-:W-:-:S07]  /*5820*/  MOV R7, R17 ;  /* 0x0000001100077202 */ /* 0x000fce0000000f00 */
.L_x_8927:
[----:B------:R-:W-:Y:S05]  /*5830*/  BSYNC.RECONVERGENT B0 ;  /* 0x0000000000007941 */ /* 0x000fea0003800200 */
.L_x_8925:
[----:B------:R-:W-:Y:S01]  /*5840*/  IADD3 R3, P0, PT, R6, R3, RZ ;  /* 0x0000000306037210 */ /* 0x000fe20007f1e0ff */
[----:B------:R-:W0:Y:S01]  /*5850*/  LDCU.64 UR4, c[0x0][0x390] ;  /* 0x00007200ff0477ac */ /* 0x000e220008000a00 */
[----:B------:R-:W-:Y:S02]  /*5860*/  BSSY.RECONVERGENT B0, `(.L_x_8928) ;  /* 0x000002a000007945 */ /* 0x000fe40003800200 */
[C---:B------:R-:W-:Y:S01]  /*5870*/  LOP3.LUT R8, R3.reuse, 0x3, RZ, 0xc0, !PT ;  /* 0x0000000303087812 */ /* 0x040fe200078ec0ff */
[----:B------:R-:W1:Y:S01]  /*5880*/  LDCU.128 UR8, c[0x0][0x380] ;  /* 0x00007000ff0877ac */ /* 0x000e620008000c00 */
[----:B------:R-:W-:Y:S02]  /*5890*/  IADD3.X R6, PT, PT, RZ, R7, RZ, P0, !PT ;  /* 0x00000007ff067210 */ /* 0x000fe400007fe4ff */
[----:B------:R-:W-:Y:S02]  /*58a0*/  ISETP.NE.U32.AND P1, PT, R8, 0x3, PT ;  /* 0x000000030800780c */ /* 0x000fe40003f25070 */
[----:B------:R-:W-:-:S02]  /*58b0*/  ISETP.GE.U32.AND P0, PT, R3, 0x3, PT ;  /* 0x000000030300780c */ /* 0x000fc40003f06070 */
[----:B------:R-:W-:Y:S02]  /*58c0*/  ISETP.NE.AND.EX P1, PT, RZ, RZ, PT, P1 ;  /* 0x000000ffff00720c */ /* 0x000fe40003f25310 */
[----:B------:R-:W-:-:S11]  /*58d0*/  ISETP.GE.U32.AND.EX P0, PT, R6, RZ, PT, P0 ;  /* 0x000000ff0600720c */ /* 0x000fd60003f06100 */
[----:B01----:R-:W-:Y:S05]  /*58e0*/  @!P1 BRA `(.L_x_8929) ;  /* 0x0000000000849947 */ /* 0x003fea0003800000 */
[----:B------:R-:W-:Y:S01]  /*58f0*/  VIADD R15, R3, 0x1 ;  /* 0x00000001030f7836 */ /* 0x000fe20000000000 */
[----:B------:R-:W-:Y:S01]  /*5900*/  LEA R12, P1, R4, R0, 0x1 ;  /* 0x00000000040c7211 */ /* 0x000fe200078208ff */
[----:B------:R-:W-:-:S03]  /*5910*/  HFMA2 R17, -RZ, RZ, 0, 0 ;  /* 0x00000000ff117431 */ /* 0x000fc600000001ff */
[----:B------:R-:W-:Y:S02]  /*5920*/  LOP3.LUT R15, R15, 0x3, RZ, 0xc0, !PT ;  /* 0x000000030f0f7812 */ /* 0x000fe400078ec0ff */
[----:B------:R-:W-:-:S03]  /*5930*/  LEA.HI.X R13, R4, R2, R5, 0x1, P1 ;  /* 0x00000002040d7211 */ /* 0x000fc600008f0c05 */
[----:B------:R-:W-:-:S04]  /*5940*/  IMAD.WIDE.U32 R6, R15, UR22, R4 ;  /* 0x000000160f067c25 */ /* 0x000fc8000f8e0004 */
[----:B------:R-:W-:Y:S01]  /*5950*/  IMAD R5, R17, UR22, R7 ;  /* 0x0000001611057c24 */ /* 0x000fe2000f8e0207 */
[----:B------:R-:W-:-:S07]  /*5960*/  MOV R4, R6 ;  /* 0x0000000600047202 */ /* 0x000fce0000000f00 */
.L_x_8930:
[----:B------:R-:W-:-:S04]  /*5970*/  IADD3 R8, P1, PT, R12, UR10, RZ ;  /* 0x0000000a0c087c10 */ /* 0x000fc8000ff3e0ff */
[----:B------:R-:W-:-:S05]  /*5980*/  IADD3.X R9, PT, PT, R13, UR11, RZ, P1, !PT ;  /* 0x0000000b0d097c10 */ /* 0x000fca0008ffe4ff */
[----:B------:R-:W3:Y:S01]  /*5990*/  LDG.E.U16 R8, desc[UR18][R8.64] ;  /* 0x0000001208087981 */ /* 0x000ee2000c1e1500 */
[----:B------:R-:W-:-:S04]  /*59a0*/  IADD3 R6, P1, PT, R12, UR4, RZ ;  /* 0x000000040c067c10 */ /* 0x000fc8000ff3e0ff */
[----:B------:R-:W-:-:S05]  /*59b0*/  IADD3.X R7, PT, PT, R13, UR5, RZ, P1, !PT ;  /* 0x000000050d077c10 */ /* 0x000fca0008ffe4ff */
[----:B------:R-:W4:Y:S01]  /*59c0*/  LDG.E.U16 R6, desc[UR18][R6.64] ;  /* 0x0000001206067981 */ /* 0x000f22000c1e1500 */
[----:B---3--:R-:W-:-:S05]  /*59d0*/  HADD2.F32 R3, -RZ, R8.H0_H0 ;  /* 0x20000008ff037230 */ /* 0x008fca0000004100 */
[----:B------:R-:W-:Y:S01]  /*59e0*/  FMUL.FTZ R3, R3, 1.4426950216293334961 ;  /* 0x3fb8aa3b03037820 */ /* 0x000fe20000410000 */
[----:B----4-:R-:W-:-:S05]  /*59f0*/  HADD2.F32 R10, -RZ, R6.H0_H0 ;  /* 0x20000006ff0a7230 */ /* 0x010fca0000004100 */
[----:B------:R-:W0:Y:S01]  /*5a00*/  MUFU.EX2 R3, R3 ;  /* 0x0000000300037308 */ /* 0x000e220000000800 */
[----:B------:R-:W-:Y:S01]  /*5a10*/  MOV R6, UR22 ;  /* 0x0000001600067c02 */ /* 0x000fe20008000f00 */
[----:B0-----:R-:W-:Y:S01]  /*5a20*/  FFMA.FTZ R11, R3, -UR17, R10 ;  /* 0x80000011030b7c23 */ /* 0x001fe2000801000a */
        /* <DEDUP_REMOVED lines=13> */
.L_x_8929:
[----:B------:R-:W-:Y:S05]  /*5b00*/  BSYNC.RECONVERGENT B0 ;  /* 0x0000000000007941 */ /* 0x000fea0003800200 */
.L_x_8928:
[----:B------:R-:W-:Y:S05]  /*5b10*/  @!P0 EXIT ;  /* 0x000000000000894d */ /* 0x000fea0003800000 */
[----:B------:R-:W0:Y:S01]  /*5b20*/  LDCU.128 UR8, c[0x0][0x380] ;  /* 0x00007000ff0877ac */ /* 0x000e220008000c00 */
[C---:B------:R-:W-:Y:S01]  /*5b30*/  SHF.L.U64.HI R29, R4.reuse, 0x1, R5 ;  /* 0x00000001041d7819 */ /* 0x040fe20000010205 */
[----:B------:R-:W-:Y:S01]  /*5b40*/  IMAD.U32 R7, RZ, RZ, UR22 ;  /* 0x00000016ff077e24 */ /* 0x000fe2000f8e00ff */
[----:B------:R-:W-:Y:S01]  /*5b50*/  SHF.L.U32 R28, R4, 0x1, RZ ;  /* 0x00000001041c7819 */ /* 0x000fe200000006ff */
[----:B------:R-:W1:Y:S01]  /*5b60*/  LDCU.64 UR12, c[0x0][0x390] ;  /* 0x00007200ff0c77ac */ /* 0x000e620008000a00 */
[----:B------:R-:W-:Y:S01]  /*5b70*/  MOV R35, UR22 ;  /* 0x0000001600237c02 */ /* 0x000fe20008000f00 */
[----:B------:R-:W-:Y:S01]  /*5b80*/  IMAD.U32 R3, RZ, RZ, UR22 ;  /* 0x00000016ff037e24 */ /* 0x000fe2000f8e00ff */
[----:B------:R-:W-:Y:S01]  /*5b90*/  MOV R13, UR22 ;  /* 0x00000016000d7c02 */ /* 0x000fe20008000f00 */
[----:B------:R-:W-:Y:S01]  /*5ba0*/  IMAD.WIDE.U32 R6, R7, 0x6, R28 ;  /* 0x0000000607067825 */ /* 0x000fe200078e001c */
[----:B------:R-:W-:Y:S01]  /*5bb0*/  LEA R35, P2, R35, R28, 0x1 ;  /* 0x0000001c23237211 */ /* 0x000fe200078408ff */
[----:B------:R-:W-:-:S02]  /*5bc0*/  UMOV UR4, URZ ;  /* 0x000000ff00047c82 */ /* 0x000fc40008000000 */
[----:B------:R-:W-:Y:S01]  /*5bd0*/  IMAD.SHL.U32 R13, R13, 0x4, RZ ;  /* 0x000000040d0d7824 */ /* 0x000fe200078e00ff */
[----:B------:R-:W-:Y:S01]  /*5be0*/  IADD3 R34, PT, PT, R7, UR4, RZ ;  /* 0x0000000407227c10 */ /* 0x000fe2000fffe0ff */
[----:B------:R-:W3:Y:S01]  /*5bf0*/  LDCU UR4, c[0x0][0x398] ;  /* 0x00007300ff0477ac */ /* 0x000ee20008000800 */
[----:B------:R-:W-:Y:S02]  /*5c00*/  LEA.HI.X R26, R3, R29, RZ, 0x1, P2 ;  /* 0x0000001d031a7211 */ /* 0x000fe400010f0cff */
[----:B------:R-:W-:Y:S02]  /*5c10*/  IADD3 R18, P6, PT, R13, R28, RZ ;  /* 0x0000001c0d127210 */ /* 0x000fe40007fde0ff */
[----:B0-----:R-:W-:Y:S02]  /*5c20*/  IADD3 R15, P3, PT, R35, UR8, RZ ;  /* 0x00000008230f7c10 */ /* 0x001fe4000ff7e0ff */
[C---:B------:R-:W-:Y:S02]  /*5c30*/  IADD3 R7, P4, PT, R6.reuse, UR8, RZ ;  /* 0x0000000806077c10 */ /* 0x040fe4000ff9e0ff */
[----:B------:R-:W-:-:S02]  /*5c40*/  IADD3 R9, P0, PT, R6, UR10, RZ ;  /* 0x0000000a06097c10 */ /* 0x000fc4000ff1e0ff */
[----:B-1----:R-:W-:Y:S02]  /*5c50*/  IADD3 R11, P1, PT, R6, UR12, RZ ;  /* 0x0000000c060b7c10 */ /* 0x002fe4000ff3e0ff */
[----:B------:R-:W-:Y:S02]  /*5c60*/  MOV R6, UR22 ;  /* 0x0000001600067c02 */ /* 0x000fe40008000f00 */
[----:B------:R-:W-:Y:S02]  /*5c70*/  IADD3.X R21, PT, PT, R26, UR9, RZ, P3, !PT ;  /* 0x000000091a157c10 */ /* 0x000fe40009ffe4ff */
[C---:B------:R-:W-:Y:S02]  /*5c80*/  IADD3 R17, P5, PT, R28.reuse, UR8, RZ ;  /* 0x000000081c117c10 */ /* 0x040fe4000ffbe0ff */
[----:B--2---:R-:W-:Y:S02]  /*5c90*/  IADD3 R23, P3, PT, R28, UR10, RZ ;  /* 0x0000000a1c177c10 */ /* 0x004fe4000ff7e0ff */
[----:B------:R-:W-:-:S02]  /*5ca0*/  SHF.R.U32.HI R6, RZ, 0x1e, R6 ;  /* 0x0000001eff067819 */ /* 0x000fc40000011606 */
[----:B------:R-:W-:Y:S02]  /*5cb0*/  IADD3 R19, P2, PT, R35, UR10, RZ ;  /* 0x0000000a23137c10 */ /* 0x000fe4000ff5e0ff */
[C---:B------:R-:W-:Y:S02]  /*5cc0*/  IADD3.X R37, PT, PT, R29.reuse, UR9, RZ, P5, !PT ;  /* 0x000000091d257c10 */ /* 0x040fe4000affe4ff */
[----:B------:R-:W-:Y:S02]  /*5cd0*/  IADD3.X R10, PT, PT, R29, UR11, RZ, P3, !PT ;  /* 0x0000000b1d0a7c10 */ /* 0x000fe40009ffe4ff */
[----:B------:R-:W-:Y:S02]  /*5ce0*/  IADD3.X R25, PT, PT, R26, UR11, RZ, P2, !PT ;  /* 0x0000000b1a197c10 */ /* 0x000fe400097fe4ff */
[----:B------:R-:W-:Y:S02]  /*5cf0*/  IADD3.X R3, PT, PT, R6, R29, RZ, P6, !PT ;  /* 0x0000001d06037210 */ /* 0x000fe400037fe4ff */
[----:B------:R-:W-:-:S02]  /*5d00*/  IADD3 R8, P5, PT, R18, UR8, RZ ;  /* 0x0000000812087c10 */ /* 0x000fc4000ffbe0ff */
[----:B------:R-:W-:Y:S02]  /*5d10*/  IADD3.X R12, PT, PT, R34, UR9, RZ, P4, !PT ;  /* 0x00000009220c7c10 */ /* 0x000fe4000a7fe4ff */
[----:B------:R-:W-:Y:S02]  /*5d20*/  IADD3 R14, P3, PT, R18, UR10, RZ ;  /* 0x0000000a120e7c10 */ /* 0x000fe4000ff7e0ff */
        /* <DEDUP_REMOVED lines=8> */
[----:B------:R-:W-:Y:S02]  /*5db0*/  IADD3.X R34, PT, PT, R34, UR13, RZ, P1, !PT ;  /* 0x0000000d22227c10 */ /* 0x000fe40008ffe4ff */
[----:B---3--:R-:W-:-:S07]  /*5dc0*/  IADD3.X R3, PT, PT, R3, UR13, RZ, P4, !PT ;  /* 0x0000000d03037c10 */ /* 0x008fce000a7fe4ff */
.L_x_8931:
[----:B------:R-:W-:-:S04]  /*5dd0*/  IADD3 R28, P0, PT, R0, R23, RZ ;  /* 0x00000017001c7210 */ /* 0x000fc80007f1e0ff */
[----:B------:R-:W-:-:S05]  /*5de0*/  IADD3.X R29, PT, PT, R2, R10, RZ, P0, !PT ;  /* 0x0000000a021d7210 */ /* 0x000fca00007fe4ff */
[----:B------:R-:W2:Y:S01]  /*5df0*/  LDG.E.U16 R28, desc[UR18][R28.64] ;  /* 0x000000121c1c7981 */ /* 0x000ea2000c1e1500 */
[----:B------:R-:W-:-:S05]  /*5e00*/  IADD3 R30, P0, PT, R0, R27, RZ ;  /* 0x0000001b001e7210 */ /* 0x000fca0007f1e0ff */
[----:B------:R-:W-:-:S05]  /*5e10*/  IMAD.X R31, R2, 0x1, R24, P0 ;  /* 0x00000001021f7824 */ /* 0x000fca00000e0618 */
[----:B------:R-:W3:Y:S01]  /*5e20*/  LDG.E.U16 R30, desc[UR18][R30.64] ;  /* 0x000000121e1e7981 */ /* 0x000ee2000c1e1500 */
[----:B--2---:R-:W-:-:S05]  /*5e30*/  HADD2.F32 R32, -RZ, R28.H0_H0 ;  /* 0x2000001cff207230 */ /* 0x004fca0000004100 */
[----:B------:R-:W-:Y:S01]  /*5e40*/  FMUL.FTZ R36, R32, 1.4426950216293334961 ;  /* 0x3fb8aa3b20247820 */ /* 0x000fe20000410000 */
[----:B------:R-:W-:-:S05]  /*5e50*/  IADD3 R32, P0, PT, R0, R17, RZ ;  /* 0x0000001100207210 */ /* 0x000fca0007f1e0ff */
[----:B------:R-:W0:Y:S01]  /*5e60*/  MUFU.EX2 R36, R36 ;  /* 0x0000002400247308 */ /* 0x000e220000000800 */
[----:B---3--:R-:W-:-:S05]  /*5e70*/  HADD2.F32 R33, -RZ, R30.H0_H0 ;  /* 0x2000001eff217230 */ /* 0x008fca0000004100 */
[----:B0-----:R-:W-:-:S05]  /*5e80*/  FFMA.FTZ R33, R36, -UR17, R33 ;  /* 0x8000001124217c23 */ /* 0x001fca0008010021 */
[----:B------:R-:W-:-:S04]  /*5e90*/  F2FP.F16.F32.PACK_AB R33, RZ, R33 ;  /* 0x00000021ff21723e */ /* 0x000fc800000000ff */
[----:B------:R-:W-:Y:S02]  /*5ea0*/  PRMT R31, R33, 0x7610, R31 ;  /* 0x00007610211f7816 */ /* 0x000fe4000000001f */
[----:B------:R-:W-:Y:S02]  /*5eb0*/  IADD3.X R33, PT, PT, R2, R37, RZ, P0, !PT ;  /* 0x0000002502217210 */ /* 0x000fe400007fe4ff */
[----:B------:R-:W-:-:S03]  /*5ec0*/  IADD3 R28, P0, PT, R0, R19, RZ ;  /* 0x00000013001c7210 */ /* 0x000fc60007f1e0ff */
[----:B------:R0:W-:Y:S01]  /*5ed0*/  STG.E.U16 desc[UR18][R32.64], R31 ;  /* 0x0000001f20007986 */ /* 0x0001e2000c101512 */
[----:B------:R-:W-:-:S05]  /*5ee0*/  IADD3.X R29, PT, PT, R2, R25, RZ, P0, !PT ;  /* 0x00000019021d7210 */ /* 0x000fca00007fe4ff */
[----:B------:R-:W2:Y:S01]  /*5ef0*/  LDG.E.U16 R28, desc[UR18][R28.64] ;  /* 0x000000121c1c7981 */ /* 0x000ea2000c1e1500 */
[----:B------:R-:W-:-:S05]  /*5f00*/  IADD3 R30, P0, PT, R0, R35, RZ ;  /* 0x00000023001e7210 */ /* 0x000fca0007f1e0ff */
[----:B0-----:R-:W-:-:S05]  /*5f10*/  IMAD.X R31, R2, 0x1, R26, P0 ;  /* 0x00000001021f7824 */ /* 0x001fca00000e061a */
[----:B------:R-:W3:Y:S01]  /*5f20*/  LDG.E.U16 R30, desc[UR18][R30.64] ;  /* 0x000000121e1e7981 */ /* 0x000ee2000c1e1500 */
[----:B--2---:R-:W-:-:S05]  /*5f30*/  HADD2.F32 R36, -RZ, R28.H0_H0 ;  /* 0x2000001cff247230 */ /* 0x004fca0000004100 */
[----:B------:R-:W-:-:S06]  /*5f40*/  FMUL.FTZ R36, R36, 1.4426950216293334961 ;  /* 0x3fb8aa3b24247820 */ /* 0x000fcc0000410000 */
[----:B------:R-:W0:Y:S01]  /*5f50*/  MUFU.EX2 R36, R36 ;  /* 0x0000002400247308 */ /* 0x000e220000000800 */
[----:B---3--:R-:W-:-:S05]  /*5f60*/  HADD2.F32 R29, -RZ, R30.H0_H0 ;  /* 0x2000001eff1d7230 */ /* 0x008fca0000004100 */
[----:B0-----:R-:W-:-:S05]  /*5f70*/  FFMA.FTZ R32, R36, -UR17, R29 ;  /* 0x8000001124207c23 */ /* 0x001fca000801001d */
[----:B------:R-:W-:Y:S02]  /*5f80*/  F2FP.F16.F32.PACK_AB R29, RZ, R32 ;  /* 0x00000020ff1d723e */ /* 0x000fe400000000ff */
[----:B------:R-:W-:Y:S02]  /*5f90*/  IADD3 R32, P0, PT, R0, R15, RZ ;  /* 0x0000000f00207210 */ /* 0x000fe40007f1e0ff */
        /* <DEDUP_REMOVED lines=34> */
[----:B------:R-:W-:Y:S02]  /*61c0*/  IADD3 R4, P0, PT, R13, R4, RZ ;  /* 0x000000040d047210 */ /* 0x000fe40007f1e0ff */
[----:B------:R-:W-:Y:S01]  /*61d0*/  MOV R29, UR22 ;  /* 0x00000016001d7c02 */ /* 0x000fe20008000f00 */
[----:B------:R0:W-:Y:S02]  /*61e0*/  STG.E.U16 desc[UR18][R32.64], R28 ;  /* 0x0000001c20007986 */ /* 0x0001e4000c101512 */
[----:B------:R-:W-:Y:S01]  /*61f0*/  IMAD.X R5, R6, 0x1, R5, P0 ;  /* 0x0000000106057824 */ /* 0x000fe200000e0605 */
[----:B------:R-:W-:-:S02]  /*6200*/  ISETP.GE.U32.AND P0, PT, R4, UR4, PT ;  /* 0x0000000404007c0c */ /* 0x000fc4000bf06070 */
[----:B------:R-:W-:Y:S02]  /*6210*/  LEA R0, P1, R29, R0, 0x3 ;  /* 0x000000001d007211 */ /* 0x000fe400078218ff */
[----:B------:R-:W-:Y:S02]  /*6220*/  ISETP.GE.AND.EX P0, PT, R5, UR6, PT, P0 ;  /* 0x0000000605007c0c */ /* 0x000fe4000bf06300 */
[----:B------:R-:W-:-:S11]  /*6230*/  LEA.HI.X R2, R29, R2, RZ, 0x3, P1 ;  /* 0x000000021d027211 */ /* 0x000fd600008f1cff */
[----:B0-----:R-:W-:Y:S05]  /*6240*/  @!P0 BRA `(.L_x_8931) ;  /* 0xfffffff800e08947 */ /* 0x001fea000383ffff */
[----:B------:R-:W-:Y:S05]  /*6250*/  EXIT ;  /* 0x000000000000794d */ /* 0x000fea0003800000 */
        .weak           $__internal_55_$__cuda_sm20_div_u64
        .type           $__internal_55_$__cuda_sm20_div_u64,@function
        .size           $__internal_55_$__cuda_sm20_div_u64,($__internal_56_$__cuda_sm20_rem_u64 - $__internal_55_$__cuda_sm20_div_u64)
$__internal_55_$__cuda_sm20_div_u64:
[----:B------:R-:W-:Y:S02]  /*6260*/  MOV R22, R8 ;  /* 0x0000000800167202 */ /* 0x000fe40000000f00 */
[----:B------:R-:W-:-:S04]  /*6270*/  MOV R23, UR4 ;  /* 0x0000000400177c02 */ /* 0x000fc80008000f00 */
        /* <DEDUP_REMOVED lines=11> */
[----:B------:R-:W-:-:S03]  /*6330*/  IMAD.HI.U32 R20, R18, R17, RZ ;  /* 0x0000001112147227 */ /* 0x000fc600078e00ff */
[----:B------:R-:W-:Y:S02]  /*6340*/  IADD3.X R25, PT, PT, RZ, ~R21, RZ, P0, !PT ;  /* 0x80000015ff197210 */ /* 0x000fe400007fe4ff */
        /* <DEDUP_REMOVED lines=19> */
[----:B------:R-:W-:Y:S01]  /*6480*/  IMAD.MOV.U32 R19, RZ, RZ, RZ ;  /* 0x000000ffff137224 */ /* 0x000fe200078e00ff */
[----:B------:R-:W-:Y:S01]  /*6490*/  IADD3.X R17, PT, PT, R18, R17, RZ, P0, !PT ;  /* 0x0000001112117210 */ /* 0x000fe200007fe4ff */
[----:B------:R-:W-:-:S03]  /*64a0*/  IMAD.HI.U32 R18, R21, R10, RZ ;  /* 0x0000000a15127227 */ /* 0x000fc600078e00ff */
[----:B------:R-:W-:Y:S01]  /*64b0*/  IADD3.X R17, PT, PT, RZ, RZ, R17, P2, P1 ;  /* 0x000000ffff117210 */ /* 0x000fe200017e2411 */
[----:B------:R-:W-:-:S04]  /*64c0*/  IMAD.WIDE.U32 R18, R21, R9, R18 ;  /* 0x0000000915127225 */ /* 0x000fc800078e0012 */
[C---:B------:R-:W-:Y:S02]  /*64d0*/  IMAD R23, R17.reuse, R9, RZ ;  /* 0x0000000911177224 */ /* 0x040fe400078e02ff */
[----:B------:R-:W-:-:S04]  /*64e0*/  IMAD.HI.U32 R18, P0, R17, R10, R18 ;  /* 0x0000000a11127227 */ /* 0x000fc80007800012 */
[----:B------:R-:W-:Y:S01]  /*64f0*/  IMAD.HI.U32 R21, R17, R9, RZ ;  /* 0x0000000911157227 */ /* 0x000fe200078e00ff */
[----:B------:R-:W-:-:S04]  /*6500*/  IADD3 R17, P1, PT, R23, R18, RZ ;  /* 0x0000001217117210 */ /* 0x000fc80007f3e0ff */
[----:B------:R-:W-:Y:S01]  /*6510*/  IADD3.X R21, PT, PT, R21, RZ, RZ, P0, !PT ;  /* 0x000000ff15157210 */ /* 0x000fe200007fe4ff */
        /* <DEDUP_REMOVED lines=16> */
[----:B------:R-:W-:Y:S02]  /*6620*/  ISETP.GE.U32.AND P0, PT, R19, R8, PT ;  /* 0x000000081300720c */ /* 0x000fe40003f06070 */
[----:B------:R-:W-:Y:S02]  /*6630*/  IADD3 R10, P2, PT, R17, 0x1, RZ ;  /* 0x00000001110a7810 */ /* 0x000fe40007f5e0ff */
[----:B------:R-:W-:-:S02]  /*6640*/  ISETP.NE.U32.AND P1, PT, R8, RZ, PT ;  /* 0x000000ff0800720c */ /* 0x000fc40003f25070 */
[----:B------:R-:W-:Y:S01]  /*6650*/  ISETP.GE.U32.AND.EX P0, PT, R9, UR4, PT, P0 ;  /* 0x0000000409007c0c */ /* 0x000fe2000bf06100 */
[----:B------:R-:W-:Y:S01]  /*6660*/  HFMA2 R9, -RZ, RZ, 0, 0 ;  /* 0x00000000ff097431 */ /* 0x000fe200000001ff */
[----:B------:R-:W-:Y:S02]  /*6670*/  IADD3.X R8, PT, PT, RZ, R21, RZ, P2, !PT ;  /* 0x00000015ff087210 */ /* 0x000fe400017fe4ff */
[----:B------:R-:W-:Y:S02]  /*6680*/  SEL R10, R10, R17, P0 ;  /* 0x000000110a0a7207 */ /* 0x000fe40000000000 */
[----:B------:R-:W-:Y:S01]  /*6690*/  SEL R17, R8, R21, P0 ;  /* 0x0000001508117207 */ /* 0x000fe20000000000 */
[----:B------:R-:W-:Y:S01]  /*66a0*/  IMAD.MOV.U32 R8, RZ, RZ, R12 ;  /* 0x000000ffff087224 */ /* 0x000fe200078e000c */
[----:B------:R-:W-:-:S04]  /*66b0*/  ISETP.NE.AND.EX P1, PT, RZ, UR4, PT, P1 ;  /* 0x00000004ff007c0c */ /* 0x000fc8000bf25310 */
[----:B------:R-:W-:Y:S02]  /*66c0*/  SEL R10, R10, 0xffffffff, P1 ;  /* 0xffffffff0a0a7807 */ /* 0x000fe40000800000 */
[----:B------:R-:W-:Y:S01]  /*66d0*/  SEL R17, R17, 0xffffffff, P1 ;  /* 0xffffffff11117807 */ /* 0x000fe20000800000 */
[----:B------:R-:W-:Y:S06]  /*66e0*/  RET.REL.NODEC R8 `(_ZN2at6native43_GLOBAL__N__9ae7fba5_10_SoftMax_cu_9f978f6320cunn_SoftMaxBackwardILi8EN3c104HalfEfS4_NS1_26LogSoftMaxBackwardEpilogueEEEvPT0_PKT2_SA_l) ;  /* 0xffffff9808447950 */ /* 0x000fec0003c3ffff */
        .weak           $__internal_56_$__cuda_sm20_rem_u64
        .type           $__internal_56_$__cuda_sm20_rem_u64,@function
        .size           $__internal_56_$__cuda_sm20_rem_u64,(.L_x_11642 - $__internal_56_$__cuda_sm20_rem_u64)
$__internal_56_$__cuda_sm20_rem_u64:
        /* <DEDUP_REMOVED lines=14> */
[----:B------:R-:W-:Y:S01]  /*67d0*/  IADD3.X R21, PT, PT, RZ, ~R15, RZ, P0, !PT ;  /* 0x8000000fff157210 */ /* 0x000fe200007fe4ff */
[----:B------:R-:W-:-:S04]  /*67e0*/  IMAD.MOV.U32 R15, RZ, RZ, R10 ;  /* 0x000000ffff0f7224 */ /* 0x000fc800078e000a */
        /* <DEDUP_REMOVED lines=18> */
[----:B------:R-:W-:Y:S01]  /*6910*/  IMAD.X R16, R11, 0x1, R16, P0 ;  /* 0x000000010b107824 */ /* 0x000fe200000e0610 */
[----:B------:R-:W-:Y:S01]  /*6920*/  MOV R11, RZ ;  /* 0x000000ff000b7202 */ /* 0x000fe20000000f00 */
        /* <DEDUP_REMOVED lines=8> */
[----:B------:R-:W-:-:S04]  /*69b0*/  IMAD.WIDE.U32 R10, R15, R13, RZ ;  /* 0x0000000d0f0a7225 */ /* 0x000fc800078e00ff */
[----:B------:R-:W-:Y:S01]  /*69c0*/  IMAD.X R14, RZ, RZ, R14, P1 ;  /* 0x000000ffff0e7224 */ /* 0x000fe200008e060e */
[----:B------:R-:W-:Y:S01]  /*69d0*/  IADD3 R16, P1, PT, -R10, R9, RZ ;  /* 0x000000090a107210 */ /* 0x000fe20007f3e1ff */
[----:B------:R-:W-:Y:S02]  /*69e0*/  IMAD R15, R15, UR6, R11 ;  /* 0x000000060f0f7c24 */ /* 0x000fe4000f8e020b */
[----:B------:R-:W-:Y:S01]  /*69f0*/  HFMA2 R9, -RZ, RZ, 0, 0 ;  /* 0x00000000ff097431 */ /* 0x000fe200000001ff */
[-C--:B------:R-:W-:Y:S01]  /*6a00*/  ISETP.GE.U32.AND P0, PT, R16, R13.reuse, PT ;  /* 0x0000000d1000720c */ /* 0x080fe20003f06070 */
[----:B------:R-:W-:-:S05]  /*6a10*/  IMAD R15, R14, R13, R15 ;  /* 0x0000000d0e0f7224 */ /* 0x000fca00078e020f */
[----:B------:R-:W-:Y:S02]  /*6a20*/  IADD3.X R15, PT, PT, ~R15, R12, RZ, P1, !PT ;  /* 0x0000000c0f0f7210 */ /* 0x000fe40000ffe5ff */
[-C--:B------:R-:W-:Y:S02]  /*6a30*/  IADD3 R10, P1, PT, -R13, R16.reuse, RZ ;  /* 0x000000100d0a7210 */ /* 0x080fe40007f3e1ff */
[C---:B------:R-:W-:Y:S02]  /*6a40*/  ISETP.GE.U32.AND.EX P0, PT, R15.reuse, UR6, PT, P0 ;  /* 0x000000060f007c0c */ /* 0x040fe4000bf06100 */
[----:B------:R-:W-:Y:S02]  /*6a50*/  IADD3.X R12, PT, PT, R15, ~UR6, RZ, P1, !PT ;  /* 0x800000060f0c7c10 */ /* 0x000fe40008ffe4ff */
[----:B------:R-:W-:Y:S02]  /*6a60*/  SEL R10, R10, R16, P0 ;  /* 0x000000100a0a7207 */ /* 0x000fe40000000000 */
[----:B------:R-:W-:-:S02]  /*6a70*/  SEL R12, R12, R15, P0 ;  /* 0x0000000f0c0c7207 */ /* 0x000fc40000000000 */
[----:B------:R-:W-:Y:S02]  /*6a80*/  ISETP.GE.U32.AND P0, PT, R10, R13, PT ;  /* 0x0000000d0a00720c */ /* 0x000fe40003f06070 */
[C---:B------:R-:W-:Y:S02]  /*6a90*/  IADD3 R14, P2, PT, -R13.reuse, R10, RZ ;  /* 0x0000000a0d0e7210 */ /* 0x040fe40007f5e1ff */
[----:B------:R-:W-:Y:S02]  /*6aa0*/  ISETP.NE.U32.AND P1, PT, R13, RZ, PT ;  /* 0x000000ff0d00720c */ /* 0x000fe40003f25070 */
[C---:B------:R-:W-:Y:S02]  /*6ab0*/  ISETP.GE.U32.AND.EX P0, PT, R12.reuse, UR6, PT, P0 ;  /* 0x000000060c007c0c */ /* 0x040fe4000bf06100 */
[----:B------:R-:W-:Y:S02]  /*6ac0*/  IADD3.X R15, PT, PT, R12, ~UR6, RZ, P2, !PT ;  /* 0x800000060c0f7c10 */ /* 0x000fe400097fe4ff */
[----:B------:R-:W-:-:S02]  /*6ad0*/  ISETP.NE.AND.EX P1, PT, RZ, UR6, PT, P1 ;  /* 0x00000006ff007c0c */ /* 0x000fc4000bf25310 */
[----:B------:R-:W-:Y:S02]  /*6ae0*/  SEL R14, R14, R10, P0 ;  /* 0x0000000a0e0e7207 */ /* 0x000fe40000000000 */
[----:B------:R-:W-:Y:S02]  /*6af0*/  SEL R15, R15, R12, P0 ;  /* 0x0000000c0f0f7207 */ /* 0x000fe40000000000 */
[----:B------:R-:W-:Y:S02]  /*6b00*/  SEL R14, R14, 0xffffffff, P1 ;  /* 0xffffffff0e0e7807 */ /* 0x000fe40000800000 */
[----:B------:R-:W-:Y:S01]  /*6b10*/  SEL R15, R15, 0xffffffff, P1 ;  /* 0xffffffff0f0f7807 */ /* 0x000fe20000800000 */
[----:B------:R-:W-:Y:S06]  /*6b20*/  RET.REL.NODEC R8 `(_ZN2at6native43_GLOBAL__N__9ae7fba5_10_SoftMax_cu_9f978f6320cunn_SoftMaxBackwardILi8EN3c104HalfEfS4_NS1_26LogSoftMaxBackwardEpilogueEEEvPT0_PKT2_SA_l) ;  /* 0xffffff9408347950 */ /* 0x000fec0003c3ffff */
.L_x_8932:
        /* <DEDUP_REMOVED lines=13> */
.L_x_11642:


//--------------------- .text._ZN2at6native43_GLOBAL__N__9ae7fba5_10_SoftMax_cu_9f978f6324cunn_SoftMaxBackwardSmemILi8EN3c104HalfEfS4_NS1_26LogSoftMaxBackwardEpilogueEEEvPT0_PKT2_SA_l --------------------------
	.section	.text._ZN2at6native43_GLOBAL__N__9ae7fba5_10_SoftMax_cu_9f978f6324cunn_SoftMaxBackwardSmemILi8EN3c104HalfEfS4_NS1_26LogSoftMaxBackwardEpilogueEEEvPT0_PKT2_SA_l,"ax",@progbits
	.align	128
.text._ZN2at6native43_GLOBAL__N__9ae7fba5_10_SoftMax_cu_9f978f6324cunn_SoftMaxBackwardSmemILi8EN3c104HalfEfS4_NS1_26LogSoftMaxBackwardEpilogueEEEvPT0_PKT2_SA_l:
        .type           _ZN2at6native43_GLOBAL__N__9ae7fba5_10_SoftMax_cu_9f978f6324cunn_SoftMaxBackwardSmemILi8EN3c104HalfEfS4_NS1_26LogSoftMaxBackwardEpilogueEEEvPT0_PKT2_SA_l,@function
        .size           _ZN2at6native43_GLOBAL__N__9ae7fba5_10_SoftMax_cu_9f978f6324cunn_SoftMaxBackwardSmemILi8EN3c104HalfEfS4_NS1_26LogSoftMaxBackwardEpilogueEEEvPT0_PKT2_SA_l,(.L_x_11645 - _ZN2at6native43_GLOBAL__N__9ae7fba5_10_SoftMax_cu_9f978f6324cunn_SoftMaxBackwardSmemILi8EN3c104HalfEfS4_NS1_26LogSoftMaxBackwardEpilogueEEEvPT0_PKT2_SA_l)
        .other          _ZN2at6native43_GLOBAL__N__9ae7fba5_10_SoftMax_cu_9f978f6324cunn_SoftMaxBackwardSmemILi8EN3c104HalfEfS4_NS1_26LogSoftMaxBackwardEpilogueEEEvPT0_PKT2_SA_l,@"STO_CUDA_ENTRY STV_DEFAULT"
_ZN2at6native43_GLOBAL__N__9ae7fba5_10_SoftMax_cu_9f978f6324cunn_SoftMaxBackwardSmemILi8EN3c104HalfEfS4_NS1_26LogSoftMaxBackwardEpilogueEEEvPT0_PKT2_SA_l:
        /* <DEDUP_REMOVED lines=29> */
.L_x_8935:
        /* <DEDUP_REMOVED lines=28> */
.L_x_8934:
[----:B0-----:R-:W-:Y:S05]  /*0390*/  BSYNC.RECONVERGENT B0 ;  /* 0x0000000000007941 */ /* 0x001fea0003800200 */
.L_x_8933:
        /* <DEDUP_REMOVED lines=34> */
.L_x_8944:
[----:B------:R-:W-:Y:S01]  /*05c0*/  ISETP.NE.AND P1, PT, R0, RZ, PT ;  /* 0x000000ff0000720c */ /* 0x000fe20003f25270 */
[----:B-1----:R-:W-:-:S12]  /*05d0*/  FADD.FTZ R7, R6, R7 ;  /* 0x0000000706077221 */ /* 0x002fd80000010000 */
[----:B------:R2:W-:Y:S02]  /*05e0*/  @!P1 STS [UR10], R7 ;  /* 0x00000007ff009988 */ /* 0x0005e4000800080a */
.L_x_8936:
[----:B------:R-:W-:Y:S05]  /*05f0*/  WARPSYNC.ALL ;  /* 0x0000000000007948 */ /* 0x000fea0003800000 */
[----:B------:R-:W-:Y:S06]  /*0600*/  BAR.SYNC.DEFER_BLOCKING 0x0 ;  /* 0x0000000000007b1d */ /* 0x000fec0000010000 */
[----:B------:R-:W-:Y:S05]  /*0610*/  @P0 EXIT ;  /* 0x000000000000094d */ /* 0x000fea0003800000 */
[----:B-1----:R-:W1:Y:S02]  /*0620*/  LDS R2, [UR10] ;  /* 0x0000000aff027984 */ /* 0x002e640008000800 */
.L_x_8938:
[----:B---3--:R-:W-:Y:S02]  /*0630*/  MOV R8, UR9 ;  /* 0x0000000900087c02 */ /* 0x008fe40008000f00 */
[----:B------:R-:W-:-:S03]  /*0640*/  MOV R9, UR11 ;  /* 0x0000000b00097c02 */ /* 0x000fc60008000f00 */
[----:B------:R-:W-:-:S06]  /*0650*/  IMAD.WIDE R8, R0, 0x10, R8 ;  /* 0x0000001000087825 */ /* 0x000fcc00078e0208 */
[----:B------:R-:W3:Y:S01]  /*0660*/  LDG.E.128 R8, desc[UR16][R8.64] ;  /* 0x0000001008087981 */ /* 0x000ee2000c1e1d00 */
[----:B------:R-:W-:-:S06]  /*0670*/  LEA R4, R0, UR8, 0x4 ;  /* 0x0000000800047c11 */ /* 0x000fcc000f8e20ff */
[----:B0-2---:R-:W0:Y:S02]  /*0680*/  LDS.128 R4, [R4] ;  /* 0x0000000004047984 */ /* 0x005e240000000c00 */
[--C-:B0-----:R-:W-:Y:S02]  /*0690*/  HADD2.F32 R19, -RZ, R4.reuse.H0_H0 ;  /* 0x20000004ff137230 */ /* 0x101fe40000004100 */
[----:B------:R-:W-:Y:S02]  /*06a0*/  HADD2.F32 R4, -RZ, R4.H1_H1 ;  /* 0x30000004ff047230 */ /* 0x000fe40000004100 */
[----:B------:R-:W-:Y:S02]  /*06b0*/  HADD2.F32 R22, -RZ, R7.H1_H1 ;  /* 0x30000007ff167230 */ /* 0x000fe40000004100 */
[--C-:B---3--:R-:W-:Y:S02]  /*06c0*/  HADD2.F32 R3, -RZ, R8.reuse.H0_H0 ;  /* 0x20000008ff037230 */ /* 0x108fe40000004100 */
[----:B------:R-:W-:-:S02]  /*06d0*/  HADD2.F32 R12, -RZ, R8.H1_H1 ;  /* 0x30000008ff0c7230 */ /* 0x000fc40000004100 */
[--C-:B------:R-:W-:Y:S02]  /*06e0*/  HADD2.F32 R13, -RZ, R9.reuse.H0_H0 ;  /* 0x20000009ff0d7230 */ /* 0x100fe40000004100 */
[----:B------:R-:W-:Y:S01]  /*06f0*/  FMUL.FTZ R3, R3, 1.4426950216293334961 ;  /* 0x3fb8aa3b03037820 */ /* 0x000fe20000410000 */
[--C-:B------:R-:W-:Y:S02]  /*0700*/  HADD2.F32 R8, -RZ, R10.reuse.H0_H0 ;  /* 0x2000000aff087230 */ /* 0x100fe40000004100 */
[----:B------:R-:W-:Y:S01]  /*0710*/  FMUL.FTZ R12, R12, 1.4426950216293334961 ;  /* 0x3fb8aa3b0c0c7820 */ /* 0x000fe20000410000 */
[----:B------:R-:W-:Y:S02]  /*0720*/  HADD2.F32 R10, -RZ, R10.H1_H1 ;  /* 0x3000000aff0a7230 */ /* 0x000fe40000004100 */
[----:B------:R-:W-:Y:S01]  /*0730*/  FMUL.FTZ R13, R13, 1.4426950216293334961 ;  /* 0x3fb8aa3b0d0d7820 */ /* 0x000fe20000410000 */
[----:B------:R-:W-:Y:S02]  /*0740*/  HADD2.F32 R14, -RZ, R9.H1_H1 ;  /* 0x30000009ff0e7230 */ /* 0x000fe40000004100 */
[----:B------:R-:W-:Y:S01]  /*0750*/  FMUL.FTZ R16, R8, 1.4426950216293334961 ;  /* 0x3fb8aa3b08107820 */ /* 0x000fe20000410000 */
[----:B------:R-:W-:-:S02]  /*0760*/  HADD2.F32 R18, -RZ, R11.H0_H0 ;  /* 0x2000000bff127230 */ /* 0x000fc40000004100 */
[----:B------:R-:W-:Y:S01]  /*0770*/  FMUL.FTZ R17, R10, 1.4426950216293334961 ;  /* 0x3fb8aa3b0a117820 */ /* 0x000fe20000410000 */
[----:B------:R-:W-:Y:S01]  /*0780*/  HADD2.F32 R8, -RZ, R11.H1_H1 ;  /* 0x3000000bff087230 */ /* 0x000fe20000004100 */
[----:B------:R0:W1:Y:S01]  /*0790*/  MUFU.EX2 R9, R12 ;  /* 0x0000000c00097308 */ /* 0x0000620000000800 */
[----:B------:R-:W-:Y:S01]  /*07a0*/  FMUL.FTZ R14, R14, 1.4426950216293334961 ;  /* 0x3fb8aa3b0e0e7820 */ /* 0x000fe20000410000 */
[----:B------:R-:W-:Y:S01]  /*07b0*/  FMUL.FTZ R18, R18, 1.4426950216293334961 ;  /* 0x3fb8aa3b12127820 */ /* 0x000fe20000410000 */
[--C-:B------:R-:W-:Y:S01]  /*07c0*/  HADD2.F32 R10, -RZ, R5.reuse.H1_H1 ;  /* 0x30000005ff0a7230 */ /* 0x100fe20000004100 */
[----:B------:R-:W2:Y:S01]  /*07d0*/  MUFU.EX2 R13, R13 ;  /* 0x0000000d000d7308 */ /* 0x000ea20000000800 */
[----:B------:R-:W-:Y:S01]  /*07e0*/  FMUL.FTZ R20, R8, 1.4426950216293334961 ;  /* 0x3fb8aa3b08147820 */ /* 0x000fe20000410000 */
[----:B------:R-:W-:Y:S02]  /*07f0*/  HADD2.F32 R8, -RZ, R5.H0_H0 ;  /* 0x20000005ff087230 */ /* 0x000fe40000004100 */
[----:B------:R-:W3:Y:S01]  /*0800*/  MUFU.EX2 R3, R3 ;  /* 0x0000000300037308 */ /* 0x000ee20000000800 */
[----:B0-----:R-:W-:-:S03]  /*0810*/  HADD2.F32 R12, -RZ, R6.H0_H0 ;  /* 0x20000006ff0c7230 */ /* 0x001fc60000004100 */
[----:B------:R0:W4:Y:S01]  /*0820*/  MUFU.EX2 R15, R14 ;  /* 0x0000000e000f7308 */ /* 0x0001220000000800 */
[C---:B-1----:R-:W-:Y:S01]  /*0830*/  FFMA.FTZ R4, -R2.reuse, R9, R4 ;  /* 0x0000000902047223 */ /* 0x042fe20000010104 */
[----:B------:R-:W-:Y:S02]  /*0840*/  MOV R9, UR13 ;  /* 0x0000000d00097c02 */ /* 0x000fe40008000f00 */
[----:B------:R1:W5:Y:S01]  /*0850*/  MUFU.EX2 R11, R16 ;  /* 0x00000010000b7308 */ /* 0x0003620000000800 */
[C---:B--2---:R-:W-:Y:S01]  /*0860*/  FFMA.FTZ R5, -R2.reuse, R13, R8 ;  /* 0x0000000d02057223 */ /* 0x044fe20000010108 */
[----:B------:R-:W-:Y:S02]  /*0870*/  MOV R8, UR12 ;  /* 0x0000000c00087c02 */ /* 0x000fe40008000f00 */
[----:B------:R-:W2:Y:S01]  /*0880*/  MUFU.EX2 R17, R17 ;  /* 0x0000001100117308 */ /* 0x000ea20000000800 */
[----:B0-----:R-:W-:Y:S02]  /*0890*/  HADD2.F32 R14, -RZ, R6.H1_H1 ;  /* 0x30000006ff0e7230 */ /* 0x001fe40000004100 */
[----:B---3--:R-:W-:Y:S01]  /*08a0*/  FFMA.FTZ R3, -R2, R3, R19 ;  /* 0x0000000302037223 */ /* 0x008fe20000010113 */
[----:B------:R-:W0:Y:S01]  /*08b0*/  MUFU.EX2 R21, R18 ;  /* 0x0000001200157308 */ /* 0x000e220000000800 */
[----:B-1----:R-:W-:-:S02]  /*08c0*/  HADD2.F32 R16, -RZ, R7.H0_H0 ;  /* 0x20000007ff107230 */ /* 0x002fc40000004100 */
[----:B----4-:R-:W-:Y:S01]  /*08d0*/  FFMA.FTZ R10, -R2, R15, R10 ;  /* 0x0000000f020a7223 */ /* 0x010fe2000001010a */
[C---:B------:R-:W-:Y:S01]  /*08e0*/  IMAD.WIDE R8, R0.reuse, 0x10, R8 ;  /* 0x0000001000087825 */ /* 0x040fe200078e0208 */
[----:B------:R-:W1:Y:S01]  /*08f0*/  MUFU.EX2 R23, R20 ;  /* 0x0000001400177308 */ /* 0x000e620000000800 */
[----:B------:R-:W-:Y:S02]  /*0900*/  IADD3 R0, PT, PT, R0, UR5, RZ ;  /* 0x0000000500007c10 */ /* 0x000fe4000fffe0ff */
[----:B-----5:R-:W-:Y:S01]  /*0910*/  FFMA.FTZ R6, -R2, R11, R12 ;  /* 0x0000000b02067223 */ /* 0x020fe2000001010c */
[----:B------:R-:W-:Y:S02]  /*0920*/  F2FP.F16.F32.PACK_AB R4, R4, R3 ;  /* 0x000000030404723e */ /* 0x000fe400000000ff */
[----:B------:R-:W-:Y:S01]  /*0930*/  F2FP.F16.F32.PACK_AB R5, R10, R5 ;  /* 0x000000050a05723e */ /* 0x000fe200000000ff */
[----:B--2---:R-:W-:Y:S01]  /*0940*/  FFMA.FTZ R17, -R2, R17, R14 ;  /* 0x0000001102117223 */ /* 0x004fe2000001010e */
[----:B------:R-:W-:Y:S01]  /*0950*/  SHF.L.U32 R3, R0, 0x3, RZ ;  /* 0x0000000300037819 */ /* 0x000fe200000006ff */
[----:B0-----:R-:W-:-:S03]  /*0960*/  FFMA.FTZ R7, -R2, R21, R16 ;  /* 0x0000001502077223 */ /* 0x001fc60000010110 */
[----:B------:R-:W-:Y:S02]  /*0970*/  F2FP.F16.F32.PACK_AB R6, R17, R6 ;  /* 0x000000061106723e */ /* 0x000fe400000000ff */
[----:B------:R-:W-:Y:S01]  /*0980*/  ISETP.GE.U32.AND P0, PT, R3, UR6, PT ;  /* 0x0000000603007c0c */ /* 0x000fe2000bf06070 */
[----:B-1----:R-:W-:Y:S01]  /*0990*/  FFMA.FTZ R22, -R2, R23, R22 ;  /* 0x0000001702167223 */ /* 0x002fe20000010116 */
[----:B------:R-:W-:-:S04]  /*09a0*/  SHF.R.S32.HI R3, RZ, 0x1f, R3 ;  /* 0x0000001fff037819 */ /* 0x000fc80000011403 */
[----:B------:R-:W-:Y:S02]  /*09b0*/  F2FP.F16.F32.PACK_AB R7, R22, R7 ;  /* 0x000000071607723e */ /* 0x000fe400000000ff */
[----:B------:R-:W-:-:S03]  /*09c0*/  ISETP.GE.AND.EX P0, PT, R3, UR7, PT, P0 ;  /* 0x0000000703007c0c */ /* 0x000fc6000bf06300 */
[----:B------:R3:W-:Y:S10]  /*09d0*/  STG.E.128 desc[UR16][R8.64], R4 ;  /* 0x0000000408007986 */ /* 0x0007f4000c101d10 */
[----:B------:R-:W-:Y:S05]  /*09e0*/  @!P0 BRA `(.L_x_8938) ;  /* 0xfffffffc00108947 */ /* 0x000fea000383ffff */
[----:B------:R-:W-:Y:S05]  /*09f0*/  EXIT ;  /* 0x000000000000794d */ /* 0x000fea0003800000 */
.L_x_8937:
[----:B------:R-:W-:Y:S01]  /*0a00*/  HFMA2 R9, -RZ, RZ, 0, 9.5367431640625e-07 ;  /* 0x00000010ff097431 */ /* 0x000fe200000001ff */
[----:B------:R-:W-:Y:S02]  /*0a10*/  MOV R11, 0x1f ;  /* 0x0000001f000b7802 */ /* 0x000fe40000000f00 */
[----:B------:R-:W-:-:S07]  /*0a20*/  MOV R8, 0xffffffff ;  /* 0xffffffff00087802 */ /* 0x000fce0000000f00 */
[----:B-1----:R-:W-:Y:S05]  /*0a30*/  WARPSYNC.COLLECTIVE R8, `(.L_x_8939) ;  /* 0x0000000008087348 */ /* 0x002fea0003c00000 */
[----:B-1----:R0:W1:Y:S02]  /*0a40*/  SHFL.DOWN P1, R7, R2, R9, R11 ;  /* 0x0800000902077389 */ /* 0x002064000002000b */
[----:B01----:R-:W-:Y:S05]  /*0a50*/  ENDCOLLECTIVE ;  /* 0x000000000000791b */ /* 0x003fea0003800000 */
.L_x_8939:
[----:B------:R-:W-:Y:S01]  /*0a60*/  HFMA2 R9, -RZ, RZ, 0, 4.76837158203125e-07 ;  /* 0x00000008ff097431 */ /* 0x000fe200000001ff */
[----:B------:R-:W-:-:S05]  /*0a70*/  MOV R3, R7 ;  /* 0x0000000700037202 */ /* 0x000fca0000000f00 */
[----:B------:R-:W-:-:S05]  /*0a80*/  FADD.FTZ R3, R3, R2 ;  /* 0x0000000203037221 */ /* 0x000fca0000010000 */
[----:B------:R-:W-:-:S07]  /*0a90*/  MOV R2, R3 ;  /* 0x0000000300027202 */ /* 0x000fce0000000f00 */
[----:B------:R-:W-:Y:S05]  /*0aa0*/  WARPSYNC.COLLECTIVE R8, `(.L_x_8940) ;  /* 0x0000000008087348 */ /* 0x000fea0003c00000 */
[----:B------:R0:W1:Y:S02]  /*0ab0*/  SHFL.DOWN P1, R7, R2, R9, R11 ;  /* 0x0800000902077389 */ /* 0x000064000002000b */
[----:B01----:R-:W-:Y:S05]  /*0ac0*/  ENDCOLLECTIVE ;  /* 0x000000000000791b */ /* 0x003fea0003800000 */
.L_x_8940:
[----:B------:R-:W-:Y:S01]  /*0ad0*/  HFMA2 R9, -RZ, RZ, 0, 2.384185791015625e-07 ;  /* 0x00000004ff097431 */ /* 0x000fe200000001ff */
[----:B------:R-:W-:-:S05]  /*0ae0*/  MOV R4, R7 ;  /* 0x0000000700047202 */ /* 0x000fca0000000f00 */
[----:B------:R-:W-:-:S05]  /*0af0*/  FADD.FTZ R4, R3, R4 ;  /* 0x0000000403047221 */ /* 0x000fca0000010000 */
[----:B------:R-:W-:-:S07]  /*0b00*/  MOV R2, R4 ;  /* 0x0000000400027202 */ /* 0x000fce0000000f00 */
[----:B------:R-:W-:Y:S05]  /*0b10*/  WARPSYNC.COLLECTIVE R8, `(.L_x_8941) ;  /* 0x0000000008087348 */ /* 0x000fea0003c00000 */
[----:B------:R0:W1:Y:S02]  /*0b20*/  SHFL.DOWN P1, R7, R2, R9, R11 ;  /* 0x0800000902077389 */ /* 0x000064000002000b */
[----:B01----:R-:W-:Y:S05]  /*0b30*/  ENDCOLLECTIVE ;  /* 0x000000000000791b */ /* 0x003fea0003800000 */
.L_x_8941:
[----:B------:R-:W-:Y:S01]  /*0b40*/  HFMA2 R9, -RZ, RZ, 0, 1.1920928955078125e-07 ;  /* 0x00000002ff097431 */ /* 0x000fe200000001ff */
[----:B------:R-:W-:-:S05]  /*0b50*/  MOV R5, R7 ;  /* 0x0000000700057202 */ /* 0x000fca0000000f00 */
[----:B------:R-:W-:-:S05]  /*0b60*/  FADD.FTZ R5, R4, R5 ;  /* 0x0000000504057221 */ /* 0x000fca0000010000 */
[----:B------:R-:W-:-:S07]  /*0b70*/  MOV R2, R5 ;  /* 0x0000000500027202 */ /* 0x000fce0000000f00 */
[----:B------:R-:W-:Y:S05]  /*0b80*/  WARPSYNC.COLLECTIVE R8, `(.L_x_8942) ;  /* 0x0000000008087348 */ /* 0x000fea0003c00000 */
[----:B------:R0:W1:Y:S02]  /*0b90*/  SHFL.DOWN P1, R7, R2, R9, R11 ;  /* 0x0800000902077389 */ /* 0x000064000002000b */
[----:B01----:R-:W-:Y:S05]  /*0ba0*/  ENDCOLLECTIVE ;  /* 0x000000000000791b */ /* 0x003fea0003800000 */
.L_x_8942:
[----:B------:R-:W-:Y:S01]  /*0bb0*/  HFMA2 R9, -RZ, RZ, 0, 5.9604644775390625e-08 ;  /* 0x00000001ff097431 */ /* 0x000fe200000001ff */
[----:B------:R-:W-:-:S05]  /*0bc0*/  MOV R6, R7 ;  /* 0x0000000700067202 */ /* 0x000fca0000000f00 */
[----:B------:R-:W-:-:S05]  /*0bd0*/  FADD.FTZ R6, R5, R6 ;  /* 0x0000000605067221 */ /* 0x000fca0000010000 */
[----:B------:R-:W-:-:S07]  /*0be0*/  MOV R2, R6 ;  /* 0x0000000600027202 */ /* 0x000fce0000000f00 */
[----:B------:R-:W-:Y:S05]  /*0bf0*/  WARPSYNC.COLLECTIVE R8, `(.L_x_8943) ;  /* 0x0000000008087348 */ /* 0x000fea0003c00000 */
[----:B------:R0:W1:Y:S02]  /*0c00*/  SHFL.DOWN P1, R7, R2, R9, R11 ;  /* 0x0800000902077389 */ /* 0x000064000002000b */
[----:B01----:R-:W-:Y:S05]  /*0c10*/  ENDCOLLECTIVE ;  /* 0x000000000000791b */ /* 0x003fea0003800000 */
.L_x_8943:
[----:B------:R-:W-:Y:S05]  /*0c20*/  BRA `(.L_x_8944) ;  /* 0xfffffff800647947 */ /* 0x000fea000383ffff */
.L_x_8945:
        /* <DEDUP_REMOVED lines=13> */
.L_x_11645:


//--------------------- .text._ZN2at6native43_GLOBAL__N__9ae7fba5_10_SoftMax_cu_9f978f6320cunn_SoftMaxBackwardILi4EfffNS1_26LogSoftMaxBackwardEpilogueEEEvPT0_PKT2_S8_l --------------------------
	.section	.text._ZN2at6native43_GLOBAL__N__9ae7fba5_10_SoftMax_cu_9f978f6320cunn_SoftMaxBackwardILi4EfffNS1_26LogSoftMaxBackwardEpilogueEEEvPT0_PKT2_S8_l,"ax",@progbits
	.align	128
.text._ZN2at6native43_GLOBAL__N__9ae7fba5_10_SoftMax_cu_9f978f6320cunn_SoftMaxBackwardILi4EfffNS1_26LogSoftMaxBackwardEpilogueEEEvPT0_PKT2_S8_l:
        .type           _ZN2at6native43_GLOBAL__N__9ae7fba5_10_SoftMax_cu_9f978f6320cunn_SoftMaxBackwardILi4EfffNS1_26LogSoftMaxBackwardEpilogueEEEvPT0_PKT2_S8_l,@function
        .size           _ZN2at6native43_GLOBAL__N__9ae7fba5_10_SoftMax_cu_9f978f6320cunn_SoftMaxBackwardILi4EfffNS1_26LogSoftMaxBackwardEpilogueEEEvPT0_PKT2_S8_l,(.L_x_11646 - _ZN2at6native43_GLOBAL__N__9ae7fba5_10_SoftMax_cu_9f978f6320cunn_SoftMaxBackwardILi4EfffNS1_26LogSoftMaxBackwardEpilogueEEEvPT0_PKT2_S8_l)
        .other          _ZN2at6native43_GLOBAL__N__9ae7fba5_10_SoftMax_cu_9f978f6320cunn_SoftMaxBackwardILi4EfffNS1_26LogSoftMaxBackwardEpilogueEEEvPT0_PKT2_S8_l,@"STO_CUDA_ENTRY STV_DEFAULT"
_ZN2at6native43_GLOBAL__N__9ae7fba5_10_SoftMax_cu_9f978f6320cunn_SoftMaxBackwardILi4EfffNS1_26LogSoftMaxBackwardEpilogueEEEvPT0_PKT2_S8_l:
        /* <DEDUP_REMOVED lines=49> */
.L_x_8948:
        /* <DEDUP_REMOVED lines=26> */
.L_x_8951:
        /* <DEDUP_REMOVED lines=10> */
.L_x_8950:
[----:B------:R-:W-:Y:S05]  /*0550*/  BSYNC.RECONVERGENT B1 ;  /* 0x0000000000017941 */ /* 0x000fea0003800200 */
.L_x_8949:
[----:B------:R-:W-:-:S13]  /*0560*/  ISETP.GE.AND P0, PT, R14, R15, PT ;  /* 0x0000000f0e00720c */ /* 0x000fda0003f06270 */
[----:B------:R-:W-:Y:S05]  /*0570*/  @P0 BRA `(.L_x_8952) ;  /* 0x0000000c008c0947 */ /* 0x000fea0003800000 */
[----:B------:R-:W-:Y:S01]  /*0580*/  BSSY.RECONVERGENT B1, `(.L_x_8953) ;  /* 0x0000007000017945 */ /* 0x000fe20003800200 */
.L_x_8954:
[----:B------:R-:W-:-:S06]  /*0590*/  IMAD.WIDE R8, R14, 0x4, R16 ;  /* 0x000000040e087825 */ /* 0x000fcc00078e0210 */
[----:B------:R-:W2:Y:S01]  /*05a0*/  LDG.E R8, desc[UR10][R8.64] ;  /* 0x0000000a08087981 */ /* 0x000ea2000c1e1900 */
[----:B------:R-:W-:-:S05]  /*05b0*/  VIADD R14, R14, UR7 ;  /* 0x000000070e0e7c36 */ /* 0x000fca0008000000 */
[----:B------:R-:W-:Y:S01]  /*05c0*/  ISETP.GE.AND P0, PT, R14, R15, PT ;  /* 0x0000000f0e00720c */ /* 0x000fe20003f06270 */
[----:B--2---:R-:W-:-:S12]  /*05d0*/  FADD.FTZ R13, R8, R13 ;  /* 0x0000000d080d7221 */ /* 0x004fd80000010000 */
[----:B------:R-:W-:Y:S05]  /*05e0*/  @!P0 BRA `(.L_x_8954) ;  /* 0xfffffffc00e88947 */ /* 0x000fea000383ffff */
[----:B------:R-:W-:Y:S05]  /*05f0*/  BSYNC.RECONVERGENT B1 ;  /* 0x0000000000017941 */ /* 0x000fea0003800200 */
.L_x_8953:
[----:B------:R-:W-:Y:S05]  /*0600*/  BRA `(.L_x_8952) ;  /* 0x0000000c00687947 */ /* 0x000fea0003800000 */
.L_x_8947:
        /* <DEDUP_REMOVED lines=24> */
.L_x_8955:
        /* <DEDUP_REMOVED lines=23> */
.L_x_8956:
[----:B------:R-:W-:Y:S01]  /*0900*/  MOV R4, 0x930 ;  /* 0x0000093000047802 */ /* 0x000fe20000000f00 */
[----:B------:R-:W-:-:S06]  /*0910*/  UMOV UR4, UR7 ;  /* 0x0000000700047c82 */ /* 0x000fcc0008000000 */
[----:B0-----:R-:W-:Y:S05]  /*0920*/  CALL.REL.NOINC `($__internal_58_$__cuda_sm20_rem_u64) ;  /* 0x0000005000587944 */ /* 0x001fea0003c00000 */
.L_x_8957:
        /* <DEDUP_REMOVED lines=16> */
.L_x_8960:
        /* <DEDUP_REMOVED lines=16> */
.L_x_8959:
[----:B------:R-:W-:Y:S05]  /*0b30*/  BSYNC.RECONVERGENT B1 ;  /* 0x0000000000017941 */ /* 0x000fea0003800200 */
.L_x_8958:
        /* <DEDUP_REMOVED lines=42> */
.L_x_8962:
[----:B------:R-:W-:Y:S02]  /*0de0*/  MOV R12, UR8 ;  /* 0x00000008000c7c02 */ /* 0x000fe40008000f00 */
[----:B------:R-:W-:-:S07]  /*0df0*/  MOV R4, 0xe10 ;  /* 0x00000e1000047802 */ /* 0x000fce0000000f00 */
[----:B------:R-:W-:Y:S05]  /*0e00*/  CALL.REL.NOINC `($__internal_57_$__cuda_sm20_div_u64) ;  /* 0x0000004400fc7944 */ /* 0x000fea0003c00000 */
[----:B------:R-:W-:-:S07]  /*0e10*/  IMAD.MOV.U32 R16, RZ, RZ, R12 ;  /* 0x000000ffff107224 */ /* 0x000fce00078e000c */
.L_x_8963:
[----:B------:R-:W-:Y:S05]  /*0e20*/  BSYNC.RECONVERGENT B1 ;  /* 0x0000000000017941 */ /* 0x000fea0003800200 */
.L_x_8961:
        /* <DEDUP_REMOVED lines=29> */
.L_x_8966:
[----:B------:R-:W-:Y:S01]  /*1000*/  IMAD.MOV.U32 R16, RZ, RZ, R32 ;  /* 0x000000ffff107224 */ /* 0x000fe200078e0020 */
[----:B------:R-:W-:Y:S01]  /*1010*/  MOV R14, R27 ;  /* 0x0000001b000e7202 */ /* 0x000fe20000000f00 */
[----:B------:R-:W-:Y:S01]  /*1020*/  IMAD.U32 R12, RZ, RZ, UR7 ;  /* 0x00000007ff0c7e24 */ /* 0x000fe2000f8e00ff */
[----:B------:R-:W-:-:S07]  /*1030*/  MOV R4, 0x1050 ;  /* 0x0000105000047802 */ /* 0x000fce0000000f00 */
[----:B------:R-:W-:Y:S05]  /*1040*/  CALL.REL.NOINC `($__internal_57_$__cuda_sm20_div_u64) ;  /* 0x00000044006c7944 */ /* 0x000fea0003c00000 */
[----:B------:R-:W-:-:S07]  /*1050*/  IMAD.MOV.U32 R16, RZ, RZ, R12 ;  /* 0x000000ffff107224 */ /* 0x000fce00078e000c */
.L_x_8967:
        /* <DEDUP_REMOVED lines=11> */
.L_x_8968:
        /* <DEDUP_REMOVED lines=13> */
.L_x_8965:
[----:B------:R-:W-:Y:S05]  /*11e0*/  BSYNC.RECONVERGENT B1 ;  /* 0x0000000000017941 */ /* 0x000fea0003800200 */
.L_x_8964:
[----:B------:R-:W-:-:S04]  /*11f0*/  ISETP.GE.U32.AND P0, PT, R10, 0x3, PT ;  /* 0x000000030a00780c */ /* 0x000fc80003f06070 */
[----:B------:R-:W-:-:S13]  /*1200*/  ISETP.GE.U32.AND.EX P0, PT, R11, RZ, PT, P0 ;  /* 0x000000ff0b00720c */ /* 0x000fda0003f06100 */
[----:B------:R-:W-:Y:S05]  /*1210*/  @!P0 BRA `(.L_x_8952) ;  /* 0x0000000000648947 */ /* 0x000fea0003800000 */
[----:B------:R-:W-:Y:S01]  /*1220*/  MOV R21, UR8 ;  /* 0x0000000800157c02 */ /* 0x000fe20008000f00 */
[----:B------:R-:W-:-:S04]  /*1230*/  IMAD.U32 R23, RZ, RZ, UR8 ;  /* 0x00000008ff177e24 */ /* 0x000fc8000f8e00ff */
[----:B------:R-:W-:Y:S01]  /*1240*/  IMAD.SHL.U32 R21, R21, 0x4, RZ ;  /* 0x0000000415157824 */ /* 0x000fe200078e00ff */
[----:B------:R-:W-:-:S07]  /*1250*/  SHF.R.U32.HI R23, RZ, 0x1e, R23 ;  /* 0x0000001eff177819 */ /* 0x000fce0000011617 */
.L_x_8969:
        /* <DEDUP_REMOVED lines=21> */
.L_x_8952:
[----:B------:R-:W-:Y:S05]  /*13b0*/  BSYNC.RECONVERGENT B0 ;  /* 0x0000000000007941 */ /* 0x000fea0003800200 */
.L_x_8946:
        /* <DEDUP_REMOVED lines=61> */
.L_x_8970:
[----:B------:R-:W-:Y:S01]  /*1790*/  ISETP.NE.AND P0, PT, R26, RZ, PT ;  /* 0x000000ff1a00720c */ /* 0x000fe20003f05270 */
[----:B------:R-:W-:Y:S05]  /*17a0*/  WARPSYNC.ALL ;  /* 0x0000000000007948 */ /* 0x000fea0003800000 */
[----:B------:R-:W-:Y:S06]  /*17b0*/  BAR.SYNC.DEFER_BLOCKING 0x0 ;  /* 0x0000000000007b1d */ /* 0x000fec0000010000 */
[----:B------:R-:W-:Y:S04]  /*17c0*/  BSSY.RECONVERGENT B0, `(.L_x_8971) ;  /* 0x0000051000007945 */ /* 0x000fe80003800200 */
[----:B------:R-:W-:Y:S05]  /*17d0*/  @P0 BRA `(.L_x_8972) ;  /* 0x00000004003c0947 */ /* 0x000fea0003800000 */
[----:B------:R-:W-:Y:S02]  /*17e0*/  IMAD.U32 R8, RZ, RZ, UR14 ;  /* 0x0000000eff087e24 */ /* 0x000fe4000f8e00ff */
        /* <DEDUP_REMOVED lines=15> */
.L_x_8975:
        /* <DEDUP_REMOVED lines=24> */
.L_x_8974:
        /* <DEDUP_REMOVED lines=17> */
.L_x_8976:
        /* <DEDUP_REMOVED lines=12> */
.L_x_8977:
[----:B------:R-:W-:Y:S05]  /*1c30*/  BRA.U !UP1, `(.L_x_8973) ;  /* 0x0000000109207547 */ /* 0x000fea000b800000 */
[----:B------:R-:W-:Y:S02]  /*1c40*/  ULEA UR4, UR4, UR7, 0x2 ;  /* 0x0000000704047291 */ /* 0x000fe4000f8e10ff */
[----:B------:R-:W-:-:S12]  /*1c50*/  UIADD3 UR8, UPT, UPT, -UR8, URZ, URZ ;  /* 0x000000ff08087290 */ /* 0x000fd8000fffe1ff */
.L_x_8978:
[----:B------:R-:W2:Y:S01]  /*1c60*/  LDS R8, [UR4] ;  /* 0x00000004ff087984 */ /* 0x000ea20008000800 */
[----:B------:R-:W-:Y:S02]  /*1c70*/  UIADD3 UR8, UPT, UPT, UR8, 0x1, URZ ;  /* 0x0000000108087890 */ /* 0x000fe4000fffe0ff */
[----:B------:R-:W-:Y:S02]  /*1c80*/  UIADD3 UR4, UPT, UPT, UR4, 0x4, URZ ;  /* 0x0000000404047890 */ /* 0x000fe4000fffe0ff */
[----:B------:R-:W-:Y:S01]  /*1c90*/  UISETP.NE.AND UP0, UPT, UR8, URZ, UPT ;  /* 0x000000ff0800728c */ /* 0x000fe2000bf05270 */
[----:B--2---:R-:W-:-:S08]  /*1ca0*/  FADD.FTZ R23, R8, R23 ;  /* 0x0000001708177221 */ /* 0x004fd00000010000 */
[----:B------:R-:W-:Y:S05]  /*1cb0*/  BRA.U UP0, `(.L_x_8978) ;  /* 0xfffffffd00e87547 */ /* 0x000fea000b83ffff */
.L_x_8973:
[----:B------:R2:W-:Y:S02]  /*1cc0*/  STS [UR7], R23 ;  /* 0x00000017ff007988 */ /* 0x0005e40008000807 */
.L_x_8972:
[----:B------:R-:W-:Y:S05]  /*1cd0*/  BSYNC.RECONVERGENT B0 ;  /* 0x0000000000007941 */ /* 0x000fea0003800200 */
.L_x_8971:
[----:B------:R-:W-:Y:S08]  /*1ce0*/  BAR.SYNC.DEFER_BLOCKING 0x0 ;  /* 0x0000000000007b1d */ /* 0x000ff00000010000 */
[----:B------:R-:W3:Y:S08]  /*1cf0*/  LDC.64 R10, c[0x0][0x388] ;  /* 0x0000e200ff0a7b82 */ /* 0x000ef00000000a00 */
[----:B------:R-:W4:Y:S01]  /*1d00*/  LDC.64 R8, c[0x0][0x380] ;  /* 0x0000e000ff087b82 */ /* 0x000f220000000a00 */
[----:B0-----:R-:W0:Y:S01]  /*1d10*/  LDS R13, [UR7] ;  /* 0x00000007ff0d7984 */ /* 0x001e220008000800 */
[----:B---3--:R-:W-:-:S04]  /*1d20*/  IADD3 R12, P0, PT, R7, R10, RZ ;  /* 0x0000000a070c7210 */ /* 0x008fc80007f1e0ff */
[----:B------:R-:W-:Y:S02]  /*1d30*/  IADD3.X R11, PT, PT, R24, R11, RZ, P0, !PT ;  /* 0x0000000b180b7210 */ /* 0x000fe400007fe4ff */
[----:B------:R-:W-:Y:S02]  /*1d40*/  ISETP.NE.U32.AND P0, PT, R3, R2, PT ;  /* 0x000000020300720c */ /* 0x000fe40003f05070 */
[----:B------:R-:W-:Y:S02]  /*1d50*/  SHF.R.U64 R10, R12, 0x2, R11 ;  /* 0x000000020c0a7819 */ /* 0x000fe4000000120b */
[----:B------:R-:W-:Y:S02]  /*1d60*/  ISETP.NE.AND.EX P0, PT, RZ, RZ, PT, P0 ;  /* 0x000000ffff00720c */ /* 0x000fe40003f05300 */
[----:B------:R-:W-:Y:S02]  /*1d70*/  LOP3.LUT R10, R10, 0x3, RZ, 0xc0, !PT ;  /* 0x000000030a0a7812 */ /* 0x000fe400078ec0ff */
[----:B----4-:R-:W-:-:S02]  /*1d80*/  IADD3 R8, P2, PT, R7, R8, RZ ;  /* 0x0000000807087210 */ /* 0x010fc40007f5e0ff */
[----:B------:R-:W-:Y:S01]  /*1d90*/  ISETP.NE.U32.AND P1, PT, R3, R10, PT ;  /* 0x0000000a0300720c */ /* 0x000fe20003f25070 */
[----:B------:R-:W-:Y:S02]  /*1da0*/  IMAD.MOV.U32 R10, RZ, RZ, R12 ;  /* 0x000000ffff0a7224 */ /* 0x000fe400078e000c */
[----:B------:R-:W-:Y:S01]  /*1db0*/  IMAD.X R9, R24, 0x1, R9, P2 ;  /* 0x0000000118097824 */ /* 0x000fe200010e0609 */
[----:B------:R-:W-:Y:S02]  /*1dc0*/  ISETP.NE.OR.EX P0, PT, RZ, RZ, P0, P1 ;  /* 0x000000ffff00720c */ /* 0x000fe40000705710 */
[----:B0-----:R-:W-:-:S11]  /*1dd0*/  R2UR UR12, R13 ;  /* 0x000000000d0c72ca */ /* 0x001fd600000e0000 */
[----:B------:R-:W-:Y:S05]  /*1de0*/  @P0 BRA `(.L_x_8979) ;  /* 0x0000001400f80947 */ /* 0x000fea0003800000 */
[----:B------:R-:W0:Y:S02]  /*1df0*/  LDC.64 R12, c[0x0][0x398] ;  /* 0x0000e600ff0c7b82 */ /* 0x000e240000000a00 */
[----:B0-----:R-:W-:-:S04]  /*1e00*/  ISETP.GT.U32.AND P0, PT, R12, 0x7ffffffe, PT ;  /* 0x7ffffffe0c00780c */ /* 0x001fc80003f04070 */
[----:B------:R-:W-:-:S13]  /*1e10*/  ISETP.GT.AND.EX P0, PT, R13, RZ, PT, P0 ;  /* 0x000000ff0d00720c */ /* 0x000fda0003f04300 */
[----:B------:R-:W-:Y:S05]  /*1e20*/  @P0 BRA `(.L_x_8980) ;  /* 0x0000000400780947 */ /* 0x000fea0003800000 */
[----:B------:R-:W-:Y:S01]  /*1e30*/  MOV R5, UR14 ;  /* 0x0000000e00057c02 */ /* 0x000fe20008000f00 */
[----:B------:R-:W0:Y:S01]  /*1e40*/  LDCU UR4, c[0x0][0x398] ;  /* 0x00007300ff0477ac */ /* 0x000e220008000800 */
[----:B------:R-:W-:-:S03]  /*1e50*/  ISETP.NE.U32.AND P0, PT, R3, RZ, PT ;  /* 0x000000ff0300720c */ /* 0x000fc60003f05070 */
[----:B------:R-:W-:Y:S01]  /*1e60*/  IMAD.SHL.U32 R5, R5, 0x4, RZ ;  /* 0x0000000405057824 */ /* 0x000fe200078e00ff */
[----:B------:R-:W-:-:S03]  /*1e70*/  ISETP.NE.AND.EX P0, PT, RZ, RZ, PT, P0 ;  /* 0x000000ffff00720c */ /* 0x000fc60003f05300 */
        /* <DEDUP_REMOVED lines=13> */
[----:B------:R-:W-:-:S05]  /*1f50*/  IADD3 R10, P1, PT, R10, -R15, RZ ;  /* 0x8000000f0a0a7210 */ /* 0x000fca0007f3e0ff */
[----:B------:R-:W-:-:S04]  /*1f60*/  IMAD.X R11, R11, 0x1, ~R21, P1 ;  /* 0x000000010b0b7824 */ /* 0x000fc800008e0e15 */
[----:B------:R-:W-:Y:S01]  /*1f70*/  @P0 IMAD.WIDE.U32 R12, R26, 0x4, R10 ;  /* 0x000000041a0c0825 */ /* 0x000fe200078e000a */
[----:B------:R-:W-:-:S05]  /*1f80*/  IADD3 R30, P1, PT, R30, -R15, RZ ;  /* 0x8000000f1e1e7210 */ /* 0x000fca0007f3e0ff */
[----:B------:R0:W3:Y:S01]  /*1f90*/  @P0 LDG.E R12, desc[UR10][R12.64] ;  /* 0x0000000a0c0c0981 */ /* 0x0000e2000c1e1900 */
[----:B------:R-:W-:Y:S02]  /*1fa0*/  IMAD.X R31, R31, 0x1, ~R21, P1 ;  /* 0x000000011f1f7824 */ /* 0x000fe400008e0e15 */
[----:B------:R-:W-:-:S06]  /*1fb0*/  @P0 IMAD.WIDE.U32 R6, R26, 0x4, R30 ;  /* 0x000000041a060825 */ /* 0x000fcc00078e001e */
[----:B------:R1:W4:Y:S01]  /*1fc0*/  @P0 LDG.E R6, desc[UR10][R6.64] ;  /* 0x0000000a06060981 */ /* 0x000322000c1e1900 */
[----:B------:R-:W-:Y:S01]  /*1fd0*/  IADD3 R8, P1, PT, R8, -R15, RZ ;  /* 0x8000000f08087210 */ /* 0x000fe20007f3e0ff */
[----:B------:R-:W-:Y:S01]  /*1fe0*/  IMAD.IADD R0, R0, 0x1, R3 ;  /* 0x0000000100007824 */ /* 0x000fe200078e0203 */
[----:B0-----:R-:W-:Y:S01]  /*1ff0*/  MOV R13, UR14 ;  /* 0x0000000e000d7c02 */ /* 0x001fe20008000f00 */
[----:B------:R-:W-:Y:S01]  /*2000*/  IMAD.U32 R3, RZ, RZ, UR14 ;  /* 0x0000000eff037e24 */ /* 0x000fe2000f8e00ff */
[----:B------:R-:W-:Y:S02]  /*2010*/  IADD3.X R9, PT, PT, R9, ~R21, RZ, P1, !PT ;  /* 0x8000001509097210 */ /* 0x000fe40000ffe4ff */
[----:B------:R-:W-:Y:S01]  /*2020*/  VIMNMX.U32 R0, PT, PT, R0, UR14, !PT ;  /* 0x0000000e00007c48 */ /* 0x000fe2000ffe0000 */
[----:B------:R-:W-:-:S04]  /*2030*/  IMAD.WIDE.U32 R10, R13, 0x4, R10 ;  /* 0x000000040d0a7825 */ /* 0x000fc800078e000a */
[----:B------:R-:W-:-:S04]  /*2040*/  @P0 IMAD.WIDE.U32 R14, R26, 0x4, R8 ;  /* 0x000000041a0e0825 */ /* 0x000fc800078e0008 */
[----:B-1----:R-:W-:Y:S02]  /*2050*/  IMAD.U32 R7, RZ, RZ, UR14 ;  /* 0x0000000eff077e24 */ /* 0x002fe4000f8e00ff */
[----:B------:R-:W-:-:S04]  /*2060*/  IMAD.WIDE.U32 R8, R3, 0x4, R8 ;  /* 0x0000000403087825 */ /* 0x000fc800078e0008 */
[----:B------:R-:W-:-:S04]  /*2070*/  IMAD.WIDE.U32 R30, R7, 0x4, R30 ;  /* 0x00000004071e7825 */ /* 0x000fc800078e001e */
[----:B------:R-:W-:Y:S02]  /*2080*/  VIADD R0, R0, -UR14 ;  /* 0x8000000e00007c36 */ /* 0x000fe40008000000 */
[----:B---3--:R-:W-:-:S04]  /*2090*/  @P0 FMUL.FTZ R2, R12, 1.4426950216293334961 ;  /* 0x3fb8aa3b0c020820 */ /* 0x008fc80000410000 */
[----:B------:R-:W4:Y:S02]  /*20a0*/  @P0 MUFU.EX2 R17, R2 ;  /* 0x0000000200110308 */ /* 0x000f240000000800 */
[----:B----4-:R-:W-:-:S05]  /*20b0*/  @P0 FFMA.FTZ R17, R17, -UR12, R6 ;  /* 0x8000000c11110c23 */ /* 0x010fca0008010006 */
[----:B------:R0:W-:Y:S02]  /*20c0*/  @P0 STG.E desc[UR10][R14.64], R17 ;  /* 0x000000110e000986 */ /* 0x0001e4000c10190a */
.L_x_8981:
        /* <DEDUP_REMOVED lines=9> */
[----:B------:R-:W-:-:S04]  /*2160*/  @!P1 LOP3.LUT R2, RZ, R5, RZ, 0x33, !PT ;  /* 0x00000005ff029212 */ /* 0x000fc800078e33ff */
[----:B------:R-:W-:-:S04]  /*2170*/  IADD3 R3, PT, PT, -R2, R0, RZ ;  /* 0x0000000002037210 */ /* 0x000fc80007ffe1ff */
[----:B------:R-:W-:Y:S01]  /*2180*/  ISETP.GE.AND P0, PT, R4, R3, PT ;  /* 0x000000030400720c */ /* 0x000fe20003f06270 */
[----:B0-----:R-:W-:-:S12]  /*2190*/  IMAD.IADD R17, R26, 0x1, R3 ;  /* 0x000000011a117824 */ /* 0x001fd800078e0203 */
[----:B------:R-:W-:Y:S05]  /*21a0*/  @P0 BRA `(.L_x_8983) ;  /* 0x0000000000580947 */ /* 0x000fea0003800000 */
.L_x_8984:
[----:B0-----:R-:W-:-:S06]  /*21b0*/  IMAD.WIDE R4, R26, 0x10, R10 ;  /* 0x000000101a047825 */ /* 0x001fcc00078e020a */
[----:B------:R-:W3:Y:S01]  /*21c0*/  LDG.E.128 R4, desc[UR10][R4.64] ;  /* 0x0000000a04047981 */ /* 0x000ee2000c1e1d00 */
[----:B------:R-:W-:-:S06]  /*21d0*/  IMAD.WIDE R14, R26, 0x10, R30 ;  /* 0x000000101a0e7825 */ /* 0x000fcc00078e021e */
[----:B------:R-:W4:Y:S01]  /*21e0*/  LDG.E.128 R12, desc[UR10][R14.64] ;  /* 0x0000000a0e0c7981 */ /* 0x000f22000c1e1d00 */
[----:B---3--:R-:W-:Y:S01]  /*21f0*/  FMUL.FTZ R16, R5, 1.4426950216293334961 ;  /* 0x3fb8aa3b05107820 */ /* 0x008fe20000410000 */
[----:B------:R-:W-:Y:S01]  /*2200*/  FMUL.FTZ R18, R7, 1.4426950216293334961 ;  /* 0x3fb8aa3b07127820 */ /* 0x000fe20000410000 */
[----:B------:R-:W-:Y:S01]  /*2210*/  FMUL.FTZ R2, R4, 1.4426950216293334961 ;  /* 0x3fb8aa3b04027820 */ /* 0x000fe20000410000 */
[----:B------:R-:W-:Y:S01]  /*2220*/  FMUL.FTZ R6, R6, 1.4426950216293334961 ;  /* 0x3fb8aa3b06067820 */ /* 0x000fe20000410000 */
[C---:B------:R-:W-:Y:S02]  /*2230*/  IMAD.WIDE R4, R26.reuse, 0x10, R8 ;  /* 0x000000101a047825 */ /* 0x040fe400078e0208 */
[----:B------:R0:W4:Y:S02]  /*2240*/  MUFU.EX2 R19, R2 ;  /* 0x0000000200137308 */ /* 0x0001240000000800 */
[----:B------:R-:W-:Y:S02]  /*2250*/  VIADD R26, R26, UR14 ;  /* 0x0000000e1a1a7c36 */ /* 0x000fe40008000000 */
[----:B------:R-:W1:Y:S04]  /*2260*/  MUFU.EX2 R16, R16 ;  /* 0x0000001000107308 */ /* 0x000e680000000800 */
[----:B------:R-:W3:Y:S01]  /*2270*/  MUFU.EX2 R7, R6 ;  /* 0x0000000600077308 */ /* 0x000ee20000000800 */
[----:B0-----:R-:W-:-:S03]  /*2280*/  SHF.L.U32 R2, R26, 0x2, RZ ;  /* 0x000000021a027819 */ /* 0x001fc600000006ff */
[----:B------:R-:W0:Y:S01]  /*2290*/  MUFU.EX2 R18, R18 ;  /* 0x0000001200127308 */ /* 0x000e220000000800 */
[----:B------:R-:W-:Y:S01]  /*22a0*/  ISETP.GE.AND P0, PT, R2, R3, PT ;  /* 0x000000030200720c */ /* 0x000fe20003f06270 */
[----:B----4-:R-:W-:Y:S01]  /*22b0*/  FFMA.FTZ R12, R19, -UR12, R12 ;  /* 0x8000000c130c7c23 */ /* 0x010fe2000801000c */
[----:B-1----:R-:W-:Y:S01]  /*22c0*/  FFMA.FTZ R13, R16, -UR12, R13 ;  /* 0x8000000c100d7c23 */ /* 0x002fe2000801000d */
[----:B---3--:R-:W-:Y:S01]  /*22d0*/  FFMA.FTZ R14, R7, -UR12, R14 ;  /* 0x8000000c070e7c23 */ /* 0x008fe2000801000e */
[----:B0-----:R-:W-:-:S05]  /*22e0*/  FFMA.FTZ R15, R18, -UR12, R15 ;  /* 0x8000000c120f7c23 */ /* 0x001fca000801000f */
[----:B------:R0:W-:Y:S04]  /*22f0*/  STG.E.128 desc[UR10][R4.64], R12 ;  /* 0x0000000c04007986 */ /* 0x0001e8000c101d0a */
[----:B------:R-:W-:Y:S05]  /*2300*/  @!P0 BRA `(.L_x_8984) ;  /* 0xfffffffc00a88947 */ /* 0x000fea000383ffff */
.L_x_8983:
[----:B------:R-:W-:Y:S05]  /*2310*/  BSYNC.RECONVERGENT B0 ;  /* 0x0000000000007941 */ /* 0x000fea0003800200 */
.L_x_8982:
[----:B------:R-:W-:-:S13]  /*2320*/  ISETP.GE.AND P0, PT, R17, R0, PT ;  /* 0x000000001100720c */ /* 0x000fda0003f06270 */
[----:B------:R-:W-:Y:S05]  /*2330*/  @P0 EXIT ;  /* 0x000000000000094d */ /* 0x000fea0003800000 */
.L_x_8985:
[----:B0-----:R-:W-:-:S06]  /*2340*/  IMAD.WIDE R4, R17, 0x4, R10 ;  /* 0x0000000411047825 */ /* 0x001fcc00078e020a */
[----:B------:R-:W3:Y:S01]  /*2350*/  LDG.E R4, desc[UR10][R4.64] ;  /* 0x0000000a04047981 */ /* 0x000ee2000c1e1900 */
[----:B------:R-:W-:-:S06]  /*2360*/  IMAD.WIDE R2, R17, 0x4, R30 ;  /* 0x0000000411027825 */ /* 0x000fcc00078e021e */
[----:B------:R-:W4:Y:S01]  /*2370*/  LDG.E R2, desc[UR10][R2.64] ;  /* 0x0000000a02027981 */ /* 0x000f22000c1e1900 */
[----:B-1----:R-:W-:-:S04]  /*2380*/  IMAD.WIDE R6, R17, 0x4, R8 ;  /* 0x0000000411067825 */ /* 0x002fc800078e0208 */
[----:B------:R-:W-:-:S05]  /*2390*/  VIADD R17, R17, UR14 ;  /* 0x0000000e11117c36 */ /* 0x000fca0008000000 */
[----:B------:R-:W-:Y:S01]  /*23a0*/  ISETP.GE.AND P0, PT, R17, R0, PT ;  /* 0x000000001100720c */ /* 0x000fe20003f06270 */
[----:B---3--:R-:W-:-:S04]  /*23b0*/  FMUL.FTZ R12, R4, 1.4426950216293334961 ;  /* 0x3fb8aa3b040c7820 */ /* 0x008fc80000410000 */
[----:B------:R-:W4:Y:S02]  /*23c0*/  MUFU.EX2 R13, R12 ;  /* 0x0000000c000d7308 */ /* 0x000f240000000800 */
[----:B----4-:R-:W-:-:S05]  /*23d0*/  FFMA.FTZ R13, R13, -UR12, R2 ;  /* 0x8000000c0d0d7c23 */ /* 0x010fca0008010002 */
[----:B------:R1:W-:Y:S01]  /*23e0*/  STG.E desc[UR10][R6.64], R13 ;  /* 0x0000000d06007986 */ /* 0x0003e2000c10190a */
[----:B------:R-:W-:Y:S05]  /*23f0*/  @!P0 BRA `(.L_x_8985) ;  /* 0xfffffffc00d08947 */ /* 0x000fea000383ffff */
[----:B------:R-:W-:Y:S05]  /*2400*/  EXIT ;  /* 0x000000000000794d */ /* 0x000fea0003800000 */
.L_x_8980:
[----:B------:R-:W-:-:S04]  /*2410*/  ISETP.NE.U32.AND P0, PT, R3, RZ, PT ;  /* 0x000000ff0300720c */ /* 0x000fc80003f05070 */
[----:B------:R-:W-:-:S13]  /*2420*/  ISETP.NE.AND.EX P0, PT, RZ, RZ, PT, P0 ;  /* 0x000000ffff00720c */ /* 0x000fda0003f05300 */
[----:B------:R-:W-:Y:S05]  /*2430*/  @!P0 BRA `(.L_x_8986) ;  /* 0x0000000000808947 */ /* 0x000fea0003800000 */
[C---:B------:R-:W-:Y:S01]  /*2440*/  ISETP.GT.U32.AND P0, PT, R3.reuse, R26, PT ;  /* 0x0000001a0300720c */ /* 0x040fe20003f04070 */
[C---:B--2---:R-:W-:Y:S01]  /*2450*/  IMAD.SHL.U32 R23, R3.reuse, 0x4, RZ ;  /* 0x0000000403177824 */ /* 0x044fe200078e00ff */
[----:B------:R-:W-:Y:S02]  /*2460*/  SHF.L.U64.HI R21, R3, 0x2, RZ ;  /* 0x0000000203157819 */ /* 0x000fe400000102ff */
[----:B------:R-:W-:Y:S02]  /*2470*/  ISETP.GT.U32.AND.EX P0, PT, RZ, RZ, PT, P0 ;  /* 0x000000ffff00720c */ /* 0x000fe40003f04100 */
[----:B------:R-:W-:-:S05]  /*2480*/  IADD3 R10, P1, PT, R10, -R23, RZ ;  /* 0x800000170a0a7210 */ /* 0x000fca0007f3e0ff */
[----:B------:R-:W-:-:S06]  /*2490*/  IMAD.X R11, R11, 0x1, ~R21, P1 ;  /* 0x000000010b0b7824 */ /* 0x000fcc00008e0e15 */
[C---:B------:R-:W-:Y:S02]  /*24a0*/  @!P0 SHF.L.U32 R15, R26.reuse, 0x2, RZ ;  /* 0x000000021a0f8819 */ /* 0x040fe400000006ff */
[----:B-1----:R-:W-:Y:S02]  /*24b0*/  @!P0 SHF.L.U64.HI R19, R26, 0x2, RZ ;  /* 0x000000021a138819 */ /* 0x002fe400000102ff */
[----:B------:R-:W-:-:S05]  /*24c0*/  @!P0 IADD3 R6, P1, PT, R15, R10, RZ ;  /* 0x0000000a0f068210 */ /* 0x000fca0007f3e0ff */
[----:B------:R-:W-:Y:S01]  /*24d0*/  @!P0 IMAD.X R7, R19, 0x1, R11, P1 ;  /* 0x0000000113078824 */ /* 0x000fe200008e060b */
[----:B------:R-:W-:-:S04]  /*24e0*/  IADD3 R30, P1, PT, R30, -R23, RZ ;  /* 0x800000171e1e7210 */ /* 0x000fc80007f3e0ff */
[----:B------:R0:W2:Y:S01]  /*24f0*/  @!P0 LDG.E R6, desc[UR10][R6.64] ;  /* 0x0000000a06068981 */ /* 0x0000a2000c1e1900 */
[----:B------:R-:W-:Y:S02]  /*2500*/  IADD3.X R31, PT, PT, R31, ~R21, RZ, P1, !PT ;  /* 0x800000151f1f7210 */ /* 0x000fe40000ffe4ff */
[----:B------:R-:W-:-:S05]  /*2510*/  @!P0 IADD3 R4, P1, PT, R15, R30, RZ ;  /* 0x0000001e0f048210 */ /* 0x000fca0007f3e0ff */
[----:B------:R-:W-:-:S05]  /*2520*/  @!P0 IMAD.X R5, R19, 0x1, R31, P1 ;  /* 0x0000000113058824 */ /* 0x000fca00008e061f */
[----:B------:R1:W3:Y:S01]  /*2530*/  @!P0 LDG.E R4, desc[UR10][R4.64] ;  /* 0x0000000a04048981 */ /* 0x0002e2000c1e1900 */
[----:B------:R-:W-:Y:S01]  /*2540*/  IADD3 R8, P1, PT, R8, -R23, RZ ;  /* 0x8000001708087210 */ /* 0x000fe20007f3e0ff */
[----:B0-----:R-:W-:-:S04]  /*2550*/  IMAD.U32 R7, RZ, RZ, UR14 ;  /* 0x0000000eff077e24 */ /* 0x001fc8000f8e00ff */
[----:B------:R-:W-:Y:S01]  /*2560*/  IMAD.X R9, R9, 0x1, ~R21, P1 ;  /* 0x0000000109097824 */ /* 0x000fe200008e0e15 */
[----:B------:R-:W-:Y:S02]  /*2570*/  @!P0 IADD3 R14, P1, PT, R15, R8, RZ ;  /* 0x000000080f0e8210 */ /* 0x000fe40007f3e0ff */
[----:B-1----:R-:W-:Y:S02]  /*2580*/  MOV R5, UR14 ;  /* 0x0000000e00057c02 */ /* 0x002fe40008000f00 */
[----:B------:R-:W-:Y:S01]  /*2590*/  @!P0 IADD3.X R15, PT, PT, R19, R9, RZ, P1, !PT ;  /* 0x00000009130f8210 */ /* 0x000fe20000ffe4ff */
[----:B------:R-:W-:-:S04]  /*25a0*/  IMAD.WIDE.U32 R8, R7, 0x4, R8 ;  /* 0x0000000407087825 */ /* 0x000fc800078e0008 */
[----:B------:R-:W-:-:S04]  /*25b0*/  IMAD.WIDE.U32 R30, R5, 0x4, R30 ;  /* 0x00000004051e7825 */ /* 0x000fc800078e001e */
[----:B--2---:R-:W-:-:S04]  /*25c0*/  @!P0 FMUL.FTZ R0, R6, 1.4426950216293334961 ;  /* 0x3fb8aa3b06008820 */ /* 0x004fc80000410000 */
[----:B------:R-:W3:Y:S02]  /*25d0*/  @!P0 MUFU.EX2 R17, R0 ;  /* 0x0000000000118308 */ /* 0x000ee40000000800 */
[----:B---3--:R-:W-:-:S05]  /*25e0*/  @!P0 FFMA.FTZ R17, R17, -UR12, R4 ;  /* 0x8000000c11118c23 */ /* 0x008fca0008010004 */
[----:B------:R0:W-:Y:S01]  /*25f0*/  @!P0 STG.E desc[UR10][R14.64], R17 ;  /* 0x000000110e008986 */ /* 0x0001e2000c10190a */
[----:B------:R-:W-:Y:S01]  /*2600*/  IADD3 R6, P0, P1, R12, -UR14, R3 ;  /* 0x8000000e0c067c10 */ /* 0x000fe2000f91e003 */
[----:B------:R-:W-:-:S03]  /*2610*/  IMAD.U32 R3, RZ, RZ, UR14 ;  /* 0x0000000eff037e24 */ /* 0x000fc6000f8e00ff */
[----:B------:R-:W-:Y:S01]  /*2620*/  IADD3.X R5, PT, PT, R13, -0x1, RZ, P0, P1 ;  /* 0xffffffff0d057810 */ /* 0x000fe200007e24ff */
[----:B------:R-:W-:-:S08]  /*2630*/  IMAD.WIDE.U32 R10, R3, 0x4, R10 ;  /* 0x00000004030a7825 */ /* 0x000fd000078e000a */
.L_x_8986:
[----:B------:R-:W-:Y:S01]  /*2640*/  ISETP.NE.AND.EX P0, PT, R5, RZ, PT, !PT ;  /* 0x000000ff0500720c */ /* 0x000fe20003f053f0 */
[----:B------:R-:W-:-:S12]  /*2650*/  USHF.L.U32 UR7, UR14, 0x2, URZ ;  /* 0x000000020e077899 */ /* 0x000fd800080006ff */
[----:B------:R-:W-:Y:S05]  /*2660*/  @P0 BRA `(.L_x_8987) ;  /* 0x00000000004c0947 */ /* 0x000fea0003800000 */
[----:B-1----:R-:W1:Y:S01]  /*2670*/  I2F.U32.RP R4, UR7 ;  /* 0x0000000700047d06 */ /* 0x002e620008209000 */
[----:B------:R-:W-:Y:S01]  /*2680*/  IMAD R7, RZ, RZ, -UR7 ;  /* 0x80000007ff077e24 */ /* 0x000fe2000f8e02ff */
[----:B------:R-:W-:Y:S01]  /*2690*/  ISETP.NE.U32.AND P1, PT, RZ, UR7, PT ;  /* 0x00000007ff007c0c */ /* 0x000fe2000bf25070 */
[----:B------:R-:W-:-:S05]  /*26a0*/  IMAD.MOV.U32 R21, RZ, RZ, RZ ;  /* 0x000000ffff157224 */ /* 0x000fca00078e00ff */
[----:B-1----:R-:W1:Y:S02]  /*26b0*/  MUFU.RCP R4, R4 ;  /* 0x0000000400047308 */ /* 0x002e640000001000 */
[----:B-1----:R-:W-:-:S06]  /*26c0*/  VIADD R2, R4, 0xffffffe ;  /* 0x0ffffffe04027836 */ /* 0x002fcc0000000000 */
[----:B------:R1:W3:Y:S02]  /*26d0*/  F2I.FTZ.U32.TRUNC.NTZ R3, R2 ;  /* 0x0000000200037305 */ /* 0x0002e4000021f000 */
[----:B-1----:R-:W-:Y:S02]  /*26e0*/  HFMA2 R2, -RZ, RZ, 0, 0 ;  /* 0x00000000ff027431 */ /* 0x002fe400000001ff */
        /* <DEDUP_REMOVED lines=11> */
.L_x_8987:
[----:B------:R-:W-:Y:S01]  /*27a0*/  IMAD.MOV.U32 R32, RZ, RZ, R6 ;  /* 0x000000ffff207224 */ /* 0x000fe200078e0006 */
[----:B------:R-:W-:Y:S01]  /*27b0*/  MOV R27, R5 ;  /* 0x00000005001b7202 */ /* 0x000fe20000000f00 */
[----:B------:R-:W-:Y:S01]  /*27c0*/  UMOV UR4, UR7 ;  /* 0x0000000700047c82 */ /* 0x000fe20008000000 */
[----:B-1----:R-:W-:-:S07]  /*27d0*/  MOV R4, 0x27f0 ;  /* 0x000027f000047802 */ /* 0x002fce0000000f00 */
[----:B0-2---:R-:W-:Y:S05]  /*27e0*/  CALL.REL.NOINC `($__internal_58_$__cuda_sm20_rem_u64) ;  /* 0x0000003000a87944 */ /* 0x005fea0003c00000 */
[----:B------:R-:W-:Y:S02]  /*27f0*/  IMAD.MOV.U32 R20, RZ, RZ, R16 ;  /* 0x000000ffff147224 */ /* 0x000fe400078e0010 */
[----:B------:R-:W-:-:S07]  /*2800*/  IMAD.MOV.U32 R21, RZ, RZ, R17 ;  /* 0x000000ffff157224 */ /* 0x000fce00078e0011 */
.L_x_8988:
[----:B------:R-:W-:Y:S01]  /*2810*/  IADD3 R7, P0, PT, R6, -R20, RZ ;  /* 0x8000001406077210 */ /* 0x000fe20007f1e0ff */
[----:B------:R-:W-:Y:S01]  /*2820*/  BSSY.RECONVERGENT B0, `(.L_x_8989) ;  /* 0x000002b000007945 */ /* 0x000fe20003800200 */
[C---:B------:R-:W-:Y:S02]  /*2830*/  SHF.L.U32 R0, R26.reuse, 0x2, RZ ;  /* 0x000000021a007819 */ /* 0x040fe400000006ff */
[----:B------:R-:W-:Y:S01]  /*2840*/  SHF.L.U64.HI R2, R26, 0x2, RZ ;  /* 0x000000021a027819 */ /* 0x000fe200000102ff */
[----:B--2---:R-:W-:Y:S01]  /*2850*/  IMAD.X R23, R5, 0x1, ~R21, P0 ;  /* 0x0000000105177824 */ /* 0x004fe200000e0e15 */
[----:B------:R-:W-:Y:S02]  /*2860*/  ISETP.GE.U32.AND P1, PT, R0, R7, PT ;  /* 0x000000070000720c */ /* 0x000fe40003f26070 */
[----:B------:R-:W-:Y:S02]  /*2870*/  IADD3 R3, P2, PT, R7, R26, RZ ;  /* 0x0000001a07037210 */ /* 0x000fe40007f5e0ff */
[----:B------:R-:W-:-:S02]  /*2880*/  ISETP.GE.AND.EX P1, PT, R2, R23, PT, P1 ;  /* 0x000000170200720c */ /* 0x000fc40003f26310 */
[----:B------:R-:W-:Y:S01]  /*2890*/  ISETP.GE.U32.AND P0, PT, R3, R6, PT ;  /* 0x000000060300720c */ /* 0x000fe20003f06070 */
[----:B------:R-:W-:-:S05]  /*28a0*/  IMAD.X R22, RZ, RZ, R23, P2 ;  /* 0x000000ffff167224 */ /* 0x000fca00010e0617 */
[----:B------:R-:W-:-:S05]  /*28b0*/  ISETP.GE.AND.EX P0, PT, R22, R5, PT, P0 ;  /* 0x000000051600720c */ /* 0x000fca0003f06300 */
[----:B------:R-:W-:Y:S08]  /*28c0*/  @P1 BRA `(.L_x_8990) ;  /* 0x0000000000801947 */ /* 0x000ff00003800000 */
[----:B------:R-:W-:Y:S01]  /*28d0*/  MOV R25, R26 ;  /* 0x0000001a00197202 */ /* 0x000fe20000000f00 */
[----:B------:R-:W-:-:S07]  /*28e0*/  IMAD.MOV.U32 R4, RZ, RZ, RZ ;  /* 0x000000ffff047224 */ /* 0x000fce00078e00ff */
.L_x_8991:
[C---:B------:R-:W-:Y:S01]  /*28f0*/  IMAD.SHL.U32 R29, R25.reuse, 0x10, RZ ;  /* 0x00000010191d7824 */ /* 0x040fe200078e00ff */
[----:B------:R-:W-:-:S04]  /*2900*/  SHF.L.U64.HI R27, R25, 0x4, R4 ;  /* 0x00000004191b7819 */ /* 0x000fc80000010204 */
[----:B-1----:R-:W-:-:S04]  /*2910*/  IADD3 R12, P1, PT, R10, R29, RZ ;  /* 0x0000001d0a0c7210 */ /* 0x002fc80007f3e0ff */
[----:B------:R-:W-:-:S06]  /*2920*/  IADD3.X R13, PT, PT, R11, R27, RZ, P1, !PT ;  /* 0x0000001b0b0d7210 */ /* 0x000fcc0000ffe4ff */
[----:B0-----:R-:W2:Y:S01]  /*2930*/  LDG.E.128 R12, desc[UR10][R12.64] ;  /* 0x0000000a0c0c7981 */ /* 0x001ea2000c1e1d00 */
[----:B------:R-:W-:-:S05]  /*2940*/  IADD3 R18, P1, PT, R30, R29, RZ ;  /* 0x0000001d1e127210 */ /* 0x000fca0007f3e0ff */
[----:B------:R-:W-:-:S06]  /*2950*/  IMAD.X R19, R31, 0x1, R27, P1 ;  /* 0x000000011f137824 */ /* 0x000fcc00008e061b */
[----:B------:R-:W3:Y:S01]  /*2960*/  LDG.E.128 R16, desc[UR10][R18.64] ;  /* 0x0000000a12107981 */ /* 0x000ee2000c1e1d00 */
[----:B--2---:R-:W-:Y:S01]  /*2970*/  FMUL.FTZ R28, R13, 1.4426950216293334961 ;  /* 0x3fb8aa3b0d1c7820 */ /* 0x004fe20000410000 */
[----:B------:R-:W-:Y:S01]  /*2980*/  FMUL.FTZ R32, R15, 1.4426950216293334961 ;  /* 0x3fb8aa3b0f207820 */ /* 0x000fe20000410000 */
[----:B------:R-:W-:Y:S01]  /*2990*/  FMUL.FTZ R24, R12, 1.4426950216293334961 ;  /* 0x3fb8aa3b0c187820 */ /* 0x000fe20000410000 */
[----:B------:R-:W-:Y:S01]  /*29a0*/  FMUL.FTZ R14, R14, 1.4426950216293334961 ;  /* 0x3fb8aa3b0e0e7820 */ /* 0x000fe20000410000 */
[----:B------:R-:W-:Y:S02]  /*29b0*/  IADD3 R12, P1, PT, R8, R29, RZ ;  /* 0x0000001d080c7210 */ /* 0x000fe40007f3e0ff */
[----:B------:R0:W3:Y:S03]  /*29c0*/  MUFU.EX2 R33, R24 ;  /* 0x0000001800217308 */ /* 0x0000e60000000800 */
[----:B------:R-:W-:Y:S01]  /*29d0*/  IMAD.X R13, R9, 0x1, R27, P1 ;  /* 0x00000001090d7824 */ /* 0x000fe200008e061b */
[----:B------:R-:W1:Y:S01]  /*29e0*/  MUFU.EX2 R28, R28 ;  /* 0x0000001c001c7308 */ /* 0x000e620000000800 */
[----:B------:R-:W-:-:S03]  /*29f0*/  IADD3 R25, P1, PT, R25, UR14, RZ ;  /* 0x0000000e19197c10 */ /* 0x000fc6000ff3e0ff */
[----:B------:R2:W4:Y:S01]  /*2a00*/  MUFU.EX2 R15, R14 ;  /* 0x0000000e000f7308 */ /* 0x0005220000000800 */
[----:B0-----:R-:W-:Y:S01]  /*2a10*/  SHF.L.U32 R24, R25, 0x2, RZ ;  /* 0x0000000219187819 */ /* 0x001fe200000006ff */
[----:B------:R-:W-:Y:S02]  /*2a20*/  IMAD.X R4, RZ, RZ, R4, P1 ;  /* 0x000000ffff047224 */ /* 0x000fe400008e0604 */
[----:B------:R-:W0:Y:S01]  /*2a30*/  MUFU.EX2 R32, R32 ;  /* 0x0000002000207308 */ /* 0x000e220000000800 */
[----:B------:R-:W-:Y:S01]  /*2a40*/  ISETP.GE.U32.AND P1, PT, R24, R7, PT ;  /* 0x000000071800720c */ /* 0x000fe20003f26070 */
[----:B---3--:R-:W-:Y:S01]  /*2a50*/  FFMA.FTZ R16, R33, -UR12, R16 ;  /* 0x8000000c21107c23 */ /* 0x008fe20008010010 */
[----:B--2---:R-:W-:Y:S01]  /*2a60*/  SHF.L.U64.HI R14, R25, 0x2, R4 ;  /* 0x00000002190e7819 */ /* 0x004fe20000010204 */
[----:B-1----:R-:W-:-:S03]  /*2a70*/  FFMA.FTZ R17, R28, -UR12, R17 ;  /* 0x8000000c1c117c23 */ /* 0x002fc60008010011 */
[----:B------:R-:W-:Y:S01]  /*2a80*/  ISETP.GE.AND.EX P1, PT, R14, R23, PT, P1 ;  /* 0x000000170e00720c */ /* 0x000fe20003f26310 */
[----:B----4-:R-:W-:Y:S01]  /*2a90*/  FFMA.FTZ R18, R15, -UR12, R18 ;  /* 0x8000000c0f127c23 */ /* 0x010fe20008010012 */
[----:B0-----:R-:W-:-:S05]  /*2aa0*/  FFMA.FTZ R19, R32, -UR12, R19 ;  /* 0x8000000c20137c23 */ /* 0x001fca0008010013 */
[----:B------:R1:W-:Y:S06]  /*2ab0*/  STG.E.128 desc[UR10][R12.64], R16 ;  /* 0x000000100c007986 */ /* 0x0003ec000c101d0a */
[----:B------:R-:W-:Y:S05]  /*2ac0*/  @!P1 BRA `(.L_x_8991) ;  /* 0xfffffffc00889947 */ /* 0x000fea000383ffff */
.L_x_8990:
[----:B------:R-:W-:Y:S05]  /*2ad0*/  BSYNC.RECONVERGENT B0 ;  /* 0x0000000000007941 */ /* 0x000fea0003800200 */
.L_x_8989:
[----:B------:R-:W-:Y:S05]  /*2ae0*/  @P0 EXIT ;  /* 0x000000000000094d */ /* 0x000fea0003800000 */
[----:B-1----:R-:W-:Y:S01]  /*2af0*/  IADD3 R13, P0, PT, R26, UR14, RZ ;  /* 0x0000000e1a0d7c10 */ /* 0x002fe2000ff1e0ff */
[----:B------:R-:W-:Y:S03]  /*2b00*/  BSSY.RECONVERGENT B0, `(.L_x_8992) ;  /* 0x000002b000007945 */ /* 0x000fe60003800200 */
[----:B------:R-:W-:Y:S01]  /*2b10*/  IADD3 R7, P1, P2, -R20, R13, R6 ;  /* 0x0000000d14077210 */ /* 0x000fe20007a3e106 */
[----:B0-----:R-:W-:-:S03]  /*2b20*/  IMAD.X R15, RZ, RZ, RZ, P0 ;  /* 0x000000ffff0f7224 */ /* 0x001fc600000e06ff */
        /* <DEDUP_REMOVED lines=10> */
[----:B------:R-:W-:Y:S02]  /*2bd0*/  IADD3 R12, P0, P1, R4, -R13, -R7 ;  /* 0x8000000d040c7210 */ /* 0x000fe4000791e807 */
[----:B------:R-:W-:Y:S02]  /*2be0*/  MOV R13, R3 ;  /* 0x00000003000d7202 */ /* 0x000fe40000000f00 */
        /* <DEDUP_REMOVED lines=23> */
.L_x_8993:
[----:B------:R-:W-:Y:S01]  /*2d60*/  MOV R16, R12 ;  /* 0x0000000c00107202 */ /* 0x000fe20000000f00 */
[----:B------:R-:W-:Y:S01]  /*2d70*/  IMAD.U32 R12, RZ, RZ, UR14 ;  /* 0x0000000eff0c7e24 */ /* 0x000fe2000f8e00ff */
[----:B------:R-:W-:-:S07]  /*2d80*/  MOV R4, 0x2da0 ;  /* 0x00002da000047802 */ /* 0x000fce0000000f00 */
[----:B------:R-:W-:Y:S05]  /*2d90*/  CALL.REL.NOINC `($__internal_57_$__cuda_sm20_div_u64) ;  /* 0x0000002800187944 */ /* 0x000fea0003c00000 */
[----:B------:R-:W-:-:S07]  /*2da0*/  IMAD.MOV.U32 R16, RZ, RZ, R12 ;  /* 0x000000ffff107224 */ /* 0x000fce00078e000c */
.L_x_8994:
[----:B------:R-:W-:Y:S05]  /*2db0*/  BSYNC.RECONVERGENT B0 ;  /* 0x0000000000007941 */ /* 0x000fea0003800200 */
.L_x_8992:
[----:B------:R-:W-:Y:S01]  /*2dc0*/  IADD3 R7, P1, PT, R16, R7, RZ ;  /* 0x0000000710077210 */ /* 0x000fe20007f3e0ff */
[----:B------:R-:W-:Y:S03]  /*2dd0*/  BSSY.RECONVERGENT B0, `(.L_x_8995) ;  /* 0x0000040000007945 */ /* 0x000fe60003800200 */
[----:B------:R-:W-:-:S04]  /*2de0*/  LOP3.LUT R3, R7, 0x3, RZ, 0xc0, !PT ;  /* 0x0000000307037812 */ /* 0x000fc800078ec0ff */
[----:B------:R-:W-:Y:S02]  /*2df0*/  ISETP.NE.U32.AND P0, PT, R3, 0x3, PT ;  /* 0x000000030300780c */ /* 0x000fe40003f05070 */
[----:B------:R-:W-:Y:S02]  /*2e00*/  IADD3.X R3, PT, PT, RZ, R17, RZ, P1, !PT ;  /* 0x00000011ff037210 */ /* 0x000fe40000ffe4ff */
        /* <DEDUP_REMOVED lines=24> */
.L_x_8997:
[----:B------:R-:W-:Y:S01]  /*2f90*/  MOV R16, R6 ;  /* 0x0000000600107202 */ /* 0x000fe20000000f00 */
[----:B------:R-:W-:Y:S01]  /*2fa0*/  IMAD.MOV.U32 R14, RZ, RZ, R5 ;  /* 0x000000ffff0e7224 */ /* 0x000fe200078e0005 */
[----:B------:R-:W-:Y:S01]  /*2fb0*/  MOV R4, 0x2fe0 ;  /* 0x00002fe000047802 */ /* 0x000fe20000000f00 */
[----:B------:R-:W-:-:S07]  /*2fc0*/  IMAD.U32 R12, RZ, RZ, UR7 ;  /* 0x00000007ff0c7e24 */ /* 0x000fce000f8e00ff */
[----:B------:R-:W-:Y:S05]  /*2fd0*/  CALL.REL.NOINC `($__internal_57_$__cuda_sm20_div_u64) ;  /* 0x0000002400887944 */ /* 0x000fea0003c00000 */
[----:B------:R-:W-:-:S07]  /*2fe0*/  MOV R16, R12 ;  /* 0x0000000c00107202 */ /* 0x000fce0000000f00 */
.L_x_8998:
        /* <DEDUP_REMOVED lines=9> */
.L_x_8999:
[----:B------:R-:W-:-:S05]  /*3080*/  IADD3 R16, P0, PT, R10, R23, RZ ;  /* 0x000000170a107210 */ /* 0x000fca0007f1e0ff */
[----:B------:R-:W-:-:S05]  /*3090*/  IMAD.X R17, R11, 0x1, R25, P0 ;  /* 0x000000010b117824 */ /* 0x000fca00000e0619 */
[----:B------:R-:W2:Y:S01]  /*30a0*/  LDG.E R16, desc[UR10][R16.64] ;  /* 0x0000000a10107981 */ /* 0x000ea2000c1e1900 */
[----:B------:R-:W-:-:S05]  /*30b0*/  IADD3 R14, P0, PT, R30, R23, RZ ;  /* 0x000000171e0e7210 */ /* 0x000fca0007f1e0ff */
[----:B------:R-:W-:-:S05]  /*30c0*/  IMAD.X R15, R31, 0x1, R25, P0 ;  /* 0x000000011f0f7824 */ /* 0x000fca00000e0619 */
[----:B------:R-:W3:Y:S01]  /*30d0*/  LDG.E R14, desc[UR10][R14.64] ;  /* 0x0000000a0e0e7981 */ /* 0x000ee2000c1e1900 */
[----:B0-----:R-:W-:Y:S02]  /*30e0*/  IADD3 R18, P0, PT, R8, R23, RZ ;  /* 0x0000001708127210 */ /* 0x001fe40007f1e0ff */
[----:B------:R-:W-:Y:S02]  /*30f0*/  IADD3 R13, P1, PT, R13, UR14, RZ ;  /* 0x0000000e0d0d7c10 */ /* 0x000fe4000ff3e0ff */
[----:B------:R-:W-:Y:S02]  /*3100*/  IADD3.X R19, PT, PT, R9, R25, RZ, P0, !PT ;  /* 0x0000001909137210 */ /* 0x000fe400007fe4ff */
[----:B------:R-:W-:Y:S01]  /*3110*/  IADD3 R4, P0, PT, R4, 0x1, RZ ;  /* 0x0000000104047810 */ /* 0x000fe20007f1e0ff */
[----:B------:R-:W-:Y:S01]  /*3120*/  IMAD.X R22, RZ, RZ, R22, P1 ;  /* 0x000000ffff167224 */ /* 0x000fe200008e0616 */
[----:B------:R-:W-:-:S03]  /*3130*/  IADD3 R23, P2, PT, R23, UR7, RZ ;  /* 0x0000000717177c10 */ /* 0x000fc6000ff5e0ff */
[----:B------:R-:W-:Y:S01]  /*3140*/  IMAD.X R2, RZ, RZ, R2, P0 ;  /* 0x000000ffff027224 */ /* 0x000fe200000e0602 */
[----:B------:R-:W-:Y:S02]  /*3150*/  ISETP.NE.U32.AND P0, PT, R4, RZ, PT ;  /* 0x000000ff0400720c */ /* 0x000fe40003f05070 */
[----:B------:R-:W-:Y:S02]  /*3160*/  IADD3.X R25, PT, PT, RZ, R25, RZ, P2, !PT ;  /* 0x00000019ff197210 */ /* 0x000fe400017fe4ff */
[----:B------:R-:W-:Y:S01]  /*3170*/  ISETP.NE.AND.EX P0, PT, R2, RZ, PT, P0 ;  /* 0x000000ff0200720c */ /* 0x000fe20003f05300 */
[----:B--2---:R-:W-:-:S04]  /*3180*/  FMUL.FTZ R0, R16, 1.4426950216293334961 ;  /* 0x3fb8aa3b10007820 */ /* 0x004fc80000410000 */
[----:B------:R-:W3:Y:S02]  /*3190*/  MUFU.EX2 R21, R0 ;  /* 0x0000000000157308 */ /* 0x000ee40000000800 */
[----:B---3--:R-:W-:-:S05]  /*31a0*/  FFMA.FTZ R21, R21, -UR12, R14 ;  /* 0x8000000c15157c23 */ /* 0x008fca000801000e */
[----:B------:R0:W-:Y:S01]  /*31b0*/  STG.E desc[UR10][R18.64], R21 ;  /* 0x0000001512007986 */ /* 0x0001e2000c10190a */
[----:B------:R-:W-:Y:S05]  /*31c0*/  @P0 BRA `(.L_x_8999) ;  /* 0xfffffffc00ac0947 */ /* 0x000fea000383ffff */
.L_x_8996:
[----:B------:R-:W-:Y:S05]  /*31d0*/  BSYNC.RECONVERGENT B0 ;  /* 0x0000000000007941 */ /* 0x000fea0003800200 */
.L_x_8995:
[----:B------:R-:W-:-:S04]  /*31e0*/  ISETP.GE.U32.AND P0, PT, R7, 0x3, PT ;  /* 0x000000030700780c */ /* 0x000fc80003f06070 */
[----:B------:R-:W-:-:S13]  /*31f0*/  ISETP.GE.U32.AND.EX P0, PT, R3, RZ, PT, P0 ;  /* 0x000000ff0300720c */ /* 0x000fda0003f06100 */
[----:B------:R-:W-:Y:S05]  /*3200*/  @!P0 EXIT ;  /* 0x000000000000894d */ /* 0x000fea0003800000 */
[----:B------:R-:W-:Y:S02]  /*3210*/  IMAD.U32 R0, RZ, RZ, UR14 ;  /* 0x0000000eff007e24 */ /* 0x000fe4000f8e00ff */
[----:B------:R-:W-:-:S03]  /*3220*/  IMAD.U32 R3, RZ, RZ, UR14 ;  /* 0x0000000eff037e24 */ /* 0x000fc6000f8e00ff */
[----:B------:R-:W-:Y:S02]  /*3230*/  SHF.L.U32 R0, R0, 0x2, RZ ;  /* 0x0000000200007819 */ /* 0x000fe400000006ff */
[----:B------:R-:W-:-:S07]  /*3240*/  SHF.R.U32.HI R3, RZ, 0x1e, R3 ;  /* 0x0000001eff037819 */ /* 0x000fce0000011603 */
.L_x_9000:
[C---:B-1----:R-:W-:Y:S01]  /*3250*/  IMAD.SHL.U32 R15, R13.reuse, 0x4, RZ ;  /* 0x000000040d0f7824 */ /* 0x042fe200078e00ff */
[----:B0-----:R-:W-:-:S04]  /*3260*/  SHF.L.U64.HI R19, R13, 0x2, R22 ;  /* 0x000000020d137819 */ /* 0x001fc80000010216 */
[----:B------:R-:W-:-:S05]  /*3270*/  IADD3 R20, P0, PT, R10, R15, RZ ;  /* 0x0000000f0a147210 */ /* 0x000fca0007f1e0ff */
[----:B------:R-:W-:-:S05]  /*3280*/  IMAD.X R21, R11, 0x1, R19, P0 ;  /* 0x000000010b157824 */ /* 0x000fca00000e0613 */
[----:B------:R0:W2:Y:S01]  /*3290*/  LDG.E R4, desc[UR10][R20.64] ;  /* 0x0000000a14047981 */ /* 0x0000a2000c1e1900 */
[----:B------:R-:W-:-:S04]  /*32a0*/  IADD3 R16, P0, PT, R30, R15, RZ ;  /* 0x0000000f1e107210 */ /* 0x000fc80007f1e0ff */
[----:B------:R-:W-:-:S05]  /*32b0*/  IADD3.X R17, PT, PT, R31, R19, RZ, P0, !PT ;  /* 0x000000131f117210 */ /* 0x000fca00007fe4ff */
[----:B------:R-:W3:Y:S01]  /*32c0*/  LDG.E R2, desc[UR10][R16.64] ;  /* 0x0000000a10027981 */ /* 0x000ee2000c1e1900 */
[----:B------:R-:W-:Y:S02]  /*32d0*/  IADD3 R14, P0, PT, R8, R15, RZ ;  /* 0x0000000f080e7210 */ /* 0x000fe40007f1e0ff */
[----:B------:R-:W-:-:S03]  /*32e0*/  IADD3 R18, P1, PT, R0, R20, RZ ;  /* 0x0000001400127210 */ /* 0x000fc60007f3e0ff */
[----:B------:R-:W-:Y:S02]  /*32f0*/  IMAD.X R15, R9, 0x1, R19, P0 ;  /* 0x00000001090f7824 */ /* 0x000fe400000e0613 */
[----:B------:R-:W-:Y:S01]  /*3300*/  IMAD.X R19, R3, 0x1, R21, P1 ;  /* 0x0000000103137824 */ /* 0x000fe200008e0615 */
[----:B0-----:R-:W-:-:S04]  /*3310*/  IADD3 R20, P0, PT, R0, R16, RZ ;  /* 0x0000001000147210 */ /* 0x001fc80007f1e0ff */
[----:B------:R-:W-:Y:S01]  /*3320*/  IADD3.X R21, PT, PT, R3, R17, RZ, P0, !PT ;  /* 0x0000001103157210 */ /* 0x000fe200007fe4ff */
[----:B--2---:R-:W-:-:S04]  /*3330*/  FMUL.FTZ R4, R4, 1.4426950216293334961 ;  /* 0x3fb8aa3b04047820 */ /* 0x004fc80000410000 */
[----:B------:R-:W3:Y:S02]  /*3340*/  MUFU.EX2 R7, R4 ;  /* 0x0000000400077308 */ /* 0x000ee40000000800 */
[----:B---3--:R-:W-:-:S05]  /*3350*/  FFMA.FTZ R7, R7, -UR12, R2 ;  /* 0x8000000c07077c23 */ /* 0x008fca0008010002 */
[----:B------:R0:W-:Y:S04]  /*3360*/  STG.E desc[UR10][R14.64], R7 ;  /* 0x000000070e007986 */ /* 0x0001e8000c10190a */
[----:B------:R-:W2:Y:S04]  /*3370*/  LDG.E R12, desc[UR10][R18.64] ;  /* 0x0000000a120c7981 */ /* 0x000ea8000c1e1900 */
[----:B------:R-:W3:Y:S01]  /*3380*/  LDG.E R2, desc[UR10][R20.64] ;  /* 0x0000000a14027981 */ /* 0x000ee2000c1e1900 */
[C---:B------:R-:W-:Y:S02]  /*3390*/  IADD3 R24, P0, PT, R0.reuse, R14, RZ ;  /* 0x0000000e00187210 */ /* 0x040fe40007f1e0ff */
[----:B------:R-:W-:-:S03]  /*33a0*/  IADD3 R16, P1, PT, R0, R18, RZ ;  /* 0x0000001200107210 */ /* 0x000fc60007f3e0ff */
[C---:B------:R-:W-:Y:S02]  /*33b0*/  IMAD.X R25, R3.reuse, 0x1, R15, P0 ;  /* 0x0000000103197824 */ /* 0x040fe400000e060f */
[----:B------:R-:W-:Y:S01]  /*33c0*/  IMAD.X R17, R3, 0x1, R19, P1 ;  /* 0x0000000103117824 */ /* 0x000fe200008e0613 */
[----:B0-----:R-:W-:-:S04]  /*33d0*/  IADD3 R14, P0, PT, R0, R20, RZ ;  /* 0x00000014000e7210 */ /* 0x001fc80007f1e0ff */
[----:B------:R-:W-:Y:S01]  /*33e0*/  IADD3.X R15, PT, PT, R3, R21, RZ, P0, !PT ;  /* 0x00000015030f7210 */ /* 0x000fe200007fe4ff */
[----:B--2---:R-:W-:-:S04]  /*33f0*/  FMUL.FTZ R12, R12, 1.4426950216293334961 ;  /* 0x3fb8aa3b0c0c7820 */ /* 0x004fc80000410000 */
[----:B------:R-:W3:Y:S02]  /*3400*/  MUFU.EX2 R23, R12 ;  /* 0x0000000c00177308 */ /* 0x000ee40000000800 */
[----:B---3--:R-:W-:-:S05]  /*3410*/  FFMA.FTZ R23, R23, -UR12, R2 ;  /* 0x8000000c17177c23 */ /* 0x008fca0008010002 */
[----:B------:R0:W-:Y:S04]  /*3420*/  STG.E desc[UR10][R24.64], R23 ;  /* 0x0000001718007986 */ /* 0x0001e8000c10190a */
[----:B------:R1:W2:Y:S04]  /*3430*/  LDG.E R4, desc[UR10][R16.64] ;  /* 0x0000000a10047981 */ /* 0x0002a8000c1e1900 */
[----:B------:R-:W3:Y:S01]  /*3440*/  LDG.E R2, desc[UR10][R14.64] ;  /* 0x0000000a0e027981 */ /* 0x000ee2000c1e1900 */
[C---:B------:R-:W-:Y:S02]  /*3450*/  IADD3 R18, P0, PT, R0.reuse, R24, RZ ;  /* 0x0000001800127210 */ /* 0x040fe40007f1e0ff */
[----:B------:R-:W-:-:S03]  /*3460*/  IADD3 R20, P1, PT, R0, R16, RZ ;  /* 0x0000001000147210 */ /* 0x000fc60007f3e0ff */
[C---:B------:R-:W-:Y:S02]  /*3470*/  IMAD.X R19, R3.reuse, 0x1, R25, P0 ;  /* 0x0000000103137824 */ /* 0x040fe400000e0619 */
[----:B------:R-:W-:Y:S01]  /*3480*/  IMAD.X R21, R3, 0x1, R17, P1 ;  /* 0x0000000103157824 */ /* 0x000fe200008e0611 */
[----:B-1----:R-:W-:-:S04]  /*3490*/  IADD3 R16, P0, PT, R0, R14, RZ ;  /* 0x0000000e00107210 */ /* 0x002fc80007f1e0ff */
[----:B------:R-:W-:Y:S01]  /*34a0*/  IADD3.X R17, PT, PT, R3, R15, RZ, P0, !PT ;  /* 0x0000000f03117210 */ /* 0x000fe200007fe4ff */
[----:B--2---:R-:W-:-:S04]  /*34b0*/  FMUL.FTZ R4, R4, 1.4426950216293334961 ;  /* 0x3fb8aa3b04047820 */ /* 0x004fc80000410000 */
[----:B------:R-:W3:Y:S02]  /*34c0*/  MUFU.EX2 R7, R4 ;  /* 0x0000000400077308 */ /* 0x000ee40000000800 */
[----:B---3--:R-:W-:-:S05]  /*34d0*/  FFMA.FTZ R7, R7, -UR12, R2 ;  /* 0x8000000c07077c23 */ /* 0x008fca0008010002 */
[----:B------:R1:W-:Y:S04]  /*34e0*/  STG.E desc[UR10][R18.64], R7 ;  /* 0x0000000712007986 */ /* 0x0003e8000c10190a */
[----:B------:R-:W2:Y:S04]  /*34f0*/  LDG.E R20, desc[UR10][R20.64] ;  /* 0x0000000a14147981 */ /* 0x000ea8000c1e1900 */
[----:B------:R-:W3:Y:S01]  /*3500*/  LDG.E R16, desc[UR10][R16.64] ;  /* 0x0000000a10107981 */ /* 0x000ee2000c1e1900 */
[----:B------:R-:W-:-:S05]  /*3510*/  IADD3 R14, P0, PT, R0, R18, RZ ;  /* 0x00000012000e7210 */ /* 0x000fca0007f1e0ff */
[----:B------:R-:W-:Y:S01]  /*3520*/  IMAD.X R15, R3, 0x1, R19, P0 ;  /* 0x00000001030f7824 */ /* 0x000fe200000e0613 */
[----:B------:R-:W-:-:S05]  /*3530*/  IADD3 R13, P0, PT, R0, R13, RZ ;  /* 0x0000000d000d7210 */ /* 0x000fca0007f1e0ff */
[----:B------:R-:W-:Y:S01]  /*3540*/  IMAD.X R22, R3, 0x1, R22, P0 ;  /* 0x0000000103167824 */ /* 0x000fe200000e0616 */
[----:B------:R-:W-:-:S04]  /*3550*/  ISETP.GE.U32.AND P0, PT, R13, R6, PT ;  /* 0x000000060d00720c */ /* 0x000fc80003f06070 */
[----:B------:R-:W-:Y:S01]  /*3560*/  ISETP.GE.AND.EX P0, PT, R22, R5, PT, P0 ;  /* 0x000000051600720c */ /* 0x000fe20003f06300 */
[----:B--2---:R-:W-:-:S04]  /*3570*/  FMUL.FTZ R2, R20, 1.4426950216293334961 ;  /* 0x3fb8aa3b14027820 */ /* 0x004fc80000410000 */
[----:B0-----:R-:W3:Y:S02]  /*3580*/  MUFU.EX2 R23, R2 ;  /* 0x0000000200177308 */ /* 0x001ee40000000800 */
[----:B---3--:R-:W-:-:S05]  /*3590*/  FFMA.FTZ R23, R23, -UR12, R16 ;  /* 0x8000000c17177c23 */ /* 0x008fca0008010010 */
[----:B------:R1:W-:Y:S01]  /*35a0*/  STG.E desc[UR10][R14.64], R23 ;  /* 0x000000170e007986 */ /* 0x0003e2000c10190a */
[----:B------:R-:W-:Y:S05]  /*35b0*/  @!P0 BRA `(.L_x_9000) ;  /* 0xfffffffc00248947 */ /* 0x000fea000383ffff */
[----:B------:R-:W-:Y:S05]  /*35c0*/  EXIT ;  /* 0x000000000000794d */ /* 0x000fea0003800000 */
.L_x_8979:
        /* <DEDUP_REMOVED lines=27> */
.L_x_9004:
        /* <DEDUP_REMOVED lines=15> */
[----:B------:R-:W2:Y:S02]  /*3870*/  LDG.E R18, desc[UR10][R18.64] ;  /* 0x0000000a12127981 */ /* 0x000ea4000c1e1900 */
[----:B------:R-:W-:Y:S02]  /*3880*/  IMAD.WIDE.U32 R28, R7, 0x4, R30 ;  /* 0x00000004071c7825 */ /* 0x000fe400078e001e */
[----:B------:R-:W2:Y:S04]  /*3890*/  LDG.E R22, desc[UR10][R22.64] ;  /* 0x0000000a16167981 */ /* 0x000ea8000c1e1900 */
[----:B------:R-:W2:Y:S01]  /*38a0*/  LDG.E R28, desc[UR10][R28.64] ;  /* 0x0000000a1c1c7981 */ /* 0x000ea2000c1e1900 */
[----:B------:R-:W-:-:S04]  /*38b0*/  IMAD.WIDE.U32 R14, R15, 0x4, R8 ;  /* 0x000000040f0e7825 */ /* 0x000fc800078e0008 */
[----:B------:R-:W-:-:S04]  /*38c0*/  IMAD.WIDE.U32 R6, R7, 0x4, R8 ;  /* 0x0000000407067825 */ /* 0x000fc800078e0008 */
[----:B---3--:R-:W-:Y:S01]  /*38d0*/  FMUL.FTZ R16, R16, 1.4426950216293334961 ;  /* 0x3fb8aa3b10107820 */ /* 0x008fe20000410000 */
[----:B----4-:R-:W-:-:S03]  /*38e0*/  FMUL.FTZ R20, R20, 1.4426950216293334961 ;  /* 0x3fb8aa3b14147820 */ /* 0x010fc60000410000 */
[----:B------:R-:W2:Y:S01]  /*38f0*/  MUFU.EX2 R17, R16 ;  /* 0x0000001000117308 */ /* 0x000ea20000000800 */
[----:B-----5:R-:W-:Y:S01]  /*3900*/  FMUL.FTZ R24, R24, 1.4426950216293334961 ;  /* 0x3fb8aa3b18187820 */ /* 0x020fe20000410000 */
[----:B------:R-:W-:Y:S02]  /*3910*/  FMUL.FTZ R32, R32, 1.4426950216293334961 ;  /* 0x3fb8aa3b20207820 */ /* 0x000fe40000410000 */
[----:B------:R-:W0:Y:S04]  /*3920*/  MUFU.EX2 R21, R20 ;  /* 0x0000001400157308 */ /* 0x000e280000000800 */
[----:B------:R-:W1:Y:S04]  /*3930*/  MUFU.EX2 R27, R32 ;  /* 0x00000020001b7308 */ /* 0x000e680000000800 */
[----:B------:R-:W3:Y:S01]  /*3940*/  MUFU.EX2 R25, R24 ;  /* 0x0000001800197308 */ /* 0x000ee20000000800 */
[----:B--2---:R-:W-:Y:S01]  /*3950*/  FFMA.FTZ R19, R17, -UR12, R18 ;  /* 0x8000000c11137c23 */ /* 0x004fe20008010012 */
[----:B------:R-:W-:-:S04]  /*3960*/  IMAD.WIDE.U32 R16, R5, 0x4, R8 ;  /* 0x0000000405107825 */ /* 0x000fc800078e0008 */
[----:B0-----:R-:W-:Y:S01]  /*3970*/  FFMA.FTZ R21, R21, -UR12, R22 ;  /* 0x8000000c15157c23 */ /* 0x001fe20008010016 */
[----:B-1----:R-:W-:Y:S01]  /*3980*/  FFMA.FTZ R27, R27, -UR12, R12 ;  /* 0x8000000c1b1b7c23 */ /* 0x002fe2000801000c */
[----:B------:R-:W-:-:S04]  /*3990*/  IMAD.WIDE.U32 R12, R26, 0x4, R8 ;  /* 0x000000041a0c7825 */ /* 0x000fc800078e0008 */
[----:B---3--:R-:W-:Y:S01]  /*39a0*/  FFMA.FTZ R25, R25, -UR12, R28 ;  /* 0x8000000c19197c23 */ /* 0x008fe2000801001c */
[----:B------:R0:W-:Y:S01]  /*39b0*/  STG.E desc[UR10][R12.64], R19 ;  /* 0x000000130c007986 */ /* 0x0001e2000c10190a */
[----:B------:R-:W-:-:S03]  /*39c0*/  VIADD R26, R5, UR14 ;  /* 0x0000000e051a7c36 */ /* 0x000fc60008000000 */
[----:B------:R0:W-:Y:S04]  /*39d0*/  STG.E desc[UR10][R14.64], R21 ;  /* 0x000000150e007986 */ /* 0x0001e8000c10190a */
[----:B------:R0:W-:Y:S04]  /*39e0*/  STG.E desc[UR10][R6.64], R25 ;  /* 0x0000001906007986 */ /* 0x0001e8000c10190a */
[----:B------:R0:W-:Y:S01]  /*39f0*/  STG.E desc[UR10][R16.64], R27 ;  /* 0x0000001b10007986 */ /* 0x0001e2000c10190a */
[----:B------:R-:W-:-:S13]  /*3a00*/  ISETP.GE.AND P0, PT, R26, R3, PT ;  /* 0x000000031a00720c */ /* 0x000fda0003f06270 */
[----:B0-----:R-:W-:Y:S05]  /*3a10*/  @!P0 BRA `(.L_x_9004) ;  /* 0xfffffffc00588947 */ /* 0x001fea000383ffff */
.L_x_9003:
[----:B------:R-:W-:Y:S05]  /*3a20*/  BSYNC.RECONVERGENT B0 ;  /* 0x0000000000007941 */ /* 0x000fea0003800200 */
.L_x_9002:
[----:B------:R-:W-:-:S13]  /*3a30*/  ISETP.GE.AND P0, PT, R26, UR8, PT ;  /* 0x000000081a007c0c */ /* 0x000fda000bf06270 */
[----:B------:R-:W-:Y:S05]  /*3a40*/  @P0 EXIT ;  /* 0x000000000000094d */ /* 0x000fea0003800000 */
.L_x_9005:
[----:B------:R-:W-:-:S06]  /*3a50*/  IMAD.WIDE R4, R26, 0x4, R10 ;  /* 0x000000041a047825 */ /* 0x000fcc00078e020a */
[----:B------:R-:W3:Y:S01]  /*3a60*/  LDG.E R4, desc[UR10][R4.64] ;  /* 0x0000000a04047981 */ /* 0x000ee2000c1e1900 */
[----:B------:R-:W-:-:S06]  /*3a70*/  IMAD.WIDE R2, R26, 0x4, R30 ;  /* 0x000000041a027825 */ /* 0x000fcc00078e021e */
[----:B------:R-:W4:Y:S01]  /*3a80*/  LDG.E R2, desc[UR10][R2.64] ;  /* 0x0000000a02027981 */ /* 0x000f22000c1e1900 */
[C---:B0-----:R-:W-:Y:S01]  /*3a90*/  IMAD.WIDE R6, R26.reuse, 0x4, R8 ;  /* 0x000000041a067825 */ /* 0x041fe200078e0208 */
[----:B------:R-:W-:-:S04]  /*3aa0*/  IADD3 R26, PT, PT, R26, UR14, RZ ;  /* 0x0000000e1a1a7c10 */ /* 0x000fc8000fffe0ff */
[----:B------:R-:W-:Y:S01]  /*3ab0*/  ISETP.GE.AND P0, PT, R26, UR8, PT ;  /* 0x000000081a007c0c */ /* 0x000fe2000bf06270 */
[----:B---3--:R-:W-:-:S04]  /*3ac0*/  FMUL.FTZ R0, R4, 1.4426950216293334961 ;  /* 0x3fb8aa3b04007820 */ /* 0x008fc80000410000 */
[----:B------:R-:W4:Y:S02]  /*3ad0*/  MUFU.EX2 R13, R0 ;  /* 0x00000000000d7308 */ /* 0x000f240000000800 */
[----:B----4-:R-:W-:-:S05]  /*3ae0*/  FFMA.FTZ R13, R13, -UR12, R2 ;  /* 0x8000000c0d0d7c23 */ /* 0x010fca0008010002 */
[----:B------:R0:W-:Y:S01]  /*3af0*/  STG.E desc[UR10][R6.64], R13 ;  /* 0x0000000d06007986 */ /* 0x0001e2000c10190a */
[----:B------:R-:W-:Y:S05]  /*3b00*/  @!P0 BRA `(.L_x_9005) ;  /* 0xfffffffc00d08947 */ /* 0x000fea000383ffff */
[----:B------:R-:W-:Y:S05]  /*3b10*/  EXIT ;  /* 0x000000000000794d */ /* 0x000fea0003800000 */
.L_x_9001:
[----:B------:R-:W-:Y:S01]  /*3b20*/  USHF.L.U32 UR9, UR14, 0x2, URZ ;  /* 0x000000020e097899 */ /* 0x000fe200080006ff */
[----:B------:R-:W-:Y:S01]  /*3b30*/  BSSY.RECONVERGENT B0, `(.L_x_9006) ;  /* 0x00000f1000007945 */ /* 0x000fe20003800200 */
[----:B------:R-:W-:Y:S01]  /*3b40*/  UMOV UR4, URZ ;  /* 0x000000ff00047c82 */ /* 0x000fe20008000000 */
[----:B------:R-:W0:Y:S01]  /*3b50*/  LDCU.64 UR16, c[0x0][0x390] ;  /* 0x00007200ff1077ac */ /* 0x000e220008000a00 */
[----:B------:R-:W-:Y:S01]  /*3b60*/  MOV R6, R26 ;  /* 0x0000001a00067202 */ /* 0x000fe20000000f00 */
        /* <DEDUP_REMOVED lines=8> */
[----:B------:R-:W-:-:S12]  /*3bf0*/  IMAD.MOV.U32 R3, RZ, RZ, RZ ;  /* 0x000000ffff037224 */ /* 0x000fd800078e00ff */
        /* <DEDUP_REMOVED lines=21> */
[----:B------:R-:W-:Y:S01]  /*3d50*/  MOV R2, UR8 ;  /* 0x0000000800027c02 */ /* 0x000fe20008000f00 */
        /* <DEDUP_REMOVED lines=13> */
[----:B------:R-:W-:-:S04]  /*3e30*/  IMAD.HI.U32 R12, R16, UR7, RZ ;  /* 0x00000007100c7c27 */ /* 0x000fc8000f8e00ff */
[----:B------:R-:W-:Y:S02]  /*3e40*/  HFMA2 R13, -RZ, RZ, 0, 0 ;  /* 0x00000000ff0d7431 */ /* 0x000fe400000001ff */
[----:B------:R-:W-:-:S04]  /*3e50*/  IMAD.MOV R4, RZ, RZ, -R12 ;  /* 0x000000ffff047224 */ /* 0x000fc800078e0a0c */
        /* <DEDUP_REMOVED lines=9> */
.L_x_9009:
[----:B------:R-:W-:Y:S01]  /*3ef0*/  IMAD.U32 R12, RZ, RZ, UR9 ;  /* 0x00000009ff0c7e24 */ /* 0x000fe2000f8e00ff */
[----:B------:R-:W-:-:S07]  /*3f00*/  MOV R4, 0x3f20 ;  /* 0x00003f2000047802 */ /* 0x000fce0000000f00 */
[----:B--2---:R-:W-:Y:S05]  /*3f10*/  CALL.REL.NOINC `($__internal_57_$__cuda_sm20_div_u64) ;  /* 0x0000001400b87944 */ /* 0x004fea0003c00000 */
[----:B------:R-:W-:-:S07]  /*3f20*/  IMAD.MOV.U32 R13, RZ, RZ, R17 ;  /* 0x000000ffff0d7224 */ /* 0x000fce00078e0011 */
.L_x_9010:
[----:B------:R-:W-:Y:S05]  /*3f30*/  BSYNC.RECONVERGENT B1 ;  /* 0x0000000000017941 */ /* 0x000fea0003800200 */
.L_x_9008:
[----:B------:R-:W-:Y:S01]  /*3f40*/  IADD3 R2, P0, PT, R12, R2, RZ ;  /* 0x000000020c027210 */ /* 0x000fe20007f1e0ff */
[----:B------:R-:W-:Y:S03]  /*3f50*/  BSSY.RECONVERGENT B1, `(.L_x_9011) ;  /* 0x000003b000017945 */ /* 0x000fe60003800200 */
[----:B------:R-:W-:Y:S02]  /*3f60*/  LOP3.LUT R4, R2, 0x1, RZ, 0xc0, !PT ;  /* 0x0000000102047812 */ /* 0x000fe400078ec0ff */
        /* <DEDUP_REMOVED lines=9> */
[----:B--2---:R-:W-:Y:S02]  /*4000*/  MOV R23, UR14 ;  /* 0x0000000e00177c02 */ /* 0x004fe40008000f00 */
[----:B------:R-:W-:-:S05]  /*4010*/  IADD3 R4, P0, PT, R10, R13, RZ ;  /* 0x0000000d0a047210 */ /* 0x000fca0007f1e0ff */
[----:B------:R-:W-:Y:S02]  /*4020*/  IMAD.X R5, R11, 0x1, R15, P0 ;  /* 0x000000010b057824 */ /* 0x000fe400000e060f */
[----:B------:R-:W-:Y:S01]  /*4030*/  IMAD.WIDE R22, R23, 0x4, R4 ;  /* 0x0000000417167825 */ /* 0x000fe200078e0204 */
[----:B------:R-:W-:Y:S02]  /*4040*/  IADD3 R10, P0, PT, R30, R13, RZ ;  /* 0x0000000d1e0a7210 */ /* 0x000fe40007f1e0ff */
[----:B------:R0:W2:Y:S01]  /*4050*/  LDG.E R12, desc[UR10][R4.64] ;  /* 0x0000000a040c7981 */ /* 0x0000a2000c1e1900 */
[----:B------:R-:W-:Y:S02]  /*4060*/  IMAD.U32 R17, RZ, RZ, UR14 ;  /* 0x0000000eff117e24 */ /* 0x000fe4000f8e00ff */
[----:B------:R-:W-:Y:S01]  /*4070*/  IMAD.WIDE R26, R27, 0x4, R22 ;  /* 0x000000041b1a7825 */ /* 0x000fe200078e0216 */
[----:B------:R-:W-:Y:S01]  /*4080*/  IADD3.X R11, PT, PT, R31, R15, RZ, P0, !PT ;  /* 0x0000000f1f0b7210 */ /* 0x000fe200007fe4ff */
[----:B------:R-:W3:Y:S02]  /*4090*/  LDG.E R20, desc[UR10][R22.64] ;  /* 0x0000000a16147981 */ /* 0x000ee4000c1e1900 */
[----:B------:R-:W-:-:S02]  /*40a0*/  IMAD.WIDE R30, R17, 0x4, R26 ;  /* 0x00000004111e7825 */ /* 0x000fc400078e021a */
[----:B------:R1:W4:Y:S02]  /*40b0*/  LDG.E R2, desc[UR10][R10.64] ;  /* 0x0000000a0a027981 */ /* 0x000324000c1e1900 */
[----:B------:R-:W-:Y:S02]  /*40c0*/  IMAD.U32 R19, RZ, RZ, UR14 ;  /* 0x0000000eff137e24 */ /* 0x000fe4000f8e00ff */
[----:B------:R-:W5:Y:S02]  /*40d0*/  LDG.E R21, desc[UR10][R30.64] ;  /* 0x0000000a1e157981 */ /* 0x000f64000c1e1900 */
[----:B------:R-:W-:Y:S02]  /*40e0*/  IMAD.WIDE R18, R19, 0x4, R10 ;  /* 0x0000000413127825 */ /* 0x000fe400078e020a */
[----:B------:R-:W4:Y:S02]  /*40f0*/  LDG.E R26, desc[UR10][R26.64] ;  /* 0x0000000a1a1a7981 */ /* 0x000f24000c1e1900 */
[----:B0-----:R-:W-:-:S02]  /*4100*/  IMAD.U32 R5, RZ, RZ, UR14 ;  /* 0x0000000eff057e24 */ /* 0x001fc4000f8e00ff */
[----:B------:R-:W4:Y:S01]  /*4110*/  LDG.E R14, desc[UR10][R18.64] ;  /* 0x0000000a120e7981 */ /* 0x000f22000c1e1900 */
[----:B------:R-:W-:-:S04]  /*4120*/  IMAD.WIDE R16, R17, 0x4, R18 ;  /* 0x0000000411107825 */ /* 0x000fc800078e0212 */
[----:B------:R-:W-:Y:S02]  /*4130*/  IMAD.WIDE R4, R5, 0x4, R16 ;  /* 0x0000000405047825 */ /* 0x000fe400078e0210 */
[----:B------:R-:W4:Y:S04]  /*4140*/  LDG.E R16, desc[UR10][R16.64] ;  /* 0x0000000a10107981 */ /* 0x000f28000c1e1900 */
[----:B------:R0:W4:Y:S01]  /*4150*/  LDG.E R4, desc[UR10][R4.64] ;  /* 0x0000000a04047981 */ /* 0x000122000c1e1900 */
[----:B------:R-:W-:Y:S01]  /*4160*/  IADD3 R8, P0, PT, R8, R13, RZ ;  /* 0x0000000d08087210 */ /* 0x000fe20007f1e0ff */
[----:B-1----:R-:W-:-:S03]  /*4170*/  IMAD.U32 R11, RZ, RZ, UR14 ;  /* 0x0000000eff0b7e24 */ /* 0x002fc6000f8e00ff */
[----:B------:R-:W-:Y:S01]  /*4180*/  IADD3.X R9, PT, PT, R9, R15, RZ, P0, !PT ;  /* 0x0000000f09097210 */ /* 0x000fe200007fe4ff */
[----:B------:R-:W-:Y:S02]  /*4190*/  IMAD.U32 R13, RZ, RZ, UR14 ;  /* 0x0000000eff0d7e24 */ /* 0x000fe4000f8e00ff */
[----:B------:R-:W-:Y:S01]  /*41a0*/  IMAD.WIDE R10, R11, 0x4, R8 ;  /* 0x000000040b0a7825 */ /* 0x000fe200078e0208 */
[----:B------:R-:W-:-:S03]  /*41b0*/  MOV R15, UR14 ;  /* 0x0000000e000f7c02 */ /* 0x000fc60008000f00 */
[----:B0-----:R-:W-:Y:S02]  /*41c0*/  IMAD.MOV.U32 R5, RZ, RZ, R3 ;  /* 0x000000ffff057224 */ /* 0x001fe400078e0003 */
[----:B--2---:R-:W-:Y:S01]  /*41d0*/  FMUL.FTZ R12, R12, 1.4426950216293334961 ;  /* 0x3fb8aa3b0c0c7820 */ /* 0x004fe20000410000 */
[----:B---3--:R-:W-:-:S03]  /*41e0*/  FMUL.FTZ R20, R20, 1.4426950216293334961 ;  /* 0x3fb8aa3b14147820 */ /* 0x008fc60000410000 */
[----:B------:R0:W1:Y:S04]  /*41f0*/  MUFU.EX2 R23, R12 ;  /* 0x0000000c00177308 */ /* 0x0000680000000800 */
[----:B------:R-:W2:Y:S01]  /*4200*/  MUFU.EX2 R25, R20 ;  /* 0x0000001400197308 */ /* 0x000ea20000000800 */
[----:B-----5:R-:W-:Y:S01]  /*4210*/  FMUL.FTZ R21, R21, 1.4426950216293334961 ;  /* 0x3fb8aa3b15157820 */ /* 0x020fe20000410000 */
[----:B----4-:R-:W-:-:S05]  /*4220*/  FMUL.FTZ R26, R26, 1.4426950216293334961 ;  /* 0x3fb8aa3b1a1a7820 */ /* 0x010fca0000410000 */
[----:B------:R-:W3:Y:S04]  /*4230*/  MUFU.EX2 R21, R21 ;  /* 0x0000001500157308 */ /* 0x000ee80000000800 */
[----:B------:R-:W4:Y:S01]  /*4240*/  MUFU.EX2 R27, R26 ;  /* 0x0000001a001b7308 */ /* 0x000f220000000800 */
[----:B0-----:R-:W-:-:S04]  /*4250*/  IMAD.WIDE R12, R13, 0x4, R10 ;  /* 0x000000040d0c7825 */ /* 0x001fc800078e020a */
[----:B-1----:R-:W-:Y:S01]  /*4260*/  FFMA.FTZ R23, R23, -UR12, R2 ;  /* 0x8000000c17177c23 */ /* 0x002fe20008010002 */
[----:B--2---:R-:W-:Y:S01]  /*4270*/  FFMA.FTZ R25, R25, -UR12, R14 ;  /* 0x8000000c19197c23 */ /* 0x004fe2000801000e */
[----:B------:R-:W-:-:S03]  /*4280*/  IMAD.WIDE R14, R15, 0x4, R12 ;  /* 0x000000040f0e7825 */ /* 0x000fc600078e020c */
[----:B------:R0:W-:Y:S01]  /*4290*/  STG.E desc[UR10][R8.64], R23 ;  /* 0x0000001708007986 */ /* 0x0001e2000c10190a */
[----:B---3--:R-:W-:Y:S01]  /*42a0*/  FFMA.FTZ R17, R21, -UR12, R4 ;  /* 0x8000000c15117c23 */ /* 0x008fe20008010004 */
[----:B----4-:R-:W-:Y:S02]  /*42b0*/  FFMA.FTZ R27, R27, -UR12, R16 ;  /* 0x8000000c1b1b7c23 */ /* 0x010fe40008010010 */
[----:B------:R0:W-:Y:S04]  /*42c0*/  STG.E desc[UR10][R10.64], R25 ;  /* 0x000000190a007986 */ /* 0x0001e8000c10190a */
[----:B------:R0:W-:Y:S04]  /*42d0*/  STG.E desc[UR10][R12.64], R27 ;  /* 0x0000001b0c007986 */ /* 0x0001e8000c10190a */
[----:B------:R0:W-:Y:S01]  /*42e0*/  STG.E desc[UR10][R14.64], R17 ;  /* 0x000000110e007986 */ /* 0x0001e2000c10190a */
[----:B------:R-:W-:-:S07]  /*42f0*/  IMAD.MOV.U32 R26, RZ, RZ, R6 ;  /* 0x000000ffff1a7224 */ /* 0x000fce00078e0006 */
.L_x_9012:
[----:B------:R-:W-:Y:S05]  /*4300*/  BSYNC.RECONVERGENT B1 ;  /* 0x0000000000017941 */ /* 0x000fea0003800200 */
.L_x_9011:
[----:B------:R-:W-:Y:S05]  /*4310*/  @!P1 BRA `(.L_x_9007) ;  /* 0x0000000400c89947 */ /* 0x000fea0003800000 */
[C---:B------:R-:W-:Y:S01]  /*4320*/  SHF.L.U32 R3, R26.reuse, 0x2, RZ ;  /* 0x000000021a037819 */ /* 0x040fe200000006ff */
[----:B------:R-:W-:Y:S01]  /*4330*/  IMAD.MOV.U32 R6, RZ, RZ, R26 ;  /* 0x000000ffff067224 */ /* 0x000fe200078e001a */
[--C-:B------:R-:W-:Y:S02]  /*4340*/  SHF.L.U64.HI R29, R26, 0x2, R5.reuse ;  /* 0x000000021a1d7819 */ /* 0x100fe40000010205 */
[----:B------:R-:W-:Y:S01]  /*4350*/  LEA R2, P0, R28, R3, 0x2 ;  /* 0x000000031c027211 */ /* 0x000fe200078010ff */
[----:B------:R-:W-:-:S03]  /*4360*/  IMAD.MOV.U32 R3, RZ, RZ, R5 ;  /* 0x000000ffff037224 */ /* 0x000fc600078e0005 */
[----:B------:R-:W-:-:S09]  /*4370*/  LEA.HI.X R29, R28, R29, R0, 0x2, P0 ;  /* 0x0000001d1c1d7211 */ /* 0x000fd200000f1400 */
.L_x_9013:
[----:B------:R-:W-:-:S04]  /*4380*/  IADD3 R4, P0, PT, R2, UR22, RZ ;  /* 0x0000001602047c10 */ /* 0x000fc8000ff1e0ff */
[----:B------:R-:W-:Y:S02]  /*4390*/  IADD3.X R5, PT, PT, R29, UR23, RZ, P0, !PT ;  /* 0x000000171d057c10 */ /* 0x000fe400087fe4ff */
[----:B0-----:R-:W-:-:S03]  /*43a0*/  IADD3 R12, P0, PT, R4, UR9, RZ ;  /* 0x00000009040c7c10 */ /* 0x001fc6000ff1e0ff */
[----:B------:R0:W3:Y:S01]  /*43b0*/  LDG.E R20, desc[UR10][R4.64] ;  /* 0x0000000a04147981 */ /* 0x0000e2000c1e1900 */
[----:B------:R-:W-:Y:S02]  /*43c0*/  IADD3.X R13, PT, PT, RZ, R5, RZ, P0, !PT ;  /* 0x00000005ff0d7210 */ /* 0x000fe400007fe4ff */
[----:B------:R-:W-:-:S03]  /*43d0*/  IADD3 R16, P0, PT, R12, UR9, RZ ;  /* 0x000000090c107c10 */ /* 0x000fc6000ff1e0ff */
[----:B------:R-:W4:Y:S02]  /*43e0*/  LDG.E R12, desc[UR10][R12.64] ;  /* 0x0000000a0c0c7981 */ /* 0x000f24000c1e1900 */
[----:B------:R-:W-:Y:S01]  /*43f0*/  IMAD.X R17, RZ, RZ, R13, P0 ;  /* 0x000000ffff117224 */ /* 0x000fe200000e060d */
[----:B------:R-:W-:-:S04]  /*4400*/  IADD3 R10, P0, PT, R2, UR16, RZ ;  /* 0x00000010020a7c10 */ /* 0x000fc8000ff1e0ff */
[----:B------:R4:W5:Y:S01]  /*4410*/  LDG.E R21, desc[UR10][R16.64] ;  /* 0x0000000a10157981 */ /* 0x000962000c1e1900 */
[----:B------:R-:W-:Y:S02]  /*4420*/  IADD3 R8, P1, PT, R16, UR9, RZ ;  /* 0x0000000910087c10 */ /* 0x000fe4000ff3e0ff */
[----:B------:R-:W-:Y:S02]  /*4430*/  IADD3.X R11, PT, PT, R29, UR17, RZ, P0, !PT ;  /* 0x000000111d0b7c10 */ /* 0x000fe400087fe4ff */
[----:B------:R-:W-:Y:S01]  /*4440*/  IADD3 R14, P0, PT, R10, UR9, RZ ;  /* 0x000000090a0e7c10 */ /* 0x000fe2000ff1e0ff */
[----:B------:R-:W-:-:S03]  /*4450*/  IMAD.X R9, RZ, RZ, R17, P1 ;  /* 0x000000ffff097224 */ /* 0x000fc600008e0611 */
[----:B------:R-:W-:Y:S02]  /*4460*/  IADD3.X R15, PT, PT, RZ, R11, RZ, P0, !PT ;  /* 0x0000000bff0f7210 */ /* 0x000fe400007fe4ff */
[----:B------:R-:W-:Y:S01]  /*4470*/  IADD3 R18, P0, PT, R14, UR9, RZ ;  /* 0x000000090e127c10 */ /* 0x000fe2000ff1e0ff */
[----:B------:R-:W2:Y:S04]  /*4480*/  LDG.E R22, desc[UR10][R8.64] ;  /* 0x0000000a08167981 */ /* 0x000ea8000c1e1900 */
[----:B------:R-:W-:Y:S01]  /*4490*/  IMAD.X R19, RZ, RZ, R15, P0 ;  /* 0x000000ffff137224 */ /* 0x000fe200000e060f */
[----:B------:R1:W2:Y:S01]  /*44a0*/  LDG.E R11, desc[UR10][R10.64] ;  /* 0x0000000a0a0b7981 */ /* 0x0002a2000c1e1900 */
[----:B0-----:R-:W-:-:S03]  /*44b0*/  IADD3 R4, P0, PT, R18, UR9, RZ ;  /* 0x0000000912047c10 */ /* 0x001fc6000ff1e0ff */
[----:B------:R0:W2:Y:S04]  /*44c0*/  LDG.E R16, desc[UR10][R18.64] ;  /* 0x0000000a12107981 */ /* 0x0000a8000c1e1900 */
[----:B------:R-:W2:Y:S01]  /*44d0*/  LDG.E R14, desc[UR10][R14.64] ;  /* 0x0000000a0e0e7981 */ /* 0x000ea2000c1e1900 */
[----:B------:R-:W-:-:S05]  /*44e0*/  IMAD.X R5, RZ, RZ, R19, P0 ;  /* 0x000000ffff057224 */ /* 0x000fca00000e0613 */
[----:B------:R-:W2:Y:S01]  /*44f0*/  LDG.E R0, desc[UR10][R4.64] ;  /* 0x0000000a04007981 */ /* 0x000ea2000c1e1900 */
[----:B---3--:R-:W-:Y:S01]  /*4500*/  FMUL.FTZ R20, R20, 1.4426950216293334961 ;  /* 0x3fb8aa3b14147820 */ /* 0x008fe20000410000 */
[----:B----4-:R-:W-:-:S05]  /*4510*/  FMUL.FTZ R17, R12, 1.4426950216293334961 ;  /* 0x3fb8aa3b0c117820 */ /* 0x010fca0000410000 */
[----:B------:R-:W3:Y:S01]  /*4520*/  MUFU.EX2 R20, R20 ;  /* 0x0000001400147308 */ /* 0x000ee20000000800 */
[----:B-----5:R-:W-:-:S03]  /*4530*/  FMUL.FTZ R25, R21, 1.4426950216293334961 ;  /* 0x3fb8aa3b15197820 */ /* 0x020fc60000410000 */
[----:B------:R-:W-:Y:S04]  /*4540*/  MUFU.EX2 R17, R17 ;  /* 0x0000001100117308 */ /* 0x000fe80000000800 */
[----:B------:R-:W4:Y:S01]  /*4550*/  MUFU.EX2 R25, R25 ;  /* 0x0000001900197308 */ /* 0x000f220000000800 */
[----:B------:R-:W-:-:S04]  /*4560*/  IADD3 R12, P0, PT, R2, UR20, RZ ;  /* 0x00000014020c7c10 */ /* 0x000fc8000ff1e0ff */
[----:B------:R-:W-:Y:S01]  /*4570*/  IADD3.X R13, PT, PT, R29, UR21, RZ, P0, !PT ;  /* 0x000000151d0d7c10 */ /* 0x000fe200087fe4ff */
[----:B--2---:R-:W-:Y:S01]  /*4580*/  FMUL.FTZ R22, R22, 1.4426950216293334961 ;  /* 0x3fb8aa3b16167820 */ /* 0x004fe20000410000 */
[----:B-1----:R-:W-:-:S03]  /*4590*/  IADD3 R10, P0, PT, R12, UR9, RZ ;  /* 0x000000090c0a7c10 */ /* 0x002fc6000ff1e0ff */
[----:B0-----:R-:W0:Y:S01]  /*45a0*/  MUFU.EX2 R19, R22 ;  /* 0x0000001600137308 */ /* 0x001e220000000800 */
[----:B---3--:R-:W-:Y:S01]  /*45b0*/  FFMA.FTZ R21, R20, -UR12, R11 ;  /* 0x8000000c14157c23 */ /* 0x008fe2000801000b */
[----:B------:R-:W-:Y:S01]  /*45c0*/  IADD3.X R11, PT, PT, RZ, R13, RZ, P0, !PT ;  /* 0x0000000dff0b7210 */ /* 0x000fe200007fe4ff */
[----:B----4-:R-:W-:Y:S01]  /*45d0*/  FFMA.FTZ R27, R25, -UR12, R16 ;  /* 0x8000000c191b7c23 */ /* 0x010fe20008010010 */
[----:B------:R-:W-:Y:S01]  /*45e0*/  IADD3 R16, P0, PT, R10, UR9, RZ ;  /* 0x000000090a107c10 */ /* 0x000fe2000ff1e0ff */
[----:B------:R-:W-:Y:S01]  /*45f0*/  FFMA.FTZ R23, R17, -UR12, R14 ;  /* 0x8000000c11177c23 */ /* 0x000fe2000801000e */
[----:B------:R-:W-:-:S03]  /*4600*/  IADD3 R14, P1, PT, R8, UR9, RZ ;  /* 0x00000009080e7c10 */ /* 0x000fc6000ff3e0ff */
[----:B------:R-:W-:Y:S01]  /*4610*/  IMAD.X R17, RZ, RZ, R11, P0 ;  /* 0x000000ffff117224 */ /* 0x000fe200000e060b */
[----:B------:R-:W-:Y:S01]  /*4620*/  IADD3 R8, P0, PT, R16, UR9, RZ ;  /* 0x0000000910087c10 */ /* 0x000fe2000ff1e0ff */
[----:B------:R-:W-:Y:S01]  /*4630*/  IMAD.X R15, RZ, RZ, R9, P1 ;  /* 0x000000ffff0f7224 */ /* 0x000fe200008e0609 */
[----:B------:R-:W-:Y:S01]  /*4640*/  IADD3 R18, P1, PT, R14, UR9, RZ ;  /* 0x000000090e127c10 */ /* 0x000fe2000ff3e0ff */
[----:B------:R1:W-:Y:S01]  /*4650*/  STG.E desc[UR10][R12.64], R21 ;  /* 0x000000150c007986 */ /* 0x0003e2000c10190a */
[----:B------:R-:W-:Y:S01]  /*4660*/  IADD3.X R9, PT, PT, RZ, R17, RZ, P0, !PT ;  /* 0x00000011ff097210 */ /* 0x000fe200007fe4ff */
[----:B0-----:R-:W-:Y:S02]  /*4670*/  FFMA.FTZ R25, R19, -UR12, R0 ;  /* 0x8000000c13197c23 */ /* 0x001fe40008010000 */
[----:B------:R-:W-:Y:S01]  /*4680*/  IMAD.X R19, RZ, RZ, R15, P1 ;  /* 0x000000ffff137224 */ /* 0x000fe200008e060f */
[----:B-1----:R-:W-:-:S04]  /*4690*/  IADD3 R12, P0, PT, R18, UR9, RZ ;  /* 0x00000009120c7c10 */ /* 0x002fc8000ff1e0ff */
[----:B------:R-:W-:Y:S01]  /*46a0*/  IADD3 R20, P1, PT, R12, UR9, RZ ;  /* 0x000000090c147c10 */ /* 0x000fe2000ff3e0ff */
[----:B------:R-:W-:Y:S01]  /*46b0*/  IMAD.X R13, RZ, RZ, R19, P0 ;  /* 0x000000ffff0d7224 */ /* 0x000fe200000e0613 */
[----:B------:R-:W-:Y:S01]  /*46c0*/  IADD3 R4, P0, PT, R4, UR9, RZ ;  /* 0x0000000904047c10 */ /* 0x000fe2000ff1e0ff */
[----:B------:R0:W-:Y:S03]  /*46d0*/  STG.E desc[UR10][R10.64], R23 ;  /* 0x000000170a007986 */ /* 0x0001e6000c10190a */
[----:B------:R-:W-:Y:S01]  /*46e0*/  IADD3.X R21, PT, PT, RZ, R13, RZ, P1, !PT ;  /* 0x0000000dff157210 */ /* 0x000fe20000ffe4ff */
[----:B------:R-:W-:Y:S01]  /*46f0*/  IMAD.X R5, RZ, RZ, R5, P0 ;  /* 0x000000ffff057224 */ /* 0x000fe200000e0605 */
[----:B------:R1:W-:Y:S04]  /*4700*/  STG.E desc[UR10][R16.64], R27 ;  /* 0x0000001b10007986 */ /* 0x0003e8000c10190a */
[----:B------:R2:W-:Y:S01]  /*4710*/  STG.E desc[UR10][R8.64], R25 ;  /* 0x0000001908007986 */ /* 0x0005e2000c10190a */
[----:B0-----:R-:W-:-:S03]  /*4720*/  IADD3 R10, P0, PT, R4, UR9, RZ ;  /* 0x00000009040a7c10 */ /* 0x001fc6000ff1e0ff */
[----:B------:R-:W3:Y:S04]  /*4730*/  LDG.E R19, desc[UR10][R18.64] ;  /* 0x0000000a12137981 */ /* 0x000ee8000c1e1900 */
[----:B------:R-:W4:Y:S01]  /*4740*/  LDG.E R20, desc[UR10][R20.64] ;  /* 0x0000000a14147981 */ /* 0x000f22000c1e1900 */
[----:B------:R-:W-:Y:S01]  /*4750*/  IMAD.X R11, RZ, RZ, R5, P0 ;  /* 0x000000ffff0b7224 */ /* 0x000fe200000e0605 */
[----:B-1----:R-:W-:Y:S02]  /*4760*/  IADD3 R16, P0, PT, R10, UR9, RZ ;  /* 0x000000090a107c10 */ /* 0x002fe4000ff1e0ff */
[----:B------:R0:W5:Y:S04]  /*4770*/  LDG.E R0, desc[UR10][R14.64] ;  /* 0x0000000a0e007981 */ /* 0x000168000c1e1900 */
[----:B------:R-:W5:Y:S01]  /*4780*/  LDG.E R12, desc[UR10][R12.64] ;  /* 0x0000000a0c0c7981 */ /* 0x000f62000c1e1900 */
[----:B------:R-:W-:-:S03]  /*4790*/  IADD3.X R17, PT, PT, RZ, R11, RZ, P0, !PT ;  /* 0x0000000bff117210 */ /* 0x000fc600007fe4ff */
[----:B------:R-:W5:Y:S01]  /*47a0*/  LDG.E R11, desc[UR10][R10.64] ;  /* 0x0000000a0a0b7981 */ /* 0x000f62000c1e1900 */
[----:B0-----:R-:W-:-:S03]  /*47b0*/  IADD3 R14, P0, PT, R16, UR9, RZ ;  /* 0x00000009100e7c10 */ /* 0x001fc6000ff1e0ff */
[----:B------:R0:W5:Y:S02]  /*47c0*/  LDG.E R18, desc[UR10][R4.64] ;  /* 0x0000000a04127981 */ /* 0x000164000c1e1900 */
[----:B------:R-:W-:Y:S02]  /*47d0*/  IMAD.X R15, RZ, RZ, R17, P0 ;  /* 0x000000ffff0f7224 */ /* 0x000fe400000e0611 */
[----:B------:R1:W5:Y:S04]  /*47e0*/  LDG.E R16, desc[UR10][R16.64] ;  /* 0x0000000a10107981 */ /* 0x000368000c1e1900 */
[----:B------:R-:W5:Y:S01]  /*47f0*/  LDG.E R14, desc[UR10][R14.64] ;  /* 0x0000000a0e0e7981 */ /* 0x000f62000c1e1900 */
[----:B0-----:R-:W-:-:S05]  /*4800*/  IADD3 R4, P0, PT, R8, UR9, RZ ;  /* 0x0000000908047c10 */ /* 0x001fca000ff1e0ff */
[----:B------:R-:W-:Y:S01]  /*4810*/  IMAD.X R5, RZ, RZ, R9, P0 ;  /* 0x000000ffff057224 */ /* 0x000fe200000e0609 */
[----:B--2---:R-:W-:-:S04]  /*4820*/  IADD3 R8, P0, PT, R4, UR9, RZ ;  /* 0x0000000904087c10 */ /* 0x004fc8000ff1e0ff */
[----:B------:R-:W-:Y:S02]  /*4830*/  IADD3.X R9, PT, PT, RZ, R5, RZ, P0, !PT ;  /* 0x00000005ff097210 */ /* 0x000fe400007fe4ff */
[----:B------:R-:W-:Y:S01]  /*4840*/  IADD3 R10, P0, PT, R8, UR9, RZ ;  /* 0x00000009080a7c10 */ /* 0x000fe2000ff1e0ff */
[----:B---3--:R-:W-:Y:S01]  /*4850*/  FMUL.FTZ R19, R19, 1.4426950216293334961 ;  /* 0x3fb8aa3b13137820 */ /* 0x008fe20000410000 */
[----:B----4-:R-:W-:Y:S01]  /*4860*/  FMUL.FTZ R20, R20, 1.4426950216293334961 ;  /* 0x3fb8aa3b14147820 */ /* 0x010fe20000410000 */
[----:B-----5:R-:W-:-:S03]  /*4870*/  FMUL.FTZ R0, R0, 1.4426950216293334961 ;  /* 0x3fb8aa3b00007820 */ /* 0x020fc60000410000 */
[----:B------:R-:W-:Y:S01]  /*4880*/  MUFU.EX2 R25, R20 ;  /* 0x0000001400197308 */ /* 0x000fe20000000800 */
[----:B------:R-:W-:-:S03]  /*4890*/  FMUL.FTZ R22, R12, 1.4426950216293334961 ;  /* 0x3fb8aa3b0c167820 */ /* 0x000fc60000410000 */
[----:B------:R0:W2:Y:S04]  /*48a0*/  MUFU.EX2 R12, R19 ;  /* 0x00000013000c7308 */ /* 0x0000a80000000800 */
[----:B------:R-:W1:Y:S04]  /*48b0*/  MUFU.EX2 R13, R0 ;  /* 0x00000000000d7308 */ /* 0x000e680000000800 */
[----:B------:R-:W3:Y:S01]  /*48c0*/  MUFU.EX2 R23, R22 ;  /* 0x0000001600177308 */ /* 0x000ee20000000800 */
[----:B0-----:R-:W-:Y:S01]  /*48d0*/  MOV R19, UR14 ;  /* 0x0000000e00137c02 */ /* 0x001fe20008000f00 */
[----:B--2---:R-:W-:Y:S01]  /*48e0*/  FFMA.FTZ R21, R12, -UR12, R11 ;  /* 0x8000000c0c157c23 */ /* 0x004fe2000801000b */
[----:B------:R-:W-:Y:S01]  /*48f0*/  FFMA.FTZ R25, R25, -UR12, R14 ;  /* 0x8000000c19197c23 */ /* 0x000fe2000801000e */
[----:B------:R-:W-:Y:S01]  /*4900*/  IMAD.X R11, RZ, RZ, R9, P0 ;  /* 0x000000ffff0b7224 */ /* 0x000fe200000e0609 */
[----:B------:R-:W-:Y:S01]  /*4910*/  IADD3 R14, P0, PT, R10, UR9, RZ ;  /* 0x000000090a0e7c10 */ /* 0x000fe2000ff1e0ff */
[----:B-1----:R-:W-:Y:S01]  /*4920*/  FFMA.FTZ R17, R13, -UR12, R18 ;  /* 0x8000000c0d117c23 */ /* 0x002fe20008010012 */
[----:B------:R-:W-:-:S02]  /*4930*/  IMAD.MOV.U32 R12, RZ, RZ, R6 ;  /* 0x000000ffff0c7224 */ /* 0x000fc400078e0006 */
[----:B------:R-:W-:Y:S02]  /*4940*/  IMAD.MOV.U32 R13, RZ, RZ, R3 ;  /* 0x000000ffff0d7224 */ /* 0x000fe400078e0003 */
[----:B---3--:R-:W-:Y:S01]  /*4950*/  FFMA.FTZ R23, R23, -UR12, R16 ;  /* 0x8000000c17177c23 */ /* 0x008fe20008010010 */
[----:B------:R-:W-:Y:S01]  /*4960*/  IMAD.X R15, RZ, RZ, R11, P0 ;  /* 0x000000ffff0f7224 */ /* 0x000fe200000e060b */
[----:B------:R3:W-:Y:S01]  /*4970*/  STG.E desc[UR10][R4.64], R17 ;  /* 0x0000001104007986 */ /* 0x0007e2000c10190a */
[----:B------:R-:W-:-:S03]  /*4980*/  IMAD.WIDE.U32 R12, R19, 0x8, R12 ;  /* 0x00000008130c7825 */ /* 0x000fc600078e000c */
[----:B------:R3:W-:Y:S01]  /*4990*/  STG.E desc[UR10][R8.64], R21 ;  /* 0x0000001508007986 */ /* 0x0007e2000c10190a */
[----:B------:R-:W-:-:S03]  /*49a0*/  ISETP.GE.U32.AND P0, PT, R12, UR4, PT ;  /* 0x000000040c007c0c */ /* 0x000fc6000bf06070 */
[----:B------:R3:W-:Y:S04]  /*49b0*/  STG.E desc[UR10][R10.64], R23 ;  /* 0x000000170a007986 */ /* 0x0007e8000c10190a */
[----:B------:R3:W-:Y:S01]  /*49c0*/  STG.E desc[UR10][R14.64], R25 ;  /* 0x000000190e007986 */ /* 0x0007e2000c10190a */
[----:B------:R-:W-:Y:S02]  /*49d0*/  ISETP.GE.AND.EX P0, PT, R13, UR8, PT, P0 ;  /* 0x000000080d007c0c */ /* 0x000fe4000bf06300 */
[----:B------:R-:W-:-:S03]  /*49e0*/  MOV R3, R29 ;  /* 0x0000001d00037202 */ /* 0x000fc60000000f00 */
[----:B------:R-:W-:-:S04]  /*49f0*/  IMAD.WIDE.U32 R2, R19, 0x20, R2 ;  /* 0x0000002013027825 */ /* 0x000fc800078e0002 */
[----:B------:R-:W-:Y:S01]  /*4a00*/  IMAD.MOV.U32 R29, RZ, RZ, R3 ;  /* 0x000000ffff1d7224 */ /* 0x000fe200078e0003 */
[----:B------:R-:W-:Y:S01]  /*4a10*/  MOV R3, R13 ;  /* 0x0000000d00037202 */ /* 0x000fe20000000f00 */
[----:B------:R-:W-:Y:S02]  /*4a20*/  IMAD.MOV.U32 R6, RZ, RZ, R12 ;  /* 0x000000ffff067224 */ /* 0x000fe400078e000c */
[----:B---3--:R-:W-:Y:S05]  /*4a30*/  @!P0 BRA `(.L_x_9013) ;  /* 0xfffffff800508947 */ /* 0x008fea000383ffff */
.L_x_9007:
[----:B------:R-:W-:Y:S05]  /*4a40*/  BSYNC.RECONVERGENT B0 ;  /* 0x0000000000007941 */ /* 0x000fea0003800200 */
.L_x_9006:
        /* <DEDUP_REMOVED lines=20> */
[----:B------:R-:W-:-:S06]  /*4b90*/  HFMA2 R13, -RZ, RZ, 0, 0 ;  /* 0x00000000ff0d7431 */ /* 0x000fcc00000001ff */
        /* <DEDUP_REMOVED lines=17> */
.L_x_9015:
[----:B------:R-:W-:Y:S01]  /*4cb0*/  IMAD.U32 R12, RZ, RZ, UR14 ;  /* 0x0000000eff0c7e24 */ /* 0x000fe2000f8e00ff */
[----:B------:R-:W-:-:S07]  /*4cc0*/  MOV R4, 0x4ce0 ;  /* 0x00004ce000047802 */ /* 0x000fce0000000f00 */
[----:B--2---:R-:W-:Y:S05]  /*4cd0*/  CALL.REL.NOINC `($__internal_57_$__cuda_sm20_div_u64) ;  /* 0x0000000800487944 */ /* 0x004fea0003c00000 */
[----:B------:R-:W-:-:S07]  /*4ce0*/  IMAD.MOV.U32 R13, RZ, RZ, R17 ;  /* 0x000000ffff0d7224 */ /* 0x000fce00078e0011 */
.L_x_9016:
[----:B------:R-:W-:Y:S05]  /*4cf0*/  BSYNC.RECONVERGENT B0 ;  /* 0x0000000000007941 */ /* 0x000fea0003800200 */
.L_x_9014:
[----:B------:R-:W-:Y:S01]  /*4d00*/  IADD3 R0, P0, PT, R12, R0, RZ ;  /* 0x000000000c007210 */ /* 0x000fe20007f1e0ff */
[----:B------:R-:W0:Y:S01]  /*4d10*/  LDCU.64 UR6, c[0x0][0x390] ;  /* 0x00007200ff0677ac */ /* 0x000e220008000a00 */
[----:B------:R-:W-:Y:S02]  /*4d20*/  BSSY.RECONVERGENT B0, `(.L_x_9017) ;  /* 0x0000027000007945 */ /* 0x000fe40003800200 */
[----:B------:R-:W-:Y:S01]  /*4d30*/  LOP3.LUT R2, R0, 0x3, RZ, 0xc0, !PT ;  /* 0x0000000300027812 */ /* 0x000fe200078ec0ff */
        /* <DEDUP_REMOVED lines=16> */
.L_x_9019:
[----:B------:R-:W-:-:S04]  /*4e40*/  IADD3 R8, P1, PT, R12, UR18, RZ ;  /* 0x000000120c087c10 */ /* 0x000fc8000ff3e0ff */
[----:B------:R-:W-:-:S05]  /*4e50*/  IADD3.X R9, PT, PT, R2, UR19, RZ, P1, !PT ;  /* 0x0000001302097c10 */ /* 0x000fca0008ffe4ff */
[----:B0-----:R0:W3:Y:S01]  /*4e60*/  LDG.E R8, desc[UR10][R8.64] ;  /* 0x0000000a08087981 */ /* 0x0010e2000c1e1900 */
[----:B------:R-:W-:-:S04]  /*4e70*/  IADD3 R4, P1, PT, R12, UR6, RZ ;  /* 0x000000060c047c10 */ /* 0x000fc8000ff3e0ff */
[----:B------:R-:W-:-:S05]  /*4e80*/  IADD3.X R5, PT, PT, R2, UR7, RZ, P1, !PT ;  /* 0x0000000702057c10 */ /* 0x000fca0008ffe4ff */
[----:B------:R1:W4:Y:S01]  /*4e90*/  LDG.E R4, desc[UR10][R4.64] ;  /* 0x0000000a04047981 */ /* 0x000322000c1e1900 */
[----:B------:R-:W-:Y:S01]  /*4ea0*/  IADD3 R10, P1, PT, R12, UR16, RZ ;  /* 0x000000100c0a7c10 */ /* 0x000fe2000ff3e0ff */
[----:B0-----:R-:W-:-:S03]  /*4eb0*/  IMAD.U32 R9, RZ, RZ, UR14 ;  /* 0x0000000eff097e24 */ /* 0x001fc6000f8e00ff */
[----:B------:R-:W-:Y:S02]  /*4ec0*/  IADD3.X R11, PT, PT, R2, UR17, RZ, P1, !PT ;  /* 0x00000011020b7c10 */ /* 0x000fe40008ffe4ff */
[----:B------:R-:W-:Y:S02]  /*4ed0*/  IADD3 R15, P1, PT, R15, -0x1, RZ ;  /* 0xffffffff0f0f7810 */ /* 0x000fe40007f3e0ff */
[----:B------:R-:W-:Y:S02]  /*4ee0*/  LEA R12, P2, R9, R12, 0x2 ;  /* 0x0000000c090c7211 */ /* 0x000fe400078410ff */
[----:B------:R-:W-:Y:S02]  /*4ef0*/  IADD3.X R17, PT, PT, R17, -0x1, RZ, P1, !PT ;  /* 0xffffffff11117810 */ /* 0x000fe40000ffe4ff */
[----:B------:R-:W-:Y:S02]  /*4f00*/  ISETP.NE.U32.AND P1, PT, R15, RZ, PT ;  /* 0x000000ff0f00720c */ /* 0x000fe40003f25070 */
[----:B-1----:R-:W-:-:S02]  /*4f10*/  MOV R5, UR14 ;  /* 0x0000000e00057c02 */ /* 0x002fc40008000f00 */
[----:B------:R-:W-:Y:S02]  /*4f20*/  ISETP.NE.AND.EX P1, PT, R17, RZ, PT, P1 ;  /* 0x000000ff1100720c */ /* 0x000fe40003f25310 */
[----:B------:R-:W-:Y:S01]  /*4f30*/  LEA.HI.X R2, R5, R2, RZ, 0x2, P2 ;  /* 0x0000000205027211 */ /* 0x000fe200010f14ff */
[----:B---3--:R-:W-:-:S04]  /*4f40*/  FMUL.FTZ R0, R8, 1.4426950216293334961 ;  /* 0x3fb8aa3b08007820 */ /* 0x008fc80000410000 */
[----:B------:R-:W4:Y:S02]  /*4f50*/  MUFU.EX2 R13, R0 ;  /* 0x00000000000d7308 */ /* 0x000f240000000800 */
[----:B----4-:R-:W-:-:S05]  /*4f60*/  FFMA.FTZ R13, R13, -UR12, R4 ;  /* 0x8000000c0d0d7c23 */ /* 0x010fca0008010004 */
[----:B------:R0:W-:Y:S01]  /*4f70*/  STG.E desc[UR10][R10.64], R13 ;  /* 0x0000000d0a007986 */ /* 0x0001e2000c10190a */
[----:B------:R-:W-:Y:S05]  /*4f80*/  @P1 BRA `(.L_x_9019) ;  /* 0xfffffffc00ac1947 */ /* 0x000fea000383ffff */
.L_x_9018:
[----:B------:R-:W-:Y:S05]  /*4f90*/  BSYNC.RECONVERGENT B0 ;  /* 0x0000000000007941 */ /* 0x000fea0003800200 */
.L_x_9017:
        /* <DEDUP_REMOVED lines=44> */
.L_x_9020:
[----:B------:R-:W-:-:S05]  /*5260*/  IADD3 R22, P0, PT, R7, R16, RZ ;  /* 0x0000001007167210 */ /* 0x000fca0007f1e0ff */
[----:B--2---:R-:W-:-:S05]  /*5270*/  IMAD.X R23, R24, 0x1, R17, P0 ;  /* 0x0000000118177824 */ /* 0x004fca00000e0611 */
[----:B------:R-:W2:Y:S01]  /*5280*/  LDG.E R22, desc[UR10][R22.64] ;  /* 0x0000000a16167981 */ /* 0x000ea2000c1e1900 */
[----:B------:R-:W-:-:S05]  /*5290*/  IADD3 R20, P0, PT, R7, R18, RZ ;  /* 0x0000001207147210 */ /* 0x000fca0007f1e0ff */
[----:B0-----:R-:W-:-:S05]  /*52a0*/  IMAD.X R21, R24, 0x1, R33, P0 ;  /* 0x0000000118157824 */ /* 0x001fca00000e0621 */
[----:B------:R-:W3:Y:S01]  /*52b0*/  LDG.E R20, desc[UR10][R20.64] ;  /* 0x0000000a14147981 */ /* 0x000ee2000c1e1900 */
[----:B------:R-:W-:Y:S01]  /*52c0*/  IADD3 R26, P0, PT, R7, R10, RZ ;  /* 0x0000000a071a7210 */ /* 0x000fe20007f1e0ff */
[----:B--2---:R-:W-:-:S04]  /*52d0*/  FMUL.FTZ R36, R22, 1.4426950216293334961 ;  /* 0x3fb8aa3b16247820 */ /* 0x004fc80000410000 */
[----:B------:R-:W3:Y:S02]  /*52e0*/  MUFU.EX2 R27, R36 ;  /* 0x00000024001b7308 */ /* 0x000ee40000000800 */
[----:B---3--:R-:W-:Y:S01]  /*52f0*/  FFMA.FTZ R36, R27, -UR12, R20 ;  /* 0x8000000c1b247c23 */ /* 0x008fe20008010014 */
[----:B------:R-:W-:Y:S02]  /*5300*/  IADD3.X R27, PT, PT, R24, R15, RZ, P0, !PT ;  /* 0x0000000f181b7210 */ /* 0x000fe400007fe4ff */
[----:B------:R-:W-:-:S03]  /*5310*/  IADD3 R20, P0, PT, R7, R32, RZ ;  /* 0x0000002007147210 */ /* 0x000fc60007f1e0ff */
[----:B------:R0:W-:Y:S02]  /*5320*/  STG.E desc[UR10][R26.64], R36 ;  /* 0x000000241a007986 */ /* 0x0001e4000c10190a */
[----:B------:R-:W-:-:S05]  /*5330*/  IMAD.X R21, R24, 0x1, R31, P0 ;  /* 0x0000000118157824 */ /* 0x000fca00000e061f */
[----:B------:R-:W2:Y:S01]  /*5340*/  LDG.E R20, desc[UR10][R20.64] ;  /* 0x0000000a14147981 */ /* 0x000ea2000c1e1900 */
[----:B------:R-:W-:-:S05]  /*5350*/  IADD3 R22, P0, PT, R7, R34, RZ ;  /* 0x0000002207167210 */ /* 0x000fca0007f1e0ff */
[----:B------:R-:W-:-:S05]  /*5360*/  IMAD.X R23, R24, 0x1, R5, P0 ;  /* 0x0000000118177824 */ /* 0x000fca00000e0605 */
[----:B------:R-:W3:Y:S01]  /*5370*/  LDG.E R22, desc[UR10][R22.64] ;  /* 0x0000000a16167981 */ /* 0x000ee2000c1e1900 */
[----:B0-----:R-:W-:-:S04]  /*5380*/  IADD3 R26, P0, PT, R7, R30, RZ ;  /* 0x0000001e071a7210 */ /* 0x001fc80007f1e0ff */
[----:B------:R-:W-:Y:S01]  /*5390*/  IADD3.X R27, PT, PT, R24, R25, RZ, P0, !PT ;  /* 0x00000019181b7210 */ /* 0x000fe200007fe4ff */
[----:B--2---:R-:W-:-:S04]  /*53a0*/  FMUL.FTZ R36, R20, 1.4426950216293334961 ;  /* 0x3fb8aa3b14247820 */ /* 0x004fc80000410000 */
[----:B------:R-:W3:Y:S02]  /*53b0*/  MUFU.EX2 R21, R36 ;  /* 0x0000002400157308 */ /* 0x000ee40000000800 */
[----:B---3--:R-:W-:Y:S01]  /*53c0*/  FFMA.FTZ R36, R21, -UR12, R22 ;  /* 0x8000000c15247c23 */ /* 0x008fe20008010016 */
[----:B------:R-:W-:-:S04]  /*53d0*/  IADD3 R22, P0, PT, R7, R14, RZ ;  /* 0x0000000e07167210 */ /* 0x000fc80007f1e0ff */
[----:B------:R0:W-:Y:S01]  /*53e0*/  STG.E desc[UR10][R26.64], R36 ;  /* 0x000000241a007986 */ /* 0x0001e2000c10190a */
[----:B------:R-:W-:-:S05]  /*53f0*/  IMAD.X R23, R24, 0x1, R13, P0 ;  /* 0x0000000118177824 */ /* 0x000fca00000e060d */
[----:B------:R-:W2:Y:S01]  /*5400*/  LDG.E R22, desc[UR10][R22.64] ;  /* 0x0000000a16167981 */ /* 0x000ea2000c1e1900 */
[----:B------:R-:W-:-:S05]  /*5410*/  IADD3 R20, P0, PT, R7, R28, RZ ;  /* 0x0000001c07147210 */ /* 0x000fca0007f1e0ff */
[----:B------:R-:W-:-:S05]  /*5420*/  IMAD.X R21, R24, 0x1, R35, P0 ;  /* 0x0000000118157824 */ /* 0x000fca00000e0623 */
[----:B------:R1:W3:Y:S01]  /*5430*/  LDG.E R20, desc[UR10][R20.64] ;  /* 0x0000000a14147981 */ /* 0x0002e2000c1e1900 */
[----:B0-----:R-:W-:-:S04]  /*5440*/  IADD3 R26, P0, PT, R7, R12, RZ ;  /* 0x0000000c071a7210 */ /* 0x001fc80007f1e0ff */
[----:B------:R-:W-:Y:S01]  /*5450*/  IADD3.X R27, PT, PT, R24, R11, RZ, P0, !PT ;  /* 0x0000000b181b7210 */ /* 0x000fe200007fe4ff */
[----:B--2---:R-:W-:-:S04]  /*5460*/  FMUL.FTZ R36, R22, 1.4426950216293334961 ;  /* 0x3fb8aa3b16247820 */ /* 0x004fc80000410000 */
[----:B-1----:R-:W3:Y:S02]  /*5470*/  MUFU.EX2 R21, R36 ;  /* 0x0000002400157308 */ /* 0x002ee40000000800 */
        /* <DEDUP_REMOVED lines=8> */
[----:B0-----:R-:W-:Y:S01]  /*5500*/  IADD3 R26, P0, PT, R7, R0, RZ ;  /* 0x00000000071a7210 */ /* 0x001fe20007f1e0ff */
[----:B------:R-:W-:-:S03]  /*5510*/  IMAD.U32 R36, RZ, RZ, UR14 ;  /* 0x0000000eff247e24 */ /* 0x000fc6000f8e00ff */
[----:B------:R-:W-:Y:S02]  /*5520*/  IADD3.X R27, PT, PT, R24, R19, RZ, P0, !PT ;  /* 0x00000013181b7210 */ /* 0x000fe400007fe4ff */
[----:B------:R-:W-:Y:S02]  /*5530*/  IADD3 R6, P0, PT, R9, R6, RZ ;  /* 0x0000000609067210 */ /* 0x000fe40007f1e0ff */
[----:B------:R-:W-:Y:S02]  /*5540*/  LEA R7, P1, R36, R7, 0x4 ;  /* 0x0000000724077211 */ /* 0x000fe400078220ff */
[----:B-1----:R-:W-:Y:S01]  /*5550*/  MOV R23, UR14 ;  /* 0x0000000e00177c02 */ /* 0x002fe20008000f00 */
[----:B------:R-:W-:Y:S01]  /*5560*/  IMAD.X R3, R8, 0x1, R3, P0 ;  /* 0x0000000108037824 */ /* 0x000fe200000e0603 */
[----:B------:R-:W-:Y:S02]  /*5570*/  ISETP.GE.U32.AND P0, PT, R6, UR4, PT ;  /* 0x0000000406007c0c */ /* 0x000fe4000bf06070 */
[----:B------:R-:W-:-:S02]  /*5580*/  LEA.HI.X R24, R23, R24, RZ, 0x4, P1 ;  /* 0x0000001817187211 */ /* 0x000fc400008f24ff */
[----:B------:R-:W-:Y:S01]  /*5590*/  ISETP.GE.AND.EX P0, PT, R3, UR5, PT, P0 ;  /* 0x0000000503007c0c */ /* 0x000fe2000bf06300 */
[----:B--2---:R-:W-:-:S04]  /*55a0*/  FMUL.FTZ R20, R20, 1.4426950216293334961 ;  /* 0x3fb8aa3b14147820 */ /* 0x004fc80000410000 */
[----:B------:R-:W3:Y:S02]  /*55b0*/  MUFU.EX2 R21, R20 ;  /* 0x0000001400157308 */ /* 0x000ee40000000800 */
[----:B---3--:R-:W-:-:S05]  /*55c0*/  FFMA.FTZ R21, R21, -UR12, R22 ;  /* 0x8000000c15157c23 */ /* 0x008fca0008010016 */
[----:B------:R0:W-:Y:S01]  /*55d0*/  STG.E desc[UR10][R26.64], R21 ;  /* 0x000000151a007986 */ /* 0x0001e2000c10190a */
[----:B------:R-:W-:Y:S05]  /*55e0*/  @!P0 BRA `(.L_x_9020) ;  /* 0xfffffffc001c8947 */ /* 0x000fea000383ffff */
[----:B------:R-:W-:Y:S05]  /*55f0*/  EXIT ;  /* 0x000000000000794d */ /* 0x000fea0003800000 */
        .weak           $__internal_57_$__cuda_sm20_div_u64
        .type           $__internal_57_$__cuda_sm20_div_u64,@function
        .size           $__internal_57_$__cuda_sm20_div_u64,($__internal_58_$__cuda_sm20_rem_u64 - $__internal_57_$__cuda_sm20_div_u64)
$__internal_57_$__cuda_sm20_div_u64:
        /* <DEDUP_REMOVED lines=72> */
[----:B------:R-:W-:Y:S06]  /*5a80*/  RET.REL.NODEC R14 `(_ZN2at6native43_GLOBAL__N__9ae7fba5_10_SoftMax_cu_9f978f6320cunn_SoftMaxBackwardILi4EfffNS1_26LogSoftMaxBackwardEpilogueEEEvPT0_PKT2_S8_l) ;  /* 0xffffffa40e5c7950 */ /* 0x000fec0003c3ffff */
        .weak           $__internal_58_$__cuda_sm20_rem_u64
        .type           $__internal_58_$__cuda_sm20_rem_u64,@function
        .size           $__internal_58_$__cuda_sm20_rem_u64,(.L_x_11646 - $__internal_58_$__cuda_sm20_rem_u64)
$__internal_58_$__cuda_sm20_rem_u64:
        /* <DEDUP_REMOVED lines=66> */
[----:B------:R-:W-:Y:S06]  /*5eb0*/  RET.REL.NODEC R14 `(_ZN2at6native43_GLOBAL__N__9ae7fba5_10_SoftMax_cu_9f978f6320cunn_SoftMaxBackwardILi4EfffNS1_26LogSoftMaxBackwardEpilogueEEEvPT0_PKT2_S8_l) ;  /* 0xffffffa00e507950 */ /* 0x000fec0003c3ffff */
.L_x_9021:
        /* <DEDUP_REMOVED lines=12> */
.L_x_11646:


//--------------------- .text._ZN2at6native43_GLOBAL__N__9ae7fba5_10_SoftMax_cu_9f978f6324cunn_SoftMaxBackwardSmemILi4EfffNS1_26LogSoftMaxBackwardEpilogueEEEvPT0_PKT2_S8_l --------------------------
	.section	.text._ZN2at6native43_GLOBAL__N__9ae7fba5_10_SoftMax_cu_9f978f6324cunn_SoftMaxBackwardSmemILi4EfffNS1_26LogSoftMaxBackwardEpilogueEEEvPT0_PKT2_S8_l,"ax",@progbits
	.align	128
.text._ZN2at6native43_GLOBAL__N__9ae7fba5_10_SoftMax_cu_9f978f6324cunn_SoftMaxBackwardSmemILi4EfffNS1_26LogSoftMaxBackwardEpilogueEEEvPT0_PKT2_S8_l:
        .type           _ZN2at6native43_GLOBAL__N__9ae7fba5_10_SoftMax_cu_9f978f6324cunn_SoftMaxBackwardSmemILi4EfffNS1_26LogSoftMaxBackwardEpilogueEEEvPT0_PKT2_S8_l,@function
        .size           _ZN2at6native43_GLOBAL__N__9ae7fba5_10_SoftMax_cu_9f978f6324cunn_SoftMaxBackwardSmemILi4EfffNS1_26LogSoftMaxBackwardEpilogueEEEvPT0_PKT2_S8_l,(.L_x_11649 - _ZN2at6native43_GLOBAL__N__9ae7fba5_10_SoftMax_cu_9f978f6324cunn_SoftMaxBackwardSmemILi4EfffNS1_26LogSoftMaxBackwardEpilogueEEEvPT0_PKT2_S8_l)
        .other          _ZN2at6native43_GLOBAL__N__9ae7fba5_10_SoftMax_cu_9f978f6324cunn_SoftMaxBackwardSmemILi4EfffNS1_26LogSoftMaxBackwardEpilogueEEEvPT0_PKT2_S8_l,@"STO_CUDA_ENTRY STV_DEFAULT"
_ZN2at6native43_GLOBAL__N__9ae7fba5_10_SoftMax_cu_9f978f6324cunn_SoftMaxBackwardSmemILi4EfffNS1_26LogSoftMaxBackwardEpilogueEEEvPT0_PKT2_S8_l:
        /* <DEDUP_REMOVED lines=29> */
.L_x_9024:
        /* <DEDUP_REMOVED lines=16> */
.L_x_9023:
[----:B0-----:R-:W-:Y:S05]  /*02d0*/  BSYNC.RECONVERGENT B0 ;  /* 0x0000000000007941 */ /* 0x001fea0003800200 */
.L_x_9022:
        /* <DEDUP_REMOVED lines=34> */
.L_x_9033:
[----:B------:R-:W-:Y:S01]  /*0500*/  ISETP.NE.AND P1, PT, R0, RZ, PT ;  /* 0x000000ff0000720c */ /* 0x000fe20003f25270 */
[----:B-1----:R-:W-:-:S12]  /*0510*/  FADD.FTZ R6, R7, R6 ;  /* 0x0000000607067221 */ /* 0x002fd80000010000 */
[----:B------:R2:W-:Y:S02]  /*0520*/  @!P1 STS [UR10], R6 ;  /* 0x00000006ff009988 */ /* 0x0005e4000800080a */
.L_x_9025:
[----:B------:R-:W-:Y:S05]  /*0530*/  WARPSYNC.ALL ;  /* 0x0000000000007948 */ /* 0x000fea0003800000 */
[----:B------:R-:W-:Y:S06]  /*0540*/  BAR.SYNC.DEFER_BLOCKING 0x0 ;  /* 0x0000000000007b1d */ /* 0x000fec0000010000 */
[----:B------:R-:W-:Y:S05]  /*0550*/  @P0 EXIT ;  /* 0x000000000000094d */ /* 0x000fea0003800000 */
[----:B-1----:R-:W1:Y:S02]  /*0560*/  LDS R3, [UR10] ;  /* 0x0000000aff037984 */ /* 0x002e640008000800 */
.L_x_9027:
[----:B---3--:R-:W-:Y:S02]  /*0570*/  MOV R8, UR9 ;  /* 0x0000000900087c02 */ /* 0x008fe40008000f00 */
        /* <DEDUP_REMOVED lines=8> */
[----:B------:R-:W-:Y:S01]  /*0600*/  FMUL.FTZ R13, R11, 1.4426950216293334961 ;  /* 0x3fb8aa3b0b0d7820 */ /* 0x000fe20000410000 */
[----:B------:R-:W-:Y:S01]  /*0610*/  MOV R9, UR13 ;  /* 0x0000000d00097c02 */ /* 0x000fe20008000f00 */
[----:B------:R-:W-:Y:S01]  /*0620*/  IMAD.U32 R8, RZ, RZ, UR12 ;  /* 0x0000000cff087e24 */ /* 0x000fe2000f8e00ff */
[----:B------:R-:W1:Y:S03]  /*0630*/  MUFU.EX2 R2, R2 ;  /* 0x0000000200027308 */ /* 0x000e660000000800 */
[C---:B------:R-:W-:Y:S01]  /*0640*/  IMAD.WIDE R8, R0.reuse, 0x10, R8 ;  /* 0x0000001000087825 */ /* 0x040fe200078e0208 */
[----:B------:R-:W0:Y:S01]  /*0650*/  MUFU.EX2 R12, R12 ;  /* 0x0000000c000c7308 */ /* 0x000e220000000800 */
[----:B------:R-:W-:-:S03]  /*0660*/  IADD3 R0, PT, PT, R0, UR5, RZ ;  /* 0x0000000500007c10 */ /* 0x000fc6000fffe0ff */
[----:B------:R-:W2:Y:S04]  /*0670*/  MUFU.EX2 R11, R10 ;  /* 0x0000000a000b7308 */ /* 0x000ea80000000800 */
[----:B------:R-:W3:Y:S01]  /*0680*/  MUFU.EX2 R14, R13 ;  /* 0x0000000d000e7308 */ /* 0x000ee20000000800 */
[C---:B-1----:R-:W-:Y:S01]  /*0690*/  FFMA.FTZ R4, -R3.reuse, R2, R4 ;  /* 0x0000000203047223 */ /* 0x042fe20000010104 */
[----:B------:R-:W-:Y:S02]  /*06a0*/  IMAD.SHL.U32 R2, R0, 0x4, RZ ;  /* 0x0000000400027824 */ /* 0x000fe400078e00ff */
[----:B0-----:R-:W-:-:S03]  /*06b0*/  FFMA.FTZ R5, -R3, R12, R5 ;  /* 0x0000000c03057223 */ /* 0x001fc60000010105 */
[----:B------:R-:W-:Y:S01]  /*06c0*/  ISETP.GE.U32.AND P0, PT, R2, UR6, PT ;  /* 0x0000000602007c0c */ /* 0x000fe2000bf06070 */
[C---:B--2---:R-:W-:Y:S01]  /*06d0*/  FFMA.FTZ R6, -R3.reuse, R11, R6 ;  /* 0x0000000b03067223 */ /* 0x044fe20000010106 */
[----:B------:R-:W-:Y:S01]  /*06e0*/  SHF.R.S32.HI R2, RZ, 0x1f, R2 ;  /* 0x0000001fff027819 */ /* 0x000fe20000011402 */
[----:B---3--:R-:W-:-:S03]  /*06f0*/  FFMA.FTZ R7, -R3, R14, R7 ;  /* 0x0000000e03077223 */ /* 0x008fc60000010107 */
[----:B------:R-:W-:Y:S02]  /*0700*/  ISETP.GE.AND.EX P0, PT, R2, UR7, PT, P0 ;  /* 0x0000000702007c0c */ /* 0x000fe4000bf06300 */
[----:B------:R3:W-:Y:S11]  /*0710*/  STG.E.128 desc[UR16][R8.64], R4 ;  /* 0x0000000408007986 */ /* 0x0007f6000c101d10 */
[----:B------:R-:W-:Y:S05]  /*0720*/  @!P0 BRA `(.L_x_9027) ;  /* 0xfffffffc00908947 */ /* 0x000fea000383ffff */
[----:B------:R-:W-:Y:S05]  /*0730*/  EXIT ;  /* 0x000000000000794d */ /* 0x000fea0003800000 */
.L_x_9026:
[----:B------:R-:W-:Y:S01]  /*0740*/  HFMA2 R9, -RZ, RZ, 0, 9.5367431640625e-07 ;  /* 0x00000010ff097431 */ /* 0x000fe200000001ff */
[----:B------:R-:W-:Y:S02]  /*0750*/  MOV R10, 0x1f ;  /* 0x0000001f000a7802 */ /* 0x000fe40000000f00 */
[----:B------:R-:W-:-:S07]  /*0760*/  MOV R8, 0xffffffff ;  /* 0xffffffff00087802 */ /* 0x000fce0000000f00 */
[----:B-1----:R-:W-:Y:S05]  /*0770*/  WARPSYNC.COLLECTIVE R8, `(.L_x_9028) ;  /* 0x0000000008087348 */ /* 0x002fea0003c00000 */
[----:B-1----:R0:W1:Y:S02]  /*0780*/  SHFL.DOWN P1, R6, R3, R9, R10 ;  /* 0x0800000903067389 */ /* 0x002064000002000a */
[----:B01----:R-:W-:Y:S05]  /*0790*/  ENDCOLLECTIVE ;  /* 0x000000000000791b */ /* 0x003fea0003800000 */
.L_x_9028:
[----:B------:R-:W-:Y:S02]  /*07a0*/  HFMA2 R9, -RZ, RZ, 0, 4.76837158203125e-07 ;  /* 0x00000008ff097431 */ /* 0x000fe400000001ff */
[----:B------:R-:W-:-:S04]  /*07b0*/  IMAD.MOV.U32 R2, RZ, RZ, R6 ;  /* 0x000000ffff027224 */ /* 0x000fc800078e0006 */
[----:B------:R-:W-:-:S05]  /*07c0*/  FADD.FTZ R2, R2, R3 ;  /* 0x0000000302027221 */ /* 0x000fca0000010000 */
[----:B------:R-:W-:-:S07]  /*07d0*/  MOV R3, R2 ;  /* 0x0000000200037202 */ /* 0x000fce0000000f00 */
[----:B------:R-:W-:Y:S05]  /*07e0*/  WARPSYNC.COLLECTIVE R8, `(.L_x_9029) ;  /* 0x0000000008087348 */ /* 0x000fea0003c00000 */
[----:B------:R0:W1:Y:S02]  /*07f0*/  SHFL.DOWN P1, R6, R3, R9, R10 ;  /* 0x0800000903067389 */ /* 0x000064000002000a */
[----:B01----:R-:W-:Y:S05]  /*0800*/  ENDCOLLECTIVE ;  /* 0x000000000000791b */ /* 0x003fea0003800000 */
.L_x_9029:
[----:B------:R-:W-:Y:S01]  /*0810*/  HFMA2 R9, -RZ, RZ, 0, 2.384185791015625e-07 ;  /* 0x00000004ff097431 */ /* 0x000fe200000001ff */
[----:B------:R-:W-:-:S05]  /*0820*/  MOV R5, R6 ;  /* 0x0000000600057202 */ /* 0x000fca0000000f00 */
[----:B------:R-:W-:-:S04]  /*0830*/  FADD.FTZ R5, R2, R5 ;  /* 0x0000000502057221 */ /* 0x000fc80000010000 */
[----:B------:R-:W-:-:S07]  /*0840*/  IMAD.MOV.U32 R3, RZ, RZ, R5 ;  /* 0x000000ffff037224 */ /* 0x000fce00078e0005 */
[----:B------:R-:W-:Y:S05]  /*0850*/  WARPSYNC.COLLECTIVE R8, `(.L_x_9030) ;  /* 0x0000000008087348 */ /* 0x000fea0003c00000 */
[----:B------:R0:W1:Y:S02]  /*0860*/  SHFL.DOWN P1, R6, R3, R9, R10 ;  /* 0x0800000903067389 */ /* 0x000064000002000a */
[----:B01----:R-:W-:Y:S05]  /*0870*/  ENDCOLLECTIVE ;  /* 0x000000000000791b */ /* 0x003fea0003800000 */
.L_x_9030:
[----:B------:R-:W-:Y:S01]  /*0880*/  IMAD.MOV.U32 R9, RZ, RZ, 0x2 ;  /* 0x00000002ff097424 */ /* 0x000fe200078e00ff */
[----:B------:R-:W-:-:S05]  /*0890*/  MOV R4, R6 ;  /* 0x0000000600047202 */ /* 0x000fca0000000f00 */
[----:B------:R-:W-:-:S05]  /*08a0*/  FADD.FTZ R4, R5, R4 ;  /* 0x0000000405047221 */ /* 0x000fca0000010000 */
[----:B------:R-:W-:-:S07]  /*08b0*/  MOV R3, R4 ;  /* 0x0000000400037202 */ /* 0x000fce0000000f00 */
[----:B------:R-:W-:Y:S05]  /*08c0*/  WARPSYNC.COLLECTIVE R8, `(.L_x_9031) ;  /* 0x0000000008087348 */ /* 0x000fea0003c00000 */
[----:B------:R0:W1:Y:S02]  /*08d0*/  SHFL.DOWN P1, R6, R3, R9, R10 ;  /* 0x0800000903067389 */ /* 0x000064000002000a */
[----:B01----:R-:W-:Y:S05]  /*08e0*/  ENDCOLLECTIVE ;  /* 0x000000000000791b */ /* 0x003fea0003800000 */
.L_x_9031:
[----:B------:R-:W-:Y:S01]  /*08f0*/  HFMA2 R9, -RZ, RZ, 0, 5.9604644775390625e-08 ;  /* 0x00000001ff097431 */ /* 0x000fe200000001ff */
[----:B------:R-:W-:-:S05]  /*0900*/  MOV R7, R6 ;  /* 0x0000000600077202 */ /* 0x000fca0000000f00 */
[----:B------:R-:W-:-:S05]  /*0910*/  FADD.FTZ R7, R4, R7 ;  /* 0x0000000704077221 */ /* 0x000fca0000010000 */
[----:B------:R-:W-:-:S07]  /*0920*/  MOV R3, R7 ;  /* 0x0000000700037202 */ /* 0x000fce0000000f00 */
[----:B------:R-:W-:Y:S05]  /*0930*/  WARPSYNC.COLLECTIVE R8, `(.L_x_9032) ;  /* 0x0000000008087348 */ /* 0x000fea0003c00000 */
[----:B------:R0:W1:Y:S02]  /*0940*/  SHFL.DOWN P1, R6, R3, R9, R10 ;  /* 0x0800000903067389 */ /* 0x000064000002000a */
[----:B01----:R-:W-:Y:S05]  /*0950*/  ENDCOLLECTIVE ;  /* 0x000000000000791b */ /* 0x003fea0003800000 */
.L_x_9032:
[----:B------:R-:W-:Y:S05]  /*0960*/  BRA `(.L_x_9033) ;  /* 0xfffffff800e47947 */ /* 0x000fea000383ffff */
.L_x_9034:
        /* <DEDUP_REMOVED lines=9> */
.L_x_11649:


//--------------------- .text._ZN2at6native43_GLOBAL__N__9ae7fba5_10_SoftMax_cu_9f978f6320cunn_SoftMaxBackwardILi2EdddNS1_26LogSoftMaxBackwardEpilogueEEEvPT0_PKT2_S8_l --------------------------
	.section	.text._ZN2at6native43_GLOBAL__N__9ae7fba5_10_SoftMax_cu_9f978f6320cunn_SoftMaxBackwardILi2EdddNS1_26LogSoftMaxBackwardEpilogueEEEvPT0_PKT2_S8_l,"ax",@progbits
	.align	128
.text._ZN2at6native43_GLOBAL__N__9ae7fba5_10_SoftMax_cu_9f978f6320cunn_SoftMaxBackwardILi2EdddNS1_26LogSoftMaxBackwardEpilogueEEEvPT0_PKT2_S8_l:
        .type           _ZN2at6native43_GLOBAL__N__9ae7fba5_10_SoftMax_cu_9f978f6320cunn_SoftMaxBackwardILi2EdddNS1_26LogSoftMaxBackwardEpilogueEEEvPT0_PKT2_S8_l,@function
        .size           _ZN2at6native43_GLOBAL__N__9ae7fba5_10_SoftMax_cu_9f978f6320cunn_SoftMaxBackwardILi2EdddNS1_26LogSoftMaxBackwardEpilogueEEEvPT0_PKT2_S8_l,(.L_x_11650 - _ZN2at6native43_GLOBAL__N__9ae7fba5_10_SoftMax_cu_9f978f6320cunn_SoftMaxBackwardILi2EdddNS1_26LogSoftMaxBackwardEpilogueEEEvPT0_PKT2_S8_l)
        .other          _ZN2at6native43_GLOBAL__N__9ae7fba5_10_SoftMax_cu_9f978f6320cunn_SoftMaxBackwardILi2EdddNS1_26LogSoftMaxBackwardEpilogueEEEvPT0_PKT2_S8_l,@"STO_CUDA_ENTRY STV_DEFAULT"
_ZN2at6native43_GLOBAL__N__9ae7fba5_10_SoftMax_cu_9f978f6320cunn_SoftMaxBackwardILi2EdddNS1_26LogSoftMaxBackwardEpilogueEEEvPT0_PKT2_S8_l:
[----:B------:R-:W-:Y:S08]  /*0000*/  LDC R1, c[0x0][0x37c] ;  /* 0x0000df00ff017b82 */ /* 0x000ff00000000800 */
[----:B------:R-:W0:Y:S01]  /*0010*/  S2UR UR16, SR_CTAID.X ;  /* 0x00000000001079c3 */ /* 0x000e220000002500 */
[----:B------:R-:W0:Y:S01]  /*0020*/  LDCU.128 UR4, c[0x0][0x390] ;  /* 0x00007200ff0477ac */ /* 0x000e220008000c00 */
[----:B------:R-:W-:Y:S01]  /*0030*/  BSSY.RECONVERGENT B0, `(.L_x_9035) ;  /* 0x0000149000007945 */ /* 0x000fe20003800200 */
[----:B------:R-:W1:Y:S01]  /*0040*/  LDCU.64 UR8, c[0x0][0x380] ;  /* 0x00007000ff0877ac */ /* 0x000e620008000a00 */
[----:B------:R-:W2:Y:S01]  /*0050*/  LDCU.64 UR14, c[0x0][0x398] ;  /* 0x00007300ff0e77ac */ /* 0x000ea20008000a00 */
[----:B------:R-:W3:Y:S01]  /*0060*/  LDCU.64 UR18, c[0x0][0x358] ;  /* 0x00006b00ff1277ac */ /* 0x000ee20008000a00 */
        /* <DEDUP_REMOVED lines=13> */
[----:B------:R-:W-:Y:S01]  /*0140*/  USHF.R.U64 UR17, UR8, 0x3, UR9 ;  /* 0x0000000308117899 */ /* 0x000fe20008001209 */
[----:B------:R-:W-:Y:S01]  /*0150*/  UMOV UR5, URZ ;  /* 0x000000ff00057c82 */ /* 0x000fe20008000000 */
[----:B------:R-:W-:-:S02]  /*0160*/  ULOP3.LUT UR29, UR29, 0x1, URZ, 0xc0, !UPT ;  /* 0x000000011d1d7892 */ /* 0x000fc4000f8ec0ff */
[----:B------:R-:W-:Y:S01]  /*0170*/  ULOP3.LUT UR17, UR17, 0x1, URZ, 0xc0, !UPT ;  /* 0x0000000111117892 */ /* 0x000fe2000f8ec0ff */
[----:B------:R-:W-:Y:S01]  /*0180*/  UMOV UR4, URZ ;  /* 0x000000ff00047c82 */ /* 0x000fe20008000000 */
[----:B--23--:R-:W-:Y:S10]  /*0190*/  BRA.U UP0, `(.L_x_9036) ;  /* 0x0000000500307547 */ /* 0x00cff4000b800000 */
[----:B------:R-:W0:Y:S01]  /*01a0*/  S2R R15, SR_TID.X ;  /* 0x00000000000f7919 */ /* 0x000e220000002100 */
[----:B------:R-:W-:Y:S01]  /*01b0*/  UISETP.NE.U32.AND UP0, UPT, UR17, URZ, UPT ;  /* 0x000000ff1100728c */ /* 0x000fe2000bf05070 */
[----:B------:R-:W-:Y:S01]  /*01c0*/  IMAD.U32 R4, RZ, RZ, UR8 ;  /* 0x00000008ff047e24 */ /* 0x000fe2000f8e00ff */
[----:B------:R-:W-:Y:S01]  /*01d0*/  MOV R7, UR9 ;  /* 0x0000000900077c02 */ /* 0x000fe20008000f00 */
[----:B------:R-:W-:Y:S01]  /*01e0*/  IMAD.U32 R5, RZ, RZ, UR9 ;  /* 0x00000009ff057e24 */ /* 0x000fe2000f8e00ff */
[----:B------:R-:W-:Y:S01]  /*01f0*/  UISETP.NE.AND.EX UP0, UPT, URZ, URZ, UPT, UP0 ;  /* 0x000000ffff00728c */ /* 0x000fe2000bf05300 */
[----:B------:R-:W-:Y:S01]  /*0200*/  IMAD.MOV.U32 R12, RZ, RZ, R4 ;  /* 0x000000ffff0c7224 */ /* 0x000fe200078e0004 */
[----:B------:R-:W-:Y:S01]  /*0210*/  CS2R R4, SRZ ;  /* 0x0000000000047805 */ /* 0x000fe2000001ff00 */
        /* <DEDUP_REMOVED lines=11> */
[----:B0-----:R-:W-:-:S04]  /*02d0*/  UIMAD.WIDE.U32 UR6, UR10, 0x8, UR8 ;  /* 0x000000080a0678a5 */ /* 0x001fc8000f8e0008 */
[----:B------:R-:W-:Y:S01]  /*02e0*/  UIADD3 UR11, UP0, UPT, UR6, -0x8, URZ ;  /* 0xfffffff8060b7890 */ /* 0x000fe2000ff1e0ff */
[----:B-1----:R-:W-:Y:S02]  /*02f0*/  VIADDMNMX.U32 R3, R3, 0x1, R4, !PT ;  /* 0x0000000103037846 */ /* 0x002fe40007800004 */
[----:B------:R-:W-:Y:S01]  /*0300*/  CS2R R4, SRZ ;  /* 0x0000000000047805 */ /* 0x000fe2000001ff00 */
[----:B------:R-:W-:Y:S02]  /*0310*/  UIADD3.X UR6, UPT, UPT, UR7, -0x1, URZ, UP0, !UPT ;  /* 0xffffffff07067890 */ /* 0x000fe400087fe4ff */
[----:B------:R-:W-:Y:S01]  /*0320*/  MOV R12, UR11 ;  /* 0x0000000b000c7c02 */ /* 0x000fe20008000f00 */
[----:B------:R-:W-:-:S03]  /*0330*/  VIADD R3, R3, -UR10 ;  /* 0x8000000a03037c36 */ /* 0x000fc60008000000 */
[----:B------:R-:W-:Y:S01]  /*0340*/  IMAD.U32 R13, RZ, RZ, UR6 ;  /* 0x00000006ff0d7e24 */ /* 0x000fe2000f8e00ff */
[----:B--2---:R1:W2:Y:S06]  /*0350*/  @!P0 DADD R4, RZ, R6 ;  /* 0x00000000ff048229 */ /* 0x0042ac0000000006 */
.L_x_9037:
[----:B------:R-:W3:Y:S01]  /*0360*/  LDCU UR7, c[0x0][0x360] ;  /* 0x00006c00ff0777ac */ /* 0x000ee20008000800 */
[----:B------:R-:W-:Y:S01]  /*0370*/  BSSY.RECONVERGENT B1, `(.L_x_9038) ;  /* 0x0000023000017945 */ /* 0x000fe20003800200 */
[----:B---3--:R-:W-:-:S06]  /*0380*/  USHF.L.U32 UR6, UR7, 0x1, URZ ;  /* 0x0000000107067899 */ /* 0x008fcc00080006ff */
[----:B------:R-:W-:Y:S01]  /*0390*/  IMAD R9, RZ, RZ, -UR6 ;  /* 0x80000006ff097e24 */ /* 0x000fe2000f8e02ff */
[----:B------:R-:W-:Y:S02]  /*03a0*/  ISETP.NE.U32.AND P1, PT, RZ, UR6, PT ;  /* 0x00000006ff007c0c */ /* 0x000fe4000bf25070 */
[----:B------:R-:W3:Y:S08]  /*03b0*/  I2F.U32.RP R8, UR6 ;  /* 0x0000000600087d06 */ /* 0x000ef00008209000 */
[----:B---3--:R-:W1:Y:S02]  /*03c0*/  MUFU.RCP R8, R8 ;  /* 0x0000000800087308 */ /* 0x008e640000001000 */
[----:B-1----:R-:W-:-:S06]  /*03d0*/  VIADD R6, R8, 0xffffffe ;  /* 0x0ffffffe08067836 */ /* 0x002fcc0000000000 */
[----:B------:R1:W3:Y:S02]  /*03e0*/  F2I.FTZ.U32.TRUNC.NTZ R7, R6 ;  /* 0x0000000600077305 */ /* 0x0002e4000021f000 */
[----:B-1----:R-:W-:Y:S02]  /*03f0*/  IMAD.MOV.U32 R6, RZ, RZ, RZ ;  /* 0x000000ffff067224 */ /* 0x002fe400078e00ff */
[----:B---3--:R-:W-:-:S04]  /*0400*/  IMAD R9, R9, R7, RZ ;  /* 0x0000000709097224 */ /* 0x008fc800078e02ff */
        /* <DEDUP_REMOVED lines=9> */
[----:B------:R-:W-:-:S05]  /*04a0*/  @!P1 LOP3.LUT R10, RZ, UR6, RZ, 0x33, !PT ;  /* 0x00000006ff0a9c12 */ /* 0x000fca000f8e33ff */
[----:B------:R-:W-:-:S04]  /*04b0*/  IMAD.IADD R17, R3, 0x1, -R10 ;  /* 0x0000000103117824 */ /* 0x000fc800078e0a0a */
[----:B------:R-:W-:Y:S01]  /*04c0*/  IMAD.IADD R14, R17, 0x1, R15 ;  /* 0x00000001110e7824 */ /* 0x000fe200078e020f */
[----:B------:R-:W-:-:S13]  /*04d0*/  ISETP.GE.AND P0, PT, R6, R17, PT ;  /* 0x000000110600720c */ /* 0x000fda0003f06270 */
[----:B------:R-:W-:Y:S05]  /*04e0*/  @P0 BRA `(.L_x_9039) ;  /* 0x00000000002c0947 */ /* 0x000fea0003800000 */
.L_x_9040:
[----:B------:R-:W-:-:S05]  /*04f0*/  IMAD.WIDE R6, R15, 0x10, R12 ;  /* 0x000000100f067825 */ /* 0x000fca00078e020c */
[----:B------:R-:W2:Y:S01]  /*0500*/  LDG.E.128 R8, desc[UR18][R6.64] ;  /* 0x0000001206087981 */ /* 0x000ea2000c1e1d00 */
[----:B------:R-:W-:Y:S01]  /*0510*/  VIADD R15, R15, UR7 ;  /* 0x000000070f0f7c36 */ /* 0x000fe20008000000 */
[----:B--2---:R0:W1:Y:S04]  /*0520*/  DADD R4, R8, R4 ;  /* 0x0000000008047229 */ /* 0x0040680000000004 */
[----:B0-----:R-:W-:-:S04]  /*0530*/  SHF.L.U32 R8, R15, 0x1, RZ ;  /* 0x000000010f087819 */ /* 0x001fc800000006ff */
[----:B------:R-:W-:-:S15]  /*0540*/  ISETP.GE.AND P0, PT, R8, R17, PT ;  /* 0x000000110800720c */ /* 0x000fde0003f06270 */
[----:B------:R-:W-:-:S15]  /*0550*/  NOP ;  /* 0x0000000000007918 */ /* 0x000fde0000000000 */
[----:B------:R-:W-:-:S15]  /*0560*/  NOP ;  /* 0x0000000000007918 */ /* 0x000fde0000000000 */
[----:B------:R-:W-:-:S11]  /*0570*/  NOP ;  /* 0x0000000000007918 */ /* 0x000fd60000000000 */
[----:B-1----:R0:W1:Y:S02]  /*0580*/  DADD R4, R10, R4 ;  /* 0x000000000a047229 */ /* 0x0020640000000004 */
[----:B01----:R-:W-:Y:S05]  /*0590*/  @!P0 BRA `(.L_x_9040) ;  /* 0xfffffffc00d48947 */ /* 0x003fea000383ffff */
.L_x_9039:
[----:B------:R-:W-:Y:S05]  /*05a0*/  BSYNC.RECONVERGENT B1 ;  /* 0x0000000000017941 */ /* 0x000fea0003800200 */
.L_x_9038:
[----:B------:R-:W-:-:S13]  /*05b0*/  ISETP.GE.AND P0, PT, R14, R3, PT ;  /* 0x000000030e00720c */ /* 0x000fda0003f06270 */
[----:B------:R-:W-:Y:S05]  /*05c0*/  @P0 BRA `(.L_x_9041) ;  /* 0x0000000c00bc0947 */ /* 0x000fea0003800000 */
[----:B------:R-:W-:Y:S01]  /*05d0*/  BSSY.RECONVERGENT B1, `(.L_x_9042) ;  /* 0x0000007000017945 */ /* 0x000fe20003800200 */
.L_x_9043:
[----:B------:R-:W-:-:S06]  /*05e0*/  IMAD.WIDE R6, R14, 0x8, R12 ;  /* 0x000000080e067825 */ /* 0x000fcc00078e020c */
[----:B------:R-:W2:Y:S01]  /*05f0*/  LDG.E.64 R6, desc[UR18][R6.64] ;  /* 0x0000001206067981 */ /* 0x000ea2000c1e1b00 */
[----:B------:R-:W-:-:S05]  /*0600*/  VIADD R14, R14, UR7 ;  /* 0x000000070e0e7c36 */ /* 0x000fca0008000000 */
[----:B------:R-:W-:Y:S01]  /*0610*/  ISETP.GE.AND P0, PT, R14, R3, PT ;  /* 0x000000030e00720c */ /* 0x000fe20003f06270 */
[----:B--2---:R0:W1:-:S12]  /*0620*/  DADD R4, R6, R4 ;  /* 0x0000000006047229 */ /* 0x0040580000000004 */
[----:B01----:R-:W-:Y:S05]  /*0630*/  @!P0 BRA `(.L_x_9043) ;  /* 0xfffffffc00e88947 */ /* 0x003fea000383ffff */
[----:B------:R-:W-:Y:S05]  /*0640*/  BSYNC.RECONVERGENT B1 ;  /* 0x0000000000017941 */ /* 0x000fea0003800200 */
.L_x_9042:
[----:B------:R-:W-:Y:S05]  /*0650*/  BRA `(.L_x_9041) ;  /* 0x0000000c00987947 */ /* 0x000fea0003800000 */
.L_x_9036:
[----:B------:R-:W0:Y:S01]  /*0660*/  S2R R12, SR_TID.X ;  /* 0x00000000000c7919 */ /* 0x000e220000002100 */
[----:B------:R-:W-:Y:S01]  /*0670*/  UISETP.NE.U32.AND UP0, UPT, UR17, URZ, UPT ;  /* 0x000000ff1100728c */ /* 0x000fe2000bf05070 */
[----:B------:R-:W-:Y:S01]  /*0680*/  IMAD.U32 R3, RZ, RZ, UR14 ;  /* 0x0000000eff037e24 */ /* 0x000fe2000f8e00ff */
[----:B------:R-:W-:Y:S01]  /*0690*/  CS2R R4, SRZ ;  /* 0x0000000000047805 */ /* 0x000fe2000001ff00 */
[----:B------:R-:W-:Y:S01]  /*06a0*/  IMAD.U32 R10, RZ, RZ, UR15 ;  /* 0x0000000fff0a7e24 */ /* 0x000fe2000f8e00ff */
        /* <DEDUP_REMOVED lines=10> */
[----:B0-----:R-:W-:Y:S02]  /*0750*/  UIADD3 UR6, UP0, UP1, -UR12, 0x1, UR6 ;  /* 0x000000010c067890 */ /* 0x001fe4000f91e106 */
[----:B------:R-:W-:Y:S02]  /*0760*/  UIMAD.WIDE.U32 UR10, UR12, 0x8, UR8 ;  /* 0x000000080c0a78a5 */ /* 0x000fe4000f8e0008 */
[----:B------:R-:W-:Y:S02]  /*0770*/  UIADD3.X UR7, UPT, UPT, URZ, -0x1, UR7, UP0, UP1 ;  /* 0xffffffffff077890 */ /* 0x000fe400087e2407 */
[----:B------:R-:W-:Y:S01]  /*0780*/  UIADD3 UR10, UP2, UPT, UR10, -0x8, URZ ;  /* 0xfffffff80a0a7890 */ /* 0x000fe2000ff5e0ff */
[----:B------:R-:W-:-:S03]  /*0790*/  IMAD.U32 R3, RZ, RZ, UR6 ;  /* 0x00000006ff037e24 */ /* 0x000fc6000f8e00ff */
[----:B------:R-:W-:Y:S01]  /*07a0*/  IMAD.U32 R10, RZ, RZ, UR7 ;  /* 0x00000007ff0a7e24 */ /* 0x000fe2000f8e00ff */
[----:B------:R-:W-:Y:S01]  /*07b0*/  UIADD3.X UR11, UPT, UPT, UR11, -0x1, URZ, UP2, !UPT ;  /* 0xffffffff0b0b7890 */ /* 0x000fe200097fe4ff */
[----:B--2---:R1:W2:Y:S11]  /*07c0*/  @P0 DADD R4, RZ, R6 ;  /* 0x00000000ff040229 */ /* 0x0042b60000000006 */
.L_x_9044:
[----:B------:R-:W3:Y:S01]  /*07d0*/  LDC R11, c[0x0][0x360] ;  /* 0x0000d800ff0b7b82 */ /* 0x000ee20000000800 */
[----:B------:R-:W-:Y:S02]  /*07e0*/  ISETP.NE.U32.AND P0, PT, R10, RZ, PT ;  /* 0x000000ff0a00720c */ /* 0x000fe40003f05070 */
[----:B---3--:R-:W-:-:S11]  /*07f0*/  SHF.L.U32 R14, R11, 0x1, RZ ;  /* 0x000000010b0e7819 */ /* 0x008fd600000006ff */
[----:B------:R-:W-:Y:S05]  /*0800*/  @P0 BRA `(.L_x_9045) ;  /* 0x0000000000500947 */ /* 0x000fea0003800000 */
[----:B------:R-:W3:Y:S01]  /*0810*/  I2F.U32.RP R8, R14 ;  /* 0x0000000e00087306 */ /* 0x000ee20000209000 */
[----:B------:R-:W-:Y:S01]  /*0820*/  IMAD.MOV R9, RZ, RZ, -R14 ;  /* 0x000000ffff097224 */ /* 0x000fe200078e0a0e */
[----:B------:R-:W-:-:S06]  /*0830*/  ISETP.NE.U32.AND P1, PT, R14, RZ, PT ;  /* 0x000000ff0e00720c */ /* 0x000fcc0003f25070 */
[----:B---3--:R-:W1:Y:S02]  /*0840*/  MUFU.RCP R8, R8 ;  /* 0x0000000800087308 */ /* 0x008e640000001000 */
[----:B-1----:R-:W-:-:S06]  /*0850*/  VIADD R6, R8, 0xffffffe ;  /* 0x0ffffffe08067836 */ /* 0x002fcc0000000000 */
[----:B------:R1:W3:Y:S02]  /*0860*/  F2I.FTZ.U32.TRUNC.NTZ R7, R6 ;  /* 0x0000000600077305 */ /* 0x0002e4000021f000 */
[----:B-1----:R-:W-:Y:S02]  /*0870*/  IMAD.MOV.U32 R6, RZ, RZ, RZ ;  /* 0x000000ffff067224 */ /* 0x002fe400078e00ff */
[----:B---3--:R-:W-:-:S04]  /*0880*/  IMAD R9, R9, R7, RZ ;  /* 0x0000000709097224 */ /* 0x008fc800078e02ff */
[----:B------:R-:W-:-:S04]  /*0890*/  IMAD.HI.U32 R16, R7, R9, R6 ;  /* 0x0000000907107227 */ /* 0x000fc800078e0006 */
[----:B------:R-:W-:Y:S02]  /*08a0*/  IMAD.MOV.U32 R7, RZ, RZ, RZ ;  /* 0x000000ffff077224 */ /* 0x000fe400078e00ff */
[----:B------:R-:W-:-:S04]  /*08b0*/  IMAD.HI.U32 R16, R16, R3, RZ ;  /* 0x0000000310107227 */ /* 0x000fc800078e00ff */
[----:B------:R-:W-:-:S04]  /*08c0*/  IMAD.MOV R16, RZ, RZ, -R16 ;  /* 0x000000ffff107224 */ /* 0x000fc800078e0a10 */
[----:B------:R-:W-:-:S05]  /*08d0*/  IMAD R9, R14, R16, R3 ;  /* 0x000000100e097224 */ /* 0x000fca00078e0203 */
[----:B------:R-:W-:-:S13]  /*08e0*/  ISETP.GE.U32.AND P0, PT, R9, R14, PT ;  /* 0x0000000e0900720c */ /* 0x000fda0003f06070 */
[----:B------:R-:W-:-:S05]  /*08f0*/  @P0 IMAD.IADD R9, R9, 0x1, -R14 ;  /* 0x0000000109090824 */ /* 0x000fca00078e0a0e */
[----:B------:R-:W-:-:S13]  /*0900*/  ISETP.GE.U32.AND P0, PT, R9, R14, PT ;  /* 0x0000000e0900720c */ /* 0x000fda0003f06070 */
[----:B------:R-:W-:Y:S02]  /*0910*/  @P0 IADD3 R9, PT, PT, -R14, R9, RZ ;  /* 0x000000090e090210 */ /* 0x000fe40007ffe1ff */
[----:B------:R-:W-:-:S05]  /*0920*/  @!P1 LOP3.LUT R9, RZ, R14, RZ, 0x33, !PT ;  /* 0x0000000eff099212 */ /* 0x000fca00078e33ff */
[----:B------:R-:W-:Y:S01]  /*0930*/  IMAD.MOV.U32 R6, RZ, RZ, R9 ;  /* 0x000000ffff067224 */ /* 0x000fe200078e0009 */
[----:B------:R-:W-:Y:S06]  /*0940*/  BRA `(.L_x_9046) ;  /* 0x0000000000147947 */ /* 0x000fec0003800000 */
.L_x_9045:
[----:B-1----:R-:W-:Y:S01]  /*0950*/  IMAD.MOV.U32 R7, RZ, RZ, R3 ;  /* 0x000000ffff077224 */ /* 0x002fe200078e0003 */
[----:B------:R-:W-:-:S07]  /*0960*/  MOV R6, 0x980 ;  /* 0x0000098000067802 */ /* 0x000fce0000000f00 */
[----:B0-2---:R-:W-:Y:S05]  /*0970*/  CALL.REL.NOINC `($__internal_60_$__cuda_sm20_rem_u64) ;  /* 0x000000c800787944 */ /* 0x005fea0003c00000 */
[----:B------:R-:W-:Y:S02]  /*0980*/  IMAD.MOV.U32 R6, RZ, RZ, R8 ;  /* 0x000000ffff067224 */ /* 0x000fe400078e0008 */
[----:B------:R-:W-:-:S07]  /*0990*/  IMAD.MOV.U32 R7, RZ, RZ, R9 ;  /* 0x000000ffff077224 */ /* 0x000fce00078e0009 */
.L_x_9046:
[----:B------:R-:W-:Y:S01]  /*09a0*/  IADD3 R25, P0, PT, R3, -R6, RZ ;  /* 0x8000000603197210 */ /* 0x000fe20007f1e0ff */
[----:B------:R-:W-:Y:S01]  /*09b0*/  BSSY.RECONVERGENT B1, `(.L_x_9047) ;  /* 0x0000020000017945 */ /* 0x000fe20003800200 */
[C---:B0-----:R-:W-:Y:S02]  /*09c0*/  SHF.L.U32 R8, R12.reuse, 0x1, RZ ;  /* 0x000000010c087819 */ /* 0x041fe400000006ff */
[-C--:B------:R-:W-:Y:S01]  /*09d0*/  IADD3 R22, P2, PT, R12, R25.reuse, RZ ;  /* 0x000000190c167210 */ /* 0x080fe20007f5e0ff */
[----:B------:R-:W-:Y:S01]  /*09e0*/  IMAD.X R26, R10, 0x1, ~R7, P0 ;  /* 0x000000010a1a7824 */ /* 0x000fe200000e0e07 */
[----:B------:R-:W-:Y:S02]  /*09f0*/  ISETP.GE.U32.AND P0, PT, R8, R25, PT ;  /* 0x000000190800720c */ /* 0x000fe40003f06070 */
[----:B------:R-:W-:Y:S01]  /*0a00*/  SHF.R.U32.HI R8, RZ, 0x1f, R12 ;  /* 0x0000001fff087819 */ /* 0x000fe2000001160c */
[----:B------:R-:W-:Y:S01]  /*0a10*/  IMAD.X R23, RZ, RZ, R26, P2 ;  /* 0x000000ffff177224 */ /* 0x000fe200010e061a */
[----:B------:R-:W-:-:S02]  /*0a20*/  ISETP.GE.U32.AND P1, PT, R22, R3, PT ;  /* 0x000000031600720c */ /* 0x000fc40003f26070 */
[----:B------:R-:W-:Y:S02]  /*0a30*/  ISETP.GE.AND.EX P0, PT, R8, R26, PT, P0 ;  /* 0x0000001a0800720c */ /* 0x000fe40003f06300 */
[----:B------:R-:W-:-:S11]  /*0a40*/  ISETP.GE.AND.EX P1, PT, R23, R10, PT, P1 ;  /* 0x0000000a1700720c */ /* 0x000fd60003f26310 */
[----:B------:R-:W-:Y:S05]  /*0a50*/  @P0 BRA `(.L_x_9048) ;  /* 0x0000000000540947 */ /* 0x000fea0003800000 */
[C---:B------:R-:W-:Y:S01]  /*0a60*/  LEA R8, P0, R12.reuse, UR10, 0x4 ;  /* 0x0000000a0c087c11 */ /* 0x040fe2000f8020ff */
[----:B------:R-:W-:Y:S02]  /*0a70*/  IMAD.MOV.U32 R24, RZ, RZ, R12 ;  /* 0x000000ffff187224 */ /* 0x000fe400078e000c */
[----:B------:R-:W-:Y:S01]  /*0a80*/  IMAD.MOV.U32 R15, RZ, RZ, RZ ;  /* 0x000000ffff0f7224 */ /* 0x000fe200078e00ff */
[----:B------:R-:W-:-:S09]  /*0a90*/  LEA.HI.X R9, R12, UR11, RZ, 0x4, P0 ;  /* 0x0000000b0c097c11 */ /* 0x000fd200080f24ff */
.L_x_9049:
[----:B------:R-:W-:Y:S01]  /*0aa0*/  IMAD.MOV.U32 R20, RZ, RZ, R8 ;  /* 0x000000ffff147224 */ /* 0x000fe200078e0008 */
[----:B------:R-:W-:-:S05]  /*0ab0*/  MOV R21, R9 ;  /* 0x0000000900157202 */ /* 0x000fca0000000f00 */
[----:B------:R-:W2:Y:S01]  /*0ac0*/  LDG.E.128 R16, desc[UR18][R20.64] ;  /* 0x0000001214107981 */ /* 0x000ea2000c1e1d00 */
[----:B------:R-:W-:-:S05]  /*0ad0*/  IADD3 R24, P0, PT, R11, R24, RZ ;  /* 0x000000180b187210 */ /* 0x000fca0007f1e0ff */
[----:B------:R-:W-:Y:S02]  /*0ae0*/  IMAD.SHL.U32 R8, R24, 0x2, RZ ;  /* 0x0000000218087824 */ /* 0x000fe400078e00ff */
[----:B------:R-:W-:-:S03]  /*0af0*/  IMAD.X R15, RZ, RZ, R15, P0 ;  /* 0x000000ffff0f7224 */ /* 0x000fc600000e060f */
[----:B------:R-:W-:Y:S01]  /*0b00*/  ISETP.GE.U32.AND P0, PT, R8, R25, PT ;  /* 0x000000190800720c */ /* 0x000fe20003f06070 */
[----:B------:R-:W-:Y:S01]  /*0b10*/  IMAD.WIDE.U32 R8, R11, 0x10, R20 ;  /* 0x000000100b087825 */ /* 0x000fe200078e0014 */
[----:B------:R-:W-:-:S04]  /*0b20*/  SHF.L.U64.HI R13, R24, 0x1, R15 ;  /* 0x00000001180d7819 */ /* 0x000fc8000001020f */
[----:B------:R-:W-:Y:S01]  /*0b30*/  ISETP.GE.AND.EX P0, PT, R13, R26, PT, P0 ;  /* 0x0000001a0d00720c */ /* 0x000fe20003f06300 */
[----:B--2---:R-:W0:-:S15]  /*0b40*/  DADD R4, R16, R4 ;  /* 0x0000000010047229 */ /* 0x004e1e0000000004 */
[----:B------:R-:W-:-:S15]  /*0b50*/  NOP ;  /* 0x0000000000007918 */ /* 0x000fde0000000000 */
[----:B------:R-:W-:-:S15]  /*0b60*/  NOP ;  /* 0x0000000000007918 */ /* 0x000fde0000000000 */
[----:B------:R-:W-:-:S15]  /*0b70*/  NOP ;  /* 0x0000000000007918 */ /* 0x000fde0000000000 */
[----:B------:R-:W-:-:S04]  /*0b80*/  NOP ;  /* 0x0000000000007918 */ /* 0x000fc80000000000 */
[----:B0-----:R0:W1:Y:S02]  /*0b90*/  DADD R4, R18, R4 ;  /* 0x0000000012047229 */ /* 0x0010640000000004 */
[----:B01----:R-:W-:Y:S05]  /*0ba0*/  @!P0 BRA `(.L_x_9049) ;  /* 0xfffffffc00bc8947 */ /* 0x003fea000383ffff */
.L_x_9048:
[----:B------:R-:W-:Y:S05]  /*0bb0*/  BSYNC.RECONVERGENT B1 ;  /* 0x0000000000017941 */ /* 0x000fea0003800200 */
.L_x_9047:
[----:B------:R-:W-:Y:S05]  /*0bc0*/  @P1 BRA `(.L_x_9041) ;  /* 0x00000008003c1947 */ /* 0x000fea0003800000 */
[----:B------:R-:W-:Y:S01]  /*0bd0*/  IADD3 R13, P0, PT, R12, R11, RZ ;  /* 0x0000000b0c0d7210 */ /* 0x000fe20007f1e0ff */
[----:B------:R-:W-:Y:S03]  /*0be0*/  BSSY.RECONVERGENT B1, `(.L_x_9050) ;  /* 0x000002a000017945 */ /* 0x000fe60003800200 */
        /* <DEDUP_REMOVED lines=38> */
.L_x_9051:
[----:B------:R-:W-:Y:S01]  /*0e50*/  IMAD.MOV.U32 R19, RZ, RZ, R11 ;  /* 0x000000ffff137224 */ /* 0x000fe200078e000b */
[----:B------:R-:W-:-:S07]  /*0e60*/  MOV R18, 0xe80 ;  /* 0x00000e8000127802 */ /* 0x000fce0000000f00 */
[----:B--2---:R-:W-:Y:S05]  /*0e70*/  CALL.REL.NOINC `($__internal_59_$__cuda_sm20_div_u64) ;  /* 0x000000c000187944 */ /* 0x004fea0003c00000 */
.L_x_9052:
[----:B------:R-:W-:Y:S05]  /*0e80*/  BSYNC.RECONVERGENT B1 ;  /* 0x0000000000017941 */ /* 0x000fea0003800200 */
.L_x_9050:
        /* <DEDUP_REMOVED lines=20> */
[----:B------:R-:W-:-:S05]  /*0fd0*/  IMAD R7, R14, R7, R3 ;  /* 0x000000070e077224 */ /* 0x000fca00078e0203 */
[----:B------:R-:W-:-:S13]  /*0fe0*/  ISETP.GE.U32.AND P0, PT, R7, R14, PT ;  /* 0x0000000e0700720c */ /* 0x000fda0003f06070 */
[----:B------:R-:W-:Y:S02]  /*0ff0*/  @P0 IMAD.IADD R7, R7, 0x1, -R14 ;  /* 0x0000000107070824 */ /* 0x000fe400078e0a0e */
[----:B------:R-:W-:-:S03]  /*1000*/  @P0 VIADD R6, R6, 0x1 ;  /* 0x0000000106060836 */ /* 0x000fc60000000000 */
[----:B------:R-:W-:Y:S01]  /*1010*/  ISETP.GE.U32.AND P1, PT, R7, R14, PT ;  /* 0x0000000e0700720c */ /* 0x000fe20003f26070 */
[----:B------:R-:W-:-:S12]  /*1020*/  IMAD.MOV.U32 R7, RZ, RZ, RZ ;  /* 0x000000ffff077224 */ /* 0x000fd800078e00ff */
[----:B------:R-:W-:Y:S01]  /*1030*/  @P1 VIADD R6, R6, 0x1 ;  /* 0x0000000106061836 */ /* 0x000fe20000000000 */
[----:B------:R-:W-:Y:S01]  /*1040*/  @!P2 LOP3.LUT R6, RZ, R14, RZ, 0x33, !PT ;  /* 0x0000000eff06a212 */ /* 0x000fe200078e33ff */
[----:B------:R-:W-:Y:S06]  /*1050*/  BRA `(.L_x_9056) ;  /* 0x0000000000147947 */ /* 0x000fec0003800000 */
.L_x_9055:
[----:B------:R-:W-:Y:S01]  /*1060*/  MOV R19, R14 ;  /* 0x0000000e00137202 */ /* 0x000fe20000000f00 */
[----:B------:R-:W-:Y:S01]  /*1070*/  IMAD.MOV.U32 R17, RZ, RZ, R3 ;  /* 0x000000ffff117224 */ /* 0x000fe200078e0003 */
[----:B------:R-:W-:Y:S01]  /*1080*/  MOV R18, 0x10b0 ;  /* 0x000010b000127802 */ /* 0x000fe20000000f00 */
[----:B------:R-:W-:-:S07]  /*1090*/  IMAD.MOV.U32 R20, RZ, RZ, R10 ;  /* 0x000000ffff147224 */ /* 0x000fce00078e000a */
[----:B--2---:R-:W-:Y:S05]  /*10a0*/  CALL.REL.NOINC `($__internal_59_$__cuda_sm20_div_u64) ;  /* 0x000000bc008c7944 */ /* 0x004fea0003c00000 */
.L_x_9056:
[----:B------:R-:W-:-:S04]  /*10b0*/  IMAD.WIDE.U32 R8, R6, R11, RZ ;  /* 0x0000000b06087225 */ /* 0x000fc800078e00ff */
[----:B------:R-:W-:Y:S02]  /*10c0*/  IMAD R17, R7, R11, RZ ;  /* 0x0000000b07117224 */ /* 0x000fe400078e02ff */
        /* <DEDUP_REMOVED lines=8> */
[----:B------:R-:W-:Y:S02]  /*1150*/  LEA.HI.X R12, R12, R9, RZ, 0x3, P0 ;  /* 0x000000090c0c7211 */ /* 0x000fe400000f1cff */
[----:B------:R-:W-:Y:S02]  /*1160*/  IADD3.X R9, PT, PT, RZ, -0x1, RZ, P2, !PT ;  /* 0xffffffffff097810 */ /* 0x000fe400017fe4ff */
[----:B------:R-:W-:-:S07]  /*1170*/  IADD3.X R12, PT, PT, R12, UR11, RZ, P1, !PT ;  /* 0x0000000b0c0c7c10 */ /* 0x000fce0008ffe4ff */
.L_x_9057:
[----:B------:R-:W-:Y:S02]  /*1180*/  IMAD.MOV.U32 R6, RZ, RZ, R14 ;  /* 0x000000ffff067224 */ /* 0x000fe400078e000e */
[----:B------:R-:W-:-:S06]  /*1190*/  IMAD.MOV.U32 R7, RZ, RZ, R12 ;  /* 0x000000ffff077224 */ /* 0x000fcc00078e000c */
[----:B------:R-:W2:Y:S01]  /*11a0*/  LDG.E.64 R6, desc[UR18][R6.64] ;  /* 0x0000001206067981 */ /* 0x000ea2000c1e1b00 */
[----:B------:R-:W-:Y:S02]  /*11b0*/  IADD3 R8, P0, PT, R8, 0x1, RZ ;  /* 0x0000000108087810 */ /* 0x000fe40007f1e0ff */
[C---:B------:R-:W-:Y:S02]  /*11c0*/  IADD3 R16, P1, PT, R11.reuse, R16, RZ ;  /* 0x000000100b107210 */ /* 0x040fe40007f3e0ff */
[C---:B------:R-:W-:Y:S01]  /*11d0*/  LEA R14, P2, R11.reuse, R14, 0x3 ;  /* 0x0000000e0b0e7211 */ /* 0x040fe200078418ff */
[----:B------:R-:W-:Y:S01]  /*11e0*/  IMAD.X R9, RZ, RZ, R9, P0 ;  /* 0x000000ffff097224 */ /* 0x000fe200000e0609 */
[----:B------:R-:W-:Y:S01]  /*11f0*/  ISETP.NE.U32.AND P0, PT, R8, RZ, PT ;  /* 0x000000ff0800720c */ /* 0x000fe20003f05070 */
[----:B------:R-:W-:Y:S01]  /*1200*/  IMAD.X R13, RZ, RZ, R13, P1 ;  /* 0x000000ffff0d7224 */ /* 0x000fe200008e060d */
[----:B------:R-:W-:Y:S02]  /*1210*/  LEA.HI.X R12, R11, R12, RZ, 0x3, P2 ;  /* 0x0000000c0b0c7211 */ /* 0x000fe400010f1cff */
[----:B------:R-:W-:Y:S01]  /*1220*/  ISETP.NE.AND.EX P0, PT, R9, RZ, PT, P0 ;  /* 0x000000ff0900720c */ /* 0x000fe20003f05300 */
[----:B--2---:R0:W1:-:S12]  /*1230*/  DADD R4, R6, R4 ;  /* 0x0000000006047229 */ /* 0x0040580000000004 */
[----:B01----:R-:W-:Y:S05]  /*1240*/  @P0 BRA `(.L_x_9057) ;  /* 0xfffffffc00cc0947 */ /* 0x003fea000383ffff */
.L_x_9054:
[----:B------:R-:W-:Y:S05]  /*1250*/  BSYNC.RECONVERGENT B1 ;  /* 0x0000000000017941 */ /* 0x000fea0003800200 */
.L_x_9053:
[----:B------:R-:W-:-:S04]  /*1260*/  ISETP.GE.U32.AND P0, PT, R15, 0x3, PT ;  /* 0x000000030f00780c */ /* 0x000fc80003f06070 */
[----:B------:R-:W-:-:S13]  /*1270*/  ISETP.GE.U32.AND.EX P0, PT, R21, RZ, PT, P0 ;  /* 0x000000ff1500720c */ /* 0x000fda0003f06100 */
[----:B------:R-:W-:Y:S05]  /*1280*/  @!P0 BRA `(.L_x_9041) ;  /* 0x00000000008c8947 */ /* 0x000fea0003800000 */
[----:B------:R-:W-:Y:S01]  /*1290*/  IMAD.SHL.U32 R17, R11, 0x8, RZ ;  /* 0x000000080b117824 */ /* 0x000fe200078e00ff */
[----:B------:R-:W-:-:S07]  /*12a0*/  SHF.R.U32.HI R25, RZ, 0x1d, R11 ;  /* 0x0000001dff197819 */ /* 0x000fce000001160b */
.L_x_9058:
[----:B------:R-:W-:-:S04]  /*12b0*/  LEA R20, P0, R16, UR10, 0x3 ;  /* 0x0000000a10147c11 */ /* 0x000fc8000f8018ff */
[----:B------:R-:W-:Y:S02]  /*12c0*/  LEA.HI.X R21, R16, UR11, R13, 0x3, P0 ;  /* 0x0000000b10157c11 */ /* 0x000fe400080f1c0d */
[----:B------:R-:W-:-:S03]  /*12d0*/  IADD3 R8, P0, PT, R17, R20, RZ ;  /* 0x0000001411087210 */ /* 0x000fc60007f1e0ff */
[----:B------:R-:W2:Y:S01]  /*12e0*/  LDG.E.64 R6, desc[UR18][R20.64] ;  /* 0x0000001214067981 */ /* 0x000ea2000c1e1b00 */
[----:B------:R-:W-:Y:S02]  /*12f0*/  IADD3.X R9, PT, PT, R25, R21, RZ, P0, !PT ;  /* 0x0000001519097210 */ /* 0x000fe400007fe4ff */
[----:B------:R-:W-:-:S05]  /*1300*/  IADD3 R22, P0, PT, R17, R8, RZ ;  /* 0x0000000811167210 */ /* 0x000fca0007f1e0ff */
[----:B------:R-:W-:Y:S01]  /*1310*/  IMAD.X R23, R25, 0x1, R9, P0 ;  /* 0x0000000119177824 */ /* 0x000fe200000e0609 */
[----:B------:R-:W-:Y:S01]  /*1320*/  IADD3 R18, P0, PT, R17, R22, RZ ;  /* 0x0000001611127210 */ /* 0x000fe20007f1e0ff */
[----:B------:R-:W3:Y:S04]  /*1330*/  LDG.E.64 R8, desc[UR18][R8.64] ;  /* 0x0000001208087981 */ /* 0x000ee8000c1e1b00 */
[----:B------:R-:W-:Y:S01]  /*1340*/  IMAD.X R19, R25, 0x1, R23, P0 ;  /* 0x0000000119137824 */ /* 0x000fe200000e0617 */
[----:B------:R-:W4:Y:S05]  /*1350*/  LDG.E.64 R14, desc[UR18][R22.64] ;  /* 0x00000012160e7981 */ /* 0x000f2a000c1e1b00 */
[----:B------:R-:W5:Y:S01]  /*1360*/  LDG.E.64 R18, desc[UR18][R18.64] ;  /* 0x0000001212127981 */ /* 0x000f62000c1e1b00 */
[----:B------:R-:W-:-:S04]  /*1370*/  LEA R16, P0, R11, R16, 0x2 ;  /* 0x000000100b107211 */ /* 0x000fc800078010ff */
[----:B------:R-:W-:Y:S02]  /*1380*/  LEA.HI.X R13, R11, R13, RZ, 0x2, P0 ;  /* 0x0000000d0b0d7211 */ /* 0x000fe400000f14ff */
[----:B------:R-:W-:-:S04]  /*1390*/  ISETP.GE.U32.AND P0, PT, R16, R3, PT ;  /* 0x000000031000720c */ /* 0x000fc80003f06070 */
[----:B------:R-:W-:Y:S01]  /*13a0*/  ISETP.GE.AND.EX P0, PT, R13, R10, PT, P0 ;  /* 0x0000000a0d00720c */ /* 0x000fe20003f06300 */
        /* <DEDUP_REMOVED lines=15> */
[----:B-----5:R0:W1:Y:S02]  /*14a0*/  DADD R4, R6, R18 ;  /* 0x0000000006047229 */ /* 0x0200640000000012 */
[----:B01----:R-:W-:Y:S05]  /*14b0*/  @!P0 BRA `(.L_x_9058) ;  /* 0xfffffffc007c8947 */ /* 0x003fea000383ffff */
.L_x_9041:
[----:B------:R-:W-:Y:S05]  /*14c0*/  BSYNC.RECONVERGENT B0 ;  /* 0x0000000000007941 */ /* 0x000fea0003800200 */
.L_x_9035:
        /* <DEDUP_REMOVED lines=14> */
[----:B0-----:R-:W-:Y:S02]  /*15b0*/  IMAD R4, R3, 0xf8, R6 ;  /* 0x000000f803047824 */ /* 0x001fe400078e0206 */
[----:B------:R-:W-:-:S03]  /*15c0*/  IMAD.MOV.U32 R5, RZ, RZ, -0x1 ;  /* 0xffffffffff057424 */ /* 0x000fc600078e00ff */
[----:B------:R-:W0:Y:S02]  /*15d0*/  LDS.128 R8, [R4] ;  /* 0x0000000004087984 */ /* 0x000e240000000c00 */
[----:B------:R-:W-:Y:S02]  /*15e0*/  SHF.L.U32 R5, R5, UR11, RZ ;  /* 0x0000000b05057c19 */ /* 0x000fe400080006ff */
[----:B------:R-:W1:Y:S02]  /*15f0*/  LDS.128 R12, [R4+0x10] ;  /* 0x00001000040c7984 */ /* 0x000e640000000c00 */
[----:B------:R-:W-:Y:S01]  /*1600*/  LOP3.LUT R5, RZ, R5, RZ, 0x33, !PT ;  /* 0x00000005ff057212 */ /* 0x000fe200078e33ff */
[----:B0-----:R-:W0:-:S15]  /*1610*/  DADD R8, RZ, R8 ;  /* 0x00000000ff087229 */ /* 0x001e1e0000000008 */
[----:B------:R-:W-:-:S15]  /*1620*/  NOP ;  /* 0x0000000000007918 */ /* 0x000fde0000000000 */
[----:B------:R-:W-:-:S15]  /*1630*/  NOP ;  /* 0x0000000000007918 */ /* 0x000fde0000000000 */
[----:B------:R-:W-:-:S15]  /*1640*/  NOP ;  /* 0x0000000000007918 */ /* 0x000fde0000000000 */
[----:B------:R-:W-:-:S04]  /*1650*/  NOP ;  /* 0x0000000000007918 */ /* 0x000fc80000000000 */
[----:B0-----:R-:W1:-:S15]  /*1660*/  DADD R8, R10, R8 ;  /* 0x000000000a087229 */ /* 0x001e5e0000000008 */
[----:B------:R-:W-:-:S15]  /*1670*/  NOP ;  /* 0x0000000000007918 */ /* 0x000fde0000000000 */
[----:B------:R-:W-:-:S15]  /*1680*/  NOP ;  /* 0x0000000000007918 */ /* 0x000fde0000000000 */
[----:B------:R-:W-:-:S15]  /*1690*/  NOP ;  /* 0x0000000000007918 */ /* 0x000fde0000000000 */
[----:B------:R-:W-:-:S04]  /*16a0*/  NOP ;  /* 0x0000000000007918 */ /* 0x000fc80000000000 */
[----:B-1----:R-:W0:-:S15]  /*16b0*/  DADD R8, R8, R12 ;  /* 0x0000000008087229 */ /* 0x002e1e000000000c */
[----:B------:R-:W-:-:S15]  /*16c0*/  NOP ;  /* 0x0000000000007918 */ /* 0x000fde0000000000 */
[----:B------:R-:W-:-:S15]  /*16d0*/  NOP ;  /* 0x0000000000007918 */ /* 0x000fde0000000000 */
[----:B------:R-:W-:-:S15]  /*16e0*/  NOP ;  /* 0x0000000000007918 */ /* 0x000fde0000000000 */
[----:B------:R-:W-:-:S04]  /*16f0*/  NOP ;  /* 0x0000000000007918 */ /* 0x000fc80000000000 */
[----:B0-----:R0:W1:Y:S02]  /*1700*/  DADD R8, R14, R8 ;  /* 0x000000000e087229 */ /* 0x0010640000000008 */
[----:B0-----:R-:W1:-:S15]  /*1710*/  LDS.128 R12, [R4+0x20] ;  /* 0x00002000040c7984 */ /* 0x001e5e0000000c00 */
        /* <DEDUP_REMOVED lines=152> */
[----:B0-----:R-:W0:Y:S01]  /*20a0*/  DADD R8, R14, R8 ;  /* 0x000000000e087229 */ /* 0x001e220000000008 */
[----:B------:R-:W-:Y:S05]  /*20b0*/  WARPSYNC R5 ;  /* 0x0000000005007348 */ /* 0x000fea0003800000 */
[----:B0-----:R1:W-:Y:S02]  /*20c0*/  STS.64 [R6], R8 ;  /* 0x0000000806007388 */ /* 0x0013e40000000a00 */
.L_x_9059:
[----:B------:R-:W-:Y:S01]  /*20d0*/  ISETP.NE.AND P0, PT, R3, RZ, PT ;  /* 0x000000ff0300720c */ /* 0x000fe20003f05270 */
[----:B------:R-:W-:Y:S05]  /*20e0*/  WARPSYNC.ALL ;  /* 0x0000000000007948 */ /* 0x000fea0003800000 */
[----:B------:R-:W-:Y:S06]  /*20f0*/  BAR.SYNC.DEFER_BLOCKING 0x0 ;  /* 0x0000000000007b1d */ /* 0x000fec0000010000 */
[----:B------:R-:W-:Y:S04]  /*2100*/  BSSY.RECONVERGENT B0, `(.L_x_9060) ;  /* 0x00000bb000007945 */ /* 0x000fe80003800200 */
[----:B------:R-:W-:Y:S05]  /*2110*/  @P0 BRA `(.L_x_9061) ;  /* 0x0000000800e40947 */ /* 0x000fea0003800000 */
[----:B------:R-:W-:Y:S01]  /*2120*/  UISETP.GE.U32.AND UP0, UPT, UR28, 0x20, UPT ;  /* 0x000000201c00788c */ /* 0x000fe2000bf06070 */
[----:B0-----:R-:W-:-:S08]  /*2130*/  CS2R R4, SRZ ;  /* 0x0000000000047805 */ /* 0x001fd0000001ff00 */
[----:B------:R-:W-:Y:S05]  /*2140*/  BRA.U !UP0, `(.L_x_9062) ;  /* 0x0000000908d47547 */ /* 0x000fea000b800000 */
        /* <DEDUP_REMOVED lines=12> */
.L_x_9064:
[----:B-1----:R-:W0:Y:S01]  /*2210*/  LDS.128 R8, [UR13+-0x40] ;  /* 0xffffc00dff087984 */ /* 0x002e220008000c00 */
        /* <DEDUP_REMOVED lines=85> */
[----:B0-----:R0:W2:Y:S02]  /*2770*/  DADD R4, R10, R4 ;  /* 0x000000000a047229 */ /* 0x0010a40000000004 */
[----:B0-2---:R-:W-:Y:S05]  /*2780*/  BRA.U UP0, `(.L_x_9064) ;  /* 0xfffffff900a07547 */ /* 0x005fea000b83ffff */
.L_x_9063:
        /* <DEDUP_REMOVED lines=46> */
[----:B0-----:R0:W2:Y:S02]  /*2a70*/  DADD R4, R4, R10 ;  /* 0x0000000004047229 */ /* 0x0010a4000000000a */
.L_x_9065:
[----:B------:R-:W-:Y:S05]  /*2a80*/  BRA.U !UP1, `(.L_x_9062) ;  /* 0x0000000109847547 */ /* 0x000fea000b800000 */
[----:B------:R-:W-:Y:S02]  /*2a90*/  UISETP.GE.U32.AND UP0, UPT, UR13, 0x4, UPT ;  /* 0x000000040d00788c */ /* 0x000fe4000bf06070 */
[----:B------:R-:W-:-:S04]  /*2aa0*/  ULOP3.LUT UR10, UR11, 0x3, URZ, 0xc0, !UPT ;  /* 0x000000030b0a7892 */ /* 0x000fc8000f8ec0ff */
[----:B------:R-:W-:-:S03]  /*2ab0*/  UISETP.NE.AND UP1, UPT, UR10, URZ, UPT ;  /* 0x000000ff0a00728c */ /* 0x000fc6000bf25270 */
[----:B------:R-:W-:Y:S08]  /*2ac0*/  BRA.U !UP0, `(.L_x_9066) ;  /* 0x0000000108507547 */ /* 0x000ff0000b800000 */
[----:B------:R-:W-:Y:S02]  /*2ad0*/  ULEA UR12, UR6, UR7, 0x3 ;  /* 0x00000007060c7291 */ /* 0x000fe4000f8e18ff */
[----:B------:R-:W-:-:S07]  /*2ae0*/  UIADD3 UR6, UPT, UPT, UR6, 0x4, URZ ;  /* 0x0000000406067890 */ /* 0x000fce000fffe0ff */
[----:B01----:R-:W2:Y:S02]  /*2af0*/  LDS.128 R8, [UR12] ;  /* 0x0000000cff087984 */ /* 0x003ea40008000c00 */
[----:B--2---:R0:W1:Y:S02]  /*2b00*/  DADD R8, R4, R8 ;  /* 0x0000000004087229 */ /* 0x0040640000000008 */
        /* <DEDUP_REMOVED lines=15> */
[----:B0-----:R3:W4:Y:S02]  /*2c00*/  DADD R4, R4, R6 ;  /* 0x0000000004047229 */ /* 0x0017240000000006 */
.L_x_9066:
[----:B------:R-:W-:Y:S05]  /*2c10*/  BRA.U !UP1, `(.L_x_9062) ;  /* 0x0000000109207547 */ /* 0x000fea000b800000 */
[----:B------:R-:W-:Y:S02]  /*2c20*/  ULEA UR6, UR6, UR7, 0x3 ;  /* 0x0000000706067291 */ /* 0x000fe4000f8e18ff */
[----:B------:R-:W-:-:S12]  /*2c30*/  UIADD3 UR10, UPT, UPT, -UR10, URZ, URZ ;  /* 0x000000ff0a0a7290 */ /* 0x000fd8000fffe1ff */
.L_x_9067:
[----:B-1-3--:R-:W2:Y:S01]  /*2c40*/  LDS.64 R6, [UR6] ;  /* 0x00000006ff067984 */ /* 0x00aea20008000a00 */
[----:B------:R-:W-:Y:S02]  /*2c50*/  UIADD3 UR10, UPT, UPT, UR10, 0x1, URZ ;  /* 0x000000010a0a7890 */ /* 0x000fe4000fffe0ff */
[----:B------:R-:W-:Y:S02]  /*2c60*/  UIADD3 UR6, UPT, UPT, UR6, 0x8, URZ ;  /* 0x0000000806067890 */ /* 0x000fe4000fffe0ff */
[----:B------:R-:W-:Y:S01]  /*2c70*/  UISETP.NE.AND UP0, UPT, UR10, URZ, UPT ;  /* 0x000000ff0a00728c */ /* 0x000fe2000bf05270 */
[----:B--2-4-:R1:W2:Y:S08]  /*2c80*/  DADD R4, R6, R4 ;  /* 0x0000000006047229 */ /* 0x0142b00000000004 */
[----:B-12---:R-:W-:Y:S05]  /*2c90*/  BRA.U UP0, `(.L_x_9067) ;  /* 0xfffffffd00e87547 */ /* 0x006fea000b83ffff */
.L_x_9062:
[----:B--2-4-:R2:W-:Y:S02]  /*2ca0*/  STS.64 [UR7], R4 ;  /* 0x00000004ff007988 */ /* 0x0145e40008000a07 */
.L_x_9061:
[----:B------:R-:W-:Y:S05]  /*2cb0*/  BSYNC.RECONVERGENT B0 ;  /* 0x0000000000007941 */ /* 0x000fea0003800200 */
.L_x_9060:
[----:B------:R-:W-:Y:S01]  /*2cc0*/  BAR.SYNC.DEFER_BLOCKING 0x0 ;  /* 0x0000000000007b1d */ /* 0x000fe20000010000 */
[----:B------:R-:W-:-:S05]  /*2cd0*/  R2UR UR10, R0 ;  /* 0x00000000000a72ca */ /* 0x000fca00000e0000 */
[----:B------:R-:W4:Y:S01]  /*2ce0*/  LDCU.128 UR24, c[0x0][0x380] ;  /* 0x00007000ff1877ac */ /* 0x000f220008000c00 */
[----:B0-2---:R-:W0:Y:S01]  /*2cf0*/  LDS.64 R4, [UR7] ;  /* 0x00000007ff047984 */ /* 0x005e220008000a00 */
[----:B------:R-:W-:-:S06]  /*2d00*/  R2UR UR7, R2 ;  /* 0x00000000020772ca */ /* 0x000fcc00000e0000 */
[----:B----4-:R-:W-:Y:S02]  /*2d10*/  UIADD3 UR12, UP0, UPT, UR10, UR26, URZ ;  /* 0x0000001a0a0c7290 */ /* 0x010fe4000ff1e0ff */
[----:B------:R-:W-:-:S05]  /*2d20*/  UIADD3 UR10, UP1, UPT, UR10, UR24, URZ ;  /* 0x000000180a0a7290 */ /* 0x000fca000ff3e0ff */
[----:B------:R-:W-:Y:S02]  /*2d30*/  UIADD3.X UR13, UPT, UPT, UR7, UR27, URZ, UP0, !UPT ;  /* 0x0000001b070d7290 */ /* 0x000fe400087fe4ff */
[----:B------:R-:W-:Y:S02]  /*2d40*/  UISETP.NE.U32.AND UP0, UPT, UR29, UR17, UPT ;  /* 0x000000111d00728c */ /* 0x000fe4000bf05070 */
[----:B------:R-:W-:Y:S02]  /*2d50*/  USHF.R.U64 UR6, UR12, 0x3, UR13 ;  /* 0x000000030c067899 */ /* 0x000fe4000800120d */
[----:B------:R-:W-:Y:S02]  /*2d60*/  UISETP.NE.AND.EX UP0, UPT, URZ, URZ, UPT, UP0 ;  /* 0x000000ffff00728c */ /* 0x000fe4000bf05300 */
[----:B------:R-:W-:Y:S02]  /*2d70*/  ULOP3.LUT UR6, UR6, 0x1, URZ, 0xc0, !UPT ;  /* 0x0000000106067892 */ /* 0x000fe4000f8ec0ff */
[----:B------:R-:W-:-:S02]  /*2d80*/  UIADD3.X UR11, UPT, UPT, UR7, UR25, URZ, UP1, !UPT ;  /* 0x00000019070b7290 */ /* 0x000fc40008ffe4ff */
[----:B------:R-:W-:-:S04]  /*2d90*/  UISETP.NE.U32.AND UP2, UPT, UR29, UR6, UPT ;  /* 0x000000061d00728c */ /* 0x000fc8000bf45070 */
[----:B------:R-:W-:Y:S01]  /*2da0*/  UISETP.NE.OR.EX UP0, UPT, URZ, URZ, UP0, UP2 ;  /* 0x000000ffff00728c */ /* 0x000fe20008705720 */
[----:B0-----:R-:W-:Y:S02]  /*2db0*/  R2UR UR20, R4 ;  /* 0x00000000041472ca */ /* 0x001fe400000e0000 */
[----:B------:R-:W-:-:S06]  /*2dc0*/  R2UR UR21, R5 ;  /* 0x00000000051572ca */ /* 0x000fcc00000e0000 */
[----:B------:R-:W-:Y:S09]  /*2dd0*/  BRA.U UP0, `(.L_x_9068) ;  /* 0x0000005900387547 */ /* 0x000ff2000b800000 */
[----:B------:R-:W0:Y:S02]  /*2de0*/  LDCU.64 UR6, c[0x0][0x398] ;  /* 0x00007300ff0677ac */ /* 0x000e240008000a00 */
[----:B0-----:R-:W-:-:S04]  /*2df0*/  UISETP.GT.U32.AND UP0, UPT, UR6, 0x7ffffffe, UPT ;  /* 0x7ffffffe0600788c */ /* 0x001fc8000bf04070 */
[----:B------:R-:W-:-:S09]  /*2e00*/  UISETP.GT.AND.EX UP0, UPT, UR7, URZ, UPT, UP0 ;  /* 0x000000ff0700728c */ /* 0x000fd2000bf04300 */
[----:B------:R-:W-:Y:S05]  /*2e10*/  BRA.U UP0, `(.L_x_9069) ;  /* 0x0000002100847547 */ /* 0x000fea000b800000 */
[----:B------:R-:W0:Y:S01]  /*2e20*/  LDCU UR4, c[0x0][0x398] ;  /* 0x00007300ff0477ac */ /* 0x000e220008000800 */
[----:B------:R-:W-:-:S04]  /*2e30*/  UISETP.NE.U32.AND UP0, UPT, UR29, URZ, UPT ;  /* 0x000000ff1d00728c */ /* 0x000fc8000bf05070 */
[----:B------:R-:W-:Y:S01]  /*2e40*/  UISETP.NE.AND.EX UP0, UPT, URZ, URZ, UPT, UP0 ;  /* 0x000000ffff00728c */ /* 0x000fe2000bf05300 */
[----:B0-----:R-:W-:-:S08]  /*2e50*/  IMAD.U32 R0, RZ, RZ, UR4 ;  /* 0x00000004ff007e24 */ /* 0x001fd0000f8e00ff */
[----:B------:R-:W-:Y:S05]  /*2e60*/  BRA.U !UP0, `(.L_x_9070) ;  /* 0x0000000908487547 */ /* 0x000fea000b800000 */
[----:B------:R-:W-:Y:S01]  /*2e70*/  ISETP.NE.AND P0, PT, R3, RZ, PT ;  /* 0x000000ff0300720c */ /* 0x000fe20003f05270 */
[----:B------:R-:W-:-:S12]  /*2e80*/  BSSY.RECONVERGENT B0, `(.L_x_9071) ;  /* 0x0000084000007945 */ /* 0x000fd80003800200 */
[----:B------:R-:W-:Y:S05]  /*2e90*/  @!P0 BRA `(.L_x_9072) ;  /* 0x0000000800088947 */ /* 0x000fea0003800000 */
[----:B-1-3--:R-:W-:-:S04]  /*2ea0*/  IMAD.MOV.U32 R6, RZ, RZ, 0x8 ;  /* 0x00000008ff067424 */ /* 0x00afc800078e00ff */
[----:B------:R-:W-:-:S05]  /*2eb0*/  IMAD.WIDE.U32 R6, R3, R6, UR12 ;  /* 0x0000000c03067e25 */ /* 0x000fca000f8e0006 */
[----:B------:R0:W2:Y:S01]  /*2ec0*/  LDG.E.64 R14, desc[UR18][R6.64+-0x8] ;  /* 0xfffff812060e7981 */ /* 0x0000a2000c1e1b00 */
[----:B------:R-:W-:Y:S02]  /*2ed0*/  IMAD.MOV.U32 R8, RZ, RZ, 0x652b82fe ;  /* 0x652b82feff087424 */ /* 0x000fe400078e00ff */
[----:B------:R-:W-:Y:S02]  /*2ee0*/  HFMA2 R4, -RZ, RZ, 0, 4.76837158203125e-07 ;  /* 0x00000008ff047431 */ /* 0x000fe400000001ff */
[----:B------:R-:W-:Y:S01]  /*2ef0*/  IMAD.MOV.U32 R9, RZ, RZ, 0x3ff71547 ;  /* 0x3ff71547ff097424 */ /* 0x000fe200078e00ff */
[----:B------:R-:W-:Y:S01]  /*2f00*/  UMOV UR4, 0xfefa39ef ;  /* 0xfefa39ef00047882 */ /* 0x000fe20000000000 */
[----:B------:R-:W-:Y:S01]  /*2f10*/  UMOV UR5, 0x3fe62e42 ;  /* 0x3fe62e4200057882 */ /* 0x000fe20000000000 */
[----:B------:R-:W-:-:S04]  /*2f20*/  IMAD.WIDE.U32 R4, R3, R4, UR8 ;  /* 0x0000000803047e25 */ /* 0x000fc8000f8e0004 */
[----:B0-----:R-:W-:Y:S01]  /*2f30*/  IMAD.MOV.U32 R6, RZ, RZ, -0x35dec16 ;  /* 0xfca213eaff067424 */ /* 0x001fe200078e00ff */
[----:B------:R-:W-:Y:S01]  /*2f40*/  BSSY.RECONVERGENT B1, `(.L_x_9073) ;  /* 0x0000075000017945 */ /* 0x000fe20003800200 */
[----:B------:R-:W-:Y:S01]  /*2f50*/  IMAD.MOV.U32 R7, RZ, RZ, 0x3e928af3 ;  /* 0x3e928af3ff077424 */ /* 0x000fe200078e00ff */
[----:B------:R0:W5:Y:S01]  /*2f60*/  LDG.E.64 R12, desc[UR18][R4.64+-0x8] ;  /* 0xfffff812040c7981 */ /* 0x000162000c1e1b00 */
        /* <DEDUP_REMOVED lines=18> */
[----:B-1----:R-:W1:Y:S01]  /*3090*/  DFMA R10, R8, -UR4, R10 ;  /* 0x80000004080a7c2b */ /* 0x002e62000800000a */
[----:B------:R-:W-:Y:S01]  /*30a0*/  UMOV UR4, 0x69ce2bdf ;  /* 0x69ce2bdf00047882 */ /* 0x000fe20000000000 */
[----:B------:R-:W-:-:S15]  /*30b0*/  UMOV UR5, 0x3e5ade15 ;  /* 0x3e5ade1500057882 */ /* 0x000fde0000000000 */
[----:B------:R-:W-:-:S15]  /*30c0*/  NOP ;  /* 0x0000000000007918 */ /* 0x000fde0000000000 */
[----:B------:R-:W-:-:S15]  /*30d0*/  NOP ;  /* 0x0000000000007918 */ /* 0x000fde0000000000 */
[----:B------:R-:W-:-:S15]  /*30e0*/  NOP ;  /* 0x0000000000007918 */ /* 0x000fde0000000000 */
[----:B------:R-:W-:-:S02]  /*30f0*/  NOP ;  /* 0x0000000000007918 */ /* 0x000fc40000000000 */
[----:B-1----:R-:W1:Y:S01]  /*3100*/  DFMA R6, R10, UR4, R6 ;  /* 0x000000040a067c2b */ /* 0x002e620008000006 */
        /* <DEDUP_REMOVED lines=65> */
[----:B-1----:R1:W0:Y:S02]  /*3520*/  DFMA R6, R10, R6, 1 ;  /* 0x3ff000000a06742b */ /* 0x0022240000000006 */
[----:B-1----:R-:W-:Y:S01]  /*3530*/  IMAD.MOV.U32 R10, RZ, RZ, 0x8 ;  /* 0x00000008ff0a7424 */ /* 0x002fe200078e00ff */
[----:B0-----:R-:W-:Y:S01]  /*3540*/  LEA R5, R16, R7, 0x14 ;  /* 0x0000000710057211 */ /* 0x001fe200078ea0ff */
[----:B------:R-:W-:Y:S02]  /*3550*/  IMAD.MOV.U32 R4, RZ, RZ, R6 ;  /* 0x000000ffff047224 */ /* 0x000fe400078e0006 */
[----:B------:R-:W-:Y:S01]  /*3560*/  IMAD.WIDE.U32 R10, R3, R10, UR10 ;  /* 0x0000000a030a7e25 */ /* 0x000fe2000f8e000a */
        /* <DEDUP_REMOVED lines=18> */
.L_x_9074:
[----:B------:R-:W-:Y:S05]  /*3690*/  BSYNC.RECONVERGENT B1 ;  /* 0x0000000000017941 */ /* 0x000fea0003800200 */
.L_x_9073:
[----:B-1---5:R-:W1:Y:S02]  /*36a0*/  DFMA R4, R4, -UR20, R12 ;  /* 0x8000001404047c2b */ /* 0x022e64000800000c */
[----:B-1----:R2:W-:Y:S02]  /*36b0*/  STG.E.64 desc[UR18][R10.64+-0x8], R4 ;  /* 0xfffff8040a007986 */ /* 0x0025e4000c101b12 */
.L_x_9072:
[----:B------:R-:W-:Y:S05]  /*36c0*/  BSYNC.RECONVERGENT B0 ;  /* 0x0000000000007941 */ /* 0x000fea0003800200 */
.L_x_9071:
[----:B--2---:R-:W-:Y:S01]  /*36d0*/  IMAD.MOV.U32 R5, RZ, RZ, 0x1 ;  /* 0x00000001ff057424 */ /* 0x004fe200078e00ff */
[----:B------:R-:W-:Y:S02]  /*36e0*/  UIMAD.WIDE.U32 UR10, UR28, 0x8, UR10 ;  /* 0x000000081c0a78a5 */ /* 0x000fe4000f8e000a */
[----:B------:R-:W-:Y:S02]  /*36f0*/  UIMAD.WIDE.U32 UR12, UR28, 0x8, UR12 ;  /* 0x000000081c0c78a5 */ /* 0x000fe4000f8e000c */
[----:B------:R-:W-:Y:S02]  /*3700*/  UIMAD.WIDE.U32 UR8, UR28, 0x8, UR8 ;  /* 0x000000081c0878a5 */ /* 0x000fe4000f8e0008 */
[----:B------:R-:W-:Y:S01]  /*3710*/  VIADDMNMX.U32 R0, R0, R5, UR28, !PT ;  /* 0x0000001c00007e46 */ /* 0x000fe2000f800005 */
[----:B------:R-:W-:Y:S02]  /*3720*/  UIADD3 UR10, UP0, UPT, UR10, -0x8, URZ ;  /* 0xfffffff80a0a7890 */ /* 0x000fe4000ff1e0ff */
[----:B------:R-:W-:Y:S01]  /*3730*/  UIADD3 UR12, UP1, UPT, UR12, -0x8, URZ ;  /* 0xfffffff80c0c7890 */ /* 0x000fe2000ff3e0ff */
[----:B------:R-:W-:Y:S01]  /*3740*/  IADD3 R0, PT, PT, R0, -UR28, RZ ;  /* 0x8000001c00007c10 */ /* 0x000fe2000fffe0ff */
[----:B------:R-:W-:-:S02]  /*3750*/  UIADD3 UR8, UP2, UPT, UR8, -0x8, URZ ;  /* 0xfffffff808087890 */ /* 0x000fc4000ff5e0ff */
[----:B------:R-:W-:Y:S02]  /*3760*/  UIADD3.X UR11, UPT, UPT, UR11, -0x1, URZ, UP0, !UPT ;  /* 0xffffffff0b0b7890 */ /* 0x000fe400087fe4ff */
[----:B------:R-:W-:Y:S02]  /*3770*/  UIADD3.X UR13, UPT, UPT, UR13, -0x1, URZ, UP1, !UPT ;  /* 0xffffffff0d0d7890 */ /* 0x000fe40008ffe4ff */
[----:B------:R-:W-:-:S12]  /*3780*/  UIADD3.X UR9, UPT, UPT, UR9, -0x1, URZ, UP2, !UPT ;  /* 0xffffffff09097890 */ /* 0x000fd800097fe4ff */
.L_x_9070:
[----:B------:R-:W-:Y:S01]  /*3790*/  USHF.L.U32 UR4, UR28, 0x1, URZ ;  /* 0x000000011c047899 */ /* 0x000fe200080006ff */
[----:B------:R-:W-:Y:S05]  /*37a0*/  BSSY.RECONVERGENT B0, `(.L_x_9075) ;  /* 0x00000ff000007945 */ /* 0x000fea0003800200 */
[----:B0--3--:R-:W-:Y:S01]  /*37b0*/  IMAD R7, RZ, RZ, -UR4 ;  /* 0x80000004ff077e24 */ /* 0x009fe2000f8e02ff */
[----:B------:R-:W-:Y:S02]  /*37c0*/  ISETP.NE.U32.AND P1, PT, RZ, UR4, PT ;  /* 0x00000004ff007c0c */ /* 0x000fe4000bf25070 */
[----:B------:R-:W0:Y:S08]  /*37d0*/  I2F.U32.RP R2, UR4 ;  /* 0x0000000400027d06 */ /* 0x000e300008209000 */
[----:B0-----:R-:W0:Y:S02]  /*37e0*/  MUFU.RCP R2, R2 ;  /* 0x0000000200027308 */ /* 0x001e240000001000 */
[----:B0-----:R-:W-:-:S06]  /*37f0*/  VIADD R4, R2, 0xffffffe ;  /* 0x0ffffffe02047836 */ /* 0x001fcc0000000000 */
[----:B------:R0:W2:Y:S02]  /*3800*/  F2I.FTZ.U32.TRUNC.NTZ R5, R4 ;  /* 0x0000000400057305 */ /* 0x0000a4000021f000 */
[----:B0-----:R-:W-:Y:S02]  /*3810*/  IMAD.MOV.U32 R4, RZ, RZ, RZ ;  /* 0x000000ffff047224 */ /* 0x001fe400078e00ff */
[----:B--2---:R-:W-:-:S04]  /*3820*/  IMAD R7, R7, R5, RZ ;  /* 0x0000000507077224 */ /* 0x004fc800078e02ff */
[----:B------:R-:W-:-:S04]  /*3830*/  IMAD.HI.U32 R5, R5, R7, R4 ;  /* 0x0000000705057227 */ /* 0x000fc800078e0004 */
[----:B------:R-:W-:Y:S02]  /*3840*/  IMAD.SHL.U32 R7, R3, 0x2, RZ ;  /* 0x0000000203077824 */ /* 0x000fe400078e00ff */
        /* <DEDUP_REMOVED lines=8> */
[----:B------:R-:W-:-:S05]  /*38d0*/  IMAD.IADD R2, R0, 0x1, -R5 ;  /* 0x0000000100027824 */ /* 0x000fca00078e0a05 */
[----:B------:R-:W-:-:S13]  /*38e0*/  ISETP.GE.AND P0, PT, R7, R2, PT ;  /* 0x000000020700720c */ /* 0x000fda0003f06270 */
[----:B------:R-:W-:Y:S05]  /*38f0*/  @P0 BRA `(.L_x_9076) ;  /* 0x0000000c00a40947 */ /* 0x000fea0003800000 */
[----:B------:R-:W-:-:S07]  /*3900*/  IMAD.MOV.U32 R12, RZ, RZ, R3 ;  /* 0x000000ffff0c7224 */ /* 0x000fce00078e0003 */
.L_x_9081:
[----:B------:R-:W-:-:S04]  /*3910*/  IMAD.MOV.U32 R5, RZ, RZ, 0x10 ;  /* 0x00000010ff057424 */ /* 0x000fc800078e00ff */
[----:B------:R-:W-:-:S06]  /*3920*/  IMAD.WIDE R4, R12, R5, UR12 ;  /* 0x0000000c0c047e25 */ /* 0x000fcc000f8e0205 */
[----:B-1----:R-:W2:Y:S01]  /*3930*/  LDG.E.128 R4, desc[UR18][R4.64] ;  /* 0x0000001204047981 */ /* 0x002ea2000c1e1d00 */
[----:B------:R-:W-:-:S04]  /*3940*/  IMAD.MOV.U32 R9, RZ, RZ, 0x10 ;  /* 0x00000010ff097424 */ /* 0x000fc800078e00ff */
[----:B------:R-:W-:-:S06]  /*3950*/  IMAD.WIDE R8, R12, R9, UR8 ;  /* 0x000000080c087e25 */ /* 0x000fcc000f8e0209 */
[----:B------:R-:W5:Y:S01]  /*3960*/  LDG.E.128 R8, desc[UR18][R8.64] ;  /* 0x0000001208087981 */ /* 0x000f62000c1e1d00 */
[----:B------:R-:W-:Y:S01]  /*3970*/  MOV R14, 0x652b82fe ;  /* 0x652b82fe000e7802 */ /* 0x000fe20000000f00 */
[----:B------:R-:W-:Y:S01]  /*3980*/  IMAD.MOV.U32 R15, RZ, RZ, 0x3ff71547 ;  /* 0x3ff71547ff0f7424 */ /* 0x000fe200078e00ff */
[----:B------:R-:W-:Y:S01]  /*3990*/  BSSY.RECONVERGENT B1, `(.L_x_9077) ;  /* 0x00000be000017945 */ /* 0x000fe20003800200 */
[----:B------:R-:W-:Y:S02]  /*39a0*/  IMAD.MOV.U32 R24, RZ, RZ, -0x105c611 ;  /* 0xfefa39efff187424 */ /* 0x000fe400078e00ff */
[----:B------:R-:W-:Y:S02]  /*39b0*/  IMAD.MOV.U32 R25, RZ, RZ, 0x3fe62e42 ;  /* 0x3fe62e42ff197424 */ /* 0x000fe400078e00ff */
[----:B------:R-:W-:Y:S02]  /*39c0*/  IMAD.MOV.U32 R26, RZ, RZ, 0x3b39803f ;  /* 0x3b39803fff1a7424 */ /* 0x000fe400078e00ff */
[----:B------:R-:W-:Y:S01]  /*39d0*/  IMAD.MOV.U32 R27, RZ, RZ, 0x3c7abc9e ;  /* 0x3c7abc9eff1b7424 */ /* 0x000fe200078e00ff */
[----:B--2---:R-:W0:Y:S01]  /*39e0*/  DFMA R16, R4, R14, 6.75539944105574400000e+15 ;  /* 0x433800000410742b */ /* 0x004e22000000000e */
[----:B------:R-:W-:-:S02]  /*39f0*/  FSETP.GEU.FTZ.AND P0, PT, |R5|, 4.1917929649353027344, PT ;  /* 0x4086232b0500780b */ /* 0x000fc40003f1e200 */
[----:B------:R-:W-:-:S15]  /*3a00*/  FSETP.GEU.FTZ.AND P2, PT, |R7|, 4.1917929649353027344, PT ;  /* 0x4086232b0700780b */ /* 0x000fde0003f5e200 */
[----:B------:R-:W-:-:S15]  /*3a10*/  NOP ;  /* 0x0000000000007918 */ /* 0x000fde0000000000 */
[----:B------:R-:W-:-:S15]  /*3a20*/  NOP ;  /* 0x0000000000007918 */ /* 0x000fde0000000000 */
[----:B------:R-:W-:-:S15]  /*3a30*/  NOP ;  /* 0x0000000000007918 */ /* 0x000fde0000000000 */
[----:B------:R-:W-:-:S01]  /*3a40*/  NOP ;  /* 0x0000000000007918 */ /* 0x000fc20000000000 */
        /* <DEDUP_REMOVED lines=31> */
[----:B-1----:R-:W-:Y:S01]  /*3c40*/  MOV R24, 0x69ce2bdf ;  /* 0x69ce2bdf00187802 */ /* 0x002fe20000000f00 */
[----:B------:R-:W-:Y:S02]  /*3c50*/  IMAD.MOV.U32 R25, RZ, RZ, 0x3e5ade15 ;  /* 0x3e5ade15ff197424 */ /* 0x000fe400078e00ff */
[----:B------:R-:W-:Y:S02]  /*3c60*/  IMAD.MOV.U32 R26, RZ, RZ, -0x35dec16 ;  /* 0xfca213eaff1a7424 */ /* 0x000fe400078e00ff */
[----:B------:R-:W-:-:S15]  /*3c70*/  IMAD.MOV.U32 R27, RZ, RZ, 0x3e928af3 ;  /* 0x3e928af3ff1b7424 */ /* 0x000fde00078e00ff */
[----:B------:R-:W-:-:S15]  /*3c80*/  NOP ;  /* 0x0000000000007918 */ /* 0x000fde0000000000 */
[----:B------:R-:W-:-:S15]  /*3c90*/  NOP ;  /* 0x0000000000007918 */ /* 0x000fde0000000000 */
[----:B------:R-:W-:-:S12]  /*3ca0*/  NOP ;  /* 0x0000000000007918 */ /* 0x000fd80000000000 */
        /* <DEDUP_REMOVED lines=118> */
[----:B0-----:R-:W-:Y:S01]  /*4410*/  IMAD R13, R14, 0x100000, R25 ;  /* 0x001000000e0d7824 */ /* 0x001fe200078e0219 */
        /* <DEDUP_REMOVED lines=21> */
.L_x_9078:
[----:B------:R-:W-:Y:S05]  /*4570*/  BSYNC.RECONVERGENT B1 ;  /* 0x0000000000017941 */ /* 0x000fea0003800200 */
.L_x_9077:
[----:B------:R-:W-:Y:S01]  /*4580*/  BSSY.RECONVERGENT B1, `(.L_x_9079) ;  /* 0x0000018000017945 */ /* 0x000fe20003800200 */
[----:B-1---5:R1:W2:Y:S01]  /*4590*/  DFMA R8, R18, -UR20, R8 ;  /* 0x8000001412087c2b */ /* 0x0222a20008000008 */
[----:B0-----:R-:W-:Y:S02]  /*45a0*/  IMAD.MOV.U32 R4, RZ, RZ, R24 ;  /* 0x000000ffff047224 */ /* 0x001fe400078e0018 */
        /* <DEDUP_REMOVED lines=13> */
[----:B------:R-:W-:Y:S01]  /*4680*/  @!P0 IMAD.IADD R14, R14, 0x1, -R7 ;  /* 0x000000010e0e8824 */ /* 0x000fe200078e0a07 */
[----:B------:R-:W-:-:S04]  /*4690*/  @!P0 LEA R7, R7, R25, 0x14 ;  /* 0x0000001907078211 */ /* 0x000fc800078ea0ff */
[----:B------:R-:W-:Y:S01]  /*46a0*/  @!P0 LEA R15, R14, 0x3ff00000, 0x14 ;  /* 0x3ff000000e0f8811 */ /* 0x000fe200078ea0ff */
[----:B------:R-:W-:-:S15]  /*46b0*/  @!P0 IMAD.MOV.U32 R14, RZ, RZ, RZ ;  /* 0x000000ffff0e8224 */ /* 0x000fde00078e00ff */
[----:B------:R-:W-:-:S15]  /*46c0*/  NOP ;  /* 0x0000000000007918 */ /* 0x000fde0000000000 */
[----:B------:R-:W-:-:S15]  /*46d0*/  NOP ;  /* 0x0000000000007918 */ /* 0x000fde0000000000 */
[----:B------:R-:W-:-:S06]  /*46e0*/  NOP ;  /* 0x0000000000007918 */ /* 0x000fcc0000000000 */
[----:B------:R0:W1:Y:S02]  /*46f0*/  @!P0 DMUL R4, R6, R14 ;  /* 0x0000000e06048228 */ /* 0x0000640000000000 */
.L_x_9080:
[----:B------:R-:W-:Y:S05]  /*4700*/  BSYNC.RECONVERGENT B1 ;  /* 0x0000000000017941 */ /* 0x000fea0003800200 */
.L_x_9079:
[----:B0-----:R-:W-:Y:S01]  /*4710*/  IMAD.MOV.U32 R7, RZ, RZ, 0x10 ;  /* 0x00000010ff077424 */ /* 0x001fe200078e00ff */
[----:B-1----:R-:W0:Y:S03]  /*4720*/  DFMA R10, R4, -UR20, R10 ;  /* 0x80000014040a7c2b */ /* 0x002e26000800000a */
[----:B------:R-:W-:-:S04]  /*4730*/  IMAD.WIDE R6, R12, R7, UR10 ;  /* 0x0000000a0c067e25 */ /* 0x000fc8000f8e0207 */
[----:B------:R-:W-:Y:S01]  /*4740*/  VIADD R12, R12, UR28 ;  /* 0x0000001c0c0c7c36 */ /* 0x000fe20008000000 */
[----:B0-----:R0:W-:Y:S03]  /*4750*/  STG.E.128 desc[UR18][R6.64], R8 ;  /* 0x0000000806007986 */ /* 0x0011e6000c101d12 */
[----:B------:R-:W-:-:S05]  /*4760*/  IMAD.SHL.U32 R5, R12, 0x2, RZ ;  /* 0x000000020c057824 */ /* 0x000fca00078e00ff */
[----:B------:R-:W-:-:S13]  /*4770*/  ISETP.GE.AND P0, PT, R5, R2, PT ;  /* 0x000000020500720c */ /* 0x000fda0003f06270 */
[----:B0-----:R-:W-:Y:S05]  /*4780*/  @!P0 BRA `(.L_x_9081) ;  /* 0xfffffff000608947 */ /* 0x001fea000383ffff */
.L_x_9076:
[----:B------:R-:W-:Y:S05]  /*4790*/  BSYNC.RECONVERGENT B0 ;  /* 0x0000000000007941 */ /* 0x000fea0003800200 */
.L_x_9075:
[----:B------:R-:W-:-:S04]  /*47a0*/  IADD3 R3, PT, PT, R3, R2, RZ ;  /* 0x0000000203037210 */ /* 0x000fc80007ffe0ff */
[----:B------:R-:W-:-:S13]  /*47b0*/  ISETP.GE.AND P0, PT, R3, R0, PT ;  /* 0x000000000300720c */ /* 0x000fda0003f06270 */
[----:B------:R-:W-:Y:S05]  /*47c0*/  @P0 EXIT ;  /* 0x000000000000094d */ /* 0x000fea0003800000 */
.L_x_9084:
[----:B-1----:R-:W-:-:S04]  /*47d0*/  IMAD.MOV.U32 R6, RZ, RZ, 0x8 ;  /* 0x00000008ff067424 */ /* 0x002fc800078e00ff */
[----:B------:R-:W-:-:S05]  /*47e0*/  IMAD.WIDE R6, R3, R6, UR12 ;  /* 0x0000000c03067e25 */ /* 0x000fca000f8e0206 */
[----:B0-----:R0:W2:Y:S01]  /*47f0*/  LDG.E.64 R14, desc[UR18][R6.64] ;  /* 0x00000012060e7981 */ /* 0x0010a2000c1e1b00 */
[----:B------:R-:W-:-:S04]  /*4800*/  IMAD.MOV.U32 R4, RZ, RZ, 0x8 ;  /* 0x00000008ff047424 */ /* 0x000fc800078e00ff */
[----:B------:R-:W-:-:S06]  /*4810*/  IMAD.WIDE R4, R3, R4, UR8 ;  /* 0x0000000803047e25 */ /* 0x000fcc000f8e0204 */
[----:B------:R-:W5:Y:S01]  /*4820*/  LDG.E.64 R4, desc[UR18][R4.64] ;  /* 0x0000001204047981 */ /* 0x000f62000c1e1b00 */
[----:B------:R-:W-:Y:S01]  /*4830*/  IMAD.MOV.U32 R16, RZ, RZ, 0x652b82fe ;  /* 0x652b82feff107424 */ /* 0x000fe200078e00ff */
[----:B------:R-:W-:Y:S01]  /*4840*/  UMOV UR4, 0xfefa39ef ;  /* 0xfefa39ef00047882 */ /* 0x000fe20000000000 */
[----:B------:R-:W-:Y:S01]  /*4850*/  IMAD.MOV.U32 R17, RZ, RZ, 0x3ff71547 ;  /* 0x3ff71547ff117424 */ /* 0x000fe200078e00ff */
[----:B------:R-:W-:Y:S01]  /*4860*/  UMOV UR5, 0x3fe62e42 ;  /* 0x3fe62e4200057882 */ /* 0x000fe20000000000 */
[----:B0-----:R-:W-:Y:S01]  /*4870*/  IMAD.MOV.U32 R6, RZ, RZ, -0x35dec16 ;  /* 0xfca213eaff067424 */ /* 0x001fe200078e00ff */
[----:B------:R-:W-:Y:S01]  /*4880*/  MOV R7, 0x3e928af3 ;  /* 0x3e928af300077802 */ /* 0x000fe20000000f00 */
[----:B------:R-:W-:Y:S01]  /*4890*/  IMAD.MOV.U32 R12, RZ, RZ, 0x8 ;  /* 0x00000008ff0c7424 */ /* 0x000fe200078e00ff */
[----:B------:R-:W-:Y:S03]  /*48a0*/  BSSY.RECONVERGENT B0, `(.L_x_9082) ;  /* 0x0000072000007945 */ /* 0x000fe60003800200 */
[----:B------:R-:W-:Y:S01]  /*48b0*/  IMAD.WIDE R12, R3, R12, UR10 ;  /* 0x0000000a030c7e25 */ /* 0x000fe2000f8e020c */
        /* <DEDUP_REMOVED lines=112> */
.L_x_9083:
[----:B------:R-:W-:Y:S05]  /*4fc0*/  BSYNC.RECONVERGENT B0 ;  /* 0x0000000000007941 */ /* 0x000fea0003800200 */
.L_x_9082:
[----:B-1---5:R-:W1:Y:S01]  /*4fd0*/  DFMA R4, R6, -UR20, R4 ;  /* 0x8000001406047c2b */ /* 0x022e620008000004 */
[----:B------:R-:W-:Y:S01]  /*4fe0*/  VIADD R3, R3, UR28 ;  /* 0x0000001c03037c36 */ /* 0x000fe20008000000 */
[----:B-1----:R2:W-:Y:S04]  /*4ff0*/  STG.E.64 desc[UR18][R12.64], R4 ;  /* 0x000000040c007986 */ /* 0x0025e8000c101b12 */
[----:B------:R-:W-:-:S13]  /*5000*/  ISETP.GE.AND P0, PT, R3, R0, PT ;  /* 0x000000000300720c */ /* 0x000fda0003f06270 */
[----:B--2---:R-:W-:Y:S05]  /*5010*/  @!P0 BRA `(.L_x_9084) ;  /* 0xfffffff400ec8947 */ /* 0x004fea000383ffff */
[----:B------:R-:W-:Y:S05]  /*5020*/  EXIT ;  /* 0x000000000000794d */ /* 0x000fea0003800000 */
.L_x_9069:
[----:B------:R-:W-:-:S04]  /*5030*/  UISETP.NE.U32.AND UP0, UPT, UR29, URZ, UPT ;  /* 0x000000ff1d00728c */ /* 0x000fc8000bf05070 */
[----:B------:R-:W-:-:S09]  /*5040*/  UISETP.NE.AND.EX UP0, UPT, URZ, URZ, UPT, UP0 ;  /* 0x000000ffff00728c */ /* 0x000fd2000bf05300 */
[----:B------:R-:W-:Y:S05]  /*5050*/  BRA.U !UP0, `(.L_x_9085) ;  /* 0x0000000908487547 */ /* 0x000fea000b800000 */
[----:B------:R-:W-:Y:S01]  /*5060*/  ISETP.NE.AND P0, PT, R3, RZ, PT ;  /* 0x000000ff0300720c */ /* 0x000fe20003f05270 */
[----:B------:R-:W-:-:S12]  /*5070*/  BSSY.RECONVERGENT B0, `(.L_x_9086) ;  /* 0x0000085000007945 */ /* 0x000fd80003800200 */
[----:B------:R-:W-:Y:S05]  /*5080*/  @!P0 BRA `(.L_x_9087) ;  /* 0x00000008000c8947 */ /* 0x000fea0003800000 */
[C---:B------:R-:W-:Y:S01]  /*5090*/  IMAD.SHL.U32 R0, R3.reuse, 0x8, RZ ;  /* 0x0000000803007824 */ /* 0x040fe200078e00ff */
[----:B------:R-:W-:-:S04]  /*50a0*/  SHF.L.U64.HI R2, R3, 0x3, RZ ;  /* 0x0000000303027819 */ /* 0x000fc800000102ff */
[----:B------:R-:W-:-:S04]  /*50b0*/  IADD3 R10, P0, PT, R0, UR12, RZ ;  /* 0x0000000c000a7c10 */ /* 0x000fc8000ff1e0ff */
[----:B------:R-:W-:-:S05]  /*50c0*/  IADD3.X R11, PT, PT, R2, UR13, RZ, P0, !PT ;  /* 0x0000000d020b7c10 */ /* 0x000fca00087fe4ff */
[----:B------:R0:W2:Y:S01]  /*50d0*/  LDG.E.64 R14, desc[UR18][R10.64+-0x8] ;  /* 0xfffff8120a0e7981 */ /* 0x0000a2000c1e1b00 */
[----:B-1----:R-:W-:-:S04]  /*50e0*/  IADD3 R8, P0, PT, R0, UR8, RZ ;  /* 0x0000000800087c10 */ /* 0x002fc8000ff1e0ff */
[----:B------:R-:W-:-:S05]  /*50f0*/  IADD3.X R9, PT, PT, R2, UR9, RZ, P0, !PT ;  /* 0x0000000902097c10 */ /* 0x000fca00087fe4ff */
[----:B------:R1:W5:Y:S01]  /*5100*/  LDG.E.64 R12, desc[UR18][R8.64+-0x8] ;  /* 0xfffff812080c7981 */ /* 0x000362000c1e1b00 */
[----:B------:R-:W-:Y:S01]  /*5110*/  IMAD.MOV.U32 R16, RZ, RZ, 0x652b82fe ;  /* 0x652b82feff107424 */ /* 0x000fe200078e00ff */
[----:B------:R-:W-:Y:S01]  /*5120*/  UMOV UR14, 0xfefa39ef ;  /* 0xfefa39ef000e7882 */ /* 0x000fe20000000000 */
[----:B------:R-:W-:Y:S01]  /*5130*/  IMAD.MOV.U32 R17, RZ, RZ, 0x3ff71547 ;  /* 0x3ff71547ff117424 */ /* 0x000fe200078e00ff */
[----:B------:R-:W-:Y:S01]  /*5140*/  UMOV UR15, 0x3fe62e42 ;  /* 0x3fe62e42000f7882 */ /* 0x000fe20000000000 */
[----:B0-----:R-:W-:Y:S01]  /*5150*/  IADD3 R10, P1, PT, R0, UR10, RZ ;  /* 0x0000000a000a7c10 */ /* 0x001fe2000ff3e0ff */
[----:B------:R-:W-:Y:S03]  /*5160*/  BSSY.RECONVERGENT B1, `(.L_x_9088) ;  /* 0x0000073000017945 */ /* 0x000fe60003800200 */
[----:B------:R-:W-:Y:S01]  /*5170*/  IADD3.X R11, PT, PT, R2, UR11, RZ, P1, !PT ;  /* 0x0000000b020b7c10 */ /* 0x000fe20008ffe4ff */
[----:B--2---:R-:W0:Y:S01]  /*5180*/  DFMA R16, R14, R16, 6.75539944105574400000e+15 ;  /* 0x433800000e10742b */ /* 0x004e220000000010 */
[----:B------:R-:W-:-:S15]  /*5190*/  FSETP.GEU.FTZ.AND P0, PT, |R15|, 4.1917929649353027344, PT ;  /* 0x4086232b0f00780b */ /* 0x000fde0003f1e200 */
[----:B------:R-:W-:-:S15]  /*51a0*/  NOP ;  /* 0x0000000000007918 */ /* 0x000fde0000000000 */
[----:B------:R-:W-:-:S15]  /*51b0*/  NOP ;  /* 0x0000000000007918 */ /* 0x000fde0000000000 */
[----:B------:R-:W-:-:S15]  /*51c0*/  NOP ;  /* 0x0000000000007918 */ /* 0x000fde0000000000 */
[----:B------:R-:W-:-:S03]  /*51d0*/  NOP ;  /* 0x0000000000007918 */ /* 0x000fc60000000000 */
[----:B0-----:R-:W3:-:S15]  /*51e0*/  DADD R4, R16, -6.75539944105574400000e+15 ;  /* 0xc338000010047429 */ /* 0x001ede0000000000 */
        /* <DEDUP_REMOVED lines=106> */
.L_x_9089:
[----:B------:R-:W-:Y:S05]  /*5890*/  BSYNC.RECONVERGENT B1 ;  /* 0x0000000000017941 */ /* 0x000fea0003800200 */
.L_x_9088:
[----:B-1---5:R-:W1:Y:S02]  /*58a0*/  DFMA R4, R4, -UR20, R12 ;  /* 0x8000001404047c2b */ /* 0x022e64000800000c */
[----:B-1----:R2:W-:Y:S02]  /*58b0*/  STG.E.64 desc[UR18][R10.64+-0x8], R4 ;  /* 0xfffff8040a007986 */ /* 0x0025e4000c101b12 */
.L_x_9087:
[----:B------:R-:W-:Y:S05]  /*58c0*/  BSYNC.RECONVERGENT B0 ;  /* 0x0000000000007941 */ /* 0x000fea0003800200 */
.L_x_9086:
[----:B------:R-:W-:Y:S02]  /*58d0*/  UIADD3 UR14, UP0, UP1, -UR28, 0x1, UR6 ;  /* 0x000000011c0e7890 */ /* 0x000fe4000f91e106 */
[----:B------:R-:W-:Y:S02]  /*58e0*/  UIMAD.WIDE.U32 UR10, UR28, 0x8, UR10 ;  /* 0x000000081c0a78a5 */ /* 0x000fe4000f8e000a */
[----:B------:R-:W-:Y:S02]  /*58f0*/  UIMAD.WIDE.U32 UR12, UR28, 0x8, UR12 ;  /* 0x000000081c0c78a5 */ /* 0x000fe4000f8e000c */
[----:B------:R-:W-:Y:S02]  /*5900*/  UIMAD.WIDE.U32 UR8, UR28, 0x8, UR8 ;  /* 0x000000081c0878a5 */ /* 0x000fe4000f8e0008 */
[----:B------:R-:W-:Y:S02]  /*5910*/  UIADD3.X UR15, UPT, UPT, URZ, -0x1, UR7, UP0, UP1 ;  /* 0xffffffffff0f7890 */ /* 0x000fe400087e2407 */
[----:B------:R-:W-:-:S02]  /*5920*/  UIADD3 UR10, UP0, UPT, UR10, -0x8, URZ ;  /* 0xfffffff80a0a7890 */ /* 0x000fc4000ff1e0ff */
[----:B------:R-:W-:Y:S02]  /*5930*/  UIADD3 UR12, UP1, UPT, UR12, -0x8, URZ ;  /* 0xfffffff80c0c7890 */ /* 0x000fe4000ff3e0ff */
[----:B------:R-:W-:Y:S02]  /*5940*/  UIADD3 UR8, UP2, UPT, UR8, -0x8, URZ ;  /* 0xfffffff808087890 */ /* 0x000fe4000ff5e0ff */
[----:B------:R-:W-:Y:S02]  /*5950*/  UIADD3.X UR11, UPT, UPT, UR11, -0x1, URZ, UP0, !UPT ;  /* 0xffffffff0b0b7890 */ /* 0x000fe400087fe4ff */
[----:B------:R-:W-:Y:S02]  /*5960*/  UIADD3.X UR13, UPT, UPT, UR13, -0x1, URZ, UP1, !UPT ;  /* 0xffffffff0d0d7890 */ /* 0x000fe40008ffe4ff */
[----:B------:R-:W-:-:S12]  /*5970*/  UIADD3.X UR9, UPT, UPT, UR9, -0x1, URZ, UP2, !UPT ;  /* 0xffffffff09097890 */ /* 0x000fd800097fe4ff */
.L_x_9085:
[----:B------:R-:W-:Y:S02]  /*5980*/  UISETP.NE.U32.AND UP0, UPT, UR15, URZ, UPT ;  /* 0x000000ff0f00728c */ /* 0x000fe4000bf05070 */
[----:B------:R-:W-:-:S07]  /*5990*/  USHF.L.U32 UR16, UR28, 0x1, URZ ;  /* 0x000000011c107899 */ /* 0x000fce00080006ff */
[----:B------:R-:W-:Y:S05]  /*59a0*/  BRA.U UP0, `(.L_x_9090) ;  /* 0x0000000100547547 */ /* 0x000fea000b800000 */
[----:B------:R-:W4:Y:S01]  /*59b0*/  I2F.U32.RP R0, UR16 ;  /* 0x0000001000007d06 */ /* 0x000f220008209000 */
[----:B------:R-:W-:Y:S01]  /*59c0*/  UIADD3 UR5, UPT, UPT, URZ, -UR16, URZ ;  /* 0x80000010ff057290 */ /* 0x000fe2000fffe0ff */
[----:B0--3--:R-:W-:Y:S01]  /*59d0*/  IMAD.MOV.U32 R7, RZ, RZ, RZ ;  /* 0x000000ffff077224 */ /* 0x009fe200078e00ff */
[----:B------:R-:W-:Y:S01]  /*59e0*/  UMOV UR6, URZ ;  /* 0x000000ff00067c82 */ /* 0x000fe20008000000 */
[----:B------:R-:W-:-:S04]  /*59f0*/  UISETP.NE.U32.AND UP1, UPT, UR16, URZ, UPT ;  /* 0x000000ff1000728c */ /* 0x000fc8000bf25070 */
[----:B----4-:R-:W0:Y:S02]  /*5a00*/  MUFU.RCP R0, R0 ;  /* 0x0000000000007308 */ /* 0x010e240000001000 */
[----:B0-----:R-:W-:-:S06]  /*5a10*/  IADD3 R2, PT, PT, R0, 0xffffffe, RZ ;  /* 0x0ffffffe00027810 */ /* 0x001fcc0007ffe0ff */
        /* <DEDUP_REMOVED lines=11> */
[----:B------:R-:W-:-:S06]  /*5ad0*/  @!UP1 ULOP3.LUT UR5, URZ, UR16, URZ, 0x33, !UPT ;  /* 0x00000010ff059292 */ /* 0x000fcc000f8e33ff */
[----:B-1----:R-:W-:Y:S01]  /*5ae0*/  IMAD.U32 R6, RZ, RZ, UR5 ;  /* 0x00000005ff067e24 */ /* 0x002fe2000f8e00ff */
[----:B------:R-:W-:Y:S06]  /*5af0*/  BRA `(.L_x_9091) ;  /* 0x00000000001c7947 */ /* 0x000fec0003800000 */
.L_x_9090:
[----:B0--3--:R-:W-:Y:S01]  /*5b00*/  IMAD.U32 R7, RZ, RZ, UR14 ;  /* 0x0000000eff077e24 */ /* 0x009fe2000f8e00ff */
[----:B-1----:R-:W-:Y:S01]  /*5b10*/  MOV R6, 0x5b50 ;  /* 0x00005b5000067802 */ /* 0x002fe20000000f00 */
[----:B--2---:R-:W-:Y:S02]  /*5b20*/  IMAD.U32 R10, RZ, RZ, UR15 ;  /* 0x0000000fff0a7e24 */ /* 0x004fe4000f8e00ff */
[----:B------:R-:W-:-:S07]  /*5b30*/  IMAD.U32 R14, RZ, RZ, UR16 ;  /* 0x00000010ff0e7e24 */ /* 0x000fce000f8e00ff */
[----:B------:R-:W-:Y:S05]  /*5b40*/  CALL.REL.NOINC `($__internal_60_$__cuda_sm20_rem_u64) ;  /* 0x0000007800047944 */ /* 0x000fea0003c00000 */
[----:B------:R-:W-:Y:S01]  /*5b50*/  MOV R6, R8 ;  /* 0x0000000800067202 */ /* 0x000fe20000000f00 */
[----:B------:R-:W-:-:S07]  /*5b60*/  IMAD.MOV.U32 R7, RZ, RZ, R9 ;  /* 0x000000ffff077224 */ /* 0x000fce00078e0009 */
.L_x_9091:
[C---:B--2---:R-:W-:Y:S01]  /*5b70*/  IMAD.SHL.U32 R5, R3.reuse, 0x2, RZ ;  /* 0x0000000203057824 */ /* 0x044fe200078e00ff */
[----:B------:R-:W-:Y:S01]  /*5b80*/  IADD3 R4, P1, PT, -R6, UR14, RZ ;  /* 0x0000000e06047c10 */ /* 0x000fe2000ff3e1ff */
[----:B------:R-:W-:Y:S01]  /*5b90*/  BSSY.RECONVERGENT B0, `(.L_x_9092) ;  /* 0x00000f5000007945 */ /* 0x000fe20003800200 */
[----:B------:R-:W-:Y:S02]  /*5ba0*/  SHF.L.U64.HI R9, R3, 0x1, RZ ;  /* 0x0000000103097819 */ /* 0x000fe400000102ff */
[----:B------:R-:W-:Y:S02]  /*5bb0*/  ISETP.GE.U32.AND P0, PT, R5, R4, PT ;  /* 0x000000040500720c */ /* 0x000fe40003f06070 */
[----:B------:R-:W-:-:S04]  /*5bc0*/  IADD3.X R2, PT, PT, ~R7, UR15, RZ, P1, !PT ;  /* 0x0000000f07027c10 */ /* 0x000fc80008ffe5ff */
[----:B------:R-:W-:-:S13]  /*5bd0*/  ISETP.GE.AND.EX P0, PT, R9, R2, PT, P0 ;  /* 0x000000020900720c */ /* 0x000fda0003f06300 */
[----:B------:R-:W-:Y:S05]  /*5be0*/  @P0 BRA `(.L_x_9093) ;  /* 0x0000000c00bc0947 */ /* 0x000fea0003800000 */
[----:B------:R-:W-:Y:S02]  /*5bf0*/  IMAD.MOV.U32 R0, RZ, RZ, R3 ;  /* 0x000000ffff007224 */ /* 0x000fe400078e0003 */
[----:B------:R-:W-:-:S07]  /*5c00*/  IMAD.MOV.U32 R5, RZ, RZ, RZ ;  /* 0x000000ffff057224 */ /* 0x000fce00078e00ff */
.L_x_9098:
[C---:B------:R-:W-:Y:S01]  /*5c10*/  IMAD.SHL.U32 R20, R0.reuse, 0x10, RZ ;  /* 0x0000001000147824 */ /* 0x040fe200078e00ff */
[----:B------:R-:W-:-:S04]  /*5c20*/  SHF.L.U64.HI R21, R0, 0x4, R5 ;  /* 0x0000000400157819 */ /* 0x000fc80000010205 */
[----:B------:R-:W-:-:S04]  /*5c30*/  IADD3 R8, P0, PT, R20, UR12, RZ ;  /* 0x0000000c14087c10 */ /* 0x000fc8000ff1e0ff */
[----:B------:R-:W-:-:S06]  /*5c40*/  IADD3.X R9, PT, PT, R21, UR13, RZ, P0, !PT ;  /* 0x0000000d15097c10 */ /* 0x000fcc00087fe4ff */
[----:B0-----:R-:W2:Y:S01]  /*5c50*/  LDG.E.128 R8, desc[UR18][R8.64] ;  /* 0x0000001208087981 */ /* 0x001ea2000c1e1d00 */
[----:B------:R-:W-:-:S04]  /*5c60*/  IADD3 R12, P0, PT, R20, UR8, RZ ;  /* 0x00000008140c7c10 */ /* 0x000fc8000ff1e0ff */
[----:B------:R-:W-:-:S06]  /*5c70*/  IADD3.X R13, PT, PT, R21, UR9, RZ, P0, !PT ;  /* 0x00000009150d7c10 */ /* 0x000fcc00087fe4ff */
[----:B------:R-:W5:Y:S01]  /*5c80*/  LDG.E.128 R12, desc[UR18][R12.64] ;  /* 0x000000120c0c7981 */ /* 0x000f62000c1e1d00 */
[----:B------:R-:W-:Y:S02]  /*5c90*/  HFMA2 R16, -RZ, RZ, 1323, -4.565715789794921875e-05 ;  /* 0x652b82feff107431 */ /* 0x000fe400000001ff */
        /* <DEDUP_REMOVED lines=191> */
.L_x_9095:
[----:B------:R-:W-:Y:S05]  /*6890*/  BSYNC.RECONVERGENT B1 ;  /* 0x0000000000017941 */ /* 0x000fea0003800200 */
.L_x_9094:
        /* <DEDUP_REMOVED lines=24> */
.L_x_9097:
[----:B------:R-:W-:Y:S05]  /*6a20*/  BSYNC.RECONVERGENT B1 ;  /* 0x0000000000017941 */ /* 0x000fea0003800200 */
.L_x_9096:
[----:B------:R-:W-:Y:S01]  /*6a30*/  IADD3 R20, P0, PT, R20, UR10, RZ ;  /* 0x0000000a14147c10 */ /* 0x000fe2000ff1e0ff */
[----:B-1----:R-:W1:Y:S03]  /*6a40*/  DFMA R14, R8, -UR20, R14 ;  /* 0x80000014080e7c2b */ /* 0x002e66000800000e */
[----:B------:R-:W-:Y:S02]  /*6a50*/  IADD3.X R21, PT, PT, R21, UR11, RZ, P0, !PT ;  /* 0x0000000b15157c10 */ /* 0x000fe400087fe4ff */
[----:B------:R-:W-:-:S03]  /*6a60*/  IADD3 R0, P0, PT, R0, UR28, RZ ;  /* 0x0000001c00007c10 */ /* 0x000fc6000ff1e0ff */
[----:B-1----:R1:W-:Y:S02]  /*6a70*/  STG.E.128 desc[UR18][R20.64], R12 ;  /* 0x0000000c14007986 */ /* 0x0023e4000c101d12 */
[----:B------:R-:W-:Y:S02]  /*6a80*/  IMAD.SHL.U32 R9, R0, 0x2, RZ ;  /* 0x0000000200097824 */ /* 0x000fe400078e00ff */
[----:B------:R-:W-:-:S03]  /*6a90*/  IMAD.X R5, RZ, RZ, R5, P0 ;  /* 0x000000ffff057224 */ /* 0x000fc600000e0605 */
[----:B------:R-:W-:Y:S02]  /*6aa0*/  ISETP.GE.U32.AND P0, PT, R9, R4, PT ;  /* 0x000000040900720c */ /* 0x000fe40003f06070 */
[----:B------:R-:W-:-:S04]  /*6ab0*/  SHF.L.U64.HI R9, R0, 0x1, R5 ;  /* 0x0000000100097819 */ /* 0x000fc80000010205 */
[----:B------:R-:W-:-:S13]  /*6ac0*/  ISETP.GE.AND.EX P0, PT, R9, R2, PT, P0 ;  /* 0x000000020900720c */ /* 0x000fda0003f06300 */
[----:B-1----:R-:W-:Y:S05]  /*6ad0*/  @!P0 BRA `(.L_x_9098) ;  /* 0xfffffff0004c8947 */ /* 0x002fea000383ffff */
.L_x_9093:
[----:B------:R-:W-:Y:S05]  /*6ae0*/  BSYNC.RECONVERGENT B0 ;  /* 0x0000000000007941 */ /* 0x000fea0003800200 */
.L_x_9092:
[----:B------:R-:W-:-:S04]  /*6af0*/  IADD3 R8, P1, PT, R4, R3, RZ ;  /* 0x0000000304087210 */ /* 0x000fc80007f3e0ff */
[----:B------:R-:W-:Y:S01]  /*6b00*/  ISETP.GE.U32.AND P0, PT, R8, UR14, PT ;  /* 0x0000000e08007c0c */ /* 0x000fe2000bf06070 */
[----:B------:R-:W-:-:S05]  /*6b10*/  IMAD.X R12, RZ, RZ, R2, P1 ;  /* 0x000000ffff0c7224 */ /* 0x000fca00008e0602 */
[----:B------:R-:W-:-:S13]  /*6b20*/  ISETP.GE.AND.EX P0, PT, R12, UR15, PT, P0 ;  /* 0x0000000f0c007c0c */ /* 0x000fda000bf06300 */
[----:B------:R-:W-:Y:S05]  /*6b30*/  @P0 EXIT ;  /* 0x000000000000094d */ /* 0x000fea0003800000 */
[----:B------:R-:W-:Y:S01]  /*6b40*/  IADD3 R5, P0, PT, R3, UR28, RZ ;  /* 0x0000001c03057c10 */ /* 0x000fe2000ff1e0ff */
[----:B------:R-:W-:Y:S01]  /*6b50*/  IMAD.U32 R0, RZ, RZ, UR15 ;  /* 0x0000000fff007e24 */ /* 0x000fe2000f8e00ff */
[----:B------:R-:W-:Y:S02]  /*6b60*/  BSSY.RECONVERGENT B0, `(.L_x_9099) ;  /* 0x000002a000007945 */ /* 0x000fe40003800200 */
[----:B------:R-:W-:Y:S02]  /*6b70*/  IADD3 R3, P1, P2, -R6, UR14, R5 ;  /* 0x0000000e06037c10 */ /* 0x000fe4000fa3e105 */
[----:B0-----:R-:W-:Y:S02]  /*6b80*/  IADD3.X R11, PT, PT, RZ, RZ, RZ, P0, !PT ;  /* 0x000000ffff0b7210 */ /* 0x001fe400007fe4ff */
[----:B------:R-:W-:Y:S02]  /*6b90*/  ISETP.LT.U32.AND P0, PT, R3, UR14, PT ;  /* 0x0000000e03007c0c */ /* 0x000fe4000bf01070 */
[----:B------:R-:W-:-:S04]  /*6ba0*/  IADD3.X R9, PT, PT, ~R7, UR15, R11, P1, P2 ;  /* 0x0000000f07097c10 */ /* 0x000fc80008fe450b */
[----:B------:R-:W-:-:S04]  /*6bb0*/  ISETP.GT.AND.EX P0, PT, R0, R9, PT, P0 ;  /* 0x000000090000720c */ /* 0x000fc80003f04300 */
[----:B------:R-:W-:Y:S02]  /*6bc0*/  SEL R3, R3, UR14, !P0 ;  /* 0x0000000e03037c07 */ /* 0x000fe4000c000000 */
[----:B------:R-:W-:Y:S02]  /*6bd0*/  SEL R9, R9, UR15, !P0 ;  /* 0x0000000f09097c07 */ /* 0x000fe4000c000000 */
[----:B------:R-:W-:Y:S01]  /*6be0*/  IADD3 R0, P0, P1, R6, -UR14, R3 ;  /* 0x8000000e06007c10 */ /* 0x000fe2000f91e003 */
[----:B------:R-:W-:-:S03]  /*6bf0*/  IMAD.MOV.U32 R3, RZ, RZ, R8 ;  /* 0x000000ffff037224 */ /* 0x000fc600078e0008 */
[----:B------:R-:W-:Y:S02]  /*6c00*/  IADD3.X R6, PT, PT, R7, ~UR15, R9, P0, P1 ;  /* 0x8000000f07067c10 */ /* 0x000fe400087e2409 */
        /* <DEDUP_REMOVED lines=13> */
[----:B0-----:R-:W-:Y:S01]  /*6ce0*/  MOV R6, RZ ;  /* 0x000000ff00067202 */ /* 0x001fe20000000f00 */
[----:B-1----:R-:W-:-:S04]  /*6cf0*/  IMAD.MOV R9, RZ, RZ, -R7 ;  /* 0x000000ffff097224 */ /* 0x002fc800078e0a07 */
[----:B------:R-:W-:-:S04]  /*6d00*/  IMAD R9, R9, UR28, RZ ;  /* 0x0000001c09097c24 */ /* 0x000fc8000f8e02ff */
        /* <DEDUP_REMOVED lines=12> */
.L_x_9100:
[----:B------:R-:W-:Y:S02]  /*6dd0*/  MOV R19, UR28 ;  /* 0x0000001c00137c02 */ /* 0x000fe40008000f00 */
[----:B------:R-:W-:-:S07]  /*6de0*/  MOV R18, 0x6e00 ;  /* 0x00006e0000127802 */ /* 0x000fce0000000f00 */
[----:B------:R-:W-:Y:S05]  /*6df0*/  CALL.REL.NOINC `($__internal_59_$__cuda_sm20_div_u64) ;  /* 0x0000006000387944 */ /* 0x000fea0003c00000 */
.L_x_9101:
[----:B------:R-:W-:Y:S05]  /*6e00*/  BSYNC.RECONVERGENT B0 ;  /* 0x0000000000007941 */ /* 0x000fea0003800200 */
.L_x_9099:
[----:B------:R-:W-:Y:S01]  /*6e10*/  IADD3 R6, P1, PT, R6, R10, RZ ;  /* 0x0000000a06067210 */ /* 0x000fe20007f3e0ff */
[----:B------:R-:W-:Y:S03]  /*6e20*/  BSSY.RECONVERGENT B0, `(.L_x_9102) ;  /* 0x000008c000007945 */ /* 0x000fe60003800200 */
[----:B------:R-:W-:Y:S01]  /*6e30*/  LOP3.LUT R8, R6, 0x1, RZ, 0xc0, !PT ;  /* 0x0000000106087812 */ /* 0x000fe200078ec0ff */
[----:B------:R-:W-:-:S03]  /*6e40*/  IMAD.X R7, RZ, RZ, R7, P1 ;  /* 0x000000ffff077224 */ /* 0x000fc600008e0607 */
[----:B------:R-:W-:-:S04]  /*6e50*/  ISETP.NE.U32.AND P0, PT, R8, 0x1, PT ;  /* 0x000000010800780c */ /* 0x000fc80003f05070 */
[----:B------:R-:W-:-:S13]  /*6e60*/  ISETP.NE.U32.AND.EX P0, PT, RZ, RZ, PT, P0 ;  /* 0x000000ffff00720c */ /* 0x000fda0003f05100 */
[----:B------:R-:W-:Y:S05]  /*6e70*/  @!P0 BRA `(.L_x_9103) ;  /* 0x0000000800188947 */ /* 0x000fea0003800000 */
[C---:B------:R-:W-:Y:S01]  /*6e80*/  IMAD.SHL.U32 R10, R3.reuse, 0x8, RZ ;  /* 0x00000008030a7824 */ /* 0x040fe200078e00ff */
[----:B------:R-:W-:-:S04]  /*6e90*/  SHF.L.U64.HI R0, R3, 0x3, R0 ;  /* 0x0000000303007819 */ /* 0x000fc80000010200 */
[----:B------:R-:W-:-:S04]  /*6ea0*/  IADD3 R14, P0, PT, R10, UR12, RZ ;  /* 0x0000000c0a0e7c10 */ /* 0x000fc8000ff1e0ff */
[----:B------:R-:W-:-:S06]  /*6eb0*/  IADD3.X R15, PT, PT, R0, UR13, RZ, P0, !PT ;  /* 0x0000000d000f7c10 */ /* 0x000fcc00087fe4ff */
[----:B------:R-:W2:Y:S01]  /*6ec0*/  LDG.E.64 R14, desc[UR18][R14.64] ;  /* 0x000000120e0e7981 */ /* 0x000ea2000c1e1b00 */
[----:B------:R-:W-:-:S04]  /*6ed0*/  IADD3 R8, P0, PT, R10, UR8, RZ ;  /* 0x000000080a087c10 */ /* 0x000fc8000ff1e0ff */
[----:B------:R-:W-:-:S06]  /*6ee0*/  IADD3.X R9, PT, PT, R0, UR9, RZ, P0, !PT ;  /* 0x0000000900097c10 */ /* 0x000fcc00087fe4ff */
[----:B------:R-:W5:Y:S01]  /*6ef0*/  LDG.E.64 R8, desc[UR18][R8.64] ;  /* 0x0000001208087981 */ /* 0x000f62000c1e1b00 */
[----:B------:R-:W-:Y:S01]  /*6f00*/  IMAD.MOV.U32 R12, RZ, RZ, 0x652b82fe ;  /* 0x652b82feff0c7424 */ /* 0x000fe200078e00ff */
[----:B------:R-:W-:Y:S01]  /*6f10*/  UMOV UR4, 0xfefa39ef ;  /* 0xfefa39ef00047882 */ /* 0x000fe20000000000 */
[----:B------:R-:W-:Y:S01]  /*6f20*/  IMAD.MOV.U32 R13, RZ, RZ, 0x3ff71547 ;  /* 0x3ff71547ff0d7424 */ /* 0x000fe200078e00ff */
[----:B------:R-:W-:Y:S01]  /*6f30*/  UMOV UR5, 0x3fe62e42 ;  /* 0x3fe62e4200057882 */ /* 0x000fe20000000000 */
[----:B------:R-:W-:Y:S04]  /*6f40*/  BSSY.RECONVERGENT B1, `(.L_x_9104) ;  /* 0x0000075000017945 */ /* 0x000fe80003800200 */
        /* <DEDUP_REMOVED lines=93> */
[----:B0-----:R-:W-:Y:S01]  /*7520*/  IADD3 R18, P1, PT, R10, UR10, RZ ;  /* 0x0000000a0a127c10 */ /* 0x001fe2000ff3e0ff */
[----:B-1----:R-:W-:Y:S02]  /*7530*/  IMAD R17, R12, 0x100000, R21 ;  /* 0x001000000c117824 */ /* 0x002fe400078e0215 */
[----:B------:R-:W-:Y:S01]  /*7540*/  IMAD.MOV.U32 R16, RZ, RZ, R20 ;  /* 0x000000ffff107224 */ /* 0x000fe200078e0014 */
[----:B------:R-:W-:Y:S01]  /*7550*/  IADD3.X R19, PT, PT, R0, UR11, RZ, P1, !PT ;  /* 0x0000000b00137c10 */ /* 0x000fe20008ffe4ff */
[----:B------:R-:W-:Y:S08]  /*7560*/  @!P0 BRA `(.L_x_9105) ;  /* 0x0000000000488947 */ /* 0x000ff00003800000 */
        /* <DEDUP_REMOVED lines=11> */
[----:B-1----:R-:W-:Y:S02]  /*7620*/  FSEL R16, R16, RZ, P1 ;  /* 0x000000ff10107208 */ /* 0x002fe40000800000 */
[----:B------:R-:W-:Y:S02]  /*7630*/  FSEL R17, R17, RZ, P1 ;  /* 0x000000ff11117208 */ /* 0x000fe40000800000 */
[----:B------:R-:W-:-:S15]  /*7640*/  @!P0 MOV R14, RZ ;  /* 0x000000ff000e8202 */ /* 0x000fde0000000f00 */
[----:B------:R-:W-:-:S15]  /*7650*/  NOP ;  /* 0x0000000000007918 */ /* 0x000fde0000000000 */
[----:B------:R-:W-:-:S15]  /*7660*/  NOP ;  /* 0x0000000000007918 */ /* 0x000fde0000000000 */
[----:B------:R-:W-:-:S11]  /*7670*/  NOP ;  /* 0x0000000000007918 */ /* 0x000fd60000000000 */
[----:B------:R0:W1:Y:S02]  /*7680*/  @!P0 DMUL R16, R12, R14 ;  /* 0x0000000e0c108228 */ /* 0x0000640000000000 */
.L_x_9105:
[----:B------:R-:W-:Y:S05]  /*7690*/  BSYNC.RECONVERGENT B1 ;  /* 0x0000000000017941 */ /* 0x000fea0003800200 */
.L_x_9104:
[----:B-1---5:R-:W1:Y:S01]  /*76a0*/  DFMA R8, R16, -UR20, R8 ;  /* 0x8000001410087c2b */ /* 0x022e620008000008 */
[----:B------:R-:W-:Y:S01]  /*76b0*/  IADD3 R3, P0, PT, R5, R4, RZ ;  /* 0x0000000405037210 */ /* 0x000fe20007f1e0ff */
[----:B-1----:R1:W-:Y:S04]  /*76c0*/  STG.E.64 desc[UR18][R18.64], R8 ;  /* 0x0000000812007986 */ /* 0x0023e8000c101b12 */
[----:B------:R-:W-:-:S08]  /*76d0*/  IMAD.X R0, R11, 0x1, R2, P0 ;  /* 0x000000010b007824 */ /* 0x000fd000000e0602 */
.L_x_9103:
[----:B------:R-:W-:Y:S05]  /*76e0*/  BSYNC.RECONVERGENT B0 ;  /* 0x0000000000007941 */ /* 0x000fea0003800200 */
.L_x_9102:
[----:B------:R-:W-:-:S04]  /*76f0*/  ISETP.NE.U32.AND P0, PT, R6, RZ, PT ;  /* 0x000000ff0600720c */ /* 0x000fc80003f05070 */
[----:B------:R-:W-:-:S13]  /*7700*/  ISETP.NE.AND.EX P0, PT, R7, RZ, PT, P0 ;  /* 0x000000ff0700720c */ /* 0x000fda0003f05300 */
[----:B------:R-:W-:Y:S05]  /*7710*/  @!P0 EXIT ;  /* 0x000000000000894d */ /* 0x000fea0003800000 */
.L_x_9110:
[C---:B------:R-:W-:Y:S01]  /*7720*/  IMAD.SHL.U32 R2, R3.reuse, 0x8, RZ ;  /* 0x0000000803027824 */ /* 0x040fe200078e00ff */
[----:B------:R-:W-:-:S04]  /*7730*/  SHF.L.U64.HI R42, R3, 0x3, R0 ;  /* 0x00000003032a7819 */ /* 0x000fc80000010200 */
[----:B------:R-:W-:-:S04]  /*7740*/  IADD3 R38, P0, PT, R2, UR12, RZ ;  /* 0x0000000c02267c10 */ /* 0x000fc8000ff1e0ff */
[----:B------:R-:W-:-:S05]  /*7750*/  IADD3.X R39, PT, PT, R42, UR13, RZ, P0, !PT ;  /* 0x0000000d2a277c10 */ /* 0x000fca00087fe4ff */
[----:B------:R2:W3:Y:S01]  /*7760*/  LDG.E.64 R32, desc[UR18][R38.64] ;  /* 0x0000001226207981 */ /* 0x0004e2000c1e1b00 */
[----:B------:R-:W-:-:S04]  /*7770*/  IADD3 R30, P0, PT, R2, UR8, RZ ;  /* 0x00000008021e7c10 */ /* 0x000fc8000ff1e0ff */
[----:B------:R-:W-:-:S05]  /*7780*/  IADD3.X R31, PT, PT, R42, UR9, RZ, P0, !PT ;  /* 0x000000092a1f7c10 */ /* 0x000fca00087fe4ff */
[----:B------:R4:W5:Y:S01]  /*7790*/  LDG.E.64 R34, desc[UR18][R30.64] ;  /* 0x000000121e227981 */ /* 0x000962000c1e1b00 */
[----:B------:R-:W-:Y:S01]  /*77a0*/  IMAD.MOV.U32 R28, RZ, RZ, 0x652b82fe ;  /* 0x652b82feff1c7424 */ /* 0x000fe200078e00ff */
[----:B------:R-:W-:Y:S01]  /*77b0*/  MOV R27, 0x3fe62e42 ;  /* 0x3fe62e42001b7802 */ /* 0x000fe20000000f00 */
[----:B------:R-:W-:Y:S01]  /*77c0*/  IMAD.MOV.U32 R29, RZ, RZ, 0x3ff71547 ;  /* 0x3ff71547ff1d7424 */ /* 0x000fe200078e00ff */
[----:B------:R-:W-:Y:S01]  /*77d0*/  MOV R21, 0x3e928af3 ;  /* 0x3e928af300157802 */ /* 0x000fe20000000f00 */
[----:B------:R-:W-:Y:S01]  /*77e0*/  IMAD.MOV.U32 R26, RZ, RZ, -0x105c611 ;  /* 0xfefa39efff1a7424 */ /* 0x000fe200078e00ff */
[----:B0-----:R-:W-:Y:S01]  /*77f0*/  MOV R15, 0x3f2a01a0 ;  /* 0x3f2a01a0000f7802 */ /* 0x001fe20000000f00 */
[----:B------:R-:W-:Y:S01]  /*7800*/  IMAD.MOV.U32 R24, RZ, RZ, 0x3b39803f ;  /* 0x3b39803fff187424 */ /* 0x000fe200078e00ff */
[----:B-1----:R-:W-:Y:S01]  /*7810*/  MOV R9, 0x3fa55555 ;  /* 0x3fa5555500097802 */ /* 0x002fe20000000f00 */
[----:B------:R-:W-:Y:S01]  /*7820*/  IMAD.MOV.U32 R25, RZ, RZ, 0x3c7abc9e ;  /* 0x3c7abc9eff197424 */ /* 0x000fe200078e00ff */
[----:B------:R-:W-:Y:S01]  /*7830*/  BSSY.RECONVERGENT B0, `(.L_x_9106) ;  /* 0x0000076000007945 */ /* 0x000fe20003800200 */
[----:B------:R-:W-:-:S02]  /*7840*/  IMAD.MOV.U32 R22, RZ, RZ, 0x69ce2bdf ;  /* 0x69ce2bdfff167424 */ /* 0x000fc400078e00ff */
[----:B------:R-:W-:Y:S02]  /*7850*/  IMAD.MOV.U32 R23, RZ, RZ, 0x3e5ade15 ;  /* 0x3e5ade15ff177424 */ /* 0x000fe400078e00ff */
[----:B------:R-:W-:Y:S02]  /*7860*/  IMAD.MOV.U32 R20, RZ, RZ, -0x35dec16 ;  /* 0xfca213eaff147424 */ /* 0x000fe400078e00ff */
        /* <DEDUP_REMOVED lines=10> */
[----:B------:R-:W-:Y:S02]  /*7910*/  IMAD.MOV.U32 R6, RZ, RZ, 0x55555511 ;  /* 0x55555511ff067424 */ /* 0x000fe400078e00ff */
[----:B------:R-:W-:Y:S02]  /*7920*/  IMAD.MOV.U32 R7, RZ, RZ, 0x3fc55555 ;  /* 0x3fc55555ff077424 */ /* 0x000fe400078e00ff */
[----:B------:R-:W-:-:S04]  /*7930*/  IMAD.U32 R43, RZ, RZ, UR28 ;  /* 0x0000001cff2b7e24 */ /* 0x000fc8000f8e00ff */
[----:B------:R-:W-:-:S05]  /*7940*/  IMAD.SHL.U32 R43, R43, 0x8, RZ ;  /* 0x000000082b2b7824 */ /* 0x000fca00078e00ff */
[----:B--2---:R-:W-:Y:S01]  /*7950*/  IADD3 R38, P2, PT, R43, R38, RZ ;  /* 0x000000262b267210 */ /* 0x004fe20007f5e0ff */
[----:B---3--:R-:W0:Y:S01]  /*7960*/  DFMA R36, R32, R28, 6.75539944105574400000e+15 ;  /* 0x433800002024742b */ /* 0x008e22000000001c */
        /* <DEDUP_REMOVED lines=72> */
[----:B0-----:R-:W-:Y:S01]  /*7df0*/  MOV R45, UR28 ;  /* 0x0000001c002d7c02 */ /* 0x001fe20008000f00 */
[----:B-1----:R-:W-:Y:S01]  /*7e00*/  IMAD R47, R36, 0x100000, R49 ;  /* 0x00100000242f7824 */ /* 0x002fe200078e0231 */
[----:B------:R-:W-:Y:S01]  /*7e10*/  IADD3 R40, P1, PT, R2, UR10, RZ ;  /* 0x0000000a02287c10 */ /* 0x000fe2000ff3e0ff */
[----:B------:R-:W-:Y:S01]  /*7e20*/  IMAD.MOV.U32 R46, RZ, RZ, R48 ;  /* 0x000000ffff2e7224 */ /* 0x000fe200078e0030 */
[----:B------:R-:W-:Y:S02]  /*7e30*/  SHF.R.U32.HI R45, RZ, 0x1d, R45 ;  /* 0x0000001dff2d7819 */ /* 0x000fe4000001162d */
[----:B------:R-:W-:-:S03]  /*7e40*/  IADD3.X R41, PT, PT, R42, UR11, RZ, P1, !PT ;  /* 0x0000000b2a297c10 */ /* 0x000fc60008ffe4ff */
[----:B------:R-:W-:Y:S01]  /*7e50*/  IMAD.X R39, R45, 0x1, R39, P2 ;  /* 0x000000012d277824 */ /* 0x000fe200010e0627 */
[----:B----4-:R-:W-:Y:S06]  /*7e60*/  @!P0 BRA `(.L_x_9107) ;  /* 0x0000000000488947 */ /* 0x010fec0003800000 */
        /* <DEDUP_REMOVED lines=9> */
[----:B------:R-:W-:Y:S01]  /*7f00*/  @!P0 LEA R49, R33, R49, 0x14 ;  /* 0x0000003121318211 */ /* 0x000fe200078ea0ff */
[----:B------:R-:W-:Y:S01]  /*7f10*/  @!P0 IMAD.IADD R32, R36, 0x1, -R33 ;  /* 0x0000000124208824 */ /* 0x000fe200078e0a21 */
[----:B------:R-:W-:-:S04]  /*7f20*/  FSEL R47, R47, RZ, P1 ;  /* 0x000000ff2f2f7208 */ /* 0x000fc80000800000 */
[----:B------:R-:W-:Y:S01]  /*7f30*/  @!P0 LEA R33, R32, 0x3ff00000, 0x14 ;  /* 0x3ff0000020218811 */ /* 0x000fe200078ea0ff */
[----:B------:R-:W-:-:S15]  /*7f40*/  @!P0 IMAD.MOV.U32 R32, RZ, RZ, RZ ;  /* 0x000000ffff208224 */ /* 0x000fde00078e00ff */
[----:B------:R-:W-:-:S15]  /*7f50*/  NOP ;  /* 0x0000000000007918 */ /* 0x000fde0000000000 */
[----:B------:R-:W-:-:S15]  /*7f60*/  NOP ;  /* 0x0000000000007918 */ /* 0x000fde0000000000 */
[----:B------:R-:W-:-:S06]  /*7f70*/  NOP ;  /* 0x0000000000007918 */ /* 0x000fcc0000000000 */
[----:B------:R0:W1:Y:S02]  /*7f80*/  @!P0 DMUL R46, R48, R32 ;  /* 0x00000020302e8228 */ /* 0x0000640000000000 */
.L_x_9107:
[----:B------:R-:W-:Y:S05]  /*7f90*/  BSYNC.RECONVERGENT B0 ;  /* 0x0000000000007941 */ /* 0x000fea0003800200 */
.L_x_9106:
[----:B-1---5:R-:W1:Y:S02]  /*7fa0*/  DFMA R34, R46, -UR20, R34 ;  /* 0x800000142e227c2b */ /* 0x022e640008000022 */
[----:B-1----:R1:W-:Y:S04]  /*7fb0*/  STG.E.64 desc[UR18][R40.64], R34 ;  /* 0x0000002228007986 */ /* 0x0023e8000c101b12 */
[----:B0-----:R-:W2:Y:S01]  /*7fc0*/  LDG.E.64 R32, desc[UR18][R38.64] ;  /* 0x0000001226207981 */ /* 0x001ea2000c1e1b00 */
[----:B------:R-:W-:-:S05]  /*7fd0*/  IADD3 R30, P0, PT, R43, R30, RZ ;  /* 0x0000001e2b1e7210 */ /* 0x000fca0007f1e0ff */
[----:B------:R-:W-:-:S06]  /*7fe0*/  IMAD.X R31, R45, 0x1, R31, P0 ;  /* 0x000000012d1f7824 */ /* 0x000fcc00000e061f */
[----:B------:R-:W5:Y:S01]  /*7ff0*/  LDG.E.64 R30, desc[UR18][R30.64] ;  /* 0x000000121e1e7981 */ /* 0x000f62000c1e1b00 */
[----:B------:R-:W-:-:S15]  /*8000*/  BSSY.RECONVERGENT B0, `(.L_x_9108) ;  /* 0x000005f000007945 */ /* 0x000fde0003800200 */
[----:B------:R-:W-:-:S15]  /*8010*/  NOP ;  /* 0x0000000000007918 */ /* 0x000fde0000000000 */
[----:B------:R-:W-:-:S15]  /*8020*/  NOP ;  /* 0x0000000000007918 */ /* 0x000fde0000000000 */
        /* <DEDUP_REMOVED lines=92> */
.L_x_9109:
[----:B------:R-:W-:Y:S05]  /*85f0*/  BSYNC.RECONVERGENT B0 ;  /* 0x0000000000007941 */ /* 0x000fea0003800200 */
.L_x_9108:
[----:B0-----:R-:W-:Y:S01]  /*8600*/  IADD3 R6, P0, PT, R43, R40, RZ ;  /* 0x000000282b067210 */ /* 0x001fe20007f1e0ff */
[----:B------:R-:W-:Y:S01]  /*8610*/  IMAD.U32 R2, RZ, RZ, UR28 ;  /* 0x0000001cff027e24 */ /* 0x000fe2000f8e00ff */
[----:B-1---5:R0:W1:Y:S02]  /*8620*/  DFMA R30, R4, -UR20, R30 ;  /* 0x80000014041e7c2b */ /* 0x022064000800001e */
[----:B0-----:R-:W-:Y:S02]  /*8630*/  IMAD.U32 R5, RZ, RZ, UR28 ;  /* 0x0000001cff057e24 */ /* 0x001fe4000f8e00ff */
[----:B------:R-:W-:Y:S01]  /*8640*/  IMAD.X R7, R45, 0x1, R41, P0 ;  /* 0x000000012d077824 */ /* 0x000fe200000e0629 */
[----:B------:R-:W-:-:S04]  /*8650*/  LEA R3, P0, R2, R3, 0x1 ;  /* 0x0000000302037211 */ /* 0x000fc800078008ff */
[----:B-1----:R2:W-:Y:S01]  /*8660*/  STG.E.64 desc[UR18][R6.64], R30 ;  /* 0x0000001e06007986 */ /* 0x0025e2000c101b12 */
[----:B------:R-:W-:Y:S02]  /*8670*/  LEA.HI.X R0, R5, R0, RZ, 0x1, P0 ;  /* 0x0000000005007211 */ /* 0x000fe400000f0cff */
[----:B------:R-:W-:-:S04]  /*8680*/  ISETP.GE.U32.AND P0, PT, R3, UR14, PT ;  /* 0x0000000e03007c0c */ /* 0x000fc8000bf06070 */
[----:B------:R-:W-:-:S13]  /*8690*/  ISETP.GE.AND.EX P0, PT, R0, UR15, PT, P0 ;  /* 0x0000000f00007c0c */ /* 0x000fda000bf06300 */
[----:B--2---:R-:W-:Y:S05]  /*86a0*/  @!P0 BRA `(.L_x_9110) ;  /* 0xfffffff0001c8947 */ /* 0x004fea000383ffff */
[----:B------:R-:W-:Y:S05]  /*86b0*/  EXIT ;  /* 0x000000000000794d */ /* 0x000fea0003800000 */
.L_x_9068:
[----:B------:R-:W0:Y:S02]  /*86c0*/  LDCU.64 UR14, c[0x0][0x398] ;  /* 0x00007300ff0e77ac */ /* 0x000e240008000a00 */
[----:B0-----:R-:W-:-:S04]  /*86d0*/  UISETP.GT.U32.AND UP0, UPT, UR14, 0x7ffffffe, UPT ;  /* 0x7ffffffe0e00788c */ /* 0x001fc8000bf04070 */
[----:B------:R-:W-:-:S09]  /*86e0*/  UISETP.GT.AND.EX UP0, UPT, UR15, URZ, UPT, UP0 ;  /* 0x000000ff0f00728c */ /* 0x000fd2000bf04300 */
[----:B------:R-:W-:Y:S05]  /*86f0*/  BRA.U UP0, `(.L_x_9111) ;  /* 0x0000001900407547 */ /* 0x000fea000b800000 */
        /* <DEDUP_REMOVED lines=23> */
.L_x_9118:
[----:B------:R-:W-:-:S05]  /*8870*/  HFMA2 R4, -RZ, RZ, 0, 4.76837158203125e-07 ;  /* 0x00000008ff047431 */ /* 0x000fca00000001ff */
[----:B------:R-:W-:-:S06]  /*8880*/  IMAD.WIDE.U32 R4, R3, R4, UR12 ;  /* 0x0000000c03047e25 */ /* 0x000fcc000f8e0004 */
[----:B------:R-:W2:Y:S01]  /*8890*/  LDG.E.64 R4, desc[UR18][R4.64] ;  /* 0x0000001204047981 */ /* 0x000ea2000c1e1b00 */
[----:B------:R-:W-:Y:S02]  /*88a0*/  VIADD R0, R3, UR28 ;  /* 0x0000001c03007c36 */ /* 0x000fe40008000000 */
[----:B0--3--:R-:W-:-:S04]  /*88b0*/  IMAD.MOV.U32 R7, RZ, RZ, 0x8 ;  /* 0x00000008ff077424 */ /* 0x009fc800078e00ff */
[----:B-1----:R-:W-:-:S06]  /*88c0*/  IMAD.WIDE.U32 R6, R0, R7, UR12 ;  /* 0x0000000c00067e25 */ /* 0x002fcc000f8e0007 */
[----:B------:R-:W3:Y:S01]  /*88d0*/  LDG.E.64 R6, desc[UR18][R6.64] ;  /* 0x0000001206067981 */ /* 0x000ee2000c1e1b00 */
[----:B------:R-:W-:Y:S02]  /*88e0*/  IMAD.MOV.U32 R8, RZ, RZ, 0x8 ;  /* 0x00000008ff087424 */ /* 0x000fe400078e00ff */
[----:B------:R-:W-:Y:S02]  /*88f0*/  IMAD.MOV.U32 R11, RZ, RZ, 0x8 ;  /* 0x00000008ff0b7424 */ /* 0x000fe400078e00ff */
[----:B------:R-:W-:-:S04]  /*8900*/  IMAD.WIDE.U32 R8, R3, R8, UR8 ;  /* 0x0000000803087e25 */ /* 0x000fc8000f8e0008 */
[----:B------:R-:W-:Y:S02]  /*8910*/  IMAD.WIDE.U32 R10, R0, R11, UR8 ;  /* 0x00000008000a7e25 */ /* 0x000fe4000f8e000b */
[----:B------:R-:W5:Y:S04]  /*8920*/  LDG.E.64 R8, desc[UR18][R8.64] ;  /* 0x0000001208087981 */ /* 0x000f68000c1e1b00 */
[----:B------:R-:W5:Y:S01]  /*8930*/  LDG.E.64 R10, desc[UR18][R10.64] ;  /* 0x000000120a0a7981 */ /* 0x000f62000c1e1b00 */
[----:B------:R-:W-:Y:S01]  /*8940*/  IMAD.MOV.U32 R18, RZ, RZ, 0x652b82fe ;  /* 0x652b82feff127424 */ /* 0x000fe200078e00ff */
[----:B------:R-:W-:Y:S01]  /*8950*/  MOV R19, 0x3ff71547 ;  /* 0x3ff7154700137802 */ /* 0x000fe20000000f00 */
[----:B------:R-:W-:Y:S01]  /*8960*/  IMAD.MOV.U32 R16, RZ, RZ, -0x105c611 ;  /* 0xfefa39efff107424 */ /* 0x000fe200078e00ff */
[----:B------:R-:W-:Y:S01]  /*8970*/  MOV R25, 0x3e5ade15 ;  /* 0x3e5ade1500197802 */ /* 0x000fe20000000f00 */
[----:B------:R-:W-:Y:S01]  /*8980*/  IMAD.MOV.U32 R17, RZ, RZ, 0x3fe62e42 ;  /* 0x3fe62e42ff117424 */ /* 0x000fe200078e00ff */
[----:B------:R-:W-:Y:S01]  /*8990*/  BSSY.RECONVERGENT B1, `(.L_x_9114) ;  /* 0x00000b3000017945 */ /* 0x000fe20003800200 */
[----:B------:R-:W-:-:S02]  /*89a0*/  IMAD.MOV.U32 R14, RZ, RZ, 0x3b39803f ;  /* 0x3b39803fff0e7424 */ /* 0x000fc400078e00ff */
[----:B------:R-:W-:Y:S02]  /*89b0*/  IMAD.MOV.U32 R15, RZ, RZ, 0x3c7abc9e ;  /* 0x3c7abc9eff0f7424 */ /* 0x000fe400078e00ff */
[----:B------:R-:W-:Y:S02]  /*89c0*/  IMAD.MOV.U32 R24, RZ, RZ, 0x69ce2bdf ;  /* 0x69ce2bdfff187424 */ /* 0x000fe400078e00ff */
[----:B------:R-:W-:Y:S02]  /*89d0*/  IMAD.MOV.U32 R22, RZ, RZ, 0x62401315 ;  /* 0x62401315ff167424 */ /* 0x000fe400078e00ff */
[----:B------:R-:W-:Y:S01]  /*89e0*/  IMAD.MOV.U32 R23, RZ, RZ, 0x3ec71dee ;  /* 0x3ec71deeff177424 */ /* 0x000fe200078e00ff */
        /* <DEDUP_REMOVED lines=34> */
[----:B-1----:R0:W1:Y:S02]  /*8c10*/  DFMA R30, R32, R28, R26 ;  /* 0x0000001c201e722b */ /* 0x002064000000001a */
[----:B0-----:R-:W-:Y:S02]  /*8c20*/  IMAD.MOV.U32 R28, RZ, RZ, 0x14761f65 ;  /* 0x14761f65ff1c7424 */ /* 0x001fe400078e00ff */
[----:B------:R-:W-:-:S15]  /*8c30*/  IMAD.MOV.U32 R29, RZ, RZ, 0x3f2a01a0 ;  /* 0x3f2a01a0ff1d7424 */ /* 0x000fde00078e00ff */
[----:B------:R-:W-:-:S15]  /*8c40*/  NOP ;  /* 0x0000000000007918 */ /* 0x000fde0000000000 */
[----:B------:R-:W-:-:S15]  /*8c50*/  NOP ;  /* 0x0000000000007918 */ /* 0x000fde0000000000 */
[----:B------:R-:W-:-:S15]  /*8c60*/  NOP ;  /* 0x0000000000007918 */ /* 0x000fde0000000000 */
[----:B-1----:R0:W1:Y:S02]  /*8c70*/  DFMA R34, R32, R30, R28 ;  /* 0x0000001e2022722b */ /* 0x002064000000001c */
[----:B0-----:R-:W-:Y:S02]  /*8c80*/  IMAD.MOV.U32 R30, RZ, RZ, 0x1852b7af ;  /* 0x1852b7afff1e7424 */ /* 0x001fe400078e00ff */
[----:B------:R-:W-:-:S15]  /*8c90*/  IMAD.MOV.U32 R31, RZ, RZ, 0x3f56c16c ;  /* 0x3f56c16cff1f7424 */ /* 0x000fde00078e00ff */
[----:B------:R-:W-:-:S15]  /*8ca0*/  NOP ;  /* 0x0000000000007918 */ /* 0x000fde0000000000 */
[----:B------:R-:W-:-:S15]  /*8cb0*/  NOP ;  /* 0x0000000000007918 */ /* 0x000fde0000000000 */
[----:B------:R-:W-:-:S15]  /*8cc0*/  NOP ;  /* 0x0000000000007918 */ /* 0x000fde0000000000 */
[----:B-1----:R0:W1:Y:S02]  /*8cd0*/  DFMA R36, R32, R34, R30 ;  /* 0x000000222024722b */ /* 0x002064000000001e */
        /* <DEDUP_REMOVED lines=40> */
[----:B---3--:R-:W0:-:S15]  /*8f60*/  DFMA R18, R6, R18, 6.75539944105574400000e+15 ;  /* 0x433800000612742b */ /* 0x008e1e0000000012 */
        /* <DEDUP_REMOVED lines=15> */
[----:B0-----:R-:W-:Y:S02]  /*9060*/  IMAD R17, R12, 0x100000, R33 ;  /* 0x001000000c117824 */ /* 0x001fe400078e0221 */
[----:B------:R-:W-:-:S15]  /*9070*/  IMAD.MOV.U32 R16, RZ, RZ, R32 ;  /* 0x000000ffff107224 */ /* 0x000fde00078e0020 */
        /* <DEDUP_REMOVED lines=48> */
[----:B0-----:R0:W1:Y:S02]  /*9380*/  DFMA R20, R14, R20, 1 ;  /* 0x3ff000000e14742b */ /* 0x0010640000000014 */
[----:B01----:R-:W-:Y:S05]  /*9390*/  @!P0 BRA `(.L_x_9115) ;  /* 0x0000000000488947 */ /* 0x003fea0003800000 */
        /* <DEDUP_REMOVED lines=18> */
.L_x_9115:
[----:B------:R-:W-:Y:S05]  /*94c0*/  BSYNC.RECONVERGENT B1 ;  /* 0x0000000000017941 */ /* 0x000fea0003800200 */
.L_x_9114:
[----:B------:R-:W-:Y:S01]  /*94d0*/  MOV R2, 0x8 ;  /* 0x0000000800027802 */ /* 0x000fe20000000f00 */
[----:B-1---5:R-:W1:Y:S01]  /*94e0*/  DFMA R8, R16, -UR20, R8 ;  /* 0x8000001410087c2b */ /* 0x022e620008000008 */
[----:B------:R-:W-:Y:S01]  /*94f0*/  FSETP.GEU.FTZ.AND P0, PT, |R7|, 4.1917929649353027344, PT ;  /* 0x4086232b0700780b */ /* 0x000fe20003f1e200 */
[----:B------:R-:W-:Y:S02]  /*9500*/  BSSY.RECONVERGENT B1, `(.L_x_9116) ;  /* 0x000001d000017945 */ /* 0x000fe40003800200 */
[----:B------:R-:W-:-:S05]  /*9510*/  IMAD.WIDE.U32 R2, R3, R2, UR10 ;  /* 0x0000000a03027e25 */ /* 0x000fca000f8e0002 */
[----:B-1----:R1:W-:-:S15]  /*9520*/  STG.E.64 desc[UR18][R2.64], R8 ;  /* 0x0000000802007986 */ /* 0x0023de000c101b12 */
[----:B------:R-:W-:-:S15]  /*9530*/  NOP ;  /* 0x0000000000007918 */ /* 0x000fde0000000000 */
[----:B------:R-:W-:-:S15]  /*9540*/  NOP ;  /* 0x0000000000007918 */ /* 0x000fde0000000000 */
[----:B------:R-:W-:-:S10]  /*9550*/  NOP ;  /* 0x0000000000007918 */ /* 0x000fd40000000000 */
[----:B------:R-:W0:Y:S02]  /*9560*/  DFMA R20, R14, R20, 1 ;  /* 0x3ff000000e14742b */ /* 0x000e240000000014 */
[----:B0-----:R-:W-:Y:S02]  /*9570*/  IMAD R5, R18, 0x100000, R21 ;  /* 0x0010000012057824 */ /* 0x001fe400078e0215 */
[----:B------:R-:W-:Y:S01]  /*9580*/  IMAD.MOV.U32 R4, RZ, RZ, R20 ;  /* 0x000000ffff047224 */ /* 0x000fe200078e0014 */
[----:B-1----:R-:W-:Y:S06]  /*9590*/  @!P0 BRA `(.L_x_9117) ;  /* 0x00000000004c8947 */ /* 0x002fec0003800000 */
[----:B------:R-:W-:Y:S01]  /*95a0*/  FSETP.GEU.FTZ.AND P0, PT, |R7|, 4.2275390625, PT ;  /* 0x408748000700780b */ /* 0x000fe20003f1e200 */
[----:B------:R-:W-:-:S12]  /*95b0*/  DSETP.GEU.AND P1, PT, R6, RZ, PT ;  /* 0x000000ff0600722a */ /* 0x000fd80003f2e000 */
[----:B------:R-:W-:-:S04]  /*95c0*/  @!P0 LEA.HI R2, R18, R18, RZ, 0x1 ;  /* 0x0000001212028211 */ /* 0x000fc800078f08ff */
[----:B------:R-:W-:Y:S01]  /*95d0*/  @!P0 SHF.R.S32.HI R3, RZ, 0x1, R2 ;  /* 0x00000001ff038819 */ /* 0x000fe20000011402 */
[----:B------:R-:W-:-:S15]  /*95e0*/  @!P0 IMAD.MOV.U32 R2, RZ, RZ, R20 ;  /* 0x000000ffff028224 */ /* 0x000fde00078e0014 */
[----:B------:R-:W-:-:S15]  /*95f0*/  NOP ;  /* 0x0000000000007918 */ /* 0x000fde0000000000 */
[----:B------:R-:W-:-:S15]  /*9600*/  NOP ;  /* 0x0000000000007918 */ /* 0x000fde0000000000 */
[----:B------:R-:W-:-:S02]  /*9610*/  NOP ;  /* 0x0000000000007918 */ /* 0x000fc40000000000 */
[----:B------:R0:W1:Y:S02]  /*9620*/  DADD R4, R6, +INF ;  /* 0x7ff0000006047429 */ /* 0x0000640000000000 */
[----:B0-----:R-:W-:Y:S01]  /*9630*/  @!P0 IMAD.IADD R6, R18, 0x1, -R3 ;  /* 0x0000000112068824 */ /* 0x001fe200078e0a03 */
[----:B-1----:R-:W-:Y:S01]  /*9640*/  FSEL R4, R4, RZ, P1 ;  /* 0x000000ff04047208 */ /* 0x002fe20000800000 */
[----:B------:R-:W-:Y:S01]  /*9650*/  @!P0 IMAD R3, R3, 0x100000, R21 ;  /* 0x0010000003038824 */ /* 0x000fe200078e0215 */
[----:B------:R-:W-:Y:S02]  /*9660*/  FSEL R5, R5, RZ, P1 ;  /* 0x000000ff05057208 */ /* 0x000fe40000800000 */
[----:B------:R-:W-:Y:S02]  /*9670*/  @!P0 LEA R7, R6, 0x3ff00000, 0x14 ;  /* 0x3ff0000006078811 */ /* 0x000fe400078ea0ff */
[----:B------:R-:W-:-:S15]  /*9680*/  @!P0 MOV R6, RZ ;  /* 0x000000ff00068202 */ /* 0x000fde0000000f00 */
[----:B------:R-:W-:-:S15]  /*9690*/  NOP ;  /* 0x0000000000007918 */ /* 0x000fde0000000000 */
[----:B------:R-:W-:-:S15]  /*96a0*/  NOP ;  /* 0x0000000000007918 */ /* 0x000fde0000000000 */
[----:B------:R-:W-:-:S10]  /*96b0*/  NOP ;  /* 0x0000000000007918 */ /* 0x000fd40000000000 */
[----:B------:R0:W1:Y:S02]  /*96c0*/  @!P0 DMUL R4, R2, R6 ;  /* 0x0000000602048228 */ /* 0x0000640000000000 */
.L_x_9117:
[----:B------:R-:W-:Y:S05]  /*96d0*/  BSYNC.RECONVERGENT B1 ;  /* 0x0000000000017941 */ /* 0x000fea0003800200 */
.L_x_9116:
[----:B0-----:R-:W-:Y:S01]  /*96e0*/  IMAD.MOV.U32 R7, RZ, RZ, 0x8 ;  /* 0x00000008ff077424 */ /* 0x001fe200078e00ff */
[----:B-1----:R-:W0:Y:S01]  /*96f0*/  DFMA R10, R4, -UR20, R10 ;  /* 0x80000014040a7c2b */ /* 0x002e22000800000a */
[C---:B------:R-:W-:Y:S02]  /*9700*/  VIADD R3, R0.reuse, UR28 ;  /* 0x0000001c00037c36 */ /* 0x040fe40008000000 */
[----:B------:R-:W-:-:S03]  /*9710*/  IMAD.WIDE.U32 R6, R0, R7, UR10 ;  /* 0x0000000a00067e25 */ /* 0x000fc6000f8e0007 */
[----:B------:R-:W-:Y:S02]  /*9720*/  ISETP.GE.AND P0, PT, R3, UR4, PT ;  /* 0x0000000403007c0c */ /* 0x000fe4000bf06270 */
[----:B0-----:R0:W-:Y:S11]  /*9730*/  STG.E.64 desc[UR18][R6.64], R10 ;  /* 0x0000000a06007986 */ /* 0x0011f6000c101b12 */
[----:B------:R-:W-:Y:S05]  /*9740*/  @!P0 BRA `(.L_x_9118) ;  /* 0xfffffff000488947 */ /* 0x000fea000383ffff */
.L_x_9113:
[----:B------:R-:W-:Y:S05]  /*9750*/  BSYNC.RECONVERGENT B0 ;  /* 0x0000000000007941 */ /* 0x000fea0003800200 */
.L_x_9112:
[----:B------:R-:W2:Y:S01]  /*9760*/  LDCU UR5, c[0x0][0x398] ;  /* 0x00007300ff0577ac */ /* 0x000ea20008000800 */
[----:B------:R-:W4:Y:S01]  /*9770*/  LDCU UR6, c[0x0][0x398] ;  /* 0x00007300ff0677ac */ /* 0x000f220008000800 */
[----:B--2---:R-:W-:-:S13]  /*9780*/  ISETP.GE.AND P0, PT, R3, UR5, PT ;  /* 0x0000000503007c0c */ /* 0x004fda000bf06270 */
[----:B----4-:R-:W-:Y:S05]  /*9790*/  @P0 EXIT ;  /* 0x000000000000094d */ /* 0x010fea0003800000 */
.L_x_9121:
[----:B01-3--:R-:W-:-:S04]  /*97a0*/  IMAD.MOV.U32 R6, RZ, RZ, 0x8 ;  /* 0x00000008ff067424 */ /* 0x00bfc800078e00ff */
[----:B------:R-:W-:-:S05]  /*97b0*/  IMAD.WIDE R6, R3, R6, UR12 ;  /* 0x0000000c03067e25 */ /* 0x000fca000f8e0206 */
[----:B------:R0:W2:Y:S01]  /*97c0*/  LDG.E.64 R14, desc[UR18][R6.64] ;  /* 0x00000012060e7981 */ /* 0x0000a2000c1e1b00 */
[----:B------:R-:W-:Y:S01]  /*97d0*/  IMAD.MOV.U32 R16, RZ, RZ, 0x652b82fe ;  /* 0x652b82feff107424 */ /* 0x000fe200078e00ff */
[----:B------:R-:W-:Y:S01]  /*97e0*/  MOV R17, 0x3ff71547 ;  /* 0x3ff7154700117802 */ /* 0x000fe20000000f00 */
[----:B------:R-:W-:Y:S01]  /*97f0*/  UMOV UR4, 0xfefa39ef ;  /* 0xfefa39ef00047882 */ /* 0x000fe20000000000 */
[----:B------:R-:W-:Y:S01]  /*9800*/  UMOV UR5, 0x3fe62e42 ;  /* 0x3fe62e4200057882 */ /* 0x000fe20000000000 */
[----:B------:R-:W-:Y:S01]  /*9810*/  IMAD.MOV.U32 R4, RZ, RZ, 0x8 ;  /* 0x00000008ff047424 */ /* 0x000fe200078e00ff */
[----:B------:R-:W-:Y:S03]  /*9820*/  BSSY.RECONVERGENT B0, `(.L_x_9119) ;  /* 0x0000077000007945 */ /* 0x000fe60003800200 */
[----:B------:R-:W-:-:S04]  /*9830*/  IMAD.WIDE R4, R3, R4, UR8 ;  /* 0x0000000803047e25 */ /* 0x000fc8000f8e0204 */
[----:B0-----:R-:W-:Y:S01]  /*9840*/  IMAD.MOV.U32 R6, RZ, RZ, -0x35dec16 ;  /* 0xfca213eaff067424 */ /* 0x001fe200078e00ff */
[----:B------:R0:W5:Y:S01]  /*9850*/  LDG.E.64 R12, desc[UR18][R4.64] ;  /* 0x00000012040c7981 */ /* 0x000162000c1e1b00 */
[----:B------:R-:W-:Y:S01]  /*9860*/  IMAD.MOV.U32 R7, RZ, RZ, 0x3e928af3 ;  /* 0x3e928af3ff077424 */ /* 0x000fe200078e00ff */
        /* <DEDUP_REMOVED lines=92> */
[----:B-1----:R-:W-:Y:S02]  /*9e30*/  IMAD.MOV.U32 R10, RZ, RZ, 0x8 ;  /* 0x00000008ff0a7424 */ /* 0x002fe400078e00ff */
[----:B0-----:R-:W-:Y:S02]  /*9e40*/  IMAD R5, R16, 0x100000, R7 ;  /* 0x0010000010057824 */ /* 0x001fe400078e0207 */
[----:B------:R-:W-:-:S04]  /*9e50*/  IMAD.WIDE R10, R3, R10, UR10 ;  /* 0x0000000a030a7e25 */ /* 0x000fc8000f8e020a */
        /* <DEDUP_REMOVED lines=18> */
[----:B------:R0:W1:Y:S02]  /*9f80*/  @!P0 DMUL R4, R6, R8 ;  /* 0x0000000806048228 */ /* 0x0000640000000000 */
.L_x_9120:
[----:B------:R-:W-:Y:S05]  /*9f90*/  BSYNC.RECONVERGENT B0 ;  /* 0x0000000000007941 */ /* 0x000fea0003800200 */
.L_x_9119:
[----:B-1---5:R-:W1:Y:S01]  /*9fa0*/  DFMA R4, R4, -UR20, R12 ;  /* 0x8000001404047c2b */ /* 0x022e62000800000c */
[----:B------:R-:W-:Y:S01]  /*9fb0*/  VIADD R3, R3, UR28 ;  /* 0x0000001c03037c36 */ /* 0x000fe20008000000 */
[----:B-1----:R2:W-:Y:S04]  /*9fc0*/  STG.E.64 desc[UR18][R10.64], R4 ;  /* 0x000000040a007986 */ /* 0x0025e8000c101b12 */
[----:B------:R-:W-:-:S13]  /*9fd0*/  ISETP.GE.AND P0, PT, R3, UR6, PT ;  /* 0x0000000603007c0c */ /* 0x000fda000bf06270 */
[----:B--2---:R-:W-:Y:S05]  /*9fe0*/  @!P0 BRA `(.L_x_9121) ;  /* 0xfffffff400ec8947 */ /* 0x004fea000383ffff */
[----:B------:R-:W-:Y:S05]  /*9ff0*/  EXIT ;  /* 0x000000000000794d */ /* 0x000fea0003800000 */
.L_x_9111:
        /* <DEDUP_REMOVED lines=9> */
[----:B0-----:R-:W-:Y:S01]  /*a090*/  R2UR UR7, R5 ;  /* 0x00000000050772ca */ /* 0x001fe200000e0000 */
[----:B------:R-:W-:-:S12]  /*a0a0*/  IMAD.MOV.U32 R5, RZ, RZ, RZ ;  /* 0x000000ffff057224 */ /* 0x000fd800078e00ff */
[----:B------:R-:W-:-:S04]  /*a0b0*/  UIMAD UR5, UR5, UR7, URZ ;  /* 0x00000007050572a4 */ /* 0x000fc8000f8e02ff */
[----:B------:R-:W-:-:S04]  /*a0c0*/  UIMAD.WIDE.U32 UR6, UR7, UR5, UR6 ;  /* 0x00000005070672a5 */ /* 0x000fc8000f8e0006 */
[----:B------:R-:W-:Y:S02]  /*a0d0*/  UIMAD.WIDE.U32 UR6, UR7, UR14, URZ ;  /* 0x0000000e070672a5 */ /* 0x000fe4000f8e00ff */
[----:B------:R-:W-:Y:S02]  /*a0e0*/  USHF.R.S32.HI UR6, URZ, 0x1f, UR14 ;  /* 0x0000001fff067899 */ /* 0x000fe4000801140e */
[----:B------:R-:W-:-:S04]  /*a0f0*/  UIADD3 UR7, UPT, UPT, -UR7, URZ, URZ ;  /* 0x000000ff07077290 */ /* 0x000fc8000fffe1ff */
[----:B------:R-:W-:-:S04]  /*a100*/  UIMAD UR5, UR15, UR7, UR14 ;  /* 0x000000070f0572a4 */ /* 0x000fc8000f8e020e */
[----:B------:R-:W-:-:S11]  /*a110*/  UISETP.GE.U32.AND UP0, UPT, UR5, UR15, UPT ;  /* 0x0000000f0500728c */ /* 0x000fd6000bf06070 */
[----:B------:R-:W-:-:S04]  /*a120*/  @UP0 UIADD3 UR5, UPT, UPT, -UR15, UR5, URZ ;  /* 0x000000050f050290 */ /* 0x000fc8000fffe1ff */
[----:B------:R-:W-:-:S11]  /*a130*/  UISETP.GE.U32.AND UP0, UPT, UR5, UR15, UPT ;  /* 0x0000000f0500728c */ /* 0x000fd6000bf06070 */
[----:B------:R-:W-:Y:S02]  /*a140*/  @UP0 UIADD3 UR5, UPT, UPT, -UR15, UR5, URZ ;  /* 0x000000050f050290 */ /* 0x000fe4000fffe1ff */
[----:B------:R-:W-:-:S04]  /*a150*/  @!UP1 ULOP3.LUT UR5, URZ, UR15, URZ, 0x33, !UPT ;  /* 0x0000000fff059292 */ /* 0x000fc8000f8e33ff */
[----:B------:R-:W-:-:S04]  /*a160*/  UIADD3 UR5, UP0, UPT, -UR5, UR14, URZ ;  /* 0x0000000e05057290 */ /* 0x000fc8000ff1e1ff */
[----:B------:R-:W-:Y:S02]  /*a170*/  UIADD3.X UR7, UPT, UPT, UR6, -0x1, URZ, UP0, !UPT ;  /* 0xffffffff06077890 */ /* 0x000fe400087fe4ff */
[----:B------:R-:W-:-:S04]  /*a180*/  ISETP.LT.U32.AND P0, PT, R3, UR5, PT ;  /* 0x0000000503007c0c */ /* 0x000fc8000bf01070 */
[----:B------:R-:W-:-:S05]  /*a190*/  IMAD.U32 R4, RZ, RZ, UR7 ;  /* 0x00000007ff047e24 */ /* 0x000fca000f8e00ff */
[----:B------:R-:W-:Y:S02]  /*a1a0*/  ISETP.GT.AND.EX P0, PT, R4, RZ, PT, P0 ;  /* 0x000000ff0400720c */ /* 0x000fe40003f04300 */
[----:B------:R-:W-:-:S11]  /*a1b0*/  MOV R4, R3 ;  /* 0x0000000300047202 */ /* 0x000fd60000000f00 */
[----:B------:R-:W-:Y:S05]  /*a1c0*/  @!P0 BRA `(.L_x_9123) ;  /* 0x0000001000288947 */ /* 0x000fea0003800000 */
[----:B------:R-:W0:Y:S01]  /*a1d0*/  LDCU.64 UR30, c[0x0][0x390] ;  /* 0x00007200ff1e77ac */ /* 0x000e220008000a00 */
[----:B------:R-:W2:Y:S01]  /*a1e0*/  LDC.64 R12, c[0x0][0x388] ;  /* 0x0000e200ff0c7b82 */ /* 0x000ea20000000a00 */
[C---:B------:R-:W-:Y:S01]  /*a1f0*/  SHF.L.U64.HI R11, R4.reuse, 0x3, R5 ;  /* 0x00000003040b7819 */ /* 0x040fe20000010205 */
[----:B------:R-:W-:Y:S01]  /*a200*/  IMAD.SHL.U32 R10, R4, 0x8, RZ ;  /* 0x00000008040a7824 */ /* 0x000fe200078e00ff */
[----:B------:R-:W-:Y:S01]  /*a210*/  USHF.L.U64.HI UR14, UR22, 0x3, UR16 ;  /* 0x00000003160e7899 */ /* 0x000fe20008010210 */
[----:B------:R-:W-:Y:S01]  /*a220*/  IMAD.U32 R55, RZ, RZ, UR28 ;  /* 0x0000001cff377e24 */ /* 0x000fe2000f8e00ff */
[----:B------:R-:W-:-:S03]  /*a230*/  USHF.L.U32 UR15, UR22, 0x3, URZ ;  /* 0x00000003160f7899 */ /* 0x000fc600080006ff */
[----:B------:R-:W-:-:S04]  /*a240*/  IMAD.WIDE.U32 R54, R55, 0x8, R10 ;  /* 0x0000000837367825 */ /* 0x000fc800078e000a */
[----:B------:R-:W-:Y:S01]  /*a250*/  IMAD.U32 R56, RZ, RZ, UR15 ;  /* 0x0000000fff387e24 */ /* 0x000fe2000f8e00ff */
[C---:B-1-3--:R-:W-:Y:S01]  /*a260*/  IADD3 R6, P0, PT, R54.reuse, UR24, RZ ;  /* 0x0000001836067c10 */ /* 0x04afe2000ff1e0ff */
[----:B------:R-:W-:Y:S01]  /*a270*/  IMAD.U32 R57, RZ, RZ, UR14 ;  /* 0x0000000eff397e24 */ /* 0x000fe2000f8e00ff */
[C---:B------:R-:W-:Y:S02]  /*a280*/  IADD3 R7, P1, PT, R54.reuse, UR26, RZ ;  /* 0x0000001a36077c10 */ /* 0x040fe4000ff3e0ff */
[----:B0-----:R-:W-:Y:S02]  /*a290*/  IADD3 R8, P2, PT, R54, UR30, RZ ;  /* 0x0000001e36087c10 */ /* 0x001fe4000ff5e0ff */
[----:B------:R-:W-:Y:S02]  /*a2a0*/  IADD3 R9, P3, PT, R10, UR30, RZ ;  /* 0x0000001e0a097c10 */ /* 0x000fe4000ff7e0ff */
[C---:B------:R-:W-:Y:S02]  /*a2b0*/  IADD3.X R52, PT, PT, R55.reuse, UR25, RZ, P0, !PT ;  /* 0x0000001937347c10 */ /* 0x040fe400087fe4ff */
[----:B------:R-:W-:-:S02]  /*a2c0*/  IADD3.X R53, PT, PT, R55, UR27, RZ, P1, !PT ;  /* 0x0000001b37357c10 */ /* 0x000fc40008ffe4ff */
[----:B------:R-:W-:Y:S02]  /*a2d0*/  IADD3.X R54, PT, PT, R55, UR31, RZ, P2, !PT ;  /* 0x0000001f37367c10 */ /* 0x000fe400097fe4ff */
[----:B------:R-:W-:Y:S01]  /*a2e0*/  IADD3.X R55, PT, PT, R11, UR31, RZ, P3, !PT ;  /* 0x0000001f0b377c10 */ /* 0x000fe20009ffe4ff */
[----:B--2---:R-:W-:-:S07]  /*a2f0*/  IMAD.WIDE.U32 R10, R3, 0x8, R12 ;  /* 0x00000008030a7825 */ /* 0x004fce00078e000c */
.L_x_9128:
[----:B------:R-:W-:-:S04]  /*a300*/  IADD3 R48, P0, PT, R10, R56, RZ ;  /* 0x000000380a307210 */ /* 0x000fc80007f1e0ff */
[----:B------:R-:W-:-:S06]  /*a310*/  IADD3.X R49, PT, PT, R11, R57, RZ, P0, !PT ;  /* 0x000000390b317210 */ /* 0x000fcc00007fe4ff */
[----:B------:R-:W2:Y:S01]  /*a320*/  LDG.E.64 R48, desc[UR18][R48.64] ;  /* 0x0000001230307981 */ /* 0x000ea2000c1e1b00 */
[C---:B------:R-:W-:Y:S02]  /*a330*/  IADD3 R12, P0, PT, R56.reuse, R7, RZ ;  /* 0x00000007380c7210 */ /* 0x040fe40007f1e0ff */
[----:B------:R-:W-:-:S03]  /*a340*/  IADD3 R16, P1, PT, R56, R8, RZ ;  /* 0x0000000838107210 */ /* 0x000fc60007f3e0ff */
[C---:B------:R-:W-:Y:S01]  /*a350*/  IMAD.X R13, R57.reuse, 0x1, R53, P0 ;  /* 0x00000001390d7824 */ /* 0x040fe200000e0635 */
[----:B------:R-:W-:Y:S01]  /*a360*/  IADD3 R14, P0, PT, R56, R9, RZ ;  /* 0x00000009380e7210 */ /* 0x000fe20007f1e0ff */
[----:B------:R-:W-:-:S04]  /*a370*/  IMAD.X R17, R57, 0x1, R54, P1 ;  /* 0x0000000139117824 */ /* 0x000fc800008e0636 */
[----:B------:R-:W3:Y:S01]  /*a380*/  LDG.E.64 R12, desc[UR18][R12.64] ;  /* 0x000000120c0c7981 */ /* 0x000ee2000c1e1b00 */
[----:B------:R-:W-:-:S03]  /*a390*/  IMAD.X R15, R57, 0x1, R55, P0 ;  /* 0x00000001390f7824 */ /* 0x000fc600000e0637 */
[----:B------:R-:W5:Y:S04]  /*a3a0*/  LDG.E.64 R16, desc[UR18][R16.64] ;  /* 0x0000001210107981 */ /* 0x000f68000c1e1b00 */
[----:B------:R-:W5:Y:S01]  /*a3b0*/  LDG.E.64 R14, desc[UR18][R14.64] ;  /* 0x000000120e0e7981 */ /* 0x000f62000c1e1b00 */
[----:B------:R-:W-:Y:S02]  /*a3c0*/  IMAD.MOV.U32 R42, RZ, RZ, 0x652b82fe ;  /* 0x652b82feff2a7424 */ /* 0x000fe400078e00ff */
[----:B------:R-:W-:Y:S01]  /*a3d0*/  IMAD.MOV.U32 R43, RZ, RZ, 0x3ff71547 ;  /* 0x3ff71547ff2b7424 */ /* 0x000fe200078e00ff */
[----:B------:R-:W-:Y:S01]  /*a3e0*/  MOV R18, 0xfefa39ef ;  /* 0xfefa39ef00127802 */ /* 0x000fe20000000f00 */
[----:B------:R-:W-:Y:S02]  /*a3f0*/  IMAD.MOV.U32 R19, RZ, RZ, 0x3fe62e42 ;  /* 0x3fe62e42ff137424 */ /* 0x000fe400078e00ff */
[----:B------:R-:W-:-:S02]  /*a400*/  IMAD.MOV.U32 R20, RZ, RZ, 0x3b39803f ;  /* 0x3b39803fff147424 */ /* 0x000fc400078e00ff */
[----:B------:R-:W-:Y:S01]  /*a410*/  IMAD.MOV.U32 R21, RZ, RZ, 0x3c7abc9e ;  /* 0x3c7abc9eff157424 */ /* 0x000fe200078e00ff */
[----:B------:R-:W-:Y:S01]  /*a420*/  MOV R24, 0xfca213ea ;  /* 0xfca213ea00187802 */ /* 0x000fe20000000f00 */
[----:B------:R-:W-:Y:S02]  /*a430*/  IMAD.MOV.U32 R25, RZ, RZ, 0x3e928af3 ;  /* 0x3e928af3ff197424 */ /* 0x000fe400078e00ff */
        /* <DEDUP_REMOVED lines=9> */
[----:B------:R-:W-:Y:S02]  /*a4d0*/  IMAD.MOV.U32 R37, RZ, RZ, 0x3fa55555 ;  /* 0x3fa55555ff257424 */ /* 0x000fe400078e00ff */
[----:B------:R-:W-:Y:S02]  /*a4e0*/  IMAD.MOV.U32 R38, RZ, RZ, 0x55555511 ;  /* 0x55555511ff267424 */ /* 0x000fe400078e00ff */
[----:B------:R-:W-:-:S02]  /*a4f0*/  IMAD.MOV.U32 R39, RZ, RZ, 0x3fc55555 ;  /* 0x3fc55555ff277424 */ /* 0x000fc400078e00ff */
[----:B------:R-:W-:Y:S02]  /*a500*/  IMAD.MOV.U32 R40, RZ, RZ, 0xb ;  /* 0x0000000bff287424 */ /* 0x000fe400078e00ff */
[----:B------:R-:W-:Y:S01]  /*a510*/  IMAD.MOV.U32 R41, RZ, RZ, 0x3fe00000 ;  /* 0x3fe00000ff297424 */ /* 0x000fe200078e00ff */
[----:B------:R-:W-:Y:S01]  /*a520*/  BSSY.RECONVERGENT B1, `(.L_x_9124) ;  /* 0x0000064000017945 */ /* 0x000fe20003800200 */
        /* <DEDUP_REMOVED lines=75> */
[----:B------:R-:W-:-:S15]  /*a9e0*/  IMAD.MOV.U32 R50, RZ, RZ, R46 ;  /* 0x000000ffff327224 */ /* 0x000fde00078e002e */
[----:B------:R-:W-:-:S15]  /*a9f0*/  NOP ;  /* 0x0000000000007918 */ /* 0x000fde0000000000 */
[----:B------:R-:W-:-:S15]  /*aa00*/  NOP ;  /* 0x0000000000007918 */ /* 0x000fde0000000000 */
[----:B------:R-:W-:-:S15]  /*aa10*/  NOP ;  /* 0x0000000000007918 */ /* 0x000fde0000000000 */
[----:B------:R-:W-:-:S01]  /*aa20*/  NOP ;  /* 0x0000000000007918 */ /* 0x000fc20000000000 */
[----:B---3--:R0:W1:Y:S02]  /*aa30*/  DFMA R42, R12, R42, 6.75539944105574400000e+15 ;  /* 0x433800000c2a742b */ /* 0x008064000000002a */
        /* <DEDUP_REMOVED lines=18> */
.L_x_9125:
[----:B------:R-:W-:Y:S05]  /*ab60*/  BSYNC.RECONVERGENT B1 ;  /* 0x0000000000017941 */ /* 0x000fea0003800200 */
.L_x_9124:
[----:B0-----:R-:W0:Y:S01]  /*ab70*/  DADD R44, R42, -6.75539944105574400000e+15 ;  /* 0xc33800002a2c7429 */ /* 0x001e220000000000 */
[----:B------:R-:W-:-:S15]  /*ab80*/  BSSY.RECONVERGENT B1, `(.L_x_9126) ;  /* 0x0000063000017945 */ /* 0x000fde0003800200 */
[----:B------:R-:W-:-:S15]  /*ab90*/  NOP ;  /* 0x0000000000007918 */ /* 0x000fde0000000000 */
[----:B------:R-:W-:-:S15]  /*aba0*/  NOP ;  /* 0x0000000000007918 */ /* 0x000fde0000000000 */
[----:B------:R-:W-:-:S15]  /*abb0*/  NOP ;  /* 0x0000000000007918 */ /* 0x000fde0000000000 */
[----:B------:R-:W-:-:S03]  /*abc0*/  NOP ;  /* 0x0000000000007918 */ /* 0x000fc60000000000 */
[----:B0-----:R-:W0:-:S15]  /*abd0*/  DFMA R18, R44, -R18, R12 ;  /* 0x800000122c12722b */ /* 0x001e1e000000000c */
[----:B------:R-:W-:-:S15]  /*abe0*/  NOP ;  /* 0x0000000000007918 */ /* 0x000fde0000000000 */
[----:B------:R-:W-:-:S15]  /*abf0*/  NOP ;  /* 0x0000000000007918 */ /* 0x000fde0000000000 */
[----:B------:R-:W-:-:S15]  /*ac00*/  NOP ;  /* 0x0000000000007918 */ /* 0x000fde0000000000 */
[----:B------:R-:W-:-:S04]  /*ac10*/  NOP ;  /* 0x0000000000007918 */ /* 0x000fc80000000000 */
[----:B0-----:R0:W2:Y:S02]  /*ac20*/  DFMA R18, R44, -R20, R18 ;  /* 0x800000142c12722b */ /* 0x0010a40000000012 */
[----:B0-----:R-:W0:Y:S02]  /*ac30*/  LDC.64 R20, c[0x0][0x380] ;  /* 0x0000e000ff147b82 */ /* 0x001e240000000a00 */
[----:B0-----:R-:W-:-:S03]  /*ac40*/  IMAD.WIDE.U32 R20, R3, 0x8, R20 ;  /* 0x0000000803147825 */ /* 0x001fc600078e0014 */
[----:B------:R-:W-:-:S05]  /*ac50*/  IADD3 R20, P0, PT, R20, R56, RZ ;  /* 0x0000003814147210 */ /* 0x000fca0007f1e0ff */
[----:B------:R-:W-:Y:S01]  /*ac60*/  IMAD.X R21, R21, 0x1, R57, P0 ;  /* 0x0000000115157824 */ /* 0x000fe200000e0639 */
[----:B------:R-:W-:-:S15]  /*ac70*/  FSETP.GEU.FTZ.AND P0, PT, |R13|, 4.1917929649353027344, PT ;  /* 0x4086232b0d00780b */ /* 0x000fde0003f1e200 */
[----:B------:R-:W-:-:S15]  /*ac80*/  NOP ;  /* 0x0000000000007918 */ /* 0x000fde0000000000 */
[----:B------:R-:W-:-:S15]  /*ac90*/  NOP ;  /* 0x0000000000007918 */ /* 0x000fde0000000000 */
[----:B------:R-:W-:-:S06]  /*aca0*/  NOP ;  /* 0x0000000000007918 */ /* 0x000fcc0000000000 */
        /* <DEDUP_REMOVED lines=50> */
[----:B-1---5:R-:W0:Y:S02]  /*afd0*/  DFMA R14, R50, -UR20, R14 ;  /* 0x80000014320e7c2b */ /* 0x022e24000800000e */
[----:B0-----:R0:W-:Y:S02]  /*afe0*/  STG.E.64 desc[UR18][R20.64], R14 ;  /* 0x0000000e14007986 */ /* 0x0011e4000c101b12 */
[----:B0-----:R-:W-:Y:S02]  /*aff0*/  IMAD.MOV.U32 R14, RZ, RZ, R4 ;  /* 0x000000ffff0e7224 */ /* 0x001fe400078e0004 */
[----:B------:R-:W-:-:S15]  /*b000*/  IMAD.MOV.U32 R15, RZ, RZ, R5 ;  /* 0x000000ffff0f7224 */ /* 0x000fde00078e0005 */
[----:B------:R-:W-:-:S15]  /*b010*/  NOP ;  /* 0x0000000000007918 */ /* 0x000fde0000000000 */
[----:B------:R-:W-:-:S15]  /*b020*/  NOP ;  /* 0x0000000000007918 */ /* 0x000fde0000000000 */
[----:B------:R-:W-:-:S13]  /*b030*/  NOP ;  /* 0x0000000000007918 */ /* 0x000fda0000000000 */
[----:B------:R-:W0:Y:S02]  /*b040*/  DFMA R22, R18, R22, 1 ;  /* 0x3ff000001216742b */ /* 0x000e240000000016 */
[----:B0-----:R-:W-:Y:S01]  /*b050*/  LEA R19, R42, R23, 0x14 ;  /* 0x000000172a137211 */ /* 0x001fe200078ea0ff */
[----:B------:R-:W-:Y:S01]  /*b060*/  IMAD.MOV.U32 R18, RZ, RZ, R22 ;  /* 0x000000ffff127224 */ /* 0x000fe200078e0016 */
[----:B------:R-:W-:Y:S06]  /*b070*/  @!P0 BRA `(.L_x_9127) ;  /* 0x00000000004c8947 */ /* 0x000fec0003800000 */
[----:B------:R-:W-:Y:S01]  /*b080*/  FSETP.GEU.FTZ.AND P0, PT, |R13|, 4.2275390625, PT ;  /* 0x408748000d00780b */ /* 0x000fe20003f1e200 */
[----:B------:R-:W-:-:S12]  /*b090*/  DSETP.GEU.AND P1, PT, R12, RZ, PT ;  /* 0x000000ff0c00722a */ /* 0x000fd80003f2e000 */
[----:B------:R-:W-:-:S04]  /*b0a0*/  @!P0 LEA.HI R4, R42, R42, RZ, 0x1 ;  /* 0x0000002a2a048211 */ /* 0x000fc800078f08ff */
[----:B------:R-:W-:Y:S02]  /*b0b0*/  @!P0 SHF.R.S32.HI R5, RZ, 0x1, R4 ;  /* 0x00000001ff058819 */ /* 0x000fe40000011404 */
[----:B------:R-:W-:-:S15]  /*b0c0*/  @!P0 MOV R4, R22 ;  /* 0x0000001600048202 */ /* 0x000fde0000000f00 */
[----:B------:R-:W-:-:S15]  /*b0d0*/  NOP ;  /* 0x0000000000007918 */ /* 0x000fde0000000000 */
[----:B------:R-:W-:-:S15]  /*b0e0*/  NOP ;  /* 0x0000000000007918 */ /* 0x000fde0000000000 */
[----:B------:R-:W-:-:S01]  /*b0f0*/  NOP ;  /* 0x0000000000007918 */ /* 0x000fc20000000000 */
[----:B------:R0:W1:Y:S02]  /*b100*/  DADD R18, R12, +INF ;  /* 0x7ff000000c127429 */ /* 0x0000640000000000 */
[----:B0-----:R-:W-:Y:S01]  /*b110*/  @!P0 IMAD.IADD R12, R42, 0x1, -R5 ;  /* 0x000000012a0c8824 */ /* 0x001fe200078e0a05 */
[----:B-1----:R-:W-:Y:S01]  /*b120*/  FSEL R18, R18, RZ, P1 ;  /* 0x000000ff12127208 */ /* 0x002fe20000800000 */
[----:B------:R-:W-:Y:S01]  /*b130*/  @!P0 IMAD R5, R5, 0x100000, R23 ;  /* 0x0010000005058824 */ /* 0x000fe200078e0217 */
[----:B------:R-:W-:Y:S02]  /*b140*/  FSEL R19, R19, RZ, P1 ;  /* 0x000000ff13137208 */ /* 0x000fe40000800000 */
[----:B------:R-:W-:Y:S01]  /*b150*/  @!P0 LEA R13, R12, 0x3ff00000, 0x14 ;  /* 0x3ff000000c0d8811 */ /* 0x000fe200078ea0ff */
[----:B------:R-:W-:-:S15]  /*b160*/  @!P0 IMAD.MOV.U32 R12, RZ, RZ, RZ ;  /* 0x000000ffff0c8224 */ /* 0x000fde00078e00ff */
[----:B------:R-:W-:-:S15]  /*b170*/  NOP ;  /* 0x0000000000007918 */ /* 0x000fde0000000000 */
[----:B------:R-:W-:-:S15]  /*b180*/  NOP ;  /* 0x0000000000007918 */ /* 0x000fde0000000000 */
[----:B------:R-:W-:-:S11]  /*b190*/  NOP ;  /* 0x0000000000007918 */ /* 0x000fd60000000000 */
[----:B------:R0:W1:Y:S02]  /*b1a0*/  @!P0 DMUL R18, R4, R12 ;  /* 0x0000000c04128228 */ /* 0x0000640000000000 */
.L_x_9127:
[----:B------:R-:W-:Y:S05]  /*b1b0*/  BSYNC.RECONVERGENT B1 ;  /* 0x0000000000017941 */ /* 0x000fea0003800200 */
.L_x_9126:
[----:B0-----:R-:W-:Y:S01]  /*b1c0*/  IADD3 R12, P0, PT, R56, R6, RZ ;  /* 0x00000006380c7210 */ /* 0x001fe20007f1e0ff */
[----:B------:R-:W-:Y:S01]  /*b1d0*/  IMAD.U32 R5, RZ, RZ, UR28 ;  /* 0x0000001cff057e24 */ /* 0x000fe2000f8e00ff */
[----:B-1----:R-:W0:Y:S03]  /*b1e0*/  DFMA R16, R18, -UR20, R16 ;  /* 0x8000001412107c2b */ /* 0x002e260008000010 */
[----:B------:R-:W-:Y:S02]  /*b1f0*/  IMAD.X R13, R57, 0x1, R52, P0 ;  /* 0x00000001390d7824 */ /* 0x000fe400000e0634 */
[----:B------:R-:W-:-:S03]  /*b200*/  IMAD.WIDE.U32 R4, R5, 0x2, R14 ;  /* 0x0000000205047825 */ /* 0x000fc600078e000e */
[----:B0-----:R0:W-:Y:S01]  /*b210*/  STG.E.64 desc[UR18][R12.64], R16 ;  /* 0x000000100c007986 */ /* 0x0011e2000c101b12 */
[----:B------:R-:W-:Y:S01]  /*b220*/  IMAD.U32 R15, RZ, RZ, UR28 ;  /* 0x0000001cff0f7e24 */ /* 0x000fe2000f8e00ff */
[----:B------:R-:W-:-:S03]  /*b230*/  ISETP.GE.U32.AND P0, PT, R4, UR5, PT ;  /* 0x0000000504007c0c */ /* 0x000fc6000bf06070 */
[----:B------:R-:W-:Y:S01]  /*b240*/  IMAD.WIDE.U32 R56, R15, 0x10, R56 ;  /* 0x000000100f387825 */ /* 0x000fe200078e0038 */
[----:B------:R-:W-:-:S13]  /*b250*/  ISETP.GE.AND.EX P0, PT, R5, UR7, PT, P0 ;  /* 0x0000000705007c0c */ /* 0x000fda000bf06300 */
[----:B0-----:R-:W-:Y:S05]  /*b260*/  @!P0 BRA `(.L_x_9128) ;  /* 0xfffffff000248947 */ /* 0x001fea000383ffff */
.L_x_9123:
[----:B------:R-:W-:Y:S05]  /*b270*/  BSYNC.RECONVERGENT B0 ;  /* 0x0000000000007941 */ /* 0x000fea0003800200 */
.L_x_9122:
[----:B------:R-:W0:Y:S02]  /*b280*/  LDCU UR14, c[0x0][0x398] ;  /* 0x00007300ff0e77ac */ /* 0x000e240008000800 */
[----:B0-----:R-:W-:-:S04]  /*b290*/  ISETP.GE.U32.AND P0, PT, R4, UR14, PT ;  /* 0x0000000e04007c0c */ /* 0x001fc8000bf06070 */
        /* <DEDUP_REMOVED lines=9> */
[----:B-1-3--:R-:W-:Y:S02]  /*b330*/  SEL R6, R3, UR14, P1 ;  /* 0x0000000e03067c07 */ /* 0x00afe40008800000 */
        /* <DEDUP_REMOVED lines=10> */
[----:B0-----:R-:W-:-:S06]  /*b3e0*/  IADD3 R9, PT, PT, R8, 0xffffffe, RZ ;  /* 0x0ffffffe08097810 */ /* 0x001fcc0007ffe0ff */
        /* <DEDUP_REMOVED lines=12> */
[----:B------:R-:W-:Y:S02]  /*b4b0*/  @P1 IADD3 R6, PT, PT, R6, 0x1, RZ ;  /* 0x0000000106061810 */ /* 0x000fe40007ffe0ff */
[----:B------:R-:W-:Y:S01]  /*b4c0*/  @!P2 LOP3.LUT R6, RZ, UR28, RZ, 0x33, !PT ;  /* 0x0000001cff06ac12 */ /* 0x000fe2000f8e33ff */
[----:B------:R-:W-:Y:S06]  /*b4d0*/  BRA `(.L_x_9131) ;  /* 0x00000000000c7947 */ /* 0x000fec0003800000 */
.L_x_9130:
[----:B------:R-:W-:Y:S01]  /*b4e0*/  IMAD.U32 R19, RZ, RZ, UR28 ;  /* 0x0000001cff137e24 */ /* 0x000fe2000f8e00ff */
[----:B------:R-:W-:-:S07]  /*b4f0*/  MOV R18, 0xb510 ;  /* 0x0000b51000127802 */ /* 0x000fce0000000f00 */
[----:B------:R-:W-:Y:S05]  /*b500*/  CALL.REL.NOINC `($__internal_59_$__cuda_sm20_div_u64) ;  /* 0x0000001800747944 */ /* 0x000fea0003c00000 */
.L_x_9131:
[----:B------:R-:W-:Y:S05]  /*b510*/  BSYNC.RECONVERGENT B0 ;  /* 0x0000000000007941 */ /* 0x000fea0003800200 */
.L_x_9129:
        /* <DEDUP_REMOVED lines=122> */
[----:B------:R-:W-:Y:S01]  /*bcc0*/  @!P0 IMAD.IADD R8, R8, 0x1, -R9 ;  /* 0x0000000108088824 */ /* 0x000fe200078e0a09 */
[----:B------:R-:W-:-:S15]  /*bcd0*/  @!P0 LEA R9, R9, R19, 0x14 ;  /* 0x0000001309098211 */ /* 0x000fde00078ea0ff */
[----:B------:R-:W-:-:S15]  /*bce0*/  NOP ;  /* 0x0000000000007918 */ /* 0x000fde0000000000 */
[----:B------:R-:W-:-:S12]  /*bcf0*/  NOP ;  /* 0x0000000000007918 */ /* 0x000fd80000000000 */
        /* <DEDUP_REMOVED lines=10> */
.L_x_9135:
[----:B------:R-:W-:Y:S05]  /*bda0*/  BSYNC.RECONVERGENT B1 ;  /* 0x0000000000017941 */ /* 0x000fea0003800200 */
.L_x_9134:
[----:B-1---5:R-:W1:Y:S02]  /*bdb0*/  DFMA R14, R14, -UR20, R4 ;  /* 0x800000140e0e7c2b */ /* 0x022e640008000004 */
[----:B-1----:R1:W-:Y:S01]  /*bdc0*/  STG.E.64 desc[UR18][R16.64], R14 ;  /* 0x0000000e10007986 */ /* 0x0023e2000c101b12 */
[----:B------:R-:W-:Y:S02]  /*bdd0*/  IMAD.MOV.U32 R4, RZ, RZ, R3 ;  /* 0x000000ffff047224 */ /* 0x000fe400078e0003 */
[----:B------:R-:W-:-:S07]  /*bde0*/  IMAD.MOV.U32 R5, RZ, RZ, R10 ;  /* 0x000000ffff057224 */ /* 0x000fce00078e000a */
.L_x_9133:
[----:B------:R-:W-:Y:S05]  /*bdf0*/  BSYNC.RECONVERGENT B0 ;  /* 0x0000000000007941 */ /* 0x000fea0003800200 */
.L_x_9132:
[----:B------:R-:W-:-:S04]  /*be00*/  ISETP.NE.U32.AND P0, PT, R6, RZ, PT ;  /* 0x000000ff0600720c */ /* 0x000fc80003f05070 */
[----:B------:R-:W-:-:S13]  /*be10*/  ISETP.NE.AND.EX P0, PT, R7, RZ, PT, P0 ;  /* 0x000000ff0700720c */ /* 0x000fda0003f05300 */
[----:B------:R-:W-:Y:S05]  /*be20*/  @!P0 EXIT ;  /* 0x000000000000894d */ /* 0x000fea0003800000 */
[----:B------:R-:W2:Y:S01]  /*be30*/  LDCU.128 UR8, c[0x0][0x380] ;  /* 0x00007000ff0877ac */ /* 0x000ea20008000c00 */
[C---:B0-----:R-:W-:Y:S01]  /*be40*/  IMAD.SHL.U32 R9, R4.reuse, 0x8, RZ ;  /* 0x0000000804097824 */ /* 0x041fe200078e00ff */
[----:B------:R-:W-:Y:S01]  /*be50*/  MOV R6, UR28 ;  /* 0x0000001c00067c02 */ /* 0x000fe20008000f00 */
[----:B-1----:R-:W-:Y:S01]  /*be60*/  IMAD.U32 R17, RZ, RZ, UR28 ;  /* 0x0000001cff117e24 */ /* 0x002fe2000f8e00ff */
[----:B------:R-:W0:Y:S01]  /*be70*/  LDCU.64 UR4, c[0x0][0x390] ;  /* 0x00007200ff0477ac */ /* 0x000e220008000a00 */
[----:B------:R-:W-:Y:S02]  /*be80*/  SHF.L.U64.HI R8, R4, 0x3, R5 ;  /* 0x0000000304087819 */ /* 0x000fe40000010205 */
[----:B------:R-:W-:Y:S01]  /*be90*/  LEA R15, P5, R6, R9, 0x3 ;  /* 0x00000009060f7211 */ /* 0x000fe200078a18ff */
[----:B------:R-:W1:Y:S03]  /*bea0*/  LDCU UR7, c[0x0][0x398] ;  /* 0x00007300ff0777ac */ /* 0x000e660008000800 */
[----:B------:R-:W-:-:S02]  /*beb0*/  LEA.HI.X R10, R17, R8, RZ, 0x3, P5 ;  /* 0x00000008110a7211 */ /* 0x000fc400028f1cff */
[C---:B--2---:R-:W-:Y:S02]  /*bec0*/  IADD3 R3, P4, PT, R9.reuse, UR8, RZ ;  /* 0x0000000809037c10 */ /* 0x044fe4000ff9e0ff */
[----:B------:R-:W-:Y:S02]  /*bed0*/  IADD3 R7, P3, PT, R9, UR10, RZ ;  /* 0x0000000a09077c10 */ /* 0x000fe4000ff7e0ff */
[C---:B------:R-:W-:Y:S02]  /*bee0*/  IADD3 R11, P2, PT, R15.reuse, UR8, RZ ;  /* 0x000000080f0b7c10 */ /* 0x040fe4000ff5e0ff */
[----:B------:R-:W-:Y:S02]  /*bef0*/  IADD3 R13, P1, PT, R15, UR10, RZ ;  /* 0x0000000a0f0d7c10 */ /* 0x000fe4000ff3e0ff */
[----:B0-----:R-:W-:Y:S02]  /*bf00*/  IADD3 R9, P0, PT, R9, UR4, RZ ;  /* 0x0000000409097c10 */ /* 0x001fe4000ff1e0ff */
[----:B------:R-:W-:-:S02]  /*bf10*/  IADD3 R15, P5, PT, R15, UR4, RZ ;  /* 0x000000040f0f7c10 */ /* 0x000fc4000ffbe0ff */
[C---:B------:R-:W-:Y:S02]  /*bf20*/  IADD3.X R57, PT, PT, R8.reuse, UR9, RZ, P4, !PT ;  /* 0x0000000908397c10 */ /* 0x040fe4000a7fe4ff */
[----:B------:R-:W-:Y:S02]  /*bf30*/  IADD3.X R59, PT, PT, R8, UR11, RZ, P3, !PT ;  /* 0x0000000b083b7c10 */ /* 0x000fe40009ffe4ff */
[C---:B------:R-:W-:Y:S02]  /*bf40*/  IADD3.X R61, PT, PT, R10.reuse, UR9, RZ, P2, !PT ;  /* 0x000000090a3d7c10 */ /* 0x040fe400097fe4ff */
[----:B------:R-:W-:Y:S02]  /*bf50*/  IADD3.X R6, PT, PT, R10, UR11, RZ, P1, !PT ;  /* 0x0000000b0a067c10 */ /* 0x000fe40008ffe4ff */
[----:B------:R-:W-:Y:S02]  /*bf60*/  IADD3.X R8, PT, PT, R8, UR5, RZ, P0, !PT ;  /* 0x0000000508087c10 */ /* 0x000fe400087fe4ff */
[----:B-1----:R-:W-:-:S07]  /*bf70*/  IADD3.X R10, PT, PT, R10, UR5, RZ, P5, !PT ;  /* 0x000000050a0a7c10 */ /* 0x002fce000affe4ff */
.L_x_9140:
[----:B------:R-:W-:-:S05]  /*bf80*/  IADD3 R52, P0, PT, R0, R7, RZ ;  /* 0x0000000700347210 */ /* 0x000fca0007f1e0ff */
[----:B------:R-:W-:-:S06]  /*bf90*/  IMAD.X R53, R2, 0x1, R59, P0 ;  /* 0x0000000102357824 */ /* 0x000fcc00000e063b */
[----:B------:R-:W2:Y:S01]  /*bfa0*/  LDG.E.64 R52, desc[UR18][R52.64] ;  /* 0x0000001234347981 */ /* 0x000ea2000c1e1b00 */
[----:B------:R-:W-:-:S05]  /*bfb0*/  IADD3 R16, P0, PT, R0, R9, RZ ;  /* 0x0000000900107210 */ /* 0x000fca0007f1e0ff */
[----:B------:R-:W-:-:S06]  /*bfc0*/  IMAD.X R17, R2, 0x1, R8, P0 ;  /* 0x0000000102117824 */ /* 0x000fcc00000e0608 */
[----:B------:R-:W5:Y:S01]  /*bfd0*/  LDG.E.64 R16, desc[UR18][R16.64] ;  /* 0x0000001210107981 */ /* 0x000f62000c1e1b00 */
[----:B------:R-:W-:Y:S01]  /*bfe0*/  IMAD.MOV.U32 R18, RZ, RZ, 0x652b82fe ;  /* 0x652b82feff127424 */ /* 0x000fe200078e00ff */
[----:B------:R-:W-:Y:S01]  /*bff0*/  MOV R20, 0xfefa39ef ;  /* 0xfefa39ef00147802 */ /* 0x000fe20000000f00 */
[----:B------:R-:W-:Y:S01]  /*c000*/  IMAD.MOV.U32 R19, RZ, RZ, 0x3ff71547 ;  /* 0x3ff71547ff137424 */ /* 0x000fe200078e00ff */
[----:B------:R-:W-:Y:S01]  /*c010*/  MOV R40, 0x55555511 ;  /* 0x5555551100287802 */ /* 0x000fe20000000f00 */
[----:B------:R-:W-:Y:S01]  /*c020*/  IMAD.MOV.U32 R21, RZ, RZ, 0x3fe62e42 ;  /* 0x3fe62e42ff157424 */ /* 0x000fe200078e00ff */
[----:B------:R-:W-:Y:S01]  /*c030*/  BSSY.RECONVERGENT B0, `(.L_x_9136) ;  /* 0x0000073000007945 */ /* 0x000fe20003800200 */
[----:B------:R-:W-:Y:S01]  /*c040*/  IMAD.MOV.U32 R22, RZ, RZ, 0x3b39803f ;  /* 0x3b39803fff167424 */ /* 0x000fe200078e00ff */
[----:B------:R-:W-:Y:S01]  /*c050*/  IADD3 R46, P3, PT, R0, R13, RZ ;  /* 0x0000000d002e7210 */ /* 0x000fe20007f7e0ff */
[----:B------:R-:W-:Y:S02]  /*c060*/  IMAD.MOV.U32 R23, RZ, RZ, 0x3c7abc9e ;  /* 0x3c7abc9eff177424 */ /* 0x000fe400078e00ff */
[----:B------:R-:W-:-:S02]  /*c070*/  IMAD.MOV.U32 R26, RZ, RZ, -0x35dec16 ;  /* 0xfca213eaff1a7424 */ /* 0x000fc400078e00ff */
        /* <DEDUP_REMOVED lines=38> */
[----:B0-----:R0:W1:Y:S02]  /*c2e0*/  DFMA R32, R44, R30, R28 ;  /* 0x0000001e2c20722b */ /* 0x001064000000001c */
[----:B0-----:R-:W-:Y:S01]  /*c2f0*/  MOV R30, 0x7c89eb71 ;  /* 0x7c89eb71001e7802 */ /* 0x001fe20000000f00 */
[----:B------:R-:W-:-:S15]  /*c300*/  IMAD.MOV.U32 R31, RZ, RZ, 0x3efa0199 ;  /* 0x3efa0199ff1f7424 */ /* 0x000fde00078e00ff */
        /* <DEDUP_REMOVED lines=48> */
[----:B0-----:R-:W-:Y:S01]  /*c610*/  IADD3 R44, P2, PT, R0, R3, RZ ;  /* 0x00000003002c7210 */ /* 0x001fe20007f5e0ff */
[----:B-1----:R-:W-:Y:S01]  /*c620*/  IMAD R55, R48, 0x100000, R51 ;  /* 0x0010000030377824 */ /* 0x002fe200078e0233 */
[----:B------:R-:W-:Y:S01]  /*c630*/  MOV R54, R50 ;  /* 0x0000003200367202 */ /* 0x000fe20000000f00 */
[----:B------:R-:W-:Y:S10]  /*c640*/  @!P0 BRA `(.L_x_9137) ;  /* 0x0000000000448947 */ /* 0x000ff40003800000 */
        /* <DEDUP_REMOVED lines=17> */
.L_x_9137:
[----:B------:R-:W-:Y:S05]  /*c760*/  BSYNC.RECONVERGENT B0 ;  /* 0x0000000000007941 */ /* 0x000fea0003800200 */
.L_x_9136:
[C---:B------:R-:W-:Y:S01]  /*c770*/  IMAD.X R45, R2.reuse, 0x1, R57, P2 ;  /* 0x00000001022d7824 */ /* 0x040fe200010e0639 */
[----:B------:R-:W-:Y:S01]  /*c780*/  IADD3.X R47, PT, PT, R2, R6, RZ, P3, !PT ;  /* 0x00000006022f7210 */ /* 0x000fe20001ffe4ff */
[----:B-1---5:R-:W1:Y:S03]  /*c790*/  DFMA R54, R54, -UR20, R16 ;  /* 0x8000001436367c2b */ /* 0x022e660008000010 */
[----:B-1----:R1:W-:Y:S04]  /*c7a0*/  STG.E.64 desc[UR18][R44.64], R54 ;  /* 0x000000362c007986 */ /* 0x0023e8000c101b12 */
[----:B------:R-:W2:Y:S01]  /*c7b0*/  LDG.E.64 R46, desc[UR18][R46.64] ;  /* 0x000000122e2e7981 */ /* 0x000ea2000c1e1b00 */
[----:B------:R-:W-:-:S05]  /*c7c0*/  IADD3 R16, P0, PT, R0, R15, RZ ;  /* 0x0000000f00107210 */ /* 0x000fca0007f1e0ff */
[----:B------:R-:W-:-:S06]  /*c7d0*/  IMAD.X R17, R2, 0x1, R10, P0 ;  /* 0x0000000102117824 */ /* 0x000fcc00000e060a */
[----:B------:R-:W5:Y:S01]  /*c7e0*/  LDG.E.64 R16, desc[UR18][R16.64] ;  /* 0x0000001210107981 */ /* 0x000f62000c1e1b00 */
[----:B------:R-:W-:-:S15]  /*c7f0*/  BSSY.RECONVERGENT B0, `(.L_x_9138) ;  /* 0x0000060000007945 */ /* 0x000fde0003800200 */
[----:B------:R-:W-:-:S15]  /*c800*/  NOP ;  /* 0x0000000000007918 */ /* 0x000fde0000000000 */
[----:B------:R-:W-:-:S14]  /*c810*/  NOP ;  /* 0x0000000000007918 */ /* 0x000fdc0000000000 */
        /* <DEDUP_REMOVED lines=77> */
[----:B------:R-:W-:Y:S01]  /*ccf0*/  @!P0 LEA.HI R12, R18, R18, RZ, 0x1 ;  /* 0x00000012120c8211 */ /* 0x000fe200078f08ff */
[----:B------:R-:W-:-:S03]  /*cd00*/  @!P0 IMAD.MOV.U32 R22, RZ, RZ, RZ ;  /* 0x000000ffff168224 */ /* 0x000fc600078e00ff */
[----:B------:R-:W-:-:S05]  /*cd10*/  @!P0 SHF.R.S32.HI R19, RZ, 0x1, R12 ;  /* 0x00000001ff138819 */ /* 0x000fca000001140c */
[----:B------:R-:W-:Y:S01]  /*cd20*/  @!P0 IMAD.IADD R18, R18, 0x1, -R19 ;  /* 0x0000000112128824 */ /* 0x000fe200078e0a13 */
[----:B------:R-:W-:-:S04]  /*cd30*/  @!P0 LEA R19, R19, R25, 0x14 ;  /* 0x0000001913138211 */ /* 0x000fc800078ea0ff */
[----:B------:R-:W-:Y:S01]  /*cd40*/  @!P0 LEA R23, R18, 0x3ff00000, 0x14 ;  /* 0x3ff0000012178811 */ /* 0x000fe200078ea0ff */
[----:B------:R-:W-:-:S15]  /*cd50*/  @!P0 IMAD.MOV.U32 R18, RZ, RZ, R24 ;  /* 0x000000ffff128224 */ /* 0x000fde00078e0018 */
        /* <DEDUP_REMOVED lines=9> */
.L_x_9139:
[----:B------:R-:W-:Y:S05]  /*cdf0*/  BSYNC.RECONVERGENT B0 ;  /* 0x0000000000007941 */ /* 0x000fea0003800200 */
.L_x_9138:
[----:B0-----:R-:W-:Y:S01]  /*ce00*/  IADD3 R18, P0, PT, R0, R11, RZ ;  /* 0x0000000b00127210 */ /* 0x001fe20007f1e0ff */
[----:B-1---5:R0:W1:Y:S01]  /*ce10*/  DFMA R16, R20, -UR20, R16 ;  /* 0x8000001414107c2b */ /* 0x0220620008000010 */
[----:B------:R-:W-:Y:S01]  /*ce20*/  MOV R12, UR28 ;  /* 0x0000001c000c7c02 */ /* 0x000fe20008000f00 */
[----:B0-----:R-:W-:Y:S02]  /*ce30*/  IMAD.U32 R21, RZ, RZ, UR28 ;  /* 0x0000001cff157e24 */ /* 0x001fe4000f8e00ff */
[----:B------:R-:W-:-:S03]  /*ce40*/  IMAD.X R19, R2, 0x1, R61, P0 ;  /* 0x0000000102137824 */ /* 0x000fc600000e063d */
[C---:B------:R-:W-:Y:S02]  /*ce50*/  LEA R4, P0, R21.reuse, R4, 0x1 ;  /* 0x0000000415047211 */ /* 0x040fe400078008ff */
[----:B-1----:R0:W-:Y:S01]  /*ce60*/  STG.E.64 desc[UR18][R18.64], R16 ;  /* 0x0000001012007986 */ /* 0x0021e2000c101b12 */
[C---:B------:R-:W-:Y:S02]  /*ce70*/  LEA R0, P1, R21.reuse, R0, 0x4 ;  /* 0x0000000015007211 */ /* 0x040fe400078220ff */
[----:B------:R-:W-:Y:S02]  /*ce80*/  LEA.HI.X R5, R12, R5, RZ, 0x1, P0 ;  /* 0x000000050c057211 */ /* 0x000fe400000f0cff */
[----:B------:R-:W-:Y:S02]  /*ce90*/  ISETP.GE.U32.AND P0, PT, R4, UR7, PT ;  /* 0x0000000704007c0c */ /* 0x000fe4000bf06070 */
[----:B------:R-:W-:Y:S02]  /*cea0*/  LEA.HI.X R2, R21, R2, RZ, 0x4, P1 ;  /* 0x0000000215027211 */ /* 0x000fe400008f24ff */
[----:B------:R-:W-:-:S13]  /*ceb0*/  ISETP.GE.AND.EX P0, PT, R5, UR6, PT, P0 ;  /* 0x0000000605007c0c */ /* 0x000fda000bf06300 */
[----:B0-----:R-:W-:Y:S05]  /*cec0*/  @!P0 BRA `(.L_x_9140) ;  /* 0xfffffff0002c8947 */ /* 0x001fea000383ffff */
[----:B------:R-:W-:Y:S05]  /*ced0*/  EXIT ;  /* 0x000000000000794d */ /* 0x000fea0003800000 */
        .weak           $__internal_59_$__cuda_sm20_div_u64
        .type           $__internal_59_$__cuda_sm20_div_u64,@function
        .size           $__internal_59_$__cuda_sm20_div_u64,($__internal_60_$__cuda_sm20_rem_u64 - $__internal_59_$__cuda_sm20_div_u64)
$__internal_59_$__cuda_sm20_div_u64:
        /* <DEDUP_REMOVED lines=47> */
[C---:B------:R-:W-:Y:S01]  /*d1d0*/  IMAD R7, R9.reuse, UR4, R7 ;  /* 0x0000000409077c24 */ /* 0x040fe2000f8e0207 */
[----:B------:R-:W-:Y:S02]  /*d1e0*/  IADD3 R6, P2, PT, R9, 0x1, RZ ;  /* 0x0000000109067810 */ /* 0x000fe40007f5e0ff */
[-C--:B------:R-:W-:Y:S01]  /*d1f0*/  ISETP.GE.U32.AND P0, PT, R22, R19.reuse, PT ;  /* 0x000000131600720c */ /* 0x080fe20003f06070 */
[----:B------:R-:W-:-:S04]  /*d200*/  IMAD R7, R8, R19, R7 ;  /* 0x0000001308077224 */ /* 0x000fc800078e0207 */
[----:B------:R-:W-:Y:S01]  /*d210*/  IMAD.X R24, R20, 0x1, ~R7, P1 ;  /* 0x0000000114187824 */ /* 0x000fe200008e0e07 */
[----:B------:R-:W-:Y:S01]  /*d220*/  IADD3 R20, P1, PT, -R19, R22, RZ ;  /* 0x0000001613147210 */ /* 0x000fe20007f3e1ff */
[----:B------:R-:W-:-:S03]  /*d230*/  IMAD.X R7, RZ, RZ, R8, P2 ;  /* 0x000000ffff077224 */ /* 0x000fc600010e0608 */
[C---:B------:R-:W-:Y:S02]  /*d240*/  ISETP.GE.U32.AND.EX P0, PT, R24.reuse, UR4, PT, P0 ;  /* 0x0000000418007c0c */ /* 0x040fe4000bf06100 */
[----:B------:R-:W-:Y:S02]  /*d250*/  IADD3.X R17, PT, PT, R24, ~UR4, RZ, P1, !PT ;  /* 0x8000000418117c10 */ /* 0x000fe40008ffe4ff */
[----:B------:R-:W-:Y:S02]  /*d260*/  SEL R9, R6, R9, P0 ;  /* 0x0000000906097207 */ /* 0x000fe40000000000 */
[----:B------:R-:W-:Y:S02]  /*d270*/  SEL R20, R20, R22, P0 ;  /* 0x0000001614147207 */ /* 0x000fe40000000000 */
[----:B------:R-:W-:Y:S02]  /*d280*/  SEL R8, R7, R8, P0 ;  /* 0x0000000807087207 */ /* 0x000fe40000000000 */
[----:B------:R-:W-:-:S02]  /*d290*/  IADD3 R6, P2, PT, R9, 0x1, RZ ;  /* 0x0000000109067810 */ /* 0x000fc40007f5e0ff */
[----:B------:R-:W-:Y:S02]  /*d2a0*/  SEL R17, R17, R24, P0 ;  /* 0x0000001811117207 */ /* 0x000fe40000000000 */
[----:B------:R-:W-:Y:S01]  /*d2b0*/  ISETP.GE.U32.AND P0, PT, R20, R19, PT ;  /* 0x000000131400720c */ /* 0x000fe20003f06070 */
[----:B------:R-:W-:Y:S01]  /*d2c0*/  IMAD.X R7, RZ, RZ, R8, P2 ;  /* 0x000000ffff077224 */ /* 0x000fe200010e0608 */
[----:B------:R-:W-:Y:S01]  /*d2d0*/  ISETP.NE.U32.AND P1, PT, R19, RZ, PT ;  /* 0x000000ff1300720c */ /* 0x000fe20003f25070 */
[----:B------:R-:W-:Y:S01]  /*d2e0*/  HFMA2 R19, -RZ, RZ, 0, 0 ;  /* 0x00000000ff137431 */ /* 0x000fe200000001ff */
[----:B------:R-:W-:Y:S02]  /*d2f0*/  ISETP.GE.U32.AND.EX P0, PT, R17, UR4, PT, P0 ;  /* 0x0000000411007c0c */ /* 0x000fe4000bf06100 */
[----:B------:R-:W-:Y:S02]  /*d300*/  ISETP.NE.AND.EX P1, PT, RZ, UR4, PT, P1 ;  /* 0x00000004ff007c0c */ /* 0x000fe4000bf25310 */
[----:B------:R-:W-:-:S02]  /*d310*/  SEL R6, R6, R9, P0 ;  /* 0x0000000906067207 */ /* 0x000fc40000000000 */
[----:B------:R-:W-:Y:S02]  /*d320*/  SEL R7, R7, R8, P0 ;  /* 0x0000000807077207 */ /* 0x000fe40000000000 */
[----:B------:R-:W-:Y:S02]  /*d330*/  SEL R6, R6, 0xffffffff, P1 ;  /* 0xffffffff06067807 */ /* 0x000fe40000800000 */
[----:B------:R-:W-:Y:S01]  /*d340*/  SEL R7, R7, 0xffffffff, P1 ;  /* 0xffffffff07077807 */ /* 0x000fe20000800000 */
[----:B------:R-:W-:Y:S06]  /*d350*/  RET.REL.NODEC R18 `(_ZN2at6native43_GLOBAL__N__9ae7fba5_10_SoftMax_cu_9f978f6320cunn_SoftMaxBackwardILi2EdddNS1_26LogSoftMaxBackwardEpilogueEEEvPT0_PKT2_S8_l) ;  /* 0xffffff2c12287950 */ /* 0x000fec0003c3ffff */
        .weak           $__internal_60_$__cuda_sm20_rem_u64
        .type           $__internal_60_$__cuda_sm20_rem_u64,@function
        .size           $__internal_60_$__cuda_sm20_rem_u64,(.L_x_11650 - $__internal_60_$__cuda_sm20_rem_u64)
$__internal_60_$__cuda_sm20_rem_u64:
        /* <DEDUP_REMOVED lines=11> */
[----:B------:R-:W-:Y:S02]  /*d410*/  IADD3 R21, P0, PT, RZ, -R16, RZ ;  /* 0x80000010ff157210 */ /* 0x000fe40007f1e0ff */
[----:B------:R-:W-:Y:S01]  /*d420*/  MOV R17, R8 ;  /* 0x0000000800117202 */ /* 0x000fe20000000f00 */
        /* <DEDUP_REMOVED lines=15> */
[----:B------:R-:W-:Y:S02]  /*d520*/  IMAD.X R8, RZ, RZ, ~R9, P0 ;  /* 0x000000ffff087224 */ /* 0x000fe400000e0e09 */
[----:B------:R-:W-:Y:S02]  /*d530*/  IMAD.MOV.U32 R9, RZ, RZ, RZ ;  /* 0x000000ffff097224 */ /* 0x000fe400078e00ff */
        /* <DEDUP_REMOVED lines=15> */
[----:B------:R-:W-:Y:S02]  /*d630*/  IMAD.X R13, RZ, RZ, R13, P1 ;  /* 0x000000ffff0d7224 */ /* 0x000fe400008e060d */
[----:B------:R-:W-:Y:S01]  /*d640*/  IMAD R15, R15, UR5, R9 ;  /* 0x000000050f0f7c24 */ /* 0x000fe2000f8e0209 */
[----:B------:R-:W-:-:S03]  /*d650*/  IADD3 R9, P1, PT, -R8, R7, RZ ;  /* 0x0000000708097210 */ /* 0x000fc60007f3e1ff */
        /* <DEDUP_REMOVED lines=10> */
[----:B------:R-:W-:Y:S02]  /*d700*/  ISETP.GE.U32.AND.EX P0, PT, R16, UR5, PT, P0 ;  /* 0x0000000510007c0c */ /* 0x000fe4000bf06100 */
[----:B------:R-:W-:Y:S02]  /*d710*/  ISETP.NE.U32.AND P1, PT, R14, RZ, PT ;  /* 0x000000ff0e00720c */ /* 0x000fe40003f25070 */
[----:B------:R-:W-:Y:S02]  /*d720*/  IADD3.X R9, PT, PT, R16, ~UR5, RZ, P2, !PT ;  /* 0x8000000510097c10 */ /* 0x000fe400097fe4ff */
[----:B------:R-:W-:Y:S01]  /*d730*/  SEL R8, R8, R7, P0 ;  /* 0x0000000708087207 */ /* 0x000fe20000000000 */
[----:B------:R-:W-:Y:S01]  /*d740*/  IMAD.MOV.U32 R7, RZ, RZ, 0x0 ;  /* 0x00000000ff077424 */ /* 0x000fe200078e00ff */
[----:B------:R-:W-:Y:S02]  /*d750*/  ISETP.NE.AND.EX P1, PT, RZ, UR5, PT, P1 ;  /* 0x00000005ff007c0c */ /* 0x000fe4000bf25310 */
[----:B------:R-:W-:-:S02]  /*d760*/  SEL R9, R9, R16, P0 ;  /* 0x0000001009097207 */ /* 0x000fc40000000000 */
[----:B------:R-:W-:Y:S02]  /*d770*/  SEL R8, R8, 0xffffffff, P1 ;  /* 0xffffffff08087807 */ /* 0x000fe40000800000 */
[----:B------:R-:W-:Y:S01]  /*d780*/  SEL R9, R9, 0xffffffff, P1 ;  /* 0xffffffff09097807 */ /* 0x000fe20000800000 */
[----:B------:R-:W-:Y:S06]  /*d790*/  RET.REL.NODEC R6 `(_ZN2at6native43_GLOBAL__N__9ae7fba5_10_SoftMax_cu_9f978f6320cunn_SoftMaxBackwardILi2EdddNS1_26LogSoftMaxBackwardEpilogueEEEvPT0_PKT2_S8_l) ;  /* 0xffffff2806187950 */ /* 0x000fec0003c3ffff */
.L_x_9141:
        /* <DEDUP_REMOVED lines=14> */
.L_x_11650:


//--------------------- .text._ZN2at6native43_GLOBAL__N__9ae7fba5_10_SoftMax_cu_9f978f6324cunn_SoftMaxBackwardSmemILi2EdddNS1_26LogSoftMaxBackwardEpilogueEEEvPT0_PKT2_S8_l --------------------------
	.section	.text._ZN2at6native43_GLOBAL__N__9ae7fba5_10_SoftMax_cu_9f978f6324cunn_SoftMaxBackwardSmemILi2EdddNS1_26LogSoftMaxBackwardEpilogueEEEvPT0_PKT2_S8_l,"ax",@progbits
	.align	128
.text._ZN2at6native43_GLOBAL__N__9ae7fba5_10_SoftMax_cu_9f978f6324cunn_SoftMaxBackwardSmemILi2EdddNS1_26LogSoftMaxBackwardEpilogueEEEvPT0_PKT2_S8_l:
        .type           _ZN2at6native43_GLOBAL__N__9ae7fba5_10_SoftMax_cu_9f978f6324cunn_SoftMaxBackwardSmemILi2EdddNS1_26LogSoftMaxBackwardEpilogueEEEvPT0_PKT2_S8_l,@function
        .size           _ZN2at6native43_GLOBAL__N__9ae7fba5_10_SoftMax_cu_9f978f6324cunn_SoftMaxBackwardSmemILi2EdddNS1_26LogSoftMaxBackwardEpilogueEEEvPT0_PKT2_S8_l,(.L_x_11653 - _ZN2at6native43_GLOBAL__N__9ae7fba5_10_SoftMax_cu_9f978f6324cunn_SoftMaxBackwardSmemILi2EdddNS1_26LogSoftMaxBackwardEpilogueEEEvPT0_PKT2_S8_l)
        .other          _ZN2at6native43_GLOBAL__N__9ae7fba5_10_SoftMax_cu_9f978f6324cunn_SoftMaxBackwardSmemILi2EdddNS1_26LogSoftMaxBackwardEpilogueEEEvPT0_PKT2_S8_l,@"STO_CUDA_ENTRY STV_DEFAULT"
_ZN2at6native43_GLOBAL__N__9ae7fba5_10_SoftMax_cu_9f978f6324cunn_SoftMaxBackwardSmemILi2EdddNS1_26LogSoftMaxBackwardEpilogueEEEvPT0_PKT2_S8_l:
[----:B------:R-:W-:Y:S01]  /*0000*/  LDC R1, c[0x0][0x37c] ;  /* 0x0000df00ff017b82 */ /* 0x000fe20000000800 */
[----:B------:R-:W0:Y:S07]  /*0010*/  S2R R0, SR_TID.X ;  /* 0x0000000000007919 */ /* 0x000e2e0000002100 */
[----:B------:R-:W1:Y:S01]  /*0020*/  S2UR UR7, SR_CTAID.X ;  /* 0x00000000000779c3 */ /* 0x000e620000002500 */
[----:B------:R-:W1:Y:S01]  /*0030*/  LDCU.128 UR20, c[0x0][0x390] ;  /* 0x00007200ff1477ac */ /* 0x000e620008000c00 */
[----:B------:R-:W-:Y:S01]  /*0040*/  BSSY.RECONVERGENT B0, `(.L_x_9142) ;  /* 0x000002b000007945 */ /* 0x000fe20003800200 */
[----:B------:R-:W2:Y:S05]  /*0050*/  LDCU.128 UR16, c[0x0][0x380] ;  /* 0x00007000ff1077ac */ /* 0x000eaa0008000c00 */
[----:B------:R-:W3:Y:S01]  /*0060*/  S2UR UR6, SR_CgaCtaId ;  /* 0x00000000000679c3 */ /* 0x000ee20000008800 */
[----:B------:R-:W4:Y:S01]  /*0070*/  LDCU.64 UR14, c[0x0][0x358] ;  /* 0x00006b00ff0e77ac */ /* 0x000f220008000a00 */
        /* <DEDUP_REMOVED lines=14> */
[----:B------:R-:W-:Y:S02]  /*0160*/  UIADD3.X UR8, UPT, UPT, UR12, UR19, URZ, UP1, !UPT ;  /* 0x000000130c087290 */ /* 0x000fe40008ffe4ff */
[----:B------:R-:W-:Y:S02]  /*0170*/  ULEA UR11, UR22, UR4, 0x3 ;  /* 0x00000004160b7291 */ /* 0x000fe4000f8e18ff */
[----:B------:R-:W-:-:S02]  /*0180*/  UIADD3.X UR6, UPT, UPT, UR12, UR21, URZ, UP0, !UPT ;  /* 0x000000150c067290 */ /* 0x000fc400087fe4ff */
[----:B----4-:R-:W-:Y:S10]  /*0190*/  @P0 BRA `(.L_x_9143) ;  /* 0x0000000000540947 */ /* 0x010ff40003800000 */
[----:B------:R-:W0:Y:S01]  /*01a0*/  LDC R10, c[0x0][0x360] ;  /* 0x0000d800ff0a7b82 */ /* 0x000e220000000800 */
[----:B------:R-:W-:Y:S01]  /*01b0*/  IMAD.MOV.U32 R9, RZ, RZ, R0 ;  /* 0x000000ffff097224 */ /* 0x000fe200078e0000 */
[----:B------:R-:W-:-:S07]  /*01c0*/  CS2R R2, SRZ ;  /* 0x0000000000027805 */ /* 0x000fce000001ff00 */
.L_x_9144:
[----:B------:R-:W-:Y:S01]  /*01d0*/  MOV R5, UR6 ;  /* 0x0000000600057c02 */ /* 0x000fe20008000f00 */
[----:B------:R-:W-:-:S04]  /*01e0*/  IMAD.U32 R4, RZ, RZ, UR5 ;  /* 0x00000005ff047e24 */ /* 0x000fc8000f8e00ff */
[----:B------:R-:W-:-:S06]  /*01f0*/  IMAD.WIDE R4, R9, 0x10, R4 ;  /* 0x0000001009047825 */ /* 0x000fcc00078e0204 */
[----:B------:R-:W2:Y:S01]  /*0200*/  LDG.E.128 R4, desc[UR14][R4.64] ;  /* 0x0000000e04047981 */ /* 0x000ea2000c1e1d00 */
[----:B------:R-:W-:Y:S01]  /*0210*/  LEA R11, R9, UR4, 0x4 ;  /* 0x00000004090b7c11 */ /* 0x000fe2000f8e20ff */
[----:B0-----:R-:W-:-:S04]  /*0220*/  IMAD.IADD R9, R10, 0x1, R9 ;  /* 0x000000010a097824 */ /* 0x001fc800078e0209 */
[----:B------:R-:W-:-:S05]  /*0230*/  IMAD.SHL.U32 R8, R9, 0x2, RZ ;  /* 0x0000000209087824 */ /* 0x000fca00078e00ff */
        /* <DEDUP_REMOVED lines=9> */
[----:B0-----:R1:W2:Y:S02]  /*02d0*/  DADD R2, R6, R2 ;  /* 0x0000000006027229 */ /* 0x0012a40000000002 */
[----:B-12---:R-:W-:Y:S05]  /*02e0*/  @!P1 BRA `(.L_x_9144) ;  /* 0xfffffffc00b89947 */ /* 0x006fea000383ffff */
.L_x_9143:
[----:B------:R-:W-:Y:S05]  /*02f0*/  BSYNC.RECONVERGENT B0 ;  /* 0x0000000000007941 */ /* 0x000fea0003800200 */
.L_x_9142:
        /* <DEDUP_REMOVED lines=69> */
.L_x_9162:
[----:B------:R-:W-:Y:S01]  /*0750*/  ISETP.NE.AND P1, PT, R0, RZ, PT ;  /* 0x000000ff0000720c */ /* 0x000fe20003f25270 */
[----:B-12---:R-:W1:-:S12]  /*0760*/  DADD R4, R2, R4 ;  /* 0x0000000002047229 */ /* 0x006e580000000004 */
[----:B-1----:R2:W-:Y:S02]  /*0770*/  @!P1 STS.64 [UR11], R4 ;  /* 0x00000004ff009988 */ /* 0x0025e40008000a0b */
.L_x_9145:
[----:B------:R-:W-:Y:S05]  /*0780*/  WARPSYNC.ALL ;  /* 0x0000000000007948 */ /* 0x000fea0003800000 */
[----:B------:R-:W-:Y:S06]  /*0790*/  BAR.SYNC.DEFER_BLOCKING 0x0 ;  /* 0x0000000000007b1d */ /* 0x000fec0000010000 */
[----:B------:R-:W-:Y:S05]  /*07a0*/  @P0 EXIT ;  /* 0x000000000000094d */ /* 0x000fea0003800000 */
[----:B01----:R-:W0:Y:S01]  /*07b0*/  LDS.64 R2, [UR11] ;  /* 0x0000000bff027984 */ /* 0x003e220008000a00 */
[----:B------:R-:W1:Y:S02]  /*07c0*/  LDCU.64 UR12, c[0x0][0x398] ;  /* 0x00007300ff0c77ac */ /* 0x000e640008000a00 */
.L_x_9151:
[----:B--2---:R-:W-:Y:S02]  /*07d0*/  IMAD.U32 R4, RZ, RZ, UR7 ;  /* 0x00000007ff047e24 */ /* 0x004fe4000f8e00ff */
[----:B------:R-:W-:Y:S02]  /*07e0*/  IMAD.U32 R5, RZ, RZ, UR8 ;  /* 0x00000008ff057e24 */ /* 0x000fe4000f8e00ff */
[----:B------:R-:W-:-:S06]  /*07f0*/  IMAD.WIDE R4, R0, 0x10, R4 ;  /* 0x0000001000047825 */ /* 0x000fcc00078e0204 */
[----:B------:R-:W2:Y:S01]  /*0800*/  LDG.E.128 R4, desc[UR14][R4.64] ;  /* 0x0000000e04047981 */ /* 0x000ea2000c1e1d00 */
[----:B------:R-:W-:Y:S01]  /*0810*/  MOV R12, 0x652b82fe ;  /* 0x652b82fe000c7802 */ /* 0x000fe20000000f00 */
[----:B------:R-:W-:Y:S01]  /*0820*/  IMAD.MOV.U32 R13, RZ, RZ, 0x3ff71547 ;  /* 0x3ff71547ff0d7424 */ /* 0x000fe200078e00ff */
[----:B------:R-:W-:Y:S01]  /*0830*/  MOV R19, 0x3fe62e42 ;  /* 0x3fe62e4200137802 */ /* 0x000fe20000000f00 */
[----:B------:R-:W-:Y:S01]  /*0840*/  IMAD.MOV.U32 R18, RZ, RZ, -0x105c611 ;  /* 0xfefa39efff127424 */ /* 0x000fe200078e00ff */
[----:B------:R-:W-:Y:S01]  /*0850*/  BSSY.RECONVERGENT B0, `(.L_x_9147) ;  /* 0x00000bd000007945 */ /* 0x000fe20003800200 */
[----:B------:R-:W-:Y:S02]  /*0860*/  IMAD.MOV.U32 R20, RZ, RZ, 0x3b39803f ;  /* 0x3b39803fff147424 */ /* 0x000fe400078e00ff */
[----:B------:R-:W-:Y:S01]  /*0870*/  IMAD.MOV.U32 R21, RZ, RZ, 0x3c7abc9e ;  /* 0x3c7abc9eff157424 */ /* 0x000fe200078e00ff */
[----:B--2---:R-:W2:Y:S01]  /*0880*/  DFMA R8, R4, R12, 6.75539944105574400000e+15 ;  /* 0x433800000408742b */ /* 0x004ea2000000000c */
[----:B------:R-:W-:-:S15]  /*0890*/  FSETP.GEU.FTZ.AND P0, PT, |R5|, 4.1917929649353027344, PT ;  /* 0x4086232b0500780b */ /* 0x000fde0003f1e200 */
[----:B------:R-:W-:-:S15]  /*08a0*/  NOP ;  /* 0x0000000000007918 */ /* 0x000fde0000000000 */
[----:B------:R-:W-:-:S15]  /*08b0*/  NOP ;  /* 0x0000000000007918 */ /* 0x000fde0000000000 */
[----:B------:R-:W-:-:S15]  /*08c0*/  NOP ;  /* 0x0000000000007918 */ /* 0x000fde0000000000 */
[----:B------:R-:W-:-:S03]  /*08d0*/  NOP ;  /* 0x0000000000007918 */ /* 0x000fc60000000000 */
[----:B------:R-:W3:-:S15]  /*08e0*/  DFMA R12, R6, R12, 6.75539944105574400000e+15 ;  /* 0x43380000060c742b */ /* 0x000ede000000000c */
        /* <DEDUP_REMOVED lines=19> */
[----:B---3--:R-:W3:-:S15]  /*0a20*/  DFMA R18, R16, -R18, R6 ;  /* 0x800000121012722b */ /* 0x008ede0000000006 */
        /* <DEDUP_REMOVED lines=9> */
[----:B---3--:R3:W4:Y:S02]  /*0ac0*/  DFMA R10, R16, -R20, R18 ;  /* 0x80000014100a722b */ /* 0x0087240000000012 */
[----:B---3--:R-:W-:Y:S01]  /*0ad0*/  MOV R18, 0x69ce2bdf ;  /* 0x69ce2bdf00127802 */ /* 0x008fe20000000f00 */
[----:B------:R-:W-:Y:S02]  /*0ae0*/  IMAD.MOV.U32 R19, RZ, RZ, 0x3e5ade15 ;  /* 0x3e5ade15ff137424 */ /* 0x000fe400078e00ff */
[----:B------:R-:W-:Y:S02]  /*0af0*/  HFMA2 R21, -RZ, RZ, 1.642578125, -0.00021207332611083984375 ;  /* 0x3e928af3ff157431 */ /* 0x000fe400000001ff */
[----:B------:R-:W-:-:S15]  /*0b00*/  IMAD.MOV.U32 R20, RZ, RZ, -0x35dec16 ;  /* 0xfca213eaff147424 */ /* 0x000fde00078e00ff */
[----:B------:R-:W-:-:S15]  /*0b10*/  NOP ;  /* 0x0000000000007918 */ /* 0x000fde0000000000 */
[----:B------:R-:W-:-:S15]  /*0b20*/  NOP ;  /* 0x0000000000007918 */ /* 0x000fde0000000000 */
[----:B------:R-:W-:-:S12]  /*0b30*/  NOP ;  /* 0x0000000000007918 */ /* 0x000fd80000000000 */
[----:B--2---:R-:W2:-:S15]  /*0b40*/  DFMA R16, R14, R18, R20 ;  /* 0x000000120e10722b */ /* 0x004e9e0000000014 */
[----:B------:R-:W-:-:S15]  /*0b50*/  NOP ;  /* 0x0000000000007918 */ /* 0x000fde0000000000 */
[----:B------:R-:W-:-:S15]  /*0b60*/  NOP ;  /* 0x0000000000007918 */ /* 0x000fde0000000000 */
[----:B------:R-:W-:-:S15]  /*0b70*/  NOP ;  /* 0x0000000000007918 */ /* 0x000fde0000000000 */
[----:B------:R-:W-:-:S04]  /*0b80*/  NOP ;  /* 0x0000000000007918 */ /* 0x000fc80000000000 */
[----:B----4-:R3:W4:Y:S02]  /*0b90*/  DFMA R18, R10, R18, R20 ;  /* 0x000000120a12722b */ /* 0x0107240000000014 */
[----:B---3--:R-:W-:Y:S02]  /*0ba0*/  IMAD.MOV.U32 R20, RZ, RZ, 0x62401315 ;  /* 0x62401315ff147424 */ /* 0x008fe400078e00ff */
[----:B------:R-:W-:-:S15]  /*0bb0*/  IMAD.MOV.U32 R21, RZ, RZ, 0x3ec71dee ;  /* 0x3ec71deeff157424 */ /* 0x000fde00078e00ff */
[----:B------:R-:W-:-:S15]  /*0bc0*/  NOP ;  /* 0x0000000000007918 */ /* 0x000fde0000000000 */
[----:B------:R-:W-:-:S15]  /*0bd0*/  NOP ;  /* 0x0000000000007918 */ /* 0x000fde0000000000 */
[----:B------:R-:W-:-:S15]  /*0be0*/  NOP ;  /* 0x0000000000007918 */ /* 0x000fde0000000000 */
[----:B--2---:R-:W2:-:S15]  /*0bf0*/  DFMA R16, R14, R16, R20 ;  /* 0x000000100e10722b */ /* 0x004e9e0000000014 */
[----:B------:R-:W-:-:S15]  /*0c00*/  NOP ;  /* 0x0000000000007918 */ /* 0x000fde0000000000 */
[----:B------:R-:W-:-:S15]  /*0c10*/  NOP ;  /* 0x0000000000007918 */ /* 0x000fde0000000000 */
[----:B------:R-:W-:-:S15]  /*0c20*/  NOP ;  /* 0x0000000000007918 */ /* 0x000fde0000000000 */
[----:B------:R-:W-:-:S04]  /*0c30*/  NOP ;  /* 0x0000000000007918 */ /* 0x000fc80000000000 */
[----:B----4-:R3:W4:Y:S02]  /*0c40*/  DFMA R18, R10, R18, R20 ;  /* 0x000000120a12722b */ /* 0x0107240000000014 */
[----:B---3--:R-:W-:Y:S01]  /*0c50*/  MOV R20, 0x7c89eb71 ;  /* 0x7c89eb7100147802 */ /* 0x008fe20000000f00 */
[----:B------:R-:W-:-:S15]  /*0c60*/  IMAD.MOV.U32 R21, RZ, RZ, 0x3efa0199 ;  /* 0x3efa0199ff157424 */ /* 0x000fde00078e00ff */
[----:B------:R-:W-:-:S15]  /*0c70*/  NOP ;  /* 0x0000000000007918 */ /* 0x000fde0000000000 */
[----:B------:R-:W-:-:S15]  /*0c80*/  NOP ;  /* 0x0000000000007918 */ /* 0x000fde0000000000 */
[----:B------:R-:W-:-:S15]  /*0c90*/  NOP ;  /* 0x0000000000007918 */ /* 0x000fde0000000000 */
[----:B------:R-:W-:-:S01]  /*0ca0*/  NOP ;  /* 0x0000000000007918 */ /* 0x000fc20000000000 */
[----:B--2---:R-:W2:-:S15]  /*0cb0*/  DFMA R16, R14, R16, R20 ;  /* 0x000000100e10722b */ /* 0x004e9e0000000014 */
[----:B------:R-:W-:-:S15]  /*0cc0*/  NOP ;  /* 0x0000000000007918 */ /* 0x000fde0000000000 */
[----:B------:R-:W-:-:S15]  /*0cd0*/  NOP ;  /* 0x0000000000007918 */ /* 0x000fde0000000000 */
[----:B------:R-:W-:-:S15]  /*0ce0*/  NOP ;  /* 0x0000000000007918 */ /* 0x000fde0000000000 */
[----:B------:R-:W-:-:S04]  /*0cf0*/  NOP ;  /* 0x0000000000007918 */ /* 0x000fc80000000000 */
[----:B----4-:R3:W4:Y:S02]  /*0d00*/  DFMA R18, R10, R18, R20 ;  /* 0x000000120a12722b */ /* 0x0107240000000014 */
[----:B---3--:R-:W-:Y:S01]  /*0d10*/  IMAD.MOV.U32 R20, RZ, RZ, 0x14761f65 ;  /* 0x14761f65ff147424 */ /* 0x008fe200078e00ff */
[----:B------:R-:W-:-:S15]  /*0d20*/  MOV R21, 0x3f2a01a0 ;  /* 0x3f2a01a000157802 */ /* 0x000fde0000000f00 */
        /* <DEDUP_REMOVED lines=67> */
[----:B----4-:R-:W3:-:S15]  /*1160*/  DFMA R18, R10, R18, R20 ;  /* 0x000000120a12722b */ /* 0x010ede0000000014 */
        /* <DEDUP_REMOVED lines=9> */
[----:B---3--:R-:W-:-:S15]  /*1200*/  DFMA R20, R10, R18, 1 ;  /* 0x3ff000000a14742b */ /* 0x008fde0000000012 */
[----:B------:R-:W-:-:S15]  /*1210*/  NOP ;  /* 0x0000000000007918 */ /* 0x000fde0000000000 */
[----:B------:R-:W-:-:S15]  /*1220*/  NOP ;  /* 0x0000000000007918 */ /* 0x000fde0000000000 */
[----:B------:R-:W-:-:S15]  /*1230*/  NOP ;  /* 0x0000000000007918 */ /* 0x000fde0000000000 */
[----:B------:R-:W-:-:S04]  /*1240*/  NOP ;  /* 0x0000000000007918 */ /* 0x000fc80000000000 */
[----:B--2---:R-:W2:Y:S02]  /*1250*/  DFMA R18, R14, R16, 1 ;  /* 0x3ff000000e12742b */ /* 0x004ea40000000010 */
[----:B--2---:R-:W-:Y:S01]  /*1260*/  IMAD R17, R8, 0x100000, R19 ;  /* 0x0010000008117824 */ /* 0x004fe200078e0213 */
[----:B------:R-:W-:-:S15]  /*1270*/  MOV R16, R18 ;  /* 0x0000001200107202 */ /* 0x000fde0000000f00 */
[----:B------:R-:W-:-:S15]  /*1280*/  NOP ;  /* 0x0000000000007918 */ /* 0x000fde0000000000 */
[----:B------:R-:W-:-:S15]  /*1290*/  NOP ;  /* 0x0000000000007918 */ /* 0x000fde0000000000 */
[----:B------:R-:W-:-:S15]  /*12a0*/  NOP ;  /* 0x0000000000007918 */ /* 0x000fde0000000000 */
[----:B------:R-:W-:-:S01]  /*12b0*/  NOP ;  /* 0x0000000000007918 */ /* 0x000fc20000000000 */
[----:B------:R2:W3:Y:S02]  /*12c0*/  DFMA R14, R10, R20, 1 ;  /* 0x3ff000000a0e742b */ /* 0x0004e40000000014 */
[----:B--2---:R-:W-:Y:S01]  /*12d0*/  LEA R10, R0, UR4, 0x4 ;  /* 0x00000004000a7c11 */ /* 0x004fe2000f8e20ff */
[----:B---3--:R-:W-:Y:S06]  /*12e0*/  @!P0 BRA `(.L_x_9148) ;  /* 0x00000000004c8947 */ /* 0x008fec0003800000 */
[----:B------:R-:W-:Y:S01]  /*12f0*/  FSETP.GEU.FTZ.AND P0, PT, |R5|, 4.2275390625, PT ;  /* 0x408748000500780b */ /* 0x000fe20003f1e200 */
[----:B------:R-:W-:-:S15]  /*1300*/  DSETP.GEU.AND P1, PT, R4, RZ, PT ;  /* 0x000000ff0400722a */ /* 0x000fde0003f2e000 */
[----:B------:R-:W-:-:S15]  /*1310*/  NOP ;  /* 0x0000000000007918 */ /* 0x000fde0000000000 */
[----:B------:R-:W-:-:S15]  /*1320*/  NOP ;  /* 0x0000000000007918 */ /* 0x000fde0000000000 */
[----:B------:R-:W-:-:S15]  /*1330*/  NOP ;  /* 0x0000000000007918 */ /* 0x000fde0000000000 */
[----:B------:R-:W-:-:S04]  /*1340*/  NOP ;  /* 0x0000000000007918 */ /* 0x000fc80000000000 */
[----:B------:R2:W3:Y:S02]  /*1350*/  DADD R16, R4, +INF ;  /* 0x7ff0000004107429 */ /* 0x0004e40000000000 */
[----:B--2---:R-:W-:Y:S02]  /*1360*/  @!P0 LEA.HI R4, R8, R8, RZ, 0x1 ;  /* 0x0000000808048211 */ /* 0x004fe400078f08ff */
[----:B---3--:R-:W-:Y:S02]  /*1370*/  FSEL R16, R16, RZ, P1 ;  /* 0x000000ff10107208 */ /* 0x008fe40000800000 */
        /* <DEDUP_REMOVED lines=9> */
[----:B------:R2:W3:Y:S02]  /*1410*/  @!P0 DMUL R16, R18, R4 ;  /* 0x0000000412108228 */ /* 0x0004e40000000000 */
.L_x_9148:
[----:B-1----:R-:W-:Y:S05]  /*1420*/  BSYNC.RECONVERGENT B0 ;  /* 0x0000000000007941 */ /* 0x002fea0003800200 */
.L_x_9147:
[----:B------:R-:W0:Y:S01]  /*1430*/  LDS.128 R8, [R10] ;  /* 0x000000000a087984 */ /* 0x000e220000000c00 */
[----:B------:R-:W-:Y:S01]  /*1440*/  FSETP.GEU.FTZ.AND P0, PT, |R7|, 4.1917929649353027344, PT ;  /* 0x4086232b0700780b */ /* 0x000fe20003f1e200 */
[----:B------:R-:W-:Y:S01]  /*1450*/  BSSY.RECONVERGENT B0, `(.L_x_9149) ;  /* 0x0000017000007945 */ /* 0x000fe20003800200 */
[----:B--2---:R-:W-:Y:S02]  /*1460*/  IMAD R5, R12, 0x100000, R15 ;  /* 0x001000000c057824 */ /* 0x004fe400078e020f */
[----:B------:R-:W-:Y:S01]  /*1470*/  IMAD.MOV.U32 R4, RZ, RZ, R14 ;  /* 0x000000ffff047224 */ /* 0x000fe200078e000e */
[----:B0--3--:R0:W1:Y:S08]  /*1480*/  DFMA R8, -R2, R16, R8 ;  /* 0x000000100208722b */ /* 0x0090700000000108 */
        /* <DEDUP_REMOVED lines=18> */
[----:B------:R0:W1:Y:S02]  /*15b0*/  @!P0 DMUL R4, R14, R6 ;  /* 0x000000060e048228 */ /* 0x0000640000000000 */
.L_x_9150:
[----:B------:R-:W-:Y:S05]  /*15c0*/  BSYNC.RECONVERGENT B0 ;  /* 0x0000000000007941 */ /* 0x000fea0003800200 */
.L_x_9149:
[----:B0-----:R-:W-:Y:S01]  /*15d0*/  MOV R6, UR9 ;  /* 0x0000000900067c02 */ /* 0x001fe20008000f00 */
[----:B------:R-:W-:Y:S01]  /*15e0*/  IMAD.U32 R7, RZ, RZ, UR10 ;  /* 0x0000000aff077e24 */ /* 0x000fe2000f8e00ff */
[----:B-1----:R-:W0:Y:S03]  /*15f0*/  DFMA R10, -R2, R4, R10 ;  /* 0x00000004020a722b */ /* 0x002e26000000010a */
[----:B------:R-:W-:-:S04]  /*1600*/  IMAD.WIDE R6, R0, 0x10, R6 ;  /* 0x0000001000067825 */ /* 0x000fc800078e0206 */
[----:B------:R-:W-:Y:S01]  /*1610*/  VIADD R0, R0, UR6 ;  /* 0x0000000600007c36 */ /* 0x000fe20008000000 */
[----:B0-----:R3:W-:Y:S04]  /*1620*/  STG.E.128 desc[UR14][R6.64], R8 ;  /* 0x0000000806007986 */ /* 0x0017e8000c101d0e */
[----:B------:R-:W-:-:S04]  /*1630*/  SHF.L.U32 R4, R0, 0x1, RZ ;  /* 0x0000000100047819 */ /* 0x000fc800000006ff */
[----:B------:R-:W-:Y:S02]  /*1640*/  ISETP.GE.U32.AND P0, PT, R4, UR12, PT ;  /* 0x0000000c04007c0c */ /* 0x000fe4000bf06070 */
[----:B------:R-:W-:-:S04]  /*1650*/  SHF.R.S32.HI R4, RZ, 0x1f, R4 ;  /* 0x0000001fff047819 */ /* 0x000fc80000011404 */
[----:B------:R-:W-:-:S13]  /*1660*/  ISETP.GE.AND.EX P0, PT, R4, UR13, PT, P0 ;  /* 0x0000000d04007c0c */ /* 0x000fda000bf06300 */
[----:B---3--:R-:W-:Y:S05]  /*1670*/  @!P0 BRA `(.L_x_9151) ;  /* 0xfffffff000548947 */ /* 0x008fea000383ffff */
[----:B------:R-:W-:Y:S05]  /*1680*/  EXIT ;  /* 0x000000000000794d */ /* 0x000fea0003800000 */
.L_x_9146:
[----:B-1----:R-:W-:Y:S01]  /*1690*/  IMAD.MOV.U32 R13, RZ, RZ, R3 ;  /* 0x000000ffff0d7224 */ /* 0x002fe200078e0003 */
[----:B------:R-:W-:Y:S01]  /*16a0*/  MOV R15, 0x1f ;  /* 0x0000001f000f7802 */ /* 0x000fe20000000f00 */
[----:B------:R-:W-:Y:S02]  /*16b0*/  IMAD.MOV.U32 R12, RZ, RZ, 0x10 ;  /* 0x00000010ff0c7424 */ /* 0x000fe400078e00ff */
[----:B------:R-:W-:-:S07]  /*16c0*/  IMAD.MOV.U32 R10, RZ, RZ, -0x1 ;  /* 0xffffffffff0a7424 */ /* 0x000fce00078e00ff */
[----:B------:R-:W-:Y:S05]  /*16d0*/  WARPSYNC.COLLECTIVE R10, `(.L_x_9152) ;  /* 0x000000000a087348 */ /* 0x000fea0003c00000 */
[----:B------:R0:W1:Y:S02]  /*16e0*/  SHFL.DOWN P1, R11, R13, R12, R15 ;  /* 0x0800000c0d0b7389 */ /* 0x000064000002000f */
[----:B01----:R-:W-:Y:S05]  /*16f0*/  ENDCOLLECTIVE ;  /* 0x000000000000791b */ /* 0x003fea0003800000 */
.L_x_9152:
[----:B------:R-:W-:Y:S01]  /*1700*/  MOV R13, R2 ;  /* 0x00000002000d7202 */ /* 0x000fe20000000f00 */
[----:B------:R-:W-:-:S07]  /*1710*/  IMAD.MOV.U32 R5, RZ, RZ, R11 ;  /* 0x000000ffff057224 */ /* 0x000fce00078e000b */
[----:B------:R-:W-:Y:S05]  /*1720*/  WARPSYNC.COLLECTIVE R10, `(.L_x_9153) ;  /* 0x000000000a087348 */ /* 0x000fea0003c00000 */
[----:B------:R0:W1:Y:S02]  /*1730*/  SHFL.DOWN P1, R11, R13, R12, R15 ;  /* 0x0800000c0d0b7389 */ /* 0x000064000002000f */
[----:B01----:R-:W-:Y:S05]  /*1740*/  ENDCOLLECTIVE ;  /* 0x000000000000791b */ /* 0x003fea0003800000 */
.L_x_9153:
[----:B------:R-:W-:Y:S01]  /*1750*/  MOV R12, 0x8 ;  /* 0x00000008000c7802 */ /* 0x000fe20000000f00 */
[----:B------:R-:W-:-:S06]  /*1760*/  IMAD.MOV.U32 R4, RZ, RZ, R11 ;  /* 0x000000ffff047224 */ /* 0x000fcc00078e000b */
[----:B------:R-:W0:Y:S02]  /*1770*/  DADD R4, R4, R2 ;  /* 0x0000000004047229 */ /* 0x000e240000000002 */
[----:B0-----:R-:W-:-:S07]  /*1780*/  IMAD.MOV.U32 R13, RZ, RZ, R5 ;  /* 0x000000ffff0d7224 */ /* 0x001fce00078e0005 */
[----:B------:R-:W-:Y:S05]  /*1790*/  WARPSYNC.COLLECTIVE R10, `(.L_x_9154) ;  /* 0x000000000a087348 */ /* 0x000fea0003c00000 */
[----:B------:R0:W1:Y:S02]  /*17a0*/  SHFL.DOWN P1, R11, R13, R12, R15 ;  /* 0x0800000c0d0b7389 */ /* 0x000064000002000f */
[----:B01----:R-:W-:Y:S05]  /*17b0*/  ENDCOLLECTIVE ;  /* 0x000000000000791b */ /* 0x003fea0003800000 */
.L_x_9154:
[----:B------:R-:W-:Y:S02]  /*17c0*/  IMAD.MOV.U32 R13, RZ, RZ, R4 ;  /* 0x000000ffff0d7224 */ /* 0x000fe400078e0004 */
[----:B------:R-:W-:-:S07]  /*17d0*/  IMAD.MOV.U32 R7, RZ, RZ, R11 ;  /* 0x000000ffff077224 */ /* 0x000fce00078e000b */
[----:B------:R-:W-:Y:S05]  /*17e0*/  WARPSYNC.COLLECTIVE R10, `(.L_x_9155) ;  /* 0x000000000a087348 */ /* 0x000fea0003c00000 */
[----:B------:R0:W1:Y:S02]  /*17f0*/  SHFL.DOWN P1, R11, R13, R12, R15 ;  /* 0x0800000c0d0b7389 */ /* 0x000064000002000f */
[----:B01----:R-:W-:Y:S05]  /*1800*/  ENDCOLLECTIVE ;  /* 0x000000000000791b */ /* 0x003fea0003800000 */
.L_x_9155:
[----:B------:R-:W-:Y:S01]  /*1810*/  IMAD.MOV.U32 R12, RZ, RZ, 0x4 ;  /* 0x00000004ff0c7424 */ /* 0x000fe200078e00ff */
[----:B------:R-:W-:-:S06]  /*1820*/  MOV R6, R11 ;  /* 0x0000000b00067202 */ /* 0x000fcc0000000f00 */
[----:B------:R-:W0:Y:S02]  /*1830*/  DADD R6, R4, R6 ;  /* 0x0000000004067229 */ /* 0x000e240000000006 */
[----:B0-----:R-:W-:-:S07]  /*1840*/  IMAD.MOV.U32 R13, RZ, RZ, R7 ;  /* 0x000000ffff0d7224 */ /* 0x001fce00078e0007 */
[----:B------:R-:W-:Y:S05]  /*1850*/  WARPSYNC.COLLECTIVE R10, `(.L_x_9156) ;  /* 0x000000000a087348 */ /* 0x000fea0003c00000 */
[----:B------:R0:W1:Y:S02]  /*1860*/  SHFL.DOWN P1, R11, R13, R12, R15 ;  /* 0x0800000c0d0b7389 */ /* 0x000064000002000f */
[----:B01----:R-:W-:Y:S05]  /*1870*/  ENDCOLLECTIVE ;  /* 0x000000000000791b */ /* 0x003fea0003800000 */
.L_x_9156:
[----:B------:R-:W-:Y:S01]  /*1880*/  IMAD.MOV.U32 R13, RZ, RZ, R6 ;  /* 0x000000ffff0d7224 */ /* 0x000fe200078e0006 */
[----:B------:R-:W-:-:S07]  /*1890*/  MOV R9, R11 ;  /* 0x0000000b00097202 */ /* 0x000fce0000000f00 */
[----:B------:R-:W-:Y:S05]  /*18a0*/  WARPSYNC.COLLECTIVE R10, `(.L_x_9157) ;  /* 0x000000000a087348 */ /* 0x000fea0003c00000 */
[----:B------:R0:W1:Y:S02]  /*18b0*/  SHFL.DOWN P1, R11, R13, R12, R15 ;  /* 0x0800000c0d0b7389 */ /* 0x000064000002000f */
[----:B01----:R-:W-:Y:S05]  /*18c0*/  ENDCOLLECTIVE ;  /* 0x000000000000791b */ /* 0x003fea0003800000 */
.L_x_9157:
[----:B------:R-:W-:Y:S02]  /*18d0*/  IMAD.MOV.U32 R12, RZ, RZ, 0x2 ;  /* 0x00000002ff0c7424 */ /* 0x000fe400078e00ff */
[----:B------:R-:W-:-:S06]  /*18e0*/  IMAD.MOV.U32 R8, RZ, RZ, R11 ;  /* 0x000000ffff087224 */ /* 0x000fcc00078e000b */
[----:B------:R-:W0:Y:S02]  /*18f0*/  DADD R8, R6, R8 ;  /* 0x0000000006087229 */ /* 0x000e240000000008 */
[----:B0-----:R-:W-:-:S07]  /*1900*/  MOV R13, R9 ;  /* 0x00000009000d7202 */ /* 0x001fce0000000f00 */
[----:B------:R-:W-:Y:S05]  /*1910*/  WARPSYNC.COLLECTIVE R10, `(.L_x_9158) ;  /* 0x000000000a087348 */ /* 0x000fea0003c00000 */
[----:B------:R0:W1:Y:S02]  /*1920*/  SHFL.DOWN P1, R11, R13, R12, R15 ;  /* 0x0800000c0d0b7389 */ /* 0x000064000002000f */
[----:B01----:R-:W-:Y:S05]  /*1930*/  ENDCOLLECTIVE ;  /* 0x000000000000791b */ /* 0x003fea0003800000 */
.L_x_9158:
[----:B------:R-:W-:Y:S01]  /*1940*/  MOV R13, R8 ;  /* 0x00000008000d7202 */ /* 0x000fe20000000f00 */
[----:B------:R-:W-:-:S07]  /*1950*/  IMAD.MOV.U32 R3, RZ, RZ, R11 ;  /* 0x000000ffff037224 */ /* 0x000fce00078e000b */
[----:B------:R-:W-:Y:S05]  /*1960*/  WARPSYNC.COLLECTIVE R10, `(.L_x_9159) ;  /* 0x000000000a087348 */ /* 0x000fea0003c00000 */
[----:B------:R0:W1:Y:S02]  /*1970*/  SHFL.DOWN P1, R11, R13, R12, R15 ;  /* 0x0800000c0d0b7389 */ /* 0x000064000002000f */
[----:B01----:R-:W-:Y:S05]  /*1980*/  ENDCOLLECTIVE ;  /* 0x000000000000791b */ /* 0x003fea0003800000 */
.L_x_9159:
[----:B------:R-:W-:Y:S01]  /*1990*/  MOV R12, 0x1 ;  /* 0x00000001000c7802 */ /* 0x000fe20000000f00 */
[----:B------:R-:W-:-:S06]  /*19a0*/  IMAD.MOV.U32 R2, RZ, RZ, R11 ;  /* 0x000000ffff027224 */ /* 0x000fcc00078e000b */
[----:B------:R-:W0:Y:S02]  /*19b0*/  DADD R2, R8, R2 ;  /* 0x0000000008027229 */ /* 0x000e240000000002 */
[----:B0-----:R-:W-:-:S07]  /*19c0*/  IMAD.MOV.U32 R13, RZ, RZ, R3 ;  /* 0x000000ffff0d7224 */ /* 0x001fce00078e0003 */
[----:B------:R-:W-:Y:S05]  /*19d0*/  WARPSYNC.COLLECTIVE R10, `(.L_x_9160) ;  /* 0x000000000a087348 */ /* 0x000fea0003c00000 */
[----:B------:R0:W1:Y:S02]  /*19e0*/  SHFL.DOWN P1, R11, R13, R12, R15 ;  /* 0x0800000c0d0b7389 */ /* 0x000064000002000f */
[----:B01----:R-:W-:Y:S05]  /*19f0*/  ENDCOLLECTIVE ;  /* 0x000000000000791b */ /* 0x003fea0003800000 */
.L_x_9160:
[----:B------:R-:W-:Y:S02]  /*1a00*/  IMAD.MOV.U32 R13, RZ, RZ, R2 ;  /* 0x000000ffff0d7224 */ /* 0x000fe400078e0002 */
[----:B------:R-:W-:-:S07]  /*1a10*/  IMAD.MOV.U32 R5, RZ, RZ, R11 ;  /* 0x000000ffff057224 */ /* 0x000fce00078e000b */
[----:B------:R-:W-:Y:S05]  /*1a20*/  WARPSYNC.COLLECTIVE R10, `(.L_x_9161) ;  /* 0x000000000a087348 */ /* 0x000fea0003c00000 */
[----:B------:R0:W1:Y:S02]  /*1a30*/  SHFL.DOWN P1, R11, R13, R12, R15 ;  /* 0x0800000c0d0b7389 */ /* 0x000064000002000f */
[----:B01----:R-:W-:Y:S05]  /*1a40*/  ENDCOLLECTIVE ;  /* 0x000000000000791b */ /* 0x003fea0003800000 */
.L_x_9161:
[----:B------:R-:W-:Y:S01]  /*1a50*/  MOV R4, R11 ;  /* 0x0000000b00047202 */ /* 0x000fe20000000f00 */
[----:B------:R-:W-:Y:S06]  /*1a60*/  BRA `(.L_x_9162) ;  /* 0xffffffec00387947 */ /* 0x000fec000383ffff */
.L_x_9163:
        /* <DEDUP_REMOVED lines=9> */
.L_x_11653:


//--------------------- .text._ZN2at6native43_GLOBAL__N__9ae7fba5_10_SoftMax_cu_9f978f6326cunn_SpatialSoftMaxForwardIN3c108BFloat16EfflNS1_25LogSoftMaxForwardEpilogueEEEvPT1_PKT_T2_SB_SB_ --------------------------
	.section	.text._ZN2at6native43_GLOBAL__N__9ae7fba5_10_SoftMax_cu_9f978f6326cunn_SpatialSoftMaxForwardIN3c108BFloat16EfflNS1_25LogSoftMaxForwardEpilogueEEEvPT1_PKT_T2_SB_SB_,"ax",@progbits
	.align	128
.text._ZN2at6native43_GLOBAL__N__9ae7fba5_10_SoftMax_cu_9f978f6326cunn_SpatialSoftMaxForwardIN3c108BFloat16EfflNS1_25LogSoftMaxForwardEpilogueEEEvPT1_PKT_T2_SB_SB_:
        .type           _ZN2at6native43_GLOBAL__N__9ae7fba5_10_SoftMax_cu_9f978f6326cunn_SpatialSoftMaxForwardIN3c108BFloat16EfflNS1_25LogSoftMaxForwardEpilogueEEEvPT1_PKT_T2_SB_SB_,@function
        .size           _ZN2at6native43_GLOBAL__N__9ae7fba5_10_SoftMax_cu_9f978f6326cunn_SpatialSoftMaxForwardIN3c108BFloat16EfflNS1_25LogSoftMaxForwardEpilogueEEEvPT1_PKT_T2_SB_SB_,(.L_x_11654 - _ZN2at6native43_GLOBAL__N__9ae7fba5_10_SoftMax_cu_9f978f6326cunn_SpatialSoftMaxForwardIN3c108BFloat16EfflNS1_25LogSoftMaxForwardEpilogueEEEvPT1_PKT_T2_SB_SB_)
        .other          _ZN2at6native43_GLOBAL__N__9ae7fba5_10_SoftMax_cu_9f978f6326cunn_SpatialSoftMaxForwardIN3c108BFloat16EfflNS1_25LogSoftMaxForwardEpilogueEEEvPT1_PKT_T2_SB_SB_,@"STO_CUDA_ENTRY STV_DEFAULT"
_ZN2at6native43_GLOBAL__N__9ae7fba5_10_SoftMax_cu_9f978f6326cunn_SpatialSoftMaxForwardIN3c108BFloat16EfflNS1_25LogSoftMaxForwardEpilogueEEEvPT1_PKT_T2_SB_SB_:
        /* <DEDUP_REMOVED lines=21> */
.L_x_9187:
[----:B0-----:R-:W0:Y:S01]  /*0150*/  LDCU.64 UR4, c[0x0][0x3a0] ;  /* 0x00007400ff0477ac */ /* 0x001e220008000a00 */
[----:B------:R-:W-:Y:S01]  /*0160*/  BSSY B1, `(.L_x_9164) ;  /* 0x00000ee000017945 */ /* 0x000fe20003800000 */
[----:B0-----:R-:W-:-:S04]  /*0170*/  ISETP.GE.U32.AND P0, PT, R4, UR4, PT ;  /* 0x0000000404007c0c */ /* 0x001fc8000bf06070 */
[----:B------:R-:W-:-:S13]  /*0180*/  ISETP.GE.AND.EX P0, PT, RZ, UR5, PT, P0 ;  /* 0x00000005ff007c0c */ /* 0x000fda000bf06300 */
[----:B-1----:R-:W-:Y:S05]  /*0190*/  @P0 BRA `(.L_x_9165) ;  /* 0x0000000c00a80947 */ /* 0x002fea0003800000 */
[----:B------:R-:W0:Y:S01]  /*01a0*/  LDCU.64 UR4, c[0x0][0x398] ;  /* 0x00007300ff0477ac */ /* 0x000e220008000a00 */
[----:B------:R-:W-:Y:S01]  /*01b0*/  MOV R8, R3 ;  /* 0x0000000300087202 */ /* 0x000fe20000000f00 */
[----:B------:R-:W-:Y:S02]  /*01c0*/  IMAD.MOV.U32 R9, RZ, RZ, RZ ;  /* 0x000000ffff097224 */ /* 0x000fe400078e00ff */
[----:B0-----:R-:W-:Y:S02]  /*01d0*/  IMAD R7, R2, UR4, RZ ;  /* 0x0000000402077c24 */ /* 0x001fe4000f8e02ff */
[----:B------:R-:W-:-:S04]  /*01e0*/  IMAD.HI.U32 R12, R0, UR4, R8 ;  /* 0x00000004000c7c27 */ /* 0x000fc8000f8e0008 */
[----:B------:R-:W-:Y:S02]  /*01f0*/  IMAD R7, R0, UR5, R7 ;  /* 0x0000000500077c24 */ /* 0x000fe4000f8e0207 */
[----:B------:R-:W-:-:S03]  /*0200*/  IMAD.MOV.U32 R8, RZ, RZ, R4 ;  /* 0x000000ffff087224 */ /* 0x000fc600078e0004 */
[----:B------:R-:W-:-:S07]  /*0210*/  IADD3 R7, PT, PT, R12, R7, RZ ;  /* 0x000000070c077210 */ /* 0x000fce0007ffe0ff */
.L_x_9186:
[----:B0-----:R-:W0:Y:S01]  /*0220*/  LDC.64 R12, c[0x0][0x3a0] ;  /* 0x0000e800ff0c7b82 */ /* 0x001e220000000a00 */
[----:B------:R-:W-:Y:S01]  /*0230*/  UISETP.GE.U32.AND UP0, UPT, UR6, 0x2, UPT ;  /* 0x000000020600788c */ /* 0x000fe2000bf06070 */
[----:B------:R-:W-:Y:S06]  /*0240*/  BSSY B0, `(.L_x_9166) ;  /* 0x00000d9000007945 */ /* 0x000fec0003800000 */
[----:B------:R-:W0:Y:S02]  /*0250*/  LDC.64 R14, c[0x0][0x398] ;  /* 0x0000e600ff0e7b82 */ /* 0x000e240000000a00 */
[----:B0-----:R-:W-:-:S02]  /*0260*/  IMAD R16, R13, R14, RZ ;  /* 0x0000000e0d107224 */ /* 0x001fc400078e02ff */
[----:B-1----:R-:W-:-:S04]  /*0270*/  IMAD.WIDE.U32 R18, R12, R14, RZ ;  /* 0x0000000e0c127225 */ /* 0x002fc800078e00ff */
        /* <DEDUP_REMOVED lines=14> */
.L_x_9169:
        /* <DEDUP_REMOVED lines=17> */
.L_x_9168:
        /* <DEDUP_REMOVED lines=11> */
.L_x_9170:
[----:B------:R-:W-:Y:S05]  /*0520*/  WARPSYNC.ALL ;  /* 0x0000000000007948 */ /* 0x000fea0003800000 */
[----:B------:R-:W-:Y:S01]  /*0530*/  BAR.SYNC.DEFER_BLOCKING 0x0 ;  /* 0x0000000000007b1d */ /* 0x000fe20000010000 */
[----:B0-----:R-:W-:-:S04]  /*0540*/  SHF.R.U32.HI R22, RZ, 0x1, R12 ;  /* 0x00000001ff167819 */ /* 0x001fc8000001160c */
[----:B------:R-:W-:-:S13]  /*0550*/  ISETP.GE.U32.AND P1, PT, R3, R22, PT ;  /* 0x000000160300720c */ /* 0x000fda0003f26070 */
[----:B------:R-:W-:Y:S01]  /*0560*/  @!P1 IMAD R14, R22, 0x4, R19 ;  /* 0x00000004160e9824 */ /* 0x000fe200078e0213 */
[----:B------:R-:W-:Y:S05]  /*0570*/  @!P1 LDS R13, [R19] ;  /* 0x00000000130d9984 */ /* 0x000fea0000000800 */
        /* <DEDUP_REMOVED lines=11> */
[----:B------:R0:W1:Y:S03]  /*0630*/  LDS R20, [R18] ;  /* 0x0000000012147984 */ /* 0x0000660000000800 */
[----:B------:R-:W-:Y:S05]  /*0640*/  @P0 BRA `(.L_x_9172) ;  /* 0x0000000000600947 */ /* 0x000fea0003800000 */
[----:B------:R-:W-:Y:S02]  /*0650*/  HFMA2 R21, -RZ, RZ, 0, 0 ;  /* 0x00000000ff157431 */ /* 0x000fe400000001ff */
[----:B------:R-:W-:Y:S02]  /*0660*/  IMAD.MOV.U32 R22, RZ, RZ, RZ ;  /* 0x000000ffff167224 */ /* 0x000fe400078e00ff */
[----:B------:R-:W-:-:S07]  /*0670*/  IMAD.MOV.U32 R23, RZ, RZ, R3 ;  /* 0x000000ffff177224 */ /* 0x000fce00078e0003 */
.L_x_9173:
[----:B------:R-:W2:Y:S01]  /*0680*/  LDCU.64 UR4, c[0x0][0x3a0] ;  /* 0x00007400ff0477ac */ /* 0x000ea20008000a00 */
[----:B------:R-:W-:Y:S01]  /*0690*/  IMAD.MOV.U32 R24, RZ, RZ, R16 ;  /* 0x000000ffff187224 */ /* 0x000fe200078e0010 */
[----:B------:R-:W3:Y:S01]  /*06a0*/  LDCU.64 UR14, c[0x0][0x388] ;  /* 0x00007100ff0e77ac */ /* 0x000ee20008000a00 */
[----:B--2---:R-:W-:Y:S02]  /*06b0*/  IMAD R14, R21, UR4, RZ ;  /* 0x00000004150e7c24 */ /* 0x004fe4000f8e02ff */
[----:B------:R-:W-:-:S04]  /*06c0*/  IMAD.WIDE.U32 R12, R23, UR4, R24 ;  /* 0x00000004170c7c25 */ /* 0x000fc8000f8e0018 */
[----:B------:R-:W-:Y:S01]  /*06d0*/  IMAD R15, R23, UR5, R14 ;  /* 0x00000005170f7c24 */ /* 0x000fe2000f8e020e */
[----:B---3--:R-:W-:Y:S01]  /*06e0*/  LEA R14, P1, R12, UR14, 0x1 ;  /* 0x0000000e0c0e7c11 */ /* 0x008fe2000f8208ff */
[----:B------:R-:W2:Y:S02]  /*06f0*/  LDCU.64 UR4, c[0x0][0x398] ;  /* 0x00007300ff0477ac */ /* 0x000ea40008000a00 */
[----:B------:R-:W-:-:S05]  /*0700*/  IMAD.IADD R13, R13, 0x1, R15 ;  /* 0x000000010d0d7824 */ /* 0x000fca00078e020f */
[----:B------:R-:W-:-:S05]  /*0710*/  LEA.HI.X R15, R12, UR15, R13, 0x1, P1 ;  /* 0x0000000f0c0f7c11 */ /* 0x000fca00088f0c0d */
[----:B------:R-:W3:Y:S01]  /*0720*/  LDG.E.U16 R14, desc[UR12][R14.64] ;  /* 0x0000000c0e0e7981 */ /* 0x000ee2000c1e1500 */
[----:B------:R-:W-:-:S05]  /*0730*/  IADD3 R23, P1, PT, R23, UR6, RZ ;  /* 0x0000000617177c10 */ /* 0x000fca000ff3e0ff */
[----:B------:R-:W-:Y:S01]  /*0740*/  IMAD.X R21, RZ, RZ, R21, P1 ;  /* 0x000000ffff157224 */ /* 0x000fe200008e0615 */
[----:B--2---:R-:W-:-:S04]  /*0750*/  ISETP.GE.U32.AND P1, PT, R23, UR4, PT ;  /* 0x0000000417007c0c */ /* 0x004fc8000bf26070 */
[----:B------:R-:W-:Y:S02]  /*0760*/  ISETP.GE.AND.EX P1, PT, R21, UR5, PT, P1 ;  /* 0x0000000515007c0c */ /* 0x000fe4000bf26310 */
[----:B---3--:R-:W-:-:S05]  /*0770*/  SHF.L.U32 R13, R14, 0x10, RZ ;  /* 0x000000100e0d7819 */ /* 0x008fca00000006ff */
[----:B-1----:R-:W-:-:S04]  /*0780*/  FADD.FTZ R13, -R20, R13 ;  /* 0x0000000d140d7221 */ /* 0x002fc80000010100 */
[----:B------:R-:W-:-:S06]  /*0790*/  FMUL.FTZ R13, R13, 1.4426950216293334961 ;  /* 0x3fb8aa3b0d0d7820 */ /* 0x000fcc0000410000 */
[----:B------:R-:W1:Y:S02]  /*07a0*/  MUFU.EX2 R13, R13 ;  /* 0x0000000d000d7308 */ /* 0x000e640000000800 */
[----:B-1----:R-:W-:Y:S01]  /*07b0*/  FADD.FTZ R22, R13, R22 ;  /* 0x000000160d167221 */ /* 0x002fe20000010000 */
[----:B------:R-:W-:Y:S06]  /*07c0*/  @!P1 BRA `(.L_x_9173) ;  /* 0xfffffffc00ac9947 */ /* 0x000fec000383ffff */
.L_x_9172:
[----:B------:R-:W-:Y:S05]  /*07d0*/  BSYNC.RECONVERGENT B2 ;  /* 0x0000000000027941 */ /* 0x000fea0003800200 */
.L_x_9171:
[----:B------:R-:W-:Y:S01]  /*07e0*/  BAR.SYNC.DEFER_BLOCKING 0x0 ;  /* 0x0000000000007b1d */ /* 0x000fe20000010000 */
[----:B------:R-:W-:-:S05]  /*07f0*/  IMAD.U32 R12, RZ, RZ, UR6 ;  /* 0x00000006ff0c7e24 */ /* 0x000fca000f8e00ff */
[----:B------:R2:W-:Y:S02]  /*0800*/  STS [R19], R22 ;  /* 0x0000001613007388 */ /* 0x0005e40000000800 */
.L_x_9174:
[----:B------:R-:W-:Y:S01]  /*0810*/  BAR.SYNC.DEFER_BLOCKING 0x0 ;  /* 0x0000000000007b1d */ /* 0x000fe20000010000 */
[----:B------:R-:W-:-:S04]  /*0820*/  SHF.R.U32.HI R24, RZ, 0x1, R12 ;  /* 0x00000001ff187819 */ /* 0x000fc8000001160c */
[----:B------:R-:W-:-:S13]  /*0830*/  ISETP.GE.U32.AND P1, PT, R3, R24, PT ;  /* 0x000000180300720c */ /* 0x000fda0003f26070 */
[----:B------:R-:W-:Y:S01]  /*0840*/  @!P1 LEA R14, R24, R19, 0x2 ;  /* 0x00000013180e9211 */ /* 0x000fe200078e10ff */
[----:B------:R-:W-:Y:S05]  /*0850*/  @!P1 LDS R13, [R19] ;  /* 0x00000000130d9984 */ /* 0x000fea0000000800 */
[----:B------:R-:W2:Y:S02]  /*0860*/  @!P1 LDS R14, [R14] ;  /* 0x000000000e0e9984 */ /* 0x000ea40000000800 */
[----:B--2---:R-:W-:-:S05]  /*0870*/  @!P1 FADD.FTZ R22, R13, R14 ;  /* 0x0000000e0d169221 */ /* 0x004fca0000010000 */
[----:B------:R3:W-:Y:S01]  /*0880*/  @!P1 STS [R19], R22 ;  /* 0x0000001613009388 */ /* 0x0007e20000000800 */
[----:B------:R-:W-:Y:S01]  /*0890*/  ISETP.GT.U32.AND P1, PT, R12, 0x3, PT ;  /* 0x000000030c00780c */ /* 0x000fe20003f24070 */
[----:B------:R-:W-:-:S12]  /*08a0*/  IMAD.MOV.U32 R12, RZ, RZ, R24 ;  /* 0x000000ffff0c7224 */ /* 0x000fd800078e0018 */
[----:B---3--:R-:W-:Y:S05]  /*08b0*/  @P1 BRA `(.L_x_9174) ;  /* 0xfffffffc00d41947 */ /* 0x008fea000383ffff */
[----:B------:R-:W-:Y:S06]  /*08c0*/  BAR.SYNC.DEFER_BLOCKING 0x0 ;  /* 0x0000000000007b1d */ /* 0x000fec0000010000 */
[----:B------:R-:W2:Y:S01]  /*08d0*/  LDCU.64 UR16, c[0x0][0x3a0] ;  /* 0x00007400ff1077ac */ /* 0x000ea20008000a00 */
[----:B------:R-:W-:Y:S01]  /*08e0*/  BSSY.RECONVERGENT B2, `(.L_x_9175) ;  /* 0x000001b000027945 */ /* 0x000fe20003800200 */
[----:B------:R-:W3:Y:S01]  /*08f0*/  LDCU.64 UR18, c[0x0][0x398] ;  /* 0x00007300ff1277ac */ /* 0x000ee20008000a00 */
[----:B------:R-:W4:Y:S02]  /*0900*/  LDCU.128 UR8, c[0x0][0x380] ;  /* 0x00007000ff0877ac */ /* 0x000f240008000c00 */
[----:B------:R-:W-:Y:S05]  /*0910*/  @P0 BRA `(.L_x_9176) ;  /* 0x00000000005c0947 */ /* 0x000fea0003800000 */
[----:B------:R-:W5:Y:S01]  /*0920*/  LDS R21, [R18] ;  /* 0x0000000012157984 */ /* 0x000f620000000800 */
[----:B------:R-:W-:Y:S01]  /*0930*/  IMAD.MOV.U32 R23, RZ, RZ, R3 ;  /* 0x000000ffff177224 */ /* 0x000fe200078e0003 */
[----:B------:R-:W-:Y:S01]  /*0940*/  MOV R22, RZ ;  /* 0x000000ff00167202 */ /* 0x000fe20000000f00 */
[----:B-----5:R-:W0:Y:S06]  /*0950*/  MUFU.LG2 R21, R21 ;  /* 0x0000001500157308 */ /* 0x020e2c0000000c00 */
.L_x_9177:
[----:B--2---:R-:W-:Y:S02]  /*0960*/  IMAD R14, R22, UR16, RZ ;  /* 0x00000010160e7c24 */ /* 0x004fe4000f8e02ff */
[----:B------:R-:W-:Y:S02]  /*0970*/  IMAD.MOV.U32 R24, RZ, RZ, R16 ;  /* 0x000000ffff187224 */ /* 0x000fe400078e0010 */
[C---:B0-----:R-:W-:Y:S02]  /*0980*/  IMAD R19, R23.reuse, UR17, R14 ;  /* 0x0000001117137c24 */ /* 0x041fe4000f8e020e */
[----:B------:R-:W-:-:S04]  /*0990*/  IMAD.WIDE.U32 R12, R23, UR16, R24 ;  /* 0x00000010170c7c25 */ /* 0x000fc8000f8e0018 */
[----:B------:R-:W-:Y:S01]  /*09a0*/  IMAD.IADD R19, R13, 0x1, R19 ;  /* 0x000000010d137824 */ /* 0x000fe200078e0213 */
[----:B----4-:R-:W-:-:S04]  /*09b0*/  LEA R14, P0, R12, UR10, 0x1 ;  /* 0x0000000a0c0e7c11 */ /* 0x010fc8000f8008ff */
[----:B------:R-:W-:-:S05]  /*09c0*/  LEA.HI.X R15, R12, UR11, R19, 0x1, P0 ;  /* 0x0000000b0c0f7c11 */ /* 0x000fca00080f0c13 */
[----:B------:R-:W2:Y:S01]  /*09d0*/  LDG.E.U16 R14, desc[UR12][R14.64] ;  /* 0x0000000c0e0e7981 */ /* 0x000ea2000c1e1500 */
[----:B0-----:R-:W-:-:S04]  /*09e0*/  LEA R18, P0, R12, UR8, 0x2 ;  /* 0x000000080c127c11 */ /* 0x001fc8000f8010ff */
[----:B------:R-:W-:Y:S02]  /*09f0*/  LEA.HI.X R19, R12, UR9, R19, 0x2, P0 ;  /* 0x000000090c137c11 */ /* 0x000fe400080f1413 */
[----:B------:R-:W-:-:S05]  /*0a00*/  IADD3 R23, P0, PT, R23, UR6, RZ ;  /* 0x0000000617177c10 */ /* 0x000fca000ff1e0ff */
[----:B------:R-:W-:Y:S01]  /*0a10*/  IMAD.X R22, RZ, RZ, R22, P0 ;  /* 0x000000ffff167224 */ /* 0x000fe200000e0616 */
[----:B---3--:R-:W-:-:S04]  /*0a20*/  ISETP.GE.U32.AND P0, PT, R23, UR18, PT ;  /* 0x0000001217007c0c */ /* 0x008fc8000bf06070 */
[----:B------:R-:W-:Y:S02]  /*0a30*/  ISETP.GE.AND.EX P0, PT, R22, UR19, PT, P0 ;  /* 0x0000001316007c0c */ /* 0x000fe4000bf06300 */
[----:B--2---:R-:W-:-:S05]  /*0a40*/  SHF.L.U32 R13, R14, 0x10, RZ ;  /* 0x000000100e0d7819 */ /* 0x004fca00000006ff */
[----:B-1----:R-:W-:-:S04]  /*0a50*/  FADD.FTZ R24, -R20, R13 ;  /* 0x0000000d14187221 */ /* 0x002fc80000010100 */
[----:B------:R-:W-:-:S05]  /*0a60*/  FFMA.FTZ R13, R21, -0.69314718246459960938, R24 ;  /* 0xbf317218150d7823 */ /* 0x000fca0000010018 */
[----:B------:R0:W-:Y:S01]  /*0a70*/  STG.E desc[UR12][R18.64], R13 ;  /* 0x0000000d12007986 */ /* 0x0001e2000c10190c */
[----:B------:R-:W-:Y:S05]  /*0a80*/  @!P0 BRA `(.L_x_9177) ;  /* 0xfffffffc00b48947 */ /* 0x000fea000383ffff */
.L_x_9176:
[----:B--234-:R-:W-:Y:S05]  /*0a90*/  BSYNC.RECONVERGENT B2 ;  /* 0x0000000000027941 */ /* 0x01cfea0003800200 */
.L_x_9175:
[----:B------:R-:W-:Y:S05]  /*0aa0*/  BRA `(.L_x_9178) ;  /* 0x0000000400487947 */ /* 0x000fea0003800000 */
.L_x_9167:
[----:B------:R-:W-:Y:S01]  /*0ab0*/  ISETP.GE.U32.AND P0, PT, R3, R14, PT ;  /* 0x0000000e0300720c */ /* 0x000fe20003f06070 */
[----:B------:R-:W-:Y:S01]  /*0ac0*/  BSSY.RECONVERGENT B2, `(.L_x_9179) ;  /* 0x000001c000027945 */ /* 0x000fe20003800200 */
[----:B------:R-:W-:Y:S02]  /*0ad0*/  IMAD.MOV.U32 R24, RZ, RZ, -0x800001 ;  /* 0xff7fffffff187424 */ /* 0x000fe400078e00ff */
[----:B------:R-:W-:-:S13]  /*0ae0*/  ISETP.GE.AND.EX P0, PT, RZ, R15, PT, P0 ;  /* 0x0000000fff00720c */ /* 0x000fda0003f06300 */
[----:B------:R-:W-:Y:S05]  /*0af0*/  @P0 BRA `(.L_x_9180) ;  /* 0x0000000000600947 */ /* 0x000fea0003800000 */
[----:B------:R-:W0:Y:S01]  /*0b00*/  LDCU UR7, c[0x0][0x398] ;  /* 0x00007300ff0777ac */ /* 0x000e220008000800 */
[----:B------:R-:W-:Y:S02]  /*0b10*/  IMAD R20, R7, R12, RZ ;  /* 0x0000000c07147224 */ /* 0x000fe400078e02ff */
[----:B------:R-:W-:Y:S01]  /*0b20*/  IMAD.MOV.U32 R24, RZ, RZ, -0x800001 ;  /* 0xff7fffffff187424 */ /* 0x000fe200078e00ff */
[----:B------:R-:W1:Y:S01]  /*0b30*/  LDCU.64 UR4, c[0x0][0x388] ;  /* 0x00007100ff0477ac */ /* 0x000e620008000a00 */
[----:B0-----:R-:W-:-:S04]  /*0b40*/  IMAD R21, R0, UR7, R3 ;  /* 0x0000000700157c24 */ /* 0x001fc8000f8e0203 */
[----:B------:R-:W-:-:S04]  /*0b50*/  IMAD.WIDE.U32 R18, R21, R12, R8 ;  /* 0x0000000c15127225 */ /* 0x000fc800078e0008 */
[----:B------:R-:W-:Y:S01]  /*0b60*/  IMAD R21, R21, R13, R20 ;  /* 0x0000000d15157224 */ /* 0x000fe200078e0214 */
[----:B-1----:R-:W-:Y:S01]  /*0b70*/  LEA R23, P1, R18, UR4, 0x1 ;  /* 0x0000000412177c11 */ /* 0x002fe2000f8208ff */
[----:B------:R-:W-:-:S03]  /*0b80*/  HFMA2 R20, -RZ, RZ, 0, 0 ;  /* 0x00000000ff147431 */ /* 0x000fc600000001ff */
[----:B------:R-:W-:Y:S01]  /*0b90*/  IADD3 R19, PT, PT, R19, R21, RZ ;  /* 0x0000001513137210 */ /* 0x000fe20007ffe0ff */
[----:B------:R-:W-:-:S03]  /*0ba0*/  IMAD.MOV.U32 R21, RZ, RZ, R3 ;  /* 0x000000ffff157224 */ /* 0x000fc600078e0003 */
[----:B------:R-:W-:-:S07]  /*0bb0*/  LEA.HI.X R19, R18, UR5, R19, 0x1, P1 ;  /* 0x0000000512137c11 */ /* 0x000fce00088f0c13 */
.L_x_9181:
[----:B------:R-:W-:-:S06]  /*0bc0*/  IMAD.MOV.U32 R18, RZ, RZ, R23 ;  /* 0x000000ffff127224 */ /* 0x000fcc00078e0017 */
        /* <DEDUP_REMOVED lines=11> */
.L_x_9180:
[----:B------:R-:W-:Y:S05]  /*0c80*/  BSYNC.RECONVERGENT B2 ;  /* 0x0000000000027941 */ /* 0x000fea0003800200 */
.L_x_9179:
[----:B------:R-:W-:Y:S01]  /*0c90*/  BSSY.RECONVERGENT B2, `(.L_x_9182) ;  /* 0x000001a000027945 */ /* 0x000fe20003800200 */
[----:B------:R-:W-:-:S03]  /*0ca0*/  IMAD.MOV.U32 R26, RZ, RZ, RZ ;  /* 0x000000ffff1a7224 */ /* 0x000fc600078e00ff */
[----:B------:R-:W-:Y:S05]  /*0cb0*/  @P0 BRA `(.L_x_9183) ;  /* 0x00000000005c0947 */ /* 0x000fea0003800000 */
[----:B------:R-:W-:Y:S01]  /*0cc0*/  HFMA2 R22, -RZ, RZ, 0, 0 ;  /* 0x00000000ff167431 */ /* 0x000fe200000001ff */
[----:B------:R-:W-:Y:S01]  /*0cd0*/  MOV R26, RZ ;  /* 0x000000ff001a7202 */ /* 0x000fe20000000f00 */
[----:B------:R-:W-:-:S07]  /*0ce0*/  IMAD.MOV.U32 R23, RZ, RZ, R3 ;  /* 0x000000ffff177224 */ /* 0x000fce00078e0003 */
.L_x_9184:
        /* <DEDUP_REMOVED lines=10> */
[----:B------:R-:W-:-:S05]  /*0d90*/  IADD3 R23, P1, PT, R23, UR6, RZ ;  /* 0x0000000617177c10 */ /* 0x000fca000ff3e0ff */
[----:B------:R-:W-:Y:S01]  /*0da0*/  IMAD.X R22, RZ, RZ, R22, P1 ;  /* 0x000000ffff167224 */ /* 0x000fe200008e0616 */
[----:B------:R-:W-:-:S04]  /*0db0*/  ISETP.GE.U32.AND P1, PT, R23, R14, PT ;  /* 0x0000000e1700720c */ /* 0x000fc80003f26070 */
[----:B------:R-:W-:Y:S02]  /*0dc0*/  ISETP.GE.AND.EX P1, PT, R22, R15, PT, P1 ;  /* 0x0000000f1600720c */ /* 0x000fe40003f26310 */
[----:B--2---:R-:W-:-:S05]  /*0dd0*/  SHF.L.U32 R21, R18, 0x10, RZ ;  /* 0x0000001012157819 */ /* 0x004fca00000006ff */
[----:B------:R-:W-:-:S04]  /*0de0*/  FADD.FTZ R21, R21, -R24 ;  /* 0x8000001815157221 */ /* 0x000fc80000010000 */
[----:B------:R-:W-:-:S06]  /*0df0*/  FMUL.FTZ R21, R21, 1.4426950216293334961 ;  /* 0x3fb8aa3b15157820 */ /* 0x000fcc0000410000 */
[----:B------:R-:W0:Y:S02]  /*0e00*/  MUFU.EX2 R21, R21 ;  /* 0x0000001500157308 */ /* 0x000e240000000800 */
[----:B0-----:R-:W-:Y:S01]  /*0e10*/  FADD.FTZ R26, R21, R26 ;  /* 0x0000001a151a7221 */ /* 0x001fe20000010000 */
[----:B------:R-:W-:Y:S06]  /*0e20*/  @!P1 BRA `(.L_x_9184) ;  /* 0xfffffffc00b09947 */ /* 0x000fec000383ffff */
.L_x_9183:
[----:B------:R-:W-:Y:S05]  /*0e30*/  BSYNC.RECONVERGENT B2 ;  /* 0x0000000000027941 */ /* 0x000fea0003800200 */
.L_x_9182:
[----:B------:R-:W-:Y:S05]  /*0e40*/  @P0 BRA `(.L_x_9178) ;  /* 0x0000000000600947 */ /* 0x000fea0003800000 */
[----:B------:R-:W0:Y:S01]  /*0e50*/  MUFU.LG2 R26, R26 ;  /* 0x0000001a001a7308 */ /* 0x000e220000000c00 */
[----:B------:R-:W-:Y:S01]  /*0e60*/  MOV R29, R3 ;  /* 0x00000003001d7202 */ /* 0x000fe20000000f00 */
[----:B------:R-:W-:-:S07]  /*0e70*/  IMAD.MOV.U32 R27, RZ, RZ, RZ ;  /* 0x000000ffff1b7224 */ /* 0x000fce00078e00ff */
.L_x_9185:
[----:B-1----:R-:W1:Y:S01]  /*0e80*/  LDCU.128 UR20, c[0x0][0x380] ;  /* 0x00007000ff1477ac */ /* 0x002e620008000c00 */
[----:B------:R-:W-:Y:S01]  /*0e90*/  MOV R18, R16 ;  /* 0x0000001000127202 */ /* 0x000fe20000000f00 */
[-C--:B------:R-:W-:Y:S02]  /*0ea0*/  IMAD R20, R27, R12.reuse, RZ ;  /* 0x0000000c1b147224 */ /* 0x080fe400078e02ff */
[----:B------:R-:W-:Y:S02]  /*0eb0*/  IMAD.MOV.U32 R19, RZ, RZ, R25 ;  /* 0x000000ffff137224 */ /* 0x000fe400078e0019 */
[C---:B------:R-:W-:Y:S02]  /*0ec0*/  IMAD R21, R29.reuse, R13, R20 ;  /* 0x0000000d1d157224 */ /* 0x040fe400078e0214 */
[----:B------:R-:W-:-:S05]  /*0ed0*/  IMAD.WIDE.U32 R18, R29, R12, R18 ;  /* 0x0000000c1d127225 */ /* 0x000fca00078e0012 */
[----:B------:R-:W-:Y:S02]  /*0ee0*/  IADD3 R19, PT, PT, R19, R21, RZ ;  /* 0x0000001513137210 */ /* 0x000fe40007ffe0ff */
[----:B-1----:R-:W-:-:S04]  /*0ef0*/  LEA R20, P0, R18, UR22, 0x1 ;  /* 0x0000001612147c11 */ /* 0x002fc8000f8008ff */
[----:B------:R-:W-:-:S05]  /*0f00*/  LEA.HI.X R21, R18, UR23, R19, 0x1, P0 ;  /* 0x0000001712157c11 */ /* 0x000fca00080f0c13 */
[----:B------:R-:W2:Y:S01]  /*0f10*/  LDG.E.U16 R20, desc[UR12][R20.64] ;  /* 0x0000000c14147981 */ /* 0x000ea2000c1e1500 */
[----:B------:R-:W-:-:S04]  /*0f20*/  LEA R22, P0, R18, UR20, 0x2 ;  /* 0x0000001412167c11 */ /* 0x000fc8000f8010ff */
[----:B------:R-:W-:Y:S02]  /*0f30*/  LEA.HI.X R23, R18, UR21, R19, 0x2, P0 ;  /* 0x0000001512177c11 */ /* 0x000fe400080f1413 */
[----:B------:R-:W-:-:S04]  /*0f40*/  IADD3 R29, P0, PT, R29, UR6, RZ ;  /* 0x000000061d1d7c10 */ /* 0x000fc8000ff1e0ff */
[----:B------:R-:W-:Y:S02]  /*0f50*/  IADD3.X R27, PT, PT, RZ, R27, RZ, P0, !PT ;  /* 0x0000001bff1b7210 */ /* 0x000fe400007fe4ff */
[----:B------:R-:W-:-:S04]  /*0f60*/  ISETP.GE.U32.AND P0, PT, R29, R14, PT ;  /* 0x0000000e1d00720c */ /* 0x000fc80003f06070 */
[----:B------:R-:W-:Y:S01]  /*0f70*/  ISETP.GE.AND.EX P0, PT, R27, R15, PT, P0 ;  /* 0x0000000f1b00720c */ /* 0x000fe20003f06300 */
[----:B--2---:R-:W-:-:S04]  /*0f80*/  IMAD.U32 R19, R20, 0x10000, RZ ;  /* 0x0001000014137824 */ /* 0x004fc800078e00ff */
[----:B------:R-:W-:-:S04]  /*0f90*/  FADD.FTZ R19, R19, -R24 ;  /* 0x8000001813137221 */ /* 0x000fc80000010000 */
[----:B0-----:R-:W-:-:S05]  /*0fa0*/  FFMA.FTZ R19, R26, -0.69314718246459960938, R19 ;  /* 0xbf3172181a137823 */ /* 0x001fca0000010013 */
[----:B------:R1:W-:Y:S01]  /*0fb0*/  STG.E desc[UR12][R22.64], R19 ;  /* 0x0000001316007986 */ /* 0x0003e2000c10190c */
[----:B------:R-:W-:Y:S05]  /*0fc0*/  @!P0 BRA `(.L_x_9185) ;  /* 0xfffffffc00ac8947 */ /* 0x000fea000383ffff */
.L_x_9178:
[----:B------:R-:W-:Y:S05]  /*0fd0*/  BSYNC B0 ;  /* 0x0000000000007941 */ /* 0x000fea0003800000 */
.L_x_9166:
[----:B------:R-:W2:Y:S01]  /*0fe0*/  LDCU.64 UR4, c[0x0][0x3a0] ;  /* 0x00007400ff0477ac */ /* 0x000ea20008000a00 */
[----:B------:R-:W-:-:S05]  /*0ff0*/  IADD3 R8, P0, PT, R5, R8, RZ ;  /* 0x0000000805087210 */ /* 0x000fca0007f1e0ff */
[----:B------:R-:W-:Y:S01]  /*1000*/  IMAD.X R9, RZ, RZ, R9, P0 ;  /* 0x000000ffff097224 */ /* 0x000fe200000e0609 */
[----:B--2---:R-:W-:-:S04]  /*1010*/  ISETP.GE.U32.AND P0, PT, R8, UR4, PT ;  /* 0x0000000408007c0c */ /* 0x004fc8000bf06070 */
[----:B------:R-:W-:-:S13]  /*1020*/  ISETP.GE.AND.EX P0, PT, R9, UR5, PT, P0 ;  /* 0x0000000509007c0c */ /* 0x000fda000bf06300 */
[----:B------:R-:W-:Y:S05]  /*1030*/  @!P0 BRA `(.L_x_9186) ;  /* 0xfffffff000788947 */ /* 0x000fea000383ffff */
.L_x_9165:
[----:B------:R-:W-:Y:S05]  /*1040*/  BSYNC B1 ;  /* 0x0000000000017941 */ /* 0x000fea0003800000 */
.L_x_9164:
[----:B------:R-:W2:Y:S01]  /*1050*/  LDCU UR4, c[0x0][0x370] ;  /* 0x00006e00ff0477ac */ /* 0x000ea20008000800 */
[----:B------:R-:W3:Y:S01]  /*1060*/  LDCU.64 UR14, c[0x0][0x390] ;  /* 0x00007200ff0e77ac */ /* 0x000ee20008000a00 */
[----:B--2---:R-:W-:-:S04]  /*1070*/  IADD3 R0, P0, PT, R0, UR4, RZ ;  /* 0x0000000400007c10 */ /* 0x004fc8000ff1e0ff */
[----:B------:R-:W-:Y:S02]  /*1080*/  IADD3.X R2, PT, PT, RZ, R2, RZ, P0, !PT ;  /* 0x00000002ff027210 */ /* 0x000fe400007fe4ff */
[----:B---3--:R-:W-:-:S04]  /*1090*/  ISETP.GE.U32.AND P0, PT, R0, UR14, PT ;  /* 0x0000000e00007c0c */ /* 0x008fc8000bf06070 */
[----:B------:R-:W-:-:S13]  /*10a0*/  ISETP.GE.AND.EX P0, PT, R2, UR15, PT, P0 ;  /* 0x0000000f02007c0c */ /* 0x000fda000bf06300 */
[----:B------:R-:W-:Y:S05]  /*10b0*/  @!P0 BRA `(.L_x_9187) ;  /* 0xfffffff000248947 */ /* 0x000fea000383ffff */
[----:B------:R-:W-:Y:S05]  /*10c0*/  EXIT ;  /* 0x000000000000794d */ /* 0x000fea0003800000 */
.L_x_9188:
        /* <DEDUP_REMOVED lines=11> */
.L_x_11654:


//--------------------- .text._ZN2at6native43_GLOBAL__N__9ae7fba5_10_SoftMax_cu_9f978f6326cunn_SpatialSoftMaxForwardIN3c108BFloat16EfS4_lNS1_25LogSoftMaxForwardEpilogueEEEvPT1_PKT_T2_SB_SB_ --------------------------
	.section	.text._ZN2at6native43_GLOBAL__N__9ae7fba5_10_SoftMax_cu_9f978f6326cunn_SpatialSoftMaxForwardIN3c108BFloat16EfS4_lNS1_25LogSoftMaxForwardEpilogueEEEvPT1_PKT_T2_SB_SB_,"ax",@progbits
	.align	128
.text._ZN2at6native43_GLOBAL__N__9ae7fba5_10_SoftMax_cu_9f978f6326cunn_SpatialSoftMaxForwardIN3c108BFloat16EfS4_lNS1_25LogSoftMaxForwardEpilogueEEEvPT1_PKT_T2_SB_SB_:
        .type           _ZN2at6native43_GLOBAL__N__9ae7fba5_10_SoftMax_cu_9f978f6326cunn_SpatialSoftMaxForwardIN3c108BFloat16EfS4_lNS1_25LogSoftMaxForwardEpilogueEEEvPT1_PKT_T2_SB_SB_,@function
        .size           _ZN2at6native43_GLOBAL__N__9ae7fba5_10_SoftMax_cu_9f978f6326cunn_SpatialSoftMaxForwardIN3c108BFloat16EfS4_lNS1_25LogSoftMaxForwardEpilogueEEEvPT1_PKT_T2_SB_SB_,(.L_x_11655 - _ZN2at6native43_GLOBAL__N__9ae7fba5_10_SoftMax_cu_9f978f6326cunn_SpatialSoftMaxForwardIN3c108BFloat16EfS4_lNS1_25LogSoftMaxForwardEpilogueEEEvPT1_PKT_T2_SB_SB_)
        .other          _ZN2at6native43_GLOBAL__N__9ae7fba5_10_SoftMax_cu_9f978f6326cunn_SpatialSoftMaxForwardIN3c108BFloat16EfS4_lNS1_25LogSoftMaxForwardEpilogueEEEvPT1_PKT_T2_SB_SB_,@"STO_CUDA_ENTRY STV_DEFAULT"
_ZN2at6native43_GLOBAL__N__9ae7fba5_10_SoftMax_cu_9f978f6326cunn_SpatialSoftMaxForwardIN3c108BFloat16EfS4_lNS1_25LogSoftMaxForwardEpilogueEEEvPT1_PKT_T2_SB_SB_:
        /* <DEDUP_REMOVED lines=21> */
.L_x_9212:
[----:B------:R-:W0:Y:S01]  /*0150*/  LDCU.64 UR4, c[0x0][0x3a0] ;  /* 0x00007400ff0477ac */ /* 0x000e220008000a00 */
[----:B------:R-:W-:Y:S01]  /*0160*/  BSSY B1, `(.L_x_9189) ;  /* 0x00000f1000017945 */ /* 0x000fe20003800000 */
[----:B0-----:R-:W-:-:S04]  /*0170*/  ISETP.GE.U32.AND P0, PT, R4, UR4, PT ;  /* 0x0000000404007c0c */ /* 0x001fc8000bf06070 */
[----:B------:R-:W-:-:S13]  /*0180*/  ISETP.GE.AND.EX P0, PT, RZ, UR5, PT, P0 ;  /* 0x00000005ff007c0c */ /* 0x000fda000bf06300 */
[----:B-12---:R-:W-:Y:S05]  /*0190*/  @P0 BRA `(.L_x_9190) ;  /* 0x0000000c00b40947 */ /* 0x006fea0003800000 */
[----:B------:R-:W0:Y:S01]  /*01a0*/  LDCU.64 UR4, c[0x0][0x398] ;  /* 0x00007300ff0477ac */ /* 0x000e220008000a00 */
[----:B------:R-:W-:Y:S02]  /*01b0*/  HFMA2 R9, -RZ, RZ, 0, 0 ;  /* 0x00000000ff097431 */ /* 0x000fe400000001ff */
[----:B------:R-:W-:Y:S02]  /*01c0*/  IMAD.MOV.U32 R8, RZ, RZ, R3 ;  /* 0x000000ffff087224 */ /* 0x000fe400078e0003 */
[----:B0-----:R-:W-:Y:S02]  /*01d0*/  IMAD R7, R2, UR4, RZ ;  /* 0x0000000402077c24 */ /* 0x001fe4000f8e02ff */
[----:B------:R-:W-:-:S04]  /*01e0*/  IMAD.WIDE.U32 R12, R0, UR4, R8 ;  /* 0x00000004000c7c25 */ /* 0x000fc8000f8e0008 */
[----:B------:R-:W-:Y:S02]  /*01f0*/  IMAD R7, R0, UR5, R7 ;  /* 0x0000000500077c24 */ /* 0x000fe4000f8e0207 */
[----:B------:R-:W-:Y:S02]  /*0200*/  IMAD.MOV.U32 R8, RZ, RZ, R4 ;  /* 0x000000ffff087224 */ /* 0x000fe400078e0004 */
[----:B------:R-:W-:-:S07]  /*0210*/  IMAD.IADD R7, R13, 0x1, R7 ;  /* 0x000000010d077824 */ /* 0x000fce00078e0207 */
.L_x_9211:
[----:B------:R-:W0:Y:S01]  /*0220*/  LDC.64 R14, c[0x0][0x3a0] ;  /* 0x0000e800ff0e7b82 */ /* 0x000e220000000a00 */
[----:B------:R-:W-:Y:S01]  /*0230*/  UISETP.GE.U32.AND UP0, UPT, UR6, 0x2, UPT ;  /* 0x000000020600788c */ /* 0x000fe2000bf06070 */
[----:B------:R-:W-:Y:S06]  /*0240*/  BSSY B0, `(.L_x_9191) ;  /* 0x00000dc000007945 */ /* 0x000fec0003800000 */
[----:B------:R-:W0:Y:S02]  /*0250*/  LDC.64 R16, c[0x0][0x398] ;  /* 0x0000e600ff107b82 */ /* 0x000e240000000a00 */
[----:B0-----:R-:W-:-:S02]  /*0260*/  IMAD R18, R15, R16, RZ ;  /* 0x000000100f127224 */ /* 0x001fc400078e02ff */
[----:B--2---:R-:W-:-:S04]  /*0270*/  IMAD.WIDE.U32 R20, R14, R16, RZ ;  /* 0x000000100e147225 */ /* 0x004fc800078e00ff */
[----:B------:R-:W-:-:S05]  /*0280*/  IMAD R19, R14, R17, R18 ;  /* 0x000000110e137224 */ /* 0x000fca00078e0212 */
[----:B------:R-:W-:-:S05]  /*0290*/  IADD3 R19, PT, PT, R21, R19, RZ ;  /* 0x0000001315137210 */ /* 0x000fca0007ffe0ff */
[----:B------:R-:W-:Y:S02]  /*02a0*/  IMAD R21, R19, R0, RZ ;  /* 0x0000000013157224 */ /* 0x000fe400078e02ff */
[----:B------:R-:W-:-:S04]  /*02b0*/  IMAD.WIDE.U32 R18, R0, R20, R8 ;  /* 0x0000001400127225 */ /* 0x000fc800078e0008 */
[----:B------:R-:W-:-:S04]  /*02c0*/  IMAD R21, R2, R20, R21 ;  /* 0x0000001402157224 */ /* 0x000fc800078e0215 */
[----:B------:R-:W-:Y:S01]  /*02d0*/  IMAD.IADD R25, R19, 0x1, R21 ;  /* 0x0000000113197824 */ /* 0x000fe200078e0215 */
[----:B-1----:R-:W-:Y:S06]  /*02e0*/  BRA.U !UP0, `(.L_x_9192) ;  /* 0x0000000508f87547 */ /* 0x002fec000b800000 */
[----:B------:R-:W-:Y:S01]  /*02f0*/  ISETP.GE.U32.AND P0, PT, R3, R16, PT ;  /* 0x000000100300720c */ /* 0x000fe20003f06070 */
[----:B------:R-:W-:-:S03]  /*0300*/  IMAD.MOV.U32 R26, RZ, RZ, -0x800001 ;  /* 0xff7fffffff1a7424 */ /* 0x000fc600078e00ff */
[----:B------:R-:W-:-:S13]  /*0310*/  ISETP.GE.AND.EX P0, PT, RZ, R17, PT, P0 ;  /* 0x00000011ff00720c */ /* 0x000fda0003f06300 */
[----:B------:R-:W-:Y:S05]  /*0320*/  @P0 BRA `(.L_x_9193) ;  /* 0x0000000000500947 */ /* 0x000fea0003800000 */
[----:B------:R-:W-:Y:S01]  /*0330*/  MOV R26, 0xff7fffff ;  /* 0xff7fffff001a7802 */ /* 0x000fe20000000f00 */
[----:B------:R-:W-:Y:S02]  /*0340*/  IMAD.MOV.U32 R29, RZ, RZ, R3 ;  /* 0x000000ffff1d7224 */ /* 0x000fe400078e0003 */
[----:B------:R-:W-:-:S07]  /*0350*/  IMAD.MOV.U32 R27, RZ, RZ, RZ ;  /* 0x000000ffff1b7224 */ /* 0x000fce00078e00ff */
.L_x_9194:
[----:B------:R-:W0:Y:S01]  /*0360*/  LDCU.64 UR4, c[0x0][0x388] ;  /* 0x00007100ff0477ac */ /* 0x000e220008000a00 */
[----:B------:R-:W-:Y:S01]  /*0370*/  MOV R24, R18 ;  /* 0x0000001200187202 */ /* 0x000fe20000000f00 */
[----:B------:R-:W-:-:S04]  /*0380*/  IMAD R20, R27, R14, RZ ;  /* 0x0000000e1b147224 */ /* 0x000fc800078e02ff */
        /* <DEDUP_REMOVED lines=10> */
[----:B--2---:R-:W-:-:S04]  /*0430*/  SHF.L.U32 R23, R20, 0x10, RZ ;  /* 0x0000001014177819 */ /* 0x004fc800000006ff */
[----:B------:R-:W-:-:S04]  /*0440*/  FSETP.GEU.FTZ.AND P2, PT, R26, R23, PT ;  /* 0x000000171a00720b */ /* 0x000fc80003f5e000 */
[----:B------:R-:W-:-:S03]  /*0450*/  FSEL R26, R23, R26, !P2 ;  /* 0x0000001a171a7208 */ /* 0x000fc60005000000 */
[----:B------:R-:W-:Y:S06]  /*0460*/  @!P1 BRA `(.L_x_9194) ;  /* 0xfffffffc00bc9947 */ /* 0x000fec000383ffff */
.L_x_9193:
        /* <DEDUP_REMOVED lines=11> */
.L_x_9195:
        /* <DEDUP_REMOVED lines=21> */
.L_x_9198:
        /* <DEDUP_REMOVED lines=21> */
.L_x_9197:
[----:B------:R-:W-:Y:S05]  /*07c0*/  BSYNC.RECONVERGENT B2 ;  /* 0x0000000000027941 */ /* 0x000fea0003800200 */
.L_x_9196:
[----:B------:R-:W-:Y:S01]  /*07d0*/  BAR.SYNC.DEFER_BLOCKING 0x0 ;  /* 0x0000000000007b1d */ /* 0x000fe20000010000 */
[----:B------:R-:W-:-:S05]  /*07e0*/  IMAD.U32 R14, RZ, RZ, UR6 ;  /* 0x00000006ff0e7e24 */ /* 0x000fca000f8e00ff */
[----:B------:R3:W-:Y:S02]  /*07f0*/  STS [R21], R22 ;  /* 0x0000001615007388 */ /* 0x0007e40000000800 */
.L_x_9199:
[----:B------:R-:W-:Y:S01]  /*0800*/  BAR.SYNC.DEFER_BLOCKING 0x0 ;  /* 0x0000000000007b1d */ /* 0x000fe20000010000 */
[----:B------:R-:W-:-:S04]  /*0810*/  SHF.R.U32.HI R24, RZ, 0x1, R14 ;  /* 0x00000001ff187819 */ /* 0x000fc8000001160e */
        /* <DEDUP_REMOVED lines=16> */
[----:B------:R-:W-:Y:S02]  /*0920*/  HFMA2 R22, -RZ, RZ, 0, 0 ;  /* 0x00000000ff167431 */ /* 0x000fe400000001ff */
[----:B------:R-:W-:Y:S01]  /*0930*/  IMAD.MOV.U32 R23, RZ, RZ, R3 ;  /* 0x000000ffff177224 */ /* 0x000fe200078e0003 */
[----:B0-----:R-:W0:Y:S06]  /*0940*/  MUFU.LG2 R21, R21 ;  /* 0x0000001500157308 */ /* 0x001e2c0000000c00 */
.L_x_9202:
[----:B0--3--:R-:W-:Y:S02]  /*0950*/  IMAD R16, R22, UR16, RZ ;  /* 0x0000001016107c24 */ /* 0x009fe4000f8e02ff */
[----:B------:R-:W-:Y:S02]  /*0960*/  IMAD.MOV.U32 R24, RZ, RZ, R18 ;  /* 0x000000ffff187224 */ /* 0x000fe400078e0012 */
[C---:B------:R-:W-:Y:S02]  /*0970*/  IMAD R17, R23.reuse, UR17, R16 ;  /* 0x0000001117117c24 */ /* 0x040fe4000f8e0210 */
[----:B------:R-:W-:-:S04]  /*0980*/  IMAD.WIDE.U32 R14, R23, UR16, R24 ;  /* 0x00000010170e7c25 */ /* 0x000fc8000f8e0018 */
[----:B------:R-:W-:Y:S01]  /*0990*/  IMAD.IADD R17, R15, 0x1, R17 ;  /* 0x000000010f117824 */ /* 0x000fe200078e0211 */
[----:B------:R-:W-:-:S04]  /*09a0*/  SHF.L.U32 R16, R14, 0x1, RZ ;  /* 0x000000010e107819 */ /* 0x000fc800000006ff */
[----:B------:R-:W-:Y:S02]  /*09b0*/  SHF.L.U64.HI R17, R14, 0x1, R17 ;  /* 0x000000010e117819 */ /* 0x000fe40000010211 */
[----:B------:R-:W-:-:S04]  /*09c0*/  IADD3 R14, P0, PT, R16, UR10, RZ ;  /* 0x0000000a100e7c10 */ /* 0x000fc8000ff1e0ff */
[----:B------:R-:W-:-:S05]  /*09d0*/  IADD3.X R15, PT, PT, R17, UR11, RZ, P0, !PT ;  /* 0x0000000b110f7c10 */ /* 0x000fca00087fe4ff */
[----:B------:R-:W3:Y:S01]  /*09e0*/  LDG.E.U16 R14, desc[UR12][R14.64] ;  /* 0x0000000c0e0e7981 */ /* 0x000ee2000c1e1500 */
[----:B------:R-:W-:-:S04]  /*09f0*/  IADD3 R16, P0, PT, R16, UR8, RZ ;  /* 0x0000000810107c10 */ /* 0x000fc8000ff1e0ff */
[----:B------:R-:W-:Y:S02]  /*0a00*/  IADD3.X R17, PT, PT, R17, UR9, RZ, P0, !PT ;  /* 0x0000000911117c10 */ /* 0x000fe400087fe4ff */
[----:B------:R-:W-:-:S05]  /*0a10*/  IADD3 R23, P0, PT, R23, UR6, RZ ;  /* 0x0000000617177c10 */ /* 0x000fca000ff1e0ff */
[----:B------:R-:W-:Y:S01]  /*0a20*/  IMAD.X R22, RZ, RZ, R22, P0 ;  /* 0x000000ffff167224 */ /* 0x000fe200000e0616 */
[----:B----4-:R-:W-:-:S04]  /*0a30*/  ISETP.GE.U32.AND P0, PT, R23, UR18, PT ;  /* 0x0000001217007c0c */ /* 0x010fc8000bf06070 */
[----:B------:R-:W-:Y:S01]  /*0a40*/  ISETP.GE.AND.EX P0, PT, R22, UR19, PT, P0 ;  /* 0x0000001316007c0c */ /* 0x000fe2000bf06300 */
[----:B---3--:R-:W-:-:S04]  /*0a50*/  IMAD.U32 R27, R14, 0x10000, RZ ;  /* 0x000100000e1b7824 */ /* 0x008fc800078e00ff */
[----:B--2---:R-:W-:-:S04]  /*0a60*/  FADD.FTZ R24, -R20, R27 ;  /* 0x0000001b14187221 */ /* 0x004fc80000010100 */
[----:B0-----:R-:W-:-:S05]  /*0a70*/  FFMA.FTZ R24, R21, -0.69314718246459960938, R24 ;  /* 0xbf31721815187823 */ /* 0x001fca0000010018 */
[----:B------:R-:W-:-:S05]  /*0a80*/  F2FP.BF16.F32.PACK_AB R24, RZ, R24 ;  /* 0x00000018ff18723e */ /* 0x000fca00000010ff */
[----:B------:R0:W-:Y:S01]  /*0a90*/  STG.E.U16 desc[UR12][R16.64], R24 ;  /* 0x0000001810007986 */ /* 0x0001e2000c10150c */
[----:B------:R-:W-:Y:S05]  /*0aa0*/  @!P0 BRA `(.L_x_9202) ;  /* 0xfffffffc00a88947 */ /* 0x000fea000383ffff */
.L_x_9201:
[----:B0--34-:R-:W-:Y:S05]  /*0ab0*/  BSYNC.RECONVERGENT B2 ;  /* 0x0000000000027941 */ /* 0x019fea0003800200 */
.L_x_9200:
[----:B------:R-:W-:Y:S05]  /*0ac0*/  BRA `(.L_x_9203) ;  /* 0x00000004004c7947 */ /* 0x000fea0003800000 */
.L_x_9192:
[----:B------:R-:W-:Y:S01]  /*0ad0*/  ISETP.GE.U32.AND P0, PT, R3, R16, PT ;  /* 0x000000100300720c */ /* 0x000fe20003f06070 */
[----:B------:R-:W-:Y:S01]  /*0ae0*/  BSSY.RECONVERGENT B2, `(.L_x_9204) ;  /* 0x000001a000027945 */ /* 0x000fe20003800200 */
        /* <DEDUP_REMOVED lines=13> */
.L_x_9206:
        /* <DEDUP_REMOVED lines=8> */
[----:B--2---:R-:W-:-:S05]  /*0c40*/  IMAD.U32 R27, R20, 0x10000, RZ ;  /* 0x00010000141b7824 */ /* 0x004fca00078e00ff */
[----:B------:R-:W-:-:S04]  /*0c50*/  FSETP.GEU.FTZ.AND P3, PT, R24, R27, PT ;  /* 0x0000001b1800720b */ /* 0x000fc80003f7e000 */
[----:B------:R-:W-:-:S03]  /*0c60*/  FSEL R24, R27, R24, !P3 ;  /* 0x000000181b187208 */ /* 0x000fc60005800000 */
[----:B------:R-:W-:Y:S06]  /*0c70*/  @!P1 BRA `(.L_x_9206) ;  /* 0xfffffffc00d09947 */ /* 0x000fec000383ffff */
.L_x_9205:
[----:B------:R-:W-:Y:S05]  /*0c80*/  BSYNC.RECONVERGENT B2 ;  /* 0x0000000000027941 */ /* 0x000fea0003800200 */
.L_x_9204:
[----:B------:R-:W-:Y:S01]  /*0c90*/  BSSY.RECONVERGENT B2, `(.L_x_9207) ;  /* 0x000001a000027945 */ /* 0x000fe20003800200 */
[----:B------:R-:W-:-:S03]  /*0ca0*/  HFMA2 R26, -RZ, RZ, 0, 0 ;  /* 0x00000000ff1a7431 */ /* 0x000fc600000001ff */
[----:B------:R-:W-:Y:S05]  /*0cb0*/  @P0 BRA `(.L_x_9208) ;  /* 0x00000000005c0947 */ /* 0x000fea0003800000 */
[----:B------:R-:W-:Y:S01]  /*0cc0*/  IMAD.MOV.U32 R26, RZ, RZ, RZ ;  /* 0x000000ffff1a7224 */ /* 0x000fe200078e00ff */
[----:B------:R-:W-:Y:S01]  /*0cd0*/  MOV R28, RZ ;  /* 0x000000ff001c7202 */ /* 0x000fe20000000f00 */
[----:B------:R-:W-:-:S07]  /*0ce0*/  IMAD.MOV.U32 R27, RZ, RZ, R3 ;  /* 0x000000ffff1b7224 */ /* 0x000fce00078e0003 */
.L_x_9209:
[----:B------:R-:W0:Y:S01]  /*0cf0*/  LDCU.64 UR4, c[0x0][0x388] ;  /* 0x00007100ff0477ac */ /* 0x000e220008000a00 */
[----:B------:R-:W-:Y:S02]  /*0d00*/  IMAD.MOV.U32 R20, RZ, RZ, R18 ;  /* 0x000000ffff147224 */ /* 0x000fe400078e0012 */
        /* <DEDUP_REMOVED lines=18> */
.L_x_9208:
[----:B------:R-:W-:Y:S05]  /*0e30*/  BSYNC.RECONVERGENT B2 ;  /* 0x0000000000027941 */ /* 0x000fea0003800200 */
.L_x_9207:
[----:B------:R-:W-:Y:S05]  /*0e40*/  @P0 BRA `(.L_x_9203) ;  /* 0x00000000006c0947 */ /* 0x000fea0003800000 */
[----:B------:R-:W0:Y:S01]  /*0e50*/  MUFU.LG2 R26, R26 ;  /* 0x0000001a001a7308 */ /* 0x000e220000000c00 */
[----:B------:R-:W-:Y:S01]  /*0e60*/  MOV R29, R3 ;  /* 0x00000003001d7202 */ /* 0x000fe20000000f00 */
[----:B------:R-:W-:-:S07]  /*0e70*/  IMAD.MOV.U32 R27, RZ, RZ, RZ ;  /* 0x000000ffff1b7224 */ /* 0x000fce00078e00ff */
.L_x_9210:
        /* <DEDUP_REMOVED lines=10> */
[----:B------:R-:W-:-:S05]  /*0f20*/  IADD3.X R21, PT, PT, R23, UR23, RZ, P0, !PT ;  /* 0x0000001717157c10 */ /* 0x000fca00087fe4ff */
[----:B------:R-:W2:Y:S01]  /*0f30*/  LDG.E.U16 R20, desc[UR12][R20.64] ;  /* 0x0000000c14147981 */ /* 0x000ea2000c1e1500 */
[----:B------:R-:W-:-:S04]  /*0f40*/  IADD3 R22, P0, PT, R22, UR20, RZ ;  /* 0x0000001416167c10 */ /* 0x000fc8000ff1e0ff */
[----:B------:R-:W-:Y:S02]  /*0f50*/  IADD3.X R23, PT, PT, R23, UR21, RZ, P0, !PT ;  /* 0x0000001517177c10 */ /* 0x000fe400087fe4ff */
[----:B------:R-:W-:-:S05]  /*0f60*/  IADD3 R29, P0, PT, R29, UR6, RZ ;  /* 0x000000061d1d7c10 */ /* 0x000fca000ff1e0ff */
[----:B------:R-:W-:Y:S01]  /*0f70*/  IMAD.X R27, RZ, RZ, R27, P0 ;  /* 0x000000ffff1b7224 */ /* 0x000fe200000e061b */
[----:B------:R-:W-:-:S04]  /*0f80*/  ISETP.GE.U32.AND P0, PT, R29, R16, PT ;  /* 0x000000101d00720c */ /* 0x000fc80003f06070 */
[----:B------:R-:W-:Y:S02]  /*0f90*/  ISETP.GE.AND.EX P0, PT, R27, R17, PT, P0 ;  /* 0x000000111b00720c */ /* 0x000fe40003f06300 */
[----:B--2---:R-:W-:-:S05]  /*0fa0*/  SHF.L.U32 R28, R20, 0x10, RZ ;  /* 0x00000010141c7819 */ /* 0x004fca00000006ff */
[----:B------:R-:W-:-:S04]  /*0fb0*/  FADD.FTZ R28, R28, -R24 ;  /* 0x800000181c1c7221 */ /* 0x000fc80000010000 */
[----:B0-----:R-:W-:-:S05]  /*0fc0*/  FFMA.FTZ R28, R26, -0.69314718246459960938, R28 ;  /* 0xbf3172181a1c7823 */ /* 0x001fca000001001c */
[----:B------:R-:W-:-:S05]  /*0fd0*/  F2FP.BF16.F32.PACK_AB R28, RZ, R28 ;  /* 0x0000001cff1c723e */ /* 0x000fca00000010ff */
[----:B------:R1:W-:Y:S01]  /*0fe0*/  STG.E.U16 desc[UR12][R22.64], R28 ;  /* 0x0000001c16007986 */ /* 0x0003e2000c10150c */
[----:B------:R-:W-:Y:S05]  /*0ff0*/  @!P0 BRA `(.L_x_9210) ;  /* 0xfffffffc00a08947 */ /* 0x000fea000383ffff */
.L_x_9203:
[----:B------:R-:W-:Y:S05]  /*1000*/  BSYNC B0 ;  /* 0x0000000000007941 */ /* 0x000fea0003800000 */
.L_x_9191:
[----:B------:R-:W0:Y:S01]  /*1010*/  LDCU.64 UR4, c[0x0][0x3a0] ;  /* 0x00007400ff0477ac */ /* 0x000e220008000a00 */
[----:B------:R-:W-:-:S05]  /*1020*/  IADD3 R8, P0, PT, R5, R8, RZ ;  /* 0x0000000805087210 */ /* 0x000fca0007f1e0ff */
[----:B------:R-:W-:Y:S01]  /*1030*/  IMAD.X R9, RZ, RZ, R9, P0 ;  /* 0x000000ffff097224 */ /* 0x000fe200000e0609 */
[----:B0-----:R-:W-:-:S04]  /*1040*/  ISETP.GE.U32.AND P0, PT, R8, UR4, PT ;  /* 0x0000000408007c0c */ /* 0x001fc8000bf06070 */
[----:B------:R-:W-:-:S13]  /*1050*/  ISETP.GE.AND.EX P0, PT, R9, UR5, PT, P0 ;  /* 0x0000000509007c0c */ /* 0x000fda000bf06300 */
[----:B------:R-:W-:Y:S05]  /*1060*/  @!P0 BRA `(.L_x_9211) ;  /* 0xfffffff0006c8947 */ /* 0x000fea000383ffff */
.L_x_9190:
[----:B------:R-:W-:Y:S05]  /*1070*/  BSYNC B1 ;  /* 0x0000000000017941 */ /* 0x000fea0003800000 */
.L_x_9189:
        /* <DEDUP_REMOVED lines=8> */
.L_x_9213:
        /* <DEDUP_REMOVED lines=16> */
.L_x_11655:


//--------------------- .text._ZN2at6native43_GLOBAL__N__9ae7fba5_10_SoftMax_cu_9f978f6326cunn_SpatialSoftMaxForwardIN3c108BFloat16EffiNS1_25LogSoftMaxForwardEpilogueEEEvPT1_PKT_T2_SB_SB_ --------------------------
	.section	.text._ZN2at6native43_GLOBAL__N__9ae7fba5_10_SoftMax_cu_9f978f6326cunn_SpatialSoftMaxForwardIN3c108BFloat16EffiNS1_25LogSoftMaxForwardEpilogueEEEvPT1_PKT_T2_SB_SB_,"ax",@progbits
	.align	128
.text._ZN2at6native43_GLOBAL__N__9ae7fba5_10_SoftMax_cu_9f978f6326cunn_SpatialSoftMaxForwardIN3c108BFloat16EffiNS1_25LogSoftMaxForwardEpilogueEEEvPT1_PKT_T2_SB_SB_:
        .type           _ZN2at6native43_GLOBAL__N__9ae7fba5_10_SoftMax_cu_9f978f6326cunn_SpatialSoftMaxForwardIN3c108BFloat16EffiNS1_25LogSoftMaxForwardEpilogueEEEvPT1_PKT_T2_SB_SB_,@function
        .size           _ZN2at6native43_GLOBAL__N__9ae7fba5_10_SoftMax_cu_9f978f6326cunn_SpatialSoftMaxForwardIN3c108BFloat16EffiNS1_25LogSoftMaxForwardEpilogueEEEvPT1_PKT_T2_SB_SB_,(.L_x_11656 - _ZN2at6native43_GLOBAL__N__9ae7fba5_10_SoftMax_cu_9f978f6326cunn_SpatialSoftMaxForwardIN3c108BFloat16EffiNS1_25LogSoftMaxForwardEpilogueEEEvPT1_PKT_T2_SB_SB_)
        .other          _ZN2at6native43_GLOBAL__N__9ae7fba5_10_SoftMax_cu_9f978f6326cunn_SpatialSoftMaxForwardIN3c108BFloat16EffiNS1_25LogSoftMaxForwardEpilogueEEEvPT1_PKT_T2_SB_SB_,@"STO_CUDA_ENTRY STV_DEFAULT"
_ZN2at6native43_GLOBAL__N__9ae7fba5_10_SoftMax_cu_9f978f6326cunn_SpatialSoftMaxForwardIN3c108BFloat16EffiNS1_25LogSoftMaxForwardEpilogueEEEvPT1_PKT_T2_SB_SB_:
        /* <DEDUP_REMOVED lines=25> */
.L_x_9237:
        /* <DEDUP_REMOVED lines=8> */
.L_x_9236:
        /* <DEDUP_REMOVED lines=11> */
.L_x_9219:
        /* <DEDUP_REMOVED lines=10> */
.L_x_9218:
[----:B------:R-:W-:Y:S05]  /*0360*/  WARPSYNC.ALL ;  /* 0x0000000000007948 */ /* 0x000fea0003800000 */
[----:B------:R-:W-:Y:S01]  /*0370*/  BAR.SYNC.DEFER_BLOCKING 0x0 ;  /* 0x0000000000007b1d */ /* 0x000fe20000010000 */
[----:B------:R-:W-:-:S05]  /*0380*/  IMAD.U32 R12, RZ, RZ, UR10 ;  /* 0x0000000aff0c7e24 */ /* 0x000fca000f8e00ff */
[----:B------:R0:W-:Y:S02]  /*0390*/  STS [R6], R11 ;  /* 0x0000000b06007388 */ /* 0x0001e40000000800 */
.L_x_9220:
        /* <DEDUP_REMOVED lines=24> */
.L_x_9223:
        /* <DEDUP_REMOVED lines=12> */
.L_x_9222:
[----:B------:R-:W-:Y:S05]  /*05e0*/  BSYNC.RECONVERGENT B2 ;  /* 0x0000000000027941 */ /* 0x000fea0003800200 */
.L_x_9221:
[----:B------:R-:W-:Y:S01]  /*05f0*/  BAR.SYNC.DEFER_BLOCKING 0x0 ;  /* 0x0000000000007b1d */ /* 0x000fe20000010000 */
[----:B------:R-:W-:-:S05]  /*0600*/  IMAD.U32 R12, RZ, RZ, UR10 ;  /* 0x0000000aff0c7e24 */ /* 0x000fca000f8e00ff */
[----:B------:R0:W-:Y:S02]  /*0610*/  STS [R6], R17 ;  /* 0x0000001106007388 */ /* 0x0001e40000000800 */
.L_x_9224:
        /* <DEDUP_REMOVED lines=21> */
[----:B-1----:R1:W4:Y:S02]  /*0770*/  MUFU.LG2 R20, R16 ;  /* 0x0000001000147308 */ /* 0x0023240000000c00 */
.L_x_9227:
[----:B0-----:R-:W-:-:S04]  /*0780*/  IMAD R19, R21, UR7, R10 ;  /* 0x0000000715137c24 */ /* 0x001fc8000f8e020a */
[----:B01-3--:R-:W-:-:S06]  /*0790*/  IMAD.WIDE R16, R19, 0x2, R14 ;  /* 0x0000000213107825 */ /* 0x00bfcc00078e020e */
[----:B------:R-:W3:Y:S01]  /*07a0*/  LDG.E.U16 R16, desc[UR14][R16.64] ;  /* 0x0000000e10107981 */ /* 0x000ee2000c1e1500 */
[----:B------:R-:W-:-:S04]  /*07b0*/  IADD3 R21, PT, PT, R21, UR10, RZ ;  /* 0x0000000a15157c10 */ /* 0x000fc8000fffe0ff */
[----:B------:R-:W-:Y:S01]  /*07c0*/  ISETP.GE.AND P0, PT, R21, UR6, PT ;  /* 0x0000000615007c0c */ /* 0x000fe2000bf06270 */
[----:B---3--:R-:W-:-:S04]  /*07d0*/  IMAD.U32 R18, R16, 0x10000, RZ ;  /* 0x0001000010127824 */ /* 0x008fc800078e00ff */
[----:B------:R-:W-:Y:S01]  /*07e0*/  FADD.FTZ R23, -R11, R18 ;  /* 0x000000120b177221 */ /* 0x000fe20000010100 */
[----:B--2---:R-:W-:-:S04]  /*07f0*/  IMAD.WIDE R18, R19, 0x4, R12 ;  /* 0x0000000413127825 */ /* 0x004fc800078e020c */
[----:B----4-:R-:W-:-:S05]  /*0800*/  FFMA.FTZ R23, R20, -0.69314718246459960938, R23 ;  /* 0xbf31721814177823 */ /* 0x010fca0000010017 */
[----:B------:R0:W-:Y:S01]  /*0810*/  STG.E desc[UR14][R18.64], R23 ;  /* 0x0000001712007986 */ /* 0x0001e2000c10190e */
[----:B------:R-:W-:Y:S05]  /*0820*/  @!P0 BRA `(.L_x_9227) ;  /* 0xfffffffc00d48947 */ /* 0x000fea000383ffff */
.L_x_9226:
[----:B------:R-:W-:Y:S05]  /*0830*/  BSYNC.RECONVERGENT B2 ;  /* 0x0000000000027941 */ /* 0x000fea0003800200 */
.L_x_9225:
[----:B------:R-:W-:Y:S05]  /*0840*/  BRA `(.L_x_9228) ;  /* 0x0000000000e07947 */ /* 0x000fea0003800000 */
.L_x_9217:
        /* <DEDUP_REMOVED lines=11> */
.L_x_9231:
        /* <DEDUP_REMOVED lines=9> */
.L_x_9230:
[----:B------:R-:W-:Y:S05]  /*0990*/  BSYNC.RECONVERGENT B2 ;  /* 0x0000000000027941 */ /* 0x000fea0003800200 */
.L_x_9229:
[----:B------:R-:W-:Y:S04]  /*09a0*/  BSSY.RECONVERGENT B2, `(.L_x_9232) ;  /* 0x0000011000027945 */ /* 0x000fe80003800200 */
[----:B------:R-:W-:Y:S05]  /*09b0*/  @P0 BRA `(.L_x_9233) ;  /* 0x00000000003c0947 */ /* 0x000fea0003800000 */
[----:B------:R-:W0:Y:S01]  /*09c0*/  LDC.64 R12, c[0x0][0x388] ;  /* 0x0000e200ff0c7b82 */ /* 0x000e220000000a00 */
[----:B------:R-:W-:Y:S01]  /*09d0*/  IMAD.MOV.U32 R16, RZ, RZ, RZ ;  /* 0x000000ffff107224 */ /* 0x000fe200078e00ff */
[----:B------:R-:W-:-:S07]  /*09e0*/  MOV R17, R0 ;  /* 0x0000000000117202 */ /* 0x000fce0000000f00 */
.L_x_9234:
        /* <DEDUP_REMOVED lines=12> */
.L_x_9233:
[----:B------:R-:W-:Y:S05]  /*0ab0*/  BSYNC.RECONVERGENT B2 ;  /* 0x0000000000027941 */ /* 0x000fea0003800200 */
.L_x_9232:
[----:B------:R-:W-:Y:S05]  /*0ac0*/  @P0 BRA `(.L_x_9228) ;  /* 0x0000000000400947 */ /* 0x000fea0003800000 */
[----:B------:R-:W0:Y:S01]  /*0ad0*/  LDC.64 R12, c[0x0][0x380] ;  /* 0x0000e000ff0c7b82 */ /* 0x000e220000000a00 */
[----:B------:R1:W2:Y:S01]  /*0ae0*/  MUFU.LG2 R25, R16 ;  /* 0x0000001000197308 */ /* 0x0002a20000000c00 */
[----:B------:R-:W-:-:S06]  /*0af0*/  MOV R20, R0 ;  /* 0x0000000000147202 */ /* 0x000fcc0000000f00 */
[----:B------:R-:W3:Y:S02]  /*0b00*/  LDC.64 R14, c[0x0][0x388] ;  /* 0x0000e200ff0e7b82 */ /* 0x000ee40000000a00 */
.L_x_9235:
[----:B----4-:R-:W4:Y:S02]  /*0b10*/  LDCU UR4, c[0x0][0x398] ;  /* 0x00007300ff0477ac */ /* 0x010f240008000800 */
[----:B----4-:R-:W-:-:S04]  /*0b20*/  IMAD R19, R20, UR4, R10 ;  /* 0x0000000414137c24 */ /* 0x010fc8000f8e020a */
[----:B-1-3--:R-:W-:-:S06]  /*0b30*/  IMAD.WIDE R16, R19, 0x2, R14 ;  /* 0x0000000213107825 */ /* 0x00afcc00078e020e */
[----:B------:R-:W3:Y:S01]  /*0b40*/  LDG.E.U16 R16, desc[UR14][R16.64] ;  /* 0x0000000e10107981 */ /* 0x000ee2000c1e1500 */
[----:B------:R-:W-:-:S05]  /*0b50*/  VIADD R20, R20, UR10 ;  /* 0x0000000a14147c36 */ /* 0x000fca0008000000 */
[----:B------:R-:W-:Y:S02]  /*0b60*/  ISETP.GE.AND P0, PT, R20, R21, PT ;  /* 0x000000151400720c */ /* 0x000fe40003f06270 */
[----:B---3--:R-:W-:-:S05]  /*0b70*/  SHF.L.U32 R18, R16, 0x10, RZ ;  /* 0x0000001010127819 */ /* 0x008fca00000006ff */
[----:B------:R-:W-:Y:S01]  /*0b80*/  FADD.FTZ R22, R18, -R11 ;  /* 0x8000000b12167221 */ /* 0x000fe20000010000 */
[----:B0-----:R-:W-:-:S04]  /*0b90*/  IMAD.WIDE R18, R19, 0x4, R12 ;  /* 0x0000000413127825 */ /* 0x001fc800078e020c */
[----:B--2---:R-:W-:-:S05]  /*0ba0*/  FFMA.FTZ R23, R25, -0.69314718246459960938, R22 ;  /* 0xbf31721819177823 */ /* 0x004fca0000010016 */
[----:B------:R4:W-:Y:S01]  /*0bb0*/  STG.E desc[UR14][R18.64], R23 ;  /* 0x0000001712007986 */ /* 0x0009e2000c10190e */
[----:B------:R-:W-:Y:S05]  /*0bc0*/  @!P0 BRA `(.L_x_9235) ;  /* 0xfffffffc00d08947 */ /* 0x000fea000383ffff */
.L_x_9228:
[----:B------:R-:W-:Y:S05]  /*0bd0*/  BSYNC B0 ;  /* 0x0000000000007941 */ /* 0x000fea0003800000 */
.L_x_9216:
[----:B------:R-:W1:Y:S01]  /*0be0*/  LDCU UR4, c[0x0][0x398] ;  /* 0x00007300ff0477ac */ /* 0x000e620008000800 */
[----:B------:R-:W-:-:S04]  /*0bf0*/  IADD3 R8, PT, PT, R4, R8, RZ ;  /* 0x0000000804087210 */ /* 0x000fc80007ffe0ff */
[----:B-1----:R-:W-:-:S13]  /*0c00*/  ISETP.GE.AND P0, PT, R8, UR4, PT ;  /* 0x0000000408007c0c */ /* 0x002fda000bf06270 */
[----:B------:R-:W-:Y:S05]  /*0c10*/  @!P0 BRA `(.L_x_9236) ;  /* 0xfffffff4007c8947 */ /* 0x000fea000383ffff */
.L_x_9215:
[----:B------:R-:W-:Y:S05]  /*0c20*/  BSYNC B1 ;  /* 0x0000000000017941 */ /* 0x000fea0003800000 */
.L_x_9214:
[----:B------:R-:W1:Y:S01]  /*0c30*/  LDCU UR4, c[0x0][0x390] ;  /* 0x00007200ff0477ac */ /* 0x000e620008000800 */
[----:B------:R-:W-:-:S04]  /*0c40*/  IADD3 R5, PT, PT, R5, UR12, RZ ;  /* 0x0000000c05057c10 */ /* 0x000fc8000fffe0ff */
[----:B-1----:R-:W-:-:S13]  /*0c50*/  ISETP.GE.AND P0, PT, R5, UR4, PT ;  /* 0x0000000405007c0c */ /* 0x002fda000bf06270 */
[----:B------:R-:W-:Y:S05]  /*0c60*/  @!P0 BRA `(.L_x_9237) ;  /* 0xfffffff400488947 */ /* 0x000fea000383ffff */
[----:B------:R-:W-:Y:S05]  /*0c70*/  EXIT ;  /* 0x000000000000794d */ /* 0x000fea0003800000 */
.L_x_9238:
        /* <DEDUP_REMOVED lines=16> */
.L_x_11656:


//--------------------- .text._ZN2at6native43_GLOBAL__N__9ae7fba5_10_SoftMax_cu_9f978f6326cunn_SpatialSoftMaxForwardIN3c108BFloat16EfS4_iNS1_25LogSoftMaxForwardEpilogueEEEvPT1_PKT_T2_SB_SB_ --------------------------
	.section	.text._ZN2at6native43_GLOBAL__N__9ae7fba5_10_SoftMax_cu_9f978f6326cunn_SpatialSoftMaxForwardIN3c108BFloat16EfS4_iNS1_25LogSoftMaxForwardEpilogueEEEvPT1_PKT_T2_SB_SB_,"ax",@progbits
	.align	128
.text._ZN2at6native43_GLOBAL__N__9ae7fba5_10_SoftMax_cu_9f978f6326cunn_SpatialSoftMaxForwardIN3c108BFloat16EfS4_iNS1_25LogSoftMaxForwardEpilogueEEEvPT1_PKT_T2_SB_SB_:
        .type           _ZN2at6native43_GLOBAL__N__9ae7fba5_10_SoftMax_cu_9f978f6326cunn_SpatialSoftMaxForwardIN3c108BFloat16EfS4_iNS1_25LogSoftMaxForwardEpilogueEEEvPT1_PKT_T2_SB_SB_,@function
        .size           _ZN2at6native43_GLOBAL__N__9ae7fba5_10_SoftMax_cu_9f978f6326cunn_SpatialSoftMaxForwardIN3c108BFloat16EfS4_iNS1_25LogSoftMaxForwardEpilogueEEEvPT1_PKT_T2_SB_SB_,(.L_x_11657 - _ZN2at6native43_GLOBAL__N__9ae7fba5_10_SoftMax_cu_9f978f6326cunn_SpatialSoftMaxForwardIN3c108BFloat16EfS4_iNS1_25LogSoftMaxForwardEpilogueEEEvPT1_PKT_T2_SB_SB_)
        .other          _ZN2at6native43_GLOBAL__N__9ae7fba5_10_SoftMax_cu_9f978f6326cunn_SpatialSoftMaxForwardIN3c108BFloat16EfS4_iNS1_25LogSoftMaxForwardEpilogueEEEvPT1_PKT_T2_SB_SB_,@"STO_CUDA_ENTRY STV_DEFAULT"
_ZN2at6native43_GLOBAL__N__9ae7fba5_10_SoftMax_cu_9f978f6326cunn_SpatialSoftMaxForwardIN3c108BFloat16EfS4_iNS1_25LogSoftMaxForwardEpilogueEEEvPT1_PKT_T2_SB_SB_:
        /* <DEDUP_REMOVED lines=25> */
.L_x_9262:
        /* <DEDUP_REMOVED lines=8> */
.L_x_9261:
        /* <DEDUP_REMOVED lines=11> */
.L_x_9244:
        /* <DEDUP_REMOVED lines=10> */
.L_x_9243:
[----:B------:R-:W-:Y:S05]  /*0360*/  WARPSYNC.ALL ;  /* 0x0000000000007948 */ /* 0x000fea0003800000 */
[----:B------:R-:W-:Y:S01]  /*0370*/  BAR.SYNC.DEFER_BLOCKING 0x0 ;  /* 0x0000000000007b1d */ /* 0x000fe20000010000 */
[----:B------:R-:W-:-:S05]  /*0380*/  IMAD.U32 R12, RZ, RZ, UR10 ;  /* 0x0000000aff0c7e24 */ /* 0x000fca000f8e00ff */
[----:B------:R0:W-:Y:S02]  /*0390*/  STS [R6], R11 ;  /* 0x0000000b06007388 */ /* 0x0001e40000000800 */
.L_x_9245:
        /* <DEDUP_REMOVED lines=24> */
.L_x_9248:
        /* <DEDUP_REMOVED lines=12> */
.L_x_9247:
[----:B------:R-:W-:Y:S05]  /*05e0*/  BSYNC.RECONVERGENT B2 ;  /* 0x0000000000027941 */ /* 0x000fea0003800200 */
.L_x_9246:
[----:B------:R-:W-:Y:S01]  /*05f0*/  BAR.SYNC.DEFER_BLOCKING 0x0 ;  /* 0x0000000000007b1d */ /* 0x000fe20000010000 */
[----:B------:R-:W-:-:S05]  /*0600*/  IMAD.U32 R12, RZ, RZ, UR10 ;  /* 0x0000000aff0c7e24 */ /* 0x000fca000f8e00ff */
[----:B------:R0:W-:Y:S02]  /*0610*/  STS [R6], R17 ;  /* 0x0000001106007388 */ /* 0x0001e40000000800 */
.L_x_9249:
        /* <DEDUP_REMOVED lines=22> */
.L_x_9252:
        /* <DEDUP_REMOVED lines=9> */
[----:B------:R-:W-:-:S05]  /*0810*/  F2FP.BF16.F32.PACK_AB R23, RZ, R23 ;  /* 0x00000017ff17723e */ /* 0x000fca00000010ff */
[----:B------:R0:W-:Y:S01]  /*0820*/  STG.E.U16 desc[UR14][R18.64], R23 ;  /* 0x0000001712007986 */ /* 0x0001e2000c10150e */
[----:B------:R-:W-:Y:S05]  /*0830*/  @!P0 BRA `(.L_x_9252) ;  /* 0xfffffffc00d08947 */ /* 0x000fea000383ffff */
.L_x_9251:
[----:B------:R-:W-:Y:S05]  /*0840*/  BSYNC.RECONVERGENT B2 ;  /* 0x0000000000027941 */ /* 0x000fea0003800200 */
.L_x_9250:
[----:B------:R-:W-:Y:S05]  /*0850*/  BRA `(.L_x_9253) ;  /* 0x0000000000e47947 */ /* 0x000fea0003800000 */
.L_x_9242:
        /* <DEDUP_REMOVED lines=11> */
.L_x_9256:
        /* <DEDUP_REMOVED lines=9> */
.L_x_9255:
[----:B------:R-:W-:Y:S05]  /*09a0*/  BSYNC.RECONVERGENT B2 ;  /* 0x0000000000027941 */ /* 0x000fea0003800200 */
.L_x_9254:
[----:B------:R-:W-:Y:S04]  /*09b0*/  BSSY.RECONVERGENT B2, `(.L_x_9257) ;  /* 0x0000011000027945 */ /* 0x000fe80003800200 */
[----:B------:R-:W-:Y:S05]  /*09c0*/  @P0 BRA `(.L_x_9258) ;  /* 0x00000000003c0947 */ /* 0x000fea0003800000 */
[----:B------:R-:W0:Y:S01]  /*09d0*/  LDC.64 R12, c[0x0][0x388] ;  /* 0x0000e200ff0c7b82 */ /* 0x000e220000000a00 */
[----:B------:R-:W-:Y:S01]  /*09e0*/  IMAD.MOV.U32 R16, RZ, RZ, RZ ;  /* 0x000000ffff107224 */ /* 0x000fe200078e00ff */
[----:B------:R-:W-:-:S07]  /*09f0*/  MOV R17, R0 ;  /* 0x0000000000117202 */ /* 0x000fce0000000f00 */
.L_x_9259:
[----:B------:R-:W1:Y:S02]  /*0a00*/  LDCU UR4, c[0x0][0x398] ;  /* 0x00007300ff0477ac */ /* 0x000e640008000800 */
[----:B-1----:R-:W-:-:S04]  /*0a10*/  IMAD R15, R17, UR4, R10 ;  /* 0x00000004110f7c24 */ /* 0x002fc8000f8e020a */
[----:B0-----:R-:W-:-:S06]  /*0a20*/  IMAD.WIDE R14, R15, 0x2, R12 ;  /* 0x000000020f0e7825 */ /* 0x001fcc00078e020c */
[----:B------:R-:W2:Y:S01]  /*0a30*/  LDG.E.U16 R14, desc[UR14][R14.64] ;  /* 0x0000000e0e0e7981 */ /* 0x000ea2000c1e1500 */
[----:B------:R-:W-:-:S04]  /*0a40*/  IADD3 R17, PT, PT, R17, UR10, RZ ;  /* 0x0000000a11117c10 */ /* 0x000fc8000fffe0ff */
[----:B------:R-:W-:Y:S01]  /*0a50*/  ISETP.GE.AND P1, PT, R17, R21, PT ;  /* 0x000000151100720c */ /* 0x000fe20003f26270 */
[----:B--2---:R-:W-:-:S04]  /*0a60*/  IMAD.U32 R18, R14, 0x10000, RZ ;  /* 0x000100000e127824 */ /* 0x004fc800078e00ff */
[----:B------:R-:W-:-:S04]  /*0a70*/  FADD.FTZ R18, R18, -R11 ;  /* 0x8000000b12127221 */ /* 0x000fc80000010000 */
[----:B------:R-:W-:-:S04]  /*0a80*/  FMUL.FTZ R18, R18, 1.4426950216293334961 ;  /* 0x3fb8aa3b12127820 */ /* 0x000fc80000410000 */
[----:B------:R-:W0:Y:S02]  /*0a90*/  MUFU.EX2 R19, R18 ;  /* 0x0000001200137308 */ /* 0x000e240000000800 */
[----:B0-----:R-:W-:Y:S01]  /*0aa0*/  FADD.FTZ R16, R19, R16 ;  /* 0x0000001013107221 */ /* 0x001fe20000010000 */
[----:B------:R-:W-:Y:S06]  /*0ab0*/  @!P1 BRA `(.L_x_9259) ;  /* 0xfffffffc00d09947 */ /* 0x000fec000383ffff */
.L_x_9258:
[----:B------:R-:W-:Y:S05]  /*0ac0*/  BSYNC.RECONVERGENT B2 ;  /* 0x0000000000027941 */ /* 0x000fea0003800200 */
.L_x_9257:
[----:B------:R-:W-:Y:S05]  /*0ad0*/  @P0 BRA `(.L_x_9253) ;  /* 0x0000000000440947 */ /* 0x000fea0003800000 */
[----:B------:R-:W0:Y:S01]  /*0ae0*/  LDC.64 R12, c[0x0][0x380] ;  /* 0x0000e000ff0c7b82 */ /* 0x000e220000000a00 */
[----:B------:R1:W2:Y:S01]  /*0af0*/  MUFU.LG2 R23, R16 ;  /* 0x0000001000177308 */ /* 0x0002a20000000c00 */
[----:B------:R-:W-:-:S06]  /*0b00*/  IMAD.MOV.U32 R20, RZ, RZ, R0 ;  /* 0x000000ffff147224 */ /* 0x000fcc00078e0000 */
[----:B------:R-:W3:Y:S02]  /*0b10*/  LDC.64 R14, c[0x0][0x388] ;  /* 0x0000e200ff0e7b82 */ /* 0x000ee40000000a00 */
.L_x_9260:
        /* <DEDUP_REMOVED lines=8> */
[----:B--2---:R-:W-:-:S05]  /*0ba0*/  FFMA.FTZ R18, R23, -0.69314718246459960938, R18 ;  /* 0xbf31721817127823 */ /* 0x004fca0000010012 */
[----:B------:R-:W-:Y:S01]  /*0bb0*/  F2FP.BF16.F32.PACK_AB R17, RZ, R18 ;  /* 0x00000012ff11723e */ /* 0x000fe200000010ff */
[----:B0-----:R-:W-:-:S05]  /*0bc0*/  IMAD.WIDE R18, R19, 0x2, R12 ;  /* 0x0000000213127825 */ /* 0x001fca00078e020c */
[----:B------:R4:W-:Y:S01]  /*0bd0*/  STG.E.U16 desc[UR14][R18.64], R17 ;  /* 0x0000001112007986 */ /* 0x0009e2000c10150e */
[----:B------:R-:W-:Y:S05]  /*0be0*/  @!P0 BRA `(.L_x_9260) ;  /* 0xfffffffc00cc8947 */ /* 0x000fea000383ffff */
.L_x_9253:
[----:B------:R-:W-:Y:S05]  /*0bf0*/  BSYNC B0 ;  /* 0x0000000000007941 */ /* 0x000fea0003800000 */
.L_x_9241:
[----:B------:R-:W1:Y:S01]  /*0c00*/  LDCU UR4, c[0x0][0x398] ;  /* 0x00007300ff0477ac */ /* 0x000e620008000800 */
[----:B------:R-:W-:-:S04]  /*0c10*/  IADD3 R8, PT, PT, R4, R8, RZ ;  /* 0x0000000804087210 */ /* 0x000fc80007ffe0ff */
[----:B-1----:R-:W-:-:S13]  /*0c20*/  ISETP.GE.AND P0, PT, R8, UR4, PT ;  /* 0x0000000408007c0c */ /* 0x002fda000bf06270 */
[----:B------:R-:W-:Y:S05]  /*0c30*/  @!P0 BRA `(.L_x_9261) ;  /* 0xfffffff400748947 */ /* 0x000fea000383ffff */
.L_x_9240:
[----:B------:R-:W-:Y:S05]  /*0c40*/  BSYNC B1 ;  /* 0x0000000000017941 */ /* 0x000fea0003800000 */
.L_x_9239:
[----:B------:R-:W1:Y:S01]  /*0c50*/  LDCU UR4, c[0x0][0x390] ;  /* 0x00007200ff0477ac */ /* 0x000e620008000800 */
[----:B------:R-:W-:-:S04]  /*0c60*/  IADD3 R5, PT, PT, R5, UR12, RZ ;  /* 0x0000000c05057c10 */ /* 0x000fc8000fffe0ff */
[----:B-1----:R-:W-:-:S13]  /*0c70*/  ISETP.GE.AND P0, PT, R5, UR4, PT ;  /* 0x0000000405007c0c */ /* 0x002fda000bf06270 */
[----:B------:R-:W-:Y:S05]  /*0c80*/  @!P0 BRA `(.L_x_9262) ;  /* 0xfffffff400408947 */ /* 0x000fea000383ffff */
[----:B------:R-:W-:Y:S05]  /*0c90*/  EXIT ;  /* 0x000000000000794d */ /* 0x000fea0003800000 */
.L_x_9263:
        /* <DEDUP_REMOVED lines=14> */
.L_x_11657:


//--------------------- .text._ZN2at6native43_GLOBAL__N__9ae7fba5_10_SoftMax_cu_9f978f6326cunn_SpatialSoftMaxForwardIN3c104HalfEfflNS1_25LogSoftMaxForwardEpilogueEEEvPT1_PKT_T2_SB_SB_ --------------------------
	.section	.text._ZN2at6native43_GLOBAL__N__9ae7fba5_10_SoftMax_cu_9f978f6326cunn_SpatialSoftMaxForwardIN3c104HalfEfflNS1_25LogSoftMaxForwardEpilogueEEEvPT1_PKT_T2_SB_SB_,"ax",@progbits
	.align	128
.text._ZN2at6native43_GLOBAL__N__9ae7fba5_10_SoftMax_cu_9f978f6326cunn_SpatialSoftMaxForwardIN3c104HalfEfflNS1_25LogSoftMaxForwardEpilogueEEEvPT1_PKT_T2_SB_SB_:
        .type           _ZN2at6native43_GLOBAL__N__9ae7fba5_10_SoftMax_cu_9f978f6326cunn_SpatialSoftMaxForwardIN3c104HalfEfflNS1_25LogSoftMaxForwardEpilogueEEEvPT1_PKT_T2_SB_SB_,@function
        .size           _ZN2at6native43_GLOBAL__N__9ae7fba5_10_SoftMax_cu_9f978f6326cunn_SpatialSoftMaxForwardIN3c104HalfEfflNS1_25LogSoftMaxForwardEpilogueEEEvPT1_PKT_T2_SB_SB_,(.L_x_11658 - _ZN2at6native43_GLOBAL__N__9ae7fba5_10_SoftMax_cu_9f978f6326cunn_SpatialSoftMaxForwardIN3c104HalfEfflNS1_25LogSoftMaxForwardEpilogueEEEvPT1_PKT_T2_SB_SB_)
        .other          _ZN2at6native43_GLOBAL__N__9ae7fba5_10_SoftMax_cu_9f978f6326cunn_SpatialSoftMaxForwardIN3c104HalfEfflNS1_25LogSoftMaxForwardEpilogueEEEvPT1_PKT_T2_SB_SB_,@"STO_CUDA_ENTRY STV_DEFAULT"
_ZN2at6native43_GLOBAL__N__9ae7fba5_10_SoftMax_cu_9f978f6326cunn_SpatialSoftMaxForwardIN3c104HalfEfflNS1_25LogSoftMaxForwardEpilogueEEEvPT1_PKT_T2_SB_SB_:
        /* <DEDUP_REMOVED lines=21> */
.L_x_9287:
        /* <DEDUP_REMOVED lines=13> */
.L_x_9286:
        /* <DEDUP_REMOVED lines=20> */
.L_x_9269:
        /* <DEDUP_REMOVED lines=17> */
.L_x_9268:
        /* <DEDUP_REMOVED lines=11> */
.L_x_9270:
[----:B------:R-:W-:Y:S05]  /*0520*/  WARPSYNC.ALL ;  /* 0x0000000000007948 */ /* 0x000fea0003800000 */
[----:B------:R-:W-:Y:S01]  /*0530*/  BAR.SYNC.DEFER_BLOCKING 0x0 ;  /* 0x0000000000007b1d */ /* 0x000fe20000010000 */
[----:B0-----:R-:W-:-:S04]  /*0540*/  SHF.R.U32.HI R22, RZ, 0x1, R12 ;  /* 0x00000001ff167819 */ /* 0x001fc8000001160c */
[----:B------:R-:W-:-:S13]  /*0550*/  ISETP.GE.U32.AND P1, PT, R3, R22, PT ;  /* 0x000000160300720c */ /* 0x000fda0003f26070 */
[----:B------:R-:W-:Y:S01]  /*0560*/  @!P1 LEA R14, R22, R19, 0x2 ;  /* 0x00000013160e9211 */ /* 0x000fe200078e10ff */
        /* <DEDUP_REMOVED lines=12> */
[----:B------:R0:W1:Y:S03]  /*0630*/  LDS R20, [R18] ;  /* 0x0000000012147984 */ /* 0x0000660000000800 */
[----:B------:R-:W-:Y:S05]  /*0640*/  @P0 BRA `(.L_x_9272) ;  /* 0x0000000000600947 */ /* 0x000fea0003800000 */
[----:B------:R-:W-:Y:S01]  /*0650*/  MOV R22, RZ ;  /* 0x000000ff00167202 */ /* 0x000fe20000000f00 */
[----:B------:R-:W-:Y:S02]  /*0660*/  IMAD.MOV.U32 R23, RZ, RZ, R3 ;  /* 0x000000ffff177224 */ /* 0x000fe400078e0003 */
[----:B------:R-:W-:-:S07]  /*0670*/  IMAD.MOV.U32 R21, RZ, RZ, RZ ;  /* 0x000000ffff157224 */ /* 0x000fce00078e00ff */
.L_x_9273:
[----:B------:R-:W2:Y:S01]  /*0680*/  LDCU.64 UR4, c[0x0][0x3a0] ;  /* 0x00007400ff0477ac */ /* 0x000ea20008000a00 */
[----:B------:R-:W-:Y:S01]  /*0690*/  MOV R24, R16 ;  /* 0x0000001000187202 */ /* 0x000fe20000000f00 */
[----:B------:R-:W3:Y:S01]  /*06a0*/  LDCU.64 UR14, c[0x0][0x388] ;  /* 0x00007100ff0e77ac */ /* 0x000ee20008000a00 */
[----:B--2---:R-:W-:-:S03]  /*06b0*/  IMAD R14, R21, UR4, RZ ;  /* 0x00000004150e7c24 */ /* 0x004fc6000f8e02ff */
        /* <DEDUP_REMOVED lines=10> */
[----:B------:R-:W-:Y:S01]  /*0760*/  ISETP.GE.AND.EX P1, PT, R21, UR5, PT, P1 ;  /* 0x0000000515007c0c */ /* 0x000fe2000bf26310 */
[----:B---3--:R-:W-:-:S05]  /*0770*/  HADD2.F32 R13, -RZ, R14.H0_H0 ;  /* 0x2000000eff0d7230 */ /* 0x008fca0000004100 */
[----:B-1----:R-:W-:-:S04]  /*0780*/  FADD.FTZ R13, -R20, R13 ;  /* 0x0000000d140d7221 */ /* 0x002fc80000010100 */
[----:B------:R-:W-:-:S06]  /*0790*/  FMUL.FTZ R13, R13, 1.4426950216293334961 ;  /* 0x3fb8aa3b0d0d7820 */ /* 0x000fcc0000410000 */
[----:B------:R-:W1:Y:S02]  /*07a0*/  MUFU.EX2 R13, R13 ;  /* 0x0000000d000d7308 */ /* 0x000e640000000800 */
[----:B-1----:R-:W-:Y:S01]  /*07b0*/  FADD.FTZ R22, R13, R22 ;  /* 0x000000160d167221 */ /* 0x002fe20000010000 */
[----:B------:R-:W-:Y:S06]  /*07c0*/  @!P1 BRA `(.L_x_9273) ;  /* 0xfffffffc00ac9947 */ /* 0x000fec000383ffff */
.L_x_9272:
[----:B------:R-:W-:Y:S05]  /*07d0*/  BSYNC.RECONVERGENT B2 ;  /* 0x0000000000027941 */ /* 0x000fea0003800200 */
.L_x_9271:
[----:B------:R-:W-:Y:S01]  /*07e0*/  BAR.SYNC.DEFER_BLOCKING 0x0 ;  /* 0x0000000000007b1d */ /* 0x000fe20000010000 */
[----:B------:R-:W-:-:S05]  /*07f0*/  MOV R12, UR6 ;  /* 0x00000006000c7c02 */ /* 0x000fca0008000f00 */
[----:B------:R2:W-:Y:S02]  /*0800*/  STS [R19], R22 ;  /* 0x0000001613007388 */ /* 0x0005e40000000800 */
.L_x_9274:
[----:B------:R-:W-:Y:S01]  /*0810*/  BAR.SYNC.DEFER_BLOCKING 0x0 ;  /* 0x0000000000007b1d */ /* 0x000fe20000010000 */
[----:B------:R-:W-:-:S04]  /*0820*/  SHF.R.U32.HI R24, RZ, 0x1, R12 ;  /* 0x00000001ff187819 */ /* 0x000fc8000001160c */
[----:B------:R-:W-:-:S13]  /*0830*/  ISETP.GE.U32.AND P1, PT, R3, R24, PT ;  /* 0x000000180300720c */ /* 0x000fda0003f26070 */
[----:B------:R-:W-:Y:S01]  /*0840*/  @!P1 IMAD R14, R24, 0x4, R19 ;  /* 0x00000004180e9824 */ /* 0x000fe200078e0213 */
        /* <DEDUP_REMOVED lines=14> */
[----:B------:R-:W-:Y:S01]  /*0930*/  MOV R23, R3 ;  /* 0x0000000300177202 */ /* 0x000fe20000000f00 */
[----:B------:R-:W-:Y:S01]  /*0940*/  IMAD.MOV.U32 R22, RZ, RZ, RZ ;  /* 0x000000ffff167224 */ /* 0x000fe200078e00ff */
[----:B-----5:R-:W0:Y:S06]  /*0950*/  MUFU.LG2 R21, R21 ;  /* 0x0000001500157308 */ /* 0x020e2c0000000c00 */
.L_x_9277:
[----:B------:R-:W-:Y:S01]  /*0960*/  MOV R24, R16 ;  /* 0x0000001000187202 */ /* 0x000fe20000000f00 */
[----:B--2---:R-:W-:-:S04]  /*0970*/  IMAD R14, R22, UR16, RZ ;  /* 0x00000010160e7c24 */ /* 0x004fc8000f8e02ff */
[----:B0-----:R-:W-:-:S04]  /*0980*/  IMAD.WIDE.U32 R12, R23, UR16, R24 ;  /* 0x00000010170c7c25 */ /* 0x001fc8000f8e0018 */
[----:B------:R-:W-:Y:S01]  /*0990*/  IMAD R19, R23, UR17, R14 ;  /* 0x0000001117137c24 */ /* 0x000fe2000f8e020e */
[----:B----4-:R-:W-:-:S03]  /*09a0*/  LEA R14, P0, R12, UR10, 0x1 ;  /* 0x0000000a0c0e7c11 */ /* 0x010fc6000f8008ff */
[----:B------:R-:W-:-:S05]  /*09b0*/  IMAD.IADD R19, R13, 0x1, R19 ;  /* 0x000000010d137824 */ /* 0x000fca00078e0213 */
[----:B------:R-:W-:-:S05]  /*09c0*/  LEA.HI.X R15, R12, UR11, R19, 0x1, P0 ;  /* 0x0000000b0c0f7c11 */ /* 0x000fca00080f0c13 */
[----:B------:R-:W2:Y:S01]  /*09d0*/  LDG.E.U16 R14, desc[UR12][R14.64] ;  /* 0x0000000c0e0e7981 */ /* 0x000ea2000c1e1500 */
[----:B0-----:R-:W-:-:S04]  /*09e0*/  LEA R18, P0, R12, UR8, 0x2 ;  /* 0x000000080c127c11 */ /* 0x001fc8000f8010ff */
[----:B------:R-:W-:Y:S02]  /*09f0*/  LEA.HI.X R19, R12, UR9, R19, 0x2, P0 ;  /* 0x000000090c137c11 */ /* 0x000fe400080f1413 */
[----:B------:R-:W-:-:S04]  /*0a00*/  IADD3 R23, P0, PT, R23, UR6, RZ ;  /* 0x0000000617177c10 */ /* 0x000fc8000ff1e0ff */
[----:B------:R-:W-:Y:S02]  /*0a10*/  IADD3.X R22, PT, PT, RZ, R22, RZ, P0, !PT ;  /* 0x00000016ff167210 */ /* 0x000fe400007fe4ff */
[----:B---3--:R-:W-:-:S04]  /*0a20*/  ISETP.GE.U32.AND P0, PT, R23, UR18, PT ;  /* 0x0000001217007c0c */ /* 0x008fc8000bf06070 */
[----:B------:R-:W-:Y:S01]  /*0a30*/  ISETP.GE.AND.EX P0, PT, R22, UR19, PT, P0 ;  /* 0x0000001316007c0c */ /* 0x000fe2000bf06300 */
[----:B--2---:R-:W-:-:S05]  /*0a40*/  HADD2.F32 R13, -RZ, R14.H0_H0 ;  /* 0x2000000eff0d7230 */ /* 0x004fca0000004100 */
[----:B-1----:R-:W-:-:S04]  /*0a50*/  FADD.FTZ R24, -R20, R13 ;  /* 0x0000000d14187221 */ /* 0x002fc80000010100 */
[----:B------:R-:W-:-:S05]  /*0a60*/  FFMA.FTZ R13, R21, -0.69314718246459960938, R24 ;  /* 0xbf317218150d7823 */ /* 0x000fca0000010018 */
[----:B------:R0:W-:Y:S01]  /*0a70*/  STG.E desc[UR12][R18.64], R13 ;  /* 0x0000000d12007986 */ /* 0x0001e2000c10190c */
[----:B------:R-:W-:Y:S05]  /*0a80*/  @!P0 BRA `(.L_x_9277) ;  /* 0xfffffffc00b48947 */ /* 0x000fea000383ffff */
.L_x_9276:
[----:B--234-:R-:W-:Y:S05]  /*0a90*/  BSYNC.RECONVERGENT B2 ;  /* 0x0000000000027941 */ /* 0x01cfea0003800200 */
.L_x_9275:
[----:B------:R-:W-:Y:S05]  /*0aa0*/  BRA `(.L_x_9278) ;  /* 0x0000000400487947 */ /* 0x000fea0003800000 */
.L_x_9267:
        /* <DEDUP_REMOVED lines=13> */
[----:B------:R-:W-:-:S03]  /*0b80*/  IMAD.MOV.U32 R20, RZ, RZ, RZ ;  /* 0x000000ffff147224 */ /* 0x000fc600078e00ff */
[----:B------:R-:W-:Y:S02]  /*0b90*/  IADD3 R19, PT, PT, R19, R21, RZ ;  /* 0x0000001513137210 */ /* 0x000fe40007ffe0ff */
[----:B------:R-:W-:Y:S02]  /*0ba0*/  MOV R21, R3 ;  /* 0x0000000300157202 */ /* 0x000fe40000000f00 */
[----:B------:R-:W-:-:S07]  /*0bb0*/  LEA.HI.X R19, R18, UR5, R19, 0x1, P1 ;  /* 0x0000000512137c11 */ /* 0x000fce00088f0c13 */
.L_x_9281:
        /* <DEDUP_REMOVED lines=8> */
[----:B--2---:R-:W-:-:S05]  /*0c40*/  HADD2.F32 R27, -RZ, R18.H0_H0 ;  /* 0x20000012ff1b7230 */ /* 0x004fca0000004100 */
[----:B------:R-:W-:-:S04]  /*0c50*/  FSETP.GEU.FTZ.AND P3, PT, R24, R27, PT ;  /* 0x0000001b1800720b */ /* 0x000fc80003f7e000 */
[----:B------:R-:W-:-:S03]  /*0c60*/  FSEL R24, R27, R24, !P3 ;  /* 0x000000181b187208 */ /* 0x000fc60005800000 */
[----:B------:R-:W-:Y:S06]  /*0c70*/  @!P1 BRA `(.L_x_9281) ;  /* 0xfffffffc00d09947 */ /* 0x000fec000383ffff */
.L_x_9280:
[----:B------:R-:W-:Y:S05]  /*0c80*/  BSYNC.RECONVERGENT B2 ;  /* 0x0000000000027941 */ /* 0x000fea0003800200 */
.L_x_9279:
[----:B------:R-:W-:Y:S01]  /*0c90*/  BSSY.RECONVERGENT B2, `(.L_x_9282) ;  /* 0x000001a000027945 */ /* 0x000fe20003800200 */
[----:B------:R-:W-:-:S03]  /*0ca0*/  IMAD.MOV.U32 R26, RZ, RZ, RZ ;  /* 0x000000ffff1a7224 */ /* 0x000fc600078e00ff */
[----:B------:R-:W-:Y:S05]  /*0cb0*/  @P0 BRA `(.L_x_9283) ;  /* 0x00000000005c0947 */ /* 0x000fea0003800000 */
[----:B------:R-:W-:Y:S02]  /*0cc0*/  HFMA2 R26, -RZ, RZ, 0, 0 ;  /* 0x00000000ff1a7431 */ /* 0x000fe400000001ff */
[----:B------:R-:W-:Y:S01]  /*0cd0*/  IMAD.MOV.U32 R23, RZ, RZ, R3 ;  /* 0x000000ffff177224 */ /* 0x000fe200078e0003 */
[----:B------:R-:W-:-:S07]  /*0ce0*/  MOV R22, RZ ;  /* 0x000000ff00167202 */ /* 0x000fce0000000f00 */
.L_x_9284:
        /* <DEDUP_REMOVED lines=20> */
.L_x_9283:
[----:B------:R-:W-:Y:S05]  /*0e30*/  BSYNC.RECONVERGENT B2 ;  /* 0x0000000000027941 */ /* 0x000fea0003800200 */
.L_x_9282:
[----:B------:R-:W-:Y:S05]  /*0e40*/  @P0 BRA `(.L_x_9278) ;  /* 0x0000000000600947 */ /* 0x000fea0003800000 */
[----:B------:R-:W0:Y:S01]  /*0e50*/  MUFU.LG2 R26, R26 ;  /* 0x0000001a001a7308 */ /* 0x000e220000000c00 */
[----:B------:R-:W-:Y:S02]  /*0e60*/  HFMA2 R27, -RZ, RZ, 0, 0 ;  /* 0x00000000ff1b7431 */ /* 0x000fe400000001ff */
[----:B------:R-:W-:-:S07]  /*0e70*/  IMAD.MOV.U32 R29, RZ, RZ, R3 ;  /* 0x000000ffff1d7224 */ /* 0x000fce00078e0003 */
.L_x_9285:
[----:B-1----:R-:W1:Y:S01]  /*0e80*/  LDCU.128 UR20, c[0x0][0x380] ;  /* 0x00007000ff1477ac */ /* 0x002e620008000c00 */
[----:B------:R-:W-:Y:S01]  /*0e90*/  MOV R19, R25 ;  /* 0x0000001900137202 */ /* 0x000fe20000000f00 */
[-C--:B------:R-:W-:Y:S02]  /*0ea0*/  IMAD R20, R27, R12.reuse, RZ ;  /* 0x0000000c1b147224 */ /* 0x080fe400078e02ff */
[----:B------:R-:W-:Y:S02]  /*0eb0*/  IMAD.MOV.U32 R18, RZ, RZ, R16 ;  /* 0x000000ffff127224 */ /* 0x000fe400078e0010 */
[C---:B------:R-:W-:Y:S02]  /*0ec0*/  IMAD R21, R29.reuse, R13, R20 ;  /* 0x0000000d1d157224 */ /* 0x040fe400078e0214 */
[----:B------:R-:W-:-:S04]  /*0ed0*/  IMAD.WIDE.U32 R18, R29, R12, R18 ;  /* 0x0000000c1d127225 */ /* 0x000fc800078e0012 */
[----:B------:R-:W-:Y:S01]  /*0ee0*/  IMAD.IADD R19, R19, 0x1, R21 ;  /* 0x0000000113137824 */ /* 0x000fe200078e0215 */
        /* <DEDUP_REMOVED lines=9> */
[----:B--2---:R-:W-:-:S05]  /*0f80*/  HADD2.F32 R19, -RZ, R20.H0_H0 ;  /* 0x20000014ff137230 */ /* 0x004fca0000004100 */
[----:B------:R-:W-:-:S04]  /*0f90*/  FADD.FTZ R19, R19, -R24 ;  /* 0x8000001813137221 */ /* 0x000fc80000010000 */
[----:B0-----:R-:W-:-:S05]  /*0fa0*/  FFMA.FTZ R19, R26, -0.69314718246459960938, R19 ;  /* 0xbf3172181a137823 */ /* 0x001fca0000010013 */
[----:B------:R1:W-:Y:S01]  /*0fb0*/  STG.E desc[UR12][R22.64], R19 ;  /* 0x0000001316007986 */ /* 0x0003e2000c10190c */
[----:B------:R-:W-:Y:S05]  /*0fc0*/  @!P0 BRA `(.L_x_9285) ;  /* 0xfffffffc00ac8947 */ /* 0x000fea000383ffff */
.L_x_9278:
[----:B------:R-:W-:Y:S05]  /*0fd0*/  BSYNC B0 ;  /* 0x0000000000007941 */ /* 0x000fea0003800000 */
.L_x_9266:
[----:B------:R-:W2:Y:S01]  /*0fe0*/  LDCU.64 UR4, c[0x0][0x3a0] ;  /* 0x00007400ff0477ac */ /* 0x000ea20008000a00 */
[----:B------:R-:W-:-:S05]  /*0ff0*/  IADD3 R8, P0, PT, R5, R8, RZ ;  /* 0x0000000805087210 */ /* 0x000fca0007f1e0ff */
[----:B------:R-:W-:Y:S01]  /*1000*/  IMAD.X R9, RZ, RZ, R9, P0 ;  /* 0x000000ffff097224 */ /* 0x000fe200000e0609 */
[----:B--2---:R-:W-:-:S04]  /*1010*/  ISETP.GE.U32.AND P0, PT, R8, UR4, PT ;  /* 0x0000000408007c0c */ /* 0x004fc8000bf06070 */
[----:B------:R-:W-:-:S13]  /*1020*/  ISETP.GE.AND.EX P0, PT, R9, UR5, PT, P0 ;  /* 0x0000000509007c0c */ /* 0x000fda000bf06300 */
[----:B------:R-:W-:Y:S05]  /*1030*/  @!P0 BRA `(.L_x_9286) ;  /* 0xfffffff000788947 */ /* 0x000fea000383ffff */
.L_x_9265:
[----:B------:R-:W-:Y:S05]  /*1040*/  BSYNC B1 ;  /* 0x0000000000017941 */ /* 0x000fea0003800000 */
.L_x_9264:
        /* <DEDUP_REMOVED lines=8> */
.L_x_9288:
        /* <DEDUP_REMOVED lines=11> */
.L_x_11658:


//--------------------- .text._ZN2at6native43_GLOBAL__N__9ae7fba5_10_SoftMax_cu_9f978f6326cunn_SpatialSoftMaxForwardIN3c104HalfEfS4_lNS1_25LogSoftMaxForwardEpilogueEEEvPT1_PKT_T2_SB_SB_ --------------------------
	.section	.text._ZN2at6native43_GLOBAL__N__9ae7fba5_10_SoftMax_cu_9f978f6326cunn_SpatialSoftMaxForwardIN3c104HalfEfS4_lNS1_25LogSoftMaxForwardEpilogueEEEvPT1_PKT_T2_SB_SB_,"ax",@progbits
	.align	128
.text._ZN2at6native43_GLOBAL__N__9ae7fba5_10_SoftMax_cu_9f978f6326cunn_SpatialSoftMaxForwardIN3c104HalfEfS4_lNS1_25LogSoftMaxForwardEpilogueEEEvPT1_PKT_T2_SB_SB_:
        .type           _ZN2at6native43_GLOBAL__N__9ae7fba5_10_SoftMax_cu_9f978f6326cunn_SpatialSoftMaxForwardIN3c104HalfEfS4_lNS1_25LogSoftMaxForwardEpilogueEEEvPT1_PKT_T2_SB_SB_,@function
        .size           _ZN2at6native43_GLOBAL__N__9ae7fba5_10_SoftMax_cu_9f978f6326cunn_SpatialSoftMaxForwardIN3c104HalfEfS4_lNS1_25LogSoftMaxForwardEpilogueEEEvPT1_PKT_T2_SB_SB_,(.L_x_11659 - _ZN2at6native43_GLOBAL__N__9ae7fba5_10_SoftMax_cu_9f978f6326cunn_SpatialSoftMaxForwardIN3c104HalfEfS4_lNS1_25LogSoftMaxForwardEpilogueEEEvPT1_PKT_T2_SB_SB_)
        .other          _ZN2at6native43_GLOBAL__N__9ae7fba5_10_SoftMax_cu_9f978f6326cunn_SpatialSoftMaxForwardIN3c104HalfEfS4_lNS1_25LogSoftMaxForwardEpilogueEEEvPT1_PKT_T2_SB_SB_,@"STO_CUDA_ENTRY STV_DEFAULT"
_ZN2at6native43_GLOBAL__N__9ae7fba5_10_SoftMax_cu_9f978f6326cunn_SpatialSoftMaxForwardIN3c104HalfEfS4_lNS1_25LogSoftMaxForwardEpilogueEEEvPT1_PKT_T2_SB_SB_:
        /* <DEDUP_REMOVED lines=21> */
.L_x_9312:
        /* <DEDUP_REMOVED lines=13> */
.L_x_9311:
[----:B------:R-:W0:Y:S01]  /*0220*/  LDC.64 R14, c[0x0][0x3a0] ;  /* 0x0000e800ff0e7b82 */ /* 0x000e220000000a00 */
[----:B------:R-:W-:Y:S01]  /*0230*/  UISETP.GE.U32.AND UP0, UPT, UR6, 0x2, UPT ;  /* 0x000000020600788c */ /* 0x000fe2000bf06070 */
[----:B------:R-:W-:Y:S06]  /*0240*/  BSSY B0, `(.L_x_9291) ;  /* 0x00000dc000007945 */ /* 0x000fec0003800000 */
[----:B------:R-:W0:Y:S02]  /*0250*/  LDC.64 R16, c[0x0][0x398] ;  /* 0x0000e600ff107b82 */ /* 0x000e240000000a00 */
[----:B0-----:R-:W-:-:S02]  /*0260*/  IMAD R18, R15, R16, RZ ;  /* 0x000000100f127224 */ /* 0x001fc400078e02ff */
[----:B--2---:R-:W-:-:S04]  /*0270*/  IMAD.WIDE.U32 R20, R14, R16, RZ ;  /* 0x000000100e147225 */ /* 0x004fc800078e00ff */
[----:B------:R-:W-:-:S04]  /*0280*/  IMAD R19, R14, R17, R18 ;  /* 0x000000110e137224 */ /* 0x000fc800078e0212 */
[----:B------:R-:W-:-:S04]  /*0290*/  IMAD.IADD R19, R21, 0x1, R19 ;  /* 0x0000000115137824 */ /* 0x000fc800078e0213 */
[----:B------:R-:W-:Y:S02]  /*02a0*/  IMAD R21, R19, R0, RZ ;  /* 0x0000000013157224 */ /* 0x000fe400078e02ff */
[----:B------:R-:W-:-:S04]  /*02b0*/  IMAD.WIDE.U32 R18, R0, R20, R8 ;  /* 0x0000001400127225 */ /* 0x000fc800078e0008 */
[----:B------:R-:W-:-:S04]  /*02c0*/  IMAD R21, R2, R20, R21 ;  /* 0x0000001402157224 */ /* 0x000fc800078e0215 */
[----:B------:R-:W-:Y:S01]  /*02d0*/  IMAD.IADD R25, R19, 0x1, R21 ;  /* 0x0000000113197824 */ /* 0x000fe200078e0215 */
[----:B-1----:R-:W-:Y:S06]  /*02e0*/  BRA.U !UP0, `(.L_x_9292) ;  /* 0x0000000508f87547 */ /* 0x002fec000b800000 */
[----:B------:R-:W-:Y:S02]  /*02f0*/  ISETP.GE.U32.AND P0, PT, R3, R16, PT ;  /* 0x000000100300720c */ /* 0x000fe40003f06070 */
[----:B------:R-:W-:Y:S02]  /*0300*/  MOV R26, 0xff7fffff ;  /* 0xff7fffff001a7802 */ /* 0x000fe40000000f00 */
[----:B------:R-:W-:-:S13]  /*0310*/  ISETP.GE.AND.EX P0, PT, RZ, R17, PT, P0 ;  /* 0x00000011ff00720c */ /* 0x000fda0003f06300 */
[----:B------:R-:W-:Y:S05]  /*0320*/  @P0 BRA `(.L_x_9293) ;  /* 0x0000000000500947 */ /* 0x000fea0003800000 */
[----:B------:R-:W-:Y:S02]  /*0330*/  HFMA2 R27, -RZ, RZ, 0, 0 ;  /* 0x00000000ff1b7431 */ /* 0x000fe400000001ff */
[----:B------:R-:W-:Y:S02]  /*0340*/  IMAD.MOV.U32 R26, RZ, RZ, -0x800001 ;  /* 0xff7fffffff1a7424 */ /* 0x000fe400078e00ff */
[----:B------:R-:W-:-:S07]  /*0350*/  IMAD.MOV.U32 R29, RZ, RZ, R3 ;  /* 0x000000ffff1d7224 */ /* 0x000fce00078e0003 */
.L_x_9294:
        /* <DEDUP_REMOVED lines=17> */
.L_x_9293:
        /* <DEDUP_REMOVED lines=11> */
.L_x_9295:
        /* <DEDUP_REMOVED lines=21> */
.L_x_9298:
        /* <DEDUP_REMOVED lines=21> */
.L_x_9297:
[----:B------:R-:W-:Y:S05]  /*07c0*/  BSYNC.RECONVERGENT B2 ;  /* 0x0000000000027941 */ /* 0x000fea0003800200 */
.L_x_9296:
[----:B------:R-:W-:Y:S01]  /*07d0*/  BAR.SYNC.DEFER_BLOCKING 0x0 ;  /* 0x0000000000007b1d */ /* 0x000fe20000010000 */
[----:B------:R-:W-:-:S05]  /*07e0*/  IMAD.U32 R14, RZ, RZ, UR6 ;  /* 0x00000006ff0e7e24 */ /* 0x000fca000f8e00ff */
[----:B------:R3:W-:Y:S02]  /*07f0*/  STS [R21], R22 ;  /* 0x0000001615007388 */ /* 0x0007e40000000800 */
.L_x_9299:
        /* <DEDUP_REMOVED lines=20> */
[----:B0-----:R-:W0:Y:S06]  /*0940*/  MUFU.LG2 R21, R21 ;  /* 0x0000001500157308 */ /* 0x001e2c0000000c00 */
.L_x_9302:
        /* <DEDUP_REMOVED lines=18> */
[----:B0-----:R-:W-:-:S05]  /*0a70*/  FFMA.FTZ R24, R21, -0.69314718246459960938, R24 ;  /* 0xbf31721815187823 */ /* 0x001fca0000010018 */
[----:B------:R-:W-:-:S05]  /*0a80*/  F2FP.F16.F32.PACK_AB R24, RZ, R24 ;  /* 0x00000018ff18723e */ /* 0x000fca00000000ff */
[----:B------:R0:W-:Y:S01]  /*0a90*/  STG.E.U16 desc[UR12][R16.64], R24 ;  /* 0x0000001810007986 */ /* 0x0001e2000c10150c */
[----:B------:R-:W-:Y:S05]  /*0aa0*/  @!P0 BRA `(.L_x_9302) ;  /* 0xfffffffc00a88947 */ /* 0x000fea000383ffff */
.L_x_9301:
[----:B0--34-:R-:W-:Y:S05]  /*0ab0*/  BSYNC.RECONVERGENT B2 ;  /* 0x0000000000027941 */ /* 0x019fea0003800200 */
.L_x_9300:
[----:B------:R-:W-:Y:S05]  /*0ac0*/  BRA `(.L_x_9303) ;  /* 0x00000004004c7947 */ /* 0x000fea0003800000 */
.L_x_9292:
        /* <DEDUP_REMOVED lines=15> */
.L_x_9306:
        /* <DEDUP_REMOVED lines=12> */
.L_x_9305:
[----:B------:R-:W-:Y:S05]  /*0c80*/  BSYNC.RECONVERGENT B2 ;  /* 0x0000000000027941 */ /* 0x000fea0003800200 */
.L_x_9304:
[----:B------:R-:W-:Y:S01]  /*0c90*/  BSSY.RECONVERGENT B2, `(.L_x_9307) ;  /* 0x000001a000027945 */ /* 0x000fe20003800200 */
[----:B------:R-:W-:-:S03]  /*0ca0*/  HFMA2 R26, -RZ, RZ, 0, 0 ;  /* 0x00000000ff1a7431 */ /* 0x000fc600000001ff */
[----:B------:R-:W-:Y:S05]  /*0cb0*/  @P0 BRA `(.L_x_9308) ;  /* 0x00000000005c0947 */ /* 0x000fea0003800000 */
[----:B------:R-:W-:Y:S01]  /*0cc0*/  IMAD.MOV.U32 R26, RZ, RZ, RZ ;  /* 0x000000ffff1a7224 */ /* 0x000fe200078e00ff */
[----:B------:R-:W-:Y:S01]  /*0cd0*/  MOV R28, RZ ;  /* 0x000000ff001c7202 */ /* 0x000fe20000000f00 */
[----:B------:R-:W-:-:S07]  /*0ce0*/  IMAD.MOV.U32 R27, RZ, RZ, R3 ;  /* 0x000000ffff1b7224 */ /* 0x000fce00078e0003 */
.L_x_9309:
        /* <DEDUP_REMOVED lines=20> */
.L_x_9308:
[----:B------:R-:W-:Y:S05]  /*0e30*/  BSYNC.RECONVERGENT B2 ;  /* 0x0000000000027941 */ /* 0x000fea0003800200 */
.L_x_9307:
[----:B------:R-:W-:Y:S05]  /*0e40*/  @P0 BRA `(.L_x_9303) ;  /* 0x00000000006c0947 */ /* 0x000fea0003800000 */
[----:B------:R-:W0:Y:S01]  /*0e50*/  MUFU.LG2 R26, R26 ;  /* 0x0000001a001a7308 */ /* 0x000e220000000c00 */
[----:B------:R-:W-:Y:S01]  /*0e60*/  MOV R29, R3 ;  /* 0x00000003001d7202 */ /* 0x000fe20000000f00 */
[----:B------:R-:W-:-:S07]  /*0e70*/  IMAD.MOV.U32 R27, RZ, RZ, RZ ;  /* 0x000000ffff1b7224 */ /* 0x000fce00078e00ff */
.L_x_9310:
        /* <DEDUP_REMOVED lines=20> */
[----:B0-----:R-:W-:-:S05]  /*0fc0*/  FFMA.FTZ R28, R26, -0.69314718246459960938, R28 ;  /* 0xbf3172181a1c7823 */ /* 0x001fca000001001c */
[----:B------:R-:W-:-:S05]  /*0fd0*/  F2FP.F16.F32.PACK_AB R28, RZ, R28 ;  /* 0x0000001cff1c723e */ /* 0x000fca00000000ff */
[----:B------:R1:W-:Y:S01]  /*0fe0*/  STG.E.U16 desc[UR12][R22.64], R28 ;  /* 0x0000001c16007986 */ /* 0x0003e2000c10150c */
[----:B------:R-:W-:Y:S05]  /*0ff0*/  @!P0 BRA `(.L_x_9310) ;  /* 0xfffffffc00a08947 */ /* 0x000fea000383ffff */
.L_x_9303:
[----:B------:R-:W-:Y:S05]  /*1000*/  BSYNC B0 ;  /* 0x0000000000007941 */ /* 0x000fea0003800000 */
.L_x_9291:
[----:B------:R-:W0:Y:S01]  /*1010*/  LDCU.64 UR4, c[0x0][0x3a0] ;  /* 0x00007400ff0477ac */ /* 0x000e220008000a00 */
[----:B------:R-:W-:-:S05]  /*1020*/  IADD3 R8, P0, PT, R5, R8, RZ ;  /* 0x0000000805087210 */ /* 0x000fca0007f1e0ff */
[----:B------:R-:W-:Y:S01]  /*1030*/  IMAD.X R9, RZ, RZ, R9, P0 ;  /* 0x000000ffff097224 */ /* 0x000fe200000e0609 */
[----:B0-----:R-:W-:-:S04]  /*1040*/  ISETP.GE.U32.AND P0, PT, R8, UR4, PT ;  /* 0x0000000408007c0c */ /* 0x001fc8000bf06070 */
[----:B------:R-:W-:-:S13]  /*1050*/  ISETP.GE.AND.EX P0, PT, R9, UR5, PT, P0 ;  /* 0x0000000509007c0c */ /* 0x000fda000bf06300 */
[----:B------:R-:W-:Y:S05]  /*1060*/  @!P0 BRA `(.L_x_9311) ;  /* 0xfffffff0006c8947 */ /* 0x000fea000383ffff */
.L_x_9290:
[----:B------:R-:W-:Y:S05]  /*1070*/  BSYNC B1 ;  /* 0x0000000000017941 */ /* 0x000fea0003800000 */
.L_x_9289:
        /* <DEDUP_REMOVED lines=8> */
.L_x_9313:
        /* <DEDUP_REMOVED lines=16> */
.L_x_11659:


//--------------------- .text._ZN2at6native43_GLOBAL__N__9ae7fba5_10_SoftMax_cu_9f978f6326cunn_SpatialSoftMaxForwardIN3c104HalfEffiNS1_25LogSoftMaxForwardEpilogueEEEvPT1_PKT_T2_SB_SB_ --------------------------
	.section	.text._ZN2at6native43_GLOBAL__N__9ae7fba5_10_SoftMax_cu_9f978f6326cunn_SpatialSoftMaxForwardIN3c104HalfEffiNS1_25LogSoftMaxForwardEpilogueEEEvPT1_PKT_T2_SB_SB_,"ax",@progbits
	.align	128
.text._ZN2at6native43_GLOBAL__N__9ae7fba5_10_SoftMax_cu_9f978f6326cunn_SpatialSoftMaxForwardIN3c104HalfEffiNS1_25LogSoftMaxForwardEpilogueEEEvPT1_PKT_T2_SB_SB_:
        .type           _ZN2at6native43_GLOBAL__N__9ae7fba5_10_SoftMax_cu_9f978f6326cunn_SpatialSoftMaxForwardIN3c104HalfEffiNS1_25LogSoftMaxForwardEpilogueEEEvPT1_PKT_T2_SB_SB_,@function
        .size           _ZN2at6native43_GLOBAL__N__9ae7fba5_10_SoftMax_cu_9f978f6326cunn_SpatialSoftMaxForwardIN3c104HalfEffiNS1_25LogSoftMaxForwardEpilogueEEEvPT1_PKT_T2_SB_SB_,(.L_x_11660 - _ZN2at6native43_GLOBAL__N__9ae7fba5_10_SoftMax_cu_9f978f6326cunn_SpatialSoftMaxForwardIN3c104HalfEffiNS1_25LogSoftMaxForwardEpilogueEEEvPT1_PKT_T2_SB_SB_)
        .other          _ZN2at6native43_GLOBAL__N__9ae7fba5_10_SoftMax_cu_9f978f6326cunn_SpatialSoftMaxForwardIN3c104HalfEffiNS1_25LogSoftMaxForwardEpilogueEEEvPT1_PKT_T2_SB_SB_,@"STO_CUDA_ENTRY STV_DEFAULT"
_ZN2at6native43_GLOBAL__N__9ae7fba5_10_SoftMax_cu_9f978f6326cunn_SpatialSoftMaxForwardIN3c104HalfEffiNS1_25LogSoftMaxForwardEpilogueEEEvPT1_PKT_T2_SB_SB_:
        /* <DEDUP_REMOVED lines=25> */
.L_x_9337:
        /* <DEDUP_REMOVED lines=8> */
.L_x_9336:
        /* <DEDUP_REMOVED lines=11> */
.L_x_9319:
        /* <DEDUP_REMOVED lines=10> */
.L_x_9318:
[----:B------:R-:W-:Y:S05]  /*0360*/  WARPSYNC.ALL ;  /* 0x0000000000007948 */ /* 0x000fea0003800000 */
[----:B------:R-:W-:Y:S01]  /*0370*/  BAR.SYNC.DEFER_BLOCKING 0x0 ;  /* 0x0000000000007b1d */ /* 0x000fe20000010000 */
[----:B------:R-:W-:-:S05]  /*0380*/  IMAD.U32 R12, RZ, RZ, UR10 ;  /* 0x0000000aff0c7e24 */ /* 0x000fca000f8e00ff */
[----:B------:R0:W-:Y:S02]  /*0390*/  STS [R6], R11 ;  /* 0x0000000b06007388 */ /* 0x0001e40000000800 */
.L_x_9320:
        /* <DEDUP_REMOVED lines=24> */
.L_x_9323:
        /* <DEDUP_REMOVED lines=12> */
.L_x_9322:
[----:B------:R-:W-:Y:S05]  /*05e0*/  BSYNC.RECONVERGENT B2 ;  /* 0x0000000000027941 */ /* 0x000fea0003800200 */
.L_x_9321:
[----:B------:R-:W-:Y:S01]  /*05f0*/  BAR.SYNC.DEFER_BLOCKING 0x0 ;  /* 0x0000000000007b1d */ /* 0x000fe20000010000 */
[----:B------:R-:W-:-:S05]  /*0600*/  MOV R12, UR10 ;  /* 0x0000000a000c7c02 */ /* 0x000fca0008000f00 */
[----:B------:R0:W-:Y:S02]  /*0610*/  STS [R6], R17 ;  /* 0x0000001106007388 */ /* 0x0001e40000000800 */
.L_x_9324:
        /* <DEDUP_REMOVED lines=22> */
.L_x_9327:
[----:B0-----:R-:W-:-:S04]  /*0780*/  IMAD R19, R21, UR7, R10 ;  /* 0x0000000715137c24 */ /* 0x001fc8000f8e020a */
[----:B01-3--:R-:W-:-:S06]  /*0790*/  IMAD.WIDE R16, R19, 0x2, R14 ;  /* 0x0000000213107825 */ /* 0x00bfcc00078e020e */
[----:B------:R-:W3:Y:S01]  /*07a0*/  LDG.E.U16 R16, desc[UR14][R16.64] ;  /* 0x0000000e10107981 */ /* 0x000ee2000c1e1500 */
[----:B------:R-:W-:-:S04]  /*07b0*/  IADD3 R21, PT, PT, R21, UR10, RZ ;  /* 0x0000000a15157c10 */ /* 0x000fc8000fffe0ff */
[----:B------:R-:W-:Y:S01]  /*07c0*/  ISETP.GE.AND P0, PT, R21, UR6, PT ;  /* 0x0000000615007c0c */ /* 0x000fe2000bf06270 */
[----:B---3--:R-:W-:-:S05]  /*07d0*/  HADD2.F32 R18, -RZ, R16.H0_H0 ;  /* 0x20000010ff127230 */ /* 0x008fca0000004100 */
[----:B------:R-:W-:Y:S01]  /*07e0*/  FADD.FTZ R23, -R11, R18 ;  /* 0x000000120b177221 */ /* 0x000fe20000010100 */
[----:B--2---:R-:W-:-:S04]  /*07f0*/  IMAD.WIDE R18, R19, 0x4, R12 ;  /* 0x0000000413127825 */ /* 0x004fc800078e020c */
[----:B----4-:R-:W-:-:S05]  /*0800*/  FFMA.FTZ R23, R20, -0.69314718246459960938, R23 ;  /* 0xbf31721814177823 */ /* 0x010fca0000010017 */
[----:B------:R0:W-:Y:S01]  /*0810*/  STG.E desc[UR14][R18.64], R23 ;  /* 0x0000001712007986 */ /* 0x0001e2000c10190e */
[----:B------:R-:W-:Y:S05]  /*0820*/  @!P0 BRA `(.L_x_9327) ;  /* 0xfffffffc00d48947 */ /* 0x000fea000383ffff */
.L_x_9326:
[----:B------:R-:W-:Y:S05]  /*0830*/  BSYNC.RECONVERGENT B2 ;  /* 0x0000000000027941 */ /* 0x000fea0003800200 */
.L_x_9325:
[----:B------:R-:W-:Y:S05]  /*0840*/  BRA `(.L_x_9328) ;  /* 0x0000000000e07947 */ /* 0x000fea0003800000 */
.L_x_9317:
        /* <DEDUP_REMOVED lines=11> */
.L_x_9331:
        /* <DEDUP_REMOVED lines=9> */
.L_x_9330:
[----:B------:R-:W-:Y:S05]  /*0990*/  BSYNC.RECONVERGENT B2 ;  /* 0x0000000000027941 */ /* 0x000fea0003800200 */
.L_x_9329:
[----:B------:R-:W-:Y:S04]  /*09a0*/  BSSY.RECONVERGENT B2, `(.L_x_9332) ;  /* 0x0000011000027945 */ /* 0x000fe80003800200 */
[----:B------:R-:W-:Y:S05]  /*09b0*/  @P0 BRA `(.L_x_9333) ;  /* 0x00000000003c0947 */ /* 0x000fea0003800000 */
[----:B------:R-:W0:Y:S01]  /*09c0*/  LDC.64 R12, c[0x0][0x388] ;  /* 0x0000e200ff0c7b82 */ /* 0x000e220000000a00 */
[----:B------:R-:W-:Y:S02]  /*09d0*/  HFMA2 R16, -RZ, RZ, 0, 0 ;  /* 0x00000000ff107431 */ /* 0x000fe400000001ff */
[----:B------:R-:W-:-:S07]  /*09e0*/  IMAD.MOV.U32 R17, RZ, RZ, R0 ;  /* 0x000000ffff117224 */ /* 0x000fce00078e0000 */
.L_x_9334:
        /* <DEDUP_REMOVED lines=12> */
.L_x_9333:
[----:B------:R-:W-:Y:S05]  /*0ab0*/  BSYNC.RECONVERGENT B2 ;  /* 0x0000000000027941 */ /* 0x000fea0003800200 */
.L_x_9332:
[----:B------:R-:W-:Y:S05]  /*0ac0*/  @P0 BRA `(.L_x_9328) ;  /* 0x0000000000400947 */ /* 0x000fea0003800000 */
[----:B------:R-:W0:Y:S01]  /*0ad0*/  LDC.64 R12, c[0x0][0x380] ;  /* 0x0000e000ff0c7b82 */ /* 0x000e220000000a00 */
[----:B------:R1:W2:Y:S01]  /*0ae0*/  MUFU.LG2 R25, R16 ;  /* 0x0000001000197308 */ /* 0x0002a20000000c00 */
[----:B------:R-:W-:-:S06]  /*0af0*/  MOV R20, R0 ;  /* 0x0000000000147202 */ /* 0x000fcc0000000f00 */
[----:B------:R-:W3:Y:S02]  /*0b00*/  LDC.64 R14, c[0x0][0x388] ;  /* 0x0000e200ff0e7b82 */ /* 0x000ee40000000a00 */
.L_x_9335:
[----:B----4-:R-:W4:Y:S02]  /*0b10*/  LDCU UR4, c[0x0][0x398] ;  /* 0x00007300ff0477ac */ /* 0x010f240008000800 */
[----:B----4-:R-:W-:-:S04]  /*0b20*/  IMAD R19, R20, UR4, R10 ;  /* 0x0000000414137c24 */ /* 0x010fc8000f8e020a */
[----:B-1-3--:R-:W-:-:S06]  /*0b30*/  IMAD.WIDE R16, R19, 0x2, R14 ;  /* 0x0000000213107825 */ /* 0x00afcc00078e020e */
[----:B------:R-:W3:Y:S01]  /*0b40*/  LDG.E.U16 R16, desc[UR14][R16.64] ;  /* 0x0000000e10107981 */ /* 0x000ee2000c1e1500 */
[----:B------:R-:W-:-:S05]  /*0b50*/  VIADD R20, R20, UR10 ;  /* 0x0000000a14147c36 */ /* 0x000fca0008000000 */
[----:B------:R-:W-:Y:S01]  /*0b60*/  ISETP.GE.AND P0, PT, R20, R21, PT ;  /* 0x000000151400720c */ /* 0x000fe20003f06270 */
[----:B---3--:R-:W-:-:S05]  /*0b70*/  HADD2.F32 R18, -RZ, R16.H0_H0 ;  /* 0x20000010ff127230 */ /* 0x008fca0000004100 */
[----:B------:R-:W-:Y:S01]  /*0b80*/  FADD.FTZ R22, R18, -R11 ;  /* 0x8000000b12167221 */ /* 0x000fe20000010000 */
[----:B0-----:R-:W-:-:S04]  /*0b90*/  IMAD.WIDE R18, R19, 0x4, R12 ;  /* 0x0000000413127825 */ /* 0x001fc800078e020c */
[----:B--2---:R-:W-:-:S05]  /*0ba0*/  FFMA.FTZ R23, R25, -0.69314718246459960938, R22 ;  /* 0xbf31721819177823 */ /* 0x004fca0000010016 */
[----:B------:R4:W-:Y:S01]  /*0bb0*/  STG.E desc[UR14][R18.64], R23 ;  /* 0x0000001712007986 */ /* 0x0009e2000c10190e */
[----:B------:R-:W-:Y:S05]  /*0bc0*/  @!P0 BRA `(.L_x_9335) ;  /* 0xfffffffc00d08947 */ /* 0x000fea000383ffff */
.L_x_9328:
[----:B------:R-:W-:Y:S05]  /*0bd0*/  BSYNC B0 ;  /* 0x0000000000007941 */ /* 0x000fea0003800000 */
.L_x_9316:
[----:B------:R-:W1:Y:S01]  /*0be0*/  LDCU UR4, c[0x0][0x398] ;  /* 0x00007300ff0477ac */ /* 0x000e620008000800 */
[----:B------:R-:W-:-:S04]  /*0bf0*/  IADD3 R8, PT, PT, R4, R8, RZ ;  /* 0x0000000804087210 */ /* 0x000fc80007ffe0ff */
[----:B-1----:R-:W-:-:S13]  /*0c00*/  ISETP.GE.AND P0, PT, R8, UR4, PT ;  /* 0x0000000408007c0c */ /* 0x002fda000bf06270 */
[----:B------:R-:W-:Y:S05]  /*0c10*/  @!P0 BRA `(.L_x_9336) ;  /* 0xfffffff4007c8947 */ /* 0x000fea000383ffff */
.L_x_9315:
[----:B------:R-:W-:Y:S05]  /*0c20*/  BSYNC B1 ;  /* 0x0000000000017941 */ /* 0x000fea0003800000 */
.L_x_9314:
[----:B------:R-:W1:Y:S01]  /*0c30*/  LDCU UR4, c[0x0][0x390] ;  /* 0x00007200ff0477ac */ /* 0x000e620008000800 */
[----:B------:R-:W-:-:S04]  /*0c40*/  IADD3 R5, PT, PT, R5, UR12, RZ ;  /* 0x0000000c05057c10 */ /* 0x000fc8000fffe0ff */
[----:B-1----:R-:W-:-:S13]  /*0c50*/  ISETP.GE.AND P0, PT, R5, UR4, PT ;  /* 0x0000000405007c0c */ /* 0x002fda000bf06270 */
[----:B------:R-:W-:Y:S05]  /*0c60*/  @!P0 BRA `(.L_x_9337) ;  /* 0xfffffff400488947 */ /* 0x000fea000383ffff */
[----:B------:R-:W-:Y:S05]  /*0c70*/  EXIT ;  /* 0x000000000000794d */ /* 0x000fea0003800000 */
.L_x_9338:
        /* <DEDUP_REMOVED lines=16> */
.L_x_11660:


//--------------------- .text._ZN2at6native43_GLOBAL__N__9ae7fba5_10_SoftMax_cu_9f978f6326cunn_SpatialSoftMaxForwardIN3c104HalfEfS4_iNS1_25LogSoftMaxForwardEpilogueEEEvPT1_PKT_T2_SB_SB_ --------------------------
	.section	.text._ZN2at6native43_GLOBAL__N__9ae7fba5_10_SoftMax_cu_9f978f6326cunn_SpatialSoftMaxForwardIN3c104HalfEfS4_iNS1_25LogSoftMaxForwardEpilogueEEEvPT1_PKT_T2_SB_SB_,"ax",@progbits
	.align	128
.text._ZN2at6native43_GLOBAL__N__9ae7fba5_10_SoftMax_cu_9f978f6326cunn_SpatialSoftMaxForwardIN3c104HalfEfS4_iNS1_25LogSoftMaxForwardEpilogueEEEvPT1_PKT_T2_SB_SB_:
        .type           _ZN2at6native43_GLOBAL__N__9ae7fba5_10_SoftMax_cu_9f978f6326cunn_SpatialSoftMaxForwardIN3c104HalfEfS4_iNS1_25LogSoftMaxForwardEpilogueEEEvPT1_PKT_T2_SB_SB_,@function
        .size           _ZN2at6native43_GLOBAL__N__9ae7fba5_10_SoftMax_cu_9f978f6326cunn_SpatialSoftMaxForwardIN3c104HalfEfS4_iNS1_25LogSoftMaxForwardEpilogueEEEvPT1_PKT_T2_SB_SB_,(.L_x_11661 - _ZN2at6native43_GLOBAL__N__9ae7fba5_10_SoftMax_cu_9f978f6326cunn_SpatialSoftMaxForwardIN3c104HalfEfS4_iNS1_25LogSoftMaxForwardEpilogueEEEvPT1_PKT_T2_SB_SB_)
        .other          _ZN2at6native43_GLOBAL__N__9ae7fba5_10_SoftMax_cu_9f978f6326cunn_SpatialSoftMaxForwardIN3c104HalfEfS4_iNS1_25LogSoftMaxForwardEpilogueEEEvPT1_PKT_T2_SB_SB_,@"STO_CUDA_ENTRY STV_DEFAULT"
_ZN2at6native43_GLOBAL__N__9ae7fba5_10_SoftMax_cu_9f978f6326cunn_SpatialSoftMaxForwardIN3c104HalfEfS4_iNS1_25LogSoftMaxForwardEpilogueEEEvPT1_PKT_T2_SB_SB_:
        /* <DEDUP_REMOVED lines=25> */
.L_x_9362:
        /* <DEDUP_REMOVED lines=8> */
.L_x_9361:
        /* <DEDUP_REMOVED lines=11> */
.L_x_9344:
[----:B------:R-:W1:Y:S02]  /*02c0*/  LDCU UR4, c[0x0][0x398] ;  /* 0x00007300ff0477ac */ /* 0x000e640008000800 */
[----:B-1----:R-:W-:-:S04]  /*02d0*/  IMAD R15, R17, UR4, R10 ;  /* 0x00000004110f7c24 */ /* 0x002fc8000f8e020a */
[----:B0-----:R-:W-:-:S06]  /*02e0*/  IMAD.WIDE R14, R15, 0x2, R12 ;  /* 0x000000020f0e7825 */ /* 0x001fcc00078e020c */
[----:B------:R-:W2:Y:S01]  /*02f0*/  LDG.E.U16 R14, desc[UR14][R14.64] ;  /* 0x0000000e0e0e7981 */ /* 0x000ea2000c1e1500 */
[----:B------:R-:W-:-:S05]  /*0300*/  VIADD R17, R17, UR10 ;  /* 0x0000000a11117c36 */ /* 0x000fca0008000000 */
[----:B------:R-:W-:Y:S01]  /*0310*/  ISETP.GE.AND P1, PT, R17, R18, PT ;  /* 0x000000121100720c */ /* 0x000fe20003f26270 */
[----:B--2---:R-:W-:-:S05]  /*0320*/  HADD2.F32 R16, -RZ, R14.H0_H0 ;  /* 0x2000000eff107230 */ /* 0x004fca0000004100 */
[----:B------:R-:W-:-:S04]  /*0330*/  FSETP.GEU.FTZ.AND P0, PT, R11, R16, PT ;  /* 0x000000100b00720b */ /* 0x000fc80003f1e000 */
[----:B------:R-:W-:-:S03]  /*0340*/  FSEL R11, R16, R11, !P0 ;  /* 0x0000000b100b7208 */ /* 0x000fc60004000000 */
[----:B------:R-:W-:Y:S06]  /*0350*/  @!P1 BRA `(.L_x_9344) ;  /* 0xfffffffc00d89947 */ /* 0x000fec000383ffff */
.L_x_9343:
[----:B------:R-:W-:Y:S05]  /*0360*/  WARPSYNC.ALL ;  /* 0x0000000000007948 */ /* 0x000fea0003800000 */
[----:B------:R-:W-:Y:S01]  /*0370*/  BAR.SYNC.DEFER_BLOCKING 0x0 ;  /* 0x0000000000007b1d */ /* 0x000fe20000010000 */
[----:B------:R-:W-:-:S05]  /*0380*/  MOV R12, UR10 ;  /* 0x0000000a000c7c02 */ /* 0x000fca0008000f00 */
[----:B------:R0:W-:Y:S02]  /*0390*/  STS [R6], R11 ;  /* 0x0000000b06007388 */ /* 0x0001e40000000800 */
.L_x_9345:
        /* <DEDUP_REMOVED lines=24> */
.L_x_9348:
        /* <DEDUP_REMOVED lines=12> */
.L_x_9347:
[----:B------:R-:W-:Y:S05]  /*05e0*/  BSYNC.RECONVERGENT B2 ;  /* 0x0000000000027941 */ /* 0x000fea0003800200 */
.L_x_9346:
[----:B------:R-:W-:Y:S01]  /*05f0*/  BAR.SYNC.DEFER_BLOCKING 0x0 ;  /* 0x0000000000007b1d */ /* 0x000fe20000010000 */
[----:B------:R-:W-:-:S05]  /*0600*/  MOV R12, UR10 ;  /* 0x0000000a000c7c02 */ /* 0x000fca0008000f00 */
[----:B------:R0:W-:Y:S02]  /*0610*/  STS [R6], R17 ;  /* 0x0000001106007388 */ /* 0x0001e40000000800 */
.L_x_9349:
        /* <DEDUP_REMOVED lines=22> */
.L_x_9352:
        /* <DEDUP_REMOVED lines=9> */
[----:B------:R-:W-:-:S05]  /*0810*/  F2FP.F16.F32.PACK_AB R23, RZ, R23 ;  /* 0x00000017ff17723e */ /* 0x000fca00000000ff */
[----:B------:R0:W-:Y:S01]  /*0820*/  STG.E.U16 desc[UR14][R18.64], R23 ;  /* 0x0000001712007986 */ /* 0x0001e2000c10150e */
[----:B------:R-:W-:Y:S05]  /*0830*/  @!P0 BRA `(.L_x_9352) ;  /* 0xfffffffc00d08947 */ /* 0x000fea000383ffff */
.L_x_9351:
[----:B------:R-:W-:Y:S05]  /*0840*/  BSYNC.RECONVERGENT B2 ;  /* 0x0000000000027941 */ /* 0x000fea0003800200 */
.L_x_9350:
[----:B------:R-:W-:Y:S05]  /*0850*/  BRA `(.L_x_9353) ;  /* 0x0000000000e47947 */ /* 0x000fea0003800000 */
.L_x_9342:
        /* <DEDUP_REMOVED lines=11> */
.L_x_9356:
        /* <DEDUP_REMOVED lines=9> */
.L_x_9355:
[----:B------:R-:W-:Y:S05]  /*09a0*/  BSYNC.RECONVERGENT B2 ;  /* 0x0000000000027941 */ /* 0x000fea0003800200 */
.L_x_9354:
[----:B------:R-:W-:Y:S04]  /*09b0*/  BSSY.RECONVERGENT B2, `(.L_x_9357) ;  /* 0x0000011000027945 */ /* 0x000fe80003800200 */
[----:B------:R-:W-:Y:S05]  /*09c0*/  @P0 BRA `(.L_x_9358) ;  /* 0x00000000003c0947 */ /* 0x000fea0003800000 */
[----:B------:R-:W0:Y:S01]  /*09d0*/  LDC.64 R12, c[0x0][0x388] ;  /* 0x0000e200ff0c7b82 */ /* 0x000e220000000a00 */
[----:B------:R-:W-:Y:S02]  /*09e0*/  HFMA2 R16, -RZ, RZ, 0, 0 ;  /* 0x00000000ff107431 */ /* 0x000fe400000001ff */
[----:B------:R-:W-:-:S07]  /*09f0*/  IMAD.MOV.U32 R17, RZ, RZ, R0 ;  /* 0x000000ffff117224 */ /* 0x000fce00078e0000 */
.L_x_9359:
        /* <DEDUP_REMOVED lines=12> */
.L_x_9358:
[----:B------:R-:W-:Y:S05]  /*0ac0*/  BSYNC.RECONVERGENT B2 ;  /* 0x0000000000027941 */ /* 0x000fea0003800200 */
.L_x_9357:
[----:B------:R-:W-:Y:S05]  /*0ad0*/  @P0 BRA `(.L_x_9353) ;  /* 0x0000000000440947 */ /* 0x000fea0003800000 */
[----:B------:R-:W0:Y:S01]  /*0ae0*/  LDC.64 R12, c[0x0][0x380] ;  /* 0x0000e000ff0c7b82 */ /* 0x000e220000000a00 */
[----:B------:R1:W2:Y:S01]  /*0af0*/  MUFU.LG2 R23, R16 ;  /* 0x0000001000177308 */ /* 0x0002a20000000c00 */
[----:B------:R-:W-:-:S06]  /*0b00*/  MOV R20, R0 ;  /* 0x0000000000147202 */ /* 0x000fcc0000000f00 */
[----:B------:R-:W3:Y:S02]  /*0b10*/  LDC.64 R14, c[0x0][0x388] ;  /* 0x0000e200ff0e7b82 */ /* 0x000ee40000000a00 */
.L_x_9360:
        /* <DEDUP_REMOVED lines=8> */
[----:B--2---:R-:W-:-:S05]  /*0ba0*/  FFMA.FTZ R18, R23, -0.69314718246459960938, R18 ;  /* 0xbf31721817127823 */ /* 0x004fca0000010012 */
[----:B------:R-:W-:Y:S01]  /*0bb0*/  F2FP.F16.F32.PACK_AB R17, RZ, R18 ;  /* 0x00000012ff11723e */ /* 0x000fe200000000ff */
[----:B0-----:R-:W-:-:S05]  /*0bc0*/  IMAD.WIDE R18, R19, 0x2, R12 ;  /* 0x0000000213127825 */ /* 0x001fca00078e020c */
[----:B------:R4:W-:Y:S01]  /*0bd0*/  STG.E.U16 desc[UR14][R18.64], R17 ;  /* 0x0000001112007986 */ /* 0x0009e2000c10150e */
[----:B------:R-:W-:Y:S05]  /*0be0*/  @!P0 BRA `(.L_x_9360) ;  /* 0xfffffffc00cc8947 */ /* 0x000fea000383ffff */
.L_x_9353:
[----:B------:R-:W-:Y:S05]  /*0bf0*/  BSYNC B0 ;  /* 0x0000000000007941 */ /* 0x000fea0003800000 */
.L_x_9341:
[----:B------:R-:W1:Y:S01]  /*0c00*/  LDCU UR4, c[0x0][0x398] ;  /* 0x00007300ff0477ac */ /* 0x000e620008000800 */
[----:B------:R-:W-:-:S04]  /*0c10*/  IADD3 R8, PT, PT, R4, R8, RZ ;  /* 0x0000000804087210 */ /* 0x000fc80007ffe0ff */
[----:B-1----:R-:W-:-:S13]  /*0c20*/  ISETP.GE.AND P0, PT, R8, UR4, PT ;  /* 0x0000000408007c0c */ /* 0x002fda000bf06270 */
[----:B------:R-:W-:Y:S05]  /*0c30*/  @!P0 BRA `(.L_x_9361) ;  /* 0xfffffff400748947 */ /* 0x000fea000383ffff */
.L_x_9340:
[----:B------:R-:W-:Y:S05]  /*0c40*/  BSYNC B1 ;  /* 0x0000000000017941 */ /* 0x000fea0003800000 */
.L_x_9339:
[----:B------:R-:W1:Y:S01]  /*0c50*/  LDCU UR4, c[0x0][0x390] ;  /* 0x00007200ff0477ac */ /* 0x000e620008000800 */
[----:B------:R-:W-:-:S04]  /*0c60*/  IADD3 R5, PT, PT, R5, UR12, RZ ;  /* 0x0000000c05057c10 */ /* 0x000fc8000fffe0ff */
[----:B-1----:R-:W-:-:S13]  /*0c70*/  ISETP.GE.AND P0, PT, R5, UR4, PT ;  /* 0x0000000405007c0c */ /* 0x002fda000bf06270 */
[----:B------:R-:W-:Y:S05]  /*0c80*/  @!P0 BRA `(.L_x_9362) ;  /* 0xfffffff400408947 */ /* 0x000fea000383ffff */
[----:B------:R-:W-:Y:S05]  /*0c90*/  EXIT ;  /* 0x000000000000794d */ /* 0x000fea0003800000 */
.L_x_9363:
        /* <DEDUP_REMOVED lines=14> */
.L_x_11661:


//--------------------- .text._ZN2at6native43_GLOBAL__N__9ae7fba5_10_SoftMax_cu_9f978f6326cunn_SpatialSoftMaxForwardIffflNS1_25LogSoftMaxForwardEpilogueEEEvPT1_PKT_T2_S9_S9_ --------------------------
	.section	.text._ZN2at6native43_GLOBAL__N__9ae7fba5_10_SoftMax_cu_9f978f6326cunn_SpatialSoftMaxForwardIffflNS1_25LogSoftMaxForwardEpilogueEEEvPT1_PKT_T2_S9_S9_,"ax",@progbits
	.align	128
.text._ZN2at6native43_GLOBAL__N__9ae7fba5_10_SoftMax_cu_9f978f6326cunn_SpatialSoftMaxForwardIffflNS1_25LogSoftMaxForwardEpilogueEEEvPT1_PKT_T2_S9_S9_:
        .type           _ZN2at6native43_GLOBAL__N__9ae7fba5_10_SoftMax_cu_9f978f6326cunn_SpatialSoftMaxForwardIffflNS1_25LogSoftMaxForwardEpilogueEEEvPT1_PKT_T2_S9_S9_,@function
        .size           _ZN2at6native43_GLOBAL__N__9ae7fba5_10_SoftMax_cu_9f978f6326cunn_SpatialSoftMaxForwardIffflNS1_25LogSoftMaxForwardEpilogueEEEvPT1_PKT_T2_S9_S9_,(.L_x_11662 - _ZN2at6native43_GLOBAL__N__9ae7fba5_10_SoftMax_cu_9f978f6326cunn_SpatialSoftMaxForwardIffflNS1_25LogSoftMaxForwardEpilogueEEEvPT1_PKT_T2_S9_S9_)
        .other          _ZN2at6native43_GLOBAL__N__9ae7fba5_10_SoftMax_cu_9f978f6326cunn_SpatialSoftMaxForwardIffflNS1_25LogSoftMaxForwardEpilogueEEEvPT1_PKT_T2_S9_S9_,@"STO_CUDA_ENTRY STV_DEFAULT"
_ZN2at6native43_GLOBAL__N__9ae7fba5_10_SoftMax_cu_9f978f6326cunn_SpatialSoftMaxForwardIffflNS1_25LogSoftMaxForwardEpilogueEEEvPT1_PKT_T2_S9_S9_:
        /* <DEDUP_REMOVED lines=21> */
.L_x_9387:
        /* <DEDUP_REMOVED lines=13> */
.L_x_9386:
        /* <DEDUP_REMOVED lines=20> */
.L_x_9369:
        /* <DEDUP_REMOVED lines=16> */
.L_x_9368:
        /* <DEDUP_REMOVED lines=11> */
.L_x_9370:
        /* <DEDUP_REMOVED lines=15> */
[----:B0-----:R-:W-:-:S05]  /*0600*/  IMAD.MOV.U32 R24, RZ, RZ, RZ ;  /* 0x000000ffff187224 */ /* 0x001fca00078e00ff */
[----:B------:R-:W-:Y:S01]  /*0610*/  BSSY.RECONVERGENT B2, `(.L_x_9371) ;  /* 0x000001a000027945 */ /* 0x000fe20003800200 */
[----:B------:R0:W1:Y:S03]  /*0620*/  LDS R18, [R20] ;  /* 0x0000000014127984 */ /* 0x0000660000000800 */
[----:B------:R-:W-:Y:S05]  /*0630*/  @P0 BRA `(.L_x_9372) ;  /* 0x00000000005c0947 */ /* 0x000fea0003800000 */
[----:B------:R-:W-:Y:S01]  /*0640*/  MOV R24, RZ ;  /* 0x000000ff00187202 */ /* 0x000fe20000000f00 */
[----:B------:R-:W-:Y:S02]  /*0650*/  IMAD.MOV.U32 R25, RZ, RZ, R3 ;  /* 0x000000ffff197224 */ /* 0x000fe400078e0003 */
[----:B------:R-:W-:-:S07]  /*0660*/  IMAD.MOV.U32 R21, RZ, RZ, RZ ;  /* 0x000000ffff157224 */ /* 0x000fce00078e00ff */
.L_x_9373:
        /* <DEDUP_REMOVED lines=9> */
[----:B------:R-:W-:-:S06]  /*0700*/  LEA.HI.X R15, R12, UR15, R13, 0x2, P1 ;  /* 0x0000000f0c0f7c11 */ /* 0x000fcc00088f140d */
[----:B------:R-:W1:Y:S01]  /*0710*/  LDG.E R15, desc[UR12][R14.64] ;  /* 0x0000000c0e0f7981 */ /* 0x000e62000c1e1900 */
[----:B------:R-:W-:-:S05]  /*0720*/  IADD3 R25, P1, PT, R25, UR6, RZ ;  /* 0x0000000619197c10 */ /* 0x000fca000ff3e0ff */
[----:B------:R-:W-:Y:S01]  /*0730*/  IMAD.X R21, RZ, RZ, R21, P1 ;  /* 0x000000ffff157224 */ /* 0x000fe200008e0615 */
[----:B--2---:R-:W-:-:S04]  /*0740*/  ISETP.GE.U32.AND P1, PT, R25, UR4, PT ;  /* 0x0000000419007c0c */ /* 0x004fc8000bf26070 */
[----:B------:R-:W-:Y:S01]  /*0750*/  ISETP.GE.AND.EX P1, PT, R21, UR5, PT, P1 ;  /* 0x0000000515007c0c */ /* 0x000fe2000bf26310 */
[----:B-1----:R-:W-:-:S04]  /*0760*/  FADD.FTZ R12, -R18, R15 ;  /* 0x0000000f120c7221 */ /* 0x002fc80000010100 */
[----:B------:R-:W-:-:S04]  /*0770*/  FMUL.FTZ R12, R12, 1.4426950216293334961 ;  /* 0x3fb8aa3b0c0c7820 */ /* 0x000fc80000410000 */
[----:B------:R-:W1:Y:S02]  /*0780*/  MUFU.EX2 R13, R12 ;  /* 0x0000000c000d7308 */ /* 0x000e640000000800 */
[----:B-1----:R-:W-:Y:S02]  /*0790*/  FADD.FTZ R24, R13, R24 ;  /* 0x000000180d187221 */ /* 0x002fe40000010000 */
[----:B------:R-:W-:Y:S05]  /*07a0*/  @!P1 BRA `(.L_x_9373) ;  /* 0xfffffffc00b09947 */ /* 0x000fea000383ffff */
.L_x_9372:
[----:B------:R-:W-:Y:S05]  /*07b0*/  BSYNC.RECONVERGENT B2 ;  /* 0x0000000000027941 */ /* 0x000fea0003800200 */
.L_x_9371:
[----:B------:R-:W-:Y:S01]  /*07c0*/  BAR.SYNC.DEFER_BLOCKING 0x0 ;  /* 0x0000000000007b1d */ /* 0x000fe20000010000 */
[----:B------:R-:W-:-:S05]  /*07d0*/  MOV R12, UR6 ;  /* 0x00000006000c7c02 */ /* 0x000fca0008000f00 */
[----:B------:R2:W-:Y:S02]  /*07e0*/  STS [R19], R24 ;  /* 0x0000001813007388 */ /* 0x0005e40000000800 */
.L_x_9374:
[----:B------:R-:W-:Y:S01]  /*07f0*/  BAR.SYNC.DEFER_BLOCKING 0x0 ;  /* 0x0000000000007b1d */ /* 0x000fe20000010000 */
[----:B--2---:R-:W-:-:S04]  /*0800*/  SHF.R.U32.HI R24, RZ, 0x1, R12 ;  /* 0x00000001ff187819 */ /* 0x004fc8000001160c */
        /* <DEDUP_REMOVED lines=19> */
.L_x_9377:
[----:B0-2---:R-:W-:Y:S02]  /*0940*/  IMAD R14, R21, UR16, RZ ;  /* 0x00000010150e7c24 */ /* 0x005fe4000f8e02ff */
[----:B------:R-:W-:Y:S02]  /*0950*/  IMAD.MOV.U32 R22, RZ, RZ, R16 ;  /* 0x000000ffff167224 */ /* 0x000fe400078e0010 */
[C---:B------:R-:W-:Y:S02]  /*0960*/  IMAD R15, R25.reuse, UR17, R14 ;  /* 0x00000011190f7c24 */ /* 0x040fe4000f8e020e */
[----:B------:R-:W-:-:S04]  /*0970*/  IMAD.WIDE.U32 R12, R25, UR16, R22 ;  /* 0x00000010190c7c25 */ /* 0x000fc8000f8e0016 */
[----:B------:R-:W-:Y:S01]  /*0980*/  IMAD.SHL.U32 R14, R12, 0x4, RZ ;  /* 0x000000040c0e7824 */ /* 0x000fe200078e00ff */
[----:B------:R-:W-:-:S04]  /*0990*/  IADD3 R15, PT, PT, R13, R15, RZ ;  /* 0x0000000f0d0f7210 */ /* 0x000fc80007ffe0ff */
[----:B------:R-:W-:Y:S02]  /*09a0*/  SHF.L.U64.HI R15, R12, 0x2, R15 ;  /* 0x000000020c0f7819 */ /* 0x000fe4000001020f */
[----:B----4-:R-:W-:-:S04]  /*09b0*/  IADD3 R12, P0, PT, R14, UR10, RZ ;  /* 0x0000000a0e0c7c10 */ /* 0x010fc8000ff1e0ff */
[----:B------:R-:W-:-:S06]  /*09c0*/  IADD3.X R13, PT, PT, R15, UR11, RZ, P0, !PT ;  /* 0x0000000b0f0d7c10 */ /* 0x000fcc00087fe4ff */
[----:B------:R-:W0:Y:S01]  /*09d0*/  LDG.E R13, desc[UR12][R12.64] ;  /* 0x0000000c0c0d7981 */ /* 0x000e22000c1e1900 */
[----:B------:R-:W-:-:S04]  /*09e0*/  IADD3 R14, P0, PT, R14, UR8, RZ ;  /* 0x000000080e0e7c10 */ /* 0x000fc8000ff1e0ff */
[----:B------:R-:W-:Y:S02]  /*09f0*/  IADD3.X R15, PT, PT, R15, UR9, RZ, P0, !PT ;  /* 0x000000090f0f7c10 */ /* 0x000fe400087fe4ff */
[----:B------:R-:W-:-:S05]  /*0a00*/  IADD3 R25, P0, PT, R25, UR6, RZ ;  /* 0x0000000619197c10 */ /* 0x000fca000ff1e0ff */
[----:B------:R-:W-:Y:S01]  /*0a10*/  IMAD.X R21, RZ, RZ, R21, P0 ;  /* 0x000000ffff157224 */ /* 0x000fe200000e0615 */
[----:B---3--:R-:W-:-:S04]  /*0a20*/  ISETP.GE.U32.AND P0, PT, R25, UR18, PT ;  /* 0x0000001219007c0c */ /* 0x008fc8000bf06070 */
[----:B------:R-:W-:Y:S01]  /*0a30*/  ISETP.GE.AND.EX P0, PT, R21, UR19, PT, P0 ;  /* 0x0000001315007c0c */ /* 0x000fe2000bf06300 */
[----:B01----:R-:W-:-:S04]  /*0a40*/  FADD.FTZ R20, -R18, R13 ;  /* 0x0000000d12147221 */ /* 0x003fc80000010100 */
[----:B------:R-:W-:-:S05]  /*0a50*/  FFMA.FTZ R27, R19, -0.69314718246459960938, R20 ;  /* 0xbf317218131b7823 */ /* 0x000fca0000010014 */
[----:B------:R0:W-:Y:S03]  /*0a60*/  STG.E desc[UR12][R14.64], R27 ;  /* 0x0000001b0e007986 */ /* 0x0001e6000c10190c */
[----:B------:R-:W-:Y:S05]  /*0a70*/  @!P0 BRA `(.L_x_9377) ;  /* 0xfffffffc00b08947 */ /* 0x000fea000383ffff */
.L_x_9376:
[----:B--234-:R-:W-:Y:S05]  /*0a80*/  BSYNC.RECONVERGENT B2 ;  /* 0x0000000000027941 */ /* 0x01cfea0003800200 */
.L_x_9375:
[----:B------:R-:W-:Y:S05]  /*0a90*/  BRA `(.L_x_9378) ;  /* 0x0000000400487947 */ /* 0x000fea0003800000 */
.L_x_9367:
[----:B------:R-:W-:Y:S01]  /*0aa0*/  ISETP.GE.U32.AND P0, PT, R3, R14, PT ;  /* 0x0000000e0300720c */ /* 0x000fe20003f06070 */
[----:B------:R-:W-:Y:S01]  /*0ab0*/  BSSY.RECONVERGENT B2, `(.L_x_9379) ;  /* 0x000001c000027945 */ /* 0x000fe20003800200 */
[----:B------:R-:W-:Y:S02]  /*0ac0*/  MOV R22, 0xff7fffff ;  /* 0xff7fffff00167802 */ /* 0x000fe40000000f00 */
        /* <DEDUP_REMOVED lines=10> */
[----:B------:R-:W-:Y:S02]  /*0b70*/  IMAD.MOV.U32 R20, RZ, RZ, RZ ;  /* 0x000000ffff147224 */ /* 0x000fe400078e00ff */
[----:B------:R-:W-:Y:S01]  /*0b80*/  IMAD.IADD R19, R19, 0x1, R25 ;  /* 0x0000000113137824 */ /* 0x000fe200078e0219 */
[----:B------:R-:W-:-:S04]  /*0b90*/  MOV R25, R3 ;  /* 0x0000000300197202 */ /* 0x000fc80000000f00 */
[----:B------:R-:W-:-:S07]  /*0ba0*/  LEA.HI.X R24, R18, UR5, R19, 0x2, P1 ;  /* 0x0000000512187c11 */ /* 0x000fce00088f1413 */
.L_x_9381:
[----:B------:R-:W-:Y:S01]  /*0bb0*/  MOV R19, R24 ;  /* 0x0000001800137202 */ /* 0x000fe20000000f00 */
[----:B------:R-:W-:-:S05]  /*0bc0*/  IMAD.MOV.U32 R18, RZ, RZ, R21 ;  /* 0x000000ffff127224 */ /* 0x000fca00078e0015 */
[----:B------:R-:W2:Y:S01]  /*0bd0*/  LDG.E R19, desc[UR12][R18.64] ;  /* 0x0000000c12137981 */ /* 0x000ea2000c1e1900 */
[----:B------:R-:W-:Y:S02]  /*0be0*/  IADD3 R25, P1, PT, R25, UR6, RZ ;  /* 0x0000000619197c10 */ /* 0x000fe4000ff3e0ff */
[----:B------:R-:W-:-:S03]  /*0bf0*/  LEA R21, P2, R10, R21, 0x2 ;  /* 0x000000150a157211 */ /* 0x000fc600078410ff */
[----:B------:R-:W-:Y:S01]  /*0c00*/  IMAD.X R20, RZ, RZ, R20, P1 ;  /* 0x000000ffff147224 */ /* 0x000fe200008e0614 */
[----:B------:R-:W-:Y:S01]  /*0c10*/  ISETP.GE.U32.AND P1, PT, R25, R14, PT ;  /* 0x0000000e1900720c */ /* 0x000fe20003f26070 */
[----:B------:R-:W-:-:S03]  /*0c20*/  IMAD.X R24, R24, 0x1, R6, P2 ;  /* 0x0000000118187824 */ /* 0x000fc600010e0606 */
[----:B------:R-:W-:Y:S02]  /*0c30*/  ISETP.GE.AND.EX P1, PT, R20, R15, PT, P1 ;  /* 0x0000000f1400720c */ /* 0x000fe40003f26310 */
[----:B--2---:R-:W-:-:S04]  /*0c40*/  FSETP.GEU.FTZ.AND P3, PT, R22, R19, PT ;  /* 0x000000131600720b */ /* 0x004fc80003f7e000 */
[----:B------:R-:W-:-:S07]  /*0c50*/  FSEL R22, R19, R22, !P3 ;  /* 0x0000001613167208 */ /* 0x000fce0005800000 */
[----:B------:R-:W-:Y:S05]  /*0c60*/  @!P1 BRA `(.L_x_9381) ;  /* 0xfffffffc00d09947 */ /* 0x000fea000383ffff */
.L_x_9380:
[----:B------:R-:W-:Y:S05]  /*0c70*/  BSYNC.RECONVERGENT B2 ;  /* 0x0000000000027941 */ /* 0x000fea0003800200 */
.L_x_9379:
[----:B------:R-:W-:Y:S01]  /*0c80*/  BSSY.RECONVERGENT B2, `(.L_x_9382) ;  /* 0x0000019000027945 */ /* 0x000fe20003800200 */
[----:B------:R-:W-:-:S03]  /*0c90*/  HFMA2 R24, -RZ, RZ, 0, 0 ;  /* 0x00000000ff187431 */ /* 0x000fc600000001ff */
[----:B------:R-:W-:Y:S05]  /*0ca0*/  @P0 BRA `(.L_x_9383) ;  /* 0x0000000000580947 */ /* 0x000fea0003800000 */
[----:B------:R-:W-:Y:S01]  /*0cb0*/  IMAD.MOV.U32 R24, RZ, RZ, RZ ;  /* 0x000000ffff187224 */ /* 0x000fe200078e00ff */
[----:B------:R-:W-:Y:S01]  /*0cc0*/  MOV R26, RZ ;  /* 0x000000ff001a7202 */ /* 0x000fe20000000f00 */
[----:B------:R-:W-:-:S07]  /*0cd0*/  IMAD.MOV.U32 R25, RZ, RZ, R3 ;  /* 0x000000ffff197224 */ /* 0x000fce00078e0003 */
.L_x_9384:
        /* <DEDUP_REMOVED lines=19> */
.L_x_9383:
[----:B------:R-:W-:Y:S05]  /*0e10*/  BSYNC.RECONVERGENT B2 ;  /* 0x0000000000027941 */ /* 0x000fea0003800200 */
.L_x_9382:
[----:B------:R-:W-:Y:S05]  /*0e20*/  @P0 BRA `(.L_x_9378) ;  /* 0x0000000000640947 */ /* 0x000fea0003800000 */
[----:B------:R-:W0:Y:S01]  /*0e30*/  MUFU.LG2 R24, R24 ;  /* 0x0000001800187308 */ /* 0x000e220000000c00 */
[----:B------:R-:W-:Y:S01]  /*0e40*/  IMAD.MOV.U32 R27, RZ, RZ, R3 ;  /* 0x000000ffff1b7224 */ /* 0x000fe200078e0003 */
[----:B------:R-:W-:-:S07]  /*0e50*/  MOV R25, RZ ;  /* 0x000000ff00197202 */ /* 0x000fce0000000f00 */
.L_x_9385:
[----:B-1----:R-:W1:Y:S01]  /*0e60*/  LDCU.128 UR20, c[0x0][0x380] ;  /* 0x00007000ff1477ac */ /* 0x002e620008000c00 */
[-C--:B------:R-:W-:Y:S02]  /*0e70*/  IMAD R20, R25, R12.reuse, RZ ;  /* 0x0000000c19147224 */ /* 0x080fe400078e02ff */
[----:B------:R-:W-:Y:S02]  /*0e80*/  IMAD.MOV.U32 R18, RZ, RZ, R16 ;  /* 0x000000ffff127224 */ /* 0x000fe400078e0010 */
[----:B------:R-:W-:Y:S02]  /*0e90*/  IMAD.MOV.U32 R19, RZ, RZ, R23 ;  /* 0x000000ffff137224 */ /* 0x000fe400078e0017 */
[C---:B------:R-:W-:Y:S02]  /*0ea0*/  IMAD R21, R27.reuse, R13, R20 ;  /* 0x0000000d1b157224 */ /* 0x040fe400078e0214 */
[----:B------:R-:W-:-:S04]  /*0eb0*/  IMAD.WIDE.U32 R18, R27, R12, R18 ;  /* 0x0000000c1b127225 */ /* 0x000fc800078e0012 */
[----:B------:R-:W-:Y:S01]  /*0ec0*/  IMAD.SHL.U32 R20, R18, 0x4, RZ ;  /* 0x0000000412147824 */ /* 0x000fe200078e00ff */
[----:B------:R-:W-:-:S04]  /*0ed0*/  IADD3 R21, PT, PT, R19, R21, RZ ;  /* 0x0000001513157210 */ /* 0x000fc80007ffe0ff */
        /* <DEDUP_REMOVED lines=11> */
[----:B0-----:R-:W-:-:S05]  /*0f90*/  FFMA.FTZ R29, R24, -0.69314718246459960938, R29 ;  /* 0xbf317218181d7823 */ /* 0x001fca000001001d */
[----:B------:R1:W-:Y:S03]  /*0fa0*/  STG.E desc[UR12][R20.64], R29 ;  /* 0x0000001d14007986 */ /* 0x0003e6000c10190c */
[----:B------:R-:W-:Y:S05]  /*0fb0*/  @!P0 BRA `(.L_x_9385) ;  /* 0xfffffffc00a88947 */ /* 0x000fea000383ffff */
.L_x_9378:
[----:B------:R-:W-:Y:S05]  /*0fc0*/  BSYNC B0 ;  /* 0x0000000000007941 */ /* 0x000fea0003800000 */
.L_x_9366:
[----:B------:R-:W2:Y:S01]  /*0fd0*/  LDCU.64 UR4, c[0x0][0x3a0] ;  /* 0x00007400ff0477ac */ /* 0x000ea20008000a00 */
[----:B------:R-:W-:-:S05]  /*0fe0*/  IADD3 R8, P0, PT, R5, R8, RZ ;  /* 0x0000000805087210 */ /* 0x000fca0007f1e0ff */
[----:B------:R-:W-:Y:S01]  /*0ff0*/  IMAD.X R9, RZ, RZ, R9, P0 ;  /* 0x000000ffff097224 */ /* 0x000fe200000e0609 */
[----:B--2---:R-:W-:-:S04]  /*1000*/  ISETP.GE.U32.AND P0, PT, R8, UR4, PT ;  /* 0x0000000408007c0c */ /* 0x004fc8000bf06070 */
[----:B------:R-:W-:-:S13]  /*1010*/  ISETP.GE.AND.EX P0, PT, R9, UR5, PT, P0 ;  /* 0x0000000509007c0c */ /* 0x000fda000bf06300 */
[----:B------:R-:W-:Y:S05]  /*1020*/  @!P0 BRA `(.L_x_9386) ;  /* 0xfffffff0007c8947 */ /* 0x000fea000383ffff */
.L_x_9365:
[----:B------:R-:W-:Y:S05]  /*1030*/  BSYNC B1 ;  /* 0x0000000000017941 */ /* 0x000fea0003800000 */
.L_x_9364:
        /* <DEDUP_REMOVED lines=8> */
.L_x_9388:
        /* <DEDUP_REMOVED lines=12> */
.L_x_11662:


//--------------------- .text._ZN2at6native43_GLOBAL__N__9ae7fba5_10_SoftMax_cu_9f978f6326cunn_SpatialSoftMaxForwardIfffiNS1_25LogSoftMaxForwardEpilogueEEEvPT1_PKT_T2_S9_S9_ --------------------------
	.section	.text._ZN2at6native43_GLOBAL__N__9ae7fba5_10_SoftMax_cu_9f978f6326cunn_SpatialSoftMaxForwardIfffiNS1_25LogSoftMaxForwardEpilogueEEEvPT1_PKT_T2_S9_S9_,"ax",@progbits
	.align	128
.text._ZN2at6native43_GLOBAL__N__9ae7fba5_10_SoftMax_cu_9f978f6326cunn_SpatialSoftMaxForwardIfffiNS1_25LogSoftMaxForwardEpilogueEEEvPT1_PKT_T2_S9_S9_:
        .type           _ZN2at6native43_GLOBAL__N__9ae7fba5_10_SoftMax_cu_9f978f6326cunn_SpatialSoftMaxForwardIfffiNS1_25LogSoftMaxForwardEpilogueEEEvPT1_PKT_T2_S9_S9_,@function
        .size           _ZN2at6native43_GLOBAL__N__9ae7fba5_10_SoftMax_cu_9f978f6326cunn_SpatialSoftMaxForwardIfffiNS1_25LogSoftMaxForwardEpilogueEEEvPT1_PKT_T2_S9_S9_,(.L_x_11663 - _ZN2at6native43_GLOBAL__N__9ae7fba5_10_SoftMax_cu_9f978f6326cunn_SpatialSoftMaxForwardIfffiNS1_25LogSoftMaxForwardEpilogueEEEvPT1_PKT_T2_S9_S9_)
        .other          _ZN2at6native43_GLOBAL__N__9ae7fba5_10_SoftMax_cu_9f978f6326cunn_SpatialSoftMaxForwardIfffiNS1_25LogSoftMaxForwardEpilogueEEEvPT1_PKT_T2_S9_S9_,@"STO_CUDA_ENTRY STV_DEFAULT"
_ZN2at6native43_GLOBAL__N__9ae7fba5_10_SoftMax_cu_9f978f6326cunn_SpatialSoftMaxForwardIfffiNS1_25LogSoftMaxForwardEpilogueEEEvPT1_PKT_T2_S9_S9_:
        /* <DEDUP_REMOVED lines=25> */
.L_x_9412:
        /* <DEDUP_REMOVED lines=8> */
.L_x_9411:
        /* <DEDUP_REMOVED lines=11> */
.L_x_9394:
        /* <DEDUP_REMOVED lines=9> */
.L_x_9393:
[----:B------:R-:W-:Y:S05]  /*0350*/  WARPSYNC.ALL ;  /* 0x0000000000007948 */ /* 0x000fea0003800000 */
[----:B------:R-:W-:Y:S01]  /*0360*/  BAR.SYNC.DEFER_BLOCKING 0x0 ;  /* 0x0000000000007b1d */ /* 0x000fe20000010000 */
[----:B------:R-:W-:-:S05]  /*0370*/  MOV R12, UR10 ;  /* 0x0000000a000c7c02 */ /* 0x000fca0008000f00 */
[----:B------:R0:W-:Y:S02]  /*0380*/  STS [R6], R11 ;  /* 0x0000000b06007388 */ /* 0x0001e40000000800 */
.L_x_9395:
        /* <DEDUP_REMOVED lines=24> */
.L_x_9398:
        /* <DEDUP_REMOVED lines=11> */
.L_x_9397:
[----:B------:R-:W-:Y:S05]  /*05c0*/  BSYNC.RECONVERGENT B2 ;  /* 0x0000000000027941 */ /* 0x000fea0003800200 */
.L_x_9396:
[----:B------:R-:W-:Y:S01]  /*05d0*/  BAR.SYNC.DEFER_BLOCKING 0x0 ;  /* 0x0000000000007b1d */ /* 0x000fe20000010000 */
[----:B------:R-:W-:-:S05]  /*05e0*/  IMAD.U32 R12, RZ, RZ, UR10 ;  /* 0x0000000aff0c7e24 */ /* 0x000fca000f8e00ff */
[----:B------:R0:W-:Y:S02]  /*05f0*/  STS [R6], R17 ;  /* 0x0000001106007388 */ /* 0x0001e40000000800 */
.L_x_9399:
        /* <DEDUP_REMOVED lines=22> */
.L_x_9402:
[----:B0-----:R-:W-:-:S04]  /*0760*/  IMAD R19, R21, UR7, R10 ;  /* 0x0000000715137c24 */ /* 0x001fc8000f8e020a */
[----:B01-3--:R-:W-:-:S06]  /*0770*/  IMAD.WIDE R16, R19, 0x4, R14 ;  /* 0x0000000413107825 */ /* 0x00bfcc00078e020e */
[----:B------:R-:W3:Y:S01]  /*0780*/  LDG.E R16, desc[UR14][R16.64] ;  /* 0x0000000e10107981 */ /* 0x000ee2000c1e1900 */
[----:B--2---:R-:W-:-:S04]  /*0790*/  IMAD.WIDE R18, R19, 0x4, R12 ;  /* 0x0000000413127825 */ /* 0x004fc800078e020c */
[----:B------:R-:W-:-:S05]  /*07a0*/  VIADD R21, R21, UR10 ;  /* 0x0000000a15157c36 */ /* 0x000fca0008000000 */
[----:B------:R-:W-:Y:S01]  /*07b0*/  ISETP.GE.AND P0, PT, R21, UR6, PT ;  /* 0x0000000615007c0c */ /* 0x000fe2000bf06270 */
[----:B---3--:R-:W-:-:S04]  /*07c0*/  FADD.FTZ R23, -R11, R16 ;  /* 0x000000100b177221 */ /* 0x008fc80000010100 */
[----:B----4-:R-:W-:-:S05]  /*07d0*/  FFMA.FTZ R23, R20, -0.69314718246459960938, R23 ;  /* 0xbf31721814177823 */ /* 0x010fca0000010017 */
[----:B------:R0:W-:Y:S03]  /*07e0*/  STG.E desc[UR14][R18.64], R23 ;  /* 0x0000001712007986 */ /* 0x0001e6000c10190e */
[----:B------:R-:W-:Y:S05]  /*07f0*/  @!P0 BRA `(.L_x_9402) ;  /* 0xfffffffc00d88947 */ /* 0x000fea000383ffff */
.L_x_9401:
[----:B------:R-:W-:Y:S05]  /*0800*/  BSYNC.RECONVERGENT B2 ;  /* 0x0000000000027941 */ /* 0x000fea0003800200 */
.L_x_9400:
[----:B------:R-:W-:Y:S05]  /*0810*/  BRA `(.L_x_9403) ;  /* 0x0000000000d47947 */ /* 0x000fea0003800000 */
.L_x_9392:
[----:B------:R-:W0:Y:S01]  /*0820*/  LDC R21, c[0x0][0x394] ;  /* 0x0000e500ff157b82 */ /* 0x000e220000000800 */
[----:B------:R-:W-:Y:S01]  /*0830*/  BSSY.RECONVERGENT B2, `(.L_x_9404) ;  /* 0x0000012000027945 */ /* 0x000fe20003800200 */
[----:B------:R-:W-:Y:S02]  /*0840*/  HFMA2 R16, -RZ, RZ, 0, 0 ;  /* 0x00000000ff107431 */ /* 0x000fe400000001ff */
[----:B------:R-:W-:Y:S01]  /*0850*/  IMAD.MOV.U32 R11, RZ, RZ, -0x800001 ;  /* 0xff7fffffff0b7424 */ /* 0x000fe200078e00ff */
[----:B0-----:R-:W-:-:S13]  /*0860*/  ISETP.GE.AND P0, PT, R0, R21, PT ;  /* 0x000000150000720c */ /* 0x001fda0003f06270 */
[----:B------:R-:W-:Y:S05]  /*0870*/  @P0 BRA `(.L_x_9405) ;  /* 0x0000000000340947 */ /* 0x000fea0003800000 */
[----:B------:R-:W0:Y:S01]  /*0880*/  LDC R20, c[0x0][0x398] ;  /* 0x0000e600ff147b82 */ /* 0x000e220000000800 */
[----:B------:R-:W-:Y:S01]  /*0890*/  MOV R11, 0xff7fffff ;  /* 0xff7fffff000b7802 */ /* 0x000fe20000000f00 */
[----:B------:R-:W-:-:S06]  /*08a0*/  IMAD.MOV.U32 R18, RZ, RZ, R0 ;  /* 0x000000ffff127224 */ /* 0x000fcc00078e0000 */
[----:B------:R-:W1:Y:S01]  /*08b0*/  LDC.64 R12, c[0x0][0x388] ;  /* 0x0000e200ff0c7b82 */ /* 0x000e620000000a00 */
[----:B0-----:R-:W-:-:S07]  /*08c0*/  IMAD R17, R9, R20, R8 ;  /* 0x0000001409117224 */ /* 0x001fce00078e0208 */
.L_x_9406:
        /* <DEDUP_REMOVED lines=8> */
.L_x_9405:
[----:B------:R-:W-:Y:S05]  /*0950*/  BSYNC.RECONVERGENT B2 ;  /* 0x0000000000027941 */ /* 0x000fea0003800200 */
.L_x_9404:
[----:B------:R-:W-:Y:S04]  /*0960*/  BSSY.RECONVERGENT B2, `(.L_x_9407) ;  /* 0x0000010000027945 */ /* 0x000fe80003800200 */
[----:B------:R-:W-:Y:S05]  /*0970*/  @P0 BRA `(.L_x_9408) ;  /* 0x0000000000380947 */ /* 0x000fea0003800000 */
[----:B------:R-:W0:Y:S01]  /*0980*/  LDC.64 R12, c[0x0][0x388] ;  /* 0x0000e200ff0c7b82 */ /* 0x000e220000000a00 */
[----:B------:R-:W-:Y:S01]  /*0990*/  MOV R16, RZ ;  /* 0x000000ff00107202 */ /* 0x000fe20000000f00 */
[----:B------:R-:W-:-:S07]  /*09a0*/  IMAD.MOV.U32 R17, RZ, RZ, R0 ;  /* 0x000000ffff117224 */ /* 0x000fce00078e0000 */
.L_x_9409:
        /* <DEDUP_REMOVED lines=11> */
.L_x_9408:
[----:B------:R-:W-:Y:S05]  /*0a60*/  BSYNC.RECONVERGENT B2 ;  /* 0x0000000000027941 */ /* 0x000fea0003800200 */
.L_x_9407:
[----:B------:R-:W-:Y:S05]  /*0a70*/  @P0 BRA `(.L_x_9403) ;  /* 0x00000000003c0947 */ /* 0x000fea0003800000 */
[----:B------:R-:W0:Y:S01]  /*0a80*/  LDC.64 R12, c[0x0][0x380] ;  /* 0x0000e000ff0c7b82 */ /* 0x000e220000000a00 */
[----:B------:R1:W2:Y:S01]  /*0a90*/  MUFU.LG2 R25, R16 ;  /* 0x0000001000197308 */ /* 0x0002a20000000c00 */
[----:B------:R-:W-:-:S06]  /*0aa0*/  MOV R20, R0 ;  /* 0x0000000000147202 */ /* 0x000fcc0000000f00 */
[----:B------:R-:W3:Y:S02]  /*0ab0*/  LDC.64 R14, c[0x0][0x388] ;  /* 0x0000e200ff0e7b82 */ /* 0x000ee40000000a00 */
.L_x_9410:
[----:B----4-:R-:W4:Y:S02]  /*0ac0*/  LDCU UR4, c[0x0][0x398] ;  /* 0x00007300ff0477ac */ /* 0x010f240008000800 */
[----:B----4-:R-:W-:-:S04]  /*0ad0*/  IMAD R19, R20, UR4, R10 ;  /* 0x0000000414137c24 */ /* 0x010fc8000f8e020a */
[----:B-1-3--:R-:W-:-:S06]  /*0ae0*/  IMAD.WIDE R16, R19, 0x4, R14 ;  /* 0x0000000413107825 */ /* 0x00afcc00078e020e */
[----:B------:R-:W3:Y:S01]  /*0af0*/  LDG.E R16, desc[UR14][R16.64] ;  /* 0x0000000e10107981 */ /* 0x000ee2000c1e1900 */
[----:B0-----:R-:W-:-:S04]  /*0b00*/  IMAD.WIDE R18, R19, 0x4, R12 ;  /* 0x0000000413127825 */ /* 0x001fc800078e020c */
[----:B------:R-:W-:-:S05]  /*0b10*/  VIADD R20, R20, UR10 ;  /* 0x0000000a14147c36 */ /* 0x000fca0008000000 */
[----:B------:R-:W-:Y:S01]  /*0b20*/  ISETP.GE.AND P0, PT, R20, R21, PT ;  /* 0x000000151400720c */ /* 0x000fe20003f06270 */
[----:B---3--:R-:W-:-:S04]  /*0b30*/  FADD.FTZ R22, R16, -R11 ;  /* 0x8000000b10167221 */ /* 0x008fc80000010000 */
[----:B--2---:R-:W-:-:S05]  /*0b40*/  FFMA.FTZ R23, R25, -0.69314718246459960938, R22 ;  /* 0xbf31721819177823 */ /* 0x004fca0000010016 */
[----:B------:R4:W-:Y:S03]  /*0b50*/  STG.E desc[UR14][R18.64], R23 ;  /* 0x0000001712007986 */ /* 0x0009e6000c10190e */
[----:B------:R-:W-:Y:S05]  /*0b60*/  @!P0 BRA `(.L_x_9410) ;  /* 0xfffffffc00d48947 */ /* 0x000fea000383ffff */
.L_x_9403:
[----:B------:R-:W-:Y:S05]  /*0b70*/  BSYNC B0 ;  /* 0x0000000000007941 */ /* 0x000fea0003800000 */
.L_x_9391:
[----:B------:R-:W1:Y:S01]  /*0b80*/  LDCU UR4, c[0x0][0x398] ;  /* 0x00007300ff0477ac */ /* 0x000e620008000800 */
[----:B------:R-:W-:-:S04]  /*0b90*/  IADD3 R8, PT, PT, R4, R8, RZ ;  /* 0x0000000804087210 */ /* 0x000fc80007ffe0ff */
[----:B-1----:R-:W-:-:S13]  /*0ba0*/  ISETP.GE.AND P0, PT, R8, UR4, PT ;  /* 0x0000000408007c0c */ /* 0x002fda000bf06270 */
[----:B------:R-:W-:Y:S05]  /*0bb0*/  @!P0 BRA `(.L_x_9411) ;  /* 0xfffffff400948947 */ /* 0x000fea000383ffff */
.L_x_9390:
[----:B------:R-:W-:Y:S05]  /*0bc0*/  BSYNC B1 ;  /* 0x0000000000017941 */ /* 0x000fea0003800000 */
.L_x_9389:
[----:B------:R-:W1:Y:S01]  /*0bd0*/  LDCU UR4, c[0x0][0x390] ;  /* 0x00007200ff0477ac */ /* 0x000e620008000800 */
[----:B------:R-:W-:-:S04]  /*0be0*/  IADD3 R5, PT, PT, R5, UR12, RZ ;  /* 0x0000000c05057c10 */ /* 0x000fc8000fffe0ff */
[----:B-1----:R-:W-:-:S13]  /*0bf0*/  ISETP.GE.AND P0, PT, R5, UR4, PT ;  /* 0x0000000405007c0c */ /* 0x002fda000bf06270 */
[----:B------:R-:W-:Y:S05]  /*0c00*/  @!P0 BRA `(.L_x_9412) ;  /* 0xfffffff400608947 */ /* 0x000fea000383ffff */
[----:B------:R-:W-:Y:S05]  /*0c10*/  EXIT ;  /* 0x000000000000794d */ /* 0x000fea0003800000 */
.L_x_9413:
        /* <DEDUP_REMOVED lines=14> */
.L_x_11663:


//--------------------- .text._ZN2at6native43_GLOBAL__N__9ae7fba5_10_SoftMax_cu_9f978f6326cunn_SpatialSoftMaxForwardIdddlNS1_25LogSoftMaxForwardEpilogueEEEvPT1_PKT_T2_S9_S9_ --------------------------
	.section	.text._ZN2at6native43_GLOBAL__N__9ae7fba5_10_SoftMax_cu_9f978f6326cunn_SpatialSoftMaxForwardIdddlNS1_25LogSoftMaxForwardEpilogueEEEvPT1_PKT_T2_S9_S9_,"ax",@progbits
	.align	128
.text._ZN2at6native43_GLOBAL__N__9ae7fba5_10_SoftMax_cu_9f978f6326cunn_SpatialSoftMaxForwardIdddlNS1_25LogSoftMaxForwardEpilogueEEEvPT1_PKT_T2_S9_S9_:
        .type           _ZN2at6native43_GLOBAL__N__9ae7fba5_10_SoftMax_cu_9f978f6326cunn_SpatialSoftMaxForwardIdddlNS1_25LogSoftMaxForwardEpilogueEEEvPT1_PKT_T2_S9_S9_,@function
        .size           _ZN2at6native43_GLOBAL__N__9ae7fba5_10_SoftMax_cu_9f978f6326cunn_SpatialSoftMaxForwardIdddlNS1_25LogSoftMaxForwardEpilogueEEEvPT1_PKT_T2_S9_S9_,(.L_x_11664 - _ZN2at6native43_GLOBAL__N__9ae7fba5_10_SoftMax_cu_9f978f6326cunn_SpatialSoftMaxForwardIdddlNS1_25LogSoftMaxForwardEpilogueEEEvPT1_PKT_T2_S9_S9_)
        .other          _ZN2at6native43_GLOBAL__N__9ae7fba5_10_SoftMax_cu_9f978f6326cunn_SpatialSoftMaxForwardIdddlNS1_25LogSoftMaxForwardEpilogueEEEvPT1_PKT_T2_S9_S9_,@"STO_CUDA_ENTRY STV_DEFAULT"
_ZN2at6native43_GLOBAL__N__9ae7fba5_10_SoftMax_cu_9f978f6326cunn_SpatialSoftMaxForwardIdddlNS1_25LogSoftMaxForwardEpilogueEEEvPT1_PKT_T2_S9_S9_:
        /* <DEDUP_REMOVED lines=27> */
.L_x_9447:
[----:B0-----:R-:W0:Y:S01]  /*01b0*/  LDCU.64 UR16, c[0x0][0x3a0] ;  /* 0x00007400ff1077ac */ /* 0x001e220008000a00 */
[----:B------:R-:W-:Y:S01]  /*01c0*/  BSSY B1, `(.L_x_9414) ;  /* 0x000036a000017945 */ /* 0x000fe20003800000 */
[----:B0-----:R-:W-:-:S04]  /*01d0*/  ISETP.GE.U32.AND P0, PT, R32, UR16, PT ;  /* 0x0000001020007c0c */ /* 0x001fc8000bf06070 */
[----:B------:R-:W-:-:S13]  /*01e0*/  ISETP.GE.AND.EX P0, PT, RZ, UR17, PT, P0 ;  /* 0x00000011ff007c0c */ /* 0x000fda000bf06300 */
[----:B-123--:R-:W-:Y:S05]  /*01f0*/  @P0 BRA `(.L_x_9415) ;  /* 0x0000003400980947 */ /* 0x00efea0003800000 */
[----:B------:R-:W0:Y:S01]  /*0200*/  LDCU.64 UR16, c[0x0][0x398] ;  /* 0x00007300ff1077ac */ /* 0x000e220008000a00 */
[----:B------:R-:W-:Y:S02]  /*0210*/  HFMA2 R3, -RZ, RZ, 0, 0 ;  /* 0x00000000ff037431 */ /* 0x000fe400000001ff */
[----:B------:R-:W-:Y:S02]  /*0220*/  IMAD.MOV.U32 R2, RZ, RZ, R37 ;  /* 0x000000ffff027224 */ /* 0x000fe400078e0025 */
[----:B------:R-:W-:Y:S02]  /*0230*/  IMAD.MOV.U32 R10, RZ, RZ, R32 ;  /* 0x000000ffff0a7224 */ /* 0x000fe400078e0020 */
[----:B------:R-:W-:Y:S02]  /*0240*/  IMAD.MOV.U32 R11, RZ, RZ, RZ ;  /* 0x000000ffff0b7224 */ /* 0x000fe400078e00ff */
[----:B0-----:R-:W-:Y:S02]  /*0250*/  IMAD R0, R33, UR16, RZ ;  /* 0x0000001021007c24 */ /* 0x001fe4000f8e02ff */
[----:B------:R-:W-:-:S04]  /*0260*/  IMAD.WIDE.U32 R12, R35, UR16, R2 ;  /* 0x00000010230c7c25 */ /* 0x000fc8000f8e0002 */
[----:B------:R-:W-:-:S04]  /*0270*/  IMAD R3, R35, UR17, R0 ;  /* 0x0000001123037c24 */ /* 0x000fc8000f8e0200 */
[----:B------:R-:W-:-:S07]  /*0280*/  IMAD.IADD R6, R13, 0x1, R3 ;  /* 0x000000010d067824 */ /* 0x000fce00078e0203 */
.L_x_9446:
[----:B0-----:R-:W0:Y:S01]  /*0290*/  LDCU.64 UR16, c[0x0][0x3a0] ;  /* 0x00007400ff1077ac */ /* 0x001e220008000a00 */
[----:B------:R-:W-:Y:S01]  /*02a0*/  BSSY B0, `(.L_x_9416) ;  /* 0x0000355000007945 */ /* 0x000fe20003800000 */
[----:B-1----:R-:W1:Y:S01]  /*02b0*/  LDCU.64 UR18, c[0x0][0x398] ;  /* 0x00007300ff1277ac */ /* 0x002e620008000a00 */
[----:B------:R-:W-:Y:S01]  /*02c0*/  UISETP.GE.U32.AND UP0, UPT, UR10, 0x2, UPT ;  /* 0x000000020a00788c */ /* 0x000fe2000bf06070 */
[----:B0-----:R-:W-:Y:S01]  /*02d0*/  MOV R9, UR17 ;  /* 0x0000001100097c02 */ /* 0x001fe20008000f00 */
[----:B------:R-:W-:Y:S02]  /*02e0*/  IMAD.U32 R7, RZ, RZ, UR16 ;  /* 0x00000010ff077e24 */ /* 0x000fe4000f8e00ff */
[----:B-1----:R-:W-:Y:S02]  /*02f0*/  IMAD.U32 R4, RZ, RZ, UR18 ;  /* 0x00000012ff047e24 */ /* 0x002fe4000f8e00ff */
[----:B------:R-:W-:Y:S02]  /*0300*/  IMAD.U32 R5, RZ, RZ, UR19 ;  /* 0x00000013ff057e24 */ /* 0x000fe4000f8e00ff */
[----:B------:R-:W-:-:S02]  /*0310*/  IMAD R0, R9, R4, RZ ;  /* 0x0000000409007224 */ /* 0x000fc400078e02ff */
[----:B------:R-:W-:-:S04]  /*0320*/  IMAD.WIDE.U32 R2, R7, R4, RZ ;  /* 0x0000000407027225 */ /* 0x000fc800078e00ff */
[----:B------:R-:W-:-:S04]  /*0330*/  IMAD R17, R7, R5, R0 ;  /* 0x0000000507117224 */ /* 0x000fc800078e0200 */
[----:B------:R-:W-:Y:S02]  /*0340*/  IMAD.IADD R0, R3, 0x1, R17 ;  /* 0x0000000103007824 */ /* 0x000fe400078e0211 */
[----:B------:R-:W-:-:S04]  /*0350*/  IMAD.WIDE.U32 R16, R35, R2, R10 ;  /* 0x0000000223107225 */ /* 0x000fc800078e000a */
[----:B------:R-:W-:-:S04]  /*0360*/  IMAD R0, R0, R35, RZ ;  /* 0x0000002300007224 */ /* 0x000fc800078e02ff */
[----:B------:R-:W-:-:S04]  /*0370*/  IMAD R3, R33, R2, R0 ;  /* 0x0000000221037224 */ /* 0x000fc800078e0200 */
[----:B------:R-:W-:Y:S01]  /*0380*/  IMAD.IADD R3, R17, 0x1, R3 ;  /* 0x0000000111037824 */ /* 0x000fe200078e0203 */
[----:B--23--:R-:W-:Y:S06]  /*0390*/  BRA.U !UP0, `(.L_x_9417) ;  /* 0x0000001908c47547 */ /* 0x00cfec000b800000 */
[----:B------:R-:W-:Y:S01]  /*03a0*/  ISETP.GE.U32.AND P0, PT, R37, R4, PT ;  /* 0x000000042500720c */ /* 0x000fe20003f06070 */
[----:B------:R-:W-:Y:S01]  /*03b0*/  IMAD.MOV.U32 R23, RZ, RZ, -0x100001 ;  /* 0xffefffffff177424 */ /* 0x000fe200078e00ff */
[----:B------:R-:W-:Y:S02]  /*03c0*/  MOV R22, 0xffffffff ;  /* 0xffffffff00167802 */ /* 0x000fe40000000f00 */
[----:B------:R-:W-:-:S13]  /*03d0*/  ISETP.GE.AND.EX P0, PT, RZ, R5, PT, P0 ;  /* 0x00000005ff00720c */ /* 0x000fda0003f06300 */
[----:B------:R-:W-:Y:S05]  /*03e0*/  @P0 BRA `(.L_x_9418) ;  /* 0x0000000000540947 */ /* 0x000fea0003800000 */
[----:B------:R-:W-:Y:S01]  /*03f0*/  IMAD.MOV.U32 R0, RZ, RZ, R37 ;  /* 0x000000ffff007224 */ /* 0x000fe200078e0025 */
[----:B------:R-:W-:Y:S01]  /*0400*/  MOV R23, 0xffefffff ;  /* 0xffefffff00177802 */ /* 0x000fe20000000f00 */
[----:B------:R-:W-:Y:S02]  /*0410*/  IMAD.MOV.U32 R24, RZ, RZ, RZ ;  /* 0x000000ffff187224 */ /* 0x000fe400078e00ff */
[----:B------:R-:W-:-:S07]  /*0420*/  IMAD.MOV.U32 R22, RZ, RZ, -0x1 ;  /* 0xffffffffff167424 */ /* 0x000fce00078e00ff */
.L_x_9419:
[----:B------:R-:W0:Y:S01]  /*0430*/  LDCU.64 UR16, c[0x0][0x388] ;  /* 0x00007100ff1077ac */ /* 0x000e220008000a00 */
[----:B------:R-:W-:Y:S02]  /*0440*/  IMAD R18, R24, R7, RZ ;  /* 0x0000000718127224 */ /* 0x000fe400078e02ff */
        /* <DEDUP_REMOVED lines=15> */
.L_x_9418:
[----:B------:R-:W-:Y:S05]  /*0540*/  WARPSYNC.ALL ;  /* 0x0000000000007948 */ /* 0x000fea0003800000 */
[----:B------:R-:W-:Y:S01]  /*0550*/  BAR.SYNC.DEFER_BLOCKING 0x0 ;  /* 0x0000000000007b1d */ /* 0x000fe20000010000 */
[----:B------:R-:W-:-:S05]  /*0560*/  IMAD.U32 R0, RZ, RZ, UR10 ;  /* 0x0000000aff007e24 */ /* 0x000fca000f8e00ff */
[----:B------:R0:W-:Y:S02]  /*0570*/  STS.64 [R30], R22 ;  /* 0x000000161e007388 */ /* 0x0001e40000000a00 */
.L_x_9420:
[----:B------:R-:W-:Y:S05]  /*0580*/  WARPSYNC.ALL ;  /* 0x0000000000007948 */ /* 0x000fea0003800000 */
[----:B------:R-:W-:Y:S01]  /*0590*/  BAR.SYNC.DEFER_BLOCKING 0x0 ;  /* 0x0000000000007b1d */ /* 0x000fe20000010000 */
[----:B------:R-:W-:-:S04]  /*05a0*/  SHF.R.U32.HI R2, RZ, 0x1, R0 ;  /* 0x00000001ff027819 */ /* 0x000fc80000011600 */
[----:B------:R-:W-:-:S13]  /*05b0*/  ISETP.GE.U32.AND P1, PT, R37, R2, PT ;  /* 0x000000022500720c */ /* 0x000fda0003f26070 */
[----:B------:R-:W-:Y:S01]  /*05c0*/  @!P1 LEA R18, R2, R30, 0x3 ;  /* 0x0000001e02129211 */ /* 0x000fe200078e18ff */
[----:B------:R-:W-:Y:S05]  /*05d0*/  @!P1 LDS.64 R4, [R30] ;  /* 0x000000001e049984 */ /* 0x000fea0000000a00 */
[----:B------:R-:W1:Y:S02]  /*05e0*/  @!P1 LDS.64 R18, [R18] ;  /* 0x0000000012129984 */ /* 0x000e640000000a00 */
[----:B-1----:R-:W1:Y:S02]  /*05f0*/  @!P1 DSETP.GEU.AND P2, PT, R4, R18, PT ;  /* 0x000000120400922a */ /* 0x002e640003f4e000 */
[----:B-1----:R-:W-:-:S02]  /*0600*/  @!P1 FSEL R4, R18, R4, !P2 ;  /* 0x0000000412049208 */ /* 0x002fc40005000000 */
        /* <DEDUP_REMOVED lines=9> */
[----:B------:R1:W2:Y:S03]  /*06a0*/  LDS.64 R26, [R34] ;  /* 0x00000000221a7984 */ /* 0x0002a60000000a00 */
[----:B------:R-:W-:Y:S05]  /*06b0*/  @P0 BRA `(.L_x_9422) ;  /* 0x0000000800400947 */ /* 0x000fea0003800000 */
[----:B------:R-:W-:Y:S01]  /*06c0*/  IMAD.MOV.U32 R2, RZ, RZ, R37 ;  /* 0x000000ffff027224 */ /* 0x000fe200078e0025 */
[----:B------:R-:W-:Y:S01]  /*06d0*/  CS2R R24, SRZ ;  /* 0x0000000000187805 */ /* 0x000fe2000001ff00 */
[----:B------:R-:W-:-:S07]  /*06e0*/  IMAD.MOV.U32 R0, RZ, RZ, RZ ;  /* 0x000000ffff007224 */ /* 0x000fce00078e00ff */
.L_x_9425:
[----:B------:R-:W3:Y:S01]  /*06f0*/  LDCU.64 UR16, c[0x0][0x3a0] ;  /* 0x00007400ff1077ac */ /* 0x000ee20008000a00 */
[----:B0-----:R-:W-:Y:S01]  /*0700*/  MOV R5, R3 ;  /* 0x0000000300057202 */ /* 0x001fe20000000f00 */
[----:B------:R-:W-:Y:S01]  /*0710*/  IMAD.MOV.U32 R4, RZ, RZ, R16 ;  /* 0x000000ffff047224 */ /* 0x000fe200078e0010 */
[----:B------:R-:W4:Y:S01]  /*0720*/  LDCU.64 UR18, c[0x0][0x388] ;  /* 0x00007100ff1277ac */ /* 0x000f220008000a00 */
[----:B---3--:R-:W-:Y:S02]  /*0730*/  IMAD R7, R0, UR16, RZ ;  /* 0x0000001000077c24 */ /* 0x008fe4000f8e02ff */
[----:B------:R-:W-:-:S04]  /*0740*/  IMAD.WIDE.U32 R4, R2, UR16, R4 ;  /* 0x0000001002047c25 */ /* 0x000fc8000f8e0004 */
[----:B------:R-:W-:Y:S01]  /*0750*/  IMAD R7, R2, UR17, R7 ;  /* 0x0000001102077c24 */ /* 0x000fe2000f8e0207 */
[----:B----4-:R-:W-:-:S03]  /*0760*/  LEA R28, P1, R4, UR18, 0x3 ;  /* 0x00000012041c7c11 */ /* 0x010fc6000f8218ff */
        /* <DEDUP_REMOVED lines=10> */
[----:B--2---:R-:W2:Y:S02]  /*0810*/  DADD R20, -R26, R20 ;  /* 0x000000001a147229 */ /* 0x004ea40000000114 */
[----:B--2---:R-:W-:-:S15]  /*0820*/  FSETP.GEU.FTZ.AND P2, PT, |R21|, 4.1917929649353027344, PT ;  /* 0x4086232b1500780b */ /* 0x004fde0003f5e200 */
[----:B------:R-:W-:-:S15]  /*0830*/  NOP ;  /* 0x0000000000007918 */ /* 0x000fde0000000000 */
[----:B------:R-:W-:-:S15]  /*0840*/  NOP ;  /* 0x0000000000007918 */ /* 0x000fde0000000000 */
[----:B------:R-:W-:-:S15]  /*0850*/  NOP ;  /* 0x0000000000007918 */ /* 0x000fde0000000000 */
[----:B------:R-:W-:-:S02]  /*0860*/  NOP ;  /* 0x0000000000007918 */ /* 0x000fc40000000000 */
        /* <DEDUP_REMOVED lines=82> */
[----:B------:R-:W2:Y:S02]  /*0d90*/  LDCU.64 UR16, c[0x0][0x398] ;  /* 0x00007300ff1077ac */ /* 0x000ea40008000a00 */
[----:B--2---:R-:W-:-:S04]  /*0da0*/  ISETP.GE.U32.AND P1, PT, R2, UR16, PT ;  /* 0x0000001002007c0c */ /* 0x004fc8000bf26070 */
        /* <DEDUP_REMOVED lines=30> */
.L_x_9424:
[----:B------:R-:W-:Y:S05]  /*0f90*/  BSYNC.RECONVERGENT B3 ;  /* 0x0000000000037941 */ /* 0x000fea0003800200 */
.L_x_9423:
[----:B--2---:R3:W4:Y:S02]  /*0fa0*/  DADD R24, R22, R24 ;  /* 0x0000000016187229 */ /* 0x0047240000000018 */
[----:B---34-:R-:W-:Y:S05]  /*0fb0*/  @!P1 BRA `(.L_x_9425) ;  /* 0xfffffff400cc9947 */ /* 0x018fea000383ffff */
.L_x_9422:
[----:B------:R-:W-:Y:S05]  /*0fc0*/  BSYNC.RECONVERGENT B2 ;  /* 0x0000000000027941 */ /* 0x000fea0003800200 */
.L_x_9421:
[----:B------:R-:W-:Y:S01]  /*0fd0*/  BAR.SYNC.DEFER_BLOCKING 0x0 ;  /* 0x0000000000007b1d */ /* 0x000fe20000010000 */
[----:B------:R-:W-:-:S05]  /*0fe0*/  IMAD.U32 R0, RZ, RZ, UR10 ;  /* 0x0000000aff007e24 */ /* 0x000fca000f8e00ff */
[----:B------:R3:W-:Y:S02]  /*0ff0*/  STS.64 [R30], R24 ;  /* 0x000000181e007388 */ /* 0x0007e40000000a00 */
.L_x_9426:
[----:B------:R-:W-:Y:S01]  /*1000*/  BAR.SYNC.DEFER_BLOCKING 0x0 ;  /* 0x0000000000007b1d */ /* 0x000fe20000010000 */
[----:B------:R-:W-:-:S04]  /*1010*/  SHF.R.U32.HI R2, RZ, 0x1, R0 ;  /* 0x00000001ff027819 */ /* 0x000fc80000011600 */
[----:B------:R-:W-:-:S13]  /*1020*/  ISETP.GE.U32.AND P1, PT, R37, R2, PT ;  /* 0x000000022500720c */ /* 0x000fda0003f26070 */
[----:B0-----:R-:W-:Y:S01]  /*1030*/  @!P1 IMAD R18, R2, 0x8, R30 ;  /* 0x0000000802129824 */ /* 0x001fe200078e021e */
[----:B------:R-:W-:Y:S05]  /*1040*/  @!P1 LDS.64 R4, [R30] ;  /* 0x000000001e049984 */ /* 0x000fea0000000a00 */
[----:B------:R-:W0:Y:S02]  /*1050*/  @!P1 LDS.64 R18, [R18] ;  /* 0x0000000012129984 */ /* 0x000e240000000a00 */
[----:B0-----:R-:W0:Y:S02]  /*1060*/  @!P1 DADD R4, R4, R18 ;  /* 0x0000000004049229 */ /* 0x001e240000000012 */
[----:B0-----:R4:W-:Y:S01]  /*1070*/  @!P1 STS.64 [R30], R4 ;  /* 0x000000041e009388 */ /* 0x0019e20000000a00 */
[----:B------:R-:W-:Y:S01]  /*1080*/  ISETP.GT.U32.AND P1, PT, R0, 0x3, PT ;  /* 0x000000030000780c */ /* 0x000fe20003f24070 */
[----:B------:R-:W-:-:S12]  /*1090*/  IMAD.MOV.U32 R0, RZ, RZ, R2 ;  /* 0x000000ffff007224 */ /* 0x000fd800078e0002 */
[----:B----4-:R-:W-:Y:S05]  /*10a0*/  @P1 BRA `(.L_x_9426) ;  /* 0xfffffffc00d41947 */ /* 0x010fea000383ffff */
[----:B------:R-:W-:Y:S06]  /*10b0*/  BAR.SYNC.DEFER_BLOCKING 0x0 ;  /* 0x0000000000007b1d */ /* 0x000fec0000010000 */
[----:B------:R-:W-:Y:S01]  /*10c0*/  BSSY.RECONVERGENT B2, `(.L_x_9427) ;  /* 0x00000bd000027945 */ /* 0x000fe20003800200 */
[----:B------:R-:W0:Y:S02]  /*10d0*/  LDS.64 R18, [R34] ;  /* 0x0000000022127984 */ /* 0x000e240000000a00 */
[----:B0-----:R-:W-:Y:S01]  /*10e0*/  ISETP.GT.AND P1, PT, R19, 0xfffff, PT ;  /* 0x000fffff1300780c */ /* 0x001fe20003f24270 */
[----:B------:R-:W-:Y:S01]  /*10f0*/  IMAD.MOV.U32 R5, RZ, RZ, R19 ;  /* 0x000000ffff057224 */ /* 0x000fe200078e0013 */
[----:B------:R-:W-:-:S02]  /*1100*/  MOV R4, R18 ;  /* 0x0000001200047202 */ /* 0x000fc40000000f00 */
[----:B------:R-:W-:-:S09]  /*1110*/  MOV R28, R18 ;  /* 0x00000012001c7202 */ /* 0x000fd20000000f00 */
        /* <DEDUP_REMOVED lines=16> */
[----:B------:R-:W-:Y:S01]  /*1220*/  @P1 VIADD R5, R29, 0xfff00000 ;  /* 0xfff000001d051836 */ /* 0x000fe20000000000 */
[----:B------:R-:W-:-:S03]  /*1230*/  @P1 IADD3 R0, PT, PT, R0, 0x1, RZ ;  /* 0x0000000100001810 */ /* 0x000fc60007ffe0ff */
[----:B------:R-:W-:Y:S01]  /*1240*/  @P1 IMAD.MOV.U32 R29, RZ, RZ, R5 ;  /* 0x000000ffff1d1224 */ /* 0x000fe200078e0005 */
[----:B------:R-:W-:-:S05]  /*1250*/  LOP3.LUT R20, R0, 0x80000000, RZ, 0x3c, !PT ;  /* 0x8000000000147812 */ /* 0x000fca00078e3cff */
        /* <DEDUP_REMOVED lines=21> */
[----:B0-----:R-:W3:-:S15]  /*13b0*/  DFMA R4, R18, R4, R18 ;  /* 0x000000041204722b */ /* 0x001ede0000000012 */
[----:B------:R-:W-:-:S15]  /*13c0*/  NOP ;  /* 0x0000000000007918 */ /* 0x000fde0000000000 */
[----:B------:R-:W-:-:S15]  /*13d0*/  NOP ;  /* 0x0000000000007918 */ /* 0x000fde0000000000 */
[----:B------:R-:W-:-:S15]  /*13e0*/  NOP ;  /* 0x0000000000007918 */ /* 0x000fde0000000000 */
[----:B------:R-:W-:-:S04]  /*13f0*/  NOP ;  /* 0x0000000000007918 */ /* 0x000fc80000000000 */
[----:B---3--:R-:W0:-:S15]  /*1400*/  DMUL R24, R22, R4 ;  /* 0x0000000416187228 */ /* 0x008e1e0000000000 */
        /* <DEDUP_REMOVED lines=96> */
[----:B------:R-:W3:-:S15]  /*1a10*/  DFMA R4, R20, UR4, R24 ;  /* 0x0000000414047c2b */ /* 0x000ede0008000018 */
        /* <DEDUP_REMOVED lines=31> */
[----:B0-----:R0:W3:Y:S02]  /*1c10*/  DADD R20, R4, R18 ;  /* 0x0000000004147229 */ /* 0x0010e40000000012 */
[----:B0--3--:R-:W-:Y:S05]  /*1c20*/  BRA `(.L_x_9429) ;  /* 0x0000000000187947 */ /* 0x009fea0003800000 */
.L_x_9428:
[----:B------:R-:W-:Y:S01]  /*1c30*/  MOV R18, 0x0 ;  /* 0x0000000000127802 */ /* 0x000fe20000000f00 */
[----:B------:R-:W-:Y:S01]  /*1c40*/  IMAD.MOV.U32 R19, RZ, RZ, 0x7ff00000 ;  /* 0x7ff00000ff137424 */ /* 0x000fe200078e00ff */
[----:B------:R-:W-:-:S05]  /*1c50*/  LOP3.LUT P1, RZ, R5, 0x7fffffff, RZ, 0xc0, !PT ;  /* 0x7fffffff05ff7812 */ /* 0x000fca000782c0ff */
[----:B------:R-:W0:Y:S02]  /*1c60*/  DFMA R4, R4, R18, +INF ;  /* 0x7ff000000404742b */ /* 0x000e240000000012 */
[----:B0-----:R-:W-:Y:S02]  /*1c70*/  FSEL R20, R4, RZ, P1 ;  /* 0x000000ff04147208 */ /* 0x001fe40000800000 */
[----:B------:R-:W-:-:S07]  /*1c80*/  FSEL R21, R5, -QNAN , P1 ;  /* 0xfff0000005157808 */ /* 0x000fce0000800000 */
.L_x_9429:
[----:B------:R-:W-:Y:S05]  /*1c90*/  BSYNC.RECONVERGENT B2 ;  /* 0x0000000000027941 */ /* 0x000fea0003800200 */
.L_x_9427:
[----:B------:R-:W0:Y:S01]  /*1ca0*/  LDCU.64 UR14, c[0x0][0x3a0] ;  /* 0x00007400ff0e77ac */ /* 0x000e220008000a00 */
[----:B------:R-:W-:Y:S01]  /*1cb0*/  BSSY.RECONVERGENT B2, `(.L_x_9430) ;  /* 0x000001e000027945 */ /* 0x000fe20003800200 */
[----:B------:R-:W4:Y:S01]  /*1cc0*/  LDCU.64 UR12, c[0x0][0x398] ;  /* 0x00007300ff0c77ac */ /* 0x000f220008000a00 */
[----:B------:R-:W0:Y:S02]  /*1cd0*/  LDCU.128 UR4, c[0x0][0x380] ;  /* 0x00007000ff0477ac */ /* 0x000e240008000c00 */
[----:B------:R-:W-:Y:S05]  /*1ce0*/  @P0 BRA `(.L_x_9431) ;  /* 0x0000000000680947 */ /* 0x000fea0003800000 */
[----:B------:R-:W-:Y:S02]  /*1cf0*/  IMAD.MOV.U32 R7, RZ, RZ, R37 ;  /* 0x000000ffff077224 */ /* 0x000fe400078e0025 */
[----:B------:R-:W-:-:S07]  /*1d00*/  IMAD.MOV.U32 R0, RZ, RZ, RZ ;  /* 0x000000ffff007224 */ /* 0x000fce00078e00ff */
.L_x_9432:
[----:B------:R-:W-:Y:S01]  /*1d10*/  MOV R2, R16 ;  /* 0x0000001000027202 */ /* 0x000fe20000000f00 */
[----:B0-----:R-:W-:-:S04]  /*1d20*/  IMAD R18, R0, UR14, RZ ;  /* 0x0000000e00127c24 */ /* 0x001fc8000f8e02ff */
[----:B------:R-:W-:-:S04]  /*1d30*/  IMAD.WIDE.U32 R4, R7, UR14, R2 ;  /* 0x0000000e07047c25 */ /* 0x000fc8000f8e0002 */
[----:B------:R-:W-:-:S04]  /*1d40*/  IMAD R9, R7, UR15, R18 ;  /* 0x0000000f07097c24 */ /* 0x000fc8000f8e0212 */
[----:B------:R-:W-:Y:S02]  /*1d50*/  IMAD.IADD R9, R5, 0x1, R9 ;  /* 0x0000000105097824 */ /* 0x000fe400078e0209 */
[----:B------:R-:W-:-:S03]  /*1d60*/  IMAD.SHL.U32 R5, R4, 0x8, RZ ;  /* 0x0000000804057824 */ /* 0x000fc600078e00ff */
[----:B------:R-:W-:Y:S02]  /*1d70*/  SHF.L.U64.HI R2, R4, 0x3, R9 ;  /* 0x0000000304027819 */ /* 0x000fe40000010209 */
[----:B------:R-:W-:-:S04]  /*1d80*/  IADD3 R22, P0, PT, R5, UR6, RZ ;  /* 0x0000000605167c10 */ /* 0x000fc8000ff1e0ff */
[----:B------:R-:W-:-:S05]  /*1d90*/  IADD3.X R23, PT, PT, R2, UR7, RZ, P0, !PT ;  /* 0x0000000702177c10 */ /* 0x000fca00087fe4ff */
[----:B------:R-:W2:Y:S01]  /*1da0*/  LDG.E.64 R18, desc[UR8][R22.64] ;  /* 0x0000000816127981 */ /* 0x000ea2000c1e1b00 */
[----:B------:R-:W-:-:S04]  /*1db0*/  IADD3 R4, P0, PT, R5, UR4, RZ ;  /* 0x0000000405047c10 */ /* 0x000fc8000ff1e0ff */
[----:B------:R-:W-:Y:S02]  /*1dc0*/  IADD3.X R5, PT, PT, R2, UR5, RZ, P0, !PT ;  /* 0x0000000502057c10 */ /* 0x000fe400087fe4ff */
[----:B------:R-:W-:-:S05]  /*1dd0*/  IADD3 R7, P0, PT, R7, UR10, RZ ;  /* 0x0000000a07077c10 */ /* 0x000fca000ff1e0ff */
[----:B------:R-:W-:Y:S01]  /*1de0*/  IMAD.X R0, RZ, RZ, R0, P0 ;  /* 0x000000ffff007224 */ /* 0x000fe200000e0600 */
[----:B----4-:R-:W-:-:S04]  /*1df0*/  ISETP.GE.U32.AND P0, PT, R7, UR12, PT ;  /* 0x0000000c07007c0c */ /* 0x010fc8000bf06070 */
[----:B------:R-:W-:Y:S01]  /*1e00*/  ISETP.GE.AND.EX P0, PT, R0, UR13, PT, P0 ;  /* 0x0000000d00007c0c */ /* 0x000fe2000bf06300 */
[----:B--2---:R-:W0:-:S15]  /*1e10*/  DADD R18, -R26, R18 ;  /* 0x000000001a127229 */ /* 0x004e1e0000000112 */
[----:B------:R-:W-:-:S15]  /*1e20*/  NOP ;  /* 0x0000000000007918 */ /* 0x000fde0000000000 */
[----:B------:R-:W-:-:S15]  /*1e30*/  NOP ;  /* 0x0000000000007918 */ /* 0x000fde0000000000 */
[----:B------:R-:W-:-:S15]  /*1e40*/  NOP ;  /* 0x0000000000007918 */ /* 0x000fde0000000000 */
[----:B------:R-:W-:-:S04]  /*1e50*/  NOP ;  /* 0x0000000000007918 */ /* 0x000fc80000000000 */
[----:B0-----:R-:W0:Y:S02]  /*1e60*/  DADD R18, R18, -R20 ;  /* 0x0000000012127229 */ /* 0x001e240000000814 */
[----:B0-----:R0:W-:Y:S01]  /*1e70*/  STG.E.64 desc[UR8][R4.64], R18 ;  /* 0x0000001204007986 */ /* 0x0011e2000c101b08 */
[----:B------:R-:W-:Y:S05]  /*1e80*/  @!P0 BRA `(.L_x_9432) ;  /* 0xfffffffc00a08947 */ /* 0x000fea000383ffff */
.L_x_9431:
[----:B0---4-:R-:W-:Y:S05]  /*1e90*/  BSYNC.RECONVERGENT B2 ;  /* 0x0000000000027941 */ /* 0x011fea0003800200 */
.L_x_9430:
[----:B------:R-:W-:Y:S05]  /*1ea0*/  BRA `(.L_x_9433) ;  /* 0x0000001800507947 */ /* 0x000fea0003800000 */
.L_x_9417:
[----:B------:R-:W-:Y:S01]  /*1eb0*/  ISETP.GE.U32.AND P0, PT, R37, R4, PT ;  /* 0x000000042500720c */ /* 0x000fe20003f06070 */
[----:B------:R-:W-:Y:S01]  /*1ec0*/  BSSY.RECONVERGENT B2, `(.L_x_9434) ;  /* 0x000001d000027945 */ /* 0x000fe20003800200 */
[----:B------:R-:W-:Y:S01]  /*1ed0*/  MOV R18, 0xffffffff ;  /* 0xffffffff00127802 */ /* 0x000fe20000000f00 */
[----:B------:R-:W-:Y:S01]  /*1ee0*/  IMAD.MOV.U32 R19, RZ, RZ, -0x100001 ;  /* 0xffefffffff137424 */ /* 0x000fe200078e00ff */
[----:B------:R-:W-:-:S13]  /*1ef0*/  ISETP.GE.AND.EX P0, PT, RZ, R5, PT, P0 ;  /* 0x00000005ff00720c */ /* 0x000fda0003f06300 */
[----:B------:R-:W-:Y:S05]  /*1f00*/  @P0 BRA `(.L_x_9435) ;  /* 0x0000000000600947 */ /* 0x000fea0003800000 */
[----:B------:R-:W0:Y:S01]  /*1f10*/  LDCU.64 UR16, c[0x0][0x388] ;  /* 0x00007100ff1077ac */ /* 0x000e220008000a00 */
[-C--:B------:R-:W-:Y:S02]  /*1f20*/  IMAD R0, R6, R7.reuse, RZ ;  /* 0x0000000706007224 */ /* 0x080fe400078e02ff */
[----:B------:R-:W-:-:S04]  /*1f30*/  IMAD.WIDE.U32 R18, R12, R7, R10 ;  /* 0x000000070c127225 */ /* 0x000fc800078e000a */
[----:B------:R-:W-:Y:S02]  /*1f40*/  IMAD R21, R12, R9, R0 ;  /* 0x000000090c157224 */ /* 0x000fe400078e0200 */
[----:B------:R-:W-:Y:S02]  /*1f50*/  HFMA2 R0, -RZ, RZ, 0, 0 ;  /* 0x00000000ff007431 */ /* 0x000fe400000001ff */
[----:B------:R-:W-:Y:S02]  /*1f60*/  IMAD.MOV.U32 R25, RZ, RZ, R37 ;  /* 0x000000ffff197224 */ /* 0x000fe400078e0025 */
[----:B------:R-:W-:Y:S01]  /*1f70*/  IMAD.IADD R19, R19, 0x1, R21 ;  /* 0x0000000113137824 */ /* 0x000fe200078e0215 */
[----:B0-----:R-:W-:-:S04]  /*1f80*/  LEA R23, P1, R18, UR16, 0x3 ;  /* 0x0000001012177c11 */ /* 0x001fc8000f8218ff */
[----:B------:R-:W-:Y:S01]  /*1f90*/  LEA.HI.X R2, R18, UR17, R19, 0x3, P1 ;  /* 0x0000001112027c11 */ /* 0x000fe200088f1c13 */
[----:B------:R-:W-:Y:S02]  /*1fa0*/  IMAD.MOV.U32 R18, RZ, RZ, -0x1 ;  /* 0xffffffffff127424 */ /* 0x000fe400078e00ff */
[----:B------:R-:W-:-:S07]  /*1fb0*/  IMAD.MOV.U32 R19, RZ, RZ, -0x100001 ;  /* 0xffefffffff137424 */ /* 0x000fce00078e00ff */
.L_x_9436:
[----:B------:R-:W-:Y:S01]  /*1fc0*/  IMAD.MOV.U32 R20, RZ, RZ, R23 ;  /* 0x000000ffff147224 */ /* 0x000fe200078e0017 */
[----:B------:R-:W-:-:S06]  /*1fd0*/  MOV R21, R2 ;  /* 0x0000000200157202 */ /* 0x000fcc0000000f00 */
        /* <DEDUP_REMOVED lines=11> */
.L_x_9435:
[----:B------:R-:W-:Y:S05]  /*2090*/  BSYNC.RECONVERGENT B2 ;  /* 0x0000000000027941 */ /* 0x000fea0003800200 */
.L_x_9434:
[----:B------:R-:W-:Y:S01]  /*20a0*/  BSSY.RECONVERGENT B2, `(.L_x_9437) ;  /* 0x000009a000027945 */ /* 0x000fe20003800200 */
[----:B------:R-:W-:-:S03]  /*20b0*/  CS2R R20, SRZ ;  /* 0x0000000000147805 */ /* 0x000fc6000001ff00 */
[----:B------:R-:W-:Y:S05]  /*20c0*/  @P0 BRA `(.L_x_9438) ;  /* 0x00000008005c0947 */ /* 0x000fea0003800000 */
[----:B------:R-:W-:Y:S01]  /*20d0*/  IMAD.MOV.U32 R2, RZ, RZ, R37 ;  /* 0x000000ffff027224 */ /* 0x000fe200078e0025 */
[----:B------:R-:W-:Y:S02]  /*20e0*/  MOV R0, RZ ;  /* 0x000000ff00007202 */ /* 0x000fe40000000f00 */
[----:B------:R-:W-:-:S07]  /*20f0*/  CS2R R20, SRZ ;  /* 0x0000000000147805 */ /* 0x000fce000001ff00 */
.L_x_9441:
[----:B0-----:R-:W0:Y:S01]  /*2100*/  LDCU.64 UR18, c[0x0][0x3a0] ;  /* 0x00007400ff1277ac */ /* 0x001e220008000a00 */
[----:B------:R-:W-:Y:S01]  /*2110*/  MOV R5, R3 ;  /* 0x0000000300057202 */ /* 0x000fe20000000f00 */
[----:B------:R-:W-:Y:S01]  /*2120*/  IMAD.MOV.U32 R4, RZ, RZ, R16 ;  /* 0x000000ffff047224 */ /* 0x000fe200078e0010 */
[----:B------:R-:W1:Y:S01]  /*2130*/  LDCU.64 UR16, c[0x0][0x388] ;  /* 0x00007100ff1077ac */ /* 0x000e620008000a00 */
[----:B0-----:R-:W-:Y:S02]  /*2140*/  IMAD.U32 R7, RZ, RZ, UR18 ;  /* 0x00000012ff077e24 */ /* 0x001fe4000f8e00ff */
[----:B------:R-:W-:Y:S02]  /*2150*/  IMAD.U32 R9, RZ, RZ, UR19 ;  /* 0x00000013ff097e24 */ /* 0x000fe4000f8e00ff */
[-C--:B------:R-:W-:Y:S02]  /*2160*/  IMAD R22, R0, R7.reuse, RZ ;  /* 0x0000000700167224 */ /* 0x080fe400078e02ff */
[----:B------:R-:W-:-:S04]  /*2170*/  IMAD.WIDE.U32 R4, R2, R7, R4 ;  /* 0x0000000702047225 */ /* 0x000fc800078e0004 */
[----:B------:R-:W-:Y:S01]  /*2180*/  IMAD R23, R2, R9, R22 ;  /* 0x0000000902177224 */ /* 0x000fe200078e0216 */
        /* <DEDUP_REMOVED lines=97> */
[----:B------:R-:W1:-:S15]  /*27a0*/  LDCU.64 UR16, c[0x0][0x398] ;  /* 0x00007300ff1077ac */ /* 0x000e5e0008000a00 */
[----:B------:R-:W-:-:S15]  /*27b0*/  NOP ;  /* 0x0000000000007918 */ /* 0x000fde0000000000 */
[----:B------:R-:W-:-:S15]  /*27c0*/  NOP ;  /* 0x0000000000007918 */ /* 0x000fde0000000000 */
[----:B------:R-:W-:-:S15]  /*27d0*/  NOP ;  /* 0x0000000000007918 */ /* 0x000fde0000000000 */
[----:B------:R-:W-:-:S03]  /*27e0*/  NOP ;  /* 0x0000000000007918 */ /* 0x000fc60000000000 */
[----:B0-----:R-:W0:-:S15]  /*27f0*/  DFMA R4, R26, R4, 1 ;  /* 0x3ff000001a04742b */ /* 0x001e1e0000000004 */
[----:B------:R-:W-:-:S15]  /*2800*/  NOP ;  /* 0x0000000000007918 */ /* 0x000fde0000000000 */
[----:B------:R-:W-:-:S15]  /*2810*/  NOP ;  /* 0x0000000000007918 */ /* 0x000fde0000000000 */
[----:B------:R-:W-:-:S15]  /*2820*/  NOP ;  /* 0x0000000000007918 */ /* 0x000fde0000000000 */
[----:B------:R-:W-:-:S04]  /*2830*/  NOP ;  /* 0x0000000000007918 */ /* 0x000fc80000000000 */
[----:B0-----:R1:W0:Y:S02]  /*2840*/  DFMA R26, R26, R4, 1 ;  /* 0x3ff000001a1a742b */ /* 0x0012240000000004 */
[----:B-1----:R-:W-:Y:S01]  /*2850*/  IMAD.U32 R4, RZ, RZ, UR16 ;  /* 0x00000010ff047e24 */ /* 0x002fe2000f8e00ff */
[----:B------:R-:W-:Y:S01]  /*2860*/  MOV R5, UR17 ;  /* 0x0000001100057c02 */ /* 0x000fe20008000f00 */
        /* <DEDUP_REMOVED lines=22> */
.L_x_9440:
[----:B------:R-:W-:Y:S05]  /*29d0*/  BSYNC.RECONVERGENT B3 ;  /* 0x0000000000037941 */ /* 0x000fea0003800200 */
.L_x_9439:
[----:B------:R-:W-:Y:S01]  /*29e0*/  IADD3 R2, P1, PT, R2, UR10, RZ ;  /* 0x0000000a02027c10 */ /* 0x000fe2000ff3e0ff */
[----:B-1----:R1:W2:Y:S04]  /*29f0*/  DADD R20, R28, R20 ;  /* 0x000000001c147229 */ /* 0x0022a80000000014 */
[----:B------:R-:W-:Y:S01]  /*2a00*/  IMAD.X R0, RZ, RZ, R0, P1 ;  /* 0x000000ffff007224 */ /* 0x000fe200008e0600 */
[----:B------:R-:W-:-:S04]  /*2a10*/  ISETP.GE.U32.AND P1, PT, R2, R4, PT ;  /* 0x000000040200720c */ /* 0x000fc80003f26070 */
[----:B------:R-:W-:-:S13]  /*2a20*/  ISETP.GE.AND.EX P1, PT, R0, R5, PT, P1 ;  /* 0x000000050000720c */ /* 0x000fda0003f26310 */
[----:B-12---:R-:W-:Y:S05]  /*2a30*/  @!P1 BRA `(.L_x_9441) ;  /* 0xfffffff400b09947 */ /* 0x006fea000383ffff */
.L_x_9438:
[----:B------:R-:W-:Y:S05]  /*2a40*/  BSYNC.RECONVERGENT B2 ;  /* 0x0000000000027941 */ /* 0x000fea0003800200 */
.L_x_9437:
[----:B------:R-:W-:Y:S01]  /*2a50*/  ISETP.GT.AND P1, PT, R21, 0xfffff, PT ;  /* 0x000fffff1500780c */ /* 0x000fe20003f24270 */
[----:B------:R-:W-:Y:S01]  /*2a60*/  IMAD.MOV.U32 R29, RZ, RZ, R21 ;  /* 0x000000ffff1d7224 */ /* 0x000fe200078e0015 */
[----:B------:R-:W-:Y:S01]  /*2a70*/  BSSY.RECONVERGENT B2, `(.L_x_9442) ;  /* 0x00000ba000027945 */ /* 0x000fe20003800200 */
[----:B0-----:R-:W-:-:S10]  /*2a80*/  IMAD.MOV.U32 R26, RZ, RZ, R20 ;  /* 0x000000ffff1a7224 */ /* 0x001fd400078e0014 */
[----:B------:R-:W0:Y:S02]  /*2a90*/  @!P1 DMUL R20, R20, 1.80143985094819840000e+16 ;  /* 0x4350000014149828 */ /* 0x000e240000000000 */
[----:B0-----:R-:W-:Y:S02]  /*2aa0*/  @!P1 MOV R29, R21 ;  /* 0x00000015001d9202 */ /* 0x001fe40000000f00 */
        /* <DEDUP_REMOVED lines=15> */
[----:B------:R-:W-:-:S03]  /*2ba0*/  @P1 IMAD.MOV.U32 R27, RZ, RZ, R21 ;  /* 0x000000ffff1b1224 */ /* 0x000fc600078e0015 */
[----:B------:R-:W-:Y:S01]  /*2bb0*/  LOP3.LUT R28, R29, 0x80000000, RZ, 0x3c, !PT ;  /* 0x800000001d1c7812 */ /* 0x000fe200078e3cff */
[----:B------:R-:W-:Y:S02]  /*2bc0*/  IMAD.MOV.U32 R29, RZ, RZ, 0x43300000 ;  /* 0x43300000ff1d7424 */ /* 0x000fe400078e00ff */
        /* <DEDUP_REMOVED lines=21> */
[----:B------:R-:W0:-:S15]  /*2d20*/  DADD R26, R26, -1 ;  /* 0xbff000001a1a7429 */ /* 0x000e1e0000000000 */
        /* <DEDUP_REMOVED lines=30> */
[----:B0-----:R-:W-:Y:S01]  /*2f10*/  MOV R20, 0x8b7a8b04 ;  /* 0x8b7a8b0400147802 */ /* 0x001fe20000000f00 */
[----:B------:R-:W-:-:S15]  /*2f20*/  IMAD.MOV.U32 R21, RZ, RZ, 0x3ed0ee25 ;  /* 0x3ed0ee25ff157424 */ /* 0x000fde00078e00ff */
[----:B------:R-:W-:-:S15]  /*2f30*/  NOP ;  /* 0x0000000000007918 */ /* 0x000fde0000000000 */
[----:B------:R-:W-:-:S15]  /*2f40*/  NOP ;  /* 0x0000000000007918 */ /* 0x000fde0000000000 */
[----:B------:R-:W-:-:S15]  /*2f50*/  NOP ;  /* 0x0000000000007918 */ /* 0x000fde0000000000 */
[----:B------:R-:W-:-:S01]  /*2f60*/  NOP ;  /* 0x0000000000007918 */ /* 0x000fc20000000000 */
        /* <DEDUP_REMOVED lines=54> */
[----:B------:R-:W-:Y:S01]  /*32d0*/  DADD R28, R28, -UR16 ;  /* 0x800000101c1c7e29 */ /* 0x000fe20008000000 */
        /* <DEDUP_REMOVED lines=45> */
.L_x_9443:
[----:B------:R-:W-:Y:S01]  /*35b0*/  MOV R22, 0x0 ;  /* 0x0000000000167802 */ /* 0x000fe20000000f00 */
[----:B------:R-:W-:Y:S01]  /*35c0*/  IMAD.MOV.U32 R23, RZ, RZ, 0x7ff00000 ;  /* 0x7ff00000ff177424 */ /* 0x000fe200078e00ff */
[----:B------:R-:W-:-:S05]  /*35d0*/  LOP3.LUT P1, RZ, R21, 0x7fffffff, RZ, 0xc0, !PT ;  /* 0x7fffffff15ff7812 */ /* 0x000fca000782c0ff */
[----:B------:R-:W0:Y:S02]  /*35e0*/  DFMA R22, R20, R22, +INF ;  /* 0x7ff000001416742b */ /* 0x000e240000000016 */
[----:B0-----:R-:W-:Y:S02]  /*35f0*/  FSEL R24, R22, RZ, P1 ;  /* 0x000000ff16187208 */ /* 0x001fe40000800000 */
[----:B------:R-:W-:-:S07]  /*3600*/  FSEL R25, R23, -QNAN , P1 ;  /* 0xfff0000017197808 */ /* 0x000fce0000800000 */
.L_x_9444:
[----:B------:R-:W-:Y:S05]  /*3610*/  BSYNC.RECONVERGENT B2 ;  /* 0x0000000000027941 */ /* 0x000fea0003800200 */
.L_x_9442:
[----:B------:R-:W-:Y:S05]  /*3620*/  @P0 BRA `(.L_x_9433) ;  /* 0x0000000000700947 */ /* 0x000fea0003800000 */
[----:B------:R-:W-:Y:S02]  /*3630*/  IMAD.MOV.U32 R2, RZ, RZ, R37 ;  /* 0x000000ffff027224 */ /* 0x000fe400078e0025 */
[----:B------:R-:W-:-:S07]  /*3640*/  IMAD.MOV.U32 R0, RZ, RZ, RZ ;  /* 0x000000ffff007224 */ /* 0x000fce00078e00ff */
.L_x_9445:
[----:B0-----:R-:W0:Y:S01]  /*3650*/  LDCU.128 UR16, c[0x0][0x380] ;  /* 0x00007000ff1077ac */ /* 0x001e220008000c00 */
[----:B------:R-:W-:Y:S01]  /*3660*/  MOV R20, R16 ;  /* 0x0000001000147202 */ /* 0x000fe20000000f00 */
[----:B------:R-:W-:Y:S02]  /*3670*/  IMAD.MOV.U32 R21, RZ, RZ, R3 ;  /* 0x000000ffff157224 */ /* 0x000fe400078e0003 */
[-C--:B------:R-:W-:Y:S02]  /*3680*/  IMAD R26, R0, R7.reuse, RZ ;  /* 0x00000007001a7224 */ /* 0x080fe400078e02ff */
[----:B------:R-:W-:-:S04]  /*3690*/  IMAD.WIDE.U32 R22, R2, R7, R20 ;  /* 0x0000000702167225 */ /* 0x000fc800078e0014 */
[----:B------:R-:W-:Y:S02]  /*36a0*/  IMAD R21, R2, R9, R26 ;  /* 0x0000000902157224 */ /* 0x000fe400078e021a */
[----:B------:R-:W-:Y:S02]  /*36b0*/  IMAD.SHL.U32 R20, R22, 0x8, RZ ;  /* 0x0000000816147824 */ /* 0x000fe400078e00ff */
[----:B------:R-:W-:-:S03]  /*36c0*/  IMAD.IADD R21, R23, 0x1, R21 ;  /* 0x0000000117157824 */ /* 0x000fc600078e0215 */
[----:B0-----:R-:W-:Y:S02]  /*36d0*/  IADD3 R26, P0, PT, R20, UR18, RZ ;  /* 0x00000012141a7c10 */ /* 0x001fe4000ff1e0ff */
[----:B------:R-:W-:-:S04]  /*36e0*/  SHF.L.U64.HI R21, R22, 0x3, R21 ;  /* 0x0000000316157819 */ /* 0x000fc80000010215 */
[----:B------:R-:W-:-:S05]  /*36f0*/  IADD3.X R27, PT, PT, R21, UR19, RZ, P0, !PT ;  /* 0x00000013151b7c10 */ /* 0x000fca00087fe4ff */
[----:B------:R-:W2:Y:S01]  /*3700*/  LDG.E.64 R22, desc[UR8][R26.64] ;  /* 0x000000081a167981 */ /* 0x000ea2000c1e1b00 */
[----:B------:R-:W-:-:S04]  /*3710*/  IADD3 R20, P0, PT, R20, UR16, RZ ;  /* 0x0000001014147c10 */ /* 0x000fc8000ff1e0ff */
[----:B------:R-:W-:Y:S02]  /*3720*/  IADD3.X R21, PT, PT, R21, UR17, RZ, P0, !PT ;  /* 0x0000001115157c10 */ /* 0x000fe400087fe4ff */
[----:B------:R-:W-:-:S04]  /*3730*/  IADD3 R2, P0, PT, R2, UR10, RZ ;  /* 0x0000000a02027c10 */ /* 0x000fc8000ff1e0ff */
[----:B------:R-:W-:Y:S02]  /*3740*/  IADD3.X R0, PT, PT, RZ, R0, RZ, P0, !PT ;  /* 0x00000000ff007210 */ /* 0x000fe400007fe4ff */
[----:B------:R-:W-:-:S04]  /*3750*/  ISETP.GE.U32.AND P0, PT, R2, R4, PT ;  /* 0x000000040200720c */ /* 0x000fc80003f06070 */
[----:B------:R-:W-:Y:S01]  /*3760*/  ISETP.GE.AND.EX P0, PT, R0, R5, PT, P0 ;  /* 0x000000050000720c */ /* 0x000fe20003f06300 */
[----:B--2---:R-:W0:-:S15]  /*3770*/  DADD R22, R22, -R18 ;  /* 0x0000000016167229 */ /* 0x004e1e0000000812 */
[----:B------:R-:W-:-:S15]  /*3780*/  NOP ;  /* 0x0000000000007918 */ /* 0x000fde0000000000 */
[----:B------:R-:W-:-:S15]  /*3790*/  NOP ;  /* 0x0000000000007918 */ /* 0x000fde0000000000 */
[----:B------:R-:W-:-:S15]  /*37a0*/  NOP ;  /* 0x0000000000007918 */ /* 0x000fde0000000000 */
[----:B------:R-:W-:-:S04]  /*37b0*/  NOP ;  /* 0x0000000000007918 */ /* 0x000fc80000000000 */
[----:B0-----:R-:W0:Y:S02]  /*37c0*/  DADD R22, R22, -R24 ;  /* 0x0000000016167229 */ /* 0x001e240000000818 */
[----:B0-----:R0:W-:Y:S01]  /*37d0*/  STG.E.64 desc[UR8][R20.64], R22 ;  /* 0x0000001614007986 */ /* 0x0011e2000c101b08 */
[----:B------:R-:W-:Y:S05]  /*37e0*/  @!P0 BRA `(.L_x_9445) ;  /* 0xfffffffc00988947 */ /* 0x000fea000383ffff */
.L_x_9433:
[----:B------:R-:W-:Y:S05]  /*37f0*/  BSYNC B0 ;  /* 0x0000000000007941 */ /* 0x000fea0003800000 */
.L_x_9416:
[----:B------:R-:W4:Y:S01]  /*3800*/  LDCU.64 UR16, c[0x0][0x3a0] ;  /* 0x00007400ff1077ac */ /* 0x000f220008000a00 */
[----:B------:R-:W-:-:S05]  /*3810*/  IADD3 R10, P0, PT, R31, R10, RZ ;  /* 0x0000000a1f0a7210 */ /* 0x000fca0007f1e0ff */
[----:B------:R-:W-:Y:S01]  /*3820*/  IMAD.X R11, RZ, RZ, R11, P0 ;  /* 0x000000ffff0b7224 */ /* 0x000fe200000e060b */
[----:B----4-:R-:W-:-:S04]  /*3830*/  ISETP.GE.U32.AND P0, PT, R10, UR16, PT ;  /* 0x000000100a007c0c */ /* 0x010fc8000bf06070 */
[----:B------:R-:W-:-:S13]  /*3840*/  ISETP.GE.AND.EX P0, PT, R11, UR17, PT, P0 ;  /* 0x000000110b007c0c */ /* 0x000fda000bf06300 */
[----:B------:R-:W-:Y:S05]  /*3850*/  @!P0 BRA `(.L_x_9446) ;  /* 0xffffffc8008c8947 */ /* 0x000fea000383ffff */
.L_x_9415:
[----:B------:R-:W-:Y:S05]  /*3860*/  BSYNC B1 ;  /* 0x0000000000017941 */ /* 0x000fea0003800000 */
.L_x_9414:
[----:B------:R-:W4:Y:S01]  /*3870*/  LDCU UR11, c[0x0][0x370] ;  /* 0x00006e00ff0b77ac */ /* 0x000f220008000800 */
[----:B------:R-:W5:Y:S01]  /*3880*/  LDCU.64 UR16, c[0x0][0x390] ;  /* 0x00007200ff1077ac */ /* 0x000f620008000a00 */
[----:B----4-:R-:W-:-:S05]  /*3890*/  IADD3 R35, P0, PT, R35, UR11, RZ ;  /* 0x0000000b23237c10 */ /* 0x010fca000ff1e0ff */
[----:B------:R-:W-:Y:S01]  /*38a0*/  IMAD.X R33, RZ, RZ, R33, P0 ;  /* 0x000000ffff217224 */ /* 0x000fe200000e0621 */
[----:B-----5:R-:W-:-:S04]  /*38b0*/  ISETP.GE.U32.AND P0, PT, R35, UR16, PT ;  /* 0x0000001023007c0c */ /* 0x020fc8000bf06070 */
[----:B------:R-:W-:-:S13]  /*38c0*/  ISETP.GE.AND.EX P0, PT, R33, UR17, PT, P0 ;  /* 0x0000001121007c0c */ /* 0x000fda000bf06300 */
[----:B------:R-:W-:Y:S05]  /*38d0*/  @!P0 BRA `(.L_x_9447) ;  /* 0xffffffc800348947 */ /* 0x000fea000383ffff */
[----:B------:R-:W-:Y:S05]  /*38e0*/  EXIT ;  /* 0x000000000000794d */ /* 0x000fea0003800000 */
.L_x_9448:
        /* <DEDUP_REMOVED lines=9> */
.L_x_11664:


//--------------------- .text._ZN2at6native43_GLOBAL__N__9ae7fba5_10_SoftMax_cu_9f978f6326cunn_SpatialSoftMaxForwardIdddiNS1_25LogSoftMaxForwardEpilogueEEEvPT1_PKT_T2_S9_S9_ --------------------------
	.section	.text._ZN2at6native43_GLOBAL__N__9ae7fba5_10_SoftMax_cu_9f978f6326cunn_SpatialSoftMaxForwardIdddiNS1_25LogSoftMaxForwardEpilogueEEEvPT1_PKT_T2_S9_S9_,"ax",@progbits
	.align	128
.text._ZN2at6native43_GLOBAL__N__9ae7fba5_10_SoftMax_cu_9f978f6326cunn_SpatialSoftMaxForwardIdddiNS1_25LogSoftMaxForwardEpilogueEEEvPT1_PKT_T2_S9_S9_:
        .type           _ZN2at6native43_GLOBAL__N__9ae7fba5_10_SoftMax_cu_9f978f6326cunn_SpatialSoftMaxForwardIdddiNS1_25LogSoftMaxForwardEpilogueEEEvPT1_PKT_T2_S9_S9_,@function
        .size           _ZN2at6native43_GLOBAL__N__9ae7fba5_10_SoftMax_cu_9f978f6326cunn_SpatialSoftMaxForwardIdddiNS1_25LogSoftMaxForwardEpilogueEEEvPT1_PKT_T2_S9_S9_,(.L_x_11665 - _ZN2at6native43_GLOBAL__N__9ae7fba5_10_SoftMax_cu_9f978f6326cunn_SpatialSoftMaxForwardIdddiNS1_25LogSoftMaxForwardEpilogueEEEvPT1_PKT_T2_S9_S9_)
        .other          _ZN2at6native43_GLOBAL__N__9ae7fba5_10_SoftMax_cu_9f978f6326cunn_SpatialSoftMaxForwardIdddiNS1_25LogSoftMaxForwardEpilogueEEEvPT1_PKT_T2_S9_S9_,@"STO_CUDA_ENTRY STV_DEFAULT"
_ZN2at6native43_GLOBAL__N__9ae7fba5_10_SoftMax_cu_9f978f6326cunn_SpatialSoftMaxForwardIdddiNS1_25LogSoftMaxForwardEpilogueEEEvPT1_PKT_T2_S9_S9_:
        /* <DEDUP_REMOVED lines=25> */
.L_x_9482:
[----:B------:R-:W0:Y:S01]  /*0190*/  LDCU UR7, c[0x0][0x398] ;  /* 0x00007300ff0777ac */ /* 0x000e220008000800 */
[----:B------:R-:W-:Y:S01]  /*01a0*/  BSSY B1, `(.L_x_9449) ;  /* 0x0000322000017945 */ /* 0x000fe20003800000 */
[----:B0-----:R-:W-:-:S13]  /*01b0*/  ISETP.GE.AND P0, PT, R2, UR7, PT ;  /* 0x0000000702007c0c */ /* 0x001fda000bf06270 */
[----:B-123--:R-:W-:Y:S05]  /*01c0*/  @P0 BRA `(.L_x_9450) ;  /* 0x00000030007c0947 */ /* 0x00efea0003800000 */
[----:B------:R-:W0:Y:S01]  /*01d0*/  LDCU UR7, c[0x0][0x394] ;  /* 0x00007280ff0777ac */ /* 0x000e220008000800 */
[C---:B------:R-:W-:Y:S02]  /*01e0*/  IMAD R7, R5.reuse, UR4, RZ ;  /* 0x0000000405077c24 */ /* 0x040fe4000f8e02ff */
[----:B------:R-:W-:Y:S02]  /*01f0*/  IMAD.MOV.U32 R22, RZ, RZ, R2 ;  /* 0x000000ffff167224 */ /* 0x000fe400078e0002 */
[----:B0-----:R-:W-:-:S07]  /*0200*/  IMAD R23, R5, UR7, R0 ;  /* 0x0000000705177c24 */ /* 0x001fce000f8e0200 */
.L_x_9481:
[----:B------:R-:W-:Y:S01]  /*0210*/  UISETP.GE.U32.AND UP0, UPT, UR10, 0x2, UPT ;  /* 0x000000020a00788c */ /* 0x000fe2000bf06070 */
[----:B------:R-:W-:Y:S01]  /*0220*/  BSSY B0, `(.L_x_9451) ;  /* 0x0000315000007945 */ /* 0x000fe20003800000 */
[----:B------:R-:W-:-:S07]  /*0230*/  IMAD.IADD R24, R7, 0x1, R22 ;  /* 0x0000000107187824 */ /* 0x000fce00078e0216 */
[----:B-123--:R-:W-:Y:S05]  /*0240*/  BRA.U !UP0, `(.L_x_9452) ;  /* 0x0000001908787547 */ /* 0x00efea000b800000 */
[----:B------:R-:W0:Y:S01]  /*0250*/  LDC R14, c[0x0][0x394] ;  /* 0x0000e500ff0e7b82 */ /* 0x000e220000000800 */
[----:B------:R-:W-:Y:S01]  /*0260*/  MOV R10, 0xffffffff ;  /* 0xffffffff000a7802 */ /* 0x000fe20000000f00 */
[----:B------:R-:W-:Y:S01]  /*0270*/  IMAD.MOV.U32 R11, RZ, RZ, -0x100001 ;  /* 0xffefffffff0b7424 */ /* 0x000fe200078e00ff */
[----:B0-----:R-:W-:-:S13]  /*0280*/  ISETP.GE.AND P0, PT, R0, R14, PT ;  /* 0x0000000e0000720c */ /* 0x001fda0003f06270 */
[----:B------:R-:W-:Y:S05]  /*0290*/  @P0 BRA `(.L_x_9453) ;  /* 0x0000000000380947 */ /* 0x000fea0003800000 */
[----:B------:R-:W0:Y:S01]  /*02a0*/  LDC.64 R8, c[0x0][0x388] ;  /* 0x0000e200ff087b82 */ /* 0x000e220000000a00 */
[----:B------:R-:W-:Y:S01]  /*02b0*/  IMAD.MOV.U32 R15, RZ, RZ, R0 ;  /* 0x000000ffff0f7224 */ /* 0x000fe200078e0000 */
[----:B------:R-:W-:Y:S01]  /*02c0*/  MOV R11, 0xffefffff ;  /* 0xffefffff000b7802 */ /* 0x000fe20000000f00 */
[----:B------:R-:W-:-:S07]  /*02d0*/  IMAD.MOV.U32 R10, RZ, RZ, -0x1 ;  /* 0xffffffffff0a7424 */ /* 0x000fce00078e00ff */
.L_x_9454:
        /* <DEDUP_REMOVED lines=10> */
.L_x_9453:
[----:B------:R-:W-:Y:S05]  /*0380*/  WARPSYNC.ALL ;  /* 0x0000000000007948 */ /* 0x000fea0003800000 */
[----:B------:R-:W-:Y:S01]  /*0390*/  BAR.SYNC.DEFER_BLOCKING 0x0 ;  /* 0x0000000000007b1d */ /* 0x000fe20000010000 */
[----:B------:R-:W-:-:S05]  /*03a0*/  IMAD.U32 R12, RZ, RZ, UR10 ;  /* 0x0000000aff0c7e24 */ /* 0x000fca000f8e00ff */
[----:B------:R0:W-:Y:S02]  /*03b0*/  STS.64 [R6], R10 ;  /* 0x0000000a06007388 */ /* 0x0001e40000000a00 */
.L_x_9455:
        /* <DEDUP_REMOVED lines=11> */
[----:B------:R-:W-:Y:S02]  /*0470*/  ISETP.GT.U32.AND P0, PT, R12, 0x3, PT ;  /* 0x000000030c00780c */ /* 0x000fe40003f04070 */
[----:B------:R-:W-:-:S11]  /*0480*/  MOV R12, R13 ;  /* 0x0000000d000c7202 */ /* 0x000fd60000000f00 */
        /* <DEDUP_REMOVED lines=12> */
.L_x_9460:
[----:B------:R-:W2:Y:S02]  /*0550*/  LDCU UR7, c[0x0][0x398] ;  /* 0x00007300ff0777ac */ /* 0x000ea40008000800 */
[----:B--2---:R-:W-:Y:S02]  /*0560*/  IMAD R27, R25, UR7, R24 ;  /* 0x00000007191b7c24 */ /* 0x004fe4000f8e0218 */
[----:B0-----:R-:W-:Y:S02]  /*0570*/  IMAD.MOV.U32 R14, RZ, RZ, 0x652b82fe ;  /* 0x652b82feff0e7424 */ /* 0x001fe400078e00ff */
        /* <DEDUP_REMOVED lines=127> */
.L_x_9459:
[----:B------:R-:W-:Y:S05]  /*0d70*/  BSYNC.RECONVERGENT B3 ;  /* 0x0000000000037941 */ /* 0x000fea0003800200 */
.L_x_9458:
[----:B-1----:R2:W3:Y:S02]  /*0d80*/  DADD R10, R20, R10 ;  /* 0x00000000140a7229 */ /* 0x0024e4000000000a */
[----:B--23--:R-:W-:Y:S05]  /*0d90*/  @!P0 BRA `(.L_x_9460) ;  /* 0xfffffff400ec8947 */ /* 0x00cfea000383ffff */
.L_x_9457:
[----:B------:R-:W-:Y:S05]  /*0da0*/  BSYNC.RECONVERGENT B2 ;  /* 0x0000000000027941 */ /* 0x000fea0003800200 */
.L_x_9456:
[----:B------:R-:W-:Y:S01]  /*0db0*/  BAR.SYNC.DEFER_BLOCKING 0x0 ;  /* 0x0000000000007b1d */ /* 0x000fe20000010000 */
[----:B0-----:R-:W-:-:S05]  /*0dc0*/  MOV R14, UR10 ;  /* 0x0000000a000e7c02 */ /* 0x001fca0008000f00 */
[----:B------:R0:W-:Y:S02]  /*0dd0*/  STS.64 [R6], R10 ;  /* 0x0000000a06007388 */ /* 0x0001e40000000a00 */
.L_x_9461:
        /* <DEDUP_REMOVED lines=10> */
[----:B--2---:R-:W-:Y:S05]  /*0e80*/  @P0 BRA `(.L_x_9461) ;  /* 0xfffffffc00d40947 */ /* 0x004fea000383ffff */
        /* <DEDUP_REMOVED lines=23> */
[----:B------:R-:W-:-:S03]  /*1000*/  @P0 VIADD R13, R13, 0x1 ;  /* 0x000000010d0d0836 */ /* 0x000fc60000000000 */
[----:B------:R-:W-:Y:S02]  /*1010*/  @P0 MOV R27, R11 ;  /* 0x0000000b001b0202 */ /* 0x000fe40000000f00 */
[----:B------:R-:W-:Y:S01]  /*1020*/  LOP3.LUT R12, R13, 0x80000000, RZ, 0x3c, !PT ;  /* 0x800000000d0c7812 */ /* 0x000fe200078e3cff */
[----:B------:R-:W-:-:S03]  /*1030*/  IMAD.MOV.U32 R13, RZ, RZ, 0x43300000 ;  /* 0x43300000ff0d7424 */ /* 0x000fc600078e00ff */
        /* <DEDUP_REMOVED lines=131> */
[----:B------:R-:W0:Y:S01]  /*1870*/  DFMA R14, R12, -UR6, R10 ;  /* 0x800000060c0e7c2b */ /* 0x000e22000800000a */
[----:B------:R-:W-:Y:S01]  /*1880*/  UMOV UR6, 0x3b39803f ;  /* 0x3b39803f00067882 */ /* 0x000fe20000000000 */
[----:B------:R-:W-:-:S15]  /*1890*/  UMOV UR7, 0x3c7abc9e ;  /* 0x3c7abc9e00077882 */ /* 0x000fde0000000000 */
[----:B------:R-:W-:-:S15]  /*18a0*/  NOP ;  /* 0x0000000000007918 */ /* 0x000fde0000000000 */
[----:B------:R-:W-:-:S15]  /*18b0*/  NOP ;  /* 0x0000000000007918 */ /* 0x000fde0000000000 */
[----:B------:R-:W-:-:S15]  /*18c0*/  NOP ;  /* 0x0000000000007918 */ /* 0x000fde0000000000 */
[----:B------:R-:W-:-:S02]  /*18d0*/  NOP ;  /* 0x0000000000007918 */ /* 0x000fc40000000000 */
        /* <DEDUP_REMOVED lines=21> */
[----:B0-2---:R-:W-:Y:S05]  /*1a30*/  BRA `(.L_x_9464) ;  /* 0x0000000000187947 */ /* 0x005fea0003800000 */
.L_x_9463:
[----:B------:R-:W-:Y:S01]  /*1a40*/  IMAD.MOV.U32 R12, RZ, RZ, 0x0 ;  /* 0x00000000ff0c7424 */ /* 0x000fe200078e00ff */
[----:B------:R-:W-:Y:S01]  /*1a50*/  LOP3.LUT P0, RZ, R11, 0x7fffffff, RZ, 0xc0, !PT ;  /* 0x7fffffff0bff7812 */ /* 0x000fe2000780c0ff */
[----:B------:R-:W-:-:S06]  /*1a60*/  IMAD.MOV.U32 R13, RZ, RZ, 0x7ff00000 ;  /* 0x7ff00000ff0d7424 */ /* 0x000fcc00078e00ff */
[----:B------:R-:W0:Y:S02]  /*1a70*/  DFMA R10, R10, R12, +INF ;  /* 0x7ff000000a0a742b */ /* 0x000e24000000000c */
[----:B0-----:R-:W-:Y:S02]  /*1a80*/  FSEL R18, R10, RZ, P0 ;  /* 0x000000ff0a127208 */ /* 0x001fe40000000000 */
[----:B------:R-:W-:-:S07]  /*1a90*/  FSEL R19, R11, -QNAN , P0 ;  /* 0xfff000000b137808 */ /* 0x000fce0000000000 */
.L_x_9464:
[----:B------:R-:W-:Y:S05]  /*1aa0*/  BSYNC.RECONVERGENT B2 ;  /* 0x0000000000027941 */ /* 0x000fea0003800200 */
.L_x_9462:
[----:B------:R-:W0:Y:S01]  /*1ab0*/  LDCU UR6, c[0x0][0x394] ;  /* 0x00007280ff0677ac */ /* 0x000e220008000800 */
[----:B------:R-:W-:Y:S01]  /*1ac0*/  BSSY.RECONVERGENT B2, `(.L_x_9465) ;  /* 0x0000015000027945 */ /* 0x000fe20003800200 */
[----:B------:R-:W2:Y:S01]  /*1ad0*/  LDCU UR5, c[0x0][0x398] ;  /* 0x00007300ff0577ac */ /* 0x000ea20008000800 */
[----:B0-----:R-:W-:-:S13]  /*1ae0*/  ISETP.GE.AND P0, PT, R0, UR6, PT ;  /* 0x0000000600007c0c */ /* 0x001fda000bf06270 */
[----:B--2---:R-:W-:Y:S05]  /*1af0*/  @P0 BRA `(.L_x_9466) ;  /* 0x0000000000440947 */ /* 0x004fea0003800000 */
[----:B------:R-:W0:Y:S01]  /*1b00*/  LDC.64 R10, c[0x0][0x380] ;  /* 0x0000e000ff0a7b82 */ /* 0x000e220000000a00 */
[----:B------:R-:W-:-:S07]  /*1b10*/  MOV R25, R0 ;  /* 0x0000000000197202 */ /* 0x000fce0000000f00 */
[----:B------:R-:W2:Y:S02]  /*1b20*/  LDC.64 R12, c[0x0][0x388] ;  /* 0x0000e200ff0c7b82 */ /* 0x000ea40000000a00 */
.L_x_9467:
[----:B---3--:R-:W-:-:S04]  /*1b30*/  IMAD R15, R25, UR5, R24 ;  /* 0x00000005190f7c24 */ /* 0x008fc8000f8e0218 */
[----:B--2---:R-:W-:-:S05]  /*1b40*/  IMAD.WIDE R20, R15, 0x8, R12 ;  /* 0x000000080f147825 */ /* 0x004fca00078e020c */
[----:B------:R-:W1:Y:S01]  /*1b50*/  LDG.E.64 R16, desc[UR8][R20.64] ;  /* 0x0000000814107981 */ /* 0x000e62000c1e1b00 */
[----:B0-----:R-:W-:-:S04]  /*1b60*/  IMAD.WIDE R14, R15, 0x8, R10 ;  /* 0x000000080f0e7825 */ /* 0x001fc800078e020a */
[----:B------:R-:W-:-:S05]  /*1b70*/  VIADD R25, R25, UR10 ;  /* 0x0000000a19197c36 */ /* 0x000fca0008000000 */
[----:B------:R-:W-:Y:S01]  /*1b80*/  ISETP.GE.AND P0, PT, R25, UR6, PT ;  /* 0x0000000619007c0c */ /* 0x000fe2000bf06270 */
[----:B-1----:R-:W0:-:S15]  /*1b90*/  DADD R16, -R8, R16 ;  /* 0x0000000008107229 */ /* 0x002e1e0000000110 */
[----:B------:R-:W-:-:S15]  /*1ba0*/  NOP ;  /* 0x0000000000007918 */ /* 0x000fde0000000000 */
[----:B------:R-:W-:-:S15]  /*1bb0*/  NOP ;  /* 0x0000000000007918 */ /* 0x000fde0000000000 */
[----:B------:R-:W-:-:S15]  /*1bc0*/  NOP ;  /* 0x0000000000007918 */ /* 0x000fde0000000000 */
[----:B------:R-:W-:-:S04]  /*1bd0*/  NOP ;  /* 0x0000000000007918 */ /* 0x000fc80000000000 */
[----:B0-----:R-:W0:Y:S02]  /*1be0*/  DADD R16, R16, -R18 ;  /* 0x0000000010107229 */ /* 0x001e240000000812 */
[----:B0-----:R3:W-:Y:S01]  /*1bf0*/  STG.E.64 desc[UR8][R14.64], R16 ;  /* 0x000000100e007986 */ /* 0x0017e2000c101b08 */
[----:B------:R-:W-:Y:S05]  /*1c00*/  @!P0 BRA `(.L_x_9467) ;  /* 0xfffffffc00c88947 */ /* 0x000fea000383ffff */
.L_x_9466:
[----:B------:R-:W-:Y:S05]  /*1c10*/  BSYNC.RECONVERGENT B2 ;  /* 0x0000000000027941 */ /* 0x000fea0003800200 */
.L_x_9465:
[----:B------:R-:W-:Y:S05]  /*1c20*/  BRA `(.L_x_9468) ;  /* 0x0000001400d07947 */ /* 0x000fea0003800000 */
.L_x_9452:
[----:B------:R-:W0:Y:S01]  /*1c30*/  LDCU UR7, c[0x0][0x394] ;  /* 0x00007280ff0777ac */ /* 0x000e220008000800 */
[----:B------:R-:W-:Y:S01]  /*1c40*/  BSSY.RECONVERGENT B2, `(.L_x_9469) ;  /* 0x0000015000027945 */ /* 0x000fe20003800200 */
[----:B------:R-:W-:Y:S01]  /*1c50*/  IMAD.MOV.U32 R18, RZ, RZ, -0x1 ;  /* 0xffffffffff127424 */ /* 0x000fe200078e00ff */
[----:B------:R-:W-:Y:S01]  /*1c60*/  MOV R19, 0xffefffff ;  /* 0xffefffff00137802 */ /* 0x000fe20000000f00 */
[----:B0-----:R-:W-:-:S05]  /*1c70*/  IMAD.U32 R21, RZ, RZ, UR7 ;  /* 0x00000007ff157e24 */ /* 0x001fca000f8e00ff */
[----:B------:R-:W-:-:S13]  /*1c80*/  ISETP.GE.AND P2, PT, R0, R21, PT ;  /* 0x000000150000720c */ /* 0x000fda0003f46270 */
[----:B------:R-:W-:Y:S05]  /*1c90*/  @P2 BRA `(.L_x_9470) ;  /* 0x00000000003c2947 */ /* 0x000fea0003800000 */
[----:B------:R-:W0:Y:S01]  /*1ca0*/  LDC R14, c[0x0][0x398] ;  /* 0x0000e600ff0e7b82 */ /* 0x000e220000000800 */
[----:B------:R-:W-:Y:S02]  /*1cb0*/  IMAD.MOV.U32 R12, RZ, RZ, R0 ;  /* 0x000000ffff0c7224 */ /* 0x000fe400078e0000 */
[----:B------:R-:W-:Y:S02]  /*1cc0*/  IMAD.MOV.U32 R18, RZ, RZ, -0x1 ;  /* 0xffffffffff127424 */ /* 0x000fe400078e00ff */
[----:B------:R-:W-:-:S03]  /*1cd0*/  IMAD.MOV.U32 R19, RZ, RZ, -0x100001 ;  /* 0xffefffffff137424 */ /* 0x000fc600078e00ff */
[----:B------:R-:W1:Y:S01]  /*1ce0*/  LDC.64 R8, c[0x0][0x388] ;  /* 0x0000e200ff087b82 */ /* 0x000e620000000a00 */
[----:B0-----:R-:W-:-:S07]  /*1cf0*/  IMAD R13, R23, R14, R22 ;  /* 0x0000000e170d7224 */ /* 0x001fce00078e0216 */
.L_x_9471:
[----:B-1----:R-:W-:-:S06]  /*1d00*/  IMAD.WIDE R10, R13, 0x8, R8 ;  /* 0x000000080d0a7825 */ /* 0x002fcc00078e0208 */
[----:B------:R-:W2:Y:S01]  /*1d10*/  LDG.E.64 R10, desc[UR8][R10.64] ;  /* 0x000000080a0a7981 */ /* 0x000ea2000c1e1b00 */
[----:B------:R-:W-:Y:S01]  /*1d20*/  IADD3 R12, PT, PT, R12, UR10, RZ ;  /* 0x0000000a0c0c7c10 */ /* 0x000fe2000fffe0ff */
[----:B------:R-:W-:-:S03]  /*1d30*/  IMAD R13, R14, UR10, R13 ;  /* 0x0000000a0e0d7c24 */ /* 0x000fc6000f8e020d */
[----:B------:R-:W-:Y:S01]  /*1d40*/  ISETP.GE.AND P1, PT, R12, R21, PT ;  /* 0x000000150c00720c */ /* 0x000fe20003f26270 */
[----:B--2---:R-:W0:Y:S02]  /*1d50*/  DSETP.GEU.AND P0, PT, R18, R10, PT ;  /* 0x0000000a1200722a */ /* 0x004e240003f0e000 */
[----:B0-----:R-:W-:Y:S02]  /*1d60*/  FSEL R18, R10, R18, !P0 ;  /* 0x000000120a127208 */ /* 0x001fe40004000000 */
[----:B------:R-:W-:-:S08]  /*1d70*/  FSEL R19, R11, R19, !P0 ;  /* 0x000000130b137208 */ /* 0x000fd00004000000 */
[----:B------:R-:W-:Y:S05]  /*1d80*/  @!P1 BRA `(.L_x_9471) ;  /* 0xfffffffc00dc9947 */ /* 0x000fea000383ffff */
.L_x_9470:
[----:B------:R-:W-:Y:S05]  /*1d90*/  BSYNC.RECONVERGENT B2 ;  /* 0x0000000000027941 */ /* 0x000fea0003800200 */
.L_x_9469:
[----:B------:R-:W-:Y:S01]  /*1da0*/  BSSY.RECONVERGENT B2, `(.L_x_9472) ;  /* 0x000008c000027945 */ /* 0x000fe20003800200 */
[----:B------:R-:W-:-:S03]  /*1db0*/  CS2R R16, SRZ ;  /* 0x0000000000107805 */ /* 0x000fc6000001ff00 */
[----:B------:R-:W-:Y:S05]  /*1dc0*/  @P2 BRA `(.L_x_9473) ;  /* 0x0000000800242947 */ /* 0x000fea0003800000 */
[----:B------:R-:W-:Y:S01]  /*1dd0*/  IMAD.MOV.U32 R20, RZ, RZ, R0 ;  /* 0x000000ffff147224 */ /* 0x000fe200078e0000 */
[----:B------:R-:W-:-:S07]  /*1de0*/  CS2R R16, SRZ ;  /* 0x0000000000107805 */ /* 0x000fce000001ff00 */
.L_x_9476:
[----:B0-----:R-:W0:Y:S01]  /*1df0*/  LDC.64 R8, c[0x0][0x388] ;  /* 0x0000e200ff087b82 */ /* 0x001e220000000a00 */
[----:B------:R-:W1:Y:S02]  /*1e00*/  LDCU UR7, c[0x0][0x398] ;  /* 0x00007300ff0777ac */ /* 0x000e640008000800 */
[----:B-1----:R-:W-:Y:S01]  /*1e10*/  IMAD R27, R20, UR7, R24 ;  /* 0x00000007141b7c24 */ /* 0x002fe2000f8e0218 */
[----:B------:R-:W-:Y:S01]  /*1e20*/  UMOV UR12, 0xfefa39ef ;  /* 0xfefa39ef000c7882 */ /* 0x000fe20000000000 */
[----:B------:R-:W-:Y:S01]  /*1e30*/  UMOV UR13, 0x3fe62e42 ;  /* 0x3fe62e42000d7882 */ /* 0x000fe20000000000 */
[----:B------:R-:W1:Y:S01]  /*1e40*/  LDCU UR7, c[0x0][0x394] ;  /* 0x00007280ff0777ac */ /* 0x000e620008000800 */
[----:B0-----:R-:W-:-:S05]  /*1e50*/  IMAD.WIDE R26, R27, 0x8, R8 ;  /* 0x000000081b1a7825 */ /* 0x001fca00078e0208 */
[----:B------:R-:W2:Y:S01]  /*1e60*/  LDG.E.64 R12, desc[UR8][R26.64] ;  /* 0x000000081a0c7981 */ /* 0x000ea2000c1e1b00 */
[----:B------:R-:W-:Y:S01]  /*1e70*/  IMAD.MOV.U32 R8, RZ, RZ, 0x652b82fe ;  /* 0x652b82feff087424 */ /* 0x000fe200078e00ff */
[----:B------:R-:W-:Y:S01]  /*1e80*/  BSSY.RECONVERGENT B3, `(.L_x_9474) ;  /* 0x000007b000037945 */ /* 0x000fe20003800200 */
[----:B------:R-:W-:Y:S02]  /*1e90*/  IMAD.MOV.U32 R9, RZ, RZ, 0x3ff71547 ;  /* 0x3ff71547ff097424 */ /* 0x000fe400078e00ff */
[----:B------:R-:W-:Y:S02]  /*1ea0*/  VIADD R20, R20, UR10 ;  /* 0x0000000a14147c36 */ /* 0x000fe40008000000 */
[----:B-1----:R-:W-:-:S05]  /*1eb0*/  IMAD.U32 R21, RZ, RZ, UR7 ;  /* 0x00000007ff157e24 */ /* 0x002fca000f8e00ff */
[----:B------:R-:W-:Y:S01]  /*1ec0*/  ISETP.GE.AND P0, PT, R20, R21, PT ;  /* 0x000000151400720c */ /* 0x000fe20003f06270 */
        /* <DEDUP_REMOVED lines=118> */
.L_x_9475:
[----:B------:R-:W-:Y:S05]  /*2630*/  BSYNC.RECONVERGENT B3 ;  /* 0x0000000000037941 */ /* 0x000fea0003800200 */
.L_x_9474:
[----:B-1----:R1:W2:Y:S02]  /*2640*/  DADD R16, R14, R16 ;  /* 0x000000000e107229 */ /* 0x0022a40000000010 */
[----:B-12---:R-:W-:Y:S05]  /*2650*/  @!P0 BRA `(.L_x_9476) ;  /* 0xfffffff400e48947 */ /* 0x006fea000383ffff */
.L_x_9473:
[----:B------:R-:W-:Y:S05]  /*2660*/  BSYNC.RECONVERGENT B2 ;  /* 0x0000000000027941 */ /* 0x000fea0003800200 */
.L_x_9472:
[----:B------:R-:W-:Y:S01]  /*2670*/  ISETP.GT.AND P0, PT, R17, 0xfffff, PT ;  /* 0x000fffff1100780c */ /* 0x000fe20003f04270 */
[----:B0-----:R-:W-:Y:S01]  /*2680*/  IMAD.MOV.U32 R8, RZ, RZ, R17 ;  /* 0x000000ffff087224 */ /* 0x001fe200078e0011 */
[----:B------:R-:W-:Y:S01]  /*2690*/  BSSY.RECONVERGENT B2, `(.L_x_9477) ;  /* 0x00000b9000027945 */ /* 0x000fe20003800200 */
[----:B------:R-:W-:-:S10]  /*26a0*/  IMAD.MOV.U32 R26, RZ, RZ, R16 ;  /* 0x000000ffff1a7224 */ /* 0x000fd400078e0010 */
[----:B------:R-:W0:Y:S02]  /*26b0*/  @!P0 DMUL R16, R16, 1.80143985094819840000e+16 ;  /* 0x4350000010108828 */ /* 0x000e240000000000 */
[----:B0-----:R-:W-:Y:S02]  /*26c0*/  @!P0 IMAD.MOV.U32 R8, RZ, RZ, R17 ;  /* 0x000000ffff088224 */ /* 0x001fe400078e0011 */
[----:B------:R-:W-:-:S03]  /*26d0*/  @!P0 IMAD.MOV.U32 R26, RZ, RZ, R16 ;  /* 0x000000ffff1a8224 */ /* 0x000fc600078e0010 */
[----:B------:R-:W-:-:S04]  /*26e0*/  IADD3 R9, PT, PT, R8, -0x1, RZ ;  /* 0xffffffff08097810 */ /* 0x000fc80007ffe0ff */
[----:B------:R-:W-:Y:S01]  /*26f0*/  ISETP.GT.U32.AND P1, PT, R9, 0x7feffffe, PT ;  /* 0x7feffffe0900780c */ /* 0x000fe20003f24070 */
[----:B------:R-:W-:Y:S02]  /*2700*/  IMAD.MOV.U32 R9, RZ, RZ, -0x3ff ;  /* 0xfffffc01ff097424 */ /* 0x000fe400078e00ff */
[----:B------:R-:W-:-:S10]  /*2710*/  @!P0 IMAD.MOV.U32 R9, RZ, RZ, -0x435 ;  /* 0xfffffbcbff098424 */ /* 0x000fd400078e00ff */
[----:B------:R-:W-:Y:S05]  /*2720*/  @P1 BRA `(.L_x_9478) ;  /* 0x0000000800a41947 */ /* 0x000fea0003800000 */
[C---:B------:R-:W-:Y:S01]  /*2730*/  LOP3.LUT R10, R8.reuse, 0xfffff, RZ, 0xc0, !PT ;  /* 0x000fffff080a7812 */ /* 0x040fe200078ec0ff */
[----:B------:R-:W-:Y:S01]  /*2740*/  UMOV UR12, 0x80000000 ;  /* 0x80000000000c7882 */ /* 0x000fe20000000000 */
[----:B------:R-:W-:Y:S01]  /*2750*/  LEA.HI R8, R8, R9, RZ, 0xc ;  /* 0x0000000908087211 */ /* 0x000fe200078f60ff */
[----:B------:R-:W-:Y:S01]  /*2760*/  UMOV UR13, 0x43300000 ;  /* 0x43300000000d7882 */ /* 0x000fe20000000000 */
[----:B------:R-:W-:-:S04]  /*2770*/  LOP3.LUT R27, R10, 0x3ff00000, RZ, 0xfc, !PT ;  /* 0x3ff000000a1b7812 */ /* 0x000fc800078efcff */
[----:B------:R-:W-:-:S13]  /*2780*/  ISETP.GE.U32.AND P0, PT, R27, 0x3ff6a09f, PT ;  /* 0x3ff6a09f1b00780c */ /* 0x000fda0003f06070 */
[----:B------:R-:W-:Y:S01]  /*2790*/  @P0 IADD3 R11, PT, PT, R27, -0x100000, RZ ;  /* 0xfff000001b0b0810 */ /* 0x000fe20007ffe0ff */
[----:B------:R-:W-:-:S04]  /*27a0*/  @P0 VIADD R8, R8, 0x1 ;  /* 0x0000000108080836 */ /* 0x000fc80000000000 */
[----:B------:R-:W-:Y:S01]  /*27b0*/  @P0 IMAD.MOV.U32 R27, RZ, RZ, R11 ;  /* 0x000000ffff1b0224 */ /* 0x000fe200078e000b */
[----:B------:R-:W-:Y:S01]  /*27c0*/  LOP3.LUT R10, R8, 0x80000000, RZ, 0x3c, !PT ;  /* 0x80000000080a7812 */ /* 0x000fe200078e3cff */
[----:B------:R-:W-:Y:S01]  /*27d0*/  IMAD.MOV.U32 R11, RZ, RZ, 0x43300000 ;  /* 0x43300000ff0b7424 */ /* 0x000fe200078e00ff */
[----:B------:R-:W-:-:S03]  /*27e0*/  MOV R8, RZ ;  /* 0x000000ff00087202 */ /* 0x000fc60000000f00 */
        /* <DEDUP_REMOVED lines=157> */
.L_x_9478:
[----:B------:R-:W-:Y:S01]  /*31c0*/  IMAD.MOV.U32 R8, RZ, RZ, 0x0 ;  /* 0x00000000ff087424 */ /* 0x000fe200078e00ff */
[----:B------:R-:W-:Y:S02]  /*31d0*/  MOV R9, 0x7ff00000 ;  /* 0x7ff0000000097802 */ /* 0x000fe40000000f00 */
[----:B------:R-:W-:-:S04]  /*31e0*/  LOP3.LUT P0, RZ, R17, 0x7fffffff, RZ, 0xc0, !PT ;  /* 0x7fffffff11ff7812 */ /* 0x000fc8000780c0ff */
[----:B------:R-:W0:Y:S02]  /*31f0*/  DFMA R16, R16, R8, +INF ;  /* 0x7ff000001010742b */ /* 0x000e240000000008 */
[----:B0-----:R-:W-:Y:S02]  /*3200*/  FSEL R16, R16, RZ, P0 ;  /* 0x000000ff10107208 */ /* 0x001fe40000000000 */
[----:B------:R-:W-:-:S07]  /*3210*/  FSEL R17, R17, -QNAN , P0 ;  /* 0xfff0000011117808 */ /* 0x000fce0000000000 */
.L_x_9479:
[----:B------:R-:W-:Y:S05]  /*3220*/  BSYNC.RECONVERGENT B2 ;  /* 0x0000000000027941 */ /* 0x000fea0003800200 */
.L_x_9477:
[----:B------:R-:W-:-:S13]  /*3230*/  ISETP.GE.AND P0, PT, R0, R21, PT ;  /* 0x000000150000720c */ /* 0x000fda0003f06270 */
[----:B------:R-:W-:Y:S05]  /*3240*/  @P0 BRA `(.L_x_9468) ;  /* 0x0000000000480947 */ /* 0x000fea0003800000 */
[----:B------:R-:W0:Y:S01]  /*3250*/  LDC.64 R8, c[0x0][0x380] ;  /* 0x0000e000ff087b82 */ /* 0x000e220000000a00 */
[----:B------:R-:W-:-:S07]  /*3260*/  IMAD.MOV.U32 R20, RZ, RZ, R0 ;  /* 0x000000ffff147224 */ /* 0x000fce00078e0000 */
[----:B------:R-:W1:Y:S02]  /*3270*/  LDC.64 R10, c[0x0][0x388] ;  /* 0x0000e200ff0a7b82 */ /* 0x000e640000000a00 */
.L_x_9480:
[----:B--2---:R-:W2:Y:S02]  /*3280*/  LDCU UR7, c[0x0][0x398] ;  /* 0x00007300ff0777ac */ /* 0x004ea40008000800 */
[----:B--2---:R-:W-:-:S04]  /*3290*/  IMAD R13, R20, UR7, R24 ;  /* 0x00000007140d7c24 */ /* 0x004fc8000f8e0218 */
[----:B-1----:R-:W-:-:S05]  /*32a0*/  IMAD.WIDE R26, R13, 0x8, R10 ;  /* 0x000000080d1a7825 */ /* 0x002fca00078e020a */
[----:B------:R-:W2:Y:S01]  /*32b0*/  LDG.E.64 R14, desc[UR8][R26.64] ;  /* 0x000000081a0e7981 */ /* 0x000ea2000c1e1b00 */
[----:B0-----:R-:W-:-:S04]  /*32c0*/  IMAD.WIDE R12, R13, 0x8, R8 ;  /* 0x000000080d0c7825 */ /* 0x001fc800078e0208 */
[----:B------:R-:W-:-:S05]  /*32d0*/  VIADD R20, R20, UR10 ;  /* 0x0000000a14147c36 */ /* 0x000fca0008000000 */
[----:B------:R-:W-:Y:S01]  /*32e0*/  ISETP.GE.AND P0, PT, R20, R21, PT ;  /* 0x000000151400720c */ /* 0x000fe20003f06270 */
        /* <DEDUP_REMOVED lines=8> */
.L_x_9468:
[----:B------:R-:W-:Y:S05]  /*3370*/  BSYNC B0 ;  /* 0x0000000000007941 */ /* 0x000fea0003800000 */
.L_x_9451:
[----:B------:R-:W0:Y:S01]  /*3380*/  LDCU UR7, c[0x0][0x398] ;  /* 0x00007300ff0777ac */ /* 0x000e220008000800 */
[----:B------:R-:W-:-:S04]  /*3390*/  IADD3 R22, PT, PT, R4, R22, RZ ;  /* 0x0000001604167210 */ /* 0x000fc80007ffe0ff */
[----:B0-----:R-:W-:-:S13]  /*33a0*/  ISETP.GE.AND P0, PT, R22, UR7, PT ;  /* 0x0000000716007c0c */ /* 0x001fda000bf06270 */
[----:B------:R-:W-:Y:S05]  /*33b0*/  @!P0 BRA `(.L_x_9481) ;  /* 0xffffffcc00948947 */ /* 0x000fea000383ffff */
.L_x_9450:
[----:B------:R-:W-:Y:S05]  /*33c0*/  BSYNC B1 ;  /* 0x0000000000017941 */ /* 0x000fea0003800000 */
.L_x_9449:
[----:B------:R-:W0:Y:S01]  /*33d0*/  LDCU UR7, c[0x0][0x390] ;  /* 0x00007200ff0777ac */ /* 0x000e220008000800 */
[----:B------:R-:W-:-:S05]  /*33e0*/  VIADD R5, R5, UR11 ;  /* 0x0000000b05057c36 */ /* 0x000fca0008000000 */
[----:B0-----:R-:W-:-:S13]  /*33f0*/  ISETP.GE.AND P0, PT, R5, UR7, PT ;  /* 0x0000000705007c0c */ /* 0x001fda000bf06270 */
[----:B------:R-:W-:Y:S05]  /*3400*/  @!P0 BRA `(.L_x_9482) ;  /* 0xffffffcc00608947 */ /* 0x000fea000383ffff */
[----:B------:R-:W-:Y:S05]  /*3410*/  EXIT ;  /* 0x000000000000794d */ /* 0x000fea0003800000 */
.L_x_9483:
        /* <DEDUP_REMOVED lines=14> */
.L_x_11665:


//--------------------- .text._ZN2at6native43_GLOBAL__N__9ae7fba5_10_SoftMax_cu_9f978f6319cunn_SoftMaxForwardILi8EN3c108BFloat16EffNS1_25LogSoftMaxForwardEpilogueEEEvPT2_PKT0_i --------------------------
	.section	.text._ZN2at6native43_GLOBAL__N__9ae7fba5_10_SoftMax_cu_9f978f6319cunn_SoftMaxForwardILi8EN3c108BFloat16EffNS1_25LogSoftMaxForwardEpilogueEEEvPT2_PKT0_i,"ax",@progbits
	.align	128
.text._ZN2at6native43_GLOBAL__N__9ae7fba5_10_SoftMax_cu_9f978f6319cunn_SoftMaxForwardILi8EN3c108BFloat16EffNS1_25LogSoftMaxForwardEpilogueEEEvPT2_PKT0_i:
        .type           _ZN2at6native43_GLOBAL__N__9ae7fba5_10_SoftMax_cu_9f978f6319cunn_SoftMaxForwardILi8EN3c108BFloat16EffNS1_25LogSoftMaxForwardEpilogueEEEvPT2_PKT0_i,@function
        .size           _ZN2at6native43_GLOBAL__N__9ae7fba5_10_SoftMax_cu_9f978f6319cunn_SoftMaxForwardILi8EN3c108BFloat16EffNS1_25LogSoftMaxForwardEpilogueEEEvPT2_PKT0_i,(.L_x_11666 - _ZN2at6native43_GLOBAL__N__9ae7fba5_10_SoftMax_cu_9f978f6319cunn_SoftMaxForwardILi8EN3c108BFloat16EffNS1_25LogSoftMaxForwardEpilogueEEEvPT2_PKT0_i)
        .other          _ZN2at6native43_GLOBAL__N__9ae7fba5_10_SoftMax_cu_9f978f6319cunn_SoftMaxForwardILi8EN3c108BFloat16EffNS1_25LogSoftMaxForwardEpilogueEEEvPT2_PKT0_i,@"STO_CUDA_ENTRY STV_DEFAULT"
_ZN2at6native43_GLOBAL__N__9ae7fba5_10_SoftMax_cu_9f978f6319cunn_SoftMaxForwardILi8EN3c108BFloat16EffNS1_25LogSoftMaxForwardEpilogueEEEvPT2_PKT0_i:
[----:B------:R-:W-:Y:S08]  /*0000*/  LDC R1, c[0x0][0x37c] ;  /* 0x0000df00ff017b82 */ /* 0x000ff00000000800 */
[----:B------:R-:W0:Y:S01]  /*0010*/  S2UR UR6, SR_CTAID.X ;  /* 0x00000000000679c3 */ /* 0x000e220000002500 */
[----:B------:R-:W1:Y:S01]  /*0020*/  LDCU UR10, c[0x0][0x390] ;  /* 0x00007200ff0a77ac */ /* 0x000e620008000800 */
[----:B------:R-:W2:Y:S01]  /*0030*/  S2R R11, SR_TID.X ;  /* 0x00000000000b7919 */ /* 0x000ea20000002100 */
[----:B------:R-:W-:Y:S01]  /*0040*/  IMAD.MOV.U32 R8, RZ, RZ, 0x2 ;  /* 0x00000002ff087424 */ /* 0x000fe200078e00ff */
        /* <DEDUP_REMOVED lines=13> */
[----:B------:R-:W-:Y:S01]  /*0120*/  IMAD.U32 R2, RZ, RZ, UR20 ;  /* 0x00000014ff027e24 */ /* 0x000fe2000f8e00ff */
[----:B------:R-:W-:Y:S01]  /*0130*/  UIADD3 UR5, UPT, UPT, UR8, UR12, URZ ;  /* 0x0000000c08057290 */ /* 0x000fe2000fffe0ff */
[----:B------:R-:W-:Y:S01]  /*0140*/  IMAD.U32 R12, RZ, RZ, UR20 ;  /* 0x00000014ff0c7e24 */ /* 0x000fe2000f8e00ff */
        /* <DEDUP_REMOVED lines=8> */
[----:B----4-:R-:W-:Y:S01]  /*01d0*/  UMOV UR13, UR16 ;  /* 0x00000010000d7c82 */ /* 0x010fe20008000000 */
[----:B------:R-:W-:Y:S01]  /*01e0*/  MOV R13, UR21 ;  /* 0x00000015000d7c02 */ /* 0x000fe20008000f00 */
        /* <DEDUP_REMOVED lines=9> */
[----:B------:R-:W-:Y:S01]  /*0280*/  IMAD.MOV.U32 R10, RZ, RZ, -0x800001 ;  /* 0xff7fffffff0a7424 */ /* 0x000fe200078e00ff */
[----:B0-----:R-:W-:Y:S02]  /*0290*/  UIMAD.WIDE.U32 UR14, UR13, 0x2, UR8 ;  /* 0x000000020d0e78a5 */ /* 0x001fe4000f8e0008 */
[----:B------:R-:W-:-:S04]  /*02a0*/  UISETP.LT.U32.AND UP0, UPT, UR4, UR13, UPT ;  /* 0x0000000d0400728c */ /* 0x000fc8000bf01070 */
[----:B------:R-:W-:Y:S01]  /*02b0*/  USEL UR4, UR4, UR13, !UP0 ;  /* 0x0000000d04047287 */ /* 0x000fe2000c000000 */
[----:B------:R-:W-:Y:S01]  /*02c0*/  IMAD.U32 R12, RZ, RZ, UR14 ;  /* 0x0000000eff0c7e24 */ /* 0x000fe2000f8e00ff */
[----:B------:R-:W-:Y:S02]  /*02d0*/  MOV R13, UR15 ;  /* 0x0000000f000d7c02 */ /* 0x000fe40008000f00 */
[----:B------:R-:W-:Y:S01]  /*02e0*/  UIADD3 UR13, UPT, UPT, UR4, -UR13, URZ ;  /* 0x8000000d040d7290 */ /* 0x000fe2000fffe0ff */
[----:B--2---:R-:W-:-:S04]  /*02f0*/  @!P0 SHF.L.U32 R0, R0, 0x10, RZ ;  /* 0x0000001000008819 */ /* 0x004fc800000006ff */
[----:B------:R-:W-:-:S07]  /*0300*/  @!P0 FMNMX.FTZ R10, R0, -3.40282346638528859812e+38, !PT ;  /* 0xff7fffff000a8809 */ /* 0x000fce0007810000 */
.L_x_9484:
        /* <DEDUP_REMOVED lines=29> */
.L_x_9487:
[----:B------:R-:W-:-:S06]  /*04e0*/  IMAD.WIDE R4, R15, 0x10, R12 ;  /* 0x000000100f047825 */ /* 0x000fcc00078e020c */
[----:B------:R-:W2:Y:S01]  /*04f0*/  LDG.E.128 R4, desc[UR18][R4.64] ;  /* 0x0000001204047981 */ /* 0x000ea2000c1e1d00 */
[----:B------:R-:W-:-:S05]  /*0500*/  VIADD R15, R15, UR20 ;  /* 0x000000140f0f7c36 */ /* 0x000fca0008000000 */
[----:B------:R-:W-:-:S04]  /*0510*/  SHF.L.U32 R19, R15, 0x3, RZ ;  /* 0x000000030f137819 */ /* 0x000fc800000006ff */
[----:B------:R-:W-:Y:S02]  /*0520*/  ISETP.GE.AND P0, PT, R19, UR4, PT ;  /* 0x0000000413007c0c */ /* 0x000fe4000bf06270 */
[C---:B--2---:R-:W-:Y:S01]  /*0530*/  PRMT R14, R4.reuse, 0x7632, R14 ;  /* 0x00007632040e7816 */ /* 0x044fe2000000000e */
[----:B------:R-:W-:Y:S01]  /*0540*/  IMAD.U32 R17, R4, 0x10000, RZ ;  /* 0x0001000004117824 */ /* 0x000fe200078e00ff */
[C---:B------:R-:W-:Y:S01]  /*0550*/  PRMT R4, R7.reuse, 0x7632, R4 ;  /* 0x0000763207047816 */ /* 0x040fe20000000004 */
[----:B------:R-:W-:Y:S01]  /*0560*/  IMAD.U32 R7, R7, 0x10000, RZ ;  /* 0x0001000007077824 */ /* 0x000fe200078e00ff */
[----:B------:R-:W-:Y:S02]  /*0570*/  SHF.L.U32 R18, R14, 0x10, RZ ;  /* 0x000000100e127819 */ /* 0x000fe400000006ff */
[----:B------:R-:W-:Y:S02]  /*0580*/  PRMT R14, R5, 0x7632, R14 ;  /* 0x00007632050e7816 */ /* 0x000fe4000000000e */
[----:B------:R-:W-:-:S02]  /*0590*/  FMNMX3.FTZ R17, R10, R17, R18, !PT ;  /* 0x000000110a117276 */ /* 0x000fc40007810012 */
[----:B------:R-:W-:Y:S01]  /*05a0*/  SHF.L.U32 R18, R5, 0x10, RZ ;  /* 0x0000001005127819 */ /* 0x000fe200000006ff */
[----:B------:R-:W-:Y:S01]  /*05b0*/  IMAD.U32 R14, R14, 0x10000, RZ ;  /* 0x000100000e0e7824 */ /* 0x000fe200078e00ff */
[C---:B------:R-:W-:Y:S01]  /*05c0*/  PRMT R10, R6.reuse, 0x7632, R10 ;  /* 0x00007632060a7816 */ /* 0x040fe2000000000a */
[----:B------:R-:W-:Y:S01]  /*05d0*/  IMAD.U32 R5, R6, 0x10000, RZ ;  /* 0x0001000006057824 */ /* 0x000fe200078e00ff */
[----:B------:R-:W-:Y:S02]  /*05e0*/  SHF.L.U32 R4, R4, 0x10, RZ ;  /* 0x0000001004047819 */ /* 0x000fe400000006ff */
[----:B------:R-:W-:Y:S02]  /*05f0*/  FMNMX3.FTZ R14, R17, R18, R14, !PT ;  /* 0x00000012110e7276 */ /* 0x000fe4000781000e */
[----:B------:R-:W-:-:S04]  /*0600*/  SHF.L.U32 R10, R10, 0x10, RZ ;  /* 0x000000100a0a7819 */ /* 0x000fc800000006ff */
[----:B------:R-:W-:-:S04]  /*0610*/  FMNMX3.FTZ R10, R14, R5, R10, !PT ;  /* 0x000000050e0a7276 */ /* 0x000fc8000781000a */
[----:B------:R-:W-:Y:S01]  /*0620*/  FMNMX3.FTZ R10, R10, R7, R4, !PT ;  /* 0x000000070a0a7276 */ /* 0x000fe20007810004 */
[----:B------:R-:W-:Y:S06]  /*0630*/  @!P0 BRA `(.L_x_9487) ;  /* 0xfffffffc00a88947 */ /* 0x000fec000383ffff */
.L_x_9486:
[----:B------:R-:W-:Y:S05]  /*0640*/  BSYNC.RECONVERGENT B0 ;  /* 0x0000000000007941 */ /* 0x000fea0003800200 */
.L_x_9485:
[----:B------:R-:W-:Y:S01]  /*0650*/  ISETP.GE.AND P0, PT, R0, UR13, PT ;  /* 0x0000000d00007c0c */ /* 0x000fe2000bf06270 */
[----:B------:R-:W-:-:S12]  /*0660*/  BSSY.RECONVERGENT B0, `(.L_x_9488) ;  /* 0x0000009000007945 */ /* 0x000fd80003800200 */
[----:B------:R-:W-:Y:S05]  /*0670*/  @P0 BRA `(.L_x_9489) ;  /* 0x00000000001c0947 */ /* 0x000fea0003800000 */
.L_x_9490:
[----:B------:R-:W-:-:S06]  /*0680*/  IMAD.WIDE R4, R0, 0x2, R12 ;  /* 0x0000000200047825 */ /* 0x000fcc00078e020c */
[----:B------:R-:W2:Y:S01]  /*0690*/  LDG.E.U16 R4, desc[UR18][R4.64] ;  /* 0x0000001204047981 */ /* 0x000ea2000c1e1500 */
[----:B------:R-:W-:-:S05]  /*06a0*/  VIADD R0, R0, UR20 ;  /* 0x0000001400007c36 */ /* 0x000fca0008000000 */
[----:B------:R-:W-:Y:S02]  /*06b0*/  ISETP.GE.AND P0, PT, R0, UR13, PT ;  /* 0x0000000d00007c0c */ /* 0x000fe4000bf06270 */
[----:B--2---:R-:W-:-:S04]  /*06c0*/  SHF.L.U32 R7, R4, 0x10, RZ ;  /* 0x0000001004077819 */ /* 0x004fc800000006ff */
[----:B------:R-:W-:-:S07]  /*06d0*/  FMNMX.FTZ R10, R7, R10, !PT ;  /* 0x0000000a070a7209 */ /* 0x000fce0007810000 */
[----:B------:R-:W-:Y:S05]  /*06e0*/  @!P0 BRA `(.L_x_9490) ;  /* 0xfffffffc00e48947 */ /* 0x000fea000383ffff */
.L_x_9489:
[----:B------:R-:W-:Y:S05]  /*06f0*/  BSYNC.RECONVERGENT B0 ;  /* 0x0000000000007941 */ /* 0x000fea0003800200 */
.L_x_9488:
        /* <DEDUP_REMOVED lines=47> */
.L_x_9515:
[----:B------:R-:W-:Y:S02]  /*09f0*/  ISETP.NE.AND P2, PT, R11, RZ, PT ;  /* 0x000000ff0b00720c */ /* 0x000fe40003f45270 */
[----:B-1----:R-:W-:-:S04]  /*0a00*/  FSETP.GEU.FTZ.AND P0, PT, R6, R13, PT ;  /* 0x0000000d0600720b */ /* 0x002fc80003f1e000 */
[----:B0-----:R-:W-:-:S07]  /*0a10*/  FSEL R6, R13, R6, !P0 ;  /* 0x000000060d067208 */ /* 0x001fce0004000000 */
[----:B------:R0:W-:Y:S01]  /*0a20*/  @!P2 STS [UR4], R6 ;  /* 0x00000006ff00a988 */ /* 0x0001e20008000804 */
[----:B------:R-:W-:-:S13]  /*0a30*/  @!P2 PLOP3.LUT P1, PT, PT, PT, PT, 0x80, 0x8 ;  /* 0x000000000008a81c */ /* 0x000fda0003f2f070 */
.L_x_9491:
        /* <DEDUP_REMOVED lines=16> */
[----:B------:R-:W-:Y:S01]  /*0b40*/  IMAD.U32 R12, RZ, RZ, UR4 ;  /* 0x00000004ff0c7e24 */ /* 0x000fe2000f8e00ff */
[----:B------:R-:W-:Y:S02]  /*0b50*/  MOV R13, UR5 ;  /* 0x00000005000d7c02 */ /* 0x000fe40008000f00 */
[----:B------:R-:W-:Y:S01]  /*0b60*/  UIADD3 UR16, UPT, UPT, UR16, -UR20, URZ ;  /* 0x8000001410107290 */ /* 0x000fe2000fffe0ff */
[----:B--2---:R-:W-:-:S04]  /*0b70*/  @!P0 IMAD.U32 R5, R8, 0x10000, RZ ;  /* 0x0001000008058824 */ /* 0x004fc800078e00ff */
[----:B-1----:R-:W-:-:S04]  /*0b80*/  @!P0 FADD.FTZ R5, -R0, R5 ;  /* 0x0000000500058221 */ /* 0x002fc80000010100 */
[----:B------:R-:W-:-:S06]  /*0b90*/  @!P0 FMUL.FTZ R5, R5, 1.4426950216293334961 ;  /* 0x3fb8aa3b05058820 */ /* 0x000fcc0000410000 */
[----:B------:R-:W1:Y:S02]  /*0ba0*/  @!P0 MUFU.EX2 R5, R5 ;  /* 0x0000000500058308 */ /* 0x000e640000000800 */
[----:B-1----:R-:W-:-:S07]  /*0bb0*/  @!P0 FADD.FTZ R15, RZ, R5 ;  /* 0x00000005ff0f8221 */ /* 0x002fce0000010000 */
.L_x_9493:
        /* <DEDUP_REMOVED lines=14> */
.L_x_9496:
[----:B0-----:R-:W-:-:S06]  /*0ca0*/  IMAD.WIDE R6, R9, 0x10, R12 ;  /* 0x0000001009067825 */ /* 0x001fcc00078e020c */
[----:B------:R-:W2:Y:S01]  /*0cb0*/  LDG.E.128 R4, desc[UR18][R6.64] ;  /* 0x0000001206047981 */ /* 0x000ea2000c1e1d00 */
[----:B------:R-:W-:Y:S02]  /*0cc0*/  VIADD R9, R9, UR20 ;  /* 0x0000001409097c36 */ /* 0x000fe40008000000 */
[C---:B--2---:R-:W-:Y:S01]  /*0cd0*/  IMAD.U32 R17, R4.reuse, 0x10000, RZ ;  /* 0x0001000004117824 */ /* 0x044fe200078e00ff */
[----:B------:R-:W-:Y:S01]  /*0ce0*/  PRMT R4, R4, 0x7632, R4 ;  /* 0x0000763204047816 */ /* 0x000fe20000000004 */
[----:B------:R-:W-:Y:S02]  /*0cf0*/  IMAD.U32 R21, R5, 0x10000, RZ ;  /* 0x0001000005157824 */ /* 0x000fe400078e00ff */
[----:B-1----:R-:W-:Y:S01]  /*0d00*/  FADD.FTZ R17, -R0, R17 ;  /* 0x0000001100117221 */ /* 0x002fe20000010100 */
[----:B------:R-:W-:Y:S01]  /*0d10*/  SHF.L.U32 R19, R4, 0x10, RZ ;  /* 0x0000001004137819 */ /* 0x000fe200000006ff */
[C---:B------:R-:W-:Y:S02]  /*0d20*/  FADD.FTZ R21, -R0.reuse, R21 ;  /* 0x0000001500157221 */ /* 0x040fe40000010100 */
[----:B------:R-:W-:Y:S01]  /*0d30*/  FMUL.FTZ R4, R17, 1.4426950216293334961 ;  /* 0x3fb8aa3b11047820 */ /* 0x000fe20000410000 */
[----:B------:R-:W-:Y:S01]  /*0d40*/  PRMT R17, R5, 0x7632, R17 ;  /* 0x0000763205117816 */ /* 0x000fe20000000011 */
[----:B------:R-:W-:Y:S01]  /*0d50*/  FADD.FTZ R19, -R0, R19 ;  /* 0x0000001300137221 */ /* 0x000fe20000010100 */
[C---:B------:R-:W-:Y:S01]  /*0d60*/  PRMT R5, R6.reuse, 0x7632, R5 ;  /* 0x0000763206057816 */ /* 0x040fe20000000005 */
[----:B------:R-:W-:Y:S01]  /*0d70*/  FMUL.FTZ R21, R21, 1.4426950216293334961 ;  /* 0x3fb8aa3b15157820 */ /* 0x000fe20000410000 */
[----:B------:R-:W-:Y:S01]  /*0d80*/  SHF.L.U32 R23, R17, 0x10, RZ ;  /* 0x0000001011177819 */ /* 0x000fe200000006ff */
[----:B------:R-:W0:Y:S01]  /*0d90*/  MUFU.EX2 R4, R4 ;  /* 0x0000000400047308 */ /* 0x000e220000000800 */
[----:B------:R-:W-:Y:S01]  /*0da0*/  FMUL.FTZ R17, R19, 1.4426950216293334961 ;  /* 0x3fb8aa3b13117820 */ /* 0x000fe20000410000 */
[----:B------:R-:W-:Y:S01]  /*0db0*/  IMAD.U32 R19, R6, 0x10000, RZ ;  /* 0x0001000006137824 */ /* 0x000fe200078e00ff */
[----:B------:R-:W-:Y:S01]  /*0dc0*/  SHF.L.U32 R25, R5, 0x10, RZ ;  /* 0x0000001005197819 */ /* 0x000fe200000006ff */
[C---:B------:R-:W-:Y:S01]  /*0dd0*/  FADD.FTZ R23, -R0.reuse, R23 ;  /* 0x0000001700177221 */ /* 0x040fe20000010100 */
[----:B------:R-:W-:Y:S01]  /*0de0*/  MUFU.EX2 R5, R21 ;  /* 0x0000001500057308 */ /* 0x000fe20000000800 */
[----:B------:R-:W-:Y:S01]  /*0df0*/  FADD.FTZ R19, -R0, R19 ;  /* 0x0000001300137221 */ /* 0x000fe20000010100 */
[----:B------:R-:W-:Y:S01]  /*0e00*/  PRMT R6, R7, 0x7632, R6 ;  /* 0x0000763207067816 */ /* 0x000fe20000000006 */
[----:B------:R-:W-:Y:S01]  /*0e10*/  FMUL.FTZ R23, R23, 1.4426950216293334961 ;  /* 0x3fb8aa3b17177820 */ /* 0x000fe20000410000 */
[----:B------:R-:W1:Y:S01]  /*0e20*/  MUFU.EX2 R17, R17 ;  /* 0x0000001100117308 */ /* 0x000e620000000800 */
[----:B------:R-:W-:-:S02]  /*0e30*/  IMAD.U32 R7, R7, 0x10000, RZ ;  /* 0x0001000007077824 */ /* 0x000fc400078e00ff */
[----:B------:R-:W-:Y:S01]  /*0e40*/  FMUL.FTZ R19, R19, 1.4426950216293334961 ;  /* 0x3fb8aa3b13137820 */ /* 0x000fe20000410000 */
[----:B------:R-:W-:Y:S01]  /*0e50*/  FADD.FTZ R25, -R0, R25 ;  /* 0x0000001900197221 */ /* 0x000fe20000010100 */
[----:B0-----:R-:W-:Y:S01]  /*0e60*/  FADD.FTZ R18, R4, R15 ;  /* 0x0000000f04127221 */ /* 0x001fe20000010000 */
[----:B------:R-:W-:Y:S01]  /*0e70*/  FADD.FTZ R7, -R0, R7 ;  /* 0x0000000700077221 */ /* 0x000fe20000010100 */
[----:B------:R-:W0:Y:S01]  /*0e80*/  MUFU.EX2 R4, R23 ;  /* 0x0000001700047308 */ /* 0x000e220000000800 */
[----:B------:R-:W-:Y:S01]  /*0e90*/  FMUL.FTZ R25, R25, 1.4426950216293334961 ;  /* 0x3fb8aa3b19197820 */ /* 0x000fe20000410000 */
[----:B------:R-:W-:Y:S01]  /*0ea0*/  SHF.L.U32 R15, R6, 0x10, RZ ;  /* 0x00000010060f7819 */ /* 0x000fe200000006ff */
[----:B------:R-:W-:Y:S01]  /*0eb0*/  FMUL.FTZ R7, R7, 1.4426950216293334961 ;  /* 0x3fb8aa3b07077820 */ /* 0x000fe20000410000 */
[----:B------:R-:W2:Y:S01]  /*0ec0*/  MUFU.EX2 R19, R19 ;  /* 0x0000001300137308 */ /* 0x000ea20000000800 */
[----:B-1----:R-:W-:-:S03]  /*0ed0*/  FADD.FTZ R18, R18, R17 ;  /* 0x0000001112127221 */ /* 0x002fc60000010000 */
[----:B------:R-:W1:Y:S01]  /*0ee0*/  MUFU.EX2 R25, R25 ;  /* 0x0000001900197308 */ /* 0x000e620000000800 */
[----:B------:R-:W-:Y:S01]  /*0ef0*/  FADD.FTZ R15, -R0, R15 ;  /* 0x0000000f000f7221 */ /* 0x000fe20000010100 */
[----:B------:R-:W-:Y:S02]  /*0f00*/  FADD.FTZ R5, R18, R5 ;  /* 0x0000000512057221 */ /* 0x000fe40000010000 */
[----:B------:R-:W3:Y:S01]  /*0f10*/  MUFU.EX2 R7, R7 ;  /* 0x0000000700077308 */ /* 0x000ee20000000800 */
[----:B------:R-:W-:Y:S01]  /*0f20*/  FMUL.FTZ R6, R15, 1.4426950216293334961 ;  /* 0x3fb8aa3b0f067820 */ /* 0x000fe20000410000 */
[----:B0-----:R-:W-:Y:S01]  /*0f30*/  FADD.FTZ R4, R5, R4 ;  /* 0x0000000405047221 */ /* 0x001fe20000010000 */
[----:B------:R-:W-:Y:S02]  /*0f40*/  SHF.L.U32 R5, R9, 0x3, RZ ;  /* 0x0000000309057819 */ /* 0x000fe400000006ff */
[----:B------:R-:W0:Y:S01]  /*0f50*/  MUFU.EX2 R15, R6 ;  /* 0x00000006000f7308 */ /* 0x000e220000000800 */
[----:B--2---:R-:W-:Y:S01]  /*0f60*/  FADD.FTZ R4, R4, R19 ;  /* 0x0000001304047221 */ /* 0x004fe20000010000 */
[----:B------:R-:W-:-:S03]  /*0f70*/  ISETP.GE.AND P0, PT, R5, UR4, PT ;  /* 0x0000000405007c0c */ /* 0x000fc6000bf06270 */
[----:B-1----:R-:W-:-:S04]  /*0f80*/  FADD.FTZ R4, R4, R25 ;  /* 0x0000001904047221 */ /* 0x002fc80000010000 */
[----:B---3--:R-:W-:-:S04]  /*0f90*/  FADD.FTZ R4, R4, R7 ;  /* 0x0000000704047221 */ /* 0x008fc80000010000 */
[----:B0-----:R-:W-:Y:S02]  /*0fa0*/  FADD.FTZ R15, R4, R15 ;  /* 0x0000000f040f7221 */ /* 0x001fe40000010000 */
[----:B------:R-:W-:Y:S05]  /*0fb0*/  @!P0 BRA `(.L_x_9496) ;  /* 0xfffffffc00388947 */ /* 0x000fea000383ffff */
.L_x_9495:
[----:B------:R-:W-:Y:S05]  /*0fc0*/  BSYNC.RECONVERGENT B0 ;  /* 0x0000000000007941 */ /* 0x000fea0003800200 */
.L_x_9494:
[----:B------:R-:W-:Y:S01]  /*0fd0*/  ISETP.GE.AND P0, PT, R8, UR16, PT ;  /* 0x0000001008007c0c */ /* 0x000fe2000bf06270 */
[----:B------:R-:W-:-:S12]  /*0fe0*/  BSSY.RECONVERGENT B0, `(.L_x_9497) ;  /* 0x000000c000007945 */ /* 0x000fd80003800200 */
[----:B------:R-:W-:Y:S05]  /*0ff0*/  @P0 BRA `(.L_x_9498) ;  /* 0x0000000000280947 */ /* 0x000fea0003800000 */
.L_x_9499:
[----:B------:R-:W-:-:S06]  /*1000*/  IMAD.WIDE R4, R8, 0x2, R12 ;  /* 0x0000000208047825 */ /* 0x000fcc00078e020c */
[----:B------:R-:W2:Y:S01]  /*1010*/  LDG.E.U16 R4, desc[UR18][R4.64] ;  /* 0x0000001204047981 */ /* 0x000ea2000c1e1500 */
[----:B------:R-:W-:-:S04]  /*1020*/  IADD3 R8, PT, PT, R8, UR20, RZ ;  /* 0x0000001408087c10 */ /* 0x000fc8000fffe0ff */
[----:B------:R-:W-:Y:S01]  /*1030*/  ISETP.GE.AND P0, PT, R8, UR16, PT ;  /* 0x0000001008007c0c */ /* 0x000fe2000bf06270 */
[----:B--2---:R-:W-:-:S04]  /*1040*/  IMAD.U32 R7, R4, 0x10000, RZ ;  /* 0x0001000004077824 */ /* 0x004fc800078e00ff */
[----:B-1----:R-:W-:-:S04]  /*1050*/  FADD.FTZ R7, -R0, R7 ;  /* 0x0000000700077221 */ /* 0x002fc80000010100 */
[----:B------:R-:W-:-:S04]  /*1060*/  FMUL.FTZ R7, R7, 1.4426950216293334961 ;  /* 0x3fb8aa3b07077820 */ /* 0x000fc80000410000 */
[----:B0-----:R-:W0:Y:S02]  /*1070*/  MUFU.EX2 R6, R7 ;  /* 0x0000000700067308 */ /* 0x001e240000000800 */
[----:B0-----:R-:W-:Y:S01]  /*1080*/  FADD.FTZ R15, R6, R15 ;  /* 0x0000000f060f7221 */ /* 0x001fe20000010000 */
[----:B------:R-:W-:Y:S06]  /*1090*/  @!P0 BRA `(.L_x_9499) ;  /* 0xfffffffc00d88947 */ /* 0x000fec000383ffff */
.L_x_9498:
[----:B------:R-:W-:Y:S05]  /*10a0*/  BSYNC.RECONVERGENT B0 ;  /* 0x0000000000007941 */ /* 0x000fea0003800200 */
.L_x_9497:
        /* <DEDUP_REMOVED lines=36> */
.L_x_9521:
[----:B--2---:R-:W-:-:S07]  /*12f0*/  FADD.FTZ R4, R8, R9 ;  /* 0x0000000908047221 */ /* 0x004fce0000010000 */
.L_x_9501:
[----:B------:R-:W-:Y:S05]  /*1300*/  BSYNC B0 ;  /* 0x0000000000007941 */ /* 0x000fea0003800000 */
.L_x_9500:
[----:B--2---:R-:W-:Y:S01]  /*1310*/  @P1 STS [UR4], R4 ;  /* 0x00000004ff001988 */ /* 0x004fe20008000804 */
[----:B------:R-:W-:Y:S05]  /*1320*/  WARPSYNC.ALL ;  /* 0x0000000000007948 */ /* 0x000fea0003800000 */
[----:B------:R-:W-:Y:S01]  /*1330*/  BAR.SYNC.DEFER_BLOCKING 0x0 ;  /* 0x0000000000007b1d */ /* 0x000fe20000010000 */
[----:B------:R-:W-:-:S04]  /*1340*/  ULOP3.LUT UR12, UR12, 0x3, URZ, 0xc0, !UPT ;  /* 0x000000030c0c7892 */ /* 0x000fc8000f8ec0ff */
[----:B------:R-:W-:Y:S01]  /*1350*/  UISETP.NE.AND UP1, UPT, UR11, UR12, UPT ;  /* 0x0000000c0b00728c */ /* 0x000fe2000bf25270 */
[----:B------:R-:W2:Y:S02]  /*1360*/  LDS R12, [UR4] ;  /* 0x00000004ff0c7984 */ /* 0x000ea40008000800 */
[----:B--2---:R-:W2:Y:S06]  /*1370*/  MUFU.LG2 R12, R12 ;  /* 0x0000000c000c7308 */ /* 0x004eac0000000c00 */
[----:B------:R-:W-:Y:S05]  /*1380*/  BRA.U !UP1, `(.L_x_9503) ;  /* 0x0000000109387547 */ /* 0x000fea000b800000 */
[----:B------:R-:W-:-:S13]  /*1390*/  ISETP.GE.AND P0, PT, R11, UR10, PT ;  /* 0x0000000a0b007c0c */ /* 0x000fda000bf06270 */
[----:B------:R-:W-:Y:S05]  /*13a0*/  @P0 EXIT ;  /* 0x000000000000094d */ /* 0x000fea0003800000 */
.L_x_9504:
[----:B------:R-:W-:-:S06]  /*13b0*/  IMAD.WIDE R4, R11, 0x2, R2 ;  /* 0x000000020b047825 */ /* 0x000fcc00078e0202 */
[----:B---3--:R-:W3:Y:S01]  /*13c0*/  LDG.E.U16 R4, desc[UR18][R4.64] ;  /* 0x0000001204047981 */ /* 0x008ee2000c1e1500 */
[----:B------:R-:W-:Y:S01]  /*13d0*/  IMAD.MOV.U32 R6, RZ, RZ, 0x4 ;  /* 0x00000004ff067424 */ /* 0x000fe200078e00ff */
[----:B---3--:R-:W-:-:S05]  /*13e0*/  SHF.L.U32 R7, R4, 0x10, RZ ;  /* 0x0000001004077819 */ /* 0x008fca00000006ff */
[----:B-1----:R-:W-:Y:S01]  /*13f0*/  FADD.FTZ R9, -R0, R7 ;  /* 0x0000000700097221 */ /* 0x002fe20000010100 */
[C---:B------:R-:W-:Y:S01]  /*1400*/  IMAD.WIDE R6, R11.reuse, R6, UR6 ;  /* 0x000000060b067e25 */ /* 0x040fe2000f8e0206 */
[----:B------:R-:W-:-:S03]  /*1410*/  IADD3 R11, PT, PT, R11, UR20, RZ ;  /* 0x000000140b0b7c10 */ /* 0x000fc6000fffe0ff */
[----:B--2---:R-:W-:Y:S01]  /*1420*/  FFMA.FTZ R9, R12, -0.69314718246459960938, R9 ;  /* 0xbf3172180c097823 */ /* 0x004fe20000010009 */
[----:B------:R-:W-:-:S04]  /*1430*/  ISETP.GE.AND P0, PT, R11, UR10, PT ;  /* 0x0000000a0b007c0c */ /* 0x000fc8000bf06270 */
[----:B------:R3:W-:Y:S09]  /*1440*/  STG.E desc[UR18][R6.64], R9 ;  /* 0x0000000906007986 */ /* 0x0007f2000c101912 */
[----:B------:R-:W-:Y:S05]  /*1450*/  @!P0 BRA `(.L_x_9504) ;  /* 0xfffffffc00d48947 */ /* 0x000fea000383ffff */
[----:B------:R-:W-:Y:S05]  /*1460*/  EXIT ;  /* 0x000000000000794d */ /* 0x000fea0003800000 */
.L_x_9503:
[----:B------:R-:W-:Y:S05]  /*1470*/  @!P2 BRA `(.L_x_9505) ;  /* 0x00000000005ca947 */ /* 0x000fea0003800000 */
[----:B------:R-:W3:Y:S01]  /*1480*/  S2R R2, SR_TID.X ;  /* 0x0000000000027919 */ /* 0x000ee20000002100 */
[----:B------:R-:W-:Y:S01]  /*1490*/  UIADD3 UR10, UPT, UPT, UR11, UR10, URZ ;  /* 0x0000000a0b0a7290 */ /* 0x000fe2000fffe0ff */
[----:B------:R-:W-:-:S05]  /*14a0*/  IMAD.MOV.U32 R3, RZ, RZ, 0x2 ;  /* 0x00000002ff037424 */ /* 0x000fca00078e00ff */
[----:B------:R-:W-:-:S04]  /*14b0*/  ISETP.GE.AND P0, PT, R11, UR10, PT ;  /* 0x0000000a0b007c0c */ /* 0x000fc8000bf06270 */
[----:B------:R-:W-:Y:S01]  /*14c0*/  ISETP.LT.U32.OR P0, PT, R11, UR11, P0 ;  /* 0x0000000b0b007c0c */ /* 0x000fe20008701470 */
[----:B---3--:R-:W-:-:S12]  /*14d0*/  IMAD.WIDE.U32 R2, R2, R3, UR8 ;  /* 0x0000000802027e25 */ /* 0x008fd8000f8e0003 */
[----:B------:R3:W4:Y:S01]  /*14e0*/  @!P0 LDG.E.U16 R2, desc[UR18][R2.64] ;  /* 0x0000001202028981 */ /* 0x000722000c1e1500 */
[----:B------:R-:W-:Y:S02]  /*14f0*/  UIADD3 UR11, UPT, UPT, -UR11, URZ, URZ ;  /* 0x000000ff0b0b7290 */ /* 0x000fe4000fffe1ff */
[----:B------:R-:W-:Y:S02]  /*1500*/  UIMAD.WIDE.U32 UR8, UR20, 0x2, UR8 ;  /* 0x00000002140878a5 */ /* 0x000fe4000f8e0008 */
[----:B------:R-:W-:Y:S02]  /*1510*/  UIMAD.WIDE UR6, UR11, 0x4, UR6 ;  /* 0x000000040b0678a5 */ /* 0x000fe4000f8e0206 */
[----:B------:R-:W-:Y:S02]  /*1520*/  UISETP.LT.U32.AND UP1, UPT, UR10, UR20, UPT ;  /* 0x000000140a00728c */ /* 0x000fe4000bf21070 */
[----:B---3--:R-:W-:Y:S02]  /*1530*/  MOV R3, UR9 ;  /* 0x0000000900037c02 */ /* 0x008fe40008000f00 */
[----:B------:R-:W-:Y:S01]  /*1540*/  IMAD.U32 R4, RZ, RZ, UR6 ;  /* 0x00000006ff047e24 */ /* 0x000fe2000f8e00ff */
[----:B------:R-:W-:Y:S01]  /*1550*/  MOV R5, UR7 ;  /* 0x0000000700057c02 */ /* 0x000fe20008000f00 */
[----:B------:R-:W-:-:S02]  /*1560*/  USEL UR10, UR10, UR20, !UP1 ;  /* 0x000000140a0a7287 */ /* 0x000fc4000c800000 */
[----:B------:R-:W-:Y:S01]  /*1570*/  UIMAD.WIDE.U32 UR6, UR20, 0x4, UR6 ;  /* 0x00000004140678a5 */ /* 0x000fe2000f8e0006 */
[----:B------:R-:W-:Y:S01]  /*1580*/  @!P0 IMAD.WIDE.U32 R4, R11, 0x4, R4 ;  /* 0x000000040b048825 */ /* 0x000fe200078e0004 */
[----:B------:R-:W-:Y:S01]  /*1590*/  UIADD3 UR13, UPT, UPT, UR10, -UR20, URZ ;  /* 0x800000140a0d7290 */ /* 0x000fe2000fffe0ff */
[----:B----4-:R-:W-:Y:S02]  /*15a0*/  @!P0 SHF.L.U32 R7, R2, 0x10, RZ ;  /* 0x0000001002078819 */ /* 0x010fe400000006ff */
[----:B------:R-:W-:-:S03]  /*15b0*/  IMAD.U32 R2, RZ, RZ, UR8 ;  /* 0x00000008ff027e24 */ /* 0x000fc6000f8e00ff */
[----:B-1----:R-:W-:-:S04]  /*15c0*/  @!P0 FADD.FTZ R7, -R0, R7 ;  /* 0x0000000700078221 */ /* 0x002fc80000010100 */
[----:B--2---:R-:W-:-:S05]  /*15d0*/  @!P0 FFMA.FTZ R7, R12, -0.69314718246459960938, R7 ;  /* 0xbf3172180c078823 */ /* 0x004fca0000010007 */
[----:B------:R3:W-:Y:S02]  /*15e0*/  @!P0 STG.E desc[UR18][R4.64], R7 ;  /* 0x0000000704008986 */ /* 0x0007e4000c101912 */
.L_x_9505:
        /* <DEDUP_REMOVED lines=16> */
.L_x_9508:
[----:B---34-:R-:W-:-:S06]  /*16f0*/  IMAD.WIDE R4, R17, 0x10, R2 ;  /* 0x0000001011047825 */ /* 0x018fcc00078e0202 */
[----:B------:R-:W0:Y:S01]  /*1700*/  LDG.E.128 R4, desc[UR18][R4.64] ;  /* 0x0000001204047981 */ /* 0x000e22000c1e1d00 */
[----:B------:R-:W-:-:S04]  /*1710*/  IMAD.MOV.U32 R14, RZ, RZ, 0x20 ;  /* 0x00000020ff0e7424 */ /* 0x000fc800078e00ff */
[C---:B------:R-:W-:Y:S01]  /*1720*/  IMAD.WIDE R14, R17.reuse, R14, UR6 ;  /* 0x00000006110e7e25 */ /* 0x040fe2000f8e020e */
[----:B------:R-:W-:-:S05]  /*1730*/  IADD3 R17, PT, PT, R17, UR20, RZ ;  /* 0x0000001411117c10 */ /* 0x000fca000fffe0ff */
[----:B------:R-:W-:-:S05]  /*1740*/  IMAD.SHL.U32 R16, R17, 0x8, RZ ;  /* 0x0000000811107824 */ /* 0x000fca00078e00ff */
[----:B------:R-:W-:Y:S02]  /*1750*/  ISETP.GE.AND P0, PT, R16, UR4, PT ;  /* 0x0000000410007c0c */ /* 0x000fe4000bf06270 */
[C---:B0-----:R-:W-:Y:S01]  /*1760*/  PRMT R8, R7.reuse, 0x7632, R8 ;  /* 0x0000763207087816 */ /* 0x041fe20000000008 */
[----:B------:R-:W-:Y:S01]  /*1770*/  IMAD.U32 R21, R6, 0x10000, RZ ;  /* 0x0001000006157824 */ /* 0x000fe200078e00ff */
[----:B------:R-:W-:Y:S01]  /*1780*/  SHF.L.U32 R23, R7, 0x10, RZ ;  /* 0x0000001007177819 */ /* 0x000fe200000006ff */
[----:B------:R-:W-:Y:S01]  /*1790*/  IMAD.U32 R11, R4, 0x10000, RZ ;  /* 0x00010000040b7824 */ /* 0x000fe200078e00ff */
[----:B------:R-:W-:Y:S02]  /*17a0*/  PRMT R7, R6, 0x7632, R7 ;  /* 0x0000763206077816 */ /* 0x000fe40000000007 */
[----:B------:R-:W-:Y:S01]  /*17b0*/  PRMT R6, R5, 0x7632, R6 ;  /* 0x0000763205067816 */ /* 0x000fe20000000006 */
[----:B-1----:R-:W-:Y:S01]  /*17c0*/  FADD.FTZ R27, -R0, R23 ;  /* 0x00000017001b7221 */ /* 0x002fe20000010100 */
[----:B------:R-:W-:Y:S01]  /*17d0*/  PRMT R9, R4, 0x7632, R9 ;  /* 0x0000763204097816 */ /* 0x000fe20000000009 */
[----:B------:R-:W-:Y:S01]  /*17e0*/  IMAD.U32 R7, R7, 0x10000, RZ ;  /* 0x0001000007077824 */ /* 0x000fe200078e00ff */
[----:B------:R-:W-:Y:S01]  /*17f0*/  SHF.L.U32 R19, R5, 0x10, RZ ;  /* 0x0000001005137819 */ /* 0x000fe200000006ff */
[----:B------:R-:W-:Y:S01]  /*1800*/  FADD.FTZ R23, -R0, R21 ;  /* 0x0000001500177221 */ /* 0x000fe20000010100 */
        /* <DEDUP_REMOVED lines=9> */
[C---:B--2---:R-:W-:Y:S01]  /*18a0*/  FFMA.FTZ R8, R12.reuse, -0.69314718246459960938, R11 ;  /* 0xbf3172180c087823 */ /* 0x044fe2000001000b */
[C---:B------:R-:W-:Y:S01]  /*18b0*/  FFMA.FTZ R6, R12.reuse, -0.69314718246459960938, R27 ;  /* 0xbf3172180c067823 */ /* 0x040fe2000001001b */
[C---:B------:R-:W-:Y:S01]  /*18c0*/  FFMA.FTZ R4, R12.reuse, -0.69314718246459960938, R23 ;  /* 0xbf3172180c047823 */ /* 0x040fe20000010017 */
[C---:B------:R-:W-:Y:S01]  /*18d0*/  FFMA.FTZ R10, R12.reuse, -0.69314718246459960938, R19 ;  /* 0xbf3172180c0a7823 */ /* 0x040fe20000010013 */
[C---:B------:R-:W-:Y:S01]  /*18e0*/  FFMA.FTZ R7, R12.reuse, -0.69314718246459960938, R29 ;  /* 0xbf3172180c077823 */ /* 0x040fe2000001001d */
[C---:B------:R-:W-:Y:S01]  /*18f0*/  FFMA.FTZ R5, R12.reuse, -0.69314718246459960938, R25 ;  /* 0xbf3172180c057823 */ /* 0x040fe20000010019 */
[C---:B------:R-:W-:Y:S01]  /*1900*/  FFMA.FTZ R11, R12.reuse, -0.69314718246459960938, R21 ;  /* 0xbf3172180c0b7823 */ /* 0x040fe20000010015 */
[----:B------:R-:W-:-:S05]  /*1910*/  FFMA.FTZ R9, R12, -0.69314718246459960938, R9 ;  /* 0xbf3172180c097823 */ /* 0x000fca0000010009 */
[----:B------:R4:W-:Y:S01]  /*1920*/  STG.E.ENL2.256 desc[UR18][R14.64], R8, R4 ;  /* 0xf80000080e04797f */ /* 0x0009e2000f121812 */
[----:B------:R-:W-:Y:S05]  /*1930*/  @!P0 BRA `(.L_x_9508) ;  /* 0xfffffffc006c8947 */ /* 0x000fea000383ffff */
.L_x_9507:
[----:B------:R-:W-:Y:S05]  /*1940*/  BSYNC.RECONVERGENT B0 ;  /* 0x0000000000007941 */ /* 0x000fea0003800200 */
.L_x_9506:
[----:B------:R-:W-:-:S13]  /*1950*/  ISETP.GE.AND P0, PT, R13, UR13, PT ;  /* 0x0000000d0d007c0c */ /* 0x000fda000bf06270 */
[----:B------:R-:W-:Y:S05]  /*1960*/  @P0 EXIT ;  /* 0x000000000000094d */ /* 0x000fea0003800000 */
.L_x_9509:
[----:B---34-:R-:W-:-:S06]  /*1970*/  IMAD.WIDE R4, R13, 0x2, R2 ;  /* 0x000000020d047825 */ /* 0x018fcc00078e0202 */
[----:B------:R-:W3:Y:S01]  /*1980*/  LDG.E.U16 R4, desc[UR18][R4.64] ;  /* 0x0000001204047981 */ /* 0x000ee2000c1e1500 */
[----:B-1----:R-:W-:Y:S01]  /*1990*/  IMAD.MOV.U32 R6, RZ, RZ, 0x4 ;  /* 0x00000004ff067424 */ /* 0x002fe200078e00ff */
        /* <DEDUP_REMOVED lines=9> */
.L_x_9492:
[----:B-1----:R-:W-:Y:S02]  /*1a30*/  IMAD.MOV.U32 R15, RZ, RZ, R0 ;  /* 0x000000ffff0f7224 */ /* 0x002fe400078e0000 */
[----:B------:R-:W-:Y:S02]  /*1a40*/  HFMA2 R17, -RZ, RZ, 0, 9.5367431640625e-07 ;  /* 0x00000010ff117431 */ /* 0x000fe400000001ff */
[----:B------:R-:W-:Y:S01]  /*1a50*/  IMAD.MOV.U32 R18, RZ, RZ, 0x1f ;  /* 0x0000001fff127424 */ /* 0x000fe200078e00ff */
[----:B------:R-:W-:-:S07]  /*1a60*/  MOV R12, 0xffffffff ;  /* 0xffffffff000c7802 */ /* 0x000fce0000000f00 */
[----:B------:R-:W-:Y:S05]  /*1a70*/  WARPSYNC.COLLECTIVE R12, `(.L_x_9510) ;  /* 0x000000000c087348 */ /* 0x000fea0003c00000 */
[----:B------:R0:W1:Y:S02]  /*1a80*/  SHFL.DOWN P0, R13, R15, R17, R18 ;  /* 0x080000110f0d7389 */ /* 0x0000640000000012 */
[----:B01----:R-:W-:Y:S05]  /*1a90*/  ENDCOLLECTIVE ;  /* 0x000000000000791b */ /* 0x003fea0003800000 */
.L_x_9510:
        /* <DEDUP_REMOVED lines=8> */
.L_x_9511:
        /* <DEDUP_REMOVED lines=8> */
.L_x_9512:
        /* <DEDUP_REMOVED lines=8> */
.L_x_9513:
        /* <DEDUP_REMOVED lines=8> */
.L_x_9514:
[----:B------:R-:W-:Y:S05]  /*1ca0*/  BRA `(.L_x_9515) ;  /* 0xffffffec00507947 */ /* 0x000fea000383ffff */
.L_x_9502:
[----:B--2---:R-:W-:Y:S01]  /*1cb0*/  IMAD.MOV.U32 R15, RZ, RZ, R4 ;  /* 0x000000ffff0f7224 */ /* 0x004fe200078e0004 */
[----:B------:R-:W-:Y:S01]  /*1cc0*/  MOV R17, 0x10 ;  /* 0x0000001000117802 */ /* 0x000fe20000000f00 */
[----:B------:R-:W-:Y:S01]  /*1cd0*/  IMAD.MOV.U32 R18, RZ, RZ, 0x1f ;  /* 0x0000001fff127424 */ /* 0x000fe200078e00ff */
[----:B------:R-:W-:-:S07]  /*1ce0*/  MOV R12, 0xffffffff ;  /* 0xffffffff000c7802 */ /* 0x000fce0000000f00 */
[----:B-1----:R-:W-:Y:S05]  /*1cf0*/  WARPSYNC.COLLECTIVE R12, `(.L_x_9516) ;  /* 0x000000000c087348 */ /* 0x002fea0003c00000 */
[----:B------:R0:W2:Y:S02]  /*1d00*/  SHFL.DOWN P0, R13, R15, R17, R18 ;  /* 0x080000110f0d7389 */ /* 0x0000a40000000012 */
[----:B012---:R-:W-:Y:S05]  /*1d10*/  ENDCOLLECTIVE ;  /* 0x000000000000791b */ /* 0x007fea0003800000 */
.L_x_9516:
[----:B------:R-:W-:Y:S02]  /*1d20*/  IMAD.MOV.U32 R17, RZ, RZ, 0x8 ;  /* 0x00000008ff117424 */ /* 0x000fe400078e00ff */
[----:B------:R-:W-:-:S04]  /*1d30*/  IMAD.MOV.U32 R5, RZ, RZ, R13 ;  /* 0x000000ffff057224 */ /* 0x000fc800078e000d */
[----:B------:R-:W-:-:S05]  /*1d40*/  FADD.FTZ R5, R4, R5 ;  /* 0x0000000504057221 */ /* 0x000fca0000010000 */
[----:B------:R-:W-:-:S07]  /*1d50*/  MOV R15, R5 ;  /* 0x00000005000f7202 */ /* 0x000fce0000000f00 */
[----:B------:R-:W-:Y:S05]  /*1d60*/  WARPSYNC.COLLECTIVE R12, `(.L_x_9517) ;  /* 0x000000000c087348 */ /* 0x000fea0003c00000 */
[----:B------:R0:W1:Y:S02]  /*1d70*/  SHFL.DOWN P0, R13, R15, R17, R18 ;  /* 0x080000110f0d7389 */ /* 0x0000640000000012 */
[----:B01----:R-:W-:Y:S05]  /*1d80*/  ENDCOLLECTIVE ;  /* 0x000000000000791b */ /* 0x003fea0003800000 */
.L_x_9517:
[----:B------:R-:W-:Y:S01]  /*1d90*/  HFMA2 R17, -RZ, RZ, 0, 2.384185791015625e-07 ;  /* 0x00000004ff117431 */ /* 0x000fe200000001ff */
[----:B------:R-:W-:-:S05]  /*1da0*/  MOV R6, R13 ;  /* 0x0000000d00067202 */ /* 0x000fca0000000f00 */
[----:B------:R-:W-:-:S04]  /*1db0*/  FADD.FTZ R6, R5, R6 ;  /* 0x0000000605067221 */ /* 0x000fc80000010000 */
[----:B------:R-:W-:-:S07]  /*1dc0*/  IMAD.MOV.U32 R15, RZ, RZ, R6 ;  /* 0x000000ffff0f7224 */ /* 0x000fce00078e0006 */
[----:B------:R-:W-:Y:S05]  /*1dd0*/  WARPSYNC.COLLECTIVE R12, `(.L_x_9518) ;  /* 0x000000000c087348 */ /* 0x000fea0003c00000 */
[----:B------:R0:W1:Y:S02]  /*1de0*/  SHFL.DOWN P0, R13, R15, R17, R18 ;  /* 0x080000110f0d7389 */ /* 0x0000640000000012 */
[----:B01----:R-:W-:Y:S05]  /*1df0*/  ENDCOLLECTIVE ;  /* 0x000000000000791b */ /* 0x003fea0003800000 */
.L_x_9518:
[----:B------:R-:W-:Y:S02]  /*1e00*/  IMAD.MOV.U32 R17, RZ, RZ, 0x2 ;  /* 0x00000002ff117424 */ /* 0x000fe400078e00ff */
[----:B------:R-:W-:-:S04]  /*1e10*/  IMAD.MOV.U32 R7, RZ, RZ, R13 ;  /* 0x000000ffff077224 */ /* 0x000fc800078e000d */
[----:B------:R-:W-:-:S05]  /*1e20*/  FADD.FTZ R7, R6, R7 ;  /* 0x0000000706077221 */ /* 0x000fca0000010000 */
[----:B------:R-:W-:-:S07]  /*1e30*/  MOV R15, R7 ;  /* 0x00000007000f7202 */ /* 0x000fce0000000f00 */
[----:B------:R-:W-:Y:S05]  /*1e40*/  WARPSYNC.COLLECTIVE R12, `(.L_x_9519) ;  /* 0x000000000c087348 */ /* 0x000fea0003c00000 */
[----:B------:R0:W1:Y:S02]  /*1e50*/  SHFL.DOWN P0, R13, R15, R17, R18 ;  /* 0x080000110f0d7389 */ /* 0x0000640000000012 */
[----:B01----:R-:W-:Y:S05]  /*1e60*/  ENDCOLLECTIVE ;  /* 0x000000000000791b */ /* 0x003fea0003800000 */
.L_x_9519:
[----:B------:R-:W-:Y:S01]  /*1e70*/  HFMA2 R17, -RZ, RZ, 0, 5.9604644775390625e-08 ;  /* 0x00000001ff117431 */ /* 0x000fe200000001ff */
[----:B------:R-:W-:-:S05]  /*1e80*/  MOV R8, R13 ;  /* 0x0000000d00087202 */ /* 0x000fca0000000f00 */
[----:B------:R-:W-:-:S04]  /*1e90*/  FADD.FTZ R8, R7, R8 ;  /* 0x0000000807087221 */ /* 0x000fc80000010000 */
[----:B------:R-:W-:-:S07]  /*1ea0*/  IMAD.MOV.U32 R15, RZ, RZ, R8 ;  /* 0x000000ffff0f7224 */ /* 0x000fce00078e0008 */
[----:B------:R-:W-:Y:S05]  /*1eb0*/  WARPSYNC.COLLECTIVE R12, `(.L_x_9520) ;  /* 0x000000000c087348 */ /* 0x000fea0003c00000 */
[----:B------:R0:W1:Y:S02]  /*1ec0*/  SHFL.DOWN P0, R13, R15, R17, R18 ;  /* 0x080000110f0d7389 */ /* 0x0000640000000012 */
[----:B01----:R-:W-:Y:S05]  /*1ed0*/  ENDCOLLECTIVE ;  /* 0x000000000000791b */ /* 0x003fea0003800000 */
.L_x_9520:
[----:B------:R-:W-:Y:S01]  /*1ee0*/  IMAD.MOV.U32 R9, RZ, RZ, R13 ;  /* 0x000000ffff097224 */ /* 0x000fe200078e000d */
[----:B------:R-:W-:Y:S06]  /*1ef0*/  BRA `(.L_x_9521) ;  /* 0xfffffff000fc7947 */ /* 0x000fec000383ffff */
.L_x_9522:
        /* <DEDUP_REMOVED lines=16> */
.L_x_11666:


//--------------------- .text._ZN2at6native43_GLOBAL__N__9ae7fba5_10_SoftMax_cu_9f978f6323cunn_SoftMaxForwardSmemILi8EN3c108BFloat16EffNS1_25LogSoftMaxForwardEpilogueElEEvPT2_PKT0_T4_ --------------------------
	.section	.text._ZN2at6native43_GLOBAL__N__9ae7fba5_10_SoftMax_cu_9f978f6323cunn_SoftMaxForwardSmemILi8EN3c108BFloat16EffNS1_25LogSoftMaxForwardEpilogueElEEvPT2_PKT0_T4_,"ax",@progbits
	.align	128
.text._ZN2at6native43_GLOBAL__N__9ae7fba5_10_SoftMax_cu_9f978f6323cunn_SoftMaxForwardSmemILi8EN3c108BFloat16EffNS1_25LogSoftMaxForwardEpilogueElEEvPT2_PKT0_T4_:
        .type           _ZN2at6native43_GLOBAL__N__9ae7fba5_10_SoftMax_cu_9f978f6323cunn_SoftMaxForwardSmemILi8EN3c108BFloat16EffNS1_25LogSoftMaxForwardEpilogueElEEvPT2_PKT0_T4_,@function
        .size           _ZN2at6native43_GLOBAL__N__9ae7fba5_10_SoftMax_cu_9f978f6323cunn_SoftMaxForwardSmemILi8EN3c108BFloat16EffNS1_25LogSoftMaxForwardEpilogueElEEvPT2_PKT0_T4_,(.L_x_11667 - _ZN2at6native43_GLOBAL__N__9ae7fba5_10_SoftMax_cu_9f978f6323cunn_SoftMaxForwardSmemILi8EN3c108BFloat16EffNS1_25LogSoftMaxForwardEpilogueElEEvPT2_PKT0_T4_)
        .other          _ZN2at6native43_GLOBAL__N__9ae7fba5_10_SoftMax_cu_9f978f6323cunn_SoftMaxForwardSmemILi8EN3c108BFloat16EffNS1_25LogSoftMaxForwardEpilogueElEEvPT2_PKT0_T4_,@"STO_CUDA_ENTRY STV_DEFAULT"
_ZN2at6native43_GLOBAL__N__9ae7fba5_10_SoftMax_cu_9f978f6323cunn_SoftMaxForwardSmemILi8EN3c108BFloat16EffNS1_25LogSoftMaxForwardEpilogueElEEvPT2_PKT0_T4_:
        /* <DEDUP_REMOVED lines=26> */
.L_x_9525:
        /* <DEDUP_REMOVED lines=28> */
.L_x_9524:
[----:B------:R-:W-:Y:S05]  /*0360*/  BSYNC.RECONVERGENT B0 ;  /* 0x0000000000007941 */ /* 0x000fea0003800200 */
.L_x_9523:
        /* <DEDUP_REMOVED lines=48> */
.L_x_9540:
[----:B------:R-:W-:Y:S02]  /*0670*/  ISETP.NE.AND P3, PT, R3, RZ, PT ;  /* 0x000000ff0300720c */ /* 0x000fe40003f65270 */
[----:B-1----:R-:W-:-:S04]  /*0680*/  FSETP.GEU.FTZ.AND P1, PT, R6, R11, PT ;  /* 0x0000000b0600720b */ /* 0x002fc80003f3e000 */
[----:B0-----:R-:W-:-:S07]  /*0690*/  FSEL R6, R11, R6, !P1 ;  /* 0x000000060b067208 */ /* 0x001fce0004800000 */
[----:B------:R0:W-:Y:S01]  /*06a0*/  @!P3 STS [UR7], R6 ;  /* 0x00000006ff00b988 */ /* 0x0001e20008000807 */
[----:B------:R-:W-:-:S13]  /*06b0*/  @!P3 PLOP3.LUT P2, PT, PT, PT, PT, 0x80, 0x8 ;  /* 0x000000000008b81c */ /* 0x000fda0003f4f070 */
.L_x_9526:
        /* <DEDUP_REMOVED lines=9> */
.L_x_9530:
        /* <DEDUP_REMOVED lines=53> */
.L_x_9529:
[----:B------:R-:W-:Y:S05]  /*0aa0*/  BSYNC.RECONVERGENT B0 ;  /* 0x0000000000007941 */ /* 0x000fea0003800200 */
.L_x_9528:
        /* <DEDUP_REMOVED lines=31> */
.L_x_9546:
[----:B--2---:R-:W-:-:S07]  /*0ca0*/  FADD.FTZ R8, R6, R9 ;  /* 0x0000000906087221 */ /* 0x004fce0000010000 */
.L_x_9532:
[----:B------:R-:W-:Y:S05]  /*0cb0*/  BSYNC B0 ;  /* 0x0000000000007941 */ /* 0x000fea0003800000 */
.L_x_9531:
[----:B--2---:R2:W-:Y:S01]  /*0cc0*/  @P2 STS [UR7], R8 ;  /* 0x00000008ff002988 */ /* 0x0045e20008000807 */
[----:B------:R-:W-:Y:S05]  /*0cd0*/  WARPSYNC.ALL ;  /* 0x0000000000007948 */ /* 0x000fea0003800000 */
[----:B------:R-:W-:Y:S06]  /*0ce0*/  BAR.SYNC.DEFER_BLOCKING 0x0 ;  /* 0x0000000000007b1d */ /* 0x000fec0000010000 */
[----:B------:R-:W-:Y:S05]  /*0cf0*/  @P0 EXIT ;  /* 0x000000000000094d */ /* 0x000fea0003800000 */
[----:B------:R-:W3:Y:S02]  /*0d00*/  LDS R14, [UR7] ;  /* 0x00000007ff0e7984 */ /* 0x000ee40008000800 */
[----:B---3--:R-:W3:Y:S02]  /*0d10*/  MUFU.LG2 R14, R14 ;  /* 0x0000000e000e7308 */ /* 0x008ee40000000c00 */
.L_x_9534:
[C---:B----4-:R-:W-:Y:S02]  /*0d20*/  LEA R4, R3.reuse, UR6, 0x4 ;  /* 0x0000000603047c11 */ /* 0x050fe4000f8e20ff */
[----:B------:R-:W-:-:S04]  /*0d30*/  LEA R12, P0, R3, UR5, 0x5 ;  /* 0x00000005030c7c11 */ /* 0x000fc8000f8028ff */
[----:B0-----:R-:W2:Y:S01]  /*0d40*/  LDS.128 R4, [R4] ;  /* 0x0000000004047984 */ /* 0x001ea20000000c00 */
[C---:B------:R-:W-:Y:S02]  /*0d50*/  LEA.HI.X R13, R3.reuse, UR4, R0, 0x5, P0 ;  /* 0x00000004030d7c11 */ /* 0x040fe400080f2c00 */
[----:B------:R-:W-:-:S04]  /*0d60*/  IADD3 R3, P0, PT, R3, UR9, RZ ;  /* 0x0000000903037c10 */ /* 0x000fc8000ff1e0ff */
[----:B------:R-:W-:Y:S02]  /*0d70*/  IADD3.X R0, PT, PT, RZ, R0, RZ, P0, !PT ;  /* 0x00000000ff007210 */ /* 0x000fe400007fe4ff */
[C---:B--2---:R-:W-:Y:S01]  /*0d80*/  PRMT R8, R7.reuse, 0x7632, R8 ;  /* 0x0000763207087816 */ /* 0x044fe20000000008 */
[C---:B------:R-:W-:Y:S01]  /*0d90*/  IMAD.U32 R15, R6.reuse, 0x10000, RZ ;  /* 0x00010000060f7824 */ /* 0x040fe200078e00ff */
[----:B------:R-:W-:Y:S01]  /*0da0*/  SHF.L.U32 R17, R7, 0x10, RZ ;  /* 0x0000001007117819 */ /* 0x000fe200000006ff */
[C---:B------:R-:W-:Y:S01]  /*0db0*/  IMAD.U32 R11, R5.reuse, 0x10000, RZ ;  /* 0x00010000050b7824 */ /* 0x040fe200078e00ff */
[----:B------:R-:W-:Y:S01]  /*0dc0*/  PRMT R7, R6, 0x7632, R7 ;  /* 0x0000763206077816 */ /* 0x000fe20000000007 */
[C---:B-1----:R-:W-:Y:S01]  /*0dd0*/  FADD.FTZ R19, -R2.reuse, R15 ;  /* 0x0000000f02137221 */ /* 0x042fe20000010100 */
[----:B------:R-:W-:Y:S01]  /*0de0*/  PRMT R6, R5, 0x7632, R6 ;  /* 0x0000763205067816 */ /* 0x000fe20000000006 */
[----:B------:R-:W-:Y:S01]  /*0df0*/  FADD.FTZ R23, -R2, R17 ;  /* 0x0000001102177221 */ /* 0x000fe20000010100 */
[C---:B------:R-:W-:Y:S01]  /*0e00*/  PRMT R5, R4.reuse, 0x7632, R5 ;  /* 0x0000763204057816 */ /* 0x040fe20000000005 */
[----:B------:R-:W-:Y:S01]  /*0e10*/  IMAD.U32 R15, R7, 0x10000, RZ ;  /* 0x00010000070f7824 */ /* 0x000fe200078e00ff */
[----:B------:R-:W-:Y:S01]  /*0e20*/  SHF.L.U32 R9, R4, 0x10, RZ ;  /* 0x0000001004097819 */ /* 0x000fe200000006ff */
[----:B------:R-:W-:Y:S01]  /*0e30*/  IMAD.U32 R17, R8, 0x10000, RZ ;  /* 0x0001000008117824 */ /* 0x000fe200078e00ff */
[----:B------:R-:W-:Y:S01]  /*0e40*/  SHF.L.U32 R7, R6, 0x10, RZ ;  /* 0x0000001006077819 */ /* 0x000fe200000006ff */
[----:B------:R-:W-:-:S02]  /*0e50*/  IMAD.U32 R5, R5, 0x10000, RZ ;  /* 0x0001000005057824 */ /* 0x000fc400078e00ff */
[C---:B------:R-:W-:Y:S01]  /*0e60*/  FADD.FTZ R21, -R2.reuse, R15 ;  /* 0x0000000f02157221 */ /* 0x040fe20000010100 */
[C---:B------:R-:W-:Y:S01]  /*0e70*/  FADD.FTZ R9, -R2.reuse, R9 ;  /* 0x0000000902097221 */ /* 0x040fe20000010100 */
[C---:B------:R-:W-:Y:S01]  /*0e80*/  FADD.FTZ R11, -R2.reuse, R11 ;  /* 0x0000000b020b7221 */ /* 0x040fe20000010100 */
[C---:B------:R-:W-:Y:S01]  /*0e90*/  FADD.FTZ R25, -R2.reuse, R17 ;  /* 0x0000001102197221 */ /* 0x040fe20000010100 */
[C---:B------:R-:W-:Y:S01]  /*0ea0*/  FADD.FTZ R15, -R2.reuse, R5 ;  /* 0x00000005020f7221 */ /* 0x040fe20000010100 */
[----:B------:R-:W-:Y:S01]  /*0eb0*/  FADD.FTZ R17, -R2, R7 ;  /* 0x0000000702117221 */ /* 0x000fe20000010100 */
[C---:B---3--:R-:W-:Y:S01]  /*0ec0*/  FFMA.FTZ R8, R14.reuse, -0.69314718246459960938, R9 ;  /* 0xbf3172180e087823 */ /* 0x048fe20000010009 */
[C---:B------:R-:W-:Y:S01]  /*0ed0*/  FFMA.FTZ R10, R14.reuse, -0.69314718246459960938, R11 ;  /* 0xbf3172180e0a7823 */ /* 0x040fe2000001000b */
[C---:B------:R-:W-:Y:S01]  /*0ee0*/  FFMA.FTZ R9, R14.reuse, -0.69314718246459960938, R15 ;  /* 0xbf3172180e097823 */ /* 0x040fe2000001000f */
[C---:B------:R-:W-:Y:S01]  /*0ef0*/  FFMA.FTZ R6, R14.reuse, -0.69314718246459960938, R23 ;  /* 0xbf3172180e067823 */ /* 0x040fe20000010017 */
[C---:B------:R-:W-:Y:S01]  /*0f00*/  FFMA.FTZ R4, R14.reuse, -0.69314718246459960938, R19 ;  /* 0xbf3172180e047823 */ /* 0x040fe20000010013 */
[C---:B------:R-:W-:Y:S01]  /*0f10*/  FFMA.FTZ R7, R14.reuse, -0.69314718246459960938, R25 ;  /* 0xbf3172180e077823 */ /* 0x040fe20000010019 */
[C---:B------:R-:W-:Y:S01]  /*0f20*/  FFMA.FTZ R5, R14.reuse, -0.69314718246459960938, R21 ;  /* 0xbf3172180e057823 */ /* 0x040fe20000010015 */
[----:B------:R-:W-:Y:S01]  /*0f30*/  FFMA.FTZ R11, R14, -0.69314718246459960938, R17 ;  /* 0xbf3172180e0b7823 */ /* 0x000fe20000010011 */
[----:B------:R-:W-:-:S04]  /*0f40*/  IMAD.SHL.U32 R15, R3, 0x8, RZ ;  /* 0x00000008030f7824 */ /* 0x000fc800078e00ff */
[----:B------:R4:W-:Y:S01]  /*0f50*/  STG.E.ENL2.256 desc[UR10][R12.64], R8, R4 ;  /* 0xf80000080c04797f */ /* 0x0009e2000f12180a */
[----:B------:R-:W-:Y:S02]  /*0f60*/  ISETP.GE.U32.AND P0, PT, R15, UR16, PT ;  /* 0x000000100f007c0c */ /* 0x000fe4000bf06070 */
[----:B------:R-:W-:-:S04]  /*0f70*/  SHF.L.U64.HI R15, R3, 0x3, R0 ;  /* 0x00000003030f7819 */ /* 0x000fc80000010200 */
[----:B------:R-:W-:-:S13]  /*0f80*/  ISETP.GE.AND.EX P0, PT, R15, UR17, PT, P0 ;  /* 0x000000110f007c0c */ /* 0x000fda000bf06300 */
[----:B------:R-:W-:Y:S05]  /*0f90*/  @!P0 BRA `(.L_x_9534) ;  /* 0xfffffffc00608947 */ /* 0x000fea000383ffff */
[----:B------:R-:W-:Y:S05]  /*0fa0*/  EXIT ;  /* 0x000000000000794d */ /* 0x000fea0003800000 */
.L_x_9527:
[----:B-1----:R-:W-:Y:S02]  /*0fb0*/  IMAD.MOV.U32 R13, RZ, RZ, R2 ;  /* 0x000000ffff0d7224 */ /* 0x002fe400078e0002 */
[----:B------:R-:W-:Y:S02]  /*0fc0*/  HFMA2 R15, -RZ, RZ, 0, 1.847743988037109375e-06 ;  /* 0x0000001fff0f7431 */ /* 0x000fe400000001ff */
[----:B------:R-:W-:Y:S02]  /*0fd0*/  IMAD.MOV.U32 R12, RZ, RZ, 0x10 ;  /* 0x00000010ff0c7424 */ /* 0x000fe400078e00ff */
[----:B------:R-:W-:-:S07]  /*0fe0*/  IMAD.MOV.U32 R10, RZ, RZ, -0x1 ;  /* 0xffffffffff0a7424 */ /* 0x000fce00078e00ff */
[----:B------:R-:W-:Y:S05]  /*0ff0*/  WARPSYNC.COLLECTIVE R10, `(.L_x_9535) ;  /* 0x000000000a087348 */ /* 0x000fea0003c00000 */
[----:B------:R0:W1:Y:S02]  /*1000*/  SHFL.DOWN P1, R11, R13, R12, R15 ;  /* 0x0800000c0d0b7389 */ /* 0x000064000002000f */
[----:B01----:R-:W-:Y:S05]  /*1010*/  ENDCOLLECTIVE ;  /* 0x000000000000791b */ /* 0x003fea0003800000 */
.L_x_9535:
        /* <DEDUP_REMOVED lines=8> */
.L_x_9536:
        /* <DEDUP_REMOVED lines=8> */
.L_x_9537:
        /* <DEDUP_REMOVED lines=8> */
.L_x_9538:
        /* <DEDUP_REMOVED lines=8> */
.L_x_9539:
[----:B------:R-:W-:Y:S05]  /*1220*/  BRA `(.L_x_9540) ;  /* 0xfffffff400107947 */ /* 0x000fea000383ffff */
.L_x_9533:
[----:B--2---:R-:W-:Y:S01]  /*1230*/  MOV R13, R8 ;  /* 0x00000008000d7202 */ /* 0x004fe20000000f00 */
[----:B------:R-:W-:Y:S02]  /*1240*/  IMAD.MOV.U32 R12, RZ, RZ, 0x10 ;  /* 0x00000010ff0c7424 */ /* 0x000fe400078e00ff */
[----:B------:R-:W-:Y:S02]  /*1250*/  HFMA2 R15, -RZ, RZ, 0, 1.847743988037109375e-06 ;  /* 0x0000001fff0f7431 */ /* 0x000fe400000001ff */
[----:B------:R-:W-:-:S07]  /*1260*/  IMAD.MOV.U32 R10, RZ, RZ, -0x1 ;  /* 0xffffffffff0a7424 */ /* 0x000fce00078e00ff */
[----:B-1----:R-:W-:Y:S05]  /*1270*/  WARPSYNC.COLLECTIVE R10, `(.L_x_9541) ;  /* 0x000000000a087348 */ /* 0x002fea0003c00000 */
[----:B------:R0:W2:Y:S02]  /*1280*/  SHFL.DOWN P1, R11, R13, R12, R15 ;  /* 0x0800000c0d0b7389 */ /* 0x0000a4000002000f */
[----:B012---:R-:W-:Y:S05]  /*1290*/  ENDCOLLECTIVE ;  /* 0x000000000000791b */ /* 0x007fea0003800000 */
.L_x_9541:
[----:B------:R-:W-:Y:S01]  /*12a0*/  HFMA2 R12, -RZ, RZ, 0, 4.76837158203125e-07 ;  /* 0x00000008ff0c7431 */ /* 0x000fe200000001ff */
[----:B------:R-:W-:-:S05]  /*12b0*/  MOV R5, R11 ;  /* 0x0000000b00057202 */ /* 0x000fca0000000f00 */
[----:B------:R-:W-:-:S04]  /*12c0*/  FADD.FTZ R5, R8, R5 ;  /* 0x0000000508057221 */ /* 0x000fc80000010000 */
[----:B------:R-:W-:-:S07]  /*12d0*/  IMAD.MOV.U32 R13, RZ, RZ, R5 ;  /* 0x000000ffff0d7224 */ /* 0x000fce00078e0005 */
[----:B------:R-:W-:Y:S05]  /*12e0*/  WARPSYNC.COLLECTIVE R10, `(.L_x_9542) ;  /* 0x000000000a087348 */ /* 0x000fea0003c00000 */
[----:B------:R0:W1:Y:S02]  /*12f0*/  SHFL.DOWN P1, R11, R13, R12, R15 ;  /* 0x0800000c0d0b7389 */ /* 0x000064000002000f */
[----:B01----:R-:W-:Y:S05]  /*1300*/  ENDCOLLECTIVE ;  /* 0x000000000000791b */ /* 0x003fea0003800000 */
.L_x_9542:
[----:B------:R-:W-:Y:S02]  /*1310*/  IMAD.MOV.U32 R12, RZ, RZ, 0x4 ;  /* 0x00000004ff0c7424 */ /* 0x000fe400078e00ff */
[----:B------:R-:W-:-:S04]  /*1320*/  IMAD.MOV.U32 R4, RZ, RZ, R11 ;  /* 0x000000ffff047224 */ /* 0x000fc800078e000b */
[----:B------:R-:W-:-:S05]  /*1330*/  FADD.FTZ R4, R5, R4 ;  /* 0x0000000405047221 */ /* 0x000fca0000010000 */
[----:B------:R-:W-:-:S07]  /*1340*/  MOV R13, R4 ;  /* 0x00000004000d7202 */ /* 0x000fce0000000f00 */
[----:B------:R-:W-:Y:S05]  /*1350*/  WARPSYNC.COLLECTIVE R10, `(.L_x_9543) ;  /* 0x000000000a087348 */ /* 0x000fea0003c00000 */
[----:B------:R0:W1:Y:S02]  /*1360*/  SHFL.DOWN P1, R11, R13, R12, R15 ;  /* 0x0800000c0d0b7389 */ /* 0x000064000002000f */
[----:B01----:R-:W-:Y:S05]  /*1370*/  ENDCOLLECTIVE ;  /* 0x000000000000791b */ /* 0x003fea0003800000 */
.L_x_9543:
[----:B------:R-:W-:Y:S01]  /*1380*/  HFMA2 R12, -RZ, RZ, 0, 1.1920928955078125e-07 ;  /* 0x00000002ff0c7431 */ /* 0x000fe200000001ff */
[----:B------:R-:W-:-:S05]  /*1390*/  MOV R7, R11 ;  /* 0x0000000b00077202 */ /* 0x000fca0000000f00 */
[----:B------:R-:W-:-:S04]  /*13a0*/  FADD.FTZ R7, R4, R7 ;  /* 0x0000000704077221 */ /* 0x000fc80000010000 */
[----:B------:R-:W-:-:S07]  /*13b0*/  IMAD.MOV.U32 R13, RZ, RZ, R7 ;  /* 0x000000ffff0d7224 */ /* 0x000fce00078e0007 */
[----:B------:R-:W-:Y:S05]  /*13c0*/  WARPSYNC.COLLECTIVE R10, `(.L_x_9544) ;  /* 0x000000000a087348 */ /* 0x000fea0003c00000 */
[----:B------:R0:W1:Y:S02]  /*13d0*/  SHFL.DOWN P1, R11, R13, R12, R15 ;  /* 0x0800000c0d0b7389 */ /* 0x000064000002000f */
[----:B01----:R-:W-:Y:S05]  /*13e0*/  ENDCOLLECTIVE ;  /* 0x000000000000791b */ /* 0x003fea0003800000 */
.L_x_9544:
[----:B------:R-:W-:Y:S02]  /*13f0*/  IMAD.MOV.U32 R12, RZ, RZ, 0x1 ;  /* 0x00000001ff0c7424 */ /* 0x000fe400078e00ff */
[----:B------:R-:W-:-:S04]  /*1400*/  IMAD.MOV.U32 R6, RZ, RZ, R11 ;  /* 0x000000ffff067224 */ /* 0x000fc800078e000b */
[----:B------:R-:W-:-:S05]  /*1410*/  FADD.FTZ R6, R7, R6 ;  /* 0x0000000607067221 */ /* 0x000fca0000010000 */
[----:B------:R-:W-:-:S07]  /*1420*/  MOV R13, R6 ;  /* 0x00000006000d7202 */ /* 0x000fce0000000f00 */
[----:B------:R-:W-:Y:S05]  /*1430*/  WARPSYNC.COLLECTIVE R10, `(.L_x_9545) ;  /* 0x000000000a087348 */ /* 0x000fea0003c00000 */
[----:B------:R0:W1:Y:S02]  /*1440*/  SHFL.DOWN P1, R11, R13, R12, R15 ;  /* 0x0800000c0d0b7389 */ /* 0x000064000002000f */
[----:B01----:R-:W-:Y:S05]  /*1450*/  ENDCOLLECTIVE ;  /* 0x000000000000791b */ /* 0x003fea0003800000 */
.L_x_9545:
[----:B------:R-:W-:Y:S01]  /*1460*/  MOV R9, R11 ;  /* 0x0000000b00097202 */ /* 0x000fe20000000f00 */
[----:B------:R-:W-:Y:S06]  /*1470*/  BRA `(.L_x_9546) ;  /* 0xfffffff800087947 */ /* 0x000fec000383ffff */
.L_x_9547:
        /* <DEDUP_REMOVED lines=16> */
.L_x_11667:


//--------------------- .text._ZN2at6native43_GLOBAL__N__9ae7fba5_10_SoftMax_cu_9f978f6319cunn_SoftMaxForwardILi8EN3c108BFloat16EfS4_NS1_25LogSoftMaxForwardEpilogueEEEvPT2_PKT0_i --------------------------
	.section	.text._ZN2at6native43_GLOBAL__N__9ae7fba5_10_SoftMax_cu_9f978f6319cunn_SoftMaxForwardILi8EN3c108BFloat16EfS4_NS1_25LogSoftMaxForwardEpilogueEEEvPT2_PKT0_i,"ax",@progbits
	.align	128
.text._ZN2at6native43_GLOBAL__N__9ae7fba5_10_SoftMax_cu_9f978f6319cunn_SoftMaxForwardILi8EN3c108BFloat16EfS4_NS1_25LogSoftMaxForwardEpilogueEEEvPT2_PKT0_i:
        .type           _ZN2at6native43_GLOBAL__N__9ae7fba5_10_SoftMax_cu_9f978f6319cunn_SoftMaxForwardILi8EN3c108BFloat16EfS4_NS1_25LogSoftMaxForwardEpilogueEEEvPT2_PKT0_i,@function
        .size           _ZN2at6native43_GLOBAL__N__9ae7fba5_10_SoftMax_cu_9f978f6319cunn_SoftMaxForwardILi8EN3c108BFloat16EfS4_NS1_25LogSoftMaxForwardEpilogueEEEvPT2_PKT0_i,(.L_x_11668 - _ZN2at6native43_GLOBAL__N__9ae7fba5_10_SoftMax_cu_9f978f6319cunn_SoftMaxForwardILi8EN3c108BFloat16EfS4_NS1_25LogSoftMaxForwardEpilogueEEEvPT2_PKT0_i)
        .other          _ZN2at6native43_GLOBAL__N__9ae7fba5_10_SoftMax_cu_9f978f6319cunn_SoftMaxForwardILi8EN3c108BFloat16EfS4_NS1_25LogSoftMaxForwardEpilogueEEEvPT2_PKT0_i,@"STO_CUDA_ENTRY STV_DEFAULT"
_ZN2at6native43_GLOBAL__N__9ae7fba5_10_SoftMax_cu_9f978f6319cunn_SoftMaxForwardILi8EN3c108BFloat16EfS4_NS1_25LogSoftMaxForwardEpilogueEEEvPT2_PKT0_i:
        /* <DEDUP_REMOVED lines=43> */
[----:B------:R-:W-:Y:S02]  /*02b0*/  IMAD.U32 R12, RZ, RZ, UR18 ;  /* 0x00000012ff0c7e24 */ /* 0x000fe4000f8e00ff */
[----:B------:R-:W-:-:S03]  /*02c0*/  IMAD.U32 R13, RZ, RZ, UR19 ;  /* 0x00000013ff0d7e24 */ /* 0x000fc6000f8e00ff */
[----:B------:R-:W-:Y:S02]  /*02d0*/  MOV R14, UR4 ;  /* 0x00000004000e7c02 */ /* 0x000fe40008000f00 */
[----:B--2---:R-:W-:-:S04]  /*02e0*/  @!P0 SHF.L.U32 R0, R0, 0x10, RZ ;  /* 0x0000001000008819 */ /* 0x004fc800000006ff */
[----:B------:R-:W-:-:S07]  /*02f0*/  @!P0 FMNMX.FTZ R10, R0, -3.40282346638528859812e+38, !PT ;  /* 0xff7fffff000a8809 */ /* 0x000fce0007810000 */
.L_x_9548:
        /* <DEDUP_REMOVED lines=8> */
[----:B-1----:R-:W-:-:S06]  /*0380*/  VIADD R4, R0, 0xffffffe ;  /* 0x0ffffffe00047836 */ /* 0x002fcc0000000000 */
        /* <DEDUP_REMOVED lines=12> */
[----:B------:R-:W-:Y:S01]  /*0450*/  SEL R5, R5, R0, !P1 ;  /* 0x0000000005057207 */ /* 0x000fe20004800000 */
[----:B------:R-:W-:-:S03]  /*0460*/  IMAD.SHL.U32 R0, R11, 0x8, RZ ;  /* 0x000000080b007824 */ /* 0x000fc600078e00ff */
[----:B------:R-:W-:-:S04]  /*0470*/  IADD3 R16, PT, PT, -R5, R14, RZ ;  /* 0x0000000e05107210 */ /* 0x000fc80007ffe1ff */
[----:B------:R-:W-:Y:S01]  /*0480*/  ISETP.GE.AND P0, PT, R0, R16, PT ;  /* 0x000000100000720c */ /* 0x000fe20003f06270 */
[----:B------:R-:W-:-:S12]  /*0490*/  IMAD.IADD R17, R11, 0x1, R16 ;  /* 0x000000010b117824 */ /* 0x000fd800078e0210 */
[----:B------:R-:W-:Y:S05]  /*04a0*/  @P0 BRA `(.L_x_9550) ;  /* 0x00000000005c0947 */ /* 0x000fea0003800000 */
[----:B------:R-:W-:-:S07]  /*04b0*/  IMAD.MOV.U32 R15, RZ, RZ, R11 ;  /* 0x000000ffff0f7224 */ /* 0x000fce00078e000b */
.L_x_9551:
[----:B------:R-:W-:-:S06]  /*04c0*/  IMAD.WIDE R4, R15, 0x10, R12 ;  /* 0x000000100f047825 */ /* 0x000fcc00078e020c */
[----:B0-----:R-:W2:Y:S01]  /*04d0*/  LDG.E.128 R4, desc[UR16][R4.64] ;  /* 0x0000001004047981 */ /* 0x001ea2000c1e1d00 */
[----:B------:R-:W-:-:S04]  /*04e0*/  VIADD R15, R15, UR20 ;  /* 0x000000140f0f7c36 */ /* 0x000fc80008000000 */
[----:B------:R-:W-:-:S05]  /*04f0*/  IMAD.SHL.U32 R21, R15, 0x8, RZ ;  /* 0x000000080f157824 */ /* 0x000fca00078e00ff */
[----:B------:R-:W-:Y:S02]  /*0500*/  ISETP.GE.AND P0, PT, R21, R16, PT ;  /* 0x000000101500720c */ /* 0x000fe40003f06270 */
[C---:B--2---:R-:W-:Y:S02]  /*0510*/  PRMT R18, R4.reuse, 0x7632, R18 ;  /* 0x0000763204127816 */ /* 0x044fe40000000012 */
[----:B------:R-:W-:Y:S02]  /*0520*/  SHF.L.U32 R19, R4, 0x10, RZ ;  /* 0x0000001004137819 */ /* 0x000fe400000006ff */
[----:B------:R-:W-:Y:S01]  /*0530*/  PRMT R4, R7, 0x7632, R4 ;  /* 0x0000763207047816 */ /* 0x000fe20000000004 */
[----:B------:R-:W-:Y:S01]  /*0540*/  IMAD.U32 R20, R18, 0x10000, RZ ;  /* 0x0001000012147824 */ /* 0x000fe200078e00ff */
[----:B------:R-:W-:Y:S01]  /*0550*/  PRMT R18, R5, 0x7632, R18 ;  /* 0x0000763205127816 */ /* 0x000fe20000000012 */
[----:B------:R-:W-:Y:S01]  /*0560*/  IMAD.U32 R7, R7, 0x10000, RZ ;  /* 0x0001000007077824 */ /* 0x000fe200078e00ff */
[----:B------:R-:W-:-:S02]  /*0570*/  SHF.L.U32 R4, R4, 0x10, RZ ;  /* 0x0000001004047819 */ /* 0x000fc400000006ff */
[----:B------:R-:W-:Y:S01]  /*0580*/  FMNMX3.FTZ R19, R10, R19, R20, !PT ;  /* 0x000000130a137276 */ /* 0x000fe20007810014 */
[----:B------:R-:W-:Y:S01]  /*0590*/  IMAD.U32 R18, R18, 0x10000, RZ ;  /* 0x0001000012127824 */ /* 0x000fe200078e00ff */
[C---:B------:R-:W-:Y:S02]  /*05a0*/  PRMT R10, R6.reuse, 0x7632, R10 ;  /* 0x00007632060a7816 */ /* 0x040fe4000000000a */
[----:B------:R-:W-:Y:S02]  /*05b0*/  SHF.L.U32 R20, R5, 0x10, RZ ;  /* 0x0000001005147819 */ /* 0x000fe400000006ff */
[----:B------:R-:W-:Y:S01]  /*05c0*/  SHF.L.U32 R5, R6, 0x10, RZ ;  /* 0x0000001006057819 */ /* 0x000fe200000006ff */
[----:B------:R-:W-:Y:S01]  /*05d0*/  IMAD.U32 R10, R10, 0x10000, RZ ;  /* 0x000100000a0a7824 */ /* 0x000fe200078e00ff */
[----:B------:R-:W-:-:S04]  /*05e0*/  FMNMX3.FTZ R18, R19, R20, R18, !PT ;  /* 0x0000001413127276 */ /* 0x000fc80007810012 */
[----:B------:R-:W-:-:S04]  /*05f0*/  FMNMX3.FTZ R10, R18, R5, R10, !PT ;  /* 0x00000005120a7276 */ /* 0x000fc8000781000a */
[----:B------:R-:W-:Y:S01]  /*0600*/  FMNMX3.FTZ R10, R10, R7, R4, !PT ;  /* 0x000000070a0a7276 */ /* 0x000fe20007810004 */
[----:B------:R-:W-:Y:S06]  /*0610*/  @!P0 BRA `(.L_x_9551) ;  /* 0xfffffffc00a88947 */ /* 0x000fec000383ffff */
.L_x_9550:
[----:B0-----:R-:W-:Y:S05]  /*0620*/  BSYNC.RECONVERGENT B0 ;  /* 0x0000000000007941 */ /* 0x001fea0003800200 */
.L_x_9549:
[----:B------:R-:W-:Y:S01]  /*0630*/  ISETP.GE.AND P0, PT, R17, R14, PT ;  /* 0x0000000e1100720c */ /* 0x000fe20003f06270 */
[----:B------:R-:W-:-:S12]  /*0640*/  BSSY.RECONVERGENT B0, `(.L_x_9552) ;  /* 0x0000009000007945 */ /* 0x000fd80003800200 */
[----:B------:R-:W-:Y:S05]  /*0650*/  @P0 BRA `(.L_x_9553) ;  /* 0x00000000001c0947 */ /* 0x000fea0003800000 */
.L_x_9554:
[----:B------:R-:W-:-:S06]  /*0660*/  IMAD.WIDE R4, R17, 0x2, R12 ;  /* 0x0000000211047825 */ /* 0x000fcc00078e020c */
[----:B------:R-:W2:Y:S01]  /*0670*/  LDG.E.U16 R4, desc[UR16][R4.64] ;  /* 0x0000001004047981 */ /* 0x000ea2000c1e1500 */
[----:B------:R-:W-:-:S05]  /*0680*/  VIADD R17, R17, UR20 ;  /* 0x0000001411117c36 */ /* 0x000fca0008000000 */
[----:B------:R-:W-:Y:S01]  /*0690*/  ISETP.GE.AND P0, PT, R17, R14, PT ;  /* 0x0000000e1100720c */ /* 0x000fe20003f06270 */
[----:B--2---:R-:W-:-:S05]  /*06a0*/  IMAD.U32 R7, R4, 0x10000, RZ ;  /* 0x0001000004077824 */ /* 0x004fca00078e00ff */
[----:B------:R-:W-:-:S07]  /*06b0*/  FMNMX.FTZ R10, R7, R10, !PT ;  /* 0x0000000a070a7209 */ /* 0x000fce0007810000 */
[----:B------:R-:W-:Y:S05]  /*06c0*/  @!P0 BRA `(.L_x_9554) ;  /* 0xfffffffc00e48947 */ /* 0x000fea000383ffff */
.L_x_9553:
[----:B------:R-:W-:Y:S05]  /*06d0*/  BSYNC.RECONVERGENT B0 ;  /* 0x0000000000007941 */ /* 0x000fea0003800200 */
.L_x_9552:
        /* <DEDUP_REMOVED lines=46> */
.L_x_9579:
[----:B------:R-:W-:Y:S02]  /*09c0*/  ISETP.NE.AND P3, PT, R11, RZ, PT ;  /* 0x000000ff0b00720c */ /* 0x000fe40003f65270 */
[----:B-1----:R-:W-:-:S04]  /*09d0*/  FSETP.GEU.FTZ.AND P0, PT, R10, R13, PT ;  /* 0x0000000d0a00720b */ /* 0x002fc80003f1e000 */
[----:B0-----:R-:W-:-:S07]  /*09e0*/  FSEL R10, R13, R10, !P0 ;  /* 0x0000000a0d0a7208 */ /* 0x001fce0004000000 */
[----:B------:R0:W-:Y:S01]  /*09f0*/  @!P3 STS [UR4], R10 ;  /* 0x0000000aff00b988 */ /* 0x0001e20008000804 */
[----:B------:R-:W-:-:S13]  /*0a00*/  @!P3 PLOP3.LUT P2, PT, PT, PT, PT, 0x80, 0x8 ;  /* 0x000000000008b81c */ /* 0x000fda0003f4f070 */
.L_x_9555:
        /* <DEDUP_REMOVED lines=20> */
[----:B--2---:R-:W-:Y:S01]  /*0b50*/  MOV R16, UR4 ;  /* 0x0000000400107c02 */ /* 0x004fe20008000f00 */
[----:B---3--:R-:W-:-:S04]  /*0b60*/  @!P0 IMAD.U32 R5, R8, 0x10000, RZ ;  /* 0x0001000008058824 */ /* 0x008fc800078e00ff */
[----:B0-----:R-:W-:-:S04]  /*0b70*/  @!P0 FADD.FTZ R5, -R10, R5 ;  /* 0x000000050a058221 */ /* 0x001fc80000010100 */
[----:B------:R-:W-:-:S06]  /*0b80*/  @!P0 FMUL.FTZ R5, R5, 1.4426950216293334961 ;  /* 0x3fb8aa3b05058820 */ /* 0x000fcc0000410000 */
[----:B------:R-:W0:Y:S02]  /*0b90*/  @!P0 MUFU.EX2 R5, R5 ;  /* 0x0000000500058308 */ /* 0x000e240000000800 */
[----:B0-----:R-:W-:-:S07]  /*0ba0*/  @!P0 FADD.FTZ R17, RZ, R5 ;  /* 0x00000005ff118221 */ /* 0x001fce0000010000 */
.L_x_9557:
        /* <DEDUP_REMOVED lines=17> */
.L_x_9560:
        /* <DEDUP_REMOVED lines=50> */
.L_x_9559:
[----:B------:R-:W-:Y:S05]  /*0fe0*/  BSYNC.RECONVERGENT B0 ;  /* 0x0000000000007941 */ /* 0x000fea0003800200 */
.L_x_9558:
[----:B------:R-:W-:Y:S01]  /*0ff0*/  ISETP.GE.AND P0, PT, R9, R16, PT ;  /* 0x000000100900720c */ /* 0x000fe20003f06270 */
[----:B------:R-:W-:-:S12]  /*1000*/  BSSY.RECONVERGENT B0, `(.L_x_9561) ;  /* 0x000000c000007945 */ /* 0x000fd80003800200 */
[----:B------:R-:W-:Y:S05]  /*1010*/  @P0 BRA `(.L_x_9562) ;  /* 0x0000000000280947 */ /* 0x000fea0003800000 */
.L_x_9563:
        /* <DEDUP_REMOVED lines=10> */
.L_x_9562:
[----:B------:R-:W-:Y:S05]  /*10c0*/  BSYNC.RECONVERGENT B0 ;  /* 0x0000000000007941 */ /* 0x000fea0003800200 */
.L_x_9561:
        /* <DEDUP_REMOVED lines=36> */
.L_x_9585:
[----:B--2---:R-:W-:-:S07]  /*1310*/  FADD.FTZ R4, R8, R9 ;  /* 0x0000000908047221 */ /* 0x004fce0000010000 */
.L_x_9565:
[----:B------:R-:W-:Y:S05]  /*1320*/  BSYNC B0 ;  /* 0x0000000000007941 */ /* 0x000fea0003800000 */
.L_x_9564:
[----:B--2---:R-:W-:Y:S01]  /*1330*/  @P2 STS [UR4], R4 ;  /* 0x00000004ff002988 */ /* 0x004fe20008000804 */
[----:B------:R-:W-:Y:S05]  /*1340*/  WARPSYNC.ALL ;  /* 0x0000000000007948 */ /* 0x000fea0003800000 */
[----:B------:R-:W-:Y:S01]  /*1350*/  BAR.SYNC.DEFER_BLOCKING 0x0 ;  /* 0x0000000000007b1d */ /* 0x000fe20000010000 */
[----:B------:R-:W-:-:S04]  /*1360*/  ULOP3.LUT UR11, UR11, 0x7, URZ, 0xc0, !UPT ;  /* 0x000000070b0b7892 */ /* 0x000fc8000f8ec0ff */
[----:B------:R-:W-:Y:S01]  /*1370*/  UISETP.NE.AND UP0, UPT, UR10, UR11, UPT ;  /* 0x0000000b0a00728c */ /* 0x000fe2000bf05270 */
[----:B-1----:R-:W1:Y:S02]  /*1380*/  LDS R8, [UR4] ;  /* 0x00000004ff087984 */ /* 0x002e640008000800 */
[----:B-1----:R-:W1:Y:S06]  /*1390*/  MUFU.LG2 R8, R8 ;  /* 0x0000000800087308 */ /* 0x002e6c0000000c00 */
[----:B------:R-:W-:Y:S05]  /*13a0*/  BRA.U !UP0, `(.L_x_9567) ;  /* 0x00000001083c7547 */ /* 0x000fea000b800000 */
[----:B------:R-:W-:-:S13]  /*13b0*/  ISETP.GE.AND P0, PT, R11, UR14, PT ;  /* 0x0000000e0b007c0c */ /* 0x000fda000bf06270 */
[----:B------:R-:W-:Y:S05]  /*13c0*/  @P0 EXIT ;  /* 0x000000000000094d */ /* 0x000fea0003800000 */
.L_x_9568:
[----:B------:R-:W-:-:S06]  /*13d0*/  IMAD.WIDE R4, R11, 0x2, R2 ;  /* 0x000000020b047825 */ /* 0x000fcc00078e0202 */
[----:B------:R-:W2:Y:S01]  /*13e0*/  LDG.E.U16 R4, desc[UR16][R4.64] ;  /* 0x0000001004047981 */ /* 0x000ea2000c1e1500 */
[----:B------:R-:W-:Y:S01]  /*13f0*/  IMAD.MOV.U32 R6, RZ, RZ, 0x2 ;  /* 0x00000002ff067424 */ /* 0x000fe200078e00ff */
[----:B--2---:R-:W-:-:S05]  /*1400*/  SHF.L.U32 R7, R4, 0x10, RZ ;  /* 0x0000001004077819 */ /* 0x004fca00000006ff */
[----:B0-----:R-:W-:-:S04]  /*1410*/  FADD.FTZ R7, -R10, R7 ;  /* 0x000000070a077221 */ /* 0x001fc80000010100 */
[----:B-1----:R-:W-:-:S05]  /*1420*/  FFMA.FTZ R7, R8, -0.69314718246459960938, R7 ;  /* 0xbf31721808077823 */ /* 0x002fca0000010007 */
[----:B------:R-:W-:Y:S01]  /*1430*/  F2FP.BF16.F32.PACK_AB R0, RZ, R7 ;  /* 0x00000007ff00723e */ /* 0x000fe200000010ff */
[C---:B------:R-:W-:Y:S01]  /*1440*/  IMAD.WIDE R6, R11.reuse, R6, UR6 ;  /* 0x000000060b067e25 */ /* 0x040fe2000f8e0206 */
[----:B------:R-:W-:-:S04]  /*1450*/  IADD3 R11, PT, PT, R11, UR20, RZ ;  /* 0x000000140b0b7c10 */ /* 0x000fc8000fffe0ff */
[----:B------:R2:W-:Y:S01]  /*1460*/  STG.E.U16 desc[UR16][R6.64], R0 ;  /* 0x0000000006007986 */ /* 0x0005e2000c101510 */
[----:B------:R-:W-:-:S13]  /*1470*/  ISETP.GE.AND P0, PT, R11, UR14, PT ;  /* 0x0000000e0b007c0c */ /* 0x000fda000bf06270 */
[----:B--2---:R-:W-:Y:S05]  /*1480*/  @!P0 BRA `(.L_x_9568) ;  /* 0xfffffffc00d08947 */ /* 0x004fea000383ffff */
[----:B------:R-:W-:Y:S05]  /*1490*/  EXIT ;  /* 0x000000000000794d */ /* 0x000fea0003800000 */
.L_x_9567:
        /* <DEDUP_REMOVED lines=8> */
[----:B------:R-:W-:Y:S02]  /*1520*/  UIADD3 UR10, UPT, UPT, -UR10, URZ, URZ ;  /* 0x000000ff0a0a7290 */ /* 0x000fe4000fffe1ff */
[----:B------:R-:W-:Y:S02]  /*1530*/  UIMAD.WIDE.U32 UR8, UR20, 0x2, UR8 ;  /* 0x00000002140878a5 */ /* 0x000fe4000f8e0008 */
[----:B------:R-:W-:Y:S02]  /*1540*/  UIMAD.WIDE UR6, UR10, 0x2, UR6 ;  /* 0x000000020a0678a5 */ /* 0x000fe4000f8e0206 */
[----:B------:R-:W-:Y:S02]  /*1550*/  UISETP.LT.U32.AND UP0, UPT, UR14, UR20, UPT ;  /* 0x000000140e00728c */ /* 0x000fe4000bf01070 */
[----:B--2---:R-:W-:Y:S02]  /*1560*/  MOV R3, UR9 ;  /* 0x0000000900037c02 */ /* 0x004fe40008000f00 */
[----:B------:R-:W-:Y:S01]  /*1570*/  IMAD.U32 R4, RZ, RZ, UR6 ;  /* 0x00000006ff047e24 */ /* 0x000fe2000f8e00ff */
[----:B------:R-:W-:-:S04]  /*1580*/  USEL UR12, UR14, UR20, !UP0 ;  /* 0x000000140e0c7287 */ /* 0x000fc8000c000000 */
[----:B------:R-:W-:Y:S01]  /*1590*/  UIADD3 UR12, UPT, UPT, UR12, -UR20, URZ ;  /* 0x800000140c0c7290 */ /* 0x000fe2000fffe0ff */
[----:B---3--:R-:W-:Y:S01]  /*15a0*/  @!P0 SHF.L.U32 R5, R2, 0x10, RZ ;  /* 0x0000001002058819 */ /* 0x008fe200000006ff */
[----:B------:R-:W-:-:S04]  /*15b0*/  IMAD.U32 R2, RZ, RZ, UR8 ;  /* 0x00000008ff027e24 */ /* 0x000fc8000f8e00ff */
[----:B0-----:R-:W-:-:S04]  /*15c0*/  @!P0 FADD.FTZ R5, -R10, R5 ;  /* 0x000000050a058221 */ /* 0x001fc80000010100 */
[----:B-1----:R-:W-:Y:S01]  /*15d0*/  @!P0 FFMA.FTZ R6, R8, -0.69314718246459960938, R5 ;  /* 0xbf31721808068823 */ /* 0x002fe20000010005 */
[----:B------:R-:W-:Y:S01]  /*15e0*/  MOV R5, UR7 ;  /* 0x0000000700057c02 */ /* 0x000fe20008000f00 */
[----:B------:R-:W-:-:S03]  /*15f0*/  UIMAD.WIDE.U32 UR6, UR20, 0x2, UR6 ;  /* 0x00000002140678a5 */ /* 0x000fc6000f8e0006 */
[----:B------:R-:W-:Y:S01]  /*1600*/  @!P0 F2FP.BF16.F32.PACK_AB R6, RZ, R6 ;  /* 0x00000006ff06823e */ /* 0x000fe200000010ff */
[----:B------:R-:W-:-:S05]  /*1610*/  @!P0 IMAD.WIDE.U32 R4, R7, 0x2, R4 ;  /* 0x0000000207048825 */ /* 0x000fca00078e0004 */
[----:B------:R2:W-:Y:S03]  /*1620*/  @!P0 STG.E.U16 desc[UR16][R4.64], R6 ;  /* 0x0000000604008986 */ /* 0x0005e6000c101510 */
.L_x_9569:
        /* <DEDUP_REMOVED lines=15> */
.L_x_9572:
[----:B--2---:R-:W-:-:S06]  /*1720*/  IMAD.WIDE R4, R11, 0x10, R2 ;  /* 0x000000100b047825 */ /* 0x004fcc00078e0202 */
[----:B------:R-:W2:Y:S01]  /*1730*/  LDG.E.128 R4, desc[UR16][R4.64] ;  /* 0x0000001004047981 */ /* 0x000ea2000c1e1d00 */
[----:B------:R-:W-:Y:S01]  /*1740*/  HFMA2 R16, -RZ, RZ, 0, 9.5367431640625e-07 ;  /* 0x00000010ff107431 */ /* 0x000fe200000001ff */
[C---:B--2---:R-:W-:Y:S01]  /*1750*/  PRMT R12, R7.reuse, 0x7632, R12 ;  /* 0x00007632070c7816 */ /* 0x044fe2000000000c */
[----:B------:R-:W-:Y:S01]  /*1760*/  IMAD.U32 R19, R6, 0x10000, RZ ;  /* 0x0001000006137824 */ /* 0x000fe200078e00ff */
[----:B------:R-:W-:Y:S01]  /*1770*/  SHF.L.U32 R21, R7, 0x10, RZ ;  /* 0x0000001007157819 */ /* 0x000fe200000006ff */
[----:B------:R-:W-:Y:S01]  /*1780*/  IMAD.U32 R15, R4, 0x10000, RZ ;  /* 0x00010000040f7824 */ /* 0x000fe200078e00ff */
[----:B------:R-:W-:Y:S01]  /*1790*/  PRMT R7, R6, 0x7632, R7 ;  /* 0x0000763206077816 */ /* 0x000fe20000000007 */
[C---:B0-----:R-:W-:Y:S01]  /*17a0*/  FADD.FTZ R19, -R10.reuse, R19 ;  /* 0x000000130a137221 */ /* 0x041fe20000010100 */
[C---:B------:R-:W-:Y:S01]  /*17b0*/  PRMT R6, R5.reuse, 0x7632, R6 ;  /* 0x0000763205067816 */ /* 0x040fe20000000006 */
[----:B------:R-:W-:Y:S01]  /*17c0*/  FADD.FTZ R15, -R10, R15 ;  /* 0x0000000f0a0f7221 */ /* 0x000fe20000010100 */
[----:B------:R-:W-:Y:S01]  /*17d0*/  PRMT R13, R4, 0x7632, R13 ;  /* 0x00007632040d7816 */ /* 0x000fe2000000000d */
[----:B------:R-:W-:Y:S01]  /*17e0*/  FADD.FTZ R21, -R10, R21 ;  /* 0x000000150a157221 */ /* 0x000fe20000010100 */
[----:B------:R-:W-:Y:S01]  /*17f0*/  SHF.L.U32 R17, R5, 0x10, RZ ;  /* 0x0000001005117819 */ /* 0x000fe200000006ff */
[----:B------:R-:W-:Y:S01]  /*1800*/  IMAD.U32 R5, R7, 0x10000, RZ ;  /* 0x0001000007057824 */ /* 0x000fe200078e00ff */
[----:B------:R-:W-:Y:S01]  /*1810*/  SHF.L.U32 R7, R6, 0x10, RZ ;  /* 0x0000001006077819 */ /* 0x000fe200000006ff */
[----:B------:R-:W-:Y:S01]  /*1820*/  IMAD.U32 R13, R13, 0x10000, RZ ;  /* 0x000100000d0d7824 */ /* 0x000fe200078e00ff */
[----:B------:R-:W-:Y:S01]  /*1830*/  SHF.L.U32 R23, R12, 0x10, RZ ;  /* 0x000000100c177819 */ /* 0x000fe200000006ff */
[----:B------:R-:W-:Y:S01]  /*1840*/  FADD.FTZ R17, -R10, R17 ;  /* 0x000000110a117221 */ /* 0x000fe20000010100 */
[----:B-1----:R-:W-:Y:S01]  /*1850*/  FFMA.FTZ R6, R8, -0.69314718246459960938, R19 ;  /* 0xbf31721808067823 */ /* 0x002fe20000010013 */
[C---:B------:R-:W-:Y:S01]  /*1860*/  FADD.FTZ R7, -R10.reuse, R7 ;  /* 0x000000070a077221 */ /* 0x040fe20000010100 */
[C---:B------:R-:W-:Y:S01]  /*1870*/  FADD.FTZ R13, -R10.reuse, R13 ;  /* 0x0000000d0a0d7221 */ /* 0x040fe20000010100 */
[C---:B------:R-:W-:Y:S01]  /*1880*/  FADD.FTZ R23, -R10.reuse, R23 ;  /* 0x000000170a177221 */ /* 0x040fe20000010100 */
[----:B------:R-:W-:Y:S01]  /*1890*/  FADD.FTZ R19, -R10, R5 ;  /* 0x000000050a137221 */ /* 0x000fe20000010100 */
[C---:B------:R-:W-:Y:S01]  /*18a0*/  FFMA.FTZ R5, R8.reuse, -0.69314718246459960938, R17 ;  /* 0xbf31721808057823 */ /* 0x040fe20000010011 */
[C---:B------:R-:W-:Y:S01]  /*18b0*/  FFMA.FTZ R4, R8.reuse, -0.69314718246459960938, R15 ;  /* 0xbf31721808047823 */ /* 0x040fe2000001000f */
[C---:B------:R-:W-:Y:S01]  /*18c0*/  FFMA.FTZ R12, R8.reuse, -0.69314718246459960938, R7 ;  /* 0xbf317218080c7823 */ /* 0x040fe20000010007 */
[C---:B------:R-:W-:Y:S01]  /*18d0*/  FFMA.FTZ R13, R8.reuse, -0.69314718246459960938, R13 ;  /* 0xbf317218080d7823 */ /* 0x040fe2000001000d */
[C---:B------:R-:W-:Y:S01]  /*18e0*/  FFMA.FTZ R21, R8.reuse, -0.69314718246459960938, R21 ;  /* 0xbf31721808157823 */ /* 0x040fe20000010015 */
[C---:B------:R-:W-:Y:S01]  /*18f0*/  FFMA.FTZ R14, R8.reuse, -0.69314718246459960938, R23 ;  /* 0xbf317218080e7823 */ /* 0x040fe20000010017 */
[----:B------:R-:W-:Y:S01]  /*1900*/  FFMA.FTZ R19, R8, -0.69314718246459960938, R19 ;  /* 0xbf31721808137823 */ /* 0x000fe20000010013 */
[----:B------:R-:W-:-:S02]  /*1910*/  F2FP.BF16.F32.PACK_AB R5, R12, R5 ;  /* 0x000000050c05723e */ /* 0x000fc400000010ff */
[----:B------:R-:W-:Y:S01]  /*1920*/  F2FP.BF16.F32.PACK_AB R4, R13, R4 ;  /* 0x000000040d04723e */ /* 0x000fe200000010ff */
[----:B------:R-:W-:Y:S01]  /*1930*/  IMAD.WIDE R12, R11, R16, UR6 ;  /* 0x000000060b0c7e25 */ /* 0x000fe2000f8e0210 */
[----:B------:R-:W-:Y:S02]  /*1940*/  F2FP.BF16.F32.PACK_AB R7, R14, R21 ;  /* 0x000000150e07723e */ /* 0x000fe400000010ff */
[----:B------:R-:W-:Y:S01]  /*1950*/  F2FP.BF16.F32.PACK_AB R6, R19, R6 ;  /* 0x000000061306723e */ /* 0x000fe200000010ff */
[----:B------:R-:W-:-:S04]  /*1960*/  VIADD R11, R11, UR20 ;  /* 0x000000140b0b7c36 */ /* 0x000fc80008000000 */
[----:B------:R3:W-:Y:S01]  /*1970*/  STG.E.128 desc[UR16][R12.64], R4 ;  /* 0x000000040c007986 */ /* 0x0007e2000c101d10 */
[----:B------:R-:W-:-:S04]  /*1980*/  SHF.L.U32 R14, R11, 0x3, RZ ;  /* 0x000000030b0e7819 */ /* 0x000fc800000006ff */
[----:B------:R-:W-:-:S13]  /*1990*/  ISETP.GE.AND P0, PT, R14, R9, PT ;  /* 0x000000090e00720c */ /* 0x000fda0003f06270 */
[----:B---3--:R-:W-:Y:S05]  /*19a0*/  @!P0 BRA `(.L_x_9572) ;  /* 0xfffffffc005c8947 */ /* 0x008fea000383ffff */
.L_x_9571:
[----:B------:R-:W-:Y:S05]  /*19b0*/  BSYNC.RECONVERGENT B0 ;  /* 0x0000000000007941 */ /* 0x000fea0003800200 */
.L_x_9570:
[----:B------:R-:W-:-:S13]  /*19c0*/  ISETP.GE.AND P0, PT, R0, UR12, PT ;  /* 0x0000000c00007c0c */ /* 0x000fda000bf06270 */
[----:B------:R-:W-:Y:S05]  /*19d0*/  @P0 EXIT ;  /* 0x000000000000094d */ /* 0x000fea0003800000 */
.L_x_9573:
[----:B--2---:R-:W-:-:S06]  /*19e0*/  IMAD.WIDE R4, R0, 0x2, R2 ;  /* 0x0000000200047825 */ /* 0x004fcc00078e0202 */
[----:B------:R-:W2:Y:S01]  /*19f0*/  LDG.E.U16 R4, desc[UR16][R4.64] ;  /* 0x0000001004047981 */ /* 0x000ea2000c1e1500 */
[----:B------:R-:W-:Y:S01]  /*1a00*/  MOV R9, 0x2 ;  /* 0x0000000200097802 */ /* 0x000fe20000000f00 */
[----:B--2---:R-:W-:-:S04]  /*1a10*/  IMAD.U32 R7, R4, 0x10000, RZ ;  /* 0x0001000004077824 */ /* 0x004fc800078e00ff */
[----:B0-----:R-:W-:-:S04]  /*1a20*/  FADD.FTZ R7, -R10, R7 ;  /* 0x000000070a077221 */ /* 0x001fc80000010100 */
[----:B-1----:R-:W-:-:S05]  /*1a30*/  FFMA.FTZ R7, R8, -0.69314718246459960938, R7 ;  /* 0xbf31721808077823 */ /* 0x002fca0000010007 */
[----:B------:R-:W-:Y:S01]  /*1a40*/  F2FP.BF16.F32.PACK_AB R5, RZ, R7 ;  /* 0x00000007ff05723e */ /* 0x000fe200000010ff */
[----:B------:R-:W-:-:S04]  /*1a50*/  IMAD.WIDE R6, R0, R9, UR6 ;  /* 0x0000000600067e25 */ /* 0x000fc8000f8e0209 */
[----:B------:R-:W-:Y:S01]  /*1a60*/  VIADD R0, R0, UR20 ;  /* 0x0000001400007c36 */ /* 0x000fe20008000000 */
[----:B------:R3:W-:Y:S04]  /*1a70*/  STG.E.U16 desc[UR16][R6.64], R5 ;  /* 0x0000000506007986 */ /* 0x0007e8000c101510 */
[----:B------:R-:W-:-:S13]  /*1a80*/  ISETP.GE.AND P0, PT, R0, UR12, PT ;  /* 0x0000000c00007c0c */ /* 0x000fda000bf06270 */
[----:B---3--:R-:W-:Y:S05]  /*1a90*/  @!P0 BRA `(.L_x_9573) ;  /* 0xfffffffc00d08947 */ /* 0x008fea000383ffff */
[----:B------:R-:W-:Y:S05]  /*1aa0*/  EXIT ;  /* 0x000000000000794d */ /* 0x000fea0003800000 */
.L_x_9556:
[----:B------:R-:W-:Y:S02]  /*1ab0*/  HFMA2 R17, -RZ, RZ, 0, 9.5367431640625e-07 ;  /* 0x00000010ff117431 */ /* 0x000fe400000001ff */
[----:B------:R-:W-:Y:S01]  /*1ac0*/  IMAD.MOV.U32 R19, RZ, RZ, 0x1f ;  /* 0x0000001fff137424 */ /* 0x000fe200078e00ff */
[----:B------:R-:W-:-:S07]  /*1ad0*/  MOV R12, 0xffffffff ;  /* 0xffffffff000c7802 */ /* 0x000fce0000000f00 */
[----:B-1----:R-:W-:Y:S05]  /*1ae0*/  WARPSYNC.COLLECTIVE R12, `(.L_x_9574) ;  /* 0x000000000c087348 */ /* 0x002fea0003c00000 */
[----:B-1----:R0:W1:Y:S02]  /*1af0*/  SHFL.DOWN P0, R13, R4, R17, R19 ;  /* 0x08000011040d7389 */ /* 0x0020640000000013 */
[----:B01----:R-:W-:Y:S05]  /*1b00*/  ENDCOLLECTIVE ;  /* 0x000000000000791b */ /* 0x003fea0003800000 */
.L_x_9574:
        /* <DEDUP_REMOVED lines=8> */
.L_x_9575:
        /* <DEDUP_REMOVED lines=8> */
.L_x_9576:
        /* <DEDUP_REMOVED lines=8> */
.L_x_9577:
        /* <DEDUP_REMOVED lines=8> */
.L_x_9578:
[----:B------:R-:W-:Y:S05]  /*1d10*/  BRA `(.L_x_9579) ;  /* 0xffffffec00287947 */ /* 0x000fea000383ffff */
.L_x_9566:
[----:B------:R-:W-:Y:S01]  /*1d20*/  IMAD.MOV.U32 R17, RZ, RZ, 0x10 ;  /* 0x00000010ff117424 */ /* 0x000fe200078e00ff */
[----:B------:R-:W-:Y:S01]  /*1d30*/  MOV R19, 0x1f ;  /* 0x0000001f00137802 */ /* 0x000fe20000000f00 */
[----:B------:R-:W-:-:S07]  /*1d40*/  IMAD.MOV.U32 R12, RZ, RZ, -0x1 ;  /* 0xffffffffff0c7424 */ /* 0x000fce00078e00ff */
[----:B0-2---:R-:W-:Y:S05]  /*1d50*/  WARPSYNC.COLLECTIVE R12, `(.L_x_9580) ;  /* 0x000000000c087348 */ /* 0x005fea0003c00000 */
[----:B--2---:R1:W2:Y:S02]  /*1d60*/  SHFL.DOWN P0, R13, R4, R17, R19 ;  /* 0x08000011040d7389 */ /* 0x0042a40000000013 */
[----:B012---:R-:W-:Y:S05]  /*1d70*/  ENDCOLLECTIVE ;  /* 0x000000000000791b */ /* 0x007fea0003800000 */
.L_x_9580:
[----:B------:R-:W-:Y:S01]  /*1d80*/  HFMA2 R17, -RZ, RZ, 0, 4.76837158203125e-07 ;  /* 0x00000008ff117431 */ /* 0x000fe200000001ff */
[----:B------:R-:W-:-:S05]  /*1d90*/  MOV R5, R13 ;  /* 0x0000000d00057202 */ /* 0x000fca0000000f00 */
[----:B------:R-:W-:-:S04]  /*1da0*/  FADD.FTZ R5, R4, R5 ;  /* 0x0000000504057221 */ /* 0x000fc80000010000 */
[----:B------:R-:W-:-:S07]  /*1db0*/  IMAD.MOV.U32 R4, RZ, RZ, R5 ;  /* 0x000000ffff047224 */ /* 0x000fce00078e0005 */
[----:B------:R-:W-:Y:S05]  /*1dc0*/  WARPSYNC.COLLECTIVE R12, `(.L_x_9581) ;  /* 0x000000000c087348 */ /* 0x000fea0003c00000 */
[----:B------:R0:W1:Y:S02]  /*1dd0*/  SHFL.DOWN P0, R13, R4, R17, R19 ;  /* 0x08000011040d7389 */ /* 0x0000640000000013 */
[----:B01----:R-:W-:Y:S05]  /*1de0*/  ENDCOLLECTIVE ;  /* 0x000000000000791b */ /* 0x003fea0003800000 */
.L_x_9581:
[----:B------:R-:W-:Y:S02]  /*1df0*/  IMAD.MOV.U32 R17, RZ, RZ, 0x4 ;  /* 0x00000004ff117424 */ /* 0x000fe400078e00ff */
[----:B------:R-:W-:-:S04]  /*1e00*/  IMAD.MOV.U32 R6, RZ, RZ, R13 ;  /* 0x000000ffff067224 */ /* 0x000fc800078e000d */
[----:B------:R-:W-:-:S05]  /*1e10*/  FADD.FTZ R6, R5, R6 ;  /* 0x0000000605067221 */ /* 0x000fca0000010000 */
[----:B------:R-:W-:-:S07]  /*1e20*/  MOV R4, R6 ;  /* 0x0000000600047202 */ /* 0x000fce0000000f00 */
[----:B------:R-:W-:Y:S05]  /*1e30*/  WARPSYNC.COLLECTIVE R12, `(.L_x_9582) ;  /* 0x000000000c087348 */ /* 0x000fea0003c00000 */
[----:B------:R0:W1:Y:S02]  /*1e40*/  SHFL.DOWN P0, R13, R4, R17, R19 ;  /* 0x08000011040d7389 */ /* 0x0000640000000013 */
[----:B01----:R-:W-:Y:S05]  /*1e50*/  ENDCOLLECTIVE ;  /* 0x000000000000791b */ /* 0x003fea0003800000 */
.L_x_9582:
[----:B------:R-:W-:Y:S01]  /*1e60*/  HFMA2 R17, -RZ, RZ, 0, 1.1920928955078125e-07 ;  /* 0x00000002ff117431 */ /* 0x000fe200000001ff */
[----:B------:R-:W-:-:S05]  /*1e70*/  MOV R7, R13 ;  /* 0x0000000d00077202 */ /* 0x000fca0000000f00 */
[----:B------:R-:W-:-:S04]  /*1e80*/  FADD.FTZ R7, R6, R7 ;  /* 0x0000000706077221 */ /* 0x000fc80000010000 */
[----:B------:R-:W-:-:S07]  /*1e90*/  IMAD.MOV.U32 R4, RZ, RZ, R7 ;  /* 0x000000ffff047224 */ /* 0x000fce00078e0007 */
[----:B------:R-:W-:Y:S05]  /*1ea0*/  WARPSYNC.COLLECTIVE R12, `(.L_x_9583) ;  /* 0x000000000c087348 */ /* 0x000fea0003c00000 */
[----:B------:R0:W1:Y:S02]  /*1eb0*/  SHFL.DOWN P0, R13, R4, R17, R19 ;  /* 0x08000011040d7389 */ /* 0x0000640000000013 */
[----:B01----:R-:W-:Y:S05]  /*1ec0*/  ENDCOLLECTIVE ;  /* 0x000000000000791b */ /* 0x003fea0003800000 */
.L_x_9583:
[----:B------:R-:W-:Y:S02]  /*1ed0*/  IMAD.MOV.U32 R17, RZ, RZ, 0x1 ;  /* 0x00000001ff117424 */ /* 0x000fe400078e00ff */
[----:B------:R-:W-:-:S04]  /*1ee0*/  IMAD.MOV.U32 R8, RZ, RZ, R13 ;  /* 0x000000ffff087224 */ /* 0x000fc800078e000d */
[----:B------:R-:W-:-:S05]  /*1ef0*/  FADD.FTZ R8, R7, R8 ;  /* 0x0000000807087221 */ /* 0x000fca0000010000 */
[----:B------:R-:W-:-:S07]  /*1f00*/  MOV R4, R8 ;  /* 0x0000000800047202 */ /* 0x000fce0000000f00 */
[----:B------:R-:W-:Y:S05]  /*1f10*/  WARPSYNC.COLLECTIVE R12, `(.L_x_9584) ;  /* 0x000000000c087348 */ /* 0x000fea0003c00000 */
[----:B------:R0:W1:Y:S02]  /*1f20*/  SHFL.DOWN P0, R13, R4, R17, R19 ;  /* 0x08000011040d7389 */ /* 0x0000640000000013 */
[----:B01----:R-:W-:Y:S05]  /*1f30*/  ENDCOLLECTIVE ;  /* 0x000000000000791b */ /* 0x003fea0003800000 */
.L_x_9584:
[----:B------:R-:W-:Y:S01]  /*1f40*/  MOV R9, R13 ;  /* 0x0000000d00097202 */ /* 0x000fe20000000f00 */
[----:B------:R-:W-:Y:S06]  /*1f50*/  BRA `(.L_x_9585) ;  /* 0xfffffff000ec7947 */ /* 0x000fec000383ffff */
.L_x_9586:
        /* <DEDUP_REMOVED lines=10> */
.L_x_11668:


//--------------------- .text._ZN2at6native43_GLOBAL__N__9ae7fba5_10_SoftMax_cu_9f978f6323cunn_SoftMaxForwardSmemILi8EN3c108BFloat16EfS4_NS1_25LogSoftMaxForwardEpilogueElEEvPT2_PKT0_T4_ --------------------------
	.section	.text._ZN2at6native43_GLOBAL__N__9ae7fba5_10_SoftMax_cu_9f978f6323cunn_SoftMaxForwardSmemILi8EN3c108BFloat16EfS4_NS1_25LogSoftMaxForwardEpilogueElEEvPT2_PKT0_T4_,"ax",@progbits
	.align	128
.text._ZN2at6native43_GLOBAL__N__9ae7fba5_10_SoftMax_cu_9f978f6323cunn_SoftMaxForwardSmemILi8EN3c108BFloat16EfS4_NS1_25LogSoftMaxForwardEpilogueElEEvPT2_PKT0_T4_:
        .type           _ZN2at6native43_GLOBAL__N__9ae7fba5_10_SoftMax_cu_9f978f6323cunn_SoftMaxForwardSmemILi8EN3c108BFloat16EfS4_NS1_25LogSoftMaxForwardEpilogueElEEvPT2_PKT0_T4_,@function
        .size           _ZN2at6native43_GLOBAL__N__9ae7fba5_10_SoftMax_cu_9f978f6323cunn_SoftMaxForwardSmemILi8EN3c108BFloat16EfS4_NS1_25LogSoftMaxForwardEpilogueElEEvPT2_PKT0_T4_,(.L_x_11669 - _ZN2at6native43_GLOBAL__N__9ae7fba5_10_SoftMax_cu_9f978f6323cunn_SoftMaxForwardSmemILi8EN3c108BFloat16EfS4_NS1_25LogSoftMaxForwardEpilogueElEEvPT2_PKT0_T4_)
        .other          _ZN2at6native43_GLOBAL__N__9ae7fba5_10_SoftMax_cu_9f978f6323cunn_SoftMaxForwardSmemILi8EN3c108BFloat16EfS4_NS1_25LogSoftMaxForwardEpilogueElEEvPT2_PKT0_T4_,@"STO_CUDA_ENTRY STV_DEFAULT"
_ZN2at6native43_GLOBAL__N__9ae7fba5_10_SoftMax_cu_9f978f6323cunn_SoftMaxForwardSmemILi8EN3c108BFloat16EfS4_NS1_25LogSoftMaxForwardEpilogueElEEvPT2_PKT0_T4_:
        /* <DEDUP_REMOVED lines=28> */
.L_x_9589:
        /* <DEDUP_REMOVED lines=28> */
.L_x_9588:
[----:B0-----:R-:W-:Y:S05]  /*0380*/  BSYNC.RECONVERGENT B0 ;  /* 0x0000000000007941 */ /* 0x001fea0003800200 */
.L_x_9587:
        /* <DEDUP_REMOVED lines=25> */
[----:B------:R-:W-:Y:S01]  /*0520*/  FSEL R6, R5, R4, !P2 ;  /* 0x0000000405067208 */ /* 0x000fe20005000000 */
[----:B------:R-:W-:Y:S01]  /*0530*/  IMAD.MOV.U32 R5, RZ, RZ, -0x800001 ;  /* 0xff7fffffff057424 */ /* 0x000fe200078e00ff */
        /* <DEDUP_REMOVED lines=21> */
.L_x_9604:
[----:B------:R-:W-:Y:S02]  /*0690*/  ISETP.NE.AND P3, PT, R0, RZ, PT ;  /* 0x000000ff0000720c */ /* 0x000fe40003f65270 */
[----:B-1----:R-:W-:-:S04]  /*06a0*/  FSETP.GEU.FTZ.AND P1, PT, R11, R8, PT ;  /* 0x000000080b00720b */ /* 0x002fc80003f3e000 */
[----:B------:R-:W-:-:S07]  /*06b0*/  FSEL R8, R8, R11, !P1 ;  /* 0x0000000b08087208 */ /* 0x000fce0004800000 */
[----:B------:R2:W-:Y:S01]  /*06c0*/  @!P3 STS [UR7], R8 ;  /* 0x00000008ff00b988 */ /* 0x0005e20008000807 */
[----:B------:R-:W-:-:S13]  /*06d0*/  @!P3 PLOP3.LUT P2, PT, PT, PT, PT, 0x80, 0x8 ;  /* 0x000000000008b81c */ /* 0x000fda0003f4f070 */
.L_x_9590:
[----:B------:R-:W-:Y:S05]  /*06e0*/  WARPSYNC.ALL ;  /* 0x0000000000007948 */ /* 0x000fea0003800000 */
[----:B------:R-:W-:Y:S01]  /*06f0*/  BAR.SYNC.DEFER_BLOCKING 0x0 ;  /* 0x0000000000007b1d */ /* 0x000fe20000010000 */
[----:B------:R-:W-:-:S05]  /*0700*/  HFMA2 R12, -RZ, RZ, 0, 0 ;  /* 0x00000000ff0c7431 */ /* 0x000fca00000001ff */
[----:B------:R-:W-:Y:S01]  /*0710*/  BSSY.RECONVERGENT B0, `(.L_x_9592) ;  /* 0x000003b000007945 */ /* 0x000fe20003800200 */
[----:B--2---:R-:W2:Y:S03]  /*0720*/  LDS R8, [UR7] ;  /* 0x00000007ff087984 */ /* 0x004ea60008000800 */
[----:B------:R-:W-:Y:S05]  /*0730*/  @P0 BRA `(.L_x_9593) ;  /* 0x0000000000e00947 */ /* 0x000fea0003800000 */
[----:B------:R-:W-:Y:S01]  /*0740*/  IMAD.MOV.U32 R12, RZ, RZ, RZ ;  /* 0x000000ffff0c7224 */ /* 0x000fe200078e00ff */
[----:B------:R-:W-:Y:S01]  /*0750*/  MOV R10, R3 ;  /* 0x00000003000a7202 */ /* 0x000fe20000000f00 */
[----:B0-----:R-:W-:-:S07]  /*0760*/  IMAD.MOV.U32 R11, RZ, RZ, R0 ;  /* 0x000000ffff0b7224 */ /* 0x001fce00078e0000 */
.L_x_9594:
[C---:B------:R-:W-:Y:S02]  /*0770*/  LEA R4, R11.reuse, UR6, 0x4 ;  /* 0x000000060b047c11 */ /* 0x040fe4000f8e20ff */
[----:B------:R-:W-:-:S04]  /*0780*/  IADD3 R11, P1, PT, R11, UR9, RZ ;  /* 0x000000090b0b7c10 */ /* 0x000fc8000ff3e0ff */
[----:B-1----:R-:W0:Y:S01]  /*0790*/  LDS.128 R4, [R4] ;  /* 0x0000000004047984 */ /* 0x002e220000000c00 */
[----:B------:R-:W-:Y:S02]  /*07a0*/  IADD3.X R10, PT, PT, RZ, R10, RZ, P1, !PT ;  /* 0x0000000aff0a7210 */ /* 0x000fe40000ffe4ff */
[C---:B0-----:R-:W-:Y:S01]  /*07b0*/  PRMT R13, R4.reuse, 0x7632, R13 ;  /* 0x00007632040d7816 */ /* 0x041fe2000000000d */
[----:B------:R-:W-:Y:S01]  /*07c0*/  IMAD.U32 R15, R4, 0x10000, RZ ;  /* 0x00010000040f7824 */ /* 0x000fe200078e00ff */
[C---:B------:R-:W-:Y:S02]  /*07d0*/  SHF.L.U32 R19, R5.reuse, 0x10, RZ ;  /* 0x0000001005137819 */ /* 0x040fe400000006ff */
[----:B------:R-:W-:Y:S01]  /*07e0*/  PRMT R5, R5, 0x7632, R5 ;  /* 0x0000763205057816 */ /* 0x000fe20000000005 */
[C---:B--2---:R-:W-:Y:S01]  /*07f0*/  FADD.FTZ R15, -R8.reuse, R15 ;  /* 0x0000000f080f7221 */ /* 0x044fe20000010100 */
        /* <DEDUP_REMOVED lines=44> */
.L_x_9593:
[----:B------:R-:W-:Y:S05]  /*0ac0*/  BSYNC.RECONVERGENT B0 ;  /* 0x0000000000007941 */ /* 0x000fea0003800200 */
.L_x_9592:
[----:B-1----:R-:W1:Y:S01]  /*0ad0*/  SHFL.DOWN PT, R5, R12, 0x10, 0x1f ;  /* 0x0a001f000c057f89 */ /* 0x002e6200000e0000 */
[----:B------:R-:W-:Y:S01]  /*0ae0*/  BAR.SYNC.DEFER_BLOCKING 0x0 ;  /* 0x0000000000007b1d */ /* 0x000fe20000010000 */
[----:B------:R-:W-:Y:S01]  /*0af0*/  ISETP.NE.AND P1, PT, R2, RZ, PT ;  /* 0x000000ff0200720c */ /* 0x000fe20003f25270 */
[----:B------:R-:W-:Y:S01]  /*0b00*/  IMAD.MOV.U32 R2, RZ, RZ, RZ ;  /* 0x000000ffff027224 */ /* 0x000fe200078e00ff */
[----:B------:R-:W-:-:S03]  /*0b10*/  ISETP.GE.U32.AND P3, PT, R0, UR8, PT ;  /* 0x0000000800007c0c */ /* 0x000fc6000bf66070 */
        /* <DEDUP_REMOVED lines=8> */
[----:B0-----:R-:W0:Y:S02]  /*0ba0*/  SHFL.DOWN PT, R11, R6, 0x1, 0x1f ;  /* 0x08201f00060b7f89 */ /* 0x001e2400000e0000 */
        /* <DEDUP_REMOVED lines=17> */
.L_x_9610:
[----:B-1----:R-:W-:-:S07]  /*0cc0*/  FADD.FTZ R2, R6, R9 ;  /* 0x0000000906027221 */ /* 0x002fce0000010000 */
.L_x_9596:
[----:B------:R-:W-:Y:S05]  /*0cd0*/  BSYNC B0 ;  /* 0x0000000000007941 */ /* 0x000fea0003800000 */
.L_x_9595:
[----:B-1----:R1:W-:Y:S01]  /*0ce0*/  @P2 STS [UR7], R2 ;  /* 0x00000002ff002988 */ /* 0x0023e20008000807 */
[----:B------:R-:W-:Y:S05]  /*0cf0*/  WARPSYNC.ALL ;  /* 0x0000000000007948 */ /* 0x000fea0003800000 */
[----:B------:R-:W-:Y:S06]  /*0d00*/  BAR.SYNC.DEFER_BLOCKING 0x0 ;  /* 0x0000000000007b1d */ /* 0x000fec0000010000 */
[----:B------:R-:W-:Y:S05]  /*0d10*/  @P0 EXIT ;  /* 0x000000000000094d */ /* 0x000fea0003800000 */
[----:B-1----:R-:W1:Y:S02]  /*0d20*/  LDS R2, [UR7] ;  /* 0x00000007ff027984 */ /* 0x002e640008000800 */
[----:B-1----:R-:W1:Y:S02]  /*0d30*/  MUFU.LG2 R2, R2 ;  /* 0x0000000200027308 */ /* 0x002e640000000c00 */
.L_x_9598:
[C---:B------:R-:W-:Y:S02]  /*0d40*/  LEA R4, R0.reuse, UR6, 0x4 ;  /* 0x0000000600047c11 */ /* 0x040fe4000f8e20ff */
[----:B------:R-:W-:-:S04]  /*0d50*/  LEA R10, P0, R0, UR4, 0x4 ;  /* 0x00000004000a7c11 */ /* 0x000fc8000f8020ff */
[----:B0-----:R-:W0:Y:S02]  /*0d60*/  LDS.128 R4, [R4] ;  /* 0x0000000004047984 */ /* 0x001e240000000c00 */
[C---:B0-----:R-:W-:Y:S01]  /*0d70*/  PRMT R9, R7.reuse, 0x7632, R9 ;  /* 0x0000763207097816 */ /* 0x041fe20000000009 */
[C---:B------:R-:W-:Y:S01]  /*0d80*/  IMAD.U32 R15, R6.reuse, 0x10000, RZ ;  /* 0x00010000060f7824 */ /* 0x040fe200078e00ff */
[----:B------:R-:W-:Y:S01]  /*0d90*/  SHF.L.U32 R17, R7, 0x10, RZ ;  /* 0x0000001007117819 */ /* 0x000fe200000006ff */
[----:B------:R-:W-:Y:S01]  /*0da0*/  IMAD.U32 R13, R5, 0x10000, RZ ;  /* 0x00010000050d7824 */ /* 0x000fe200078e00ff */
[----:B------:R-:W-:Y:S01]  /*0db0*/  PRMT R7, R6, 0x7632, R7 ;  /* 0x0000763206077816 */ /* 0x000fe20000000007 */
[----:B------:R-:W-:Y:S01]  /*0dc0*/  IMAD.U32 R19, R9, 0x10000, RZ ;  /* 0x0001000009137824 */ /* 0x000fe200078e00ff */
[----:B------:R-:W-:Y:S01]  /*0dd0*/  PRMT R6, R5, 0x7632, R6 ;  /* 0x0000763205067816 */ /* 0x000fe20000000006 */
[----:B--2---:R-:W-:Y:S01]  /*0de0*/  FADD.FTZ R15, -R8, R15 ;  /* 0x0000000f080f7221 */ /* 0x004fe20000010100 */
[C---:B------:R-:W-:Y:S01]  /*0df0*/  PRMT R5, R4.reuse, 0x7632, R5 ;  /* 0x0000763204057816 */ /* 0x040fe20000000005 */
[----:B------:R-:W-:Y:S01]  /*0e00*/  IMAD.U32 R9, R7, 0x10000, RZ ;  /* 0x0001000007097824 */ /* 0x000fe200078e00ff */
[----:B------:R-:W-:Y:S01]  /*0e10*/  SHF.L.U32 R11, R4, 0x10, RZ ;  /* 0x00000010040b7819 */ /* 0x000fe200000006ff */
[----:B------:R-:W-:Y:S01]  /*0e20*/  FADD.FTZ R17, -R8, R17 ;  /* 0x0000001108117221 */ /* 0x000fe20000010100 */
        /* <DEDUP_REMOVED lines=8> */
[C---:B-1----:R-:W-:Y:S01]  /*0eb0*/  FFMA.FTZ R6, R2.reuse, -0.69314718246459960938, R15 ;  /* 0xbf31721802067823 */ /* 0x042fe2000001000f */
[C---:B------:R-:W-:Y:S01]  /*0ec0*/  FFMA.FTZ R15, R2.reuse, -0.69314718246459960938, R9 ;  /* 0xbf317218020f7823 */ /* 0x040fe20000010009 */
[C---:B------:R-:W-:Y:S01]  /*0ed0*/  FFMA.FTZ R4, R2.reuse, -0.69314718246459960938, R11 ;  /* 0xbf31721802047823 */ /* 0x040fe2000001000b */
[----:B------:R-:W-:Y:S01]  /*0ee0*/  FFMA.FTZ R9, R2, -0.69314718246459960938, R5 ;  /* 0xbf31721802097823 */ /* 0x000fe20000010005 */
[----:B------:R-:W-:Y:S01]  /*0ef0*/  LEA.HI.X R11, R0, UR5, R3, 0x4, P0 ;  /* 0x00000005000b7c11 */ /* 0x000fe200080f2403 */
[C---:B------:R-:W-:Y:S01]  /*0f00*/  FFMA.FTZ R17, R2.reuse, -0.69314718246459960938, R17 ;  /* 0xbf31721802117823 */ /* 0x040fe20000010011 */
[C---:B------:R-:W-:Y:S01]  /*0f10*/  FFMA.FTZ R13, R2.reuse, -0.69314718246459960938, R13 ;  /* 0xbf317218020d7823 */ /* 0x040fe2000001000d */
[C---:B------:R-:W-:Y:S01]  /*0f20*/  FFMA.FTZ R14, R2.reuse, -0.69314718246459960938, R19 ;  /* 0xbf317218020e7823 */ /* 0x040fe20000010013 */
[----:B------:R-:W-:Y:S01]  /*0f30*/  FFMA.FTZ R12, R2, -0.69314718246459960938, R7 ;  /* 0xbf317218020c7823 */ /* 0x000fe20000010007 */
[----:B------:R-:W-:-:S02]  /*0f40*/  IADD3 R0, P0, PT, R0, UR9, RZ ;  /* 0x0000000900007c10 */ /* 0x000fc4000ff1e0ff */
[----:B------:R-:W-:Y:S02]  /*0f50*/  F2FP.BF16.F32.PACK_AB R4, R9, R4 ;  /* 0x000000040904723e */ /* 0x000fe400000010ff */
[----:B------:R-:W-:Y:S01]  /*0f60*/  F2FP.BF16.F32.PACK_AB R7, R14, R17 ;  /* 0x000000110e07723e */ /* 0x000fe200000010ff */
[----:B------:R-:W-:Y:S01]  /*0f70*/  IMAD.SHL.U32 R9, R0, 0x8, RZ ;  /* 0x0000000800097824 */ /* 0x000fe200078e00ff */
[----:B------:R-:W-:Y:S02]  /*0f80*/  F2FP.BF16.F32.PACK_AB R6, R15, R6 ;  /* 0x000000060f06723e */ /* 0x000fe400000010ff */
[----:B------:R-:W-:Y:S02]  /*0f90*/  F2FP.BF16.F32.PACK_AB R5, R12, R13 ;  /* 0x0000000d0c05723e */ /* 0x000fe400000010ff */
[----:B------:R-:W-:Y:S02]  /*0fa0*/  IADD3.X R3, PT, PT, RZ, R3, RZ, P0, !PT ;  /* 0x00000003ff037210 */ /* 0x000fe400007fe4ff */
[----:B------:R-:W-:Y:S01]  /*0fb0*/  ISETP.GE.U32.AND P0, PT, R9, UR12, PT ;  /* 0x0000000c09007c0c */ /* 0x000fe2000bf06070 */
[----:B------:R3:W-:Y:S01]  /*0fc0*/  STG.E.128 desc[UR10][R10.64], R4 ;  /* 0x000000040a007986 */ /* 0x0007e2000c101d0a */
[----:B------:R-:W-:-:S04]  /*0fd0*/  SHF.L.U64.HI R9, R0, 0x3, R3 ;  /* 0x0000000300097819 */ /* 0x000fc80000010203 */
[----:B------:R-:W-:-:S13]  /*0fe0*/  ISETP.GE.AND.EX P0, PT, R9, UR13, PT, P0 ;  /* 0x0000000d09007c0c */ /* 0x000fda000bf06300 */
[----:B---3--:R-:W-:Y:S05]  /*0ff0*/  @!P0 BRA `(.L_x_9598) ;  /* 0xfffffffc00508947 */ /* 0x008fea000383ffff */
[----:B------:R-:W-:Y:S05]  /*1000*/  EXIT ;  /* 0x000000000000794d */ /* 0x000fea0003800000 */
.L_x_9591:
[----:B-1----:R-:W-:Y:S02]  /*1010*/  IMAD.MOV.U32 R13, RZ, RZ, R5 ;  /* 0x000000ffff0d7224 */ /* 0x002fe400078e0005 */
[----:B------:R-:W-:Y:S02]  /*1020*/  HFMA2 R16, -RZ, RZ, 0, 1.847743988037109375e-06 ;  /* 0x0000001fff107431 */ /* 0x000fe400000001ff */
[----:B------:R-:W-:Y:S02]  /*1030*/  IMAD.MOV.U32 R15, RZ, RZ, 0x10 ;  /* 0x00000010ff0f7424 */ /* 0x000fe400078e00ff */
[----:B------:R-:W-:-:S07]  /*1040*/  IMAD.MOV.U32 R10, RZ, RZ, -0x1 ;  /* 0xffffffffff0a7424 */ /* 0x000fce00078e00ff */
[----:B------:R-:W-:Y:S05]  /*1050*/  WARPSYNC.COLLECTIVE R10, `(.L_x_9599) ;  /* 0x000000000a087348 */ /* 0x000fea0003c00000 */
[----:B------:R0:W1:Y:S02]  /*1060*/  SHFL.DOWN P1, R12, R13, R15, R16 ;  /* 0x0800000f0d0c7389 */ /* 0x0000640000020010 */
[----:B01----:R-:W-:Y:S05]  /*1070*/  ENDCOLLECTIVE ;  /* 0x000000000000791b */ /* 0x003fea0003800000 */
.L_x_9599:
        /* <DEDUP_REMOVED lines=8> */
.L_x_9600:
        /* <DEDUP_REMOVED lines=8> */
.L_x_9601:
        /* <DEDUP_REMOVED lines=8> */
.L_x_9602:
        /* <DEDUP_REMOVED lines=8> */
.L_x_9603:
[----:B------:R-:W-:Y:S01]  /*1280*/  IMAD.MOV.U32 R8, RZ, RZ, R12 ;  /* 0x000000ffff087224 */ /* 0x000fe200078e000c */
[----:B------:R-:W-:Y:S06]  /*1290*/  BRA `(.L_x_9604) ;  /* 0xfffffff000fc7947 */ /* 0x000fec000383ffff */
.L_x_9597:
[----:B-1----:R-:W-:Y:S01]  /*12a0*/  MOV R13, R2 ;  /* 0x00000002000d7202 */ /* 0x002fe20000000f00 */
[----:B------:R-:W-:Y:S01]  /*12b0*/  IMAD.MOV.U32 R15, RZ, RZ, 0x10 ;  /* 0x00000010ff0f7424 */ /* 0x000fe200078e00ff */
[----:B------:R-:W-:Y:S01]  /*12c0*/  MOV R10, 0xffffffff ;  /* 0xffffffff000a7802 */ /* 0x000fe20000000f00 */
[----:B------:R-:W-:-:S07]  /*12d0*/  IMAD.MOV.U32 R16, RZ, RZ, 0x1f ;  /* 0x0000001fff107424 */ /* 0x000fce00078e00ff */
[----:B--2---:R-:W-:Y:S05]  /*12e0*/  WARPSYNC.COLLECTIVE R10, `(.L_x_9605) ;  /* 0x000000000a087348 */ /* 0x004fea0003c00000 */
[----:B------:R0:W1:Y:S02]  /*12f0*/  SHFL.DOWN P1, R12, R13, R15, R16 ;  /* 0x0800000f0d0c7389 */ /* 0x0000640000020010 */
[----:B012---:R-:W-:Y:S05]  /*1300*/  ENDCOLLECTIVE ;  /* 0x000000000000791b */ /* 0x007fea0003800000 */
.L_x_9605:
[----:B------:R-:W-:Y:S02]  /*1310*/  HFMA2 R15, -RZ, RZ, 0, 4.76837158203125e-07 ;  /* 0x00000008ff0f7431 */ /* 0x000fe400000001ff */
[----:B------:R-:W-:-:S04]  /*1320*/  IMAD.MOV.U32 R5, RZ, RZ, R12 ;  /* 0x000000ffff057224 */ /* 0x000fc800078e000c */
[----:B------:R-:W-:-:S04]  /*1330*/  FADD.FTZ R5, R2, R5 ;  /* 0x0000000502057221 */ /* 0x000fc80000010000 */
[----:B------:R-:W-:-:S07]  /*1340*/  IMAD.MOV.U32 R13, RZ, RZ, R5 ;  /* 0x000000ffff0d7224 */ /* 0x000fce00078e0005 */
[----:B------:R-:W-:Y:S05]  /*1350*/  WARPSYNC.COLLECTIVE R10, `(.L_x_9606) ;  /* 0x000000000a087348 */ /* 0x000fea0003c00000 */
[----:B------:R0:W1:Y:S02]  /*1360*/  SHFL.DOWN P1, R12, R13, R15, R16 ;  /* 0x0800000f0d0c7389 */ /* 0x0000640000020010 */
[----:B01----:R-:W-:Y:S05]  /*1370*/  ENDCOLLECTIVE ;  /* 0x000000000000791b */ /* 0x003fea0003800000 */
.L_x_9606:
[----:B------:R-:W-:Y:S01]  /*1380*/  MOV R15, 0x4 ;  /* 0x00000004000f7802 */ /* 0x000fe20000000f00 */
[----:B------:R-:W-:-:S04]  /*1390*/  IMAD.MOV.U32 R4, RZ, RZ, R12 ;  /* 0x000000ffff047224 */ /* 0x000fc800078e000c */
[----:B------:R-:W-:-:S04]  /*13a0*/  FADD.FTZ R4, R5, R4 ;  /* 0x0000000405047221 */ /* 0x000fc80000010000 */
[----:B------:R-:W-:-:S07]  /*13b0*/  IMAD.MOV.U32 R13, RZ, RZ, R4 ;  /* 0x000000ffff0d7224 */ /* 0x000fce00078e0004 */
[----:B------:R-:W-:Y:S05]  /*13c0*/  WARPSYNC.COLLECTIVE R10, `(.L_x_9607) ;  /* 0x000000000a087348 */ /* 0x000fea0003c00000 */
[----:B------:R0:W1:Y:S02]  /*13d0*/  SHFL.DOWN P1, R12, R13, R15, R16 ;  /* 0x0800000f0d0c7389 */ /* 0x0000640000020010 */
[----:B01----:R-:W-:Y:S05]  /*13e0*/  ENDCOLLECTIVE ;  /* 0x000000000000791b */ /* 0x003fea0003800000 */
.L_x_9607:
[----:B------:R-:W-:Y:S02]  /*13f0*/  HFMA2 R15, -RZ, RZ, 0, 1.1920928955078125e-07 ;  /* 0x00000002ff0f7431 */ /* 0x000fe400000001ff */
[----:B------:R-:W-:-:S04]  /*1400*/  IMAD.MOV.U32 R7, RZ, RZ, R12 ;  /* 0x000000ffff077224 */ /* 0x000fc800078e000c */
[----:B------:R-:W-:-:S04]  /*1410*/  FADD.FTZ R7, R4, R7 ;  /* 0x0000000704077221 */ /* 0x000fc80000010000 */
[----:B------:R-:W-:-:S07]  /*1420*/  IMAD.MOV.U32 R13, RZ, RZ, R7 ;  /* 0x000000ffff0d7224 */ /* 0x000fce00078e0007 */
[----:B------:R-:W-:Y:S05]  /*1430*/  WARPSYNC.COLLECTIVE R10, `(.L_x_9608) ;  /* 0x000000000a087348 */ /* 0x000fea0003c00000 */
[----:B------:R0:W1:Y:S02]  /*1440*/  SHFL.DOWN P1, R12, R13, R15, R16 ;  /* 0x0800000f0d0c7389 */ /* 0x0000640000020010 */
[----:B01----:R-:W-:Y:S05]  /*1450*/  ENDCOLLECTIVE ;  /* 0x000000000000791b */ /* 0x003fea0003800000 */
.L_x_9608:
[----:B------:R-:W-:Y:S02]  /*1460*/  IMAD.MOV.U32 R15, RZ, RZ, 0x1 ;  /* 0x00000001ff0f7424 */ /* 0x000fe400078e00ff */
[----:B------:R-:W-:-:S04]  /*1470*/  IMAD.MOV.U32 R6, RZ, RZ, R12 ;  /* 0x000000ffff067224 */ /* 0x000fc800078e000c */
[----:B------:R-:W-:-:S05]  /*1480*/  FADD.FTZ R6, R7, R6 ;  /* 0x0000000607067221 */ /* 0x000fca0000010000 */
[----:B------:R-:W-:-:S07]  /*1490*/  MOV R13, R6 ;  /* 0x00000006000d7202 */ /* 0x000fce0000000f00 */
[----:B------:R-:W-:Y:S05]  /*14a0*/  WARPSYNC.COLLECTIVE R10, `(.L_x_9609) ;  /* 0x000000000a087348 */ /* 0x000fea0003c00000 */
[----:B------:R0:W1:Y:S02]  /*14b0*/  SHFL.DOWN P1, R12, R13, R15, R16 ;  /* 0x0800000f0d0c7389 */ /* 0x0000640000020010 */
[----:B01----:R-:W-:Y:S05]  /*14c0*/  ENDCOLLECTIVE ;  /* 0x000000000000791b */ /* 0x003fea0003800000 */
.L_x_9609:
[----:B------:R-:W-:Y:S01]  /*14d0*/  MOV R9, R12 ;  /* 0x0000000c00097202 */ /* 0x000fe20000000f00 */
[----:B------:R-:W-:Y:S06]  /*14e0*/  BRA `(.L_x_9610) ;  /* 0xfffffff400f47947 */ /* 0x000fec000383ffff */
.L_x_9611:
        /* <DEDUP_REMOVED lines=9> */
.L_x_11669:


//--------------------- .text._ZN2at6native43_GLOBAL__N__9ae7fba5_10_SoftMax_cu_9f978f6322cunn_SoftMaxForwardRegIN3c108BFloat16EfS4_NS1_25LogSoftMaxForwardEpilogueElLi9EEEvPT1_PKT_T3_ --------------------------
	.section	.text._ZN2at6native43_GLOBAL__N__9ae7fba5_10_SoftMax_cu_9f978f6322cunn_SoftMaxForwardRegIN3c108BFloat16EfS4_NS1_25LogSoftMaxForwardEpilogueElLi9EEEvPT1_PKT_T3_,"ax",@progbits
	.align	128
.text._ZN2at6native43_GLOBAL__N__9ae7fba5_10_SoftMax_cu_9f978f6322cunn_SoftMaxForwardRegIN3c108BFloat16EfS4_NS1_25LogSoftMaxForwardEpilogueElLi9EEEvPT1_PKT_T3_:
        .type           _ZN2at6native43_GLOBAL__N__9ae7fba5_10_SoftMax_cu_9f978f6322cunn_SoftMaxForwardRegIN3c108BFloat16EfS4_NS1_25LogSoftMaxForwardEpilogueElLi9EEEvPT1_PKT_T3_,@function
        .size           _ZN2at6native43_GLOBAL__N__9ae7fba5_10_SoftMax_cu_9f978f6322cunn_SoftMaxForwardRegIN3c108BFloat16EfS4_NS1_25LogSoftMaxForwardEpilogueElLi9EEEvPT1_PKT_T3_,(.L_x_11670 - _ZN2at6native43_GLOBAL__N__9ae7fba5_10_SoftMax_cu_9f978f6322cunn_SoftMaxForwardRegIN3c108BFloat16EfS4_NS1_25LogSoftMaxForwardEpilogueElLi9EEEvPT1_PKT_T3_)
        .other          _ZN2at6native43_GLOBAL__N__9ae7fba5_10_SoftMax_cu_9f978f6322cunn_SoftMaxForwardRegIN3c108BFloat16EfS4_NS1_25LogSoftMaxForwardEpilogueElLi9EEEvPT1_PKT_T3_,@"STO_CUDA_ENTRY STV_DEFAULT"
_ZN2at6native43_GLOBAL__N__9ae7fba5_10_SoftMax_cu_9f978f6322cunn_SoftMaxForwardRegIN3c108BFloat16EfS4_NS1_25LogSoftMaxForwardEpilogueElLi9EEEvPT1_PKT_T3_:
        /* <DEDUP_REMOVED lines=18> */
[----:B------:R-:W-:Y:S01]  /*0120*/  ISETP.GE.U32.AND P0, PT, R20, R22, PT ;  /* 0x000000161400720c */ /* 0x000fe20003f06070 */
[----:B------:R-:W-:Y:S01]  /*0130*/  @!P3 IMAD.MOV.U32 R25, RZ, RZ, RZ ;  /* 0x000000ffff19b224 */ /* 0x000fe200078e00ff */
[----:B------:R-:W-:Y:S02]  /*0140*/  P2R R37, PR, RZ, 0x20 ;  /* 0x00000020ff257803 */ /* 0x000fe40000000000 */
        /* <DEDUP_REMOVED lines=31> */
[C---:B------:R-:W-:Y:S02]  /*0340*/  ISETP.GE.U32.AND P2, PT, R16.reuse, R22, PT ;  /* 0x000000161000720c */ /* 0x040fe40003f46070 */
[----:B------:R-:W-:Y:S01]  /*0350*/  @!P1 MOV R19, RZ ;  /* 0x000000ff00139202 */ /* 0x000fe20000000f00 */
[----:B-1----:R-:W-:Y:S01]  /*0360*/  VIADD R14, R16, UR9 ;  /* 0x00000009100e7c36 */ /* 0x002fe20008000000 */
[----:B------:R-:W-:Y:S01]  /*0370*/  ISETP.GE.AND.EX P2, PT, RZ, R23, PT, P2 ;  /* 0x00000017ff00720c */ /* 0x000fe20003f46320 */
[----:B------:R1:W5:Y:S01]  /*0380*/  @!P0 LDG.E.U16 R4, desc[UR6][R32.64] ;  /* 0x0000000620048981 */ /* 0x000362000c1e1500 */
[----:B------:R-:W-:-:S11]  /*0390*/  @!P1 IMAD.WIDE.U32 R10, R22, UR8, R18 ;  /* 0x00000008160a9c25 */ /* 0x000fd6000f8e0012 */
[----:B------:R-:W1:Y:S01]  /*03a0*/  @!P2 LDC.64 R26, c[0x0][0x388] ;  /* 0x0000e200ff1aab82 */ /* 0x000e620000000a00 */
[----:B------:R-:W-:Y:S02]  /*03b0*/  @!P1 IMAD R11, R23, UR8, R11 ;  /* 0x00000008170b9c24 */ /* 0x000fe4000f8e020b */
[----:B------:R-:W-:Y:S01]  /*03c0*/  @!P2 IMAD.MOV.U32 R17, RZ, RZ, RZ ;  /* 0x000000ffff11a224 */ /* 0x000fe200078e00ff */
[----:B0-----:R-:W-:-:S04]  /*03d0*/  @!P1 LEA R42, P3, R10, R42, 0x1 ;  /* 0x0000002a0a2a9211 */ /* 0x001fc800078608ff */
[----:B------:R-:W-:Y:S01]  /*03e0*/  @!P1 LEA.HI.X R43, R10, R43, R11, 0x1, P3 ;  /* 0x0000002b0a2b9211 */ /* 0x000fe200018f0c0b */
[----:B------:R-:W-:-:S04]  /*03f0*/  @!P2 IMAD.WIDE.U32 R10, R22, UR8, R16 ;  /* 0x00000008160aac25 */ /* 0x000fc8000f8e0010 */
[----:B------:R-:W-:Y:S01]  /*0400*/  @!P2 IMAD R11, R23, UR8, R11 ;  /* 0x00000008170bac24 */ /* 0x000fe2000f8e020b */
[----:B---3--:R-:W-:Y:S01]  /*0410*/  IADD3 R12, PT, PT, R14, UR9, RZ ;  /* 0x000000090e0c7c10 */ /* 0x008fe2000fffe0ff */
[----:B------:R-:W3:Y:S01]  /*0420*/  @!P1 LDG.E.U16 R5, desc[UR6][R42.64] ;  /* 0x000000062a059981 */ /* 0x000ee2000c1e1500 */
[----:B-1----:R-:W-:-:S04]  /*0430*/  @!P2 LEA R26, P3, R10, R26, 0x1 ;  /* 0x0000001a0a1aa211 */ /* 0x002fc800078608ff */
[----:B------:R-:W-:Y:S02]  /*0440*/  @!P2 LEA.HI.X R27, R10, R27, R11, 0x1, P3 ;  /* 0x0000001b0a1ba211 */ /* 0x000fe400018f0c0b */
[----:B------:R-:W-:-:S03]  /*0450*/  ISETP.GE.U32.AND P3, PT, R14, R22, PT ;  /* 0x000000160e00720c */ /* 0x000fc60003f66070 */
        /* <DEDUP_REMOVED lines=16> */
[----:B------:R-:W-:Y:S01]  /*0560*/  @!P4 LEA.HI.X R31, R10, R31, R11, 0x1, P5 ;  /* 0x0000001f0a1fc211 */ /* 0x000fe200028f0c0b */
[----:B------:R-:W-:-:S04]  /*0570*/  VIADD R10, R12, UR9 ;  /* 0x000000090c0a7c36 */ /* 0x000fc80008000000 */
        /* <DEDUP_REMOVED lines=14> */
[----:B------:R-:W-:Y:S02]  /*0660*/  ISETP.NE.AND P0, PT, R36, RZ, PT ;  /* 0x000000ff2400720c */ /* 0x000fe40003f05270 */
[----:B------:R-:W-:Y:S02]  /*0670*/  MOV R34, 0xff7fffff ;  /* 0xff7fffff00227802 */ /* 0x000fe40000000f00 */
[----:B------:R-:W-:-:S09]  /*0680*/  ISETP.NE.AND P6, PT, R37, RZ, PT ;  /* 0x000000ff2500720c */ /* 0x000fd20003fc5270 */
[----:B--2---:R-:W-:-:S05]  /*0690*/  @!P0 IMAD.U32 R35, R0, 0x10000, RZ ;  /* 0x0001000000238824 */ /* 0x004fca00078e00ff */
[----:B------:R-:W-:Y:S02]  /*06a0*/  @!P0 FMNMX.FTZ R34, R35, -3.40282346638528859812e+38, !PT ;  /* 0xff7fffff23228809 */ /* 0x000fe40007810000 */
[----:B------:R-:W-:-:S13]  /*06b0*/  ISETP.NE.AND P0, PT, R39, RZ, PT ;  /* 0x000000ff2700720c */ /* 0x000fda0003f05270 */
[----:B----4-:R-:W-:-:S05]  /*06c0*/  @!P0 IMAD.U32 R35, R2, 0x10000, RZ ;  /* 0x0001000002238824 */ /* 0x010fca00078e00ff */
[----:B------:R-:W-:Y:S02]  /*06d0*/  @!P0 FMNMX.FTZ R34, R34, R35, !PT ;  /* 0x0000002322228209 */ /* 0x000fe40007810000 */
[----:B------:R-:W-:Y:S01]  /*06e0*/  ISETP.NE.AND P0, PT, R40, RZ, PT ;  /* 0x000000ff2800720c */ /* 0x000fe20003f05270 */
[----:B-----5:R-:W-:-:S05]  /*06f0*/  @!P6 IMAD.U32 R35, R3, 0x10000, RZ ;  /* 0x000100000323e824 */ /* 0x020fca00078e00ff */
[----:B------:R-:W-:-:S07]  /*0700*/  @!P6 FMNMX.FTZ R34, R34, R35, !PT ;  /* 0x000000232222e209 */ /* 0x000fce0007810000 */
[----:B0-----:R-:W-:-:S04]  /*0710*/  @!P0 SHF.L.U32 R27, R4, 0x10, RZ ;  /* 0x00000010041b8819 */ /* 0x001fc800000006ff */
[----:B------:R-:W-:Y:S01]  /*0720*/  @!P0 FMNMX.FTZ R34, R34, R27, !PT ;  /* 0x0000001b22228209 */ /* 0x000fe20007810000 */
[----:B---3--:R-:W-:-:S05]  /*0730*/  @!P1 IMAD.U32 R27, R5, 0x10000, RZ ;  /* 0x00010000051b9824 */ /* 0x008fca00078e00ff */
[----:B------:R-:W-:Y:S01]  /*0740*/  @!P1 FMNMX.FTZ R34, R34, R27, !PT ;  /* 0x0000001b22229209 */ /* 0x000fe20007810000 */
[----:B------:R-:W-:-:S05]  /*0750*/  @!P2 IMAD.U32 R27, R6, 0x10000, RZ ;  /* 0x00010000061ba824 */ /* 0x000fca00078e00ff */
[----:B------:R-:W-:Y:S01]  /*0760*/  @!P2 FMNMX.FTZ R34, R34, R27, !PT ;  /* 0x0000001b2222a209 */ /* 0x000fe20007810000 */
[----:B------:R-:W-:-:S05]  /*0770*/  @!P3 IMAD.U32 R27, R7, 0x10000, RZ ;  /* 0x00010000071bb824 */ /* 0x000fca00078e00ff */
[----:B------:R-:W-:Y:S02]  /*0780*/  @!P3 FMNMX.FTZ R34, R34, R27, !PT ;  /* 0x0000001b2222b209 */ /* 0x000fe40007810000 */
[----:B------:R-:W-:-:S04]  /*0790*/  @!P4 SHF.L.U32 R27, R8, 0x10, RZ ;  /* 0x00000010081bc819 */ /* 0x000fc800000006ff */
        /* <DEDUP_REMOVED lines=54> */
.L_x_9638:
        /* <DEDUP_REMOVED lines=12> */
.L_x_9612:
        /* <DEDUP_REMOVED lines=9> */
[----:B------:R-:W-:Y:S02]  /*0c50*/  ISETP.NE.AND P6, PT, R37, RZ, PT ;  /* 0x000000ff2500720c */ /* 0x000fe40003fc5270 */
[----:B------:R-:W-:-:S05]  /*0c60*/  @!P0 SHF.L.U32 R43, R4, 0x10, RZ ;  /* 0x00000010042b8819 */ /* 0x000fca00000006ff */
[----:B0-----:R-:W-:-:S04]  /*0c70*/  @!P4 SHF.L.U32 R29, R0, 0x10, RZ ;  /* 0x00000010001dc819 */ /* 0x001fc800000006ff */
        /* <DEDUP_REMOVED lines=10> */
[----:B------:R-:W-:Y:S02]  /*0d20*/  IMAD.MOV.U32 R28, RZ, RZ, RZ ;  /* 0x000000ffff1c7224 */ /* 0x000fe400078e00ff */
        /* <DEDUP_REMOVED lines=16> */
[----:B------:R-:W-:Y:S02]  /*0e30*/  @!P2 IMAD.U32 R29, R6, 0x10000, RZ ;  /* 0x00010000061da824 */ /* 0x000fe400078e00ff */
[----:B------:R-:W-:Y:S01]  /*0e40*/  @!P6 FADD.FTZ R28, R28, R31 ;  /* 0x0000001f1c1ce221 */ /* 0x000fe20000010000 */
[----:B------:R-:W-:-:S02]  /*0e50*/  @!P3 IMAD.U32 R33, R7, 0x10000, RZ ;  /* 0x000100000721b824 */ /* 0x000fc400078e00ff */
[--C-:B------:R-:W-:Y:S01]  /*0e60*/  @!P2 FADD.FTZ R29, R29, -R26.reuse ;  /* 0x8000001a1d1da221 */ /* 0x100fe20000010000 */
[----:B------:R-:W-:Y:S01]  /*0e70*/  @!P4 SHF.L.U32 R31, R8, 0x10, RZ ;  /* 0x00000010081fc819 */ /* 0x000fe200000006ff */
[----:B--2---:R-:W-:Y:S01]  /*0e80*/  @!P0 FADD.FTZ R28, R28, R41 ;  /* 0x000000291c1c8221 */ /* 0x004fe20000010000 */
[--C-:B------:R-:W-:Y:S01]  /*0e90*/  @!P3 FADD.FTZ R30, R33, -R26.reuse ;  /* 0x8000001a211eb221 */ /* 0x100fe20000010000 */
[----:B------:R-:W-:Y:S01]  /*0ea0*/  @!P2 FMUL.FTZ R29, R29, 1.4426950216293334961 ;  /* 0x3fb8aa3b1d1da820 */ /* 0x000fe20000410000 */
[----:B------:R-:W-:Y:S01]  /*0eb0*/  ISETP.NE.AND P0, PT, R35, RZ, PT ;  /* 0x000000ff2300720c */ /* 0x000fe20003f05270 */
[--C-:B------:R-:W-:Y:S01]  /*0ec0*/  @!P4 FADD.FTZ R31, R31, -R26.reuse ;  /* 0x8000001a1f1fc221 */ /* 0x100fe20000010000 */
[----:B------:R-:W-:Y:S01]  /*0ed0*/  @!P3 FMUL.FTZ R30, R30, 1.4426950216293334961 ;  /* 0x3fb8aa3b1e1eb820 */ /* 0x000fe20000410000 */
[----:B------:R-:W-:Y:S02]  /*0ee0*/  @!P5 IMAD.U32 R33, R9, 0x10000, RZ ;  /* 0x000100000921d824 */ /* 0x000fe400078e00ff */
[----:B------:R-:W-:Y:S01]  /*0ef0*/  @!P1 FADD.FTZ R28, R28, R43 ;  /* 0x0000002b1c1c9221 */ /* 0x000fe20000010000 */
[----:B------:R-:W0:Y:S01]  /*0f00*/  @!P2 MUFU.EX2 R29, R29 ;  /* 0x0000001d001da308 */ /* 0x000e220000000800 */
[----:B------:R-:W-:Y:S01]  /*0f10*/  @!P4 FMUL.FTZ R32, R31, 1.4426950216293334961 ;  /* 0x3fb8aa3b1f20c820 */ /* 0x000fe20000410000 */
[----:B------:R-:W-:Y:S01]  /*0f20*/  @!P5 FADD.FTZ R33, R33, -R26 ;  /* 0x8000001a2121d221 */ /* 0x000fe20000010000 */
[----:B------:R-:W-:Y:S01]  /*0f30*/  ISETP.NE.AND P6, PT, R27, RZ, PT ;  /* 0x000000ff1b00720c */ /* 0x000fe20003fc5270 */
[----:B------:R-:W1:Y:S01]  /*0f40*/  @!P3 MUFU.EX2 R31, R30 ;  /* 0x0000001e001fb308 */ /* 0x000e620000000800 */
[----:B------:R-:W-:-:S02]  /*0f50*/  IMAD.MOV.U32 R27, RZ, RZ, RZ ;  /* 0x000000ffff1b7224 */ /* 0x000fc400078e00ff */
[----:B------:R-:W-:Y:S02]  /*0f60*/  @!P5 FMUL.FTZ R35, R33, 1.4426950216293334961 ;  /* 0x3fb8aa3b2123d820 */ /* 0x000fe40000410000 */
[----:B------:R2:W3:Y:S04]  /*0f70*/  @!P4 MUFU.EX2 R33, R32 ;  /* 0x000000200021c308 */ /* 0x0004e80000000800 */
[----:B------:R-:W4:Y:S01]  /*0f80*/  @!P5 MUFU.EX2 R35, R35 ;  /* 0x000000230023d308 */ /* 0x000f220000000800 */
[----:B0-----:R-:W-:Y:S02]  /*0f90*/  @!P2 FADD.FTZ R28, R28, R29 ;  /* 0x0000001d1c1ca221 */ /* 0x001fe40000010000 */
[----:B--2---:R-:W-:Y:S02]  /*0fa0*/  @!P6 LEA.HI R32, R24, UR4, RZ, 0x1d ;  /* 0x000000041820ec11 */ /* 0x004fe4000f8fe8ff */
        /* <DEDUP_REMOVED lines=32> */
.L_x_9644:
[----:B-1----:R-:W-:-:S07]  /*11b0*/  FADD.FTZ R27, R33, R40 ;  /* 0x00000028211b7221 */ /* 0x002fce0000010000 */
.L_x_9615:
[----:B------:R-:W-:Y:S05]  /*11c0*/  BSYNC B0 ;  /* 0x0000000000007941 */ /* 0x000fea0003800000 */
.L_x_9614:
[----:B------:R-:W-:Y:S01]  /*11d0*/  ISETP.NE.AND P6, PT, R39, RZ, PT ;  /* 0x000000ff2700720c */ /* 0x000fe20003fc5270 */
[----:B------:R-:W-:-:S12]  /*11e0*/  WARPSYNC.ALL ;  /* 0x0000000000007948 */ /* 0x000fd80003800000 */
[----:B-1----:R-:W-:Y:S01]  /*11f0*/  @P6 STS [UR4], R27 ;  /* 0x0000001bff006988 */ /* 0x002fe20008000804 */
[----:B------:R-:W-:Y:S01]  /*1200*/  BAR.SYNC.DEFER_BLOCKING 0x0 ;  /* 0x0000000000007b1d */ /* 0x000fe20000010000 */
[----:B------:R-:W-:-:S05]  /*1210*/  ISETP.NE.AND P6, PT, R36, RZ, PT ;  /* 0x000000ff2400720c */ /* 0x000fca0003fc5270 */
[----:B------:R-:W-:Y:S01]  /*1220*/  BSSY.RECONVERGENT B0, `(.L_x_9617) ;  /* 0x0000010000007945 */ /* 0x000fe20003800200 */
[----:B------:R-:W1:Y:S02]  /*1230*/  LDS R27, [UR4] ;  /* 0x00000004ff1b7984 */ /* 0x000e640008000800 */
[----:B-1----:R-:W1:Y:S05]  /*1240*/  MUFU.LG2 R27, R27 ;  /* 0x0000001b001b7308 */ /* 0x002e6a0000000c00 */
[----:B------:R-:W-:Y:S05]  /*1250*/  @P6 BRA `(.L_x_9618) ;  /* 0x0000000000306947 */ /* 0x000fea0003800000 */
[----:B------:R-:W-:Y:S01]  /*1260*/  MOV R28, R24 ;  /* 0x00000018001c7202 */ /* 0x000fe20000000f00 */
[----:B------:R-:W2:Y:S01]  /*1270*/  LDCU.64 UR4, c[0x0][0x380] ;  /* 0x00007000ff0477ac */ /* 0x000ea20008000a00 */
[----:B------:R-:W-:-:S03]  /*1280*/  IMAD.MOV.U32 R29, RZ, RZ, RZ ;  /* 0x000000ffff1d7224 */ /* 0x000fc600078e00ff */
[----:B------:R-:W-:-:S04]  /*1290*/  IMAD.WIDE.U32 R28, R22, UR8, R28 ;  /* 0x00000008161c7c25 */ /* 0x000fc8000f8e001c */
[----:B------:R-:W-:Y:S02]  /*12a0*/  IMAD R25, R23, UR8, R29 ;  /* 0x0000000817197c24 */ /* 0x000fe4000f8e021d */
[----:B------:R-:W-:-:S04]  /*12b0*/  IMAD.U32 R29, R0, 0x10000, RZ ;  /* 0x00010000001d7824 */ /* 0x000fc800078e00ff */
[----:B------:R-:W-:Y:S01]  /*12c0*/  FADD.FTZ R0, R29, -R26 ;  /* 0x8000001a1d007221 */ /* 0x000fe20000010000 */
[----:B--2---:R-:W-:-:S03]  /*12d0*/  LEA R24, P6, R28, UR4, 0x1 ;  /* 0x000000041c187c11 */ /* 0x004fc6000f8c08ff */
[----:B-1----:R-:W-:Y:S01]  /*12e0*/  FFMA.FTZ R0, R27, -0.69314718246459960938, R0 ;  /* 0xbf3172181b007823 */ /* 0x002fe20000010000 */
[----:B------:R-:W-:-:S04]  /*12f0*/  LEA.HI.X R25, R28, UR5, R25, 0x1, P6 ;  /* 0x000000051c197c11 */ /* 0x000fc8000b0f0c19 */
[----:B------:R-:W-:-:S05]  /*1300*/  F2FP.BF16.F32.PACK_AB R0, RZ, R0 ;  /* 0x00000000ff00723e */ /* 0x000fca00000010ff */
[----:B------:R2:W-:Y:S02]  /*1310*/  STG.E.U16 desc[UR6][R24.64], R0 ;  /* 0x0000000018007986 */ /* 0x0005e4000c101506 */
.L_x_9618:
[----:B------:R-:W-:Y:S05]  /*1320*/  BSYNC.RECONVERGENT B0 ;  /* 0x0000000000007941 */ /* 0x000fea0003800200 */
.L_x_9617:
[----:B------:R-:W-:Y:S01]  /*1330*/  ISETP.NE.AND P6, PT, R38, RZ, PT ;  /* 0x000000ff2600720c */ /* 0x000fe20003fc5270 */
[----:B------:R-:W-:-:S12]  /*1340*/  BSSY.RECONVERGENT B0, `(.L_x_9619) ;  /* 0x000000f000007945 */ /* 0x000fd80003800200 */
[----:B------:R-:W-:Y:S05]  /*1350*/  @P6 BRA `(.L_x_9620) ;  /* 0x0000000000346947 */ /* 0x000fea0003800000 */
[----:B--2---:R-:W2:Y:S01]  /*1360*/  S2R R24, SR_TID.X ;  /* 0x0000000000187919 */ /* 0x004ea20000002100 */
[----:B------:R-:W-:Y:S01]  /*1370*/  HFMA2 R25, -RZ, RZ, 0, 0 ;  /* 0x00000000ff197431 */ /* 0x000fe200000001ff */
[----:B------:R-:W3:Y:S01]  /*1380*/  LDCU.64 UR4, c[0x0][0x380] ;  /* 0x00007000ff0477ac */ /* 0x000ee20008000a00 */
[----:B--2---:R-:W-:-:S04]  /*1390*/  VIADD R24, R24, UR9 ;  /* 0x0000000918187c36 */ /* 0x004fc80008000000 */
[----:B------:R-:W-:-:S04]  /*13a0*/  IMAD.WIDE.U32 R28, R22, UR8, R24 ;  /* 0x00000008161c7c25 */ /* 0x000fc8000f8e0018 */
[----:B------:R-:W-:Y:S01]  /*13b0*/  IMAD R25, R23, UR8, R29 ;  /* 0x0000000817197c24 */ /* 0x000fe2000f8e021d */
[----:B---3--:R-:W-:Y:S01]  /*13c0*/  LEA R24, P6, R28, UR4, 0x1 ;  /* 0x000000041c187c11 */ /* 0x008fe2000f8c08ff */
[----:B------:R-:W-:-:S03]  /*13d0*/  IMAD.U32 R29, R2, 0x10000, RZ ;  /* 0x00010000021d7824 */ /* 0x000fc600078e00ff */
[----:B------:R-:W-:Y:S01]  /*13e0*/  LEA.HI.X R25, R28, UR5, R25, 0x1, P6 ;  /* 0x000000051c197c11 */ /* 0x000fe2000b0f0c19 */
[----:B------:R-:W-:-:S04]  /*13f0*/  FADD.FTZ R0, R29, -R26 ;  /* 0x8000001a1d007221 */ /* 0x000fc80000010000 */
[----:B-1----:R-:W-:-:S05]  /*1400*/  FFMA.FTZ R0, R27, -0.69314718246459960938, R0 ;  /* 0xbf3172181b007823 */ /* 0x002fca0000010000 */
[----:B------:R-:W-:-:S05]  /*1410*/  F2FP.BF16.F32.PACK_AB R0, RZ, R0 ;  /* 0x00000000ff00723e */ /* 0x000fca00000010ff */
[----:B------:R3:W-:Y:S02]  /*1420*/  STG.E.U16 desc[UR6][R24.64], R0 ;  /* 0x0000000018007986 */ /* 0x0007e4000c101506 */
.L_x_9620:
[----:B------:R-:W-:Y:S05]  /*1430*/  BSYNC.RECONVERGENT B0 ;  /* 0x0000000000007941 */ /* 0x000fea0003800200 */
.L_x_9619:
[----:B------:R-:W-:Y:S01]  /*1440*/  ISETP.NE.AND P6, PT, R37, RZ, PT ;  /* 0x000000ff2500720c */ /* 0x000fe20003fc5270 */
[----:B------:R-:W-:-:S12]  /*1450*/  BSSY.RECONVERGENT B0, `(.L_x_9621) ;  /* 0x0000010000007945 */ /* 0x000fd80003800200 */
[----:B------:R-:W-:Y:S05]  /*1460*/  @P6 BRA `(.L_x_9622) ;  /* 0x0000000000386947 */ /* 0x000fea0003800000 */
[----:B--23--:R-:W2:Y:S01]  /*1470*/  S2R R0, SR_TID.X ;  /* 0x0000000000007919 */ /* 0x00cea20000002100 */
[----:B------:R-:W3:Y:S01]  /*1480*/  LDCU.64 UR4, c[0x0][0x380] ;  /* 0x00007000ff0477ac */ /* 0x000ee20008000a00 */
[----:B------:R-:W-:Y:S02]  /*1490*/  IMAD.U32 R3, R3, 0x10000, RZ ;  /* 0x0001000003037824 */ /* 0x000fe400078e00ff */
[----:B--2---:R-:W-:-:S05]  /*14a0*/  VIADD R0, R0, UR9 ;  /* 0x0000000900007c36 */ /* 0x004fca0008000000 */
[----:B------:R-:W-:Y:S01]  /*14b0*/  IADD3 R2, PT, PT, R0, UR9, RZ ;  /* 0x0000000900027c10 */ /* 0x000fe2000fffe0ff */
[----:B------:R-:W-:Y:S01]  /*14c0*/  FADD.FTZ R0, R3, -R26 ;  /* 0x8000001a03007221 */ /* 0x000fe20000010000 */
[----:B------:R-:W-:-:S03]  /*14d0*/  IMAD.MOV.U32 R3, RZ, RZ, RZ ;  /* 0x000000ffff037224 */ /* 0x000fc600078e00ff */
[----:B-1----:R-:W-:Y:S01]  /*14e0*/  FFMA.FTZ R0, R27, -0.69314718246459960938, R0 ;  /* 0xbf3172181b007823 */ /* 0x002fe20000010000 */
[----:B------:R-:W-:-:S04]  /*14f0*/  IMAD.WIDE.U32 R24, R22, UR8, R2 ;  /* 0x0000000816187c25 */ /* 0x000fc8000f8e0002 */
[----:B------:R-:W-:Y:S01]  /*1500*/  IMAD R3, R23, UR8, R25 ;  /* 0x0000000817037c24 */ /* 0x000fe2000f8e0219 */
[C---:B---3--:R-:W-:Y:S02]  /*1510*/  LEA R2, P6, R24.reuse, UR4, 0x1 ;  /* 0x0000000418027c11 */ /* 0x048fe4000f8c08ff */
[----:B------:R-:W-:Y:S02]  /*1520*/  F2FP.BF16.F32.PACK_AB R0, RZ, R0 ;  /* 0x00000000ff00723e */ /* 0x000fe400000010ff */
[----:B------:R-:W-:-:S05]  /*1530*/  LEA.HI.X R3, R24, UR5, R3, 0x1, P6 ;  /* 0x0000000518037c11 */ /* 0x000fca000b0f0c03 */
[----:B------:R4:W-:Y:S04]  /*1540*/  STG.E.U16 desc[UR6][R2.64], R0 ;  /* 0x0000000002007986 */ /* 0x0009e8000c101506 */
.L_x_9622:
[----:B------:R-:W-:Y:S05]  /*1550*/  BSYNC.RECONVERGENT B0 ;  /* 0x0000000000007941 */ /* 0x000fea0003800200 */
.L_x_9621:
[----:B------:R-:W-:Y:S04]  /*1560*/  BSSY.RECONVERGENT B0, `(.L_x_9623) ;  /* 0x000000d000007945 */ /* 0x000fe80003800200 */
[----:B------:R-:W-:Y:S05]  /*1570*/  @P0 BRA `(.L_x_9624) ;  /* 0x00000000002c0947 */ /* 0x000fea0003800000 */
[----:B------:R-:W5:Y:S01]  /*1580*/  LDCU.64 UR4, c[0x0][0x380] ;  /* 0x00007000ff0477ac */ /* 0x000f620008000a00 */
[----:B----4-:R-:W-:Y:S02]  /*1590*/  IMAD.U32 R3, R4, 0x10000, RZ ;  /* 0x0001000004037824 */ /* 0x010fe400078e00ff */
[----:B------:R-:W-:Y:S02]  /*15a0*/  IMAD.MOV.U32 R21, RZ, RZ, RZ ;  /* 0x000000ffff157224 */ /* 0x000fe400078e00ff */
[----:B--23--:R-:W-:Y:S01]  /*15b0*/  FADD.FTZ R0, R3, -R26 ;  /* 0x8000001a03007221 */ /* 0x00cfe20000010000 */
[----:B------:R-:W-:-:S04]  /*15c0*/  IMAD.WIDE.U32 R20, R22, UR8, R20 ;  /* 0x0000000816147c25 */ /* 0x000fc8000f8e0014 */
[----:B-1----:R-:W-:Y:S01]  /*15d0*/  FFMA.FTZ R0, R27, -0.69314718246459960938, R0 ;  /* 0xbf3172181b007823 */ /* 0x002fe20000010000 */
[----:B------:R-:W-:-:S04]  /*15e0*/  IMAD R3, R23, UR8, R21 ;  /* 0x0000000817037c24 */ /* 0x000fc8000f8e0215 */
[----:B------:R-:W-:Y:S02]  /*15f0*/  F2FP.BF16.F32.PACK_AB R0, RZ, R0 ;  /* 0x00000000ff00723e */ /* 0x000fe400000010ff */
[----:B-----5:R-:W-:-:S04]  /*1600*/  LEA R2, P0, R20, UR4, 0x1 ;  /* 0x0000000414027c11 */ /* 0x020fc8000f8008ff */
[----:B------:R-:W-:-:S05]  /*1610*/  LEA.HI.X R3, R20, UR5, R3, 0x1, P0 ;  /* 0x0000000514037c11 */ /* 0x000fca00080f0c03 */
[----:B------:R1:W-:Y:S04]  /*1620*/  STG.E.U16 desc[UR6][R2.64], R0 ;  /* 0x0000000002007986 */ /* 0x0003e8000c101506 */
.L_x_9624:
[----:B------:R-:W-:Y:S05]  /*1630*/  BSYNC.RECONVERGENT B0 ;  /* 0x0000000000007941 */ /* 0x000fea0003800200 */
.L_x_9623:
[----:B------:R-:W-:Y:S04]  /*1640*/  BSSY.RECONVERGENT B0, `(.L_x_9625) ;  /* 0x000000d000007945 */ /* 0x000fe80003800200 */
[----:B------:R-:W-:Y:S05]  /*1650*/  @P1 BRA `(.L_x_9626) ;  /* 0x00000000002c1947 */ /* 0x000fea0003800000 */
[----:B------:R-:W5:Y:S01]  /*1660*/  LDCU.64 UR4, c[0x0][0x380] ;  /* 0x00007000ff0477ac */ /* 0x000f620008000a00 */
[----:B------:R-:W-:Y:S01]  /*1670*/  SHF.L.U32 R5, R5, 0x10, RZ ;  /* 0x0000001005057819 */ /* 0x000fe200000006ff */
[----:B------:R-:W-:-:S04]  /*1680*/  IMAD.MOV.U32 R19, RZ, RZ, RZ ;  /* 0x000000ffff137224 */ /* 0x000fc800078e00ff */
[----:B-1234-:R-:W-:Y:S01]  /*1690*/  FADD.FTZ R0, R5, -R26 ;  /* 0x8000001a05007221 */ /* 0x01efe20000010000 */
[----:B------:R-:W-:-:S04]  /*16a0*/  IMAD.WIDE.U32 R18, R22, UR8, R18 ;  /* 0x0000000816127c25 */ /* 0x000fc8000f8e0012 */
[----:B------:R-:W-:Y:S01]  /*16b0*/  FFMA.FTZ R0, R27, -0.69314718246459960938, R0 ;  /* 0xbf3172181b007823 */ /* 0x000fe20000010000 */
[----:B------:R-:W-:-:S04]  /*16c0*/  IMAD R3, R23, UR8, R19 ;  /* 0x0000000817037c24 */ /* 0x000fc8000f8e0213 */
[----:B------:R-:W-:Y:S02]  /*16d0*/  F2FP.BF16.F32.PACK_AB R0, RZ, R0 ;  /* 0x00000000ff00723e */ /* 0x000fe400000010ff */
[----:B-----5:R-:W-:-:S04]  /*16e0*/  LEA R2, P0, R18, UR4, 0x1 ;  /* 0x0000000412027c11 */ /* 0x020fc8000f8008ff */
[----:B------:R-:W-:-:S05]  /*16f0*/  LEA.HI.X R3, R18, UR5, R3, 0x1, P0 ;  /* 0x0000000512037c11 */ /* 0x000fca00080f0c03 */
[----:B------:R1:W-:Y:S04]  /*1700*/  STG.E.U16 desc[UR6][R2.64], R0 ;  /* 0x0000000002007986 */ /* 0x0003e8000c101506 */
.L_x_9626:
[----:B------:R-:W-:Y:S05]  /*1710*/  BSYNC.RECONVERGENT B0 ;  /* 0x0000000000007941 */ /* 0x000fea0003800200 */
.L_x_9625:
[----:B------:R-:W-:Y:S04]  /*1720*/  BSSY.RECONVERGENT B0, `(.L_x_9627) ;  /* 0x000000d000007945 */ /* 0x000fe80003800200 */
[----:B------:R-:W-:Y:S05]  /*1730*/  @P2 BRA `(.L_x_9628) ;  /* 0x00000000002c2947 */ /* 0x000fea0003800000 */
[----:B------:R-:W5:Y:S01]  /*1740*/  LDCU.64 UR4, c[0x0][0x380] ;  /* 0x00007000ff0477ac */ /* 0x000f620008000a00 */
[----:B-1--4-:R-:W-:Y:S02]  /*1750*/  IMAD.U32 R3, R6, 0x10000, RZ ;  /* 0x0001000006037824 */ /* 0x012fe400078e00ff */
[----:B------:R-:W-:Y:S02]  /*1760*/  IMAD.MOV.U32 R17, RZ, RZ, RZ ;  /* 0x000000ffff117224 */ /* 0x000fe400078e00ff */
[----:B--23--:R-:W-:Y:S01]  /*1770*/  FADD.FTZ R0, R3, -R26 ;  /* 0x8000001a03007221 */ /* 0x00cfe20000010000 */
[----:B------:R-:W-:-:S04]  /*1780*/  IMAD.WIDE.U32 R16, R22, UR8, R16 ;  /* 0x0000000816107c25 */ /* 0x000fc8000f8e0010 */
[----:B------:R-:W-:Y:S01]  /*1790*/  FFMA.FTZ R0, R27, -0.69314718246459960938, R0 ;  /* 0xbf3172181b007823 */ /* 0x000fe20000010000 */
[----:B------:R-:W-:-:S04]  /*17a0*/  IMAD R3, R23, UR8, R17 ;  /* 0x0000000817037c24 */ /* 0x000fc8000f8e0211 */
[----:B------:R-:W-:Y:S02]  /*17b0*/  F2FP.BF16.F32.PACK_AB R0, RZ, R0 ;  /* 0x00000000ff00723e */ /* 0x000fe400000010ff */
[----:B-----5:R-:W-:-:S04]  /*17c0*/  LEA R2, P0, R16, UR4, 0x1 ;  /* 0x0000000410027c11 */ /* 0x020fc8000f8008ff */
[----:B------:R-:W-:-:S05]  /*17d0*/  LEA.HI.X R3, R16, UR5, R3, 0x1, P0 ;  /* 0x0000000510037c11 */ /* 0x000fca00080f0c03 */
[----:B------:R1:W-:Y:S04]  /*17e0*/  STG.E.U16 desc[UR6][R2.64], R0 ;  /* 0x0000000002007986 */ /* 0x0003e8000c101506 */
.L_x_9628:
[----:B------:R-:W-:Y:S05]  /*17f0*/  BSYNC.RECONVERGENT B0 ;  /* 0x0000000000007941 */ /* 0x000fea0003800200 */
.L_x_9627:
        /* <DEDUP_REMOVED lines=13> */
.L_x_9630:
[----:B------:R-:W-:Y:S05]  /*18d0*/  BSYNC.RECONVERGENT B0 ;  /* 0x0000000000007941 */ /* 0x000fea0003800200 */
.L_x_9629:
        /* <DEDUP_REMOVED lines=13> */
.L_x_9632:
[----:B------:R-:W-:Y:S05]  /*19b0*/  BSYNC.RECONVERGENT B0 ;  /* 0x0000000000007941 */ /* 0x000fea0003800200 */
.L_x_9631:
[----:B------:R-:W-:Y:S05]  /*19c0*/  @P5 EXIT ;  /* 0x000000000000594d */ /* 0x000fea0003800000 */
[----:B------:R-:W4:Y:S01]  /*19d0*/  LDCU.64 UR4, c[0x0][0x380] ;  /* 0x00007000ff0477ac */ /* 0x000f220008000a00 */
[----:B------:R-:W-:Y:S01]  /*19e0*/  SHF.L.U32 R9, R9, 0x10, RZ ;  /* 0x0000001009097819 */ /* 0x000fe200000006ff */
[----:B------:R-:W-:-:S04]  /*19f0*/  IMAD.MOV.U32 R11, RZ, RZ, RZ ;  /* 0x000000ffff0b7224 */ /* 0x000fc800078e00ff */
[----:B------:R-:W-:Y:S01]  /*1a00*/  FADD.FTZ R26, R9, -R26 ;  /* 0x8000001a091a7221 */ /* 0x000fe20000010000 */
[----:B------:R-:W-:-:S04]  /*1a10*/  IMAD.WIDE.U32 R10, R22, UR8, R10 ;  /* 0x00000008160a7c25 */ /* 0x000fc8000f8e000a */
[----:B-1----:R-:W-:Y:S01]  /*1a20*/  FFMA.FTZ R27, R27, -0.69314718246459960938, R26 ;  /* 0xbf3172181b1b7823 */ /* 0x002fe2000001001a */
[----:B------:R-:W-:-:S04]  /*1a30*/  IMAD R23, R23, UR8, R11 ;  /* 0x0000000817177c24 */ /* 0x000fc8000f8e020b */
[----:B------:R-:W-:Y:S02]  /*1a40*/  F2FP.BF16.F32.PACK_AB R27, RZ, R27 ;  /* 0x0000001bff1b723e */ /* 0x000fe400000010ff */
[----:B----4-:R-:W-:-:S04]  /*1a50*/  LEA R2, P0, R10, UR4, 0x1 ;  /* 0x000000040a027c11 */ /* 0x010fc8000f8008ff */
[----:B------:R-:W-:-:S05]  /*1a60*/  LEA.HI.X R3, R10, UR5, R23, 0x1, P0 ;  /* 0x000000050a037c11 */ /* 0x000fca00080f0c17 */
[----:B------:R-:W-:Y:S01]  /*1a70*/  STG.E.U16 desc[UR6][R2.64], R27 ;  /* 0x0000001b02007986 */ /* 0x000fe2000c101506 */
[----:B------:R-:W-:Y:S05]  /*1a80*/  EXIT ;  /* 0x000000000000794d */ /* 0x000fea0003800000 */
.L_x_9613:
[----:B-1----:R-:W-:Y:S01]  /*1a90*/  IMAD.MOV.U32 R43, RZ, RZ, R26 ;  /* 0x000000ffff2b7224 */ /* 0x002fe200078e001a */
[----:B------:R-:W-:Y:S01]  /*1aa0*/  MOV R29, 0x1f ;  /* 0x0000001f001d7802 */ /* 0x000fe20000000f00 */
[----:B------:R-:W-:Y:S02]  /*1ab0*/  IMAD.MOV.U32 R30, RZ, RZ, 0x10 ;  /* 0x00000010ff1e7424 */ /* 0x000fe400078e00ff */
[----:B------:R-:W-:-:S07]  /*1ac0*/  IMAD.MOV.U32 R28, RZ, RZ, -0x1 ;  /* 0xffffffffff1c7424 */ /* 0x000fce00078e00ff */
[----:B------:R-:W-:Y:S05]  /*1ad0*/  WARPSYNC.COLLECTIVE R28, `(.L_x_9633) ;  /* 0x000000001c087348 */ /* 0x000fea0003c00000 */
[----:B------:R0:W1:Y:S02]  /*1ae0*/  SHFL.DOWN P6, R41, R43, R30, R29 ;  /* 0x0800001e2b297389 */ /* 0x00006400000c001d */
[----:B01----:R-:W-:Y:S05]  /*1af0*/  ENDCOLLECTIVE ;  /* 0x000000000000791b */ /* 0x003fea0003800000 */
.L_x_9633:
        /* <DEDUP_REMOVED lines=8> */
.L_x_9634:
        /* <DEDUP_REMOVED lines=8> */
.L_x_9635:
        /* <DEDUP_REMOVED lines=8> */
.L_x_9636:
        /* <DEDUP_REMOVED lines=8> */
.L_x_9637:
[----:B------:R-:W-:Y:S05]  /*1d00*/  BRA `(.L_x_9638) ;  /* 0xffffffec007c7947 */ /* 0x000fea000383ffff */
.L_x_9616:
[----:B-1----:R-:W-:Y:S02]  /*1d10*/  IMAD.MOV.U32 R43, RZ, RZ, R27 ;  /* 0x000000ffff2b7224 */ /* 0x002fe400078e001b */
[----:B------:R-:W-:Y:S02]  /*1d20*/  HFMA2 R29, -RZ, RZ, 0, 1.847743988037109375e-06 ;  /* 0x0000001fff1d7431 */ /* 0x000fe400000001ff */
[----:B------:R-:W-:Y:S02]  /*1d30*/  IMAD.MOV.U32 R30, RZ, RZ, 0x10 ;  /* 0x00000010ff1e7424 */ /* 0x000fe400078e00ff */
[----:B------:R-:W-:-:S07]  /*1d40*/  IMAD.MOV.U32 R28, RZ, RZ, -0x1 ;  /* 0xffffffffff1c7424 */ /* 0x000fce00078e00ff */
[----:B------:R-:W-:Y:S05]  /*1d50*/  WARPSYNC.COLLECTIVE R28, `(.L_x_9639) ;  /* 0x000000001c087348 */ /* 0x000fea0003c00000 */
[----:B------:R0:W1:Y:S02]  /*1d60*/  SHFL.DOWN P6, R41, R43, R30, R29 ;  /* 0x0800001e2b297389 */ /* 0x00006400000c001d */
[----:B01----:R-:W-:Y:S05]  /*1d70*/  ENDCOLLECTIVE ;  /* 0x000000000000791b */ /* 0x003fea0003800000 */
.L_x_9639:
[----:B------:R-:W-:Y:S01]  /*1d80*/  MOV R30, 0x8 ;  /* 0x00000008001e7802 */ /* 0x000fe20000000f00 */
[----:B------:R-:W-:-:S04]  /*1d90*/  IMAD.MOV.U32 R32, RZ, RZ, R41 ;  /* 0x000000ffff207224 */ /* 0x000fc800078e0029 */
[----:B------:R-:W-:-:S04]  /*1da0*/  FADD.FTZ R32, R27, R32 ;  /* 0x000000201b207221 */ /* 0x000fc80000010000 */
[----:B------:R-:W-:-:S07]  /*1db0*/  IMAD.MOV.U32 R43, RZ, RZ, R32 ;  /* 0x000000ffff2b7224 */ /* 0x000fce00078e0020 */
[----:B------:R-:W-:Y:S05]  /*1dc0*/  WARPSYNC.COLLECTIVE R28, `(.L_x_9640) ;  /* 0x000000001c087348 */ /* 0x000fea0003c00000 */
[----:B------:R0:W1:Y:S02]  /*1dd0*/  SHFL.DOWN P6, R41, R43, R30, R29 ;  /* 0x0800001e2b297389 */ /* 0x00006400000c001d */
[----:B01----:R-:W-:Y:S05]  /*1de0*/  ENDCOLLECTIVE ;  /* 0x000000000000791b */ /* 0x003fea0003800000 */
.L_x_9640:
[----:B------:R-:W-:Y:S02]  /*1df0*/  IMAD.MOV.U32 R30, RZ, RZ, 0x4 ;  /* 0x00000004ff1e7424 */ /* 0x000fe400078e00ff */
[----:B------:R-:W-:-:S04]  /*1e00*/  IMAD.MOV.U32 R31, RZ, RZ, R41 ;  /* 0x000000ffff1f7224 */ /* 0x000fc800078e0029 */
[----:B------:R-:W-:-:S04]  /*1e10*/  FADD.FTZ R31, R32, R31 ;  /* 0x0000001f201f7221 */ /* 0x000fc80000010000 */
[----:B------:R-:W-:-:S07]  /*1e20*/  IMAD.MOV.U32 R43, RZ, RZ, R31 ;  /* 0x000000ffff2b7224 */ /* 0x000fce00078e001f */
[----:B------:R-:W-:Y:S05]  /*1e30*/  WARPSYNC.COLLECTIVE R28, `(.L_x_9641) ;  /* 0x000000001c087348 */ /* 0x000fea0003c00000 */
[----:B------:R0:W1:Y:S02]  /*1e40*/  SHFL.DOWN P6, R41, R43, R30, R29 ;  /* 0x0800001e2b297389 */ /* 0x00006400000c001d */
[----:B01----:R-:W-:Y:S05]  /*1e50*/  ENDCOLLECTIVE ;  /* 0x000000000000791b */ /* 0x003fea0003800000 */
.L_x_9641:
[----:B------:R-:W-:Y:S01]  /*1e60*/  IMAD.MOV.U32 R30, RZ, RZ, 0x2 ;  /* 0x00000002ff1e7424 */ /* 0x000fe200078e00ff */
[----:B------:R-:W-:-:S05]  /*1e70*/  MOV R34, R41 ;  /* 0x0000002900227202 */ /* 0x000fca0000000f00 */
[----:B------:R-:W-:-:S04]  /*1e80*/  FADD.FTZ R34, R31, R34 ;  /* 0x000000221f227221 */ /* 0x000fc80000010000 */
[----:B------:R-:W-:-:S07]  /*1e90*/  IMAD.MOV.U32 R43, RZ, RZ, R34 ;  /* 0x000000ffff2b7224 */ /* 0x000fce00078e0022 */
[----:B------:R-:W-:Y:S05]  /*1ea0*/  WARPSYNC.COLLECTIVE R28, `(.L_x_9642) ;  /* 0x000000001c087348 */ /* 0x000fea0003c00000 */
[----:B------:R0:W1:Y:S02]  /*1eb0*/  SHFL.DOWN P6, R41, R43, R30, R29 ;  /* 0x0800001e2b297389 */ /* 0x00006400000c001d */
[----:B01----:R-:W-:Y:S05]  /*1ec0*/  ENDCOLLECTIVE ;  /* 0x000000000000791b */ /* 0x003fea0003800000 */
.L_x_9642:
[----:B------:R-:W-:Y:S02]  /*1ed0*/  IMAD.MOV.U32 R30, RZ, RZ, 0x1 ;  /* 0x00000001ff1e7424 */ /* 0x000fe400078e00ff */
[----:B------:R-:W-:-:S04]  /*1ee0*/  IMAD.MOV.U32 R33, RZ, RZ, R41 ;  /* 0x000000ffff217224 */ /* 0x000fc800078e0029 */
[----:B------:R-:W-:-:S05]  /*1ef0*/  FADD.FTZ R33, R34, R33 ;  /* 0x0000002122217221 */ /* 0x000fca0000010000 */
[----:B------:R-:W-:-:S07]  /*1f00*/  MOV R43, R33 ;  /* 0x00000021002b7202 */ /* 0x000fce0000000f00 */
[----:B------:R-:W-:Y:S05]  /*1f10*/  WARPSYNC.COLLECTIVE R28, `(.L_x_9643) ;  /* 0x000000001c087348 */ /* 0x000fea0003c00000 */
[----:B------:R0:W1:Y:S02]  /*1f20*/  SHFL.DOWN P6, R41, R43, R30, R29 ;  /* 0x0800001e2b297389 */ /* 0x00006400000c001d */
[----:B01----:R-:W-:Y:S05]  /*1f30*/  ENDCOLLECTIVE ;  /* 0x000000000000791b */ /* 0x003fea0003800000 */
.L_x_9643:
[----:B------:R-:W-:Y:S01]  /*1f40*/  IMAD.MOV.U32 R40, RZ, RZ, R41 ;  /* 0x000000ffff287224 */ /* 0x000fe200078e0029 */
[----:B------:R-:W-:Y:S06]  /*1f50*/  BRA `(.L_x_9644) ;  /* 0xfffffff000947947 */ /* 0x000fec000383ffff */
.L_x_9645:
        /* <DEDUP_REMOVED lines=10> */
.L_x_11670:


//--------------------- .text._ZN2at6native43_GLOBAL__N__9ae7fba5_10_SoftMax_cu_9f978f6322cunn_SoftMaxForwardRegIN3c108BFloat16EfS4_NS1_25LogSoftMaxForwardEpilogueElLi8EEEvPT1_PKT_T3_ --------------------------
	.section	.text._ZN2at6native43_GLOBAL__N__9ae7fba5_10_SoftMax_cu_9f978f6322cunn_SoftMaxForwardRegIN3c108BFloat16EfS4_NS1_25LogSoftMaxForwardEpilogueElLi8EEEvPT1_PKT_T3_,"ax",@progbits
	.align	128
.text._ZN2at6native43_GLOBAL__N__9ae7fba5_10_SoftMax_cu_9f978f6322cunn_SoftMaxForwardRegIN3c108BFloat16EfS4_NS1_25LogSoftMaxForwardEpilogueElLi8EEEvPT1_PKT_T3_:
        .type           _ZN2at6native43_GLOBAL__N__9ae7fba5_10_SoftMax_cu_9f978f6322cunn_SoftMaxForwardRegIN3c108BFloat16EfS4_NS1_25LogSoftMaxForwardEpilogueElLi8EEEvPT1_PKT_T3_,@function
        .size           _ZN2at6native43_GLOBAL__N__9ae7fba5_10_SoftMax_cu_9f978f6322cunn_SoftMaxForwardRegIN3c108BFloat16EfS4_NS1_25LogSoftMaxForwardEpilogueElLi8EEEvPT1_PKT_T3_,(.L_x_11671 - _ZN2at6native43_GLOBAL__N__9ae7fba5_10_SoftMax_cu_9f978f6322cunn_SoftMaxForwardRegIN3c108BFloat16EfS4_NS1_25LogSoftMaxForwardEpilogueElLi8EEEvPT1_PKT_T3_)
        .other          _ZN2at6native43_GLOBAL__N__9ae7fba5_10_SoftMax_cu_9f978f6322cunn_SoftMaxForwardRegIN3c108BFloat16EfS4_NS1_25LogSoftMaxForwardEpilogueElLi8EEEvPT1_PKT_T3_,@"STO_CUDA_ENTRY STV_DEFAULT"
_ZN2at6native43_GLOBAL__N__9ae7fba5_10_SoftMax_cu_9f978f6322cunn_SoftMaxForwardRegIN3c108BFloat16EfS4_NS1_25LogSoftMaxForwardEpilogueElLi8EEEvPT1_PKT_T3_:
        /* <DEDUP_REMOVED lines=81> */
[----:B------:R-:W-:Y:S02]  /*0510*/  @!P5 IMAD.MOV.U32 R35, RZ, RZ, RZ ;  /* 0x000000ffff23d224 */ /* 0x000fe400078e00ff */
        /* <DEDUP_REMOVED lines=8> */
[----:B------:R-:W-:Y:S02]  /*05a0*/  ISETP.NE.AND P6, PT, R31, RZ, PT ;  /* 0x000000ff1f00720c */ /* 0x000fe40003fc5270 */
[----:B------:R-:W-:Y:S01]  /*05b0*/  MOV R33, 0xff7fffff ;  /* 0xff7fffff00217802 */ /* 0x000fe20000000f00 */
[----:B--2---:R-:W-:-:S05]  /*05c0*/  @!P0 IMAD.U32 R36, R5, 0x10000, RZ ;  /* 0x0001000005248824 */ /* 0x004fca00078e00ff */
[----:B------:R-:W-:-:S05]  /*05d0*/  @!P0 FMNMX.FTZ R33, R36, -3.40282346638528859812e+38, !PT ;  /* 0xff7fffff24218809 */ /* 0x000fca0007810000 */
[----:B----4-:R-:W-:-:S05]  /*05e0*/  @!P6 IMAD.U32 R36, R6, 0x10000, RZ ;  /* 0x000100000624e824 */ /* 0x010fca00078e00ff */
[----:B------:R-:W-:Y:S02]  /*05f0*/  @!P6 FMNMX.FTZ R33, R33, R36, !PT ;  /* 0x000000242121e209 */ /* 0x000fe40007810000 */
[----:B------:R-:W-:-:S13]  /*0600*/  ISETP.NE.AND P6, PT, R37, RZ, PT ;  /* 0x000000ff2500720c */ /* 0x000fda0003fc5270 */
[----:B------:R-:W-:-:S05]  /*0610*/  @!P6 IMAD.U32 R36, R7, 0x10000, RZ ;  /* 0x000100000724e824 */ /* 0x000fca00078e00ff */
[----:B------:R-:W-:Y:S02]  /*0620*/  @!P6 FMNMX.FTZ R33, R33, R36, !PT ;  /* 0x000000242121e209 */ /* 0x000fe40007810000 */
[----:B------:R-:W-:-:S04]  /*0630*/  @!P1 SHF.L.U32 R20, R4, 0x10, RZ ;  /* 0x0000001004149819 */ /* 0x000fc800000006ff */
[----:B------:R-:W-:Y:S01]  /*0640*/  @!P1 FMNMX.FTZ R33, R33, R20, !PT ;  /* 0x0000001421219209 */ /* 0x000fe20007810000 */
[----:B------:R-:W-:-:S05]  /*0650*/  @!P2 IMAD.U32 R20, R3, 0x10000, RZ ;  /* 0x000100000314a824 */ /* 0x000fca00078e00ff */
        /* <DEDUP_REMOVED lines=55> */
.L_x_9670:
        /* <DEDUP_REMOVED lines=9> */
.L_x_9646:
[----:B------:R-:W-:Y:S05]  /*0a60*/  WARPSYNC.ALL ;  /* 0x0000000000007948 */ /* 0x000fea0003800000 */
[----:B------:R-:W-:Y:S01]  /*0a70*/  BAR.SYNC.DEFER_BLOCKING 0x0 ;  /* 0x0000000000007b1d */ /* 0x000fe20000010000 */
[----:B------:R-:W-:Y:S01]  /*0a80*/  P2R R36, PR, RZ, 0x20 ;  /* 0x00000020ff247803 */ /* 0x000fe20000000000 */
[----:B------:R-:W-:Y:S01]  /*0a90*/  @!P0 IMAD.U32 R25, R5, 0x10000, RZ ;  /* 0x0001000005198824 */ /* 0x000fe200078e00ff */
[----:B------:R-:W-:Y:S01]  /*0aa0*/  ISETP.NE.AND P5, PT, R31, RZ, PT ;  /* 0x000000ff1f00720c */ /* 0x000fe20003fa5270 */
[----:B------:R-:W-:Y:S01]  /*0ab0*/  IMAD.MOV.U32 R28, RZ, RZ, RZ ;  /* 0x000000ffff1c7224 */ /* 0x000fe200078e00ff */
[----:B------:R-:W-:Y:S01]  /*0ac0*/  ISETP.NE.AND P6, PT, R32, RZ, PT ;  /* 0x000000ff2000720c */ /* 0x000fe20003fc5270 */
[----:B------:R-:W-:Y:S10]  /*0ad0*/  BSSY B0, `(.L_x_9648) ;  /* 0x000004b000007945 */ /* 0x000ff40003800000 */
[----:B------:R-:W-:-:S02]  /*0ae0*/  @!P5 IMAD.U32 R26, R6, 0x10000, RZ ;  /* 0x00010000061ad824 */ /* 0x000fc400078e00ff */
[----:B------:R-:W-:Y:S01]  /*0af0*/  @!P6 SHF.L.U32 R27, R7, 0x10, RZ ;  /* 0x00000010071be819 */ /* 0x000fe200000006ff */
        /* <DEDUP_REMOVED lines=20> */
[----:B------:R-:W-:-:S02]  /*0c40*/  @!P2 IMAD.U32 R36, R3, 0x10000, RZ ;  /* 0x000100000324a824 */ /* 0x000fc400078e00ff */
[----:B--2---:R-:W-:Y:S01]  /*0c50*/  @!P6 FADD.FTZ R28, R28, R27 ;  /* 0x0000001b1c1ce221 */ /* 0x004fe20000010000 */
[----:B------:R-:W-:Y:S01]  /*0c60*/  @!P3 SHF.L.U32 R27, R2, 0x10, RZ ;  /* 0x00000010021bb819 */ /* 0x000fe200000006ff */
[----:B------:R-:W-:Y:S01]  /*0c70*/  @!P2 FADD.FTZ R37, R36, -R22 ;  /* 0x800000162425a221 */ /* 0x000fe20000010000 */
[----:B------:R-:W-:Y:S02]  /*0c80*/  @!P4 IMAD.U32 R25, R0, 0x10000, RZ ;  /* 0x000100000019c824 */ /* 0x000fe400078e00ff */
[----:B---3--:R-:W-:Y:S01]  /*0c90*/  @!P1 FADD.FTZ R28, R28, R26 ;  /* 0x0000001a1c1c9221 */ /* 0x008fe20000010000 */
[----:B------:R-:W-:Y:S01]  /*0ca0*/  ISETP.NE.AND P6, PT, R21, RZ, PT ;  /* 0x000000ff1500720c */ /* 0x000fe20003fc5270 */
[----:B------:R-:W-:Y:S01]  /*0cb0*/  @!P2 FMUL.FTZ R37, R37, 1.4426950216293334961 ;  /* 0x3fb8aa3b2525a820 */ /* 0x000fe20000410000 */
[--C-:B------:R-:W-:Y:S01]  /*0cc0*/  @!P3 FADD.FTZ R36, R27, -R22.reuse ;  /* 0x800000161b24b221 */ /* 0x100fe20000010000 */
[----:B------:R-:W-:Y:S01]  /*0cd0*/  @!P4 FADD.FTZ R25, R25, -R22 ;  /* 0x800000161919c221 */ /* 0x000fe20000010000 */
[----:B------:R-:W-:-:S02]  /*0ce0*/  IMAD.MOV.U32 R21, RZ, RZ, RZ ;  /* 0x000000ffff157224 */ /* 0x000fc400078e00ff */
[----:B------:R-:W-:Y:S02]  /*0cf0*/  @!P5 IMAD.U32 R27, R30, 0x10000, RZ ;  /* 0x000100001e1bd824 */ /* 0x000fe400078e00ff */
        /* <DEDUP_REMOVED lines=39> */
.L_x_9676:
[----:B-1----:R-:W-:-:S07]  /*0f70*/  FADD.FTZ R21, R33, R27 ;  /* 0x0000001b21157221 */ /* 0x002fce0000010000 */
.L_x_9649:
[----:B------:R-:W-:Y:S05]  /*0f80*/  BSYNC B0 ;  /* 0x0000000000007941 */ /* 0x000fea0003800000 */
.L_x_9648:
[----:B------:R-:W-:Y:S01]  /*0f90*/  ISETP.NE.AND P6, PT, R29, RZ, PT ;  /* 0x000000ff1d00720c */ /* 0x000fe20003fc5270 */
[----:B------:R-:W-:-:S12]  /*0fa0*/  WARPSYNC.ALL ;  /* 0x0000000000007948 */ /* 0x000fd80003800000 */
[----:B-1----:R-:W-:Y:S01]  /*0fb0*/  @P6 STS [UR4], R21 ;  /* 0x00000015ff006988 */ /* 0x002fe20008000804 */
[----:B------:R-:W-:Y:S06]  /*0fc0*/  BAR.SYNC.DEFER_BLOCKING 0x0 ;  /* 0x0000000000007b1d */ /* 0x000fec0000010000 */
[----:B------:R-:W-:Y:S01]  /*0fd0*/  BSSY.RECONVERGENT B0, `(.L_x_9651) ;  /* 0x000000f000007945 */ /* 0x000fe20003800200 */
[----:B------:R-:W1:Y:S02]  /*0fe0*/  LDS R23, [UR4] ;  /* 0x00000004ff177984 */ /* 0x000e640008000800 */
[----:B-1----:R-:W1:Y:S01]  /*0ff0*/  MUFU.LG2 R23, R23 ;  /* 0x0000001700177308 */ /* 0x002e620000000c00 */
[----:B------:R-:W-:Y:S05]  /*1000*/  @P0 BRA `(.L_x_9652) ;  /* 0x00000000002c0947 */ /* 0x000fea0003800000 */
[----:B------:R-:W2:Y:S01]  /*1010*/  LDCU.64 UR4, c[0x0][0x380] ;  /* 0x00007000ff0477ac */ /* 0x000ea20008000a00 */
[----:B------:R-:W-:Y:S02]  /*1020*/  HFMA2 R9, -RZ, RZ, 0, 0 ;  /* 0x00000000ff097431 */ /* 0x000fe400000001ff */
[----:B------:R-:W-:Y:S02]  /*1030*/  IMAD.U32 R5, R5, 0x10000, RZ ;  /* 0x0001000005057824 */ /* 0x000fe400078e00ff */
[----:B------:R-:W-:-:S04]  /*1040*/  IMAD.WIDE.U32 R8, R10, UR8, R8 ;  /* 0x000000080a087c25 */ /* 0x000fc8000f8e0008 */
[----:B------:R-:W-:Y:S01]  /*1050*/  IMAD R9, R11, UR8, R9 ;  /* 0x000000080b097c24 */ /* 0x000fe2000f8e0209 */
[----:B--2---:R-:W-:-:S04]  /*1060*/  LEA R20, P0, R8, UR4, 0x1 ;  /* 0x0000000408147c11 */ /* 0x004fc8000f8008ff */
[----:B------:R-:W-:Y:S01]  /*1070*/  LEA.HI.X R21, R8, UR5, R9, 0x1, P0 ;  /* 0x0000000508157c11 */ /* 0x000fe200080f0c09 */
[----:B------:R-:W-:-:S04]  /*1080*/  FADD.FTZ R8, R5, -R22 ;  /* 0x8000001605087221 */ /* 0x000fc80000010000 */
[----:B-1----:R-:W-:-:S05]  /*1090*/  FFMA.FTZ R5, R23, -0.69314718246459960938, R8 ;  /* 0xbf31721817057823 */ /* 0x002fca0000010008 */
[----:B------:R-:W-:-:S05]  /*10a0*/  F2FP.BF16.F32.PACK_AB R5, RZ, R5 ;  /* 0x00000005ff05723e */ /* 0x000fca00000010ff */
[----:B------:R2:W-:Y:S02]  /*10b0*/  STG.E.U16 desc[UR6][R20.64], R5 ;  /* 0x0000000514007986 */ /* 0x0005e4000c101506 */
.L_x_9652:
[----:B------:R-:W-:Y:S05]  /*10c0*/  BSYNC.RECONVERGENT B0 ;  /* 0x0000000000007941 */ /* 0x000fea0003800200 */
.L_x_9651:
[----:B------:R-:W-:Y:S01]  /*10d0*/  ISETP.NE.AND P0, PT, R31, RZ, PT ;  /* 0x000000ff1f00720c */ /* 0x000fe20003f05270 */
[----:B------:R-:W-:-:S12]  /*10e0*/  BSSY.RECONVERGENT B0, `(.L_x_9653) ;  /* 0x000000f000007945 */ /* 0x000fd80003800200 */
[----:B------:R-:W-:Y:S05]  /*10f0*/  @P0 BRA `(.L_x_9654) ;  /* 0x0000000000340947 */ /* 0x000fea0003800000 */
[----:B--2---:R-:W2:Y:S01]  /*1100*/  S2R R20, SR_TID.X ;  /* 0x0000000000147919 */ /* 0x004ea20000002100 */
[----:B------:R-:W3:Y:S01]  /*1110*/  LDCU.64 UR4, c[0x0][0x380] ;  /* 0x00007000ff0477ac */ /* 0x000ee20008000a00 */
[----:B------:R-:W-:Y:S01]  /*1120*/  MOV R21, RZ ;  /* 0x000000ff00157202 */ /* 0x000fe20000000f00 */
[----:B------:R-:W-:-:S04]  /*1130*/  IMAD.U32 R5, R6, 0x10000, RZ ;  /* 0x0001000006057824 */ /* 0x000fc800078e00ff */
[----:B------:R-:W-:-:S04]  /*1140*/  FADD.FTZ R6, R5, -R22 ;  /* 0x8000001605067221 */ /* 0x000fc80000010000 */
[----:B-1----:R-:W-:-:S05]  /*1150*/  FFMA.FTZ R5, R23, -0.69314718246459960938, R6 ;  /* 0xbf31721817057823 */ /* 0x002fca0000010006 */
[----:B------:R-:W-:Y:S01]  /*1160*/  F2FP.BF16.F32.PACK_AB R5, RZ, R5 ;  /* 0x00000005ff05723e */ /* 0x000fe200000010ff */
[----:B--2---:R-:W-:-:S04]  /*1170*/  VIADD R20, R20, UR9 ;  /* 0x0000000914147c36 */ /* 0x004fc80008000000 */
[----:B------:R-:W-:-:S04]  /*1180*/  IMAD.WIDE.U32 R20, R10, UR8, R20 ;  /* 0x000000080a147c25 */ /* 0x000fc8000f8e0014 */
[----:B------:R-:W-:Y:S01]  /*1190*/  IMAD R9, R11, UR8, R21 ;  /* 0x000000080b097c24 */ /* 0x000fe2000f8e0215 */
[----:B---3--:R-:W-:-:S04]  /*11a0*/  LEA R8, P0, R20, UR4, 0x1 ;  /* 0x0000000414087c11 */ /* 0x008fc8000f8008ff */
[----:B------:R-:W-:-:S05]  /*11b0*/  LEA.HI.X R9, R20, UR5, R9, 0x1, P0 ;  /* 0x0000000514097c11 */ /* 0x000fca00080f0c09 */
[----:B------:R3:W-:Y:S04]  /*11c0*/  STG.E.U16 desc[UR6][R8.64], R5 ;  /* 0x0000000508007986 */ /* 0x0007e8000c101506 */
.L_x_9654:
[----:B------:R-:W-:Y:S05]  /*11d0*/  BSYNC.RECONVERGENT B0 ;  /* 0x0000000000007941 */ /* 0x000fea0003800200 */
.L_x_9653:
[----:B------:R-:W-:Y:S01]  /*11e0*/  ISETP.NE.AND P0, PT, R32, RZ, PT ;  /* 0x000000ff2000720c */ /* 0x000fe20003f05270 */
[----:B------:R-:W-:-:S12]  /*11f0*/  BSSY.RECONVERGENT B0, `(.L_x_9655) ;  /* 0x0000010000007945 */ /* 0x000fd80003800200 */
[----:B------:R-:W-:Y:S05]  /*1200*/  @P0 BRA `(.L_x_9656) ;  /* 0x0000000000380947 */ /* 0x000fea0003800000 */
[----:B--23--:R-:W2:Y:S01]  /*1210*/  S2R R5, SR_TID.X ;  /* 0x0000000000057919 */ /* 0x00cea20000002100 */
[----:B------:R-:W3:Y:S01]  /*1220*/  LDCU.64 UR4, c[0x0][0x380] ;  /* 0x00007000ff0477ac */ /* 0x000ee20008000a00 */
[----:B------:R-:W-:-:S04]  /*1230*/  IMAD.U32 R7, R7, 0x10000, RZ ;  /* 0x0001000007077824 */ /* 0x000fc800078e00ff */
[----:B------:R-:W-:Y:S01]  /*1240*/  FADD.FTZ R8, R7, -R22 ;  /* 0x8000001607087221 */ /* 0x000fe20000010000 */
[----:B------:R-:W-:Y:S02]  /*1250*/  HFMA2 R7, -RZ, RZ, 0, 0 ;  /* 0x00000000ff077431 */ /* 0x000fe400000001ff */
[----:B--2---:R-:W-:-:S04]  /*1260*/  VIADD R5, R5, UR9 ;  /* 0x0000000905057c36 */ /* 0x004fc80008000000 */
[----:B------:R-:W-:Y:S02]  /*1270*/  VIADD R6, R5, UR9 ;  /* 0x0000000905067c36 */ /* 0x000fe40008000000 */
[----:B-1----:R-:W-:Y:S02]  /*1280*/  FFMA.FTZ R5, R23, -0.69314718246459960938, R8 ;  /* 0xbf31721817057823 */ /* 0x002fe40000010008 */
[----:B------:R-:W-:-:S03]  /*1290*/  IMAD.WIDE.U32 R6, R10, UR8, R6 ;  /* 0x000000080a067c25 */ /* 0x000fc6000f8e0006 */
[----:B------:R-:W-:Y:S01]  /*12a0*/  F2FP.BF16.F32.PACK_AB R5, RZ, R5 ;  /* 0x00000005ff05723e */ /* 0x000fe200000010ff */
[----:B------:R-:W-:Y:S01]  /*12b0*/  IMAD R7, R11, UR8, R7 ;  /* 0x000000080b077c24 */ /* 0x000fe2000f8e0207 */
[----:B---3--:R-:W-:-:S04]  /*12c0*/  LEA R8, P0, R6, UR4, 0x1 ;  /* 0x0000000406087c11 */ /* 0x008fc8000f8008ff */
[----:B------:R-:W-:-:S05]  /*12d0*/  LEA.HI.X R9, R6, UR5, R7, 0x1, P0 ;  /* 0x0000000506097c11 */ /* 0x000fca00080f0c07 */
[----:B------:R4:W-:Y:S04]  /*12e0*/  STG.E.U16 desc[UR6][R8.64], R5 ;  /* 0x0000000508007986 */ /* 0x0009e8000c101506 */
.L_x_9656:
[----:B------:R-:W-:Y:S05]  /*12f0*/  BSYNC.RECONVERGENT B0 ;  /* 0x0000000000007941 */ /* 0x000fea0003800200 */
.L_x_9655:
[----:B------:R-:W-:Y:S04]  /*1300*/  BSSY.RECONVERGENT B0, `(.L_x_9657) ;  /* 0x000000d000007945 */ /* 0x000fe80003800200 */
[----:B------:R-:W-:Y:S05]  /*1310*/  @P1 BRA `(.L_x_9658) ;  /* 0x00000000002c1947 */ /* 0x000fea0003800000 */
[----:B------:R-:W5:Y:S01]  /*1320*/  LDCU.64 UR4, c[0x0][0x380] ;  /* 0x00007000ff0477ac */ /* 0x000f620008000a00 */
[----:B--234-:R-:W-:Y:S02]  /*1330*/  IMAD.U32 R5, R4, 0x10000, RZ ;  /* 0x0001000004057824 */ /* 0x01cfe400078e00ff */
[----:B------:R-:W-:Y:S02]  /*1340*/  IMAD.MOV.U32 R13, RZ, RZ, RZ ;  /* 0x000000ffff0d7224 */ /* 0x000fe400078e00ff */
[----:B------:R-:W-:Y:S01]  /*1350*/  FADD.FTZ R4, R5, -R22 ;  /* 0x8000001605047221 */ /* 0x000fe20000010000 */
[----:B------:R-:W-:-:S04]  /*1360*/  IMAD.WIDE.U32 R12, R10, UR8, R12 ;  /* 0x000000080a0c7c25 */ /* 0x000fc8000f8e000c */
[----:B-1----:R-:W-:Y:S01]  /*1370*/  FFMA.FTZ R5, R23, -0.69314718246459960938, R4 ;  /* 0xbf31721817057823 */ /* 0x002fe20000010004 */
[----:B------:R-:W-:-:S04]  /*1380*/  IMAD R7, R11, UR8, R13 ;  /* 0x000000080b077c24 */ /* 0x000fc8000f8e020d */
[----:B------:R-:W-:Y:S02]  /*1390*/  F2FP.BF16.F32.PACK_AB R6, RZ, R5 ;  /* 0x00000005ff06723e */ /* 0x000fe400000010ff */
[----:B-----5:R-:W-:-:S04]  /*13a0*/  LEA R4, P0, R12, UR4, 0x1 ;  /* 0x000000040c047c11 */ /* 0x020fc8000f8008ff */
[----:B------:R-:W-:-:S05]  /*13b0*/  LEA.HI.X R5, R12, UR5, R7, 0x1, P0 ;  /* 0x000000050c057c11 */ /* 0x000fca00080f0c07 */
[----:B------:R1:W-:Y:S04]  /*13c0*/  STG.E.U16 desc[UR6][R4.64], R6 ;  /* 0x0000000604007986 */ /* 0x0003e8000c101506 */
.L_x_9658:
[----:B------:R-:W-:Y:S05]  /*13d0*/  BSYNC.RECONVERGENT B0 ;  /* 0x0000000000007941 */ /* 0x000fea0003800200 */
.L_x_9657:
[----:B------:R-:W-:Y:S04]  /*13e0*/  BSSY.RECONVERGENT B0, `(.L_x_9659) ;  /* 0x000000d000007945 */ /* 0x000fe80003800200 */
[----:B------:R-:W-:Y:S05]  /*13f0*/  @P2 BRA `(.L_x_9660) ;  /* 0x00000000002c2947 */ /* 0x000fea0003800000 */
[----:B------:R-:W5:Y:S01]  /*1400*/  LDCU.64 UR4, c[0x0][0x380] ;  /* 0x00007000ff0477ac */ /* 0x000f620008000a00 */
[----:B------:R-:W-:Y:S01]  /*1410*/  MOV R15, RZ ;  /* 0x000000ff000f7202 */ /* 0x000fe20000000f00 */
[----:B------:R-:W-:-:S04]  /*1420*/  IMAD.U32 R3, R3, 0x10000, RZ ;  /* 0x0001000003037824 */ /* 0x000fc800078e00ff */
[----:B-1----:R-:W-:Y:S01]  /*1430*/  FADD.FTZ R4, R3, -R22 ;  /* 0x8000001603047221 */ /* 0x002fe20000010000 */
[----:B------:R-:W-:-:S04]  /*1440*/  IMAD.WIDE.U32 R14, R10, UR8, R14 ;  /* 0x000000080a0e7c25 */ /* 0x000fc8000f8e000e */
[----:B------:R-:W-:Y:S01]  /*1450*/  FFMA.FTZ R3, R23, -0.69314718246459960938, R4 ;  /* 0xbf31721817037823 */ /* 0x000fe20000010004 */
[----:B--234-:R-:W-:-:S04]  /*1460*/  IMAD R5, R11, UR8, R15 ;  /* 0x000000080b057c24 */ /* 0x01cfc8000f8e020f */
[----:B------:R-:W-:Y:S02]  /*1470*/  F2FP.BF16.F32.PACK_AB R3, RZ, R3 ;  /* 0x00000003ff03723e */ /* 0x000fe400000010ff */
[----:B-----5:R-:W-:-:S04]  /*1480*/  LEA R4, P0, R14, UR4, 0x1 ;  /* 0x000000040e047c11 */ /* 0x020fc8000f8008ff */
[----:B------:R-:W-:-:S05]  /*1490*/  LEA.HI.X R5, R14, UR5, R5, 0x1, P0 ;  /* 0x000000050e057c11 */ /* 0x000fca00080f0c05 */
[----:B------:R1:W-:Y:S04]  /*14a0*/  STG.E.U16 desc[UR6][R4.64], R3 ;  /* 0x0000000304007986 */ /* 0x0003e8000c101506 */
.L_x_9660:
[----:B------:R-:W-:Y:S05]  /*14b0*/  BSYNC.RECONVERGENT B0 ;  /* 0x0000000000007941 */ /* 0x000fea0003800200 */
.L_x_9659:
[----:B------:R-:W-:Y:S04]  /*14c0*/  BSSY.RECONVERGENT B0, `(.L_x_9661) ;  /* 0x000000d000007945 */ /* 0x000fe80003800200 */
[----:B------:R-:W-:Y:S05]  /*14d0*/  @P3 BRA `(.L_x_9662) ;  /* 0x00000000002c3947 */ /* 0x000fea0003800000 */
[----:B------:R-:W5:Y:S01]  /*14e0*/  LDCU.64 UR4, c[0x0][0x380] ;  /* 0x00007000ff0477ac */ /* 0x000f620008000a00 */
[----:B-1----:R-:W-:Y:S02]  /*14f0*/  IMAD.U32 R3, R2, 0x10000, RZ ;  /* 0x0001000002037824 */ /* 0x002fe400078e00ff */
[----:B------:R-:W-:Y:S02]  /*1500*/  IMAD.MOV.U32 R17, RZ, RZ, RZ ;  /* 0x000000ffff117224 */ /* 0x000fe400078e00ff */
[----:B------:R-:W-:Y:S01]  /*1510*/  FADD.FTZ R2, R3, -R22 ;  /* 0x8000001603027221 */ /* 0x000fe20000010000 */
[----:B------:R-:W-:-:S04]  /*1520*/  IMAD.WIDE.U32 R16, R10, UR8, R16 ;  /* 0x000000080a107c25 */ /* 0x000fc8000f8e0010 */
[----:B------:R-:W-:Y:S01]  /*1530*/  FFMA.FTZ R3, R23, -0.69314718246459960938, R2 ;  /* 0xbf31721817037823 */ /* 0x000fe20000010002 */
[----:B--234-:R-:W-:-:S04]  /*1540*/  IMAD R5, R11, UR8, R17 ;  /* 0x000000080b057c24 */ /* 0x01cfc8000f8e0211 */
[----:B------:R-:W-:Y:S02]  /*1550*/  F2FP.BF16.F32.PACK_AB R4, RZ, R3 ;  /* 0x00000003ff04723e */ /* 0x000fe400000010ff */
[----:B-----5:R-:W-:-:S04]  /*1560*/  LEA R2, P0, R16, UR4, 0x1 ;  /* 0x0000000410027c11 */ /* 0x020fc8000f8008ff */
[----:B------:R-:W-:-:S05]  /*1570*/  LEA.HI.X R3, R16, UR5, R5, 0x1, P0 ;  /* 0x0000000510037c11 */ /* 0x000fca00080f0c05 */
[----:B------:R1:W-:Y:S04]  /*1580*/  STG.E.U16 desc[UR6][R2.64], R4 ;  /* 0x0000000402007986 */ /* 0x0003e8000c101506 */
.L_x_9662:
[----:B------:R-:W-:Y:S05]  /*1590*/  BSYNC.RECONVERGENT B0 ;  /* 0x0000000000007941 */ /* 0x000fea0003800200 */
.L_x_9661:
[----:B------:R-:W-:Y:S04]  /*15a0*/  BSSY.RECONVERGENT B0, `(.L_x_9663) ;  /* 0x000000d000007945 */ /* 0x000fe80003800200 */
[----:B------:R-:W-:Y:S05]  /*15b0*/  @P4 BRA `(.L_x_9664) ;  /* 0x00000000002c4947 */ /* 0x000fea0003800000 */
[----:B------:R-:W5:Y:S01]  /*15c0*/  LDCU.64 UR4, c[0x0][0x380] ;  /* 0x00007000ff0477ac */ /* 0x000f620008000a00 */
[----:B------:R-:W-:Y:S02]  /*15d0*/  HFMA2 R19, -RZ, RZ, 0, 0 ;  /* 0x00000000ff137431 */ /* 0x000fe400000001ff */
[----:B-1----:R-:W-:-:S04]  /*15e0*/  IMAD.U32 R3, R0, 0x10000, RZ ;  /* 0x0001000000037824 */ /* 0x002fc800078e00ff */
[----:B------:R-:W-:Y:S01]  /*15f0*/  FADD.FTZ R0, R3, -R22 ;  /* 0x8000001603007221 */ /* 0x000fe20000010000 */
[----:B------:R-:W-:-:S04]  /*1600*/  IMAD.WIDE.U32 R18, R10, UR8, R18 ;  /* 0x000000080a127c25 */ /* 0x000fc8000f8e0012 */
[----:B------:R-:W-:Y:S01]  /*1610*/  FFMA.FTZ R0, R23, -0.69314718246459960938, R0 ;  /* 0xbf31721817007823 */ /* 0x000fe20000010000 */
[----:B------:R-:W-:-:S04]  /*1620*/  IMAD R3, R11, UR8, R19 ;  /* 0x000000080b037c24 */ /* 0x000fc8000f8e0213 */
[----:B------:R-:W-:Y:S02]  /*1630*/  F2FP.BF16.F32.PACK_AB R0, RZ, R0 ;  /* 0x00000000ff00723e */ /* 0x000fe400000010ff */
[----:B-----5:R-:W-:-:S04]  /*1640*/  LEA R2, P0, R18, UR4, 0x1 ;  /* 0x0000000412027c11 */ /* 0x020fc8000f8008ff */
[----:B------:R-:W-:-:S05]  /*1650*/  LEA.HI.X R3, R18, UR5, R3, 0x1, P0 ;  /* 0x0000000512037c11 */ /* 0x000fca00080f0c03 */
[----:B------:R1:W-:Y:S04]  /*1660*/  STG.E.U16 desc[UR6][R2.64], R0 ;  /* 0x0000000002007986 */ /* 0x0003e8000c101506 */
.L_x_9664:
[----:B------:R-:W-:Y:S05]  /*1670*/  BSYNC.RECONVERGENT B0 ;  /* 0x0000000000007941 */ /* 0x000fea0003800200 */
.L_x_9663:
[----:B------:R-:W-:Y:S05]  /*1680*/  @P5 EXIT ;  /* 0x000000000000594d */ /* 0x000fea0003800000 */
[----:B------:R-:W5:Y:S01]  /*1690*/  LDCU.64 UR4, c[0x0][0x380] ;  /* 0x00007000ff0477ac */ /* 0x000f620008000a00 */
[----:B-1----:R-:W-:Y:S02]  /*16a0*/  IMAD.U32 R3, R30, 0x10000, RZ ;  /* 0x000100001e037824 */ /* 0x002fe400078e00ff */
[----:B------:R-:W-:Y:S02]  /*16b0*/  IMAD.MOV.U32 R35, RZ, RZ, RZ ;  /* 0x000000ffff237224 */ /* 0x000fe400078e00ff */
[----:B------:R-:W-:Y:S01]  /*16c0*/  FADD.FTZ R22, R3, -R22 ;  /* 0x8000001603167221 */ /* 0x000fe20000010000 */
[----:B------:R-:W-:-:S04]  /*16d0*/  IMAD.WIDE.U32 R34, R10, UR8, R34 ;  /* 0x000000080a227c25 */ /* 0x000fc8000f8e0022 */
[----:B------:R-:W-:Y:S01]  /*16e0*/  FFMA.FTZ R23, R23, -0.69314718246459960938, R22 ;  /* 0xbf31721817177823 */ /* 0x000fe20000010016 */
[----:B------:R-:W-:-:S04]  /*16f0*/  IMAD R11, R11, UR8, R35 ;  /* 0x000000080b0b7c24 */ /* 0x000fc8000f8e0223 */
[----:B------:R-:W-:Y:S02]  /*1700*/  F2FP.BF16.F32.PACK_AB R23, RZ, R23 ;  /* 0x00000017ff17723e */ /* 0x000fe400000010ff */
[----:B-----5:R-:W-:-:S04]  /*1710*/  LEA R2, P0, R34, UR4, 0x1 ;  /* 0x0000000422027c11 */ /* 0x020fc8000f8008ff */
[----:B------:R-:W-:-:S05]  /*1720*/  LEA.HI.X R3, R34, UR5, R11, 0x1, P0 ;  /* 0x0000000522037c11 */ /* 0x000fca00080f0c0b */
[----:B------:R-:W-:Y:S01]  /*1730*/  STG.E.U16 desc[UR6][R2.64], R23 ;  /* 0x0000001702007986 */ /* 0x000fe2000c101506 */
[----:B------:R-:W-:Y:S05]  /*1740*/  EXIT ;  /* 0x000000000000794d */ /* 0x000fea0003800000 */
.L_x_9647:
[----:B-1----:R-:W-:Y:S01]  /*1750*/  IMAD.MOV.U32 R36, RZ, RZ, R22 ;  /* 0x000000ffff247224 */ /* 0x002fe200078e0016 */
[----:B------:R-:W-:Y:S01]  /*1760*/  MOV R26, 0x10 ;  /* 0x00000010001a7802 */ /* 0x000fe20000000f00 */
[----:B------:R-:W-:Y:S02]  /*1770*/  IMAD.MOV.U32 R25, RZ, RZ, 0x1f ;  /* 0x0000001fff197424 */ /* 0x000fe400078e00ff */
[----:B------:R-:W-:-:S07]  /*1780*/  IMAD.MOV.U32 R24, RZ, RZ, -0x1 ;  /* 0xffffffffff187424 */ /* 0x000fce00078e00ff */
[----:B------:R-:W-:Y:S05]  /*1790*/  WARPSYNC.COLLECTIVE R24, `(.L_x_9665) ;  /* 0x0000000018087348 */ /* 0x000fea0003c00000 */
[----:B------:R0:W1:Y:S02]  /*17a0*/  SHFL.DOWN P6, R27, R36, R26, R25 ;  /* 0x0800001a241b7389 */ /* 0x00006400000c0019 */
[----:B01----:R-:W-:Y:S05]  /*17b0*/  ENDCOLLECTIVE ;  /* 0x000000000000791b */ /* 0x003fea0003800000 */
.L_x_9665:
[----:B------:R-:W-:Y:S01]  /*17c0*/  HFMA2 R26, -RZ, RZ, 0, 4.76837158203125e-07 ;  /* 0x00000008ff1a7431 */ /* 0x000fe200000001ff */
[----:B------:R-:W-:-:S04]  /*17d0*/  FSETP.GEU.FTZ.AND P6, PT, R22, R27, PT ;  /* 0x0000001b1600720b */ /* 0x000fc80003fde000 */
[----:B------:R-:W-:-:S05]  /*17e0*/  FSEL R28, R27, R22, !P6 ;  /* 0x000000161b1c7208 */ /* 0x000fca0007000000 */
[----:B------:R-:W-:-:S07]  /*17f0*/  IMAD.MOV.U32 R36, RZ, RZ, R28 ;  /* 0x000000ffff247224 */ /* 0x000fce00078e001c */
[----:B------:R-:W-:Y:S05]  /*1800*/  WARPSYNC.COLLECTIVE R24, `(.L_x_9666) ;  /* 0x0000000018087348 */ /* 0x000fea0003c00000 */
[----:B------:R0:W1:Y:S02]  /*1810*/  SHFL.DOWN P6, R27, R36, R26, R25 ;  /* 0x0800001a241b7389 */ /* 0x00006400000c0019 */
[----:B01----:R-:W-:Y:S05]  /*1820*/  ENDCOLLECTIVE ;  /* 0x000000000000791b */ /* 0x003fea0003800000 */
.L_x_9666:
[----:B------:R-:W-:Y:S01]  /*1830*/  IMAD.MOV.U32 R26, RZ, RZ, 0x4 ;  /* 0x00000004ff1a7424 */ /* 0x000fe200078e00ff */
[----:B------:R-:W-:-:S04]  /*1840*/  FSETP.GEU.FTZ.AND P6, PT, R28, R27, PT ;  /* 0x0000001b1c00720b */ /* 0x000fc80003fde000 */
[----:B------:R-:W-:-:S09]  /*1850*/  FSEL R36, R27, R28, !P6 ;  /* 0x0000001c1b247208 */ /* 0x000fd20007000000 */
[----:B------:R-:W-:Y:S05]  /*1860*/  WARPSYNC.COLLECTIVE R24, `(.L_x_9667) ;  /* 0x0000000018087348 */ /* 0x000fea0003c00000 */
[----:B------:R0:W1:Y:S02]  /*1870*/  SHFL.DOWN P6, R27, R36, R26, R25 ;  /* 0x0800001a241b7389 */ /* 0x00006400000c0019 */
[----:B01----:R-:W-:Y:S05]  /*1880*/  ENDCOLLECTIVE ;  /* 0x000000000000791b */ /* 0x003fea0003800000 */
.L_x_9667:
[----:B------:R-:W-:Y:S01]  /*1890*/  IMAD.MOV.U32 R26, RZ, RZ, 0x2 ;  /* 0x00000002ff1a7424 */ /* 0x000fe200078e00ff */
[----:B------:R-:W-:-:S04]  /*18a0*/  FSETP.GEU.FTZ.AND P6, PT, R36, R27, PT ;  /* 0x0000001b2400720b */ /* 0x000fc80003fde000 */
[----:B------:R-:W-:-:S09]  /*18b0*/  FSEL R36, R27, R36, !P6 ;  /* 0x000000241b247208 */ /* 0x000fd20007000000 */
[----:B------:R-:W-:Y:S05]  /*18c0*/  WARPSYNC.COLLECTIVE R24, `(.L_x_9668) ;  /* 0x0000000018087348 */ /* 0x000fea0003c00000 */
[----:B------:R0:W1:Y:S02]  /*18d0*/  SHFL.DOWN P6, R27, R36, R26, R25 ;  /* 0x0800001a241b7389 */ /* 0x00006400000c0019 */
[----:B01----:R-:W-:Y:S05]  /*18e0*/  ENDCOLLECTIVE ;  /* 0x000000000000791b */ /* 0x003fea0003800000 */
.L_x_9668:
[----:B------:R-:W-:Y:S01]  /*18f0*/  IMAD.MOV.U32 R26, RZ, RZ, 0x1 ;  /* 0x00000001ff1a7424 */ /* 0x000fe200078e00ff */
[----:B------:R-:W-:-:S04]  /*1900*/  FSETP.GEU.FTZ.AND P6, PT, R36, R27, PT ;  /* 0x0000001b2400720b */ /* 0x000fc80003fde000 */
[----:B------:R-:W-:-:S04]  /*1910*/  FSEL R22, R27, R36, !P6 ;  /* 0x000000241b167208 */ /* 0x000fc80007000000 */
[----:B------:R-:W-:-:S07]  /*1920*/  MOV R36, R22 ;  /* 0x0000001600247202 */ /* 0x000fce0000000f00 */
[----:B------:R-:W-:Y:S05]  /*1930*/  WARPSYNC.COLLECTIVE R24, `(.L_x_9669) ;  /* 0x0000000018087348 */ /* 0x000fea0003c00000 */
[----:B------:R0:W1:Y:S02]  /*1940*/  SHFL.DOWN P6, R27, R36, R26, R25 ;  /* 0x0800001a241b7389 */ /* 0x00006400000c0019 */
[----:B01----:R-:W-:Y:S05]  /*1950*/  ENDCOLLECTIVE ;  /* 0x000000000000791b */ /* 0x003fea0003800000 */
.L_x_9669:
[----:B------:R-:W-:Y:S05]  /*1960*/  BRA `(.L_x_9670) ;  /* 0xfffffff000187947 */ /* 0x000fea000383ffff */
.L_x_9650:
[----:B-1----:R-:W-:Y:S02]  /*1970*/  IMAD.MOV.U32 R36, RZ, RZ, R21 ;  /* 0x000000ffff247224 */ /* 0x002fe400078e0015 */
[----:B------:R-:W-:Y:S02]  /*1980*/  HFMA2 R26, -RZ, RZ, 0, 9.5367431640625e-07 ;  /* 0x00000010ff1a7431 */ /* 0x000fe400000001ff */
[----:B------:R-:W-:Y:S02]  /*1990*/  IMAD.MOV.U32 R25, RZ, RZ, 0x1f ;  /* 0x0000001fff197424 */ /* 0x000fe400078e00ff */
[----:B------:R-:W-:-:S07]  /*19a0*/  IMAD.MOV.U32 R24, RZ, RZ, -0x1 ;  /* 0xffffffffff187424 */ /* 0x000fce00078e00ff */
[----:B------:R-:W-:Y:S05]  /*19b0*/  WARPSYNC.COLLECTIVE R24, `(.L_x_9671) ;  /* 0x0000000018087348 */ /* 0x000fea0003c00000 */
[----:B------:R0:W1:Y:S02]  /*19c0*/  SHFL.DOWN P6, R27, R36, R26, R25 ;  /* 0x0800001a241b7389 */ /* 0x00006400000c0019 */
[----:B01----:R-:W-:Y:S05]  /*19d0*/  ENDCOLLECTIVE ;  /* 0x000000000000791b */ /* 0x003fea0003800000 */
.L_x_9671:
[----:B------:R-:W-:Y:S02]  /*19e0*/  IMAD.MOV.U32 R26, RZ, RZ, 0x8 ;  /* 0x00000008ff1a7424 */ /* 0x000fe400078e00ff */
[----:B------:R-:W-:-:S05]  /*19f0*/  FADD.FTZ R20, R21, R27 ;  /* 0x0000001b15147221 */ /* 0x000fca0000010000 */
[----:B------:R-:W-:-:S07]  /*1a00*/  MOV R36, R20 ;  /* 0x0000001400247202 */ /* 0x000fce0000000f00 */
[----:B------:R-:W-:Y:S05]  /*1a10*/  WARPSYNC.COLLECTIVE R24, `(.L_x_9672) ;  /* 0x0000000018087348 */ /* 0x000fea0003c00000 */
[----:B------:R0:W1:Y:S02]  /*1a20*/  SHFL.DOWN P6, R27, R36, R26, R25 ;  /* 0x0800001a241b7389 */ /* 0x00006400000c0019 */
[----:B01----:R-:W-:Y:S05]  /*1a30*/  ENDCOLLECTIVE ;  /* 0x000000000000791b */ /* 0x003fea0003800000 */
.L_x_9672:
[----:B------:R-:W-:Y:S02]  /*1a40*/  HFMA2 R26, -RZ, RZ, 0, 2.384185791015625e-07 ;  /* 0x00000004ff1a7431 */ /* 0x000fe400000001ff */
[----:B------:R-:W-:-:S04]  /*1a50*/  FADD.FTZ R23, R20, R27 ;  /* 0x0000001b14177221 */ /* 0x000fc80000010000 */
[----:B------:R-:W-:-:S07]  /*1a60*/  IMAD.MOV.U32 R36, RZ, RZ, R23 ;  /* 0x000000ffff247224 */ /* 0x000fce00078e0017 */
[----:B------:R-:W-:Y:S05]  /*1a70*/  WARPSYNC.COLLECTIVE R24, `(.L_x_9673) ;  /* 0x0000000018087348 */ /* 0x000fea0003c00000 */
[----:B------:R0:W1:Y:S02]  /*1a80*/  SHFL.DOWN P6, R27, R36, R26, R25 ;  /* 0x0800001a241b7389 */ /* 0x00006400000c0019 */
[----:B01----:R-:W-:Y:S05]  /*1a90*/  ENDCOLLECTIVE ;  /* 0x000000000000791b */ /* 0x003fea0003800000 */
.L_x_9673:
[----:B------:R-:W-:Y:S02]  /*1aa0*/  IMAD.MOV.U32 R26, RZ, RZ, 0x2 ;  /* 0x00000002ff1a7424 */ /* 0x000fe400078e00ff */
[----:B------:R-:W-:-:S04]  /*1ab0*/  FADD.FTZ R28, R23, R27 ;  /* 0x0000001b171c7221 */ /* 0x000fc80000010000 */
[----:B------:R-:W-:-:S07]  /*1ac0*/  IMAD.MOV.U32 R36, RZ, RZ, R28 ;  /* 0x000000ffff247224 */ /* 0x000fce00078e001c */
[----:B------:R-:W-:Y:S05]  /*1ad0*/  WARPSYNC.COLLECTIVE R24, `(.L_x_9674) ;  /* 0x0000000018087348 */ /* 0x000fea0003c00000 */
[----:B------:R0:W1:Y:S02]  /*1ae0*/  SHFL.DOWN P6, R27, R36, R26, R25 ;  /* 0x0800001a241b7389 */ /* 0x00006400000c0019 */
[----:B01----:R-:W-:Y:S05]  /*1af0*/  ENDCOLLECTIVE ;  /* 0x000000000000791b */ /* 0x003fea0003800000 */
.L_x_9674:
[----:B------:R-:W-:Y:S02]  /*1b00*/  IMAD.MOV.U32 R26, RZ, RZ, 0x1 ;  /* 0x00000001ff1a7424 */ /* 0x000fe400078e00ff */
[----:B------:R-:W-:-:S05]  /*1b10*/  FADD.FTZ R33, R28, R27 ;  /* 0x0000001b1c217221 */ /* 0x000fca0000010000 */
[----:B------:R-:W-:-:S07]  /*1b20*/  MOV R36, R33 ;  /* 0x0000002100247202 */ /* 0x000fce0000000f00 */
[----:B------:R-:W-:Y:S05]  /*1b30*/  WARPSYNC.COLLECTIVE R24, `(.L_x_9675) ;  /* 0x0000000018087348 */ /* 0x000fea0003c00000 */
[----:B------:R0:W1:Y:S02]  /*1b40*/  SHFL.DOWN P6, R27, R36, R26, R25 ;  /* 0x0800001a241b7389 */ /* 0x00006400000c0019 */
[----:B01----:R-:W-:Y:S05]  /*1b50*/  ENDCOLLECTIVE ;  /* 0x000000000000791b */ /* 0x003fea0003800000 */
.L_x_9675:
[----:B------:R-:W-:Y:S05]  /*1b60*/  BRA `(.L_x_9676) ;  /* 0xfffffff400007947 */ /* 0x000fea000383ffff */
.L_x_9677:
        /* <DEDUP_REMOVED lines=9> */
.L_x_11671:


//--------------------- .text._ZN2at6native43_GLOBAL__N__9ae7fba5_10_SoftMax_cu_9f978f6322cunn_SoftMaxForwardRegIN3c108BFloat16EfS4_NS1_25LogSoftMaxForwardEpilogueElLi7EEEvPT1_PKT_T3_ --------------------------
	.section	.text._ZN2at6native43_GLOBAL__N__9ae7fba5_10_SoftMax_cu_9f978f6322cunn_SoftMaxForwardRegIN3c108BFloat16EfS4_NS1_25LogSoftMaxForwardEpilogueElLi7EEEvPT1_PKT_T3_,"ax",@progbits
	.align	128
.text._ZN2at6native43_GLOBAL__N__9ae7fba5_10_SoftMax_cu_9f978f6322cunn_SoftMaxForwardRegIN3c108BFloat16EfS4_NS1_25LogSoftMaxForwardEpilogueElLi7EEEvPT1_PKT_T3_:
        .type           _ZN2at6native43_GLOBAL__N__9ae7fba5_10_SoftMax_cu_9f978f6322cunn_SoftMaxForwardRegIN3c108BFloat16EfS4_NS1_25LogSoftMaxForwardEpilogueElLi7EEEvPT1_PKT_T3_,@function
        .size           _ZN2at6native43_GLOBAL__N__9ae7fba5_10_SoftMax_cu_9f978f6322cunn_SoftMaxForwardRegIN3c108BFloat16EfS4_NS1_25LogSoftMaxForwardEpilogueElLi7EEEvPT1_PKT_T3_,(.L_x_11672 - _ZN2at6native43_GLOBAL__N__9ae7fba5_10_SoftMax_cu_9f978f6322cunn_SoftMaxForwardRegIN3c108BFloat16EfS4_NS1_25LogSoftMaxForwardEpilogueElLi7EEEvPT1_PKT_T3_)
        .other          _ZN2at6native43_GLOBAL__N__9ae7fba5_10_SoftMax_cu_9f978f6322cunn_SoftMaxForwardRegIN3c108BFloat16EfS4_NS1_25LogSoftMaxForwardEpilogueElLi7EEEvPT1_PKT_T3_,@"STO_CUDA_ENTRY STV_DEFAULT"
_ZN2at6native43_GLOBAL__N__9ae7fba5_10_SoftMax_cu_9f978f6322cunn_SoftMaxForwardRegIN3c108BFloat16EfS4_NS1_25LogSoftMaxForwardEpilogueElLi7EEEvPT1_PKT_T3_:
        /* <DEDUP_REMOVED lines=20> */
[----:B------:R-:W-:Y:S01]  /*0140*/  P2R R32, PR, RZ, 0x20 ;  /* 0x00000020ff207803 */ /* 0x000fe20000000000 */
[----:B---3--:R-:W-:Y:S02]  /*0150*/  @!P0 IMAD.WIDE.U32 R22, R14, UR8, R16 ;  /* 0x000000080e168c25 */ /* 0x008fe4000f8e0010 */
[----:B------:R-:W1:Y:S02]  /*0160*/  @!P5 LDC.64 R18, c[0x0][0x388] ;  /* 0x0000e200ff12db82 */ /* 0x000e640000000a00 */
[----:B------:R-:W-:Y:S02]  /*0170*/  @!P0 IMAD R7, R15, UR8, R23 ;  /* 0x000000080f078c24 */ /* 0x000fe4000f8e0217 */
[----:B------:R-:W-:-:S04]  /*0180*/  @!P5 IMAD.MOV.U32 R9, RZ, RZ, RZ ;  /* 0x000000ffff09d224 */ /* 0x000fc800078e00ff */
[----:B------:R-:W3:Y:S01]  /*0190*/  @!P1 LDC.64 R20, c[0x0][0x388] ;  /* 0x0000e200ff149b82 */ /* 0x000ee20000000a00 */
[----:B------:R-:W-:Y:S01]  /*01a0*/  @!P5 IMAD.WIDE.U32 R8, R14, UR8, R8 ;  /* 0x000000080e08dc25 */ /* 0x000fe2000f8e0008 */
[----:B------:R-:W-:-:S03]  /*01b0*/  @!P2 MOV R13, RZ ;  /* 0x000000ff000da202 */ /* 0x000fc60000000f00 */
[----:B------:R-:W-:Y:S01]  /*01c0*/  @!P5 IMAD R9, R15, UR8, R9 ;  /* 0x000000080f09dc24 */ /* 0x000fe2000f8e0209 */
        /* <DEDUP_REMOVED lines=11> */
[----:B---3--:R-:W-:Y:S01]  /*0280*/  @!P1 LEA R20, P4, R6, R20, 0x1 ;  /* 0x0000001406149211 */ /* 0x008fe200078808ff */
[----:B------:R-:W-:-:S03]  /*0290*/  VIADD R8, R10, UR9 ;  /* 0x000000090a087c36 */ /* 0x000fc60008000000 */
[----:B------:R-:W-:Y:S01]  /*02a0*/  @!P1 LEA.HI.X R21, R6, R21, R7, 0x1, P4 ;  /* 0x0000001506159211 */ /* 0x000fe200020f0c07 */
[----:B------:R-:W-:-:S04]  /*02b0*/  @!P2 IMAD.WIDE.U32 R6, R14, UR8, R12 ;  /* 0x000000080e06ac25 */ /* 0x000fc8000f8e000c */
[----:B------:R-:W3:Y:S01]  /*02c0*/  @!P3 LDC.64 R24, c[0x0][0x388] ;  /* 0x0000e200ff18bb82 */ /* 0x000ee20000000a00 */
        /* <DEDUP_REMOVED lines=32> */
[----:B------:R-:W-:-:S02]  /*04d0*/  IMAD.MOV.U32 R33, RZ, RZ, -0x800001 ;  /* 0xff7fffffff217424 */ /* 0x000fc400078e00ff */
[----:B--2---:R-:W-:-:S05]  /*04e0*/  @!P0 IMAD.U32 R34, R0, 0x10000, RZ ;  /* 0x0001000000228824 */ /* 0x004fca00078e00ff */
[----:B------:R-:W-:Y:S01]  /*04f0*/  @!P0 FMNMX.FTZ R33, R34, -3.40282346638528859812e+38, !PT ;  /* 0xff7fffff22218809 */ /* 0x000fe20007810000 */
[----:B----4-:R-:W-:Y:S01]  /*0500*/  @!P1 IMAD.U32 R18, R3, 0x10000, RZ ;  /* 0x0001000003129824 */ /* 0x010fe200078e00ff */
[----:B-----5:R-:W-:-:S04]  /*0510*/  @!P6 SHF.L.U32 R34, R2, 0x10, RZ ;  /* 0x000000100222e819 */ /* 0x020fc800000006ff */
[----:B------:R-:W-:-:S04]  /*0520*/  @!P6 FMNMX.FTZ R33, R33, R34, !PT ;  /* 0x000000222121e209 */ /* 0x000fc80007810000 */
[----:B------:R-:W-:Y:S01]  /*0530*/  @!P1 FMNMX.FTZ R33, R33, R18, !PT ;  /* 0x0000001221219209 */ /* 0x000fe20007810000 */
[----:B------:R-:W-:-:S05]  /*0540*/  @!P2 IMAD.U32 R18, R4, 0x10000, RZ ;  /* 0x000100000412a824 */ /* 0x000fca00078e00ff */
[----:B------:R-:W-:Y:S01]  /*0550*/  @!P2 FMNMX.FTZ R33, R33, R18, !PT ;  /* 0x000000122121a209 */ /* 0x000fe20007810000 */
[----:B---3--:R-:W-:-:S05]  /*0560*/  @!P3 IMAD.U32 R18, R5, 0x10000, RZ ;  /* 0x000100000512b824 */ /* 0x008fca00078e00ff */
[----:B------:R-:W-:Y:S02]  /*0570*/  @!P3 FMNMX.FTZ R33, R33, R18, !PT ;  /* 0x000000122121b209 */ /* 0x000fe40007810000 */
[----:B------:R-:W-:-:S04]  /*0580*/  @!P4 SHF.L.U32 R18, R30, 0x10, RZ ;  /* 0x000000101e12c819 */ /* 0x000fc800000006ff */
[----:B------:R-:W-:Y:S01]  /*0590*/  @!P4 FMNMX.FTZ R33, R33, R18, !PT ;  /* 0x000000122121c209 */ /* 0x000fe20007810000 */
[----:B------:R-:W-:-:S05]  /*05a0*/  @!P5 IMAD.U32 R18, R31, 0x10000, RZ ;  /* 0x000100001f12d824 */ /* 0x000fca00078e00ff */
        /* <DEDUP_REMOVED lines=50> */
.L_x_9700:
        /* <DEDUP_REMOVED lines=9> */
.L_x_9678:
[----:B------:R-:W-:Y:S05]  /*0960*/  WARPSYNC.ALL ;  /* 0x0000000000007948 */ /* 0x000fea0003800000 */
[----:B------:R-:W-:Y:S01]  /*0970*/  BAR.SYNC.DEFER_BLOCKING 0x0 ;  /* 0x0000000000007b1d */ /* 0x000fe20000010000 */
[----:B------:R-:W-:Y:S01]  /*0980*/  @!P0 IMAD.U32 R23, R0, 0x10000, RZ ;  /* 0x0001000000178824 */ /* 0x000fe200078e00ff */
[----:B------:R-:W-:Y:S01]  /*0990*/  ISETP.NE.AND P6, PT, R32, RZ, PT ;  /* 0x000000ff2000720c */ /* 0x000fe20003fc5270 */
[----:B------:R-:W-:Y:S01]  /*09a0*/  @!P1 IMAD.U32 R27, R3, 0x10000, RZ ;  /* 0x00010000031b9824 */ /* 0x000fe200078e00ff */
[----:B------:R-:W-:Y:S01]  /*09b0*/  P2R R34, PR, RZ, 0x1 ;  /* 0x00000001ff227803 */ /* 0x000fe20000000000 */
[----:B------:R-:W-:Y:S01]  /*09c0*/  @!P2 IMAD.U32 R35, R4, 0x10000, RZ ;  /* 0x000100000423a824 */ /* 0x000fe200078e00ff */
[----:B------:R-:W-:Y:S01]  /*09d0*/  BSSY B0, `(.L_x_9680) ;  /* 0x0000043000007945 */ /* 0x000fe20003800000 */
[----:B------:R-:W-:-:S08]  /*09e0*/  @!P5 IMAD.U32 R37, R31, 0x10000, RZ ;  /* 0x000100001f25d824 */ /* 0x000fd000078e00ff */
[----:B------:R-:W-:Y:S01]  /*09f0*/  @!P6 SHF.L.U32 R25, R2, 0x10, RZ ;  /* 0x000000100219e819 */ /* 0x000fe200000006ff */
[----:B01----:R-:W0:Y:S02]  /*0a00*/  LDS R18, [UR4] ;  /* 0x00000004ff127984 */ /* 0x003e240008000800 */
[--C-:B0-----:R-:W-:Y:S02]  /*0a10*/  @!P0 FADD.FTZ R22, R23, -R18.reuse ;  /* 0x8000001217168221 */ /* 0x101fe40000010000 */
[--C-:B------:R-:W-:Y:S01]  /*0a20*/  @!P6 FADD.FTZ R24, R25, -R18.reuse ;  /* 0x800000121918e221 */ /* 0x100fe20000010000 */
[----:B------:R-:W-:Y:S01]  /*0a30*/  @!P1 FADD.FTZ R25, R27, -R18 ;  /* 0x800000121b199221 */ /* 0x000fe20000010000 */
[----:B------:R-:W-:Y:S01]  /*0a40*/  @!P3 SHF.L.U32 R27, R5, 0x10, RZ ;  /* 0x00000010051bb819 */ /* 0x000fe200000006ff */
        /* <DEDUP_REMOVED lines=58> */
.L_x_9706:
[----:B-1----:R-:W-:-:S07]  /*0df0*/  FADD.FTZ R20, R27, R25 ;  /* 0x000000191b147221 */ /* 0x002fce0000010000 */
.L_x_9681:
[----:B------:R-:W-:Y:S05]  /*0e00*/  BSYNC B0 ;  /* 0x0000000000007941 */ /* 0x000fea0003800000 */
.L_x_9680:
        /* <DEDUP_REMOVED lines=9> */
[----:B------:R-:W-:-:S05]  /*0ea0*/  SHF.L.U32 R17, R0, 0x10, RZ ;  /* 0x0000001000117819 */ /* 0x000fca00000006ff */
[----:B------:R-:W-:Y:S01]  /*0eb0*/  FADD.FTZ R0, R17, -R18 ;  /* 0x8000001211007221 */ /* 0x000fe20000010000 */
[----:B------:R-:W-:-:S03]  /*0ec0*/  IMAD.MOV.U32 R17, RZ, RZ, RZ ;  /* 0x000000ffff117224 */ /* 0x000fc600078e00ff */
[----:B-1----:R-:W-:Y:S01]  /*0ed0*/  FFMA.FTZ R0, R19, -0.69314718246459960938, R0 ;  /* 0xbf31721813007823 */ /* 0x002fe20000010000 */
[----:B------:R-:W-:-:S04]  /*0ee0*/  IMAD.WIDE.U32 R16, R14, UR8, R16 ;  /* 0x000000080e107c25 */ /* 0x000fc8000f8e0010 */
[----:B------:R-:W-:Y:S01]  /*0ef0*/  IMAD R17, R15, UR8, R17 ;  /* 0x000000080f117c24 */ /* 0x000fe2000f8e0211 */
[----:B------:R-:W-:Y:S02]  /*0f00*/  F2FP.BF16.F32.PACK_AB R0, RZ, R0 ;  /* 0x00000000ff00723e */ /* 0x000fe400000010ff */
[----:B--2---:R-:W-:-:S04]  /*0f10*/  LEA R20, P0, R16, UR4, 0x1 ;  /* 0x0000000410147c11 */ /* 0x004fc8000f8008ff */
[----:B------:R-:W-:-:S05]  /*0f20*/  LEA.HI.X R21, R16, UR5, R17, 0x1, P0 ;  /* 0x0000000510157c11 */ /* 0x000fca00080f0c11 */
[----:B------:R2:W-:Y:S04]  /*0f30*/  STG.E.U16 desc[UR6][R20.64], R0 ;  /* 0x0000000014007986 */ /* 0x0005e8000c101506 */
.L_x_9684:
[----:B------:R-:W-:Y:S05]  /*0f40*/  BSYNC.RECONVERGENT B0 ;  /* 0x0000000000007941 */ /* 0x000fea0003800200 */
.L_x_9683:
[----:B------:R-:W-:Y:S01]  /*0f50*/  ISETP.NE.AND P0, PT, R32, RZ, PT ;  /* 0x000000ff2000720c */ /* 0x000fe20003f05270 */
[----:B------:R-:W-:-:S12]  /*0f60*/  BSSY.RECONVERGENT B0, `(.L_x_9685) ;  /* 0x000000f000007945 */ /* 0x000fd80003800200 */
[----:B------:R-:W-:Y:S05]  /*0f70*/  @P0 BRA `(.L_x_9686) ;  /* 0x0000000000340947 */ /* 0x000fea0003800000 */
[----:B------:R-:W3:Y:S01]  /*0f80*/  S2R R16, SR_TID.X ;  /* 0x0000000000107919 */ /* 0x000ee20000002100 */
[----:B------:R-:W4:Y:S01]  /*0f90*/  LDCU.64 UR4, c[0x0][0x380] ;  /* 0x00007000ff0477ac */ /* 0x000f220008000a00 */
[----:B------:R-:W-:-:S04]  /*0fa0*/  IMAD.U32 R17, R2, 0x10000, RZ ;  /* 0x0001000002117824 */ /* 0x000fc800078e00ff */
[----:B--2---:R-:W-:Y:S01]  /*0fb0*/  FADD.FTZ R0, R17, -R18 ;  /* 0x8000001211007221 */ /* 0x004fe20000010000 */
[----:B------:R-:W-:-:S03]  /*0fc0*/  IMAD.MOV.U32 R17, RZ, RZ, RZ ;  /* 0x000000ffff117224 */ /* 0x000fc600078e00ff */
[----:B-1----:R-:W-:-:S05]  /*0fd0*/  FFMA.FTZ R0, R19, -0.69314718246459960938, R0 ;  /* 0xbf31721813007823 */ /* 0x002fca0000010000 */
[----:B------:R-:W-:Y:S02]  /*0fe0*/  F2FP.BF16.F32.PACK_AB R0, RZ, R0 ;  /* 0x00000000ff00723e */ /* 0x000fe400000010ff */
[----:B---3--:R-:W-:-:S05]  /*0ff0*/  IADD3 R16, PT, PT, R16, UR9, RZ ;  /* 0x0000000910107c10 */ /* 0x008fca000fffe0ff */
[----:B------:R-:W-:-:S04]  /*1000*/  IMAD.WIDE.U32 R20, R14, UR8, R16 ;  /* 0x000000080e147c25 */ /* 0x000fc8000f8e0010 */
[----:B------:R-:W-:Y:S01]  /*1010*/  IMAD R17, R15, UR8, R21 ;  /* 0x000000080f117c24 */ /* 0x000fe2000f8e0215 */
[----:B----4-:R-:W-:-:S04]  /*1020*/  LEA R16, P0, R20, UR4, 0x1 ;  /* 0x0000000414107c11 */ /* 0x010fc8000f8008ff */
[----:B------:R-:W-:-:S05]  /*1030*/  LEA.HI.X R17, R20, UR5, R17, 0x1, P0 ;  /* 0x0000000514117c11 */ /* 0x000fca00080f0c11 */
[----:B------:R3:W-:Y:S04]  /*1040*/  STG.E.U16 desc[UR6][R16.64], R0 ;  /* 0x0000000010007986 */ /* 0x0007e8000c101506 */
.L_x_9686:
[----:B------:R-:W-:Y:S05]  /*1050*/  BSYNC.RECONVERGENT B0 ;  /* 0x0000000000007941 */ /* 0x000fea0003800200 */
.L_x_9685:
[----:B------:R-:W-:Y:S04]  /*1060*/  BSSY.RECONVERGENT B0, `(.L_x_9687) ;  /* 0x0000010000007945 */ /* 0x000fe80003800200 */
[----:B------:R-:W-:Y:S05]  /*1070*/  @P1 BRA `(.L_x_9688) ;  /* 0x0000000000381947 */ /* 0x000fea0003800000 */
[----:B--23--:R-:W2:Y:S01]  /*1080*/  S2R R0, SR_TID.X ;  /* 0x0000000000007919 */ /* 0x00cea20000002100 */
[----:B------:R-:W3:Y:S01]  /*1090*/  LDCU.64 UR4, c[0x0][0x380] ;  /* 0x00007000ff0477ac */ /* 0x000ee20008000a00 */
[----:B------:R-:W-:Y:S01]  /*10a0*/  SHF.L.U32 R3, R3, 0x10, RZ ;  /* 0x0000001003037819 */ /* 0x000fe200000006ff */
[----:B--2---:R-:W-:-:S04]  /*10b0*/  VIADD R0, R0, UR9 ;  /* 0x0000000900007c36 */ /* 0x004fc80008000000 */
[----:B------:R-:W-:Y:S02]  /*10c0*/  VIADD R2, R0, UR9 ;  /* 0x0000000900027c36 */ /* 0x000fe40008000000 */
        /* <DEDUP_REMOVED lines=9> */
.L_x_9688:
[----:B------:R-:W-:Y:S05]  /*1160*/  BSYNC.RECONVERGENT B0 ;  /* 0x0000000000007941 */ /* 0x000fea0003800200 */
.L_x_9687:
[----:B------:R-:W-:Y:S04]  /*1170*/  BSSY.RECONVERGENT B0, `(.L_x_9689) ;  /* 0x000000d000007945 */ /* 0x000fe80003800200 */
[----:B------:R-:W-:Y:S05]  /*1180*/  @P2 BRA `(.L_x_9690) ;  /* 0x00000000002c2947 */ /* 0x000fea0003800000 */
[----:B------:R-:W5:Y:S01]  /*1190*/  LDCU.64 UR4, c[0x0][0x380] ;  /* 0x00007000ff0477ac */ /* 0x000f620008000a00 */
[----:B----4-:R-:W-:Y:S01]  /*11a0*/  SHF.L.U32 R3, R4, 0x10, RZ ;  /* 0x0000001004037819 */ /* 0x010fe200000006ff */
[----:B------:R-:W-:-:S04]  /*11b0*/  IMAD.MOV.U32 R13, RZ, RZ, RZ ;  /* 0x000000ffff0d7224 */ /* 0x000fc800078e00ff */
        /* <DEDUP_REMOVED lines=8> */
.L_x_9690:
[----:B------:R-:W-:Y:S05]  /*1240*/  BSYNC.RECONVERGENT B0 ;  /* 0x0000000000007941 */ /* 0x000fea0003800200 */
.L_x_9689:
[----:B------:R-:W-:Y:S04]  /*1250*/  BSSY.RECONVERGENT B0, `(.L_x_9691) ;  /* 0x000000d000007945 */ /* 0x000fe80003800200 */
[----:B------:R-:W-:Y:S05]  /*1260*/  @P3 BRA `(.L_x_9692) ;  /* 0x00000000002c3947 */ /* 0x000fea0003800000 */
[----:B------:R-:W5:Y:S01]  /*1270*/  LDCU.64 UR4, c[0x0][0x380] ;  /* 0x00007000ff0477ac */ /* 0x000f620008000a00 */
[----:B------:R-:W-:Y:S02]  /*1280*/  HFMA2 R11, -RZ, RZ, 0, 0 ;  /* 0x00000000ff0b7431 */ /* 0x000fe400000001ff */
[----:B------:R-:W-:-:S04]  /*1290*/  IMAD.U32 R5, R5, 0x10000, RZ ;  /* 0x0001000005057824 */ /* 0x000fc800078e00ff */
        /* <DEDUP_REMOVED lines=8> */
.L_x_9692:
[----:B------:R-:W-:Y:S05]  /*1320*/  BSYNC.RECONVERGENT B0 ;  /* 0x0000000000007941 */ /* 0x000fea0003800200 */
.L_x_9691:
        /* <DEDUP_REMOVED lines=13> */
.L_x_9694:
[----:B------:R-:W-:Y:S05]  /*1400*/  BSYNC.RECONVERGENT B0 ;  /* 0x0000000000007941 */ /* 0x000fea0003800200 */
.L_x_9693:
        /* <DEDUP_REMOVED lines=13> */
.L_x_9679:
[----:B-1----:R-:W-:Y:S01]  /*14e0*/  IMAD.MOV.U32 R35, RZ, RZ, R18 ;  /* 0x000000ffff237224 */ /* 0x002fe200078e0012 */
[----:B------:R-:W-:Y:S01]  /*14f0*/  MOV R24, 0x10 ;  /* 0x0000001000187802 */ /* 0x000fe20000000f00 */
[----:B------:R-:W-:Y:S02]  /*1500*/  IMAD.MOV.U32 R23, RZ, RZ, 0x1f ;  /* 0x0000001fff177424 */ /* 0x000fe400078e00ff */
[----:B------:R-:W-:-:S07]  /*1510*/  IMAD.MOV.U32 R22, RZ, RZ, -0x1 ;  /* 0xffffffffff167424 */ /* 0x000fce00078e00ff */
[----:B------:R-:W-:Y:S05]  /*1520*/  WARPSYNC.COLLECTIVE R22, `(.L_x_9695) ;  /* 0x0000000016087348 */ /* 0x000fea0003c00000 */
[----:B------:R0:W1:Y:S02]  /*1530*/  SHFL.DOWN P6, R25, R35, R24, R23 ;  /* 0x0800001823197389 */ /* 0x00006400000c0017 */
[----:B01----:R-:W-:Y:S05]  /*1540*/  ENDCOLLECTIVE ;  /* 0x000000000000791b */ /* 0x003fea0003800000 */
.L_x_9695:
[----:B------:R-:W-:Y:S01]  /*1550*/  IMAD.MOV.U32 R24, RZ, RZ, 0x8 ;  /* 0x00000008ff187424 */ /* 0x000fe200078e00ff */
[----:B------:R-:W-:-:S04]  /*1560*/  FSETP.GEU.FTZ.AND P6, PT, R18, R25, PT ;  /* 0x000000191200720b */ /* 0x000fc80003fde000 */
[----:B------:R-:W-:-:S04]  /*1570*/  FSEL R26, R25, R18, !P6 ;  /* 0x00000012191a7208 */ /* 0x000fc80007000000 */
[----:B------:R-:W-:-:S07]  /*1580*/  MOV R35, R26 ;  /* 0x0000001a00237202 */ /* 0x000fce0000000f00 */
[----:B------:R-:W-:Y:S05]  /*1590*/  WARPSYNC.COLLECTIVE R22, `(.L_x_9696) ;  /* 0x0000000016087348 */ /* 0x000fea0003c00000 */
[----:B------:R0:W1:Y:S02]  /*15a0*/  SHFL.DOWN P6, R25, R35, R24, R23 ;  /* 0x0800001823197389 */ /* 0x00006400000c0017 */
[----:B01----:R-:W-:Y:S05]  /*15b0*/  ENDCOLLECTIVE ;  /* 0x000000000000791b */ /* 0x003fea0003800000 */
.L_x_9696:
[----:B------:R-:W-:Y:S01]  /*15c0*/  HFMA2 R24, -RZ, RZ, 0, 2.384185791015625e-07 ;  /* 0x00000004ff187431 */ /* 0x000fe200000001ff */
[----:B------:R-:W-:-:S04]  /*15d0*/  FSETP.GEU.FTZ.AND P6, PT, R26, R25, PT ;  /* 0x000000191a00720b */ /* 0x000fc80003fde000 */
[----:B------:R-:W-:-:S05]  /*15e0*/  FSEL R27, R25, R26, !P6 ;  /* 0x0000001a191b7208 */ /* 0x000fca0007000000 */
[----:B------:R-:W-:-:S07]  /*15f0*/  IMAD.MOV.U32 R35, RZ, RZ, R27 ;  /* 0x000000ffff237224 */ /* 0x000fce00078e001b */
[----:B------:R-:W-:Y:S05]  /*1600*/  WARPSYNC.COLLECTIVE R22, `(.L_x_9697) ;  /* 0x0000000016087348 */ /* 0x000fea0003c00000 */
[----:B------:R0:W1:Y:S02]  /*1610*/  SHFL.DOWN P6, R25, R35, R24, R23 ;  /* 0x0800001823197389 */ /* 0x00006400000c0017 */
[----:B01----:R-:W-:Y:S05]  /*1620*/  ENDCOLLECTIVE ;  /* 0x000000000000791b */ /* 0x003fea0003800000 */
.L_x_9697:
[----:B------:R-:W-:Y:S01]  /*1630*/  IMAD.MOV.U32 R24, RZ, RZ, 0x2 ;  /* 0x00000002ff187424 */ /* 0x000fe200078e00ff */
[----:B------:R-:W-:-:S04]  /*1640*/  FSETP.GEU.FTZ.AND P6, PT, R27, R25, PT ;  /* 0x000000191b00720b */ /* 0x000fc80003fde000 */
[----:B------:R-:W-:-:S05]  /*1650*/  FSEL R34, R25, R27, !P6 ;  /* 0x0000001b19227208 */ /* 0x000fca0007000000 */
[----:B------:R-:W-:-:S07]  /*1660*/  IMAD.MOV.U32 R35, RZ, RZ, R34 ;  /* 0x000000ffff237224 */ /* 0x000fce00078e0022 */
[----:B------:R-:W-:Y:S05]  /*1670*/  WARPSYNC.COLLECTIVE R22, `(.L_x_9698) ;  /* 0x0000000016087348 */ /* 0x000fea0003c00000 */
[----:B------:R0:W1:Y:S02]  /*1680*/  SHFL.DOWN P6, R25, R35, R24, R23 ;  /* 0x0800001823197389 */ /* 0x00006400000c0017 */
[----:B01----:R-:W-:Y:S05]  /*1690*/  ENDCOLLECTIVE ;  /* 0x000000000000791b */ /* 0x003fea0003800000 */
.L_x_9698:
[----:B------:R-:W-:Y:S01]  /*16a0*/  IMAD.MOV.U32 R24, RZ, RZ, 0x1 ;  /* 0x00000001ff187424 */ /* 0x000fe200078e00ff */
[----:B------:R-:W-:-:S04]  /*16b0*/  FSETP.GEU.FTZ.AND P6, PT, R34, R25, PT ;  /* 0x000000192200720b */ /* 0x000fc80003fde000 */
[----:B------:R-:W-:-:S04]  /*16c0*/  FSEL R18, R25, R34, !P6 ;  /* 0x0000002219127208 */ /* 0x000fc80007000000 */
[----:B------:R-:W-:-:S07]  /*16d0*/  MOV R35, R18 ;  /* 0x0000001200237202 */ /* 0x000fce0000000f00 */
[----:B------:R-:W-:Y:S05]  /*16e0*/  WARPSYNC.COLLECTIVE R22, `(.L_x_9699) ;  /* 0x0000000016087348 */ /* 0x000fea0003c00000 */
[----:B------:R0:W1:Y:S02]  /*16f0*/  SHFL.DOWN P6, R25, R35, R24, R23 ;  /* 0x0800001823197389 */ /* 0x00006400000c0017 */
[----:B01----:R-:W-:Y:S05]  /*1700*/  ENDCOLLECTIVE ;  /* 0x000000000000791b */ /* 0x003fea0003800000 */
.L_x_9699:
[----:B------:R-:W-:Y:S05]  /*1710*/  BRA `(.L_x_9700) ;  /* 0xfffffff0006c7947 */ /* 0x000fea000383ffff */
.L_x_9682:
[----:B-1----:R-:W-:Y:S02]  /*1720*/  IMAD.MOV.U32 R35, RZ, RZ, R20 ;  /* 0x000000ffff237224 */ /* 0x002fe400078e0014 */
[----:B------:R-:W-:Y:S02]  /*1730*/  HFMA2 R24, -RZ, RZ, 0, 9.5367431640625e-07 ;  /* 0x00000010ff187431 */ /* 0x000fe400000001ff */
[----:B------:R-:W-:Y:S02]  /*1740*/  IMAD.MOV.U32 R23, RZ, RZ, 0x1f ;  /* 0x0000001fff177424 */ /* 0x000fe400078e00ff */
[----:B------:R-:W-:-:S07]  /*1750*/  IMAD.MOV.U32 R22, RZ, RZ, -0x1 ;  /* 0xffffffffff167424 */ /* 0x000fce00078e00ff */
[----:B------:R-:W-:Y:S05]  /*1760*/  WARPSYNC.COLLECTIVE R22, `(.L_x_9701) ;  /* 0x0000000016087348 */ /* 0x000fea0003c00000 */
[----:B------:R0:W1:Y:S02]  /*1770*/  SHFL.DOWN P6, R25, R35, R24, R23 ;  /* 0x0800001823197389 */ /* 0x00006400000c0017 */
[----:B01----:R-:W-:Y:S05]  /*1780*/  ENDCOLLECTIVE ;  /* 0x000000000000791b */ /* 0x003fea0003800000 */
.L_x_9701:
[----:B------:R-:W-:Y:S02]  /*1790*/  IMAD.MOV.U32 R24, RZ, RZ, 0x8 ;  /* 0x00000008ff187424 */ /* 0x000fe400078e00ff */
[----:B------:R-:W-:-:S05]  /*17a0*/  FADD.FTZ R19, R20, R25 ;  /* 0x0000001914137221 */ /* 0x000fca0000010000 */
[----:B------:R-:W-:-:S07]  /*17b0*/  MOV R35, R19 ;  /* 0x0000001300237202 */ /* 0x000fce0000000f00 */
[----:B------:R-:W-:Y:S05]  /*17c0*/  WARPSYNC.COLLECTIVE R22, `(.L_x_9702) ;  /* 0x0000000016087348 */ /* 0x000fea0003c00000 */
[----:B------:R0:W1:Y:S02]  /*17d0*/  SHFL.DOWN P6, R25, R35, R24, R23 ;  /* 0x0800001823197389 */ /* 0x00006400000c0017 */
[----:B01----:R-:W-:Y:S05]  /*17e0*/  ENDCOLLECTIVE ;  /* 0x000000000000791b */ /* 0x003fea0003800000 */
.L_x_9702:
[----:B------:R-:W-:Y:S02]  /*17f0*/  HFMA2 R24, -RZ, RZ, 0, 2.384185791015625e-07 ;  /* 0x00000004ff187431 */ /* 0x000fe400000001ff */
[----:B------:R-:W-:-:S04]  /*1800*/  FADD.FTZ R21, R19, R25 ;  /* 0x0000001913157221 */ /* 0x000fc80000010000 */
[----:B------:R-:W-:-:S07]  /*1810*/  IMAD.MOV.U32 R35, RZ, RZ, R21 ;  /* 0x000000ffff237224 */ /* 0x000fce00078e0015 */
[----:B------:R-:W-:Y:S05]  /*1820*/  WARPSYNC.COLLECTIVE R22, `(.L_x_9703) ;  /* 0x0000000016087348 */ /* 0x000fea0003c00000 */
[----:B------:R0:W1:Y:S02]  /*1830*/  SHFL.DOWN P6, R25, R35, R24, R23 ;  /* 0x0800001823197389 */ /* 0x00006400000c0017 */
[----:B01----:R-:W-:Y:S05]  /*1840*/  ENDCOLLECTIVE ;  /* 0x000000000000791b */ /* 0x003fea0003800000 */
.L_x_9703:
[----:B------:R-:W-:Y:S02]  /*1850*/  IMAD.MOV.U32 R24, RZ, RZ, 0x2 ;  /* 0x00000002ff187424 */ /* 0x000fe400078e00ff */
[----:B------:R-:W-:-:S04]  /*1860*/  FADD.FTZ R26, R21, R25 ;  /* 0x00000019151a7221 */ /* 0x000fc80000010000 */
[----:B------:R-:W-:-:S07]  /*1870*/  IMAD.MOV.U32 R35, RZ, RZ, R26 ;  /* 0x000000ffff237224 */ /* 0x000fce00078e001a */
[----:B------:R-:W-:Y:S05]  /*1880*/  WARPSYNC.COLLECTIVE R22, `(.L_x_9704) ;  /* 0x0000000016087348 */ /* 0x000fea0003c00000 */
[----:B------:R0:W1:Y:S02]  /*1890*/  SHFL.DOWN P6, R25, R35, R24, R23 ;  /* 0x0800001823197389 */ /* 0x00006400000c0017 */
[----:B01----:R-:W-:Y:S05]  /*18a0*/  ENDCOLLECTIVE ;  /* 0x000000000000791b */ /* 0x003fea0003800000 */
.L_x_9704:
[----:B------:R-:W-:Y:S02]  /*18b0*/  IMAD.MOV.U32 R24, RZ, RZ, 0x1 ;  /* 0x00000001ff187424 */ /* 0x000fe400078e00ff */
[----:B------:R-:W-:-:S05]  /*18c0*/  FADD.FTZ R27, R26, R25 ;  /* 0x000000191a1b7221 */ /* 0x000fca0000010000 */
[----:B------:R-:W-:-:S07]  /*18d0*/  MOV R35, R27 ;  /* 0x0000001b00237202 */ /* 0x000fce0000000f00 */
[----:B------:R-:W-:Y:S05]  /*18e0*/  WARPSYNC.COLLECTIVE R22, `(.L_x_9705) ;  /* 0x0000000016087348 */ /* 0x000fea0003c00000 */
[----:B------:R0:W1:Y:S02]  /*18f0*/  SHFL.DOWN P6, R25, R35, R24, R23 ;  /* 0x0800001823197389 */ /* 0x00006400000c0017 */
[----:B01----:R-:W-:Y:S05]  /*1900*/  ENDCOLLECTIVE ;  /* 0x000000000000791b */ /* 0x003fea0003800000 */
.L_x_9705:
[----:B------:R-:W-:Y:S05]  /*1910*/  BRA `(.L_x_9706) ;  /* 0xfffffff400347947 */ /* 0x000fea000383ffff */
.L_x_9707:
        /* <DEDUP_REMOVED lines=14> */
.L_x_11672:


//--------------------- .text._ZN2at6native43_GLOBAL__N__9ae7fba5_10_SoftMax_cu_9f978f6322cunn_SoftMaxForwardRegIN3c108BFloat16EfS4_NS1_25LogSoftMaxForwardEpilogueElLi6EEEvPT1_PKT_T3_ --------------------------
	.section	.text._ZN2at6native43_GLOBAL__N__9ae7fba5_10_SoftMax_cu_9f978f6322cunn_SoftMaxForwardRegIN3c108BFloat16EfS4_NS1_25LogSoftMaxForwardEpilogueElLi6EEEvPT1_PKT_T3_,"ax",@progbits
	.align	128
.text._ZN2at6native43_GLOBAL__N__9ae7fba5_10_SoftMax_cu_9f978f6322cunn_SoftMaxForwardRegIN3c108BFloat16EfS4_NS1_25LogSoftMaxForwardEpilogueElLi6EEEvPT1_PKT_T3_:
        .type           _ZN2at6native43_GLOBAL__N__9ae7fba5_10_SoftMax_cu_9f978f6322cunn_SoftMaxForwardRegIN3c108BFloat16EfS4_NS1_25LogSoftMaxForwardEpilogueElLi6EEEvPT1_PKT_T3_,@function
        .size           _ZN2at6native43_GLOBAL__N__9ae7fba5_10_SoftMax_cu_9f978f6322cunn_SoftMaxForwardRegIN3c108BFloat16EfS4_NS1_25LogSoftMaxForwardEpilogueElLi6EEEvPT1_PKT_T3_,(.L_x_11673 - _ZN2at6native43_GLOBAL__N__9ae7fba5_10_SoftMax_cu_9f978f6322cunn_SoftMaxForwardRegIN3c108BFloat16EfS4_NS1_25LogSoftMaxForwardEpilogueElLi6EEEvPT1_PKT_T3_)
        .other          _ZN2at6native43_GLOBAL__N__9ae7fba5_10_SoftMax_cu_9f978f6322cunn_SoftMaxForwardRegIN3c108BFloat16EfS4_NS1_25LogSoftMaxForwardEpilogueElLi6EEEvPT1_PKT_T3_,@"STO_CUDA_ENTRY STV_DEFAULT"
_ZN2at6native43_GLOBAL__N__9ae7fba5_10_SoftMax_cu_9f978f6322cunn_SoftMaxForwardRegIN3c108BFloat16EfS4_NS1_25LogSoftMaxForwardEpilogueElLi6EEEvPT1_PKT_T3_:
        /* <DEDUP_REMOVED lines=68> */
[----:B--2---:R-:W-:-:S05]  /*0440*/  @!P0 IMAD.U32 R19, R0, 0x10000, RZ ;  /* 0x0001000000138824 */ /* 0x004fca00078e00ff */
[----:B------:R-:W-:Y:S01]  /*0450*/  @!P0 FMNMX.FTZ R18, R19, -3.40282346638528859812e+38, !PT ;  /* 0xff7fffff13128809 */ /* 0x000fe20007810000 */
[----:B---3--:R-:W-:-:S05]  /*0460*/  @!P1 IMAD.U32 R19, R2, 0x10000, RZ ;  /* 0x0001000002139824 */ /* 0x008fca00078e00ff */
[----:B------:R-:W-:Y:S01]  /*0470*/  @!P1 FMNMX.FTZ R18, R18, R19, !PT ;  /* 0x0000001312129209 */ /* 0x000fe20007810000 */
[----:B-----5:R-:W-:-:S05]  /*0480*/  @!P2 IMAD.U32 R19, R3, 0x10000, RZ ;  /* 0x000100000313a824 */ /* 0x020fca00078e00ff */
[----:B------:R-:W-:Y:S02]  /*0490*/  @!P2 FMNMX.FTZ R18, R18, R19, !PT ;  /* 0x000000131212a209 */ /* 0x000fe40007810000 */
[----:B------:R-:W-:-:S04]  /*04a0*/  @!P3 SHF.L.U32 R19, R4, 0x10, RZ ;  /* 0x000000100413b819 */ /* 0x000fc800000006ff */
[----:B------:R-:W-:Y:S01]  /*04b0*/  @!P3 FMNMX.FTZ R18, R18, R19, !PT ;  /* 0x000000131212b209 */ /* 0x000fe20007810000 */
[----:B----4-:R-:W-:-:S05]  /*04c0*/  @!P4 IMAD.U32 R19, R5, 0x10000, RZ ;  /* 0x000100000513c824 */ /* 0x010fca00078e00ff */
        /* <DEDUP_REMOVED lines=50> */
.L_x_9728:
        /* <DEDUP_REMOVED lines=9> */
.L_x_9708:
[----:B------:R-:W-:Y:S05]  /*0880*/  WARPSYNC.ALL ;  /* 0x0000000000007948 */ /* 0x000fea0003800000 */
[C---:B0-----:R-:W-:Y:S02]  /*0890*/  LOP3.LUT R30, R16.reuse, 0x1f, RZ, 0xc0, !PT ;  /* 0x0000001f101e7812 */ /* 0x041fe400078ec0ff */
[----:B------:R-:W-:Y:S01]  /*08a0*/  LEA.HI R19, R16, UR4, RZ, 0x1d ;  /* 0x0000000410137c11 */ /* 0x000fe2000f8fe8ff */
[----:B------:R-:W-:Y:S01]  /*08b0*/  BAR.SYNC.DEFER_BLOCKING 0x0 ;  /* 0x0000000000007b1d */ /* 0x000fe20000010000 */
[----:B------:R-:W-:Y:S01]  /*08c0*/  @!P0 SHF.L.U32 R21, R0, 0x10, RZ ;  /* 0x0000001000158819 */ /* 0x000fe200000006ff */
[----:B------:R-:W-:Y:S01]  /*08d0*/  @!P1 IMAD.U32 R23, R2, 0x10000, RZ ;  /* 0x0001000002179824 */ /* 0x000fe200078e00ff */
[----:B------:R-:W-:Y:S01]  /*08e0*/  @!P4 SHF.L.U32 R31, R5, 0x10, RZ ;  /* 0x00000010051fc819 */ /* 0x000fe200000006ff */
[----:B------:R-:W-:Y:S01]  /*08f0*/  @!P2 IMAD.U32 R27, R3, 0x10000, RZ ;  /* 0x00010000031ba824 */ /* 0x000fe200078e00ff */
[----:B------:R-:W-:Y:S01]  /*0900*/  ISETP.NE.AND P6, PT, R30, RZ, PT ;  /* 0x000000ff1e00720c */ /* 0x000fe20003fc5270 */
[----:B------:R-:W-:Y:S01]  /*0910*/  @!P5 IMAD.U32 R33, R32, 0x10000, RZ ;  /* 0x000100002021d824 */ /* 0x000fe200078e00ff */
[----:B------:R-:W-:Y:S01]  /*0920*/  BSSY B0, `(.L_x_9710) ;  /* 0x000003e000007945 */ /* 0x000fe20003800000 */
[----:B------:R-:W0:Y:S02]  /*0930*/  LDS R18, [UR4] ;  /* 0x00000004ff127984 */ /* 0x000e240008000800 */
[--C-:B0-----:R-:W-:Y:S01]  /*0940*/  @!P0 FADD.FTZ R20, R21, -R18.reuse ;  /* 0x8000001215148221 */ /* 0x101fe20000010000 */
[----:B------:R-:W-:Y:S01]  /*0950*/  @!P1 FADD.FTZ R21, R23, -R18 ;  /* 0x8000001217159221 */ /* 0x000fe20000010000 */
[----:B------:R-:W-:-:S02]  /*0960*/  @!P3 IMAD.U32 R23, R4, 0x10000, RZ ;  /* 0x000100000417b824 */ /* 0x000fc400078e00ff */
[--C-:B-1----:R-:W-:Y:S01]  /*0970*/  @!P2 FADD.FTZ R22, R27, -R18.reuse ;  /* 0x800000121b16a221 */ /* 0x102fe20000010000 */
[----:B------:R-:W-:Y:S01]  /*0980*/  @!P0 FMUL.FTZ R20, R20, 1.4426950216293334961 ;  /* 0x3fb8aa3b14148820 */ /* 0x000fe20000410000 */
[----:B------:R-:W-:Y:S01]  /*0990*/  @!P1 FMUL.FTZ R21, R21, 1.4426950216293334961 ;  /* 0x3fb8aa3b15159820 */ /* 0x000fe20000410000 */
[--C-:B------:R-:W-:Y:S01]  /*09a0*/  @!P3 FADD.FTZ R27, R23, -R18.reuse ;  /* 0x80000012171bb221 */ /* 0x100fe20000010000 */
[----:B------:R-:W-:Y:S01]  /*09b0*/  @!P2 FMUL.FTZ R23, R22, 1.4426950216293334961 ;  /* 0x3fb8aa3b1617a820 */ /* 0x000fe20000410000 */
[--C-:B------:R-:W-:Y:S01]  /*09c0*/  @!P4 FADD.FTZ R31, R31, -R18.reuse ;  /* 0x800000121f1fc221 */ /* 0x100fe20000010000 */
        /* <DEDUP_REMOVED lines=50> */
.L_x_9734:
[----:B-1----:R-:W-:-:S07]  /*0cf0*/  FADD.FTZ R22, R26, R31 ;  /* 0x0000001f1a167221 */ /* 0x002fce0000010000 */
.L_x_9711:
[----:B------:R-:W-:Y:S05]  /*0d00*/  BSYNC B0 ;  /* 0x0000000000007941 */ /* 0x000fea0003800000 */
.L_x_9710:
        /* <DEDUP_REMOVED lines=19> */
.L_x_9714:
[----:B------:R-:W-:Y:S05]  /*0e40*/  BSYNC.RECONVERGENT B0 ;  /* 0x0000000000007941 */ /* 0x000fea0003800200 */
.L_x_9713:
[----:B------:R-:W-:Y:S04]  /*0e50*/  BSSY.RECONVERGENT B0, `(.L_x_9715) ;  /* 0x000000d000007945 */ /* 0x000fe80003800200 */
[----:B------:R-:W-:Y:S05]  /*0e60*/  @P1 BRA `(.L_x_9716) ;  /* 0x00000000002c1947 */ /* 0x000fea0003800000 */
[----:B------:R-:W3:Y:S01]  /*0e70*/  LDCU.64 UR4, c[0x0][0x380] ;  /* 0x00007000ff0477ac */ /* 0x000ee20008000a00 */
[----:B------:R-:W-:-:S04]  /*0e80*/  IMAD.U32 R13, R2, 0x10000, RZ ;  /* 0x00010000020d7824 */ /* 0x000fc800078e00ff */
[----:B--2---:R-:W-:Y:S01]  /*0e90*/  FADD.FTZ R0, R13, -R18 ;  /* 0x800000120d007221 */ /* 0x004fe20000010000 */
[----:B------:R-:W-:-:S03]  /*0ea0*/  IMAD.MOV.U32 R13, RZ, RZ, RZ ;  /* 0x000000ffff0d7224 */ /* 0x000fc600078e00ff */
[----:B-1----:R-:W-:Y:S01]  /*0eb0*/  FFMA.FTZ R0, R19, -0.69314718246459960938, R0 ;  /* 0xbf31721813007823 */ /* 0x002fe20000010000 */
[----:B------:R-:W-:-:S04]  /*0ec0*/  IMAD.WIDE.U32 R16, R14, UR7, R12 ;  /* 0x000000070e107c25 */ /* 0x000fc8000f8e000c */
[----:B------:R-:W-:Y:S01]  /*0ed0*/  IMAD R13, R15, UR7, R17 ;  /* 0x000000070f0d7c24 */ /* 0x000fe2000f8e0211 */
[----:B------:R-:W-:Y:S02]  /*0ee0*/  F2FP.BF16.F32.PACK_AB R0, RZ, R0 ;  /* 0x00000000ff00723e */ /* 0x000fe400000010ff */
[----:B---3--:R-:W-:-:S04]  /*0ef0*/  LEA R12, P0, R16, UR4, 0x1 ;  /* 0x00000004100c7c11 */ /* 0x008fc8000f8008ff */
[----:B------:R-:W-:-:S05]  /*0f00*/  LEA.HI.X R13, R16, UR5, R13, 0x1, P0 ;  /* 0x00000005100d7c11 */ /* 0x000fca00080f0c0d */
[----:B------:R3:W-:Y:S04]  /*0f10*/  STG.E.U16 desc[UR8][R12.64], R0 ;  /* 0x000000000c007986 */ /* 0x0007e8000c101508 */
.L_x_9716:
[----:B------:R-:W-:Y:S05]  /*0f20*/  BSYNC.RECONVERGENT B0 ;  /* 0x0000000000007941 */ /* 0x000fea0003800200 */
.L_x_9715:
[----:B------:R-:W-:Y:S04]  /*0f30*/  BSSY.RECONVERGENT B0, `(.L_x_9717) ;  /* 0x000000d000007945 */ /* 0x000fe80003800200 */
[----:B------:R-:W-:Y:S05]  /*0f40*/  @P2 BRA `(.L_x_9718) ;  /* 0x00000000002c2947 */ /* 0x000fea0003800000 */
[----:B------:R-:W4:Y:S01]  /*0f50*/  LDCU.64 UR4, c[0x0][0x380] ;  /* 0x00007000ff0477ac */ /* 0x000f220008000a00 */
[----:B------:R-:W-:Y:S01]  /*0f60*/  SHF.L.U32 R3, R3, 0x10, RZ ;  /* 0x0000001003037819 */ /* 0x000fe200000006ff */
[----:B------:R-:W-:-:S04]  /*0f70*/  IMAD.MOV.U32 R11, RZ, RZ, RZ ;  /* 0x000000ffff0b7224 */ /* 0x000fc800078e00ff */
[----:B--23--:R-:W-:Y:S01]  /*0f80*/  FADD.FTZ R0, R3, -R18 ;  /* 0x8000001203007221 */ /* 0x00cfe20000010000 */
[----:B------:R-:W-:-:S04]  /*0f90*/  IMAD.WIDE.U32 R10, R14, UR7, R10 ;  /* 0x000000070e0a7c25 */ /* 0x000fc8000f8e000a */
[----:B-1----:R-:W-:Y:S01]  /*0fa0*/  FFMA.FTZ R0, R19, -0.69314718246459960938, R0 ;  /* 0xbf31721813007823 */ /* 0x002fe20000010000 */
[----:B------:R-:W-:-:S04]  /*0fb0*/  IMAD R3, R15, UR7, R11 ;  /* 0x000000070f037c24 */ /* 0x000fc8000f8e020b */
[----:B------:R-:W-:Y:S02]  /*0fc0*/  F2FP.BF16.F32.PACK_AB R0, RZ, R0 ;  /* 0x00000000ff00723e */ /* 0x000fe400000010ff */
[----:B----4-:R-:W-:-:S04]  /*0fd0*/  LEA R2, P0, R10, UR4, 0x1 ;  /* 0x000000040a027c11 */ /* 0x010fc8000f8008ff */
[----:B------:R-:W-:-:S05]  /*0fe0*/  LEA.HI.X R3, R10, UR5, R3, 0x1, P0 ;  /* 0x000000050a037c11 */ /* 0x000fca00080f0c03 */
[----:B------:R4:W-:Y:S04]  /*0ff0*/  STG.E.U16 desc[UR8][R2.64], R0 ;  /* 0x0000000002007986 */ /* 0x0009e8000c101508 */
.L_x_9718:
[----:B------:R-:W-:Y:S05]  /*1000*/  BSYNC.RECONVERGENT B0 ;  /* 0x0000000000007941 */ /* 0x000fea0003800200 */
.L_x_9717:
        /* <DEDUP_REMOVED lines=13> */
.L_x_9720:
[----:B------:R-:W-:Y:S05]  /*10e0*/  BSYNC.RECONVERGENT B0 ;  /* 0x0000000000007941 */ /* 0x000fea0003800200 */
.L_x_9719:
        /* <DEDUP_REMOVED lines=13> */
.L_x_9722:
[----:B------:R-:W-:Y:S05]  /*11c0*/  BSYNC.RECONVERGENT B0 ;  /* 0x0000000000007941 */ /* 0x000fea0003800200 */
.L_x_9721:
[----:B------:R-:W-:Y:S05]  /*11d0*/  @P5 EXIT ;  /* 0x000000000000594d */ /* 0x000fea0003800000 */
[----:B------:R-:W5:Y:S01]  /*11e0*/  LDCU.64 UR4, c[0x0][0x380] ;  /* 0x00007000ff0477ac */ /* 0x000f620008000a00 */
[----:B-1--4-:R-:W-:Y:S02]  /*11f0*/  IMAD.U32 R3, R32, 0x10000, RZ ;  /* 0x0001000020037824 */ /* 0x012fe400078e00ff */
        /* <DEDUP_REMOVED lines=10> */
.L_x_9709:
[----:B------:R-:W-:Y:S02]  /*12a0*/  HFMA2 R19, -RZ, RZ, 0, 9.5367431640625e-07 ;  /* 0x00000010ff137431 */ /* 0x000fe400000001ff */
[----:B------:R-:W-:Y:S02]  /*12b0*/  IMAD.MOV.U32 R20, RZ, RZ, 0x1f ;  /* 0x0000001fff147424 */ /* 0x000fe400078e00ff */
[----:B------:R-:W-:-:S07]  /*12c0*/  IMAD.MOV.U32 R21, RZ, RZ, -0x1 ;  /* 0xffffffffff157424 */ /* 0x000fce00078e00ff */
[----:B-1----:R-:W-:Y:S05]  /*12d0*/  WARPSYNC.COLLECTIVE R21, `(.L_x_9723) ;  /* 0x0000000015087348 */ /* 0x002fea0003c00000 */
[----:B-1----:R0:W1:Y:S02]  /*12e0*/  SHFL.DOWN P6, R31, R22, R19, R20 ;  /* 0x08000013161f7389 */ /* 0x00206400000c0014 */
[----:B01----:R-:W-:Y:S05]  /*12f0*/  ENDCOLLECTIVE ;  /* 0x000000000000791b */ /* 0x003fea0003800000 */
.L_x_9723:
        /* <DEDUP_REMOVED lines=8> */
.L_x_9724:
        /* <DEDUP_REMOVED lines=8> */
.L_x_9725:
        /* <DEDUP_REMOVED lines=8> */
.L_x_9726:
        /* <DEDUP_REMOVED lines=8> */
.L_x_9727:
[----:B------:R-:W-:Y:S05]  /*1500*/  BRA `(.L_x_9728) ;  /* 0xfffffff000b87947 */ /* 0x000fea000383ffff */
.L_x_9712:
[----:B------:R-:W-:Y:S02]  /*1510*/  IMAD.MOV.U32 R19, RZ, RZ, 0x10 ;  /* 0x00000010ff137424 */ /* 0x000fe400078e00ff */
[----:B------:R-:W-:Y:S02]  /*1520*/  HFMA2 R20, -RZ, RZ, 0, 1.847743988037109375e-06 ;  /* 0x0000001fff147431 */ /* 0x000fe400000001ff */
[----:B------:R-:W-:-:S07]  /*1530*/  IMAD.MOV.U32 R21, RZ, RZ, -0x1 ;  /* 0xffffffffff157424 */ /* 0x000fce00078e00ff */
[----:B-1----:R-:W-:Y:S05]  /*1540*/  WARPSYNC.COLLECTIVE R21, `(.L_x_9729) ;  /* 0x0000000015087348 */ /* 0x002fea0003c00000 */
[----:B-1----:R0:W1:Y:S02]  /*1550*/  SHFL.DOWN P6, R31, R22, R19, R20 ;  /* 0x08000013161f7389 */ /* 0x00206400000c0014 */
[----:B01----:R-:W-:Y:S05]  /*1560*/  ENDCOLLECTIVE ;  /* 0x000000000000791b */ /* 0x003fea0003800000 */
.L_x_9729:
[----:B------:R-:W-:Y:S02]  /*1570*/  IMAD.MOV.U32 R19, RZ, RZ, 0x8 ;  /* 0x00000008ff137424 */ /* 0x000fe400078e00ff */
[----:B------:R-:W-:-:S04]  /*1580*/  IMAD.MOV.U32 R23, RZ, RZ, R31 ;  /* 0x000000ffff177224 */ /* 0x000fc800078e001f */
[----:B------:R-:W-:-:S05]  /*1590*/  FADD.FTZ R23, R22, R23 ;  /* 0x0000001716177221 */ /* 0x000fca0000010000 */
[----:B------:R-:W-:-:S07]  /*15a0*/  MOV R22, R23 ;  /* 0x0000001700167202 */ /* 0x000fce0000000f00 */
[----:B------:R-:W-:Y:S05]  /*15b0*/  WARPSYNC.COLLECTIVE R21, `(.L_x_9730) ;  /* 0x0000000015087348 */ /* 0x000fea0003c00000 */
[----:B------:R0:W1:Y:S02]  /*15c0*/  SHFL.DOWN P6, R31, R22, R19, R20 ;  /* 0x08000013161f7389 */ /* 0x00006400000c0014 */
[----:B01----:R-:W-:Y:S05]  /*15d0*/  ENDCOLLECTIVE ;  /* 0x000000000000791b */ /* 0x003fea0003800000 */
.L_x_9730:
[----:B------:R-:W-:Y:S02]  /*15e0*/  IMAD.MOV.U32 R19, RZ, RZ, 0x4 ;  /* 0x00000004ff137424 */ /* 0x000fe400078e00ff */
[----:B------:R-:W-:-:S04]  /*15f0*/  IMAD.MOV.U32 R24, RZ, RZ, R31 ;  /* 0x000000ffff187224 */ /* 0x000fc800078e001f */
[----:B------:R-:W-:-:S05]  /*1600*/  FADD.FTZ R24, R23, R24 ;  /* 0x0000001817187221 */ /* 0x000fca0000010000 */
[----:B------:R-:W-:-:S07]  /*1610*/  MOV R22, R24 ;  /* 0x0000001800167202 */ /* 0x000fce0000000f00 */
[----:B------:R-:W-:Y:S05]  /*1620*/  WARPSYNC.COLLECTIVE R21, `(.L_x_9731) ;  /* 0x0000000015087348 */ /* 0x000fea0003c00000 */
[----:B------:R0:W1:Y:S02]  /*1630*/  SHFL.DOWN P6, R31, R22, R19, R20 ;  /* 0x08000013161f7389 */ /* 0x00006400000c0014 */
[----:B01----:R-:W-:Y:S05]  /*1640*/  ENDCOLLECTIVE ;  /* 0x000000000000791b */ /* 0x003fea0003800000 */
.L_x_9731:
[----:B------:R-:W-:Y:S02]  /*1650*/  IMAD.MOV.U32 R19, RZ, RZ, 0x2 ;  /* 0x00000002ff137424 */ /* 0x000fe400078e00ff */
[----:B------:R-:W-:-:S04]  /*1660*/  IMAD.MOV.U32 R27, RZ, RZ, R31 ;  /* 0x000000ffff1b7224 */ /* 0x000fc800078e001f */
[----:B------:R-:W-:-:S05]  /*1670*/  FADD.FTZ R27, R24, R27 ;  /* 0x0000001b181b7221 */ /* 0x000fca0000010000 */
[----:B------:R-:W-:-:S07]  /*1680*/  MOV R22, R27 ;  /* 0x0000001b00167202 */ /* 0x000fce0000000f00 */
[----:B------:R-:W-:Y:S05]  /*1690*/  WARPSYNC.COLLECTIVE R21, `(.L_x_9732) ;  /* 0x0000000015087348 */ /* 0x000fea0003c00000 */
[----:B------:R0:W1:Y:S02]  /*16a0*/  SHFL.DOWN P6, R31, R22, R19, R20 ;  /* 0x08000013161f7389 */ /* 0x00006400000c0014 */
[----:B01----:R-:W-:Y:S05]  /*16b0*/  ENDCOLLECTIVE ;  /* 0x000000000000791b */ /* 0x003fea0003800000 */
.L_x_9732:
[----:B------:R-:W-:Y:S02]  /*16c0*/  IMAD.MOV.U32 R19, RZ, RZ, 0x1 ;  /* 0x00000001ff137424 */ /* 0x000fe400078e00ff */
[----:B------:R-:W-:-:S04]  /*16d0*/  IMAD.MOV.U32 R26, RZ, RZ, R31 ;  /* 0x000000ffff1a7224 */ /* 0x000fc800078e001f */
[----:B------:R-:W-:-:S05]  /*16e0*/  FADD.FTZ R26, R27, R26 ;  /* 0x0000001a1b1a7221 */ /* 0x000fca0000010000 */
[----:B------:R-:W-:-:S07]  /*16f0*/  MOV R22, R26 ;  /* 0x0000001a00167202 */ /* 0x000fce0000000f00 */
[----:B------:R-:W-:Y:S05]  /*1700*/  WARPSYNC.COLLECTIVE R21, `(.L_x_9733) ;  /* 0x0000000015087348 */ /* 0x000fea0003c00000 */
[----:B------:R0:W1:Y:S02]  /*1710*/  SHFL.DOWN P6, R31, R22, R19, R20 ;  /* 0x08000013161f7389 */ /* 0x00006400000c0014 */
[----:B01----:R-:W-:Y:S05]  /*1720*/  ENDCOLLECTIVE ;  /* 0x000000000000791b */ /* 0x003fea0003800000 */
.L_x_9733:
[----:B------:R-:W-:Y:S05]  /*1730*/  BRA `(.L_x_9734) ;  /* 0xfffffff4006c7947 */ /* 0x000fea000383ffff */
.L_x_9735:
        /* <DEDUP_REMOVED lines=12> */
.L_x_11673:


//--------------------- .text._ZN2at6native43_GLOBAL__N__9ae7fba5_10_SoftMax_cu_9f978f6322cunn_SoftMaxForwardRegIN3c108BFloat16EfS4_NS1_25LogSoftMaxForwardEpilogueElLi5EEEvPT1_PKT_T3_ --------------------------
	.section	.text._ZN2at6native43_GLOBAL__N__9ae7fba5_10_SoftMax_cu_9f978f6322cunn_SoftMaxForwardRegIN3c108BFloat16EfS4_NS1_25LogSoftMaxForwardEpilogueElLi5EEEvPT1_PKT_T3_,"ax",@progbits
	.align	128
.text._ZN2at6native43_GLOBAL__N__9ae7fba5_10_SoftMax_cu_9f978f6322cunn_SoftMaxForwardRegIN3c108BFloat16EfS4_NS1_25LogSoftMaxForwardEpilogueElLi5EEEvPT1_PKT_T3_:
        .type           _ZN2at6native43_GLOBAL__N__9ae7fba5_10_SoftMax_cu_9f978f6322cunn_SoftMaxForwardRegIN3c108BFloat16EfS4_NS1_25LogSoftMaxForwardEpilogueElLi5EEEvPT1_PKT_T3_,@function
        .size           _ZN2at6native43_GLOBAL__N__9ae7fba5_10_SoftMax_cu_9f978f6322cunn_SoftMaxForwardRegIN3c108BFloat16EfS4_NS1_25LogSoftMaxForwardEpilogueElLi5EEEvPT1_PKT_T3_,(.L_x_11674 - _ZN2at6native43_GLOBAL__N__9ae7fba5_10_SoftMax_cu_9f978f6322cunn_SoftMaxForwardRegIN3c108BFloat16EfS4_NS1_25LogSoftMaxForwardEpilogueElLi5EEEvPT1_PKT_T3_)
        .other          _ZN2at6native43_GLOBAL__N__9ae7fba5_10_SoftMax_cu_9f978f6322cunn_SoftMaxForwardRegIN3c108BFloat16EfS4_NS1_25LogSoftMaxForwardEpilogueElLi5EEEvPT1_PKT_T3_,@"STO_CUDA_ENTRY STV_DEFAULT"
_ZN2at6native43_GLOBAL__N__9ae7fba5_10_SoftMax_cu_9f978f6322cunn_SoftMaxForwardRegIN3c108BFloat16EfS4_NS1_25LogSoftMaxForwardEpilogueElLi5EEEvPT1_PKT_T3_:
        /* <DEDUP_REMOVED lines=24> */
[----:B------:R-:W-:Y:S02]  /*0180*/  @!P1 IMAD.MOV.U32 R9, RZ, RZ, RZ ;  /* 0x000000ffff099224 */ /* 0x000fe400078e00ff */
[C---:B------:R-:W-:Y:S02]  /*0190*/  @!P0 IMAD R24, R17.reuse, UR7, R27 ;  /* 0x0000000711188c24 */ /* 0x040fe4000f8e021b */
[----:B------:R-:W-:Y:S02]  /*01a0*/  @!P1 IMAD.WIDE.U32 R30, R16, UR7, R8 ;  /* 0x00000007101e9c25 */ /* 0x000fe4000f8e0008 */
[----:B------:R-:W3:Y:S01]  /*01b0*/  @!P2 LDC.64 R22, c[0x0][0x388] ;  /* 0x0000e200ff16ab82 */ /* 0x000ee20000000a00 */
[----:B------:R-:W-:Y:S01]  /*01c0*/  @!P3 MOV R15, RZ ;  /* 0x000000ff000fb202 */ /* 0x000fe20000000f00 */
[----:B------:R-:W-:-:S02]  /*01d0*/  @!P1 IMAD R28, R17, UR7, R31 ;  /* 0x00000007111c9c24 */ /* 0x000fc4000f8e021f */
        /* <DEDUP_REMOVED lines=10> */
[C---:B---3--:R-:W-:Y:S01]  /*0280*/  @!P2 LEA R22, P5, R30.reuse, R22, 0x1 ;  /* 0x000000161e16a211 */ /* 0x048fe200078a08ff */
[----:B------:R-:W-:Y:S01]  /*0290*/  @!P4 IMAD.MOV.U32 R11, RZ, RZ, RZ ;  /* 0x000000ffff0bc224 */ /* 0x000fe200078e00ff */
[----:B------:R-:W3:Y:S02]  /*02a0*/  @!P1 LDG.E.U16 R2, desc[UR8][R26.64] ;  /* 0x000000081a029981 */ /* 0x000ee4000c1e1500 */
        /* <DEDUP_REMOVED lines=71> */
.L_x_9754:
        /* <DEDUP_REMOVED lines=9> */
.L_x_9736:
        /* <DEDUP_REMOVED lines=13> */
[----:B0-----:R-:W-:Y:S01]  /*0880*/  @!P3 FADD.FTZ R24, R29, -R6 ;  /* 0x800000061d18b221 */ /* 0x001fe20000010000 */
[----:B------:R-:W-:Y:S01]  /*0890*/  @!P0 FMUL.FTZ R21, R21, 1.4426950216293334961 ;  /* 0x3fb8aa3b15158820 */ /* 0x000fe20000410000 */
[----:B------:R-:W-:Y:S01]  /*08a0*/  @!P1 FMUL.FTZ R22, R22, 1.4426950216293334961 ;  /* 0x3fb8aa3b16169820 */ /* 0x000fe20000410000 */
[----:B------:R-:W-:-:S02]  /*08b0*/  @!P4 IMAD.U32 R23, R5, 0x10000, RZ ;  /* 0x000100000517c824 */ /* 0x000fc400078e00ff */
        /* <DEDUP_REMOVED lines=42> */
.L_x_9760:
[----:B-1----:R-:W-:-:S07]  /*0b60*/  FADD.FTZ R20, R28, R24 ;  /* 0x000000181c147221 */ /* 0x002fce0000010000 */
.L_x_9739:
[----:B------:R-:W-:Y:S05]  /*0b70*/  BSYNC B0 ;  /* 0x0000000000007941 */ /* 0x000fea0003800000 */
.L_x_9738:
[----:B------:R-:W-:Y:S01]  /*0b80*/  ISETP.NE.AND P5, PT, R26, RZ, PT ;  /* 0x000000ff1a00720c */ /* 0x000fe20003fa5270 */
[----:B------:R-:W-:-:S12]  /*0b90*/  WARPSYNC.ALL ;  /* 0x0000000000007948 */ /* 0x000fd80003800000 */
[----:B-1----:R-:W-:Y:S01]  /*0ba0*/  @P5 STS [UR4], R20 ;  /* 0x00000014ff005988 */ /* 0x002fe20008000804 */
[----:B------:R-:W-:Y:S06]  /*0bb0*/  BAR.SYNC.DEFER_BLOCKING 0x0 ;  /* 0x0000000000007b1d */ /* 0x000fec0000010000 */
[----:B------:R-:W-:Y:S01]  /*0bc0*/  BSSY.RECONVERGENT B0, `(.L_x_9741) ;  /* 0x0000010000007945 */ /* 0x000fe20003800200 */
[----:B0-----:R-:W0:Y:S02]  /*0bd0*/  LDS R7, [UR4] ;  /* 0x00000004ff077984 */ /* 0x001e240008000800 */
[----:B0-----:R-:W0:Y:S01]  /*0be0*/  MUFU.LG2 R7, R7 ;  /* 0x0000000700077308 */ /* 0x001e220000000c00 */
[----:B------:R-:W-:Y:S05]  /*0bf0*/  @P0 BRA `(.L_x_9742) ;  /* 0x0000000000300947 */ /* 0x000fea0003800000 */
[----:B------:R-:W1:Y:S01]  /*0c00*/  LDCU.64 UR4, c[0x0][0x380] ;  /* 0x00007000ff0477ac */ /* 0x000e620008000a00 */
[----:B------:R-:W-:Y:S01]  /*0c10*/  SHF.L.U32 R13, R0, 0x10, RZ ;  /* 0x00000010000d7819 */ /* 0x000fe200000006ff */
[----:B------:R-:W-:Y:S02]  /*0c20*/  IMAD.MOV.U32 R20, RZ, RZ, R12 ;  /* 0x000000ffff147224 */ /* 0x000fe400078e000c */
[----:B------:R-:W-:Y:S02]  /*0c30*/  IMAD.MOV.U32 R21, RZ, RZ, RZ ;  /* 0x000000ffff157224 */ /* 0x000fe400078e00ff */
[----:B------:R-:W-:Y:S01]  /*0c40*/  FADD.FTZ R0, R13, -R6 ;  /* 0x800000060d007221 */ /* 0x000fe20000010000 */
[----:B------:R-:W-:-:S04]  /*0c50*/  IMAD.WIDE.U32 R20, R16, UR7, R20 ;  /* 0x0000000710147c25 */ /* 0x000fc8000f8e0014 */
[----:B0-----:R-:W-:Y:S01]  /*0c60*/  FFMA.FTZ R0, R7, -0.69314718246459960938, R0 ;  /* 0xbf31721807007823 */ /* 0x001fe20000010000 */
[----:B------:R-:W-:-:S04]  /*0c70*/  IMAD R13, R17, UR7, R21 ;  /* 0x00000007110d7c24 */ /* 0x000fc8000f8e0215 */
[----:B------:R-:W-:Y:S02]  /*0c80*/  F2FP.BF16.F32.PACK_AB R0, RZ, R0 ;  /* 0x00000000ff00723e */ /* 0x000fe400000010ff */
[----:B-1----:R-:W-:-:S04]  /*0c90*/  LEA R12, P0, R20, UR4, 0x1 ;  /* 0x00000004140c7c11 */ /* 0x002fc8000f8008ff */
[----:B------:R-:W-:-:S05]  /*0ca0*/  LEA.HI.X R13, R20, UR5, R13, 0x1, P0 ;  /* 0x00000005140d7c11 */ /* 0x000fca00080f0c0d */
[----:B------:R1:W-:Y:S04]  /*0cb0*/  STG.E.U16 desc[UR8][R12.64], R0 ;  /* 0x000000000c007986 */ /* 0x0003e8000c101508 */
.L_x_9742:
[----:B------:R-:W-:Y:S05]  /*0cc0*/  BSYNC.RECONVERGENT B0 ;  /* 0x0000000000007941 */ /* 0x000fea0003800200 */
.L_x_9741:
[----:B------:R-:W-:Y:S04]  /*0cd0*/  BSSY.RECONVERGENT B0, `(.L_x_9743) ;  /* 0x000000d000007945 */ /* 0x000fe80003800200 */
[----:B------:R-:W-:Y:S05]  /*0ce0*/  @P1 BRA `(.L_x_9744) ;  /* 0x00000000002c1947 */ /* 0x000fea0003800000 */
[----:B------:R-:W2:Y:S01]  /*0cf0*/  LDCU.64 UR4, c[0x0][0x380] ;  /* 0x00007000ff0477ac */ /* 0x000ea20008000a00 */
[----:B------:R-:W-:-:S05]  /*0d00*/  SHF.L.U32 R9, R2, 0x10, RZ ;  /* 0x0000001002097819 */ /* 0x000fca00000006ff */
[----:B-1----:R-:W-:Y:S01]  /*0d10*/  FADD.FTZ R0, R9, -R6 ;  /* 0x8000000609007221 */ /* 0x002fe20000010000 */
[----:B------:R-:W-:-:S03]  /*0d20*/  IMAD.MOV.U32 R9, RZ, RZ, RZ ;  /* 0x000000ffff097224 */ /* 0x000fc600078e00ff */
[----:B0-----:R-:W-:Y:S01]  /*0d30*/  FFMA.FTZ R0, R7, -0.69314718246459960938, R0 ;  /* 0xbf31721807007823 */ /* 0x001fe20000010000 */
[----:B------:R-:W-:-:S04]  /*0d40*/  IMAD.WIDE.U32 R8, R16, UR7, R8 ;  /* 0x0000000710087c25 */ /* 0x000fc8000f8e0008 */
[----:B------:R-:W-:Y:S01]  /*0d50*/  IMAD R9, R17, UR7, R9 ;  /* 0x0000000711097c24 */ /* 0x000fe2000f8e0209 */
[----:B------:R-:W-:Y:S02]  /*0d60*/  F2FP.BF16.F32.PACK_AB R0, RZ, R0 ;  /* 0x00000000ff00723e */ /* 0x000fe400000010ff */
[----:B--2---:R-:W-:-:S04]  /*0d70*/  LEA R12, P0, R8, UR4, 0x1 ;  /* 0x00000004080c7c11 */ /* 0x004fc8000f8008ff */
[----:B------:R-:W-:-:S05]  /*0d80*/  LEA.HI.X R13, R8, UR5, R9, 0x1, P0 ;  /* 0x00000005080d7c11 */ /* 0x000fca00080f0c09 */
[----:B------:R2:W-:Y:S04]  /*0d90*/  STG.E.U16 desc[UR8][R12.64], R0 ;  /* 0x000000000c007986 */ /* 0x0005e8000c101508 */
.L_x_9744:
[----:B------:R-:W-:Y:S05]  /*0da0*/  BSYNC.RECONVERGENT B0 ;  /* 0x0000000000007941 */ /* 0x000fea0003800200 */
.L_x_9743:
[----:B------:R-:W-:Y:S04]  /*0db0*/  BSSY.RECONVERGENT B0, `(.L_x_9745) ;  /* 0x000000d000007945 */ /* 0x000fe80003800200 */
[----:B------:R-:W-:Y:S05]  /*0dc0*/  @P2 BRA `(.L_x_9746) ;  /* 0x00000000002c2947 */ /* 0x000fea0003800000 */
[----:B------:R-:W3:Y:S01]  /*0dd0*/  LDCU.64 UR4, c[0x0][0x380] ;  /* 0x00007000ff0477ac */ /* 0x000ee20008000a00 */
[----:B------:R-:W-:Y:S02]  /*0de0*/  HFMA2 R19, -RZ, RZ, 0, 0 ;  /* 0x00000000ff137431 */ /* 0x000fe400000001ff */
[----:B------:R-:W-:-:S04]  /*0df0*/  IMAD.U32 R3, R3, 0x10000, RZ ;  /* 0x0001000003037824 */ /* 0x000fc800078e00ff */
[----:B-12---:R-:W-:Y:S01]  /*0e00*/  FADD.FTZ R0, R3, -R6 ;  /* 0x8000000603007221 */ /* 0x006fe20000010000 */
[----:B------:R-:W-:-:S04]  /*0e10*/  IMAD.WIDE.U32 R18, R16, UR7, R18 ;  /* 0x0000000710127c25 */ /* 0x000fc8000f8e0012 */
[----:B0-----:R-:W-:Y:S01]  /*0e20*/  FFMA.FTZ R0, R7, -0.69314718246459960938, R0 ;  /* 0xbf31721807007823 */ /* 0x001fe20000010000 */
[----:B------:R-:W-:-:S04]  /*0e30*/  IMAD R3, R17, UR7, R19 ;  /* 0x0000000711037c24 */ /* 0x000fc8000f8e0213 */
[----:B------:R-:W-:Y:S02]  /*0e40*/  F2FP.BF16.F32.PACK_AB R0, RZ, R0 ;  /* 0x00000000ff00723e */ /* 0x000fe400000010ff */
[----:B---3--:R-:W-:-:S04]  /*0e50*/  LEA R2, P0, R18, UR4, 0x1 ;  /* 0x0000000412027c11 */ /* 0x008fc8000f8008ff */
[----:B------:R-:W-:-:S05]  /*0e60*/  LEA.HI.X R3, R18, UR5, R3, 0x1, P0 ;  /* 0x0000000512037c11 */ /* 0x000fca00080f0c03 */
[----:B------:R3:W-:Y:S04]  /*0e70*/  STG.E.U16 desc[UR8][R2.64], R0 ;  /* 0x0000000002007986 */ /* 0x0007e8000c101508 */
.L_x_9746:
[----:B------:R-:W-:Y:S05]  /*0e80*/  BSYNC.RECONVERGENT B0 ;  /* 0x0000000000007941 */ /* 0x000fea0003800200 */
.L_x_9745:
[----:B------:R-:W-:Y:S04]  /*0e90*/  BSSY.RECONVERGENT B0, `(.L_x_9747) ;  /* 0x000000d000007945 */ /* 0x000fe80003800200 */
[----:B------:R-:W-:Y:S05]  /*0ea0*/  @P3 BRA `(.L_x_9748) ;  /* 0x00000000002c3947 */ /* 0x000fea0003800000 */
[----:B------:R-:W4:Y:S01]  /*0eb0*/  LDCU.64 UR4, c[0x0][0x380] ;  /* 0x00007000ff0477ac */ /* 0x000f220008000a00 */
[----:B---3--:R-:W-:Y:S02]  /*0ec0*/  IMAD.U32 R3, R4, 0x10000, RZ ;  /* 0x0001000004037824 */ /* 0x008fe400078e00ff */
[----:B------:R-:W-:Y:S02]  /*0ed0*/  IMAD.MOV.U32 R15, RZ, RZ, RZ ;  /* 0x000000ffff0f7224 */ /* 0x000fe400078e00ff */
[----:B-12---:R-:W-:Y:S01]  /*0ee0*/  FADD.FTZ R0, R3, -R6 ;  /* 0x8000000603007221 */ /* 0x006fe20000010000 */
[----:B------:R-:W-:-:S04]  /*0ef0*/  IMAD.WIDE.U32 R14, R16, UR7, R14 ;  /* 0x00000007100e7c25 */ /* 0x000fc8000f8e000e */
[----:B0-----:R-:W-:Y:S01]  /*0f00*/  FFMA.FTZ R0, R7, -0.69314718246459960938, R0 ;  /* 0xbf31721807007823 */ /* 0x001fe20000010000 */
[----:B------:R-:W-:-:S04]  /*0f10*/  IMAD R3, R17, UR7, R15 ;  /* 0x0000000711037c24 */ /* 0x000fc8000f8e020f */
[----:B------:R-:W-:Y:S02]  /*0f20*/  F2FP.BF16.F32.PACK_AB R0, RZ, R0 ;  /* 0x00000000ff00723e */ /* 0x000fe400000010ff */
[----:B----4-:R-:W-:-:S04]  /*0f30*/  LEA R2, P0, R14, UR4, 0x1 ;  /* 0x000000040e027c11 */ /* 0x010fc8000f8008ff */
[----:B------:R-:W-:-:S05]  /*0f40*/  LEA.HI.X R3, R14, UR5, R3, 0x1, P0 ;  /* 0x000000050e037c11 */ /* 0x000fca00080f0c03 */
[----:B------:R4:W-:Y:S04]  /*0f50*/  STG.E.U16 desc[UR8][R2.64], R0 ;  /* 0x0000000002007986 */ /* 0x0009e8000c101508 */
.L_x_9748:
[----:B------:R-:W-:Y:S05]  /*0f60*/  BSYNC.RECONVERGENT B0 ;  /* 0x0000000000007941 */ /* 0x000fea0003800200 */
.L_x_9747:
[----:B------:R-:W-:Y:S05]  /*0f70*/  @P4 EXIT ;  /* 0x000000000000494d */ /* 0x000fea0003800000 */
[----:B------:R-:W3:Y:S01]  /*0f80*/  LDCU.64 UR4, c[0x0][0x380] ;  /* 0x00007000ff0477ac */ /* 0x000ee20008000a00 */
[----:B------:R-:W-:Y:S01]  /*0f90*/  SHF.L.U32 R5, R5, 0x10, RZ ;  /* 0x0000001005057819 */ /* 0x000fe200000006ff */
[----:B------:R-:W-:-:S04]  /*0fa0*/  IMAD.MOV.U32 R11, RZ, RZ, RZ ;  /* 0x000000ffff0b7224 */ /* 0x000fc800078e00ff */
[----:B------:R-:W-:Y:S01]  /*0fb0*/  FADD.FTZ R6, R5, -R6 ;  /* 0x8000000605067221 */ /* 0x000fe20000010000 */
[----:B------:R-:W-:-:S04]  /*0fc0*/  IMAD.WIDE.U32 R10, R16, UR7, R10 ;  /* 0x00000007100a7c25 */ /* 0x000fc8000f8e000a */
[----:B0-----:R-:W-:Y:S01]  /*0fd0*/  FFMA.FTZ R7, R7, -0.69314718246459960938, R6 ;  /* 0xbf31721807077823 */ /* 0x001fe20000010006 */
[----:B------:R-:W-:-:S04]  /*0fe0*/  IMAD R17, R17, UR7, R11 ;  /* 0x0000000711117c24 */ /* 0x000fc8000f8e020b */
[----:B------:R-:W-:Y:S02]  /*0ff0*/  F2FP.BF16.F32.PACK_AB R7, RZ, R7 ;  /* 0x00000007ff07723e */ /* 0x000fe400000010ff */
[----:B---34-:R-:W-:-:S04]  /*1000*/  LEA R2, P0, R10, UR4, 0x1 ;  /* 0x000000040a027c11 */ /* 0x018fc8000f8008ff */
[----:B------:R-:W-:-:S05]  /*1010*/  LEA.HI.X R3, R10, UR5, R17, 0x1, P0 ;  /* 0x000000050a037c11 */ /* 0x000fca00080f0c11 */
[----:B------:R-:W-:Y:S01]  /*1020*/  STG.E.U16 desc[UR8][R2.64], R7 ;  /* 0x0000000702007986 */ /* 0x000fe2000c101508 */
[----:B------:R-:W-:Y:S05]  /*1030*/  EXIT ;  /* 0x000000000000794d */ /* 0x000fea0003800000 */
.L_x_9737:
[----:B-1----:R-:W-:Y:S01]  /*1040*/  IMAD.MOV.U32 R32, RZ, RZ, R6 ;  /* 0x000000ffff207224 */ /* 0x002fe200078e0006 */
[----:B------:R-:W-:Y:S01]  /*1050*/  MOV R23, 0x10 ;  /* 0x0000001000177802 */ /* 0x000fe20000000f00 */
[----:B------:R-:W-:Y:S02]  /*1060*/  IMAD.MOV.U32 R22, RZ, RZ, 0x1f ;  /* 0x0000001fff167424 */ /* 0x000fe400078e00ff */
[----:B------:R-:W-:-:S07]  /*1070*/  IMAD.MOV.U32 R21, RZ, RZ, -0x1 ;  /* 0xffffffffff157424 */ /* 0x000fce00078e00ff */
[----:B0-----:R-:W-:Y:S05]  /*1080*/  WARPSYNC.COLLECTIVE R21, `(.L_x_9749) ;  /* 0x0000000015087348 */ /* 0x001fea0003c00000 */
[----:B0-----:R0:W1:Y:S02]  /*1090*/  SHFL.DOWN P6, R24, R32, R23, R22 ;  /* 0x0800001720187389 */ /* 0x00106400000c0016 */
[----:B01----:R-:W-:Y:S05]  /*10a0*/  ENDCOLLECTIVE ;  /* 0x000000000000791b */ /* 0x003fea0003800000 */
.L_x_9749:
[----:B------:R-:W-:Y:S01]  /*10b0*/  IMAD.MOV.U32 R23, RZ, RZ, 0x8 ;  /* 0x00000008ff177424 */ /* 0x000fe200078e00ff */
[----:B------:R-:W-:-:S04]  /*10c0*/  FSETP.GEU.FTZ.AND P6, PT, R6, R24, PT ;  /* 0x000000180600720b */ /* 0x000fc80003fde000 */
[----:B------:R-:W-:-:S04]  /*10d0*/  FSEL R25, R24, R6, !P6 ;  /* 0x0000000618197208 */ /* 0x000fc80007000000 */
[----:B------:R-:W-:-:S07]  /*10e0*/  MOV R32, R25 ;  /* 0x0000001900207202 */ /* 0x000fce0000000f00 */
[----:B------:R-:W-:Y:S05]  /*10f0*/  WARPSYNC.COLLECTIVE R21, `(.L_x_9750) ;  /* 0x0000000015087348 */ /* 0x000fea0003c00000 */
[----:B------:R0:W1:Y:S02]  /*1100*/  SHFL.DOWN P6, R24, R32, R23, R22 ;  /* 0x0800001720187389 */ /* 0x00006400000c0016 */
[----:B01----:R-:W-:Y:S05]  /*1110*/  ENDCOLLECTIVE ;  /* 0x000000000000791b */ /* 0x003fea0003800000 */
.L_x_9750:
[----:B------:R-:W-:Y:S01]  /*1120*/  HFMA2 R23, -RZ, RZ, 0, 2.384185791015625e-07 ;  /* 0x00000004ff177431 */ /* 0x000fe200000001ff */
[----:B------:R-:W-:-:S04]  /*1130*/  FSETP.GEU.FTZ.AND P6, PT, R25, R24, PT ;  /* 0x000000181900720b */ /* 0x000fc80003fde000 */
[----:B------:R-:W-:-:S05]  /*1140*/  FSEL R29, R24, R25, !P6 ;  /* 0x00000019181d7208 */ /* 0x000fca0007000000 */
[----:B------:R-:W-:-:S07]  /*1150*/  IMAD.MOV.U32 R32, RZ, RZ, R29 ;  /* 0x000000ffff207224 */ /* 0x000fce00078e001d */
[----:B------:R-:W-:Y:S05]  /*1160*/  WARPSYNC.COLLECTIVE R21, `(.L_x_9751) ;  /* 0x0000000015087348 */ /* 0x000fea0003c00000 */
[----:B------:R0:W1:Y:S02]  /*1170*/  SHFL.DOWN P6, R24, R32, R23, R22 ;  /* 0x0800001720187389 */ /* 0x00006400000c0016 */
[----:B01----:R-:W-:Y:S05]  /*1180*/  ENDCOLLECTIVE ;  /* 0x000000000000791b */ /* 0x003fea0003800000 */
.L_x_9751:
[----:B------:R-:W-:Y:S01]  /*1190*/  IMAD.MOV.U32 R23, RZ, RZ, 0x2 ;  /* 0x00000002ff177424 */ /* 0x000fe200078e00ff */
[----:B------:R-:W-:-:S04]  /*11a0*/  FSETP.GEU.FTZ.AND P6, PT, R29, R24, PT ;  /* 0x000000181d00720b */ /* 0x000fc80003fde000 */
[----:B------:R-:W-:-:S05]  /*11b0*/  FSEL R30, R24, R29, !P6 ;  /* 0x0000001d181e7208 */ /* 0x000fca0007000000 */
[----:B------:R-:W-:-:S07]  /*11c0*/  IMAD.MOV.U32 R32, RZ, RZ, R30 ;  /* 0x000000ffff207224 */ /* 0x000fce00078e001e */
[----:B------:R-:W-:Y:S05]  /*11d0*/  WARPSYNC.COLLECTIVE R21, `(.L_x_9752) ;  /* 0x0000000015087348 */ /* 0x000fea0003c00000 */
[----:B------:R0:W1:Y:S02]  /*11e0*/  SHFL.DOWN P6, R24, R32, R23, R22 ;  /* 0x0800001720187389 */ /* 0x00006400000c0016 */
[----:B01----:R-:W-:Y:S05]  /*11f0*/  ENDCOLLECTIVE ;  /* 0x000000000000791b */ /* 0x003fea0003800000 */
.L_x_9752:
[----:B------:R-:W-:Y:S01]  /*1200*/  IMAD.MOV.U32 R23, RZ, RZ, 0x1 ;  /* 0x00000001ff177424 */ /* 0x000fe200078e00ff */
[----:B------:R-:W-:-:S04]  /*1210*/  FSETP.GEU.FTZ.AND P6, PT, R30, R24, PT ;  /* 0x000000181e00720b */ /* 0x000fc80003fde000 */
[----:B------:R-:W-:-:S04]  /*1220*/  FSEL R6, R24, R30, !P6 ;  /* 0x0000001e18067208 */ /* 0x000fc80007000000 */
[----:B------:R-:W-:-:S07]  /*1230*/  MOV R32, R6 ;  /* 0x0000000600207202 */ /* 0x000fce0000000f00 */
[----:B------:R-:W-:Y:S05]  /*1240*/  WARPSYNC.COLLECTIVE R21, `(.L_x_9753) ;  /* 0x0000000015087348 */ /* 0x000fea0003c00000 */
[----:B------:R0:W1:Y:S02]  /*1250*/  SHFL.DOWN P6, R24, R32, R23, R22 ;  /* 0x0800001720187389 */ /* 0x00006400000c0016 */
[----:B01----:R-:W-:Y:S05]  /*1260*/  ENDCOLLECTIVE ;  /* 0x000000000000791b */ /* 0x003fea0003800000 */
.L_x_9753:
[----:B------:R-:W-:Y:S05]  /*1270*/  BRA `(.L_x_9754) ;  /* 0xfffffff400287947 */ /* 0x000fea000383ffff */
.L_x_9740:
[----:B-1----:R-:W-:Y:S02]  /*1280*/  IMAD.MOV.U32 R32, RZ, RZ, R20 ;  /* 0x000000ffff207224 */ /* 0x002fe400078e0014 */
[----:B------:R-:W-:Y:S02]  /*1290*/  HFMA2 R23, -RZ, RZ, 0, 9.5367431640625e-07 ;  /* 0x00000010ff177431 */ /* 0x000fe400000001ff */
[----:B------:R-:W-:Y:S02]  /*12a0*/  IMAD.MOV.U32 R22, RZ, RZ, 0x1f ;  /* 0x0000001fff167424 */ /* 0x000fe400078e00ff */
[----:B------:R-:W-:-:S07]  /*12b0*/  IMAD.MOV.U32 R21, RZ, RZ, -0x1 ;  /* 0xffffffffff157424 */ /* 0x000fce00078e00ff */
[----:B0-----:R-:W-:Y:S05]  /*12c0*/  WARPSYNC.COLLECTIVE R21, `(.L_x_9755) ;  /* 0x0000000015087348 */ /* 0x001fea0003c00000 */
[----:B------:R1:W2:Y:S02]  /*12d0*/  SHFL.DOWN P6, R24, R32, R23, R22 ;  /* 0x0800001720187389 */ /* 0x0002a400000c0016 */
[----:B012---:R-:W-:Y:S05]  /*12e0*/  ENDCOLLECTIVE ;  /* 0x000000000000791b */ /* 0x007fea0003800000 */
.L_x_9755:
[----:B------:R-:W-:Y:S02]  /*12f0*/  IMAD.MOV.U32 R23, RZ, RZ, 0x8 ;  /* 0x00000008ff177424 */ /* 0x000fe400078e00ff */
[----:B------:R-:W-:-:S05]  /*1300*/  FADD.FTZ R7, R20, R24 ;  /* 0x0000001814077221 */ /* 0x000fca0000010000 */
[----:B------:R-:W-:-:S07]  /*1310*/  MOV R32, R7 ;  /* 0x0000000700207202 */ /* 0x000fce0000000f00 */
[----:B------:R-:W-:Y:S05]  /*1320*/  WARPSYNC.COLLECTIVE R21, `(.L_x_9756) ;  /* 0x0000000015087348 */ /* 0x000fea0003c00000 */
[----:B------:R0:W1:Y:S02]  /*1330*/  SHFL.DOWN P6, R24, R32, R23, R22 ;  /* 0x0800001720187389 */ /* 0x00006400000c0016 */
[----:B01----:R-:W-:Y:S05]  /*1340*/  ENDCOLLECTIVE ;  /* 0x000000000000791b */ /* 0x003fea0003800000 */
.L_x_9756:
[----:B------:R-:W-:Y:S02]  /*1350*/  HFMA2 R23, -RZ, RZ, 0, 2.384185791015625e-07 ;  /* 0x00000004ff177431 */ /* 0x000fe400000001ff */
[----:B------:R-:W-:-:S04]  /*1360*/  FADD.FTZ R25, R7, R24 ;  /* 0x0000001807197221 */ /* 0x000fc80000010000 */
[----:B------:R-:W-:-:S07]  /*1370*/  IMAD.MOV.U32 R32, RZ, RZ, R25 ;  /* 0x000000ffff207224 */ /* 0x000fce00078e0019 */
[----:B------:R-:W-:Y:S05]  /*1380*/  WARPSYNC.COLLECTIVE R21, `(.L_x_9757) ;  /* 0x0000000015087348 */ /* 0x000fea0003c00000 */
[----:B------:R0:W1:Y:S02]  /*1390*/  SHFL.DOWN P6, R24, R32, R23, R22 ;  /* 0x0800001720187389 */ /* 0x00006400000c0016 */
[----:B01----:R-:W-:Y:S05]  /*13a0*/  ENDCOLLECTIVE ;  /* 0x000000000000791b */ /* 0x003fea0003800000 */
.L_x_9757:
[----:B------:R-:W-:Y:S02]  /*13b0*/  IMAD.MOV.U32 R23, RZ, RZ, 0x2 ;  /* 0x00000002ff177424 */ /* 0x000fe400078e00ff */
[----:B------:R-:W-:-:S04]  /*13c0*/  FADD.FTZ R27, R25, R24 ;  /* 0x00000018191b7221 */ /* 0x000fc80000010000 */
[----:B------:R-:W-:-:S07]  /*13d0*/  IMAD.MOV.U32 R32, RZ, RZ, R27 ;  /* 0x000000ffff207224 */ /* 0x000fce00078e001b */
[----:B------:R-:W-:Y:S05]  /*13e0*/  WARPSYNC.COLLECTIVE R21, `(.L_x_9758) ;  /* 0x0000000015087348 */ /* 0x000fea0003c00000 */
[----:B------:R0:W1:Y:S02]  /*13f0*/  SHFL.DOWN P6, R24, R32, R23, R22 ;  /* 0x0800001720187389 */ /* 0x00006400000c0016 */
[----:B01----:R-:W-:Y:S05]  /*1400*/  ENDCOLLECTIVE ;  /* 0x000000000000791b */ /* 0x003fea0003800000 */
.L_x_9758:
[----:B------:R-:W-:Y:S02]  /*1410*/  IMAD.MOV.U32 R23, RZ, RZ, 0x1 ;  /* 0x00000001ff177424 */ /* 0x000fe400078e00ff */
[----:B------:R-:W-:-:S05]  /*1420*/  FADD.FTZ R28, R27, R24 ;  /* 0x000000181b1c7221 */ /* 0x000fca0000010000 */
[----:B------:R-:W-:-:S07]  /*1430*/  MOV R32, R28 ;  /* 0x0000001c00207202 */ /* 0x000fce0000000f00 */
[----:B------:R-:W-:Y:S05]  /*1440*/  WARPSYNC.COLLECTIVE R21, `(.L_x_9759) ;  /* 0x0000000015087348 */ /* 0x000fea0003c00000 */
[----:B------:R0:W1:Y:S02]  /*1450*/  SHFL.DOWN P6, R24, R32, R23, R22 ;  /* 0x0800001720187389 */ /* 0x00006400000c0016 */
[----:B01----:R-:W-:Y:S05]  /*1460*/  ENDCOLLECTIVE ;  /* 0x000000000000791b */ /* 0x003fea0003800000 */
.L_x_9759:
[----:B------:R-:W-:Y:S05]  /*1470*/  BRA `(.L_x_9760) ;  /* 0xfffffff400b87947 */ /* 0x000fea000383ffff */
.L_x_9761:
        /* <DEDUP_REMOVED lines=16> */
.L_x_11674:


//--------------------- .text._ZN2at6native43_GLOBAL__N__9ae7fba5_10_SoftMax_cu_9f978f6322cunn_SoftMaxForwardRegIN3c108BFloat16EfS4_NS1_25LogSoftMaxForwardEpilogueElLi4EEEvPT1_PKT_T3_ --------------------------
	.section	.text._ZN2at6native43_GLOBAL__N__9ae7fba5_10_SoftMax_cu_9f978f6322cunn_SoftMaxForwardRegIN3c108BFloat16EfS4_NS1_25LogSoftMaxForwardEpilogueElLi4EEEvPT1_PKT_T3_,"ax",@progbits
	.align	128
.text._ZN2at6native43_GLOBAL__N__9ae7fba5_10_SoftMax_cu_9f978f6322cunn_SoftMaxForwardRegIN3c108BFloat16EfS4_NS1_25LogSoftMaxForwardEpilogueElLi4EEEvPT1_PKT_T3_:
        .type           _ZN2at6native43_GLOBAL__N__9ae7fba5_10_SoftMax_cu_9f978f6322cunn_SoftMaxForwardRegIN3c108BFloat16EfS4_NS1_25LogSoftMaxForwardEpilogueElLi4EEEvPT1_PKT_T3_,@function
        .size           _ZN2at6native43_GLOBAL__N__9ae7fba5_10_SoftMax_cu_9f978f6322cunn_SoftMaxForwardRegIN3c108BFloat16EfS4_NS1_25LogSoftMaxForwardEpilogueElLi4EEEvPT1_PKT_T3_,(.L_x_11675 - _ZN2at6native43_GLOBAL__N__9ae7fba5_10_SoftMax_cu_9f978f6322cunn_SoftMaxForwardRegIN3c108BFloat16EfS4_NS1_25LogSoftMaxForwardEpilogueElLi4EEEvPT1_PKT_T3_)
        .other          _ZN2at6native43_GLOBAL__N__9ae7fba5_10_SoftMax_cu_9f978f6322cunn_SoftMaxForwardRegIN3c108BFloat16EfS4_NS1_25LogSoftMaxForwardEpilogueElLi4EEEvPT1_PKT_T3_,@"STO_CUDA_ENTRY STV_DEFAULT"
_ZN2at6native43_GLOBAL__N__9ae7fba5_10_SoftMax_cu_9f978f6322cunn_SoftMaxForwardRegIN3c108BFloat16EfS4_NS1_25LogSoftMaxForwardEpilogueElLi4EEEvPT1_PKT_T3_:
        /* <DEDUP_REMOVED lines=54> */
[----:B------:R-:W-:Y:S01]  /*0360*/  @!P1 FMNMX.FTZ R20, R20, R17, !PT ;  /* 0x0000001114149209 */ /* 0x000fe20007810000 */
[----:B----4-:R-:W-:-:S05]  /*0370*/  @!P2 IMAD.U32 R17, R3, 0x10000, RZ ;  /* 0x000100000311a824 */ /* 0x010fca00078e00ff */
        /* <DEDUP_REMOVED lines=45> */
.L_x_9778:
        /* <DEDUP_REMOVED lines=9> */
.L_x_9762:
        /* <DEDUP_REMOVED lines=53> */
.L_x_9784:
[----:B-1----:R-:W-:-:S07]  /*0a30*/  FADD.FTZ R15, R23, R21 ;  /* 0x00000015170f7221 */ /* 0x002fce0000010000 */
.L_x_9765:
[----:B------:R-:W-:Y:S05]  /*0a40*/  BSYNC B0 ;  /* 0x0000000000007941 */ /* 0x000fea0003800000 */
.L_x_9764:
        /* <DEDUP_REMOVED lines=8> */
[----:B------:R-:W0:Y:S01]  /*0ad0*/  LDCU.64 UR4, c[0x0][0x380] ;  /* 0x00007000ff0477ac */ /* 0x000e220008000a00 */
[----:B------:R-:W-:-:S05]  /*0ae0*/  SHF.L.U32 R7, R0, 0x10, RZ ;  /* 0x0000001000077819 */ /* 0x000fca00000006ff */
[----:B------:R-:W-:Y:S01]  /*0af0*/  FADD.FTZ R0, R7, -R14 ;  /* 0x8000000e07007221 */ /* 0x000fe20000010000 */
[----:B------:R-:W-:-:S03]  /*0b00*/  IMAD.MOV.U32 R7, RZ, RZ, RZ ;  /* 0x000000ffff077224 */ /* 0x000fc600078e00ff */
[----:B-1----:R-:W-:Y:S01]  /*0b10*/  FFMA.FTZ R0, R15, -0.69314718246459960938, R0 ;  /* 0xbf3172180f007823 */ /* 0x002fe20000010000 */
[----:B------:R-:W-:-:S04]  /*0b20*/  IMAD.WIDE.U32 R6, R8, UR7, R6 ;  /* 0x0000000708067c25 */ /* 0x000fc8000f8e0006 */
[----:B------:R-:W-:Y:S01]  /*0b30*/  IMAD R7, R9, UR7, R7 ;  /* 0x0000000709077c24 */ /* 0x000fe2000f8e0207 */
[----:B------:R-:W-:Y:S02]  /*0b40*/  F2FP.BF16.F32.PACK_AB R0, RZ, R0 ;  /* 0x00000000ff00723e */ /* 0x000fe400000010ff */
[----:B0-----:R-:W-:-:S04]  /*0b50*/  LEA R16, P0, R6, UR4, 0x1 ;  /* 0x0000000406107c11 */ /* 0x001fc8000f8008ff */
[----:B------:R-:W-:-:S05]  /*0b60*/  LEA.HI.X R17, R6, UR5, R7, 0x1, P0 ;  /* 0x0000000506117c11 */ /* 0x000fca00080f0c07 */
[----:B------:R2:W-:Y:S04]  /*0b70*/  STG.E.U16 desc[UR8][R16.64], R0 ;  /* 0x0000000010007986 */ /* 0x0005e8000c101508 */
.L_x_9768:
[----:B------:R-:W-:Y:S05]  /*0b80*/  BSYNC.RECONVERGENT B0 ;  /* 0x0000000000007941 */ /* 0x000fea0003800200 */
.L_x_9767:
[----:B------:R-:W-:Y:S04]  /*0b90*/  BSSY.RECONVERGENT B0, `(.L_x_9769) ;  /* 0x000000d000007945 */ /* 0x000fe80003800200 */
[----:B------:R-:W-:Y:S05]  /*0ba0*/  @P1 BRA `(.L_x_9770) ;  /* 0x00000000002c1947 */ /* 0x000fea0003800000 */
[----:B------:R-:W3:Y:S01]  /*0bb0*/  LDCU.64 UR4, c[0x0][0x380] ;  /* 0x00007000ff0477ac */ /* 0x000ee20008000a00 */
[----:B------:R-:W-:Y:S02]  /*0bc0*/  IMAD.U32 R7, R2, 0x10000, RZ ;  /* 0x0001000002077824 */ /* 0x000fe400078e00ff */
[----:B------:R-:W-:Y:S02]  /*0bd0*/  IMAD.MOV.U32 R11, RZ, RZ, RZ ;  /* 0x000000ffff0b7224 */ /* 0x000fe400078e00ff */
[----:B--2---:R-:W-:Y:S01]  /*0be0*/  FADD.FTZ R0, R7, -R14 ;  /* 0x8000000e07007221 */ /* 0x004fe20000010000 */
[----:B------:R-:W-:-:S04]  /*0bf0*/  IMAD.WIDE.U32 R10, R8, UR7, R10 ;  /* 0x00000007080a7c25 */ /* 0x000fc8000f8e000a */
[----:B-1----:R-:W-:Y:S01]  /*0c00*/  FFMA.FTZ R0, R15, -0.69314718246459960938, R0 ;  /* 0xbf3172180f007823 */ /* 0x002fe20000010000 */
[----:B------:R-:W-:-:S04]  /*0c10*/  IMAD R7, R9, UR7, R11 ;  /* 0x0000000709077c24 */ /* 0x000fc8000f8e020b */
[----:B------:R-:W-:Y:S02]  /*0c20*/  F2FP.BF16.F32.PACK_AB R0, RZ, R0 ;  /* 0x00000000ff00723e */ /* 0x000fe400000010ff */
[----:B---3--:R-:W-:-:S04]  /*0c30*/  LEA R6, P0, R10, UR4, 0x1 ;  /* 0x000000040a067c11 */ /* 0x008fc8000f8008ff */
[----:B------:R-:W-:-:S05]  /*0c40*/  LEA.HI.X R7, R10, UR5, R7, 0x1, P0 ;  /* 0x000000050a077c11 */ /* 0x000fca00080f0c07 */
[----:B------:R3:W-:Y:S04]  /*0c50*/  STG.E.U16 desc[UR8][R6.64], R0 ;  /* 0x0000000006007986 */ /* 0x0007e8000c101508 */
.L_x_9770:
[----:B------:R-:W-:Y:S05]  /*0c60*/  BSYNC.RECONVERGENT B0 ;  /* 0x0000000000007941 */ /* 0x000fea0003800200 */
.L_x_9769:
        /* <DEDUP_REMOVED lines=13> */
.L_x_9772:
[----:B------:R-:W-:Y:S05]  /*0d40*/  BSYNC.RECONVERGENT B0 ;  /* 0x0000000000007941 */ /* 0x000fea0003800200 */
.L_x_9771:
[----:B------:R-:W-:Y:S05]  /*0d50*/  @P3 EXIT ;  /* 0x000000000000394d */ /* 0x000fea0003800000 */
[----:B------:R-:W5:Y:S01]  /*0d60*/  LDCU.64 UR4, c[0x0][0x380] ;  /* 0x00007000ff0477ac */ /* 0x000f620008000a00 */
[----:B----4-:R-:W-:Y:S02]  /*0d70*/  IMAD.U32 R3, R26, 0x10000, RZ ;  /* 0x000100001a037824 */ /* 0x010fe400078e00ff */
        /* <DEDUP_REMOVED lines=8> */
[----:B------:R-:W-:Y:S01]  /*0e00*/  STG.E.U16 desc[UR8][R2.64], R15 ;  /* 0x0000000f02007986 */ /* 0x000fe2000c101508 */
[----:B------:R-:W-:Y:S05]  /*0e10*/  EXIT ;  /* 0x000000000000794d */ /* 0x000fea0003800000 */
.L_x_9763:
[----:B-1----:R-:W-:Y:S01]  /*0e20*/  MOV R27, R14 ;  /* 0x0000000e001b7202 */ /* 0x002fe20000000f00 */
[----:B------:R-:W-:Y:S02]  /*0e30*/  IMAD.MOV.U32 R20, RZ, RZ, 0x10 ;  /* 0x00000010ff147424 */ /* 0x000fe400078e00ff */
[----:B------:R-:W-:Y:S02]  /*0e40*/  IMAD.MOV.U32 R19, RZ, RZ, 0x1f ;  /* 0x0000001fff137424 */ /* 0x000fe400078e00ff */
[----:B------:R-:W-:-:S07]  /*0e50*/  IMAD.MOV.U32 R18, RZ, RZ, -0x1 ;  /* 0xffffffffff127424 */ /* 0x000fce00078e00ff */
[----:B------:R-:W-:Y:S05]  /*0e60*/  WARPSYNC.COLLECTIVE R18, `(.L_x_9773) ;  /* 0x0000000012087348 */ /* 0x000fea0003c00000 */
[----:B------:R0:W1:Y:S02]  /*0e70*/  SHFL.DOWN P6, R21, R27, R20, R19 ;  /* 0x080000141b157389 */ /* 0x00006400000c0013 */
[----:B01----:R-:W-:Y:S05]  /*0e80*/  ENDCOLLECTIVE ;  /* 0x000000000000791b */ /* 0x003fea0003800000 */
.L_x_9773:
[----:B------:R-:W-:Y:S01]  /*0e90*/  IMAD.MOV.U32 R20, RZ, RZ, 0x8 ;  /* 0x00000008ff147424 */ /* 0x000fe200078e00ff */
[----:B------:R-:W-:-:S04]  /*0ea0*/  FSETP.GEU.FTZ.AND P6, PT, R14, R21, PT ;  /* 0x000000150e00720b */ /* 0x000fc80003fde000 */
[----:B------:R-:W-:-:S04]  /*0eb0*/  FSEL R22, R21, R14, !P6 ;  /* 0x0000000e15167208 */ /* 0x000fc80007000000 */
[----:B------:R-:W-:-:S07]  /*0ec0*/  MOV R27, R22 ;  /* 0x00000016001b7202 */ /* 0x000fce0000000f00 */
[----:B------:R-:W-:Y:S05]  /*0ed0*/  WARPSYNC.COLLECTIVE R18, `(.L_x_9774) ;  /* 0x0000000012087348 */ /* 0x000fea0003c00000 */
[----:B------:R0:W1:Y:S02]  /*0ee0*/  SHFL.DOWN P6, R21, R27, R20, R19 ;  /* 0x080000141b157389 */ /* 0x00006400000c0013 */
[----:B01----:R-:W-:Y:S05]  /*0ef0*/  ENDCOLLECTIVE ;  /* 0x000000000000791b */ /* 0x003fea0003800000 */
.L_x_9774:
[----:B------:R-:W-:Y:S01]  /*0f00*/  HFMA2 R20, -RZ, RZ, 0, 2.384185791015625e-07 ;  /* 0x00000004ff147431 */ /* 0x000fe200000001ff */
[----:B------:R-:W-:-:S04]  /*0f10*/  FSETP.GEU.FTZ.AND P6, PT, R22, R21, PT ;  /* 0x000000151600720b */ /* 0x000fc80003fde000 */
[----:B------:R-:W-:-:S05]  /*0f20*/  FSEL R23, R21, R22, !P6 ;  /* 0x0000001615177208 */ /* 0x000fca0007000000 */
[----:B------:R-:W-:-:S07]  /*0f30*/  IMAD.MOV.U32 R27, RZ, RZ, R23 ;  /* 0x000000ffff1b7224 */ /* 0x000fce00078e0017 */
[----:B------:R-:W-:Y:S05]  /*0f40*/  WARPSYNC.COLLECTIVE R18, `(.L_x_9775) ;  /* 0x0000000012087348 */ /* 0x000fea0003c00000 */
[----:B------:R0:W1:Y:S02]  /*0f50*/  SHFL.DOWN P6, R21, R27, R20, R19 ;  /* 0x080000141b157389 */ /* 0x00006400000c0013 */
[----:B01----:R-:W-:Y:S05]  /*0f60*/  ENDCOLLECTIVE ;  /* 0x000000000000791b */ /* 0x003fea0003800000 */
.L_x_9775:
[----:B------:R-:W-:Y:S01]  /*0f70*/  IMAD.MOV.U32 R20, RZ, RZ, 0x2 ;  /* 0x00000002ff147424 */ /* 0x000fe200078e00ff */
[----:B------:R-:W-:-:S04]  /*0f80*/  FSETP.GEU.FTZ.AND P6, PT, R23, R21, PT ;  /* 0x000000151700720b */ /* 0x000fc80003fde000 */
[----:B------:R-:W-:-:S05]  /*0f90*/  FSEL R25, R21, R23, !P6 ;  /* 0x0000001715197208 */ /* 0x000fca0007000000 */
[----:B------:R-:W-:-:S07]  /*0fa0*/  IMAD.MOV.U32 R27, RZ, RZ, R25 ;  /* 0x000000ffff1b7224 */ /* 0x000fce00078e0019 */
[----:B------:R-:W-:Y:S05]  /*0fb0*/  WARPSYNC.COLLECTIVE R18, `(.L_x_9776) ;  /* 0x0000000012087348 */ /* 0x000fea0003c00000 */
[----:B------:R0:W1:Y:S02]  /*0fc0*/  SHFL.DOWN P6, R21, R27, R20, R19 ;  /* 0x080000141b157389 */ /* 0x00006400000c0013 */
[----:B01----:R-:W-:Y:S05]  /*0fd0*/  ENDCOLLECTIVE ;  /* 0x000000000000791b */ /* 0x003fea0003800000 */
.L_x_9776:
[----:B------:R-:W-:Y:S01]  /*0fe0*/  IMAD.MOV.U32 R20, RZ, RZ, 0x1 ;  /* 0x00000001ff147424 */ /* 0x000fe200078e00ff */
[----:B------:R-:W-:-:S04]  /*0ff0*/  FSETP.GEU.FTZ.AND P6, PT, R25, R21, PT ;  /* 0x000000151900720b */ /* 0x000fc80003fde000 */
[----:B------:R-:W-:-:S04]  /*1000*/  FSEL R14, R21, R25, !P6 ;  /* 0x00000019150e7208 */ /* 0x000fc80007000000 */
[----:B------:R-:W-:-:S07]  /*1010*/  MOV R27, R14 ;  /* 0x0000000e001b7202 */ /* 0x000fce0000000f00 */
[----:B------:R-:W-:Y:S05]  /*1020*/  WARPSYNC.COLLECTIVE R18, `(.L_x_9777) ;  /* 0x0000000012087348 */ /* 0x000fea0003c00000 */
[----:B------:R0:W1:Y:S02]  /*1030*/  SHFL.DOWN P6, R21, R27, R20, R19 ;  /* 0x080000141b157389 */ /* 0x00006400000c0013 */
[----:B01----:R-:W-:Y:S05]  /*1040*/  ENDCOLLECTIVE ;  /* 0x000000000000791b */ /* 0x003fea0003800000 */
.L_x_9777:
[----:B------:R-:W-:Y:S05]  /*1050*/  BRA `(.L_x_9778) ;  /* 0xfffffff4007c7947 */ /* 0x000fea000383ffff */
.L_x_9766:
[----:B-1----:R-:W-:Y:S02]  /*1060*/  IMAD.MOV.U32 R27, RZ, RZ, R15 ;  /* 0x000000ffff1b7224 */ /* 0x002fe400078e000f */
[----:B------:R-:W-:Y:S02]  /*1070*/  HFMA2 R20, -RZ, RZ, 0, 9.5367431640625e-07 ;  /* 0x00000010ff147431 */ /* 0x000fe400000001ff */
[----:B------:R-:W-:Y:S02]  /*1080*/  IMAD.MOV.U32 R19, RZ, RZ, 0x1f ;  /* 0x0000001fff137424 */ /* 0x000fe400078e00ff */
[----:B------:R-:W-:-:S07]  /*1090*/  IMAD.MOV.U32 R18, RZ, RZ, -0x1 ;  /* 0xffffffffff127424 */ /* 0x000fce00078e00ff */
[----:B0-----:R-:W-:Y:S05]  /*10a0*/  WARPSYNC.COLLECTIVE R18, `(.L_x_9779) ;  /* 0x0000000012087348 */ /* 0x001fea0003c00000 */
[----:B------:R1:W2:Y:S02]  /*10b0*/  SHFL.DOWN P6, R21, R27, R20, R19 ;  /* 0x080000141b157389 */ /* 0x0002a400000c0013 */
[----:B012---:R-:W-:Y:S05]  /*10c0*/  ENDCOLLECTIVE ;  /* 0x000000000000791b */ /* 0x007fea0003800000 */
.L_x_9779:
[----:B------:R-:W-:Y:S02]  /*10d0*/  IMAD.MOV.U32 R20, RZ, RZ, 0x8 ;  /* 0x00000008ff147424 */ /* 0x000fe400078e00ff */
[----:B------:R-:W-:-:S05]  /*10e0*/  FADD.FTZ R16, R15, R21 ;  /* 0x000000150f107221 */ /* 0x000fca0000010000 */
[----:B------:R-:W-:-:S07]  /*10f0*/  MOV R27, R16 ;  /* 0x00000010001b7202 */ /* 0x000fce0000000f00 */
[----:B------:R-:W-:Y:S05]  /*1100*/  WARPSYNC.COLLECTIVE R18, `(.L_x_9780) ;  /* 0x0000000012087348 */ /* 0x000fea0003c00000 */
[----:B------:R0:W1:Y:S02]  /*1110*/  SHFL.DOWN P6, R21, R27, R20, R19 ;  /* 0x080000141b157389 */ /* 0x00006400000c0013 */
[----:B01----:R-:W-:Y:S05]  /*1120*/  ENDCOLLECTIVE ;  /* 0x000000000000791b */ /* 0x003fea0003800000 */
.L_x_9780:
[----:B------:R-:W-:Y:S02]  /*1130*/  HFMA2 R20, -RZ, RZ, 0, 2.384185791015625e-07 ;  /* 0x00000004ff147431 */ /* 0x000fe400000001ff */
[----:B------:R-:W-:-:S04]  /*1140*/  FADD.FTZ R17, R16, R21 ;  /* 0x0000001510117221 */ /* 0x000fc80000010000 */
[----:B------:R-:W-:-:S07]  /*1150*/  IMAD.MOV.U32 R27, RZ, RZ, R17 ;  /* 0x000000ffff1b7224 */ /* 0x000fce00078e0011 */
[----:B------:R-:W-:Y:S05]  /*1160*/  WARPSYNC.COLLECTIVE R18, `(.L_x_9781) ;  /* 0x0000000012087348 */ /* 0x000fea0003c00000 */
[----:B------:R0:W1:Y:S02]  /*1170*/  SHFL.DOWN P6, R21, R27, R20, R19 ;  /* 0x080000141b157389 */ /* 0x00006400000c0013 */
[----:B01----:R-:W-:Y:S05]  /*1180*/  ENDCOLLECTIVE ;  /* 0x000000000000791b */ /* 0x003fea0003800000 */
.L_x_9781:
[----:B------:R-:W-:Y:S02]  /*1190*/  IMAD.MOV.U32 R20, RZ, RZ, 0x2 ;  /* 0x00000002ff147424 */ /* 0x000fe400078e00ff */
[----:B------:R-:W-:-:S04]  /*11a0*/  FADD.FTZ R22, R17, R21 ;  /* 0x0000001511167221 */ /* 0x000fc80000010000 */
[----:B------:R-:W-:-:S07]  /*11b0*/  IMAD.MOV.U32 R27, RZ, RZ, R22 ;  /* 0x000000ffff1b7224 */ /* 0x000fce00078e0016 */
[----:B------:R-:W-:Y:S05]  /*11c0*/  WARPSYNC.COLLECTIVE R18, `(.L_x_9782) ;  /* 0x0000000012087348 */ /* 0x000fea0003c00000 */
[----:B------:R0:W1:Y:S02]  /*11d0*/  SHFL.DOWN P6, R21, R27, R20, R19 ;  /* 0x080000141b157389 */ /* 0x00006400000c0013 */
[----:B01----:R-:W-:Y:S05]  /*11e0*/  ENDCOLLECTIVE ;  /* 0x000000000000791b */ /* 0x003fea0003800000 */
.L_x_9782:
[----:B------:R-:W-:Y:S02]  /*11f0*/  IMAD.MOV.U32 R20, RZ, RZ, 0x1 ;  /* 0x00000001ff147424 */ /* 0x000fe400078e00ff */
[----:B------:R-:W-:-:S05]  /*1200*/  FADD.FTZ R23, R22, R21 ;  /* 0x0000001516177221 */ /* 0x000fca0000010000 */
[----:B------:R-:W-:-:S07]  /*1210*/  MOV R27, R23 ;  /* 0x00000017001b7202 */ /* 0x000fce0000000f00 */
[----:B------:R-:W-:Y:S05]  /*1220*/  WARPSYNC.COLLECTIVE R18, `(.L_x_9783) ;  /* 0x0000000012087348 */ /* 0x000fea0003c00000 */
[----:B------:R0:W1:Y:S02]  /*1230*/  SHFL.DOWN P6, R21, R27, R20, R19 ;  /* 0x080000141b157389 */ /* 0x00006400000c0013 */
[----:B01----:R-:W-:Y:S05]  /*1240*/  ENDCOLLECTIVE ;  /* 0x000000000000791b */ /* 0x003fea0003800000 */
.L_x_9783:
[----:B------:R-:W-:Y:S05]  /*1250*/  BRA `(.L_x_9784) ;  /* 0xfffffff400f47947 */ /* 0x000fea000383ffff */
.L_x_9785:
        /* <DEDUP_REMOVED lines=10> */
.L_x_11675:


//--------------------- .text._ZN2at6native43_GLOBAL__N__9ae7fba5_10_SoftMax_cu_9f978f6322cunn_SoftMaxForwardRegIN3c108BFloat16EfS4_NS1_25LogSoftMaxForwardEpilogueElLi3EEEvPT1_PKT_T3_ --------------------------
	.section	.text._ZN2at6native43_GLOBAL__N__9ae7fba5_10_SoftMax_cu_9f978f6322cunn_SoftMaxForwardRegIN3c108BFloat16EfS4_NS1_25LogSoftMaxForwardEpilogueElLi3EEEvPT1_PKT_T3_,"ax",@progbits
	.align	128
.text._ZN2at6native43_GLOBAL__N__9ae7fba5_10_SoftMax_cu_9f978f6322cunn_SoftMaxForwardRegIN3c108BFloat16EfS4_NS1_25LogSoftMaxForwardEpilogueElLi3EEEvPT1_PKT_T3_:
        .type           _ZN2at6native43_GLOBAL__N__9ae7fba5_10_SoftMax_cu_9f978f6322cunn_SoftMaxForwardRegIN3c108BFloat16EfS4_NS1_25LogSoftMaxForwardEpilogueElLi3EEEvPT1_PKT_T3_,@function
        .size           _ZN2at6native43_GLOBAL__N__9ae7fba5_10_SoftMax_cu_9f978f6322cunn_SoftMaxForwardRegIN3c108BFloat16EfS4_NS1_25LogSoftMaxForwardEpilogueElLi3EEEvPT1_PKT_T3_,(.L_x_11676 - _ZN2at6native43_GLOBAL__N__9ae7fba5_10_SoftMax_cu_9f978f6322cunn_SoftMaxForwardRegIN3c108BFloat16EfS4_NS1_25LogSoftMaxForwardEpilogueElLi3EEEvPT1_PKT_T3_)
        .other          _ZN2at6native43_GLOBAL__N__9ae7fba5_10_SoftMax_cu_9f978f6322cunn_SoftMaxForwardRegIN3c108BFloat16EfS4_NS1_25LogSoftMaxForwardEpilogueElLi3EEEvPT1_PKT_T3_,@"STO_CUDA_ENTRY STV_DEFAULT"
_ZN2at6native43_GLOBAL__N__9ae7fba5_10_SoftMax_cu_9f978f6322cunn_SoftMaxForwardRegIN3c108BFloat16EfS4_NS1_25LogSoftMaxForwardEpilogueElLi3EEEvPT1_PKT_T3_:
        /* <DEDUP_REMOVED lines=16> */
[----:B---3--:R-:W-:-:S03]  /*0100*/  @!P0 IMAD.WIDE.U32 R18, R4, UR7, R2 ;  /* 0x0000000704128c25 */ /* 0x008fc6000f8e0002 */
[----:B------:R-:W-:Y:S02]  /*0110*/  @!P1 MOV R7, RZ ;  /* 0x000000ff00079202 */ /* 0x000fe40000000f00 */
[----:B------:R-:W1:Y:S01]  /*0120*/  @!P1 LDC.64 R16, c[0x0][0x388] ;  /* 0x0000e200ff109b82 */ /* 0x000e620000000a00 */
[----:B------:R-:W-:Y:S02]  /*0130*/  @!P0 IMAD R9, R5, UR7, R19 ;  /* 0x0000000705098c24 */ /* 0x000fe4000f8e0213 */
[----:B------:R-:W-:-:S04]  /*0140*/  @!P1 IMAD.WIDE.U32 R20, R4, UR7, R6 ;  /* 0x0000000704149c25 */ /* 0x000fc8000f8e0006 */
[----:B------:R-:W-:Y:S01]  /*0150*/  @!P1 IMAD R21, R5, UR7, R21 ;  /* 0x0000000705159c24 */ /* 0x000fe2000f8e0215 */
[----:B------:R-:W3:Y:S01]  /*0160*/  @!P2 LDC.64 R12, c[0x0][0x388] ;  /* 0x0000e200ff0cab82 */ /* 0x000ee20000000a00 */
        /* <DEDUP_REMOVED lines=18> */
[----:B--2---:R-:W-:-:S04]  /*0290*/  @!P0 SHF.L.U32 R19, R0, 0x10, RZ ;  /* 0x0000001000138819 */ /* 0x004fc800000006ff */
[----:B------:R-:W-:Y:S01]  /*02a0*/  @!P0 FMNMX.FTZ R18, R19, -3.40282346638528859812e+38, !PT ;  /* 0xff7fffff13128809 */ /* 0x000fe20007810000 */
[----:B---3--:R-:W-:-:S05]  /*02b0*/  @!P1 IMAD.U32 R19, R10, 0x10000, RZ ;  /* 0x000100000a139824 */ /* 0x008fca00078e00ff */
[----:B------:R-:W-:Y:S01]  /*02c0*/  @!P1 FMNMX.FTZ R18, R18, R19, !PT ;  /* 0x0000001312129209 */ /* 0x000fe20007810000 */
[----:B----4-:R-:W-:-:S05]  /*02d0*/  @!P2 IMAD.U32 R19, R11, 0x10000, RZ ;  /* 0x000100000b13a824 */ /* 0x010fca00078e00ff */
        /* <DEDUP_REMOVED lines=42> */
.L_x_9800:
[----:B-1----:R-:W-:-:S04]  /*0580*/  FSETP.GEU.FTZ.AND P6, PT, R18, R21, PT ;  /* 0x000000151200720b */ /* 0x002fc80003fde000 */
[----:B0-----:R-:W-:Y:S02]  /*0590*/  FSEL R18, R21, R18, !P6 ;  /* 0x0000001215127208 */ /* 0x001fe40007000000 */
[----:B------:R-:W-:-:S13]  /*05a0*/  ISETP.NE.AND P6, PT, R2, RZ, PT ;  /* 0x000000ff0200720c */ /* 0x000fda0003fc5270 */
[----:B------:R0:W-:Y:S01]  /*05b0*/  @!P6 STS [UR4], R18 ;  /* 0x00000012ff00e988 */ /* 0x0001e20008000804 */
[----:B------:R-:W-:-:S13]  /*05c0*/  @!P6 PLOP3.LUT P4, PT, PT, PT, PT, 0x80, 0x8 ;  /* 0x000000000008e81c */ /* 0x000fda0003f8f070 */
.L_x_9786:
[----:B------:R-:W-:Y:S05]  /*05d0*/  WARPSYNC.ALL ;  /* 0x0000000000007948 */ /* 0x000fea0003800000 */
[----:B------:R-:W-:Y:S01]  /*05e0*/  BAR.SYNC.DEFER_BLOCKING 0x0 ;  /* 0x0000000000007b1d */ /* 0x000fe20000010000 */
[----:B------:R-:W-:Y:S01]  /*05f0*/  @!P0 IMAD.U32 R17, R0, 0x10000, RZ ;  /* 0x0001000000118824 */ /* 0x000fe200078e00ff */
[----:B------:R-:W-:Y:S01]  /*0600*/  @!P2 SHF.L.U32 R21, R11, 0x10, RZ ;  /* 0x000000100b15a819 */ /* 0x000fe200000006ff */
[----:B------:R-:W-:Y:S01]  /*0610*/  @!P1 IMAD.U32 R19, R10, 0x10000, RZ ;  /* 0x000100000a139824 */ /* 0x000fe200078e00ff */
[----:B------:R-:W-:Y:S01]  /*0620*/  ISETP.NE.AND P6, PT, R13, RZ, PT ;  /* 0x000000ff0d00720c */ /* 0x000fe20003fc5270 */
[----:B------:R-:W-:Y:S01]  /*0630*/  IMAD.MOV.U32 R13, RZ, RZ, RZ ;  /* 0x000000ffff0d7224 */ /* 0x000fe200078e00ff */
        /* <DEDUP_REMOVED lines=41> */
.L_x_9806:
[----:B-1----:R-:W-:-:S07]  /*08d0*/  FADD.FTZ R13, R17, R18 ;  /* 0x00000012110d7221 */ /* 0x002fce0000010000 */
.L_x_9789:
[----:B------:R-:W-:Y:S05]  /*08e0*/  BSYNC B0 ;  /* 0x0000000000007941 */ /* 0x000fea0003800000 */
.L_x_9788:
[----:B-1----:R-:W-:Y:S01]  /*08f0*/  @P4 STS [UR4], R13 ;  /* 0x0000000dff004988 */ /* 0x002fe20008000804 */
[----:B------:R-:W-:Y:S05]  /*0900*/  WARPSYNC.ALL ;  /* 0x0000000000007948 */ /* 0x000fea0003800000 */
        /* <DEDUP_REMOVED lines=10> */
[----:B0-----:R-:W-:-:S04]  /*09b0*/  IMAD.WIDE.U32 R14, R4, UR7, R2 ;  /* 0x00000007040e7c25 */ /* 0x001fc8000f8e0002 */
[----:B------:R-:W-:Y:S01]  /*09c0*/  IMAD R3, R5, UR7, R15 ;  /* 0x0000000705037c24 */ /* 0x000fe2000f8e020f */
[----:B------:R-:W-:Y:S02]  /*09d0*/  F2FP.BF16.F32.PACK_AB R0, RZ, R0 ;  /* 0x00000000ff00723e */ /* 0x000fe400000010ff */
[----:B--2---:R-:W-:-:S04]  /*09e0*/  LEA R2, P0, R14, UR4, 0x1 ;  /* 0x000000040e027c11 */ /* 0x004fc8000f8008ff */
[----:B------:R-:W-:-:S05]  /*09f0*/  LEA.HI.X R3, R14, UR5, R3, 0x1, P0 ;  /* 0x000000050e037c11 */ /* 0x000fca00080f0c03 */
[----:B------:R2:W-:Y:S04]  /*0a00*/  STG.E.U16 desc[UR8][R2.64], R0 ;  /* 0x0000000002007986 */ /* 0x0005e8000c101508 */
.L_x_9792:
[----:B------:R-:W-:Y:S05]  /*0a10*/  BSYNC.RECONVERGENT B0 ;  /* 0x0000000000007941 */ /* 0x000fea0003800200 */
.L_x_9791:
[----:B------:R-:W-:Y:S04]  /*0a20*/  BSSY.RECONVERGENT B0, `(.L_x_9793) ;  /* 0x000000d000007945 */ /* 0x000fe80003800200 */
[----:B------:R-:W-:Y:S05]  /*0a30*/  @P1 BRA `(.L_x_9794) ;  /* 0x00000000002c1947 */ /* 0x000fea0003800000 */
[----:B------:R-:W3:Y:S01]  /*0a40*/  LDCU.64 UR4, c[0x0][0x380] ;  /* 0x00007000ff0477ac */ /* 0x000ee20008000a00 */
[----:B------:R-:W-:Y:S02]  /*0a50*/  HFMA2 R7, -RZ, RZ, 0, 0 ;  /* 0x00000000ff077431 */ /* 0x000fe400000001ff */
[----:B--2---:R-:W-:-:S04]  /*0a60*/  IMAD.U32 R3, R10, 0x10000, RZ ;  /* 0x000100000a037824 */ /* 0x004fc800078e00ff */
[----:B------:R-:W-:Y:S01]  /*0a70*/  FADD.FTZ R0, R3, -R12 ;  /* 0x8000000c03007221 */ /* 0x000fe20000010000 */
[----:B------:R-:W-:-:S04]  /*0a80*/  IMAD.WIDE.U32 R6, R4, UR7, R6 ;  /* 0x0000000704067c25 */ /* 0x000fc8000f8e0006 */
[----:B-1----:R-:W-:Y:S01]  /*0a90*/  FFMA.FTZ R0, R13, -0.69314718246459960938, R0 ;  /* 0xbf3172180d007823 */ /* 0x002fe20000010000 */
[----:B------:R-:W-:-:S04]  /*0aa0*/  IMAD R3, R5, UR7, R7 ;  /* 0x0000000705037c24 */ /* 0x000fc8000f8e0207 */
[----:B------:R-:W-:Y:S02]  /*0ab0*/  F2FP.BF16.F32.PACK_AB R0, RZ, R0 ;  /* 0x00000000ff00723e */ /* 0x000fe400000010ff */
[----:B---3--:R-:W-:-:S04]  /*0ac0*/  LEA R2, P0, R6, UR4, 0x1 ;  /* 0x0000000406027c11 */ /* 0x008fc8000f8008ff */
[----:B------:R-:W-:-:S05]  /*0ad0*/  LEA.HI.X R3, R6, UR5, R3, 0x1, P0 ;  /* 0x0000000506037c11 */ /* 0x000fca00080f0c03 */
[----:B------:R3:W-:Y:S04]  /*0ae0*/  STG.E.U16 desc[UR8][R2.64], R0 ;  /* 0x0000000002007986 */ /* 0x0007e8000c101508 */
.L_x_9794:
[----:B------:R-:W-:Y:S05]  /*0af0*/  BSYNC.RECONVERGENT B0 ;  /* 0x0000000000007941 */ /* 0x000fea0003800200 */
.L_x_9793:
[----:B------:R-:W-:Y:S05]  /*0b00*/  @P2 EXIT ;  /* 0x000000000000294d */ /* 0x000fea0003800000 */
[----:B------:R-:W2:Y:S01]  /*0b10*/  LDCU.64 UR4, c[0x0][0x380] ;  /* 0x00007000ff0477ac */ /* 0x000ea20008000a00 */
[----:B------:R-:W-:Y:S02]  /*0b20*/  IMAD.U32 R11, R11, 0x10000, RZ ;  /* 0x000100000b0b7824 */ /* 0x000fe400078e00ff */
[----:B------:R-:W-:Y:S02]  /*0b30*/  IMAD.MOV.U32 R9, RZ, RZ, RZ ;  /* 0x000000ffff097224 */ /* 0x000fe400078e00ff */
[----:B------:R-:W-:Y:S01]  /*0b40*/  FADD.FTZ R12, R11, -R12 ;  /* 0x8000000c0b0c7221 */ /* 0x000fe20000010000 */
[----:B------:R-:W-:-:S04]  /*0b50*/  IMAD.WIDE.U32 R8, R4, UR7, R8 ;  /* 0x0000000704087c25 */ /* 0x000fc8000f8e0008 */
[----:B-1----:R-:W-:Y:S01]  /*0b60*/  FFMA.FTZ R13, R13, -0.69314718246459960938, R12 ;  /* 0xbf3172180d0d7823 */ /* 0x002fe2000001000c */
[----:B------:R-:W-:-:S04]  /*0b70*/  IMAD R5, R5, UR7, R9 ;  /* 0x0000000705057c24 */ /* 0x000fc8000f8e0209 */
[----:B------:R-:W-:Y:S02]  /*0b80*/  F2FP.BF16.F32.PACK_AB R13, RZ, R13 ;  /* 0x0000000dff0d723e */ /* 0x000fe400000010ff */
[----:B--23--:R-:W-:-:S04]  /*0b90*/  LEA R2, P0, R8, UR4, 0x1 ;  /* 0x0000000408027c11 */ /* 0x00cfc8000f8008ff */
[----:B------:R-:W-:-:S05]  /*0ba0*/  LEA.HI.X R3, R8, UR5, R5, 0x1, P0 ;  /* 0x0000000508037c11 */ /* 0x000fca00080f0c05 */
[----:B------:R-:W-:Y:S01]  /*0bb0*/  STG.E.U16 desc[UR8][R2.64], R13 ;  /* 0x0000000d02007986 */ /* 0x000fe2000c101508 */
[----:B------:R-:W-:Y:S05]  /*0bc0*/  EXIT ;  /* 0x000000000000794d */ /* 0x000fea0003800000 */
.L_x_9787:
[----:B-1----:R-:W-:Y:S01]  /*0bd0*/  MOV R23, R12 ;  /* 0x0000000c00177202 */ /* 0x002fe20000000f00 */
[----:B------:R-:W-:Y:S01]  /*0be0*/  IMAD.MOV.U32 R22, RZ, RZ, 0x10 ;  /* 0x00000010ff167424 */ /* 0x000fe200078e00ff */
[----:B------:R-:W-:Y:S01]  /*0bf0*/  MOV R20, 0xffffffff ;  /* 0xffffffff00147802 */ /* 0x000fe20000000f00 */
[----:B------:R-:W-:-:S07]  /*0c00*/  IMAD.MOV.U32 R25, RZ, RZ, 0x1f ;  /* 0x0000001fff197424 */ /* 0x000fce00078e00ff */
[----:B------:R-:W-:Y:S05]  /*0c10*/  WARPSYNC.COLLECTIVE R20, `(.L_x_9795) ;  /* 0x0000000014087348 */ /* 0x000fea0003c00000 */
[----:B------:R0:W1:Y:S02]  /*0c20*/  SHFL.DOWN P6, R21, R23, R22, R25 ;  /* 0x0800001617157389 */ /* 0x00006400000c0019 */
[----:B01----:R-:W-:Y:S05]  /*0c30*/  ENDCOLLECTIVE ;  /* 0x000000000000791b */ /* 0x003fea0003800000 */
.L_x_9795:
        /* <DEDUP_REMOVED lines=8> */
.L_x_9796:
        /* <DEDUP_REMOVED lines=8> */
.L_x_9797:
        /* <DEDUP_REMOVED lines=8> */
.L_x_9798:
        /* <DEDUP_REMOVED lines=8> */
.L_x_9799:
[----:B------:R-:W-:Y:S05]  /*0e40*/  BRA `(.L_x_9800) ;  /* 0xfffffff400cc7947 */ /* 0x000fea000383ffff */
.L_x_9790:
[----:B-1----:R-:W-:Y:S02]  /*0e50*/  IMAD.MOV.U32 R23, RZ, RZ, R13 ;  /* 0x000000ffff177224 */ /* 0x002fe400078e000d */
[----:B------:R-:W-:Y:S02]  /*0e60*/  HFMA2 R25, -RZ, RZ, 0, 1.847743988037109375e-06 ;  /* 0x0000001fff197431 */ /* 0x000fe400000001ff */
[----:B------:R-:W-:Y:S02]  /*0e70*/  IMAD.MOV.U32 R22, RZ, RZ, 0x10 ;  /* 0x00000010ff167424 */ /* 0x000fe400078e00ff */
[----:B------:R-:W-:-:S07]  /*0e80*/  IMAD.MOV.U32 R20, RZ, RZ, -0x1 ;  /* 0xffffffffff147424 */ /* 0x000fce00078e00ff */
[----:B0-----:R-:W-:Y:S05]  /*0e90*/  WARPSYNC.COLLECTIVE R20, `(.L_x_9801) ;  /* 0x0000000014087348 */ /* 0x001fea0003c00000 */
[----:B0-----:R0:W1:Y:S02]  /*0ea0*/  SHFL.DOWN P6, R21, R23, R22, R25 ;  /* 0x0800001617157389 */ /* 0x00106400000c0019 */
[----:B01----:R-:W-:Y:S05]  /*0eb0*/  ENDCOLLECTIVE ;  /* 0x000000000000791b */ /* 0x003fea0003800000 */
.L_x_9801:
[----:B------:R-:W-:Y:S02]  /*0ec0*/  IMAD.MOV.U32 R22, RZ, RZ, 0x8 ;  /* 0x00000008ff167424 */ /* 0x000fe400078e00ff */
[----:B------:R-:W-:-:S04]  /*0ed0*/  IMAD.MOV.U32 R14, RZ, RZ, R21 ;  /* 0x000000ffff0e7224 */ /* 0x000fc800078e0015 */
[----:B------:R-:W-:-:S05]  /*0ee0*/  FADD.FTZ R14, R13, R14 ;  /* 0x0000000e0d0e7221 */ /* 0x000fca0000010000 */
[----:B------:R-:W-:-:S07]  /*0ef0*/  MOV R23, R14 ;  /* 0x0000000e00177202 */ /* 0x000fce0000000f00 */
[----:B------:R-:W-:Y:S05]  /*0f00*/  WARPSYNC.COLLECTIVE R20, `(.L_x_9802) ;  /* 0x0000000014087348 */ /* 0x000fea0003c00000 */
[----:B------:R0:W1:Y:S02]  /*0f10*/  SHFL.DOWN P6, R21, R23, R22, R25 ;  /* 0x0800001617157389 */ /* 0x00006400000c0019 */
[----:B01----:R-:W-:Y:S05]  /*0f20*/  ENDCOLLECTIVE ;  /* 0x000000000000791b */ /* 0x003fea0003800000 */
.L_x_9802:
[----:B------:R-:W-:Y:S02]  /*0f30*/  IMAD.MOV.U32 R22, RZ, RZ, 0x4 ;  /* 0x00000004ff167424 */ /* 0x000fe400078e00ff */
[----:B------:R-:W-:-:S04]  /*0f40*/  IMAD.MOV.U32 R15, RZ, RZ, R21 ;  /* 0x000000ffff0f7224 */ /* 0x000fc800078e0015 */
[----:B------:R-:W-:-:S05]  /*0f50*/  FADD.FTZ R15, R14, R15 ;  /* 0x0000000f0e0f7221 */ /* 0x000fca0000010000 */
[----:B------:R-:W-:-:S07]  /*0f60*/  MOV R23, R15 ;  /* 0x0000000f00177202 */ /* 0x000fce0000000f00 */
[----:B------:R-:W-:Y:S05]  /*0f70*/  WARPSYNC.COLLECTIVE R20, `(.L_x_9803) ;  /* 0x0000000014087348 */ /* 0x000fea0003c00000 */
[----:B------:R0:W1:Y:S02]  /*0f80*/  SHFL.DOWN P6, R21, R23, R22, R25 ;  /* 0x0800001617157389 */ /* 0x00006400000c0019 */
[----:B01----:R-:W-:Y:S05]  /*0f90*/  ENDCOLLECTIVE ;  /* 0x000000000000791b */ /* 0x003fea0003800000 */
.L_x_9803:
[----:B------:R-:W-:Y:S02]  /*0fa0*/  IMAD.MOV.U32 R22, RZ, RZ, 0x2 ;  /* 0x00000002ff167424 */ /* 0x000fe400078e00ff */
[----:B------:R-:W-:-:S04]  /*0fb0*/  IMAD.MOV.U32 R16, RZ, RZ, R21 ;  /* 0x000000ffff107224 */ /* 0x000fc800078e0015 */
[----:B------:R-:W-:-:S05]  /*0fc0*/  FADD.FTZ R16, R15, R16 ;  /* 0x000000100f107221 */ /* 0x000fca0000010000 */
[----:B------:R-:W-:-:S07]  /*0fd0*/  MOV R23, R16 ;  /* 0x0000001000177202 */ /* 0x000fce0000000f00 */
[----:B------:R-:W-:Y:S05]  /*0fe0*/  WARPSYNC.COLLECTIVE R20, `(.L_x_9804) ;  /* 0x0000000014087348 */ /* 0x000fea0003c00000 */
[----:B------:R0:W1:Y:S02]  /*0ff0*/  SHFL.DOWN P6, R21, R23, R22, R25 ;  /* 0x0800001617157389 */ /* 0x00006400000c0019 */
[----:B01----:R-:W-:Y:S05]  /*1000*/  ENDCOLLECTIVE ;  /* 0x000000000000791b */ /* 0x003fea0003800000 */
.L_x_9804:
[----:B------:R-:W-:Y:S02]  /*1010*/  IMAD.MOV.U32 R22, RZ, RZ, 0x1 ;  /* 0x00000001ff167424 */ /* 0x000fe400078e00ff */
[----:B------:R-:W-:-:S04]  /*1020*/  IMAD.MOV.U32 R17, RZ, RZ, R21 ;  /* 0x000000ffff117224 */ /* 0x000fc800078e0015 */
[----:B------:R-:W-:-:S05]  /*1030*/  FADD.FTZ R17, R16, R17 ;  /* 0x0000001110117221 */ /* 0x000fca0000010000 */
[----:B------:R-:W-:-:S07]  /*1040*/  MOV R23, R17 ;  /* 0x0000001100177202 */ /* 0x000fce0000000f00 */
[----:B------:R-:W-:Y:S05]  /*1050*/  WARPSYNC.COLLECTIVE R20, `(.L_x_9805) ;  /* 0x0000000014087348 */ /* 0x000fea0003c00000 */
[----:B------:R0:W1:Y:S02]  /*1060*/  SHFL.DOWN P6, R21, R23, R22, R25 ;  /* 0x0800001617157389 */ /* 0x00006400000c0019 */
[----:B01----:R-:W-:Y:S05]  /*1070*/  ENDCOLLECTIVE ;  /* 0x000000000000791b */ /* 0x003fea0003800000 */
.L_x_9805:
[----:B------:R-:W-:Y:S01]  /*1080*/  MOV R18, R21 ;  /* 0x0000001500127202 */ /* 0x000fe20000000f00 */
[----:B------:R-:W-:Y:S06]  /*1090*/  BRA `(.L_x_9806) ;  /* 0xfffffff8000c7947 */ /* 0x000fec000383ffff */
.L_x_9807:
        /* <DEDUP_REMOVED lines=14> */
.L_x_11676:


//--------------------- .text._ZN2at6native43_GLOBAL__N__9ae7fba5_10_SoftMax_cu_9f978f6322cunn_SoftMaxForwardRegIN3c108BFloat16EfS4_NS1_25LogSoftMaxForwardEpilogueElLi2EEEvPT1_PKT_T3_ --------------------------
	.section	.text._ZN2at6native43_GLOBAL__N__9ae7fba5_10_SoftMax_cu_9f978f6322cunn_SoftMaxForwardRegIN3c108BFloat16EfS4_NS1_25LogSoftMaxForwardEpilogueElLi2EEEvPT1_PKT_T3_,"ax",@progbits
	.align	128
.text._ZN2at6native43_GLOBAL__N__9ae7fba5_10_SoftMax_cu_9f978f6322cunn_SoftMaxForwardRegIN3c108BFloat16EfS4_NS1_25LogSoftMaxForwardEpilogueElLi2EEEvPT1_PKT_T3_:
        .type           _ZN2at6native43_GLOBAL__N__9ae7fba5_10_SoftMax_cu_9f978f6322cunn_SoftMaxForwardRegIN3c108BFloat16EfS4_NS1_25LogSoftMaxForwardEpilogueElLi2EEEvPT1_PKT_T3_,@function
        .size           _ZN2at6native43_GLOBAL__N__9ae7fba5_10_SoftMax_cu_9f978f6322cunn_SoftMaxForwardRegIN3c108BFloat16EfS4_NS1_25LogSoftMaxForwardEpilogueElLi2EEEvPT1_PKT_T3_,(.L_x_11677 - _ZN2at6native43_GLOBAL__N__9ae7fba5_10_SoftMax_cu_9f978f6322cunn_SoftMaxForwardRegIN3c108BFloat16EfS4_NS1_25LogSoftMaxForwardEpilogueElLi2EEEvPT1_PKT_T3_)
        .other          _ZN2at6native43_GLOBAL__N__9ae7fba5_10_SoftMax_cu_9f978f6322cunn_SoftMaxForwardRegIN3c108BFloat16EfS4_NS1_25LogSoftMaxForwardEpilogueElLi2EEEvPT1_PKT_T3_,@"STO_CUDA_ENTRY STV_DEFAULT"
_ZN2at6native43_GLOBAL__N__9ae7fba5_10_SoftMax_cu_9f978f6322cunn_SoftMaxForwardRegIN3c108BFloat16EfS4_NS1_25LogSoftMaxForwardEpilogueElLi2EEEvPT1_PKT_T3_:
        /* <DEDUP_REMOVED lines=30> */
[----:B0-----:R-:W-:-:S03]  /*01e0*/  IMAD.MOV.U32 R13, RZ, RZ, -0x800001 ;  /* 0xff7fffffff0d7424 */ /* 0x001fc600078e00ff */
        /* <DEDUP_REMOVED lines=45> */
.L_x_9820:
[----:B------:R-:W-:Y:S02]  /*04c0*/  ISETP.NE.AND P6, PT, R6, RZ, PT ;  /* 0x000000ff0600720c */ /* 0x000fe40003fc5270 */
[----:B-1----:R-:W-:-:S04]  /*04d0*/  FSETP.GEU.FTZ.AND P5, PT, R17, R16, PT ;  /* 0x000000101100720b */ /* 0x002fc80003fbe000 */
[----:B------:R-:W-:-:S07]  /*04e0*/  FSEL R16, R16, R17, !P5 ;  /* 0x0000001110107208 */ /* 0x000fce0006800000 */
[----:B------:R2:W-:Y:S01]  /*04f0*/  @!P6 STS [UR4], R16 ;  /* 0x00000010ff00e988 */ /* 0x0005e20008000804 */
[----:B------:R-:W-:-:S13]  /*0500*/  @!P6 PLOP3.LUT P3, PT, PT, PT, PT, 0x80, 0x8 ;  /* 0x000000000008e81c */ /* 0x000fda0003f6f070 */
.L_x_9808:
[----:B------:R-:W-:Y:S05]  /*0510*/  WARPSYNC.ALL ;  /* 0x0000000000007948 */ /* 0x000fea0003800000 */
[----:B------:R-:W-:Y:S01]  /*0520*/  BAR.SYNC.DEFER_BLOCKING 0x0 ;  /* 0x0000000000007b1d */ /* 0x000fe20000010000 */
[----:B-1----:R-:W-:Y:S01]  /*0530*/  @!P0 SHF.L.U32 R13, R8, 0x10, RZ ;  /* 0x00000010080d8819 */ /* 0x002fe200000006ff */
[----:B------:R-:W-:Y:S01]  /*0540*/  @!P1 IMAD.U32 R15, R0, 0x10000, RZ ;  /* 0x00010000000f9824 */ /* 0x000fe200078e00ff */
[----:B------:R-:W-:Y:S01]  /*0550*/  ISETP.NE.AND P5, PT, R9, RZ, PT ;  /* 0x000000ff0900720c */ /* 0x000fe20003fa5270 */
[----:B------:R-:W-:Y:S02]  /*0560*/  IMAD.MOV.U32 R9, RZ, RZ, RZ ;  /* 0x000000ffff097224 */ /* 0x000fe400078e00ff */
[----:B------:R-:W-:Y:S01]  /*0570*/  BSSY B0, `(.L_x_9810) ;  /* 0x0000026000007945 */ /* 0x000fe20003800000 */
[----:B------:R-:W1:Y:S02]  /*0580*/  LDS R12, [UR4] ;  /* 0x00000004ff0c7984 */ /* 0x000e640008000800 */
[--C-:B-1----:R-:W-:Y:S01]  /*0590*/  @!P0 FADD.FTZ R13, R13, -R12.reuse ;  /* 0x8000000c0d0d8221 */ /* 0x102fe20000010000 */
[----:B------:R-:W-:-:S03]  /*05a0*/  @!P1 FADD.FTZ R15, R15, -R12 ;  /* 0x8000000c0f0f9221 */ /* 0x000fc60000010000 */
[----:B------:R-:W-:Y:S01]  /*05b0*/  @!P0 FMUL.FTZ R14, R13, 1.4426950216293334961 ;  /* 0x3fb8aa3b0d0e8820 */ /* 0x000fe20000410000 */
[----:B------:R-:W-:Y:S01]  /*05c0*/  @!P1 FMUL.FTZ R15, R15, 1.4426950216293334961 ;  /* 0x3fb8aa3b0f0f9820 */ /* 0x000fe20000410000 */
[----:B------:R-:W-:-:S03]  /*05d0*/  IMAD.MOV.U32 R13, RZ, RZ, RZ ;  /* 0x000000ffff0d7224 */ /* 0x000fc600078e00ff */
        /* <DEDUP_REMOVED lines=30> */
.L_x_9826:
[----:B-1----:R-:W-:-:S07]  /*07c0*/  FADD.FTZ R9, R13, R16 ;  /* 0x000000100d097221 */ /* 0x002fce0000010000 */
.L_x_9811:
[----:B------:R-:W-:Y:S05]  /*07d0*/  BSYNC B0 ;  /* 0x0000000000007941 */ /* 0x000fea0003800000 */
.L_x_9810:
[----:B-1----:R-:W-:Y:S01]  /*07e0*/  @P3 STS [UR4], R9 ;  /* 0x00000009ff003988 */ /* 0x002fe20008000804 */
[----:B------:R-:W-:Y:S05]  /*07f0*/  WARPSYNC.ALL ;  /* 0x0000000000007948 */ /* 0x000fea0003800000 */
[----:B------:R-:W-:Y:S06]  /*0800*/  BAR.SYNC.DEFER_BLOCKING 0x0 ;  /* 0x0000000000007b1d */ /* 0x000fec0000010000 */
[----:B------:R-:W-:Y:S01]  /*0810*/  BSSY.RECONVERGENT B0, `(.L_x_9813) ;  /* 0x000000f000007945 */ /* 0x000fe20003800200 */
[----:B------:R-:W0:Y:S02]  /*0820*/  LDS R9, [UR4] ;  /* 0x00000004ff097984 */ /* 0x000e240008000800 */
[----:B0-----:R0:W1:Y:S01]  /*0830*/  MUFU.LG2 R10, R9 ;  /* 0x00000009000a7308 */ /* 0x0010620000000c00 */
[----:B------:R-:W-:Y:S05]  /*0840*/  @P0 BRA `(.L_x_9814) ;  /* 0x00000000002c0947 */ /* 0x000fea0003800000 */
[----:B------:R-:W2:Y:S01]  /*0850*/  LDCU.64 UR4, c[0x0][0x380] ;  /* 0x00007000ff0477ac */ /* 0x000ea20008000a00 */
[----:B------:R-:W-:-:S05]  /*0860*/  SHF.L.U32 R7, R8, 0x10, RZ ;  /* 0x0000001008077819 */ /* 0x000fca00000006ff */
[----:B------:R-:W-:Y:S01]  /*0870*/  FADD.FTZ R11, R7, -R12 ;  /* 0x8000000c070b7221 */ /* 0x000fe20000010000 */
[----:B------:R-:W-:Y:S02]  /*0880*/  IMAD.MOV.U32 R7, RZ, RZ, RZ ;  /* 0x000000ffff077224 */ /* 0x000fe400078e00ff */
[----:B0-----:R-:W-:-:S04]  /*0890*/  IMAD.WIDE.U32 R8, R2, UR7, R6 ;  /* 0x0000000702087c25 */ /* 0x001fc8000f8e0006 */
[----:B-1----:R-:W-:Y:S01]  /*08a0*/  FFMA.FTZ R7, R10, -0.69314718246459960938, R11 ;  /* 0xbf3172180a077823 */ /* 0x002fe2000001000b */
[----:B------:R-:W-:-:S04]  /*08b0*/  IMAD R11, R3, UR7, R9 ;  /* 0x00000007030b7c24 */ /* 0x000fc8000f8e0209 */
[----:B------:R-:W-:Y:S02]  /*08c0*/  F2FP.BF16.F32.PACK_AB R9, RZ, R7 ;  /* 0x00000007ff09723e */ /* 0x000fe400000010ff */
[----:B--2---:R-:W-:-:S04]  /*08d0*/  LEA R6, P0, R8, UR4, 0x1 ;  /* 0x0000000408067c11 */ /* 0x004fc8000f8008ff */
[----:B------:R-:W-:-:S05]  /*08e0*/  LEA.HI.X R7, R8, UR5, R11, 0x1, P0 ;  /* 0x0000000508077c11 */ /* 0x000fca00080f0c0b */
[----:B------:R2:W-:Y:S04]  /*08f0*/  STG.E.U16 desc[UR8][R6.64], R9 ;  /* 0x0000000906007986 */ /* 0x0005e8000c101508 */
.L_x_9814:
[----:B------:R-:W-:Y:S05]  /*0900*/  BSYNC.RECONVERGENT B0 ;  /* 0x0000000000007941 */ /* 0x000fea0003800200 */
.L_x_9813:
[----:B------:R-:W-:Y:S05]  /*0910*/  @P1 EXIT ;  /* 0x000000000000194d */ /* 0x000fea0003800000 */
        /* <DEDUP_REMOVED lines=10> */
[----:B------:R-:W-:Y:S01]  /*09c0*/  STG.E.U16 desc[UR8][R2.64], R10 ;  /* 0x0000000a02007986 */ /* 0x000fe2000c101508 */
[----:B------:R-:W-:Y:S05]  /*09d0*/  EXIT ;  /* 0x000000000000794d */ /* 0x000fea0003800000 */
.L_x_9809:
[----:B-1----:R-:W-:Y:S01]  /*09e0*/  MOV R19, R13 ;  /* 0x0000000d00137202 */ /* 0x002fe20000000f00 */
[----:B------:R-:W-:Y:S01]  /*09f0*/  IMAD.MOV.U32 R20, RZ, RZ, 0x10 ;  /* 0x00000010ff147424 */ /* 0x000fe200078e00ff */
[----:B------:R-:W-:Y:S01]  /*0a00*/  MOV R18, 0xffffffff ;  /* 0xffffffff00127802 */ /* 0x000fe20000000f00 */
[----:B------:R-:W-:-:S07]  /*0a10*/  IMAD.MOV.U32 R21, RZ, RZ, 0x1f ;  /* 0x0000001fff157424 */ /* 0x000fce00078e00ff */
[----:B------:R-:W-:Y:S05]  /*0a20*/  WARPSYNC.COLLECTIVE R18, `(.L_x_9815) ;  /* 0x0000000012087348 */ /* 0x000fea0003c00000 */
[----:B------:R0:W1:Y:S02]  /*0a30*/  SHFL.DOWN P5, R16, R19, R20, R21 ;  /* 0x0800001413107389 */ /* 0x00006400000a0015 */
[----:B01----:R-:W-:Y:S05]  /*0a40*/  ENDCOLLECTIVE ;  /* 0x000000000000791b */ /* 0x003fea0003800000 */
.L_x_9815:
        /* <DEDUP_REMOVED lines=8> */
.L_x_9816:
        /* <DEDUP_REMOVED lines=8> */
.L_x_9817:
        /* <DEDUP_REMOVED lines=8> */
.L_x_9818:
        /* <DEDUP_REMOVED lines=8> */
.L_x_9819:
[----:B------:R-:W-:Y:S05]  /*0c50*/  BRA `(.L_x_9820) ;  /* 0xfffffff800187947 */ /* 0x000fea000383ffff */
.L_x_9812:
[----:B-1----:R-:W-:Y:S02]  /*0c60*/  IMAD.MOV.U32 R19, RZ, RZ, R9 ;  /* 0x000000ffff137224 */ /* 0x002fe400078e0009 */
[----:B------:R-:W-:Y:S02]  /*0c70*/  HFMA2 R21, -RZ, RZ, 0, 1.847743988037109375e-06 ;  /* 0x0000001fff157431 */ /* 0x000fe400000001ff */
[----:B------:R-:W-:Y:S02]  /*0c80*/  IMAD.MOV.U32 R20, RZ, RZ, 0x10 ;  /* 0x00000010ff147424 */ /* 0x000fe400078e00ff */
[----:B------:R-:W-:-:S07]  /*0c90*/  IMAD.MOV.U32 R18, RZ, RZ, -0x1 ;  /* 0xffffffffff127424 */ /* 0x000fce00078e00ff */
[----:B0-----:R-:W-:Y:S05]  /*0ca0*/  WARPSYNC.COLLECTIVE R18, `(.L_x_9821) ;  /* 0x0000000012087348 */ /* 0x001fea0003c00000 */
[----:B------:R1:W2:Y:S02]  /*0cb0*/  SHFL.DOWN P5, R16, R19, R20, R21 ;  /* 0x0800001413107389 */ /* 0x0002a400000a0015 */
[----:B012---:R-:W-:Y:S05]  /*0cc0*/  ENDCOLLECTIVE ;  /* 0x000000000000791b */ /* 0x007fea0003800000 */
.L_x_9821:
[----:B------:R-:W-:Y:S02]  /*0cd0*/  IMAD.MOV.U32 R20, RZ, RZ, 0x8 ;  /* 0x00000008ff147424 */ /* 0x000fe400078e00ff */
[----:B------:R-:W-:-:S04]  /*0ce0*/  IMAD.MOV.U32 R10, RZ, RZ, R16 ;  /* 0x000000ffff0a7224 */ /* 0x000fc800078e0010 */
[----:B------:R-:W-:-:S05]  /*0cf0*/  FADD.FTZ R10, R9, R10 ;  /* 0x0000000a090a7221 */ /* 0x000fca0000010000 */
[----:B------:R-:W-:-:S07]  /*0d00*/  MOV R19, R10 ;  /* 0x0000000a00137202 */ /* 0x000fce0000000f00 */
[----:B------:R-:W-:Y:S05]  /*0d10*/  WARPSYNC.COLLECTIVE R18, `(.L_x_9822) ;  /* 0x0000000012087348 */ /* 0x000fea0003c00000 */
[----:B------:R0:W1:Y:S02]  /*0d20*/  SHFL.DOWN P5, R16, R19, R20, R21 ;  /* 0x0800001413107389 */ /* 0x00006400000a0015 */
[----:B01----:R-:W-:Y:S05]  /*0d30*/  ENDCOLLECTIVE ;  /* 0x000000000000791b */ /* 0x003fea0003800000 */
.L_x_9822:
[----:B------:R-:W-:Y:S02]  /*0d40*/  IMAD.MOV.U32 R20, RZ, RZ, 0x4 ;  /* 0x00000004ff147424 */ /* 0x000fe400078e00ff */
[----:B------:R-:W-:-:S04]  /*0d50*/  IMAD.MOV.U32 R11, RZ, RZ, R16 ;  /* 0x000000ffff0b7224 */ /* 0x000fc800078e0010 */
[----:B------:R-:W-:-:S05]  /*0d60*/  FADD.FTZ R11, R10, R11 ;  /* 0x0000000b0a0b7221 */ /* 0x000fca0000010000 */
[----:B------:R-:W-:-:S07]  /*0d70*/  MOV R19, R11 ;  /* 0x0000000b00137202 */ /* 0x000fce0000000f00 */
[----:B------:R-:W-:Y:S05]  /*0d80*/  WARPSYNC.COLLECTIVE R18, `(.L_x_9823) ;  /* 0x0000000012087348 */ /* 0x000fea0003c00000 */
[----:B------:R0:W1:Y:S02]  /*0d90*/  SHFL.DOWN P5, R16, R19, R20, R21 ;  /* 0x0800001413107389 */ /* 0x00006400000a0015 */
[----:B01----:R-:W-:Y:S05]  /*0da0*/  ENDCOLLECTIVE ;  /* 0x000000000000791b */ /* 0x003fea0003800000 */
.L_x_9823:
[----:B------:R-:W-:Y:S02]  /*0db0*/  IMAD.MOV.U32 R20, RZ, RZ, 0x2 ;  /* 0x00000002ff147424 */ /* 0x000fe400078e00ff */
[----:B------:R-:W-:-:S04]  /*0dc0*/  IMAD.MOV.U32 R14, RZ, RZ, R16 ;  /* 0x000000ffff0e7224 */ /* 0x000fc800078e0010 */
[----:B------:R-:W-:-:S05]  /*0dd0*/  FADD.FTZ R14, R11, R14 ;  /* 0x0000000e0b0e7221 */ /* 0x000fca0000010000 */
[----:B------:R-:W-:-:S07]  /*0de0*/  MOV R19, R14 ;  /* 0x0000000e00137202 */ /* 0x000fce0000000f00 */
[----:B------:R-:W-:Y:S05]  /*0df0*/  WARPSYNC.COLLECTIVE R18, `(.L_x_9824) ;  /* 0x0000000012087348 */ /* 0x000fea0003c00000 */
[----:B------:R0:W1:Y:S02]  /*0e00*/  SHFL.DOWN P5, R16, R19, R20, R21 ;  /* 0x0800001413107389 */ /* 0x00006400000a0015 */
[----:B01----:R-:W-:Y:S05]  /*0e10*/  ENDCOLLECTIVE ;  /* 0x000000000000791b */ /* 0x003fea0003800000 */
.L_x_9824:
[----:B------:R-:W-:Y:S02]  /*0e20*/  IMAD.MOV.U32 R20, RZ, RZ, 0x1 ;  /* 0x00000001ff147424 */ /* 0x000fe400078e00ff */
[----:B------:R-:W-:-:S04]  /*0e30*/  IMAD.MOV.U32 R13, RZ, RZ, R16 ;  /* 0x000000ffff0d7224 */ /* 0x000fc800078e0010 */
[----:B------:R-:W-:-:S05]  /*0e40*/  FADD.FTZ R13, R14, R13 ;  /* 0x0000000d0e0d7221 */ /* 0x000fca0000010000 */
[----:B------:R-:W-:-:S07]  /*0e50*/  MOV R19, R13 ;  /* 0x0000000d00137202 */ /* 0x000fce0000000f00 */
[----:B------:R-:W-:Y:S05]  /*0e60*/  WARPSYNC.COLLECTIVE R18, `(.L_x_9825) ;  /* 0x0000000012087348 */ /* 0x000fea0003c00000 */
[----:B------:R0:W1:Y:S02]  /*0e70*/  SHFL.DOWN P5, R16, R19, R20, R21 ;  /* 0x0800001413107389 */ /* 0x00006400000a0015 */
[----:B01----:R-:W-:Y:S05]  /*0e80*/  ENDCOLLECTIVE ;  /* 0x000000000000791b */ /* 0x003fea0003800000 */
.L_x_9825:
[----:B------:R-:W-:Y:S05]  /*0e90*/  BRA `(.L_x_9826) ;  /* 0xfffffff800487947 */ /* 0x000fea000383ffff */
.L_x_9827:
        /* <DEDUP_REMOVED lines=14> */
.L_x_11677:


//--------------------- .text._ZN2at6native43_GLOBAL__N__9ae7fba5_10_SoftMax_cu_9f978f6322cunn_SoftMaxForwardRegIN3c108BFloat16EfS4_NS1_25LogSoftMaxForwardEpilogueElLi1EEEvPT1_PKT_T3_ --------------------------
	.section	.text._ZN2at6native43_GLOBAL__N__9ae7fba5_10_SoftMax_cu_9f978f6322cunn_SoftMaxForwardRegIN3c108BFloat16EfS4_NS1_25LogSoftMaxForwardEpilogueElLi1EEEvPT1_PKT_T3_,"ax",@progbits
	.align	128
.text._ZN2at6native43_GLOBAL__N__9ae7fba5_10_SoftMax_cu_9f978f6322cunn_SoftMaxForwardRegIN3c108BFloat16EfS4_NS1_25LogSoftMaxForwardEpilogueElLi1EEEvPT1_PKT_T3_:
        .type           _ZN2at6native43_GLOBAL__N__9ae7fba5_10_SoftMax_cu_9f978f6322cunn_SoftMaxForwardRegIN3c108BFloat16EfS4_NS1_25LogSoftMaxForwardEpilogueElLi1EEEvPT1_PKT_T3_,@function
        .size           _ZN2at6native43_GLOBAL__N__9ae7fba5_10_SoftMax_cu_9f978f6322cunn_SoftMaxForwardRegIN3c108BFloat16EfS4_NS1_25LogSoftMaxForwardEpilogueElLi1EEEvPT1_PKT_T3_,(.L_x_11678 - _ZN2at6native43_GLOBAL__N__9ae7fba5_10_SoftMax_cu_9f978f6322cunn_SoftMaxForwardRegIN3c108BFloat16EfS4_NS1_25LogSoftMaxForwardEpilogueElLi1EEEvPT1_PKT_T3_)
        .other          _ZN2at6native43_GLOBAL__N__9ae7fba5_10_SoftMax_cu_9f978f6322cunn_SoftMaxForwardRegIN3c108BFloat16EfS4_NS1_25LogSoftMaxForwardEpilogueElLi1EEEvPT1_PKT_T3_,@"STO_CUDA_ENTRY STV_DEFAULT"
_ZN2at6native43_GLOBAL__N__9ae7fba5_10_SoftMax_cu_9f978f6322cunn_SoftMaxForwardRegIN3c108BFloat16EfS4_NS1_25LogSoftMaxForwardEpilogueElLi1EEEvPT1_PKT_T3_:
        /* <DEDUP_REMOVED lines=64> */
.L_x_9838:
[----:B------:R-:W-:Y:S02]  /*0400*/  ISETP.NE.AND P5, PT, R4, RZ, PT ;  /* 0x000000ff0400720c */ /* 0x000fe40003fa5270 */
[----:B-1----:R-:W-:-:S04]  /*0410*/  FSETP.GEU.FTZ.AND P4, PT, R14, R13, PT ;  /* 0x0000000d0e00720b */ /* 0x002fc80003f9e000 */
[----:B------:R-:W-:-:S07]  /*0420*/  FSEL R13, R13, R14, !P4 ;  /* 0x0000000e0d0d7208 */ /* 0x000fce0006000000 */
[----:B------:R2:W-:Y:S01]  /*0430*/  @!P5 STS [UR4], R13 ;  /* 0x0000000dff00d988 */ /* 0x0005e20008000804 */
[----:B------:R-:W-:-:S13]  /*0440*/  @!P5 PLOP3.LUT P2, PT, PT, PT, PT, 0x80, 0x8 ;  /* 0x000000000008d81c */ /* 0x000fda0003f4f070 */
.L_x_9828:
        /* <DEDUP_REMOVED lines=38> */
.L_x_9844:
[----:B-1----:R-:W-:-:S07]  /*06b0*/  FADD.FTZ R6, R10, R13 ;  /* 0x0000000d0a067221 */ /* 0x002fce0000010000 */
.L_x_9831:
[----:B------:R-:W-:Y:S05]  /*06c0*/  BSYNC B0 ;  /* 0x0000000000007941 */ /* 0x000fea0003800000 */
.L_x_9830:
[----:B-1----:R1:W-:Y:S01]  /*06d0*/  @P2 STS [UR4], R6 ;  /* 0x00000006ff002988 */ /* 0x0023e20008000804 */
[----:B------:R-:W-:Y:S05]  /*06e0*/  WARPSYNC.ALL ;  /* 0x0000000000007948 */ /* 0x000fea0003800000 */
[----:B------:R-:W-:Y:S06]  /*06f0*/  BAR.SYNC.DEFER_BLOCKING 0x0 ;  /* 0x0000000000007b1d */ /* 0x000fec0000010000 */
[----:B------:R-:W-:Y:S05]  /*0700*/  @P0 EXIT ;  /* 0x000000000000094d */ /* 0x000fea0003800000 */
[----:B-1----:R-:W1:Y:S01]  /*0710*/  LDS R6, [UR4] ;  /* 0x00000004ff067984 */ /* 0x002e620008000800 */
[----:B------:R-:W2:Y:S01]  /*0720*/  LDCU.64 UR10, c[0x0][0x380] ;  /* 0x00007000ff0a77ac */ /* 0x000ea20008000a00 */
[----:B------:R-:W-:Y:S01]  /*0730*/  SHF.L.U32 R0, R0, 0x10, RZ ;  /* 0x0000001000007819 */ /* 0x000fe200000006ff */
[----:B------:R-:W-:-:S04]  /*0740*/  IMAD.MOV.U32 R5, RZ, RZ, RZ ;  /* 0x000000ffff057224 */ /* 0x000fc800078e00ff */
[----:B------:R-:W-:Y:S01]  /*0750*/  FADD.FTZ R9, R0, -R9 ;  /* 0x8000000900097221 */ /* 0x000fe20000010000 */
[----:B------:R-:W-:-:S04]  /*0760*/  IMAD.WIDE.U32 R4, R2, UR7, R4 ;  /* 0x0000000702047c25 */ /* 0x000fc8000f8e0004 */
[----:B------:R-:W-:Y:S01]  /*0770*/  IMAD R3, R3, UR7, R5 ;  /* 0x0000000703037c24 */ /* 0x000fe2000f8e0205 */
[----:B--2---:R-:W-:-:S04]  /*0780*/  LEA R2, P0, R4, UR10, 0x1 ;  /* 0x0000000a04027c11 */ /* 0x004fc8000f8008ff */
[----:B------:R-:W-:Y:S01]  /*0790*/  LEA.HI.X R3, R4, UR11, R3, 0x1, P0 ;  /* 0x0000000b04037c11 */ /* 0x000fe200080f0c03 */
[----:B-1----:R-:W1:Y:S02]  /*07a0*/  MUFU.LG2 R6, R6 ;  /* 0x0000000600067308 */ /* 0x002e640000000c00 */
[----:B-1----:R-:W-:-:S05]  /*07b0*/  FFMA.FTZ R0, R6, -0.69314718246459960938, R9 ;  /* 0xbf31721806007823 */ /* 0x002fca0000010009 */
[----:B------:R-:W-:-:S05]  /*07c0*/  F2FP.BF16.F32.PACK_AB R0, RZ, R0 ;  /* 0x00000000ff00723e */ /* 0x000fca00000010ff */
[----:B------:R-:W-:Y:S01]  /*07d0*/  STG.E.U16 desc[UR8][R2.64], R0 ;  /* 0x0000000002007986 */ /* 0x000fe2000c101508 */
[----:B------:R-:W-:Y:S05]  /*07e0*/  EXIT ;  /* 0x000000000000794d */ /* 0x000fea0003800000 */
.L_x_9829:
[----:B-1----:R-:W-:Y:S02]  /*07f0*/  IMAD.MOV.U32 R16, RZ, RZ, R10 ;  /* 0x000000ffff107224 */ /* 0x002fe400078e000a */
[----:B------:R-:W-:Y:S02]  /*0800*/  HFMA2 R18, -RZ, RZ, 0, 1.847743988037109375e-06 ;  /* 0x0000001fff127431 */ /* 0x000fe400000001ff */
[----:B------:R-:W-:Y:S02]  /*0810*/  IMAD.MOV.U32 R17, RZ, RZ, 0x10 ;  /* 0x00000010ff117424 */ /* 0x000fe400078e00ff */
[----:B------:R-:W-:-:S07]  /*0820*/  IMAD.MOV.U32 R15, RZ, RZ, -0x1 ;  /* 0xffffffffff0f7424 */ /* 0x000fce00078e00ff */
[----:B------:R-:W-:Y:S05]  /*0830*/  WARPSYNC.COLLECTIVE R15, `(.L_x_9833) ;  /* 0x000000000f087348 */ /* 0x000fea0003c00000 */
[----:B------:R0:W1:Y:S02]  /*0840*/  SHFL.DOWN P4, R13, R16, R17, R18 ;  /* 0x08000011100d7389 */ /* 0x0000640000080012 */
[----:B01----:R-:W-:Y:S05]  /*0850*/  ENDCOLLECTIVE ;  /* 0x000000000000791b */ /* 0x003fea0003800000 */
.L_x_9833:
        /* <DEDUP_REMOVED lines=8> */
.L_x_9834:
        /* <DEDUP_REMOVED lines=8> */
.L_x_9835:
        /* <DEDUP_REMOVED lines=8> */
.L_x_9836:
        /* <DEDUP_REMOVED lines=8> */
.L_x_9837:
[----:B------:R-:W-:Y:S05]  /*0a60*/  BRA `(.L_x_9838) ;  /* 0xfffffff800647947 */ /* 0x000fea000383ffff */
.L_x_9832:
[----:B01----:R-:W-:Y:S02]  /*0a70*/  IMAD.MOV.U32 R16, RZ, RZ, R6 ;  /* 0x000000ffff107224 */ /* 0x003fe400078e0006 */
[----:B------:R-:W-:Y:S02]  /*0a80*/  HFMA2 R18, -RZ, RZ, 0, 1.847743988037109375e-06 ;  /* 0x0000001fff127431 */ /* 0x000fe400000001ff */
[----:B------:R-:W-:Y:S02]  /*0a90*/  IMAD.MOV.U32 R17, RZ, RZ, 0x10 ;  /* 0x00000010ff117424 */ /* 0x000fe400078e00ff */
[----:B------:R-:W-:-:S07]  /*0aa0*/  IMAD.MOV.U32 R15, RZ, RZ, -0x1 ;  /* 0xffffffffff0f7424 */ /* 0x000fce00078e00ff */
[----:B------:R-:W-:Y:S05]  /*0ab0*/  WARPSYNC.COLLECTIVE R15, `(.L_x_9839) ;  /* 0x000000000f087348 */ /* 0x000fea0003c00000 */
[----:B------:R0:W1:Y:S02]  /*0ac0*/  SHFL.DOWN P4, R13, R16, R17, R18 ;  /* 0x08000011100d7389 */ /* 0x0000640000080012 */
[----:B01----:R-:W-:Y:S05]  /*0ad0*/  ENDCOLLECTIVE ;  /* 0x000000000000791b */ /* 0x003fea0003800000 */
.L_x_9839:
[----:B------:R-:W-:Y:S02]  /*0ae0*/  IMAD.MOV.U32 R17, RZ, RZ, 0x8 ;  /* 0x00000008ff117424 */ /* 0x000fe400078e00ff */
[----:B------:R-:W-:-:S04]  /*0af0*/  IMAD.MOV.U32 R7, RZ, RZ, R13 ;  /* 0x000000ffff077224 */ /* 0x000fc800078e000d */
[----:B------:R-:W-:-:S05]  /*0b00*/  FADD.FTZ R7, R6, R7 ;  /* 0x0000000706077221 */ /* 0x000fca0000010000 */
[----:B------:R-:W-:-:S07]  /*0b10*/  MOV R16, R7 ;  /* 0x0000000700107202 */ /* 0x000fce0000000f00 */
[----:B------:R-:W-:Y:S05]  /*0b20*/  WARPSYNC.COLLECTIVE R15, `(.L_x_9840) ;  /* 0x000000000f087348 */ /* 0x000fea0003c00000 */
[----:B------:R0:W1:Y:S02]  /*0b30*/  SHFL.DOWN P4, R13, R16, R17, R18 ;  /* 0x08000011100d7389 */ /* 0x0000640000080012 */
[----:B01----:R-:W-:Y:S05]  /*0b40*/  ENDCOLLECTIVE ;  /* 0x000000000000791b */ /* 0x003fea0003800000 */
.L_x_9840:
[----:B------:R-:W-:Y:S02]  /*0b50*/  IMAD.MOV.U32 R17, RZ, RZ, 0x4 ;  /* 0x00000004ff117424 */ /* 0x000fe400078e00ff */
[----:B------:R-:W-:-:S04]  /*0b60*/  IMAD.MOV.U32 R8, RZ, RZ, R13 ;  /* 0x000000ffff087224 */ /* 0x000fc800078e000d */
[----:B------:R-:W-:-:S05]  /*0b70*/  FADD.FTZ R8, R7, R8 ;  /* 0x0000000807087221 */ /* 0x000fca0000010000 */
[----:B------:R-:W-:-:S07]  /*0b80*/  MOV R16, R8 ;  /* 0x0000000800107202 */ /* 0x000fce0000000f00 */
[----:B------:R-:W-:Y:S05]  /*0b90*/  WARPSYNC.COLLECTIVE R15, `(.L_x_9841) ;  /* 0x000000000f087348 */ /* 0x000fea0003c00000 */
[----:B------:R0:W1:Y:S02]  /*0ba0*/  SHFL.DOWN P4, R13, R16, R17, R18 ;  /* 0x08000011100d7389 */ /* 0x0000640000080012 */
[----:B01----:R-:W-:Y:S05]  /*0bb0*/  ENDCOLLECTIVE ;  /* 0x000000000000791b */ /* 0x003fea0003800000 */
.L_x_9841:
[----:B------:R-:W-:Y:S02]  /*0bc0*/  IMAD.MOV.U32 R17, RZ, RZ, 0x2 ;  /* 0x00000002ff117424 */ /* 0x000fe400078e00ff */
[----:B------:R-:W-:-:S04]  /*0bd0*/  IMAD.MOV.U32 R11, RZ, RZ, R13 ;  /* 0x000000ffff0b7224 */ /* 0x000fc800078e000d */
[----:B------:R-:W-:-:S05]  /*0be0*/  FADD.FTZ R11, R8, R11 ;  /* 0x0000000b080b7221 */ /* 0x000fca0000010000 */
[----:B------:R-:W-:-:S07]  /*0bf0*/  MOV R16, R11 ;  /* 0x0000000b00107202 */ /* 0x000fce0000000f00 */
[----:B------:R-:W-:Y:S05]  /*0c00*/  WARPSYNC.COLLECTIVE R15, `(.L_x_9842) ;  /* 0x000000000f087348 */ /* 0x000fea0003c00000 */
[----:B------:R0:W1:Y:S02]  /*0c10*/  SHFL.DOWN P4, R13, R16, R17, R18 ;  /* 0x08000011100d7389 */ /* 0x0000640000080012 */
[----:B01----:R-:W-:Y:S05]  /*0c20*/  ENDCOLLECTIVE ;  /* 0x000000000000791b */ /* 0x003fea0003800000 */
.L_x_9842:
[----:B------:R-:W-:Y:S02]  /*0c30*/  IMAD.MOV.U32 R17, RZ, RZ, 0x1 ;  /* 0x00000001ff117424 */ /* 0x000fe400078e00ff */
[----:B------:R-:W-:-:S04]  /*0c40*/  IMAD.MOV.U32 R10, RZ, RZ, R13 ;  /* 0x000000ffff0a7224 */ /* 0x000fc800078e000d */
[----:B------:R-:W-:-:S05]  /*0c50*/  FADD.FTZ R10, R11, R10 ;  /* 0x0000000a0b0a7221 */ /* 0x000fca0000010000 */
[----:B------:R-:W-:-:S07]  /*0c60*/  MOV R16, R10 ;  /* 0x0000000a00107202 */ /* 0x000fce0000000f00 */
[----:B------:R-:W-:Y:S05]  /*0c70*/  WARPSYNC.COLLECTIVE R15, `(.L_x_9843) ;  /* 0x000000000f087348 */ /* 0x000fea0003c00000 */
[----:B------:R0:W1:Y:S02]  /*0c80*/  SHFL.DOWN P4, R13, R16, R17, R18 ;  /* 0x08000011100d7389 */ /* 0x0000640000080012 */
[----:B01----:R-:W-:Y:S05]  /*0c90*/  ENDCOLLECTIVE ;  /* 0x000000000000791b */ /* 0x003fea0003800000 */
.L_x_9843:
[----:B------:R-:W-:Y:S05]  /*0ca0*/  BRA `(.L_x_9844) ;  /* 0xfffffff800807947 */ /* 0x000fea000383ffff */
.L_x_9845:
        /* <DEDUP_REMOVED lines=13> */
.L_x_11678:


//--------------------- .text._ZN2at6native43_GLOBAL__N__9ae7fba5_10_SoftMax_cu_9f978f6319cunn_SoftMaxForwardILi8EN3c104HalfEffNS1_25LogSoftMaxForwardEpilogueEEEvPT2_PKT0_i --------------------------
	.section	.text._ZN2at6native43_GLOBAL__N__9ae7fba5_10_SoftMax_cu_9f978f6319cunn_SoftMaxForwardILi8EN3c104HalfEffNS1_25LogSoftMaxForwardEpilogueEEEvPT2_PKT0_i,"ax",@progbits
	.align	128
.text._ZN2at6native43_GLOBAL__N__9ae7fba5_10_SoftMax_cu_9f978f6319cunn_SoftMaxForwardILi8EN3c104HalfEffNS1_25LogSoftMaxForwardEpilogueEEEvPT2_PKT0_i:
        .type           _ZN2at6native43_GLOBAL__N__9ae7fba5_10_SoftMax_cu_9f978f6319cunn_SoftMaxForwardILi8EN3c104HalfEffNS1_25LogSoftMaxForwardEpilogueEEEvPT2_PKT0_i,@function
        .size           _ZN2at6native43_GLOBAL__N__9ae7fba5_10_SoftMax_cu_9f978f6319cunn_SoftMaxForwardILi8EN3c104HalfEffNS1_25LogSoftMaxForwardEpilogueEEEvPT2_PKT0_i,(.L_x_11679 - _ZN2at6native43_GLOBAL__N__9ae7fba5_10_SoftMax_cu_9f978f6319cunn_SoftMaxForwardILi8EN3c104HalfEffNS1_25LogSoftMaxForwardEpilogueEEEvPT2_PKT0_i)
        .other          _ZN2at6native43_GLOBAL__N__9ae7fba5_10_SoftMax_cu_9f978f6319cunn_SoftMaxForwardILi8EN3c104HalfEffNS1_25LogSoftMaxForwardEpilogueEEEvPT2_PKT0_i,@"STO_CUDA_ENTRY STV_DEFAULT"
_ZN2at6native43_GLOBAL__N__9ae7fba5_10_SoftMax_cu_9f978f6319cunn_SoftMaxForwardILi8EN3c104HalfEffNS1_25LogSoftMaxForwardEpilogueEEEvPT2_PKT0_i:
        /* <DEDUP_REMOVED lines=28> */
[----:B------:R-:W-:Y:S01]  /*01c0*/  IMAD.U32 R3, RZ, RZ, UR21 ;  /* 0x00000015ff037e24 */ /* 0x000fe2000f8e00ff */
[----:B------:R-:W-:Y:S01]  /*01d0*/  MOV R5, UR21 ;  /* 0x0000001500057c02 */ /* 0x000fe20008000f00 */
        /* <DEDUP_REMOVED lines=14> */
[----:B------:R-:W-:Y:S01]  /*02c0*/  IMAD.U32 R4, RZ, RZ, UR14 ;  /* 0x0000000eff047e24 */ /* 0x000fe2000f8e00ff */
[----:B------:R-:W-:Y:S02]  /*02d0*/  MOV R5, UR15 ;  /* 0x0000000f00057c02 */ /* 0x000fe40008000f00 */
[----:B------:R-:W-:Y:S01]  /*02e0*/  UIADD3 UR13, UPT, UPT, UR4, -UR13, URZ ;  /* 0x8000000d040d7290 */ /* 0x000fe2000fffe0ff */
[----:B--2---:R-:W-:-:S05]  /*02f0*/  @!P0 HADD2.F32 R8, -RZ, R6.H0_H0 ;  /* 0x20000006ff088230 */ /* 0x004fca0000004100 */
[----:B------:R-:W-:-:S07]  /*0300*/  @!P0 FMNMX.FTZ R0, R8, -3.40282346638528859812e+38, !PT ;  /* 0xff7fffff08008809 */ /* 0x000fce0007810000 */
.L_x_9846:
        /* <DEDUP_REMOVED lines=29> */
.L_x_9849:
        /* <DEDUP_REMOVED lines=18> */
.L_x_9848:
[----:B------:R-:W-:Y:S05]  /*0600*/  BSYNC.RECONVERGENT B0 ;  /* 0x0000000000007941 */ /* 0x000fea0003800200 */
.L_x_9847:
[----:B------:R-:W-:Y:S01]  /*0610*/  ISETP.GE.AND P0, PT, R10, UR13, PT ;  /* 0x0000000d0a007c0c */ /* 0x000fe2000bf06270 */
[----:B------:R-:W-:-:S12]  /*0620*/  BSSY.RECONVERGENT B0, `(.L_x_9850) ;  /* 0x0000009000007945 */ /* 0x000fd80003800200 */
[----:B------:R-:W-:Y:S05]  /*0630*/  @P0 BRA `(.L_x_9851) ;  /* 0x00000000001c0947 */ /* 0x000fea0003800000 */
.L_x_9852:
[----:B------:R-:W-:-:S06]  /*0640*/  IMAD.WIDE R6, R10, 0x2, R4 ;  /* 0x000000020a067825 */ /* 0x000fcc00078e0204 */
[----:B------:R-:W2:Y:S01]  /*0650*/  LDG.E.U16 R6, desc[UR18][R6.64] ;  /* 0x0000001206067981 */ /* 0x000ea2000c1e1500 */
[----:B------:R-:W-:-:S05]  /*0660*/  VIADD R10, R10, UR21 ;  /* 0x000000150a0a7c36 */ /* 0x000fca0008000000 */
[----:B------:R-:W-:Y:S01]  /*0670*/  ISETP.GE.AND P0, PT, R10, UR13, PT ;  /* 0x0000000d0a007c0c */ /* 0x000fe2000bf06270 */
[----:B--2---:R-:W-:-:S05]  /*0680*/  HADD2.F32 R9, -RZ, R6.H0_H0 ;  /* 0x20000006ff097230 */ /* 0x004fca0000004100 */
[----:B------:R-:W-:-:S07]  /*0690*/  FMNMX.FTZ R0, R9, R0, !PT ;  /* 0x0000000009007209 */ /* 0x000fce0007810000 */
[----:B------:R-:W-:Y:S05]  /*06a0*/  @!P0 BRA `(.L_x_9852) ;  /* 0xfffffffc00e48947 */ /* 0x000fea000383ffff */
.L_x_9851:
[----:B------:R-:W-:Y:S05]  /*06b0*/  BSYNC.RECONVERGENT B0 ;  /* 0x0000000000007941 */ /* 0x000fea0003800200 */
.L_x_9850:
        /* <DEDUP_REMOVED lines=47> */
.L_x_9877:
[----:B------:R-:W-:Y:S02]  /*09b0*/  ISETP.NE.AND P2, PT, R11, RZ, PT ;  /* 0x000000ff0b00720c */ /* 0x000fe40003f45270 */
[----:B-1----:R-:W-:-:S04]  /*09c0*/  FSETP.GEU.FTZ.AND P0, PT, R6, R9, PT ;  /* 0x000000090600720b */ /* 0x002fc80003f1e000 */
[----:B0-----:R-:W-:-:S07]  /*09d0*/  FSEL R6, R9, R6, !P0 ;  /* 0x0000000609067208 */ /* 0x001fce0004000000 */
[----:B------:R0:W-:Y:S01]  /*09e0*/  @!P2 STS [UR16], R6 ;  /* 0x00000006ff00a988 */ /* 0x0001e20008000810 */
[----:B------:R-:W-:-:S13]  /*09f0*/  @!P2 PLOP3.LUT P1, PT, PT, PT, PT, 0x80, 0x8 ;  /* 0x000000000008a81c */ /* 0x000fda0003f2f070 */
.L_x_9853:
        /* <DEDUP_REMOVED lines=8> */
[----:B------:R-:W2:Y:S01]  /*0a80*/  S2R R4, SR_TID.X ;  /* 0x0000000000047919 */ /* 0x000ea20000002100 */
[----:B------:R-:W-:Y:S01]  /*0a90*/  UIADD3 UR17, UPT, UPT, UR11, UR10, URZ ;  /* 0x0000000a0b117290 */ /* 0x000fe2000fffe0ff */
[----:B------:R-:W-:-:S05]  /*0aa0*/  MOV R5, 0x2 ;  /* 0x0000000200057802 */ /* 0x000fca0000000f00 */
        /* <DEDUP_REMOVED lines=16> */
.L_x_9855:
        /* <DEDUP_REMOVED lines=14> */
.L_x_9858:
        /* <DEDUP_REMOVED lines=34> */
[----:B------:R-:W-:Y:S01]  /*0eb0*/  IMAD.SHL.U32 R4, R15, 0x8, RZ ;  /* 0x000000080f047824 */ /* 0x000fe200078e00ff */
[----:B------:R-:W1:Y:S02]  /*0ec0*/  MUFU.EX2 R19, R19 ;  /* 0x0000001300137308 */ /* 0x000e640000000800 */
[----:B--2---:R-:W-:-:S02]  /*0ed0*/  FADD.FTZ R6, R5, R6 ;  /* 0x0000000605067221 */ /* 0x004fc40000010000 */
[----:B------:R-:W2:Y:S01]  /*0ee0*/  MUFU.EX2 R21, R21 ;  /* 0x0000001500157308 */ /* 0x000ea20000000800 */
[----:B------:R-:W-:Y:S01]  /*0ef0*/  ISETP.GE.AND P0, PT, R4, UR4, PT ;  /* 0x0000000404007c0c */ /* 0x000fe2000bf06270 */
[----:B---3--:R-:W-:Y:S02]  /*0f00*/  FADD.FTZ R6, R6, R7 ;  /* 0x0000000706067221 */ /* 0x008fe40000010000 */
[----:B------:R-:W3:Y:S02]  /*0f10*/  MUFU.EX2 R25, R25 ;  /* 0x0000001900197308 */ /* 0x000ee40000000800 */
[----:B0-----:R-:W-:-:S04]  /*0f20*/  FADD.FTZ R6, R6, R23 ;  /* 0x0000001706067221 */ /* 0x001fc80000010000 */
[----:B-1----:R-:W-:-:S04]  /*0f30*/  FADD.FTZ R6, R6, R19 ;  /* 0x0000001306067221 */ /* 0x002fc80000010000 */
[----:B--2---:R-:W-:-:S04]  /*0f40*/  FADD.FTZ R6, R6, R21 ;  /* 0x0000001506067221 */ /* 0x004fc80000010000 */
[----:B---3--:R-:W-:Y:S01]  /*0f50*/  FADD.FTZ R13, R6, R25 ;  /* 0x00000019060d7221 */ /* 0x008fe20000010000 */
[----:B------:R-:W-:Y:S06]  /*0f60*/  @!P0 BRA `(.L_x_9858) ;  /* 0xfffffffc00488947 */ /* 0x000fec000383ffff */
.L_x_9857:
[----:B------:R-:W-:Y:S05]  /*0f70*/  BSYNC.RECONVERGENT B0 ;  /* 0x0000000000007941 */ /* 0x000fea0003800200 */
.L_x_9856:
[----:B------:R-:W-:Y:S01]  /*0f80*/  ISETP.GE.AND P0, PT, R14, UR17, PT ;  /* 0x000000110e007c0c */ /* 0x000fe2000bf06270 */
[----:B------:R-:W-:-:S12]  /*0f90*/  BSSY.RECONVERGENT B0, `(.L_x_9859) ;  /* 0x000000c000007945 */ /* 0x000fd80003800200 */
[----:B------:R-:W-:Y:S05]  /*0fa0*/  @P0 BRA `(.L_x_9860) ;  /* 0x0000000000280947 */ /* 0x000fea0003800000 */
.L_x_9861:
        /* <DEDUP_REMOVED lines=10> */
.L_x_9860:
[----:B------:R-:W-:Y:S05]  /*1050*/  BSYNC.RECONVERGENT B0 ;  /* 0x0000000000007941 */ /* 0x000fea0003800200 */
.L_x_9859:
        /* <DEDUP_REMOVED lines=33> */
.L_x_9883:
[----:B--2---:R-:W-:-:S07]  /*1270*/  FADD.FTZ R4, R8, R9 ;  /* 0x0000000908047221 */ /* 0x004fce0000010000 */
.L_x_9863:
[----:B------:R-:W-:Y:S05]  /*1280*/  BSYNC B0 ;  /* 0x0000000000007941 */ /* 0x000fea0003800000 */
.L_x_9862:
        /* <DEDUP_REMOVED lines=10> */
.L_x_9866:
[----:B------:R-:W-:-:S06]  /*1330*/  IMAD.WIDE R4, R11, 0x2, R2 ;  /* 0x000000020b047825 */ /* 0x000fcc00078e0202 */
[----:B------:R-:W3:Y:S01]  /*1340*/  LDG.E.U16 R4, desc[UR18][R4.64] ;  /* 0x0000001204047981 */ /* 0x000ee2000c1e1500 */
[----:B------:R-:W-:Y:S01]  /*1350*/  MOV R6, 0x4 ;  /* 0x0000000400067802 */ /* 0x000fe20000000f00 */
[----:B---3--:R-:W-:-:S05]  /*1360*/  HADD2.F32 R7, -RZ, R4.H0_H0 ;  /* 0x20000004ff077230 */ /* 0x008fca0000004100 */
[----:B-1----:R-:W-:Y:S01]  /*1370*/  FADD.FTZ R9, -R0, R7 ;  /* 0x0000000700097221 */ /* 0x002fe20000010100 */
[----:B------:R-:W-:-:S04]  /*1380*/  IMAD.WIDE R6, R11, R6, UR6 ;  /* 0x000000060b067e25 */ /* 0x000fc8000f8e0206 */
[----:B--2---:R-:W-:Y:S01]  /*1390*/  FFMA.FTZ R9, R12, -0.69314718246459960938, R9 ;  /* 0xbf3172180c097823 */ /* 0x004fe20000010009 */
[----:B------:R-:W-:-:S04]  /*13a0*/  VIADD R11, R11, UR21 ;  /* 0x000000150b0b7c36 */ /* 0x000fc80008000000 */
[----:B------:R3:W-:Y:S01]  /*13b0*/  STG.E desc[UR18][R6.64], R9 ;  /* 0x0000000906007986 */ /* 0x0007e2000c101912 */
[----:B------:R-:W-:-:S13]  /*13c0*/  ISETP.GE.AND P0, PT, R11, UR10, PT ;  /* 0x0000000a0b007c0c */ /* 0x000fda000bf06270 */
[----:B---3--:R-:W-:Y:S05]  /*13d0*/  @!P0 BRA `(.L_x_9866) ;  /* 0xfffffffc00d48947 */ /* 0x008fea000383ffff */
[----:B------:R-:W-:Y:S05]  /*13e0*/  EXIT ;  /* 0x000000000000794d */ /* 0x000fea0003800000 */
.L_x_9865:
[----:B------:R-:W-:Y:S05]  /*13f0*/  @!P2 BRA `(.L_x_9867) ;  /* 0x00000000005ca947 */ /* 0x000fea0003800000 */
[----:B------:R-:W3:Y:S01]  /*1400*/  S2R R2, SR_TID.X ;  /* 0x0000000000027919 */ /* 0x000ee20000002100 */
[----:B------:R-:W-:Y:S01]  /*1410*/  UIADD3 UR10, UPT, UPT, UR11, UR10, URZ ;  /* 0x0000000a0b0a7290 */ /* 0x000fe2000fffe0ff */
[----:B------:R-:W-:-:S05]  /*1420*/  HFMA2 R3, -RZ, RZ, 0, 1.1920928955078125e-07 ;  /* 0x00000002ff037431 */ /* 0x000fca00000001ff */
        /* <DEDUP_REMOVED lines=8> */
[----:B---3--:R-:W-:Y:S02]  /*14b0*/  IMAD.U32 R3, RZ, RZ, UR9 ;  /* 0x00000009ff037e24 */ /* 0x008fe4000f8e00ff */
[----:B------:R-:W-:Y:S01]  /*14c0*/  MOV R4, UR6 ;  /* 0x0000000600047c02 */ /* 0x000fe20008000f00 */
[----:B------:R-:W-:Y:S01]  /*14d0*/  USEL UR10, UR10, UR21, !UP1 ;  /* 0x000000150a0a7287 */ /* 0x000fe2000c800000 */
[----:B------:R-:W-:Y:S01]  /*14e0*/  MOV R5, UR7 ;  /* 0x0000000700057c02 */ /* 0x000fe20008000f00 */
[----:B------:R-:W-:-:S02]  /*14f0*/  UIMAD.WIDE.U32 UR6, UR21, 0x4, UR6 ;  /* 0x00000004150678a5 */ /* 0x000fc4000f8e0006 */
[----:B------:R-:W-:Y:S01]  /*1500*/  UIADD3 UR13, UPT, UPT, UR10, -UR21, URZ ;  /* 0x800000150a0d7290 */ /* 0x000fe2000fffe0ff */
[----:B------:R-:W-:-:S04]  /*1510*/  @!P0 IMAD.WIDE.U32 R4, R11, 0x4, R4 ;  /* 0x000000040b048825 */ /* 0x000fc800078e0004 */
[----:B----4-:R-:W-:Y:S01]  /*1520*/  @!P0 HADD2.F32 R7, -RZ, R2.H0_H0 ;  /* 0x20000002ff078230 */ /* 0x010fe20000004100 */
[----:B------:R-:W-:-:S04]  /*1530*/  MOV R2, UR8 ;  /* 0x0000000800027c02 */ /* 0x000fc80008000f00 */
[----:B-1----:R-:W-:-:S04]  /*1540*/  @!P0 FADD.FTZ R7, -R0, R7 ;  /* 0x0000000700078221 */ /* 0x002fc80000010100 */
[----:B--2---:R-:W-:-:S05]  /*1550*/  @!P0 FFMA.FTZ R7, R12, -0.69314718246459960938, R7 ;  /* 0xbf3172180c078823 */ /* 0x004fca0000010007 */
[----:B------:R3:W-:Y:S02]  /*1560*/  @!P0 STG.E desc[UR18][R4.64], R7 ;  /* 0x0000000704008986 */ /* 0x0007e4000c101912 */
.L_x_9867:
        /* <DEDUP_REMOVED lines=14> */
.L_x_9870:
[----:B---34-:R-:W-:-:S06]  /*1650*/  IMAD.WIDE R4, R17, 0x10, R2 ;  /* 0x0000001011047825 */ /* 0x018fcc00078e0202 */
[----:B------:R-:W3:Y:S01]  /*1660*/  LDG.E.128 R4, desc[UR18][R4.64] ;  /* 0x0000001204047981 */ /* 0x000ee2000c1e1d00 */
[----:B------:R-:W-:-:S05]  /*1670*/  HFMA2 R14, -RZ, RZ, 0, 1.9073486328125e-06 ;  /* 0x00000020ff0e7431 */ /* 0x000fca00000001ff */
[C---:B------:R-:W-:Y:S01]  /*1680*/  IMAD.WIDE R14, R17.reuse, R14, UR6 ;  /* 0x00000006110e7e25 */ /* 0x040fe2000f8e020e */
[----:B------:R-:W-:-:S05]  /*1690*/  IADD3 R17, PT, PT, R17, UR21, RZ ;  /* 0x0000001511117c10 */ /* 0x000fca000fffe0ff */
[----:B------:R-:W-:-:S05]  /*16a0*/  IMAD.SHL.U32 R16, R17, 0x8, RZ ;  /* 0x0000000811107824 */ /* 0x000fca00078e00ff */
[----:B------:R-:W-:Y:S01]  /*16b0*/  ISETP.GE.AND P0, PT, R16, UR4, PT ;  /* 0x0000000410007c0c */ /* 0x000fe2000bf06270 */
[--C-:B---3--:R-:W-:Y:S02]  /*16c0*/  HADD2.F32 R9, -RZ, R4.reuse.H0_H0 ;  /* 0x20000004ff097230 */ /* 0x108fe40000004100 */
[----:B------:R-:W-:Y:S02]  /*16d0*/  HADD2.F32 R11, -RZ, R4.H1_H1 ;  /* 0x30000004ff0b7230 */ /* 0x000fe40000004100 */
[--C-:B------:R-:W-:Y:S02]  /*16e0*/  HADD2.F32 R19, -RZ, R5.reuse.H0_H0 ;  /* 0x20000005ff137230 */ /* 0x100fe40000004100 */
[C---:B-1----:R-:W-:Y:S01]  /*16f0*/  FADD.FTZ R9, -R0.reuse, R9 ;  /* 0x0000000900097221 */ /* 0x042fe20000010100 */
[----:B------:R-:W-:Y:S02]  /*1700*/  HADD2.F32 R21, -RZ, R5.H1_H1 ;  /* 0x30000005ff157230 */ /* 0x000fe40000004100 */
[----:B------:R-:W-:Y:S01]  /*1710*/  FADD.FTZ R5, -R0, R11 ;  /* 0x0000000b00057221 */ /* 0x000fe20000010100 */
[----:B------:R-:W-:-:S02]  /*1720*/  HADD2.F32 R23, -RZ, R6.H0_H0 ;  /* 0x20000006ff177230 */ /* 0x000fc40000004100 */
[----:B------:R-:W-:Y:S01]  /*1730*/  FADD.FTZ R19, -R0, R19 ;  /* 0x0000001300137221 */ /* 0x000fe20000010100 */
[----:B------:R-:W-:Y:S02]  /*1740*/  HADD2.F32 R25, -RZ, R6.H1_H1 ;  /* 0x30000006ff197230 */ /* 0x000fe40000004100 */
[----:B--2---:R-:W-:Y:S01]  /*1750*/  FFMA.FTZ R4, R12, -0.69314718246459960938, R9 ;  /* 0xbf3172180c047823 */ /* 0x004fe20000010009 */
[--C-:B------:R-:W-:Y:S02]  /*1760*/  HADD2.F32 R27, -RZ, R7.reuse.H0_H0 ;  /* 0x20000007ff1b7230 */ /* 0x100fe40000004100 */
[C---:B------:R-:W-:Y:S01]  /*1770*/  FADD.FTZ R23, -R0.reuse, R23 ;  /* 0x0000001700177221 */ /* 0x040fe20000010100 */
[----:B------:R-:W-:Y:S02]  /*1780*/  HADD2.F32 R29, -RZ, R7.H1_H1 ;  /* 0x30000007ff1d7230 */ /* 0x000fe40000004100 */
[C---:B------:R-:W-:Y:S01]  /*1790*/  FADD.FTZ R7, -R0.reuse, R21 ;  /* 0x0000001500077221 */ /* 0x040fe20000010100 */
[C---:B------:R-:W-:Y:S01]  /*17a0*/  FADD.FTZ R25, -R0.reuse, R25 ;  /* 0x0000001900197221 */ /* 0x040fe20000010100 */
[----:B------:R-:W-:Y:S01]  /*17b0*/  FADD.FTZ R27, -R0, R27 ;  /* 0x0000001b001b7221 */ /* 0x000fe20000010100 */
[----:B------:R-:W-:Y:S01]  /*17c0*/  FFMA.FTZ R5, R12, -0.69314718246459960938, R5 ;  /* 0xbf3172180c057823 */ /* 0x000fe20000010005 */
[----:B------:R-:W-:Y:S01]  /*17d0*/  FADD.FTZ R11, -R0, R29 ;  /* 0x0000001d000b7221 */ /* 0x000fe20000010100 */
[C---:B------:R-:W-:Y:S01]  /*17e0*/  FFMA.FTZ R6, R12.reuse, -0.69314718246459960938, R19 ;  /* 0xbf3172180c067823 */ /* 0x040fe20000010013 */
[C---:B------:R-:W-:Y:S01]  /*17f0*/  FFMA.FTZ R7, R12.reuse, -0.69314718246459960938, R7 ;  /* 0xbf3172180c077823 */ /* 0x040fe20000010007 */
[C---:B0-----:R-:W-:Y:S01]  /*1800*/  FFMA.FTZ R8, R12.reuse, -0.69314718246459960938, R23 ;  /* 0xbf3172180c087823 */ /* 0x041fe20000010017 */
[C---:B------:R-:W-:Y:S01]  /*1810*/  FFMA.FTZ R9, R12.reuse, -0.69314718246459960938, R25 ;  /* 0xbf3172180c097823 */ /* 0x040fe20000010019 */
[C---:B------:R-:W-:Y:S01]  /*1820*/  FFMA.FTZ R10, R12.reuse, -0.69314718246459960938, R27 ;  /* 0xbf3172180c0a7823 */ /* 0x040fe2000001001b */
[----:B------:R-:W-:-:S05]  /*1830*/  FFMA.FTZ R11, R12, -0.69314718246459960938, R11 ;  /* 0xbf3172180c0b7823 */ /* 0x000fca000001000b */
[----:B------:R4:W-:Y:S01]  /*1840*/  STG.E.ENL2.256 desc[UR18][R14.64], R4, R8 ;  /* 0xf80000040e08797f */ /* 0x0009e2000f121812 */
[----:B------:R-:W-:Y:S05]  /*1850*/  @!P0 BRA `(.L_x_9870) ;  /* 0xfffffffc007c8947 */ /* 0x000fea000383ffff */
.L_x_9869:
[----:B------:R-:W-:Y:S05]  /*1860*/  BSYNC.RECONVERGENT B0 ;  /* 0x0000000000007941 */ /* 0x000fea0003800200 */
.L_x_9868:
[----:B------:R-:W-:-:S13]  /*1870*/  ISETP.GE.AND P0, PT, R13, UR13, PT ;  /* 0x0000000d0d007c0c */ /* 0x000fda000bf06270 */
[----:B------:R-:W-:Y:S05]  /*1880*/  @P0 EXIT ;  /* 0x000000000000094d */ /* 0x000fea0003800000 */
.L_x_9871:
[----:B---34-:R-:W-:-:S06]  /*1890*/  IMAD.WIDE R4, R13, 0x2, R2 ;  /* 0x000000020d047825 */ /* 0x018fcc00078e0202 */
[----:B------:R-:W3:Y:S01]  /*18a0*/  LDG.E.U16 R4, desc[UR18][R4.64] ;  /* 0x0000001204047981 */ /* 0x000ee2000c1e1500 */
[----:B-1----:R-:W-:Y:S01]  /*18b0*/  MOV R6, 0x4 ;  /* 0x0000000400067802 */ /* 0x002fe20000000f00 */
[----:B---3--:R-:W-:-:S05]  /*18c0*/  HADD2.F32 R7, -RZ, R4.H0_H0 ;  /* 0x20000004ff077230 */ /* 0x008fca0000004100 */
        /* <DEDUP_REMOVED lines=8> */
.L_x_9854:
[----:B-1----:R-:W-:Y:S01]  /*1950*/  MOV R14, R0 ;  /* 0x00000000000e7202 */ /* 0x002fe20000000f00 */
[----:B------:R-:W-:Y:S02]  /*1960*/  HFMA2 R15, -RZ, RZ, 0, 9.5367431640625e-07 ;  /* 0x00000010ff0f7431 */ /* 0x000fe400000001ff */
[----:B------:R-:W-:Y:S01]  /*1970*/  IMAD.MOV.U32 R18, RZ, RZ, 0x1f ;  /* 0x0000001fff127424 */ /* 0x000fe200078e00ff */
[----:B------:R-:W-:-:S07]  /*1980*/  MOV R13, 0xffffffff ;  /* 0xffffffff000d7802 */ /* 0x000fce0000000f00 */
[----:B------:R-:W-:Y:S05]  /*1990*/  WARPSYNC.COLLECTIVE R13, `(.L_x_9872) ;  /* 0x000000000d087348 */ /* 0x000fea0003c00000 */
[----:B------:R0:W1:Y:S02]  /*19a0*/  SHFL.DOWN P0, R9, R14, R15, R18 ;  /* 0x0800000f0e097389 */ /* 0x0000640000000012 */
[----:B01----:R-:W-:Y:S05]  /*19b0*/  ENDCOLLECTIVE ;  /* 0x000000000000791b */ /* 0x003fea0003800000 */
.L_x_9872:
        /* <DEDUP_REMOVED lines=8> */
.L_x_9873:
        /* <DEDUP_REMOVED lines=8> */
.L_x_9874:
        /* <DEDUP_REMOVED lines=8> */
.L_x_9875:
        /* <DEDUP_REMOVED lines=8> */
.L_x_9876:
[----:B------:R-:W-:Y:S05]  /*1bc0*/  BRA `(.L_x_9877) ;  /* 0xffffffec00787947 */ /* 0x000fea000383ffff */
.L_x_9864:
[----:B--2---:R-:W-:Y:S01]  /*1bd0*/  MOV R14, R4 ;  /* 0x00000004000e7202 */ /* 0x004fe20000000f00 */
[----:B------:R-:W-:Y:S02]  /*1be0*/  IMAD.MOV.U32 R15, RZ, RZ, 0x10 ;  /* 0x00000010ff0f7424 */ /* 0x000fe400078e00ff */
[----:B------:R-:W-:Y:S01]  /*1bf0*/  HFMA2 R18, -RZ, RZ, 0, 1.847743988037109375e-06 ;  /* 0x0000001fff127431 */ /* 0x000fe200000001ff */
[----:B------:R-:W-:-:S07]  /*1c00*/  MOV R13, 0xffffffff ;  /* 0xffffffff000d7802 */ /* 0x000fce0000000f00 */
[----:B-1----:R-:W-:Y:S05]  /*1c10*/  WARPSYNC.COLLECTIVE R13, `(.L_x_9878) ;  /* 0x000000000d087348 */ /* 0x002fea0003c00000 */
[----:B------:R0:W2:Y:S02]  /*1c20*/  SHFL.DOWN P0, R9, R14, R15, R18 ;  /* 0x0800000f0e097389 */ /* 0x0000a40000000012 */
[----:B012---:R-:W-:Y:S05]  /*1c30*/  ENDCOLLECTIVE ;  /* 0x000000000000791b */ /* 0x007fea0003800000 */
.L_x_9878:
[----:B------:R-:W-:Y:S01]  /*1c40*/  IMAD.MOV.U32 R15, RZ, RZ, 0x8 ;  /* 0x00000008ff0f7424 */ /* 0x000fe200078e00ff */
[----:B------:R-:W-:-:S05]  /*1c50*/  MOV R5, R9 ;  /* 0x0000000900057202 */ /* 0x000fca0000000f00 */
[----:B------:R-:W-:-:S05]  /*1c60*/  FADD.FTZ R5, R4, R5 ;  /* 0x0000000504057221 */ /* 0x000fca0000010000 */
[----:B------:R-:W-:-:S07]  /*1c70*/  MOV R14, R5 ;  /* 0x00000005000e7202 */ /* 0x000fce0000000f00 */
[----:B------:R-:W-:Y:S05]  /*1c80*/  WARPSYNC.COLLECTIVE R13, `(.L_x_9879) ;  /* 0x000000000d087348 */ /* 0x000fea0003c00000 */
[----:B------:R0:W1:Y:S02]  /*1c90*/  SHFL.DOWN P0, R9, R14, R15, R18 ;  /* 0x0800000f0e097389 */ /* 0x0000640000000012 */
[----:B01----:R-:W-:Y:S05]  /*1ca0*/  ENDCOLLECTIVE ;  /* 0x000000000000791b */ /* 0x003fea0003800000 */
.L_x_9879:
[----:B------:R-:W-:Y:S01]  /*1cb0*/  HFMA2 R15, -RZ, RZ, 0, 2.384185791015625e-07 ;  /* 0x00000004ff0f7431 */ /* 0x000fe200000001ff */
[----:B------:R-:W-:-:S05]  /*1cc0*/  MOV R6, R9 ;  /* 0x0000000900067202 */ /* 0x000fca0000000f00 */
[----:B------:R-:W-:-:S05]  /*1cd0*/  FADD.FTZ R6, R5, R6 ;  /* 0x0000000605067221 */ /* 0x000fca0000010000 */
[----:B------:R-:W-:-:S07]  /*1ce0*/  MOV R14, R6 ;  /* 0x00000006000e7202 */ /* 0x000fce0000000f00 */
[----:B------:R-:W-:Y:S05]  /*1cf0*/  WARPSYNC.COLLECTIVE R13, `(.L_x_9880) ;  /* 0x000000000d087348 */ /* 0x000fea0003c00000 */
[----:B------:R0:W1:Y:S02]  /*1d00*/  SHFL.DOWN P0, R9, R14, R15, R18 ;  /* 0x0800000f0e097389 */ /* 0x0000640000000012 */
[----:B01----:R-:W-:Y:S05]  /*1d10*/  ENDCOLLECTIVE ;  /* 0x000000000000791b */ /* 0x003fea0003800000 */
.L_x_9880:
[----:B------:R-:W-:Y:S01]  /*1d20*/  HFMA2 R15, -RZ, RZ, 0, 1.1920928955078125e-07 ;  /* 0x00000002ff0f7431 */ /* 0x000fe200000001ff */
[----:B------:R-:W-:-:S05]  /*1d30*/  MOV R7, R9 ;  /* 0x0000000900077202 */ /* 0x000fca0000000f00 */
[----:B------:R-:W-:-:S04]  /*1d40*/  FADD.FTZ R7, R6, R7 ;  /* 0x0000000706077221 */ /* 0x000fc80000010000 */
[----:B------:R-:W-:-:S07]  /*1d50*/  IMAD.MOV.U32 R14, RZ, RZ, R7 ;  /* 0x000000ffff0e7224 */ /* 0x000fce00078e0007 */
[----:B------:R-:W-:Y:S05]  /*1d60*/  WARPSYNC.COLLECTIVE R13, `(.L_x_9881) ;  /* 0x000000000d087348 */ /* 0x000fea0003c00000 */
[----:B------:R0:W1:Y:S02]  /*1d70*/  SHFL.DOWN P0, R9, R14, R15, R18 ;  /* 0x0800000f0e097389 */ /* 0x0000640000000012 */
[----:B01----:R-:W-:Y:S05]  /*1d80*/  ENDCOLLECTIVE ;  /* 0x000000000000791b */ /* 0x003fea0003800000 */
.L_x_9881:
[----:B------:R-:W-:Y:S01]  /*1d90*/  HFMA2 R15, -RZ, RZ, 0, 5.9604644775390625e-08 ;  /* 0x00000001ff0f7431 */ /* 0x000fe200000001ff */
[----:B------:R-:W-:-:S05]  /*1da0*/  MOV R8, R9 ;  /* 0x0000000900087202 */ /* 0x000fca0000000f00 */
[----:B------:R-:W-:-:S05]  /*1db0*/  FADD.FTZ R8, R7, R8 ;  /* 0x0000000807087221 */ /* 0x000fca0000010000 */
[----:B------:R-:W-:-:S07]  /*1dc0*/  MOV R14, R8 ;  /* 0x00000008000e7202 */ /* 0x000fce0000000f00 */
[----:B------:R-:W-:Y:S05]  /*1dd0*/  WARPSYNC.COLLECTIVE R13, `(.L_x_9882) ;  /* 0x000000000d087348 */ /* 0x000fea0003c00000 */
[----:B------:R0:W1:Y:S02]  /*1de0*/  SHFL.DOWN P0, R9, R14, R15, R18 ;  /* 0x0800000f0e097389 */ /* 0x0000640000000012 */
[----:B01----:R-:W-:Y:S05]  /*1df0*/  ENDCOLLECTIVE ;  /* 0x000000000000791b */ /* 0x003fea0003800000 */
.L_x_9882:
[----:B------:R-:W-:Y:S05]  /*1e00*/  BRA `(.L_x_9883) ;  /* 0xfffffff400187947 */ /* 0x000fea000383ffff */
.L_x_9884:
        /* <DEDUP_REMOVED lines=15> */
.L_x_11679:


//--------------------- .text._ZN2at6native43_GLOBAL__N__9ae7fba5_10_SoftMax_cu_9f978f6323cunn_SoftMaxForwardSmemILi8EN3c104HalfEffNS1_25LogSoftMaxForwardEpilogueElEEvPT2_PKT0_T4_ --------------------------
	.section	.text._ZN2at6native43_GLOBAL__N__9ae7fba5_10_SoftMax_cu_9f978f6323cunn_SoftMaxForwardSmemILi8EN3c104HalfEffNS1_25LogSoftMaxForwardEpilogueElEEvPT2_PKT0_T4_,"ax",@progbits
	.align	128
.text._ZN2at6native43_GLOBAL__N__9ae7fba5_10_SoftMax_cu_9f978f6323cunn_SoftMaxForwardSmemILi8EN3c104HalfEffNS1_25LogSoftMaxForwardEpilogueElEEvPT2_PKT0_T4_:
        .type           _ZN2at6native43_GLOBAL__N__9ae7fba5_10_SoftMax_cu_9f978f6323cunn_SoftMaxForwardSmemILi8EN3c104HalfEffNS1_25LogSoftMaxForwardEpilogueElEEvPT2_PKT0_T4_,@function
        .size           _ZN2at6native43_GLOBAL__N__9ae7fba5_10_SoftMax_cu_9f978f6323cunn_SoftMaxForwardSmemILi8EN3c104HalfEffNS1_25LogSoftMaxForwardEpilogueElEEvPT2_PKT0_T4_,(.L_x_11680 - _ZN2at6native43_GLOBAL__N__9ae7fba5_10_SoftMax_cu_9f978f6323cunn_SoftMaxForwardSmemILi8EN3c104HalfEffNS1_25LogSoftMaxForwardEpilogueElEEvPT2_PKT0_T4_)
        .other          _ZN2at6native43_GLOBAL__N__9ae7fba5_10_SoftMax_cu_9f978f6323cunn_SoftMaxForwardSmemILi8EN3c104HalfEffNS1_25LogSoftMaxForwardEpilogueElEEvPT2_PKT0_T4_,@"STO_CUDA_ENTRY STV_DEFAULT"
_ZN2at6native43_GLOBAL__N__9ae7fba5_10_SoftMax_cu_9f978f6323cunn_SoftMaxForwardSmemILi8EN3c104HalfEffNS1_25LogSoftMaxForwardEpilogueElEEvPT2_PKT0_T4_:
[----:B------:R-:W-:Y:S01]  /*0000*/  LDC R1, c[0x0][0x37c] ;  /* 0x0000df00ff017b82 */ /* 0x000fe20000000800 */
[----:B------:R-:W0:Y:S01]  /*0010*/  S2R R0, SR_TID.X ;  /* 0x0000000000007919 */ /* 0x000e220000002100 */
[----:B------:R-:W1:Y:S06]  /*0020*/  LDCU.64 UR16, c[0x0][0x390] ;  /* 0x00007200ff1077ac */ /* 0x000e6c0008000a00 */
[----:B------:R-:W1:Y:S01]  /*0030*/  S2UR UR6, SR_CTAID.X ;  /* 0x00000000000679c3 */ /* 0x000e620000002500 */
[----:B------:R-:W-:Y:S01]  /*0040*/  BSSY.RECONVERGENT B0, `(.L_x_9885) ;  /* 0x000002e000007945 */ /* 0x000fe20003800200 */
[----:B------:R-:W2:Y:S01]  /*0050*/  LDCU.128 UR12, c[0x0][0x380] ;  /* 0x00007000ff0c77ac */ /* 0x000ea20008000c00 */
[----:B------:R-:W3:Y:S01]  /*0060*/  LDCU.64 UR10, c[0x0][0x358] ;  /* 0x00006b00ff0a77ac */ /* 0x000ee20008000a00 */
[----:B-1----:R-:W-:-:S04]  /*0070*/  UIMAD.WIDE.U32 UR4, UR6, UR16, URZ ;  /* 0x00000010060472a5 */ /* 0x002fc8000f8e00ff */
[----:B--2---:R-:W-:Y:S01]  /*0080*/  ULEA UR7, UP0, UR4, UR14, 0x1 ;  /* 0x0000000e04077291 */ /* 0x004fe2000f8008ff */
[----:B0-----:R-:W-:Y:S01]  /*0090*/  IMAD.WIDE.U32 R2, R0, 0x8, RZ ;  /* 0x0000000800027825 */ /* 0x001fe200078e00ff */
[----:B------:R-:W-:Y:S02]  /*00a0*/  UIMAD UR8, UR6, UR17, UR5 ;  /* 0x00000011060872a4 */ /* 0x000fe4000f8e0205 */
[----:B------:R-:W-:Y:S01]  /*00b0*/  ULEA UR5, UP1, UR4, UR12, 0x2 ;  /* 0x0000000c04057291 */ /* 0x000fe2000f8210ff */
[----:B------:R-:W-:Y:S01]  /*00c0*/  ISETP.GE.U32.AND P0, PT, R2, UR16, PT ;  /* 0x0000001002007c0c */ /* 0x000fe2000bf06070 */
[----:B------:R-:W-:Y:S01]  /*00d0*/  ULEA.HI.X UR6, UR4, UR15, UR8, 0x1, UP0 ;  /* 0x0000000f04067291 */ /* 0x000fe200080f0c08 */
[----:B------:R-:W-:Y:S01]  /*00e0*/  IMAD.MOV.U32 R2, RZ, RZ, -0x800001 ;  /* 0xff7fffffff027424 */ /* 0x000fe200078e00ff */
[----:B------:R-:W-:Y:S01]  /*00f0*/  ULEA.HI.X UR4, UR4, UR13, UR8, 0x2, UP1 ;  /* 0x0000000d04047291 */ /* 0x000fe200088f1408 */
[----:B------:R-:W-:Y:S01]  /*0100*/  ISETP.GE.AND.EX P0, PT, R3, UR17, PT, P0 ;  /* 0x0000001103007c0c */ /* 0x000fe2000bf06300 */
[----:B------:R-:W-:-:S12]  /*0110*/  HFMA2 R3, -RZ, RZ, 0, 0 ;  /* 0x00000000ff037431 */ /* 0x000fd800000001ff */
[----:B---3--:R-:W-:Y:S05]  /*0120*/  @P0 BRA `(.L_x_9886) ;  /* 0x00000000007c0947 */ /* 0x008fea0003800000 */
[----:B------:R-:W0:Y:S01]  /*0130*/  S2R R5, SR_CgaCtaId ;  /* 0x0000000000057919 */ /* 0x000e220000008800 */
[----:B------:R-:W1:Y:S01]  /*0140*/  LDC R14, c[0x0][0x360] ;  /* 0x0000d800ff0e7b82 */ /* 0x000e620000000800 */
[----:B------:R-:W-:Y:S01]  /*0150*/  MOV R4, 0x400 ;  /* 0x0000040000047802 */ /* 0x000fe20000000f00 */
[----:B------:R-:W-:Y:S01]  /*0160*/  IMAD.MOV.U32 R17, RZ, RZ, R0 ;  /* 0x000000ffff117224 */ /* 0x000fe200078e0000 */
[----:B------:R-:W-:Y:S02]  /*0170*/  MOV R2, 0xff7fffff ;  /* 0xff7fffff00027802 */ /* 0x000fe40000000f00 */
[----:B------:R-:W-:Y:S02]  /*0180*/  MOV R16, R3 ;  /* 0x0000000300107202 */ /* 0x000fe40000000f00 */
[----:B0-----:R-:W-:-:S07]  /*0190*/  LEA R8, R5, R4, 0x18 ;  /* 0x0000000405087211 */ /* 0x001fce00078ec0ff */
.L_x_9887:
[----:B------:R-:W-:-:S04]  /*01a0*/  LEA R4, P1, R17, UR7, 0x4 ;  /* 0x0000000711047c11 */ /* 0x000fc8000f8220ff */
[----:B------:R-:W-:-:S06]  /*01b0*/  LEA.HI.X R5, R17, UR6, R16, 0x4, P1 ;  /* 0x0000000611057c11 */ /* 0x000fcc00088f2410 */
[----:B------:R-:W2:Y:S01]  /*01c0*/  LDG.E.128 R4, desc[UR10][R4.64] ;  /* 0x0000000a04047981 */ /* 0x000ea2000c1e1d00 */
[----:B------:R-:W-:Y:S01]  /*01d0*/  IMAD R9, R17, 0x10, R8 ;  /* 0x0000001011097824 */ /* 0x000fe200078e0208 */
[----:B-1----:R-:W-:-:S04]  /*01e0*/  IADD3 R17, P2, PT, R14, R17, RZ ;  /* 0x000000110e117210 */ /* 0x002fc80007f5e0ff */
[----:B------:R-:W-:Y:S01]  /*01f0*/  SHF.L.U32 R12, R17, 0x3, RZ ;  /* 0x00000003110c7819 */ /* 0x000fe200000006ff */
[----:B------:R-:W-:-:S03]  /*0200*/  IMAD.X R16, RZ, RZ, R16, P2 ;  /* 0x000000ffff107224 */ /* 0x000fc600010e0610 */
        /* <DEDUP_REMOVED lines=17> */
.L_x_9886:
[----:B------:R-:W-:Y:S05]  /*0320*/  BSYNC.RECONVERGENT B0 ;  /* 0x0000000000007941 */ /* 0x000fea0003800200 */
.L_x_9885:
        /* <DEDUP_REMOVED lines=11> */
[----:B------:R-:W-:-:S03]  /*03e0*/  MOV R2, 0xff7fffff ;  /* 0xff7fffff00027802 */ /* 0x000fc60000000f00 */
        /* <DEDUP_REMOVED lines=36> */
.L_x_9902:
[----:B------:R-:W-:Y:S02]  /*0630*/  ISETP.NE.AND P3, PT, R0, RZ, PT ;  /* 0x000000ff0000720c */ /* 0x000fe40003f65270 */
[----:B-1----:R-:W-:-:S04]  /*0640*/  FSETP.GEU.FTZ.AND P1, PT, R6, R11, PT ;  /* 0x0000000b0600720b */ /* 0x002fc80003f3e000 */
[----:B0-----:R-:W-:-:S07]  /*0650*/  FSEL R6, R11, R6, !P1 ;  /* 0x000000060b067208 */ /* 0x001fce0004800000 */
[----:B------:R0:W-:Y:S01]  /*0660*/  @!P3 STS [UR7], R6 ;  /* 0x00000006ff00b988 */ /* 0x0001e20008000807 */
[----:B------:R-:W-:-:S13]  /*0670*/  @!P3 PLOP3.LUT P2, PT, PT, PT, PT, 0x80, 0x8 ;  /* 0x000000000008b81c */ /* 0x000fda0003f4f070 */
.L_x_9888:
[----:B------:R-:W-:Y:S05]  /*0680*/  WARPSYNC.ALL ;  /* 0x0000000000007948 */ /* 0x000fea0003800000 */
[----:B------:R-:W-:Y:S01]  /*0690*/  BAR.SYNC.DEFER_BLOCKING 0x0 ;  /* 0x0000000000007b1d */ /* 0x000fe20000010000 */
[----:B------:R-:W-:-:S05]  /*06a0*/  IMAD.MOV.U32 R12, RZ, RZ, RZ ;  /* 0x000000ffff0c7224 */ /* 0x000fca00078e00ff */
[----:B------:R-:W-:Y:S01]  /*06b0*/  BSSY.RECONVERGENT B0, `(.L_x_9890) ;  /* 0x0000037000007945 */ /* 0x000fe20003800200 */
[----:B-1----:R-:W1:Y:S03]  /*06c0*/  LDS R2, [UR7] ;  /* 0x00000007ff027984 */ /* 0x002e660008000800 */
[----:B------:R-:W-:Y:S05]  /*06d0*/  @P0 BRA `(.L_x_9891) ;  /* 0x0000000000d00947 */ /* 0x000fea0003800000 */
[----:B------:R-:W-:Y:S01]  /*06e0*/  HFMA2 R12, -RZ, RZ, 0, 0 ;  /* 0x00000000ff0c7431 */ /* 0x000fe200000001ff */
[----:B------:R-:W-:Y:S01]  /*06f0*/  MOV R11, R0 ;  /* 0x00000000000b7202 */ /* 0x000fe20000000f00 */
[----:B------:R-:W-:-:S07]  /*0700*/  IMAD.MOV.U32 R10, RZ, RZ, R3 ;  /* 0x000000ffff0a7224 */ /* 0x000fce00078e0003 */
.L_x_9892:
        /* <DEDUP_REMOVED lines=39> */
[----:B------:R-:W-:Y:S01]  /*0980*/  SHF.L.U32 R5, R11, 0x3, RZ ;  /* 0x000000030b057819 */ /* 0x000fe200000006ff */
[----:B------:R-:W3:Y:S02]  /*0990*/  MUFU.EX2 R7, R7 ;  /* 0x0000000700077308 */ /* 0x000ee40000000800 */
[----:B0-----:R-:W-:Y:S01]  /*09a0*/  FADD.FTZ R4, R4, R19 ;  /* 0x0000001304047221 */ /* 0x001fe20000010000 */
[----:B------:R-:W-:Y:S02]  /*09b0*/  ISETP.GE.U32.AND P1, PT, R5, UR16, PT ;  /* 0x0000001005007c0c */ /* 0x000fe4000bf26070 */
[----:B------:R-:W-:Y:S01]  /*09c0*/  SHF.L.U64.HI R5, R11, 0x3, R10 ;  /* 0x000000030b057819 */ /* 0x000fe2000001020a */
[----:B-1----:R-:W-:-:S03]  /*09d0*/  FADD.FTZ R4, R4, R17 ;  /* 0x0000001104047221 */ /* 0x002fc60000010000 */
[----:B------:R-:W-:Y:S01]  /*09e0*/  ISETP.GE.AND.EX P1, PT, R5, UR17, PT, P1 ;  /* 0x0000001105007c0c */ /* 0x000fe2000bf26310 */
[----:B--2---:R-:W-:-:S04]  /*09f0*/  FADD.FTZ R4, R4, R21 ;  /* 0x0000001504047221 */ /* 0x004fc80000010000 */
[----:B---3--:R-:W-:-:S08]  /*0a00*/  FADD.FTZ R12, R4, R7 ;  /* 0x00000007040c7221 */ /* 0x008fd00000010000 */
[----:B------:R-:W-:Y:S05]  /*0a10*/  @!P1 BRA `(.L_x_9892) ;  /* 0xfffffffc003c9947 */ /* 0x000fea000383ffff */
.L_x_9891:
[----:B------:R-:W-:Y:S05]  /*0a20*/  BSYNC.RECONVERGENT B0 ;  /* 0x0000000000007941 */ /* 0x000fea0003800200 */
.L_x_9890:
        /* <DEDUP_REMOVED lines=31> */
.L_x_9908:
[----:B--2---:R-:W-:-:S07]  /*0c20*/  FADD.FTZ R8, R6, R9 ;  /* 0x0000000906087221 */ /* 0x004fce0000010000 */
.L_x_9894:
[----:B------:R-:W-:Y:S05]  /*0c30*/  BSYNC B0 ;  /* 0x0000000000007941 */ /* 0x000fea0003800000 */
.L_x_9893:
[----:B--2---:R2:W-:Y:S01]  /*0c40*/  @P2 STS [UR7], R8 ;  /* 0x00000008ff002988 */ /* 0x0045e20008000807 */
[----:B------:R-:W-:Y:S05]  /*0c50*/  WARPSYNC.ALL ;  /* 0x0000000000007948 */ /* 0x000fea0003800000 */
[----:B------:R-:W-:Y:S06]  /*0c60*/  BAR.SYNC.DEFER_BLOCKING 0x0 ;  /* 0x0000000000007b1d */ /* 0x000fec0000010000 */
[----:B------:R-:W-:Y:S05]  /*0c70*/  @P0 EXIT ;  /* 0x000000000000094d */ /* 0x000fea0003800000 */
[----:B------:R-:W3:Y:S02]  /*0c80*/  LDS R14, [UR7] ;  /* 0x00000007ff0e7984 */ /* 0x000ee40008000800 */
[----:B---3--:R-:W3:Y:S02]  /*0c90*/  MUFU.LG2 R14, R14 ;  /* 0x0000000e000e7308 */ /* 0x008ee40000000c00 */
.L_x_9896:
[C---:B----4-:R-:W-:Y:S02]  /*0ca0*/  LEA R4, R0.reuse, UR6, 0x4 ;  /* 0x0000000600047c11 */ /* 0x050fe4000f8e20ff */
[----:B------:R-:W-:-:S04]  /*0cb0*/  LEA R12, P0, R0, UR5, 0x5 ;  /* 0x00000005000c7c11 */ /* 0x000fc8000f8028ff */
[----:B0-----:R-:W0:Y:S01]  /*0cc0*/  LDS.128 R4, [R4] ;  /* 0x0000000004047984 */ /* 0x001e220000000c00 */
[C---:B------:R-:W-:Y:S02]  /*0cd0*/  LEA.HI.X R13, R0.reuse, UR4, R3, 0x5, P0 ;  /* 0x00000004000d7c11 */ /* 0x040fe400080f2c03 */
[----:B------:R-:W-:-:S04]  /*0ce0*/  IADD3 R0, P0, PT, R0, UR9, RZ ;  /* 0x0000000900007c10 */ /* 0x000fc8000ff1e0ff */
        /* <DEDUP_REMOVED lines=10> */
[----:B---3--:R-:W-:Y:S01]  /*0d90*/  FFMA.FTZ R4, R14, -0.69314718246459960938, R9 ;  /* 0xbf3172180e047823 */ /* 0x008fe20000010009 */
        /* <DEDUP_REMOVED lines=10> */
[C---:B--2---:R-:W-:Y:S01]  /*0e40*/  FFMA.FTZ R8, R14.reuse, -0.69314718246459960938, R19 ;  /* 0xbf3172180e087823 */ /* 0x044fe20000010013 */
[C---:B------:R-:W-:Y:S01]  /*0e50*/  FFMA.FTZ R9, R14.reuse, -0.69314718246459960938, R21 ;  /* 0xbf3172180e097823 */ /* 0x040fe20000010015 */
[C---:B------:R-:W-:Y:S01]  /*0e60*/  FFMA.FTZ R10, R14.reuse, -0.69314718246459960938, R23 ;  /* 0xbf3172180e0a7823 */ /* 0x040fe20000010017 */
[----:B------:R-:W-:Y:S01]  /*0e70*/  FFMA.FTZ R11, R14, -0.69314718246459960938, R11 ;  /* 0xbf3172180e0b7823 */ /* 0x000fe2000001000b */
[----:B------:R-:W-:-:S04]  /*0e80*/  SHF.L.U32 R15, R0, 0x3, RZ ;  /* 0x00000003000f7819 */ /* 0x000fc800000006ff */
[----:B------:R4:W-:Y:S01]  /*0e90*/  STG.E.ENL2.256 desc[UR10][R12.64], R4, R8 ;  /* 0xf80000040c08797f */ /* 0x0009e2000f12180a */
[----:B------:R-:W-:Y:S02]  /*0ea0*/  ISETP.GE.U32.AND P0, PT, R15, UR16, PT ;  /* 0x000000100f007c0c */ /* 0x000fe4000bf06070 */
[----:B------:R-:W-:-:S04]  /*0eb0*/  SHF.L.U64.HI R15, R0, 0x3, R3 ;  /* 0x00000003000f7819 */ /* 0x000fc80000010203 */
[----:B------:R-:W-:-:S13]  /*0ec0*/  ISETP.GE.AND.EX P0, PT, R15, UR17, PT, P0 ;  /* 0x000000110f007c0c */ /* 0x000fda000bf06300 */
[----:B------:R-:W-:Y:S05]  /*0ed0*/  @!P0 BRA `(.L_x_9896) ;  /* 0xfffffffc00708947 */ /* 0x000fea000383ffff */
[----:B------:R-:W-:Y:S05]  /*0ee0*/  EXIT ;  /* 0x000000000000794d */ /* 0x000fea0003800000 */
.L_x_9889:
[----:B-1----:R-:W-:Y:S02]  /*0ef0*/  IMAD.MOV.U32 R13, RZ, RZ, R2 ;  /* 0x000000ffff0d7224 */ /* 0x002fe400078e0002 */
[----:B------:R-:W-:Y:S01]  /*0f00*/  HFMA2 R12, -RZ, RZ, 0, 9.5367431640625e-07 ;  /* 0x00000010ff0c7431 */ /* 0x000fe200000001ff */
[----:B------:R-:W-:Y:S01]  /*0f10*/  MOV R15, 0x1f ;  /* 0x0000001f000f7802 */ /* 0x000fe20000000f00 */
[----:B------:R-:W-:-:S07]  /*0f20*/  IMAD.MOV.U32 R10, RZ, RZ, -0x1 ;  /* 0xffffffffff0a7424 */ /* 0x000fce00078e00ff */
[----:B------:R-:W-:Y:S05]  /*0f30*/  WARPSYNC.COLLECTIVE R10, `(.L_x_9897) ;  /* 0x000000000a087348 */ /* 0x000fea0003c00000 */
[----:B------:R0:W1:Y:S02]  /*0f40*/  SHFL.DOWN P1, R11, R13, R12, R15 ;  /* 0x0800000c0d0b7389 */ /* 0x000064000002000f */
[----:B01----:R-:W-:Y:S05]  /*0f50*/  ENDCOLLECTIVE ;  /* 0x000000000000791b */ /* 0x003fea0003800000 */
.L_x_9897:
        /* <DEDUP_REMOVED lines=8> */
.L_x_9898:
        /* <DEDUP_REMOVED lines=8> */
.L_x_9899:
        /* <DEDUP_REMOVED lines=8> */
.L_x_9900:
        /* <DEDUP_REMOVED lines=8> */
.L_x_9901:
[----:B------:R-:W-:Y:S05]  /*1160*/  BRA `(.L_x_9902) ;  /* 0xfffffff400307947 */ /* 0x000fea000383ffff */
.L_x_9895:
[----:B--2---:R-:W-:Y:S01]  /*1170*/  MOV R13, R8 ;  /* 0x00000008000d7202 */ /* 0x004fe20000000f00 */
[----:B------:R-:W-:Y:S02]  /*1180*/  HFMA2 R12, -RZ, RZ, 0, 9.5367431640625e-07 ;  /* 0x00000010ff0c7431 */ /* 0x000fe400000001ff */
[----:B------:R-:W-:Y:S01]  /*1190*/  IMAD.MOV.U32 R15, RZ, RZ, 0x1f ;  /* 0x0000001fff0f7424 */ /* 0x000fe200078e00ff */
[----:B------:R-:W-:-:S07]  /*11a0*/  MOV R10, 0xffffffff ;  /* 0xffffffff000a7802 */ /* 0x000fce0000000f00 */
[----:B-1----:R-:W-:Y:S05]  /*11b0*/  WARPSYNC.COLLECTIVE R10, `(.L_x_9903) ;  /* 0x000000000a087348 */ /* 0x002fea0003c00000 */
[----:B------:R0:W2:Y:S02]  /*11c0*/  SHFL.DOWN P1, R11, R13, R12, R15 ;  /* 0x0800000c0d0b7389 */ /* 0x0000a4000002000f */
[----:B012---:R-:W-:Y:S05]  /*11d0*/  ENDCOLLECTIVE ;  /* 0x000000000000791b */ /* 0x007fea0003800000 */
.L_x_9903:
[----:B------:R-:W-:Y:S01]  /*11e0*/  HFMA2 R12, -RZ, RZ, 0, 4.76837158203125e-07 ;  /* 0x00000008ff0c7431 */ /* 0x000fe200000001ff */
[----:B------:R-:W-:-:S05]  /*11f0*/  MOV R5, R11 ;  /* 0x0000000b00057202 */ /* 0x000fca0000000f00 */
[----:B------:R-:W-:-:S04]  /*1200*/  FADD.FTZ R5, R8, R5 ;  /* 0x0000000508057221 */ /* 0x000fc80000010000 */
[----:B------:R-:W-:-:S07]  /*1210*/  IMAD.MOV.U32 R13, RZ, RZ, R5 ;  /* 0x000000ffff0d7224 */ /* 0x000fce00078e0005 */
[----:B------:R-:W-:Y:S05]  /*1220*/  WARPSYNC.COLLECTIVE R10, `(.L_x_9904) ;  /* 0x000000000a087348 */ /* 0x000fea0003c00000 */
[----:B------:R0:W1:Y:S02]  /*1230*/  SHFL.DOWN P1, R11, R13, R12, R15 ;  /* 0x0800000c0d0b7389 */ /* 0x000064000002000f */
[----:B01----:R-:W-:Y:S05]  /*1240*/  ENDCOLLECTIVE ;  /* 0x000000000000791b */ /* 0x003fea0003800000 */
.L_x_9904:
[----:B------:R-:W-:Y:S01]  /*1250*/  HFMA2 R12, -RZ, RZ, 0, 2.384185791015625e-07 ;  /* 0x00000004ff0c7431 */ /* 0x000fe200000001ff */
[----:B------:R-:W-:-:S05]  /*1260*/  MOV R4, R11 ;  /* 0x0000000b00047202 */ /* 0x000fca0000000f00 */
[----:B------:R-:W-:-:S04]  /*1270*/  FADD.FTZ R4, R5, R4 ;  /* 0x0000000405047221 */ /* 0x000fc80000010000 */
[----:B------:R-:W-:-:S07]  /*1280*/  IMAD.MOV.U32 R13, RZ, RZ, R4 ;  /* 0x000000ffff0d7224 */ /* 0x000fce00078e0004 */
[----:B------:R-:W-:Y:S05]  /*1290*/  WARPSYNC.COLLECTIVE R10, `(.L_x_9905) ;  /* 0x000000000a087348 */ /* 0x000fea0003c00000 */
[----:B------:R0:W1:Y:S02]  /*12a0*/  SHFL.DOWN P1, R11, R13, R12, R15 ;  /* 0x0800000c0d0b7389 */ /* 0x000064000002000f */
[----:B01----:R-:W-:Y:S05]  /*12b0*/  ENDCOLLECTIVE ;  /* 0x000000000000791b */ /* 0x003fea0003800000 */
.L_x_9905:
[----:B------:R-:W-:Y:S01]  /*12c0*/  HFMA2 R12, -RZ, RZ, 0, 1.1920928955078125e-07 ;  /* 0x00000002ff0c7431 */ /* 0x000fe200000001ff */
[----:B------:R-:W-:-:S05]  /*12d0*/  MOV R7, R11 ;  /* 0x0000000b00077202 */ /* 0x000fca0000000f00 */
[----:B------:R-:W-:-:S04]  /*12e0*/  FADD.FTZ R7, R4, R7 ;  /* 0x0000000704077221 */ /* 0x000fc80000010000 */
[----:B------:R-:W-:-:S07]  /*12f0*/  IMAD.MOV.U32 R13, RZ, RZ, R7 ;  /* 0x000000ffff0d7224 */ /* 0x000fce00078e0007 */
[----:B------:R-:W-:Y:S05]  /*1300*/  WARPSYNC.COLLECTIVE R10, `(.L_x_9906) ;  /* 0x000000000a087348 */ /* 0x000fea0003c00000 */
[----:B------:R0:W1:Y:S02]  /*1310*/  SHFL.DOWN P1, R11, R13, R12, R15 ;  /* 0x0800000c0d0b7389 */ /* 0x000064000002000f */
[----:B01----:R-:W-:Y:S05]  /*1320*/  ENDCOLLECTIVE ;  /* 0x000000000000791b */ /* 0x003fea0003800000 */
.L_x_9906:
[----:B------:R-:W-:Y:S01]  /*1330*/  HFMA2 R12, -RZ, RZ, 0, 5.9604644775390625e-08 ;  /* 0x00000001ff0c7431 */ /* 0x000fe200000001ff */
[----:B------:R-:W-:-:S05]  /*1340*/  MOV R6, R11 ;  /* 0x0000000b00067202 */ /* 0x000fca0000000f00 */
[----:B------:R-:W-:-:S04]  /*1350*/  FADD.FTZ R6, R7, R6 ;  /* 0x0000000607067221 */ /* 0x000fc80000010000 */
[----:B------:R-:W-:-:S07]  /*1360*/  IMAD.MOV.U32 R13, RZ, RZ, R6 ;  /* 0x000000ffff0d7224 */ /* 0x000fce00078e0006 */
[----:B------:R-:W-:Y:S05]  /*1370*/  WARPSYNC.COLLECTIVE R10, `(.L_x_9907) ;  /* 0x000000000a087348 */ /* 0x000fea0003c00000 */
[----:B------:R0:W1:Y:S02]  /*1380*/  SHFL.DOWN P1, R11, R13, R12, R15 ;  /* 0x0800000c0d0b7389 */ /* 0x000064000002000f */
[----:B01----:R-:W-:Y:S05]  /*1390*/  ENDCOLLECTIVE ;  /* 0x000000000000791b */ /* 0x003fea0003800000 */
.L_x_9907:
[----:B------:R-:W-:Y:S01]  /*13a0*/  MOV R9, R11 ;  /* 0x0000000b00097202 */ /* 0x000fe20000000f00 */
[----:B------:R-:W-:Y:S06]  /*13b0*/  BRA `(.L_x_9908) ;  /* 0xfffffff800187947 */ /* 0x000fec000383ffff */
.L_x_9909:
        /* <DEDUP_REMOVED lines=12> */
.L_x_11680:


//--------------------- .text._ZN2at6native43_GLOBAL__N__9ae7fba5_10_SoftMax_cu_9f978f6319cunn_SoftMaxForwardILi8EN3c104HalfEfS4_NS1_25LogSoftMaxForwardEpilogueEEEvPT2_PKT0_i --------------------------
	.section	.text._ZN2at6native43_GLOBAL__N__9ae7fba5_10_SoftMax_cu_9f978f6319cunn_SoftMaxForwardILi8EN3c104HalfEfS4_NS1_25LogSoftMaxForwardEpilogueEEEvPT2_PKT0_i,"ax",@progbits
	.align	128
.text._ZN2at6native43_GLOBAL__N__9ae7fba5_10_SoftMax_cu_9f978f6319cunn_SoftMaxForwardILi8EN3c104HalfEfS4_NS1_25LogSoftMaxForwardEpilogueEEEvPT2_PKT0_i:
        .type           _ZN2at6native43_GLOBAL__N__9ae7fba5_10_SoftMax_cu_9f978f6319cunn_SoftMaxForwardILi8EN3c104HalfEfS4_NS1_25LogSoftMaxForwardEpilogueEEEvPT2_PKT0_i,@function
        .size           _ZN2at6native43_GLOBAL__N__9ae7fba5_10_SoftMax_cu_9f978f6319cunn_SoftMaxForwardILi8EN3c104HalfEfS4_NS1_25LogSoftMaxForwardEpilogueEEEvPT2_PKT0_i,(.L_x_11681 - _ZN2at6native43_GLOBAL__N__9ae7fba5_10_SoftMax_cu_9f978f6319cunn_SoftMaxForwardILi8EN3c104HalfEfS4_NS1_25LogSoftMaxForwardEpilogueEEEvPT2_PKT0_i)
        .other          _ZN2at6native43_GLOBAL__N__9ae7fba5_10_SoftMax_cu_9f978f6319cunn_SoftMaxForwardILi8EN3c104HalfEfS4_NS1_25LogSoftMaxForwardEpilogueEEEvPT2_PKT0_i,@"STO_CUDA_ENTRY STV_DEFAULT"
_ZN2at6native43_GLOBAL__N__9ae7fba5_10_SoftMax_cu_9f978f6319cunn_SoftMaxForwardILi8EN3c104HalfEfS4_NS1_25LogSoftMaxForwardEpilogueEEEvPT2_PKT0_i:
        /* <DEDUP_REMOVED lines=26> */
[----:B------:R-:W-:Y:S01]  /*01a0*/  MOV R3, UR21 ;  /* 0x0000001500037c02 */ /* 0x000fe20008000f00 */
[----:B------:R-:W-:Y:S01]  /*01b0*/  IMAD.U32 R9, RZ, RZ, UR21 ;  /* 0x00000015ff097e24 */ /* 0x000fe2000f8e00ff */
[----:B----4-:R-:W-:Y:S01]  /*01c0*/  UMOV UR12, UR16 ;  /* 0x00000010000c7c82 */ /* 0x010fe20008000000 */
        /* <DEDUP_REMOVED lines=12> */
[----:B------:R-:W-:Y:S01]  /*0290*/  MOV R8, UR14 ;  /* 0x0000000e00087c02 */ /* 0x000fe20008000f00 */
[----:B------:R-:W-:Y:S02]  /*02a0*/  IMAD.U32 R9, RZ, RZ, UR15 ;  /* 0x0000000fff097e24 */ /* 0x000fe4000f8e00ff */
[----:B------:R-:W-:Y:S01]  /*02b0*/  UIADD3 UR12, UPT, UPT, UR4, -UR12, URZ ;  /* 0x8000000c040c7290 */ /* 0x000fe2000fffe0ff */
[----:B--2---:R-:W-:Y:S01]  /*02c0*/  @!P0 HADD2.F32 R4, -RZ, R0.H0_H0 ;  /* 0x20000000ff048230 */ /* 0x004fe20000004100 */
[----:B------:R-:W-:-:S04]  /*02d0*/  MOV R0, 0xff7fffff ;  /* 0xff7fffff00007802 */ /* 0x000fc80000000f00 */
[----:B------:R-:W-:-:S07]  /*02e0*/  @!P0 FMNMX.FTZ R0, R4, -3.40282346638528859812e+38, !PT ;  /* 0xff7fffff04008809 */ /* 0x000fce0007810000 */
.L_x_9910:
        /* <DEDUP_REMOVED lines=29> */
.L_x_9913:
        /* <DEDUP_REMOVED lines=18> */
.L_x_9912:
[----:B------:R-:W-:Y:S05]  /*05e0*/  BSYNC.RECONVERGENT B0 ;  /* 0x0000000000007941 */ /* 0x000fea0003800200 */
.L_x_9911:
[----:B------:R-:W-:Y:S01]  /*05f0*/  ISETP.GE.AND P0, PT, R18, UR12, PT ;  /* 0x0000000c12007c0c */ /* 0x000fe2000bf06270 */
[----:B------:R-:W-:-:S12]  /*0600*/  BSSY.RECONVERGENT B0, `(.L_x_9914) ;  /* 0x0000009000007945 */ /* 0x000fd80003800200 */
[----:B------:R-:W-:Y:S05]  /*0610*/  @P0 BRA `(.L_x_9915) ;  /* 0x00000000001c0947 */ /* 0x000fea0003800000 */
.L_x_9916:
[----:B------:R-:W-:-:S06]  /*0620*/  IMAD.WIDE R4, R18, 0x2, R8 ;  /* 0x0000000212047825 */ /* 0x000fcc00078e0208 */
[----:B------:R-:W2:Y:S01]  /*0630*/  LDG.E.U16 R4, desc[UR18][R4.64] ;  /* 0x0000001204047981 */ /* 0x000ea2000c1e1500 */
[----:B------:R-:W-:-:S04]  /*0640*/  IADD3 R18, PT, PT, R18, UR21, RZ ;  /* 0x0000001512127c10 */ /* 0x000fc8000fffe0ff */
[----:B------:R-:W-:Y:S01]  /*0650*/  ISETP.GE.AND P0, PT, R18, UR12, PT ;  /* 0x0000000c12007c0c */ /* 0x000fe2000bf06270 */
[----:B--2---:R-:W-:-:S05]  /*0660*/  HADD2.F32 R7, -RZ, R4.H0_H0 ;  /* 0x20000004ff077230 */ /* 0x004fca0000004100 */
[----:B------:R-:W-:-:S07]  /*0670*/  FMNMX.FTZ R0, R7, R0, !PT ;  /* 0x0000000007007209 */ /* 0x000fce0007810000 */
[----:B------:R-:W-:Y:S05]  /*0680*/  @!P0 BRA `(.L_x_9916) ;  /* 0xfffffffc00e48947 */ /* 0x000fea000383ffff */
.L_x_9915:
[----:B------:R-:W-:Y:S05]  /*0690*/  BSYNC.RECONVERGENT B0 ;  /* 0x0000000000007941 */ /* 0x000fea0003800200 */
.L_x_9914:
        /* <DEDUP_REMOVED lines=47> */
.L_x_9941:
[----:B------:R-:W-:Y:S02]  /*0990*/  ISETP.NE.AND P2, PT, R11, RZ, PT ;  /* 0x000000ff0b00720c */ /* 0x000fe40003f45270 */
[----:B-1----:R-:W-:-:S04]  /*09a0*/  FSETP.GEU.FTZ.AND P0, PT, R6, R9, PT ;  /* 0x000000090600720b */ /* 0x002fc80003f1e000 */
[----:B0-----:R-:W-:-:S07]  /*09b0*/  FSEL R6, R9, R6, !P0 ;  /* 0x0000000609067208 */ /* 0x001fce0004000000 */
[----:B------:R0:W-:Y:S01]  /*09c0*/  @!P2 STS [UR15], R6 ;  /* 0x00000006ff00a988 */ /* 0x0001e2000800080f */
[----:B------:R-:W-:-:S13]  /*09d0*/  @!P2 PLOP3.LUT P1, PT, PT, PT, PT, 0x80, 0x8 ;  /* 0x000000000008a81c */ /* 0x000fda0003f2f070 */
.L_x_9917:
        /* <DEDUP_REMOVED lines=24> */
.L_x_9919:
        /* <DEDUP_REMOVED lines=14> */
.L_x_9922:
        /* <DEDUP_REMOVED lines=46> */
.L_x_9921:
[----:B------:R-:W-:Y:S05]  /*0f20*/  BSYNC.RECONVERGENT B0 ;  /* 0x0000000000007941 */ /* 0x000fea0003800200 */
.L_x_9920:
[----:B------:R-:W-:Y:S01]  /*0f30*/  ISETP.GE.AND P0, PT, R12, UR16, PT ;  /* 0x000000100c007c0c */ /* 0x000fe2000bf06270 */
[----:B------:R-:W-:-:S12]  /*0f40*/  BSSY.RECONVERGENT B0, `(.L_x_9923) ;  /* 0x000000c000007945 */ /* 0x000fd80003800200 */
[----:B------:R-:W-:Y:S05]  /*0f50*/  @P0 BRA `(.L_x_9924) ;  /* 0x0000000000280947 */ /* 0x000fea0003800000 */
.L_x_9925:
        /* <DEDUP_REMOVED lines=10> */
.L_x_9924:
[----:B------:R-:W-:Y:S05]  /*1000*/  BSYNC.RECONVERGENT B0 ;  /* 0x0000000000007941 */ /* 0x000fea0003800200 */
.L_x_9923:
        /* <DEDUP_REMOVED lines=33> */
.L_x_9947:
[----:B--2---:R-:W-:-:S07]  /*1220*/  FADD.FTZ R4, R8, R9 ;  /* 0x0000000908047221 */ /* 0x004fce0000010000 */
.L_x_9927:
[----:B------:R-:W-:Y:S05]  /*1230*/  BSYNC B0 ;  /* 0x0000000000007941 */ /* 0x000fea0003800000 */
.L_x_9926:
[----:B--2---:R-:W-:Y:S01]  /*1240*/  @P1 STS [UR15], R4 ;  /* 0x00000004ff001988 */ /* 0x004fe2000800080f */
[----:B------:R-:W-:Y:S05]  /*1250*/  WARPSYNC.ALL ;  /* 0x0000000000007948 */ /* 0x000fea0003800000 */
[----:B------:R-:W-:Y:S01]  /*1260*/  BAR.SYNC.DEFER_BLOCKING 0x0 ;  /* 0x0000000000007b1d */ /* 0x000fe20000010000 */
[----:B------:R-:W-:-:S04]  /*1270*/  ULOP3.LUT UR11, UR11, 0x7, URZ, 0xc0, !UPT ;  /* 0x000000070b0b7892 */ /* 0x000fc8000f8ec0ff */
[----:B------:R-:W-:Y:S01]  /*1280*/  UISETP.NE.AND UP1, UPT, UR10, UR11, UPT ;  /* 0x0000000b0a00728c */ /* 0x000fe2000bf25270 */
[----:B0-----:R-:W0:Y:S02]  /*1290*/  LDS R8, [UR15] ;  /* 0x0000000fff087984 */ /* 0x001e240008000800 */
[----:B0-----:R-:W0:Y:S06]  /*12a0*/  MUFU.LG2 R8, R8 ;  /* 0x0000000800087308 */ /* 0x001e2c0000000c00 */
[----:B------:R-:W-:Y:S05]  /*12b0*/  BRA.U !UP1, `(.L_x_9929) ;  /* 0x00000001093c7547 */ /* 0x000fea000b800000 */
[----:B------:R-:W-:-:S13]  /*12c0*/  ISETP.GE.AND P0, PT, R11, UR17, PT ;  /* 0x000000110b007c0c */ /* 0x000fda000bf06270 */
[----:B------:R-:W-:Y:S05]  /*12d0*/  @P0 EXIT ;  /* 0x000000000000094d */ /* 0x000fea0003800000 */
.L_x_9930:
[----:B------:R-:W-:-:S06]  /*12e0*/  IMAD.WIDE R4, R11, 0x2, R2 ;  /* 0x000000020b047825 */ /* 0x000fcc00078e0202 */
[----:B------:R-:W2:Y:S01]  /*12f0*/  LDG.E.U16 R4, desc[UR18][R4.64] ;  /* 0x0000001204047981 */ /* 0x000ea2000c1e1500 */
[----:B------:R-:W-:Y:S01]  /*1300*/  MOV R6, 0x2 ;  /* 0x0000000200067802 */ /* 0x000fe20000000f00 */
[----:B--2---:R-:W-:-:S05]  /*1310*/  HADD2.F32 R7, -RZ, R4.H0_H0 ;  /* 0x20000004ff077230 */ /* 0x004fca0000004100 */
[----:B-1----:R-:W-:-:S04]  /*1320*/  FADD.FTZ R7, -R0, R7 ;  /* 0x0000000700077221 */ /* 0x002fc80000010100 */
[----:B0-----:R-:W-:-:S05]  /*1330*/  FFMA.FTZ R7, R8, -0.69314718246459960938, R7 ;  /* 0xbf31721808077823 */ /* 0x001fca0000010007 */
[----:B------:R-:W-:Y:S01]  /*1340*/  F2FP.F16.F32.PACK_AB R5, RZ, R7 ;  /* 0x00000007ff05723e */ /* 0x000fe200000000ff */
[----:B------:R-:W-:-:S04]  /*1350*/  IMAD.WIDE R6, R11, R6, UR6 ;  /* 0x000000060b067e25 */ /* 0x000fc8000f8e0206 */
[----:B------:R-:W-:Y:S01]  /*1360*/  VIADD R11, R11, UR21 ;  /* 0x000000150b0b7c36 */ /* 0x000fe20008000000 */
[----:B------:R2:W-:Y:S04]  /*1370*/  STG.E.U16 desc[UR18][R6.64], R5 ;  /* 0x0000000506007986 */ /* 0x0005e8000c101512 */
[----:B------:R-:W-:-:S13]  /*1380*/  ISETP.GE.AND P0, PT, R11, UR17, PT ;  /* 0x000000110b007c0c */ /* 0x000fda000bf06270 */
[----:B--2---:R-:W-:Y:S05]  /*1390*/  @!P0 BRA `(.L_x_9930) ;  /* 0xfffffffc00d08947 */ /* 0x004fea000383ffff */
[----:B------:R-:W-:Y:S05]  /*13a0*/  EXIT ;  /* 0x000000000000794d */ /* 0x000fea0003800000 */
.L_x_9929:
[----:B------:R-:W-:Y:S05]  /*13b0*/  @!P2 BRA `(.L_x_9931) ;  /* 0x000000000060a947 */ /* 0x000fea0003800000 */
[----:B------:R-:W2:Y:S01]  /*13c0*/  S2R R7, SR_TID.X ;  /* 0x0000000000077919 */ /* 0x000ea20000002100 */
[----:B------:R-:W-:Y:S01]  /*13d0*/  UIADD3 UR17, UPT, UPT, UR10, UR17, URZ ;  /* 0x000000110a117290 */ /* 0x000fe2000fffe0ff */
[----:B------:R-:W-:-:S05]  /*13e0*/  HFMA2 R2, -RZ, RZ, 0, 1.1920928955078125e-07 ;  /* 0x00000002ff027431 */ /* 0x000fca00000001ff */
        /* <DEDUP_REMOVED lines=9> */
[----:B------:R-:W-:Y:S01]  /*1480*/  USEL UR12, UR17, UR21, !UP1 ;  /* 0x00000015110c7287 */ /* 0x000fe2000c800000 */
[----:B------:R-:W-:-:S03]  /*1490*/  MOV R4, UR6 ;  /* 0x0000000600047c02 */ /* 0x000fc60008000f00 */
[----:B------:R-:W-:Y:S01]  /*14a0*/  UIADD3 UR12, UPT, UPT, UR12, -UR21, URZ ;  /* 0x800000150c0c7290 */ /* 0x000fe2000fffe0ff */
[----:B---3--:R-:W-:Y:S02]  /*14b0*/  @!P0 HADD2.F32 R5, -RZ, R2.H0_H0 ;  /* 0x20000002ff058230 */ /* 0x008fe40000004100 */
[----:B------:R-:W-:-:S03]  /*14c0*/  IMAD.U32 R2, RZ, RZ, UR8 ;  /* 0x00000008ff027e24 */ /* 0x000fc6000f8e00ff */
[----:B-1----:R-:W-:-:S04]  /*14d0*/  @!P0 FADD.FTZ R5, -R0, R5 ;  /* 0x0000000500058221 */ /* 0x002fc80000010100 */
[----:B0-----:R-:W-:Y:S01]  /*14e0*/  @!P0 FFMA.FTZ R6, R8, -0.69314718246459960938, R5 ;  /* 0xbf31721808068823 */ /* 0x001fe20000010005 */
[----:B------:R-:W-:Y:S01]  /*14f0*/  MOV R5, UR7 ;  /* 0x0000000700057c02 */ /* 0x000fe20008000f00 */
[----:B------:R-:W-:-:S03]  /*1500*/  UIMAD.WIDE.U32 UR6, UR21, 0x2, UR6 ;  /* 0x00000002150678a5 */ /* 0x000fc6000f8e0006 */
[----:B------:R-:W-:Y:S01]  /*1510*/  @!P0 F2FP.F16.F32.PACK_AB R6, RZ, R6 ;  /* 0x00000006ff06823e */ /* 0x000fe200000000ff */
[----:B------:R-:W-:-:S05]  /*1520*/  @!P0 IMAD.WIDE.U32 R4, R7, 0x2, R4 ;  /* 0x0000000207048825 */ /* 0x000fca00078e0004 */
[----:B------:R2:W-:Y:S03]  /*1530*/  @!P0 STG.E.U16 desc[UR18][R4.64], R6 ;  /* 0x0000000604008986 */ /* 0x0005e6000c101512 */
.L_x_9931:
        /* <DEDUP_REMOVED lines=13> */
.L_x_9934:
[----:B--2---:R-:W-:-:S06]  /*1610*/  IMAD.WIDE R4, R11, 0x10, R2 ;  /* 0x000000100b047825 */ /* 0x004fcc00078e0202 */
[----:B------:R-:W2:Y:S01]  /*1620*/  LDG.E.128 R4, desc[UR18][R4.64] ;  /* 0x0000001204047981 */ /* 0x000ea2000c1e1d00 */
[----:B------:R-:W-:Y:S01]  /*1630*/  MOV R14, 0x10 ;  /* 0x00000010000e7802 */ /* 0x000fe20000000f00 */
[----:B--2---:R-:W-:Y:S02]  /*1640*/  HADD2.F32 R25, -RZ, R7.H0_H0 ;  /* 0x20000007ff197230 */ /* 0x004fe40000004100 */
[--C-:B------:R-:W-:Y:S02]  /*1650*/  HADD2.F32 R17, -RZ, R5.reuse.H0_H0 ;  /* 0x20000005ff117230 */ /* 0x100fe40000004100 */
[----:B------:R-:W-:Y:S02]  /*1660*/  HADD2.F32 R19, -RZ, R5.H1_H1 ;  /* 0x30000005ff137230 */ /* 0x000fe40000004100 */
[C---:B-1----:R-:W-:Y:S01]  /*1670*/  FADD.FTZ R25, -R0.reuse, R25 ;  /* 0x0000001900197221 */ /* 0x042fe20000010100 */
[----:B------:R-:W-:Y:S02]  /*1680*/  HADD2.F32 R7, -RZ, R7.H1_H1 ;  /* 0x30000007ff077230 */ /* 0x000fe40000004100 */
[----:B------:R-:W-:Y:S01]  /*1690*/  FADD.FTZ R17, -R0, R17 ;  /* 0x0000001100117221 */ /* 0x000fe20000010100 */
[----:B------:R-:W-:-:S02]  /*16a0*/  HADD2.F32 R13, -RZ, R4.H0_H0 ;  /* 0x20000004ff0d7230 */ /* 0x000fc40000004100 */
[C---:B------:R-:W-:Y:S01]  /*16b0*/  FADD.FTZ R19, -R0.reuse, R19 ;  /* 0x0000001300137221 */ /* 0x040fe20000010100 */
[----:B------:R-:W-:Y:S02]  /*16c0*/  HADD2.F32 R15, -RZ, R4.H1_H1 ;  /* 0x30000004ff0f7230 */ /* 0x000fe40000004100 */
[C---:B------:R-:W-:Y:S01]  /*16d0*/  FADD.FTZ R27, -R0.reuse, R7 ;  /* 0x00000007001b7221 */ /* 0x040fe20000010100 */
[--C-:B------:R-:W-:Y:S02]  /*16e0*/  HADD2.F32 R21, -RZ, R6.reuse.H0_H0 ;  /* 0x20000006ff157230 */ /* 0x100fe40000004100 */
[C---:B------:R-:W-:Y:S01]  /*16f0*/  FADD.FTZ R13, -R0.reuse, R13 ;  /* 0x0000000d000d7221 */ /* 0x040fe20000010100 */
[----:B------:R-:W-:Y:S02]  /*1700*/  HADD2.F32 R23, -RZ, R6.H1_H1 ;  /* 0x30000006ff177230 */ /* 0x000fe40000004100 */
[----:B------:R-:W-:Y:S01]  /*1710*/  FADD.FTZ R15, -R0, R15 ;  /* 0x0000000f000f7221 */ /* 0x000fe20000010100 */
[----:B0-----:R-:W-:Y:S01]  /*1720*/  FFMA.FTZ R5, R8, -0.69314718246459960938, R17 ;  /* 0xbf31721808057823 */ /* 0x001fe20000010011 */
[----:B------:R-:W-:Y:S01]  /*1730*/  FADD.FTZ R21, -R0, R21 ;  /* 0x0000001500157221 */ /* 0x000fe20000010100 */
[----:B------:R-:W-:Y:S01]  /*1740*/  FFMA.FTZ R6, R8, -0.69314718246459960938, R19 ;  /* 0xbf31721808067823 */ /* 0x000fe20000010013 */
[----:B------:R-:W-:Y:S01]  /*1750*/  FADD.FTZ R23, -R0, R23 ;  /* 0x0000001700177221 */ /* 0x000fe20000010100 */
[C---:B------:R-:W-:Y:S01]  /*1760*/  FFMA.FTZ R7, R8.reuse, -0.69314718246459960938, R25 ;  /* 0xbf31721808077823 */ /* 0x040fe20000010019 */
[C---:B------:R-:W-:Y:S01]  /*1770*/  FFMA.FTZ R12, R8.reuse, -0.69314718246459960938, R27 ;  /* 0xbf317218080c7823 */ /* 0x040fe2000001001b */
[C---:B------:R-:W-:Y:S01]  /*1780*/  FFMA.FTZ R4, R8.reuse, -0.69314718246459960938, R13 ;  /* 0xbf31721808047823 */ /* 0x040fe2000001000d */
[C---:B------:R-:W-:Y:S01]  /*1790*/  FFMA.FTZ R15, R8.reuse, -0.69314718246459960938, R15 ;  /* 0xbf317218080f7823 */ /* 0x040fe2000001000f */
[C---:B------:R-:W-:Y:S01]  /*17a0*/  FFMA.FTZ R21, R8.reuse, -0.69314718246459960938, R21 ;  /* 0xbf31721808157823 */ /* 0x040fe20000010015 */
[----:B------:R-:W-:Y:S01]  /*17b0*/  FFMA.FTZ R10, R8, -0.69314718246459960938, R23 ;  /* 0xbf317218080a7823 */ /* 0x000fe20000010017 */
[----:B------:R-:W-:-:S02]  /*17c0*/  F2FP.F16.F32.PACK_AB R5, R6, R5 ;  /* 0x000000050605723e */ /* 0x000fc400000000ff */
[----:B------:R-:W-:Y:S01]  /*17d0*/  F2FP.F16.F32.PACK_AB R7, R12, R7 ;  /* 0x000000070c07723e */ /* 0x000fe200000000ff */
[----:B------:R-:W-:Y:S01]  /*17e0*/  IMAD.WIDE R12, R11, R14, UR6 ;  /* 0x000000060b0c7e25 */ /* 0x000fe2000f8e020e */
[----:B------:R-:W-:Y:S02]  /*17f0*/  F2FP.F16.F32.PACK_AB R4, R15, R4 ;  /* 0x000000040f04723e */ /* 0x000fe400000000ff */
[----:B------:R-:W-:Y:S01]  /*1800*/  F2FP.F16.F32.PACK_AB R6, R10, R21 ;  /* 0x000000150a06723e */ /* 0x000fe200000000ff */
[----:B------:R-:W-:-:S04]  /*1810*/  VIADD R11, R11, UR21 ;  /* 0x000000150b0b7c36 */ /* 0x000fc80008000000 */
[----:B------:R3:W-:Y:S01]  /*1820*/  STG.E.128 desc[UR18][R12.64], R4 ;  /* 0x000000040c007986 */ /* 0x0007e2000c101d12 */
[----:B------:R-:W-:-:S04]  /*1830*/  SHF.L.U32 R10, R11, 0x3, RZ ;  /* 0x000000030b0a7819 */ /* 0x000fc800000006ff */
[----:B------:R-:W-:-:S13]  /*1840*/  ISETP.GE.AND P0, PT, R10, UR4, PT ;  /* 0x000000040a007c0c */ /* 0x000fda000bf06270 */
[----:B---3--:R-:W-:Y:S05]  /*1850*/  @!P0 BRA `(.L_x_9934) ;  /* 0xfffffffc006c8947 */ /* 0x008fea000383ffff */
.L_x_9933:
[----:B------:R-:W-:Y:S05]  /*1860*/  BSYNC.RECONVERGENT B0 ;  /* 0x0000000000007941 */ /* 0x000fea0003800200 */
.L_x_9932:
[----:B------:R-:W-:-:S13]  /*1870*/  ISETP.GE.AND P0, PT, R9, UR12, PT ;  /* 0x0000000c09007c0c */ /* 0x000fda000bf06270 */
[----:B------:R-:W-:Y:S05]  /*1880*/  @P0 EXIT ;  /* 0x000000000000094d */ /* 0x000fea0003800000 */
.L_x_9935:
[----:B--2---:R-:W-:-:S06]  /*1890*/  IMAD.WIDE R4, R9, 0x2, R2 ;  /* 0x0000000209047825 */ /* 0x004fcc00078e0202 */
[----:B------:R-:W2:Y:S01]  /*18a0*/  LDG.E.U16 R4, desc[UR18][R4.64] ;  /* 0x0000001204047981 */ /* 0x000ea2000c1e1500 */
[----:B------:R-:W-:Y:S02]  /*18b0*/  HFMA2 R6, -RZ, RZ, 0, 1.1920928955078125e-07 ;  /* 0x00000002ff067431 */ /* 0x000fe400000001ff */
[----:B--2---:R-:W-:-:S05]  /*18c0*/  HADD2.F32 R7, -RZ, R4.H0_H0 ;  /* 0x20000004ff077230 */ /* 0x004fca0000004100 */
[----:B-1----:R-:W-:-:S04]  /*18d0*/  FADD.FTZ R7, -R0, R7 ;  /* 0x0000000700077221 */ /* 0x002fc80000010100 */
[----:B0-----:R-:W-:-:S05]  /*18e0*/  FFMA.FTZ R7, R8, -0.69314718246459960938, R7 ;  /* 0xbf31721808077823 */ /* 0x001fca0000010007 */
[----:B------:R-:W-:Y:S01]  /*18f0*/  F2FP.F16.F32.PACK_AB R5, RZ, R7 ;  /* 0x00000007ff05723e */ /* 0x000fe200000000ff */
[C---:B------:R-:W-:Y:S01]  /*1900*/  IMAD.WIDE R6, R9.reuse, R6, UR6 ;  /* 0x0000000609067e25 */ /* 0x040fe2000f8e0206 */
[----:B------:R-:W-:-:S04]  /*1910*/  IADD3 R9, PT, PT, R9, UR21, RZ ;  /* 0x0000001509097c10 */ /* 0x000fc8000fffe0ff */
[----:B------:R3:W-:Y:S01]  /*1920*/  STG.E.U16 desc[UR18][R6.64], R5 ;  /* 0x0000000506007986 */ /* 0x0007e2000c101512 */
[----:B------:R-:W-:-:S13]  /*1930*/  ISETP.GE.AND P0, PT, R9, UR12, PT ;  /* 0x0000000c09007c0c */ /* 0x000fda000bf06270 */
[----:B---3--:R-:W-:Y:S05]  /*1940*/  @!P0 BRA `(.L_x_9935) ;  /* 0xfffffffc00d08947 */ /* 0x008fea000383ffff */
[----:B------:R-:W-:Y:S05]  /*1950*/  EXIT ;  /* 0x000000000000794d */ /* 0x000fea0003800000 */
.L_x_9918:
[----:B-1----:R-:W-:Y:S01]  /*1960*/  IMAD.MOV.U32 R18, RZ, RZ, R0 ;  /* 0x000000ffff127224 */ /* 0x002fe200078e0000 */
[----:B------:R-:W-:Y:S01]  /*1970*/  MOV R17, 0x10 ;  /* 0x0000001000117802 */ /* 0x000fe20000000f00 */
[----:B------:R-:W-:Y:S01]  /*1980*/  HFMA2 R20, -RZ, RZ, 0, 1.847743988037109375e-06 ;  /* 0x0000001fff147431 */ /* 0x000fe200000001ff */
[----:B------:R-:W-:-:S07]  /*1990*/  MOV R15, 0xffffffff ;  /* 0xffffffff000f7802 */ /* 0x000fce0000000f00 */
[----:B------:R-:W-:Y:S05]  /*19a0*/  WARPSYNC.COLLECTIVE R15, `(.L_x_9936) ;  /* 0x000000000f087348 */ /* 0x000fea0003c00000 */
[----:B------:R0:W1:Y:S02]  /*19b0*/  SHFL.DOWN P0, R9, R18, R17, R20 ;  /* 0x0800001112097389 */ /* 0x0000640000000014 */
[----:B01----:R-:W-:Y:S05]  /*19c0*/  ENDCOLLECTIVE ;  /* 0x000000000000791b */ /* 0x003fea0003800000 */
.L_x_9936:
        /* <DEDUP_REMOVED lines=8> */
.L_x_9937:
        /* <DEDUP_REMOVED lines=8> */
.L_x_9938:
        /* <DEDUP_REMOVED lines=8> */
.L_x_9939:
        /* <DEDUP_REMOVED lines=8> */
.L_x_9940:
[----:B------:R-:W-:Y:S05]  /*1bd0*/  BRA `(.L_x_9941) ;  /* 0xffffffec006c7947 */ /* 0x000fea000383ffff */
.L_x_9928:
[----:B--2---:R-:W-:Y:S01]  /*1be0*/  IMAD.MOV.U32 R18, RZ, RZ, R4 ;  /* 0x000000ffff127224 */ /* 0x004fe200078e0004 */
[----:B------:R-:W-:Y:S01]  /*1bf0*/  MOV R17, 0x10 ;  /* 0x0000001000117802 */ /* 0x000fe20000000f00 */
[----:B------:R-:W-:Y:S01]  /*1c00*/  HFMA2 R20, -RZ, RZ, 0, 1.847743988037109375e-06 ;  /* 0x0000001fff147431 */ /* 0x000fe200000001ff */
[----:B------:R-:W-:-:S07]  /*1c10*/  MOV R15, 0xffffffff ;  /* 0xffffffff000f7802 */ /* 0x000fce0000000f00 */
[----:B-1----:R-:W-:Y:S05]  /*1c20*/  WARPSYNC.COLLECTIVE R15, `(.L_x_9942) ;  /* 0x000000000f087348 */ /* 0x002fea0003c00000 */
[----:B------:R0:W2:Y:S02]  /*1c30*/  SHFL.DOWN P0, R9, R18, R17, R20 ;  /* 0x0800001112097389 */ /* 0x0000a40000000014 */
[----:B012---:R-:W-:Y:S05]  /*1c40*/  ENDCOLLECTIVE ;  /* 0x000000000000791b */ /* 0x007fea0003800000 */
.L_x_9942:
[----:B------:R-:W-:Y:S02]  /*1c50*/  HFMA2 R17, -RZ, RZ, 0, 4.76837158203125e-07 ;  /* 0x00000008ff117431 */ /* 0x000fe400000001ff */
[----:B------:R-:W-:-:S04]  /*1c60*/  IMAD.MOV.U32 R5, RZ, RZ, R9 ;  /* 0x000000ffff057224 */ /* 0x000fc800078e0009 */
[----:B------:R-:W-:-:S05]  /*1c70*/  FADD.FTZ R5, R4, R5 ;  /* 0x0000000504057221 */ /* 0x000fca0000010000 */
[----:B------:R-:W-:-:S07]  /*1c80*/  MOV R18, R5 ;  /* 0x0000000500127202 */ /* 0x000fce0000000f00 */
[----:B------:R-:W-:Y:S05]  /*1c90*/  WARPSYNC.COLLECTIVE R15, `(.L_x_9943) ;  /* 0x000000000f087348 */ /* 0x000fea0003c00000 */
[----:B------:R0:W1:Y:S02]  /*1ca0*/  SHFL.DOWN P0, R9, R18, R17, R20 ;  /* 0x0800001112097389 */ /* 0x0000640000000014 */
[----:B01----:R-:W-:Y:S05]  /*1cb0*/  ENDCOLLECTIVE ;  /* 0x000000000000791b */ /* 0x003fea0003800000 */
.L_x_9943:
[----:B------:R-:W-:Y:S01]  /*1cc0*/  HFMA2 R17, -RZ, RZ, 0, 2.384185791015625e-07 ;  /* 0x00000004ff117431 */ /* 0x000fe200000001ff */
[----:B------:R-:W-:-:S05]  /*1cd0*/  MOV R6, R9 ;  /* 0x0000000900067202 */ /* 0x000fca0000000f00 */
[----:B------:R-:W-:-:S04]  /*1ce0*/  FADD.FTZ R6, R5, R6 ;  /* 0x0000000605067221 */ /* 0x000fc80000010000 */
[----:B------:R-:W-:-:S07]  /*1cf0*/  IMAD.MOV.U32 R18, RZ, RZ, R6 ;  /* 0x000000ffff127224 */ /* 0x000fce00078e0006 */
[----:B------:R-:W-:Y:S05]  /*1d00*/  WARPSYNC.COLLECTIVE R15, `(.L_x_9944) ;  /* 0x000000000f087348 */ /* 0x000fea0003c00000 */
[----:B------:R0:W1:Y:S02]  /*1d10*/  SHFL.DOWN P0, R9, R18, R17, R20 ;  /* 0x0800001112097389 */ /* 0x0000640000000014 */
[----:B01----:R-:W-:Y:S05]  /*1d20*/  ENDCOLLECTIVE ;  /* 0x000000000000791b */ /* 0x003fea0003800000 */
.L_x_9944:
[----:B------:R-:W-:Y:S01]  /*1d30*/  IMAD.MOV.U32 R17, RZ, RZ, 0x2 ;  /* 0x00000002ff117424 */ /* 0x000fe200078e00ff */
[----:B------:R-:W-:-:S05]  /*1d40*/  MOV R7, R9 ;  /* 0x0000000900077202 */ /* 0x000fca0000000f00 */
[----:B------:R-:W-:-:S05]  /*1d50*/  FADD.FTZ R7, R6, R7 ;  /* 0x0000000706077221 */ /* 0x000fca0000010000 */
[----:B------:R-:W-:-:S07]  /*1d60*/  MOV R18, R7 ;  /* 0x0000000700127202 */ /* 0x000fce0000000f00 */
[----:B------:R-:W-:Y:S05]  /*1d70*/  WARPSYNC.COLLECTIVE R15, `(.L_x_9945) ;  /* 0x000000000f087348 */ /* 0x000fea0003c00000 */
[----:B------:R0:W1:Y:S02]  /*1d80*/  SHFL.DOWN P0, R9, R18, R17, R20 ;  /* 0x0800001112097389 */ /* 0x0000640000000014 */
[----:B01----:R-:W-:Y:S05]  /*1d90*/  ENDCOLLECTIVE ;  /* 0x000000000000791b */ /* 0x003fea0003800000 */
.L_x_9945:
[----:B------:R-:W-:Y:S01]  /*1da0*/  HFMA2 R17, -RZ, RZ, 0, 5.9604644775390625e-08 ;  /* 0x00000001ff117431 */ /* 0x000fe200000001ff */
[----:B------:R-:W-:-:S05]  /*1db0*/  MOV R8, R9 ;  /* 0x0000000900087202 */ /* 0x000fca0000000f00 */
[----:B------:R-:W-:-:S05]  /*1dc0*/  FADD.FTZ R8, R7, R8 ;  /* 0x0000000807087221 */ /* 0x000fca0000010000 */
[----:B------:R-:W-:-:S07]  /*1dd0*/  MOV R18, R8 ;  /* 0x0000000800127202 */ /* 0x000fce0000000f00 */
[----:B------:R-:W-:Y:S05]  /*1de0*/  WARPSYNC.COLLECTIVE R15, `(.L_x_9946) ;  /* 0x000000000f087348 */ /* 0x000fea0003c00000 */
[----:B------:R0:W1:Y:S02]  /*1df0*/  SHFL.DOWN P0, R9, R18, R17, R20 ;  /* 0x0800001112097389 */ /* 0x0000640000000014 */
[----:B01----:R-:W-:Y:S05]  /*1e00*/  ENDCOLLECTIVE ;  /* 0x000000000000791b */ /* 0x003fea0003800000 */
.L_x_9946:
[----:B------:R-:W-:Y:S05]  /*1e10*/  BRA `(.L_x_9947) ;  /* 0xfffffff400007947 */ /* 0x000fea000383ffff */
.L_x_9948:
        /* <DEDUP_REMOVED lines=14> */
.L_x_11681:


//--------------------- .text._ZN2at6native43_GLOBAL__N__9ae7fba5_10_SoftMax_cu_9f978f6323cunn_SoftMaxForwardSmemILi8EN3c104HalfEfS4_NS1_25LogSoftMaxForwardEpilogueElEEvPT2_PKT0_T4_ --------------------------
	.section	.text._ZN2at6native43_GLOBAL__N__9ae7fba5_10_SoftMax_cu_9f978f6323cunn_SoftMaxForwardSmemILi8EN3c104HalfEfS4_NS1_25LogSoftMaxForwardEpilogueElEEvPT2_PKT0_T4_,"ax",@progbits
	.align	128
.text._ZN2at6native43_GLOBAL__N__9ae7fba5_10_SoftMax_cu_9f978f6323cunn_SoftMaxForwardSmemILi8EN3c104HalfEfS4_NS1_25LogSoftMaxForwardEpilogueElEEvPT2_PKT0_T4_:
        .type           _ZN2at6native43_GLOBAL__N__9ae7fba5_10_SoftMax_cu_9f978f6323cunn_SoftMaxForwardSmemILi8EN3c104HalfEfS4_NS1_25LogSoftMaxForwardEpilogueElEEvPT2_PKT0_T4_,@function
        .size           _ZN2at6native43_GLOBAL__N__9ae7fba5_10_SoftMax_cu_9f978f6323cunn_SoftMaxForwardSmemILi8EN3c104HalfEfS4_NS1_25LogSoftMaxForwardEpilogueElEEvPT2_PKT0_T4_,(.L_x_11682 - _ZN2at6native43_GLOBAL__N__9ae7fba5_10_SoftMax_cu_9f978f6323cunn_SoftMaxForwardSmemILi8EN3c104HalfEfS4_NS1_25LogSoftMaxForwardEpilogueElEEvPT2_PKT0_T4_)
        .other          _ZN2at6native43_GLOBAL__N__9ae7fba5_10_SoftMax_cu_9f978f6323cunn_SoftMaxForwardSmemILi8EN3c104HalfEfS4_NS1_25LogSoftMaxForwardEpilogueElEEvPT2_PKT0_T4_,@"STO_CUDA_ENTRY STV_DEFAULT"
_ZN2at6native43_GLOBAL__N__9ae7fba5_10_SoftMax_cu_9f978f6323cunn_SoftMaxForwardSmemILi8EN3c104HalfEfS4_NS1_25LogSoftMaxForwardEpilogueElEEvPT2_PKT0_T4_:
[----:B------:R-:W-:Y:S01]  /*0000*/  LDC R1, c[0x0][0x37c] ;  /* 0x0000df00ff017b82 */ /* 0x000fe20000000800 */
[----:B------:R-:W0:Y:S07]  /*0010*/  S2R R0, SR_TID.X ;  /* 0x0000000000007919 */ /* 0x000e2e0000002100 */
[----:B------:R-:W1:Y:S01]  /*0020*/  S2UR UR6, SR_CTAID.X ;  /* 0x00000000000679c3 */ /* 0x000e620000002500 */
[----:B------:R-:W1:Y:S01]  /*0030*/  LDCU.64 UR12, c[0x0][0x390] ;  /* 0x00007200ff0c77ac */ /* 0x000e620008000a00 */
[----:B------:R-:W-:Y:S01]  /*0040*/  BSSY.RECONVERGENT B0, `(.L_x_9949) ;  /* 0x0000030000007945 */ /* 0x000fe20003800200 */
        /* <DEDUP_REMOVED lines=8> */
[----:B------:R-:W-:Y:S01]  /*00d0*/  UIADD3 UR4, UP1, UPT, UR7, UR8, URZ ;  /* 0x0000000807047290 */ /* 0x000fe2000ff3e0ff */
[----:B------:R-:W-:Y:S01]  /*00e0*/  IMAD.MOV.U32 R2, RZ, RZ, -0x800001 ;  /* 0xff7fffffff027424 */ /* 0x000fe200078e00ff */
[----:B------:R-:W-:Y:S01]  /*00f0*/  UIADD3.X UR7, UPT, UPT, UR5, UR11, URZ, UP0, !UPT ;  /* 0x0000000b05077290 */ /* 0x000fe200087fe4ff */
[----:B------:R-:W-:Y:S01]  /*0100*/  ISETP.GE.AND.EX P0, PT, R3, UR13, PT, P0 ;  /* 0x0000000d03007c0c */ /* 0x000fe2000bf06300 */
[----:B------:R-:W-:Y:S01]  /*0110*/  UIADD3.X UR5, UPT, UPT, UR5, UR9, URZ, UP1, !UPT ;  /* 0x0000000905057290 */ /* 0x000fe20008ffe4ff */
[----:B------:R-:W-:Y:S01]  /*0120*/  HFMA2 R3, -RZ, RZ, 0, 0 ;  /* 0x00000000ff037431 */ /* 0x000fe200000001ff */
[----:B------:R-:W0:Y:S10]  /*0130*/  LDCU.64 UR10, c[0x0][0x358] ;  /* 0x00006b00ff0a77ac */ /* 0x000e340008000a00 */
[----:B------:R-:W-:Y:S05]  /*0140*/  @P0 BRA `(.L_x_9950) ;  /* 0x00000000007c0947 */ /* 0x000fea0003800000 */
[----:B------:R-:W1:Y:S01]  /*0150*/  S2R R5, SR_CgaCtaId ;  /* 0x0000000000057919 */ /* 0x000e620000008800 */
[----:B------:R-:W2:Y:S01]  /*0160*/  LDC R14, c[0x0][0x360] ;  /* 0x0000d800ff0e7b82 */ /* 0x000ea20000000800 */
[----:B------:R-:W-:Y:S01]  /*0170*/  MOV R4, 0x400 ;  /* 0x0000040000047802 */ /* 0x000fe20000000f00 */
[----:B------:R-:W-:Y:S01]  /*0180*/  IMAD.MOV.U32 R17, RZ, RZ, R0 ;  /* 0x000000ffff117224 */ /* 0x000fe200078e0000 */
[----:B------:R-:W-:Y:S02]  /*0190*/  MOV R2, 0xff7fffff ;  /* 0xff7fffff00027802 */ /* 0x000fe40000000f00 */
[----:B------:R-:W-:Y:S02]  /*01a0*/  MOV R16, R3 ;  /* 0x0000000300107202 */ /* 0x000fe40000000f00 */
[----:B-1----:R-:W-:-:S07]  /*01b0*/  LEA R8, R5, R4, 0x18 ;  /* 0x0000000405087211 */ /* 0x002fce00078ec0ff */
.L_x_9951:
[----:B------:R-:W-:-:S04]  /*01c0*/  LEA R4, P1, R17, UR6, 0x4 ;  /* 0x0000000611047c11 */ /* 0x000fc8000f8220ff */
[----:B------:R-:W-:-:S06]  /*01d0*/  LEA.HI.X R5, R17, UR7, R16, 0x4, P1 ;  /* 0x0000000711057c11 */ /* 0x000fcc00088f2410 */
[----:B0-----:R-:W3:Y:S01]  /*01e0*/  LDG.E.128 R4, desc[UR10][R4.64] ;  /* 0x0000000a04047981 */ /* 0x001ee2000c1e1d00 */
[----:B------:R-:W-:Y:S01]  /*01f0*/  IMAD R9, R17, 0x10, R8 ;  /* 0x0000001011097824 */ /* 0x000fe200078e0208 */
[----:B--2---:R-:W-:-:S04]  /*0200*/  IADD3 R17, P2, PT, R14, R17, RZ ;  /* 0x000000110e117210 */ /* 0x004fc80007f5e0ff */
[----:B------:R-:W-:Y:S01]  /*0210*/  SHF.L.U32 R12, R17, 0x3, RZ ;  /* 0x00000003110c7819 */ /* 0x000fe200000006ff */
[----:B------:R-:W-:-:S03]  /*0220*/  IMAD.X R16, RZ, RZ, R16, P2 ;  /* 0x000000ffff107224 */ /* 0x000fc600010e0610 */
        /* <DEDUP_REMOVED lines=17> */
.L_x_9950:
[----:B0-----:R-:W-:Y:S05]  /*0340*/  BSYNC.RECONVERGENT B0 ;  /* 0x0000000000007941 */ /* 0x001fea0003800200 */
.L_x_9949:
        /* <DEDUP_REMOVED lines=48> */
.L_x_9966:
[----:B------:R-:W-:Y:S02]  /*0650*/  ISETP.NE.AND P3, PT, R0, RZ, PT ;  /* 0x000000ff0000720c */ /* 0x000fe40003f65270 */
[----:B-1----:R-:W-:-:S04]  /*0660*/  FSETP.GEU.FTZ.AND P1, PT, R8, R11, PT ;  /* 0x0000000b0800720b */ /* 0x002fc80003f3e000 */
[----:B0-----:R-:W-:-:S07]  /*0670*/  FSEL R8, R11, R8, !P1 ;  /* 0x000000080b087208 */ /* 0x001fce0004800000 */
[----:B------:R0:W-:Y:S01]  /*0680*/  @!P3 STS [UR7], R8 ;  /* 0x00000008ff00b988 */ /* 0x0001e20008000807 */
[----:B------:R-:W-:-:S13]  /*0690*/  @!P3 PLOP3.LUT P2, PT, PT, PT, PT, 0x80, 0x8 ;  /* 0x000000000008b81c */ /* 0x000fda0003f4f070 */
.L_x_9952:
[----:B------:R-:W-:Y:S05]  /*06a0*/  WARPSYNC.ALL ;  /* 0x0000000000007948 */ /* 0x000fea0003800000 */
[----:B------:R-:W-:Y:S01]  /*06b0*/  BAR.SYNC.DEFER_BLOCKING 0x0 ;  /* 0x0000000000007b1d */ /* 0x000fe20000010000 */
[----:B------:R-:W-:-:S05]  /*06c0*/  IMAD.MOV.U32 R12, RZ, RZ, RZ ;  /* 0x000000ffff0c7224 */ /* 0x000fca00078e00ff */
[----:B------:R-:W-:Y:S01]  /*06d0*/  BSSY.RECONVERGENT B0, `(.L_x_9954) ;  /* 0x0000037000007945 */ /* 0x000fe20003800200 */
[----:B0-----:R-:W0:Y:S03]  /*06e0*/  LDS R8, [UR7] ;  /* 0x00000007ff087984 */ /* 0x001e260008000800 */
[----:B------:R-:W-:Y:S05]  /*06f0*/  @P0 BRA `(.L_x_9955) ;  /* 0x0000000000d00947 */ /* 0x000fea0003800000 */
[----:B------:R-:W-:Y:S02]  /*0700*/  HFMA2 R12, -RZ, RZ, 0, 0 ;  /* 0x00000000ff0c7431 */ /* 0x000fe400000001ff */
[----:B------:R-:W-:Y:S01]  /*0710*/  IMAD.MOV.U32 R11, RZ, RZ, R0 ;  /* 0x000000ffff0b7224 */ /* 0x000fe200078e0000 */
[----:B------:R-:W-:-:S07]  /*0720*/  MOV R10, R3 ;  /* 0x00000003000a7202 */ /* 0x000fce0000000f00 */
.L_x_9956:
[C---:B-1----:R-:W-:Y:S02]  /*0730*/  LEA R4, R11.reuse, UR6, 0x4 ;  /* 0x000000060b047c11 */ /* 0x042fe4000f8e20ff */
[----:B------:R-:W-:-:S04]  /*0740*/  IADD3 R11, P1, PT, R11, UR9, RZ ;  /* 0x000000090b0b7c10 */ /* 0x000fc8000ff3e0ff */
[----:B------:R-:W1:Y:S01]  /*0750*/  LDS.128 R4, [R4] ;  /* 0x0000000004047984 */ /* 0x000e620000000c00 */
[----:B------:R-:W-:Y:S02]  /*0760*/  IMAD.X R10, RZ, RZ, R10, P1 ;  /* 0x000000ffff0a7224 */ /* 0x000fe400008e060a */
[--C-:B-1----:R-:W-:Y:S02]  /*0770*/  HADD2.F32 R13, -RZ, R4.reuse.H0_H0 ;  /* 0x20000004ff0d7230 */ /* 0x102fe40000004100 */
[----:B------:R-:W-:Y:S02]  /*0780*/  HADD2.F32 R15, -RZ, R4.H1_H1 ;  /* 0x30000004ff0f7230 */ /* 0x000fe40000004100 */
[--C-:B------:R-:W-:Y:S02]  /*0790*/  HADD2.F32 R17, -RZ, R5.reuse.H0_H0 ;  /* 0x20000005ff117230 */ /* 0x100fe40000004100 */
[----:B0-----:R-:W-:Y:S01]  /*07a0*/  FADD.FTZ R13, -R8, R13 ;  /* 0x0000000d080d7221 */ /* 0x001fe20000010100 */
[----:B------:R-:W-:-:S02]  /*07b0*/  HADD2.F32 R5, -RZ, R5.H1_H1 ;  /* 0x30000005ff057230 */ /* 0x000fc40000004100 */
[C---:B------:R-:W-:Y:S01]  /*07c0*/  FADD.FTZ R15, -R8.reuse, R15 ;  /* 0x0000000f080f7221 */ /* 0x040fe20000010100 */
[--C-:B------:R-:W-:Y:S02]  /*07d0*/  HADD2.F32 R19, -RZ, R6.reuse.H0_H0 ;  /* 0x20000006ff137230 */ /* 0x100fe40000004100 */
        /* <DEDUP_REMOVED lines=8> */
[----:B------:R-:W-:-:S02]  /*0860*/  HADD2.F32 R17, -RZ, R6.H1_H1 ;  /* 0x30000006ff117230 */ /* 0x000fc40000004100 */
[----:B------:R-:W-:Y:S01]  /*0870*/  FMUL.FTZ R19, R19, 1.4426950216293334961 ;  /* 0x3fb8aa3b13137820 */ /* 0x000fe20000410000 */
[----:B------:R-:W1:Y:S01]  /*0880*/  MUFU.EX2 R16, R15 ;  /* 0x0000000f00107308 */ /* 0x000e620000000800 */
[--C-:B------:R-:W-:Y:S02]  /*0890*/  HADD2.F32 R21, -RZ, R7.reuse.H0_H0 ;  /* 0x20000007ff157230 */ /* 0x100fe40000004100 */
[C---:B------:R-:W-:Y:S01]  /*08a0*/  FADD.FTZ R17, -R8.reuse, R17 ;  /* 0x0000001108117221 */ /* 0x040fe20000010100 */
[----:B------:R-:W2:Y:S01]  /*08b0*/  MUFU.EX2 R4, R4 ;  /* 0x0000000400047308 */ /* 0x000ea20000000800 */
[----:B------:R-:W-:Y:S02]  /*08c0*/  HADD2.F32 R7, -RZ, R7.H1_H1 ;  /* 0x30000007ff077230 */ /* 0x000fe40000004100 */
[C---:B------:R-:W-:Y:S01]  /*08d0*/  FADD.FTZ R21, -R8.reuse, R21 ;  /* 0x0000001508157221 */ /* 0x040fe20000010100 */
[----:B------:R-:W-:Y:S01]  /*08e0*/  FMUL.FTZ R17, R17, 1.4426950216293334961 ;  /* 0x3fb8aa3b11117820 */ /* 0x000fe20000410000 */
[----:B------:R-:W3:Y:S01]  /*08f0*/  MUFU.EX2 R5, R5 ;  /* 0x0000000500057308 */ /* 0x000ee20000000800 */
[----:B0-----:R-:W-:Y:S01]  /*0900*/  FADD.FTZ R13, R13, R12 ;  /* 0x0000000c0d0d7221 */ /* 0x001fe20000010000 */
[----:B------:R-:W-:-:S02]  /*0910*/  FADD.FTZ R7, -R8, R7 ;  /* 0x0000000708077221 */ /* 0x000fc40000010100 */
[----:B------:R-:W0:Y:S01]  /*0920*/  MUFU.EX2 R19, R19 ;  /* 0x0000001300137308 */ /* 0x000e220000000800 */
[----:B------:R-:W-:Y:S01]  /*0930*/  FMUL.FTZ R21, R21, 1.4426950216293334961 ;  /* 0x3fb8aa3b15157820 */ /* 0x000fe20000410000 */
[----:B-1----:R-:W-:Y:S01]  /*0940*/  FADD.FTZ R13, R13, R16 ;  /* 0x000000100d0d7221 */ /* 0x002fe20000010000 */
[----:B------:R-:W-:Y:S01]  /*0950*/  FMUL.FTZ R7, R7, 1.4426950216293334961 ;  /* 0x3fb8aa3b07077820 */ /* 0x000fe20000410000 */
[----:B------:R-:W1:Y:S02]  /*0960*/  MUFU.EX2 R17, R17 ;  /* 0x0000001100117308 */ /* 0x000e640000000800 */
[----:B--2---:R-:W-:Y:S02]  /*0970*/  FADD.FTZ R4, R13, R4 ;  /* 0x000000040d047221 */ /* 0x004fe40000010000 */
[----:B------:R-:W2:Y:S02]  /*0980*/  MUFU.EX2 R21, R21 ;  /* 0x0000001500157308 */ /* 0x000ea40000000800 */
[----:B---3--:R-:W-:Y:S01]  /*0990*/  FADD.FTZ R4, R4, R5 ;  /* 0x0000000504047221 */ /* 0x008fe20000010000 */
[----:B------:R-:W-:Y:S01]  /*09a0*/  SHF.L.U32 R5, R11, 0x3, RZ ;  /* 0x000000030b057819 */ /* 0x000fe200000006ff */
[----:B------:R-:W3:Y:S02]  /*09b0*/  MUFU.EX2 R7, R7 ;  /* 0x0000000700077308 */ /* 0x000ee40000000800 */
[----:B0-----:R-:W-:Y:S01]  /*09c0*/  FADD.FTZ R4, R4, R19 ;  /* 0x0000001304047221 */ /* 0x001fe20000010000 */
[----:B------:R-:W-:-:S02]  /*09d0*/  ISETP.GE.U32.AND P1, PT, R5, UR12, PT ;  /* 0x0000000c05007c0c */ /* 0x000fc4000bf26070 */
[----:B------:R-:W-:Y:S01]  /*09e0*/  SHF.L.U64.HI R5, R11, 0x3, R10 ;  /* 0x000000030b057819 */ /* 0x000fe2000001020a */
[----:B-1----:R-:W-:-:S03]  /*09f0*/  FADD.FTZ R4, R4, R17 ;  /* 0x0000001104047221 */ /* 0x002fc60000010000 */
[----:B------:R-:W-:Y:S01]  /*0a00*/  ISETP.GE.AND.EX P1, PT, R5, UR13, PT, P1 ;  /* 0x0000000d05007c0c */ /* 0x000fe2000bf26310 */
[----:B--2---:R-:W-:-:S04]  /*0a10*/  FADD.FTZ R4, R4, R21 ;  /* 0x0000001504047221 */ /* 0x004fc80000010000 */
[----:B---3--:R-:W-:-:S08]  /*0a20*/  FADD.FTZ R12, R4, R7 ;  /* 0x00000007040c7221 */ /* 0x008fd00000010000 */
[----:B------:R-:W-:Y:S05]  /*0a30*/  @!P1 BRA `(.L_x_9956) ;  /* 0xfffffffc003c9947 */ /* 0x000fea000383ffff */
.L_x_9955:
[----:B------:R-:W-:Y:S05]  /*0a40*/  BSYNC.RECONVERGENT B0 ;  /* 0x0000000000007941 */ /* 0x000fea0003800200 */
.L_x_9954:
[----:B------:R-:W2:Y:S01]  /*0a50*/  SHFL.DOWN PT, R5, R12, 0x10, 0x1f ;  /* 0x0a001f000c057f89 */ /* 0x000ea200000e0000 */
[----:B------:R-:W-:Y:S01]  /*0a60*/  BAR.SYNC.DEFER_BLOCKING 0x0 ;  /* 0x0000000000007b1d */ /* 0x000fe20000010000 */
[----:B------:R-:W-:Y:S01]  /*0a70*/  ISETP.NE.AND P1, PT, R2, RZ, PT ;  /* 0x000000ff0200720c */ /* 0x000fe20003f25270 */
[----:B------:R-:W-:Y:S01]  /*0a80*/  IMAD.MOV.U32 R2, RZ, RZ, RZ ;  /* 0x000000ffff027224 */ /* 0x000fe200078e00ff */
[----:B------:R-:W-:-:S03]  /*0a90*/  ISETP.GE.U32.AND P3, PT, R0, UR8, PT ;  /* 0x0000000800007c0c */ /* 0x000fc6000bf66070 */
[----:B------:R-:W-:Y:S01]  /*0aa0*/  BSSY B0, `(.L_x_9957) ;  /* 0x000001b000007945 */ /* 0x000fe20003800000 */
[----:B--2---:R-:W-:-:S05]  /*0ab0*/  FADD.FTZ R5, R5, R12 ;  /* 0x0000000c05057221 */ /* 0x004fca0000010000 */
[----:B-1----:R-:W1:Y:S02]  /*0ac0*/  SHFL.DOWN PT, R4, R5, 0x8, 0x1f ;  /* 0x09001f0005047f89 */ /* 0x002e6400000e0000 */
        /* <DEDUP_REMOVED lines=23> */
.L_x_9972:
[----:B--2---:R-:W-:-:S07]  /*0c40*/  FADD.FTZ R2, R6, R9 ;  /* 0x0000000906027221 */ /* 0x004fce0000010000 */
.L_x_9958:
[----:B------:R-:W-:Y:S05]  /*0c50*/  BSYNC B0 ;  /* 0x0000000000007941 */ /* 0x000fea0003800000 */
.L_x_9957:
[----:B--2---:R2:W-:Y:S01]  /*0c60*/  @P2 STS [UR7], R2 ;  /* 0x00000002ff002988 */ /* 0x0045e20008000807 */
[----:B------:R-:W-:Y:S05]  /*0c70*/  WARPSYNC.ALL ;  /* 0x0000000000007948 */ /* 0x000fea0003800000 */
[----:B------:R-:W-:Y:S06]  /*0c80*/  BAR.SYNC.DEFER_BLOCKING 0x0 ;  /* 0x0000000000007b1d */ /* 0x000fec0000010000 */
[----:B------:R-:W-:Y:S05]  /*0c90*/  @P0 EXIT ;  /* 0x000000000000094d */ /* 0x000fea0003800000 */
[----:B--2---:R-:W2:Y:S02]  /*0ca0*/  LDS R2, [UR7] ;  /* 0x00000007ff027984 */ /* 0x004ea40008000800 */
[----:B--2---:R-:W2:Y:S02]  /*0cb0*/  MUFU.LG2 R2, R2 ;  /* 0x0000000200027308 */ /* 0x004ea40000000c00 */
.L_x_9960:
[----:B-1----:R-:W-:-:S06]  /*0cc0*/  LEA R6, R0, UR6, 0x4 ;  /* 0x0000000600067c11 */ /* 0x002fcc000f8e20ff */
[----:B------:R-:W1:Y:S02]  /*0cd0*/  LDS.128 R4, [R6] ;  /* 0x0000000006047984 */ /* 0x000e640000000c00 */
[--C-:B-1----:R-:W-:Y:S02]  /*0ce0*/  HADD2.F32 R13, -RZ, R5.reuse.H0_H0 ;  /* 0x20000005ff0d7230 */ /* 0x102fe40000004100 */
[----:B------:R-:W-:Y:S02]  /*0cf0*/  HADD2.F32 R5, -RZ, R5.H1_H1 ;  /* 0x30000005ff057230 */ /* 0x000fe40000004100 */
[----:B------:R-:W-:Y:S02]  /*0d00*/  HADD2.F32 R15, -RZ, R6.H0_H0 ;  /* 0x20000006ff0f7230 */ /* 0x000fe40000004100 */
[C---:B0-----:R-:W-:Y:S01]  /*0d10*/  FADD.FTZ R13, -R8.reuse, R13 ;  /* 0x0000000d080d7221 */ /* 0x041fe20000010100 */
[----:B------:R-:W-:Y:S02]  /*0d20*/  HADD2.F32 R19, -RZ, R7.H0_H0 ;  /* 0x20000007ff137230 */ /* 0x000fe40000004100 */
[----:B------:R-:W-:Y:S01]  /*0d30*/  FADD.FTZ R5, -R8, R5 ;  /* 0x0000000508057221 */ /* 0x000fe20000010100 */
[----:B------:R-:W-:-:S02]  /*0d40*/  HADD2.F32 R9, -RZ, R4.H0_H0 ;  /* 0x20000004ff097230 */ /* 0x000fc40000004100 */
[----:B------:R-:W-:Y:S01]  /*0d50*/  FADD.FTZ R15, -R8, R15 ;  /* 0x0000000f080f7221 */ /* 0x000fe20000010100 */
[----:B------:R-:W-:Y:S01]  /*0d60*/  HADD2.F32 R11, -RZ, R4.H1_H1 ;  /* 0x30000004ff0b7230 */ /* 0x000fe20000004100 */
[----:B------:R-:W-:Y:S01]  /*0d70*/  LEA R4, P0, R0, UR4, 0x4 ;  /* 0x0000000400047c11 */ /* 0x000fe2000f8020ff */
[----:B------:R-:W-:Y:S02]  /*0d80*/  HADD2.F32 R17, -RZ, R6.H1_H1 ;  /* 0x30000006ff117230 */ /* 0x000fe40000004100 */
[C---:B------:R-:W-:Y:S01]  /*0d90*/  FADD.FTZ R9, -R8.reuse, R9 ;  /* 0x0000000908097221 */ /* 0x040fe20000010100 */
[----:B------:R-:W-:Y:S02]  /*0da0*/  HADD2.F32 R7, -RZ, R7.H1_H1 ;  /* 0x30000007ff077230 */ /* 0x000fe40000004100 */
[C---:B------:R-:W-:Y:S01]  /*0db0*/  FADD.FTZ R11, -R8.reuse, R11 ;  /* 0x0000000b080b7221 */ /* 0x040fe20000010100 */
[C---:B------:R-:W-:Y:S01]  /*0dc0*/  FADD.FTZ R19, -R8.reuse, R19 ;  /* 0x0000001308137221 */ /* 0x040fe20000010100 */
[----:B------:R-:W-:Y:S01]  /*0dd0*/  FADD.FTZ R17, -R8, R17 ;  /* 0x0000001108117221 */ /* 0x000fe20000010100 */
[----:B--2---:R-:W-:Y:S01]  /*0de0*/  FFMA.FTZ R6, R2, -0.69314718246459960938, R5 ;  /* 0xbf31721802067823 */ /* 0x004fe20000010005 */
        /* <DEDUP_REMOVED lines=8> */
[----:B------:R-:W-:-:S02]  /*0e70*/  LEA.HI.X R5, R0, UR5, R3, 0x4, P0 ;  /* 0x0000000500057c11 */ /* 0x000fc400080f2403 */
[----:B------:R-:W-:Y:S02]  /*0e80*/  IADD3 R0, P0, PT, R0, UR9, RZ ;  /* 0x0000000900007c10 */ /* 0x000fe4000ff1e0ff */
[----:B------:R-:W-:Y:S02]  /*0e90*/  F2FP.F16.F32.PACK_AB R12, R12, R9 ;  /* 0x000000090c0c723e */ /* 0x000fe400000000ff */
[----:B------:R-:W-:Y:S01]  /*0ea0*/  F2FP.F16.F32.PACK_AB R13, R6, R13 ;  /* 0x0000000d060d723e */ /* 0x000fe200000000ff */
[----:B------:R-:W-:Y:S01]  /*0eb0*/  IMAD.X R3, RZ, RZ, R3, P0 ;  /* 0x000000ffff037224 */ /* 0x000fe200000e0603 */
[----:B------:R-:W-:Y:S02]  /*0ec0*/  F2FP.F16.F32.PACK_AB R14, R17, R14 ;  /* 0x0000000e110e723e */ /* 0x000fe400000000ff */
[----:B------:R-:W-:Y:S02]  /*0ed0*/  F2FP.F16.F32.PACK_AB R15, R10, R15 ;  /* 0x0000000f0a0f723e */ /* 0x000fe400000000ff */
[----:B------:R-:W-:-:S03]  /*0ee0*/  SHF.L.U32 R6, R0, 0x3, RZ ;  /* 0x0000000300067819 */ /* 0x000fc600000006ff */
[----:B------:R3:W-:Y:S01]  /*0ef0*/  STG.E.128 desc[UR10][R4.64], R12 ;  /* 0x0000000c04007986 */ /* 0x0007e2000c101d0a */
[----:B------:R-:W-:Y:S02]  /*0f00*/  ISETP.GE.U32.AND P0, PT, R6, UR12, PT ;  /* 0x0000000c06007c0c */ /* 0x000fe4000bf06070 */
[----:B------:R-:W-:-:S04]  /*0f10*/  SHF.L.U64.HI R6, R0, 0x3, R3 ;  /* 0x0000000300067819 */ /* 0x000fc80000010203 */
[----:B------:R-:W-:-:S13]  /*0f20*/  ISETP.GE.AND.EX P0, PT, R6, UR13, PT, P0 ;  /* 0x0000000d06007c0c */ /* 0x000fda000bf06300 */
[----:B---3--:R-:W-:Y:S05]  /*0f30*/  @!P0 BRA `(.L_x_9960) ;  /* 0xfffffffc00608947 */ /* 0x008fea000383ffff */
[----:B------:R-:W-:Y:S05]  /*0f40*/  EXIT ;  /* 0x000000000000794d */ /* 0x000fea0003800000 */
.L_x_9953:
[----:B-1----:R-:W-:Y:S01]  /*0f50*/  MOV R13, R4 ;  /* 0x00000004000d7202 */ /* 0x002fe20000000f00 */
[----:B------:R-:W-:Y:S02]  /*0f60*/  IMAD.MOV.U32 R12, RZ, RZ, 0x10 ;  /* 0x00000010ff0c7424 */ /* 0x000fe400078e00ff */
[----:B------:R-:W-:Y:S02]  /*0f70*/  HFMA2 R15, -RZ, RZ, 0, 1.847743988037109375e-06 ;  /* 0x0000001fff0f7431 */ /* 0x000fe400000001ff */
[----:B------:R-:W-:-:S07]  /*0f80*/  IMAD.MOV.U32 R10, RZ, RZ, -0x1 ;  /* 0xffffffffff0a7424 */ /* 0x000fce00078e00ff */
[----:B------:R-:W-:Y:S05]  /*0f90*/  WARPSYNC.COLLECTIVE R10, `(.L_x_9961) ;  /* 0x000000000a087348 */ /* 0x000fea0003c00000 */
[----:B------:R0:W1:Y:S02]  /*0fa0*/  SHFL.DOWN P1, R11, R13, R12, R15 ;  /* 0x0800000c0d0b7389 */ /* 0x000064000002000f */
[----:B01----:R-:W-:Y:S05]  /*0fb0*/  ENDCOLLECTIVE ;  /* 0x000000000000791b */ /* 0x003fea0003800000 */
.L_x_9961:
        /* <DEDUP_REMOVED lines=8> */
.L_x_9962:
        /* <DEDUP_REMOVED lines=8> */
.L_x_9963:
        /* <DEDUP_REMOVED lines=8> */
.L_x_9964:
        /* <DEDUP_REMOVED lines=8> */
.L_x_9965:
[----:B------:R-:W-:Y:S05]  /*11c0*/  BRA `(.L_x_9966) ;  /* 0xfffffff400207947 */ /* 0x000fea000383ffff */
.L_x_9959:
[----:B--2---:R-:W-:Y:S01]  /*11d0*/  MOV R13, R2 ;  /* 0x00000002000d7202 */ /* 0x004fe20000000f00 */
[----:B------:R-:W-:Y:S02]  /*11e0*/  HFMA2 R12, -RZ, RZ, 0, 9.5367431640625e-07 ;  /* 0x00000010ff0c7431 */ /* 0x000fe400000001ff */
[----:B------:R-:W-:Y:S01]  /*11f0*/  IMAD.MOV.U32 R15, RZ, RZ, 0x1f ;  /* 0x0000001fff0f7424 */ /* 0x000fe200078e00ff */
[----:B------:R-:W-:-:S07]  /*1200*/  MOV R10, 0xffffffff ;  /* 0xffffffff000a7802 */ /* 0x000fce0000000f00 */
[----:B0-----:R-:W-:Y:S05]  /*1210*/  WARPSYNC.COLLECTIVE R10, `(.L_x_9967) ;  /* 0x000000000a087348 */ /* 0x001fea0003c00000 */
[----:B------:R1:W2:Y:S02]  /*1220*/  SHFL.DOWN P1, R11, R13, R12, R15 ;  /* 0x0800000c0d0b7389 */ /* 0x0002a4000002000f */
[----:B012---:R-:W-:Y:S05]  /*1230*/  ENDCOLLECTIVE ;  /* 0x000000000000791b */ /* 0x007fea0003800000 */
.L_x_9967:
[----:B------:R-:W-:Y:S01]  /*1240*/  HFMA2 R12, -RZ, RZ, 0, 4.76837158203125e-07 ;  /* 0x00000008ff0c7431 */ /* 0x000fe200000001ff */
[----:B------:R-:W-:-:S05]  /*1250*/  MOV R5, R11 ;  /* 0x0000000b00057202 */ /* 0x000fca0000000f00 */
[----:B------:R-:W-:-:S04]  /*1260*/  FADD.FTZ R5, R2, R5 ;  /* 0x0000000502057221 */ /* 0x000fc80000010000 */
[----:B------:R-:W-:-:S07]  /*1270*/  IMAD.MOV.U32 R13, RZ, RZ, R5 ;  /* 0x000000ffff0d7224 */ /* 0x000fce00078e0005 */
[----:B------:R-:W-:Y:S05]  /*1280*/  WARPSYNC.COLLECTIVE R10, `(.L_x_9968) ;  /* 0x000000000a087348 */ /* 0x000fea0003c00000 */
[----:B------:R0:W1:Y:S02]  /*1290*/  SHFL.DOWN P1, R11, R13, R12, R15 ;  /* 0x0800000c0d0b7389 */ /* 0x000064000002000f */
[----:B01----:R-:W-:Y:S05]  /*12a0*/  ENDCOLLECTIVE ;  /* 0x000000000000791b */ /* 0x003fea0003800000 */
.L_x_9968:
[----:B------:R-:W-:Y:S01]  /*12b0*/  HFMA2 R12, -RZ, RZ, 0, 2.384185791015625e-07 ;  /* 0x00000004ff0c7431 */ /* 0x000fe200000001ff */
[----:B------:R-:W-:-:S05]  /*12c0*/  MOV R4, R11 ;  /* 0x0000000b00047202 */ /* 0x000fca0000000f00 */
[----:B------:R-:W-:-:S04]  /*12d0*/  FADD.FTZ R4, R5, R4 ;  /* 0x0000000405047221 */ /* 0x000fc80000010000 */
[----:B------:R-:W-:-:S07]  /*12e0*/  IMAD.MOV.U32 R13, RZ, RZ, R4 ;  /* 0x000000ffff0d7224 */ /* 0x000fce00078e0004 */
[----:B------:R-:W-:Y:S05]  /*12f0*/  WARPSYNC.COLLECTIVE R10, `(.L_x_9969) ;  /* 0x000000000a087348 */ /* 0x000fea0003c00000 */
[----:B------:R0:W1:Y:S02]  /*1300*/  SHFL.DOWN P1, R11, R13, R12, R15 ;  /* 0x0800000c0d0b7389 */ /* 0x000064000002000f */
[----:B01----:R-:W-:Y:S05]  /*1310*/  ENDCOLLECTIVE ;  /* 0x000000000000791b */ /* 0x003fea0003800000 */
.L_x_9969:
[----:B------:R-:W-:Y:S01]  /*1320*/  HFMA2 R12, -RZ, RZ, 0, 1.1920928955078125e-07 ;  /* 0x00000002ff0c7431 */ /* 0x000fe200000001ff */
[----:B------:R-:W-:-:S05]  /*1330*/  MOV R7, R11 ;  /* 0x0000000b00077202 */ /* 0x000fca0000000f00 */
[----:B------:R-:W-:-:S04]  /*1340*/  FADD.FTZ R7, R4, R7 ;  /* 0x0000000704077221 */ /* 0x000fc80000010000 */
[----:B------:R-:W-:-:S07]  /*1350*/  IMAD.MOV.U32 R13, RZ, RZ, R7 ;  /* 0x000000ffff0d7224 */ /* 0x000fce00078e0007 */
[----:B------:R-:W-:Y:S05]  /*1360*/  WARPSYNC.COLLECTIVE R10, `(.L_x_9970) ;  /* 0x000000000a087348 */ /* 0x000fea0003c00000 */
[----:B------:R0:W1:Y:S02]  /*1370*/  SHFL.DOWN P1, R11, R13, R12, R15 ;  /* 0x0800000c0d0b7389 */ /* 0x000064000002000f */
[----:B01----:R-:W-:Y:S05]  /*1380*/  ENDCOLLECTIVE ;  /* 0x000000000000791b */ /* 0x003fea0003800000 */
.L_x_9970:
[----:B------:R-:W-:Y:S01]  /*1390*/  HFMA2 R12, -RZ, RZ, 0, 5.9604644775390625e-08 ;  /* 0x00000001ff0c7431 */ /* 0x000fe200000001ff */
[----:B------:R-:W-:-:S05]  /*13a0*/  MOV R6, R11 ;  /* 0x0000000b00067202 */ /* 0x000fca0000000f00 */
[----:B------:R-:W-:-:S04]  /*13b0*/  FADD.FTZ R6, R7, R6 ;  /* 0x0000000607067221 */ /* 0x000fc80000010000 */
[----:B------:R-:W-:-:S07]  /*13c0*/  IMAD.MOV.U32 R13, RZ, RZ, R6 ;  /* 0x000000ffff0d7224 */ /* 0x000fce00078e0006 */
[----:B------:R-:W-:Y:S05]  /*13d0*/  WARPSYNC.COLLECTIVE R10, `(.L_x_9971) ;  /* 0x000000000a087348 */ /* 0x000fea0003c00000 */
[----:B------:R0:W1:Y:S02]  /*13e0*/  SHFL.DOWN P1, R11, R13, R12, R15 ;  /* 0x0800000c0d0b7389 */ /* 0x000064000002000f */
[----:B01----:R-:W-:Y:S05]  /*13f0*/  ENDCOLLECTIVE ;  /* 0x000000000000791b */ /* 0x003fea0003800000 */
.L_x_9971:
[----:B------:R-:W-:Y:S01]  /*1400*/  MOV R9, R11 ;  /* 0x0000000b00097202 */ /* 0x000fe20000000f00 */
[----:B------:R-:W-:Y:S06]  /*1410*/  BRA `(.L_x_9972) ;  /* 0xfffffff800087947 */ /* 0x000fec000383ffff */
.L_x_9973:
        /* <DEDUP_REMOVED lines=14> */
.L_x_11682:


//--------------------- .text._ZN2at6native43_GLOBAL__N__9ae7fba5_10_SoftMax_cu_9f978f6322cunn_SoftMaxForwardRegIN3c104HalfEfS4_NS1_25LogSoftMaxForwardEpilogueElLi9EEEvPT1_PKT_T3_ --------------------------
	.section	.text._ZN2at6native43_GLOBAL__N__9ae7fba5_10_SoftMax_cu_9f978f6322cunn_SoftMaxForwardRegIN3c104HalfEfS4_NS1_25LogSoftMaxForwardEpilogueElLi9EEEvPT1_PKT_T3_,"ax",@progbits
	.align	128
.text._ZN2at6native43_GLOBAL__N__9ae7fba5_10_SoftMax_cu_9f978f6322cunn_SoftMaxForwardRegIN3c104HalfEfS4_NS1_25LogSoftMaxForwardEpilogueElLi9EEEvPT1_PKT_T3_:
        .type           _ZN2at6native43_GLOBAL__N__9ae7fba5_10_SoftMax_cu_9f978f6322cunn_SoftMaxForwardRegIN3c104HalfEfS4_NS1_25LogSoftMaxForwardEpilogueElLi9EEEvPT1_PKT_T3_,@function
        .size           _ZN2at6native43_GLOBAL__N__9ae7fba5_10_SoftMax_cu_9f978f6322cunn_SoftMaxForwardRegIN3c104HalfEfS4_NS1_25LogSoftMaxForwardEpilogueElLi9EEEvPT1_PKT_T3_,(.L_x_11683 - _ZN2at6native43_GLOBAL__N__9ae7fba5_10_SoftMax_cu_9f978f6322cunn_SoftMaxForwardRegIN3c104HalfEfS4_NS1_25LogSoftMaxForwardEpilogueElLi9EEEvPT1_PKT_T3_)
        .other          _ZN2at6native43_GLOBAL__N__9ae7fba5_10_SoftMax_cu_9f978f6322cunn_SoftMaxForwardRegIN3c104HalfEfS4_NS1_25LogSoftMaxForwardEpilogueElLi9EEEvPT1_PKT_T3_,@"STO_CUDA_ENTRY STV_DEFAULT"
_ZN2at6native43_GLOBAL__N__9ae7fba5_10_SoftMax_cu_9f978f6322cunn_SoftMaxForwardRegIN3c104HalfEfS4_NS1_25LogSoftMaxForwardEpilogueElLi9EEEvPT1_PKT_T3_:
        /* <DEDUP_REMOVED lines=27> */
[----:B------:R-:W3:Y:S03]  /*01b0*/  @!P5 LDC.64 R34, c[0x0][0x388] ;  /* 0x0000e200ff22db82 */ /* 0x000ee60000000a00 */
[----:B------:R-:W-:Y:S02]  /*01c0*/  @!P4 IMAD R11, R23, UR8, R11 ;  /* 0x00000008170bcc24 */ /* 0x000fe4000f8e020b */
[----:B------:R-:W-:Y:S01]  /*01d0*/  @!P0 IMAD.MOV.U32 R21, RZ, RZ, RZ ;  /* 0x000000ffff158224 */ /* 0x000fe200078e00ff */
[C---:B0-----:R-:W-:Y:S02]  /*01e0*/  @!P3 LEA R14, P1, R18.reuse, R14, 0x1 ;  /* 0x0000000e120eb211 */ /* 0x041fe400078208ff */
[----:B------:R-:W0:Y:S02]  /*01f0*/  @!P0 LDC.64 R32, c[0x0][0x388] ;  /* 0x0000e200ff208b82 */ /* 0x000e240000000a00 */
[----:B------:R-:W-:Y:S01]  /*0200*/  @!P3 LEA.HI.X R15, R18, R15, R17, 0x1, P1 ;  /* 0x0000000f120fb211 */ /* 0x000fe200008f0c11 */
[----:B------:R-:W-:Y:S01]  /*0210*/  @!P5 IMAD.MOV.U32 R17, RZ, RZ, RZ ;  /* 0x000000ffff11d224 */ /* 0x000fe200078e00ff */
[----:B------:R-:W-:-:S02]  /*0220*/  IADD3 R18, PT, PT, R20, UR9, RZ ;  /* 0x0000000914127c10 */ /* 0x000fc4000fffe0ff */
[----:B-1----:R-:W-:Y:S01]  /*0230*/  @!P4 LEA R12, P1, R10, R12, 0x1 ;  /* 0x0000000c0a0cc211 */ /* 0x002fe200078208ff */
[----:B------:R-:W-:Y:S01]  /*0240*/  @!P5 IMAD.WIDE.U32 R16, R22, UR8, R16 ;  /* 0x000000081610dc25 */ /* 0x000fe2000f8e0010 */
[----:B--2---:R1:W2:Y:S02]  /*0250*/  @!P3 LDG.E.U16 R4, desc[UR6][R14.64] ;  /* 0x000000060e04b981 */ /* 0x0042a4000c1e1500 */
[----:B------:R-:W-:Y:S01]  /*0260*/  @!P4 LEA.HI.X R13, R10, R13, R11, 0x1, P1 ;  /* 0x0000000d0a0dc211 */ /* 0x000fe200008f0c0b */
[----:B------:R-:W-:Y:S01]  /*0270*/  @!P5 IMAD R10, R23, UR8, R17 ;  /* 0x00000008170adc24 */ /* 0x000fe2000f8e0211 */
[----:B------:R-:W-:Y:S02]  /*0280*/  ISETP.GE.U32.AND P1, PT, R18, R22, PT ;  /* 0x000000161200720c */ /* 0x000fe40003f26070 */
[----:B---3--:R-:W-:Y:S01]  /*0290*/  @!P5 LEA R34, P2, R16, R34, 0x1 ;  /* 0x000000221022d211 */ /* 0x008fe200078408ff */
[----:B------:R3:W4:Y:S01]  /*02a0*/  @!P4 LDG.E.U16 R3, desc[UR6][R12.64] ;  /* 0x000000060c03c981 */ /* 0x000722000c1e1500 */
[----:B------:R-:W-:-:S02]  /*02b0*/  ISETP.GE.AND.EX P1, PT, RZ, R23, PT, P1 ;  /* 0x00000017ff00720c */ /* 0x000fc40003f26310 */
        /* <DEDUP_REMOVED lines=29> */
[----:B------:R-:W-:-:S03]  /*0490*/  @!P3 MOV R15, RZ ;  /* 0x000000ff000fb202 */ /* 0x000fc60000000f00 */
        /* <DEDUP_REMOVED lines=28> */
[----:B------:R-:W-:Y:S01]  /*0660*/  ISETP.NE.AND P0, PT, R38, RZ, PT ;  /* 0x000000ff2600720c */ /* 0x000fe20003f05270 */
[----:B------:R-:W-:Y:S01]  /*0670*/  IMAD.MOV.U32 R34, RZ, RZ, -0x800001 ;  /* 0xff7fffffff227424 */ /* 0x000fe200078e00ff */
[----:B------:R-:W-:-:S07]  /*0680*/  ISETP.NE.AND P6, PT, R37, RZ, PT ;  /* 0x000000ff2500720c */ /* 0x000fce0003fc5270 */
        /* <DEDUP_REMOVED lines=71> */
.L_x_10000:
        /* <DEDUP_REMOVED lines=12> */
.L_x_9974:
        /* <DEDUP_REMOVED lines=95> */
.L_x_10006:
[----:B-1----:R-:W-:-:S07]  /*11b0*/  FADD.FTZ R27, R33, R40 ;  /* 0x00000028211b7221 */ /* 0x002fce0000010000 */
.L_x_9977:
[----:B------:R-:W-:Y:S05]  /*11c0*/  BSYNC B0 ;  /* 0x0000000000007941 */ /* 0x000fea0003800000 */
.L_x_9976:
        /* <DEDUP_REMOVED lines=9> */
[----:B------:R-:W-:Y:S02]  /*1260*/  HFMA2 R29, -RZ, RZ, 0, 0 ;  /* 0x00000000ff1d7431 */ /* 0x000fe400000001ff */
[----:B------:R-:W-:Y:S01]  /*1270*/  IMAD.MOV.U32 R28, RZ, RZ, R24 ;  /* 0x000000ffff1c7224 */ /* 0x000fe200078e0018 */
[----:B------:R-:W2:Y:S03]  /*1280*/  LDCU.64 UR4, c[0x0][0x380] ;  /* 0x00007000ff0477ac */ /* 0x000ea60008000a00 */
[----:B------:R-:W-:-:S04]  /*1290*/  IMAD.WIDE.U32 R28, R22, UR8, R28 ;  /* 0x00000008161c7c25 */ /* 0x000fc8000f8e001c */
[----:B------:R-:W-:Y:S02]  /*12a0*/  IMAD R25, R23, UR8, R29 ;  /* 0x0000000817197c24 */ /* 0x000fe4000f8e021d */
[----:B------:R-:W-:-:S05]  /*12b0*/  HADD2.F32 R29, -RZ, R4.H0_H0 ;  /* 0x20000004ff1d7230 */ /* 0x000fca0000004100 */
[----:B------:R-:W-:-:S04]  /*12c0*/  FADD.FTZ R4, R29, -R26 ;  /* 0x8000001a1d047221 */ /* 0x000fc80000010000 */
[----:B-1----:R-:W-:Y:S01]  /*12d0*/  FFMA.FTZ R4, R27, -0.69314718246459960938, R4 ;  /* 0xbf3172181b047823 */ /* 0x002fe20000010004 */
[----:B--2---:R-:W-:-:S04]  /*12e0*/  LEA R24, P6, R28, UR4, 0x1 ;  /* 0x000000041c187c11 */ /* 0x004fc8000f8c08ff */
[----:B------:R-:W-:Y:S02]  /*12f0*/  LEA.HI.X R25, R28, UR5, R25, 0x1, P6 ;  /* 0x000000051c197c11 */ /* 0x000fe4000b0f0c19 */
[----:B------:R-:W-:-:S05]  /*1300*/  F2FP.F16.F32.PACK_AB R4, RZ, R4 ;  /* 0x00000004ff04723e */ /* 0x000fca00000000ff */
[----:B------:R2:W-:Y:S02]  /*1310*/  STG.E.U16 desc[UR6][R24.64], R4 ;  /* 0x0000000418007986 */ /* 0x0005e4000c101506 */
.L_x_9980:
[----:B------:R-:W-:Y:S05]  /*1320*/  BSYNC.RECONVERGENT B0 ;  /* 0x0000000000007941 */ /* 0x000fea0003800200 */
.L_x_9979:
[----:B------:R-:W-:Y:S01]  /*1330*/  ISETP.NE.AND P6, PT, R38, RZ, PT ;  /* 0x000000ff2600720c */ /* 0x000fe20003fc5270 */
[----:B------:R-:W-:-:S12]  /*1340*/  BSSY.RECONVERGENT B0, `(.L_x_9981) ;  /* 0x000000f000007945 */ /* 0x000fd80003800200 */
[----:B------:R-:W-:Y:S05]  /*1350*/  @P6 BRA `(.L_x_9982) ;  /* 0x0000000000346947 */ /* 0x000fea0003800000 */
[----:B--2---:R-:W2:Y:S01]  /*1360*/  S2R R24, SR_TID.X ;  /* 0x0000000000187919 */ /* 0x004ea20000002100 */
[----:B------:R-:W3:Y:S01]  /*1370*/  LDCU.64 UR4, c[0x0][0x380] ;  /* 0x00007000ff0477ac */ /* 0x000ee20008000a00 */
[----:B------:R-:W-:Y:S02]  /*1380*/  HADD2.F32 R3, -RZ, R3.H0_H0 ;  /* 0x20000003ff037230 */ /* 0x000fe40000004100 */
[----:B------:R-:W-:-:S03]  /*1390*/  IMAD.MOV.U32 R25, RZ, RZ, RZ ;  /* 0x000000ffff197224 */ /* 0x000fc600078e00ff */
[----:B------:R-:W-:-:S04]  /*13a0*/  FADD.FTZ R4, R3, -R26 ;  /* 0x8000001a03047221 */ /* 0x000fc80000010000 */
[----:B-1----:R-:W-:-:S05]  /*13b0*/  FFMA.FTZ R3, R27, -0.69314718246459960938, R4 ;  /* 0xbf3172181b037823 */ /* 0x002fca0000010004 */
[----:B------:R-:W-:Y:S01]  /*13c0*/  F2FP.F16.F32.PACK_AB R3, RZ, R3 ;  /* 0x00000003ff03723e */ /* 0x000fe200000000ff */
[----:B--2---:R-:W-:-:S04]  /*13d0*/  VIADD R24, R24, UR9 ;  /* 0x0000000918187c36 */ /* 0x004fc80008000000 */
[----:B------:R-:W-:-:S04]  /*13e0*/  IMAD.WIDE.U32 R28, R22, UR8, R24 ;  /* 0x00000008161c7c25 */ /* 0x000fc8000f8e0018 */
[----:B------:R-:W-:Y:S01]  /*13f0*/  IMAD R25, R23, UR8, R29 ;  /* 0x0000000817197c24 */ /* 0x000fe2000f8e021d */
[----:B---3--:R-:W-:-:S04]  /*1400*/  LEA R24, P6, R28, UR4, 0x1 ;  /* 0x000000041c187c11 */ /* 0x008fc8000f8c08ff */
[----:B------:R-:W-:-:S05]  /*1410*/  LEA.HI.X R25, R28, UR5, R25, 0x1, P6 ;  /* 0x000000051c197c11 */ /* 0x000fca000b0f0c19 */
[----:B------:R3:W-:Y:S04]  /*1420*/  STG.E.U16 desc[UR6][R24.64], R3 ;  /* 0x0000000318007986 */ /* 0x0007e8000c101506 */
.L_x_9982:
[----:B------:R-:W-:Y:S05]  /*1430*/  BSYNC.RECONVERGENT B0 ;  /* 0x0000000000007941 */ /* 0x000fea0003800200 */
.L_x_9981:
[----:B------:R-:W-:Y:S01]  /*1440*/  ISETP.NE.AND P6, PT, R37, RZ, PT ;  /* 0x000000ff2500720c */ /* 0x000fe20003fc5270 */
[----:B------:R-:W-:-:S12]  /*1450*/  BSSY.RECONVERGENT B0, `(.L_x_9983) ;  /* 0x0000010000007945 */ /* 0x000fd80003800200 */
[----:B------:R-:W-:Y:S05]  /*1460*/  @P6 BRA `(.L_x_9984) ;  /* 0x0000000000386947 */ /* 0x000fea0003800000 */
[----:B---3--:R-:W2:Y:S01]  /*1470*/  S2R R3, SR_TID.X ;  /* 0x0000000000037919 */ /* 0x008ea20000002100 */
[----:B------:R-:W3:Y:S01]  /*1480*/  LDCU.64 UR4, c[0x0][0x380] ;  /* 0x00007000ff0477ac */ /* 0x000ee20008000a00 */
[----:B--2---:R-:W-:Y:S01]  /*1490*/  IADD3 R4, PT, PT, R3, UR9, RZ ;  /* 0x0000000903047c10 */ /* 0x004fe2000fffe0ff */
[----:B------:R-:W-:-:S04]  /*14a0*/  HADD2.F32 R3, -RZ, R2.H0_H0 ;  /* 0x20000002ff037230 */ /* 0x000fc80000004100 */
[----:B------:R-:W-:Y:S02]  /*14b0*/  VIADD R2, R4, UR9 ;  /* 0x0000000904027c36 */ /* 0x000fe40008000000 */
[----:B------:R-:W-:Y:S01]  /*14c0*/  FADD.FTZ R4, R3, -R26 ;  /* 0x8000001a03047221 */ /* 0x000fe20000010000 */
[----:B------:R-:W-:Y:S02]  /*14d0*/  IMAD.MOV.U32 R3, RZ, RZ, RZ ;  /* 0x000000ffff037224 */ /* 0x000fe400078e00ff */
[----:B------:R-:W-:-:S04]  /*14e0*/  IMAD.WIDE.U32 R24, R22, UR8, R2 ;  /* 0x0000000816187c25 */ /* 0x000fc8000f8e0002 */
[----:B-1----:R-:W-:Y:S01]  /*14f0*/  FFMA.FTZ R3, R27, -0.69314718246459960938, R4 ;  /* 0xbf3172181b037823 */ /* 0x002fe20000010004 */
[----:B------:R-:W-:Y:S01]  /*1500*/  IMAD R25, R23, UR8, R25 ;  /* 0x0000000817197c24 */ /* 0x000fe2000f8e0219 */
[----:B---3--:R-:W-:-:S03]  /*1510*/  LEA R2, P6, R24, UR4, 0x1 ;  /* 0x0000000418027c11 */ /* 0x008fc6000f8c08ff */
[----:B------:R-:W-:Y:S02]  /*1520*/  F2FP.F16.F32.PACK_AB R4, RZ, R3 ;  /* 0x00000003ff04723e */ /* 0x000fe400000000ff */
[----:B------:R-:W-:-:S05]  /*1530*/  LEA.HI.X R3, R24, UR5, R25, 0x1, P6 ;  /* 0x0000000518037c11 */ /* 0x000fca000b0f0c19 */
[----:B------:R4:W-:Y:S03]  /*1540*/  STG.E.U16 desc[UR6][R2.64], R4 ;  /* 0x0000000402007986 */ /* 0x0009e6000c101506 */
.L_x_9984:
[----:B------:R-:W-:Y:S05]  /*1550*/  BSYNC.RECONVERGENT B0 ;  /* 0x0000000000007941 */ /* 0x000fea0003800200 */
.L_x_9983:
[----:B------:R-:W-:Y:S04]  /*1560*/  BSSY.RECONVERGENT B0, `(.L_x_9985) ;  /* 0x000000d000007945 */ /* 0x000fe80003800200 */
[----:B------:R-:W-:Y:S05]  /*1570*/  @P0 BRA `(.L_x_9986) ;  /* 0x00000000002c0947 */ /* 0x000fea0003800000 */
[----:B------:R-:W5:Y:S01]  /*1580*/  LDCU.64 UR4, c[0x0][0x380] ;  /* 0x00007000ff0477ac */ /* 0x000f620008000a00 */
[----:B---34-:R-:W-:Y:S01]  /*1590*/  HADD2.F32 R3, -RZ, R0.H0_H0 ;  /* 0x20000000ff037230 */ /* 0x018fe20000004100 */
[----:B------:R-:W-:-:S04]  /*15a0*/  MOV R21, RZ ;  /* 0x000000ff00157202 */ /* 0x000fc80000000f00 */
[----:B------:R-:W-:Y:S01]  /*15b0*/  FADD.FTZ R0, R3, -R26 ;  /* 0x8000001a03007221 */ /* 0x000fe20000010000 */
[----:B------:R-:W-:-:S04]  /*15c0*/  IMAD.WIDE.U32 R20, R22, UR8, R20 ;  /* 0x0000000816147c25 */ /* 0x000fc8000f8e0014 */
[----:B-1----:R-:W-:Y:S01]  /*15d0*/  FFMA.FTZ R0, R27, -0.69314718246459960938, R0 ;  /* 0xbf3172181b007823 */ /* 0x002fe20000010000 */
[----:B------:R-:W-:-:S04]  /*15e0*/  IMAD R3, R23, UR8, R21 ;  /* 0x0000000817037c24 */ /* 0x000fc8000f8e0215 */
[----:B------:R-:W-:Y:S02]  /*15f0*/  F2FP.F16.F32.PACK_AB R0, RZ, R0 ;  /* 0x00000000ff00723e */ /* 0x000fe400000000ff */
[----:B-----5:R-:W-:-:S04]  /*1600*/  LEA R2, P0, R20, UR4, 0x1 ;  /* 0x0000000414027c11 */ /* 0x020fc8000f8008ff */
[----:B------:R-:W-:-:S05]  /*1610*/  LEA.HI.X R3, R20, UR5, R3, 0x1, P0 ;  /* 0x0000000514037c11 */ /* 0x000fca00080f0c03 */
[----:B------:R1:W-:Y:S04]  /*1620*/  STG.E.U16 desc[UR6][R2.64], R0 ;  /* 0x0000000002007986 */ /* 0x0003e8000c101506 */
.L_x_9986:
[----:B------:R-:W-:Y:S05]  /*1630*/  BSYNC.RECONVERGENT B0 ;  /* 0x0000000000007941 */ /* 0x000fea0003800200 */
.L_x_9985:
[----:B------:R-:W-:Y:S04]  /*1640*/  BSSY.RECONVERGENT B0, `(.L_x_9987) ;  /* 0x000000d000007945 */ /* 0x000fe80003800200 */
[----:B------:R-:W-:Y:S05]  /*1650*/  @P1 BRA `(.L_x_9988) ;  /* 0x00000000002c1947 */ /* 0x000fea0003800000 */
[----:B------:R-:W5:Y:S01]  /*1660*/  LDCU.64 UR4, c[0x0][0x380] ;  /* 0x00007000ff0477ac */ /* 0x000f620008000a00 */
[----:B------:R-:W-:Y:S02]  /*1670*/  HADD2.F32 R5, -RZ, R5.H0_H0 ;  /* 0x20000005ff057230 */ /* 0x000fe40000004100 */
[----:B------:R-:W-:-:S03]  /*1680*/  IMAD.MOV.U32 R19, RZ, RZ, RZ ;  /* 0x000000ffff137224 */ /* 0x000fc600078e00ff */
[----:B-1----:R-:W-:Y:S01]  /*1690*/  FADD.FTZ R0, R5, -R26 ;  /* 0x8000001a05007221 */ /* 0x002fe20000010000 */
[----:B------:R-:W-:-:S04]  /*16a0*/  IMAD.WIDE.U32 R18, R22, UR8, R18 ;  /* 0x0000000816127c25 */ /* 0x000fc8000f8e0012 */
[----:B------:R-:W-:Y:S01]  /*16b0*/  FFMA.FTZ R0, R27, -0.69314718246459960938, R0 ;  /* 0xbf3172181b007823 */ /* 0x000fe20000010000 */
[----:B---34-:R-:W-:-:S04]  /*16c0*/  IMAD R3, R23, UR8, R19 ;  /* 0x0000000817037c24 */ /* 0x018fc8000f8e0213 */
[----:B------:R-:W-:Y:S02]  /*16d0*/  F2FP.F16.F32.PACK_AB R0, RZ, R0 ;  /* 0x00000000ff00723e */ /* 0x000fe400000000ff */
[----:B-----5:R-:W-:-:S04]  /*16e0*/  LEA R2, P0, R18, UR4, 0x1 ;  /* 0x0000000412027c11 */ /* 0x020fc8000f8008ff */
[----:B------:R-:W-:-:S05]  /*16f0*/  LEA.HI.X R3, R18, UR5, R3, 0x1, P0 ;  /* 0x0000000512037c11 */ /* 0x000fca00080f0c03 */
[----:B------:R1:W-:Y:S04]  /*1700*/  STG.E.U16 desc[UR6][R2.64], R0 ;  /* 0x0000000002007986 */ /* 0x0003e8000c101506 */
.L_x_9988:
[----:B------:R-:W-:Y:S05]  /*1710*/  BSYNC.RECONVERGENT B0 ;  /* 0x0000000000007941 */ /* 0x000fea0003800200 */
.L_x_9987:
[----:B------:R-:W-:Y:S04]  /*1720*/  BSSY.RECONVERGENT B0, `(.L_x_9989) ;  /* 0x000000d000007945 */ /* 0x000fe80003800200 */
[----:B------:R-:W-:Y:S05]  /*1730*/  @P2 BRA `(.L_x_9990) ;  /* 0x00000000002c2947 */ /* 0x000fea0003800000 */
[----:B------:R-:W5:Y:S01]  /*1740*/  LDCU.64 UR4, c[0x0][0x380] ;  /* 0x00007000ff0477ac */ /* 0x000f620008000a00 */
[----:B-1-34-:R-:W-:Y:S02]  /*1750*/  HADD2.F32 R3, -RZ, R6.H0_H0 ;  /* 0x20000006ff037230 */ /* 0x01afe40000004100 */
[----:B------:R-:W-:-:S03]  /*1760*/  IMAD.MOV.U32 R17, RZ, RZ, RZ ;  /* 0x000000ffff117224 */ /* 0x000fc600078e00ff */
[----:B------:R-:W-:Y:S01]  /*1770*/  FADD.FTZ R0, R3, -R26 ;  /* 0x8000001a03007221 */ /* 0x000fe20000010000 */
[----:B------:R-:W-:-:S04]  /*1780*/  IMAD.WIDE.U32 R16, R22, UR8, R16 ;  /* 0x0000000816107c25 */ /* 0x000fc8000f8e0010 */
[----:B------:R-:W-:Y:S01]  /*1790*/  FFMA.FTZ R0, R27, -0.69314718246459960938, R0 ;  /* 0xbf3172181b007823 */ /* 0x000fe20000010000 */
[----:B------:R-:W-:-:S04]  /*17a0*/  IMAD R3, R23, UR8, R17 ;  /* 0x0000000817037c24 */ /* 0x000fc8000f8e0211 */
[----:B------:R-:W-:Y:S02]  /*17b0*/  F2FP.F16.F32.PACK_AB R0, RZ, R0 ;  /* 0x00000000ff00723e */ /* 0x000fe400000000ff */
[----:B-----5:R-:W-:-:S04]  /*17c0*/  LEA R2, P0, R16, UR4, 0x1 ;  /* 0x0000000410027c11 */ /* 0x020fc8000f8008ff */
[----:B------:R-:W-:-:S05]  /*17d0*/  LEA.HI.X R3, R16, UR5, R3, 0x1, P0 ;  /* 0x0000000510037c11 */ /* 0x000fca00080f0c03 */
[----:B------:R1:W-:Y:S04]  /*17e0*/  STG.E.U16 desc[UR6][R2.64], R0 ;  /* 0x0000000002007986 */ /* 0x0003e8000c101506 */
.L_x_9990:
[----:B------:R-:W-:Y:S05]  /*17f0*/  BSYNC.RECONVERGENT B0 ;  /* 0x0000000000007941 */ /* 0x000fea0003800200 */
.L_x_9989:
[----:B------:R-:W-:Y:S04]  /*1800*/  BSSY.RECONVERGENT B0, `(.L_x_9991) ;  /* 0x000000d000007945 */ /* 0x000fe80003800200 */
[----:B------:R-:W-:Y:S05]  /*1810*/  @P3 BRA `(.L_x_9992) ;  /* 0x00000000002c3947 */ /* 0x000fea0003800000 */
[----:B------:R-:W5:Y:S01]  /*1820*/  LDCU.64 UR4, c[0x0][0x380] ;  /* 0x00007000ff0477ac */ /* 0x000f620008000a00 */
[----:B------:R-:W-:Y:S02]  /*1830*/  HADD2.F32 R7, -RZ, R7.H0_H0 ;  /* 0x20000007ff077230 */ /* 0x000fe40000004100 */
[----:B------:R-:W-:-:S03]  /*1840*/  HFMA2 R15, -RZ, RZ, 0, 0 ;  /* 0x00000000ff0f7431 */ /* 0x000fc600000001ff */
        /* <DEDUP_REMOVED lines=8> */
.L_x_9992:
[----:B------:R-:W-:Y:S05]  /*18d0*/  BSYNC.RECONVERGENT B0 ;  /* 0x0000000000007941 */ /* 0x000fea0003800200 */
.L_x_9991:
        /* <DEDUP_REMOVED lines=13> */
.L_x_9994:
[----:B------:R-:W-:Y:S05]  /*19b0*/  BSYNC.RECONVERGENT B0 ;  /* 0x0000000000007941 */ /* 0x000fea0003800200 */
.L_x_9993:
[----:B------:R-:W-:Y:S05]  /*19c0*/  @P5 EXIT ;  /* 0x000000000000594d */ /* 0x000fea0003800000 */
[----:B------:R-:W4:Y:S01]  /*19d0*/  LDCU.64 UR4, c[0x0][0x380] ;  /* 0x00007000ff0477ac */ /* 0x000f220008000a00 */
[----:B------:R-:W-:Y:S02]  /*19e0*/  HADD2.F32 R9, -RZ, R9.H0_H0 ;  /* 0x20000009ff097230 */ /* 0x000fe40000004100 */
[----:B------:R-:W-:-:S03]  /*19f0*/  IMAD.MOV.U32 R11, RZ, RZ, RZ ;  /* 0x000000ffff0b7224 */ /* 0x000fc600078e00ff */
[----:B------:R-:W-:Y:S01]  /*1a00*/  FADD.FTZ R26, R9, -R26 ;  /* 0x8000001a091a7221 */ /* 0x000fe20000010000 */
[----:B------:R-:W-:-:S04]  /*1a10*/  IMAD.WIDE.U32 R10, R22, UR8, R10 ;  /* 0x00000008160a7c25 */ /* 0x000fc8000f8e000a */
[----:B-1----:R-:W-:Y:S01]  /*1a20*/  FFMA.FTZ R27, R27, -0.69314718246459960938, R26 ;  /* 0xbf3172181b1b7823 */ /* 0x002fe2000001001a */
[----:B------:R-:W-:-:S04]  /*1a30*/  IMAD R23, R23, UR8, R11 ;  /* 0x0000000817177c24 */ /* 0x000fc8000f8e020b */
[----:B------:R-:W-:Y:S02]  /*1a40*/  F2FP.F16.F32.PACK_AB R27, RZ, R27 ;  /* 0x0000001bff1b723e */ /* 0x000fe400000000ff */
[----:B----4-:R-:W-:-:S04]  /*1a50*/  LEA R2, P0, R10, UR4, 0x1 ;  /* 0x000000040a027c11 */ /* 0x010fc8000f8008ff */
[----:B---3--:R-:W-:-:S05]  /*1a60*/  LEA.HI.X R3, R10, UR5, R23, 0x1, P0 ;  /* 0x000000050a037c11 */ /* 0x008fca00080f0c17 */
[----:B------:R-:W-:Y:S01]  /*1a70*/  STG.E.U16 desc[UR6][R2.64], R27 ;  /* 0x0000001b02007986 */ /* 0x000fe2000c101506 */
[----:B------:R-:W-:Y:S05]  /*1a80*/  EXIT ;  /* 0x000000000000794d */ /* 0x000fea0003800000 */
.L_x_9975:
[----:B-1----:R-:W-:Y:S01]  /*1a90*/  MOV R43, R26 ;  /* 0x0000001a002b7202 */ /* 0x002fe20000000f00 */
[----:B------:R-:W-:Y:S01]  /*1aa0*/  IMAD.MOV.U32 R30, RZ, RZ, 0x10 ;  /* 0x00000010ff1e7424 */ /* 0x000fe200078e00ff */
[----:B------:R-:W-:Y:S01]  /*1ab0*/  MOV R28, 0xffffffff ;  /* 0xffffffff001c7802 */ /* 0x000fe20000000f00 */
[----:B------:R-:W-:-:S07]  /*1ac0*/  IMAD.MOV.U32 R29, RZ, RZ, 0x1f ;  /* 0x0000001fff1d7424 */ /* 0x000fce00078e00ff */
[----:B------:R-:W-:Y:S05]  /*1ad0*/  WARPSYNC.COLLECTIVE R28, `(.L_x_9995) ;  /* 0x000000001c087348 */ /* 0x000fea0003c00000 */
[----:B------:R0:W1:Y:S02]  /*1ae0*/  SHFL.DOWN P6, R41, R43, R30, R29 ;  /* 0x0800001e2b297389 */ /* 0x00006400000c001d */
[----:B01----:R-:W-:Y:S05]  /*1af0*/  ENDCOLLECTIVE ;  /* 0x000000000000791b */ /* 0x003fea0003800000 */
.L_x_9995:
        /* <DEDUP_REMOVED lines=8> */
.L_x_9996:
        /* <DEDUP_REMOVED lines=8> */
.L_x_9997:
        /* <DEDUP_REMOVED lines=8> */
.L_x_9998:
        /* <DEDUP_REMOVED lines=8> */
.L_x_9999:
[----:B------:R-:W-:Y:S05]  /*1d00*/  BRA `(.L_x_10000) ;  /* 0xffffffec007c7947 */ /* 0x000fea000383ffff */
.L_x_9978:
[----:B-1----:R-:W-:Y:S02]  /*1d10*/  IMAD.MOV.U32 R43, RZ, RZ, R27 ;  /* 0x000000ffff2b7224 */ /* 0x002fe400078e001b */
[----:B------:R-:W-:Y:S02]  /*1d20*/  HFMA2 R29, -RZ, RZ, 0, 1.847743988037109375e-06 ;  /* 0x0000001fff1d7431 */ /* 0x000fe400000001ff */
[----:B------:R-:W-:Y:S02]  /*1d30*/  IMAD.MOV.U32 R30, RZ, RZ, 0x10 ;  /* 0x00000010ff1e7424 */ /* 0x000fe400078e00ff */
[----:B------:R-:W-:-:S07]  /*1d40*/  IMAD.MOV.U32 R28, RZ, RZ, -0x1 ;  /* 0xffffffffff1c7424 */ /* 0x000fce00078e00ff */
[----:B------:R-:W-:Y:S05]  /*1d50*/  WARPSYNC.COLLECTIVE R28, `(.L_x_10001) ;  /* 0x000000001c087348 */ /* 0x000fea0003c00000 */
[----:B------:R0:W1:Y:S02]  /*1d60*/  SHFL.DOWN P6, R41, R43, R30, R29 ;  /* 0x0800001e2b297389 */ /* 0x00006400000c001d */
[----:B01----:R-:W-:Y:S05]  /*1d70*/  ENDCOLLECTIVE ;  /* 0x000000000000791b */ /* 0x003fea0003800000 */
.L_x_10001:
[----:B------:R-:W-:Y:S02]  /*1d80*/  IMAD.MOV.U32 R30, RZ, RZ, 0x8 ;  /* 0x00000008ff1e7424 */ /* 0x000fe400078e00ff */
[----:B------:R-:W-:-:S04]  /*1d90*/  IMAD.MOV.U32 R32, RZ, RZ, R41 ;  /* 0x000000ffff207224 */ /* 0x000fc800078e0029 */
[----:B------:R-:W-:-:S05]  /*1da0*/  FADD.FTZ R32, R27, R32 ;  /* 0x000000201b207221 */ /* 0x000fca0000010000 */
[----:B------:R-:W-:-:S07]  /*1db0*/  MOV R43, R32 ;  /* 0x00000020002b7202 */ /* 0x000fce0000000f00 */
[----:B------:R-:W-:Y:S05]  /*1dc0*/  WARPSYNC.COLLECTIVE R28, `(.L_x_10002) ;  /* 0x000000001c087348 */ /* 0x000fea0003c00000 */
[----:B------:R0:W1:Y:S02]  /*1dd0*/  SHFL.DOWN P6, R41, R43, R30, R29 ;  /* 0x0800001e2b297389 */ /* 0x00006400000c001d */
[----:B01----:R-:W-:Y:S05]  /*1de0*/  ENDCOLLECTIVE ;  /* 0x000000000000791b */ /* 0x003fea0003800000 */
.L_x_10002:
[----:B------:R-:W-:Y:S02]  /*1df0*/  IMAD.MOV.U32 R30, RZ, RZ, 0x4 ;  /* 0x00000004ff1e7424 */ /* 0x000fe400078e00ff */
[----:B------:R-:W-:-:S04]  /*1e00*/  IMAD.MOV.U32 R31, RZ, RZ, R41 ;  /* 0x000000ffff1f7224 */ /* 0x000fc800078e0029 */
[----:B------:R-:W-:-:S05]  /*1e10*/  FADD.FTZ R31, R32, R31 ;  /* 0x0000001f201f7221 */ /* 0x000fca0000010000 */
[----:B------:R-:W-:-:S07]  /*1e20*/  MOV R43, R31 ;  /* 0x0000001f002b7202 */ /* 0x000fce0000000f00 */
[----:B------:R-:W-:Y:S05]  /*1e30*/  WARPSYNC.COLLECTIVE R28, `(.L_x_10003) ;  /* 0x000000001c087348 */ /* 0x000fea0003c00000 */
[----:B------:R0:W1:Y:S02]  /*1e40*/  SHFL.DOWN P6, R41, R43, R30, R29 ;  /* 0x0800001e2b297389 */ /* 0x00006400000c001d */
[----:B01----:R-:W-:Y:S05]  /*1e50*/  ENDCOLLECTIVE ;  /* 0x000000000000791b */ /* 0x003fea0003800000 */
.L_x_10003:
[----:B------:R-:W-:Y:S02]  /*1e60*/  IMAD.MOV.U32 R30, RZ, RZ, 0x2 ;  /* 0x00000002ff1e7424 */ /* 0x000fe400078e00ff */
[----:B------:R-:W-:-:S04]  /*1e70*/  IMAD.MOV.U32 R34, RZ, RZ, R41 ;  /* 0x000000ffff227224 */ /* 0x000fc800078e0029 */
[----:B------:R-:W-:-:S05]  /*1e80*/  FADD.FTZ R34, R31, R34 ;  /* 0x000000221f227221 */ /* 0x000fca0000010000 */
[----:B------:R-:W-:-:S07]  /*1e90*/  MOV R43, R34 ;  /* 0x00000022002b7202 */ /* 0x000fce0000000f00 */
[----:B------:R-:W-:Y:S05]  /*1ea0*/  WARPSYNC.COLLECTIVE R28, `(.L_x_10004) ;  /* 0x000000001c087348 */ /* 0x000fea0003c00000 */
[----:B------:R0:W1:Y:S02]  /*1eb0*/  SHFL.DOWN P6, R41, R43, R30, R29 ;  /* 0x0800001e2b297389 */ /* 0x00006400000c001d */
[----:B01----:R-:W-:Y:S05]  /*1ec0*/  ENDCOLLECTIVE ;  /* 0x000000000000791b */ /* 0x003fea0003800000 */
.L_x_10004:
[----:B------:R-:W-:Y:S02]  /*1ed0*/  IMAD.MOV.U32 R30, RZ, RZ, 0x1 ;  /* 0x00000001ff1e7424 */ /* 0x000fe400078e00ff */
[----:B------:R-:W-:-:S04]  /*1ee0*/  IMAD.MOV.U32 R33, RZ, RZ, R41 ;  /* 0x000000ffff217224 */ /* 0x000fc800078e0029 */
[----:B------:R-:W-:-:S05]  /*1ef0*/  FADD.FTZ R33, R34, R33 ;  /* 0x0000002122217221 */ /* 0x000fca0000010000 */
[----:B------:R-:W-:-:S07]  /*1f00*/  MOV R43, R33 ;  /* 0x00000021002b7202 */ /* 0x000fce0000000f00 */
[----:B------:R-:W-:Y:S05]  /*1f10*/  WARPSYNC.COLLECTIVE R28, `(.L_x_10005) ;  /* 0x000000001c087348 */ /* 0x000fea0003c00000 */
[----:B------:R0:W1:Y:S02]  /*1f20*/  SHFL.DOWN P6, R41, R43, R30, R29 ;  /* 0x0800001e2b297389 */ /* 0x00006400000c001d */
[----:B01----:R-:W-:Y:S05]  /*1f30*/  ENDCOLLECTIVE ;  /* 0x000000000000791b */ /* 0x003fea0003800000 */
.L_x_10005:
[----:B------:R-:W-:Y:S01]  /*1f40*/  MOV R40, R41 ;  /* 0x0000002900287202 */ /* 0x000fe20000000f00 */
[----:B------:R-:W-:Y:S06]  /*1f50*/  BRA `(.L_x_10006) ;  /* 0xfffffff000947947 */ /* 0x000fec000383ffff */
.L_x_10007:
        /* <DEDUP_REMOVED lines=10> */
.L_x_11683:


//--------------------- .text._ZN2at6native43_GLOBAL__N__9ae7fba5_10_SoftMax_cu_9f978f6322cunn_SoftMaxForwardRegIN3c104HalfEfS4_NS1_25LogSoftMaxForwardEpilogueElLi8EEEvPT1_PKT_T3_ --------------------------
	.section	.text._ZN2at6native43_GLOBAL__N__9ae7fba5_10_SoftMax_cu_9f978f6322cunn_SoftMaxForwardRegIN3c104HalfEfS4_NS1_25LogSoftMaxForwardEpilogueElLi8EEEvPT1_PKT_T3_,"ax",@progbits
	.align	128
.text._ZN2at6native43_GLOBAL__N__9ae7fba5_10_SoftMax_cu_9f978f6322cunn_SoftMaxForwardRegIN3c104HalfEfS4_NS1_25LogSoftMaxForwardEpilogueElLi8EEEvPT1_PKT_T3_:
        .type           _ZN2at6native43_GLOBAL__N__9ae7fba5_10_SoftMax_cu_9f978f6322cunn_SoftMaxForwardRegIN3c104HalfEfS4_NS1_25LogSoftMaxForwardEpilogueElLi8EEEvPT1_PKT_T3_,@function
        .size           _ZN2at6native43_GLOBAL__N__9ae7fba5_10_SoftMax_cu_9f978f6322cunn_SoftMaxForwardRegIN3c104HalfEfS4_NS1_25LogSoftMaxForwardEpilogueElLi8EEEvPT1_PKT_T3_,(.L_x_11684 - _ZN2at6native43_GLOBAL__N__9ae7fba5_10_SoftMax_cu_9f978f6322cunn_SoftMaxForwardRegIN3c104HalfEfS4_NS1_25LogSoftMaxForwardEpilogueElLi8EEEvPT1_PKT_T3_)
        .other          _ZN2at6native43_GLOBAL__N__9ae7fba5_10_SoftMax_cu_9f978f6322cunn_SoftMaxForwardRegIN3c104HalfEfS4_NS1_25LogSoftMaxForwardEpilogueElLi8EEEvPT1_PKT_T3_,@"STO_CUDA_ENTRY STV_DEFAULT"
_ZN2at6native43_GLOBAL__N__9ae7fba5_10_SoftMax_cu_9f978f6322cunn_SoftMaxForwardRegIN3c104HalfEfS4_NS1_25LogSoftMaxForwardEpilogueElLi8EEEvPT1_PKT_T3_:
        /* <DEDUP_REMOVED lines=77> */
[----:B------:R3:W3:Y:S01]  /*04d0*/  @!P4 LDG.E.U16 R0, desc[UR6][R22.64] ;  /* 0x000000061600c981 */ /* 0x0006e2000c1e1500 */
[----:B------:R-:W-:-:S04]  /*04e0*/  ISETP.GE.U32.AND P5, PT, R34, R10, PT ;  /* 0x0000000a2200720c */ /* 0x000fc80003fa6070 */
[----:B------:R-:W-:-:S13]  /*04f0*/  ISETP.GE.AND.EX P5, PT, RZ, R11, PT, P5 ;  /* 0x0000000bff00720c */ /* 0x000fda0003fa6350 */
[----:B-----5:R-:W1:Y:S01]  /*0500*/  @!P5 LDC.64 R28, c[0x0][0x388] ;  /* 0x0000e200ff1cdb82 */ /* 0x020e620000000a00 */
[----:B------:R-:W-:-:S03]  /*0510*/  @!P5 MOV R35, RZ ;  /* 0x000000ff0023d202 */ /* 0x000fc60000000f00 */
[----:B------:R-:W-:-:S04]  /*0520*/  @!P5 IMAD.WIDE.U32 R36, R10, UR8, R34 ;  /* 0x000000080a24dc25 */ /* 0x000fc8000f8e0022 */
[----:B------:R-:W-:Y:S01]  /*0530*/  @!P5 IMAD R33, R11, UR8, R37 ;  /* 0x000000080b21dc24 */ /* 0x000fe2000f8e0225 */
[----:B-1----:R-:W-:-:S04]  /*0540*/  @!P5 LEA R28, P6, R36, R28, 0x1 ;  /* 0x0000001c241cd211 */ /* 0x002fc800078c08ff */
[----:B------:R-:W-:-:S05]  /*0550*/  @!P5 LEA.HI.X R29, R36, R29, R33, 0x1, P6 ;  /* 0x0000001d241dd211 */ /* 0x000fca00030f0c21 */
[----:B------:R-:W5:Y:S01]  /*0560*/  @!P5 LDG.E.U16 R30, desc[UR6][R28.64] ;  /* 0x000000061c1ed981 */ /* 0x000f62000c1e1500 */
[----:B0-----:R-:W-:Y:S02]  /*0570*/  P2R R26, PR, RZ, 0x2 ;  /* 0x00000002ff1a7803 */ /* 0x001fe40000000000 */
[----:B------:R-:W-:Y:S01]  /*0580*/  ISETP.NE.AND P1, PT, R31, RZ, PT ;  /* 0x000000ff1f00720c */ /* 0x000fe20003f25270 */
[----:B------:R-:W-:Y:S01]  /*0590*/  IMAD.MOV.U32 R33, RZ, RZ, -0x800001 ;  /* 0xff7fffffff217424 */ /* 0x000fe200078e00ff */
[----:B------:R-:W-:Y:S01]  /*05a0*/  BAR.SYNC.DEFER_BLOCKING 0x0 ;  /* 0x0000000000007b1d */ /* 0x000fe20000010000 */
[----:B------:R-:W-:Y:S01]  /*05b0*/  ISETP.NE.AND P6, PT, R32, RZ, PT ;  /* 0x000000ff2000720c */ /* 0x000fe20003fc5270 */
[----:B--2---:R-:W-:-:S05]  /*05c0*/  @!P0 HADD2.F32 R36, -RZ, R5.H0_H0 ;  /* 0x20000005ff248230 */ /* 0x004fca0000004100 */
[----:B------:R-:W-:-:S04]  /*05d0*/  @!P0 FMNMX.FTZ R33, R36, -3.40282346638528859812e+38, !PT ;  /* 0xff7fffff24218809 */ /* 0x000fc80007810000 */
        /* <DEDUP_REMOVED lines=63> */
.L_x_10032:
        /* <DEDUP_REMOVED lines=9> */
.L_x_10008:
        /* <DEDUP_REMOVED lines=81> */
.L_x_10038:
[----:B-1----:R-:W-:-:S07]  /*0f70*/  FADD.FTZ R21, R33, R27 ;  /* 0x0000001b21157221 */ /* 0x002fce0000010000 */
.L_x_10011:
[----:B------:R-:W-:Y:S05]  /*0f80*/  BSYNC B0 ;  /* 0x0000000000007941 */ /* 0x000fea0003800000 */
.L_x_10010:
        /* <DEDUP_REMOVED lines=9> */
[----:B------:R-:W-:Y:S02]  /*1020*/  IMAD.MOV.U32 R9, RZ, RZ, RZ ;  /* 0x000000ffff097224 */ /* 0x000fe400078e00ff */
[----:B------:R-:W-:Y:S02]  /*1030*/  HADD2.F32 R5, -RZ, R5.H0_H0 ;  /* 0x20000005ff057230 */ /* 0x000fe40000004100 */
[----:B------:R-:W-:-:S04]  /*1040*/  IMAD.WIDE.U32 R8, R10, UR8, R8 ;  /* 0x000000080a087c25 */ /* 0x000fc8000f8e0008 */
[----:B------:R-:W-:Y:S01]  /*1050*/  IMAD R9, R11, UR8, R9 ;  /* 0x000000080b097c24 */ /* 0x000fe2000f8e0209 */
[----:B--2---:R-:W-:-:S04]  /*1060*/  LEA R20, P0, R8, UR4, 0x1 ;  /* 0x0000000408147c11 */ /* 0x004fc8000f8008ff */
[----:B------:R-:W-:Y:S01]  /*1070*/  LEA.HI.X R21, R8, UR5, R9, 0x1, P0 ;  /* 0x0000000508157c11 */ /* 0x000fe200080f0c09 */
[----:B------:R-:W-:-:S04]  /*1080*/  FADD.FTZ R8, R5, -R22 ;  /* 0x8000001605087221 */ /* 0x000fc80000010000 */
[----:B-1----:R-:W-:-:S05]  /*1090*/  FFMA.FTZ R5, R23, -0.69314718246459960938, R8 ;  /* 0xbf31721817057823 */ /* 0x002fca0000010008 */
[----:B------:R-:W-:-:S05]  /*10a0*/  F2FP.F16.F32.PACK_AB R5, RZ, R5 ;  /* 0x00000005ff05723e */ /* 0x000fca00000000ff */
[----:B------:R2:W-:Y:S02]  /*10b0*/  STG.E.U16 desc[UR6][R20.64], R5 ;  /* 0x0000000514007986 */ /* 0x0005e4000c101506 */
.L_x_10014:
[----:B------:R-:W-:Y:S05]  /*10c0*/  BSYNC.RECONVERGENT B0 ;  /* 0x0000000000007941 */ /* 0x000fea0003800200 */
.L_x_10013:
        /* <DEDUP_REMOVED lines=9> */
[----:B------:R-:W-:Y:S02]  /*1160*/  F2FP.F16.F32.PACK_AB R5, RZ, R5 ;  /* 0x00000005ff05723e */ /* 0x000fe400000000ff */
[----:B--2---:R-:W-:-:S05]  /*1170*/  IADD3 R20, PT, PT, R20, UR9, RZ ;  /* 0x0000000914147c10 */ /* 0x004fca000fffe0ff */
[----:B------:R-:W-:-:S04]  /*1180*/  IMAD.WIDE.U32 R20, R10, UR8, R20 ;  /* 0x000000080a147c25 */ /* 0x000fc8000f8e0014 */
[----:B------:R-:W-:Y:S01]  /*1190*/  IMAD R9, R11, UR8, R21 ;  /* 0x000000080b097c24 */ /* 0x000fe2000f8e0215 */
[----:B---3--:R-:W-:-:S04]  /*11a0*/  LEA R8, P0, R20, UR4, 0x1 ;  /* 0x0000000414087c11 */ /* 0x008fc8000f8008ff */
[----:B------:R-:W-:-:S05]  /*11b0*/  LEA.HI.X R9, R20, UR5, R9, 0x1, P0 ;  /* 0x0000000514097c11 */ /* 0x000fca00080f0c09 */
[----:B------:R3:W-:Y:S04]  /*11c0*/  STG.E.U16 desc[UR6][R8.64], R5 ;  /* 0x0000000508007986 */ /* 0x0007e8000c101506 */
.L_x_10016:
[----:B------:R-:W-:Y:S05]  /*11d0*/  BSYNC.RECONVERGENT B0 ;  /* 0x0000000000007941 */ /* 0x000fea0003800200 */
.L_x_10015:
[----:B------:R-:W-:Y:S01]  /*11e0*/  ISETP.NE.AND P0, PT, R32, RZ, PT ;  /* 0x000000ff2000720c */ /* 0x000fe20003f05270 */
[----:B------:R-:W-:-:S12]  /*11f0*/  BSSY.RECONVERGENT B0, `(.L_x_10017) ;  /* 0x0000010000007945 */ /* 0x000fd80003800200 */
[----:B------:R-:W-:Y:S05]  /*1200*/  @P0 BRA `(.L_x_10018) ;  /* 0x0000000000380947 */ /* 0x000fea0003800000 */
[----:B--23--:R-:W2:Y:S01]  /*1210*/  S2R R5, SR_TID.X ;  /* 0x0000000000057919 */ /* 0x00cea20000002100 */
[----:B------:R-:W3:Y:S01]  /*1220*/  LDCU.64 UR4, c[0x0][0x380] ;  /* 0x00007000ff0477ac */ /* 0x000ee20008000a00 */
[----:B------:R-:W-:-:S05]  /*1230*/  HADD2.F32 R7, -RZ, R7.H0_H0 ;  /* 0x20000007ff077230 */ /* 0x000fca0000004100 */
[----:B------:R-:W-:Y:S01]  /*1240*/  FADD.FTZ R8, R7, -R22 ;  /* 0x8000001607087221 */ /* 0x000fe20000010000 */
[----:B------:R-:W-:Y:S02]  /*1250*/  IMAD.MOV.U32 R7, RZ, RZ, RZ ;  /* 0x000000ffff077224 */ /* 0x000fe400078e00ff */
[----:B--2---:R-:W-:-:S05]  /*1260*/  VIADD R5, R5, UR9 ;  /* 0x0000000905057c36 */ /* 0x004fca0008000000 */
[----:B------:R-:W-:Y:S01]  /*1270*/  IADD3 R6, PT, PT, R5, UR9, RZ ;  /* 0x0000000905067c10 */ /* 0x000fe2000fffe0ff */
[----:B-1----:R-:W-:-:S04]  /*1280*/  FFMA.FTZ R5, R23, -0.69314718246459960938, R8 ;  /* 0xbf31721817057823 */ /* 0x002fc80000010008 */
[----:B------:R-:W-:Y:S01]  /*1290*/  IMAD.WIDE.U32 R6, R10, UR8, R6 ;  /* 0x000000080a067c25 */ /* 0x000fe2000f8e0006 */
[----:B------:R-:W-:-:S03]  /*12a0*/  F2FP.F16.F32.PACK_AB R5, RZ, R5 ;  /* 0x00000005ff05723e */ /* 0x000fc600000000ff */
[----:B------:R-:W-:Y:S01]  /*12b0*/  IMAD R7, R11, UR8, R7 ;  /* 0x000000080b077c24 */ /* 0x000fe2000f8e0207 */
[----:B---3--:R-:W-:-:S04]  /*12c0*/  LEA R8, P0, R6, UR4, 0x1 ;  /* 0x0000000406087c11 */ /* 0x008fc8000f8008ff */
[----:B------:R-:W-:-:S05]  /*12d0*/  LEA.HI.X R9, R6, UR5, R7, 0x1, P0 ;  /* 0x0000000506097c11 */ /* 0x000fca00080f0c07 */
[----:B------:R4:W-:Y:S04]  /*12e0*/  STG.E.U16 desc[UR6][R8.64], R5 ;  /* 0x0000000508007986 */ /* 0x0009e8000c101506 */
.L_x_10018:
[----:B------:R-:W-:Y:S05]  /*12f0*/  BSYNC.RECONVERGENT B0 ;  /* 0x0000000000007941 */ /* 0x000fea0003800200 */
.L_x_10017:
[----:B------:R-:W-:Y:S04]  /*1300*/  BSSY.RECONVERGENT B0, `(.L_x_10019) ;  /* 0x000000d000007945 */ /* 0x000fe80003800200 */
[----:B------:R-:W-:Y:S05]  /*1310*/  @P1 BRA `(.L_x_10020) ;  /* 0x00000000002c1947 */ /* 0x000fea0003800000 */
[----:B------:R-:W5:Y:S01]  /*1320*/  LDCU.64 UR4, c[0x0][0x380] ;  /* 0x00007000ff0477ac */ /* 0x000f620008000a00 */
[----:B--234-:R-:W-:Y:S02]  /*1330*/  HADD2.F32 R5, -RZ, R4.H0_H0 ;  /* 0x20000004ff057230 */ /* 0x01cfe40000004100 */
[----:B------:R-:W-:-:S03]  /*1340*/  IMAD.MOV.U32 R13, RZ, RZ, RZ ;  /* 0x000000ffff0d7224 */ /* 0x000fc600078e00ff */
        /* <DEDUP_REMOVED lines=8> */
.L_x_10020:
[----:B------:R-:W-:Y:S05]  /*13d0*/  BSYNC.RECONVERGENT B0 ;  /* 0x0000000000007941 */ /* 0x000fea0003800200 */
.L_x_10019:
[----:B------:R-:W-:Y:S04]  /*13e0*/  BSSY.RECONVERGENT B0, `(.L_x_10021) ;  /* 0x000000d000007945 */ /* 0x000fe80003800200 */
[----:B------:R-:W-:Y:S05]  /*13f0*/  @P2 BRA `(.L_x_10022) ;  /* 0x00000000002c2947 */ /* 0x000fea0003800000 */
[----:B------:R-:W5:Y:S01]  /*1400*/  LDCU.64 UR4, c[0x0][0x380] ;  /* 0x00007000ff0477ac */ /* 0x000f620008000a00 */
[----:B------:R-:W-:Y:S01]  /*1410*/  HADD2.F32 R3, -RZ, R3.H0_H0 ;  /* 0x20000003ff037230 */ /* 0x000fe20000004100 */
[----:B------:R-:W-:-:S04]  /*1420*/  MOV R15, RZ ;  /* 0x000000ff000f7202 */ /* 0x000fc80000000f00 */
[----:B-1----:R-:W-:Y:S01]  /*1430*/  FADD.FTZ R4, R3, -R22 ;  /* 0x8000001603047221 */ /* 0x002fe20000010000 */
[----:B------:R-:W-:-:S04]  /*1440*/  IMAD.WIDE.U32 R14, R10, UR8, R14 ;  /* 0x000000080a0e7c25 */ /* 0x000fc8000f8e000e */
[----:B------:R-:W-:Y:S01]  /*1450*/  FFMA.FTZ R3, R23, -0.69314718246459960938, R4 ;  /* 0xbf31721817037823 */ /* 0x000fe20000010004 */
[----:B--234-:R-:W-:-:S04]  /*1460*/  IMAD R5, R11, UR8, R15 ;  /* 0x000000080b057c24 */ /* 0x01cfc8000f8e020f */
[----:B------:R-:W-:Y:S02]  /*1470*/  F2FP.F16.F32.PACK_AB R3, RZ, R3 ;  /* 0x00000003ff03723e */ /* 0x000fe400000000ff */
[----:B-----5:R-:W-:-:S04]  /*1480*/  LEA R4, P0, R14, UR4, 0x1 ;  /* 0x000000040e047c11 */ /* 0x020fc8000f8008ff */
[----:B------:R-:W-:-:S05]  /*1490*/  LEA.HI.X R5, R14, UR5, R5, 0x1, P0 ;  /* 0x000000050e057c11 */ /* 0x000fca00080f0c05 */
[----:B------:R1:W-:Y:S04]  /*14a0*/  STG.E.U16 desc[UR6][R4.64], R3 ;  /* 0x0000000304007986 */ /* 0x0003e8000c101506 */
.L_x_10022:
[----:B------:R-:W-:Y:S05]  /*14b0*/  BSYNC.RECONVERGENT B0 ;  /* 0x0000000000007941 */ /* 0x000fea0003800200 */
.L_x_10021:
[----:B------:R-:W-:Y:S04]  /*14c0*/  BSSY.RECONVERGENT B0, `(.L_x_10023) ;  /* 0x000000d000007945 */ /* 0x000fe80003800200 */
[----:B------:R-:W-:Y:S05]  /*14d0*/  @P3 BRA `(.L_x_10024) ;  /* 0x00000000002c3947 */ /* 0x000fea0003800000 */
[----:B------:R-:W5:Y:S01]  /*14e0*/  LDCU.64 UR4, c[0x0][0x380] ;  /* 0x00007000ff0477ac */ /* 0x000f620008000a00 */
[----:B-1----:R-:W-:Y:S02]  /*14f0*/  HADD2.F32 R3, -RZ, R2.H0_H0 ;  /* 0x20000002ff037230 */ /* 0x002fe40000004100 */
[----:B------:R-:W-:-:S03]  /*1500*/  IMAD.MOV.U32 R17, RZ, RZ, RZ ;  /* 0x000000ffff117224 */ /* 0x000fc600078e00ff */
[----:B------:R-:W-:Y:S01]  /*1510*/  FADD.FTZ R2, R3, -R22 ;  /* 0x8000001603027221 */ /* 0x000fe20000010000 */
[----:B------:R-:W-:-:S04]  /*1520*/  IMAD.WIDE.U32 R16, R10, UR8, R16 ;  /* 0x000000080a107c25 */ /* 0x000fc8000f8e0010 */
[----:B------:R-:W-:Y:S01]  /*1530*/  FFMA.FTZ R3, R23, -0.69314718246459960938, R2 ;  /* 0xbf31721817037823 */ /* 0x000fe20000010002 */
[----:B--234-:R-:W-:-:S04]  /*1540*/  IMAD R5, R11, UR8, R17 ;  /* 0x000000080b057c24 */ /* 0x01cfc8000f8e0211 */
[----:B------:R-:W-:Y:S02]  /*1550*/  F2FP.F16.F32.PACK_AB R4, RZ, R3 ;  /* 0x00000003ff04723e */ /* 0x000fe400000000ff */
[----:B-----5:R-:W-:-:S04]  /*1560*/  LEA R2, P0, R16, UR4, 0x1 ;  /* 0x0000000410027c11 */ /* 0x020fc8000f8008ff */
[----:B------:R-:W-:-:S05]  /*1570*/  LEA.HI.X R3, R16, UR5, R5, 0x1, P0 ;  /* 0x0000000510037c11 */ /* 0x000fca00080f0c05 */
[----:B------:R1:W-:Y:S04]  /*1580*/  STG.E.U16 desc[UR6][R2.64], R4 ;  /* 0x0000000402007986 */ /* 0x0003e8000c101506 */
.L_x_10024:
[----:B------:R-:W-:Y:S05]  /*1590*/  BSYNC.RECONVERGENT B0 ;  /* 0x0000000000007941 */ /* 0x000fea0003800200 */
.L_x_10023:
        /* <DEDUP_REMOVED lines=13> */
.L_x_10026:
[----:B------:R-:W-:Y:S05]  /*1670*/  BSYNC.RECONVERGENT B0 ;  /* 0x0000000000007941 */ /* 0x000fea0003800200 */
.L_x_10025:
[----:B------:R-:W-:Y:S05]  /*1680*/  @P5 EXIT ;  /* 0x000000000000594d */ /* 0x000fea0003800000 */
[----:B------:R-:W5:Y:S01]  /*1690*/  LDCU.64 UR4, c[0x0][0x380] ;  /* 0x00007000ff0477ac */ /* 0x000f620008000a00 */
[----:B-1----:R-:W-:Y:S02]  /*16a0*/  HADD2.F32 R3, -RZ, R30.H0_H0 ;  /* 0x2000001eff037230 */ /* 0x002fe40000004100 */
[----:B------:R-:W-:-:S03]  /*16b0*/  HFMA2 R35, -RZ, RZ, 0, 0 ;  /* 0x00000000ff237431 */ /* 0x000fc600000001ff */
[----:B------:R-:W-:Y:S01]  /*16c0*/  FADD.FTZ R22, R3, -R22 ;  /* 0x8000001603167221 */ /* 0x000fe20000010000 */
[----:B------:R-:W-:-:S04]  /*16d0*/  IMAD.WIDE.U32 R34, R10, UR8, R34 ;  /* 0x000000080a227c25 */ /* 0x000fc8000f8e0022 */
[----:B------:R-:W-:Y:S01]  /*16e0*/  FFMA.FTZ R23, R23, -0.69314718246459960938, R22 ;  /* 0xbf31721817177823 */ /* 0x000fe20000010016 */
[----:B------:R-:W-:-:S04]  /*16f0*/  IMAD R11, R11, UR8, R35 ;  /* 0x000000080b0b7c24 */ /* 0x000fc8000f8e0223 */
[----:B------:R-:W-:Y:S02]  /*1700*/  F2FP.F16.F32.PACK_AB R23, RZ, R23 ;  /* 0x00000017ff17723e */ /* 0x000fe400000000ff */
[----:B-----5:R-:W-:-:S04]  /*1710*/  LEA R2, P0, R34, UR4, 0x1 ;  /* 0x0000000422027c11 */ /* 0x020fc8000f8008ff */
[----:B------:R-:W-:-:S05]  /*1720*/  LEA.HI.X R3, R34, UR5, R11, 0x1, P0 ;  /* 0x0000000522037c11 */ /* 0x000fca00080f0c0b */
[----:B------:R-:W-:Y:S01]  /*1730*/  STG.E.U16 desc[UR6][R2.64], R23 ;  /* 0x0000001702007986 */ /* 0x000fe2000c101506 */
[----:B------:R-:W-:Y:S05]  /*1740*/  EXIT ;  /* 0x000000000000794d */ /* 0x000fea0003800000 */
.L_x_10009:
[----:B-1----:R-:W-:Y:S01]  /*1750*/  IMAD.MOV.U32 R36, RZ, RZ, R22 ;  /* 0x000000ffff247224 */ /* 0x002fe200078e0016 */
[----:B------:R-:W-:Y:S01]  /*1760*/  MOV R25, 0x1f ;  /* 0x0000001f00197802 */ /* 0x000fe20000000f00 */
[----:B------:R-:W-:Y:S02]  /*1770*/  IMAD.MOV.U32 R26, RZ, RZ, 0x10 ;  /* 0x00000010ff1a7424 */ /* 0x000fe400078e00ff */
[----:B------:R-:W-:-:S07]  /*1780*/  IMAD.MOV.U32 R24, RZ, RZ, -0x1 ;  /* 0xffffffffff187424 */ /* 0x000fce00078e00ff */
[----:B------:R-:W-:Y:S05]  /*1790*/  WARPSYNC.COLLECTIVE R24, `(.L_x_10027) ;  /* 0x0000000018087348 */ /* 0x000fea0003c00000 */
[----:B------:R0:W1:Y:S02]  /*17a0*/  SHFL.DOWN P6, R27, R36, R26, R25 ;  /* 0x0800001a241b7389 */ /* 0x00006400000c0019 */
[----:B01----:R-:W-:Y:S05]  /*17b0*/  ENDCOLLECTIVE ;  /* 0x000000000000791b */ /* 0x003fea0003800000 */
.L_x_10027:
[----:B------:R-:W-:Y:S01]  /*17c0*/  HFMA2 R26, -RZ, RZ, 0, 4.76837158203125e-07 ;  /* 0x00000008ff1a7431 */ /* 0x000fe200000001ff */
[----:B------:R-:W-:-:S04]  /*17d0*/  FSETP.GEU.FTZ.AND P6, PT, R22, R27, PT ;  /* 0x0000001b1600720b */ /* 0x000fc80003fde000 */
[----:B------:R-:W-:-:S05]  /*17e0*/  FSEL R28, R27, R22, !P6 ;  /* 0x000000161b1c7208 */ /* 0x000fca0007000000 */
[----:B------:R-:W-:-:S07]  /*17f0*/  IMAD.MOV.U32 R36, RZ, RZ, R28 ;  /* 0x000000ffff247224 */ /* 0x000fce00078e001c */
[----:B------:R-:W-:Y:S05]  /*1800*/  WARPSYNC.COLLECTIVE R24, `(.L_x_10028) ;  /* 0x0000000018087348 */ /* 0x000fea0003c00000 */
[----:B------:R0:W1:Y:S02]  /*1810*/  SHFL.DOWN P6, R27, R36, R26, R25 ;  /* 0x0800001a241b7389 */ /* 0x00006400000c0019 */
[----:B01----:R-:W-:Y:S05]  /*1820*/  ENDCOLLECTIVE ;  /* 0x000000000000791b */ /* 0x003fea0003800000 */
.L_x_10028:
[----:B------:R-:W-:Y:S01]  /*1830*/  IMAD.MOV.U32 R26, RZ, RZ, 0x4 ;  /* 0x00000004ff1a7424 */ /* 0x000fe200078e00ff */
[----:B------:R-:W-:-:S04]  /*1840*/  FSETP.GEU.FTZ.AND P6, PT, R28, R27, PT ;  /* 0x0000001b1c00720b */ /* 0x000fc80003fde000 */
[----:B------:R-:W-:-:S09]  /*1850*/  FSEL R36, R27, R28, !P6 ;  /* 0x0000001c1b247208 */ /* 0x000fd20007000000 */
[----:B------:R-:W-:Y:S05]  /*1860*/  WARPSYNC.COLLECTIVE R24, `(.L_x_10029) ;  /* 0x0000000018087348 */ /* 0x000fea0003c00000 */
[----:B------:R0:W1:Y:S02]  /*1870*/  SHFL.DOWN P6, R27, R36, R26, R25 ;  /* 0x0800001a241b7389 */ /* 0x00006400000c0019 */
[----:B01----:R-:W-:Y:S05]  /*1880*/  ENDCOLLECTIVE ;  /* 0x000000000000791b */ /* 0x003fea0003800000 */
.L_x_10029:
[----:B------:R-:W-:Y:S02]  /*1890*/  MOV R26, 0x2 ;  /* 0x00000002001a7802 */ /* 0x000fe40000000f00 */
[----:B------:R-:W-:-:S04]  /*18a0*/  FSETP.GEU.FTZ.AND P6, PT, R36, R27, PT ;  /* 0x0000001b2400720b */ /* 0x000fc80003fde000 */
[----:B------:R-:W-:-:S09]  /*18b0*/  FSEL R36, R27, R36, !P6 ;  /* 0x000000241b247208 */ /* 0x000fd20007000000 */
[----:B------:R-:W-:Y:S05]  /*18c0*/  WARPSYNC.COLLECTIVE R24, `(.L_x_10030) ;  /* 0x0000000018087348 */ /* 0x000fea0003c00000 */
[----:B------:R0:W1:Y:S02]  /*18d0*/  SHFL.DOWN P6, R27, R36, R26, R25 ;  /* 0x0800001a241b7389 */ /* 0x00006400000c0019 */
[----:B01----:R-:W-:Y:S05]  /*18e0*/  ENDCOLLECTIVE ;  /* 0x000000000000791b */ /* 0x003fea0003800000 */
.L_x_10030:
[----:B------:R-:W-:Y:S01]  /*18f0*/  HFMA2 R26, -RZ, RZ, 0, 5.9604644775390625e-08 ;  /* 0x00000001ff1a7431 */ /* 0x000fe200000001ff */
[----:B------:R-:W-:-:S04]  /*1900*/  FSETP.GEU.FTZ.AND P6, PT, R36, R27, PT ;  /* 0x0000001b2400720b */ /* 0x000fc80003fde000 */
[----:B------:R-:W-:-:S05]  /*1910*/  FSEL R22, R27, R36, !P6 ;  /* 0x000000241b167208 */ /* 0x000fca0007000000 */
[----:B------:R-:W-:-:S07]  /*1920*/  IMAD.MOV.U32 R36, RZ, RZ, R22 ;  /* 0x000000ffff247224 */ /* 0x000fce00078e0016 */
[----:B------:R-:W-:Y:S05]  /*1930*/  WARPSYNC.COLLECTIVE R24, `(.L_x_10031) ;  /* 0x0000000018087348 */ /* 0x000fea0003c00000 */
[----:B------:R0:W1:Y:S02]  /*1940*/  SHFL.DOWN P6, R27, R36, R26, R25 ;  /* 0x0800001a241b7389 */ /* 0x00006400000c0019 */
[----:B01----:R-:W-:Y:S05]  /*1950*/  ENDCOLLECTIVE ;  /* 0x000000000000791b */ /* 0x003fea0003800000 */
.L_x_10031:
[----:B------:R-:W-:Y:S05]  /*1960*/  BRA `(.L_x_10032) ;  /* 0xfffffff000187947 */ /* 0x000fea000383ffff */
.L_x_10012:
[----:B-1----:R-:W-:Y:S01]  /*1970*/  IMAD.MOV.U32 R36, RZ, RZ, R21 ;  /* 0x000000ffff247224 */ /* 0x002fe200078e0015 */
[----:B------:R-:W-:Y:S01]  /*1980*/  MOV R26, 0x10 ;  /* 0x00000010001a7802 */ /* 0x000fe20000000f00 */
[----:B------:R-:W-:Y:S01]  /*1990*/  IMAD.MOV.U32 R25, RZ, RZ, 0x1f ;  /* 0x0000001fff197424 */ /* 0x000fe200078e00ff */
[----:B------:R-:W-:-:S07]  /*19a0*/  MOV R24, 0xffffffff ;  /* 0xffffffff00187802 */ /* 0x000fce0000000f00 */
[----:B------:R-:W-:Y:S05]  /*19b0*/  WARPSYNC.COLLECTIVE R24, `(.L_x_10033) ;  /* 0x0000000018087348 */ /* 0x000fea0003c00000 */
[----:B------:R0:W1:Y:S02]  /*19c0*/  SHFL.DOWN P6, R27, R36, R26, R25 ;  /* 0x0800001a241b7389 */ /* 0x00006400000c0019 */
[----:B01----:R-:W-:Y:S05]  /*19d0*/  ENDCOLLECTIVE ;  /* 0x000000000000791b */ /* 0x003fea0003800000 */
.L_x_10033:
[----:B------:R-:W-:Y:S02]  /*19e0*/  HFMA2 R26, -RZ, RZ, 0, 4.76837158203125e-07 ;  /* 0x00000008ff1a7431 */ /* 0x000fe400000001ff */
[----:B------:R-:W-:-:S04]  /*19f0*/  FADD.FTZ R20, R21, R27 ;  /* 0x0000001b15147221 */ /* 0x000fc80000010000 */
[----:B------:R-:W-:-:S07]  /*1a00*/  IMAD.MOV.U32 R36, RZ, RZ, R20 ;  /* 0x000000ffff247224 */ /* 0x000fce00078e0014 */
[----:B------:R-:W-:Y:S05]  /*1a10*/  WARPSYNC.COLLECTIVE R24, `(.L_x_10034) ;  /* 0x0000000018087348 */ /* 0x000fea0003c00000 */
[----:B------:R0:W1:Y:S02]  /*1a20*/  SHFL.DOWN P6, R27, R36, R26, R25 ;  /* 0x0800001a241b7389 */ /* 0x00006400000c0019 */
[----:B01----:R-:W-:Y:S05]  /*1a30*/  ENDCOLLECTIVE ;  /* 0x000000000000791b */ /* 0x003fea0003800000 */
.L_x_10034:
[----:B------:R-:W-:Y:S01]  /*1a40*/  MOV R26, 0x4 ;  /* 0x00000004001a7802 */ /* 0x000fe20000000f00 */
[----:B------:R-:W-:-:S04]  /*1a50*/  FADD.FTZ R23, R20, R27 ;  /* 0x0000001b14177221 */ /* 0x000fc80000010000 */
[----:B------:R-:W-:-:S07]  /*1a60*/  IMAD.MOV.U32 R36, RZ, RZ, R23 ;  /* 0x000000ffff247224 */ /* 0x000fce00078e0017 */
[----:B------:R-:W-:Y:S05]  /*1a70*/  WARPSYNC.COLLECTIVE R24, `(.L_x_10035) ;  /* 0x0000000018087348 */ /* 0x000fea0003c00000 */
[----:B------:R0:W1:Y:S02]  /*1a80*/  SHFL.DOWN P6, R27, R36, R26, R25 ;  /* 0x0800001a241b7389 */ /* 0x00006400000c0019 */
[----:B01----:R-:W-:Y:S05]  /*1a90*/  ENDCOLLECTIVE ;  /* 0x000000000000791b */ /* 0x003fea0003800000 */
.L_x_10035:
[----:B------:R-:W-:Y:S02]  /*1aa0*/  HFMA2 R26, -RZ, RZ, 0, 1.1920928955078125e-07 ;  /* 0x00000002ff1a7431 */ /* 0x000fe400000001ff */
[----:B------:R-:W-:-:S04]  /*1ab0*/  FADD.FTZ R28, R23, R27 ;  /* 0x0000001b171c7221 */ /* 0x000fc80000010000 */
[----:B------:R-:W-:-:S07]  /*1ac0*/  IMAD.MOV.U32 R36, RZ, RZ, R28 ;  /* 0x000000ffff247224 */ /* 0x000fce00078e001c */
[----:B------:R-:W-:Y:S05]  /*1ad0*/  WARPSYNC.COLLECTIVE R24, `(.L_x_10036) ;  /* 0x0000000018087348 */ /* 0x000fea0003c00000 */
[----:B------:R0:W1:Y:S02]  /*1ae0*/  SHFL.DOWN P6, R27, R36, R26, R25 ;  /* 0x0800001a241b7389 */ /* 0x00006400000c0019 */
[----:B01----:R-:W-:Y:S05]  /*1af0*/  ENDCOLLECTIVE ;  /* 0x000000000000791b */ /* 0x003fea0003800000 */
.L_x_10036:
[----:B------:R-:W-:Y:S01]  /*1b00*/  MOV R26, 0x1 ;  /* 0x00000001001a7802 */ /* 0x000fe20000000f00 */
[----:B------:R-:W-:-:S04]  /*1b10*/  FADD.FTZ R33, R28, R27 ;  /* 0x0000001b1c217221 */ /* 0x000fc80000010000 */
[----:B------:R-:W-:-:S07]  /*1b20*/  IMAD.MOV.U32 R36, RZ, RZ, R33 ;  /* 0x000000ffff247224 */ /* 0x000fce00078e0021 */
[----:B------:R-:W-:Y:S05]  /*1b30*/  WARPSYNC.COLLECTIVE R24, `(.L_x_10037) ;  /* 0x0000000018087348 */ /* 0x000fea0003c00000 */
[----:B------:R0:W1:Y:S02]  /*1b40*/  SHFL.DOWN P6, R27, R36, R26, R25 ;  /* 0x0800001a241b7389 */ /* 0x00006400000c0019 */
[----:B01----:R-:W-:Y:S05]  /*1b50*/  ENDCOLLECTIVE ;  /* 0x000000000000791b */ /* 0x003fea0003800000 */
.L_x_10037:
[----:B------:R-:W-:Y:S05]  /*1b60*/  BRA `(.L_x_10038) ;  /* 0xfffffff400007947 */ /* 0x000fea000383ffff */
.L_x_10039:
        /* <DEDUP_REMOVED lines=9> */
.L_x_11684:


//--------------------- .text._ZN2at6native43_GLOBAL__N__9ae7fba5_10_SoftMax_cu_9f978f6322cunn_SoftMaxForwardRegIN3c104HalfEfS4_NS1_25LogSoftMaxForwardEpilogueElLi7EEEvPT1_PKT_T3_ --------------------------
	.section	.text._ZN2at6native43_GLOBAL__N__9ae7fba5_10_SoftMax_cu_9f978f6322cunn_SoftMaxForwardRegIN3c104HalfEfS4_NS1_25LogSoftMaxForwardEpilogueElLi7EEEvPT1_PKT_T3_,"ax",@progbits
	.align	128
.text._ZN2at6native43_GLOBAL__N__9ae7fba5_10_SoftMax_cu_9f978f6322cunn_SoftMaxForwardRegIN3c104HalfEfS4_NS1_25LogSoftMaxForwardEpilogueElLi7EEEvPT1_PKT_T3_:
        .type           _ZN2at6native43_GLOBAL__N__9ae7fba5_10_SoftMax_cu_9f978f6322cunn_SoftMaxForwardRegIN3c104HalfEfS4_NS1_25LogSoftMaxForwardEpilogueElLi7EEEvPT1_PKT_T3_,@function
        .size           _ZN2at6native43_GLOBAL__N__9ae7fba5_10_SoftMax_cu_9f978f6322cunn_SoftMaxForwardRegIN3c104HalfEfS4_NS1_25LogSoftMaxForwardEpilogueElLi7EEEvPT1_PKT_T3_,(.L_x_11685 - _ZN2at6native43_GLOBAL__N__9ae7fba5_10_SoftMax_cu_9f978f6322cunn_SoftMaxForwardRegIN3c104HalfEfS4_NS1_25LogSoftMaxForwardEpilogueElLi7EEEvPT1_PKT_T3_)
        .other          _ZN2at6native43_GLOBAL__N__9ae7fba5_10_SoftMax_cu_9f978f6322cunn_SoftMaxForwardRegIN3c104HalfEfS4_NS1_25LogSoftMaxForwardEpilogueElLi7EEEvPT1_PKT_T3_,@"STO_CUDA_ENTRY STV_DEFAULT"
_ZN2at6native43_GLOBAL__N__9ae7fba5_10_SoftMax_cu_9f978f6322cunn_SoftMaxForwardRegIN3c104HalfEfS4_NS1_25LogSoftMaxForwardEpilogueElLi7EEEvPT1_PKT_T3_:
        /* <DEDUP_REMOVED lines=76> */
[----:B------:R5:W3:Y:S01]  /*04c0*/  @!P6 LDG.E.U16 R2, desc[UR6][R18.64] ;  /* 0x000000061202e981 */ /* 0x000ae2000c1e1500 */
[----:B------:R-:W-:-:S02]  /*04d0*/  IMAD.MOV.U32 R33, RZ, RZ, -0x800001 ;  /* 0xff7fffffff217424 */ /* 0x000fc400078e00ff */
[----:B--2---:R-:W-:-:S05]  /*04e0*/  @!P0 HADD2.F32 R34, -RZ, R0.H0_H0 ;  /* 0x20000000ff228230 */ /* 0x004fca0000004100 */
[----:B------:R-:W-:Y:S01]  /*04f0*/  @!P0 FMNMX.FTZ R33, R34, -3.40282346638528859812e+38, !PT ;  /* 0xff7fffff22218809 */ /* 0x000fe20007810000 */
[----:B----4-:R-:W-:Y:S02]  /*0500*/  @!P1 HADD2.F32 R34, -RZ, R3.H0_H0 ;  /* 0x20000003ff229230 */ /* 0x010fe40000004100 */
[----:B-----5:R-:W-:Y:S02]  /*0510*/  @!P2 HADD2.F32 R18, -RZ, R4.H0_H0 ;  /* 0x20000004ff12a230 */ /* 0x020fe40000004100 */
[----:B---3--:R-:W-:Y:S02]  /*0520*/  @!P3 HADD2.F32 R20, -RZ, R5.H0_H0 ;  /* 0x20000005ff14b230 */ /* 0x008fe40000004100 */
        /* <DEDUP_REMOVED lines=58> */
.L_x_10062:
        /* <DEDUP_REMOVED lines=9> */
.L_x_10040:
        /* <DEDUP_REMOVED lines=40> */
[----:B------:R-:W-:Y:S02]  /*0be0*/  IMAD.MOV.U32 R20, RZ, RZ, RZ ;  /* 0x000000ffff147224 */ /* 0x000fe400078e00ff */
        /* <DEDUP_REMOVED lines=32> */
.L_x_10068:
[----:B-1----:R-:W-:-:S07]  /*0df0*/  FADD.FTZ R20, R27, R25 ;  /* 0x000000191b147221 */ /* 0x002fce0000010000 */
.L_x_10043:
[----:B------:R-:W-:Y:S05]  /*0e00*/  BSYNC B0 ;  /* 0x0000000000007941 */ /* 0x000fea0003800000 */
.L_x_10042:
        /* <DEDUP_REMOVED lines=9> */
[----:B------:R-:W-:-:S05]  /*0ea0*/  HADD2.F32 R17, -RZ, R0.H0_H0 ;  /* 0x20000000ff117230 */ /* 0x000fca0000004100 */
[----:B------:R-:W-:Y:S01]  /*0eb0*/  FADD.FTZ R0, R17, -R18 ;  /* 0x8000001211007221 */ /* 0x000fe20000010000 */
[----:B------:R-:W-:-:S03]  /*0ec0*/  HFMA2 R17, -RZ, RZ, 0, 0 ;  /* 0x00000000ff117431 */ /* 0x000fc600000001ff */
[----:B-1----:R-:W-:Y:S01]  /*0ed0*/  FFMA.FTZ R0, R19, -0.69314718246459960938, R0 ;  /* 0xbf31721813007823 */ /* 0x002fe20000010000 */
[----:B------:R-:W-:-:S04]  /*0ee0*/  IMAD.WIDE.U32 R16, R14, UR8, R16 ;  /* 0x000000080e107c25 */ /* 0x000fc8000f8e0010 */
[----:B------:R-:W-:Y:S01]  /*0ef0*/  F2FP.F16.F32.PACK_AB R0, RZ, R0 ;  /* 0x00000000ff00723e */ /* 0x000fe200000000ff */
[----:B------:R-:W-:Y:S01]  /*0f00*/  IMAD R17, R15, UR8, R17 ;  /* 0x000000080f117c24 */ /* 0x000fe2000f8e0211 */
[----:B--2---:R-:W-:-:S04]  /*0f10*/  LEA R20, P0, R16, UR4, 0x1 ;  /* 0x0000000410147c11 */ /* 0x004fc8000f8008ff */
[----:B------:R-:W-:-:S05]  /*0f20*/  LEA.HI.X R21, R16, UR5, R17, 0x1, P0 ;  /* 0x0000000510157c11 */ /* 0x000fca00080f0c11 */
[----:B------:R2:W-:Y:S04]  /*0f30*/  STG.E.U16 desc[UR6][R20.64], R0 ;  /* 0x0000000014007986 */ /* 0x0005e8000c101506 */
.L_x_10046:
[----:B------:R-:W-:Y:S05]  /*0f40*/  BSYNC.RECONVERGENT B0 ;  /* 0x0000000000007941 */ /* 0x000fea0003800200 */
.L_x_10045:
[----:B------:R-:W-:Y:S01]  /*0f50*/  ISETP.NE.AND P0, PT, R32, RZ, PT ;  /* 0x000000ff2000720c */ /* 0x000fe20003f05270 */
[----:B------:R-:W-:-:S12]  /*0f60*/  BSSY.RECONVERGENT B0, `(.L_x_10047) ;  /* 0x000000f000007945 */ /* 0x000fd80003800200 */
[----:B------:R-:W-:Y:S05]  /*0f70*/  @P0 BRA `(.L_x_10048) ;  /* 0x0000000000340947 */ /* 0x000fea0003800000 */
[----:B------:R-:W3:Y:S01]  /*0f80*/  S2R R16, SR_TID.X ;  /* 0x0000000000107919 */ /* 0x000ee20000002100 */
[----:B------:R-:W4:Y:S01]  /*0f90*/  LDCU.64 UR4, c[0x0][0x380] ;  /* 0x00007000ff0477ac */ /* 0x000f220008000a00 */
[----:B------:R-:W-:-:S05]  /*0fa0*/  HADD2.F32 R17, -RZ, R2.H0_H0 ;  /* 0x20000002ff117230 */ /* 0x000fca0000004100 */
[----:B--2---:R-:W-:Y:S01]  /*0fb0*/  FADD.FTZ R0, R17, -R18 ;  /* 0x8000001211007221 */ /* 0x004fe20000010000 */
[----:B------:R-:W-:-:S03]  /*0fc0*/  IMAD.MOV.U32 R17, RZ, RZ, RZ ;  /* 0x000000ffff117224 */ /* 0x000fc600078e00ff */
[----:B-1----:R-:W-:-:S05]  /*0fd0*/  FFMA.FTZ R0, R19, -0.69314718246459960938, R0 ;  /* 0xbf31721813007823 */ /* 0x002fca0000010000 */
[----:B------:R-:W-:Y:S01]  /*0fe0*/  F2FP.F16.F32.PACK_AB R0, RZ, R0 ;  /* 0x00000000ff00723e */ /* 0x000fe200000000ff */
[----:B---3--:R-:W-:-:S04]  /*0ff0*/  VIADD R16, R16, UR9 ;  /* 0x0000000910107c36 */ /* 0x008fc80008000000 */
[----:B------:R-:W-:-:S04]  /*1000*/  IMAD.WIDE.U32 R20, R14, UR8, R16 ;  /* 0x000000080e147c25 */ /* 0x000fc8000f8e0010 */
[----:B------:R-:W-:Y:S01]  /*1010*/  IMAD R17, R15, UR8, R21 ;  /* 0x000000080f117c24 */ /* 0x000fe2000f8e0215 */
[----:B----4-:R-:W-:-:S04]  /*1020*/  LEA R16, P0, R20, UR4, 0x1 ;  /* 0x0000000414107c11 */ /* 0x010fc8000f8008ff */
[----:B------:R-:W-:-:S05]  /*1030*/  LEA.HI.X R17, R20, UR5, R17, 0x1, P0 ;  /* 0x0000000514117c11 */ /* 0x000fca00080f0c11 */
[----:B------:R3:W-:Y:S04]  /*1040*/  STG.E.U16 desc[UR6][R16.64], R0 ;  /* 0x0000000010007986 */ /* 0x0007e8000c101506 */
.L_x_10048:
[----:B------:R-:W-:Y:S05]  /*1050*/  BSYNC.RECONVERGENT B0 ;  /* 0x0000000000007941 */ /* 0x000fea0003800200 */
.L_x_10047:
[----:B------:R-:W-:Y:S04]  /*1060*/  BSSY.RECONVERGENT B0, `(.L_x_10049) ;  /* 0x0000010000007945 */ /* 0x000fe80003800200 */
[----:B------:R-:W-:Y:S05]  /*1070*/  @P1 BRA `(.L_x_10050) ;  /* 0x0000000000381947 */ /* 0x000fea0003800000 */
[----:B--23--:R-:W2:Y:S01]  /*1080*/  S2R R0, SR_TID.X ;  /* 0x0000000000007919 */ /* 0x00cea20000002100 */
[----:B------:R-:W3:Y:S01]  /*1090*/  LDCU.64 UR4, c[0x0][0x380] ;  /* 0x00007000ff0477ac */ /* 0x000ee20008000a00 */
[----:B------:R-:W-:Y:S01]  /*10a0*/  HADD2.F32 R3, -RZ, R3.H0_H0 ;  /* 0x20000003ff037230 */ /* 0x000fe20000004100 */
[----:B--2---:R-:W-:-:S05]  /*10b0*/  IADD3 R0, PT, PT, R0, UR9, RZ ;  /* 0x0000000900007c10 */ /* 0x004fca000fffe0ff */
[----:B------:R-:W-:Y:S02]  /*10c0*/  VIADD R2, R0, UR9 ;  /* 0x0000000900027c36 */ /* 0x000fe40008000000 */
[----:B------:R-:W-:Y:S01]  /*10d0*/  FADD.FTZ R0, R3, -R18 ;  /* 0x8000001203007221 */ /* 0x000fe20000010000 */
[----:B------:R-:W-:-:S03]  /*10e0*/  IMAD.MOV.U32 R3, RZ, RZ, RZ ;  /* 0x000000ffff037224 */ /* 0x000fc600078e00ff */
[----:B-1----:R-:W-:Y:S01]  /*10f0*/  FFMA.FTZ R0, R19, -0.69314718246459960938, R0 ;  /* 0xbf31721813007823 */ /* 0x002fe20000010000 */
[----:B------:R-:W-:-:S04]  /*1100*/  IMAD.WIDE.U32 R16, R14, UR8, R2 ;  /* 0x000000080e107c25 */ /* 0x000fc8000f8e0002 */
[----:B------:R-:W-:Y:S01]  /*1110*/  IMAD R3, R15, UR8, R17 ;  /* 0x000000080f037c24 */ /* 0x000fe2000f8e0211 */
[C---:B---3--:R-:W-:Y:S02]  /*1120*/  LEA R2, P0, R16.reuse, UR4, 0x1 ;  /* 0x0000000410027c11 */ /* 0x048fe4000f8008ff */
[----:B------:R-:W-:Y:S02]  /*1130*/  F2FP.F16.F32.PACK_AB R0, RZ, R0 ;  /* 0x00000000ff00723e */ /* 0x000fe400000000ff */
[----:B------:R-:W-:-:S05]  /*1140*/  LEA.HI.X R3, R16, UR5, R3, 0x1, P0 ;  /* 0x0000000510037c11 */ /* 0x000fca00080f0c03 */
[----:B------:R4:W-:Y:S04]  /*1150*/  STG.E.U16 desc[UR6][R2.64], R0 ;  /* 0x0000000002007986 */ /* 0x0009e8000c101506 */
.L_x_10050:
[----:B------:R-:W-:Y:S05]  /*1160*/  BSYNC.RECONVERGENT B0 ;  /* 0x0000000000007941 */ /* 0x000fea0003800200 */
.L_x_10049:
[----:B------:R-:W-:Y:S04]  /*1170*/  BSSY.RECONVERGENT B0, `(.L_x_10051) ;  /* 0x000000d000007945 */ /* 0x000fe80003800200 */
[----:B------:R-:W-:Y:S05]  /*1180*/  @P2 BRA `(.L_x_10052) ;  /* 0x00000000002c2947 */ /* 0x000fea0003800000 */
[----:B------:R-:W5:Y:S01]  /*1190*/  LDCU.64 UR4, c[0x0][0x380] ;  /* 0x00007000ff0477ac */ /* 0x000f620008000a00 */
[----:B----4-:R-:W-:Y:S01]  /*11a0*/  HADD2.F32 R3, -RZ, R4.H0_H0 ;  /* 0x20000004ff037230 */ /* 0x010fe20000004100 */
[----:B------:R-:W-:-:S04]  /*11b0*/  MOV R13, RZ ;  /* 0x000000ff000d7202 */ /* 0x000fc80000000f00 */
[----:B--23--:R-:W-:Y:S01]  /*11c0*/  FADD.FTZ R0, R3, -R18 ;  /* 0x8000001203007221 */ /* 0x00cfe20000010000 */
[----:B------:R-:W-:-:S04]  /*11d0*/  IMAD.WIDE.U32 R12, R14, UR8, R12 ;  /* 0x000000080e0c7c25 */ /* 0x000fc8000f8e000c */
[----:B-1----:R-:W-:Y:S01]  /*11e0*/  FFMA.FTZ R0, R19, -0.69314718246459960938, R0 ;  /* 0xbf31721813007823 */ /* 0x002fe20000010000 */
[----:B------:R-:W-:-:S04]  /*11f0*/  IMAD R3, R15, UR8, R13 ;  /* 0x000000080f037c24 */ /* 0x000fc8000f8e020d */
[----:B------:R-:W-:Y:S02]  /*1200*/  F2FP.F16.F32.PACK_AB R0, RZ, R0 ;  /* 0x00000000ff00723e */ /* 0x000fe400000000ff */
[----:B-----5:R-:W-:-:S04]  /*1210*/  LEA R2, P0, R12, UR4, 0x1 ;  /* 0x000000040c027c11 */ /* 0x020fc8000f8008ff */
[----:B------:R-:W-:-:S05]  /*1220*/  LEA.HI.X R3, R12, UR5, R3, 0x1, P0 ;  /* 0x000000050c037c11 */ /* 0x000fca00080f0c03 */
[----:B------:R1:W-:Y:S04]  /*1230*/  STG.E.U16 desc[UR6][R2.64], R0 ;  /* 0x0000000002007986 */ /* 0x0003e8000c101506 */
.L_x_10052:
[----:B------:R-:W-:Y:S05]  /*1240*/  BSYNC.RECONVERGENT B0 ;  /* 0x0000000000007941 */ /* 0x000fea0003800200 */
.L_x_10051:
[----:B------:R-:W-:Y:S04]  /*1250*/  BSSY.RECONVERGENT B0, `(.L_x_10053) ;  /* 0x000000d000007945 */ /* 0x000fe80003800200 */
[----:B------:R-:W-:Y:S05]  /*1260*/  @P3 BRA `(.L_x_10054) ;  /* 0x00000000002c3947 */ /* 0x000fea0003800000 */
[----:B------:R-:W5:Y:S01]  /*1270*/  LDCU.64 UR4, c[0x0][0x380] ;  /* 0x00007000ff0477ac */ /* 0x000f620008000a00 */
[----:B------:R-:W-:Y:S02]  /*1280*/  HADD2.F32 R5, -RZ, R5.H0_H0 ;  /* 0x20000005ff057230 */ /* 0x000fe40000004100 */
[----:B------:R-:W-:-:S03]  /*1290*/  IMAD.MOV.U32 R11, RZ, RZ, RZ ;  /* 0x000000ffff0b7224 */ /* 0x000fc600078e00ff */
[----:B-1234-:R-:W-:Y:S01]  /*12a0*/  FADD.FTZ R0, R5, -R18 ;  /* 0x8000001205007221 */ /* 0x01efe20000010000 */
[----:B------:R-:W-:-:S04]  /*12b0*/  IMAD.WIDE.U32 R10, R14, UR8, R10 ;  /* 0x000000080e0a7c25 */ /* 0x000fc8000f8e000a */
[----:B------:R-:W-:Y:S01]  /*12c0*/  FFMA.FTZ R0, R19, -0.69314718246459960938, R0 ;  /* 0xbf31721813007823 */ /* 0x000fe20000010000 */
[----:B------:R-:W-:-:S04]  /*12d0*/  IMAD R3, R15, UR8, R11 ;  /* 0x000000080f037c24 */ /* 0x000fc8000f8e020b */
[----:B------:R-:W-:Y:S02]  /*12e0*/  F2FP.F16.F32.PACK_AB R0, RZ, R0 ;  /* 0x00000000ff00723e */ /* 0x000fe400000000ff */
[----:B-----5:R-:W-:-:S04]  /*12f0*/  LEA R2, P0, R10, UR4, 0x1 ;  /* 0x000000040a027c11 */ /* 0x020fc8000f8008ff */
[----:B------:R-:W-:-:S05]  /*1300*/  LEA.HI.X R3, R10, UR5, R3, 0x1, P0 ;  /* 0x000000050a037c11 */ /* 0x000fca00080f0c03 */
[----:B------:R1:W-:Y:S04]  /*1310*/  STG.E.U16 desc[UR6][R2.64], R0 ;  /* 0x0000000002007986 */ /* 0x0003e8000c101506 */
.L_x_10054:
[----:B------:R-:W-:Y:S05]  /*1320*/  BSYNC.RECONVERGENT B0 ;  /* 0x0000000000007941 */ /* 0x000fea0003800200 */
.L_x_10053:
[----:B------:R-:W-:Y:S04]  /*1330*/  BSSY.RECONVERGENT B0, `(.L_x_10055) ;  /* 0x000000d000007945 */ /* 0x000fe80003800200 */
[----:B------:R-:W-:Y:S05]  /*1340*/  @P4 BRA `(.L_x_10056) ;  /* 0x00000000002c4947 */ /* 0x000fea0003800000 */
[----:B------:R-:W5:Y:S01]  /*1350*/  LDCU.64 UR4, c[0x0][0x380] ;  /* 0x00007000ff0477ac */ /* 0x000f620008000a00 */
[----:B-1--4-:R-:W-:Y:S02]  /*1360*/  HADD2.F32 R3, -RZ, R30.H0_H0 ;  /* 0x2000001eff037230 */ /* 0x012fe40000004100 */
[----:B------:R-:W-:-:S03]  /*1370*/  IMAD.MOV.U32 R9, RZ, RZ, RZ ;  /* 0x000000ffff097224 */ /* 0x000fc600078e00ff */
[----:B--23--:R-:W-:Y:S01]  /*1380*/  FADD.FTZ R0, R3, -R18 ;  /* 0x8000001203007221 */ /* 0x00cfe20000010000 */
[----:B------:R-:W-:-:S04]  /*1390*/  IMAD.WIDE.U32 R8, R14, UR8, R8 ;  /* 0x000000080e087c25 */ /* 0x000fc8000f8e0008 */
[----:B------:R-:W-:Y:S01]  /*13a0*/  FFMA.FTZ R0, R19, -0.69314718246459960938, R0 ;  /* 0xbf31721813007823 */ /* 0x000fe20000010000 */
[----:B------:R-:W-:-:S04]  /*13b0*/  IMAD R3, R15, UR8, R9 ;  /* 0x000000080f037c24 */ /* 0x000fc8000f8e0209 */
[----:B------:R-:W-:Y:S02]  /*13c0*/  F2FP.F16.F32.PACK_AB R0, RZ, R0 ;  /* 0x00000000ff00723e */ /* 0x000fe400000000ff */
[----:B-----5:R-:W-:-:S04]  /*13d0*/  LEA R2, P0, R8, UR4, 0x1 ;  /* 0x0000000408027c11 */ /* 0x020fc8000f8008ff */
[----:B------:R-:W-:-:S05]  /*13e0*/  LEA.HI.X R3, R8, UR5, R3, 0x1, P0 ;  /* 0x0000000508037c11 */ /* 0x000fca00080f0c03 */
[----:B------:R1:W-:Y:S04]  /*13f0*/  STG.E.U16 desc[UR6][R2.64], R0 ;  /* 0x0000000002007986 */ /* 0x0003e8000c101506 */
.L_x_10056:
[----:B------:R-:W-:Y:S05]  /*1400*/  BSYNC.RECONVERGENT B0 ;  /* 0x0000000000007941 */ /* 0x000fea0003800200 */
.L_x_10055:
[----:B------:R-:W-:Y:S05]  /*1410*/  @P5 EXIT ;  /* 0x000000000000594d */ /* 0x000fea0003800000 */
[----:B------:R-:W4:Y:S01]  /*1420*/  LDCU.64 UR4, c[0x0][0x380] ;  /* 0x00007000ff0477ac */ /* 0x000f220008000a00 */
[----:B------:R-:W-:Y:S02]  /*1430*/  HADD2.F32 R31, -RZ, R31.H0_H0 ;  /* 0x2000001fff1f7230 */ /* 0x000fe40000004100 */
[----:B------:R-:W-:-:S03]  /*1440*/  HFMA2 R7, -RZ, RZ, 0, 0 ;  /* 0x00000000ff077431 */ /* 0x000fc600000001ff */
[----:B------:R-:W-:Y:S01]  /*1450*/  FADD.FTZ R18, R31, -R18 ;  /* 0x800000121f127221 */ /* 0x000fe20000010000 */
[----:B------:R-:W-:-:S04]  /*1460*/  IMAD.WIDE.U32 R6, R14, UR8, R6 ;  /* 0x000000080e067c25 */ /* 0x000fc8000f8e0006 */
[----:B-1----:R-:W-:Y:S01]  /*1470*/  FFMA.FTZ R19, R19, -0.69314718246459960938, R18 ;  /* 0xbf31721813137823 */ /* 0x002fe20000010012 */
[----:B------:R-:W-:-:S04]  /*1480*/  IMAD R15, R15, UR8, R7 ;  /* 0x000000080f0f7c24 */ /* 0x000fc8000f8e0207 */
[----:B------:R-:W-:Y:S02]  /*1490*/  F2FP.F16.F32.PACK_AB R19, RZ, R19 ;  /* 0x00000013ff13723e */ /* 0x000fe400000000ff */
[----:B----4-:R-:W-:-:S04]  /*14a0*/  LEA R2, P0, R6, UR4, 0x1 ;  /* 0x0000000406027c11 */ /* 0x010fc8000f8008ff */
[----:B------:R-:W-:-:S05]  /*14b0*/  LEA.HI.X R3, R6, UR5, R15, 0x1, P0 ;  /* 0x0000000506037c11 */ /* 0x000fca00080f0c0f */
[----:B------:R-:W-:Y:S01]  /*14c0*/  STG.E.U16 desc[UR6][R2.64], R19 ;  /* 0x0000001302007986 */ /* 0x000fe2000c101506 */
[----:B------:R-:W-:Y:S05]  /*14d0*/  EXIT ;  /* 0x000000000000794d */ /* 0x000fea0003800000 */
.L_x_10041:
[----:B-1----:R-:W-:Y:S01]  /*14e0*/  IMAD.MOV.U32 R35, RZ, RZ, R18 ;  /* 0x000000ffff237224 */ /* 0x002fe200078e0012 */
[----:B------:R-:W-:Y:S01]  /*14f0*/  MOV R24, 0x10 ;  /* 0x0000001000187802 */ /* 0x000fe20000000f00 */
[----:B------:R-:W-:Y:S01]  /*1500*/  IMAD.MOV.U32 R23, RZ, RZ, 0x1f ;  /* 0x0000001fff177424 */ /* 0x000fe200078e00ff */
[----:B------:R-:W-:-:S07]  /*1510*/  MOV R22, 0xffffffff ;  /* 0xffffffff00167802 */ /* 0x000fce0000000f00 */
[----:B------:R-:W-:Y:S05]  /*1520*/  WARPSYNC.COLLECTIVE R22, `(.L_x_10057) ;  /* 0x0000000016087348 */ /* 0x000fea0003c00000 */
[----:B------:R0:W1:Y:S02]  /*1530*/  SHFL.DOWN P6, R25, R35, R24, R23 ;  /* 0x0800001823197389 */ /* 0x00006400000c0017 */
[----:B01----:R-:W-:Y:S05]  /*1540*/  ENDCOLLECTIVE ;  /* 0x000000000000791b */ /* 0x003fea0003800000 */
.L_x_10057:
[----:B------:R-:W-:Y:S01]  /*1550*/  HFMA2 R24, -RZ, RZ, 0, 4.76837158203125e-07 ;  /* 0x00000008ff187431 */ /* 0x000fe200000001ff */
[----:B------:R-:W-:-:S04]  /*1560*/  FSETP.GEU.FTZ.AND P6, PT, R18, R25, PT ;  /* 0x000000191200720b */ /* 0x000fc80003fde000 */
[----:B------:R-:W-:-:S05]  /*1570*/  FSEL R26, R25, R18, !P6 ;  /* 0x00000012191a7208 */ /* 0x000fca0007000000 */
[----:B------:R-:W-:-:S07]  /*1580*/  IMAD.MOV.U32 R35, RZ, RZ, R26 ;  /* 0x000000ffff237224 */ /* 0x000fce00078e001a */
[----:B------:R-:W-:Y:S05]  /*1590*/  WARPSYNC.COLLECTIVE R22, `(.L_x_10058) ;  /* 0x0000000016087348 */ /* 0x000fea0003c00000 */
[----:B------:R0:W1:Y:S02]  /*15a0*/  SHFL.DOWN P6, R25, R35, R24, R23 ;  /* 0x0800001823197389 */ /* 0x00006400000c0017 */
[----:B01----:R-:W-:Y:S05]  /*15b0*/  ENDCOLLECTIVE ;  /* 0x000000000000791b */ /* 0x003fea0003800000 */
.L_x_10058:
[----:B------:R-:W-:Y:S02]  /*15c0*/  MOV R24, 0x4 ;  /* 0x0000000400187802 */ /* 0x000fe40000000f00 */
[----:B------:R-:W-:-:S04]  /*15d0*/  FSETP.GEU.FTZ.AND P6, PT, R26, R25, PT ;  /* 0x000000191a00720b */ /* 0x000fc80003fde000 */
[----:B------:R-:W-:-:S05]  /*15e0*/  FSEL R27, R25, R26, !P6 ;  /* 0x0000001a191b7208 */ /* 0x000fca0007000000 */
[----:B------:R-:W-:-:S07]  /*15f0*/  IMAD.MOV.U32 R35, RZ, RZ, R27 ;  /* 0x000000ffff237224 */ /* 0x000fce00078e001b */
[----:B------:R-:W-:Y:S05]  /*1600*/  WARPSYNC.COLLECTIVE R22, `(.L_x_10059) ;  /* 0x0000000016087348 */ /* 0x000fea0003c00000 */
[----:B------:R0:W1:Y:S02]  /*1610*/  SHFL.DOWN P6, R25, R35, R24, R23 ;  /* 0x0800001823197389 */ /* 0x00006400000c0017 */
[----:B01----:R-:W-:Y:S05]  /*1620*/  ENDCOLLECTIVE ;  /* 0x000000000000791b */ /* 0x003fea0003800000 */
.L_x_10059:
[----:B------:R-:W-:Y:S01]  /*1630*/  HFMA2 R24, -RZ, RZ, 0, 1.1920928955078125e-07 ;  /* 0x00000002ff187431 */ /* 0x000fe200000001ff */
[----:B------:R-:W-:-:S04]  /*1640*/  FSETP.GEU.FTZ.AND P6, PT, R27, R25, PT ;  /* 0x000000191b00720b */ /* 0x000fc80003fde000 */
[----:B------:R-:W-:-:S05]  /*1650*/  FSEL R34, R25, R27, !P6 ;  /* 0x0000001b19227208 */ /* 0x000fca0007000000 */
[----:B------:R-:W-:-:S07]  /*1660*/  IMAD.MOV.U32 R35, RZ, RZ, R34 ;  /* 0x000000ffff237224 */ /* 0x000fce00078e0022 */
[----:B------:R-:W-:Y:S05]  /*1670*/  WARPSYNC.COLLECTIVE R22, `(.L_x_10060) ;  /* 0x0000000016087348 */ /* 0x000fea0003c00000 */
[----:B------:R0:W1:Y:S02]  /*1680*/  SHFL.DOWN P6, R25, R35, R24, R23 ;  /* 0x0800001823197389 */ /* 0x00006400000c0017 */
[----:B01----:R-:W-:Y:S05]  /*1690*/  ENDCOLLECTIVE ;  /* 0x000000000000791b */ /* 0x003fea0003800000 */
.L_x_10060:
[----:B------:R-:W-:Y:S02]  /*16a0*/  MOV R24, 0x1 ;  /* 0x0000000100187802 */ /* 0x000fe40000000f00 */
[----:B------:R-:W-:-:S04]  /*16b0*/  FSETP.GEU.FTZ.AND P6, PT, R34, R25, PT ;  /* 0x000000192200720b */ /* 0x000fc80003fde000 */
[----:B------:R-:W-:-:S05]  /*16c0*/  FSEL R18, R25, R34, !P6 ;  /* 0x0000002219127208 */ /* 0x000fca0007000000 */
[----:B------:R-:W-:-:S07]  /*16d0*/  IMAD.MOV.U32 R35, RZ, RZ, R18 ;  /* 0x000000ffff237224 */ /* 0x000fce00078e0012 */
[----:B------:R-:W-:Y:S05]  /*16e0*/  WARPSYNC.COLLECTIVE R22, `(.L_x_10061) ;  /* 0x0000000016087348 */ /* 0x000fea0003c00000 */
[----:B------:R0:W1:Y:S02]  /*16f0*/  SHFL.DOWN P6, R25, R35, R24, R23 ;  /* 0x0800001823197389 */ /* 0x00006400000c0017 */
[----:B01----:R-:W-:Y:S05]  /*1700*/  ENDCOLLECTIVE ;  /* 0x000000000000791b */ /* 0x003fea0003800000 */
.L_x_10061:
[----:B------:R-:W-:Y:S05]  /*1710*/  BRA `(.L_x_10062) ;  /* 0xfffffff0006c7947 */ /* 0x000fea000383ffff */
.L_x_10044:
[----:B-1----:R-:W-:Y:S02]  /*1720*/  IMAD.MOV.U32 R35, RZ, RZ, R20 ;  /* 0x000000ffff237224 */ /* 0x002fe400078e0014 */
[----:B------:R-:W-:Y:S02]  /*1730*/  HFMA2 R24, -RZ, RZ, 0, 9.5367431640625e-07 ;  /* 0x00000010ff187431 */ /* 0x000fe400000001ff */
[----:B------:R-:W-:Y:S01]  /*1740*/  IMAD.MOV.U32 R23, RZ, RZ, 0x1f ;  /* 0x0000001fff177424 */ /* 0x000fe200078e00ff */
[----:B------:R-:W-:-:S07]  /*1750*/  MOV R22, 0xffffffff ;  /* 0xffffffff00167802 */ /* 0x000fce0000000f00 */
[----:B------:R-:W-:Y:S05]  /*1760*/  WARPSYNC.COLLECTIVE R22, `(.L_x_10063) ;  /* 0x0000000016087348 */ /* 0x000fea0003c00000 */
[----:B------:R0:W1:Y:S02]  /*1770*/  SHFL.DOWN P6, R25, R35, R24, R23 ;  /* 0x0800001823197389 */ /* 0x00006400000c0017 */
[----:B01----:R-:W-:Y:S05]  /*1780*/  ENDCOLLECTIVE ;  /* 0x000000000000791b */ /* 0x003fea0003800000 */
.L_x_10063:
[----:B------:R-:W-:Y:S02]  /*1790*/  HFMA2 R24, -RZ, RZ, 0, 4.76837158203125e-07 ;  /* 0x00000008ff187431 */ /* 0x000fe400000001ff */
[----:B------:R-:W-:-:S04]  /*17a0*/  FADD.FTZ R19, R20, R25 ;  /* 0x0000001914137221 */ /* 0x000fc80000010000 */
[----:B------:R-:W-:-:S07]  /*17b0*/  IMAD.MOV.U32 R35, RZ, RZ, R19 ;  /* 0x000000ffff237224 */ /* 0x000fce00078e0013 */
[----:B------:R-:W-:Y:S05]  /*17c0*/  WARPSYNC.COLLECTIVE R22, `(.L_x_10064) ;  /* 0x0000000016087348 */ /* 0x000fea0003c00000 */
[----:B------:R0:W1:Y:S02]  /*17d0*/  SHFL.DOWN P6, R25, R35, R24, R23 ;  /* 0x0800001823197389 */ /* 0x00006400000c0017 */
[----:B01----:R-:W-:Y:S05]  /*17e0*/  ENDCOLLECTIVE ;  /* 0x000000000000791b */ /* 0x003fea0003800000 */
.L_x_10064:
[----:B------:R-:W-:Y:S01]  /*17f0*/  MOV R24, 0x4 ;  /* 0x0000000400187802 */ /* 0x000fe20000000f00 */
[----:B------:R-:W-:-:S04]  /*1800*/  FADD.FTZ R21, R19, R25 ;  /* 0x0000001913157221 */ /* 0x000fc80000010000 */
[----:B------:R-:W-:-:S07]  /*1810*/  IMAD.MOV.U32 R35, RZ, RZ, R21 ;  /* 0x000000ffff237224 */ /* 0x000fce00078e0015 */
[----:B------:R-:W-:Y:S05]  /*1820*/  WARPSYNC.COLLECTIVE R22, `(.L_x_10065) ;  /* 0x0000000016087348 */ /* 0x000fea0003c00000 */
[----:B------:R0:W1:Y:S02]  /*1830*/  SHFL.DOWN P6, R25, R35, R24, R23 ;  /* 0x0800001823197389 */ /* 0x00006400000c0017 */
[----:B01----:R-:W-:Y:S05]  /*1840*/  ENDCOLLECTIVE ;  /* 0x000000000000791b */ /* 0x003fea0003800000 */
.L_x_10065:
[----:B------:R-:W-:Y:S02]  /*1850*/  HFMA2 R24, -RZ, RZ, 0, 1.1920928955078125e-07 ;  /* 0x00000002ff187431 */ /* 0x000fe400000001ff */
[----:B------:R-:W-:-:S04]  /*1860*/  FADD.FTZ R26, R21, R25 ;  /* 0x00000019151a7221 */ /* 0x000fc80000010000 */
[----:B------:R-:W-:-:S07]  /*1870*/  IMAD.MOV.U32 R35, RZ, RZ, R26 ;  /* 0x000000ffff237224 */ /* 0x000fce00078e001a */
[----:B------:R-:W-:Y:S05]  /*1880*/  WARPSYNC.COLLECTIVE R22, `(.L_x_10066) ;  /* 0x0000000016087348 */ /* 0x000fea0003c00000 */
[----:B------:R0:W1:Y:S02]  /*1890*/  SHFL.DOWN P6, R25, R35, R24, R23 ;  /* 0x0800001823197389 */ /* 0x00006400000c0017 */
[----:B01----:R-:W-:Y:S05]  /*18a0*/  ENDCOLLECTIVE ;  /* 0x000000000000791b */ /* 0x003fea0003800000 */
.L_x_10066:
[----:B------:R-:W-:Y:S01]  /*18b0*/  MOV R24, 0x1 ;  /* 0x0000000100187802 */ /* 0x000fe20000000f00 */
[----:B------:R-:W-:-:S04]  /*18c0*/  FADD.FTZ R27, R26, R25 ;  /* 0x000000191a1b7221 */ /* 0x000fc80000010000 */
[----:B------:R-:W-:-:S07]  /*18d0*/  IMAD.MOV.U32 R35, RZ, RZ, R27 ;  /* 0x000000ffff237224 */ /* 0x000fce00078e001b */
[----:B------:R-:W-:Y:S05]  /*18e0*/  WARPSYNC.COLLECTIVE R22, `(.L_x_10067) ;  /* 0x0000000016087348 */ /* 0x000fea0003c00000 */
[----:B------:R0:W1:Y:S02]  /*18f0*/  SHFL.DOWN P6, R25, R35, R24, R23 ;  /* 0x0800001823197389 */ /* 0x00006400000c0017 */
[----:B01----:R-:W-:Y:S05]  /*1900*/  ENDCOLLECTIVE ;  /* 0x000000000000791b */ /* 0x003fea0003800000 */
.L_x_10067:
[----:B------:R-:W-:Y:S05]  /*1910*/  BRA `(.L_x_10068) ;  /* 0xfffffff400347947 */ /* 0x000fea000383ffff */
.L_x_10069:
        /* <DEDUP_REMOVED lines=14> */
.L_x_11685:


//--------------------- .text._ZN2at6native43_GLOBAL__N__9ae7fba5_10_SoftMax_cu_9f978f6322cunn_SoftMaxForwardRegIN3c104HalfEfS4_NS1_25LogSoftMaxForwardEpilogueElLi6EEEvPT1_PKT_T3_ --------------------------
	.section	.text._ZN2at6native43_GLOBAL__N__9ae7fba5_10_SoftMax_cu_9f978f6322cunn_SoftMaxForwardRegIN3c104HalfEfS4_NS1_25LogSoftMaxForwardEpilogueElLi6EEEvPT1_PKT_T3_,"ax",@progbits
	.align	128
.text._ZN2at6native43_GLOBAL__N__9ae7fba5_10_SoftMax_cu_9f978f6322cunn_SoftMaxForwardRegIN3c104HalfEfS4_NS1_25LogSoftMaxForwardEpilogueElLi6EEEvPT1_PKT_T3_:
        .type           _ZN2at6native43_GLOBAL__N__9ae7fba5_10_SoftMax_cu_9f978f6322cunn_SoftMaxForwardRegIN3c104HalfEfS4_NS1_25LogSoftMaxForwardEpilogueElLi6EEEvPT1_PKT_T3_,@function
        .size           _ZN2at6native43_GLOBAL__N__9ae7fba5_10_SoftMax_cu_9f978f6322cunn_SoftMaxForwardRegIN3c104HalfEfS4_NS1_25LogSoftMaxForwardEpilogueElLi6EEEvPT1_PKT_T3_,(.L_x_11686 - _ZN2at6native43_GLOBAL__N__9ae7fba5_10_SoftMax_cu_9f978f6322cunn_SoftMaxForwardRegIN3c104HalfEfS4_NS1_25LogSoftMaxForwardEpilogueElLi6EEEvPT1_PKT_T3_)
        .other          _ZN2at6native43_GLOBAL__N__9ae7fba5_10_SoftMax_cu_9f978f6322cunn_SoftMaxForwardRegIN3c104HalfEfS4_NS1_25LogSoftMaxForwardEpilogueElLi6EEEvPT1_PKT_T3_,@"STO_CUDA_ENTRY STV_DEFAULT"
_ZN2at6native43_GLOBAL__N__9ae7fba5_10_SoftMax_cu_9f978f6322cunn_SoftMaxForwardRegIN3c104HalfEfS4_NS1_25LogSoftMaxForwardEpilogueElLi6EEEvPT1_PKT_T3_:
        /* <DEDUP_REMOVED lines=127> */
.L_x_10090:
        /* <DEDUP_REMOVED lines=9> */
.L_x_10070:
        /* <DEDUP_REMOVED lines=71> */
.L_x_10096:
[----:B-1----:R-:W-:-:S07]  /*0cf0*/  FADD.FTZ R22, R26, R31 ;  /* 0x0000001f1a167221 */ /* 0x002fce0000010000 */
.L_x_10073:
[----:B------:R-:W-:Y:S05]  /*0d00*/  BSYNC B0 ;  /* 0x0000000000007941 */ /* 0x000fea0003800000 */
.L_x_10072:
        /* <DEDUP_REMOVED lines=11> */
[----:B------:R-:W-:-:S03]  /*0dc0*/  IMAD.MOV.U32 R17, RZ, RZ, RZ ;  /* 0x000000ffff117224 */ /* 0x000fc600078e00ff */
[----:B-1----:R-:W-:Y:S01]  /*0dd0*/  FFMA.FTZ R0, R19, -0.69314718246459960938, R0 ;  /* 0xbf31721813007823 */ /* 0x002fe20000010000 */
[----:B------:R-:W-:-:S04]  /*0de0*/  IMAD.WIDE.U32 R16, R14, UR7, R16 ;  /* 0x000000070e107c25 */ /* 0x000fc8000f8e0010 */
[----:B------:R-:W-:Y:S01]  /*0df0*/  IMAD R17, R15, UR7, R17 ;  /* 0x000000070f117c24 */ /* 0x000fe2000f8e0211 */
[----:B------:R-:W-:Y:S02]  /*0e00*/  F2FP.F16.F32.PACK_AB R0, RZ, R0 ;  /* 0x00000000ff00723e */ /* 0x000fe400000000ff */
[----:B--2---:R-:W-:-:S04]  /*0e10*/  LEA R20, P0, R16, UR4, 0x1 ;  /* 0x0000000410147c11 */ /* 0x004fc8000f8008ff */
[----:B------:R-:W-:-:S05]  /*0e20*/  LEA.HI.X R21, R16, UR5, R17, 0x1, P0 ;  /* 0x0000000510157c11 */ /* 0x000fca00080f0c11 */
[----:B------:R2:W-:Y:S04]  /*0e30*/  STG.E.U16 desc[UR8][R20.64], R0 ;  /* 0x0000000014007986 */ /* 0x0005e8000c101508 */
.L_x_10076:
[----:B------:R-:W-:Y:S05]  /*0e40*/  BSYNC.RECONVERGENT B0 ;  /* 0x0000000000007941 */ /* 0x000fea0003800200 */
.L_x_10075:
[----:B------:R-:W-:Y:S04]  /*0e50*/  BSSY.RECONVERGENT B0, `(.L_x_10077) ;  /* 0x000000d000007945 */ /* 0x000fe80003800200 */
[----:B------:R-:W-:Y:S05]  /*0e60*/  @P1 BRA `(.L_x_10078) ;  /* 0x00000000002c1947 */ /* 0x000fea0003800000 */
[----:B------:R-:W3:Y:S01]  /*0e70*/  LDCU.64 UR4, c[0x0][0x380] ;  /* 0x00007000ff0477ac */ /* 0x000ee20008000a00 */
[----:B------:R-:W-:-:S05]  /*0e80*/  HADD2.F32 R13, -RZ, R2.H0_H0 ;  /* 0x20000002ff0d7230 */ /* 0x000fca0000004100 */
[----:B--2---:R-:W-:Y:S01]  /*0e90*/  FADD.FTZ R0, R13, -R18 ;  /* 0x800000120d007221 */ /* 0x004fe20000010000 */
[----:B------:R-:W-:-:S03]  /*0ea0*/  IMAD.MOV.U32 R13, RZ, RZ, RZ ;  /* 0x000000ffff0d7224 */ /* 0x000fc600078e00ff */
[----:B-1----:R-:W-:Y:S01]  /*0eb0*/  FFMA.FTZ R0, R19, -0.69314718246459960938, R0 ;  /* 0xbf31721813007823 */ /* 0x002fe20000010000 */
[----:B------:R-:W-:-:S04]  /*0ec0*/  IMAD.WIDE.U32 R16, R14, UR7, R12 ;  /* 0x000000070e107c25 */ /* 0x000fc8000f8e000c */
[----:B------:R-:W-:Y:S01]  /*0ed0*/  IMAD R13, R15, UR7, R17 ;  /* 0x000000070f0d7c24 */ /* 0x000fe2000f8e0211 */
[----:B------:R-:W-:Y:S02]  /*0ee0*/  F2FP.F16.F32.PACK_AB R0, RZ, R0 ;  /* 0x00000000ff00723e */ /* 0x000fe400000000ff */
[----:B---3--:R-:W-:-:S04]  /*0ef0*/  LEA R12, P0, R16, UR4, 0x1 ;  /* 0x00000004100c7c11 */ /* 0x008fc8000f8008ff */
[----:B------:R-:W-:-:S05]  /*0f00*/  LEA.HI.X R13, R16, UR5, R13, 0x1, P0 ;  /* 0x00000005100d7c11 */ /* 0x000fca00080f0c0d */
[----:B------:R3:W-:Y:S04]  /*0f10*/  STG.E.U16 desc[UR8][R12.64], R0 ;  /* 0x000000000c007986 */ /* 0x0007e8000c101508 */
.L_x_10078:
[----:B------:R-:W-:Y:S05]  /*0f20*/  BSYNC.RECONVERGENT B0 ;  /* 0x0000000000007941 */ /* 0x000fea0003800200 */
.L_x_10077:
[----:B------:R-:W-:Y:S04]  /*0f30*/  BSSY.RECONVERGENT B0, `(.L_x_10079) ;  /* 0x000000d000007945 */ /* 0x000fe80003800200 */
[----:B------:R-:W-:Y:S05]  /*0f40*/  @P2 BRA `(.L_x_10080) ;  /* 0x00000000002c2947 */ /* 0x000fea0003800000 */
[----:B------:R-:W4:Y:S01]  /*0f50*/  LDCU.64 UR4, c[0x0][0x380] ;  /* 0x00007000ff0477ac */ /* 0x000f220008000a00 */
[----:B------:R-:W-:Y:S01]  /*0f60*/  HADD2.F32 R3, -RZ, R3.H0_H0 ;  /* 0x20000003ff037230 */ /* 0x000fe20000004100 */
[----:B------:R-:W-:-:S04]  /*0f70*/  MOV R11, RZ ;  /* 0x000000ff000b7202 */ /* 0x000fc80000000f00 */
[----:B--23--:R-:W-:Y:S01]  /*0f80*/  FADD.FTZ R0, R3, -R18 ;  /* 0x8000001203007221 */ /* 0x00cfe20000010000 */
[----:B------:R-:W-:-:S04]  /*0f90*/  IMAD.WIDE.U32 R10, R14, UR7, R10 ;  /* 0x000000070e0a7c25 */ /* 0x000fc8000f8e000a */
[----:B-1----:R-:W-:Y:S01]  /*0fa0*/  FFMA.FTZ R0, R19, -0.69314718246459960938, R0 ;  /* 0xbf31721813007823 */ /* 0x002fe20000010000 */
[----:B------:R-:W-:-:S04]  /*0fb0*/  IMAD R3, R15, UR7, R11 ;  /* 0x000000070f037c24 */ /* 0x000fc8000f8e020b */
[----:B------:R-:W-:Y:S02]  /*0fc0*/  F2FP.F16.F32.PACK_AB R0, RZ, R0 ;  /* 0x00000000ff00723e */ /* 0x000fe400000000ff */
[----:B----4-:R-:W-:-:S04]  /*0fd0*/  LEA R2, P0, R10, UR4, 0x1 ;  /* 0x000000040a027c11 */ /* 0x010fc8000f8008ff */
[----:B------:R-:W-:-:S05]  /*0fe0*/  LEA.HI.X R3, R10, UR5, R3, 0x1, P0 ;  /* 0x000000050a037c11 */ /* 0x000fca00080f0c03 */
[----:B------:R4:W-:Y:S04]  /*0ff0*/  STG.E.U16 desc[UR8][R2.64], R0 ;  /* 0x0000000002007986 */ /* 0x0009e8000c101508 */
.L_x_10080:
[----:B------:R-:W-:Y:S05]  /*1000*/  BSYNC.RECONVERGENT B0 ;  /* 0x0000000000007941 */ /* 0x000fea0003800200 */
.L_x_10079:
[----:B------:R-:W-:Y:S04]  /*1010*/  BSSY.RECONVERGENT B0, `(.L_x_10081) ;  /* 0x000000d000007945 */ /* 0x000fe80003800200 */
[----:B------:R-:W-:Y:S05]  /*1020*/  @P3 BRA `(.L_x_10082) ;  /* 0x00000000002c3947 */ /* 0x000fea0003800000 */
[----:B------:R-:W5:Y:S01]  /*1030*/  LDCU.64 UR4, c[0x0][0x380] ;  /* 0x00007000ff0477ac */ /* 0x000f620008000a00 */
[----:B----4-:R-:W-:Y:S02]  /*1040*/  HADD2.F32 R3, -RZ, R4.H0_H0 ;  /* 0x20000004ff037230 */ /* 0x010fe40000004100 */
[----:B------:R-:W-:-:S03]  /*1050*/  IMAD.MOV.U32 R9, RZ, RZ, RZ ;  /* 0x000000ffff097224 */ /* 0x000fc600078e00ff */
        /* <DEDUP_REMOVED lines=8> */
.L_x_10082:
[----:B------:R-:W-:Y:S05]  /*10e0*/  BSYNC.RECONVERGENT B0 ;  /* 0x0000000000007941 */ /* 0x000fea0003800200 */
.L_x_10081:
        /* <DEDUP_REMOVED lines=13> */
.L_x_10084:
[----:B------:R-:W-:Y:S05]  /*11c0*/  BSYNC.RECONVERGENT B0 ;  /* 0x0000000000007941 */ /* 0x000fea0003800200 */
.L_x_10083:
[----:B------:R-:W-:Y:S05]  /*11d0*/  @P5 EXIT ;  /* 0x000000000000594d */ /* 0x000fea0003800000 */
[----:B------:R-:W5:Y:S01]  /*11e0*/  LDCU.64 UR4, c[0x0][0x380] ;  /* 0x00007000ff0477ac */ /* 0x000f620008000a00 */
[----:B-1--4-:R-:W-:Y:S02]  /*11f0*/  HADD2.F32 R3, -RZ, R32.H0_H0 ;  /* 0x20000020ff037230 */ /* 0x012fe40000004100 */
        /* <DEDUP_REMOVED lines=10> */
.L_x_10071:
[----:B------:R-:W-:Y:S01]  /*12a0*/  IMAD.MOV.U32 R19, RZ, RZ, 0x10 ;  /* 0x00000010ff137424 */ /* 0x000fe200078e00ff */
[----:B------:R-:W-:Y:S01]  /*12b0*/  MOV R21, 0xffffffff ;  /* 0xffffffff00157802 */ /* 0x000fe20000000f00 */
[----:B------:R-:W-:-:S07]  /*12c0*/  IMAD.MOV.U32 R20, RZ, RZ, 0x1f ;  /* 0x0000001fff147424 */ /* 0x000fce00078e00ff */
[----:B-1----:R-:W-:Y:S05]  /*12d0*/  WARPSYNC.COLLECTIVE R21, `(.L_x_10085) ;  /* 0x0000000015087348 */ /* 0x002fea0003c00000 */
[----:B-1----:R0:W1:Y:S02]  /*12e0*/  SHFL.DOWN P6, R31, R22, R19, R20 ;  /* 0x08000013161f7389 */ /* 0x00206400000c0014 */
[----:B01----:R-:W-:Y:S05]  /*12f0*/  ENDCOLLECTIVE ;  /* 0x000000000000791b */ /* 0x003fea0003800000 */
.L_x_10085:
        /* <DEDUP_REMOVED lines=8> */
.L_x_10086:
        /* <DEDUP_REMOVED lines=8> */
.L_x_10087:
        /* <DEDUP_REMOVED lines=8> */
.L_x_10088:
        /* <DEDUP_REMOVED lines=8> */
.L_x_10089:
[----:B------:R-:W-:Y:S05]  /*1500*/  BRA `(.L_x_10090) ;  /* 0xfffffff000b87947 */ /* 0x000fea000383ffff */
.L_x_10074:
[----:B------:R-:W-:Y:S01]  /*1510*/  IMAD.MOV.U32 R19, RZ, RZ, 0x10 ;  /* 0x00000010ff137424 */ /* 0x000fe200078e00ff */
[----:B------:R-:W-:Y:S01]  /*1520*/  MOV R21, 0xffffffff ;  /* 0xffffffff00157802 */ /* 0x000fe20000000f00 */
[----:B------:R-:W-:-:S07]  /*1530*/  IMAD.MOV.U32 R20, RZ, RZ, 0x1f ;  /* 0x0000001fff147424 */ /* 0x000fce00078e00ff */
[----:B-1----:R-:W-:Y:S05]  /*1540*/  WARPSYNC.COLLECTIVE R21, `(.L_x_10091) ;  /* 0x0000000015087348 */ /* 0x002fea0003c00000 */
[----:B-1----:R0:W1:Y:S02]  /*1550*/  SHFL.DOWN P6, R31, R22, R19, R20 ;  /* 0x08000013161f7389 */ /* 0x00206400000c0014 */
[----:B01----:R-:W-:Y:S05]  /*1560*/  ENDCOLLECTIVE ;  /* 0x000000000000791b */ /* 0x003fea0003800000 */
.L_x_10091:
[----:B------:R-:W-:Y:S02]  /*1570*/  IMAD.MOV.U32 R19, RZ, RZ, 0x8 ;  /* 0x00000008ff137424 */ /* 0x000fe400078e00ff */
[----:B------:R-:W-:-:S04]  /*1580*/  IMAD.MOV.U32 R23, RZ, RZ, R31 ;  /* 0x000000ffff177224 */ /* 0x000fc800078e001f */
[----:B------:R-:W-:-:S05]  /*1590*/  FADD.FTZ R23, R22, R23 ;  /* 0x0000001716177221 */ /* 0x000fca0000010000 */
[----:B------:R-:W-:-:S07]  /*15a0*/  MOV R22, R23 ;  /* 0x0000001700167202 */ /* 0x000fce0000000f00 */
[----:B------:R-:W-:Y:S05]  /*15b0*/  WARPSYNC.COLLECTIVE R21, `(.L_x_10092) ;  /* 0x0000000015087348 */ /* 0x000fea0003c00000 */
[----:B------:R0:W1:Y:S02]  /*15c0*/  SHFL.DOWN P6, R31, R22, R19, R20 ;  /* 0x08000013161f7389 */ /* 0x00006400000c0014 */
[----:B01----:R-:W-:Y:S05]  /*15d0*/  ENDCOLLECTIVE ;  /* 0x000000000000791b */ /* 0x003fea0003800000 */
.L_x_10092:
[----:B------:R-:W-:Y:S01]  /*15e0*/  HFMA2 R19, -RZ, RZ, 0, 2.384185791015625e-07 ;  /* 0x00000004ff137431 */ /* 0x000fe200000001ff */
[----:B------:R-:W-:-:S05]  /*15f0*/  MOV R24, R31 ;  /* 0x0000001f00187202 */ /* 0x000fca0000000f00 */
[----:B------:R-:W-:-:S04]  /*1600*/  FADD.FTZ R24, R23, R24 ;  /* 0x0000001817187221 */ /* 0x000fc80000010000 */
[----:B------:R-:W-:-:S07]  /*1610*/  IMAD.MOV.U32 R22, RZ, RZ, R24 ;  /* 0x000000ffff167224 */ /* 0x000fce00078e0018 */
[----:B------:R-:W-:Y:S05]  /*1620*/  WARPSYNC.COLLECTIVE R21, `(.L_x_10093) ;  /* 0x0000000015087348 */ /* 0x000fea0003c00000 */
[----:B------:R0:W1:Y:S02]  /*1630*/  SHFL.DOWN P6, R31, R22, R19, R20 ;  /* 0x08000013161f7389 */ /* 0x00006400000c0014 */
[----:B01----:R-:W-:Y:S05]  /*1640*/  ENDCOLLECTIVE ;  /* 0x000000000000791b */ /* 0x003fea0003800000 */
.L_x_10093:
[----:B------:R-:W-:Y:S02]  /*1650*/  IMAD.MOV.U32 R19, RZ, RZ, 0x2 ;  /* 0x00000002ff137424 */ /* 0x000fe400078e00ff */
[----:B------:R-:W-:-:S04]  /*1660*/  IMAD.MOV.U32 R27, RZ, RZ, R31 ;  /* 0x000000ffff1b7224 */ /* 0x000fc800078e001f */
[----:B------:R-:W-:-:S05]  /*1670*/  FADD.FTZ R27, R24, R27 ;  /* 0x0000001b181b7221 */ /* 0x000fca0000010000 */
[----:B------:R-:W-:-:S07]  /*1680*/  MOV R22, R27 ;  /* 0x0000001b00167202 */ /* 0x000fce0000000f00 */
[----:B------:R-:W-:Y:S05]  /*1690*/  WARPSYNC.COLLECTIVE R21, `(.L_x_10094) ;  /* 0x0000000015087348 */ /* 0x000fea0003c00000 */
[----:B------:R0:W1:Y:S02]  /*16a0*/  SHFL.DOWN P6, R31, R22, R19, R20 ;  /* 0x08000013161f7389 */ /* 0x00006400000c0014 */
[----:B01----:R-:W-:Y:S05]  /*16b0*/  ENDCOLLECTIVE ;  /* 0x000000000000791b */ /* 0x003fea0003800000 */
.L_x_10094:
[----:B------:R-:W-:Y:S01]  /*16c0*/  HFMA2 R19, -RZ, RZ, 0, 5.9604644775390625e-08 ;  /* 0x00000001ff137431 */ /* 0x000fe200000001ff */
[----:B------:R-:W-:-:S05]  /*16d0*/  MOV R26, R31 ;  /* 0x0000001f001a7202 */ /* 0x000fca0000000f00 */
[----:B------:R-:W-:-:S04]  /*16e0*/  FADD.FTZ R26, R27, R26 ;  /* 0x0000001a1b1a7221 */ /* 0x000fc80000010000 */
[----:B------:R-:W-:-:S07]  /*16f0*/  IMAD.MOV.U32 R22, RZ, RZ, R26 ;  /* 0x000000ffff167224 */ /* 0x000fce00078e001a */
[----:B------:R-:W-:Y:S05]  /*1700*/  WARPSYNC.COLLECTIVE R21, `(.L_x_10095) ;  /* 0x0000000015087348 */ /* 0x000fea0003c00000 */
[----:B------:R0:W1:Y:S02]  /*1710*/  SHFL.DOWN P6, R31, R22, R19, R20 ;  /* 0x08000013161f7389 */ /* 0x00006400000c0014 */
[----:B01----:R-:W-:Y:S05]  /*1720*/  ENDCOLLECTIVE ;  /* 0x000000000000791b */ /* 0x003fea0003800000 */
.L_x_10095:
[----:B------:R-:W-:Y:S05]  /*1730*/  BRA `(.L_x_10096) ;  /* 0xfffffff4006c7947 */ /* 0x000fea000383ffff */
.L_x_10097:
        /* <DEDUP_REMOVED lines=12> */
.L_x_11686:


//--------------------- .text._ZN2at6native43_GLOBAL__N__9ae7fba5_10_SoftMax_cu_9f978f6322cunn_SoftMaxForwardRegIN3c104HalfEfS4_NS1_25LogSoftMaxForwardEpilogueElLi5EEEvPT1_PKT_T3_ --------------------------
	.section	.text._ZN2at6native43_GLOBAL__N__9ae7fba5_10_SoftMax_cu_9f978f6322cunn_SoftMaxForwardRegIN3c104HalfEfS4_NS1_25LogSoftMaxForwardEpilogueElLi5EEEvPT1_PKT_T3_,"ax",@progbits
	.align	128
.text._ZN2at6native43_GLOBAL__N__9ae7fba5_10_SoftMax_cu_9f978f6322cunn_SoftMaxForwardRegIN3c104HalfEfS4_NS1_25LogSoftMaxForwardEpilogueElLi5EEEvPT1_PKT_T3_:
        .type           _ZN2at6native43_GLOBAL__N__9ae7fba5_10_SoftMax_cu_9f978f6322cunn_SoftMaxForwardRegIN3c104HalfEfS4_NS1_25LogSoftMaxForwardEpilogueElLi5EEEvPT1_PKT_T3_,@function
        .size           _ZN2at6native43_GLOBAL__N__9ae7fba5_10_SoftMax_cu_9f978f6322cunn_SoftMaxForwardRegIN3c104HalfEfS4_NS1_25LogSoftMaxForwardEpilogueElLi5EEEvPT1_PKT_T3_,(.L_x_11687 - _ZN2at6native43_GLOBAL__N__9ae7fba5_10_SoftMax_cu_9f978f6322cunn_SoftMaxForwardRegIN3c104HalfEfS4_NS1_25LogSoftMaxForwardEpilogueElLi5EEEvPT1_PKT_T3_)
        .other          _ZN2at6native43_GLOBAL__N__9ae7fba5_10_SoftMax_cu_9f978f6322cunn_SoftMaxForwardRegIN3c104HalfEfS4_NS1_25LogSoftMaxForwardEpilogueElLi5EEEvPT1_PKT_T3_,@"STO_CUDA_ENTRY STV_DEFAULT"
_ZN2at6native43_GLOBAL__N__9ae7fba5_10_SoftMax_cu_9f978f6322cunn_SoftMaxForwardRegIN3c104HalfEfS4_NS1_25LogSoftMaxForwardEpilogueElLi5EEEvPT1_PKT_T3_:
        /* <DEDUP_REMOVED lines=114> */
.L_x_10116:
        /* <DEDUP_REMOVED lines=9> */
.L_x_10098:
        /* <DEDUP_REMOVED lines=16> */
[----:B------:R-:W-:Y:S02]  /*08b0*/  @!P4 HADD2.F32 R23, -RZ, R5.H0_H0 ;  /* 0x20000005ff17c230 */ /* 0x000fe40000004100 */
[----:B------:R-:W-:Y:S01]  /*08c0*/  @!P2 FMUL.FTZ R25, R25, 1.4426950216293334961 ;  /* 0x3fb8aa3b1919a820 */ /* 0x000fe20000410000 */
[----:B------:R-:W-:Y:S01]  /*08d0*/  @!P3 FMUL.FTZ R24, R24, 1.4426950216293334961 ;  /* 0x3fb8aa3b1818b820 */ /* 0x000fe20000410000 */
[----:B------:R-:W-:Y:S01]  /*08e0*/  HFMA2 R29, -RZ, RZ, 0, 0 ;  /* 0x00000000ff1d7431 */ /* 0x000fe200000001ff */
        /* <DEDUP_REMOVED lines=39> */
.L_x_10122:
[----:B-1----:R-:W-:-:S07]  /*0b60*/  FADD.FTZ R20, R28, R24 ;  /* 0x000000181c147221 */ /* 0x002fce0000010000 */
.L_x_10101:
[----:B------:R-:W-:Y:S05]  /*0b70*/  BSYNC B0 ;  /* 0x0000000000007941 */ /* 0x000fea0003800000 */
.L_x_10100:
        /* <DEDUP_REMOVED lines=9> */
[----:B------:R-:W-:Y:S01]  /*0c10*/  HADD2.F32 R13, -RZ, R0.H0_H0 ;  /* 0x20000000ff0d7230 */ /* 0x000fe20000004100 */
[----:B------:R-:W-:Y:S01]  /*0c20*/  MOV R21, RZ ;  /* 0x000000ff00157202 */ /* 0x000fe20000000f00 */
[----:B------:R-:W-:-:S03]  /*0c30*/  IMAD.MOV.U32 R20, RZ, RZ, R12 ;  /* 0x000000ffff147224 */ /* 0x000fc600078e000c */
[----:B------:R-:W-:Y:S01]  /*0c40*/  FADD.FTZ R0, R13, -R6 ;  /* 0x800000060d007221 */ /* 0x000fe20000010000 */
[----:B------:R-:W-:-:S04]  /*0c50*/  IMAD.WIDE.U32 R20, R16, UR7, R20 ;  /* 0x0000000710147c25 */ /* 0x000fc8000f8e0014 */
[----:B0-----:R-:W-:Y:S01]  /*0c60*/  FFMA.FTZ R0, R7, -0.69314718246459960938, R0 ;  /* 0xbf31721807007823 */ /* 0x001fe20000010000 */
[----:B------:R-:W-:-:S04]  /*0c70*/  IMAD R13, R17, UR7, R21 ;  /* 0x00000007110d7c24 */ /* 0x000fc8000f8e0215 */
[----:B------:R-:W-:Y:S02]  /*0c80*/  F2FP.F16.F32.PACK_AB R0, RZ, R0 ;  /* 0x00000000ff00723e */ /* 0x000fe400000000ff */
[----:B-1----:R-:W-:-:S04]  /*0c90*/  LEA R12, P0, R20, UR4, 0x1 ;  /* 0x00000004140c7c11 */ /* 0x002fc8000f8008ff */
[----:B------:R-:W-:-:S05]  /*0ca0*/  LEA.HI.X R13, R20, UR5, R13, 0x1, P0 ;  /* 0x00000005140d7c11 */ /* 0x000fca00080f0c0d */
[----:B------:R1:W-:Y:S04]  /*0cb0*/  STG.E.U16 desc[UR8][R12.64], R0 ;  /* 0x000000000c007986 */ /* 0x0003e8000c101508 */
.L_x_10104:
[----:B------:R-:W-:Y:S05]  /*0cc0*/  BSYNC.RECONVERGENT B0 ;  /* 0x0000000000007941 */ /* 0x000fea0003800200 */
.L_x_10103:
[----:B------:R-:W-:Y:S04]  /*0cd0*/  BSSY.RECONVERGENT B0, `(.L_x_10105) ;  /* 0x000000d000007945 */ /* 0x000fe80003800200 */
[----:B------:R-:W-:Y:S05]  /*0ce0*/  @P1 BRA `(.L_x_10106) ;  /* 0x00000000002c1947 */ /* 0x000fea0003800000 */
[----:B------:R-:W2:Y:S01]  /*0cf0*/  LDCU.64 UR4, c[0x0][0x380] ;  /* 0x00007000ff0477ac */ /* 0x000ea20008000a00 */
[----:B------:R-:W-:-:S05]  /*0d00*/  HADD2.F32 R9, -RZ, R2.H0_H0 ;  /* 0x20000002ff097230 */ /* 0x000fca0000004100 */
[----:B-1----:R-:W-:Y:S01]  /*0d10*/  FADD.FTZ R0, R9, -R6 ;  /* 0x8000000609007221 */ /* 0x002fe20000010000 */
[----:B------:R-:W-:-:S03]  /*0d20*/  IMAD.MOV.U32 R9, RZ, RZ, RZ ;  /* 0x000000ffff097224 */ /* 0x000fc600078e00ff */
[----:B0-----:R-:W-:Y:S01]  /*0d30*/  FFMA.FTZ R0, R7, -0.69314718246459960938, R0 ;  /* 0xbf31721807007823 */ /* 0x001fe20000010000 */
[----:B------:R-:W-:-:S04]  /*0d40*/  IMAD.WIDE.U32 R8, R16, UR7, R8 ;  /* 0x0000000710087c25 */ /* 0x000fc8000f8e0008 */
[----:B------:R-:W-:Y:S01]  /*0d50*/  IMAD R9, R17, UR7, R9 ;  /* 0x0000000711097c24 */ /* 0x000fe2000f8e0209 */
[----:B------:R-:W-:Y:S02]  /*0d60*/  F2FP.F16.F32.PACK_AB R0, RZ, R0 ;  /* 0x00000000ff00723e */ /* 0x000fe400000000ff */
[----:B--2---:R-:W-:-:S04]  /*0d70*/  LEA R12, P0, R8, UR4, 0x1 ;  /* 0x00000004080c7c11 */ /* 0x004fc8000f8008ff */
[----:B------:R-:W-:-:S05]  /*0d80*/  LEA.HI.X R13, R8, UR5, R9, 0x1, P0 ;  /* 0x00000005080d7c11 */ /* 0x000fca00080f0c09 */
[----:B------:R2:W-:Y:S04]  /*0d90*/  STG.E.U16 desc[UR8][R12.64], R0 ;  /* 0x000000000c007986 */ /* 0x0005e8000c101508 */
.L_x_10106:
[----:B------:R-:W-:Y:S05]  /*0da0*/  BSYNC.RECONVERGENT B0 ;  /* 0x0000000000007941 */ /* 0x000fea0003800200 */
.L_x_10105:
[----:B------:R-:W-:Y:S04]  /*0db0*/  BSSY.RECONVERGENT B0, `(.L_x_10107) ;  /* 0x000000d000007945 */ /* 0x000fe80003800200 */
[----:B------:R-:W-:Y:S05]  /*0dc0*/  @P2 BRA `(.L_x_10108) ;  /* 0x00000000002c2947 */ /* 0x000fea0003800000 */
[----:B------:R-:W3:Y:S01]  /*0dd0*/  LDCU.64 UR4, c[0x0][0x380] ;  /* 0x00007000ff0477ac */ /* 0x000ee20008000a00 */
[----:B------:R-:W-:Y:S02]  /*0de0*/  HADD2.F32 R3, -RZ, R3.H0_H0 ;  /* 0x20000003ff037230 */ /* 0x000fe40000004100 */
[----:B------:R-:W-:-:S03]  /*0df0*/  IMAD.MOV.U32 R19, RZ, RZ, RZ ;  /* 0x000000ffff137224 */ /* 0x000fc600078e00ff */
[----:B-12---:R-:W-:Y:S01]  /*0e00*/  FADD.FTZ R0, R3, -R6 ;  /* 0x8000000603007221 */ /* 0x006fe20000010000 */
[----:B------:R-:W-:-:S04]  /*0e10*/  IMAD.WIDE.U32 R18, R16, UR7, R18 ;  /* 0x0000000710127c25 */ /* 0x000fc8000f8e0012 */
[----:B0-----:R-:W-:Y:S01]  /*0e20*/  FFMA.FTZ R0, R7, -0.69314718246459960938, R0 ;  /* 0xbf31721807007823 */ /* 0x001fe20000010000 */
[----:B------:R-:W-:-:S04]  /*0e30*/  IMAD R3, R17, UR7, R19 ;  /* 0x0000000711037c24 */ /* 0x000fc8000f8e0213 */
[----:B------:R-:W-:Y:S02]  /*0e40*/  F2FP.F16.F32.PACK_AB R0, RZ, R0 ;  /* 0x00000000ff00723e */ /* 0x000fe400000000ff */
[----:B---3--:R-:W-:-:S04]  /*0e50*/  LEA R2, P0, R18, UR4, 0x1 ;  /* 0x0000000412027c11 */ /* 0x008fc8000f8008ff */
[----:B------:R-:W-:-:S05]  /*0e60*/  LEA.HI.X R3, R18, UR5, R3, 0x1, P0 ;  /* 0x0000000512037c11 */ /* 0x000fca00080f0c03 */
[----:B------:R3:W-:Y:S04]  /*0e70*/  STG.E.U16 desc[UR8][R2.64], R0 ;  /* 0x0000000002007986 */ /* 0x0007e8000c101508 */
.L_x_10108:
[----:B------:R-:W-:Y:S05]  /*0e80*/  BSYNC.RECONVERGENT B0 ;  /* 0x0000000000007941 */ /* 0x000fea0003800200 */
.L_x_10107:
[----:B------:R-:W-:Y:S04]  /*0e90*/  BSSY.RECONVERGENT B0, `(.L_x_10109) ;  /* 0x000000d000007945 */ /* 0x000fe80003800200 */
[----:B------:R-:W-:Y:S05]  /*0ea0*/  @P3 BRA `(.L_x_10110) ;  /* 0x00000000002c3947 */ /* 0x000fea0003800000 */
[----:B------:R-:W4:Y:S01]  /*0eb0*/  LDCU.64 UR4, c[0x0][0x380] ;  /* 0x00007000ff0477ac */ /* 0x000f220008000a00 */
[----:B---3--:R-:W-:Y:S02]  /*0ec0*/  HADD2.F32 R3, -RZ, R4.H0_H0 ;  /* 0x20000004ff037230 */ /* 0x008fe40000004100 */
[----:B------:R-:W-:-:S03]  /*0ed0*/  HFMA2 R15, -RZ, RZ, 0, 0 ;  /* 0x00000000ff0f7431 */ /* 0x000fc600000001ff */
[----:B-12---:R-:W-:Y:S01]  /*0ee0*/  FADD.FTZ R0, R3, -R6 ;  /* 0x8000000603007221 */ /* 0x006fe20000010000 */
[----:B------:R-:W-:-:S04]  /*0ef0*/  IMAD.WIDE.U32 R14, R16, UR7, R14 ;  /* 0x00000007100e7c25 */ /* 0x000fc8000f8e000e */
[----:B0-----:R-:W-:Y:S01]  /*0f00*/  FFMA.FTZ R0, R7, -0.69314718246459960938, R0 ;  /* 0xbf31721807007823 */ /* 0x001fe20000010000 */
[----:B------:R-:W-:-:S04]  /*0f10*/  IMAD R3, R17, UR7, R15 ;  /* 0x0000000711037c24 */ /* 0x000fc8000f8e020f */
[----:B------:R-:W-:Y:S02]  /*0f20*/  F2FP.F16.F32.PACK_AB R0, RZ, R0 ;  /* 0x00000000ff00723e */ /* 0x000fe400000000ff */
[----:B----4-:R-:W-:-:S04]  /*0f30*/  LEA R2, P0, R14, UR4, 0x1 ;  /* 0x000000040e027c11 */ /* 0x010fc8000f8008ff */
[----:B------:R-:W-:-:S05]  /*0f40*/  LEA.HI.X R3, R14, UR5, R3, 0x1, P0 ;  /* 0x000000050e037c11 */ /* 0x000fca00080f0c03 */
[----:B------:R4:W-:Y:S04]  /*0f50*/  STG.E.U16 desc[UR8][R2.64], R0 ;  /* 0x0000000002007986 */ /* 0x0009e8000c101508 */
.L_x_10110:
[----:B------:R-:W-:Y:S05]  /*0f60*/  BSYNC.RECONVERGENT B0 ;  /* 0x0000000000007941 */ /* 0x000fea0003800200 */
.L_x_10109:
[----:B------:R-:W-:Y:S05]  /*0f70*/  @P4 EXIT ;  /* 0x000000000000494d */ /* 0x000fea0003800000 */
[----:B------:R-:W3:Y:S01]  /*0f80*/  LDCU.64 UR4, c[0x0][0x380] ;  /* 0x00007000ff0477ac */ /* 0x000ee20008000a00 */
[----:B------:R-:W-:Y:S02]  /*0f90*/  HADD2.F32 R5, -RZ, R5.H0_H0 ;  /* 0x20000005ff057230 */ /* 0x000fe40000004100 */
[----:B------:R-:W-:-:S03]  /*0fa0*/  IMAD.MOV.U32 R11, RZ, RZ, RZ ;  /* 0x000000ffff0b7224 */ /* 0x000fc600078e00ff */
[----:B------:R-:W-:Y:S01]  /*0fb0*/  FADD.FTZ R6, R5, -R6 ;  /* 0x8000000605067221 */ /* 0x000fe20000010000 */
[----:B------:R-:W-:-:S04]  /*0fc0*/  IMAD.WIDE.U32 R10, R16, UR7, R10 ;  /* 0x00000007100a7c25 */ /* 0x000fc8000f8e000a */
[----:B0-----:R-:W-:Y:S01]  /*0fd0*/  FFMA.FTZ R7, R7, -0.69314718246459960938, R6 ;  /* 0xbf31721807077823 */ /* 0x001fe20000010006 */
[----:B------:R-:W-:-:S04]  /*0fe0*/  IMAD R17, R17, UR7, R11 ;  /* 0x0000000711117c24 */ /* 0x000fc8000f8e020b */
[----:B------:R-:W-:Y:S02]  /*0ff0*/  F2FP.F16.F32.PACK_AB R7, RZ, R7 ;  /* 0x00000007ff07723e */ /* 0x000fe400000000ff */
[----:B---34-:R-:W-:-:S04]  /*1000*/  LEA R2, P0, R10, UR4, 0x1 ;  /* 0x000000040a027c11 */ /* 0x018fc8000f8008ff */
[----:B------:R-:W-:-:S05]  /*1010*/  LEA.HI.X R3, R10, UR5, R17, 0x1, P0 ;  /* 0x000000050a037c11 */ /* 0x000fca00080f0c11 */
[----:B------:R-:W-:Y:S01]  /*1020*/  STG.E.U16 desc[UR8][R2.64], R7 ;  /* 0x0000000702007986 */ /* 0x000fe2000c101508 */
[----:B------:R-:W-:Y:S05]  /*1030*/  EXIT ;  /* 0x000000000000794d */ /* 0x000fea0003800000 */
.L_x_10099:
[----:B-1----:R-:W-:Y:S01]  /*1040*/  IMAD.MOV.U32 R32, RZ, RZ, R6 ;  /* 0x000000ffff207224 */ /* 0x002fe200078e0006 */
[----:B------:R-:W-:Y:S01]  /*1050*/  MOV R23, 0x10 ;  /* 0x0000001000177802 */ /* 0x000fe20000000f00 */
[----:B------:R-:W-:Y:S02]  /*1060*/  IMAD.MOV.U32 R22, RZ, RZ, 0x1f ;  /* 0x0000001fff167424 */ /* 0x000fe400078e00ff */
[----:B------:R-:W-:-:S07]  /*1070*/  IMAD.MOV.U32 R21, RZ, RZ, -0x1 ;  /* 0xffffffffff157424 */ /* 0x000fce00078e00ff */
[----:B0-----:R-:W-:Y:S05]  /*1080*/  WARPSYNC.COLLECTIVE R21, `(.L_x_10111) ;  /* 0x0000000015087348 */ /* 0x001fea0003c00000 */
[----:B0-----:R0:W1:Y:S02]  /*1090*/  SHFL.DOWN P6, R24, R32, R23, R22 ;  /* 0x0800001720187389 */ /* 0x00106400000c0016 */
[----:B01----:R-:W-:Y:S05]  /*10a0*/  ENDCOLLECTIVE ;  /* 0x000000000000791b */ /* 0x003fea0003800000 */
.L_x_10111:
[----:B------:R-:W-:Y:S01]  /*10b0*/  IMAD.MOV.U32 R23, RZ, RZ, 0x8 ;  /* 0x00000008ff177424 */ /* 0x000fe200078e00ff */
[----:B------:R-:W-:-:S04]  /*10c0*/  FSETP.GEU.FTZ.AND P6, PT, R6, R24, PT ;  /* 0x000000180600720b */ /* 0x000fc80003fde000 */
[----:B------:R-:W-:-:S04]  /*10d0*/  FSEL R25, R24, R6, !P6 ;  /* 0x0000000618197208 */ /* 0x000fc80007000000 */
[----:B------:R-:W-:-:S07]  /*10e0*/  MOV R32, R25 ;  /* 0x0000001900207202 */ /* 0x000fce0000000f00 */
[----:B------:R-:W-:Y:S05]  /*10f0*/  WARPSYNC.COLLECTIVE R21, `(.L_x_10112) ;  /* 0x0000000015087348 */ /* 0x000fea0003c00000 */
[----:B------:R0:W1:Y:S02]  /*1100*/  SHFL.DOWN P6, R24, R32, R23, R22 ;  /* 0x0800001720187389 */ /* 0x00006400000c0016 */
[----:B01----:R-:W-:Y:S05]  /*1110*/  ENDCOLLECTIVE ;  /* 0x000000000000791b */ /* 0x003fea0003800000 */
.L_x_10112:
[----:B------:R-:W-:Y:S01]  /*1120*/  HFMA2 R23, -RZ, RZ, 0, 2.384185791015625e-07 ;  /* 0x00000004ff177431 */ /* 0x000fe200000001ff */
[----:B------:R-:W-:-:S04]  /*1130*/  FSETP.GEU.FTZ.AND P6, PT, R25, R24, PT ;  /* 0x000000181900720b */ /* 0x000fc80003fde000 */
[----:B------:R-:W-:-:S05]  /*1140*/  FSEL R29, R24, R25, !P6 ;  /* 0x00000019181d7208 */ /* 0x000fca0007000000 */
[----:B------:R-:W-:-:S07]  /*1150*/  IMAD.MOV.U32 R32, RZ, RZ, R29 ;  /* 0x000000ffff207224 */ /* 0x000fce00078e001d */
[----:B------:R-:W-:Y:S05]  /*1160*/  WARPSYNC.COLLECTIVE R21, `(.L_x_10113) ;  /* 0x0000000015087348 */ /* 0x000fea0003c00000 */
[----:B------:R0:W1:Y:S02]  /*1170*/  SHFL.DOWN P6, R24, R32, R23, R22 ;  /* 0x0800001720187389 */ /* 0x00006400000c0016 */
[----:B01----:R-:W-:Y:S05]  /*1180*/  ENDCOLLECTIVE ;  /* 0x000000000000791b */ /* 0x003fea0003800000 */
.L_x_10113:
[----:B------:R-:W-:Y:S02]  /*1190*/  MOV R23, 0x2 ;  /* 0x0000000200177802 */ /* 0x000fe40000000f00 */
[----:B------:R-:W-:-:S04]  /*11a0*/  FSETP.GEU.FTZ.AND P6, PT, R29, R24, PT ;  /* 0x000000181d00720b */ /* 0x000fc80003fde000 */
[----:B------:R-:W-:-:S05]  /*11b0*/  FSEL R30, R24, R29, !P6 ;  /* 0x0000001d181e7208 */ /* 0x000fca0007000000 */
[----:B------:R-:W-:-:S07]  /*11c0*/  IMAD.MOV.U32 R32, RZ, RZ, R30 ;  /* 0x000000ffff207224 */ /* 0x000fce00078e001e */
[----:B------:R-:W-:Y:S05]  /*11d0*/  WARPSYNC.COLLECTIVE R21, `(.L_x_10114) ;  /* 0x0000000015087348 */ /* 0x000fea0003c00000 */
[----:B------:R0:W1:Y:S02]  /*11e0*/  SHFL.DOWN P6, R24, R32, R23, R22 ;  /* 0x0800001720187389 */ /* 0x00006400000c0016 */
[----:B01----:R-:W-:Y:S05]  /*11f0*/  ENDCOLLECTIVE ;  /* 0x000000000000791b */ /* 0x003fea0003800000 */
.L_x_10114:
[----:B------:R-:W-:Y:S01]  /*1200*/  HFMA2 R23, -RZ, RZ, 0, 5.9604644775390625e-08 ;  /* 0x00000001ff177431 */ /* 0x000fe200000001ff */
[----:B------:R-:W-:-:S04]  /*1210*/  FSETP.GEU.FTZ.AND P6, PT, R30, R24, PT ;  /* 0x000000181e00720b */ /* 0x000fc80003fde000 */
[----:B------:R-:W-:-:S05]  /*1220*/  FSEL R6, R24, R30, !P6 ;  /* 0x0000001e18067208 */ /* 0x000fca0007000000 */
[----:B------:R-:W-:-:S07]  /*1230*/  IMAD.MOV.U32 R32, RZ, RZ, R6 ;  /* 0x000000ffff207224 */ /* 0x000fce00078e0006 */
[----:B------:R-:W-:Y:S05]  /*1240*/  WARPSYNC.COLLECTIVE R21, `(.L_x_10115) ;  /* 0x0000000015087348 */ /* 0x000fea0003c00000 */
[----:B------:R0:W1:Y:S02]  /*1250*/  SHFL.DOWN P6, R24, R32, R23, R22 ;  /* 0x0800001720187389 */ /* 0x00006400000c0016 */
[----:B01----:R-:W-:Y:S05]  /*1260*/  ENDCOLLECTIVE ;  /* 0x000000000000791b */ /* 0x003fea0003800000 */
.L_x_10115:
[----:B------:R-:W-:Y:S05]  /*1270*/  BRA `(.L_x_10116) ;  /* 0xfffffff400287947 */ /* 0x000fea000383ffff */
.L_x_10102:
[----:B-1----:R-:W-:Y:S01]  /*1280*/  IMAD.MOV.U32 R32, RZ, RZ, R20 ;  /* 0x000000ffff207224 */ /* 0x002fe200078e0014 */
[----:B------:R-:W-:Y:S01]  /*1290*/  MOV R23, 0x10 ;  /* 0x0000001000177802 */ /* 0x000fe20000000f00 */
[----:B------:R-:W-:Y:S01]  /*12a0*/  IMAD.MOV.U32 R22, RZ, RZ, 0x1f ;  /* 0x0000001fff167424 */ /* 0x000fe200078e00ff */
[----:B------:R-:W-:-:S07]  /*12b0*/  MOV R21, 0xffffffff ;  /* 0xffffffff00157802 */ /* 0x000fce0000000f00 */
[----:B0-----:R-:W-:Y:S05]  /*12c0*/  WARPSYNC.COLLECTIVE R21, `(.L_x_10117) ;  /* 0x0000000015087348 */ /* 0x001fea0003c00000 */
[----:B------:R1:W2:Y:S02]  /*12d0*/  SHFL.DOWN P6, R24, R32, R23, R22 ;  /* 0x0800001720187389 */ /* 0x0002a400000c0016 */
[----:B012---:R-:W-:Y:S05]  /*12e0*/  ENDCOLLECTIVE ;  /* 0x000000000000791b */ /* 0x007fea0003800000 */
.L_x_10117:
[----:B------:R-:W-:Y:S02]  /*12f0*/  HFMA2 R23, -RZ, RZ, 0, 4.76837158203125e-07 ;  /* 0x00000008ff177431 */ /* 0x000fe400000001ff */
[----:B------:R-:W-:-:S04]  /*1300*/  FADD.FTZ R7, R20, R24 ;  /* 0x0000001814077221 */ /* 0x000fc80000010000 */
[----:B------:R-:W-:-:S07]  /*1310*/  IMAD.MOV.U32 R32, RZ, RZ, R7 ;  /* 0x000000ffff207224 */ /* 0x000fce00078e0007 */
[----:B------:R-:W-:Y:S05]  /*1320*/  WARPSYNC.COLLECTIVE R21, `(.L_x_10118) ;  /* 0x0000000015087348 */ /* 0x000fea0003c00000 */
[----:B------:R0:W1:Y:S02]  /*1330*/  SHFL.DOWN P6, R24, R32, R23, R22 ;  /* 0x0800001720187389 */ /* 0x00006400000c0016 */
[----:B01----:R-:W-:Y:S05]  /*1340*/  ENDCOLLECTIVE ;  /* 0x000000000000791b */ /* 0x003fea0003800000 */
.L_x_10118:
[----:B------:R-:W-:Y:S01]  /*1350*/  MOV R23, 0x4 ;  /* 0x0000000400177802 */ /* 0x000fe20000000f00 */
[----:B------:R-:W-:-:S04]  /*1360*/  FADD.FTZ R25, R7, R24 ;  /* 0x0000001807197221 */ /* 0x000fc80000010000 */
[----:B------:R-:W-:-:S07]  /*1370*/  IMAD.MOV.U32 R32, RZ, RZ, R25 ;  /* 0x000000ffff207224 */ /* 0x000fce00078e0019 */
[----:B------:R-:W-:Y:S05]  /*1380*/  WARPSYNC.COLLECTIVE R21, `(.L_x_10119) ;  /* 0x0000000015087348 */ /* 0x000fea0003c00000 */
[----:B------:R0:W1:Y:S02]  /*1390*/  SHFL.DOWN P6, R24, R32, R23, R22 ;  /* 0x0800001720187389 */ /* 0x00006400000c0016 */
[----:B01----:R-:W-:Y:S05]  /*13a0*/  ENDCOLLECTIVE ;  /* 0x000000000000791b */ /* 0x003fea0003800000 */
.L_x_10119:
[----:B------:R-:W-:Y:S02]  /*13b0*/  HFMA2 R23, -RZ, RZ, 0, 1.1920928955078125e-07 ;  /* 0x00000002ff177431 */ /* 0x000fe400000001ff */
[----:B------:R-:W-:-:S04]  /*13c0*/  FADD.FTZ R27, R25, R24 ;  /* 0x00000018191b7221 */ /* 0x000fc80000010000 */
[----:B------:R-:W-:-:S07]  /*13d0*/  IMAD.MOV.U32 R32, RZ, RZ, R27 ;  /* 0x000000ffff207224 */ /* 0x000fce00078e001b */
[----:B------:R-:W-:Y:S05]  /*13e0*/  WARPSYNC.COLLECTIVE R21, `(.L_x_10120) ;  /* 0x0000000015087348 */ /* 0x000fea0003c00000 */
[----:B------:R0:W1:Y:S02]  /*13f0*/  SHFL.DOWN P6, R24, R32, R23, R22 ;  /* 0x0800001720187389 */ /* 0x00006400000c0016 */
[----:B01----:R-:W-:Y:S05]  /*1400*/  ENDCOLLECTIVE ;  /* 0x000000000000791b */ /* 0x003fea0003800000 */
.L_x_10120:
[----:B------:R-:W-:Y:S01]  /*1410*/  MOV R23, 0x1 ;  /* 0x0000000100177802 */ /* 0x000fe20000000f00 */
[----:B------:R-:W-:-:S04]  /*1420*/  FADD.FTZ R28, R27, R24 ;  /* 0x000000181b1c7221 */ /* 0x000fc80000010000 */
[----:B------:R-:W-:-:S07]  /*1430*/  IMAD.MOV.U32 R32, RZ, RZ, R28 ;  /* 0x000000ffff207224 */ /* 0x000fce00078e001c */
[----:B------:R-:W-:Y:S05]  /*1440*/  WARPSYNC.COLLECTIVE R21, `(.L_x_10121) ;  /* 0x0000000015087348 */ /* 0x000fea0003c00000 */
[----:B------:R0:W1:Y:S02]  /*1450*/  SHFL.DOWN P6, R24, R32, R23, R22 ;  /* 0x0800001720187389 */ /* 0x00006400000c0016 */
[----:B01----:R-:W-:Y:S05]  /*1460*/  ENDCOLLECTIVE ;  /* 0x000000000000791b */ /* 0x003fea0003800000 */
.L_x_10121:
[----:B------:R-:W-:Y:S05]  /*1470*/  BRA `(.L_x_10122) ;  /* 0xfffffff400b87947 */ /* 0x000fea000383ffff */
.L_x_10123:
        /* <DEDUP_REMOVED lines=16> */
.L_x_11687:


//--------------------- .text._ZN2at6native43_GLOBAL__N__9ae7fba5_10_SoftMax_cu_9f978f6322cunn_SoftMaxForwardRegIN3c104HalfEfS4_NS1_25LogSoftMaxForwardEpilogueElLi4EEEvPT1_PKT_T3_ --------------------------
	.section	.text._ZN2at6native43_GLOBAL__N__9ae7fba5_10_SoftMax_cu_9f978f6322cunn_SoftMaxForwardRegIN3c104HalfEfS4_NS1_25LogSoftMaxForwardEpilogueElLi4EEEvPT1_PKT_T3_,"ax",@progbits
	.align	128
.text._ZN2at6native43_GLOBAL__N__9ae7fba5_10_SoftMax_cu_9f978f6322cunn_SoftMaxForwardRegIN3c104HalfEfS4_NS1_25LogSoftMaxForwardEpilogueElLi4EEEvPT1_PKT_T3_:
        .type           _ZN2at6native43_GLOBAL__N__9ae7fba5_10_SoftMax_cu_9f978f6322cunn_SoftMaxForwardRegIN3c104HalfEfS4_NS1_25LogSoftMaxForwardEpilogueElLi4EEEvPT1_PKT_T3_,@function
        .size           _ZN2at6native43_GLOBAL__N__9ae7fba5_10_SoftMax_cu_9f978f6322cunn_SoftMaxForwardRegIN3c104HalfEfS4_NS1_25LogSoftMaxForwardEpilogueElLi4EEEvPT1_PKT_T3_,(.L_x_11688 - _ZN2at6native43_GLOBAL__N__9ae7fba5_10_SoftMax_cu_9f978f6322cunn_SoftMaxForwardRegIN3c104HalfEfS4_NS1_25LogSoftMaxForwardEpilogueElLi4EEEvPT1_PKT_T3_)
        .other          _ZN2at6native43_GLOBAL__N__9ae7fba5_10_SoftMax_cu_9f978f6322cunn_SoftMaxForwardRegIN3c104HalfEfS4_NS1_25LogSoftMaxForwardEpilogueElLi4EEEvPT1_PKT_T3_,@"STO_CUDA_ENTRY STV_DEFAULT"
_ZN2at6native43_GLOBAL__N__9ae7fba5_10_SoftMax_cu_9f978f6322cunn_SoftMaxForwardRegIN3c104HalfEfS4_NS1_25LogSoftMaxForwardEpilogueElLi4EEEvPT1_PKT_T3_:
        /* <DEDUP_REMOVED lines=101> */
.L_x_10140:
        /* <DEDUP_REMOVED lines=9> */
.L_x_10124:
        /* <DEDUP_REMOVED lines=53> */
.L_x_10146:
[----:B-1----:R-:W-:-:S07]  /*0a30*/  FADD.FTZ R15, R23, R21 ;  /* 0x00000015170f7221 */ /* 0x002fce0000010000 */
.L_x_10127:
[----:B------:R-:W-:Y:S05]  /*0a40*/  BSYNC B0 ;  /* 0x0000000000007941 */ /* 0x000fea0003800000 */
.L_x_10126:
        /* <DEDUP_REMOVED lines=9> */
[----:B------:R-:W-:-:S05]  /*0ae0*/  HADD2.F32 R7, -RZ, R0.H0_H0 ;  /* 0x20000000ff077230 */ /* 0x000fca0000004100 */
[----:B------:R-:W-:Y:S01]  /*0af0*/  FADD.FTZ R0, R7, -R14 ;  /* 0x8000000e07007221 */ /* 0x000fe20000010000 */
[----:B------:R-:W-:-:S03]  /*0b00*/  HFMA2 R7, -RZ, RZ, 0, 0 ;  /* 0x00000000ff077431 */ /* 0x000fc600000001ff */
[----:B-1----:R-:W-:Y:S01]  /*0b10*/  FFMA.FTZ R0, R15, -0.69314718246459960938, R0 ;  /* 0xbf3172180f007823 */ /* 0x002fe20000010000 */
[----:B------:R-:W-:-:S04]  /*0b20*/  IMAD.WIDE.U32 R6, R8, UR7, R6 ;  /* 0x0000000708067c25 */ /* 0x000fc8000f8e0006 */
[----:B------:R-:W-:Y:S01]  /*0b30*/  F2FP.F16.F32.PACK_AB R0, RZ, R0 ;  /* 0x00000000ff00723e */ /* 0x000fe200000000ff */
[----:B------:R-:W-:Y:S01]  /*0b40*/  IMAD R7, R9, UR7, R7 ;  /* 0x0000000709077c24 */ /* 0x000fe2000f8e0207 */
[----:B0-----:R-:W-:-:S04]  /*0b50*/  LEA R16, P0, R6, UR4, 0x1 ;  /* 0x0000000406107c11 */ /* 0x001fc8000f8008ff */
[----:B------:R-:W-:-:S05]  /*0b60*/  LEA.HI.X R17, R6, UR5, R7, 0x1, P0 ;  /* 0x0000000506117c11 */ /* 0x000fca00080f0c07 */
[----:B------:R2:W-:Y:S04]  /*0b70*/  STG.E.U16 desc[UR8][R16.64], R0 ;  /* 0x0000000010007986 */ /* 0x0005e8000c101508 */
.L_x_10130:
[----:B------:R-:W-:Y:S05]  /*0b80*/  BSYNC.RECONVERGENT B0 ;  /* 0x0000000000007941 */ /* 0x000fea0003800200 */
.L_x_10129:
[----:B------:R-:W-:Y:S04]  /*0b90*/  BSSY.RECONVERGENT B0, `(.L_x_10131) ;  /* 0x000000d000007945 */ /* 0x000fe80003800200 */
[----:B------:R-:W-:Y:S05]  /*0ba0*/  @P1 BRA `(.L_x_10132) ;  /* 0x00000000002c1947 */ /* 0x000fea0003800000 */
[----:B------:R-:W3:Y:S01]  /*0bb0*/  LDCU.64 UR4, c[0x0][0x380] ;  /* 0x00007000ff0477ac */ /* 0x000ee20008000a00 */
[----:B------:R-:W-:Y:S02]  /*0bc0*/  HADD2.F32 R7, -RZ, R2.H0_H0 ;  /* 0x20000002ff077230 */ /* 0x000fe40000004100 */
[----:B------:R-:W-:-:S03]  /*0bd0*/  IMAD.MOV.U32 R11, RZ, RZ, RZ ;  /* 0x000000ffff0b7224 */ /* 0x000fc600078e00ff */
[----:B--2---:R-:W-:Y:S01]  /*0be0*/  FADD.FTZ R0, R7, -R14 ;  /* 0x8000000e07007221 */ /* 0x004fe20000010000 */
[----:B------:R-:W-:-:S04]  /*0bf0*/  IMAD.WIDE.U32 R10, R8, UR7, R10 ;  /* 0x00000007080a7c25 */ /* 0x000fc8000f8e000a */
[----:B-1----:R-:W-:Y:S01]  /*0c00*/  FFMA.FTZ R0, R15, -0.69314718246459960938, R0 ;  /* 0xbf3172180f007823 */ /* 0x002fe20000010000 */
[----:B------:R-:W-:-:S04]  /*0c10*/  IMAD R7, R9, UR7, R11 ;  /* 0x0000000709077c24 */ /* 0x000fc8000f8e020b */
[----:B------:R-:W-:Y:S02]  /*0c20*/  F2FP.F16.F32.PACK_AB R0, RZ, R0 ;  /* 0x00000000ff00723e */ /* 0x000fe400000000ff */
[----:B---3--:R-:W-:-:S04]  /*0c30*/  LEA R6, P0, R10, UR4, 0x1 ;  /* 0x000000040a067c11 */ /* 0x008fc8000f8008ff */
[----:B------:R-:W-:-:S05]  /*0c40*/  LEA.HI.X R7, R10, UR5, R7, 0x1, P0 ;  /* 0x000000050a077c11 */ /* 0x000fca00080f0c07 */
[----:B------:R3:W-:Y:S04]  /*0c50*/  STG.E.U16 desc[UR8][R6.64], R0 ;  /* 0x0000000006007986 */ /* 0x0007e8000c101508 */
.L_x_10132:
[----:B------:R-:W-:Y:S05]  /*0c60*/  BSYNC.RECONVERGENT B0 ;  /* 0x0000000000007941 */ /* 0x000fea0003800200 */
.L_x_10131:
[----:B------:R-:W-:Y:S04]  /*0c70*/  BSSY.RECONVERGENT B0, `(.L_x_10133) ;  /* 0x000000d000007945 */ /* 0x000fe80003800200 */
[----:B------:R-:W-:Y:S05]  /*0c80*/  @P2 BRA `(.L_x_10134) ;  /* 0x00000000002c2947 */ /* 0x000fea0003800000 */
[----:B------:R-:W4:Y:S01]  /*0c90*/  LDCU.64 UR4, c[0x0][0x380] ;  /* 0x00007000ff0477ac */ /* 0x000f220008000a00 */
[----:B------:R-:W-:Y:S02]  /*0ca0*/  HADD2.F32 R3, -RZ, R3.H0_H0 ;  /* 0x20000003ff037230 */ /* 0x000fe40000004100 */
[----:B------:R-:W-:-:S03]  /*0cb0*/  IMAD.MOV.U32 R13, RZ, RZ, RZ ;  /* 0x000000ffff0d7224 */ /* 0x000fc600078e00ff */
        /* <DEDUP_REMOVED lines=8> */
.L_x_10134:
[----:B------:R-:W-:Y:S05]  /*0d40*/  BSYNC.RECONVERGENT B0 ;  /* 0x0000000000007941 */ /* 0x000fea0003800200 */
.L_x_10133:
[----:B------:R-:W-:Y:S05]  /*0d50*/  @P3 EXIT ;  /* 0x000000000000394d */ /* 0x000fea0003800000 */
[----:B------:R-:W5:Y:S01]  /*0d60*/  LDCU.64 UR4, c[0x0][0x380] ;  /* 0x00007000ff0477ac */ /* 0x000f620008000a00 */
[----:B----4-:R-:W-:Y:S01]  /*0d70*/  HADD2.F32 R3, -RZ, R26.H0_H0 ;  /* 0x2000001aff037230 */ /* 0x010fe20000004100 */
        /* <DEDUP_REMOVED lines=8> */
[----:B------:R-:W-:Y:S01]  /*0e00*/  STG.E.U16 desc[UR8][R2.64], R15 ;  /* 0x0000000f02007986 */ /* 0x000fe2000c101508 */
[----:B------:R-:W-:Y:S05]  /*0e10*/  EXIT ;  /* 0x000000000000794d */ /* 0x000fea0003800000 */
.L_x_10125:
[----:B-1----:R-:W-:Y:S02]  /*0e20*/  IMAD.MOV.U32 R27, RZ, RZ, R14 ;  /* 0x000000ffff1b7224 */ /* 0x002fe400078e000e */
[----:B------:R-:W-:Y:S02]  /*0e30*/  HFMA2 R19, -RZ, RZ, 0, 1.847743988037109375e-06 ;  /* 0x0000001fff137431 */ /* 0x000fe400000001ff */
[----:B------:R-:W-:Y:S02]  /*0e40*/  IMAD.MOV.U32 R20, RZ, RZ, 0x10 ;  /* 0x00000010ff147424 */ /* 0x000fe400078e00ff */
[----:B------:R-:W-:-:S07]  /*0e50*/  IMAD.MOV.U32 R18, RZ, RZ, -0x1 ;  /* 0xffffffffff127424 */ /* 0x000fce00078e00ff */
[----:B------:R-:W-:Y:S05]  /*0e60*/  WARPSYNC.COLLECTIVE R18, `(.L_x_10135) ;  /* 0x0000000012087348 */ /* 0x000fea0003c00000 */
[----:B------:R0:W1:Y:S02]  /*0e70*/  SHFL.DOWN P6, R21, R27, R20, R19 ;  /* 0x080000141b157389 */ /* 0x00006400000c0013 */
[----:B01----:R-:W-:Y:S05]  /*0e80*/  ENDCOLLECTIVE ;  /* 0x000000000000791b */ /* 0x003fea0003800000 */
.L_x_10135:
[----:B------:R-:W-:Y:S02]  /*0e90*/  MOV R20, 0x8 ;  /* 0x0000000800147802 */ /* 0x000fe40000000f00 */
[----:B------:R-:W-:-:S04]  /*0ea0*/  FSETP.GEU.FTZ.AND P6, PT, R14, R21, PT ;  /* 0x000000150e00720b */ /* 0x000fc80003fde000 */
[----:B------:R-:W-:-:S05]  /*0eb0*/  FSEL R22, R21, R14, !P6 ;  /* 0x0000000e15167208 */ /* 0x000fca0007000000 */
[----:B------:R-:W-:-:S07]  /*0ec0*/  IMAD.MOV.U32 R27, RZ, RZ, R22 ;  /* 0x000000ffff1b7224 */ /* 0x000fce00078e0016 */
[----:B------:R-:W-:Y:S05]  /*0ed0*/  WARPSYNC.COLLECTIVE R18, `(.L_x_10136) ;  /* 0x0000000012087348 */ /* 0x000fea0003c00000 */
[----:B------:R0:W1:Y:S02]  /*0ee0*/  SHFL.DOWN P6, R21, R27, R20, R19 ;  /* 0x080000141b157389 */ /* 0x00006400000c0013 */
[----:B01----:R-:W-:Y:S05]  /*0ef0*/  ENDCOLLECTIVE ;  /* 0x000000000000791b */ /* 0x003fea0003800000 */
.L_x_10136:
[----:B------:R-:W-:Y:S01]  /*0f00*/  IMAD.MOV.U32 R20, RZ, RZ, 0x4 ;  /* 0x00000004ff147424 */ /* 0x000fe200078e00ff */
[----:B------:R-:W-:-:S04]  /*0f10*/  FSETP.GEU.FTZ.AND P6, PT, R22, R21, PT ;  /* 0x000000151600720b */ /* 0x000fc80003fde000 */
[----:B------:R-:W-:-:S05]  /*0f20*/  FSEL R23, R21, R22, !P6 ;  /* 0x0000001615177208 */ /* 0x000fca0007000000 */
[----:B------:R-:W-:-:S07]  /*0f30*/  IMAD.MOV.U32 R27, RZ, RZ, R23 ;  /* 0x000000ffff1b7224 */ /* 0x000fce00078e0017 */
[----:B------:R-:W-:Y:S05]  /*0f40*/  WARPSYNC.COLLECTIVE R18, `(.L_x_10137) ;  /* 0x0000000012087348 */ /* 0x000fea0003c00000 */
[----:B------:R0:W1:Y:S02]  /*0f50*/  SHFL.DOWN P6, R21, R27, R20, R19 ;  /* 0x080000141b157389 */ /* 0x00006400000c0013 */
[----:B01----:R-:W-:Y:S05]  /*0f60*/  ENDCOLLECTIVE ;  /* 0x000000000000791b */ /* 0x003fea0003800000 */
.L_x_10137:
[----:B------:R-:W-:Y:S01]  /*0f70*/  IMAD.MOV.U32 R20, RZ, RZ, 0x2 ;  /* 0x00000002ff147424 */ /* 0x000fe200078e00ff */
[----:B------:R-:W-:-:S04]  /*0f80*/  FSETP.GEU.FTZ.AND P6, PT, R23, R21, PT ;  /* 0x000000151700720b */ /* 0x000fc80003fde000 */
[----:B------:R-:W-:-:S04]  /*0f90*/  FSEL R25, R21, R23, !P6 ;  /* 0x0000001715197208 */ /* 0x000fc80007000000 */
[----:B------:R-:W-:-:S07]  /*0fa0*/  MOV R27, R25 ;  /* 0x00000019001b7202 */ /* 0x000fce0000000f00 */
[----:B------:R-:W-:Y:S05]  /*0fb0*/  WARPSYNC.COLLECTIVE R18, `(.L_x_10138) ;  /* 0x0000000012087348 */ /* 0x000fea0003c00000 */
[----:B------:R0:W1:Y:S02]  /*0fc0*/  SHFL.DOWN P6, R21, R27, R20, R19 ;  /* 0x080000141b157389 */ /* 0x00006400000c0013 */
[----:B01----:R-:W-:Y:S05]  /*0fd0*/  ENDCOLLECTIVE ;  /* 0x000000000000791b */ /* 0x003fea0003800000 */
.L_x_10138:
[----:B------:R-:W-:Y:S01]  /*0fe0*/  HFMA2 R20, -RZ, RZ, 0, 5.9604644775390625e-08 ;  /* 0x00000001ff147431 */ /* 0x000fe200000001ff */
[----:B------:R-:W-:-:S04]  /*0ff0*/  FSETP.GEU.FTZ.AND P6, PT, R25, R21, PT ;  /* 0x000000151900720b */ /* 0x000fc80003fde000 */
[----:B------:R-:W-:-:S05]  /*1000*/  FSEL R14, R21, R25, !P6 ;  /* 0x00000019150e7208 */ /* 0x000fca0007000000 */
[----:B------:R-:W-:-:S07]  /*1010*/  IMAD.MOV.U32 R27, RZ, RZ, R14 ;  /* 0x000000ffff1b7224 */ /* 0x000fce00078e000e */
[----:B------:R-:W-:Y:S05]  /*1020*/  WARPSYNC.COLLECTIVE R18, `(.L_x_10139) ;  /* 0x0000000012087348 */ /* 0x000fea0003c00000 */
[----:B------:R0:W1:Y:S02]  /*1030*/  SHFL.DOWN P6, R21, R27, R20, R19 ;  /* 0x080000141b157389 */ /* 0x00006400000c0013 */
[----:B01----:R-:W-:Y:S05]  /*1040*/  ENDCOLLECTIVE ;  /* 0x000000000000791b */ /* 0x003fea0003800000 */
.L_x_10139:
[----:B------:R-:W-:Y:S05]  /*1050*/  BRA `(.L_x_10140) ;  /* 0xfffffff4007c7947 */ /* 0x000fea000383ffff */
.L_x_10128:
[----:B-1----:R-:W-:Y:S01]  /*1060*/  IMAD.MOV.U32 R27, RZ, RZ, R15 ;  /* 0x000000ffff1b7224 */ /* 0x002fe200078e000f */
[----:B------:R-:W-:Y:S01]  /*1070*/  MOV R19, 0x1f ;  /* 0x0000001f00137802 */ /* 0x000fe20000000f00 */
[----:B------:R-:W-:Y:S02]  /*1080*/  IMAD.MOV.U32 R20, RZ, RZ, 0x10 ;  /* 0x00000010ff147424 */ /* 0x000fe400078e00ff */
[----:B------:R-:W-:-:S07]  /*1090*/  IMAD.MOV.U32 R18, RZ, RZ, -0x1 ;  /* 0xffffffffff127424 */ /* 0x000fce00078e00ff */
[----:B0-----:R-:W-:Y:S05]  /*10a0*/  WARPSYNC.COLLECTIVE R18, `(.L_x_10141) ;  /* 0x0000000012087348 */ /* 0x001fea0003c00000 */
[----:B------:R1:W2:Y:S02]  /*10b0*/  SHFL.DOWN P6, R21, R27, R20, R19 ;  /* 0x080000141b157389 */ /* 0x0002a400000c0013 */
[----:B012---:R-:W-:Y:S05]  /*10c0*/  ENDCOLLECTIVE ;  /* 0x000000000000791b */ /* 0x007fea0003800000 */
.L_x_10141:
[----:B------:R-:W-:Y:S02]  /*10d0*/  HFMA2 R20, -RZ, RZ, 0, 4.76837158203125e-07 ;  /* 0x00000008ff147431 */ /* 0x000fe400000001ff */
[----:B------:R-:W-:-:S04]  /*10e0*/  FADD.FTZ R16, R15, R21 ;  /* 0x000000150f107221 */ /* 0x000fc80000010000 */
[----:B------:R-:W-:-:S07]  /*10f0*/  IMAD.MOV.U32 R27, RZ, RZ, R16 ;  /* 0x000000ffff1b7224 */ /* 0x000fce00078e0010 */
[----:B------:R-:W-:Y:S05]  /*1100*/  WARPSYNC.COLLECTIVE R18, `(.L_x_10142) ;  /* 0x0000000012087348 */ /* 0x000fea0003c00000 */
[----:B------:R0:W1:Y:S02]  /*1110*/  SHFL.DOWN P6, R21, R27, R20, R19 ;  /* 0x080000141b157389 */ /* 0x00006400000c0013 */
[----:B01----:R-:W-:Y:S05]  /*1120*/  ENDCOLLECTIVE ;  /* 0x000000000000791b */ /* 0x003fea0003800000 */
.L_x_10142:
[----:B------:R-:W-:Y:S01]  /*1130*/  MOV R20, 0x4 ;  /* 0x0000000400147802 */ /* 0x000fe20000000f00 */
[----:B------:R-:W-:-:S04]  /*1140*/  FADD.FTZ R17, R16, R21 ;  /* 0x0000001510117221 */ /* 0x000fc80000010000 */
[----:B------:R-:W-:-:S07]  /*1150*/  IMAD.MOV.U32 R27, RZ, RZ, R17 ;  /* 0x000000ffff1b7224 */ /* 0x000fce00078e0011 */
[----:B------:R-:W-:Y:S05]  /*1160*/  WARPSYNC.COLLECTIVE R18, `(.L_x_10143) ;  /* 0x0000000012087348 */ /* 0x000fea0003c00000 */
[----:B------:R0:W1:Y:S02]  /*1170*/  SHFL.DOWN P6, R21, R27, R20, R19 ;  /* 0x080000141b157389 */ /* 0x00006400000c0013 */
[----:B01----:R-:W-:Y:S05]  /*1180*/  ENDCOLLECTIVE ;  /* 0x000000000000791b */ /* 0x003fea0003800000 */
.L_x_10143:
[----:B------:R-:W-:Y:S02]  /*1190*/  HFMA2 R20, -RZ, RZ, 0, 1.1920928955078125e-07 ;  /* 0x00000002ff147431 */ /* 0x000fe400000001ff */
[----:B------:R-:W-:-:S04]  /*11a0*/  FADD.FTZ R22, R17, R21 ;  /* 0x0000001511167221 */ /* 0x000fc80000010000 */
[----:B------:R-:W-:-:S07]  /*11b0*/  IMAD.MOV.U32 R27, RZ, RZ, R22 ;  /* 0x000000ffff1b7224 */ /* 0x000fce00078e0016 */
[----:B------:R-:W-:Y:S05]  /*11c0*/  WARPSYNC.COLLECTIVE R18, `(.L_x_10144) ;  /* 0x0000000012087348 */ /* 0x000fea0003c00000 */
[----:B------:R0:W1:Y:S02]  /*11d0*/  SHFL.DOWN P6, R21, R27, R20, R19 ;  /* 0x080000141b157389 */ /* 0x00006400000c0013 */
[----:B01----:R-:W-:Y:S05]  /*11e0*/  ENDCOLLECTIVE ;  /* 0x000000000000791b */ /* 0x003fea0003800000 */
.L_x_10144:
[----:B------:R-:W-:Y:S01]  /*11f0*/  MOV R20, 0x1 ;  /* 0x0000000100147802 */ /* 0x000fe20000000f00 */
[----:B------:R-:W-:-:S04]  /*1200*/  FADD.FTZ R23, R22, R21 ;  /* 0x0000001516177221 */ /* 0x000fc80000010000 */
[----:B------:R-:W-:-:S07]  /*1210*/  IMAD.MOV.U32 R27, RZ, RZ, R23 ;  /* 0x000000ffff1b7224 */ /* 0x000fce00078e0017 */
[----:B------:R-:W-:Y:S05]  /*1220*/  WARPSYNC.COLLECTIVE R18, `(.L_x_10145) ;  /* 0x0000000012087348 */ /* 0x000fea0003c00000 */
[----:B------:R0:W1:Y:S02]  /*1230*/  SHFL.DOWN P6, R21, R27, R20, R19 ;  /* 0x080000141b157389 */ /* 0x00006400000c0013 */
[----:B01----:R-:W-:Y:S05]  /*1240*/  ENDCOLLECTIVE ;  /* 0x000000000000791b */ /* 0x003fea0003800000 */
.L_x_10145:
[----:B------:R-:W-:Y:S05]  /*1250*/  BRA `(.L_x_10146) ;  /* 0xfffffff400f47947 */ /* 0x000fea000383ffff */
.L_x_10147:
        /* <DEDUP_REMOVED lines=10> */
.L_x_11688:


//--------------------- .text._ZN2at6native43_GLOBAL__N__9ae7fba5_10_SoftMax_cu_9f978f6322cunn_SoftMaxForwardRegIN3c104HalfEfS4_NS1_25LogSoftMaxForwardEpilogueElLi3EEEvPT1_PKT_T3_ --------------------------
	.section	.text._ZN2at6native43_GLOBAL__N__9ae7fba5_10_SoftMax_cu_9f978f6322cunn_SoftMaxForwardRegIN3c104HalfEfS4_NS1_25LogSoftMaxForwardEpilogueElLi3EEEvPT1_PKT_T3_,"ax",@progbits
	.align	128
.text._ZN2at6native43_GLOBAL__N__9ae7fba5_10_SoftMax_cu_9f978f6322cunn_SoftMaxForwardRegIN3c104HalfEfS4_NS1_25LogSoftMaxForwardEpilogueElLi3EEEvPT1_PKT_T3_:
        .type           _ZN2at6native43_GLOBAL__N__9ae7fba5_10_SoftMax_cu_9f978f6322cunn_SoftMaxForwardRegIN3c104HalfEfS4_NS1_25LogSoftMaxForwardEpilogueElLi3EEEvPT1_PKT_T3_,@function
        .size           _ZN2at6native43_GLOBAL__N__9ae7fba5_10_SoftMax_cu_9f978f6322cunn_SoftMaxForwardRegIN3c104HalfEfS4_NS1_25LogSoftMaxForwardEpilogueElLi3EEEvPT1_PKT_T3_,(.L_x_11689 - _ZN2at6native43_GLOBAL__N__9ae7fba5_10_SoftMax_cu_9f978f6322cunn_SoftMaxForwardRegIN3c104HalfEfS4_NS1_25LogSoftMaxForwardEpilogueElLi3EEEvPT1_PKT_T3_)
        .other          _ZN2at6native43_GLOBAL__N__9ae7fba5_10_SoftMax_cu_9f978f6322cunn_SoftMaxForwardRegIN3c104HalfEfS4_NS1_25LogSoftMaxForwardEpilogueElLi3EEEvPT1_PKT_T3_,@"STO_CUDA_ENTRY STV_DEFAULT"
_ZN2at6native43_GLOBAL__N__9ae7fba5_10_SoftMax_cu_9f978f6322cunn_SoftMaxForwardRegIN3c104HalfEfS4_NS1_25LogSoftMaxForwardEpilogueElLi3EEEvPT1_PKT_T3_:
        /* <DEDUP_REMOVED lines=88> */
.L_x_10162:
[----:B-1----:R-:W-:-:S04]  /*0580*/  FSETP.GEU.FTZ.AND P6, PT, R16, R19, PT ;  /* 0x000000131000720b */ /* 0x002fc80003fde000 */
[----:B0-----:R-:W-:Y:S02]  /*0590*/  FSEL R16, R19, R16, !P6 ;  /* 0x0000001013107208 */ /* 0x001fe40007000000 */
[----:B------:R-:W-:-:S13]  /*05a0*/  ISETP.NE.AND P6, PT, R8, RZ, PT ;  /* 0x000000ff0800720c */ /* 0x000fda0003fc5270 */
[----:B------:R0:W-:Y:S01]  /*05b0*/  @!P6 STS [UR4], R16 ;  /* 0x00000010ff00e988 */ /* 0x0001e20008000804 */
[----:B------:R-:W-:-:S13]  /*05c0*/  @!P6 PLOP3.LUT P4, PT, PT, PT, PT, 0x80, 0x8 ;  /* 0x000000000008e81c */ /* 0x000fda0003f8f070 */
.L_x_10148:
        /* <DEDUP_REMOVED lines=48> */
.L_x_10168:
[----:B-1----:R-:W-:-:S07]  /*08d0*/  FADD.FTZ R11, R15, R16 ;  /* 0x000000100f0b7221 */ /* 0x002fce0000010000 */
.L_x_10151:
[----:B------:R-:W-:Y:S05]  /*08e0*/  BSYNC B0 ;  /* 0x0000000000007941 */ /* 0x000fea0003800000 */
.L_x_10150:
        /* <DEDUP_REMOVED lines=8> */
[----:B------:R-:W-:Y:S02]  /*0970*/  HADD2.F32 R23, -RZ, R23.H0_H0 ;  /* 0x20000017ff177230 */ /* 0x000fe40000004100 */
[----:B------:R-:W-:-:S03]  /*0980*/  IMAD.MOV.U32 R9, RZ, RZ, RZ ;  /* 0x000000ffff097224 */ /* 0x000fc600078e00ff */
[----:B------:R-:W-:Y:S01]  /*0990*/  FADD.FTZ R14, R23, -R10 ;  /* 0x8000000a170e7221 */ /* 0x000fe20000010000 */
[----:B0-----:R-:W-:-:S04]  /*09a0*/  IMAD.WIDE.U32 R12, R6, UR7, R8 ;  /* 0x00000007060c7c25 */ /* 0x001fc8000f8e0008 */
[----:B-1----:R-:W-:Y:S01]  /*09b0*/  FFMA.FTZ R9, R11, -0.69314718246459960938, R14 ;  /* 0xbf3172180b097823 */ /* 0x002fe2000001000e */
[----:B------:R-:W-:-:S04]  /*09c0*/  IMAD R15, R7, UR7, R13 ;  /* 0x00000007070f7c24 */ /* 0x000fc8000f8e020d */
[----:B------:R-:W-:Y:S02]  /*09d0*/  F2FP.F16.F32.PACK_AB R13, RZ, R9 ;  /* 0x00000009ff0d723e */ /* 0x000fe400000000ff */
[----:B--2---:R-:W-:-:S04]  /*09e0*/  LEA R8, P0, R12, UR4, 0x1 ;  /* 0x000000040c087c11 */ /* 0x004fc8000f8008ff */
[----:B------:R-:W-:-:S05]  /*09f0*/  LEA.HI.X R9, R12, UR5, R15, 0x1, P0 ;  /* 0x000000050c097c11 */ /* 0x000fca00080f0c0f */
[----:B------:R2:W-:Y:S04]  /*0a00*/  STG.E.U16 desc[UR8][R8.64], R13 ;  /* 0x0000000d08007986 */ /* 0x0005e8000c101508 */
.L_x_10154:
[----:B------:R-:W-:Y:S05]  /*0a10*/  BSYNC.RECONVERGENT B0 ;  /* 0x0000000000007941 */ /* 0x000fea0003800200 */
.L_x_10153:
[----:B------:R-:W-:Y:S04]  /*0a20*/  BSSY.RECONVERGENT B0, `(.L_x_10155) ;  /* 0x000000d000007945 */ /* 0x000fe80003800200 */
[----:B------:R-:W-:Y:S05]  /*0a30*/  @P1 BRA `(.L_x_10156) ;  /* 0x00000000002c1947 */ /* 0x000fea0003800000 */
[----:B------:R-:W3:Y:S01]  /*0a40*/  LDCU.64 UR4, c[0x0][0x380] ;  /* 0x00007000ff0477ac */ /* 0x000ee20008000a00 */
[----:B------:R-:W-:-:S05]  /*0a50*/  HADD2.F32 R5, -RZ, R22.H0_H0 ;  /* 0x20000016ff057230 */ /* 0x000fca0000004100 */
[----:B0-----:R-:W-:Y:S01]  /*0a60*/  FADD.FTZ R12, R5, -R10 ;  /* 0x8000000a050c7221 */ /* 0x001fe20000010000 */
[----:B------:R-:W-:Y:S02]  /*0a70*/  IMAD.MOV.U32 R5, RZ, RZ, RZ ;  /* 0x000000ffff057224 */ /* 0x000fe400078e00ff */
[----:B--2---:R-:W-:-:S04]  /*0a80*/  IMAD.WIDE.U32 R8, R6, UR7, R4 ;  /* 0x0000000706087c25 */ /* 0x004fc8000f8e0004 */
[----:B-1----:R-:W-:Y:S01]  /*0a90*/  FFMA.FTZ R5, R11, -0.69314718246459960938, R12 ;  /* 0xbf3172180b057823 */ /* 0x002fe2000001000c */
[----:B------:R-:W-:-:S04]  /*0aa0*/  IMAD R13, R7, UR7, R9 ;  /* 0x00000007070d7c24 */ /* 0x000fc8000f8e0209 */
[----:B------:R-:W-:Y:S02]  /*0ab0*/  F2FP.F16.F32.PACK_AB R9, RZ, R5 ;  /* 0x00000005ff09723e */ /* 0x000fe400000000ff */
[----:B---3--:R-:W-:-:S04]  /*0ac0*/  LEA R4, P0, R8, UR4, 0x1 ;  /* 0x0000000408047c11 */ /* 0x008fc8000f8008ff */
[----:B------:R-:W-:-:S05]  /*0ad0*/  LEA.HI.X R5, R8, UR5, R13, 0x1, P0 ;  /* 0x0000000508057c11 */ /* 0x000fca00080f0c0d */
[----:B------:R3:W-:Y:S04]  /*0ae0*/  STG.E.U16 desc[UR8][R4.64], R9 ;  /* 0x0000000904007986 */ /* 0x0007e8000c101508 */
.L_x_10156:
[----:B------:R-:W-:Y:S05]  /*0af0*/  BSYNC.RECONVERGENT B0 ;  /* 0x0000000000007941 */ /* 0x000fea0003800200 */
.L_x_10155:
[----:B------:R-:W-:Y:S05]  /*0b00*/  @P2 EXIT ;  /* 0x000000000000294d */ /* 0x000fea0003800000 */
[----:B------:R-:W4:Y:S01]  /*0b10*/  LDCU.64 UR4, c[0x0][0x380] ;  /* 0x00007000ff0477ac */ /* 0x000f220008000a00 */
[----:B------:R-:W-:-:S05]  /*0b20*/  HADD2.F32 R3, -RZ, R0.H0_H0 ;  /* 0x20000000ff037230 */ /* 0x000fca0000004100 */
[----:B------:R-:W-:Y:S01]  /*0b30*/  FADD.FTZ R10, R3, -R10 ;  /* 0x8000000a030a7221 */ /* 0x000fe20000010000 */
[----:B------:R-:W-:-:S03]  /*0b40*/  MOV R3, RZ ;  /* 0x000000ff00037202 */ /* 0x000fc60000000f00 */
[----:B-1----:R-:W-:Y:S01]  /*0b50*/  FFMA.FTZ R11, R11, -0.69314718246459960938, R10 ;  /* 0xbf3172180b0b7823 */ /* 0x002fe2000001000a */
[----:B---3--:R-:W-:-:S04]  /*0b60*/  IMAD.WIDE.U32 R4, R6, UR7, R2 ;  /* 0x0000000706047c25 */ /* 0x008fc8000f8e0002 */
[----:B------:R-:W-:Y:S01]  /*0b70*/  F2FP.F16.F32.PACK_AB R11, RZ, R11 ;  /* 0x0000000bff0b723e */ /* 0x000fe200000000ff */
[----:B------:R-:W-:Y:S01]  /*0b80*/  IMAD R7, R7, UR7, R5 ;  /* 0x0000000707077c24 */ /* 0x000fe2000f8e0205 */
[----:B----4-:R-:W-:-:S04]  /*0b90*/  LEA R2, P0, R4, UR4, 0x1 ;  /* 0x0000000404027c11 */ /* 0x010fc8000f8008ff */
[----:B------:R-:W-:-:S05]  /*0ba0*/  LEA.HI.X R3, R4, UR5, R7, 0x1, P0 ;  /* 0x0000000504037c11 */ /* 0x000fca00080f0c07 */
[----:B------:R-:W-:Y:S01]  /*0bb0*/  STG.E.U16 desc[UR8][R2.64], R11 ;  /* 0x0000000b02007986 */ /* 0x000fe2000c101508 */
[----:B------:R-:W-:Y:S05]  /*0bc0*/  EXIT ;  /* 0x000000000000794d */ /* 0x000fea0003800000 */
.L_x_10149:
[----:B-1----:R-:W-:Y:S02]  /*0bd0*/  IMAD.MOV.U32 R21, RZ, RZ, R10 ;  /* 0x000000ffff157224 */ /* 0x002fe400078e000a */
[----:B------:R-:W-:Y:S02]  /*0be0*/  HFMA2 R25, -RZ, RZ, 0, 1.847743988037109375e-06 ;  /* 0x0000001fff197431 */ /* 0x000fe400000001ff */
[----:B------:R-:W-:Y:S02]  /*0bf0*/  IMAD.MOV.U32 R20, RZ, RZ, 0x10 ;  /* 0x00000010ff147424 */ /* 0x000fe400078e00ff */
[----:B------:R-:W-:-:S07]  /*0c00*/  IMAD.MOV.U32 R18, RZ, RZ, -0x1 ;  /* 0xffffffffff127424 */ /* 0x000fce00078e00ff */
[----:B------:R-:W-:Y:S05]  /*0c10*/  WARPSYNC.COLLECTIVE R18, `(.L_x_10157) ;  /* 0x0000000012087348 */ /* 0x000fea0003c00000 */
[----:B------:R0:W1:Y:S02]  /*0c20*/  SHFL.DOWN P6, R19, R21, R20, R25 ;  /* 0x0800001415137389 */ /* 0x00006400000c0019 */
[----:B01----:R-:W-:Y:S05]  /*0c30*/  ENDCOLLECTIVE ;  /* 0x000000000000791b */ /* 0x003fea0003800000 */
.L_x_10157:
        /* <DEDUP_REMOVED lines=8> */
.L_x_10158:
        /* <DEDUP_REMOVED lines=8> */
.L_x_10159:
        /* <DEDUP_REMOVED lines=8> */
.L_x_10160:
        /* <DEDUP_REMOVED lines=8> */
.L_x_10161:
[----:B------:R-:W-:Y:S05]  /*0e40*/  BRA `(.L_x_10162) ;  /* 0xfffffff400cc7947 */ /* 0x000fea000383ffff */
.L_x_10152:
[----:B-1----:R-:W-:Y:S01]  /*0e50*/  MOV R21, R11 ;  /* 0x0000000b00157202 */ /* 0x002fe20000000f00 */
[----:B------:R-:W-:Y:S02]  /*0e60*/  IMAD.MOV.U32 R20, RZ, RZ, 0x10 ;  /* 0x00000010ff147424 */ /* 0x000fe400078e00ff */
[----:B------:R-:W-:Y:S02]  /*0e70*/  HFMA2 R25, -RZ, RZ, 0, 1.847743988037109375e-06 ;  /* 0x0000001fff197431 */ /* 0x000fe400000001ff */
[----:B------:R-:W-:-:S07]  /*0e80*/  IMAD.MOV.U32 R18, RZ, RZ, -0x1 ;  /* 0xffffffffff127424 */ /* 0x000fce00078e00ff */
[----:B0-----:R-:W-:Y:S05]  /*0e90*/  WARPSYNC.COLLECTIVE R18, `(.L_x_10163) ;  /* 0x0000000012087348 */ /* 0x001fea0003c00000 */
[----:B0-----:R0:W1:Y:S02]  /*0ea0*/  SHFL.DOWN P6, R19, R21, R20, R25 ;  /* 0x0800001415137389 */ /* 0x00106400000c0019 */
[----:B01----:R-:W-:Y:S05]  /*0eb0*/  ENDCOLLECTIVE ;  /* 0x000000000000791b */ /* 0x003fea0003800000 */
.L_x_10163:
[----:B------:R-:W-:Y:S01]  /*0ec0*/  HFMA2 R20, -RZ, RZ, 0, 4.76837158203125e-07 ;  /* 0x00000008ff147431 */ /* 0x000fe200000001ff */
[----:B------:R-:W-:-:S05]  /*0ed0*/  MOV R12, R19 ;  /* 0x00000013000c7202 */ /* 0x000fca0000000f00 */
[----:B------:R-:W-:-:S04]  /*0ee0*/  FADD.FTZ R12, R11, R12 ;  /* 0x0000000c0b0c7221 */ /* 0x000fc80000010000 */
[----:B------:R-:W-:-:S07]  /*0ef0*/  IMAD.MOV.U32 R21, RZ, RZ, R12 ;  /* 0x000000ffff157224 */ /* 0x000fce00078e000c */
[----:B------:R-:W-:Y:S05]  /*0f00*/  WARPSYNC.COLLECTIVE R18, `(.L_x_10164) ;  /* 0x0000000012087348 */ /* 0x000fea0003c00000 */
[----:B------:R0:W1:Y:S02]  /*0f10*/  SHFL.DOWN P6, R19, R21, R20, R25 ;  /* 0x0800001415137389 */ /* 0x00006400000c0019 */
[----:B01----:R-:W-:Y:S05]  /*0f20*/  ENDCOLLECTIVE ;  /* 0x000000000000791b */ /* 0x003fea0003800000 */
.L_x_10164:
[----:B------:R-:W-:Y:S02]  /*0f30*/  IMAD.MOV.U32 R20, RZ, RZ, 0x4 ;  /* 0x00000004ff147424 */ /* 0x000fe400078e00ff */
[----:B------:R-:W-:-:S04]  /*0f40*/  IMAD.MOV.U32 R13, RZ, RZ, R19 ;  /* 0x000000ffff0d7224 */ /* 0x000fc800078e0013 */
[----:B------:R-:W-:-:S05]  /*0f50*/  FADD.FTZ R13, R12, R13 ;  /* 0x0000000d0c0d7221 */ /* 0x000fca0000010000 */
[----:B------:R-:W-:-:S07]  /*0f60*/  MOV R21, R13 ;  /* 0x0000000d00157202 */ /* 0x000fce0000000f00 */
[----:B------:R-:W-:Y:S05]  /*0f70*/  WARPSYNC.COLLECTIVE R18, `(.L_x_10165) ;  /* 0x0000000012087348 */ /* 0x000fea0003c00000 */
[----:B------:R0:W1:Y:S02]  /*0f80*/  SHFL.DOWN P6, R19, R21, R20, R25 ;  /* 0x0800001415137389 */ /* 0x00006400000c0019 */
[----:B01----:R-:W-:Y:S05]  /*0f90*/  ENDCOLLECTIVE ;  /* 0x000000000000791b */ /* 0x003fea0003800000 */
.L_x_10165:
[----:B------:R-:W-:Y:S01]  /*0fa0*/  HFMA2 R20, -RZ, RZ, 0, 1.1920928955078125e-07 ;  /* 0x00000002ff147431 */ /* 0x000fe200000001ff */
[----:B------:R-:W-:-:S05]  /*0fb0*/  MOV R14, R19 ;  /* 0x00000013000e7202 */ /* 0x000fca0000000f00 */
[----:B------:R-:W-:-:S04]  /*0fc0*/  FADD.FTZ R14, R13, R14 ;  /* 0x0000000e0d0e7221 */ /* 0x000fc80000010000 */
[----:B------:R-:W-:-:S07]  /*0fd0*/  IMAD.MOV.U32 R21, RZ, RZ, R14 ;  /* 0x000000ffff157224 */ /* 0x000fce00078e000e */
[----:B------:R-:W-:Y:S05]  /*0fe0*/  WARPSYNC.COLLECTIVE R18, `(.L_x_10166) ;  /* 0x0000000012087348 */ /* 0x000fea0003c00000 */
[----:B------:R0:W1:Y:S02]  /*0ff0*/  SHFL.DOWN P6, R19, R21, R20, R25 ;  /* 0x0800001415137389 */ /* 0x00006400000c0019 */
[----:B01----:R-:W-:Y:S05]  /*1000*/  ENDCOLLECTIVE ;  /* 0x000000000000791b */ /* 0x003fea0003800000 */
.L_x_10166:
[----:B------:R-:W-:Y:S02]  /*1010*/  IMAD.MOV.U32 R20, RZ, RZ, 0x1 ;  /* 0x00000001ff147424 */ /* 0x000fe400078e00ff */
[----:B------:R-:W-:-:S04]  /*1020*/  IMAD.MOV.U32 R15, RZ, RZ, R19 ;  /* 0x000000ffff0f7224 */ /* 0x000fc800078e0013 */
[----:B------:R-:W-:-:S05]  /*1030*/  FADD.FTZ R15, R14, R15 ;  /* 0x0000000f0e0f7221 */ /* 0x000fca0000010000 */
[----:B------:R-:W-:-:S07]  /*1040*/  MOV R21, R15 ;  /* 0x0000000f00157202 */ /* 0x000fce0000000f00 */
[----:B------:R-:W-:Y:S05]  /*1050*/  WARPSYNC.COLLECTIVE R18, `(.L_x_10167) ;  /* 0x0000000012087348 */ /* 0x000fea0003c00000 */
[----:B------:R0:W1:Y:S02]  /*1060*/  SHFL.DOWN P6, R19, R21, R20, R25 ;  /* 0x0800001415137389 */ /* 0x00006400000c0019 */
[----:B01----:R-:W-:Y:S05]  /*1070*/  ENDCOLLECTIVE ;  /* 0x000000000000791b */ /* 0x003fea0003800000 */
.L_x_10167:
[----:B------:R-:W-:Y:S01]  /*1080*/  MOV R16, R19 ;  /* 0x0000001300107202 */ /* 0x000fe20000000f00 */
[----:B------:R-:W-:Y:S06]  /*1090*/  BRA `(.L_x_10168) ;  /* 0xfffffff8000c7947 */ /* 0x000fec000383ffff */
.L_x_10169:
        /* <DEDUP_REMOVED lines=14> */
.L_x_11689:


//--------------------- .text._ZN2at6native43_GLOBAL__N__9ae7fba5_10_SoftMax_cu_9f978f6322cunn_SoftMaxForwardRegIN3c104HalfEfS4_NS1_25LogSoftMaxForwardEpilogueElLi2EEEvPT1_PKT_T3_ --------------------------
	.section	.text._ZN2at6native43_GLOBAL__N__9ae7fba5_10_SoftMax_cu_9f978f6322cunn_SoftMaxForwardRegIN3c104HalfEfS4_NS1_25LogSoftMaxForwardEpilogueElLi2EEEvPT1_PKT_T3_,"ax",@progbits
	.align	128
.text._ZN2at6native43_GLOBAL__N__9ae7fba5_10_SoftMax_cu_9f978f6322cunn_SoftMaxForwardRegIN3c104HalfEfS4_NS1_25LogSoftMaxForwardEpilogueElLi2EEEvPT1_PKT_T3_:
        .type           _ZN2at6native43_GLOBAL__N__9ae7fba5_10_SoftMax_cu_9f978f6322cunn_SoftMaxForwardRegIN3c104HalfEfS4_NS1_25LogSoftMaxForwardEpilogueElLi2EEEvPT1_PKT_T3_,@function
        .size           _ZN2at6native43_GLOBAL__N__9ae7fba5_10_SoftMax_cu_9f978f6322cunn_SoftMaxForwardRegIN3c104HalfEfS4_NS1_25LogSoftMaxForwardEpilogueElLi2EEEvPT1_PKT_T3_,(.L_x_11690 - _ZN2at6native43_GLOBAL__N__9ae7fba5_10_SoftMax_cu_9f978f6322cunn_SoftMaxForwardRegIN3c104HalfEfS4_NS1_25LogSoftMaxForwardEpilogueElLi2EEEvPT1_PKT_T3_)
        .other          _ZN2at6native43_GLOBAL__N__9ae7fba5_10_SoftMax_cu_9f978f6322cunn_SoftMaxForwardRegIN3c104HalfEfS4_NS1_25LogSoftMaxForwardEpilogueElLi2EEEvPT1_PKT_T3_,@"STO_CUDA_ENTRY STV_DEFAULT"
_ZN2at6native43_GLOBAL__N__9ae7fba5_10_SoftMax_cu_9f978f6322cunn_SoftMaxForwardRegIN3c104HalfEfS4_NS1_25LogSoftMaxForwardEpilogueElLi2EEEvPT1_PKT_T3_:
        /* <DEDUP_REMOVED lines=76> */
.L_x_10182:
[----:B------:R-:W-:Y:S02]  /*04c0*/  ISETP.NE.AND P6, PT, R6, RZ, PT ;  /* 0x000000ff0600720c */ /* 0x000fe40003fc5270 */
[----:B-1----:R-:W-:-:S04]  /*04d0*/  FSETP.GEU.FTZ.AND P5, PT, R17, R16, PT ;  /* 0x000000101100720b */ /* 0x002fc80003fbe000 */
[----:B------:R-:W-:-:S07]  /*04e0*/  FSEL R16, R16, R17, !P5 ;  /* 0x0000001110107208 */ /* 0x000fce0006800000 */
[----:B------:R2:W-:Y:S01]  /*04f0*/  @!P6 STS [UR4], R16 ;  /* 0x00000010ff00e988 */ /* 0x0005e20008000804 */
[----:B------:R-:W-:-:S13]  /*0500*/  @!P6 PLOP3.LUT P3, PT, PT, PT, PT, 0x80, 0x8 ;  /* 0x000000000008e81c */ /* 0x000fda0003f6f070 */
.L_x_10170:
        /* <DEDUP_REMOVED lines=43> */
.L_x_10188:
[----:B-1----:R-:W-:-:S07]  /*07c0*/  FADD.FTZ R9, R13, R16 ;  /* 0x000000100d097221 */ /* 0x002fce0000010000 */
.L_x_10173:
[----:B------:R-:W-:Y:S05]  /*07d0*/  BSYNC B0 ;  /* 0x0000000000007941 */ /* 0x000fea0003800000 */
.L_x_10172:
        /* <DEDUP_REMOVED lines=8> */
[----:B------:R-:W-:-:S05]  /*0860*/  HADD2.F32 R7, -RZ, R8.H0_H0 ;  /* 0x20000008ff077230 */ /* 0x000fca0000004100 */
[----:B------:R-:W-:Y:S01]  /*0870*/  FADD.FTZ R11, R7, -R12 ;  /* 0x8000000c070b7221 */ /* 0x000fe20000010000 */
[----:B------:R-:W-:Y:S02]  /*0880*/  IMAD.MOV.U32 R7, RZ, RZ, RZ ;  /* 0x000000ffff077224 */ /* 0x000fe400078e00ff */
[----:B0-----:R-:W-:-:S04]  /*0890*/  IMAD.WIDE.U32 R8, R2, UR7, R6 ;  /* 0x0000000702087c25 */ /* 0x001fc8000f8e0006 */
[----:B-1----:R-:W-:Y:S01]  /*08a0*/  FFMA.FTZ R7, R10, -0.69314718246459960938, R11 ;  /* 0xbf3172180a077823 */ /* 0x002fe2000001000b */
[----:B------:R-:W-:-:S04]  /*08b0*/  IMAD R11, R3, UR7, R9 ;  /* 0x00000007030b7c24 */ /* 0x000fc8000f8e0209 */
[----:B------:R-:W-:Y:S02]  /*08c0*/  F2FP.F16.F32.PACK_AB R9, RZ, R7 ;  /* 0x00000007ff09723e */ /* 0x000fe400000000ff */
[----:B--2---:R-:W-:-:S04]  /*08d0*/  LEA R6, P0, R8, UR4, 0x1 ;  /* 0x0000000408067c11 */ /* 0x004fc8000f8008ff */
[----:B------:R-:W-:-:S05]  /*08e0*/  LEA.HI.X R7, R8, UR5, R11, 0x1, P0 ;  /* 0x0000000508077c11 */ /* 0x000fca00080f0c0b */
[----:B------:R2:W-:Y:S04]  /*08f0*/  STG.E.U16 desc[UR8][R6.64], R9 ;  /* 0x0000000906007986 */ /* 0x0005e8000c101508 */
.L_x_10176:
[----:B------:R-:W-:Y:S05]  /*0900*/  BSYNC.RECONVERGENT B0 ;  /* 0x0000000000007941 */ /* 0x000fea0003800200 */
.L_x_10175:
[----:B------:R-:W-:Y:S05]  /*0910*/  @P1 EXIT ;  /* 0x000000000000194d */ /* 0x000fea0003800000 */
[----:B------:R-:W3:Y:S01]  /*0920*/  LDCU.64 UR4, c[0x0][0x380] ;  /* 0x00007000ff0477ac */ /* 0x000ee20008000a00 */
[----:B------:R-:W-:-:S05]  /*0930*/  HADD2.F32 R5, -RZ, R0.H0_H0 ;  /* 0x20000000ff057230 */ /* 0x000fca0000004100 */
[----:B--2---:R-:W-:Y:S01]  /*0940*/  FADD.FTZ R7, R5, -R12 ;  /* 0x8000000c05077221 */ /* 0x004fe20000010000 */
[----:B------:R-:W-:-:S03]  /*0950*/  MOV R5, RZ ;  /* 0x000000ff00057202 */ /* 0x000fc60000000f00 */
[----:B-1----:R-:W-:Y:S01]  /*0960*/  FFMA.FTZ R10, R10, -0.69314718246459960938, R7 ;  /* 0xbf3172180a0a7823 */ /* 0x002fe20000010007 */
[----:B------:R-:W-:-:S04]  /*0970*/  IMAD.WIDE.U32 R4, R2, UR7, R4 ;  /* 0x0000000702047c25 */ /* 0x000fc8000f8e0004 */
[----:B------:R-:W-:Y:S01]  /*0980*/  F2FP.F16.F32.PACK_AB R10, RZ, R10 ;  /* 0x0000000aff0a723e */ /* 0x000fe200000000ff */
[----:B------:R-:W-:Y:S01]  /*0990*/  IMAD R3, R3, UR7, R5 ;  /* 0x0000000703037c24 */ /* 0x000fe2000f8e0205 */
[----:B---3--:R-:W-:-:S04]  /*09a0*/  LEA R2, P0, R4, UR4, 0x1 ;  /* 0x0000000404027c11 */ /* 0x008fc8000f8008ff */
[----:B------:R-:W-:-:S05]  /*09b0*/  LEA.HI.X R3, R4, UR5, R3, 0x1, P0 ;  /* 0x0000000504037c11 */ /* 0x000fca00080f0c03 */
[----:B------:R-:W-:Y:S01]  /*09c0*/  STG.E.U16 desc[UR8][R2.64], R10 ;  /* 0x0000000a02007986 */ /* 0x000fe2000c101508 */
[----:B------:R-:W-:Y:S05]  /*09d0*/  EXIT ;  /* 0x000000000000794d */ /* 0x000fea0003800000 */
.L_x_10171:
[----:B-1----:R-:W-:Y:S02]  /*09e0*/  IMAD.MOV.U32 R19, RZ, RZ, R13 ;  /* 0x000000ffff137224 */ /* 0x002fe400078e000d */
[----:B------:R-:W-:Y:S02]  /*09f0*/  HFMA2 R21, -RZ, RZ, 0, 1.847743988037109375e-06 ;  /* 0x0000001fff157431 */ /* 0x000fe400000001ff */
[----:B------:R-:W-:Y:S02]  /*0a00*/  IMAD.MOV.U32 R20, RZ, RZ, 0x10 ;  /* 0x00000010ff147424 */ /* 0x000fe400078e00ff */
[----:B------:R-:W-:-:S07]  /*0a10*/  IMAD.MOV.U32 R18, RZ, RZ, -0x1 ;  /* 0xffffffffff127424 */ /* 0x000fce00078e00ff */
[----:B------:R-:W-:Y:S05]  /*0a20*/  WARPSYNC.COLLECTIVE R18, `(.L_x_10177) ;  /* 0x0000000012087348 */ /* 0x000fea0003c00000 */
[----:B------:R0:W1:Y:S02]  /*0a30*/  SHFL.DOWN P5, R16, R19, R20, R21 ;  /* 0x0800001413107389 */ /* 0x00006400000a0015 */
[----:B01----:R-:W-:Y:S05]  /*0a40*/  ENDCOLLECTIVE ;  /* 0x000000000000791b */ /* 0x003fea0003800000 */
.L_x_10177:
        /* <DEDUP_REMOVED lines=8> */
.L_x_10178:
        /* <DEDUP_REMOVED lines=8> */
.L_x_10179:
        /* <DEDUP_REMOVED lines=8> */
.L_x_10180:
        /* <DEDUP_REMOVED lines=8> */
.L_x_10181:
[----:B------:R-:W-:Y:S05]  /*0c50*/  BRA `(.L_x_10182) ;  /* 0xfffffff800187947 */ /* 0x000fea000383ffff */
.L_x_10174:
[----:B-1----:R-:W-:Y:S02]  /*0c60*/  IMAD.MOV.U32 R19, RZ, RZ, R9 ;  /* 0x000000ffff137224 */ /* 0x002fe400078e0009 */
[----:B------:R-:W-:Y:S02]  /*0c70*/  HFMA2 R20, -RZ, RZ, 0, 9.5367431640625e-07 ;  /* 0x00000010ff147431 */ /* 0x000fe400000001ff */
[----:B------:R-:W-:Y:S02]  /*0c80*/  IMAD.MOV.U32 R21, RZ, RZ, 0x1f ;  /* 0x0000001fff157424 */ /* 0x000fe400078e00ff */
[----:B------:R-:W-:-:S07]  /*0c90*/  IMAD.MOV.U32 R18, RZ, RZ, -0x1 ;  /* 0xffffffffff127424 */ /* 0x000fce00078e00ff */
[----:B0-----:R-:W-:Y:S05]  /*0ca0*/  WARPSYNC.COLLECTIVE R18, `(.L_x_10183) ;  /* 0x0000000012087348 */ /* 0x001fea0003c00000 */
[----:B------:R1:W2:Y:S02]  /*0cb0*/  SHFL.DOWN P5, R16, R19, R20, R21 ;  /* 0x0800001413107389 */ /* 0x0002a400000a0015 */
[----:B012---:R-:W-:Y:S05]  /*0cc0*/  ENDCOLLECTIVE ;  /* 0x000000000000791b */ /* 0x007fea0003800000 */
.L_x_10183:
[----:B------:R-:W-:Y:S01]  /*0cd0*/  IMAD.MOV.U32 R20, RZ, RZ, 0x8 ;  /* 0x00000008ff147424 */ /* 0x000fe200078e00ff */
[----:B------:R-:W-:-:S05]  /*0ce0*/  MOV R10, R16 ;  /* 0x00000010000a7202 */ /* 0x000fca0000000f00 */
[----:B------:R-:W-:-:S04]  /*0cf0*/  FADD.FTZ R10, R9, R10 ;  /* 0x0000000a090a7221 */ /* 0x000fc80000010000 */
[----:B------:R-:W-:-:S07]  /*0d00*/  IMAD.MOV.U32 R19, RZ, RZ, R10 ;  /* 0x000000ffff137224 */ /* 0x000fce00078e000a */
[----:B------:R-:W-:Y:S05]  /*0d10*/  WARPSYNC.COLLECTIVE R18, `(.L_x_10184) ;  /* 0x0000000012087348 */ /* 0x000fea0003c00000 */
[----:B------:R0:W1:Y:S02]  /*0d20*/  SHFL.DOWN P5, R16, R19, R20, R21 ;  /* 0x0800001413107389 */ /* 0x00006400000a0015 */
[----:B01----:R-:W-:Y:S05]  /*0d30*/  ENDCOLLECTIVE ;  /* 0x000000000000791b */ /* 0x003fea0003800000 */
.L_x_10184:
[----:B------:R-:W-:Y:S01]  /*0d40*/  IMAD.MOV.U32 R20, RZ, RZ, 0x4 ;  /* 0x00000004ff147424 */ /* 0x000fe200078e00ff */
[----:B------:R-:W-:-:S05]  /*0d50*/  MOV R11, R16 ;  /* 0x00000010000b7202 */ /* 0x000fca0000000f00 */
[----:B------:R-:W-:-:S04]  /*0d60*/  FADD.FTZ R11, R10, R11 ;  /* 0x0000000b0a0b7221 */ /* 0x000fc80000010000 */
[----:B------:R-:W-:-:S07]  /*0d70*/  IMAD.MOV.U32 R19, RZ, RZ, R11 ;  /* 0x000000ffff137224 */ /* 0x000fce00078e000b */
[----:B------:R-:W-:Y:S05]  /*0d80*/  WARPSYNC.COLLECTIVE R18, `(.L_x_10185) ;  /* 0x0000000012087348 */ /* 0x000fea0003c00000 */
[----:B------:R0:W1:Y:S02]  /*0d90*/  SHFL.DOWN P5, R16, R19, R20, R21 ;  /* 0x0800001413107389 */ /* 0x00006400000a0015 */
[----:B01----:R-:W-:Y:S05]  /*0da0*/  ENDCOLLECTIVE ;  /* 0x000000000000791b */ /* 0x003fea0003800000 */
.L_x_10185:
[----:B------:R-:W-:Y:S01]  /*0db0*/  IMAD.MOV.U32 R20, RZ, RZ, 0x2 ;  /* 0x00000002ff147424 */ /* 0x000fe200078e00ff */
[----:B------:R-:W-:-:S05]  /*0dc0*/  MOV R14, R16 ;  /* 0x00000010000e7202 */ /* 0x000fca0000000f00 */
[----:B------:R-:W-:-:S04]  /*0dd0*/  FADD.FTZ R14, R11, R14 ;  /* 0x0000000e0b0e7221 */ /* 0x000fc80000010000 */
[----:B------:R-:W-:-:S07]  /*0de0*/  IMAD.MOV.U32 R19, RZ, RZ, R14 ;  /* 0x000000ffff137224 */ /* 0x000fce00078e000e */
[----:B------:R-:W-:Y:S05]  /*0df0*/  WARPSYNC.COLLECTIVE R18, `(.L_x_10186) ;  /* 0x0000000012087348 */ /* 0x000fea0003c00000 */
[----:B------:R0:W1:Y:S02]  /*0e00*/  SHFL.DOWN P5, R16, R19, R20, R21 ;  /* 0x0800001413107389 */ /* 0x00006400000a0015 */
[----:B01----:R-:W-:Y:S05]  /*0e10*/  ENDCOLLECTIVE ;  /* 0x000000000000791b */ /* 0x003fea0003800000 */
.L_x_10186:
[----:B------:R-:W-:Y:S01]  /*0e20*/  HFMA2 R20, -RZ, RZ, 0, 5.9604644775390625e-08 ;  /* 0x00000001ff147431 */ /* 0x000fe200000001ff */
[----:B------:R-:W-:-:S05]  /*0e30*/  MOV R13, R16 ;  /* 0x00000010000d7202 */ /* 0x000fca0000000f00 */
[----:B------:R-:W-:-:S04]  /*0e40*/  FADD.FTZ R13, R14, R13 ;  /* 0x0000000d0e0d7221 */ /* 0x000fc80000010000 */
[----:B------:R-:W-:-:S07]  /*0e50*/  IMAD.MOV.U32 R19, RZ, RZ, R13 ;  /* 0x000000ffff137224 */ /* 0x000fce00078e000d */
[----:B------:R-:W-:Y:S05]  /*0e60*/  WARPSYNC.COLLECTIVE R18, `(.L_x_10187) ;  /* 0x0000000012087348 */ /* 0x000fea0003c00000 */
[----:B------:R0:W1:Y:S02]  /*0e70*/  SHFL.DOWN P5, R16, R19, R20, R21 ;  /* 0x0800001413107389 */ /* 0x00006400000a0015 */
[----:B01----:R-:W-:Y:S05]  /*0e80*/  ENDCOLLECTIVE ;  /* 0x000000000000791b */ /* 0x003fea0003800000 */
.L_x_10187:
[----:B------:R-:W-:Y:S05]  /*0e90*/  BRA `(.L_x_10188) ;  /* 0xfffffff800487947 */ /* 0x000fea000383ffff */
.L_x_10189:
        /* <DEDUP_REMOVED lines=14> */
.L_x_11690:


//--------------------- .text._ZN2at6native43_GLOBAL__N__9ae7fba5_10_SoftMax_cu_9f978f6322cunn_SoftMaxForwardRegIN3c104HalfEfS4_NS1_25LogSoftMaxForwardEpilogueElLi1EEEvPT1_PKT_T3_ --------------------------
	.section	.text._ZN2at6native43_GLOBAL__N__9ae7fba5_10_SoftMax_cu_9f978f6322cunn_SoftMaxForwardRegIN3c104HalfEfS4_NS1_25LogSoftMaxForwardEpilogueElLi1EEEvPT1_PKT_T3_,"ax",@progbits
	.align	128
.text._ZN2at6native43_GLOBAL__N__9ae7fba5_10_SoftMax_cu_9f978f6322cunn_SoftMaxForwardRegIN3c104HalfEfS4_NS1_25LogSoftMaxForwardEpilogueElLi1EEEvPT1_PKT_T3_:
        .type           _ZN2at6native43_GLOBAL__N__9ae7fba5_10_SoftMax_cu_9f978f6322cunn_SoftMaxForwardRegIN3c104HalfEfS4_NS1_25LogSoftMaxForwardEpilogueElLi1EEEvPT1_PKT_T3_,@function
        .size           _ZN2at6native43_GLOBAL__N__9ae7fba5_10_SoftMax_cu_9f978f6322cunn_SoftMaxForwardRegIN3c104HalfEfS4_NS1_25LogSoftMaxForwardEpilogueElLi1EEEvPT1_PKT_T3_,(.L_x_11691 - _ZN2at6native43_GLOBAL__N__9ae7fba5_10_SoftMax_cu_9f978f6322cunn_SoftMaxForwardRegIN3c104HalfEfS4_NS1_25LogSoftMaxForwardEpilogueElLi1EEEvPT1_PKT_T3_)
        .other          _ZN2at6native43_GLOBAL__N__9ae7fba5_10_SoftMax_cu_9f978f6322cunn_SoftMaxForwardRegIN3c104HalfEfS4_NS1_25LogSoftMaxForwardEpilogueElLi1EEEvPT1_PKT_T3_,@"STO_CUDA_ENTRY STV_DEFAULT"
_ZN2at6native43_GLOBAL__N__9ae7fba5_10_SoftMax_cu_9f978f6322cunn_SoftMaxForwardRegIN3c104HalfEfS4_NS1_25LogSoftMaxForwardEpilogueElLi1EEEvPT1_PKT_T3_:
        /* <DEDUP_REMOVED lines=64> */
.L_x_10200:
[----:B------:R-:W-:Y:S02]  /*0400*/  ISETP.NE.AND P5, PT, R4, RZ, PT ;  /* 0x000000ff0400720c */ /* 0x000fe40003fa5270 */
[----:B-1----:R-:W-:-:S04]  /*0410*/  FSETP.GEU.FTZ.AND P4, PT, R14, R13, PT ;  /* 0x0000000d0e00720b */ /* 0x002fc80003f9e000 */
[----:B------:R-:W-:-:S07]  /*0420*/  FSEL R13, R13, R14, !P4 ;  /* 0x0000000e0d0d7208 */ /* 0x000fce0006000000 */
[----:B------:R2:W-:Y:S01]  /*0430*/  @!P5 STS [UR4], R13 ;  /* 0x0000000dff00d988 */ /* 0x0005e20008000804 */
[----:B------:R-:W-:-:S13]  /*0440*/  @!P5 PLOP3.LUT P2, PT, PT, PT, PT, 0x80, 0x8 ;  /* 0x000000000008d81c */ /* 0x000fda0003f4f070 */
.L_x_10190:
        /* <DEDUP_REMOVED lines=38> */
.L_x_10206:
[----:B-1----:R-:W-:-:S07]  /*06b0*/  FADD.FTZ R6, R10, R13 ;  /* 0x0000000d0a067221 */ /* 0x002fce0000010000 */
.L_x_10193:
[----:B------:R-:W-:Y:S05]  /*06c0*/  BSYNC B0 ;  /* 0x0000000000007941 */ /* 0x000fea0003800000 */
.L_x_10192:
[----:B-1----:R1:W-:Y:S01]  /*06d0*/  @P2 STS [UR4], R6 ;  /* 0x00000006ff002988 */ /* 0x0023e20008000804 */
[----:B------:R-:W-:Y:S05]  /*06e0*/  WARPSYNC.ALL ;  /* 0x0000000000007948 */ /* 0x000fea0003800000 */
[----:B------:R-:W-:Y:S06]  /*06f0*/  BAR.SYNC.DEFER_BLOCKING 0x0 ;  /* 0x0000000000007b1d */ /* 0x000fec0000010000 */
[----:B------:R-:W-:Y:S05]  /*0700*/  @P0 EXIT ;  /* 0x000000000000094d */ /* 0x000fea0003800000 */
[----:B-1----:R-:W1:Y:S01]  /*0710*/  LDS R6, [UR4] ;  /* 0x00000004ff067984 */ /* 0x002e620008000800 */
[----:B------:R-:W2:Y:S01]  /*0720*/  LDCU.64 UR10, c[0x0][0x380] ;  /* 0x00007000ff0a77ac */ /* 0x000ea20008000a00 */
[----:B------:R-:W-:Y:S02]  /*0730*/  HADD2.F32 R0, -RZ, R0.H0_H0 ;  /* 0x20000000ff007230 */ /* 0x000fe40000004100 */
[----:B------:R-:W-:-:S03]  /*0740*/  IMAD.MOV.U32 R5, RZ, RZ, RZ ;  /* 0x000000ffff057224 */ /* 0x000fc600078e00ff */
[----:B------:R-:W-:Y:S01]  /*0750*/  FADD.FTZ R9, R0, -R9 ;  /* 0x8000000900097221 */ /* 0x000fe20000010000 */
[----:B------:R-:W-:-:S04]  /*0760*/  IMAD.WIDE.U32 R4, R2, UR7, R4 ;  /* 0x0000000702047c25 */ /* 0x000fc8000f8e0004 */
[----:B------:R-:W-:Y:S01]  /*0770*/  IMAD R3, R3, UR7, R5 ;  /* 0x0000000703037c24 */ /* 0x000fe2000f8e0205 */
[----:B--2---:R-:W-:-:S04]  /*0780*/  LEA R2, P0, R4, UR10, 0x1 ;  /* 0x0000000a04027c11 */ /* 0x004fc8000f8008ff */
[----:B------:R-:W-:Y:S01]  /*0790*/  LEA.HI.X R3, R4, UR11, R3, 0x1, P0 ;  /* 0x0000000b04037c11 */ /* 0x000fe200080f0c03 */
[----:B-1----:R-:W1:Y:S02]  /*07a0*/  MUFU.LG2 R6, R6 ;  /* 0x0000000600067308 */ /* 0x002e640000000c00 */
[----:B-1----:R-:W-:-:S05]  /*07b0*/  FFMA.FTZ R0, R6, -0.69314718246459960938, R9 ;  /* 0xbf31721806007823 */ /* 0x002fca0000010009 */
[----:B------:R-:W-:-:S05]  /*07c0*/  F2FP.F16.F32.PACK_AB R0, RZ, R0 ;  /* 0x00000000ff00723e */ /* 0x000fca00000000ff */
[----:B------:R-:W-:Y:S01]  /*07d0*/  STG.E.U16 desc[UR8][R2.64], R0 ;  /* 0x0000000002007986 */ /* 0x000fe2000c101508 */
[----:B------:R-:W-:Y:S05]  /*07e0*/  EXIT ;  /* 0x000000000000794d */ /* 0x000fea0003800000 */
.L_x_10191:
[----:B-1----:R-:W-:Y:S01]  /*07f0*/  IMAD.MOV.U32 R16, RZ, RZ, R10 ;  /* 0x000000ffff107224 */ /* 0x002fe200078e000a */
[----:B------:R-:W-:Y:S01]  /*0800*/  MOV R17, 0x10 ;  /* 0x0000001000117802 */ /* 0x000fe20000000f00 */
[----:B------:R-:W-:Y:S02]  /*0810*/  IMAD.MOV.U32 R18, RZ, RZ, 0x1f ;  /* 0x0000001fff127424 */ /* 0x000fe400078e00ff */
[----:B------:R-:W-:-:S07]  /*0820*/  IMAD.MOV.U32 R15, RZ, RZ, -0x1 ;  /* 0xffffffffff0f7424 */ /* 0x000fce00078e00ff */
[----:B------:R-:W-:Y:S05]  /*0830*/  WARPSYNC.COLLECTIVE R15, `(.L_x_10195) ;  /* 0x000000000f087348 */ /* 0x000fea0003c00000 */
[----:B------:R0:W1:Y:S02]  /*0840*/  SHFL.DOWN P4, R13, R16, R17, R18 ;  /* 0x08000011100d7389 */ /* 0x0000640000080012 */
[----:B01----:R-:W-:Y:S05]  /*0850*/  ENDCOLLECTIVE ;  /* 0x000000000000791b */ /* 0x003fea0003800000 */
.L_x_10195:
        /* <DEDUP_REMOVED lines=8> */
.L_x_10196:
        /* <DEDUP_REMOVED lines=8> */
.L_x_10197:
        /* <DEDUP_REMOVED lines=8> */
.L_x_10198:
        /* <DEDUP_REMOVED lines=8> */
.L_x_10199:
[----:B------:R-:W-:Y:S05]  /*0a60*/  BRA `(.L_x_10200) ;  /* 0xfffffff800647947 */ /* 0x000fea000383ffff */
.L_x_10194:
[----:B01----:R-:W-:Y:S01]  /*0a70*/  IMAD.MOV.U32 R16, RZ, RZ, R6 ;  /* 0x000000ffff107224 */ /* 0x003fe200078e0006 */
[----:B------:R-:W-:Y:S01]  /*0a80*/  MOV R18, 0x1f ;  /* 0x0000001f00127802 */ /* 0x000fe20000000f00 */
[----:B------:R-:W-:Y:S02]  /*0a90*/  IMAD.MOV.U32 R17, RZ, RZ, 0x10 ;  /* 0x00000010ff117424 */ /* 0x000fe400078e00ff */
[----:B------:R-:W-:-:S07]  /*0aa0*/  IMAD.MOV.U32 R15, RZ, RZ, -0x1 ;  /* 0xffffffffff0f7424 */ /* 0x000fce00078e00ff */
[----:B------:R-:W-:Y:S05]  /*0ab0*/  WARPSYNC.COLLECTIVE R15, `(.L_x_10201) ;  /* 0x000000000f087348 */ /* 0x000fea0003c00000 */
[----:B------:R0:W1:Y:S02]  /*0ac0*/  SHFL.DOWN P4, R13, R16, R17, R18 ;  /* 0x08000011100d7389 */ /* 0x0000640000080012 */
[----:B01----:R-:W-:Y:S05]  /*0ad0*/  ENDCOLLECTIVE ;  /* 0x000000000000791b */ /* 0x003fea0003800000 */
.L_x_10201:
[----:B------:R-:W-:Y:S02]  /*0ae0*/  IMAD.MOV.U32 R17, RZ, RZ, 0x8 ;  /* 0x00000008ff117424 */ /* 0x000fe400078e00ff */
[----:B------:R-:W-:-:S04]  /*0af0*/  IMAD.MOV.U32 R7, RZ, RZ, R13 ;  /* 0x000000ffff077224 */ /* 0x000fc800078e000d */
[----:B------:R-:W-:-:S05]  /*0b00*/  FADD.FTZ R7, R6, R7 ;  /* 0x0000000706077221 */ /* 0x000fca0000010000 */
[----:B------:R-:W-:-:S07]  /*0b10*/  MOV R16, R7 ;  /* 0x0000000700107202 */ /* 0x000fce0000000f00 */
[----:B------:R-:W-:Y:S05]  /*0b20*/  WARPSYNC.COLLECTIVE R15, `(.L_x_10202) ;  /* 0x000000000f087348 */ /* 0x000fea0003c00000 */
[----:B------:R0:W1:Y:S02]  /*0b30*/  SHFL.DOWN P4, R13, R16, R17, R18 ;  /* 0x08000011100d7389 */ /* 0x0000640000080012 */
[----:B01----:R-:W-:Y:S05]  /*0b40*/  ENDCOLLECTIVE ;  /* 0x000000000000791b */ /* 0x003fea0003800000 */
.L_x_10202:
[----:B------:R-:W-:Y:S02]  /*0b50*/  IMAD.MOV.U32 R17, RZ, RZ, 0x4 ;  /* 0x00000004ff117424 */ /* 0x000fe400078e00ff */
[----:B------:R-:W-:-:S04]  /*0b60*/  IMAD.MOV.U32 R8, RZ, RZ, R13 ;  /* 0x000000ffff087224 */ /* 0x000fc800078e000d */
[----:B------:R-:W-:-:S05]  /*0b70*/  FADD.FTZ R8, R7, R8 ;  /* 0x0000000807087221 */ /* 0x000fca0000010000 */
[----:B------:R-:W-:-:S07]  /*0b80*/  MOV R16, R8 ;  /* 0x0000000800107202 */ /* 0x000fce0000000f00 */
[----:B------:R-:W-:Y:S05]  /*0b90*/  WARPSYNC.COLLECTIVE R15, `(.L_x_10203) ;  /* 0x000000000f087348 */ /* 0x000fea0003c00000 */
[----:B------:R0:W1:Y:S02]  /*0ba0*/  SHFL.DOWN P4, R13, R16, R17, R18 ;  /* 0x08000011100d7389 */ /* 0x0000640000080012 */
[----:B01----:R-:W-:Y:S05]  /*0bb0*/  ENDCOLLECTIVE ;  /* 0x000000000000791b */ /* 0x003fea0003800000 */
.L_x_10203:
[----:B------:R-:W-:Y:S02]  /*0bc0*/  IMAD.MOV.U32 R17, RZ, RZ, 0x2 ;  /* 0x00000002ff117424 */ /* 0x000fe400078e00ff */
[----:B------:R-:W-:-:S04]  /*0bd0*/  IMAD.MOV.U32 R11, RZ, RZ, R13 ;  /* 0x000000ffff0b7224 */ /* 0x000fc800078e000d */
[----:B------:R-:W-:-:S05]  /*0be0*/  FADD.FTZ R11, R8, R11 ;  /* 0x0000000b080b7221 */ /* 0x000fca0000010000 */
[----:B------:R-:W-:-:S07]  /*0bf0*/  MOV R16, R11 ;  /* 0x0000000b00107202 */ /* 0x000fce0000000f00 */
[----:B------:R-:W-:Y:S05]  /*0c00*/  WARPSYNC.COLLECTIVE R15, `(.L_x_10204) ;  /* 0x000000000f087348 */ /* 0x000fea0003c00000 */
[----:B------:R0:W1:Y:S02]  /*0c10*/  SHFL.DOWN P4, R13, R16, R17, R18 ;  /* 0x08000011100d7389 */ /* 0x0000640000080012 */
[----:B01----:R-:W-:Y:S05]  /*0c20*/  ENDCOLLECTIVE ;  /* 0x000000000000791b */ /* 0x003fea0003800000 */
.L_x_10204:
[----:B------:R-:W-:Y:S02]  /*0c30*/  IMAD.MOV.U32 R17, RZ, RZ, 0x1 ;  /* 0x00000001ff117424 */ /* 0x000fe400078e00ff */
[----:B------:R-:W-:-:S04]  /*0c40*/  IMAD.MOV.U32 R10, RZ, RZ, R13 ;  /* 0x000000ffff0a7224 */ /* 0x000fc800078e000d */
[----:B------:R-:W-:-:S05]  /*0c50*/  FADD.FTZ R10, R11, R10 ;  /* 0x0000000a0b0a7221 */ /* 0x000fca0000010000 */
[----:B------:R-:W-:-:S07]  /*0c60*/  MOV R16, R10 ;  /* 0x0000000a00107202 */ /* 0x000fce0000000f00 */
[----:B------:R-:W-:Y:S05]  /*0c70*/  WARPSYNC.COLLECTIVE R15, `(.L_x_10205) ;  /* 0x000000000f087348 */ /* 0x000fea0003c00000 */
[----:B------:R0:W1:Y:S02]  /*0c80*/  SHFL.DOWN P4, R13, R16, R17, R18 ;  /* 0x08000011100d7389 */ /* 0x0000640000080012 */
[----:B01----:R-:W-:Y:S05]  /*0c90*/  ENDCOLLECTIVE ;  /* 0x000000000000791b */ /* 0x003fea0003800000 */
.L_x_10205:
[----:B------:R-:W-:Y:S05]  /*0ca0*/  BRA `(.L_x_10206) ;  /* 0xfffffff800807947 */ /* 0x000fea000383ffff */
.L_x_10207:
        /* <DEDUP_REMOVED lines=13> */
.L_x_11691:


//--------------------- .text._ZN2at6native43_GLOBAL__N__9ae7fba5_10_SoftMax_cu_9f978f6319cunn_SoftMaxForwardILi4EfffNS1_25LogSoftMaxForwardEpilogueEEEvPT2_PKT0_i --------------------------
	.section	.text._ZN2at6native43_GLOBAL__N__9ae7fba5_10_SoftMax_cu_9f978f6319cunn_SoftMaxForwardILi4EfffNS1_25LogSoftMaxForwardEpilogueEEEvPT2_PKT0_i,"ax",@progbits
	.align	128
.text._ZN2at6native43_GLOBAL__N__9ae7fba5_10_SoftMax_cu_9f978f6319cunn_SoftMaxForwardILi4EfffNS1_25LogSoftMaxForwardEpilogueEEEvPT2_PKT0_i:
        .type           _ZN2at6native43_GLOBAL__N__9ae7fba5_10_SoftMax_cu_9f978f6319cunn_SoftMaxForwardILi4EfffNS1_25LogSoftMaxForwardEpilogueEEEvPT2_PKT0_i,@function
        .size           _ZN2at6native43_GLOBAL__N__9ae7fba5_10_SoftMax_cu_9f978f6319cunn_SoftMaxForwardILi4EfffNS1_25LogSoftMaxForwardEpilogueEEEvPT2_PKT0_i,(.L_x_11692 - _ZN2at6native43_GLOBAL__N__9ae7fba5_10_SoftMax_cu_9f978f6319cunn_SoftMaxForwardILi4EfffNS1_25LogSoftMaxForwardEpilogueEEEvPT2_PKT0_i)
        .other          _ZN2at6native43_GLOBAL__N__9ae7fba5_10_SoftMax_cu_9f978f6319cunn_SoftMaxForwardILi4EfffNS1_25LogSoftMaxForwardEpilogueEEEvPT2_PKT0_i,@"STO_CUDA_ENTRY STV_DEFAULT"
_ZN2at6native43_GLOBAL__N__9ae7fba5_10_SoftMax_cu_9f978f6319cunn_SoftMaxForwardILi4EfffNS1_25LogSoftMaxForwardEpilogueEEEvPT2_PKT0_i:
        /* <DEDUP_REMOVED lines=26> */
[----:B------:R-:W-:Y:S01]  /*01a0*/  IMAD.U32 R3, RZ, RZ, UR21 ;  /* 0x00000015ff037e24 */ /* 0x000fe2000f8e00ff */
[----:B------:R-:W-:Y:S01]  /*01b0*/  MOV R11, UR21 ;  /* 0x00000015000b7c02 */ /* 0x000fe20008000f00 */
        /* <DEDUP_REMOVED lines=17> */
[----:B--2---:R-:W-:-:S11]  /*02d0*/  @!P0 FMNMX.FTZ R12, R4, -3.40282346638528859812e+38, !PT ;  /* 0xff7fffff040c8809 */ /* 0x004fd60007810000 */
.L_x_10208:
        /* <DEDUP_REMOVED lines=29> */
.L_x_10211:
[----:B------:R-:W-:-:S06]  /*04b0*/  IMAD.WIDE R4, R13, 0x10, R10 ;  /* 0x000000100d047825 */ /* 0x000fcc00078e020a */
[----:B------:R-:W2:Y:S01]  /*04c0*/  LDG.E.128 R4, desc[UR18][R4.64] ;  /* 0x0000001204047981 */ /* 0x000ea2000c1e1d00 */
[----:B------:R-:W-:-:S05]  /*04d0*/  VIADD R13, R13, UR21 ;  /* 0x000000150d0d7c36 */ /* 0x000fca0008000000 */
[----:B------:R-:W-:-:S04]  /*04e0*/  SHF.L.U32 R14, R13, 0x2, RZ ;  /* 0x000000020d0e7819 */ /* 0x000fc800000006ff */
[----:B------:R-:W-:Y:S02]  /*04f0*/  ISETP.GE.AND P0, PT, R14, UR4, PT ;  /* 0x000000040e007c0c */ /* 0x000fe4000bf06270 */
[----:B--2---:R-:W-:-:S04]  /*0500*/  FMNMX3.FTZ R12, R12, R4, R5, !PT ;  /* 0x000000040c0c7276 */ /* 0x004fc80007810005 */
[----:B------:R-:W-:-:S07]  /*0510*/  FMNMX3.FTZ R12, R12, R6, R7, !PT ;  /* 0x000000060c0c7276 */ /* 0x000fce0007810007 */
[----:B------:R-:W-:Y:S05]  /*0520*/  @!P0 BRA `(.L_x_10211) ;  /* 0xfffffffc00e08947 */ /* 0x000fea000383ffff */
.L_x_10210:
[----:B------:R-:W-:Y:S05]  /*0530*/  BSYNC.RECONVERGENT B0 ;  /* 0x0000000000007941 */ /* 0x000fea0003800200 */
.L_x_10209:
[----:B------:R-:W-:Y:S01]  /*0540*/  ISETP.GE.AND P0, PT, R15, UR12, PT ;  /* 0x0000000c0f007c0c */ /* 0x000fe2000bf06270 */
[----:B------:R-:W-:-:S12]  /*0550*/  BSSY.RECONVERGENT B0, `(.L_x_10212) ;  /* 0x0000008000007945 */ /* 0x000fd80003800200 */
[----:B------:R-:W-:Y:S05]  /*0560*/  @P0 BRA `(.L_x_10213) ;  /* 0x0000000000180947 */ /* 0x000fea0003800000 */
.L_x_10214:
[----:B------:R-:W-:-:S06]  /*0570*/  IMAD.WIDE R4, R15, 0x4, R10 ;  /* 0x000000040f047825 */ /* 0x000fcc00078e020a */
[----:B------:R-:W2:Y:S01]  /*0580*/  LDG.E R5, desc[UR18][R4.64] ;  /* 0x0000001204057981 */ /* 0x000ea2000c1e1900 */
[----:B------:R-:W-:-:S05]  /*0590*/  VIADD R15, R15, UR21 ;  /* 0x000000150f0f7c36 */ /* 0x000fca0008000000 */
[----:B------:R-:W-:Y:S02]  /*05a0*/  ISETP.GE.AND P0, PT, R15, UR12, PT ;  /* 0x0000000c0f007c0c */ /* 0x000fe4000bf06270 */
[----:B--2---:R-:W-:-:S11]  /*05b0*/  FMNMX.FTZ R12, R5, R12, !PT ;  /* 0x0000000c050c7209 */ /* 0x004fd60007810000 */
[----:B------:R-:W-:Y:S05]  /*05c0*/  @!P0 BRA `(.L_x_10214) ;  /* 0xfffffffc00e88947 */ /* 0x000fea000383ffff */
.L_x_10213:
[----:B------:R-:W-:Y:S05]  /*05d0*/  BSYNC.RECONVERGENT B0 ;  /* 0x0000000000007941 */ /* 0x000fea0003800200 */
.L_x_10212:
        /* <DEDUP_REMOVED lines=47> */
.L_x_10239:
[----:B------:R-:W-:Y:S02]  /*08d0*/  ISETP.NE.AND P2, PT, R0, RZ, PT ;  /* 0x000000ff0000720c */ /* 0x000fe40003f45270 */
[----:B-1----:R-:W-:-:S04]  /*08e0*/  FSETP.GEU.FTZ.AND P0, PT, R10, R11, PT ;  /* 0x0000000b0a00720b */ /* 0x002fc80003f1e000 */
[----:B0-----:R-:W-:-:S07]  /*08f0*/  FSEL R10, R11, R10, !P0 ;  /* 0x0000000a0b0a7208 */ /* 0x001fce0004000000 */
[----:B------:R0:W-:Y:S01]  /*0900*/  @!P2 STS [UR15], R10 ;  /* 0x0000000aff00a988 */ /* 0x0001e2000800080f */
[----:B------:R-:W-:-:S13]  /*0910*/  @!P2 PLOP3.LUT P1, PT, PT, PT, PT, 0x80, 0x8 ;  /* 0x000000000008a81c */ /* 0x000fda0003f2f070 */
.L_x_10215:
[----:B------:R-:W-:Y:S05]  /*0920*/  WARPSYNC.ALL ;  /* 0x0000000000007948 */ /* 0x000fea0003800000 */
[----:B------:R-:W-:Y:S01]  /*0930*/  ISETP.NE.AND P2, PT, RZ, UR10, PT ;  /* 0x0000000aff007c0c */ /* 0x000fe2000bf45270 */
[----:B------:R-:W-:Y:S01]  /*0940*/  BAR.SYNC.DEFER_BLOCKING 0x0 ;  /* 0x0000000000007b1d */ /* 0x000fe20000010000 */
[----:B------:R-:W-:Y:S01]  /*0950*/  IMAD.MOV.U32 R15, RZ, RZ, RZ ;  /* 0x000000ffff0f7224 */ /* 0x000fe200078e00ff */
[----:B0-----:R-:W-:Y:S01]  /*0960*/  MOV R10, R2 ;  /* 0x00000002000a7202 */ /* 0x001fe20000000f00 */
[----:B------:R-:W-:-:S03]  /*0970*/  IMAD.MOV.U32 R11, RZ, RZ, R3 ;  /* 0x000000ffff0b7224 */ /* 0x000fc600078e0003 */
[----:B------:R-:W0:Y:S06]  /*0980*/  LDS R12, [UR15] ;  /* 0x0000000fff0c7984 */ /* 0x000e2c0008000800 */
[----:B------:R-:W-:Y:S05]  /*0990*/  @!P2 BRA `(.L_x_10217) ;  /* 0x00000000003ca947 */ /* 0x000fea0003800000 */
[----:B------:R-:W-:-:S06]  /*09a0*/  UIADD3 UR16, UPT, UPT, UR10, UR17, URZ ;  /* 0x000000110a107290 */ /* 0x000fcc000fffe0ff */
[----:B------:R-:W-:-:S04]  /*09b0*/  ISETP.GE.AND P0, PT, R0, UR16, PT ;  /* 0x0000001000007c0c */ /* 0x000fc8000bf06270 */
[----:B------:R-:W-:-:S13]  /*09c0*/  ISETP.LT.U32.OR P0, PT, R0, UR10, P0 ;  /* 0x0000000a00007c0c */ /* 0x000fda0008701470 */
[----:B------:R-:W0:Y:S01]  /*09d0*/  @!P0 LDG.E R9, desc[UR18][R8.64] ;  /* 0x0000001208098981 */ /* 0x000e22000c1e1900 */
[----:B------:R-:W-:Y:S01]  /*09e0*/  UIMAD.WIDE.U32 UR4, UR21, 0x4, UR8 ;  /* 0x00000004150478a5 */ /* 0x000fe2000f8e0008 */
[----:B------:R-:W-:Y:S01]  /*09f0*/  HFMA2 R15, -RZ, RZ, 0, 0 ;  /* 0x00000000ff0f7431 */ /* 0x000fe200000001ff */
[----:B------:R-:W-:-:S04]  /*0a00*/  UISETP.LT.U32.AND UP1, UPT, UR16, UR21, UPT ;  /* 0x000000151000728c */ /* 0x000fc8000bf21070 */
[----:B------:R-:W-:Y:S01]  /*0a10*/  USEL UR16, UR16, UR21, !UP1 ;  /* 0x0000001510107287 */ /* 0x000fe2000c800000 */
[----:B------:R-:W-:Y:S01]  /*0a20*/  IMAD.U32 R10, RZ, RZ, UR4 ;  /* 0x00000004ff0a7e24 */ /* 0x000fe2000f8e00ff */
[----:B------:R-:W-:Y:S02]  /*0a30*/  MOV R11, UR5 ;  /* 0x00000005000b7c02 */ /* 0x000fe40008000f00 */
[----:B------:R-:W-:Y:S01]  /*0a40*/  UIADD3 UR16, UPT, UPT, UR16, -UR21, URZ ;  /* 0x8000001510107290 */ /* 0x000fe2000fffe0ff */
[----:B01----:R-:W-:-:S04]  /*0a50*/  @!P0 FADD.FTZ R4, -R12, R9 ;  /* 0x000000090c048221 */ /* 0x003fc80000010100 */
[----:B------:R-:W-:-:S06]  /*0a60*/  @!P0 FMUL.FTZ R4, R4, 1.4426950216293334961 ;  /* 0x3fb8aa3b04048820 */ /* 0x000fcc0000410000 */
[----:B------:R-:W0:Y:S02]  /*0a70*/  @!P0 MUFU.EX2 R4, R4 ;  /* 0x0000000400048308 */ /* 0x000e240000000800 */
[----:B0-----:R-:W-:-:S07]  /*0a80*/  @!P0 FADD.FTZ R15, RZ, R4 ;  /* 0x00000004ff0f8221 */ /* 0x001fce0000010000 */
.L_x_10217:
        /* <DEDUP_REMOVED lines=14> */
.L_x_10220:
[----:B-1----:R-:W-:-:S06]  /*0b70*/  IMAD.WIDE R4, R9, 0x10, R10 ;  /* 0x0000001009047825 */ /* 0x002fcc00078e020a */
[----:B------:R-:W0:Y:S01]  /*0b80*/  LDG.E.128 R4, desc[UR18][R4.64] ;  /* 0x0000001204047981 */ /* 0x000e22000c1e1d00 */
[----:B------:R-:W-:Y:S02]  /*0b90*/  VIADD R9, R9, UR21 ;  /* 0x0000001509097c36 */ /* 0x000fe40008000000 */
[C---:B0-----:R-:W-:Y:S01]  /*0ba0*/  FADD.FTZ R17, -R12.reuse, R4 ;  /* 0x000000040c117221 */ /* 0x041fe20000010100 */
[C---:B------:R-:W-:Y:S01]  /*0bb0*/  FADD.FTZ R18, -R12.reuse, R5 ;  /* 0x000000050c127221 */ /* 0x040fe20000010100 */
[C---:B------:R-:W-:Y:S01]  /*0bc0*/  FADD.FTZ R19, -R12.reuse, R6 ;  /* 0x000000060c137221 */ /* 0x040fe20000010100 */
[----:B------:R-:W-:Y:S01]  /*0bd0*/  FADD.FTZ R20, -R12, R7 ;  /* 0x000000070c147221 */ /* 0x000fe20000010100 */
[----:B------:R-:W-:Y:S01]  /*0be0*/  FMUL.FTZ R17, R17, 1.4426950216293334961 ;  /* 0x3fb8aa3b11117820 */ /* 0x000fe20000410000 */
[----:B------:R-:W-:Y:S01]  /*0bf0*/  FMUL.FTZ R18, R18, 1.4426950216293334961 ;  /* 0x3fb8aa3b12127820 */ /* 0x000fe20000410000 */
[----:B------:R-:W-:Y:S01]  /*0c00*/  FMUL.FTZ R19, R19, 1.4426950216293334961 ;  /* 0x3fb8aa3b13137820 */ /* 0x000fe20000410000 */
[----:B------:R-:W-:Y:S01]  /*0c10*/  SHF.L.U32 R4, R9, 0x2, RZ ;  /* 0x0000000209047819 */ /* 0x000fe200000006ff */
[----:B------:R-:W0:Y:S01]  /*0c20*/  MUFU.EX2 R6, R17 ;  /* 0x0000001100067308 */ /* 0x000e220000000800 */
[----:B------:R-:W-:-:S02]  /*0c30*/  FMUL.FTZ R20, R20, 1.4426950216293334961 ;  /* 0x3fb8aa3b14147820 */ /* 0x000fc40000410000 */
[----:B------:R-:W-:Y:S01]  /*0c40*/  ISETP.GE.AND P0, PT, R4, UR4, PT ;  /* 0x0000000404007c0c */ /* 0x000fe2000bf06270 */
[----:B------:R-:W1:Y:S04]  /*0c50*/  MUFU.EX2 R7, R18 ;  /* 0x0000001200077308 */ /* 0x000e680000000800 */
[----:B------:R-:W2:Y:S04]  /*0c60*/  MUFU.EX2 R19, R19 ;  /* 0x0000001300137308 */ /* 0x000ea80000000800 */
[----:B------:R-:W3:Y:S01]  /*0c70*/  MUFU.EX2 R5, R20 ;  /* 0x0000001400057308 */ /* 0x000ee20000000800 */
[----:B0-----:R-:W-:-:S04]  /*0c80*/  FADD.FTZ R6, R6, R15 ;  /* 0x0000000f06067221 */ /* 0x001fc80000010000 */
[----:B-1----:R-:W-:-:S04]  /*0c90*/  FADD.FTZ R6, R6, R7 ;  /* 0x0000000706067221 */ /* 0x002fc80000010000 */
[----:B--2---:R-:W-:-:S04]  /*0ca0*/  FADD.FTZ R6, R6, R19 ;  /* 0x0000001306067221 */ /* 0x004fc80000010000 */
[----:B---3--:R-:W-:Y:S01]  /*0cb0*/  FADD.FTZ R15, R6, R5 ;  /* 0x00000005060f7221 */ /* 0x008fe20000010000 */
[----:B------:R-:W-:Y:S06]  /*0cc0*/  @!P0 BRA `(.L_x_10220) ;  /* 0xfffffffc00a88947 */ /* 0x000fec000383ffff */
.L_x_10219:
[----:B------:R-:W-:Y:S05]  /*0cd0*/  BSYNC.RECONVERGENT B0 ;  /* 0x0000000000007941 */ /* 0x000fea0003800200 */
.L_x_10218:
[----:B------:R-:W-:Y:S01]  /*0ce0*/  ISETP.GE.AND P0, PT, R8, UR16, PT ;  /* 0x0000001008007c0c */ /* 0x000fe2000bf06270 */
[----:B------:R-:W-:-:S12]  /*0cf0*/  BSSY.RECONVERGENT B0, `(.L_x_10221) ;  /* 0x000000b000007945 */ /* 0x000fd80003800200 */
[----:B------:R-:W-:Y:S05]  /*0d00*/  @P0 BRA `(.L_x_10222) ;  /* 0x0000000000240947 */ /* 0x000fea0003800000 */
.L_x_10223:
[----:B-1----:R-:W-:-:S06]  /*0d10*/  IMAD.WIDE R4, R8, 0x4, R10 ;  /* 0x0000000408047825 */ /* 0x002fcc00078e020a */
[----:B------:R-:W0:Y:S01]  /*0d20*/  LDG.E R5, desc[UR18][R4.64] ;  /* 0x0000001204057981 */ /* 0x000e22000c1e1900 */
[----:B------:R-:W-:-:S05]  /*0d30*/  VIADD R8, R8, UR21 ;  /* 0x0000001508087c36 */ /* 0x000fca0008000000 */
[----:B------:R-:W-:Y:S01]  /*0d40*/  ISETP.GE.AND P0, PT, R8, UR16, PT ;  /* 0x0000001008007c0c */ /* 0x000fe2000bf06270 */
[----:B0-----:R-:W-:-:S04]  /*0d50*/  FADD.FTZ R6, -R12, R5 ;  /* 0x000000050c067221 */ /* 0x001fc80000010100 */
[----:B------:R-:W-:-:S06]  /*0d60*/  FMUL.FTZ R6, R6, 1.4426950216293334961 ;  /* 0x3fb8aa3b06067820 */ /* 0x000fcc0000410000 */
[----:B------:R-:W0:Y:S02]  /*0d70*/  MUFU.EX2 R6, R6 ;  /* 0x0000000600067308 */ /* 0x000e240000000800 */
[----:B0-----:R-:W-:Y:S01]  /*0d80*/  FADD.FTZ R15, R6, R15 ;  /* 0x0000000f060f7221 */ /* 0x001fe20000010000 */
[----:B------:R-:W-:Y:S06]  /*0d90*/  @!P0 BRA `(.L_x_10223) ;  /* 0xfffffffc00dc8947 */ /* 0x000fec000383ffff */
.L_x_10222:
[----:B------:R-:W-:Y:S05]  /*0da0*/  BSYNC.RECONVERGENT B0 ;  /* 0x0000000000007941 */ /* 0x000fea0003800200 */
.L_x_10221:
[----:B-1----:R-:W1:Y:S01]  /*0db0*/  SHFL.DOWN PT, R4, R15, 0x10, 0x1f ;  /* 0x0a001f000f047f89 */ /* 0x002e6200000e0000 */
[----:B------:R-:W-:Y:S01]  /*0dc0*/  BAR.SYNC.DEFER_BLOCKING 0x0 ;  /* 0x0000000000007b1d */ /* 0x000fe20000010000 */
[C---:B------:R-:W-:Y:S01]  /*0dd0*/  ISETP.NE.AND P0, PT, R13.reuse, RZ, PT ;  /* 0x000000ff0d00720c */ /* 0x040fe20003f05270 */
[----:B------:R-:W-:Y:S01]  /*0de0*/  USHF.R.U32.HI UR4, URZ, 0x5, UR21 ;  /* 0x00000005ff047899 */ /* 0x000fe20008011615 */
[----:B------:R-:W-:-:S03]  /*0df0*/  LEA R13, R13, UR15, 0x2 ;  /* 0x0000000f0d0d7c11 */ /* 0x000fc6000f8e10ff */
[----:B------:R-:W-:Y:S02]  /*0e00*/  BSSY B0, `(.L_x_10224) ;  /* 0x000001d000007945 */ /* 0x000fe40003800000 */
[----:B------:R-:W-:Y:S01]  /*0e10*/  ISETP.GE.U32.AND P3, PT, R0, UR4, PT ;  /* 0x0000000400007c0c */ /* 0x000fe2000bf66070 */
[----:B-1----:R-:W-:-:S05]  /*0e20*/  FADD.FTZ R4, R4, R15 ;  /* 0x0000000f04047221 */ /* 0x002fca0000010000 */
[----:B------:R-:W1:Y:S02]  /*0e30*/  SHFL.DOWN PT, R5, R4, 0x8, 0x1f ;  /* 0x09001f0004057f89 */ /* 0x000e6400000e0000 */
[----:B-1----:R-:W-:Y:S01]  /*0e40*/  FADD.FTZ R5, R4, R5 ;  /* 0x0000000504057221 */ /* 0x002fe20000010000 */
[----:B------:R-:W-:-:S04]  /*0e50*/  HFMA2 R4, -RZ, RZ, 0, 0 ;  /* 0x00000000ff047431 */ /* 0x000fc800000001ff */
        /* <DEDUP_REMOVED lines=22> */
.L_x_10245:
[----:B--2---:R-:W-:-:S07]  /*0fc0*/  FADD.FTZ R4, R8, R9 ;  /* 0x0000000908047221 */ /* 0x004fce0000010000 */
.L_x_10225:
[----:B------:R-:W-:Y:S05]  /*0fd0*/  BSYNC B0 ;  /* 0x0000000000007941 */ /* 0x000fea0003800000 */
.L_x_10224:
        /* <DEDUP_REMOVED lines=10> */
.L_x_10228:
[----:B------:R-:W-:-:S06]  /*1080*/  IMAD.WIDE R6, R0, 0x4, R2 ;  /* 0x0000000400067825 */ /* 0x000fcc00078e0202 */
[----:B------:R-:W0:Y:S01]  /*1090*/  LDG.E R7, desc[UR18][R6.64] ;  /* 0x0000001206077981 */ /* 0x000e22000c1e1900 */
[----:B---3--:R-:W-:-:S04]  /*10a0*/  IMAD.MOV.U32 R9, RZ, RZ, 0x4 ;  /* 0x00000004ff097424 */ /* 0x008fc800078e00ff */
[C---:B-1----:R-:W-:Y:S01]  /*10b0*/  IMAD.WIDE R8, R0.reuse, R9, UR6 ;  /* 0x0000000600087e25 */ /* 0x042fe2000f8e0209 */
[----:B------:R-:W-:-:S04]  /*10c0*/  IADD3 R0, PT, PT, R0, UR21, RZ ;  /* 0x0000001500007c10 */ /* 0x000fc8000fffe0ff */
[----:B------:R-:W-:Y:S01]  /*10d0*/  ISETP.GE.AND P0, PT, R0, UR17, PT ;  /* 0x0000001100007c0c */ /* 0x000fe2000bf06270 */
[----:B0-----:R-:W-:-:S04]  /*10e0*/  FADD.FTZ R5, -R12, R7 ;  /* 0x000000070c057221 */ /* 0x001fc80000010100 */
[----:B--2---:R-:W-:-:S05]  /*10f0*/  FFMA.FTZ R5, R4, -0.69314718246459960938, R5 ;  /* 0xbf31721804057823 */ /* 0x004fca0000010005 */
[----:B------:R3:W-:Y:S03]  /*1100*/  STG.E desc[UR18][R8.64], R5 ;  /* 0x0000000508007986 */ /* 0x0007e6000c101912 */
[----:B------:R-:W-:Y:S05]  /*1110*/  @!P0 BRA `(.L_x_10228) ;  /* 0xfffffffc00d88947 */ /* 0x000fea000383ffff */
[----:B------:R-:W-:Y:S05]  /*1120*/  EXIT ;  /* 0x000000000000794d */ /* 0x000fea0003800000 */
.L_x_10227:
[----:B------:R-:W-:Y:S05]  /*1130*/  @!P2 BRA `(.L_x_10229) ;  /* 0x000000000054a947 */ /* 0x000fea0003800000 */
[----:B------:R-:W-:Y:S01]  /*1140*/  UIADD3 UR17, UPT, UPT, UR10, UR17, URZ ;  /* 0x000000110a117290 */ /* 0x000fe2000fffe0ff */
[----:B------:R-:W-:-:S04]  /*1150*/  IMAD.MOV.U32 R3, RZ, RZ, 0x4 ;  /* 0x00000004ff037424 */ /* 0x000fc800078e00ff */
[C---:B------:R-:W-:Y:S01]  /*1160*/  IMAD.WIDE.U32 R2, R0.reuse, R3, UR8 ;  /* 0x0000000800027e25 */ /* 0x040fe2000f8e0003 */
[----:B------:R-:W-:-:S04]  /*1170*/  ISETP.GE.AND P0, PT, R0, UR17, PT ;  /* 0x0000001100007c0c */ /* 0x000fc8000bf06270 */
[----:B------:R-:W-:-:S13]  /*1180*/  ISETP.LT.U32.OR P0, PT, R0, UR10, P0 ;  /* 0x0000000a00007c0c */ /* 0x000fda0008701470 */
[----:B------:R3:W0:Y:S01]  /*1190*/  @!P0 LDG.E R3, desc[UR18][R2.64] ;  /* 0x0000001202038981 */ /* 0x000622000c1e1900 */
        /* <DEDUP_REMOVED lines=8> */
[----:B------:R-:W-:Y:S02]  /*1220*/  UIMAD.WIDE.U32 UR6, UR21, 0x4, UR6 ;  /* 0x00000004150678a5 */ /* 0x000fe4000f8e0006 */
[----:B------:R-:W-:Y:S01]  /*1230*/  @!P0 IMAD.WIDE.U32 R6, R0, 0x4, R6 ;  /* 0x0000000400068825 */ /* 0x000fe200078e0006 */
[----:B------:R-:W-:-:S03]  /*1240*/  UIADD3 UR12, UPT, UPT, UR12, -UR21, URZ ;  /* 0x800000150c0c7290 */ /* 0x000fc6000fffe0ff */
[----:B0-----:R-:W-:Y:S01]  /*1250*/  @!P0 FADD.FTZ R5, -R12, R3 ;  /* 0x000000030c058221 */ /* 0x001fe20000010100 */
[----:B------:R-:W-:-:S03]  /*1260*/  IMAD.U32 R3, RZ, RZ, UR9 ;  /* 0x00000009ff037e24 */ /* 0x000fc6000f8e00ff */
[----:B--2---:R-:W-:-:S05]  /*1270*/  @!P0 FFMA.FTZ R5, R4, -0.69314718246459960938, R5 ;  /* 0xbf31721804058823 */ /* 0x004fca0000010005 */
[----:B------:R3:W-:Y:S02]  /*1280*/  @!P0 STG.E desc[UR18][R6.64], R5 ;  /* 0x0000000506008986 */ /* 0x0007e4000c101912 */
.L_x_10229:
        /* <DEDUP_REMOVED lines=13> */
.L_x_10232:
[----:B---3--:R-:W-:-:S05]  /*1360*/  IMAD.WIDE R6, R0, 0x10, R2 ;  /* 0x0000001000067825 */ /* 0x008fca00078e0202 */
[----:B-1--4-:R-:W0:Y:S01]  /*1370*/  LDG.E.128 R8, desc[UR18][R6.64] ;  /* 0x0000001206087981 */ /* 0x012e22000c1e1d00 */
[----:B------:R-:W-:-:S04]  /*1380*/  IMAD.MOV.U32 R15, RZ, RZ, 0x10 ;  /* 0x00000010ff0f7424 */ /* 0x000fc800078e00ff */
[C---:B------:R-:W-:Y:S01]  /*1390*/  IMAD.WIDE R14, R0.reuse, R15, UR6 ;  /* 0x00000006000e7e25 */ /* 0x040fe2000f8e020f */
[----:B------:R-:W-:-:S03]  /*13a0*/  IADD3 R0, PT, PT, R0, UR21, RZ ;  /* 0x0000001500007c10 */ /* 0x000fc6000fffe0ff */
[C---:B0-----:R-:W-:Y:S01]  /*13b0*/  FADD.FTZ R5, -R12.reuse, R8 ;  /* 0x000000080c057221 */ /* 0x041fe20000010100 */
[C---:B------:R-:W-:Y:S01]  /*13c0*/  FADD.FTZ R9, -R12.reuse, R9 ;  /* 0x000000090c097221 */ /* 0x040fe20000010100 */
[C---:B------:R-:W-:Y:S01]  /*13d0*/  FADD.FTZ R13, -R12.reuse, R10 ;  /* 0x0000000a0c0d7221 */ /* 0x040fe20000010100 */
[----:B------:R-:W-:Y:S01]  /*13e0*/  FADD.FTZ R11, -R12, R11 ;  /* 0x0000000b0c0b7221 */ /* 0x000fe20000010100 */
[C---:B--2---:R-:W-:Y:S01]  /*13f0*/  FFMA.FTZ R8, R4.reuse, -0.69314718246459960938, R5 ;  /* 0xbf31721804087823 */ /* 0x044fe20000010005 */
[C---:B------:R-:W-:Y:S01]  /*1400*/  FFMA.FTZ R9, R4.reuse, -0.69314718246459960938, R9 ;  /* 0xbf31721804097823 */ /* 0x040fe20000010009 */
[C---:B------:R-:W-:Y:S01]  /*1410*/  FFMA.FTZ R10, R4.reuse, -0.69314718246459960938, R13 ;  /* 0xbf317218040a7823 */ /* 0x040fe2000001000d */
[----:B------:R-:W-:Y:S01]  /*1420*/  FFMA.FTZ R11, R4, -0.69314718246459960938, R11 ;  /* 0xbf317218040b7823 */ /* 0x000fe2000001000b */
[----:B------:R-:W-:-:S04]  /*1430*/  IMAD.SHL.U32 R5, R0, 0x4, RZ ;  /* 0x0000000400057824 */ /* 0x000fc800078e00ff */
[----:B------:R4:W-:Y:S01]  /*1440*/  STG.E.128 desc[UR18][R14.64], R8 ;  /* 0x000000080e007986 */ /* 0x0009e2000c101d12 */
[----:B------:R-:W-:-:S13]  /*1450*/  ISETP.GE.AND P0, PT, R5, UR4, PT ;  /* 0x0000000405007c0c */ /* 0x000fda000bf06270 */
[----:B------:R-:W-:Y:S05]  /*1460*/  @!P0 BRA `(.L_x_10232) ;  /* 0xfffffffc00bc8947 */ /* 0x000fea000383ffff */
.L_x_10231:
[----:B------:R-:W-:Y:S05]  /*1470*/  BSYNC.RECONVERGENT B0 ;  /* 0x0000000000007941 */ /* 0x000fea0003800200 */
.L_x_10230:
[----:B------:R-:W-:-:S13]  /*1480*/  ISETP.GE.AND P0, PT, R16, UR12, PT ;  /* 0x0000000c10007c0c */ /* 0x000fda000bf06270 */
[----:B------:R-:W-:Y:S05]  /*1490*/  @P0 EXIT ;  /* 0x000000000000094d */ /* 0x000fea0003800000 */
.L_x_10233:
[----:B---3--:R-:W-:-:S06]  /*14a0*/  IMAD.WIDE R6, R16, 0x4, R2 ;  /* 0x0000000410067825 */ /* 0x008fcc00078e0202 */
[----:B0-----:R-:W0:Y:S01]  /*14b0*/  LDG.E R7, desc[UR18][R6.64] ;  /* 0x0000001206077981 */ /* 0x001e22000c1e1900 */
[----:B----4-:R-:W-:-:S05]  /*14c0*/  MOV R9, 0x4 ;  /* 0x0000000400097802 */ /* 0x010fca0000000f00 */
[----:B-1----:R-:W-:-:S04]  /*14d0*/  IMAD.WIDE R8, R16, R9, UR6 ;  /* 0x0000000610087e25 */ /* 0x002fc8000f8e0209 */
[----:B------:R-:W-:-:S05]  /*14e0*/  VIADD R16, R16, UR21 ;  /* 0x0000001510107c36 */ /* 0x000fca0008000000 */
[----:B------:R-:W-:Y:S01]  /*14f0*/  ISETP.GE.AND P0, PT, R16, UR12, PT ;  /* 0x0000000c10007c0c */ /* 0x000fe2000bf06270 */
[----:B0-----:R-:W-:-:S04]  /*1500*/  FADD.FTZ R5, -R12, R7 ;  /* 0x000000070c057221 */ /* 0x001fc80000010100 */
[----:B--2---:R-:W-:-:S05]  /*1510*/  FFMA.FTZ R5, R4, -0.69314718246459960938, R5 ;  /* 0xbf31721804057823 */ /* 0x004fca0000010005 */
[----:B------:R0:W-:Y:S03]  /*1520*/  STG.E desc[UR18][R8.64], R5 ;  /* 0x0000000508007986 */ /* 0x0001e6000c101912 */
[----:B------:R-:W-:Y:S05]  /*1530*/  @!P0 BRA `(.L_x_10233) ;  /* 0xfffffffc00d88947 */ /* 0x000fea000383ffff */
[----:B------:R-:W-:Y:S05]  /*1540*/  EXIT ;  /* 0x000000000000794d */ /* 0x000fea0003800000 */
.L_x_10216:
[----:B------:R-:W-:Y:S02]  /*1550*/  HFMA2 R17, -RZ, RZ, 0, 9.5367431640625e-07 ;  /* 0x00000010ff117431 */ /* 0x000fe400000001ff */
[----:B------:R-:W-:Y:S01]  /*1560*/  IMAD.MOV.U32 R18, RZ, RZ, 0x1f ;  /* 0x0000001fff127424 */ /* 0x000fe200078e00ff */
[----:B------:R-:W-:-:S07]  /*1570*/  MOV R15, 0xffffffff ;  /* 0xffffffff000f7802 */ /* 0x000fce0000000f00 */
[----:B-1----:R-:W-:Y:S05]  /*1580*/  WARPSYNC.COLLECTIVE R15, `(.L_x_10234) ;  /* 0x000000000f087348 */ /* 0x002fea0003c00000 */
[----:B-1----:R0:W1:Y:S02]  /*1590*/  SHFL.DOWN P0, R11, R4, R17, R18 ;  /* 0x08000011040b7389 */ /* 0x0020640000000012 */
[----:B01----:R-:W-:Y:S05]  /*15a0*/  ENDCOLLECTIVE ;  /* 0x000000000000791b */ /* 0x003fea0003800000 */
.L_x_10234:
        /* <DEDUP_REMOVED lines=8> */
.L_x_10235:
        /* <DEDUP_REMOVED lines=8> */
.L_x_10236:
        /* <DEDUP_REMOVED lines=8> */
.L_x_10237:
        /* <DEDUP_REMOVED lines=8> */
.L_x_10238:
[----:B------:R-:W-:Y:S05]  /*17b0*/  BRA `(.L_x_10239) ;  /* 0xfffffff000447947 */ /* 0x000fea000383ffff */
.L_x_10226:
[----:B------:R-:W-:Y:S01]  /*17c0*/  IMAD.MOV.U32 R17, RZ, RZ, 0x10 ;  /* 0x00000010ff117424 */ /* 0x000fe200078e00ff */
[----:B------:R-:W-:Y:S01]  /*17d0*/  MOV R18, 0x1f ;  /* 0x0000001f00127802 */ /* 0x000fe20000000f00 */
[----:B------:R-:W-:-:S07]  /*17e0*/  IMAD.MOV.U32 R15, RZ, RZ, -0x1 ;  /* 0xffffffffff0f7424 */ /* 0x000fce00078e00ff */
[----:B0-2---:R-:W-:Y:S05]  /*17f0*/  WARPSYNC.COLLECTIVE R15, `(.L_x_10240) ;  /* 0x000000000f087348 */ /* 0x005fea0003c00000 */
[----:B--2---:R1:W2:Y:S02]  /*1800*/  SHFL.DOWN P0, R11, R4, R17, R18 ;  /* 0x08000011040b7389 */ /* 0x0042a40000000012 */
[----:B012---:R-:W-:Y:S05]  /*1810*/  ENDCOLLECTIVE ;  /* 0x000000000000791b */ /* 0x007fea0003800000 */
.L_x_10240:
[----:B------:R-:W-:Y:S01]  /*1820*/  HFMA2 R17, -RZ, RZ, 0, 4.76837158203125e-07 ;  /* 0x00000008ff117431 */ /* 0x000fe200000001ff */
[----:B------:R-:W-:-:S05]  /*1830*/  MOV R5, R11 ;  /* 0x0000000b00057202 */ /* 0x000fca0000000f00 */
[----:B------:R-:W-:-:S04]  /*1840*/  FADD.FTZ R5, R4, R5 ;  /* 0x0000000504057221 */ /* 0x000fc80000010000 */
[----:B------:R-:W-:-:S07]  /*1850*/  IMAD.MOV.U32 R4, RZ, RZ, R5 ;  /* 0x000000ffff047224 */ /* 0x000fce00078e0005 */
[----:B------:R-:W-:Y:S05]  /*1860*/  WARPSYNC.COLLECTIVE R15, `(.L_x_10241) ;  /* 0x000000000f087348 */ /* 0x000fea0003c00000 */
[----:B------:R0:W1:Y:S02]  /*1870*/  SHFL.DOWN P0, R11, R4, R17, R18 ;  /* 0x08000011040b7389 */ /* 0x0000640000000012 */
[----:B01----:R-:W-:Y:S05]  /*1880*/  ENDCOLLECTIVE ;  /* 0x000000000000791b */ /* 0x003fea0003800000 */
.L_x_10241:
[----:B------:R-:W-:Y:S02]  /*1890*/  IMAD.MOV.U32 R17, RZ, RZ, 0x4 ;  /* 0x00000004ff117424 */ /* 0x000fe400078e00ff */
[----:B------:R-:W-:-:S04]  /*18a0*/  IMAD.MOV.U32 R6, RZ, RZ, R11 ;  /* 0x000000ffff067224 */ /* 0x000fc800078e000b */
[----:B------:R-:W-:-:S05]  /*18b0*/  FADD.FTZ R6, R5, R6 ;  /* 0x0000000605067221 */ /* 0x000fca0000010000 */
[----:B------:R-:W-:-:S07]  /*18c0*/  MOV R4, R6 ;  /* 0x0000000600047202 */ /* 0x000fce0000000f00 */
[----:B------:R-:W-:Y:S05]  /*18d0*/  WARPSYNC.COLLECTIVE R15, `(.L_x_10242) ;  /* 0x000000000f087348 */ /* 0x000fea0003c00000 */
[----:B------:R0:W1:Y:S02]  /*18e0*/  SHFL.DOWN P0, R11, R4, R17, R18 ;  /* 0x08000011040b7389 */ /* 0x0000640000000012 */
[----:B01----:R-:W-:Y:S05]  /*18f0*/  ENDCOLLECTIVE ;  /* 0x000000000000791b */ /* 0x003fea0003800000 */
.L_x_10242:
[----:B------:R-:W-:Y:S01]  /*1900*/  HFMA2 R17, -RZ, RZ, 0, 1.1920928955078125e-07 ;  /* 0x00000002ff117431 */ /* 0x000fe200000001ff */
[----:B------:R-:W-:-:S05]  /*1910*/  MOV R7, R11 ;  /* 0x0000000b00077202 */ /* 0x000fca0000000f00 */
[----:B------:R-:W-:-:S04]  /*1920*/  FADD.FTZ R7, R6, R7 ;  /* 0x0000000706077221 */ /* 0x000fc80000010000 */
[----:B------:R-:W-:-:S07]  /*1930*/  IMAD.MOV.U32 R4, RZ, RZ, R7 ;  /* 0x000000ffff047224 */ /* 0x000fce00078e0007 */
[----:B------:R-:W-:Y:S05]  /*1940*/  WARPSYNC.COLLECTIVE R15, `(.L_x_10243) ;  /* 0x000000000f087348 */ /* 0x000fea0003c00000 */
[----:B------:R0:W1:Y:S02]  /*1950*/  SHFL.DOWN P0, R11, R4, R17, R18 ;  /* 0x08000011040b7389 */ /* 0x0000640000000012 */
[----:B01----:R-:W-:Y:S05]  /*1960*/  ENDCOLLECTIVE ;  /* 0x000000000000791b */ /* 0x003fea0003800000 */
.L_x_10243:
[----:B------:R-:W-:Y:S02]  /*1970*/  IMAD.MOV.U32 R17, RZ, RZ, 0x1 ;  /* 0x00000001ff117424 */ /* 0x000fe400078e00ff */
[----:B------:R-:W-:-:S04]  /*1980*/  IMAD.MOV.U32 R8, RZ, RZ, R11 ;  /* 0x000000ffff087224 */ /* 0x000fc800078e000b */
[----:B------:R-:W-:-:S05]  /*1990*/  FADD.FTZ R8, R7, R8 ;  /* 0x0000000807087221 */ /* 0x000fca0000010000 */
[----:B------:R-:W-:-:S07]  /*19a0*/  MOV R4, R8 ;  /* 0x0000000800047202 */ /* 0x000fce0000000f00 */
[----:B------:R-:W-:Y:S05]  /*19b0*/  WARPSYNC.COLLECTIVE R15, `(.L_x_10244) ;  /* 0x000000000f087348 */ /* 0x000fea0003c00000 */
[----:B------:R0:W1:Y:S02]  /*19c0*/  SHFL.DOWN P0, R11, R4, R17, R18 ;  /* 0x08000011040b7389 */ /* 0x0000640000000012 */
[----:B01----:R-:W-:Y:S05]  /*19d0*/  ENDCOLLECTIVE ;  /* 0x000000000000791b */ /* 0x003fea0003800000 */
.L_x_10244:
[----:B------:R-:W-:Y:S01]  /*19e0*/  MOV R9, R11 ;  /* 0x0000000b00097202 */ /* 0x000fe20000000f00 */
[----:B------:R-:W-:Y:S06]  /*19f0*/  BRA `(.L_x_10245) ;  /* 0xfffffff400707947 */ /* 0x000fec000383ffff */
.L_x_10246:
        /* <DEDUP_REMOVED lines=16> */
.L_x_11692:


//--------------------- .text._ZN2at6native43_GLOBAL__N__9ae7fba5_10_SoftMax_cu_9f978f6323cunn_SoftMaxForwardSmemILi4EfffNS1_25LogSoftMaxForwardEpilogueElEEvPT2_PKT0_T4_ --------------------------
	.section	.text._ZN2at6native43_GLOBAL__N__9ae7fba5_10_SoftMax_cu_9f978f6323cunn_SoftMaxForwardSmemILi4EfffNS1_25LogSoftMaxForwardEpilogueElEEvPT2_PKT0_T4_,"ax",@progbits
	.align	128
.text._ZN2at6native43_GLOBAL__N__9ae7fba5_10_SoftMax_cu_9f978f6323cunn_SoftMaxForwardSmemILi4EfffNS1_25LogSoftMaxForwardEpilogueElEEvPT2_PKT0_T4_:
        .type           _ZN2at6native43_GLOBAL__N__9ae7fba5_10_SoftMax_cu_9f978f6323cunn_SoftMaxForwardSmemILi4EfffNS1_25LogSoftMaxForwardEpilogueElEEvPT2_PKT0_T4_,@function
        .size           _ZN2at6native43_GLOBAL__N__9ae7fba5_10_SoftMax_cu_9f978f6323cunn_SoftMaxForwardSmemILi4EfffNS1_25LogSoftMaxForwardEpilogueElEEvPT2_PKT0_T4_,(.L_x_11693 - _ZN2at6native43_GLOBAL__N__9ae7fba5_10_SoftMax_cu_9f978f6323cunn_SoftMaxForwardSmemILi4EfffNS1_25LogSoftMaxForwardEpilogueElEEvPT2_PKT0_T4_)
        .other          _ZN2at6native43_GLOBAL__N__9ae7fba5_10_SoftMax_cu_9f978f6323cunn_SoftMaxForwardSmemILi4EfffNS1_25LogSoftMaxForwardEpilogueElEEvPT2_PKT0_T4_,@"STO_CUDA_ENTRY STV_DEFAULT"
_ZN2at6native43_GLOBAL__N__9ae7fba5_10_SoftMax_cu_9f978f6323cunn_SoftMaxForwardSmemILi4EfffNS1_25LogSoftMaxForwardEpilogueElEEvPT2_PKT0_T4_:
        /* <DEDUP_REMOVED lines=29> */
.L_x_10249:
[----:B------:R-:W-:Y:S01]  /*01d0*/  IMAD.MOV.U32 R12, RZ, RZ, R10 ;  /* 0x000000ffff0c7224 */ /* 0x000fe200078e000a */
[----:B------:R-:W-:-:S05]  /*01e0*/  MOV R13, R11 ;  /* 0x0000000b000d7202 */ /* 0x000fca0000000f00 */
[----:B------:R-:W3:Y:S01]  /*01f0*/  LDG.E.128 R4, desc[UR6][R12.64] ;  /* 0x000000060c047981 */ /* 0x000ee2000c1e1d00 */
[----:B--2---:R-:W-:-:S05]  /*0200*/  IADD3 R18, P1, PT, R15, R18, RZ ;  /* 0x000000120f127210 */ /* 0x004fca0007f3e0ff */
[----:B------:R-:W-:Y:S02]  /*0210*/  IMAD.SHL.U32 R11, R18, 0x4, RZ ;  /* 0x00000004120b7824 */ /* 0x000fe400078e00ff */
[----:B------:R-:W-:-:S03]  /*0220*/  IMAD.X R17, RZ, RZ, R17, P1 ;  /* 0x000000ffff117224 */ /* 0x000fc600008e0611 */
[----:B------:R-:W-:Y:S01]  /*0230*/  ISETP.GE.U32.AND P1, PT, R11, R2, PT ;  /* 0x000000020b00720c */ /* 0x000fe20003f26070 */
[----:B------:R-:W-:Y:S01]  /*0240*/  IMAD.WIDE.U32 R10, R15, 0x10, R12 ;  /* 0x000000100f0a7825 */ /* 0x000fe200078e000c */
[----:B------:R-:W-:-:S04]  /*0250*/  SHF.L.U64.HI R16, R18, 0x2, R17 ;  /* 0x0000000212107819 */ /* 0x000fc80000010211 */
[----:B------:R-:W-:Y:S02]  /*0260*/  ISETP.GE.AND.EX P1, PT, R16, R3, PT, P1 ;  /* 0x000000031000720c */ /* 0x000fe40003f26310 */
[----:B---3--:R-:W-:Y:S01]  /*0270*/  FMNMX3.FTZ R8, R8, R4, R5, !PT ;  /* 0x0000000408087276 */ /* 0x008fe20007810005 */
[----:B------:R0:W-:Y:S03]  /*0280*/  STS.128 [R14], R4 ;  /* 0x000000040e007388 */ /* 0x0001e60000000c00 */
[----:B------:R-:W-:Y:S01]  /*0290*/  FMNMX3.FTZ R8, R8, R6, R7, !PT ;  /* 0x0000000608087276 */ /* 0x000fe20007810007 */
[----:B0-----:R-:W-:-:S06]  /*02a0*/  IMAD R14, R15, 0x10, R14 ;  /* 0x000000100f0e7824 */ /* 0x001fcc00078e020e */
[----:B------:R-:W-:Y:S05]  /*02b0*/  @!P1 BRA `(.L_x_10249) ;  /* 0xfffffffc00c49947 */ /* 0x000fea000383ffff */
.L_x_10248:
[----:B------:R-:W-:Y:S05]  /*02c0*/  BSYNC.RECONVERGENT B0 ;  /* 0x0000000000007941 */ /* 0x000fea0003800200 */
.L_x_10247:
[----:B------:R-:W0:Y:S01]  /*02d0*/  SHFL.DOWN PT, R5, R8, 0x10, 0x1f ;  /* 0x0a001f0008057f89 */ /* 0x000e2200000e0000 */
[----:B------:R-:W-:Y:S01]  /*02e0*/  MOV R12, 0x400 ;  /* 0x00000400000c7802 */ /* 0x000fe20000000f00 */
[----:B------:R-:W1:Y:S01]  /*02f0*/  S2R R11, SR_CgaCtaId ;  /* 0x00000000000b7919 */ /* 0x000e620000008800 */
[----:B------:R-:W-:Y:S01]  /*0300*/  BAR.SYNC.DEFER_BLOCKING 0x0 ;  /* 0x0000000000007b1d */ /* 0x000fe20000010000 */
[----:B0-----:R-:W-:-:S04]  /*0310*/  FSETP.GEU.FTZ.AND P1, PT, R8, R5, PT ;  /* 0x000000050800720b */ /* 0x001fc80003f3e000 */
[----:B------:R-:W-:-:S03]  /*0320*/  FSEL R5, R5, R8, !P1 ;  /* 0x0000000805057208 */ /* 0x000fc60004800000 */
[----:B------:R-:W0:Y:S02]  /*0330*/  LDC R8, c[0x0][0x360] ;  /* 0x0000d800ff087b82 */ /* 0x000e240000000800 */
[----:B------:R-:W2:Y:S01]  /*0340*/  SHFL.DOWN PT, R4, R5, 0x8, 0x1f ;  /* 0x09001f0005047f89 */ /* 0x000ea200000e0000 */
[----:B-1----:R-:W-:-:S04]  /*0350*/  LEA R12, R11, R12, 0x18 ;  /* 0x0000000c0b0c7211 */ /* 0x002fc800078ec0ff */
[----:B------:R-:W-:-:S04]  /*0360*/  LEA R14, R2, R12, 0x2 ;  /* 0x0000000c020e7211 */ /* 0x000fc800078e10ff */
[----:B------:R-:W-:Y:S02]  /*0370*/  LEA.HI R13, R9, R14, RZ, 0x1d ;  /* 0x0000000e090d7211 */ /* 0x000fe400078fe8ff */
[----:B0-----:R-:W-:Y:S02]  /*0380*/  SHF.R.U32.HI R16, RZ, 0x5, R8 ;  /* 0x00000005ff107819 */ /* 0x001fe40000011608 */
[----:B--2---:R-:W-:Y:S02]  /*0390*/  FSETP.GEU.FTZ.AND P1, PT, R5, R4, PT ;  /* 0x000000040500720b */ /* 0x004fe40003f3e000 */
[----:B------:R-:W-:Y:S02]  /*03a0*/  ISETP.GE.U32.AND P3, PT, R9, R16, PT ;  /* 0x000000100900720c */ /* 0x000fe40003f66070 */
        /* <DEDUP_REMOVED lines=34> */
.L_x_10264:
[----:B------:R-:W-:Y:S02]  /*05d0*/  ISETP.NE.AND P3, PT, R9, RZ, PT ;  /* 0x000000ff0900720c */ /* 0x000fe40003f65270 */
[----:B-1----:R-:W-:-:S04]  /*05e0*/  FSETP.GEU.FTZ.AND P1, PT, R10, R15, PT ;  /* 0x0000000f0a00720b */ /* 0x002fc80003f3e000 */
[----:B------:R-:W-:-:S07]  /*05f0*/  FSEL R15, R15, R10, !P1 ;  /* 0x0000000a0f0f7208 */ /* 0x000fce0004800000 */
[----:B------:R2:W-:Y:S01]  /*0600*/  @!P3 STS [R14], R15 ;  /* 0x0000000f0e00b388 */ /* 0x0005e20000000800 */
[----:B------:R-:W-:-:S13]  /*0610*/  @!P3 PLOP3.LUT P2, PT, PT, PT, PT, 0x80, 0x8 ;  /* 0x000000000008b81c */ /* 0x000fda0003f4f070 */
.L_x_10250:
[----:B------:R-:W-:Y:S05]  /*0620*/  WARPSYNC.ALL ;  /* 0x0000000000007948 */ /* 0x000fea0003800000 */
[----:B------:R-:W-:Y:S01]  /*0630*/  BAR.SYNC.DEFER_BLOCKING 0x0 ;  /* 0x0000000000007b1d */ /* 0x000fe20000010000 */
[----:B------:R-:W-:-:S05]  /*0640*/  IMAD.MOV.U32 R19, RZ, RZ, RZ ;  /* 0x000000ffff137224 */ /* 0x000fca00078e00ff */
[----:B------:R-:W-:Y:S01]  /*0650*/  BSSY.RECONVERGENT B0, `(.L_x_10252) ;  /* 0x0000020000007945 */ /* 0x000fe20003800200 */
[----:B0-----:R0:W3:Y:S03]  /*0660*/  LDS R10, [R14] ;  /* 0x000000000e0a7984 */ /* 0x0010e60000000800 */
[----:B------:R-:W-:Y:S05]  /*0670*/  @P0 BRA `(.L_x_10253) ;  /* 0x0000000000740947 */ /* 0x000fea0003800000 */
[----:B------:R-:W-:Y:S01]  /*0680*/  LEA R17, R9, R12, 0x4 ;  /* 0x0000000c09117211 */ /* 0x000fe200078e20ff */
[----:B------:R-:W-:Y:S02]  /*0690*/  IMAD.MOV.U32 R19, RZ, RZ, RZ ;  /* 0x000000ffff137224 */ /* 0x000fe400078e00ff */
[----:B--2---:R-:W-:Y:S02]  /*06a0*/  IMAD.MOV.U32 R15, RZ, RZ, R9 ;  /* 0x000000ffff0f7224 */ /* 0x004fe400078e0009 */
[----:B------:R-:W-:-:S07]  /*06b0*/  IMAD.MOV.U32 R18, RZ, RZ, R0 ;  /* 0x000000ffff127224 */ /* 0x000fce00078e0000 */
.L_x_10254:
[----:B-1----:R1:W3:Y:S01]  /*06c0*/  LDS.128 R4, [R17] ;  /* 0x0000000011047984 */ /* 0x0022e20000000c00 */
[----:B------:R-:W-:-:S04]  /*06d0*/  IADD3 R15, P1, PT, R8, R15, RZ ;  /* 0x0000000f080f7210 */ /* 0x000fc80007f3e0ff */
[----:B------:R-:W-:Y:S01]  /*06e0*/  IADD3.X R18, PT, PT, RZ, R18, RZ, P1, !PT ;  /* 0x00000012ff127210 */ /* 0x000fe20000ffe4ff */
[----:B------:R-:W-:Y:S02]  /*06f0*/  IMAD.SHL.U32 R23, R15, 0x4, RZ ;  /* 0x000000040f177824 */ /* 0x000fe400078e00ff */
[----:B-1----:R-:W-:-:S03]  /*0700*/  IMAD R17, R8, 0x10, R17 ;  /* 0x0000001008117824 */ /* 0x002fc600078e0211 */
        /* <DEDUP_REMOVED lines=20> */
.L_x_10253:
[----:B------:R-:W-:Y:S05]  /*0850*/  BSYNC.RECONVERGENT B0 ;  /* 0x0000000000007941 */ /* 0x000fea0003800200 */
.L_x_10252:
[----:B-1----:R-:W1:Y:S01]  /*0860*/  SHFL.DOWN PT, R4, R19, 0x10, 0x1f ;  /* 0x0a001f0013047f89 */ /* 0x002e6200000e0000 */
[----:B------:R-:W-:Y:S01]  /*0870*/  BAR.SYNC.DEFER_BLOCKING 0x0 ;  /* 0x0000000000007b1d */ /* 0x000fe20000010000 */
[----:B------:R-:W-:Y:S01]  /*0880*/  ISETP.NE.AND P1, PT, R11, RZ, PT ;  /* 0x000000ff0b00720c */ /* 0x000fe20003f25270 */
[----:B------:R-:W-:Y:S01]  /*0890*/  HFMA2 R11, -RZ, RZ, 0, 0 ;  /* 0x00000000ff0b7431 */ /* 0x000fe200000001ff */
        /* <DEDUP_REMOVED lines=27> */
.L_x_10270:
[----:B----4-:R-:W-:-:S07]  /*0a50*/  FADD.FTZ R11, R7, R16 ;  /* 0x00000010070b7221 */ /* 0x010fce0000010000 */
.L_x_10256:
[----:B------:R-:W-:Y:S05]  /*0a60*/  BSYNC B0 ;  /* 0x0000000000007941 */ /* 0x000fea0003800000 */
.L_x_10255:
[----:B----4-:R4:W-:Y:S01]  /*0a70*/  @P2 STS [R14], R11 ;  /* 0x0000000b0e002388 */ /* 0x0109e20000000800 */
[----:B------:R-:W-:Y:S05]  /*0a80*/  WARPSYNC.ALL ;  /* 0x0000000000007948 */ /* 0x000fea0003800000 */
[----:B------:R-:W-:Y:S06]  /*0a90*/  BAR.SYNC.DEFER_BLOCKING 0x0 ;  /* 0x0000000000007b1d */ /* 0x000fec0000010000 */
[----:B------:R-:W-:Y:S05]  /*0aa0*/  @P0 EXIT ;  /* 0x000000000000094d */ /* 0x000fea0003800000 */
[----:B----4-:R-:W4:Y:S01]  /*0ab0*/  LDS R11, [R14] ;  /* 0x000000000e0b7984 */ /* 0x010f220000000800 */
[----:B------:R-:W5:Y:S01]  /*0ac0*/  LDCU.64 UR4, c[0x0][0x380] ;  /* 0x00007000ff0477ac */ /* 0x000f620008000a00 */
[----:B------:R-:W-:Y:S01]  /*0ad0*/  IMAD.WIDE.U32 R4, R2, UR8, RZ ;  /* 0x0000000802047c25 */ /* 0x000fe2000f8e00ff */
[----:B------:R-:W-:-:S03]  /*0ae0*/  SHF.L.U64.HI R6, R9, 0x4, R0 ;  /* 0x0000000409067819 */ /* 0x000fc60000010200 */
[----:B-1----:R-:W-:Y:S02]  /*0af0*/  IMAD.SHL.U32 R7, R9, 0x10, RZ ;  /* 0x0000001009077824 */ /* 0x002fe400078e00ff */
[----:B------:R-:W-:Y:S02]  /*0b00*/  IMAD R5, R3, UR8, R5 ;  /* 0x0000000803057c24 */ /* 0x000fe4000f8e0205 */
[----:B--2---:R-:W-:Y:S01]  /*0b10*/  IMAD R15, R9, 0x10, R12 ;  /* 0x00000010090f7824 */ /* 0x004fe200078e020c */
[----:B------:R-:W-:-:S04]  /*0b20*/  LEA R7, P1, R4, R7, 0x2 ;  /* 0x0000000704077211 */ /* 0x000fc800078210ff */
[----:B------:R-:W-:Y:S02]  /*0b30*/  LEA.HI.X R5, R4, R6, R5, 0x2, P1 ;  /* 0x0000000604057211 */ /* 0x000fe400008f1405 */
[----:B-----5:R-:W-:-:S04]  /*0b40*/  IADD3 R16, P0, PT, R7, UR4, RZ ;  /* 0x0000000407107c10 */ /* 0x020fc8000ff1e0ff */
[----:B------:R-:W-:Y:S01]  /*0b50*/  IADD3.X R17, PT, PT, R5, UR5, RZ, P0, !PT ;  /* 0x0000000505117c10 */ /* 0x000fe200087fe4ff */
[----:B----4-:R-:W1:Y:S08]  /*0b60*/  MUFU.LG2 R11, R11 ;  /* 0x0000000b000b7308 */ /* 0x010e700000000c00 */
.L_x_10258:
[----:B--2---:R2:W3:Y:S01]  /*0b70*/  LDS.128 R4, [R15] ;  /* 0x000000000f047984 */ /* 0x0044e20000000c00 */
[----:B------:R-:W-:Y:S01]  /*0b80*/  IADD3 R9, P0, PT, R8, R9, RZ ;  /* 0x0000000908097210 */ /* 0x000fe20007f1e0ff */
[----:B------:R-:W-:-:S03]  /*0b90*/  IMAD.MOV.U32 R13, RZ, RZ, R17 ;  /* 0x000000ffff0d7224 */ /* 0x000fc600078e0011 */
[----:B------:R-:W-:Y:S01]  /*0ba0*/  IADD3.X R0, PT, PT, RZ, R0, RZ, P0, !PT ;  /* 0x00000000ff007210 */ /* 0x000fe200007fe4ff */
[----:B------:R-:W-:Y:S02]  /*0bb0*/  IMAD.SHL.U32 R17, R9, 0x4, RZ ;  /* 0x0000000409117824 */ /* 0x000fe400078e00ff */
[----:B--2---:R-:W-:-:S03]  /*0bc0*/  IMAD R15, R8, 0x10, R15 ;  /* 0x00000010080f7824 */ /* 0x004fc600078e020f */
[----:B------:R-:W-:Y:S01]  /*0bd0*/  ISETP.GE.U32.AND P0, PT, R17, R2, PT ;  /* 0x000000021100720c */ /* 0x000fe20003f06070 */
[C---:B---3--:R-:W-:Y:S01]  /*0be0*/  FADD.FTZ R12, -R10.reuse, R5 ;  /* 0x000000050a0c7221 */ /* 0x048fe20000010100 */
[C---:B------:R-:W-:Y:S01]  /*0bf0*/  FADD.FTZ R4, -R10.reuse, R4 ;  /* 0x000000040a047221 */ /* 0x040fe20000010100 */
[C---:B------:R-:W-:Y:S01]  /*0c00*/  FADD.FTZ R6, -R10.reuse, R6 ;  /* 0x000000060a067221 */ /* 0x040fe20000010100 */
[----:B0-----:R-:W-:Y:S01]  /*0c10*/  FADD.FTZ R14, -R10, R7 ;  /* 0x000000070a0e7221 */ /* 0x001fe20000010100 */
[C---:B-1----:R-:W-:Y:S01]  /*0c20*/  FFMA.FTZ R5, R11.reuse, -0.69314718246459960938, R12 ;  /* 0xbf3172180b057823 */ /* 0x042fe2000001000c */
[C---:B------:R-:W-:Y:S01]  /*0c30*/  FFMA.FTZ R4, R11.reuse, -0.69314718246459960938, R4 ;  /* 0xbf3172180b047823 */ /* 0x040fe20000010004 */
[C---:B------:R-:W-:Y:S01]  /*0c40*/  FFMA.FTZ R6, R11.reuse, -0.69314718246459960938, R6 ;  /* 0xbf3172180b067823 */ /* 0x040fe20000010006 */
[----:B------:R-:W-:Y:S01]  /*0c50*/  FFMA.FTZ R7, R11, -0.69314718246459960938, R14 ;  /* 0xbf3172180b077823 */ /* 0x000fe2000001000e */
[----:B------:R-:W-:Y:S02]  /*0c60*/  MOV R12, R16 ;  /* 0x00000010000c7202 */ /* 0x000fe40000000f00 */
[----:B------:R-:W-:-:S03]  /*0c70*/  SHF.L.U64.HI R14, R9, 0x2, R0 ;  /* 0x00000002090e7819 */ /* 0x000fc60000010200 */
[----:B------:R2:W-:Y:S01]  /*0c80*/  STG.E.128 desc[UR6][R12.64], R4 ;  /* 0x000000040c007986 */ /* 0x0005e2000c101d06 */
[----:B------:R-:W-:Y:S01]  /*0c90*/  ISETP.GE.AND.EX P0, PT, R14, R3, PT, P0 ;  /* 0x000000030e00720c */ /* 0x000fe20003f06300 */
[----:B------:R-:W-:-:S12]  /*0ca0*/  IMAD.WIDE.U32 R16, R8, 0x10, R12 ;  /* 0x0000001008107825 */ /* 0x000fd800078e000c */
[----:B------:R-:W-:Y:S05]  /*0cb0*/  @!P0 BRA `(.L_x_10258) ;  /* 0xfffffffc00ac8947 */ /* 0x000fea000383ffff */
[----:B------:R-:W-:Y:S05]  /*0cc0*/  EXIT ;  /* 0x000000000000794d */ /* 0x000fea0003800000 */
.L_x_10251:
[----:B-1----:R-:W-:Y:S02]  /*0cd0*/  IMAD.MOV.U32 R18, RZ, RZ, R4 ;  /* 0x000000ffff127224 */ /* 0x002fe400078e0004 */
[----:B------:R-:W-:Y:S02]  /*0ce0*/  HFMA2 R19, -RZ, RZ, 0, 9.5367431640625e-07 ;  /* 0x00000010ff137431 */ /* 0x000fe400000001ff */
[----:B------:R-:W-:Y:S02]  /*0cf0*/  IMAD.MOV.U32 R22, RZ, RZ, 0x1f ;  /* 0x0000001fff167424 */ /* 0x000fe400078e00ff */
[----:B------:R-:W-:-:S07]  /*0d00*/  IMAD.MOV.U32 R17, RZ, RZ, -0x1 ;  /* 0xffffffffff117424 */ /* 0x000fce00078e00ff */
[----:B------:R-:W-:Y:S05]  /*0d10*/  WARPSYNC.COLLECTIVE R17, `(.L_x_10259) ;  /* 0x0000000011087348 */ /* 0x000fea0003c00000 */
[----:B------:R0:W1:Y:S02]  /*0d20*/  SHFL.DOWN P1, R15, R18, R19, R22 ;  /* 0x08000013120f7389 */ /* 0x0000640000020016 */
[----:B01----:R-:W-:Y:S05]  /*0d30*/  ENDCOLLECTIVE ;  /* 0x000000000000791b */ /* 0x003fea0003800000 */
.L_x_10259:
        /* <DEDUP_REMOVED lines=8> */
.L_x_10260:
        /* <DEDUP_REMOVED lines=8> */
.L_x_10261:
        /* <DEDUP_REMOVED lines=8> */
.L_x_10262:
        /* <DEDUP_REMOVED lines=8> */
.L_x_10263:
[----:B------:R-:W-:Y:S05]  /*0f40*/  BRA `(.L_x_10264) ;  /* 0xfffffff400a07947 */ /* 0x000fea000383ffff */
.L_x_10257:
[----:B----4-:R-:W-:Y:S01]  /*0f50*/  MOV R18, R11 ;  /* 0x0000000b00127202 */ /* 0x010fe20000000f00 */
[----:B------:R-:W-:Y:S01]  /*0f60*/  IMAD.MOV.U32 R19, RZ, RZ, 0x10 ;  /* 0x00000010ff137424 */ /* 0x000fe200078e00ff */
[----:B------:R-:W-:Y:S01]  /*0f70*/  MOV R17, 0xffffffff ;  /* 0xffffffff00117802 */ /* 0x000fe20000000f00 */
[----:B------:R-:W-:-:S07]  /*0f80*/  IMAD.MOV.U32 R22, RZ, RZ, 0x1f ;  /* 0x0000001fff167424 */ /* 0x000fce00078e00ff */
[----:B0-23--:R-:W-:Y:S05]  /*0f90*/  WARPSYNC.COLLECTIVE R17, `(.L_x_10265) ;  /* 0x0000000011087348 */ /* 0x00dfea0003c00000 */
[----:B--2---:R1:W2:Y:S02]  /*0fa0*/  SHFL.DOWN P1, R15, R18, R19, R22 ;  /* 0x08000013120f7389 */ /* 0x0042a40000020016 */
[----:B0123--:R-:W-:Y:S05]  /*0fb0*/  ENDCOLLECTIVE ;  /* 0x000000000000791b */ /* 0x00ffea0003800000 */
.L_x_10265:
[----:B------:R-:W-:Y:S02]  /*0fc0*/  HFMA2 R19, -RZ, RZ, 0, 4.76837158203125e-07 ;  /* 0x00000008ff137431 */ /* 0x000fe400000001ff */
[----:B------:R-:W-:-:S04]  /*0fd0*/  IMAD.MOV.U32 R4, RZ, RZ, R15 ;  /* 0x000000ffff047224 */ /* 0x000fc800078e000f */
[----:B------:R-:W-:-:S04]  /*0fe0*/  FADD.FTZ R4, R11, R4 ;  /* 0x000000040b047221 */ /* 0x000fc80000010000 */
[----:B------:R-:W-:-:S07]  /*0ff0*/  IMAD.MOV.U32 R18, RZ, RZ, R4 ;  /* 0x000000ffff127224 */ /* 0x000fce00078e0004 */
[----:B------:R-:W-:Y:S05]  /*1000*/  WARPSYNC.COLLECTIVE R17, `(.L_x_10266) ;  /* 0x0000000011087348 */ /* 0x000fea0003c00000 */
[----:B------:R0:W1:Y:S02]  /*1010*/  SHFL.DOWN P1, R15, R18, R19, R22 ;  /* 0x08000013120f7389 */ /* 0x0000640000020016 */
[----:B01----:R-:W-:Y:S05]  /*1020*/  ENDCOLLECTIVE ;  /* 0x000000000000791b */ /* 0x003fea0003800000 */
.L_x_10266:
[----:B------:R-:W-:Y:S01]  /*1030*/  MOV R19, 0x4 ;  /* 0x0000000400137802 */ /* 0x000fe20000000f00 */
[----:B------:R-:W-:-:S04]  /*1040*/  IMAD.MOV.U32 R5, RZ, RZ, R15 ;  /* 0x000000ffff057224 */ /* 0x000fc800078e000f */
[----:B------:R-:W-:-:S04]  /*1050*/  FADD.FTZ R5, R4, R5 ;  /* 0x0000000504057221 */ /* 0x000fc80000010000 */
[----:B------:R-:W-:-:S07]  /*1060*/  IMAD.MOV.U32 R18, RZ, RZ, R5 ;  /* 0x000000ffff127224 */ /* 0x000fce00078e0005 */
[----:B------:R-:W-:Y:S05]  /*1070*/  WARPSYNC.COLLECTIVE R17, `(.L_x_10267) ;  /* 0x0000000011087348 */ /* 0x000fea0003c00000 */
[----:B------:R0:W1:Y:S02]  /*1080*/  SHFL.DOWN P1, R15, R18, R19, R22 ;  /* 0x08000013120f7389 */ /* 0x0000640000020016 */
[----:B01----:R-:W-:Y:S05]  /*1090*/  ENDCOLLECTIVE ;  /* 0x000000000000791b */ /* 0x003fea0003800000 */
.L_x_10267:
[----:B------:R-:W-:Y:S02]  /*10a0*/  HFMA2 R19, -RZ, RZ, 0, 1.1920928955078125e-07 ;  /* 0x00000002ff137431 */ /* 0x000fe400000001ff */
[----:B------:R-:W-:-:S04]  /*10b0*/  IMAD.MOV.U32 R6, RZ, RZ, R15 ;  /* 0x000000ffff067224 */ /* 0x000fc800078e000f */
[----:B------:R-:W-:-:S04]  /*10c0*/  FADD.FTZ R6, R5, R6 ;  /* 0x0000000605067221 */ /* 0x000fc80000010000 */
[----:B------:R-:W-:-:S07]  /*10d0*/  IMAD.MOV.U32 R18, RZ, RZ, R6 ;  /* 0x000000ffff127224 */ /* 0x000fce00078e0006 */
[----:B------:R-:W-:Y:S05]  /*10e0*/  WARPSYNC.COLLECTIVE R17, `(.L_x_10268) ;  /* 0x0000000011087348 */ /* 0x000fea0003c00000 */
[----:B------:R0:W1:Y:S02]  /*10f0*/  SHFL.DOWN P1, R15, R18, R19, R22 ;  /* 0x08000013120f7389 */ /* 0x0000640000020016 */
[----:B01----:R-:W-:Y:S05]  /*1100*/  ENDCOLLECTIVE ;  /* 0x000000000000791b */ /* 0x003fea0003800000 */
.L_x_10268:
[----:B------:R-:W-:Y:S01]  /*1110*/  MOV R19, 0x1 ;  /* 0x0000000100137802 */ /* 0x000fe20000000f00 */
[----:B------:R-:W-:-:S04]  /*1120*/  IMAD.MOV.U32 R7, RZ, RZ, R15 ;  /* 0x000000ffff077224 */ /* 0x000fc800078e000f */
[----:B------:R-:W-:-:S04]  /*1130*/  FADD.FTZ R7, R6, R7 ;  /* 0x0000000706077221 */ /* 0x000fc80000010000 */
[----:B------:R-:W-:-:S07]  /*1140*/  IMAD.MOV.U32 R18, RZ, RZ, R7 ;  /* 0x000000ffff127224 */ /* 0x000fce00078e0007 */
[----:B------:R-:W-:Y:S05]  /*1150*/  WARPSYNC.COLLECTIVE R17, `(.L_x_10269) ;  /* 0x0000000011087348 */ /* 0x000fea0003c00000 */
[----:B------:R0:W1:Y:S02]  /*1160*/  SHFL.DOWN P1, R15, R18, R19, R22 ;  /* 0x08000013120f7389 */ /* 0x0000640000020016 */
[----:B01----:R-:W-:Y:S05]  /*1170*/  ENDCOLLECTIVE ;  /* 0x000000000000791b */ /* 0x003fea0003800000 */
.L_x_10269:
[----:B------:R-:W-:Y:S01]  /*1180*/  IMAD.MOV.U32 R16, RZ, RZ, R15 ;  /* 0x000000ffff107224 */ /* 0x000fe200078e000f */
[----:B------:R-:W-:Y:S06]  /*1190*/  BRA `(.L_x_10270) ;  /* 0xfffffff8002c7947 */ /* 0x000fec000383ffff */
.L_x_10271:
        /* <DEDUP_REMOVED lines=14> */
.L_x_11693:


//--------------------- .text._ZN2at6native43_GLOBAL__N__9ae7fba5_10_SoftMax_cu_9f978f6322cunn_SoftMaxForwardRegIfffNS1_25LogSoftMaxForwardEpilogueElLi9EEEvPT1_PKT_T3_ --------------------------
	.section	.text._ZN2at6native43_GLOBAL__N__9ae7fba5_10_SoftMax_cu_9f978f6322cunn_SoftMaxForwardRegIfffNS1_25LogSoftMaxForwardEpilogueElLi9EEEvPT1_PKT_T3_,"ax",@progbits
	.align	128
.text._ZN2at6native43_GLOBAL__N__9ae7fba5_10_SoftMax_cu_9f978f6322cunn_SoftMaxForwardRegIfffNS1_25LogSoftMaxForwardEpilogueElLi9EEEvPT1_PKT_T3_:
        .type           _ZN2at6native43_GLOBAL__N__9ae7fba5_10_SoftMax_cu_9f978f6322cunn_SoftMaxForwardRegIfffNS1_25LogSoftMaxForwardEpilogueElLi9EEEvPT1_PKT_T3_,@function
        .size           _ZN2at6native43_GLOBAL__N__9ae7fba5_10_SoftMax_cu_9f978f6322cunn_SoftMaxForwardRegIfffNS1_25LogSoftMaxForwardEpilogueElLi9EEEvPT1_PKT_T3_,(.L_x_11694 - _ZN2at6native43_GLOBAL__N__9ae7fba5_10_SoftMax_cu_9f978f6322cunn_SoftMaxForwardRegIfffNS1_25LogSoftMaxForwardEpilogueElLi9EEEvPT1_PKT_T3_)
        .other          _ZN2at6native43_GLOBAL__N__9ae7fba5_10_SoftMax_cu_9f978f6322cunn_SoftMaxForwardRegIfffNS1_25LogSoftMaxForwardEpilogueElLi9EEEvPT1_PKT_T3_,@"STO_CUDA_ENTRY STV_DEFAULT"
_ZN2at6native43_GLOBAL__N__9ae7fba5_10_SoftMax_cu_9f978f6322cunn_SoftMaxForwardRegIfffNS1_25LogSoftMaxForwardEpilogueElLi9EEEvPT1_PKT_T3_:
        /* <DEDUP_REMOVED lines=52> */
[C---:B------:R-:W-:Y:S02]  /*0340*/  ISETP.GE.U32.AND P2, PT, R16.reuse, R22, PT ;  /* 0x000000161000720c */ /* 0x040fe40003f46070 */
[----:B------:R-:W-:Y:S01]  /*0350*/  @!P1 MOV R19, RZ ;  /* 0x000000ff00139202 */ /* 0x000fe20000000f00 */
[----:B-1----:R-:W-:Y:S01]  /*0360*/  VIADD R14, R16, UR9 ;  /* 0x00000009100e7c36 */ /* 0x002fe20008000000 */
[----:B------:R-:W-:Y:S01]  /*0370*/  ISETP.GE.AND.EX P2, PT, RZ, R23, PT, P2 ;  /* 0x00000017ff00720c */ /* 0x000fe20003f46320 */
[----:B------:R1:W5:Y:S01]  /*0380*/  @!P0 LDG.E R4, desc[UR6][R32.64] ;  /* 0x0000000620048981 */ /* 0x000362000c1e1900 */
        /* <DEDUP_REMOVED lines=110> */
.L_x_10298:
        /* <DEDUP_REMOVED lines=12> */
.L_x_10272:
        /* <DEDUP_REMOVED lines=86> */
.L_x_10304:
[----:B-1----:R-:W-:-:S07]  /*1090*/  FADD.FTZ R26, R34, R35 ;  /* 0x00000023221a7221 */ /* 0x002fce0000010000 */
.L_x_10275:
[----:B------:R-:W-:Y:S05]  /*10a0*/  BSYNC B0 ;  /* 0x0000000000007941 */ /* 0x000fea0003800000 */
.L_x_10274:
        /* <DEDUP_REMOVED lines=9> */
[----:B------:R-:W2:Y:S01]  /*1140*/  LDCU.64 UR4, c[0x0][0x380] ;  /* 0x00007000ff0477ac */ /* 0x000ea20008000a00 */
[----:B------:R-:W-:Y:S02]  /*1150*/  HFMA2 R29, -RZ, RZ, 0, 0 ;  /* 0x00000000ff1d7431 */ /* 0x000fe400000001ff */
[----:B------:R-:W-:-:S04]  /*1160*/  IMAD.MOV.U32 R28, RZ, RZ, R24 ;  /* 0x000000ffff1c7224 */ /* 0x000fc800078e0018 */
[----:B------:R-:W-:-:S04]  /*1170*/  IMAD.WIDE.U32 R28, R22, UR8, R28 ;  /* 0x00000008161c7c25 */ /* 0x000fc8000f8e001c */
[----:B------:R-:W-:Y:S02]  /*1180*/  IMAD R25, R23, UR8, R29 ;  /* 0x0000000817197c24 */ /* 0x000fe4000f8e021d */
[----:B------:R-:W-:-:S04]  /*1190*/  FADD.FTZ R29, R0, -R27 ;  /* 0x8000001b001d7221 */ /* 0x000fc80000010000 */
[----:B-1----:R-:W-:Y:S01]  /*11a0*/  FFMA.FTZ R29, R26, -0.69314718246459960938, R29 ;  /* 0xbf3172181a1d7823 */ /* 0x002fe2000001001d */
[----:B--2---:R-:W-:-:S04]  /*11b0*/  LEA R24, P6, R28, UR4, 0x2 ;  /* 0x000000041c187c11 */ /* 0x004fc8000f8c10ff */
[----:B------:R-:W-:-:S05]  /*11c0*/  LEA.HI.X R25, R28, UR5, R25, 0x2, P6 ;  /* 0x000000051c197c11 */ /* 0x000fca000b0f1419 */
[----:B------:R2:W-:Y:S04]  /*11d0*/  STG.E desc[UR6][R24.64], R29 ;  /* 0x0000001d18007986 */ /* 0x0005e8000c101906 */
.L_x_10278:
[----:B------:R-:W-:Y:S05]  /*11e0*/  BSYNC.RECONVERGENT B0 ;  /* 0x0000000000007941 */ /* 0x000fea0003800200 */
.L_x_10277:
[----:B------:R-:W-:Y:S01]  /*11f0*/  ISETP.NE.AND P6, PT, R38, RZ, PT ;  /* 0x000000ff2600720c */ /* 0x000fe20003fc5270 */
[----:B------:R-:W-:-:S12]  /*1200*/  BSSY.RECONVERGENT B0, `(.L_x_10279) ;  /* 0x000000d000007945 */ /* 0x000fd80003800200 */
[----:B------:R-:W-:Y:S05]  /*1210*/  @P6 BRA `(.L_x_10280) ;  /* 0x00000000002c6947 */ /* 0x000fea0003800000 */
[----:B--2---:R-:W2:Y:S01]  /*1220*/  S2R R24, SR_TID.X ;  /* 0x0000000000187919 */ /* 0x004ea20000002100 */
[----:B------:R-:W3:Y:S01]  /*1230*/  LDCU.64 UR4, c[0x0][0x380] ;  /* 0x00007000ff0477ac */ /* 0x000ee20008000a00 */
[----:B------:R-:W-:Y:S02]  /*1240*/  IMAD.MOV.U32 R25, RZ, RZ, RZ ;  /* 0x000000ffff197224 */ /* 0x000fe400078e00ff */
[----:B--2---:R-:W-:-:S04]  /*1250*/  VIADD R24, R24, UR9 ;  /* 0x0000000918187c36 */ /* 0x004fc80008000000 */
[----:B------:R-:W-:-:S04]  /*1260*/  IMAD.WIDE.U32 R28, R22, UR8, R24 ;  /* 0x00000008161c7c25 */ /* 0x000fc8000f8e0018 */
[----:B------:R-:W-:Y:S01]  /*1270*/  IMAD R25, R23, UR8, R29 ;  /* 0x0000000817197c24 */ /* 0x000fe2000f8e021d */
[----:B---3--:R-:W-:Y:S01]  /*1280*/  LEA R24, P6, R28, UR4, 0x2 ;  /* 0x000000041c187c11 */ /* 0x008fe2000f8c10ff */
[----:B------:R-:W-:-:S03]  /*1290*/  FADD.FTZ R29, R2, -R27 ;  /* 0x8000001b021d7221 */ /* 0x000fc60000010000 */
[----:B------:R-:W-:Y:S01]  /*12a0*/  LEA.HI.X R25, R28, UR5, R25, 0x2, P6 ;  /* 0x000000051c197c11 */ /* 0x000fe2000b0f1419 */
[----:B-1----:R-:W-:-:S05]  /*12b0*/  FFMA.FTZ R29, R26, -0.69314718246459960938, R29 ;  /* 0xbf3172181a1d7823 */ /* 0x002fca000001001d */
[----:B------:R3:W-:Y:S03]  /*12c0*/  STG.E desc[UR6][R24.64], R29 ;  /* 0x0000001d18007986 */ /* 0x0007e6000c101906 */
.L_x_10280:
[----:B------:R-:W-:Y:S05]  /*12d0*/  BSYNC.RECONVERGENT B0 ;  /* 0x0000000000007941 */ /* 0x000fea0003800200 */
.L_x_10279:
[----:B------:R-:W-:Y:S01]  /*12e0*/  ISETP.NE.AND P6, PT, R37, RZ, PT ;  /* 0x000000ff2500720c */ /* 0x000fe20003fc5270 */
[----:B------:R-:W-:-:S12]  /*12f0*/  BSSY.RECONVERGENT B0, `(.L_x_10281) ;  /* 0x000000e000007945 */ /* 0x000fd80003800200 */
[----:B------:R-:W-:Y:S05]  /*1300*/  @P6 BRA `(.L_x_10282) ;  /* 0x0000000000306947 */ /* 0x000fea0003800000 */
[----:B------:R-:W4:Y:S01]  /*1310*/  S2R R0, SR_TID.X ;  /* 0x0000000000007919 */ /* 0x000f220000002100 */
[----:B------:R-:W5:Y:S01]  /*1320*/  LDCU.64 UR4, c[0x0][0x380] ;  /* 0x00007000ff0477ac */ /* 0x000f620008000a00 */
[----:B--23--:R-:W-:Y:S01]  /*1330*/  MOV R25, RZ ;  /* 0x000000ff00197202 */ /* 0x00cfe20000000f00 */
[----:B----4-:R-:W-:-:S04]  /*1340*/  VIADD R0, R0, UR9 ;  /* 0x0000000900007c36 */ /* 0x010fc80008000000 */
[----:B------:R-:W-:-:S04]  /*1350*/  VIADD R24, R0, UR9 ;  /* 0x0000000900187c36 */ /* 0x000fc80008000000 */
[----:B------:R-:W-:-:S04]  /*1360*/  IMAD.WIDE.U32 R24, R22, UR8, R24 ;  /* 0x0000000816187c25 */ /* 0x000fc8000f8e0018 */
[----:B------:R-:W-:Y:S01]  /*1370*/  IMAD R29, R23, UR8, R25 ;  /* 0x00000008171d7c24 */ /* 0x000fe2000f8e0219 */
[----:B-----5:R-:W-:Y:S01]  /*1380*/  LEA R2, P6, R24, UR4, 0x2 ;  /* 0x0000000418027c11 */ /* 0x020fe2000f8c10ff */
[----:B------:R-:W-:-:S03]  /*1390*/  FADD.FTZ R25, R3, -R27 ;  /* 0x8000001b03197221 */ /* 0x000fc60000010000 */
[----:B------:R-:W-:Y:S01]  /*13a0*/  LEA.HI.X R3, R24, UR5, R29, 0x2, P6 ;  /* 0x0000000518037c11 */ /* 0x000fe2000b0f141d */
[----:B-1----:R-:W-:-:S05]  /*13b0*/  FFMA.FTZ R25, R26, -0.69314718246459960938, R25 ;  /* 0xbf3172181a197823 */ /* 0x002fca0000010019 */
[----:B------:R4:W-:Y:S03]  /*13c0*/  STG.E desc[UR6][R2.64], R25 ;  /* 0x0000001902007986 */ /* 0x0009e6000c101906 */
.L_x_10282:
[----:B------:R-:W-:Y:S05]  /*13d0*/  BSYNC.RECONVERGENT B0 ;  /* 0x0000000000007941 */ /* 0x000fea0003800200 */
.L_x_10281:
[----:B------:R-:W-:Y:S04]  /*13e0*/  BSSY.RECONVERGENT B0, `(.L_x_10283) ;  /* 0x000000b000007945 */ /* 0x000fe80003800200 */
[----:B------:R-:W-:Y:S05]  /*13f0*/  @P0 BRA `(.L_x_10284) ;  /* 0x0000000000240947 */ /* 0x000fea0003800000 */
[----:B------:R-:W5:Y:S01]  /*1400*/  LDCU.64 UR4, c[0x0][0x380] ;  /* 0x00007000ff0477ac */ /* 0x000f620008000a00 */
[----:B------:R-:W-:Y:S02]  /*1410*/  IMAD.MOV.U32 R21, RZ, RZ, RZ ;  /* 0x000000ffff157224 */ /* 0x000fe400078e00ff */
[----:B------:R-:W-:-:S04]  /*1420*/  IMAD.WIDE.U32 R20, R22, UR8, R20 ;  /* 0x0000000816147c25 */ /* 0x000fc8000f8e0014 */
[----:B----4-:R-:W-:Y:S02]  /*1430*/  IMAD R3, R23, UR8, R21 ;  /* 0x0000000817037c24 */ /* 0x010fe4000f8e0215 */
[----:B------:R-:W-:-:S04]  /*1440*/  FADD.FTZ R21, R4, -R27 ;  /* 0x8000001b04157221 */ /* 0x000fc80000010000 */
[----:B-1----:R-:W-:Y:S01]  /*1450*/  FFMA.FTZ R21, R26, -0.69314718246459960938, R21 ;  /* 0xbf3172181a157823 */ /* 0x002fe20000010015 */
[----:B-----5:R-:W-:-:S04]  /*1460*/  LEA R2, P0, R20, UR4, 0x2 ;  /* 0x0000000414027c11 */ /* 0x020fc8000f8010ff */
[----:B------:R-:W-:-:S05]  /*1470*/  LEA.HI.X R3, R20, UR5, R3, 0x2, P0 ;  /* 0x0000000514037c11 */ /* 0x000fca00080f1403 */
[----:B------:R1:W-:Y:S04]  /*1480*/  STG.E desc[UR6][R2.64], R21 ;  /* 0x0000001502007986 */ /* 0x0003e8000c101906 */
.L_x_10284:
[----:B------:R-:W-:Y:S05]  /*1490*/  BSYNC.RECONVERGENT B0 ;  /* 0x0000000000007941 */ /* 0x000fea0003800200 */
.L_x_10283:
[----:B------:R-:W-:Y:S04]  /*14a0*/  BSSY.RECONVERGENT B0, `(.L_x_10285) ;  /* 0x000000b000007945 */ /* 0x000fe80003800200 */
[----:B------:R-:W-:Y:S05]  /*14b0*/  @P1 BRA `(.L_x_10286) ;  /* 0x0000000000241947 */ /* 0x000fea0003800000 */
[----:B------:R-:W5:Y:S01]  /*14c0*/  LDCU.64 UR4, c[0x0][0x380] ;  /* 0x00007000ff0477ac */ /* 0x000f620008000a00 */
[----:B------:R-:W-:Y:S02]  /*14d0*/  IMAD.MOV.U32 R19, RZ, RZ, RZ ;  /* 0x000000ffff137224 */ /* 0x000fe400078e00ff */
[----:B------:R-:W-:Y:S01]  /*14e0*/  FADD.FTZ R5, R5, -R27 ;  /* 0x8000001b05057221 */ /* 0x000fe20000010000 */
[----:B------:R-:W-:-:S04]  /*14f0*/  IMAD.WIDE.U32 R18, R22, UR8, R18 ;  /* 0x0000000816127c25 */ /* 0x000fc8000f8e0012 */
[----:B-1----:R-:W-:Y:S01]  /*1500*/  FFMA.FTZ R5, R26, -0.69314718246459960938, R5 ;  /* 0xbf3172181a057823 */ /* 0x002fe20000010005 */
[----:B----4-:R-:W-:Y:S01]  /*1510*/  IMAD R3, R23, UR8, R19 ;  /* 0x0000000817037c24 */ /* 0x010fe2000f8e0213 */
[----:B-----5:R-:W-:-:S04]  /*1520*/  LEA R2, P0, R18, UR4, 0x2 ;  /* 0x0000000412027c11 */ /* 0x020fc8000f8010ff */
[----:B------:R-:W-:-:S05]  /*1530*/  LEA.HI.X R3, R18, UR5, R3, 0x2, P0 ;  /* 0x0000000512037c11 */ /* 0x000fca00080f1403 */
[----:B------:R1:W-:Y:S04]  /*1540*/  STG.E desc[UR6][R2.64], R5 ;  /* 0x0000000502007986 */ /* 0x0003e8000c101906 */
.L_x_10286:
[----:B------:R-:W-:Y:S05]  /*1550*/  BSYNC.RECONVERGENT B0 ;  /* 0x0000000000007941 */ /* 0x000fea0003800200 */
.L_x_10285:
[----:B------:R-:W-:Y:S04]  /*1560*/  BSSY.RECONVERGENT B0, `(.L_x_10287) ;  /* 0x000000b000007945 */ /* 0x000fe80003800200 */
[----:B------:R-:W-:Y:S05]  /*1570*/  @P2 BRA `(.L_x_10288) ;  /* 0x0000000000242947 */ /* 0x000fea0003800000 */
[----:B------:R-:W5:Y:S01]  /*1580*/  LDCU.64 UR4, c[0x0][0x380] ;  /* 0x00007000ff0477ac */ /* 0x000f620008000a00 */
[----:B------:R-:W-:Y:S02]  /*1590*/  IMAD.MOV.U32 R17, RZ, RZ, RZ ;  /* 0x000000ffff117224 */ /* 0x000fe400078e00ff */
[----:B-1----:R-:W-:Y:S01]  /*15a0*/  FADD.FTZ R5, R6, -R27 ;  /* 0x8000001b06057221 */ /* 0x002fe20000010000 */
[----:B------:R-:W-:-:S04]  /*15b0*/  IMAD.WIDE.U32 R16, R22, UR8, R16 ;  /* 0x0000000816107c25 */ /* 0x000fc8000f8e0010 */
[----:B------:R-:W-:Y:S01]  /*15c0*/  FFMA.FTZ R5, R26, -0.69314718246459960938, R5 ;  /* 0xbf3172181a057823 */ /* 0x000fe20000010005 */
[----:B----4-:R-:W-:Y:S01]  /*15d0*/  IMAD R3, R23, UR8, R17 ;  /* 0x0000000817037c24 */ /* 0x010fe2000f8e0211 */
[----:B-----5:R-:W-:-:S04]  /*15e0*/  LEA R2, P0, R16, UR4, 0x2 ;  /* 0x0000000410027c11 */ /* 0x020fc8000f8010ff */
[----:B------:R-:W-:-:S05]  /*15f0*/  LEA.HI.X R3, R16, UR5, R3, 0x2, P0 ;  /* 0x0000000510037c11 */ /* 0x000fca00080f1403 */
[----:B------:R1:W-:Y:S04]  /*1600*/  STG.E desc[UR6][R2.64], R5 ;  /* 0x0000000502007986 */ /* 0x0003e8000c101906 */
.L_x_10288:
[----:B------:R-:W-:Y:S05]  /*1610*/  BSYNC.RECONVERGENT B0 ;  /* 0x0000000000007941 */ /* 0x000fea0003800200 */
.L_x_10287:
        /* <DEDUP_REMOVED lines=11> */
.L_x_10290:
[----:B------:R-:W-:Y:S05]  /*16d0*/  BSYNC.RECONVERGENT B0 ;  /* 0x0000000000007941 */ /* 0x000fea0003800200 */
.L_x_10289:
[----:B------:R-:W-:Y:S04]  /*16e0*/  BSSY.RECONVERGENT B0, `(.L_x_10291) ;  /* 0x000000b000007945 */ /* 0x000fe80003800200 */
[----:B------:R-:W-:Y:S05]  /*16f0*/  @P4 BRA `(.L_x_10292) ;  /* 0x0000000000244947 */ /* 0x000fea0003800000 */
[----:B------:R-:W5:Y:S01]  /*1700*/  LDCU.64 UR4, c[0x0][0x380] ;  /* 0x00007000ff0477ac */ /* 0x000f620008000a00 */
[----:B------:R-:W-:Y:S02]  /*1710*/  HFMA2 R13, -RZ, RZ, 0, 0 ;  /* 0x00000000ff0d7431 */ /* 0x000fe400000001ff */
[----:B-1----:R-:W-:Y:S01]  /*1720*/  FADD.FTZ R5, R8, -R27 ;  /* 0x8000001b08057221 */ /* 0x002fe20000010000 */
[----:B------:R-:W-:-:S04]  /*1730*/  IMAD.WIDE.U32 R12, R22, UR8, R12 ;  /* 0x00000008160c7c25 */ /* 0x000fc8000f8e000c */
[----:B------:R-:W-:Y:S01]  /*1740*/  FFMA.FTZ R5, R26, -0.69314718246459960938, R5 ;  /* 0xbf3172181a057823 */ /* 0x000fe20000010005 */
[----:B----4-:R-:W-:Y:S01]  /*1750*/  IMAD R3, R23, UR8, R13 ;  /* 0x0000000817037c24 */ /* 0x010fe2000f8e020d */
[----:B-----5:R-:W-:-:S04]  /*1760*/  LEA R2, P0, R12, UR4, 0x2 ;  /* 0x000000040c027c11 */ /* 0x020fc8000f8010ff */
[----:B------:R-:W-:-:S05]  /*1770*/  LEA.HI.X R3, R12, UR5, R3, 0x2, P0 ;  /* 0x000000050c037c11 */ /* 0x000fca00080f1403 */
[----:B------:R1:W-:Y:S04]  /*1780*/  STG.E desc[UR6][R2.64], R5 ;  /* 0x0000000502007986 */ /* 0x0003e8000c101906 */
.L_x_10292:
[----:B------:R-:W-:Y:S05]  /*1790*/  BSYNC.RECONVERGENT B0 ;  /* 0x0000000000007941 */ /* 0x000fea0003800200 */
.L_x_10291:
[----:B------:R-:W-:Y:S05]  /*17a0*/  @P5 EXIT ;  /* 0x000000000000594d */ /* 0x000fea0003800000 */
[----:B------:R-:W4:Y:S01]  /*17b0*/  LDCU.64 UR4, c[0x0][0x380] ;  /* 0x00007000ff0477ac */ /* 0x000f220008000a00 */
[----:B------:R-:W-:Y:S02]  /*17c0*/  IMAD.MOV.U32 R11, RZ, RZ, RZ ;  /* 0x000000ffff0b7224 */ /* 0x000fe400078e00ff */
[----:B-1----:R-:W-:Y:S01]  /*17d0*/  FADD.FTZ R5, R9, -R27 ;  /* 0x8000001b09057221 */ /* 0x002fe20000010000 */
[----:B------:R-:W-:-:S04]  /*17e0*/  IMAD.WIDE.U32 R10, R22, UR8, R10 ;  /* 0x00000008160a7c25 */ /* 0x000fc8000f8e000a */
[----:B------:R-:W-:Y:S01]  /*17f0*/  FFMA.FTZ R5, R26, -0.69314718246459960938, R5 ;  /* 0xbf3172181a057823 */ /* 0x000fe20000010005 */
[----:B------:R-:W-:Y:S01]  /*1800*/  IMAD R23, R23, UR8, R11 ;  /* 0x0000000817177c24 */ /* 0x000fe2000f8e020b */
[----:B----4-:R-:W-:-:S04]  /*1810*/  LEA R2, P0, R10, UR4, 0x2 ;  /* 0x000000040a027c11 */ /* 0x010fc8000f8010ff */
[----:B------:R-:W-:-:S05]  /*1820*/  LEA.HI.X R3, R10, UR5, R23, 0x2, P0 ;  /* 0x000000050a037c11 */ /* 0x000fca00080f1417 */
[----:B------:R-:W-:Y:S01]  /*1830*/  STG.E desc[UR6][R2.64], R5 ;  /* 0x0000000502007986 */ /* 0x000fe2000c101906 */
[----:B------:R-:W-:Y:S05]  /*1840*/  EXIT ;  /* 0x000000000000794d */ /* 0x000fea0003800000 */
.L_x_10273:
[----:B-1----:R-:W-:Y:S01]  /*1850*/  IMAD.MOV.U32 R41, RZ, RZ, R31 ;  /* 0x000000ffff297224 */ /* 0x002fe200078e001f */
[----:B------:R-:W-:Y:S01]  /*1860*/  MOV R28, 0xffffffff ;  /* 0xffffffff001c7802 */ /* 0x000fe20000000f00 */
[----:B------:R-:W-:Y:S02]  /*1870*/  IMAD.MOV.U32 R30, RZ, RZ, 0x10 ;  /* 0x00000010ff1e7424 */ /* 0x000fe400078e00ff */
[----:B------:R-:W-:-:S07]  /*1880*/  IMAD.MOV.U32 R29, RZ, RZ, 0x1f ;  /* 0x0000001fff1d7424 */ /* 0x000fce00078e00ff */
[----:B------:R-:W-:Y:S05]  /*1890*/  WARPSYNC.COLLECTIVE R28, `(.L_x_10293) ;  /* 0x000000001c087348 */ /* 0x000fea0003c00000 */
[----:B------:R0:W1:Y:S02]  /*18a0*/  SHFL.DOWN P6, R42, R41, R30, R29 ;  /* 0x0800001e292a7389 */ /* 0x00006400000c001d */
[----:B01----:R-:W-:Y:S05]  /*18b0*/  ENDCOLLECTIVE ;  /* 0x000000000000791b */ /* 0x003fea0003800000 */
.L_x_10293:
        /* <DEDUP_REMOVED lines=8> */
.L_x_10294:
        /* <DEDUP_REMOVED lines=8> */
.L_x_10295:
        /* <DEDUP_REMOVED lines=8> */
.L_x_10296:
        /* <DEDUP_REMOVED lines=8> */
.L_x_10297:
[----:B------:R-:W-:Y:S05]  /*1ac0*/  BRA `(.L_x_10298) ;  /* 0xffffffec00e87947 */ /* 0x000fea000383ffff */
.L_x_10276:
[----:B-1----:R-:W-:Y:S02]  /*1ad0*/  IMAD.MOV.U32 R41, RZ, RZ, R26 ;  /* 0x000000ffff297224 */ /* 0x002fe400078e001a */
[----:B------:R-:W-:Y:S02]  /*1ae0*/  HFMA2 R29, -RZ, RZ, 0, 1.847743988037109375e-06 ;  /* 0x0000001fff1d7431 */ /* 0x000fe400000001ff */
[----:B------:R-:W-:Y:S02]  /*1af0*/  IMAD.MOV.U32 R30, RZ, RZ, 0x10 ;  /* 0x00000010ff1e7424 */ /* 0x000fe400078e00ff */
[----:B------:R-:W-:-:S07]  /*1b00*/  IMAD.MOV.U32 R28, RZ, RZ, -0x1 ;  /* 0xffffffffff1c7424 */ /* 0x000fce00078e00ff */
[----:B------:R-:W-:Y:S05]  /*1b10*/  WARPSYNC.COLLECTIVE R28, `(.L_x_10299) ;  /* 0x000000001c087348 */ /* 0x000fea0003c00000 */
[----:B------:R0:W1:Y:S02]  /*1b20*/  SHFL.DOWN P6, R42, R41, R30, R29 ;  /* 0x0800001e292a7389 */ /* 0x00006400000c001d */
[----:B01----:R-:W-:Y:S05]  /*1b30*/  ENDCOLLECTIVE ;  /* 0x000000000000791b */ /* 0x003fea0003800000 */
.L_x_10299:
[----:B------:R-:W-:Y:S01]  /*1b40*/  MOV R30, 0x8 ;  /* 0x00000008001e7802 */ /* 0x000fe20000000f00 */
[----:B------:R-:W-:-:S04]  /*1b50*/  IMAD.MOV.U32 R31, RZ, RZ, R42 ;  /* 0x000000ffff1f7224 */ /* 0x000fc800078e002a */
[----:B------:R-:W-:-:S04]  /*1b60*/  FADD.FTZ R31, R26, R31 ;  /* 0x0000001f1a1f7221 */ /* 0x000fc80000010000 */
[----:B------:R-:W-:-:S07]  /*1b70*/  IMAD.MOV.U32 R41, RZ, RZ, R31 ;  /* 0x000000ffff297224 */ /* 0x000fce00078e001f */
[----:B------:R-:W-:Y:S05]  /*1b80*/  WARPSYNC.COLLECTIVE R28, `(.L_x_10300) ;  /* 0x000000001c087348 */ /* 0x000fea0003c00000 */
[----:B------:R0:W1:Y:S02]  /*1b90*/  SHFL.DOWN P6, R42, R41, R30, R29 ;  /* 0x0800001e292a7389 */ /* 0x00006400000c001d */
[----:B01----:R-:W-:Y:S05]  /*1ba0*/  ENDCOLLECTIVE ;  /* 0x000000000000791b */ /* 0x003fea0003800000 */
.L_x_10300:
[----:B------:R-:W-:Y:S02]  /*1bb0*/  IMAD.MOV.U32 R30, RZ, RZ, 0x4 ;  /* 0x00000004ff1e7424 */ /* 0x000fe400078e00ff */
[----:B------:R-:W-:-:S04]  /*1bc0*/  IMAD.MOV.U32 R32, RZ, RZ, R42 ;  /* 0x000000ffff207224 */ /* 0x000fc800078e002a */
[----:B------:R-:W-:-:S04]  /*1bd0*/  FADD.FTZ R32, R31, R32 ;  /* 0x000000201f207221 */ /* 0x000fc80000010000 */
[----:B------:R-:W-:-:S07]  /*1be0*/  IMAD.MOV.U32 R41, RZ, RZ, R32 ;  /* 0x000000ffff297224 */ /* 0x000fce00078e0020 */
[----:B------:R-:W-:Y:S05]  /*1bf0*/  WARPSYNC.COLLECTIVE R28, `(.L_x_10301) ;  /* 0x000000001c087348 */ /* 0x000fea0003c00000 */
[----:B------:R0:W1:Y:S02]  /*1c00*/  SHFL.DOWN P6, R42, R41, R30, R29 ;  /* 0x0800001e292a7389 */ /* 0x00006400000c001d */
[----:B01----:R-:W-:Y:S05]  /*1c10*/  ENDCOLLECTIVE ;  /* 0x000000000000791b */ /* 0x003fea0003800000 */
.L_x_10301:
[----:B------:R-:W-:Y:S01]  /*1c20*/  IMAD.MOV.U32 R30, RZ, RZ, 0x2 ;  /* 0x00000002ff1e7424 */ /* 0x000fe200078e00ff */
[----:B------:R-:W-:-:S05]  /*1c30*/  MOV R33, R42 ;  /* 0x0000002a00217202 */ /* 0x000fca0000000f00 */
[----:B------:R-:W-:-:S04]  /*1c40*/  FADD.FTZ R33, R32, R33 ;  /* 0x0000002120217221 */ /* 0x000fc80000010000 */
[----:B------:R-:W-:-:S07]  /*1c50*/  IMAD.MOV.U32 R41, RZ, RZ, R33 ;  /* 0x000000ffff297224 */ /* 0x000fce00078e0021 */
[----:B------:R-:W-:Y:S05]  /*1c60*/  WARPSYNC.COLLECTIVE R28, `(.L_x_10302) ;  /* 0x000000001c087348 */ /* 0x000fea0003c00000 */
[----:B------:R0:W1:Y:S02]  /*1c70*/  SHFL.DOWN P6, R42, R41, R30, R29 ;  /* 0x0800001e292a7389 */ /* 0x00006400000c001d */
[----:B01----:R-:W-:Y:S05]  /*1c80*/  ENDCOLLECTIVE ;  /* 0x000000000000791b */ /* 0x003fea0003800000 */
.L_x_10302:
[----:B------:R-:W-:Y:S02]  /*1c90*/  IMAD.MOV.U32 R30, RZ, RZ, 0x1 ;  /* 0x00000001ff1e7424 */ /* 0x000fe400078e00ff */
[----:B------:R-:W-:-:S04]  /*1ca0*/  IMAD.MOV.U32 R34, RZ, RZ, R42 ;  /* 0x000000ffff227224 */ /* 0x000fc800078e002a */
[----:B------:R-:W-:-:S05]  /*1cb0*/  FADD.FTZ R34, R33, R34 ;  /* 0x0000002221227221 */ /* 0x000fca0000010000 */
[----:B------:R-:W-:-:S07]  /*1cc0*/  MOV R41, R34 ;  /* 0x0000002200297202 */ /* 0x000fce0000000f00 */
[----:B------:R-:W-:Y:S05]  /*1cd0*/  WARPSYNC.COLLECTIVE R28, `(.L_x_10303) ;  /* 0x000000001c087348 */ /* 0x000fea0003c00000 */
[----:B------:R0:W1:Y:S02]  /*1ce0*/  SHFL.DOWN P6, R42, R41, R30, R29 ;  /* 0x0800001e292a7389 */ /* 0x00006400000c001d */
[----:B01----:R-:W-:Y:S05]  /*1cf0*/  ENDCOLLECTIVE ;  /* 0x000000000000791b */ /* 0x003fea0003800000 */
.L_x_10303:
[----:B------:R-:W-:Y:S01]  /*1d00*/  IMAD.MOV.U32 R35, RZ, RZ, R42 ;  /* 0x000000ffff237224 */ /* 0x000fe200078e002a */
[----:B------:R-:W-:Y:S06]  /*1d10*/  BRA `(.L_x_10304) ;  /* 0xfffffff000dc7947 */ /* 0x000fec000383ffff */
.L_x_10305:
        /* <DEDUP_REMOVED lines=14> */
.L_x_11694:


//--------------------- .text._ZN2at6native43_GLOBAL__N__9ae7fba5_10_SoftMax_cu_9f978f6322cunn_SoftMaxForwardRegIfffNS1_25LogSoftMaxForwardEpilogueElLi8EEEvPT1_PKT_T3_ --------------------------
	.section	.text._ZN2at6native43_GLOBAL__N__9ae7fba5_10_SoftMax_cu_9f978f6322cunn_SoftMaxForwardRegIfffNS1_25LogSoftMaxForwardEpilogueElLi8EEEvPT1_PKT_T3_,"ax",@progbits
	.align	128
.text._ZN2at6native43_GLOBAL__N__9ae7fba5_10_SoftMax_cu_9f978f6322cunn_SoftMaxForwardRegIfffNS1_25LogSoftMaxForwardEpilogueElLi8EEEvPT1_PKT_T3_:
        .type           _ZN2at6native43_GLOBAL__N__9ae7fba5_10_SoftMax_cu_9f978f6322cunn_SoftMaxForwardRegIfffNS1_25LogSoftMaxForwardEpilogueElLi8EEEvPT1_PKT_T3_,@function
        .size           _ZN2at6native43_GLOBAL__N__9ae7fba5_10_SoftMax_cu_9f978f6322cunn_SoftMaxForwardRegIfffNS1_25LogSoftMaxForwardEpilogueElLi8EEEvPT1_PKT_T3_,(.L_x_11695 - _ZN2at6native43_GLOBAL__N__9ae7fba5_10_SoftMax_cu_9f978f6322cunn_SoftMaxForwardRegIfffNS1_25LogSoftMaxForwardEpilogueElLi8EEEvPT1_PKT_T3_)
        .other          _ZN2at6native43_GLOBAL__N__9ae7fba5_10_SoftMax_cu_9f978f6322cunn_SoftMaxForwardRegIfffNS1_25LogSoftMaxForwardEpilogueElLi8EEEvPT1_PKT_T3_,@"STO_CUDA_ENTRY STV_DEFAULT"
_ZN2at6native43_GLOBAL__N__9ae7fba5_10_SoftMax_cu_9f978f6322cunn_SoftMaxForwardRegIfffNS1_25LogSoftMaxForwardEpilogueElLi8EEEvPT1_PKT_T3_:
        /* <DEDUP_REMOVED lines=14> */
[C---:B------:R-:W-:Y:S02]  /*00e0*/  IADD3 R14, PT, PT, R12.reuse, UR9, RZ ;  /* 0x000000090c0e7c10 */ /* 0x040fe4000fffe0ff */
[----:B------:R-:W-:Y:S01]  /*00f0*/  ISETP.GE.AND.EX P6, PT, RZ, R11, PT, P1 ;  /* 0x0000000bff00720c */ /* 0x000fe20003fc6310 */
[----:B------:R-:W0:Y:S01]  /*0100*/  @!P0 LDC.64 R22, c[0x0][0x388] ;  /* 0x0000e200ff168b82 */ /* 0x000e220000000a00 */
[-C--:B------:R-:W-:Y:S01]  /*0110*/  ISETP.GE.U32.AND P1, PT, R12, R10.reuse, PT ;  /* 0x0000000a0c00720c */ /* 0x080fe20003f26070 */
[----:B------:R-:W-:Y:S01]  /*0120*/  @!P0 IMAD.MOV.U32 R9, RZ, RZ, RZ ;  /* 0x000000ffff098224 */ /* 0x000fe200078e00ff */
[----:B------:R-:W-:-:S02]  /*0130*/  ISETP.GE.U32.AND P2, PT, R14, R10, PT ;  /* 0x0000000a0e00720c */ /* 0x000fc40003f46070 */
[-C--:B------:R-:W-:Y:S01]  /*0140*/  ISETP.GE.AND.EX P1, PT, RZ, R11.reuse, PT, P1 ;  /* 0x0000000bff00720c */ /* 0x080fe20003f26310 */
[C---:B---3--:R-:W-:Y:S01]  /*0150*/  @!P0 IMAD.WIDE.U32 R20, R10.reuse, UR8, R8 ;  /* 0x000000080a148c25 */ /* 0x048fe2000f8e0008 */
[----:B------:R-:W-:Y:S01]  /*0160*/  ISETP.GE.AND.EX P2, PT, RZ, R11, PT, P2 ;  /* 0x0000000bff00720c */ /* 0x000fe20003f46320 */
[----:B------:R-:W1:Y:S01]  /*0170*/  @!P4 LDC.64 R18, c[0x0][0x388] ;  /* 0x0000e200ff12cb82 */ /* 0x000e620000000a00 */
[----:B------:R-:W-:Y:S01]  /*0180*/  P2R R31, PR, RZ, 0x10 ;  /* 0x00000010ff1f7803 */ /* 0x000fe20000000000 */
[----:B------:R-:W-:Y:S01]  /*0190*/  @!P0 IMAD R13, R11, UR8, R21 ;  /* 0x000000080b0d8c24 */ /* 0x000fe2000f8e0215 */
[----:B------:R-:W-:Y:S01]  /*01a0*/  P2R R32, PR, RZ, 0x40 ;  /* 0x00000040ff207803 */ /* 0x000fe20000000000 */
[----:B------:R-:W-:Y:S02]  /*01b0*/  @!P4 IMAD.MOV.U32 R25, RZ, RZ, RZ ;  /* 0x000000ffff19c224 */ /* 0x000fe400078e00ff */
[----:B------:R-:W-:Y:S02]  /*01c0*/  @!P6 IMAD.MOV.U32 R17, RZ, RZ, RZ ;  /* 0x000000ffff11e224 */ /* 0x000fe400078e00ff */
[----:B------:R-:W3:Y:S01]  /*01d0*/  @!P6 LDC.64 R28, c[0x0][0x388] ;  /* 0x0000e200ff1ceb82 */ /* 0x000ee20000000a00 */
[----:B------:R-:W-:-:S04]  /*01e0*/  @!P4 IMAD.WIDE.U32 R24, R10, UR8, R24 ;  /* 0x000000080a18cc25 */ /* 0x000fc8000f8e0018 */
[----:B------:R-:W-:Y:S01]  /*01f0*/  @!P6 IMAD.WIDE.U32 R16, R10, UR8, R16 ;  /* 0x000000080a10ec25 */ /* 0x000fe2000f8e0010 */
[C---:B0-----:R-:W-:Y:S02]  /*0200*/  @!P0 LEA R22, P3, R20.reuse, R22, 0x2 ;  /* 0x0000001614168211 */ /* 0x041fe400078610ff */
[----:B------:R-:W0:Y:S02]  /*0210*/  @!P2 LDC.64 R26, c[0x0][0x388] ;  /* 0x0000e200ff1aab82 */ /* 0x000e240000000a00 */
[----:B------:R-:W-:Y:S01]  /*0220*/  @!P0 LEA.HI.X R23, R20, R23, R13, 0x2, P3 ;  /* 0x0000001714178211 */ /* 0x000fe200018f140d */
[----:B------:R-:W-:Y:S01]  /*0230*/  @!P4 IMAD R13, R11, UR8, R25 ;  /* 0x000000080b0dcc24 */ /* 0x000fe2000f8e0219 */
[----:B-1----:R-:W-:-:S04]  /*0240*/  @!P4 LEA R18, P3, R24, R18, 0x2 ;  /* 0x000000121812c211 */ /* 0x002fc800078610ff */
[----:B------:R-:W1:Y:S01]  /*0250*/  @!P1 LDC.64 R20, c[0x0][0x388] ;  /* 0x0000e200ff149b82 */ /* 0x000e620000000a00 */
[----:B--2---:R-:W2:Y:S01]  /*0260*/  @!P0 LDG.E R5, desc[UR6][R22.64] ;  /* 0x0000000616058981 */ /* 0x004ea2000c1e1900 */
[----:B------:R-:W-:Y:S01]  /*0270*/  @!P4 LEA.HI.X R19, R24, R19, R13, 0x2, P3 ;  /* 0x000000131813c211 */ /* 0x000fe200018f140d */
[----:B------:R-:W-:Y:S01]  /*0280*/  @!P6 IMAD R13, R11, UR8, R17 ;  /* 0x000000080b0dec24 */ /* 0x000fe2000f8e0211 */
[----:B---3--:R-:W-:-:S03]  /*0290*/  @!P6 LEA R28, P3, R16, R28, 0x2 ;  /* 0x0000001c101ce211 */ /* 0x008fc600078610ff */
[----:B------:R3:W4:Y:S01]  /*02a0*/  @!P4 LDG.E R6, desc[UR6][R18.64] ;  /* 0x000000061206c981 */ /* 0x000722000c1e1900 */
[----:B------:R-:W-:Y:S01]  /*02b0*/  @!P6 LEA.HI.X R29, R16, R29, R13, 0x2, P3 ;  /* 0x0000001d101de211 */ /* 0x000fe200018f140d */
[----:B------:R-:W-:Y:S02]  /*02c0*/  @!P1 IMAD.MOV.U32 R13, RZ, RZ, RZ ;  /* 0x000000ffff0d9224 */ /* 0x000fe400078e00ff */
[----:B------:R-:W-:Y:S02]  /*02d0*/  @!P1 IMAD.WIDE.U32 R16, R10, UR8, R12 ;  /* 0x000000080a109c25 */ /* 0x000fe4000f8e000c */
[----:B------:R5:W4:Y:S02]  /*02e0*/  @!P6 LDG.E R7, desc[UR6][R28.64] ;  /* 0x000000061c07e981 */ /* 0x000b24000c1e1900 */
        /* <DEDUP_REMOVED lines=8> */
[----:B------:R-:W-:Y:S02]  /*0370*/  @!P2 LEA.HI.X R27, R16, R27, R17, 0x2, P3 ;  /* 0x0000001b101ba211 */ /* 0x000fe400018f1411 */
[----:B------:R-:W-:-:S03]  /*0380*/  IADD3 R16, PT, PT, R14, UR9, RZ ;  /* 0x000000090e107c10 */ /* 0x000fc6000fffe0ff */
        /* <DEDUP_REMOVED lines=8> */
[----:B------:R-:W-:Y:S01]  /*0410*/  @!P3 LEA.HI.X R25, R18, R25, R33, 0x2, P4 ;  /* 0x000000191219b211 */ /* 0x000fe200020f1421 */
[----:B------:R-:W-:-:S04]  /*0420*/  VIADD R18, R16, UR9 ;  /* 0x0000000910127c36 */ /* 0x000fc80008000000 */
        /* <DEDUP_REMOVED lines=82> */
.L_x_10330:
        /* <DEDUP_REMOVED lines=9> */
.L_x_10306:
        /* <DEDUP_REMOVED lines=73> */
.L_x_10336:
[----:B-1----:R-:W-:-:S07]  /*0e70*/  FADD.FTZ R21, R33, R27 ;  /* 0x0000001b21157221 */ /* 0x002fce0000010000 */
.L_x_10309:
[----:B------:R-:W-:Y:S05]  /*0e80*/  BSYNC B0 ;  /* 0x0000000000007941 */ /* 0x000fea0003800000 */
.L_x_10308:
        /* <DEDUP_REMOVED lines=10> */
[----:B------:R-:W-:Y:S01]  /*0f30*/  FADD.FTZ R5, R5, -R23 ;  /* 0x8000001705057221 */ /* 0x000fe20000010000 */
[----:B------:R-:W-:-:S04]  /*0f40*/  IMAD.WIDE.U32 R8, R10, UR8, R8 ;  /* 0x000000080a087c25 */ /* 0x000fc8000f8e0008 */
[----:B-1----:R-:W-:Y:S01]  /*0f50*/  FFMA.FTZ R5, R22, -0.69314718246459960938, R5 ;  /* 0xbf31721816057823 */ /* 0x002fe20000010005 */
[----:B------:R-:W-:Y:S01]  /*0f60*/  IMAD R9, R11, UR8, R9 ;  /* 0x000000080b097c24 */ /* 0x000fe2000f8e0209 */
[----:B--2---:R-:W-:-:S04]  /*0f70*/  LEA R20, P0, R8, UR4, 0x2 ;  /* 0x0000000408147c11 */ /* 0x004fc8000f8010ff */
[----:B------:R-:W-:-:S05]  /*0f80*/  LEA.HI.X R21, R8, UR5, R9, 0x2, P0 ;  /* 0x0000000508157c11 */ /* 0x000fca00080f1409 */
[----:B------:R2:W-:Y:S04]  /*0f90*/  STG.E desc[UR6][R20.64], R5 ;  /* 0x0000000514007986 */ /* 0x0005e8000c101906 */
.L_x_10312:
[----:B------:R-:W-:Y:S05]  /*0fa0*/  BSYNC.RECONVERGENT B0 ;  /* 0x0000000000007941 */ /* 0x000fea0003800200 */
.L_x_10311:
[----:B------:R-:W-:Y:S01]  /*0fb0*/  ISETP.NE.AND P0, PT, R31, RZ, PT ;  /* 0x000000ff1f00720c */ /* 0x000fe20003f05270 */
[----:B------:R-:W-:-:S12]  /*0fc0*/  BSSY.RECONVERGENT B0, `(.L_x_10313) ;  /* 0x000000d000007945 */ /* 0x000fd80003800200 */
[----:B------:R-:W-:Y:S05]  /*0fd0*/  @P0 BRA `(.L_x_10314) ;  /* 0x00000000002c0947 */ /* 0x000fea0003800000 */
[----:B--2---:R-:W2:Y:S01]  /*0fe0*/  S2R R20, SR_TID.X ;  /* 0x0000000000147919 */ /* 0x004ea20000002100 */
[----:B------:R-:W3:Y:S01]  /*0ff0*/  LDCU.64 UR4, c[0x0][0x380] ;  /* 0x00007000ff0477ac */ /* 0x000ee20008000a00 */
[----:B------:R-:W-:Y:S01]  /*1000*/  MOV R21, RZ ;  /* 0x000000ff00157202 */ /* 0x000fe20000000f00 */
[----:B------:R-:W-:-:S04]  /*1010*/  FADD.FTZ R5, R6, -R23 ;  /* 0x8000001706057221 */ /* 0x000fc80000010000 */
[----:B-1----:R-:W-:Y:S01]  /*1020*/  FFMA.FTZ R5, R22, -0.69314718246459960938, R5 ;  /* 0xbf31721816057823 */ /* 0x002fe20000010005 */
[----:B--2---:R-:W-:-:S04]  /*1030*/  VIADD R20, R20, UR9 ;  /* 0x0000000914147c36 */ /* 0x004fc80008000000 */
[----:B------:R-:W-:-:S04]  /*1040*/  IMAD.WIDE.U32 R20, R10, UR8, R20 ;  /* 0x000000080a147c25 */ /* 0x000fc8000f8e0014 */
[----:B------:R-:W-:Y:S01]  /*1050*/  IMAD R9, R11, UR8, R21 ;  /* 0x000000080b097c24 */ /* 0x000fe2000f8e0215 */
[----:B---3--:R-:W-:-:S04]  /*1060*/  LEA R8, P0, R20, UR4, 0x2 ;  /* 0x0000000414087c11 */ /* 0x008fc8000f8010ff */
[----:B------:R-:W-:-:S05]  /*1070*/  LEA.HI.X R9, R20, UR5, R9, 0x2, P0 ;  /* 0x0000000514097c11 */ /* 0x000fca00080f1409 */
[----:B------:R3:W-:Y:S04]  /*1080*/  STG.E desc[UR6][R8.64], R5 ;  /* 0x0000000508007986 */ /* 0x0007e8000c101906 */
.L_x_10314:
[----:B------:R-:W-:Y:S05]  /*1090*/  BSYNC.RECONVERGENT B0 ;  /* 0x0000000000007941 */ /* 0x000fea0003800200 */
.L_x_10313:
[----:B------:R-:W-:Y:S01]  /*10a0*/  ISETP.NE.AND P0, PT, R32, RZ, PT ;  /* 0x000000ff2000720c */ /* 0x000fe20003f05270 */
[----:B------:R-:W-:-:S12]  /*10b0*/  BSSY.RECONVERGENT B0, `(.L_x_10315) ;  /* 0x000000e000007945 */ /* 0x000fd80003800200 */
[----:B------:R-:W-:Y:S05]  /*10c0*/  @P0 BRA `(.L_x_10316) ;  /* 0x0000000000300947 */ /* 0x000fea0003800000 */
[----:B--23--:R-:W2:Y:S01]  /*10d0*/  S2R R5, SR_TID.X ;  /* 0x0000000000057919 */ /* 0x00cea20000002100 */
[----:B------:R-:W3:Y:S01]  /*10e0*/  LDCU.64 UR4, c[0x0][0x380] ;  /* 0x00007000ff0477ac */ /* 0x000ee20008000a00 */
[----:B------:R-:W-:Y:S02]  /*10f0*/  IMAD.MOV.U32 R9, RZ, RZ, RZ ;  /* 0x000000ffff097224 */ /* 0x000fe400078e00ff */
[----:B--2---:R-:W-:-:S04]  /*1100*/  VIADD R5, R5, UR9 ;  /* 0x0000000905057c36 */ /* 0x004fc80008000000 */
[----:B------:R-:W-:Y:S02]  /*1110*/  VIADD R8, R5, UR9 ;  /* 0x0000000905087c36 */ /* 0x000fe40008000000 */
[----:B------:R-:W-:Y:S02]  /*1120*/  FADD.FTZ R5, R7, -R23 ;  /* 0x8000001707057221 */ /* 0x000fe40000010000 */
[----:B------:R-:W-:-:S04]  /*1130*/  IMAD.WIDE.U32 R8, R10, UR8, R8 ;  /* 0x000000080a087c25 */ /* 0x000fc8000f8e0008 */
[----:B-1----:R-:W-:Y:S01]  /*1140*/  FFMA.FTZ R5, R22, -0.69314718246459960938, R5 ;  /* 0xbf31721816057823 */ /* 0x002fe20000010005 */
[----:B------:R-:W-:Y:S01]  /*1150*/  IMAD R9, R11, UR8, R9 ;  /* 0x000000080b097c24 */ /* 0x000fe2000f8e0209 */
[----:B---3--:R-:W-:-:S04]  /*1160*/  LEA R6, P0, R8, UR4, 0x2 ;  /* 0x0000000408067c11 */ /* 0x008fc8000f8010ff */
[----:B------:R-:W-:-:S05]  /*1170*/  LEA.HI.X R7, R8, UR5, R9, 0x2, P0 ;  /* 0x0000000508077c11 */ /* 0x000fca00080f1409 */
[----:B------:R4:W-:Y:S04]  /*1180*/  STG.E desc[UR6][R6.64], R5 ;  /* 0x0000000506007986 */ /* 0x0009e8000c101906 */
.L_x_10316:
[----:B------:R-:W-:Y:S05]  /*1190*/  BSYNC.RECONVERGENT B0 ;  /* 0x0000000000007941 */ /* 0x000fea0003800200 */
.L_x_10315:
[----:B------:R-:W-:Y:S04]  /*11a0*/  BSSY.RECONVERGENT B0, `(.L_x_10317) ;  /* 0x000000b000007945 */ /* 0x000fe80003800200 */
[----:B------:R-:W-:Y:S05]  /*11b0*/  @P1 BRA `(.L_x_10318) ;  /* 0x0000000000241947 */ /* 0x000fea0003800000 */
[----:B------:R-:W5:Y:S01]  /*11c0*/  LDCU.64 UR4, c[0x0][0x380] ;  /* 0x00007000ff0477ac */ /* 0x000f620008000a00 */
[----:B------:R-:W-:Y:S02]  /*11d0*/  HFMA2 R13, -RZ, RZ, 0, 0 ;  /* 0x00000000ff0d7431 */ /* 0x000fe400000001ff */
[----:B--234-:R-:W-:Y:S01]  /*11e0*/  FADD.FTZ R5, R4, -R23 ;  /* 0x8000001704057221 */ /* 0x01cfe20000010000 */
[----:B------:R-:W-:-:S04]  /*11f0*/  IMAD.WIDE.U32 R12, R10, UR8, R12 ;  /* 0x000000080a0c7c25 */ /* 0x000fc8000f8e000c */
[----:B-1----:R-:W-:Y:S01]  /*1200*/  FFMA.FTZ R5, R22, -0.69314718246459960938, R5 ;  /* 0xbf31721816057823 */ /* 0x002fe20000010005 */
[----:B------:R-:W-:Y:S01]  /*1210*/  IMAD R7, R11, UR8, R13 ;  /* 0x000000080b077c24 */ /* 0x000fe2000f8e020d */
[----:B-----5:R-:W-:-:S04]  /*1220*/  LEA R6, P0, R12, UR4, 0x2 ;  /* 0x000000040c067c11 */ /* 0x020fc8000f8010ff */
[----:B------:R-:W-:-:S05]  /*1230*/  LEA.HI.X R7, R12, UR5, R7, 0x2, P0 ;  /* 0x000000050c077c11 */ /* 0x000fca00080f1407 */
[----:B------:R1:W-:Y:S04]  /*1240*/  STG.E desc[UR6][R6.64], R5 ;  /* 0x0000000506007986 */ /* 0x0003e8000c101906 */
.L_x_10318:
[----:B------:R-:W-:Y:S05]  /*1250*/  BSYNC.RECONVERGENT B0 ;  /* 0x0000000000007941 */ /* 0x000fea0003800200 */
.L_x_10317:
[----:B------:R-:W-:Y:S04]  /*1260*/  BSSY.RECONVERGENT B0, `(.L_x_10319) ;  /* 0x000000b000007945 */ /* 0x000fe80003800200 */
[----:B------:R-:W-:Y:S05]  /*1270*/  @P2 BRA `(.L_x_10320) ;  /* 0x0000000000242947 */ /* 0x000fea0003800000 */
[----:B------:R-:W5:Y:S01]  /*1280*/  LDCU.64 UR4, c[0x0][0x380] ;  /* 0x00007000ff0477ac */ /* 0x000f620008000a00 */
[----:B------:R-:W-:Y:S02]  /*1290*/  IMAD.MOV.U32 R15, RZ, RZ, RZ ;  /* 0x000000ffff0f7224 */ /* 0x000fe400078e00ff */
[----:B------:R-:W-:Y:S01]  /*12a0*/  FADD.FTZ R3, R3, -R23 ;  /* 0x8000001703037221 */ /* 0x000fe20000010000 */
[----:B------:R-:W-:-:S04]  /*12b0*/  IMAD.WIDE.U32 R14, R10, UR8, R14 ;  /* 0x000000080a0e7c25 */ /* 0x000fc8000f8e000e */
[----:B-1----:R-:W-:Y:S01]  /*12c0*/  FFMA.FTZ R3, R22, -0.69314718246459960938, R3 ;  /* 0xbf31721816037823 */ /* 0x002fe20000010003 */
[----:B--234-:R-:W-:Y:S01]  /*12d0*/  IMAD R5, R11, UR8, R15 ;  /* 0x000000080b057c24 */ /* 0x01cfe2000f8e020f */
[----:B-----5:R-:W-:-:S04]  /*12e0*/  LEA R4, P0, R14, UR4, 0x2 ;  /* 0x000000040e047c11 */ /* 0x020fc8000f8010ff */
[----:B------:R-:W-:-:S05]  /*12f0*/  LEA.HI.X R5, R14, UR5, R5, 0x2, P0 ;  /* 0x000000050e057c11 */ /* 0x000fca00080f1405 */
[----:B------:R1:W-:Y:S04]  /*1300*/  STG.E desc[UR6][R4.64], R3 ;  /* 0x0000000304007986 */ /* 0x0003e8000c101906 */
.L_x_10320:
[----:B------:R-:W-:Y:S05]  /*1310*/  BSYNC.RECONVERGENT B0 ;  /* 0x0000000000007941 */ /* 0x000fea0003800200 */
.L_x_10319:
[----:B------:R-:W-:Y:S04]  /*1320*/  BSSY.RECONVERGENT B0, `(.L_x_10321) ;  /* 0x000000b000007945 */ /* 0x000fe80003800200 */
[----:B------:R-:W-:Y:S05]  /*1330*/  @P3 BRA `(.L_x_10322) ;  /* 0x0000000000243947 */ /* 0x000fea0003800000 */
[----:B------:R-:W5:Y:S01]  /*1340*/  LDCU.64 UR4, c[0x0][0x380] ;  /* 0x00007000ff0477ac */ /* 0x000f620008000a00 */
[----:B------:R-:W-:Y:S02]  /*1350*/  IMAD.MOV.U32 R17, RZ, RZ, RZ ;  /* 0x000000ffff117224 */ /* 0x000fe400078e00ff */
[----:B-1----:R-:W-:Y:S01]  /*1360*/  FADD.FTZ R3, R2, -R23 ;  /* 0x8000001702037221 */ /* 0x002fe20000010000 */
[----:B------:R-:W-:-:S04]  /*1370*/  IMAD.WIDE.U32 R16, R10, UR8, R16 ;  /* 0x000000080a107c25 */ /* 0x000fc8000f8e0010 */
[----:B------:R-:W-:Y:S01]  /*1380*/  FFMA.FTZ R3, R22, -0.69314718246459960938, R3 ;  /* 0xbf31721816037823 */ /* 0x000fe20000010003 */
[----:B--234-:R-:W-:Y:S01]  /*1390*/  IMAD R5, R11, UR8, R17 ;  /* 0x000000080b057c24 */ /* 0x01cfe2000f8e0211 */
[----:B-----5:R-:W-:-:S04]  /*13a0*/  LEA R4, P0, R16, UR4, 0x2 ;  /* 0x0000000410047c11 */ /* 0x020fc8000f8010ff */
[----:B------:R-:W-:-:S05]  /*13b0*/  LEA.HI.X R5, R16, UR5, R5, 0x2, P0 ;  /* 0x0000000510057c11 */ /* 0x000fca00080f1405 */
[----:B------:R1:W-:Y:S04]  /*13c0*/  STG.E desc[UR6][R4.64], R3 ;  /* 0x0000000304007986 */ /* 0x0003e8000c101906 */
.L_x_10322:
[----:B------:R-:W-:Y:S05]  /*13d0*/  BSYNC.RECONVERGENT B0 ;  /* 0x0000000000007941 */ /* 0x000fea0003800200 */
.L_x_10321:
[----:B------:R-:W-:Y:S04]  /*13e0*/  BSSY.RECONVERGENT B0, `(.L_x_10323) ;  /* 0x000000b000007945 */ /* 0x000fe80003800200 */
[----:B------:R-:W-:Y:S05]  /*13f0*/  @P4 BRA `(.L_x_10324) ;  /* 0x0000000000244947 */ /* 0x000fea0003800000 */
[----:B------:R-:W5:Y:S01]  /*1400*/  LDCU.64 UR4, c[0x0][0x380] ;  /* 0x00007000ff0477ac */ /* 0x000f620008000a00 */
[----:B------:R-:W-:Y:S02]  /*1410*/  IMAD.MOV.U32 R19, RZ, RZ, RZ ;  /* 0x000000ffff137224 */ /* 0x000fe400078e00ff */
[----:B-1234-:R-:W-:Y:S01]  /*1420*/  FADD.FTZ R5, R0, -R23 ;  /* 0x8000001700057221 */ /* 0x01efe20000010000 */
[----:B------:R-:W-:-:S04]  /*1430*/  IMAD.WIDE.U32 R18, R10, UR8, R18 ;  /* 0x000000080a127c25 */ /* 0x000fc8000f8e0012 */
[----:B------:R-:W-:Y:S01]  /*1440*/  FFMA.FTZ R5, R22, -0.69314718246459960938, R5 ;  /* 0xbf31721816057823 */ /* 0x000fe20000010005 */
[----:B------:R-:W-:Y:S01]  /*1450*/  IMAD R3, R11, UR8, R19 ;  /* 0x000000080b037c24 */ /* 0x000fe2000f8e0213 */
[----:B-----5:R-:W-:-:S04]  /*1460*/  LEA R2, P0, R18, UR4, 0x2 ;  /* 0x0000000412027c11 */ /* 0x020fc8000f8010ff */
[----:B------:R-:W-:-:S05]  /*1470*/  LEA.HI.X R3, R18, UR5, R3, 0x2, P0 ;  /* 0x0000000512037c11 */ /* 0x000fca00080f1403 */
[----:B------:R1:W-:Y:S04]  /*1480*/  STG.E desc[UR6][R2.64], R5 ;  /* 0x0000000502007986 */ /* 0x0003e8000c101906 */
.L_x_10324:
[----:B------:R-:W-:Y:S05]  /*1490*/  BSYNC.RECONVERGENT B0 ;  /* 0x0000000000007941 */ /* 0x000fea0003800200 */
.L_x_10323:
[----:B------:R-:W-:Y:S05]  /*14a0*/  @P5 EXIT ;  /* 0x000000000000594d */ /* 0x000fea0003800000 */
[----:B------:R-:W5:Y:S01]  /*14b0*/  LDCU.64 UR4, c[0x0][0x380] ;  /* 0x00007000ff0477ac */ /* 0x000f620008000a00 */
[----:B------:R-:W-:Y:S01]  /*14c0*/  MOV R35, RZ ;  /* 0x000000ff00237202 */ /* 0x000fe20000000f00 */
[----:B-1234-:R-:W-:Y:S02]  /*14d0*/  FADD.FTZ R5, R30, -R23 ;  /* 0x800000171e057221 */ /* 0x01efe40000010000 */
[----:B------:R-:W-:-:S04]  /*14e0*/  IMAD.WIDE.U32 R34, R10, UR8, R34 ;  /* 0x000000080a227c25 */ /* 0x000fc8000f8e0022 */
[----:B------:R-:W-:Y:S01]  /*14f0*/  FFMA.FTZ R5, R22, -0.69314718246459960938, R5 ;  /* 0xbf31721816057823 */ /* 0x000fe20000010005 */
[----:B------:R-:W-:Y:S01]  /*1500*/  IMAD R11, R11, UR8, R35 ;  /* 0x000000080b0b7c24 */ /* 0x000fe2000f8e0223 */
[----:B-----5:R-:W-:-:S04]  /*1510*/  LEA R2, P0, R34, UR4, 0x2 ;  /* 0x0000000422027c11 */ /* 0x020fc8000f8010ff */
[----:B------:R-:W-:-:S05]  /*1520*/  LEA.HI.X R3, R34, UR5, R11, 0x2, P0 ;  /* 0x0000000522037c11 */ /* 0x000fca00080f140b */
[----:B------:R-:W-:Y:S01]  /*1530*/  STG.E desc[UR6][R2.64], R5 ;  /* 0x0000000502007986 */ /* 0x000fe2000c101906 */
[----:B------:R-:W-:Y:S05]  /*1540*/  EXIT ;  /* 0x000000000000794d */ /* 0x000fea0003800000 */
.L_x_10307:
[----:B-1----:R-:W-:Y:S01]  /*1550*/  IMAD.MOV.U32 R36, RZ, RZ, R23 ;  /* 0x000000ffff247224 */ /* 0x002fe200078e0017 */
[----:B------:R-:W-:Y:S01]  /*1560*/  MOV R24, 0xffffffff ;  /* 0xffffffff00187802 */ /* 0x000fe20000000f00 */
[----:B------:R-:W-:Y:S02]  /*1570*/  IMAD.MOV.U32 R26, RZ, RZ, 0x10 ;  /* 0x00000010ff1a7424 */ /* 0x000fe400078e00ff */
[----:B------:R-:W-:-:S07]  /*1580*/  IMAD.MOV.U32 R25, RZ, RZ, 0x1f ;  /* 0x0000001fff197424 */ /* 0x000fce00078e00ff */
[----:B------:R-:W-:Y:S05]  /*1590*/  WARPSYNC.COLLECTIVE R24, `(.L_x_10325) ;  /* 0x0000000018087348 */ /* 0x000fea0003c00000 */
[----:B------:R0:W1:Y:S02]  /*15a0*/  SHFL.DOWN P6, R27, R36, R26, R25 ;  /* 0x0800001a241b7389 */ /* 0x00006400000c0019 */
[----:B01----:R-:W-:Y:S05]  /*15b0*/  ENDCOLLECTIVE ;  /* 0x000000000000791b */ /* 0x003fea0003800000 */
.L_x_10325:
[----:B------:R-:W-:Y:S01]  /*15c0*/  IMAD.MOV.U32 R26, RZ, RZ, 0x8 ;  /* 0x00000008ff1a7424 */ /* 0x000fe200078e00ff */
[----:B------:R-:W-:-:S04]  /*15d0*/  FSETP.GEU.FTZ.AND P6, PT, R23, R27, PT ;  /* 0x0000001b1700720b */ /* 0x000fc80003fde000 */
[----:B------:R-:W-:-:S05]  /*15e0*/  FSEL R28, R27, R23, !P6 ;  /* 0x000000171b1c7208 */ /* 0x000fca0007000000 */
[----:B------:R-:W-:-:S07]  /*15f0*/  IMAD.MOV.U32 R36, RZ, RZ, R28 ;  /* 0x000000ffff247224 */ /* 0x000fce00078e001c */
[----:B------:R-:W-:Y:S05]  /*1600*/  WARPSYNC.COLLECTIVE R24, `(.L_x_10326) ;  /* 0x0000000018087348 */ /* 0x000fea0003c00000 */
[----:B------:R0:W1:Y:S02]  /*1610*/  SHFL.DOWN P6, R27, R36, R26, R25 ;  /* 0x0800001a241b7389 */ /* 0x00006400000c0019 */
[----:B01----:R-:W-:Y:S05]  /*1620*/  ENDCOLLECTIVE ;  /* 0x000000000000791b */ /* 0x003fea0003800000 */
.L_x_10326:
[----:B------:R-:W-:Y:S01]  /*1630*/  IMAD.MOV.U32 R26, RZ, RZ, 0x4 ;  /* 0x00000004ff1a7424 */ /* 0x000fe200078e00ff */
[----:B------:R-:W-:-:S04]  /*1640*/  FSETP.GEU.FTZ.AND P6, PT, R28, R27, PT ;  /* 0x0000001b1c00720b */ /* 0x000fc80003fde000 */
[----:B------:R-:W-:-:S09]  /*1650*/  FSEL R36, R27, R28, !P6 ;  /* 0x0000001c1b247208 */ /* 0x000fd20007000000 */
[----:B------:R-:W-:Y:S05]  /*1660*/  WARPSYNC.COLLECTIVE R24, `(.L_x_10327) ;  /* 0x0000000018087348 */ /* 0x000fea0003c00000 */
[----:B------:R0:W1:Y:S02]  /*1670*/  SHFL.DOWN P6, R27, R36, R26, R25 ;  /* 0x0800001a241b7389 */ /* 0x00006400000c0019 */
[----:B01----:R-:W-:Y:S05]  /*1680*/  ENDCOLLECTIVE ;  /* 0x000000000000791b */ /* 0x003fea0003800000 */
.L_x_10327:
[----:B------:R-:W-:Y:S01]  /*1690*/  HFMA2 R26, -RZ, RZ, 0, 1.1920928955078125e-07 ;  /* 0x00000002ff1a7431 */ /* 0x000fe200000001ff */
[----:B------:R-:W-:-:S04]  /*16a0*/  FSETP.GEU.FTZ.AND P6, PT, R36, R27, PT ;  /* 0x0000001b2400720b */ /* 0x000fc80003fde000 */
[----:B------:R-:W-:-:S09]  /*16b0*/  FSEL R36, R27, R36, !P6 ;  /* 0x000000241b247208 */ /* 0x000fd20007000000 */
[----:B------:R-:W-:Y:S05]  /*16c0*/  WARPSYNC.COLLECTIVE R24, `(.L_x_10328) ;  /* 0x0000000018087348 */ /* 0x000fea0003c00000 */
[----:B------:R0:W1:Y:S02]  /*16d0*/  SHFL.DOWN P6, R27, R36, R26, R25 ;  /* 0x0800001a241b7389 */ /* 0x00006400000c0019 */
[----:B01----:R-:W-:Y:S05]  /*16e0*/  ENDCOLLECTIVE ;  /* 0x000000000000791b */ /* 0x003fea0003800000 */
.L_x_10328:
[----:B------:R-:W-:Y:S01]  /*16f0*/  IMAD.MOV.U32 R26, RZ, RZ, 0x1 ;  /* 0x00000001ff1a7424 */ /* 0x000fe200078e00ff */
[----:B------:R-:W-:-:S04]  /*1700*/  FSETP.GEU.FTZ.AND P6, PT, R36, R27, PT ;  /* 0x0000001b2400720b */ /* 0x000fc80003fde000 */
[----:B------:R-:W-:-:S05]  /*1710*/  FSEL R23, R27, R36, !P6 ;  /* 0x000000241b177208 */ /* 0x000fca0007000000 */
[----:B------:R-:W-:-:S07]  /*1720*/  IMAD.MOV.U32 R36, RZ, RZ, R23 ;  /* 0x000000ffff247224 */ /* 0x000fce00078e0017 */
[----:B------:R-:W-:Y:S05]  /*1730*/  WARPSYNC.COLLECTIVE R24, `(.L_x_10329) ;  /* 0x0000000018087348 */ /* 0x000fea0003c00000 */
[----:B------:R0:W1:Y:S02]  /*1740*/  SHFL.DOWN P6, R27, R36, R26, R25 ;  /* 0x0800001a241b7389 */ /* 0x00006400000c0019 */
[----:B01----:R-:W-:Y:S05]  /*1750*/  ENDCOLLECTIVE ;  /* 0x000000000000791b */ /* 0x003fea0003800000 */
.L_x_10329:
[----:B------:R-:W-:Y:S05]  /*1760*/  BRA `(.L_x_10330) ;  /* 0xfffffff000787947 */ /* 0x000fea000383ffff */
.L_x_10310:
[----:B-1----:R-:W-:Y:S01]  /*1770*/  IMAD.MOV.U32 R36, RZ, RZ, R21 ;  /* 0x000000ffff247224 */ /* 0x002fe200078e0015 */
[----:B------:R-:W-:Y:S01]  /*1780*/  MOV R26, 0x10 ;  /* 0x00000010001a7802 */ /* 0x000fe20000000f00 */
[----:B------:R-:W-:Y:S02]  /*1790*/  IMAD.MOV.U32 R25, RZ, RZ, 0x1f ;  /* 0x0000001fff197424 */ /* 0x000fe400078e00ff */
[----:B------:R-:W-:-:S07]  /*17a0*/  IMAD.MOV.U32 R24, RZ, RZ, -0x1 ;  /* 0xffffffffff187424 */ /* 0x000fce00078e00ff */
[----:B------:R-:W-:Y:S05]  /*17b0*/  WARPSYNC.COLLECTIVE R24, `(.L_x_10331) ;  /* 0x0000000018087348 */ /* 0x000fea0003c00000 */
[----:B------:R0:W1:Y:S02]  /*17c0*/  SHFL.DOWN P6, R27, R36, R26, R25 ;  /* 0x0800001a241b7389 */ /* 0x00006400000c0019 */
[----:B01----:R-:W-:Y:S05]  /*17d0*/  ENDCOLLECTIVE ;  /* 0x000000000000791b */ /* 0x003fea0003800000 */
.L_x_10331:
[----:B------:R-:W-:Y:S02]  /*17e0*/  HFMA2 R26, -RZ, RZ, 0, 4.76837158203125e-07 ;  /* 0x00000008ff1a7431 */ /* 0x000fe400000001ff */
[----:B------:R-:W-:-:S04]  /*17f0*/  FADD.FTZ R20, R21, R27 ;  /* 0x0000001b15147221 */ /* 0x000fc80000010000 */
[----:B------:R-:W-:-:S07]  /*1800*/  IMAD.MOV.U32 R36, RZ, RZ, R20 ;  /* 0x000000ffff247224 */ /* 0x000fce00078e0014 */
[----:B------:R-:W-:Y:S05]  /*1810*/  WARPSYNC.COLLECTIVE R24, `(.L_x_10332) ;  /* 0x0000000018087348 */ /* 0x000fea0003c00000 */
[----:B------:R0:W1:Y:S02]  /*1820*/  SHFL.DOWN P6, R27, R36, R26, R25 ;  /* 0x0800001a241b7389 */ /* 0x00006400000c0019 */
[----:B01----:R-:W-:Y:S05]  /*1830*/  ENDCOLLECTIVE ;  /* 0x000000000000791b */ /* 0x003fea0003800000 */
.L_x_10332:
[----:B------:R-:W-:Y:S02]  /*1840*/  IMAD.MOV.U32 R26, RZ, RZ, 0x4 ;  /* 0x00000004ff1a7424 */ /* 0x000fe400078e00ff */
[----:B------:R-:W-:-:S04]  /*1850*/  FADD.FTZ R22, R20, R27 ;  /* 0x0000001b14167221 */ /* 0x000fc80000010000 */
[----:B------:R-:W-:-:S07]  /*1860*/  IMAD.MOV.U32 R36, RZ, RZ, R22 ;  /* 0x000000ffff247224 */ /* 0x000fce00078e0016 */
[----:B------:R-:W-:Y:S05]  /*1870*/  WARPSYNC.COLLECTIVE R24, `(.L_x_10333) ;  /* 0x0000000018087348 */ /* 0x000fea0003c00000 */
[----:B------:R0:W1:Y:S02]  /*1880*/  SHFL.DOWN P6, R27, R36, R26, R25 ;  /* 0x0800001a241b7389 */ /* 0x00006400000c0019 */
[----:B01----:R-:W-:Y:S05]  /*1890*/  ENDCOLLECTIVE ;  /* 0x000000000000791b */ /* 0x003fea0003800000 */
.L_x_10333:
[----:B------:R-:W-:Y:S01]  /*18a0*/  MOV R26, 0x2 ;  /* 0x00000002001a7802 */ /* 0x000fe20000000f00 */
[----:B------:R-:W-:-:S04]  /*18b0*/  FADD.FTZ R28, R22, R27 ;  /* 0x0000001b161c7221 */ /* 0x000fc80000010000 */
[----:B------:R-:W-:-:S07]  /*18c0*/  IMAD.MOV.U32 R36, RZ, RZ, R28 ;  /* 0x000000ffff247224 */ /* 0x000fce00078e001c */
[----:B------:R-:W-:Y:S05]  /*18d0*/  WARPSYNC.COLLECTIVE R24, `(.L_x_10334) ;  /* 0x0000000018087348 */ /* 0x000fea0003c00000 */
[----:B------:R0:W1:Y:S02]  /*18e0*/  SHFL.DOWN P6, R27, R36, R26, R25 ;  /* 0x0800001a241b7389 */ /* 0x00006400000c0019 */
[----:B01----:R-:W-:Y:S05]  /*18f0*/  ENDCOLLECTIVE ;  /* 0x000000000000791b */ /* 0x003fea0003800000 */
.L_x_10334:
[----:B------:R-:W-:Y:S02]  /*1900*/  IMAD.MOV.U32 R26, RZ, RZ, 0x1 ;  /* 0x00000001ff1a7424 */ /* 0x000fe400078e00ff */
[----:B------:R-:W-:-:S04]  /*1910*/  FADD.FTZ R33, R28, R27 ;  /* 0x0000001b1c217221 */ /* 0x000fc80000010000 */
[----:B------:R-:W-:-:S07]  /*1920*/  IMAD.MOV.U32 R36, RZ, RZ, R33 ;  /* 0x000000ffff247224 */ /* 0x000fce00078e0021 */
[----:B------:R-:W-:Y:S05]  /*1930*/  WARPSYNC.COLLECTIVE R24, `(.L_x_10335) ;  /* 0x0000000018087348 */ /* 0x000fea0003c00000 */
[----:B------:R0:W1:Y:S02]  /*1940*/  SHFL.DOWN P6, R27, R36, R26, R25 ;  /* 0x0800001a241b7389 */ /* 0x00006400000c0019 */
[----:B01----:R-:W-:Y:S05]  /*1950*/  ENDCOLLECTIVE ;  /* 0x000000000000791b */ /* 0x003fea0003800000 */
.L_x_10335:
[----:B------:R-:W-:Y:S05]  /*1960*/  BRA `(.L_x_10336) ;  /* 0xfffffff400407947 */ /* 0x000fea000383ffff */
.L_x_10337:
        /* <DEDUP_REMOVED lines=9> */
.L_x_11695:


//--------------------- .text._ZN2at6native43_GLOBAL__N__9ae7fba5_10_SoftMax_cu_9f978f6322cunn_SoftMaxForwardRegIfffNS1_25LogSoftMaxForwardEpilogueElLi7EEEvPT1_PKT_T3_ --------------------------
	.section	.text._ZN2at6native43_GLOBAL__N__9ae7fba5_10_SoftMax_cu_9f978f6322cunn_SoftMaxForwardRegIfffNS1_25LogSoftMaxForwardEpilogueElLi7EEEvPT1_PKT_T3_,"ax",@progbits
	.align	128
.text._ZN2at6native43_GLOBAL__N__9ae7fba5_10_SoftMax_cu_9f978f6322cunn_SoftMaxForwardRegIfffNS1_25LogSoftMaxForwardEpilogueElLi7EEEvPT1_PKT_T3_:
        .type           _ZN2at6native43_GLOBAL__N__9ae7fba5_10_SoftMax_cu_9f978f6322cunn_SoftMaxForwardRegIfffNS1_25LogSoftMaxForwardEpilogueElLi7EEEvPT1_PKT_T3_,@function
        .size           _ZN2at6native43_GLOBAL__N__9ae7fba5_10_SoftMax_cu_9f978f6322cunn_SoftMaxForwardRegIfffNS1_25LogSoftMaxForwardEpilogueElLi7EEEvPT1_PKT_T3_,(.L_x_11696 - _ZN2at6native43_GLOBAL__N__9ae7fba5_10_SoftMax_cu_9f978f6322cunn_SoftMaxForwardRegIfffNS1_25LogSoftMaxForwardEpilogueElLi7EEEvPT1_PKT_T3_)
        .other          _ZN2at6native43_GLOBAL__N__9ae7fba5_10_SoftMax_cu_9f978f6322cunn_SoftMaxForwardRegIfffNS1_25LogSoftMaxForwardEpilogueElLi7EEEvPT1_PKT_T3_,@"STO_CUDA_ENTRY STV_DEFAULT"
_ZN2at6native43_GLOBAL__N__9ae7fba5_10_SoftMax_cu_9f978f6322cunn_SoftMaxForwardRegIfffNS1_25LogSoftMaxForwardEpilogueElLi7EEEvPT1_PKT_T3_:
        /* <DEDUP_REMOVED lines=134> */
.L_x_10360:
        /* <DEDUP_REMOVED lines=9> */
.L_x_10338:
        /* <DEDUP_REMOVED lines=16> */
[----:B------:R-:W-:-:S02]  /*09f0*/  HFMA2 R22, -RZ, RZ, 0, 0 ;  /* 0x00000000ff167431 */ /* 0x000fc400000001ff */
        /* <DEDUP_REMOVED lines=49> */
.L_x_10366:
[----:B-1----:R-:W-:-:S07]  /*0d10*/  FADD.FTZ R20, R28, R25 ;  /* 0x000000191c147221 */ /* 0x002fce0000010000 */
.L_x_10341:
[----:B------:R-:W-:Y:S05]  /*0d20*/  BSYNC B0 ;  /* 0x0000000000007941 */ /* 0x000fea0003800000 */
.L_x_10340:
        /* <DEDUP_REMOVED lines=9> */
[----:B------:R-:W-:Y:S02]  /*0dc0*/  IMAD.MOV.U32 R20, RZ, RZ, R16 ;  /* 0x000000ffff147224 */ /* 0x000fe400078e0010 */
[----:B------:R-:W-:Y:S02]  /*0dd0*/  IMAD.MOV.U32 R21, RZ, RZ, RZ ;  /* 0x000000ffff157224 */ /* 0x000fe400078e00ff */
[----:B------:R-:W-:-:S04]  /*0de0*/  IMAD.WIDE.U32 R20, R14, UR8, R20 ;  /* 0x000000080e147c25 */ /* 0x000fc8000f8e0014 */
[----:B------:R-:W-:Y:S02]  /*0df0*/  IMAD R17, R15, UR8, R21 ;  /* 0x000000080f117c24 */ /* 0x000fe4000f8e0215 */
[----:B------:R-:W-:-:S04]  /*0e00*/  FADD.FTZ R21, R0, -R19 ;  /* 0x8000001300157221 */ /* 0x000fc80000010000 */
[----:B-1----:R-:W-:Y:S01]  /*0e10*/  FFMA.FTZ R21, R18, -0.69314718246459960938, R21 ;  /* 0xbf31721812157823 */ /* 0x002fe20000010015 */
[----:B--2---:R-:W-:-:S04]  /*0e20*/  LEA R16, P0, R20, UR4, 0x2 ;  /* 0x0000000414107c11 */ /* 0x004fc8000f8010ff */
[----:B------:R-:W-:-:S05]  /*0e30*/  LEA.HI.X R17, R20, UR5, R17, 0x2, P0 ;  /* 0x0000000514117c11 */ /* 0x000fca00080f1411 */
[----:B------:R2:W-:Y:S04]  /*0e40*/  STG.E desc[UR6][R16.64], R21 ;  /* 0x0000001510007986 */ /* 0x0005e8000c101906 */
.L_x_10344:
[----:B------:R-:W-:Y:S05]  /*0e50*/  BSYNC.RECONVERGENT B0 ;  /* 0x0000000000007941 */ /* 0x000fea0003800200 */
.L_x_10343:
[----:B------:R-:W-:Y:S01]  /*0e60*/  ISETP.NE.AND P0, PT, R32, RZ, PT ;  /* 0x000000ff2000720c */ /* 0x000fe20003f05270 */
[----:B------:R-:W-:-:S12]  /*0e70*/  BSSY.RECONVERGENT B0, `(.L_x_10345) ;  /* 0x000000d000007945 */ /* 0x000fd80003800200 */
[----:B------:R-:W-:Y:S05]  /*0e80*/  @P0 BRA `(.L_x_10346) ;  /* 0x00000000002c0947 */ /* 0x000fea0003800000 */
[----:B--2---:R-:W2:Y:S01]  /*0e90*/  S2R R16, SR_TID.X ;  /* 0x0000000000107919 */ /* 0x004ea20000002100 */
[----:B------:R-:W3:Y:S01]  /*0ea0*/  LDCU.64 UR4, c[0x0][0x380] ;  /* 0x00007000ff0477ac */ /* 0x000ee20008000a00 */
[----:B------:R-:W-:Y:S01]  /*0eb0*/  IMAD.MOV.U32 R17, RZ, RZ, RZ ;  /* 0x000000ffff117224 */ /* 0x000fe200078e00ff */
[----:B--2---:R-:W-:-:S05]  /*0ec0*/  IADD3 R16, PT, PT, R16, UR9, RZ ;  /* 0x0000000910107c10 */ /* 0x004fca000fffe0ff */
[----:B------:R-:W-:-:S04]  /*0ed0*/  IMAD.WIDE.U32 R20, R14, UR8, R16 ;  /* 0x000000080e147c25 */ /* 0x000fc8000f8e0010 */
[----:B------:R-:W-:Y:S01]  /*0ee0*/  IMAD R17, R15, UR8, R21 ;  /* 0x000000080f117c24 */ /* 0x000fe2000f8e0215 */
[----:B---3--:R-:W-:Y:S01]  /*0ef0*/  LEA R16, P0, R20, UR4, 0x2 ;  /* 0x0000000414107c11 */ /* 0x008fe2000f8010ff */
[----:B------:R-:W-:-:S03]  /*0f00*/  FADD.FTZ R21, R2, -R19 ;  /* 0x8000001302157221 */ /* 0x000fc60000010000 */
[----:B------:R-:W-:Y:S01]  /*0f10*/  LEA.HI.X R17, R20, UR5, R17, 0x2, P0 ;  /* 0x0000000514117c11 */ /* 0x000fe200080f1411 */
[----:B-1----:R-:W-:-:S05]  /*0f20*/  FFMA.FTZ R21, R18, -0.69314718246459960938, R21 ;  /* 0xbf31721812157823 */ /* 0x002fca0000010015 */
[----:B------:R3:W-:Y:S03]  /*0f30*/  STG.E desc[UR6][R16.64], R21 ;  /* 0x0000001510007986 */ /* 0x0007e6000c101906 */
.L_x_10346:
[----:B------:R-:W-:Y:S05]  /*0f40*/  BSYNC.RECONVERGENT B0 ;  /* 0x0000000000007941 */ /* 0x000fea0003800200 */
.L_x_10345:
[----:B------:R-:W-:Y:S04]  /*0f50*/  BSSY.RECONVERGENT B0, `(.L_x_10347) ;  /* 0x000000e000007945 */ /* 0x000fe80003800200 */
        /* <DEDUP_REMOVED lines=13> */
.L_x_10348:
[----:B------:R-:W-:Y:S05]  /*1030*/  BSYNC.RECONVERGENT B0 ;  /* 0x0000000000007941 */ /* 0x000fea0003800200 */
.L_x_10347:
        /* <DEDUP_REMOVED lines=11> */
.L_x_10350:
[----:B------:R-:W-:Y:S05]  /*10f0*/  BSYNC.RECONVERGENT B0 ;  /* 0x0000000000007941 */ /* 0x000fea0003800200 */
.L_x_10349:
        /* <DEDUP_REMOVED lines=11> */
.L_x_10352:
[----:B------:R-:W-:Y:S05]  /*11b0*/  BSYNC.RECONVERGENT B0 ;  /* 0x0000000000007941 */ /* 0x000fea0003800200 */
.L_x_10351:
        /* <DEDUP_REMOVED lines=11> */
.L_x_10354:
[----:B------:R-:W-:Y:S05]  /*1270*/  BSYNC.RECONVERGENT B0 ;  /* 0x0000000000007941 */ /* 0x000fea0003800200 */
.L_x_10353:
        /* <DEDUP_REMOVED lines=11> */
.L_x_10339:
[----:B-1----:R-:W-:Y:S01]  /*1330*/  IMAD.MOV.U32 R35, RZ, RZ, R19 ;  /* 0x000000ffff237224 */ /* 0x002fe200078e0013 */
[----:B------:R-:W-:Y:S01]  /*1340*/  MOV R24, 0x10 ;  /* 0x0000001000187802 */ /* 0x000fe20000000f00 */
[----:B------:R-:W-:Y:S02]  /*1350*/  IMAD.MOV.U32 R23, RZ, RZ, 0x1f ;  /* 0x0000001fff177424 */ /* 0x000fe400078e00ff */
[----:B------:R-:W-:-:S07]  /*1360*/  IMAD.MOV.U32 R22, RZ, RZ, -0x1 ;  /* 0xffffffffff167424 */ /* 0x000fce00078e00ff */
[----:B------:R-:W-:Y:S05]  /*1370*/  WARPSYNC.COLLECTIVE R22, `(.L_x_10355) ;  /* 0x0000000016087348 */ /* 0x000fea0003c00000 */
[----:B------:R0:W1:Y:S02]  /*1380*/  SHFL.DOWN P6, R25, R35, R24, R23 ;  /* 0x0800001823197389 */ /* 0x00006400000c0017 */
[----:B01----:R-:W-:Y:S05]  /*1390*/  ENDCOLLECTIVE ;  /* 0x000000000000791b */ /* 0x003fea0003800000 */
.L_x_10355:
[----:B------:R-:W-:Y:S01]  /*13a0*/  IMAD.MOV.U32 R24, RZ, RZ, 0x8 ;  /* 0x00000008ff187424 */ /* 0x000fe200078e00ff */
[----:B------:R-:W-:-:S04]  /*13b0*/  FSETP.GEU.FTZ.AND P6, PT, R19, R25, PT ;  /* 0x000000191300720b */ /* 0x000fc80003fde000 */
[----:B------:R-:W-:-:S04]  /*13c0*/  FSEL R27, R25, R19, !P6 ;  /* 0x00000013191b7208 */ /* 0x000fc80007000000 */
[----:B------:R-:W-:-:S07]  /*13d0*/  MOV R35, R27 ;  /* 0x0000001b00237202 */ /* 0x000fce0000000f00 */
[----:B------:R-:W-:Y:S05]  /*13e0*/  WARPSYNC.COLLECTIVE R22, `(.L_x_10356) ;  /* 0x0000000016087348 */ /* 0x000fea0003c00000 */
[----:B------:R0:W1:Y:S02]  /*13f0*/  SHFL.DOWN P6, R25, R35, R24, R23 ;  /* 0x0800001823197389 */ /* 0x00006400000c0017 */
[----:B01----:R-:W-:Y:S05]  /*1400*/  ENDCOLLECTIVE ;  /* 0x000000000000791b */ /* 0x003fea0003800000 */
.L_x_10356:
[----:B------:R-:W-:Y:S01]  /*1410*/  HFMA2 R24, -RZ, RZ, 0, 2.384185791015625e-07 ;  /* 0x00000004ff187431 */ /* 0x000fe200000001ff */
[----:B------:R-:W-:-:S04]  /*1420*/  FSETP.GEU.FTZ.AND P6, PT, R27, R25, PT ;  /* 0x000000191b00720b */ /* 0x000fc80003fde000 */
[----:B------:R-:W-:-:S05]  /*1430*/  FSEL R33, R25, R27, !P6 ;  /* 0x0000001b19217208 */ /* 0x000fca0007000000 */
[----:B------:R-:W-:-:S07]  /*1440*/  IMAD.MOV.U32 R35, RZ, RZ, R33 ;  /* 0x000000ffff237224 */ /* 0x000fce00078e0021 */
[----:B------:R-:W-:Y:S05]  /*1450*/  WARPSYNC.COLLECTIVE R22, `(.L_x_10357) ;  /* 0x0000000016087348 */ /* 0x000fea0003c00000 */
[----:B------:R0:W1:Y:S02]  /*1460*/  SHFL.DOWN P6, R25, R35, R24, R23 ;  /* 0x0800001823197389 */ /* 0x00006400000c0017 */
[----:B01----:R-:W-:Y:S05]  /*1470*/  ENDCOLLECTIVE ;  /* 0x000000000000791b */ /* 0x003fea0003800000 */
.L_x_10357:
[----:B------:R-:W-:Y:S01]  /*1480*/  IMAD.MOV.U32 R24, RZ, RZ, 0x2 ;  /* 0x00000002ff187424 */ /* 0x000fe200078e00ff */
[----:B------:R-:W-:-:S04]  /*1490*/  FSETP.GEU.FTZ.AND P6, PT, R33, R25, PT ;  /* 0x000000192100720b */ /* 0x000fc80003fde000 */
[----:B------:R-:W-:-:S05]  /*14a0*/  FSEL R34, R25, R33, !P6 ;  /* 0x0000002119227208 */ /* 0x000fca0007000000 */
[----:B------:R-:W-:-:S07]  /*14b0*/  IMAD.MOV.U32 R35, RZ, RZ, R34 ;  /* 0x000000ffff237224 */ /* 0x000fce00078e0022 */
[----:B------:R-:W-:Y:S05]  /*14c0*/  WARPSYNC.COLLECTIVE R22, `(.L_x_10358) ;  /* 0x0000000016087348 */ /* 0x000fea0003c00000 */
[----:B------:R0:W1:Y:S02]  /*14d0*/  SHFL.DOWN P6, R25, R35, R24, R23 ;  /* 0x0800001823197389 */ /* 0x00006400000c0017 */
[----:B01----:R-:W-:Y:S05]  /*14e0*/  ENDCOLLECTIVE ;  /* 0x000000000000791b */ /* 0x003fea0003800000 */
.L_x_10358:
[----:B------:R-:W-:Y:S01]  /*14f0*/  IMAD.MOV.U32 R24, RZ, RZ, 0x1 ;  /* 0x00000001ff187424 */ /* 0x000fe200078e00ff */
[----:B------:R-:W-:-:S04]  /*1500*/  FSETP.GEU.FTZ.AND P6, PT, R34, R25, PT ;  /* 0x000000192200720b */ /* 0x000fc80003fde000 */
[----:B------:R-:W-:-:S04]  /*1510*/  FSEL R19, R25, R34, !P6 ;  /* 0x0000002219137208 */ /* 0x000fc80007000000 */
[----:B------:R-:W-:-:S07]  /*1520*/  MOV R35, R19 ;  /* 0x0000001300237202 */ /* 0x000fce0000000f00 */
[----:B------:R-:W-:Y:S05]  /*1530*/  WARPSYNC.COLLECTIVE R22, `(.L_x_10359) ;  /* 0x0000000016087348 */ /* 0x000fea0003c00000 */
[----:B------:R0:W1:Y:S02]  /*1540*/  SHFL.DOWN P6, R25, R35, R24, R23 ;  /* 0x0800001823197389 */ /* 0x00006400000c0017 */
[----:B01----:R-:W-:Y:S05]  /*1550*/  ENDCOLLECTIVE ;  /* 0x000000000000791b */ /* 0x003fea0003800000 */
.L_x_10359:
[----:B------:R-:W-:Y:S05]  /*1560*/  BRA `(.L_x_10360) ;  /* 0xfffffff000bc7947 */ /* 0x000fea000383ffff */
.L_x_10342:
[----:B-1----:R-:W-:Y:S02]  /*1570*/  IMAD.MOV.U32 R35, RZ, RZ, R20 ;  /* 0x000000ffff237224 */ /* 0x002fe400078e0014 */
[----:B------:R-:W-:Y:S02]  /*1580*/  HFMA2 R24, -RZ, RZ, 0, 9.5367431640625e-07 ;  /* 0x00000010ff187431 */ /* 0x000fe400000001ff */
[----:B------:R-:W-:Y:S02]  /*1590*/  IMAD.MOV.U32 R23, RZ, RZ, 0x1f ;  /* 0x0000001fff177424 */ /* 0x000fe400078e00ff */
[----:B------:R-:W-:-:S07]  /*15a0*/  IMAD.MOV.U32 R22, RZ, RZ, -0x1 ;  /* 0xffffffffff167424 */ /* 0x000fce00078e00ff */
[----:B------:R-:W-:Y:S05]  /*15b0*/  WARPSYNC.COLLECTIVE R22, `(.L_x_10361) ;  /* 0x0000000016087348 */ /* 0x000fea0003c00000 */
[----:B------:R0:W1:Y:S02]  /*15c0*/  SHFL.DOWN P6, R25, R35, R24, R23 ;  /* 0x0800001823197389 */ /* 0x00006400000c0017 */
[----:B01----:R-:W-:Y:S05]  /*15d0*/  ENDCOLLECTIVE ;  /* 0x000000000000791b */ /* 0x003fea0003800000 */
.L_x_10361:
[----:B------:R-:W-:Y:S02]  /*15e0*/  IMAD.MOV.U32 R24, RZ, RZ, 0x8 ;  /* 0x00000008ff187424 */ /* 0x000fe400078e00ff */
[----:B------:R-:W-:-:S05]  /*15f0*/  FADD.FTZ R18, R20, R25 ;  /* 0x0000001914127221 */ /* 0x000fca0000010000 */
[----:B------:R-:W-:-:S07]  /*1600*/  MOV R35, R18 ;  /* 0x0000001200237202 */ /* 0x000fce0000000f00 */
[----:B------:R-:W-:Y:S05]  /*1610*/  WARPSYNC.COLLECTIVE R22, `(.L_x_10362) ;  /* 0x0000000016087348 */ /* 0x000fea0003c00000 */
[----:B------:R0:W1:Y:S02]  /*1620*/  SHFL.DOWN P6, R25, R35, R24, R23 ;  /* 0x0800001823197389 */ /* 0x00006400000c0017 */
[----:B01----:R-:W-:Y:S05]  /*1630*/  ENDCOLLECTIVE ;  /* 0x000000000000791b */ /* 0x003fea0003800000 */
.L_x_10362:
[----:B------:R-:W-:Y:S02]  /*1640*/  HFMA2 R24, -RZ, RZ, 0, 2.384185791015625e-07 ;  /* 0x00000004ff187431 */ /* 0x000fe400000001ff */
[----:B------:R-:W-:-:S04]  /*1650*/  FADD.FTZ R21, R18, R25 ;  /* 0x0000001912157221 */ /* 0x000fc80000010000 */
[----:B------:R-:W-:-:S07]  /*1660*/  IMAD.MOV.U32 R35, RZ, RZ, R21 ;  /* 0x000000ffff237224 */ /* 0x000fce00078e0015 */
[----:B------:R-:W-:Y:S05]  /*1670*/  WARPSYNC.COLLECTIVE R22, `(.L_x_10363) ;  /* 0x0000000016087348 */ /* 0x000fea0003c00000 */
[----:B------:R0:W1:Y:S02]  /*1680*/  SHFL.DOWN P6, R25, R35, R24, R23 ;  /* 0x0800001823197389 */ /* 0x00006400000c0017 */
[----:B01----:R-:W-:Y:S05]  /*1690*/  ENDCOLLECTIVE ;  /* 0x000000000000791b */ /* 0x003fea0003800000 */
.L_x_10363:
[----:B------:R-:W-:Y:S02]  /*16a0*/  IMAD.MOV.U32 R24, RZ, RZ, 0x2 ;  /* 0x00000002ff187424 */ /* 0x000fe400078e00ff */
[----:B------:R-:W-:-:S04]  /*16b0*/  FADD.FTZ R27, R21, R25 ;  /* 0x00000019151b7221 */ /* 0x000fc80000010000 */
[----:B------:R-:W-:-:S07]  /*16c0*/  IMAD.MOV.U32 R35, RZ, RZ, R27 ;  /* 0x000000ffff237224 */ /* 0x000fce00078e001b */
[----:B------:R-:W-:Y:S05]  /*16d0*/  WARPSYNC.COLLECTIVE R22, `(.L_x_10364) ;  /* 0x0000000016087348 */ /* 0x000fea0003c00000 */
[----:B------:R0:W1:Y:S02]  /*16e0*/  SHFL.DOWN P6, R25, R35, R24, R23 ;  /* 0x0800001823197389 */ /* 0x00006400000c0017 */
[----:B01----:R-:W-:Y:S05]  /*16f0*/  ENDCOLLECTIVE ;  /* 0x000000000000791b */ /* 0x003fea0003800000 */
.L_x_10364:
[----:B------:R-:W-:Y:S02]  /*1700*/  IMAD.MOV.U32 R24, RZ, RZ, 0x1 ;  /* 0x00000001ff187424 */ /* 0x000fe400078e00ff */
[----:B------:R-:W-:-:S05]  /*1710*/  FADD.FTZ R28, R27, R25 ;  /* 0x000000191b1c7221 */ /* 0x000fca0000010000 */
[----:B------:R-:W-:-:S07]  /*1720*/  MOV R35, R28 ;  /* 0x0000001c00237202 */ /* 0x000fce0000000f00 */
[----:B------:R-:W-:Y:S05]  /*1730*/  WARPSYNC.COLLECTIVE R22, `(.L_x_10365) ;  /* 0x0000000016087348 */ /* 0x000fea0003c00000 */
[----:B------:R0:W1:Y:S02]  /*1740*/  SHFL.DOWN P6, R25, R35, R24, R23 ;  /* 0x0800001823197389 */ /* 0x00006400000c0017 */
[----:B01----:R-:W-:Y:S05]  /*1750*/  ENDCOLLECTIVE ;  /* 0x000000000000791b */ /* 0x003fea0003800000 */
.L_x_10365:
[----:B------:R-:W-:Y:S05]  /*1760*/  BRA `(.L_x_10366) ;  /* 0xfffffff400687947 */ /* 0x000fea000383ffff */
.L_x_10367:
        /* <DEDUP_REMOVED lines=9> */
.L_x_11696:


//--------------------- .text._ZN2at6native43_GLOBAL__N__9ae7fba5_10_SoftMax_cu_9f978f6322cunn_SoftMaxForwardRegIfffNS1_25LogSoftMaxForwardEpilogueElLi6EEEvPT1_PKT_T3_ --------------------------
	.section	.text._ZN2at6native43_GLOBAL__N__9ae7fba5_10_SoftMax_cu_9f978f6322cunn_SoftMaxForwardRegIfffNS1_25LogSoftMaxForwardEpilogueElLi6EEEvPT1_PKT_T3_,"ax",@progbits
	.align	128
.text._ZN2at6native43_GLOBAL__N__9ae7fba5_10_SoftMax_cu_9f978f6322cunn_SoftMaxForwardRegIfffNS1_25LogSoftMaxForwardEpilogueElLi6EEEvPT1_PKT_T3_:
        .type           _ZN2at6native43_GLOBAL__N__9ae7fba5_10_SoftMax_cu_9f978f6322cunn_SoftMaxForwardRegIfffNS1_25LogSoftMaxForwardEpilogueElLi6EEEvPT1_PKT_T3_,@function
        .size           _ZN2at6native43_GLOBAL__N__9ae7fba5_10_SoftMax_cu_9f978f6322cunn_SoftMaxForwardRegIfffNS1_25LogSoftMaxForwardEpilogueElLi6EEEvPT1_PKT_T3_,(.L_x_11697 - _ZN2at6native43_GLOBAL__N__9ae7fba5_10_SoftMax_cu_9f978f6322cunn_SoftMaxForwardRegIfffNS1_25LogSoftMaxForwardEpilogueElLi6EEEvPT1_PKT_T3_)
        .other          _ZN2at6native43_GLOBAL__N__9ae7fba5_10_SoftMax_cu_9f978f6322cunn_SoftMaxForwardRegIfffNS1_25LogSoftMaxForwardEpilogueElLi6EEEvPT1_PKT_T3_,@"STO_CUDA_ENTRY STV_DEFAULT"
_ZN2at6native43_GLOBAL__N__9ae7fba5_10_SoftMax_cu_9f978f6322cunn_SoftMaxForwardRegIfffNS1_25LogSoftMaxForwardEpilogueElLi6EEEvPT1_PKT_T3_:
        /* <DEDUP_REMOVED lines=53> */
[----:B------:R-:W-:Y:S01]  /*0350*/  @!P4 LEA.HI.X R27, R28, R27, R29, 0x2, P5 ;  /* 0x0000001b1c1bc211 */ /* 0x000fe200028f141d */
[----:B------:R-:W-:-:S04]  /*0360*/  VIADD R28, R6, UR6 ;  /* 0x00000006061c7c36 */ /* 0x000fc80008000000 */
        /* <DEDUP_REMOVED lines=10> */
[----:B-1----:R-:W-:Y:S01]  /*0410*/  MOV R19, 0xff7fffff ;  /* 0xff7fffff00137802 */ /* 0x002fe20000000f00 */
        /* <DEDUP_REMOVED lines=55> */
.L_x_10388:
        /* <DEDUP_REMOVED lines=9> */
.L_x_10368:
        /* <DEDUP_REMOVED lines=65> */
.L_x_10394:
[----:B-1----:R-:W-:-:S07]  /*0c30*/  FADD.FTZ R22, R30, R27 ;  /* 0x0000001b1e167221 */ /* 0x002fce0000010000 */
.L_x_10371:
[----:B------:R-:W-:Y:S05]  /*0c40*/  BSYNC B0 ;  /* 0x0000000000007941 */ /* 0x000fea0003800000 */
.L_x_10370:
        /* <DEDUP_REMOVED lines=9> */
[----:B------:R-:W-:-:S03]  /*0ce0*/  HFMA2 R17, -RZ, RZ, 0, 0 ;  /* 0x00000000ff117431 */ /* 0x000fc600000001ff */
[----:B------:R-:W-:-:S04]  /*0cf0*/  IMAD.WIDE.U32 R20, R14, UR7, R16 ;  /* 0x000000070e147c25 */ /* 0x000fc8000f8e0010 */
[----:B------:R-:W-:Y:S02]  /*0d00*/  IMAD R17, R15, UR7, R21 ;  /* 0x000000070f117c24 */ /* 0x000fe4000f8e0215 */
[----:B------:R-:W-:-:S04]  /*0d10*/  FADD.FTZ R21, R0, -R19 ;  /* 0x8000001300157221 */ /* 0x000fc80000010000 */
[----:B-1----:R-:W-:Y:S01]  /*0d20*/  FFMA.FTZ R21, R18, -0.69314718246459960938, R21 ;  /* 0xbf31721812157823 */ /* 0x002fe20000010015 */
[----:B--2---:R-:W-:-:S04]  /*0d30*/  LEA R16, P0, R20, UR4, 0x2 ;  /* 0x0000000414107c11 */ /* 0x004fc8000f8010ff */
[----:B------:R-:W-:-:S05]  /*0d40*/  LEA.HI.X R17, R20, UR5, R17, 0x2, P0 ;  /* 0x0000000514117c11 */ /* 0x000fca00080f1411 */
[----:B------:R2:W-:Y:S04]  /*0d50*/  STG.E desc[UR8][R16.64], R21 ;  /* 0x0000001510007986 */ /* 0x0005e8000c101908 */
.L_x_10374:
[----:B------:R-:W-:Y:S05]  /*0d60*/  BSYNC.RECONVERGENT B0 ;  /* 0x0000000000007941 */ /* 0x000fea0003800200 */
.L_x_10373:
[----:B------:R-:W-:Y:S04]  /*0d70*/  BSSY.RECONVERGENT B0, `(.L_x_10375) ;  /* 0x000000b000007945 */ /* 0x000fe80003800200 */
[----:B------:R-:W-:Y:S05]  /*0d80*/  @P1 BRA `(.L_x_10376) ;  /* 0x0000000000241947 */ /* 0x000fea0003800000 */
[----:B------:R-:W3:Y:S01]  /*0d90*/  LDCU.64 UR4, c[0x0][0x380] ;  /* 0x00007000ff0477ac */ /* 0x000ee20008000a00 */
[----:B------:R-:W-:Y:S02]  /*0da0*/  IMAD.MOV.U32 R13, RZ, RZ, RZ ;  /* 0x000000ffff0d7224 */ /* 0x000fe400078e00ff */
[----:B--2---:R-:W-:-:S04]  /*0db0*/  IMAD.WIDE.U32 R16, R14, UR7, R12 ;  /* 0x000000070e107c25 */ /* 0x004fc8000f8e000c */
[----:B------:R-:W-:Y:S02]  /*0dc0*/  IMAD R13, R15, UR7, R17 ;  /* 0x000000070f0d7c24 */ /* 0x000fe4000f8e0211 */
[----:B------:R-:W-:-:S04]  /*0dd0*/  FADD.FTZ R17, R2, -R19 ;  /* 0x8000001302117221 */ /* 0x000fc80000010000 */
[----:B-1----:R-:W-:Y:S01]  /*0de0*/  FFMA.FTZ R17, R18, -0.69314718246459960938, R17 ;  /* 0xbf31721812117823 */ /* 0x002fe20000010011 */
[----:B---3--:R-:W-:-:S04]  /*0df0*/  LEA R12, P0, R16, UR4, 0x2 ;  /* 0x00000004100c7c11 */ /* 0x008fc8000f8010ff */
[----:B------:R-:W-:-:S05]  /*0e00*/  LEA.HI.X R13, R16, UR5, R13, 0x2, P0 ;  /* 0x00000005100d7c11 */ /* 0x000fca00080f140d */
[----:B------:R3:W-:Y:S04]  /*0e10*/  STG.E desc[UR8][R12.64], R17 ;  /* 0x000000110c007986 */ /* 0x0007e8000c101908 */
.L_x_10376:
[----:B------:R-:W-:Y:S05]  /*0e20*/  BSYNC.RECONVERGENT B0 ;  /* 0x0000000000007941 */ /* 0x000fea0003800200 */
.L_x_10375:
[----:B------:R-:W-:Y:S04]  /*0e30*/  BSSY.RECONVERGENT B0, `(.L_x_10377) ;  /* 0x000000b000007945 */ /* 0x000fe80003800200 */
[----:B------:R-:W-:Y:S05]  /*0e40*/  @P2 BRA `(.L_x_10378) ;  /* 0x0000000000242947 */ /* 0x000fea0003800000 */
[----:B------:R-:W4:Y:S01]  /*0e50*/  LDCU.64 UR4, c[0x0][0x380] ;  /* 0x00007000ff0477ac */ /* 0x000f220008000a00 */
[----:B------:R-:W-:Y:S02]  /*0e60*/  IMAD.MOV.U32 R11, RZ, RZ, RZ ;  /* 0x000000ffff0b7224 */ /* 0x000fe400078e00ff */
[----:B------:R-:W-:-:S04]  /*0e70*/  IMAD.WIDE.U32 R10, R14, UR7, R10 ;  /* 0x000000070e0a7c25 */ /* 0x000fc8000f8e000a */
[----:B---3--:R-:W-:Y:S02]  /*0e80*/  IMAD R13, R15, UR7, R11 ;  /* 0x000000070f0d7c24 */ /* 0x008fe4000f8e020b */
[----:B------:R-:W-:-:S04]  /*0e90*/  FADD.FTZ R11, R3, -R19 ;  /* 0x80000013030b7221 */ /* 0x000fc80000010000 */
[----:B-1----:R-:W-:Y:S01]  /*0ea0*/  FFMA.FTZ R11, R18, -0.69314718246459960938, R11 ;  /* 0xbf317218120b7823 */ /* 0x002fe2000001000b */
[----:B----4-:R-:W-:-:S04]  /*0eb0*/  LEA R2, P0, R10, UR4, 0x2 ;  /* 0x000000040a027c11 */ /* 0x010fc8000f8010ff */
[----:B------:R-:W-:-:S05]  /*0ec0*/  LEA.HI.X R3, R10, UR5, R13, 0x2, P0 ;  /* 0x000000050a037c11 */ /* 0x000fca00080f140d */
[----:B------:R4:W-:Y:S04]  /*0ed0*/  STG.E desc[UR8][R2.64], R11 ;  /* 0x0000000b02007986 */ /* 0x0009e8000c101908 */
.L_x_10378:
[----:B------:R-:W-:Y:S05]  /*0ee0*/  BSYNC.RECONVERGENT B0 ;  /* 0x0000000000007941 */ /* 0x000fea0003800200 */
.L_x_10377:
        /* <DEDUP_REMOVED lines=11> */
.L_x_10380:
[----:B------:R-:W-:Y:S05]  /*0fa0*/  BSYNC.RECONVERGENT B0 ;  /* 0x0000000000007941 */ /* 0x000fea0003800200 */
.L_x_10379:
[----:B------:R-:W-:Y:S04]  /*0fb0*/  BSSY.RECONVERGENT B0, `(.L_x_10381) ;  /* 0x000000b000007945 */ /* 0x000fe80003800200 */
[----:B------:R-:W-:Y:S05]  /*0fc0*/  @P4 BRA `(.L_x_10382) ;  /* 0x0000000000244947 */ /* 0x000fea0003800000 */
[----:B------:R-:W5:Y:S01]  /*0fd0*/  LDCU.64 UR4, c[0x0][0x380] ;  /* 0x00007000ff0477ac */ /* 0x000f620008000a00 */
[----:B------:R-:W-:Y:S01]  /*0fe0*/  MOV R7, RZ ;  /* 0x000000ff00077202 */ /* 0x000fe20000000f00 */
[----:B------:R-:W-:Y:S02]  /*0ff0*/  FADD.FTZ R5, R5, -R19 ;  /* 0x8000001305057221 */ /* 0x000fe40000010000 */
[----:B------:R-:W-:-:S04]  /*1000*/  IMAD.WIDE.U32 R6, R14, UR7, R6 ;  /* 0x000000070e067c25 */ /* 0x000fc8000f8e0006 */
[----:B-1----:R-:W-:Y:S01]  /*1010*/  FFMA.FTZ R5, R18, -0.69314718246459960938, R5 ;  /* 0xbf31721812057823 */ /* 0x002fe20000010005 */
[----:B----4-:R-:W-:Y:S01]  /*1020*/  IMAD R3, R15, UR7, R7 ;  /* 0x000000070f037c24 */ /* 0x010fe2000f8e0207 */
[----:B-----5:R-:W-:-:S04]  /*1030*/  LEA R2, P0, R6, UR4, 0x2 ;  /* 0x0000000406027c11 */ /* 0x020fc8000f8010ff */
[----:B------:R-:W-:-:S05]  /*1040*/  LEA.HI.X R3, R6, UR5, R3, 0x2, P0 ;  /* 0x0000000506037c11 */ /* 0x000fca00080f1403 */
[----:B------:R1:W-:Y:S04]  /*1050*/  STG.E desc[UR8][R2.64], R5 ;  /* 0x0000000502007986 */ /* 0x0003e8000c101908 */
.L_x_10382:
[----:B------:R-:W-:Y:S05]  /*1060*/  BSYNC.RECONVERGENT B0 ;  /* 0x0000000000007941 */ /* 0x000fea0003800200 */
.L_x_10381:
        /* <DEDUP_REMOVED lines=11> */
.L_x_10369:
[----:B------:R-:W-:Y:S01]  /*1120*/  IMAD.MOV.U32 R18, RZ, RZ, 0x10 ;  /* 0x00000010ff127424 */ /* 0x000fe200078e00ff */
[----:B------:R-:W-:Y:S01]  /*1130*/  MOV R20, 0xffffffff ;  /* 0xffffffff00147802 */ /* 0x000fe20000000f00 */
[----:B------:R-:W-:-:S07]  /*1140*/  IMAD.MOV.U32 R21, RZ, RZ, 0x1f ;  /* 0x0000001fff157424 */ /* 0x000fce00078e00ff */
[----:B-1----:R-:W-:Y:S05]  /*1150*/  WARPSYNC.COLLECTIVE R20, `(.L_x_10383) ;  /* 0x0000000014087348 */ /* 0x002fea0003c00000 */
[----:B-1----:R0:W1:Y:S02]  /*1160*/  SHFL.DOWN P6, R31, R22, R18, R21 ;  /* 0x08000012161f7389 */ /* 0x00206400000c0015 */
[----:B01----:R-:W-:Y:S05]  /*1170*/  ENDCOLLECTIVE ;  /* 0x000000000000791b */ /* 0x003fea0003800000 */
.L_x_10383:
        /* <DEDUP_REMOVED lines=8> */
.L_x_10384:
        /* <DEDUP_REMOVED lines=8> */
.L_x_10385:
        /* <DEDUP_REMOVED lines=8> */
.L_x_10386:
        /* <DEDUP_REMOVED lines=8> */
.L_x_10387:
[----:B------:R-:W-:Y:S05]  /*1380*/  BRA `(.L_x_10388) ;  /* 0xfffffff400007947 */ /* 0x000fea000383ffff */
.L_x_10372:
[----:B------:R-:W-:Y:S01]  /*1390*/  IMAD.MOV.U32 R18, RZ, RZ, 0x10 ;  /* 0x00000010ff127424 */ /* 0x000fe200078e00ff */
[----:B------:R-:W-:Y:S01]  /*13a0*/  MOV R20, 0xffffffff ;  /* 0xffffffff00147802 */ /* 0x000fe20000000f00 */
[----:B------:R-:W-:-:S07]  /*13b0*/  IMAD.MOV.U32 R21, RZ, RZ, 0x1f ;  /* 0x0000001fff157424 */ /* 0x000fce00078e00ff */
[----:B-1----:R-:W-:Y:S05]  /*13c0*/  WARPSYNC.COLLECTIVE R20, `(.L_x_10389) ;  /* 0x0000000014087348 */ /* 0x002fea0003c00000 */
[----:B-1----:R0:W1:Y:S02]  /*13d0*/  SHFL.DOWN P6, R31, R22, R18, R21 ;  /* 0x08000012161f7389 */ /* 0x00206400000c0015 */
[----:B01----:R-:W-:Y:S05]  /*13e0*/  ENDCOLLECTIVE ;  /* 0x000000000000791b */ /* 0x003fea0003800000 */
.L_x_10389:
[----:B------:R-:W-:Y:S02]  /*13f0*/  HFMA2 R18, -RZ, RZ, 0, 4.76837158203125e-07 ;  /* 0x00000008ff127431 */ /* 0x000fe400000001ff */
[----:B------:R-:W-:-:S04]  /*1400*/  IMAD.MOV.U32 R23, RZ, RZ, R31 ;  /* 0x000000ffff177224 */ /* 0x000fc800078e001f */
[----:B------:R-:W-:-:S04]  /*1410*/  FADD.FTZ R23, R22, R23 ;  /* 0x0000001716177221 */ /* 0x000fc80000010000 */
[----:B------:R-:W-:-:S07]  /*1420*/  IMAD.MOV.U32 R22, RZ, RZ, R23 ;  /* 0x000000ffff167224 */ /* 0x000fce00078e0017 */
[----:B------:R-:W-:Y:S05]  /*1430*/  WARPSYNC.COLLECTIVE R20, `(.L_x_10390) ;  /* 0x0000000014087348 */ /* 0x000fea0003c00000 */
[----:B------:R0:W1:Y:S02]  /*1440*/  SHFL.DOWN P6, R31, R22, R18, R21 ;  /* 0x08000012161f7389 */ /* 0x00006400000c0015 */
[----:B01----:R-:W-:Y:S05]  /*1450*/  ENDCOLLECTIVE ;  /* 0x000000000000791b */ /* 0x003fea0003800000 */
.L_x_10390:
[----:B------:R-:W-:Y:S01]  /*1460*/  MOV R18, 0x4 ;  /* 0x0000000400127802 */ /* 0x000fe20000000f00 */
[----:B------:R-:W-:-:S04]  /*1470*/  IMAD.MOV.U32 R24, RZ, RZ, R31 ;  /* 0x000000ffff187224 */ /* 0x000fc800078e001f */
[----:B------:R-:W-:-:S04]  /*1480*/  FADD.FTZ R24, R23, R24 ;  /* 0x0000001817187221 */ /* 0x000fc80000010000 */
[----:B------:R-:W-:-:S07]  /*1490*/  IMAD.MOV.U32 R22, RZ, RZ, R24 ;  /* 0x000000ffff167224 */ /* 0x000fce00078e0018 */
[----:B------:R-:W-:Y:S05]  /*14a0*/  WARPSYNC.COLLECTIVE R20, `(.L_x_10391) ;  /* 0x0000000014087348 */ /* 0x000fea0003c00000 */
[----:B------:R0:W1:Y:S02]  /*14b0*/  SHFL.DOWN P6, R31, R22, R18, R21 ;  /* 0x08000012161f7389 */ /* 0x00006400000c0015 */
[----:B01----:R-:W-:Y:S05]  /*14c0*/  ENDCOLLECTIVE ;  /* 0x000000000000791b */ /* 0x003fea0003800000 */
.L_x_10391:
[----:B------:R-:W-:Y:S02]  /*14d0*/  HFMA2 R18, -RZ, RZ, 0, 1.1920928955078125e-07 ;  /* 0x00000002ff127431 */ /* 0x000fe400000001ff */
[----:B------:R-:W-:-:S04]  /*14e0*/  IMAD.MOV.U32 R25, RZ, RZ, R31 ;  /* 0x000000ffff197224 */ /* 0x000fc800078e001f */
[----:B------:R-:W-:-:S04]  /*14f0*/  FADD.FTZ R25, R24, R25 ;  /* 0x0000001918197221 */ /* 0x000fc80000010000 */
[----:B------:R-:W-:-:S07]  /*1500*/  IMAD.MOV.U32 R22, RZ, RZ, R25 ;  /* 0x000000ffff167224 */ /* 0x000fce00078e0019 */
[----:B------:R-:W-:Y:S05]  /*1510*/  WARPSYNC.COLLECTIVE R20, `(.L_x_10392) ;  /* 0x0000000014087348 */ /* 0x000fea0003c00000 */
[----:B------:R0:W1:Y:S02]  /*1520*/  SHFL.DOWN P6, R31, R22, R18, R21 ;  /* 0x08000012161f7389 */ /* 0x00006400000c0015 */
[----:B01----:R-:W-:Y:S05]  /*1530*/  ENDCOLLECTIVE ;  /* 0x000000000000791b */ /* 0x003fea0003800000 */
.L_x_10392:
[----:B------:R-:W-:Y:S01]  /*1540*/  MOV R18, 0x1 ;  /* 0x0000000100127802 */ /* 0x000fe20000000f00 */
[----:B------:R-:W-:-:S04]  /*1550*/  IMAD.MOV.U32 R30, RZ, RZ, R31 ;  /* 0x000000ffff1e7224 */ /* 0x000fc800078e001f */
[----:B------:R-:W-:-:S04]  /*1560*/  FADD.FTZ R30, R25, R30 ;  /* 0x0000001e191e7221 */ /* 0x000fc80000010000 */
[----:B------:R-:W-:-:S07]  /*1570*/  IMAD.MOV.U32 R22, RZ, RZ, R30 ;  /* 0x000000ffff167224 */ /* 0x000fce00078e001e */
[----:B------:R-:W-:Y:S05]  /*1580*/  WARPSYNC.COLLECTIVE R20, `(.L_x_10393) ;  /* 0x0000000014087348 */ /* 0x000fea0003c00000 */
[----:B------:R0:W1:Y:S02]  /*1590*/  SHFL.DOWN P6, R31, R22, R18, R21 ;  /* 0x08000012161f7389 */ /* 0x00006400000c0015 */
[----:B01----:R-:W-:Y:S05]  /*15a0*/  ENDCOLLECTIVE ;  /* 0x000000000000791b */ /* 0x003fea0003800000 */
.L_x_10393:
[----:B------:R-:W-:Y:S01]  /*15b0*/  IMAD.MOV.U32 R27, RZ, RZ, R31 ;  /* 0x000000ffff1b7224 */ /* 0x000fe200078e001f */
[----:B------:R-:W-:Y:S06]  /*15c0*/  BRA `(.L_x_10394) ;  /* 0xfffffff400987947 */ /* 0x000fec000383ffff */
.L_x_10395:
        /* <DEDUP_REMOVED lines=11> */
.L_x_11697:


//--------------------- .text._ZN2at6native43_GLOBAL__N__9ae7fba5_10_SoftMax_cu_9f978f6322cunn_SoftMaxForwardRegIfffNS1_25LogSoftMaxForwardEpilogueElLi5EEEvPT1_PKT_T3_ --------------------------
	.section	.text._ZN2at6native43_GLOBAL__N__9ae7fba5_10_SoftMax_cu_9f978f6322cunn_SoftMaxForwardRegIfffNS1_25LogSoftMaxForwardEpilogueElLi5EEEvPT1_PKT_T3_,"ax",@progbits
	.align	128
.text._ZN2at6native43_GLOBAL__N__9ae7fba5_10_SoftMax_cu_9f978f6322cunn_SoftMaxForwardRegIfffNS1_25LogSoftMaxForwardEpilogueElLi5EEEvPT1_PKT_T3_:
        .type           _ZN2at6native43_GLOBAL__N__9ae7fba5_10_SoftMax_cu_9f978f6322cunn_SoftMaxForwardRegIfffNS1_25LogSoftMaxForwardEpilogueElLi5EEEvPT1_PKT_T3_,@function
        .size           _ZN2at6native43_GLOBAL__N__9ae7fba5_10_SoftMax_cu_9f978f6322cunn_SoftMaxForwardRegIfffNS1_25LogSoftMaxForwardEpilogueElLi5EEEvPT1_PKT_T3_,(.L_x_11698 - _ZN2at6native43_GLOBAL__N__9ae7fba5_10_SoftMax_cu_9f978f6322cunn_SoftMaxForwardRegIfffNS1_25LogSoftMaxForwardEpilogueElLi5EEEvPT1_PKT_T3_)
        .other          _ZN2at6native43_GLOBAL__N__9ae7fba5_10_SoftMax_cu_9f978f6322cunn_SoftMaxForwardRegIfffNS1_25LogSoftMaxForwardEpilogueElLi5EEEvPT1_PKT_T3_,@"STO_CUDA_ENTRY STV_DEFAULT"
_ZN2at6native43_GLOBAL__N__9ae7fba5_10_SoftMax_cu_9f978f6322cunn_SoftMaxForwardRegIfffNS1_25LogSoftMaxForwardEpilogueElLi5EEEvPT1_PKT_T3_:
        /* <DEDUP_REMOVED lines=34> */
[C---:B-1----:R-:W-:Y:S01]  /*0220*/  @!P1 LEA R26, P5, R30.reuse, R20, 0x2 ;  /* 0x000000141e1a9211 */ /* 0x042fe200078a10ff */
[----:B------:R-:W-:Y:S01]  /*0230*/  @!P4 IMAD.MOV.U32 R11, RZ, RZ, RZ ;  /* 0x000000ffff0bc224 */ /* 0x000fe200078e00ff */
[----:B--2---:R1:W2:Y:S02]  /*0240*/  @!P0 LDG.E R0, desc[UR8][R6.64] ;  /* 0x0000000806008981 */ /* 0x0042a4000c1e1900 */
[----:B------:R-:W-:Y:S01]  /*0250*/  @!P1 LEA.HI.X R27, R30, R21, R28, 0x2, P5 ;  /* 0x000000151e1b9211 */ /* 0x000fe200028f141c */
[----:B------:R-:W-:Y:S02]  /*0260*/  @!P2 IMAD.WIDE.U32 R30, R16, UR7, R18 ;  /* 0x00000007101eac25 */ /* 0x000fe4000f8e0012 */
[----:B------:R-:W4:Y:S02]  /*0270*/  @!P4 LDC.64 R20, c[0x0][0x388] ;  /* 0x0000e200ff14cb82 */ /* 0x000f240000000a00 */
[----:B------:R-:W-:Y:S01]  /*0280*/  @!P2 IMAD R28, R17, UR7, R31 ;  /* 0x00000007111cac24 */ /* 0x000fe2000f8e021f */
[C---:B---3--:R-:W-:Y:S01]  /*0290*/  @!P2 LEA R22, P5, R30.reuse, R22, 0x2 ;  /* 0x000000161e16a211 */ /* 0x048fe200078a10ff */
[----:B------:R-:W3:Y:S03]  /*02a0*/  @!P1 LDG.E R2, desc[UR8][R26.64] ;  /* 0x000000081a029981 */ /* 0x000ee6000c1e1900 */
        /* <DEDUP_REMOVED lines=66> */
.L_x_10414:
        /* <DEDUP_REMOVED lines=9> */
.L_x_10396:
        /* <DEDUP_REMOVED lines=54> */
.L_x_10420:
[----:B-1----:R-:W-:-:S07]  /*0ac0*/  FADD.FTZ R20, R28, R24 ;  /* 0x000000181c147221 */ /* 0x002fce0000010000 */
.L_x_10399:
[----:B------:R-:W-:Y:S05]  /*0ad0*/  BSYNC B0 ;  /* 0x0000000000007941 */ /* 0x000fea0003800000 */
.L_x_10398:
        /* <DEDUP_REMOVED lines=10> */
[----:B0-----:R-:W-:Y:S02]  /*0b80*/  IMAD.MOV.U32 R21, RZ, RZ, RZ ;  /* 0x000000ffff157224 */ /* 0x001fe400078e00ff */
[----:B------:R-:W-:-:S04]  /*0b90*/  IMAD.WIDE.U32 R20, R16, UR7, R20 ;  /* 0x0000000710147c25 */ /* 0x000fc8000f8e0014 */
[----:B------:R-:W-:Y:S02]  /*0ba0*/  IMAD R13, R17, UR7, R21 ;  /* 0x00000007110d7c24 */ /* 0x000fe4000f8e0215 */
[----:B------:R-:W-:-:S04]  /*0bb0*/  FADD.FTZ R21, R0, -R7 ;  /* 0x8000000700157221 */ /* 0x000fc80000010000 */
[----:B-1----:R-:W-:Y:S01]  /*0bc0*/  FFMA.FTZ R21, R6, -0.69314718246459960938, R21 ;  /* 0xbf31721806157823 */ /* 0x002fe20000010015 */
[----:B--2---:R-:W-:-:S04]  /*0bd0*/  LEA R12, P0, R20, UR4, 0x2 ;  /* 0x00000004140c7c11 */ /* 0x004fc8000f8010ff */
[----:B------:R-:W-:-:S05]  /*0be0*/  LEA.HI.X R13, R20, UR5, R13, 0x2, P0 ;  /* 0x00000005140d7c11 */ /* 0x000fca00080f140d */
[----:B------:R2:W-:Y:S04]  /*0bf0*/  STG.E desc[UR8][R12.64], R21 ;  /* 0x000000150c007986 */ /* 0x0005e8000c101908 */
.L_x_10402:
[----:B------:R-:W-:Y:S05]  /*0c00*/  BSYNC.RECONVERGENT B0 ;  /* 0x0000000000007941 */ /* 0x000fea0003800200 */
.L_x_10401:
[----:B------:R-:W-:Y:S04]  /*0c10*/  BSSY.RECONVERGENT B0, `(.L_x_10403) ;  /* 0x000000b000007945 */ /* 0x000fe80003800200 */
[----:B------:R-:W-:Y:S05]  /*0c20*/  @P1 BRA `(.L_x_10404) ;  /* 0x0000000000241947 */ /* 0x000fea0003800000 */
[----:B------:R-:W3:Y:S01]  /*0c30*/  LDCU.64 UR4, c[0x0][0x380] ;  /* 0x00007000ff0477ac */ /* 0x000ee20008000a00 */
[----:B------:R-:W-:-:S03]  /*0c40*/  MOV R9, RZ ;  /* 0x000000ff00097202 */ /* 0x000fc60000000f00 */
[----:B--2---:R-:W-:-:S04]  /*0c50*/  IMAD.WIDE.U32 R12, R16, UR7, R8 ;  /* 0x00000007100c7c25 */ /* 0x004fc8000f8e0008 */
[----:B------:R-:W-:Y:S02]  /*0c60*/  IMAD R9, R17, UR7, R13 ;  /* 0x0000000711097c24 */ /* 0x000fe4000f8e020d */
[----:B------:R-:W-:-:S04]  /*0c70*/  FADD.FTZ R13, R2, -R7 ;  /* 0x80000007020d7221 */ /* 0x000fc80000010000 */
[----:B-1----:R-:W-:Y:S01]  /*0c80*/  FFMA.FTZ R13, R6, -0.69314718246459960938, R13 ;  /* 0xbf317218060d7823 */ /* 0x002fe2000001000d */
[----:B---3--:R-:W-:-:S04]  /*0c90*/  LEA R8, P0, R12, UR4, 0x2 ;  /* 0x000000040c087c11 */ /* 0x008fc8000f8010ff */
[----:B------:R-:W-:-:S05]  /*0ca0*/  LEA.HI.X R9, R12, UR5, R9, 0x2, P0 ;  /* 0x000000050c097c11 */ /* 0x000fca00080f1409 */
[----:B------:R3:W-:Y:S04]  /*0cb0*/  STG.E desc[UR8][R8.64], R13 ;  /* 0x0000000d08007986 */ /* 0x0007e8000c101908 */
.L_x_10404:
[----:B------:R-:W-:Y:S05]  /*0cc0*/  BSYNC.RECONVERGENT B0 ;  /* 0x0000000000007941 */ /* 0x000fea0003800200 */
.L_x_10403:
[----:B------:R-:W-:Y:S04]  /*0cd0*/  BSSY.RECONVERGENT B0, `(.L_x_10405) ;  /* 0x000000b000007945 */ /* 0x000fe80003800200 */
[----:B------:R-:W-:Y:S05]  /*0ce0*/  @P2 BRA `(.L_x_10406) ;  /* 0x0000000000242947 */ /* 0x000fea0003800000 */
[----:B------:R-:W4:Y:S01]  /*0cf0*/  LDCU.64 UR4, c[0x0][0x380] ;  /* 0x00007000ff0477ac */ /* 0x000f220008000a00 */
[----:B------:R-:W-:Y:S02]  /*0d00*/  IMAD.MOV.U32 R19, RZ, RZ, RZ ;  /* 0x000000ffff137224 */ /* 0x000fe400078e00ff */
[----:B---3--:R-:W-:Y:S01]  /*0d10*/  FADD.FTZ R9, R3, -R7 ;  /* 0x8000000703097221 */ /* 0x008fe20000010000 */
[----:B------:R-:W-:-:S04]  /*0d20*/  IMAD.WIDE.U32 R18, R16, UR7, R18 ;  /* 0x0000000710127c25 */ /* 0x000fc8000f8e0012 */
[----:B-1----:R-:W-:Y:S01]  /*0d30*/  FFMA.FTZ R9, R6, -0.69314718246459960938, R9 ;  /* 0xbf31721806097823 */ /* 0x002fe20000010009 */
[----:B--2---:R-:W-:Y:S01]  /*0d40*/  IMAD R13, R17, UR7, R19 ;  /* 0x00000007110d7c24 */ /* 0x004fe2000f8e0213 */
[----:B----4-:R-:W-:-:S04]  /*0d50*/  LEA R2, P0, R18, UR4, 0x2 ;  /* 0x0000000412027c11 */ /* 0x010fc8000f8010ff */
[----:B------:R-:W-:-:S05]  /*0d60*/  LEA.HI.X R3, R18, UR5, R13, 0x2, P0 ;  /* 0x0000000512037c11 */ /* 0x000fca00080f140d */
[----:B------:R4:W-:Y:S04]  /*0d70*/  STG.E desc[UR8][R2.64], R9 ;  /* 0x0000000902007986 */ /* 0x0009e8000c101908 */
.L_x_10406:
[----:B------:R-:W-:Y:S05]  /*0d80*/  BSYNC.RECONVERGENT B0 ;  /* 0x0000000000007941 */ /* 0x000fea0003800200 */
.L_x_10405:
[----:B------:R-:W-:Y:S04]  /*0d90*/  BSSY.RECONVERGENT B0, `(.L_x_10407) ;  /* 0x000000b000007945 */ /* 0x000fe80003800200 */
[----:B------:R-:W-:Y:S05]  /*0da0*/  @P3 BRA `(.L_x_10408) ;  /* 0x0000000000243947 */ /* 0x000fea0003800000 */
[----:B------:R-:W5:Y:S01]  /*0db0*/  LDCU.64 UR4, c[0x0][0x380] ;  /* 0x00007000ff0477ac */ /* 0x000f620008000a00 */
[----:B------:R-:W-:Y:S02]  /*0dc0*/  IMAD.MOV.U32 R15, RZ, RZ, RZ ;  /* 0x000000ffff0f7224 */ /* 0x000fe400078e00ff */
[----:B---34-:R-:W-:Y:S01]  /*0dd0*/  FADD.FTZ R9, R4, -R7 ;  /* 0x8000000704097221 */ /* 0x018fe20000010000 */
[----:B------:R-:W-:-:S04]  /*0de0*/  IMAD.WIDE.U32 R14, R16, UR7, R14 ;  /* 0x00000007100e7c25 */ /* 0x000fc8000f8e000e */
[----:B-1----:R-:W-:Y:S01]  /*0df0*/  FFMA.FTZ R9, R6, -0.69314718246459960938, R9 ;  /* 0xbf31721806097823 */ /* 0x002fe20000010009 */
[----:B------:R-:W-:Y:S01]  /*0e00*/  IMAD R3, R17, UR7, R15 ;  /* 0x0000000711037c24 */ /* 0x000fe2000f8e020f */
[----:B-----5:R-:W-:-:S04]  /*0e10*/  LEA R2, P0, R14, UR4, 0x2 ;  /* 0x000000040e027c11 */ /* 0x020fc8000f8010ff */
[----:B------:R-:W-:-:S05]  /*0e20*/  LEA.HI.X R3, R14, UR5, R3, 0x2, P0 ;  /* 0x000000050e037c11 */ /* 0x000fca00080f1403 */
[----:B------:R1:W-:Y:S04]  /*0e30*/  STG.E desc[UR8][R2.64], R9 ;  /* 0x0000000902007986 */ /* 0x0003e8000c101908 */
.L_x_10408:
[----:B------:R-:W-:Y:S05]  /*0e40*/  BSYNC.RECONVERGENT B0 ;  /* 0x0000000000007941 */ /* 0x000fea0003800200 */
.L_x_10407:
[----:B------:R-:W-:Y:S05]  /*0e50*/  @P4 EXIT ;  /* 0x000000000000494d */ /* 0x000fea0003800000 */
[----:B------:R-:W4:Y:S01]  /*0e60*/  LDCU.64 UR4, c[0x0][0x380] ;  /* 0x00007000ff0477ac */ /* 0x000f220008000a00 */
[----:B------:R-:W-:Y:S02]  /*0e70*/  IMAD.MOV.U32 R11, RZ, RZ, RZ ;  /* 0x000000ffff0b7224 */ /* 0x000fe400078e00ff */
[----:B------:R-:W-:Y:S01]  /*0e80*/  FADD.FTZ R5, R5, -R7 ;  /* 0x8000000705057221 */ /* 0x000fe20000010000 */
[----:B------:R-:W-:-:S04]  /*0e90*/  IMAD.WIDE.U32 R10, R16, UR7, R10 ;  /* 0x00000007100a7c25 */ /* 0x000fc8000f8e000a */
[----:B-1----:R-:W-:Y:S01]  /*0ea0*/  FFMA.FTZ R5, R6, -0.69314718246459960938, R5 ;  /* 0xbf31721806057823 */ /* 0x002fe20000010005 */
[----:B------:R-:W-:Y:S01]  /*0eb0*/  IMAD R17, R17, UR7, R11 ;  /* 0x0000000711117c24 */ /* 0x000fe2000f8e020b */
[----:B----4-:R-:W-:-:S04]  /*0ec0*/  LEA R2, P0, R10, UR4, 0x2 ;  /* 0x000000040a027c11 */ /* 0x010fc8000f8010ff */
[----:B------:R-:W-:-:S05]  /*0ed0*/  LEA.HI.X R3, R10, UR5, R17, 0x2, P0 ;  /* 0x000000050a037c11 */ /* 0x000fca00080f1411 */
[----:B------:R-:W-:Y:S01]  /*0ee0*/  STG.E desc[UR8][R2.64], R5 ;  /* 0x0000000502007986 */ /* 0x000fe2000c101908 */
[----:B------:R-:W-:Y:S05]  /*0ef0*/  EXIT ;  /* 0x000000000000794d */ /* 0x000fea0003800000 */
.L_x_10397:
[----:B-1----:R-:W-:Y:S01]  /*0f00*/  MOV R31, R7 ;  /* 0x00000007001f7202 */ /* 0x002fe20000000f00 */
[----:B------:R-:W-:Y:S02]  /*0f10*/  IMAD.MOV.U32 R22, RZ, RZ, 0x10 ;  /* 0x00000010ff167424 */ /* 0x000fe400078e00ff */
[----:B------:R-:W-:Y:S02]  /*0f20*/  IMAD.MOV.U32 R23, RZ, RZ, 0x1f ;  /* 0x0000001fff177424 */ /* 0x000fe400078e00ff */
[----:B------:R-:W-:-:S07]  /*0f30*/  IMAD.MOV.U32 R6, RZ, RZ, -0x1 ;  /* 0xffffffffff067424 */ /* 0x000fce00078e00ff */
[----:B0-----:R-:W-:Y:S05]  /*0f40*/  WARPSYNC.COLLECTIVE R6, `(.L_x_10409) ;  /* 0x0000000006087348 */ /* 0x001fea0003c00000 */
[----:B0-----:R0:W1:Y:S02]  /*0f50*/  SHFL.DOWN P6, R24, R31, R22, R23 ;  /* 0x080000161f187389 */ /* 0x00106400000c0017 */
[----:B01----:R-:W-:Y:S05]  /*0f60*/  ENDCOLLECTIVE ;  /* 0x000000000000791b */ /* 0x003fea0003800000 */
.L_x_10409:
[----:B------:R-:W-:Y:S01]  /*0f70*/  IMAD.MOV.U32 R22, RZ, RZ, 0x8 ;  /* 0x00000008ff167424 */ /* 0x000fe200078e00ff */
[----:B------:R-:W-:-:S04]  /*0f80*/  FSETP.GEU.FTZ.AND P6, PT, R7, R24, PT ;  /* 0x000000180700720b */ /* 0x000fc80003fde000 */
[----:B------:R-:W-:-:S04]  /*0f90*/  FSEL R25, R24, R7, !P6 ;  /* 0x0000000718197208 */ /* 0x000fc80007000000 */
[----:B------:R-:W-:-:S07]  /*0fa0*/  MOV R31, R25 ;  /* 0x00000019001f7202 */ /* 0x000fce0000000f00 */
[----:B------:R-:W-:Y:S05]  /*0fb0*/  WARPSYNC.COLLECTIVE R6, `(.L_x_10410) ;  /* 0x0000000006087348 */ /* 0x000fea0003c00000 */
[----:B------:R0:W1:Y:S02]  /*0fc0*/  SHFL.DOWN P6, R24, R31, R22, R23 ;  /* 0x080000161f187389 */ /* 0x00006400000c0017 */
[----:B01----:R-:W-:Y:S05]  /*0fd0*/  ENDCOLLECTIVE ;  /* 0x000000000000791b */ /* 0x003fea0003800000 */
.L_x_10410:
[----:B------:R-:W-:Y:S01]  /*0fe0*/  HFMA2 R22, -RZ, RZ, 0, 2.384185791015625e-07 ;  /* 0x00000004ff167431 */ /* 0x000fe200000001ff */
[----:B------:R-:W-:-:S04]  /*0ff0*/  FSETP.GEU.FTZ.AND P6, PT, R25, R24, PT ;  /* 0x000000181900720b */ /* 0x000fc80003fde000 */
[----:B------:R-:W-:-:S05]  /*1000*/  FSEL R26, R24, R25, !P6 ;  /* 0x00000019181a7208 */ /* 0x000fca0007000000 */
[----:B------:R-:W-:-:S07]  /*1010*/  IMAD.MOV.U32 R31, RZ, RZ, R26 ;  /* 0x000000ffff1f7224 */ /* 0x000fce00078e001a */
[----:B------:R-:W-:Y:S05]  /*1020*/  WARPSYNC.COLLECTIVE R6, `(.L_x_10411) ;  /* 0x0000000006087348 */ /* 0x000fea0003c00000 */
[----:B------:R0:W1:Y:S02]  /*1030*/  SHFL.DOWN P6, R24, R31, R22, R23 ;  /* 0x080000161f187389 */ /* 0x00006400000c0017 */
[----:B01----:R-:W-:Y:S05]  /*1040*/  ENDCOLLECTIVE ;  /* 0x000000000000791b */ /* 0x003fea0003800000 */
.L_x_10411:
[----:B------:R-:W-:Y:S01]  /*1050*/  IMAD.MOV.U32 R22, RZ, RZ, 0x2 ;  /* 0x00000002ff167424 */ /* 0x000fe200078e00ff */
[----:B------:R-:W-:-:S04]  /*1060*/  FSETP.GEU.FTZ.AND P6, PT, R26, R24, PT ;  /* 0x000000181a00720b */ /* 0x000fc80003fde000 */
[----:B------:R-:W-:-:S05]  /*1070*/  FSEL R30, R24, R26, !P6 ;  /* 0x0000001a181e7208 */ /* 0x000fca0007000000 */
[----:B------:R-:W-:-:S07]  /*1080*/  IMAD.MOV.U32 R31, RZ, RZ, R30 ;  /* 0x000000ffff1f7224 */ /* 0x000fce00078e001e */
[----:B------:R-:W-:Y:S05]  /*1090*/  WARPSYNC.COLLECTIVE R6, `(.L_x_10412) ;  /* 0x0000000006087348 */ /* 0x000fea0003c00000 */
[----:B------:R0:W1:Y:S02]  /*10a0*/  SHFL.DOWN P6, R24, R31, R22, R23 ;  /* 0x080000161f187389 */ /* 0x00006400000c0017 */
[----:B01----:R-:W-:Y:S05]  /*10b0*/  ENDCOLLECTIVE ;  /* 0x000000000000791b */ /* 0x003fea0003800000 */
.L_x_10412:
[----:B------:R-:W-:Y:S01]  /*10c0*/  IMAD.MOV.U32 R22, RZ, RZ, 0x1 ;  /* 0x00000001ff167424 */ /* 0x000fe200078e00ff */
[----:B------:R-:W-:-:S04]  /*10d0*/  FSETP.GEU.FTZ.AND P6, PT, R30, R24, PT ;  /* 0x000000181e00720b */ /* 0x000fc80003fde000 */
[----:B------:R-:W-:-:S04]  /*10e0*/  FSEL R7, R24, R30, !P6 ;  /* 0x0000001e18077208 */ /* 0x000fc80007000000 */
[----:B------:R-:W-:-:S07]  /*10f0*/  MOV R31, R7 ;  /* 0x00000007001f7202 */ /* 0x000fce0000000f00 */
[----:B------:R-:W-:Y:S05]  /*1100*/  WARPSYNC.COLLECTIVE R6, `(.L_x_10413) ;  /* 0x0000000006087348 */ /* 0x000fea0003c00000 */
[----:B------:R0:W1:Y:S02]  /*1110*/  SHFL.DOWN P6, R24, R31, R22, R23 ;  /* 0x080000161f187389 */ /* 0x00006400000c0017 */
[----:B01----:R-:W-:Y:S05]  /*1120*/  ENDCOLLECTIVE ;  /* 0x000000000000791b */ /* 0x003fea0003800000 */
.L_x_10413:
[----:B------:R-:W-:Y:S05]  /*1130*/  BRA `(.L_x_10414) ;  /* 0xfffffff400647947 */ /* 0x000fea000383ffff */
.L_x_10400:
[----:B-1----:R-:W-:Y:S02]  /*1140*/  IMAD.MOV.U32 R31, RZ, RZ, R20 ;  /* 0x000000ffff1f7224 */ /* 0x002fe400078e0014 */
[----:B------:R-:W-:Y:S02]  /*1150*/  HFMA2 R22, -RZ, RZ, 0, 9.5367431640625e-07 ;  /* 0x00000010ff167431 */ /* 0x000fe400000001ff */
[----:B------:R-:W-:Y:S02]  /*1160*/  IMAD.MOV.U32 R23, RZ, RZ, 0x1f ;  /* 0x0000001fff177424 */ /* 0x000fe400078e00ff */
[----:B------:R-:W-:-:S07]  /*1170*/  IMAD.MOV.U32 R6, RZ, RZ, -0x1 ;  /* 0xffffffffff067424 */ /* 0x000fce00078e00ff */
[----:B0-----:R-:W-:Y:S05]  /*1180*/  WARPSYNC.COLLECTIVE R6, `(.L_x_10415) ;  /* 0x0000000006087348 */ /* 0x001fea0003c00000 */
[----:B------:R1:W2:Y:S02]  /*1190*/  SHFL.DOWN P6, R24, R31, R22, R23 ;  /* 0x080000161f187389 */ /* 0x0002a400000c0017 */
[----:B012---:R-:W-:Y:S05]  /*11a0*/  ENDCOLLECTIVE ;  /* 0x000000000000791b */ /* 0x007fea0003800000 */
.L_x_10415:
[----:B------:R-:W-:Y:S02]  /*11b0*/  IMAD.MOV.U32 R22, RZ, RZ, 0x8 ;  /* 0x00000008ff167424 */ /* 0x000fe400078e00ff */
[----:B------:R-:W-:-:S05]  /*11c0*/  FADD.FTZ R21, R20, R24 ;  /* 0x0000001814157221 */ /* 0x000fca0000010000 */
[----:B------:R-:W-:-:S07]  /*11d0*/  MOV R31, R21 ;  /* 0x00000015001f7202 */ /* 0x000fce0000000f00 */
[----:B------:R-:W-:Y:S05]  /*11e0*/  WARPSYNC.COLLECTIVE R6, `(.L_x_10416) ;  /* 0x0000000006087348 */ /* 0x000fea0003c00000 */
[----:B------:R0:W1:Y:S02]  /*11f0*/  SHFL.DOWN P6, R24, R31, R22, R23 ;  /* 0x080000161f187389 */ /* 0x00006400000c0017 */
[----:B01----:R-:W-:Y:S05]  /*1200*/  ENDCOLLECTIVE ;  /* 0x000000000000791b */ /* 0x003fea0003800000 */
.L_x_10416:
[----:B------:R-:W-:Y:S02]  /*1210*/  HFMA2 R22, -RZ, RZ, 0, 2.384185791015625e-07 ;  /* 0x00000004ff167431 */ /* 0x000fe400000001ff */
[----:B------:R-:W-:-:S04]  /*1220*/  FADD.FTZ R25, R21, R24 ;  /* 0x0000001815197221 */ /* 0x000fc80000010000 */
[----:B------:R-:W-:-:S07]  /*1230*/  IMAD.MOV.U32 R31, RZ, RZ, R25 ;  /* 0x000000ffff1f7224 */ /* 0x000fce00078e0019 */
[----:B------:R-:W-:Y:S05]  /*1240*/  WARPSYNC.COLLECTIVE R6, `(.L_x_10417) ;  /* 0x0000000006087348 */ /* 0x000fea0003c00000 */
[----:B------:R0:W1:Y:S02]  /*1250*/  SHFL.DOWN P6, R24, R31, R22, R23 ;  /* 0x080000161f187389 */ /* 0x00006400000c0017 */
[----:B01----:R-:W-:Y:S05]  /*1260*/  ENDCOLLECTIVE ;  /* 0x000000000000791b */ /* 0x003fea0003800000 */
.L_x_10417:
[----:B------:R-:W-:Y:S02]  /*1270*/  IMAD.MOV.U32 R22, RZ, RZ, 0x2 ;  /* 0x00000002ff167424 */ /* 0x000fe400078e00ff */
[----:B------:R-:W-:-:S04]  /*1280*/  FADD.FTZ R26, R25, R24 ;  /* 0x00000018191a7221 */ /* 0x000fc80000010000 */
[----:B------:R-:W-:-:S07]  /*1290*/  IMAD.MOV.U32 R31, RZ, RZ, R26 ;  /* 0x000000ffff1f7224 */ /* 0x000fce00078e001a */
[----:B------:R-:W-:Y:S05]  /*12a0*/  WARPSYNC.COLLECTIVE R6, `(.L_x_10418) ;  /* 0x0000000006087348 */ /* 0x000fea0003c00000 */
[----:B------:R0:W1:Y:S02]  /*12b0*/  SHFL.DOWN P6, R24, R31, R22, R23 ;  /* 0x080000161f187389 */ /* 0x00006400000c0017 */
[----:B01----:R-:W-:Y:S05]  /*12c0*/  ENDCOLLECTIVE ;  /* 0x000000000000791b */ /* 0x003fea0003800000 */
.L_x_10418:
[----:B------:R-:W-:Y:S02]  /*12d0*/  IMAD.MOV.U32 R22, RZ, RZ, 0x1 ;  /* 0x00000001ff167424 */ /* 0x000fe400078e00ff */
[----:B------:R-:W-:-:S05]  /*12e0*/  FADD.FTZ R28, R26, R24 ;  /* 0x000000181a1c7221 */ /* 0x000fca0000010000 */
[----:B------:R-:W-:-:S07]  /*12f0*/  MOV R31, R28 ;  /* 0x0000001c001f7202 */ /* 0x000fce0000000f00 */
[----:B------:R-:W-:Y:S05]  /*1300*/  WARPSYNC.COLLECTIVE R6, `(.L_x_10419) ;  /* 0x0000000006087348 */ /* 0x000fea0003c00000 */
[----:B------:R0:W1:Y:S02]  /*1310*/  SHFL.DOWN P6, R24, R31, R22, R23 ;  /* 0x080000161f187389 */ /* 0x00006400000c0017 */
[----:B01----:R-:W-:Y:S05]  /*1320*/  ENDCOLLECTIVE ;  /* 0x000000000000791b */ /* 0x003fea0003800000 */
.L_x_10419:
[----:B------:R-:W-:Y:S05]  /*1330*/  BRA `(.L_x_10420) ;  /* 0xfffffff400e07947 */ /* 0x000fea000383ffff */
.L_x_10421:
        /* <DEDUP_REMOVED lines=12> */
.L_x_11698:


//--------------------- .text._ZN2at6native43_GLOBAL__N__9ae7fba5_10_SoftMax_cu_9f978f6322cunn_SoftMaxForwardRegIfffNS1_25LogSoftMaxForwardEpilogueElLi4EEEvPT1_PKT_T3_ --------------------------
	.section	.text._ZN2at6native43_GLOBAL__N__9ae7fba5_10_SoftMax_cu_9f978f6322cunn_SoftMaxForwardRegIfffNS1_25LogSoftMaxForwardEpilogueElLi4EEEvPT1_PKT_T3_,"ax",@progbits
	.align	128
.text._ZN2at6native43_GLOBAL__N__9ae7fba5_10_SoftMax_cu_9f978f6322cunn_SoftMaxForwardRegIfffNS1_25LogSoftMaxForwardEpilogueElLi4EEEvPT1_PKT_T3_:
        .type           _ZN2at6native43_GLOBAL__N__9ae7fba5_10_SoftMax_cu_9f978f6322cunn_SoftMaxForwardRegIfffNS1_25LogSoftMaxForwardEpilogueElLi4EEEvPT1_PKT_T3_,@function
        .size           _ZN2at6native43_GLOBAL__N__9ae7fba5_10_SoftMax_cu_9f978f6322cunn_SoftMaxForwardRegIfffNS1_25LogSoftMaxForwardEpilogueElLi4EEEvPT1_PKT_T3_,(.L_x_11699 - _ZN2at6native43_GLOBAL__N__9ae7fba5_10_SoftMax_cu_9f978f6322cunn_SoftMaxForwardRegIfffNS1_25LogSoftMaxForwardEpilogueElLi4EEEvPT1_PKT_T3_)
        .other          _ZN2at6native43_GLOBAL__N__9ae7fba5_10_SoftMax_cu_9f978f6322cunn_SoftMaxForwardRegIfffNS1_25LogSoftMaxForwardEpilogueElLi4EEEvPT1_PKT_T3_,@"STO_CUDA_ENTRY STV_DEFAULT"
_ZN2at6native43_GLOBAL__N__9ae7fba5_10_SoftMax_cu_9f978f6322cunn_SoftMaxForwardRegIfffNS1_25LogSoftMaxForwardEpilogueElLi4EEEvPT1_PKT_T3_:
        /* <DEDUP_REMOVED lines=97> */
.L_x_10438:
        /* <DEDUP_REMOVED lines=9> */
.L_x_10422:
[----:B------:R-:W-:Y:S05]  /*06a0*/  WARPSYNC.ALL ;  /* 0x0000000000007948 */ /* 0x000fea0003800000 */
[----:B------:R-:W-:Y:S01]  /*06b0*/  BAR.SYNC.DEFER_BLOCKING 0x0 ;  /* 0x0000000000007b1d */ /* 0x000fe20000010000 */
[----:B------:R-:W-:Y:S01]  /*06c0*/  ISETP.NE.AND P6, PT, R14, RZ, PT ;  /* 0x000000ff0e00720c */ /* 0x000fe20003fc5270 */
[----:B------:R-:W-:-:S04]  /*06d0*/  IMAD.MOV.U32 R14, RZ, RZ, RZ ;  /* 0x000000ffff0e7224 */ /* 0x000fc800078e00ff */
        /* <DEDUP_REMOVED lines=45> */
.L_x_10444:
[----:B-1----:R-:W-:-:S07]  /*09b0*/  FADD.FTZ R14, R23, R21 ;  /* 0x00000015170e7221 */ /* 0x002fce0000010000 */
.L_x_10425:
[----:B------:R-:W-:Y:S05]  /*09c0*/  BSYNC B0 ;  /* 0x0000000000007941 */ /* 0x000fea0003800000 */
.L_x_10424:
        /* <DEDUP_REMOVED lines=10> */
[----:B0-----:R-:W-:-:S04]  /*0a70*/  IMAD.WIDE.U32 R16, R8, UR7, R6 ;  /* 0x0000000708107c25 */ /* 0x001fc8000f8e0006 */
[----:B------:R-:W-:Y:S02]  /*0a80*/  IMAD R7, R9, UR7, R17 ;  /* 0x0000000709077c24 */ /* 0x000fe4000f8e0211 */
[----:B------:R-:W-:-:S04]  /*0a90*/  FADD.FTZ R17, R0, -R15 ;  /* 0x8000000f00117221 */ /* 0x000fc80000010000 */
[----:B-1----:R-:W-:Y:S01]  /*0aa0*/  FFMA.FTZ R17, R14, -0.69314718246459960938, R17 ;  /* 0xbf3172180e117823 */ /* 0x002fe20000010011 */
[----:B--2---:R-:W-:-:S04]  /*0ab0*/  LEA R6, P0, R16, UR4, 0x2 ;  /* 0x0000000410067c11 */ /* 0x004fc8000f8010ff */
[----:B------:R-:W-:-:S05]  /*0ac0*/  LEA.HI.X R7, R16, UR5, R7, 0x2, P0 ;  /* 0x0000000510077c11 */ /* 0x000fca00080f1407 */
[----:B------:R2:W-:Y:S04]  /*0ad0*/  STG.E desc[UR8][R6.64], R17 ;  /* 0x0000001106007986 */ /* 0x0005e8000c101908 */
.L_x_10428:
[----:B------:R-:W-:Y:S05]  /*0ae0*/  BSYNC.RECONVERGENT B0 ;  /* 0x0000000000007941 */ /* 0x000fea0003800200 */
.L_x_10427:
[----:B------:R-:W-:Y:S04]  /*0af0*/  BSSY.RECONVERGENT B0, `(.L_x_10429) ;  /* 0x000000b000007945 */ /* 0x000fe80003800200 */
[----:B------:R-:W-:Y:S05]  /*0b00*/  @P1 BRA `(.L_x_10430) ;  /* 0x0000000000241947 */ /* 0x000fea0003800000 */
[----:B------:R-:W3:Y:S01]  /*0b10*/  LDCU.64 UR4, c[0x0][0x380] ;  /* 0x00007000ff0477ac */ /* 0x000ee20008000a00 */
[----:B------:R-:W-:Y:S02]  /*0b20*/  IMAD.MOV.U32 R11, RZ, RZ, RZ ;  /* 0x000000ffff0b7224 */ /* 0x000fe400078e00ff */
[----:B------:R-:W-:-:S04]  /*0b30*/  IMAD.WIDE.U32 R10, R8, UR7, R10 ;  /* 0x00000007080a7c25 */ /* 0x000fc8000f8e000a */
[----:B--2---:R-:W-:Y:S02]  /*0b40*/  IMAD R7, R9, UR7, R11 ;  /* 0x0000000709077c24 */ /* 0x004fe4000f8e020b */
[----:B------:R-:W-:-:S04]  /*0b50*/  FADD.FTZ R11, R2, -R15 ;  /* 0x8000000f020b7221 */ /* 0x000fc80000010000 */
[----:B-1----:R-:W-:Y:S01]  /*0b60*/  FFMA.FTZ R11, R14, -0.69314718246459960938, R11 ;  /* 0xbf3172180e0b7823 */ /* 0x002fe2000001000b */
[----:B---3--:R-:W-:-:S04]  /*0b70*/  LEA R6, P0, R10, UR4, 0x2 ;  /* 0x000000040a067c11 */ /* 0x008fc8000f8010ff */
[----:B------:R-:W-:-:S05]  /*0b80*/  LEA.HI.X R7, R10, UR5, R7, 0x2, P0 ;  /* 0x000000050a077c11 */ /* 0x000fca00080f1407 */
[----:B------:R3:W-:Y:S04]  /*0b90*/  STG.E desc[UR8][R6.64], R11 ;  /* 0x0000000b06007986 */ /* 0x0007e8000c101908 */
.L_x_10430:
[----:B------:R-:W-:Y:S05]  /*0ba0*/  BSYNC.RECONVERGENT B0 ;  /* 0x0000000000007941 */ /* 0x000fea0003800200 */
.L_x_10429:
[----:B------:R-:W-:Y:S04]  /*0bb0*/  BSSY.RECONVERGENT B0, `(.L_x_10431) ;  /* 0x000000b000007945 */ /* 0x000fe80003800200 */
[----:B------:R-:W-:Y:S05]  /*0bc0*/  @P2 BRA `(.L_x_10432) ;  /* 0x0000000000242947 */ /* 0x000fea0003800000 */
[----:B------:R-:W4:Y:S01]  /*0bd0*/  LDCU.64 UR4, c[0x0][0x380] ;  /* 0x00007000ff0477ac */ /* 0x000f220008000a00 */
[----:B------:R-:W-:Y:S02]  /*0be0*/  IMAD.MOV.U32 R13, RZ, RZ, RZ ;  /* 0x000000ffff0d7224 */ /* 0x000fe400078e00ff */
[----:B--23--:R-:W-:Y:S01]  /*0bf0*/  FADD.FTZ R7, R3, -R15 ;  /* 0x8000000f03077221 */ /* 0x00cfe20000010000 */
[----:B------:R-:W-:-:S04]  /*0c00*/  IMAD.WIDE.U32 R12, R8, UR7, R12 ;  /* 0x00000007080c7c25 */ /* 0x000fc8000f8e000c */
[----:B-1----:R-:W-:Y:S01]  /*0c10*/  FFMA.FTZ R7, R14, -0.69314718246459960938, R7 ;  /* 0xbf3172180e077823 */ /* 0x002fe20000010007 */
[----:B------:R-:W-:Y:S01]  /*0c20*/  IMAD R11, R9, UR7, R13 ;  /* 0x00000007090b7c24 */ /* 0x000fe2000f8e020d */
[----:B----4-:R-:W-:-:S04]  /*0c30*/  LEA R2, P0, R12, UR4, 0x2 ;  /* 0x000000040c027c11 */ /* 0x010fc8000f8010ff */
[----:B------:R-:W-:-:S05]  /*0c40*/  LEA.HI.X R3, R12, UR5, R11, 0x2, P0 ;  /* 0x000000050c037c11 */ /* 0x000fca00080f140b */
[----:B------:R4:W-:Y:S04]  /*0c50*/  STG.E desc[UR8][R2.64], R7 ;  /* 0x0000000702007986 */ /* 0x0009e8000c101908 */
.L_x_10432:
[----:B------:R-:W-:Y:S05]  /*0c60*/  BSYNC.RECONVERGENT B0 ;  /* 0x0000000000007941 */ /* 0x000fea0003800200 */
.L_x_10431:
[----:B------:R-:W-:Y:S05]  /*0c70*/  @P3 EXIT ;  /* 0x000000000000394d */ /* 0x000fea0003800000 */
[----:B------:R-:W4:Y:S01]  /*0c80*/  LDCU.64 UR4, c[0x0][0x380] ;  /* 0x00007000ff0477ac */ /* 0x000f220008000a00 */
[----:B------:R-:W-:Y:S02]  /*0c90*/  IMAD.MOV.U32 R5, RZ, RZ, RZ ;  /* 0x000000ffff057224 */ /* 0x000fe400078e00ff */
[----:B------:R-:W-:-:S04]  /*0ca0*/  IMAD.WIDE.U32 R4, R8, UR7, R4 ;  /* 0x0000000708047c25 */ /* 0x000fc8000f8e0004 */
[----:B------:R-:W-:Y:S02]  /*0cb0*/  IMAD R9, R9, UR7, R5 ;  /* 0x0000000709097c24 */ /* 0x000fe4000f8e0205 */
[----:B------:R-:W-:-:S04]  /*0cc0*/  FADD.FTZ R5, R26, -R15 ;  /* 0x8000000f1a057221 */ /* 0x000fc80000010000 */
[----:B-1----:R-:W-:Y:S01]  /*0cd0*/  FFMA.FTZ R5, R14, -0.69314718246459960938, R5 ;  /* 0xbf3172180e057823 */ /* 0x002fe20000010005 */
[----:B----4-:R-:W-:-:S04]  /*0ce0*/  LEA R2, P0, R4, UR4, 0x2 ;  /* 0x0000000404027c11 */ /* 0x010fc8000f8010ff */
[----:B------:R-:W-:-:S05]  /*0cf0*/  LEA.HI.X R3, R4, UR5, R9, 0x2, P0 ;  /* 0x0000000504037c11 */ /* 0x000fca00080f1409 */
[----:B------:R-:W-:Y:S01]  /*0d00*/  STG.E desc[UR8][R2.64], R5 ;  /* 0x0000000502007986 */ /* 0x000fe2000c101908 */
[----:B------:R-:W-:Y:S05]  /*0d10*/  EXIT ;  /* 0x000000000000794d */ /* 0x000fea0003800000 */
.L_x_10423:
[----:B-1----:R-:W-:Y:S01]  /*0d20*/  MOV R27, R15 ;  /* 0x0000000f001b7202 */ /* 0x002fe20000000f00 */
[----:B------:R-:W-:Y:S02]  /*0d30*/  IMAD.MOV.U32 R20, RZ, RZ, 0x10 ;  /* 0x00000010ff147424 */ /* 0x000fe400078e00ff */
[----:B------:R-:W-:Y:S02]  /*0d40*/  IMAD.MOV.U32 R19, RZ, RZ, 0x1f ;  /* 0x0000001fff137424 */ /* 0x000fe400078e00ff */
[----:B------:R-:W-:-:S07]  /*0d50*/  IMAD.MOV.U32 R18, RZ, RZ, -0x1 ;  /* 0xffffffffff127424 */ /* 0x000fce00078e00ff */
[----:B------:R-:W-:Y:S05]  /*0d60*/  WARPSYNC.COLLECTIVE R18, `(.L_x_10433) ;  /* 0x0000000012087348 */ /* 0x000fea0003c00000 */
[----:B------:R0:W1:Y:S02]  /*0d70*/  SHFL.DOWN P6, R21, R27, R20, R19 ;  /* 0x080000141b157389 */ /* 0x00006400000c0013 */
[----:B01----:R-:W-:Y:S05]  /*0d80*/  ENDCOLLECTIVE ;  /* 0x000000000000791b */ /* 0x003fea0003800000 */
.L_x_10433:
[----:B------:R-:W-:Y:S01]  /*0d90*/  IMAD.MOV.U32 R20, RZ, RZ, 0x8 ;  /* 0x00000008ff147424 */ /* 0x000fe200078e00ff */
[----:B------:R-:W-:-:S04]  /*0da0*/  FSETP.GEU.FTZ.AND P6, PT, R15, R21, PT ;  /* 0x000000150f00720b */ /* 0x000fc80003fde000 */
[----:B------:R-:W-:-:S04]  /*0db0*/  FSEL R22, R21, R15, !P6 ;  /* 0x0000000f15167208 */ /* 0x000fc80007000000 */
[----:B------:R-:W-:-:S07]  /*0dc0*/  MOV R27, R22 ;  /* 0x00000016001b7202 */ /* 0x000fce0000000f00 */
[----:B------:R-:W-:Y:S05]  /*0dd0*/  WARPSYNC.COLLECTIVE R18, `(.L_x_10434) ;  /* 0x0000000012087348 */ /* 0x000fea0003c00000 */
[----:B------:R0:W1:Y:S02]  /*0de0*/  SHFL.DOWN P6, R21, R27, R20, R19 ;  /* 0x080000141b157389 */ /* 0x00006400000c0013 */
[----:B01----:R-:W-:Y:S05]  /*0df0*/  ENDCOLLECTIVE ;  /* 0x000000000000791b */ /* 0x003fea0003800000 */
.L_x_10434:
[----:B------:R-:W-:Y:S01]  /*0e00*/  IMAD.MOV.U32 R20, RZ, RZ, 0x4 ;  /* 0x00000004ff147424 */ /* 0x000fe200078e00ff */
[----:B------:R-:W-:-:S04]  /*0e10*/  FSETP.GEU.FTZ.AND P6, PT, R22, R21, PT ;  /* 0x000000151600720b */ /* 0x000fc80003fde000 */
[----:B------:R-:W-:-:S05]  /*0e20*/  FSEL R23, R21, R22, !P6 ;  /* 0x0000001615177208 */ /* 0x000fca0007000000 */
[----:B------:R-:W-:-:S07]  /*0e30*/  IMAD.MOV.U32 R27, RZ, RZ, R23 ;  /* 0x000000ffff1b7224 */ /* 0x000fce00078e0017 */
[----:B------:R-:W-:Y:S05]  /*0e40*/  WARPSYNC.COLLECTIVE R18, `(.L_x_10435) ;  /* 0x0000000012087348 */ /* 0x000fea0003c00000 */
[----:B------:R0:W1:Y:S02]  /*0e50*/  SHFL.DOWN P6, R21, R27, R20, R19 ;  /* 0x080000141b157389 */ /* 0x00006400000c0013 */
[----:B01----:R-:W-:Y:S05]  /*0e60*/  ENDCOLLECTIVE ;  /* 0x000000000000791b */ /* 0x003fea0003800000 */
.L_x_10435:
[----:B------:R-:W-:Y:S01]  /*0e70*/  IMAD.MOV.U32 R20, RZ, RZ, 0x2 ;  /* 0x00000002ff147424 */ /* 0x000fe200078e00ff */
[----:B------:R-:W-:-:S04]  /*0e80*/  FSETP.GEU.FTZ.AND P6, PT, R23, R21, PT ;  /* 0x000000151700720b */ /* 0x000fc80003fde000 */
[----:B------:R-:W-:-:S04]  /*0e90*/  FSEL R25, R21, R23, !P6 ;  /* 0x0000001715197208 */ /* 0x000fc80007000000 */
[----:B------:R-:W-:-:S07]  /*0ea0*/  MOV R27, R25 ;  /* 0x00000019001b7202 */ /* 0x000fce0000000f00 */
[----:B------:R-:W-:Y:S05]  /*0eb0*/  WARPSYNC.COLLECTIVE R18, `(.L_x_10436) ;  /* 0x0000000012087348 */ /* 0x000fea0003c00000 */
[----:B------:R0:W1:Y:S02]  /*0ec0*/  SHFL.DOWN P6, R21, R27, R20, R19 ;  /* 0x080000141b157389 */ /* 0x00006400000c0013 */
[----:B01----:R-:W-:Y:S05]  /*0ed0*/  ENDCOLLECTIVE ;  /* 0x000000000000791b */ /* 0x003fea0003800000 */
.L_x_10436:
[----:B------:R-:W-:Y:S01]  /*0ee0*/  IMAD.MOV.U32 R20, RZ, RZ, 0x1 ;  /* 0x00000001ff147424 */ /* 0x000fe200078e00ff */
[----:B------:R-:W-:-:S04]  /*0ef0*/  FSETP.GEU.FTZ.AND P6, PT, R25, R21, PT ;  /* 0x000000151900720b */ /* 0x000fc80003fde000 */
[----:B------:R-:W-:-:S05]  /*0f00*/  FSEL R15, R21, R25, !P6 ;  /* 0x00000019150f7208 */ /* 0x000fca0007000000 */
[----:B------:R-:W-:-:S07]  /*0f10*/  IMAD.MOV.U32 R27, RZ, RZ, R15 ;  /* 0x000000ffff1b7224 */ /* 0x000fce00078e000f */
[----:B------:R-:W-:Y:S05]  /*0f20*/  WARPSYNC.COLLECTIVE R18, `(.L_x_10437) ;  /* 0x0000000012087348 */ /* 0x000fea0003c00000 */
[----:B------:R0:W1:Y:S02]  /*0f30*/  SHFL.DOWN P6, R21, R27, R20, R19 ;  /* 0x080000141b157389 */ /* 0x00006400000c0013 */
[----:B01----:R-:W-:Y:S05]  /*0f40*/  ENDCOLLECTIVE ;  /* 0x000000000000791b */ /* 0x003fea0003800000 */
.L_x_10437:
[----:B------:R-:W-:Y:S05]  /*0f50*/  BRA `(.L_x_10438) ;  /* 0xfffffff400ac7947 */ /* 0x000fea000383ffff */
.L_x_10426:
[----:B-1----:R-:W-:Y:S01]  /*0f60*/  MOV R27, R14 ;  /* 0x0000000e001b7202 */ /* 0x002fe20000000f00 */
[----:B------:R-:W-:Y:S02]  /*0f70*/  IMAD.MOV.U32 R20, RZ, RZ, 0x10 ;  /* 0x00000010ff147424 */ /* 0x000fe400078e00ff */
[----:B------:R-:W-:Y:S02]  /*0f80*/  IMAD.MOV.U32 R19, RZ, RZ, 0x1f ;  /* 0x0000001fff137424 */ /* 0x000fe400078e00ff */
[----:B------:R-:W-:-:S07]  /*0f90*/  IMAD.MOV.U32 R18, RZ, RZ, -0x1 ;  /* 0xffffffffff127424 */ /* 0x000fce00078e00ff */
[----:B0-----:R-:W-:Y:S05]  /*0fa0*/  WARPSYNC.COLLECTIVE R18, `(.L_x_10439) ;  /* 0x0000000012087348 */ /* 0x001fea0003c00000 */
[----:B------:R1:W2:Y:S02]  /*0fb0*/  SHFL.DOWN P6, R21, R27, R20, R19 ;  /* 0x080000141b157389 */ /* 0x0002a400000c0013 */
[----:B012---:R-:W-:Y:S05]  /*0fc0*/  ENDCOLLECTIVE ;  /* 0x000000000000791b */ /* 0x007fea0003800000 */
.L_x_10439:
[----:B------:R-:W-:Y:S02]  /*0fd0*/  IMAD.MOV.U32 R20, RZ, RZ, 0x8 ;  /* 0x00000008ff147424 */ /* 0x000fe400078e00ff */
[----:B------:R-:W-:-:S05]  /*0fe0*/  FADD.FTZ R16, R14, R21 ;  /* 0x000000150e107221 */ /* 0x000fca0000010000 */
[----:B------:R-:W-:-:S07]  /*0ff0*/  MOV R27, R16 ;  /* 0x00000010001b7202 */ /* 0x000fce0000000f00 */
[----:B------:R-:W-:Y:S05]  /*1000*/  WARPSYNC.COLLECTIVE R18, `(.L_x_10440) ;  /* 0x0000000012087348 */ /* 0x000fea0003c00000 */
[----:B------:R0:W1:Y:S02]  /*1010*/  SHFL.DOWN P6, R21, R27, R20, R19 ;  /* 0x080000141b157389 */ /* 0x00006400000c0013 */
[----:B01----:R-:W-:Y:S05]  /*1020*/  ENDCOLLECTIVE ;  /* 0x000000000000791b */ /* 0x003fea0003800000 */
.L_x_10440:
[----:B------:R-:W-:Y:S02]  /*1030*/  HFMA2 R20, -RZ, RZ, 0, 2.384185791015625e-07 ;  /* 0x00000004ff147431 */ /* 0x000fe400000001ff */
[----:B------:R-:W-:-:S04]  /*1040*/  FADD.FTZ R17, R16, R21 ;  /* 0x0000001510117221 */ /* 0x000fc80000010000 */
[----:B------:R-:W-:-:S07]  /*1050*/  IMAD.MOV.U32 R27, RZ, RZ, R17 ;  /* 0x000000ffff1b7224 */ /* 0x000fce00078e0011 */
[----:B------:R-:W-:Y:S05]  /*1060*/  WARPSYNC.COLLECTIVE R18, `(.L_x_10441) ;  /* 0x0000000012087348 */ /* 0x000fea0003c00000 */
[----:B------:R0:W1:Y:S02]  /*1070*/  SHFL.DOWN P6, R21, R27, R20, R19 ;  /* 0x080000141b157389 */ /* 0x00006400000c0013 */
[----:B01----:R-:W-:Y:S05]  /*1080*/  ENDCOLLECTIVE ;  /* 0x000000000000791b */ /* 0x003fea0003800000 */
.L_x_10441:
[----:B------:R-:W-:Y:S02]  /*1090*/  IMAD.MOV.U32 R20, RZ, RZ, 0x2 ;  /* 0x00000002ff147424 */ /* 0x000fe400078e00ff */
[----:B------:R-:W-:-:S04]  /*10a0*/  FADD.FTZ R22, R17, R21 ;  /* 0x0000001511167221 */ /* 0x000fc80000010000 */
[----:B------:R-:W-:-:S07]  /*10b0*/  IMAD.MOV.U32 R27, RZ, RZ, R22 ;  /* 0x000000ffff1b7224 */ /* 0x000fce00078e0016 */
[----:B------:R-:W-:Y:S05]  /*10c0*/  WARPSYNC.COLLECTIVE R18, `(.L_x_10442) ;  /* 0x0000000012087348 */ /* 0x000fea0003c00000 */
[----:B------:R0:W1:Y:S02]  /*10d0*/  SHFL.DOWN P6, R21, R27, R20, R19 ;  /* 0x080000141b157389 */ /* 0x00006400000c0013 */
[----:B01----:R-:W-:Y:S05]  /*10e0*/  ENDCOLLECTIVE ;  /* 0x000000000000791b */ /* 0x003fea0003800000 */
.L_x_10442:
[----:B------:R-:W-:Y:S02]  /*10f0*/  IMAD.MOV.U32 R20, RZ, RZ, 0x1 ;  /* 0x00000001ff147424 */ /* 0x000fe400078e00ff */
[----:B------:R-:W-:-:S05]  /*1100*/  FADD.FTZ R23, R22, R21 ;  /* 0x0000001516177221 */ /* 0x000fca0000010000 */
[----:B------:R-:W-:-:S07]  /*1110*/  MOV R27, R23 ;  /* 0x00000017001b7202 */ /* 0x000fce0000000f00 */
[----:B------:R-:W-:Y:S05]  /*1120*/  WARPSYNC.COLLECTIVE R18, `(.L_x_10443) ;  /* 0x0000000012087348 */ /* 0x000fea0003c00000 */
[----:B------:R0:W1:Y:S02]  /*1130*/  SHFL.DOWN P6, R21, R27, R20, R19 ;  /* 0x080000141b157389 */ /* 0x00006400000c0013 */
[----:B01----:R-:W-:Y:S05]  /*1140*/  ENDCOLLECTIVE ;  /* 0x000000000000791b */ /* 0x003fea0003800000 */
.L_x_10443:
[----:B------:R-:W-:Y:S05]  /*1150*/  BRA `(.L_x_10444) ;  /* 0xfffffff800147947 */ /* 0x000fea000383ffff */
.L_x_10445:
        /* <DEDUP_REMOVED lines=10> */
.L_x_11699:


//--------------------- .text._ZN2at6native43_GLOBAL__N__9ae7fba5_10_SoftMax_cu_9f978f6322cunn_SoftMaxForwardRegIfffNS1_25LogSoftMaxForwardEpilogueElLi3EEEvPT1_PKT_T3_ --------------------------
	.section	.text._ZN2at6native43_GLOBAL__N__9ae7fba5_10_SoftMax_cu_9f978f6322cunn_SoftMaxForwardRegIfffNS1_25LogSoftMaxForwardEpilogueElLi3EEEvPT1_PKT_T3_,"ax",@progbits
	.align	128
.text._ZN2at6native43_GLOBAL__N__9ae7fba5_10_SoftMax_cu_9f978f6322cunn_SoftMaxForwardRegIfffNS1_25LogSoftMaxForwardEpilogueElLi3EEEvPT1_PKT_T3_:
        .type           _ZN2at6native43_GLOBAL__N__9ae7fba5_10_SoftMax_cu_9f978f6322cunn_SoftMaxForwardRegIfffNS1_25LogSoftMaxForwardEpilogueElLi3EEEvPT1_PKT_T3_,@function
        .size           _ZN2at6native43_GLOBAL__N__9ae7fba5_10_SoftMax_cu_9f978f6322cunn_SoftMaxForwardRegIfffNS1_25LogSoftMaxForwardEpilogueElLi3EEEvPT1_PKT_T3_,(.L_x_11700 - _ZN2at6native43_GLOBAL__N__9ae7fba5_10_SoftMax_cu_9f978f6322cunn_SoftMaxForwardRegIfffNS1_25LogSoftMaxForwardEpilogueElLi3EEEvPT1_PKT_T3_)
        .other          _ZN2at6native43_GLOBAL__N__9ae7fba5_10_SoftMax_cu_9f978f6322cunn_SoftMaxForwardRegIfffNS1_25LogSoftMaxForwardEpilogueElLi3EEEvPT1_PKT_T3_,@"STO_CUDA_ENTRY STV_DEFAULT"
_ZN2at6native43_GLOBAL__N__9ae7fba5_10_SoftMax_cu_9f978f6322cunn_SoftMaxForwardRegIfffNS1_25LogSoftMaxForwardEpilogueElLi3EEEvPT1_PKT_T3_:
        /* <DEDUP_REMOVED lines=15> */
[----:B------:R-:W-:Y:S01]  /*00f0*/  @!P0 IMAD.MOV.U32 R9, RZ, RZ, RZ ;  /* 0x000000ffff098224 */ /* 0x000fe200078e00ff */
[----:B------:R-:W-:Y:S01]  /*0100*/  @!P1 MOV R5, RZ ;  /* 0x000000ff00059202 */ /* 0x000fe20000000f00 */
[----:B---3--:R-:W-:-:S05]  /*0110*/  @!P0 IMAD.WIDE.U32 R16, R6, UR7, R8 ;  /* 0x0000000706108c25 */ /* 0x008fca000f8e0008 */
[----:B------:R-:W1:Y:S01]  /*0120*/  @!P1 LDC.64 R12, c[0x0][0x388] ;  /* 0x0000e200ff0c9b82 */ /* 0x000e620000000a00 */
[----:B------:R-:W-:-:S04]  /*0130*/  @!P1 IMAD.WIDE.U32 R18, R6, UR7, R4 ;  /* 0x0000000706129c25 */ /* 0x000fc8000f8e0004 */
[C---:B------:R-:W-:Y:S02]  /*0140*/  @!P0 IMAD R24, R7.reuse, UR7, R17 ;  /* 0x0000000707188c24 */ /* 0x040fe4000f8e0211 */
[----:B------:R-:W-:Y:S01]  /*0150*/  @!P2 IMAD.MOV.U32 R3, RZ, RZ, RZ ;  /* 0x000000ffff03a224 */ /* 0x000fe200078e00ff */
[----:B------:R-:W3:Y:S01]  /*0160*/  @!P2 LDC.64 R14, c[0x0][0x388] ;  /* 0x0000e200ff0eab82 */ /* 0x000ee20000000a00 */
        /* <DEDUP_REMOVED lines=62> */
.L_x_10460:
[----:B-1----:R-:W-:-:S04]  /*0550*/  FSETP.GEU.FTZ.AND P6, PT, R17, R18, PT ;  /* 0x000000121100720b */ /* 0x002fc80003fde000 */
[----:B0-----:R-:W-:Y:S02]  /*0560*/  FSEL R17, R18, R17, !P6 ;  /* 0x0000001112117208 */ /* 0x001fe40007000000 */
[----:B------:R-:W-:-:S13]  /*0570*/  ISETP.NE.AND P6, PT, R8, RZ, PT ;  /* 0x000000ff0800720c */ /* 0x000fda0003fc5270 */
[----:B------:R0:W-:Y:S01]  /*0580*/  @!P6 STS [UR4], R17 ;  /* 0x00000011ff00e988 */ /* 0x0001e20008000804 */
[----:B------:R-:W-:-:S13]  /*0590*/  @!P6 PLOP3.LUT P4, PT, PT, PT, PT, 0x80, 0x8 ;  /* 0x000000000008e81c */ /* 0x000fda0003f8f070 */
.L_x_10446:
[----:B------:R-:W-:Y:S05]  /*05a0*/  WARPSYNC.ALL ;  /* 0x0000000000007948 */ /* 0x000fea0003800000 */
[----:B------:R-:W-:Y:S01]  /*05b0*/  BAR.SYNC.DEFER_BLOCKING 0x0 ;  /* 0x0000000000007b1d */ /* 0x000fe20000010000 */
[----:B------:R-:W-:Y:S01]  /*05c0*/  ISETP.NE.AND P6, PT, R10, RZ, PT ;  /* 0x000000ff0a00720c */ /* 0x000fe20003fc5270 */
[----:B------:R-:W-:-:S04]  /*05d0*/  IMAD.MOV.U32 R10, RZ, RZ, RZ ;  /* 0x000000ffff0a7224 */ /* 0x000fc800078e00ff */
        /* <DEDUP_REMOVED lines=41> */
.L_x_10466:
[----:B-1----:R-:W-:-:S07]  /*0870*/  FADD.FTZ R10, R14, R17 ;  /* 0x000000110e0a7221 */ /* 0x002fce0000010000 */
.L_x_10449:
[----:B------:R-:W-:Y:S05]  /*0880*/  BSYNC B0 ;  /* 0x0000000000007941 */ /* 0x000fea0003800000 */
.L_x_10448:
        /* <DEDUP_REMOVED lines=16> */
.L_x_10452:
[----:B------:R-:W-:Y:S05]  /*0990*/  BSYNC.RECONVERGENT B0 ;  /* 0x0000000000007941 */ /* 0x000fea0003800200 */
.L_x_10451:
        /* <DEDUP_REMOVED lines=11> */
.L_x_10454:
[----:B------:R-:W-:Y:S05]  /*0a50*/  BSYNC.RECONVERGENT B0 ;  /* 0x0000000000007941 */ /* 0x000fea0003800200 */
.L_x_10453:
[----:B------:R-:W-:Y:S05]  /*0a60*/  @P2 EXIT ;  /* 0x000000000000294d */ /* 0x000fea0003800000 */
[----:B------:R-:W4:Y:S01]  /*0a70*/  LDCU.64 UR4, c[0x0][0x380] ;  /* 0x00007000ff0477ac */ /* 0x000f220008000a00 */
[----:B------:R-:W-:Y:S02]  /*0a80*/  IMAD.MOV.U32 R3, RZ, RZ, RZ ;  /* 0x000000ffff037224 */ /* 0x000fe400078e00ff */
[----:B---3--:R-:W-:-:S04]  /*0a90*/  IMAD.WIDE.U32 R4, R6, UR7, R2 ;  /* 0x0000000706047c25 */ /* 0x008fc8000f8e0002 */
[----:B------:R-:W-:Y:S02]  /*0aa0*/  IMAD R7, R7, UR7, R5 ;  /* 0x0000000707077c24 */ /* 0x000fe4000f8e0205 */
[----:B------:R-:W-:-:S04]  /*0ab0*/  FADD.FTZ R5, R0, -R11 ;  /* 0x8000000b00057221 */ /* 0x000fc80000010000 */
[----:B-1----:R-:W-:Y:S01]  /*0ac0*/  FFMA.FTZ R5, R10, -0.69314718246459960938, R5 ;  /* 0xbf3172180a057823 */ /* 0x002fe20000010005 */
[----:B----4-:R-:W-:-:S04]  /*0ad0*/  LEA R2, P0, R4, UR4, 0x2 ;  /* 0x0000000404027c11 */ /* 0x010fc8000f8010ff */
[----:B------:R-:W-:-:S05]  /*0ae0*/  LEA.HI.X R3, R4, UR5, R7, 0x2, P0 ;  /* 0x0000000504037c11 */ /* 0x000fca00080f1407 */
[----:B------:R-:W-:Y:S01]  /*0af0*/  STG.E desc[UR8][R2.64], R5 ;  /* 0x0000000502007986 */ /* 0x000fe2000c101908 */
[----:B------:R-:W-:Y:S05]  /*0b00*/  EXIT ;  /* 0x000000000000794d */ /* 0x000fea0003800000 */
.L_x_10447:
[----:B-1----:R-:W-:Y:S01]  /*0b10*/  MOV R20, R11 ;  /* 0x0000000b00147202 */ /* 0x002fe20000000f00 */
[----:B------:R-:W-:Y:S01]  /*0b20*/  IMAD.MOV.U32 R21, RZ, RZ, 0x10 ;  /* 0x00000010ff157424 */ /* 0x000fe200078e00ff */
[----:B------:R-:W-:Y:S01]  /*0b30*/  MOV R19, 0xffffffff ;  /* 0xffffffff00137802 */ /* 0x000fe20000000f00 */
[----:B------:R-:W-:-:S07]  /*0b40*/  IMAD.MOV.U32 R24, RZ, RZ, 0x1f ;  /* 0x0000001fff187424 */ /* 0x000fce00078e00ff */
[----:B------:R-:W-:Y:S05]  /*0b50*/  WARPSYNC.COLLECTIVE R19, `(.L_x_10455) ;  /* 0x0000000013087348 */ /* 0x000fea0003c00000 */
[----:B------:R0:W1:Y:S02]  /*0b60*/  SHFL.DOWN P6, R18, R20, R21, R24 ;  /* 0x0800001514127389 */ /* 0x00006400000c0018 */
[----:B01----:R-:W-:Y:S05]  /*0b70*/  ENDCOLLECTIVE ;  /* 0x000000000000791b */ /* 0x003fea0003800000 */
.L_x_10455:
        /* <DEDUP_REMOVED lines=8> */
.L_x_10456:
        /* <DEDUP_REMOVED lines=8> */
.L_x_10457:
        /* <DEDUP_REMOVED lines=8> */
.L_x_10458:
        /* <DEDUP_REMOVED lines=8> */
.L_x_10459:
[----:B------:R-:W-:Y:S05]  /*0d80*/  BRA `(.L_x_10460) ;  /* 0xfffffff400f07947 */ /* 0x000fea000383ffff */
.L_x_10450:
[----:B-1----:R-:W-:Y:S02]  /*0d90*/  IMAD.MOV.U32 R20, RZ, RZ, R10 ;  /* 0x000000ffff147224 */ /* 0x002fe400078e000a */
[----:B------:R-:W-:Y:S02]  /*0da0*/  HFMA2 R24, -RZ, RZ, 0, 1.847743988037109375e-06 ;  /* 0x0000001fff187431 */ /* 0x000fe400000001ff */
[----:B------:R-:W-:Y:S02]  /*0db0*/  IMAD.MOV.U32 R21, RZ, RZ, 0x10 ;  /* 0x00000010ff157424 */ /* 0x000fe400078e00ff */
[----:B0-----:R-:W-:-:S07]  /*0dc0*/  IMAD.MOV.U32 R19, RZ, RZ, -0x1 ;  /* 0xffffffffff137424 */ /* 0x001fce00078e00ff */
[----:B------:R-:W-:Y:S05]  /*0dd0*/  WARPSYNC.COLLECTIVE R19, `(.L_x_10461) ;  /* 0x0000000013087348 */ /* 0x000fea0003c00000 */
[----:B------:R0:W1:Y:S02]  /*0de0*/  SHFL.DOWN P6, R18, R20, R21, R24 ;  /* 0x0800001514127389 */ /* 0x00006400000c0018 */
[----:B01----:R-:W-:Y:S05]  /*0df0*/  ENDCOLLECTIVE ;  /* 0x000000000000791b */ /* 0x003fea0003800000 */
.L_x_10461:
[----:B------:R-:W-:Y:S02]  /*0e00*/  IMAD.MOV.U32 R21, RZ, RZ, 0x8 ;  /* 0x00000008ff157424 */ /* 0x000fe400078e00ff */
[----:B------:R-:W-:-:S04]  /*0e10*/  IMAD.MOV.U32 R13, RZ, RZ, R18 ;  /* 0x000000ffff0d7224 */ /* 0x000fc800078e0012 */
[----:B------:R-:W-:-:S05]  /*0e20*/  FADD.FTZ R13, R10, R13 ;  /* 0x0000000d0a0d7221 */ /* 0x000fca0000010000 */
[----:B------:R-:W-:-:S07]  /*0e30*/  MOV R20, R13 ;  /* 0x0000000d00147202 */ /* 0x000fce0000000f00 */
[----:B------:R-:W-:Y:S05]  /*0e40*/  WARPSYNC.COLLECTIVE R19, `(.L_x_10462) ;  /* 0x0000000013087348 */ /* 0x000fea0003c00000 */
[----:B------:R0:W1:Y:S02]  /*0e50*/  SHFL.DOWN P6, R18, R20, R21, R24 ;  /* 0x0800001514127389 */ /* 0x00006400000c0018 */
[----:B01----:R-:W-:Y:S05]  /*0e60*/  ENDCOLLECTIVE ;  /* 0x000000000000791b */ /* 0x003fea0003800000 */
.L_x_10462:
[----:B------:R-:W-:Y:S02]  /*0e70*/  IMAD.MOV.U32 R21, RZ, RZ, 0x4 ;  /* 0x00000004ff157424 */ /* 0x000fe400078e00ff */
[----:B------:R-:W-:-:S04]  /*0e80*/  IMAD.MOV.U32 R12, RZ, RZ, R18 ;  /* 0x000000ffff0c7224 */ /* 0x000fc800078e0012 */
[----:B------:R-:W-:-:S05]  /*0e90*/  FADD.FTZ R12, R13, R12 ;  /* 0x0000000c0d0c7221 */ /* 0x000fca0000010000 */
[----:B------:R-:W-:-:S07]  /*0ea0*/  MOV R20, R12 ;  /* 0x0000000c00147202 */ /* 0x000fce0000000f00 */
[----:B------:R-:W-:Y:S05]  /*0eb0*/  WARPSYNC.COLLECTIVE R19, `(.L_x_10463) ;  /* 0x0000000013087348 */ /* 0x000fea0003c00000 */
[----:B------:R0:W1:Y:S02]  /*0ec0*/  SHFL.DOWN P6, R18, R20, R21, R24 ;  /* 0x0800001514127389 */ /* 0x00006400000c0018 */
[----:B01----:R-:W-:Y:S05]  /*0ed0*/  ENDCOLLECTIVE ;  /* 0x000000000000791b */ /* 0x003fea0003800000 */
.L_x_10463:
[----:B------:R-:W-:Y:S02]  /*0ee0*/  IMAD.MOV.U32 R21, RZ, RZ, 0x2 ;  /* 0x00000002ff157424 */ /* 0x000fe400078e00ff */
[----:B------:R-:W-:-:S04]  /*0ef0*/  IMAD.MOV.U32 R15, RZ, RZ, R18 ;  /* 0x000000ffff0f7224 */ /* 0x000fc800078e0012 */
[----:B------:R-:W-:-:S05]  /*0f00*/  FADD.FTZ R15, R12, R15 ;  /* 0x0000000f0c0f7221 */ /* 0x000fca0000010000 */
[----:B------:R-:W-:-:S07]  /*0f10*/  MOV R20, R15 ;  /* 0x0000000f00147202 */ /* 0x000fce0000000f00 */
[----:B------:R-:W-:Y:S05]  /*0f20*/  WARPSYNC.COLLECTIVE R19, `(.L_x_10464) ;  /* 0x0000000013087348 */ /* 0x000fea0003c00000 */
[----:B------:R0:W1:Y:S02]  /*0f30*/  SHFL.DOWN P6, R18, R20, R21, R24 ;  /* 0x0800001514127389 */ /* 0x00006400000c0018 */
[----:B01----:R-:W-:Y:S05]  /*0f40*/  ENDCOLLECTIVE ;  /* 0x000000000000791b */ /* 0x003fea0003800000 */
.L_x_10464:
[----:B------:R-:W-:Y:S02]  /*0f50*/  IMAD.MOV.U32 R21, RZ, RZ, 0x1 ;  /* 0x00000001ff157424 */ /* 0x000fe400078e00ff */
[----:B------:R-:W-:-:S04]  /*0f60*/  IMAD.MOV.U32 R14, RZ, RZ, R18 ;  /* 0x000000ffff0e7224 */ /* 0x000fc800078e0012 */
[----:B------:R-:W-:-:S05]  /*0f70*/  FADD.FTZ R14, R15, R14 ;  /* 0x0000000e0f0e7221 */ /* 0x000fca0000010000 */
[----:B------:R-:W-:-:S07]  /*0f80*/  MOV R20, R14 ;  /* 0x0000000e00147202 */ /* 0x000fce0000000f00 */
[----:B------:R-:W-:Y:S05]  /*0f90*/  WARPSYNC.COLLECTIVE R19, `(.L_x_10465) ;  /* 0x0000000013087348 */ /* 0x000fea0003c00000 */
[----:B------:R0:W1:Y:S02]  /*0fa0*/  SHFL.DOWN P6, R18, R20, R21, R24 ;  /* 0x0800001514127389 */ /* 0x00006400000c0018 */
[----:B01----:R-:W-:Y:S05]  /*0fb0*/  ENDCOLLECTIVE ;  /* 0x000000000000791b */ /* 0x003fea0003800000 */
.L_x_10465:
[----:B------:R-:W-:Y:S01]  /*0fc0*/  MOV R17, R18 ;  /* 0x0000001200117202 */ /* 0x000fe20000000f00 */
[----:B------:R-:W-:Y:S06]  /*0fd0*/  BRA `(.L_x_10466) ;  /* 0xfffffff800247947 */ /* 0x000fec000383ffff */
.L_x_10467:
        /* <DEDUP_REMOVED lines=10> */
.L_x_11700:


//--------------------- .text._ZN2at6native43_GLOBAL__N__9ae7fba5_10_SoftMax_cu_9f978f6322cunn_SoftMaxForwardRegIfffNS1_25LogSoftMaxForwardEpilogueElLi2EEEvPT1_PKT_T3_ --------------------------
	.section	.text._ZN2at6native43_GLOBAL__N__9ae7fba5_10_SoftMax_cu_9f978f6322cunn_SoftMaxForwardRegIfffNS1_25LogSoftMaxForwardEpilogueElLi2EEEvPT1_PKT_T3_,"ax",@progbits
	.align	128
.text._ZN2at6native43_GLOBAL__N__9ae7fba5_10_SoftMax_cu_9f978f6322cunn_SoftMaxForwardRegIfffNS1_25LogSoftMaxForwardEpilogueElLi2EEEvPT1_PKT_T3_:
        .type           _ZN2at6native43_GLOBAL__N__9ae7fba5_10_SoftMax_cu_9f978f6322cunn_SoftMaxForwardRegIfffNS1_25LogSoftMaxForwardEpilogueElLi2EEEvPT1_PKT_T3_,@function
        .size           _ZN2at6native43_GLOBAL__N__9ae7fba5_10_SoftMax_cu_9f978f6322cunn_SoftMaxForwardRegIfffNS1_25LogSoftMaxForwardEpilogueElLi2EEEvPT1_PKT_T3_,(.L_x_11701 - _ZN2at6native43_GLOBAL__N__9ae7fba5_10_SoftMax_cu_9f978f6322cunn_SoftMaxForwardRegIfffNS1_25LogSoftMaxForwardEpilogueElLi2EEEvPT1_PKT_T3_)
        .other          _ZN2at6native43_GLOBAL__N__9ae7fba5_10_SoftMax_cu_9f978f6322cunn_SoftMaxForwardRegIfffNS1_25LogSoftMaxForwardEpilogueElLi2EEEvPT1_PKT_T3_,@"STO_CUDA_ENTRY STV_DEFAULT"
_ZN2at6native43_GLOBAL__N__9ae7fba5_10_SoftMax_cu_9f978f6322cunn_SoftMaxForwardRegIfffNS1_25LogSoftMaxForwardEpilogueElLi2EEEvPT1_PKT_T3_:
        /* <DEDUP_REMOVED lines=24> */
[----:B------:R0:W3:Y:S01]  /*0180*/  @!P1 LDG.E R0, desc[UR8][R10.64] ;  /* 0x000000080a009981 */ /* 0x0000e2000c1e1900 */
[----:B------:R-:W-:Y:S01]  /*0190*/  MOV R9, 0xff7fffff ;  /* 0xff7fffff00097802 */ /* 0x000fe20000000f00 */
[----:B------:R-:W1:Y:S01]  /*01a0*/  S2UR UR6, SR_CgaCtaId ;  /* 0x00000000000679c3 */ /* 0x000e620000008800 */
[----:B------:R-:W-:-:S07]  /*01b0*/  UMOV UR4, 0x400 ;  /* 0x0000040000047882 */ /* 0x000fce0000000000 */
[----:B------:R-:W-:Y:S01]  /*01c0*/  BAR.SYNC.DEFER_BLOCKING 0x0 ;  /* 0x0000000000007b1d */ /* 0x000fe20000010000 */
[----:B0-----:R-:W-:Y:S01]  /*01d0*/  LOP3.LUT P3, R10, R6, 0x1f, RZ, 0xc0, !PT ;  /* 0x0000001f060a7812 */ /* 0x001fe2000786c0ff */
[----:B-1----:R-:W-:Y:S02]  /*01e0*/  ULEA UR4, UR6, UR4, 0x18 ;  /* 0x0000000406047291 */ /* 0x002fe4000f8ec0ff */
[----:B------:R-:W-:Y:S01]  /*01f0*/  USHF.R.U32.HI UR5, URZ, 0x5, UR5 ;  /* 0x00000005ff057899 */ /* 0x000fe20008011605 */
[----:B------:R-:W-:Y:S01]  /*0200*/  IMAD.MOV.U32 R13, RZ, RZ, -0x800001 ;  /* 0xff7fffffff0d7424 */ /* 0x000fe200078e00ff */
        /* <DEDUP_REMOVED lines=15> */
[C---:B------:R-:W-:Y:S02]  /*0300*/  LEA.HI R11, R6.reuse, UR4, RZ, 0x1d ;  /* 0x00000004060b7c11 */ /* 0x040fe4000f8fe8ff */
[----:B------:R-:W-:Y:S02]  /*0310*/  ISETP.GE.U32.AND P2, PT, R6, UR5, PT ;  /* 0x0000000506007c0c */ /* 0x000fe4000bf46070 */
[----:B0-----:R-:W-:-:S04]  /*0320*/  FSETP.GEU.FTZ.AND P4, PT, R9, R16, PT ;  /* 0x000000100900720b */ /* 0x001fc80003f9e000 */
[----:B------:R-:W-:-:S05]  /*0330*/  FSEL R16, R16, R9, !P4 ;  /* 0x0000000910107208 */ /* 0x000fca0006000000 */
[----:B------:R0:W-:Y:S01]  /*0340*/  @!P3 STS [R11], R16 ;  /* 0x000000100b00b388 */ /* 0x0001e20000000800 */
[----:B------:R-:W-:Y:S01]  /*0350*/  LEA R12, R10, UR4, 0x2 ;  /* 0x000000040a0c7c11 */ /* 0x000fe2000f8e10ff */
[----:B------:R-:W-:Y:S01]  /*0360*/  BAR.SYNC.DEFER_BLOCKING 0x0 ;  /* 0x0000000000007b1d */ /* 0x000fe20000010000 */
[----:B------:R-:W-:-:S05]  /*0370*/  ISETP.GT.U32.AND P4, PT, R6, 0x1f, PT ;  /* 0x0000001f0600780c */ /* 0x000fca0003f84070 */
[----:B------:R0:W1:Y:S01]  /*0380*/  @!P2 LDS R13, [R12] ;  /* 0x000000000c0da984 */ /* 0x0000620000000800 */
[----:B------:R-:W-:-:S07]  /*0390*/  PLOP3.LUT P3, PT, PT, PT, PT, 0x8, 0x80 ;  /* 0x000000000080781c */ /* 0x000fce0003f6e170 */
[----:B0-----:R-:W-:Y:S06]  /*03a0*/  @P4 BRA `(.L_x_10468) ;  /* 0x0000000000504947 */ /* 0x001fec0003800000 */
        /* <DEDUP_REMOVED lines=15> */
.L_x_10480:
[----:B------:R-:W-:Y:S02]  /*04a0*/  ISETP.NE.AND P6, PT, R6, RZ, PT ;  /* 0x000000ff0600720c */ /* 0x000fe40003fc5270 */
[----:B-1----:R-:W-:-:S04]  /*04b0*/  FSETP.GEU.FTZ.AND P5, PT, R15, R18, PT ;  /* 0x000000120f00720b */ /* 0x002fc80003fbe000 */
[----:B0-----:R-:W-:-:S07]  /*04c0*/  FSEL R15, R18, R15, !P5 ;  /* 0x0000000f120f7208 */ /* 0x001fce0006800000 */
[----:B------:R0:W-:Y:S01]  /*04d0*/  @!P6 STS [UR4], R15 ;  /* 0x0000000fff00e988 */ /* 0x0001e20008000804 */
[----:B------:R-:W-:-:S13]  /*04e0*/  @!P6 PLOP3.LUT P3, PT, PT, PT, PT, 0x80, 0x8 ;  /* 0x000000000008e81c */ /* 0x000fda0003f6f070 */
.L_x_10468:
[----:B------:R-:W-:Y:S05]  /*04f0*/  WARPSYNC.ALL ;  /* 0x0000000000007948 */ /* 0x000fea0003800000 */
[----:B------:R-:W-:Y:S01]  /*0500*/  BAR.SYNC.DEFER_BLOCKING 0x0 ;  /* 0x0000000000007b1d */ /* 0x000fe20000010000 */
[----:B------:R-:W-:Y:S01]  /*0510*/  ISETP.NE.AND P5, PT, R10, RZ, PT ;  /* 0x000000ff0a00720c */ /* 0x000fe20003fa5270 */
[----:B------:R-:W-:-:S04]  /*0520*/  IMAD.MOV.U32 R10, RZ, RZ, RZ ;  /* 0x000000ffff0a7224 */ /* 0x000fc800078e00ff */
[----:B------:R-:W-:Y:S01]  /*0530*/  BSSY B0, `(.L_x_10470) ;  /* 0x0000026000007945 */ /* 0x000fe20003800000 */
[----:B------:R-:W1:Y:S02]  /*0540*/  LDS R9, [UR4] ;  /* 0x00000004ff097984 */ /* 0x000e640008000800 */
[--C-:B-1----:R-:W-:Y:S01]  /*0550*/  @!P0 FADD.FTZ R13, R8, -R9.reuse ;  /* 0x80000009080d8221 */ /* 0x102fe20000010000 */
[----:B0-----:R-:W-:-:S03]  /*0560*/  @!P1 FADD.FTZ R15, R0, -R9 ;  /* 0x80000009000f9221 */ /* 0x001fc60000010000 */
[----:B------:R-:W-:Y:S01]  /*0570*/  @!P0 FMUL.FTZ R14, R13, 1.4426950216293334961 ;  /* 0x3fb8aa3b0d0e8820 */ /* 0x000fe20000410000 */
[----:B------:R-:W-:Y:S01]  /*0580*/  @!P1 FMUL.FTZ R15, R15, 1.4426950216293334961 ;  /* 0x3fb8aa3b0f0f9820 */ /* 0x000fe20000410000 */
[----:B------:R-:W-:-:S03]  /*0590*/  IMAD.MOV.U32 R13, RZ, RZ, RZ ;  /* 0x000000ffff0d7224 */ /* 0x000fc600078e00ff */
[----:B------:R-:W-:Y:S04]  /*05a0*/  @!P1 MUFU.EX2 R16, R15 ;  /* 0x0000000f00109308 */ /* 0x000fe80000000800 */
[----:B------:R-:W0:Y:S02]  /*05b0*/  @!P0 MUFU.EX2 R14, R14 ;  /* 0x0000000e000e8308 */ /* 0x000e240000000800 */
[----:B0-----:R-:W-:-:S04]  /*05c0*/  @!P0 FADD.FTZ R13, RZ, R14 ;  /* 0x0000000eff0d8221 */ /* 0x001fc80000010000 */
[----:B------:R-:W-:-:S05]  /*05d0*/  @!P1 FADD.FTZ R13, R13, R16 ;  /* 0x000000100d0d9221 */ /* 0x000fca0000010000 */
        /* <DEDUP_REMOVED lines=26> */
.L_x_10486:
[----:B-1----:R-:W-:-:S07]  /*0780*/  FADD.FTZ R10, R14, R15 ;  /* 0x0000000f0e0a7221 */ /* 0x002fce0000010000 */
.L_x_10471:
[----:B------:R-:W-:Y:S05]  /*0790*/  BSYNC B0 ;  /* 0x0000000000007941 */ /* 0x000fea0003800000 */
.L_x_10470:
        /* <DEDUP_REMOVED lines=16> */
.L_x_10474:
[----:B------:R-:W-:Y:S05]  /*08a0*/  BSYNC.RECONVERGENT B0 ;  /* 0x0000000000007941 */ /* 0x000fea0003800200 */
.L_x_10473:
[----:B------:R-:W-:Y:S05]  /*08b0*/  @P1 EXIT ;  /* 0x000000000000194d */ /* 0x000fea0003800000 */
[----:B------:R-:W3:Y:S01]  /*08c0*/  LDCU.64 UR4, c[0x0][0x380] ;  /* 0x00007000ff0477ac */ /* 0x000ee20008000a00 */
[----:B------:R-:W-:Y:S02]  /*08d0*/  IMAD.MOV.U32 R5, RZ, RZ, RZ ;  /* 0x000000ffff057224 */ /* 0x000fe400078e00ff */
[----:B------:R-:W-:-:S04]  /*08e0*/  IMAD.WIDE.U32 R4, R2, UR7, R4 ;  /* 0x0000000702047c25 */ /* 0x000fc8000f8e0004 */
[----:B------:R-:W-:Y:S02]  /*08f0*/  IMAD R3, R3, UR7, R5 ;  /* 0x0000000703037c24 */ /* 0x000fe4000f8e0205 */
[----:B------:R-:W-:-:S04]  /*0900*/  FADD.FTZ R5, R0, -R9 ;  /* 0x8000000900057221 */ /* 0x000fc80000010000 */
[----:B-1----:R-:W-:Y:S01]  /*0910*/  FFMA.FTZ R5, R12, -0.69314718246459960938, R5 ;  /* 0xbf3172180c057823 */ /* 0x002fe20000010005 */
[----:B---3--:R-:W-:-:S04]  /*0920*/  LEA R2, P0, R4, UR4, 0x2 ;  /* 0x0000000404027c11 */ /* 0x008fc8000f8010ff */
[----:B------:R-:W-:-:S05]  /*0930*/  LEA.HI.X R3, R4, UR5, R3, 0x2, P0 ;  /* 0x0000000504037c11 */ /* 0x000fca00080f1403 */
[----:B------:R-:W-:Y:S01]  /*0940*/  STG.E desc[UR8][R2.64], R5 ;  /* 0x0000000502007986 */ /* 0x000fe2000c101908 */
[----:B------:R-:W-:Y:S05]  /*0950*/  EXIT ;  /* 0x000000000000794d */ /* 0x000fea0003800000 */
.L_x_10469:
[----:B-1----:R-:W-:Y:S01]  /*0960*/  IMAD.MOV.U32 R20, RZ, RZ, R13 ;  /* 0x000000ffff147224 */ /* 0x002fe200078e000d */
[----:B------:R-:W-:Y:S01]  /*0970*/  MOV R19, 0x10 ;  /* 0x0000001000137802 */ /* 0x000fe20000000f00 */
[----:B------:R-:W-:Y:S02]  /*0980*/  IMAD.MOV.U32 R22, RZ, RZ, 0x1f ;  /* 0x0000001fff167424 */ /* 0x000fe400078e00ff */
[----:B------:R-:W-:-:S07]  /*0990*/  IMAD.MOV.U32 R17, RZ, RZ, -0x1 ;  /* 0xffffffffff117424 */ /* 0x000fce00078e00ff */
[----:B------:R-:W-:Y:S05]  /*09a0*/  WARPSYNC.COLLECTIVE R17, `(.L_x_10475) ;  /* 0x0000000011087348 */ /* 0x000fea0003c00000 */
[----:B------:R0:W1:Y:S02]  /*09b0*/  SHFL.DOWN P5, R18, R20, R19, R22 ;  /* 0x0800001314127389 */ /* 0x00006400000a0016 */
[----:B01----:R-:W-:Y:S05]  /*09c0*/  ENDCOLLECTIVE ;  /* 0x000000000000791b */ /* 0x003fea0003800000 */
.L_x_10475:
        /* <DEDUP_REMOVED lines=8> */
.L_x_10476:
        /* <DEDUP_REMOVED lines=8> */
.L_x_10477:
        /* <DEDUP_REMOVED lines=8> */
.L_x_10478:
        /* <DEDUP_REMOVED lines=8> */
.L_x_10479:
[----:B------:R-:W-:Y:S05]  /*0bd0*/  BRA `(.L_x_10480) ;  /* 0xfffffff800307947 */ /* 0x000fea000383ffff */
.L_x_10472:
[----:B-1----:R-:W-:Y:S01]  /*0be0*/  MOV R20, R10 ;  /* 0x0000000a00147202 */ /* 0x002fe20000000f00 */
[----:B------:R-:W-:Y:S01]  /*0bf0*/  IMAD.MOV.U32 R19, RZ, RZ, 0x10 ;  /* 0x00000010ff137424 */ /* 0x000fe200078e00ff */
[----:B------:R-:W-:Y:S01]  /*0c00*/  MOV R17, 0xffffffff ;  /* 0xffffffff00117802 */ /* 0x000fe20000000f00 */
[----:B------:R-:W-:-:S07]  /*0c10*/  IMAD.MOV.U32 R22, RZ, RZ, 0x1f ;  /* 0x0000001fff167424 */ /* 0x000fce00078e00ff */
[----:B0-----:R-:W-:Y:S05]  /*0c20*/  WARPSYNC.COLLECTIVE R17, `(.L_x_10481) ;  /* 0x0000000011087348 */ /* 0x001fea0003c00000 */
[----:B------:R1:W2:Y:S02]  /*0c30*/  SHFL.DOWN P5, R18, R20, R19, R22 ;  /* 0x0800001314127389 */ /* 0x0002a400000a0016 */
[----:B012---:R-:W-:Y:S05]  /*0c40*/  ENDCOLLECTIVE ;  /* 0x000000000000791b */ /* 0x007fea0003800000 */
.L_x_10481:
[----:B------:R-:W-:Y:S02]  /*0c50*/  HFMA2 R19, -RZ, RZ, 0, 4.76837158203125e-07 ;  /* 0x00000008ff137431 */ /* 0x000fe400000001ff */
[----:B------:R-:W-:-:S04]  /*0c60*/  IMAD.MOV.U32 R11, RZ, RZ, R18 ;  /* 0x000000ffff0b7224 */ /* 0x000fc800078e0012 */
[----:B------:R-:W-:-:S04]  /*0c70*/  FADD.FTZ R11, R10, R11 ;  /* 0x0000000b0a0b7221 */ /* 0x000fc80000010000 */
[----:B------:R-:W-:-:S07]  /*0c80*/  IMAD.MOV.U32 R20, RZ, RZ, R11 ;  /* 0x000000ffff147224 */ /* 0x000fce00078e000b */
[----:B------:R-:W-:Y:S05]  /*0c90*/  WARPSYNC.COLLECTIVE R17, `(.L_x_10482) ;  /* 0x0000000011087348 */ /* 0x000fea0003c00000 */
[----:B------:R0:W1:Y:S02]  /*0ca0*/  SHFL.DOWN P5, R18, R20, R19, R22 ;  /* 0x0800001314127389 */ /* 0x00006400000a0016 */
[----:B01----:R-:W-:Y:S05]  /*0cb0*/  ENDCOLLECTIVE ;  /* 0x000000000000791b */ /* 0x003fea0003800000 */
.L_x_10482:
[----:B------:R-:W-:Y:S01]  /*0cc0*/  MOV R19, 0x4 ;  /* 0x0000000400137802 */ /* 0x000fe20000000f00 */
[----:B------:R-:W-:-:S04]  /*0cd0*/  IMAD.MOV.U32 R12, RZ, RZ, R18 ;  /* 0x000000ffff0c7224 */ /* 0x000fc800078e0012 */
[----:B------:R-:W-:-:S04]  /*0ce0*/  FADD.FTZ R12, R11, R12 ;  /* 0x0000000c0b0c7221 */ /* 0x000fc80000010000 */
[----:B------:R-:W-:-:S07]  /*0cf0*/  IMAD.MOV.U32 R20, RZ, RZ, R12 ;  /* 0x000000ffff147224 */ /* 0x000fce00078e000c */
[----:B------:R-:W-:Y:S05]  /*0d00*/  WARPSYNC.COLLECTIVE R17, `(.L_x_10483) ;  /* 0x0000000011087348 */ /* 0x000fea0003c00000 */
[----:B------:R0:W1:Y:S02]  /*0d10*/  SHFL.DOWN P5, R18, R20, R19, R22 ;  /* 0x0800001314127389 */ /* 0x00006400000a0016 */
[----:B01----:R-:W-:Y:S05]  /*0d20*/  ENDCOLLECTIVE ;  /* 0x000000000000791b */ /* 0x003fea0003800000 */
.L_x_10483:
[----:B------:R-:W-:Y:S02]  /*0d30*/  HFMA2 R19, -RZ, RZ, 0, 1.1920928955078125e-07 ;  /* 0x00000002ff137431 */ /* 0x000fe400000001ff */
[----:B------:R-:W-:-:S04]  /*0d40*/  IMAD.MOV.U32 R13, RZ, RZ, R18 ;  /* 0x000000ffff0d7224 */ /* 0x000fc800078e0012 */
[----:B------:R-:W-:-:S04]  /*0d50*/  FADD.FTZ R13, R12, R13 ;  /* 0x0000000d0c0d7221 */ /* 0x000fc80000010000 */
[----:B------:R-:W-:-:S07]  /*0d60*/  IMAD.MOV.U32 R20, RZ, RZ, R13 ;  /* 0x000000ffff147224 */ /* 0x000fce00078e000d */
[----:B------:R-:W-:Y:S05]  /*0d70*/  WARPSYNC.COLLECTIVE R17, `(.L_x_10484) ;  /* 0x0000000011087348 */ /* 0x000fea0003c00000 */
[----:B------:R0:W1:Y:S02]  /*0d80*/  SHFL.DOWN P5, R18, R20, R19, R22 ;  /* 0x0800001314127389 */ /* 0x00006400000a0016 */
[----:B01----:R-:W-:Y:S05]  /*0d90*/  ENDCOLLECTIVE ;  /* 0x000000000000791b */ /* 0x003fea0003800000 */
.L_x_10484:
[----:B------:R-:W-:Y:S01]  /*0da0*/  MOV R19, 0x1 ;  /* 0x0000000100137802 */ /* 0x000fe20000000f00 */
[----:B------:R-:W-:-:S04]  /*0db0*/  IMAD.MOV.U32 R14, RZ, RZ, R18 ;  /* 0x000000ffff0e7224 */ /* 0x000fc800078e0012 */
[----:B------:R-:W-:-:S04]  /*0dc0*/  FADD.FTZ R14, R13, R14 ;  /* 0x0000000e0d0e7221 */ /* 0x000fc80000010000 */
[----:B------:R-:W-:-:S07]  /*0dd0*/  IMAD.MOV.U32 R20, RZ, RZ, R14 ;  /* 0x000000ffff147224 */ /* 0x000fce00078e000e */
[----:B------:R-:W-:Y:S05]  /*0de0*/  WARPSYNC.COLLECTIVE R17, `(.L_x_10485) ;  /* 0x0000000011087348 */ /* 0x000fea0003c00000 */
[----:B------:R0:W1:Y:S02]  /*0df0*/  SHFL.DOWN P5, R18, R20, R19, R22 ;  /* 0x0800001314127389 */ /* 0x00006400000a0016 */
[----:B01----:R-:W-:Y:S05]  /*0e00*/  ENDCOLLECTIVE ;  /* 0x000000000000791b */ /* 0x003fea0003800000 */
.L_x_10485:
[----:B------:R-:W-:Y:S01]  /*0e10*/  IMAD.MOV.U32 R15, RZ, RZ, R18 ;  /* 0x000000ffff0f7224 */ /* 0x000fe200078e0012 */
[----:B------:R-:W-:Y:S06]  /*0e20*/  BRA `(.L_x_10486) ;  /* 0xfffffff800547947 */ /* 0x000fec000383ffff */
.L_x_10487:
        /* <DEDUP_REMOVED lines=13> */
.L_x_11701:


//--------------------- .text._ZN2at6native43_GLOBAL__N__9ae7fba5_10_SoftMax_cu_9f978f6322cunn_SoftMaxForwardRegIfffNS1_25LogSoftMaxForwardEpilogueElLi1EEEvPT1_PKT_T3_ --------------------------
	.section	.text._ZN2at6native43_GLOBAL__N__9ae7fba5_10_SoftMax_cu_9f978f6322cunn_SoftMaxForwardRegIfffNS1_25LogSoftMaxForwardEpilogueElLi1EEEvPT1_PKT_T3_,"ax",@progbits
	.align	128
.text._ZN2at6native43_GLOBAL__N__9ae7fba5_10_SoftMax_cu_9f978f6322cunn_SoftMaxForwardRegIfffNS1_25LogSoftMaxForwardEpilogueElLi1EEEvPT1_PKT_T3_:
        .type           _ZN2at6native43_GLOBAL__N__9ae7fba5_10_SoftMax_cu_9f978f6322cunn_SoftMaxForwardRegIfffNS1_25LogSoftMaxForwardEpilogueElLi1EEEvPT1_PKT_T3_,@function
        .size           _ZN2at6native43_GLOBAL__N__9ae7fba5_10_SoftMax_cu_9f978f6322cunn_SoftMaxForwardRegIfffNS1_25LogSoftMaxForwardEpilogueElLi1EEEvPT1_PKT_T3_,(.L_x_11702 - _ZN2at6native43_GLOBAL__N__9ae7fba5_10_SoftMax_cu_9f978f6322cunn_SoftMaxForwardRegIfffNS1_25LogSoftMaxForwardEpilogueElLi1EEEvPT1_PKT_T3_)
        .other          _ZN2at6native43_GLOBAL__N__9ae7fba5_10_SoftMax_cu_9f978f6322cunn_SoftMaxForwardRegIfffNS1_25LogSoftMaxForwardEpilogueElLi1EEEvPT1_PKT_T3_,@"STO_CUDA_ENTRY STV_DEFAULT"
_ZN2at6native43_GLOBAL__N__9ae7fba5_10_SoftMax_cu_9f978f6322cunn_SoftMaxForwardRegIfffNS1_25LogSoftMaxForwardEpilogueElLi1EEEvPT1_PKT_T3_:
        /* <DEDUP_REMOVED lines=63> */
.L_x_10498:
[----:B------:R-:W-:Y:S02]  /*03f0*/  ISETP.NE.AND P5, PT, R4, RZ, PT ;  /* 0x000000ff0400720c */ /* 0x000fe40003fa5270 */
[----:B-1----:R-:W-:-:S04]  /*0400*/  FSETP.GEU.FTZ.AND P4, PT, R14, R13, PT ;  /* 0x0000000d0e00720b */ /* 0x002fc80003f9e000 */
[----:B------:R-:W-:-:S07]  /*0410*/  FSEL R13, R13, R14, !P4 ;  /* 0x0000000e0d0d7208 */ /* 0x000fce0006000000 */
[----:B------:R2:W-:Y:S01]  /*0420*/  @!P5 STS [UR4], R13 ;  /* 0x0000000dff00d988 */ /* 0x0005e20008000804 */
[----:B------:R-:W-:-:S13]  /*0430*/  @!P5 PLOP3.LUT P2, PT, PT, PT, PT, 0x80, 0x8 ;  /* 0x000000000008d81c */ /* 0x000fda0003f4f070 */
.L_x_10488:
        /* <DEDUP_REMOVED lines=37> */
.L_x_10504:
[----:B-1----:R-:W-:-:S07]  /*0690*/  FADD.FTZ R6, R10, R13 ;  /* 0x0000000d0a067221 */ /* 0x002fce0000010000 */
.L_x_10491:
[----:B------:R-:W-:Y:S05]  /*06a0*/  BSYNC B0 ;  /* 0x0000000000007941 */ /* 0x000fea0003800000 */
.L_x_10490:
[----:B-1----:R1:W-:Y:S01]  /*06b0*/  @P2 STS [UR4], R6 ;  /* 0x00000006ff002988 */ /* 0x0023e20008000804 */
[----:B------:R-:W-:Y:S05]  /*06c0*/  WARPSYNC.ALL ;  /* 0x0000000000007948 */ /* 0x000fea0003800000 */
[----:B------:R-:W-:Y:S06]  /*06d0*/  BAR.SYNC.DEFER_BLOCKING 0x0 ;  /* 0x0000000000007b1d */ /* 0x000fec0000010000 */
[----:B------:R-:W-:Y:S05]  /*06e0*/  @P0 EXIT ;  /* 0x000000000000094d */ /* 0x000fea0003800000 */
[----:B-1----:R-:W1:Y:S01]  /*06f0*/  LDS R6, [UR4] ;  /* 0x00000004ff067984 */ /* 0x002e620008000800 */
[----:B------:R-:W2:Y:S01]  /*0700*/  LDCU.64 UR10, c[0x0][0x380] ;  /* 0x00007000ff0a77ac */ /* 0x000ea20008000a00 */
[----:B------:R-:W-:Y:S02]  /*0710*/  IMAD.MOV.U32 R5, RZ, RZ, RZ ;  /* 0x000000ffff057224 */ /* 0x000fe400078e00ff */
[----:B------:R-:W-:-:S04]  /*0720*/  IMAD.WIDE.U32 R4, R2, UR7, R4 ;  /* 0x0000000702047c25 */ /* 0x000fc8000f8e0004 */
[----:B------:R-:W-:Y:S02]  /*0730*/  IMAD R3, R3, UR7, R5 ;  /* 0x0000000703037c24 */ /* 0x000fe4000f8e0205 */
[----:B------:R-:W-:Y:S01]  /*0740*/  FADD.FTZ R5, R0, -R9 ;  /* 0x8000000900057221 */ /* 0x000fe20000010000 */
[----:B--2---:R-:W-:-:S04]  /*0750*/  LEA R2, P0, R4, UR10, 0x2 ;  /* 0x0000000a04027c11 */ /* 0x004fc8000f8010ff */
[----:B------:R-:W-:Y:S01]  /*0760*/  LEA.HI.X R3, R4, UR11, R3, 0x2, P0 ;  /* 0x0000000b04037c11 */ /* 0x000fe200080f1403 */
[----:B-1----:R-:W1:Y:S02]  /*0770*/  MUFU.LG2 R6, R6 ;  /* 0x0000000600067308 */ /* 0x002e640000000c00 */
[----:B-1----:R-:W-:-:S05]  /*0780*/  FFMA.FTZ R5, R6, -0.69314718246459960938, R5 ;  /* 0xbf31721806057823 */ /* 0x002fca0000010005 */
[----:B------:R-:W-:Y:S01]  /*0790*/  STG.E desc[UR8][R2.64], R5 ;  /* 0x0000000502007986 */ /* 0x000fe2000c101908 */
[----:B------:R-:W-:Y:S05]  /*07a0*/  EXIT ;  /* 0x000000000000794d */ /* 0x000fea0003800000 */
.L_x_10489:
[----:B-1----:R-:W-:Y:S01]  /*07b0*/  IMAD.MOV.U32 R16, RZ, RZ, R10 ;  /* 0x000000ffff107224 */ /* 0x002fe200078e000a */
[----:B------:R-:W-:Y:S01]  /*07c0*/  MOV R17, 0x10 ;  /* 0x0000001000117802 */ /* 0x000fe20000000f00 */
[----:B------:R-:W-:Y:S02]  /*07d0*/  IMAD.MOV.U32 R18, RZ, RZ, 0x1f ;  /* 0x0000001fff127424 */ /* 0x000fe400078e00ff */
[----:B------:R-:W-:-:S07]  /*07e0*/  IMAD.MOV.U32 R15, RZ, RZ, -0x1 ;  /* 0xffffffffff0f7424 */ /* 0x000fce00078e00ff */
[----:B------:R-:W-:Y:S05]  /*07f0*/  WARPSYNC.COLLECTIVE R15, `(.L_x_10493) ;  /* 0x000000000f087348 */ /* 0x000fea0003c00000 */
[----:B------:R0:W1:Y:S02]  /*0800*/  SHFL.DOWN P4, R13, R16, R17, R18 ;  /* 0x08000011100d7389 */ /* 0x0000640000080012 */
[----:B01----:R-:W-:Y:S05]  /*0810*/  ENDCOLLECTIVE ;  /* 0x000000000000791b */ /* 0x003fea0003800000 */
.L_x_10493:
        /* <DEDUP_REMOVED lines=8> */
.L_x_10494:
        /* <DEDUP_REMOVED lines=8> */
.L_x_10495:
        /* <DEDUP_REMOVED lines=8> */
.L_x_10496:
        /* <DEDUP_REMOVED lines=8> */
.L_x_10497:
[----:B------:R-:W-:Y:S05]  /*0a20*/  BRA `(.L_x_10498) ;  /* 0xfffffff800707947 */ /* 0x000fea000383ffff */
.L_x_10492:
[----:B01----:R-:W-:Y:S02]  /*0a30*/  IMAD.MOV.U32 R16, RZ, RZ, R6 ;  /* 0x000000ffff107224 */ /* 0x003fe400078e0006 */
[----:B------:R-:W-:Y:S02]  /*0a40*/  HFMA2 R17, -RZ, RZ, 0, 9.5367431640625e-07 ;  /* 0x00000010ff117431 */ /* 0x000fe400000001ff */
[----:B------:R-:W-:Y:S02]  /*0a50*/  IMAD.MOV.U32 R18, RZ, RZ, 0x1f ;  /* 0x0000001fff127424 */ /* 0x000fe400078e00ff */
[----:B------:R-:W-:-:S07]  /*0a60*/  IMAD.MOV.U32 R15, RZ, RZ, -0x1 ;  /* 0xffffffffff0f7424 */ /* 0x000fce00078e00ff */
[----:B------:R-:W-:Y:S05]  /*0a70*/  WARPSYNC.COLLECTIVE R15, `(.L_x_10499) ;  /* 0x000000000f087348 */ /* 0x000fea0003c00000 */
[----:B------:R0:W1:Y:S02]  /*0a80*/  SHFL.DOWN P4, R13, R16, R17, R18 ;  /* 0x08000011100d7389 */ /* 0x0000640000080012 */
[----:B01----:R-:W-:Y:S05]  /*0a90*/  ENDCOLLECTIVE ;  /* 0x000000000000791b */ /* 0x003fea0003800000 */
.L_x_10499:
[----:B------:R-:W-:Y:S02]  /*0aa0*/  IMAD.MOV.U32 R17, RZ, RZ, 0x8 ;  /* 0x00000008ff117424 */ /* 0x000fe400078e00ff */
[----:B------:R-:W-:-:S04]  /*0ab0*/  IMAD.MOV.U32 R7, RZ, RZ, R13 ;  /* 0x000000ffff077224 */ /* 0x000fc800078e000d */
[----:B------:R-:W-:-:S05]  /*0ac0*/  FADD.FTZ R7, R6, R7 ;  /* 0x0000000706077221 */ /* 0x000fca0000010000 */
[----:B------:R-:W-:-:S07]  /*0ad0*/  MOV R16, R7 ;  /* 0x0000000700107202 */ /* 0x000fce0000000f00 */
[----:B------:R-:W-:Y:S05]  /*0ae0*/  WARPSYNC.COLLECTIVE R15, `(.L_x_10500) ;  /* 0x000000000f087348 */ /* 0x000fea0003c00000 */
[----:B------:R0:W1:Y:S02]  /*0af0*/  SHFL.DOWN P4, R13, R16, R17, R18 ;  /* 0x08000011100d7389 */ /* 0x0000640000080012 */
[----:B01----:R-:W-:Y:S05]  /*0b00*/  ENDCOLLECTIVE ;  /* 0x000000000000791b */ /* 0x003fea0003800000 */
.L_x_10500:
[----:B------:R-:W-:Y:S02]  /*0b10*/  IMAD.MOV.U32 R17, RZ, RZ, 0x4 ;  /* 0x00000004ff117424 */ /* 0x000fe400078e00ff */
[----:B------:R-:W-:-:S04]  /*0b20*/  IMAD.MOV.U32 R8, RZ, RZ, R13 ;  /* 0x000000ffff087224 */ /* 0x000fc800078e000d */
[----:B------:R-:W-:-:S05]  /*0b30*/  FADD.FTZ R8, R7, R8 ;  /* 0x0000000807087221 */ /* 0x000fca0000010000 */
[----:B------:R-:W-:-:S07]  /*0b40*/  MOV R16, R8 ;  /* 0x0000000800107202 */ /* 0x000fce0000000f00 */
[----:B------:R-:W-:Y:S05]  /*0b50*/  WARPSYNC.COLLECTIVE R15, `(.L_x_10501) ;  /* 0x000000000f087348 */ /* 0x000fea0003c00000 */
[----:B------:R0:W1:Y:S02]  /*0b60*/  SHFL.DOWN P4, R13, R16, R17, R18 ;  /* 0x08000011100d7389 */ /* 0x0000640000080012 */
[----:B01----:R-:W-:Y:S05]  /*0b70*/  ENDCOLLECTIVE ;  /* 0x000000000000791b */ /* 0x003fea0003800000 */
.L_x_10501:
[----:B------:R-:W-:Y:S02]  /*0b80*/  IMAD.MOV.U32 R17, RZ, RZ, 0x2 ;  /* 0x00000002ff117424 */ /* 0x000fe400078e00ff */
[----:B------:R-:W-:-:S04]  /*0b90*/  IMAD.MOV.U32 R11, RZ, RZ, R13 ;  /* 0x000000ffff0b7224 */ /* 0x000fc800078e000d */
[----:B------:R-:W-:-:S05]  /*0ba0*/  FADD.FTZ R11, R8, R11 ;  /* 0x0000000b080b7221 */ /* 0x000fca0000010000 */
[----:B------:R-:W-:-:S07]  /*0bb0*/  MOV R16, R11 ;  /* 0x0000000b00107202 */ /* 0x000fce0000000f00 */
[----:B------:R-:W-:Y:S05]  /*0bc0*/  WARPSYNC.COLLECTIVE R15, `(.L_x_10502) ;  /* 0x000000000f087348 */ /* 0x000fea0003c00000 */
[----:B------:R0:W1:Y:S02]  /*0bd0*/  SHFL.DOWN P4, R13, R16, R17, R18 ;  /* 0x08000011100d7389 */ /* 0x0000640000080012 */
[----:B01----:R-:W-:Y:S05]  /*0be0*/  ENDCOLLECTIVE ;  /* 0x000000000000791b */ /* 0x003fea0003800000 */
.L_x_10502:
[----:B------:R-:W-:Y:S02]  /*0bf0*/  IMAD.MOV.U32 R17, RZ, RZ, 0x1 ;  /* 0x00000001ff117424 */ /* 0x000fe400078e00ff */
[----:B------:R-:W-:-:S04]  /*0c00*/  IMAD.MOV.U32 R10, RZ, RZ, R13 ;  /* 0x000000ffff0a7224 */ /* 0x000fc800078e000d */
[----:B------:R-:W-:-:S05]  /*0c10*/  FADD.FTZ R10, R11, R10 ;  /* 0x0000000a0b0a7221 */ /* 0x000fca0000010000 */
[----:B------:R-:W-:-:S07]  /*0c20*/  MOV R16, R10 ;  /* 0x0000000a00107202 */ /* 0x000fce0000000f00 */
[----:B------:R-:W-:Y:S05]  /*0c30*/  WARPSYNC.COLLECTIVE R15, `(.L_x_10503) ;  /* 0x000000000f087348 */ /* 0x000fea0003c00000 */
[----:B------:R0:W1:Y:S02]  /*0c40*/  SHFL.DOWN P4, R13, R16, R17, R18 ;  /* 0x08000011100d7389 */ /* 0x0000640000080012 */
[----:B01----:R-:W-:Y:S05]  /*0c50*/  ENDCOLLECTIVE ;  /* 0x000000000000791b */ /* 0x003fea0003800000 */
.L_x_10503:
[----:B------:R-:W-:Y:S05]  /*0c60*/  BRA `(.L_x_10504) ;  /* 0xfffffff800887947 */ /* 0x000fea000383ffff */
.L_x_10505:
        /* <DEDUP_REMOVED lines=9> */
.L_x_11702:


//--------------------- .text._ZN2at6native43_GLOBAL__N__9ae7fba5_10_SoftMax_cu_9f978f6319cunn_SoftMaxForwardILi2EdddNS1_25LogSoftMaxForwardEpilogueEEEvPT2_PKT0_i --------------------------
	.section	.text._ZN2at6native43_GLOBAL__N__9ae7fba5_10_SoftMax_cu_9f978f6319cunn_SoftMaxForwardILi2EdddNS1_25LogSoftMaxForwardEpilogueEEEvPT2_PKT0_i,"ax",@progbits
	.align	128
.text._ZN2at6native43_GLOBAL__N__9ae7fba5_10_SoftMax_cu_9f978f6319cunn_SoftMaxForwardILi2EdddNS1_25LogSoftMaxForwardEpilogueEEEvPT2_PKT0_i:
        .type           _ZN2at6native43_GLOBAL__N__9ae7fba5_10_SoftMax_cu_9f978f6319cunn_SoftMaxForwardILi2EdddNS1_25LogSoftMaxForwardEpilogueEEEvPT2_PKT0_i,@function
        .size           _ZN2at6native43_GLOBAL__N__9ae7fba5_10_SoftMax_cu_9f978f6319cunn_SoftMaxForwardILi2EdddNS1_25LogSoftMaxForwardEpilogueEEEvPT2_PKT0_i,(.L_x_11703 - _ZN2at6native43_GLOBAL__N__9ae7fba5_10_SoftMax_cu_9f978f6319cunn_SoftMaxForwardILi2EdddNS1_25LogSoftMaxForwardEpilogueEEEvPT2_PKT0_i)
        .other          _ZN2at6native43_GLOBAL__N__9ae7fba5_10_SoftMax_cu_9f978f6319cunn_SoftMaxForwardILi2EdddNS1_25LogSoftMaxForwardEpilogueEEEvPT2_PKT0_i,@"STO_CUDA_ENTRY STV_DEFAULT"
_ZN2at6native43_GLOBAL__N__9ae7fba5_10_SoftMax_cu_9f978f6319cunn_SoftMaxForwardILi2EdddNS1_25LogSoftMaxForwardEpilogueEEEvPT2_PKT0_i:
        /* <DEDUP_REMOVED lines=45> */
[----:B------:R-:W-:-:S03]  /*02d0*/  @!P0 IMAD.MOV.U32 R9, RZ, RZ, R5 ;  /* 0x000000ffff098224 */ /* 0x000fc600078e0005 */
[----:B------:R-:W-:-:S07]  /*02e0*/  @!P0 MOV R7, R4 ;  /* 0x0000000400078202 */ /* 0x000fce0000000f00 */
[----:B------:R-:W-:Y:S01]  /*02f0*/  UIADD3 UR12, UPT, UPT, UR12, -UR13, URZ ;  /* 0x8000000d0c0c7290 */ /* 0x000fe2000fffe0ff */
[----:B--2---:R0:W1:Y:S02]  /*0300*/  @!P0 DSETP.MAX.AND P1, P2, R2, -R4, PT ;  /* 0x800000040200822a */ /* 0x0040640003a2f000 */
[----:B0-----:R-:W-:Y:S01]  /*0310*/  @!P0 IMAD.MOV.U32 R4, RZ, RZ, R3 ;  /* 0x000000ffff048224 */ /* 0x001fe200078e0003 */
[----:B-1----:R-:W-:Y:S01]  /*0320*/  @!P0 SEL R7, R2, R7, P1 ;  /* 0x0000000702078207 */ /* 0x002fe20000800000 */
[----:B------:R-:W-:Y:S02]  /*0330*/  IMAD.MOV.U32 R2, RZ, RZ, -0x1 ;  /* 0xffffffffff027424 */ /* 0x000fe400078e00ff */
[----:B------:R-:W-:Y:S01]  /*0340*/  IMAD.MOV.U32 R3, RZ, RZ, -0x100001 ;  /* 0xffefffffff037424 */ /* 0x000fe200078e00ff */
[----:B------:R-:W-:Y:S01]  /*0350*/  @!P0 FSEL R4, R4, -R9, P1 ;  /* 0x8000000904048208 */ /* 0x000fe20000800000 */
[----:B------:R-:W-:Y:S01]  /*0360*/  @!P0 IMAD.MOV.U32 R2, RZ, RZ, R7 ;  /* 0x000000ffff028224 */ /* 0x000fe200078e0007 */
[----:B------:R-:W-:-:S04]  /*0370*/  @!P0 LOP3.LUT R9, R9, 0x80000, RZ, 0xfc, !PT ;  /* 0x0008000009098812 */ /* 0x000fc800078efcff */
[----:B------:R-:W-:Y:S01]  /*0380*/  @!P0 SEL R4, R9, R4, P2 ;  /* 0x0000000409048207 */ /* 0x000fe20001000000 */
[----:B------:R-:W-:-:S04]  /*0390*/  IMAD.U32 R9, RZ, RZ, UR4 ;  /* 0x00000004ff097e24 */ /* 0x000fc8000f8e00ff */
[----:B------:R-:W-:-:S07]  /*03a0*/  @!P0 IMAD.MOV.U32 R3, RZ, RZ, R4 ;  /* 0x000000ffff038224 */ /* 0x000fce00078e0004 */
.L_x_10506:
[----:B------:R-:W0:Y:S01]  /*03b0*/  LDCU UR21, c[0x0][0x360] ;  /* 0x00006c00ff1577ac */ /* 0x000e220008000800 */
[----:B------:R-:W-:Y:S01]  /*03c0*/  SHF.L.U32 R41, R0, 0x1, RZ ;  /* 0x0000000100297819 */ /* 0x000fe200000006ff */
[----:B------:R-:W-:Y:S01]  /*03d0*/  BSSY.RECONVERGENT B0, `(.L_x_10507) ;  /* 0x0000034000007945 */ /* 0x000fe20003800200 */
[----:B------:R-:W-:Y:S01]  /*03e0*/  UMOV UR4, URZ ;  /* 0x000000ff00047c82 */ /* 0x000fe20008000000 */
[----:B0-----:R-:W-:-:S04]  /*03f0*/  USHF.L.U32 UR25, UR21, 0x1, URZ ;  /* 0x0000000115197899 */ /* 0x001fc800080006ff */
[----:B------:R-:W-:-:S05]  /*0400*/  UIADD3 UR13, UPT, UPT, URZ, -UR25, URZ ;  /* 0x80000019ff0d7290 */ /* 0x000fca000fffe0ff */
[----:B------:R-:W0:Y:S08]  /*0410*/  I2F.U32.RP R4, UR25 ;  /* 0x0000001900047d06 */ /* 0x000e300008209000 */
[----:B0-----:R-:W0:Y:S02]  /*0420*/  MUFU.RCP R4, R4 ;  /* 0x0000000400047308 */ /* 0x001e240000001000 */
[----:B0-----:R-:W-:-:S06]  /*0430*/  VIADD R5, R4, 0xffffffe ;  /* 0x0ffffffe04057836 */ /* 0x001fcc0000000000 */
[----:B------:R-:W0:Y:S02]  /*0440*/  F2I.FTZ.U32.TRUNC.NTZ R5, R5 ;  /* 0x0000000500057305 */ /* 0x000e24000021f000 */
[----:B0-----:R-:W-:-:S13]  /*0450*/  R2UR UR5, R5 ;  /* 0x00000000050572ca */ /* 0x001fda00000e0000 */
[----:B------:R-:W-:-:S04]  /*0460*/  UIMAD UR13, UR13, UR5, URZ ;  /* 0x000000050d0d72a4 */ /* 0x000fc8000f8e02ff */
[----:B------:R-:W-:Y:S02]  /*0470*/  UIMAD.WIDE.U32 UR4, UR5, UR13, UR4 ;  /* 0x0000000d050472a5 */ /* 0x000fe4000f8e0004 */
[----:B------:R-:W-:-:S05]  /*0480*/  ULOP3.LUT UR13, URZ, UR25, URZ, 0x33, !UPT ;  /* 0x00000019ff0d7292 */ /* 0x000fca000f8e33ff */
        /* <DEDUP_REMOVED lines=15> */
.L_x_10509:
        /* <DEDUP_REMOVED lines=25> */
.L_x_10508:
[----:B------:R-:W-:Y:S05]  /*0710*/  BSYNC.RECONVERGENT B0 ;  /* 0x0000000000007941 */ /* 0x000fea0003800200 */
.L_x_10507:
[----:B------:R-:W-:Y:S01]  /*0720*/  ISETP.GE.AND P0, PT, R12, UR12, PT ;  /* 0x0000000c0c007c0c */ /* 0x000fe2000bf06270 */
[----:B------:R-:W-:-:S12]  /*0730*/  BSSY.RECONVERGENT B0, `(.L_x_10510) ;  /* 0x000000f000007945 */ /* 0x000fd80003800200 */
[----:B------:R-:W-:Y:S05]  /*0740*/  @P0 BRA `(.L_x_10511) ;  /* 0x0000000000340947 */ /* 0x000fea0003800000 */
.L_x_10512:
        /* <DEDUP_REMOVED lines=13> */
.L_x_10511:
[----:B------:R-:W-:Y:S05]  /*0820*/  BSYNC.RECONVERGENT B0 ;  /* 0x0000000000007941 */ /* 0x000fea0003800200 */
.L_x_10510:
        /* <DEDUP_REMOVED lines=88> */
.L_x_10553:
[----:B------:R-:W-:Y:S01]  /*0db0*/  ISETP.NE.AND P2, PT, R0, RZ, PT ;  /* 0x000000ff0000720c */ /* 0x000fe20003f45270 */
[----:B-12---:R-:W1:Y:S02]  /*0dc0*/  DSETP.GEU.AND P0, PT, R4, R2, PT ;  /* 0x000000020400722a */ /* 0x006e640003f0e000 */
[----:B-1----:R-:W-:Y:S02]  /*0dd0*/  FSEL R2, R2, R4, !P0 ;  /* 0x0000000402027208 */ /* 0x002fe40004000000 */
[----:B------:R-:W-:-:S08]  /*0de0*/  FSEL R3, R3, R5, !P0 ;  /* 0x0000000503037208 */ /* 0x000fd00004000000 */
[----:B------:R2:W-:Y:S01]  /*0df0*/  @!P2 STS.64 [UR4], R2 ;  /* 0x00000002ff00a988 */ /* 0x0005e20008000a04 */
[----:B------:R-:W-:-:S13]  /*0e00*/  @!P2 PLOP3.LUT P1, PT, PT, PT, PT, 0x80, 0x8 ;  /* 0x000000000008a81c */ /* 0x000fda0003f2f070 */
.L_x_10513:
[----:B------:R-:W-:Y:S05]  /*0e10*/  WARPSYNC.ALL ;  /* 0x0000000000007948 */ /* 0x000fea0003800000 */
[----:B------:R-:W-:Y:S01]  /*0e20*/  ISETP.NE.AND P0, PT, RZ, UR11, PT ;  /* 0x0000000bff007c0c */ /* 0x000fe2000bf05270 */
[----:B------:R-:W-:Y:S01]  /*0e30*/  BAR.SYNC.DEFER_BLOCKING 0x0 ;  /* 0x0000000000007b1d */ /* 0x000fe20000010000 */
[----:B------:R-:W-:-:S05]  /*0e40*/  CS2R R24, SRZ ;  /* 0x0000000000187805 */ /* 0x000fca000001ff00 */
[----:B------:R-:W-:Y:S01]  /*0e50*/  UMOV UR17, UR8 ;  /* 0x0000000800117c82 */ /* 0x000fe20008000000 */
[----:B------:R-:W-:Y:S01]  /*0e60*/  UMOV UR20, UR9 ;  /* 0x0000000900147c82 */ /* 0x000fe20008000000 */
[----:B-12---:R-:W1:Y:S01]  /*0e70*/  LDS.64 R2, [UR4] ;  /* 0x00000004ff027984 */ /* 0x006e620008000a00 */
[----:B------:R-:W-:Y:S01]  /*0e80*/  UIMAD.WIDE.U32 UR4, UR21, 0x8, UR8 ;  /* 0x00000008150478a5 */ /* 0x000fe2000f8e0008 */
[----:B-1----:R-:W-:Y:S02]  /*0e90*/  R2UR UR22, R2 ;  /* 0x00000000021672ca */ /* 0x002fe400000e0000 */
[----:B------:R-:W-:Y:S01]  /*0ea0*/  R2UR UR23, R3 ;  /* 0x00000000031772ca */ /* 0x000fe200000e0000 */
[----:B------:R-:W-:-:S14]  /*0eb0*/  @!P0 BRA `(.L_x_10515) ;  /* 0x0000000800348947 */ /* 0x000fdc0003800000 */
[C---:B------:R-:W-:Y:S01]  /*0ec0*/  ISETP.GT.AND P0, PT, R0.reuse, UR24, PT ;  /* 0x0000001800007c0c */ /* 0x040fe2000bf04270 */
[----:B------:R-:W-:Y:S01]  /*0ed0*/  BSSY.RECONVERGENT B0, `(.L_x_10516) ;  /* 0x0000084000007945 */ /* 0x000fe20003800200 */
[----:B------:R-:W-:Y:S02]  /*0ee0*/  CS2R R24, SRZ ;  /* 0x0000000000187805 */ /* 0x000fe4000001ff00 */
[----:B------:R-:W-:-:S13]  /*0ef0*/  ISETP.EQ.OR P0, PT, R0, RZ, P0 ;  /* 0x000000ff0000720c */ /* 0x000fda0000702670 */
[----:B------:R-:W-:Y:S05]  /*0f00*/  @P0 BRA `(.L_x_10517) ;  /* 0x0000000800000947 */ /* 0x000fea0003800000 */
[----:B------:R-:W2:Y:S01]  /*0f10*/  LDG.E.64 R2, desc[UR18][R22.64+-0x8] ;  /* 0xfffff81216027981 */ /* 0x000ea2000c1e1b00 */
[----:B0-----:R-:W-:Y:S01]  /*0f20*/  MOV R4, 0x652b82fe ;  /* 0x652b82fe00047802 */ /* 0x001fe20000000f00 */
[----:B------:R-:W-:Y:S01]  /*0f30*/  IMAD.MOV.U32 R5, RZ, RZ, 0x3ff71547 ;  /* 0x3ff71547ff057424 */ /* 0x000fe200078e00ff */
[----:B------:R-:W-:Y:S01]  /*0f40*/  UMOV UR16, 0xfefa39ef ;  /* 0xfefa39ef00107882 */ /* 0x000fe20000000000 */
        /* <DEDUP_REMOVED lines=122> */
.L_x_10519:
[----:B------:R-:W-:Y:S05]  /*16f0*/  BSYNC.RECONVERGENT B1 ;  /* 0x0000000000017941 */ /* 0x000fea0003800200 */
.L_x_10518:
[----:B-1----:R-:W1:Y:S02]  /*1700*/  DADD R24, RZ, R24 ;  /* 0x00000000ff187229 */ /* 0x002e640000000018 */
.L_x_10517:
[----:B------:R-:W-:Y:S05]  /*1710*/  BSYNC.RECONVERGENT B0 ;  /* 0x0000000000007941 */ /* 0x000fea0003800200 */
.L_x_10516:
[----:B0-----:R-:W-:Y:S01]  /*1720*/  IMAD.U32 R2, RZ, RZ, UR24 ;  /* 0x00000018ff027e24 */ /* 0x001fe2000f8e00ff */
[----:B------:R-:W-:Y:S01]  /*1730*/  MOV R3, 0x1 ;  /* 0x0000000100037802 */ /* 0x000fe20000000f00 */
[----:B------:R-:W-:-:S03]  /*1740*/  UIADD3 UR17, UP1, UPT, UR4, -0x8, URZ ;  /* 0xfffffff804117890 */ /* 0x000fc6000ff3e0ff */
[----:B------:R-:W-:Y:S01]  /*1750*/  VIADDMNMX.U32 R2, R2, R3, UR21, !PT ;  /* 0x0000001502027e46 */ /* 0x000fe2000f800003 */
[----:B------:R-:W-:-:S03]  /*1760*/  UIADD3.X UR20, UPT, UPT, UR5, -0x1, URZ, UP1, !UPT ;  /* 0xffffffff05147890 */ /* 0x000fc60008ffe4ff */
[----:B------:R-:W-:-:S13]  /*1770*/  R2UR UR16, R2 ;  /* 0x00000000021072ca */ /* 0x000fda00000e0000 */
[----:B------:R-:W-:-:S12]  /*1780*/  UIADD3 UR16, UPT, UPT, UR16, -UR21, URZ ;  /* 0x8000001510107290 */ /* 0x000fd8000fffe0ff */
.L_x_10515:
[----:B------:R-:W-:Y:S01]  /*1790*/  UIMAD.WIDE.U32 UR14, UR14, UR16, URZ ;  /* 0x000000100e0e72a5 */ /* 0x000fe2000f8e00ff */
[----:B------:R-:W-:Y:S03]  /*17a0*/  BSSY.RECONVERGENT B0, `(.L_x_10520) ;  /* 0x00000ff000007945 */ /* 0x000fe60003800200 */
[----:B------:R-:W-:-:S04]  /*17b0*/  UIADD3 UR15, UPT, UPT, -UR15, URZ, URZ ;  /* 0x000000ff0f0f7290 */ /* 0x000fc8000fffe1ff */
[----:B------:R-:W-:-:S03]  /*17c0*/  UIMAD UR14, UR25, UR15, UR16 ;  /* 0x0000000f190e72a4 */ /* 0x000fc6000f8e0210 */
[----:B------:R-:W-:Y:S01]  /*17d0*/  UMOV UR15, UR20 ;  /* 0x00000014000f7c82 */ /* 0x000fe20008000000 */
[----:B------:R-:W-:-:S11]  /*17e0*/  UISETP.GE.U32.AND UP1, UPT, UR14, UR25, UPT ;  /* 0x000000190e00728c */ /* 0x000fd6000bf26070 */
[----:B------:R-:W-:-:S04]  /*17f0*/  @UP1 UIADD3 UR14, UPT, UPT, -UR25, UR14, URZ ;  /* 0x0000000e190e1290 */ /* 0x000fc8000fffe1ff */
[----:B------:R-:W-:-:S11]  /*1800*/  UISETP.GE.U32.AND UP1, UPT, UR14, UR25, UPT ;  /* 0x000000190e00728c */ /* 0x000fd6000bf26070 */
[----:B------:R-:W-:-:S04]  /*1810*/  @UP1 UIADD3 UR14, UPT, UPT, -UR25, UR14, URZ ;  /* 0x0000000e190e1290 */ /* 0x000fc8000fffe1ff */
[----:B------:R-:W-:-:S03]  /*1820*/  USEL UR13, UR13, UR14, !UP0 ;  /* 0x0000000e0d0d7287 */ /* 0x000fc6000c000000 */
[----:B------:R-:W-:Y:S01]  /*1830*/  UMOV UR14, UR17 ;  /* 0x00000011000e7c82 */ /* 0x000fe20008000000 */
[----:B------:R-:W-:-:S06]  /*1840*/  UIADD3 UR13, UPT, UPT, -UR13, UR16, URZ ;  /* 0x000000100d0d7290 */ /* 0x000fcc000fffe1ff */
[----:B------:R-:W-:-:S13]  /*1850*/  ISETP.GE.AND P0, PT, R41, UR13, PT ;  /* 0x0000000d29007c0c */ /* 0x000fda000bf06270 */
[----:B------:R-:W-:Y:S05]  /*1860*/  @P0 BRA `(.L_x_10521) ;  /* 0x0000000c00c80947 */ /* 0x000fea0003800000 */
[----:B------:R-:W-:-:S07]  /*1870*/  IMAD.MOV.U32 R40, RZ, RZ, R0 ;  /* 0x000000ffff287224 */ /* 0x000fce00078e0000 */
.L_x_10526:
[----:B------:R-:W-:-:S04]  /*1880*/  IMAD.MOV.U32 R3, RZ, RZ, 0x10 ;  /* 0x00000010ff037424 */ /* 0x000fc800078e00ff */
[----:B------:R-:W-:-:S05]  /*1890*/  IMAD.WIDE R2, R40, R3, UR14 ;  /* 0x0000000e28027e25 */ /* 0x000fca000f8e0203 */
[----:B0-----:R-:W2:Y:S01]  /*18a0*/  LDG.E.128 R4, desc[UR18][R2.64] ;  /* 0x0000001202047981 */ /* 0x001ea2000c1e1d00 */
[----:B------:R-:W-:Y:S01]  /*18b0*/  IMAD.MOV.U32 R30, RZ, RZ, 0x652b82fe ;  /* 0x652b82feff1e7424 */ /* 0x000fe200078e00ff */
[----:B------:R-:W-:Y:S01]  /*18c0*/  UMOV UR24, 0xfefa39ef ;  /* 0xfefa39ef00187882 */ /* 0x000fe20000000000 */
[----:B------:R-:W-:Y:S01]  /*18d0*/  IMAD.MOV.U32 R31, RZ, RZ, 0x3ff71547 ;  /* 0x3ff71547ff1f7424 */ /* 0x000fe200078e00ff */
[----:B------:R-:W-:Y:S01]  /*18e0*/  UMOV UR25, 0x3fe62e42 ;  /* 0x3fe62e4200197882 */ /* 0x000fe20000000000 */
[----:B------:R-:W-:Y:S01]  /*18f0*/  MOV R20, 0x69ce2bdf ;  /* 0x69ce2bdf00147802 */ /* 0x000fe20000000f00 */
        /* <DEDUP_REMOVED lines=37> */
[----:B------:R2:W-:Y:S02]  /*1b50*/  DADD R28, R6, -UR22 ;  /* 0x80000016061c7e29 */ /* 0x0005e40008000000 */
[----:B--2---:R-:W-:Y:S01]  /*1b60*/  IMAD.MOV.U32 R6, RZ, RZ, 0x555502a1 ;  /* 0x555502a1ff067424 */ /* 0x004fe200078e00ff */
[----:B------:R-:W-:-:S15]  /*1b70*/  MOV R7, 0x3fa55555 ;  /* 0x3fa5555500077802 */ /* 0x000fde0000000f00 */
[----:B------:R-:W-:-:S15]  /*1b80*/  NOP ;  /* 0x0000000000007918 */ /* 0x000fde0000000000 */
[----:B------:R-:W-:-:S15]  /*1b90*/  NOP ;  /* 0x0000000000007918 */ /* 0x000fde0000000000 */
[----:B------:R-:W-:-:S15]  /*1ba0*/  NOP ;  /* 0x0000000000007918 */ /* 0x000fde0000000000 */
[----:B------:R-:W-:-:S01]  /*1bb0*/  NOP ;  /* 0x0000000000007918 */ /* 0x000fc20000000000 */
[----:B0-----:R0:W2:Y:S02]  /*1bc0*/  DFMA R34, R34, -UR24, R4 ;  /* 0x8000001822227c2b */ /* 0x0010a40008000004 */
[----:B0-----:R-:W-:Y:S02]  /*1bd0*/  IMAD.MOV.U32 R4, RZ, RZ, 0x55555511 ;  /* 0x55555511ff047424 */ /* 0x001fe400078e00ff */
        /* <DEDUP_REMOVED lines=39> */
[----:B0-----:R0:W2:Y:S02]  /*1e50*/  DFMA R32, R34, R2, R4 ;  /* 0x000000022220722b */ /* 0x0010a40000000004 */
        /* <DEDUP_REMOVED lines=16> */
[----:B0-----:R-:W-:Y:S01]  /*1f60*/  MOV R32, 0x652b82fe ;  /* 0x652b82fe00207802 */ /* 0x001fe20000000f00 */
[----:B------:R-:W-:Y:S02]  /*1f70*/  IMAD.MOV.U32 R33, RZ, RZ, 0x3ff71547 ;  /* 0x3ff71547ff217424 */ /* 0x000fe400078e00ff */
[----:B--2---:R-:W-:Y:S02]  /*1f80*/  IMAD R37, R30, 0x100000, R35 ;  /* 0x001000001e257824 */ /* 0x004fe400078e0223 */
[----:B------:R-:W-:-:S15]  /*1f90*/  IMAD.MOV.U32 R36, RZ, RZ, R34 ;  /* 0x000000ffff247224 */ /* 0x000fde00078e0022 */
[----:B------:R-:W-:-:S15]  /*1fa0*/  NOP ;  /* 0x0000000000007918 */ /* 0x000fde0000000000 */
[----:B------:R-:W-:-:S15]  /*1fb0*/  NOP ;  /* 0x0000000000007918 */ /* 0x000fde0000000000 */
[----:B------:R-:W-:-:S12]  /*1fc0*/  NOP ;  /* 0x0000000000007918 */ /* 0x000fd80000000000 */
[----:B------:R0:W2:Y:S02]  /*1fd0*/  DFMA R32, R28, R32, 6.75539944105574400000e+15 ;  /* 0x433800001c20742b */ /* 0x0000a40000000020 */
[----:B0-2---:R-:W-:Y:S05]  /*1fe0*/  @!P0 BRA `(.L_x_10523) ;  /* 0x00000000004c8947 */ /* 0x005fea0003800000 */
        /* <DEDUP_REMOVED lines=19> */
.L_x_10523:
[----:B------:R-:W-:Y:S05]  /*2120*/  BSYNC.RECONVERGENT B1 ;  /* 0x0000000000017941 */ /* 0x000fea0003800200 */
.L_x_10522:
[----:B------:R-:W-:Y:S01]  /*2130*/  UMOV UR24, 0xfefa39ef ;  /* 0xfefa39ef00187882 */ /* 0x000fe20000000000 */
[----:B------:R-:W-:Y:S01]  /*2140*/  UMOV UR25, 0x3fe62e42 ;  /* 0x3fe62e4200197882 */ /* 0x000fe20000000000 */
[----:B0-----:R-:W0:Y:S01]  /*2150*/  DADD R26, R32, -6.75539944105574400000e+15 ;  /* 0xc3380000201a7429 */ /* 0x001e220000000000 */
[----:B------:R-:W-:Y:S01]  /*2160*/  FSETP.GEU.FTZ.AND P0, PT, |R29|, 4.1917929649353027344, PT ;  /* 0x4086232b1d00780b */ /* 0x000fe20003f1e200 */
[----:B------:R-:W-:-:S15]  /*2170*/  BSSY.RECONVERGENT B1, `(.L_x_10524) ;  /* 0x000005c000017945 */ /* 0x000fde0003800200 */
        /* <DEDUP_REMOVED lines=72> */
[----:B-12---:R0:W1:Y:S02]  /*2600*/  DADD R24, R36, R24 ;  /* 0x0000000024187229 */ /* 0x0060640000000018 */
[----:B01----:R-:W-:Y:S05]  /*2610*/  @!P0 BRA `(.L_x_10525) ;  /* 0x0000000000448947 */ /* 0x003fea0003800000 */
        /* <DEDUP_REMOVED lines=17> */
.L_x_10525:
[----:B------:R-:W-:Y:S05]  /*2730*/  BSYNC.RECONVERGENT B1 ;  /* 0x0000000000017941 */ /* 0x000fea0003800200 */
.L_x_10524:
[----:B------:R-:W-:Y:S01]  /*2740*/  VIADD R40, R40, UR21 ;  /* 0x0000001528287c36 */ /* 0x000fe20008000000 */
[----:B-1----:R2:W3:Y:S03]  /*2750*/  DADD R24, R24, R2 ;  /* 0x0000000018187229 */ /* 0x0024e60000000002 */
[----:B0-----:R-:W-:-:S05]  /*2760*/  IMAD.SHL.U32 R4, R40, 0x2, RZ ;  /* 0x0000000228047824 */ /* 0x001fca00078e00ff */
[----:B------:R-:W-:-:S13]  /*2770*/  ISETP.GE.AND P0, PT, R4, UR13, PT ;  /* 0x0000000d04007c0c */ /* 0x000fda000bf06270 */
[----:B--23--:R-:W-:Y:S05]  /*2780*/  @!P0 BRA `(.L_x_10526) ;  /* 0xfffffff0003c8947 */ /* 0x00cfea000383ffff */
.L_x_10521:
[----:B------:R-:W-:Y:S05]  /*2790*/  BSYNC.RECONVERGENT B0 ;  /* 0x0000000000007941 */ /* 0x000fea0003800200 */
.L_x_10520:
[----:B------:R-:W-:Y:S01]  /*27a0*/  VIADD R6, R0, UR13 ;  /* 0x0000000d00067c36 */ /* 0x000fe20008000000 */
[----:B------:R-:W-:Y:S04]  /*27b0*/  BSSY.RECONVERGENT B0, `(.L_x_10527) ;  /* 0x0000087000007945 */ /* 0x000fe80003800200 */
[----:B------:R-:W-:-:S13]  /*27c0*/  ISETP.GE.AND P0, PT, R6, UR16, PT ;  /* 0x0000001006007c0c */ /* 0x000fda000bf06270 */
[----:B------:R-:W-:Y:S05]  /*27d0*/  @P0 BRA `(.L_x_10528) ;  /* 0x0000000800100947 */ /* 0x000fea0003800000 */
.L_x_10531:
[----:B------:R-:W-:-:S05]  /*27e0*/  MOV R9, 0x8 ;  /* 0x0000000800097802 */ /* 0x000fca0000000f00 */
[----:B------:R-:W-:-:S05]  /*27f0*/  IMAD.WIDE R8, R6, R9, UR14 ;  /* 0x0000000e06087e25 */ /* 0x000fca000f8e0209 */
[----:B0-----:R-:W2:Y:S01]  /*2800*/  LDG.E.64 R4, desc[UR18][R8.64] ;  /* 0x0000001208047981 */ /* 0x001ea2000c1e1b00 */
[----:B------:R-:W-:Y:S01]  /*2810*/  IMAD.MOV.U32 R2, RZ, RZ, 0x652b82fe ;  /* 0x652b82feff027424 */ /* 0x000fe200078e00ff */
[----:B------:R-:W-:Y:S01]  /*2820*/  UMOV UR24, 0xfefa39ef ;  /* 0xfefa39ef00187882 */ /* 0x000fe20000000000 */
[----:B------:R-:W-:Y:S01]  /*2830*/  IMAD.MOV.U32 R3, RZ, RZ, 0x3ff71547 ;  /* 0x3ff71547ff037424 */ /* 0x000fe200078e00ff */
        /* <DEDUP_REMOVED lines=113> */
[----:B------:R0:W2:Y:S02]  /*2f50*/  DADD R8, R4, +INF ;  /* 0x7ff0000004087429 */ /* 0x0000a40000000000 */
[----:B0-----:R-:W-:Y:S01]  /*2f60*/  @!P2 LEA R5, R2, 0x3ff00000, 0x14 ;  /* 0x3ff000000205a811 */ /* 0x001fe200078ea0ff */
[----:B------:R-:W-:Y:S01]  /*2f70*/  @!P2 IMAD.MOV.U32 R4, RZ, RZ, RZ ;  /* 0x000000ffff04a224 */ /* 0x000fe200078e00ff */
[----:B--2---:R-:W-:Y:S02]  /*2f80*/  FSEL R8, R8, RZ, P3 ;  /* 0x000000ff08087208 */ /* 0x004fe40001800000 */
[----:B------:R-:W-:Y:S02]  /*2f90*/  FSEL R9, R9, RZ, P3 ;  /* 0x000000ff09097208 */ /* 0x000fe40001800000 */
[----:B------:R-:W-:-:S15]  /*2fa0*/  @!P2 MOV R2, R12 ;  /* 0x0000000c0002a202 */ /* 0x000fde0000000f00 */
[----:B------:R-:W-:-:S15]  /*2fb0*/  NOP ;  /* 0x0000000000007918 */ /* 0x000fde0000000000 */
[----:B------:R-:W-:-:S15]  /*2fc0*/  NOP ;  /* 0x0000000000007918 */ /* 0x000fde0000000000 */
[----:B------:R-:W-:-:S11]  /*2fd0*/  NOP ;  /* 0x0000000000007918 */ /* 0x000fd60000000000 */
[----:B------:R0:W2:Y:S02]  /*2fe0*/  @!P2 DMUL R8, R2, R4 ;  /* 0x000000040208a228 */ /* 0x0000a40000000000 */
.L_x_10530:
[----:B------:R-:W-:Y:S05]  /*2ff0*/  BSYNC.RECONVERGENT B1 ;  /* 0x0000000000017941 */ /* 0x000fea0003800200 */
.L_x_10529:
[----:B-12---:R2:W3:Y:S02]  /*3000*/  DADD R24, R8, R24 ;  /* 0x0000000008187229 */ /* 0x0064e40000000018 */
[----:B--23--:R-:W-:Y:S05]  /*3010*/  @!P0 BRA `(.L_x_10531) ;  /* 0xfffffff400f08947 */ /* 0x00cfea000383ffff */
.L_x_10528:
[----:B------:R-:W-:Y:S05]  /*3020*/  BSYNC.RECONVERGENT B0 ;  /* 0x0000000000007941 */ /* 0x000fea0003800200 */
.L_x_10527:
        /* <DEDUP_REMOVED lines=70> */
.L_x_10564:
[----:B012---:R0:W2:Y:S02]  /*3490*/  DADD R2, R2, R4 ;  /* 0x0000000002027229 */ /* 0x0070a40000000004 */
.L_x_10532:
[----:B0-----:R-:W0:Y:S01]  /*34a0*/  S2R R5, SR_CgaCtaId ;  /* 0x0000000000057919 */ /* 0x001e220000008800 */
[----:B------:R-:W-:Y:S01]  /*34b0*/  MOV R4, 0x400 ;  /* 0x0000040000047802 */ /* 0x000fe20000000f00 */
[----:B------:R-:W-:Y:S05]  /*34c0*/  WARPSYNC.ALL ;  /* 0x0000000000007948 */ /* 0x000fea0003800000 */
[----:B0-----:R-:W-:-:S05]  /*34d0*/  LEA R9, R5, R4, 0x18 ;  /* 0x0000000405097211 */ /* 0x001fca00078ec0ff */
[----:B-12---:R-:W-:Y:S01]  /*34e0*/  @P1 STS.64 [R9], R2 ;  /* 0x0000000209001388 */ /* 0x006fe20000000a00 */
[----:B------:R-:W-:Y:S06]  /*34f0*/  BAR.SYNC.DEFER_BLOCKING 0x0 ;  /* 0x0000000000007b1d */ /* 0x000fec0000010000 */
[----:B------:R-:W0:Y:S02]  /*3500*/  LDS.64 R4, [R9] ;  /* 0x0000000009047984 */ /* 0x000e240000000a00 */
[----:B0-----:R-:W-:Y:S01]  /*3510*/  ISETP.GT.AND P0, PT, R5, 0xfffff, PT ;  /* 0x000fffff0500780c */ /* 0x001fe20003f04270 */
[----:B------:R-:W-:-:S02]  /*3520*/  IMAD.MOV.U32 R6, RZ, RZ, R4 ;  /* 0x000000ffff067224 */ /* 0x000fc400078e0004 */
[----:B------:R-:W-:Y:S02]  /*3530*/  IMAD.MOV.U32 R7, RZ, RZ, R5 ;  /* 0x000000ffff077224 */ /* 0x000fe400078e0005 */
[----:B------:R-:W-:-:S08]  /*3540*/  IMAD.MOV.U32 R2, RZ, RZ, R4 ;  /* 0x000000ffff027224 */ /* 0x000fd000078e0004 */
[----:B------:R-:W0:Y:S02]  /*3550*/  @!P0 DMUL R6, R6, 1.80143985094819840000e+16 ;  /* 0x4350000006068828 */ /* 0x000e240000000000 */
[----:B0-----:R-:W-:Y:S02]  /*3560*/  @!P0 IMAD.MOV.U32 R5, RZ, RZ, R7 ;  /* 0x000000ffff058224 */ /* 0x001fe400078e0007 */
[----:B------:R-:W-:Y:S02]  /*3570*/  @!P0 IMAD.MOV.U32 R2, RZ, RZ, R6 ;  /* 0x000000ffff028224 */ /* 0x000fe400078e0006 */
[----:B------:R-:W-:-:S05]  /*3580*/  VIADD R8, R5, 0xffffffff ;  /* 0xffffffff05087836 */ /* 0x000fca0000000000 */
[----:B------:R-:W-:Y:S02]  /*3590*/  ISETP.GT.U32.AND P1, PT, R8, 0x7feffffe, PT ;  /* 0x7feffffe0800780c */ /* 0x000fe40003f24070 */
[----:B------:R-:W-:Y:S01]  /*35a0*/  MOV R8, 0xfffffc01 ;  /* 0xfffffc0100087802 */ /* 0x000fe20000000f00 */
[----:B------:R-:W-:-:S10]  /*35b0*/  @!P0 IMAD.MOV.U32 R8, RZ, RZ, -0x435 ;  /* 0xfffffbcbff088424 */ /* 0x000fd400078e00ff */
[----:B------:R-:W-:Y:S05]  /*35c0*/  @P1 BRA `(.L_x_10534) ;  /* 0x0000000800ac1947 */ /* 0x000fea0003800000 */
[----:B------:R-:W-:Y:S01]  /*35d0*/  LOP3.LUT R3, R5, 0xfffff, RZ, 0xc0, !PT ;  /* 0x000fffff05037812 */ /* 0x000fe200078ec0ff */
[----:B------:R-:W-:Y:S01]  /*35e0*/  IMAD.MOV.U32 R4, RZ, RZ, RZ ;  /* 0x000000ffff047224 */ /* 0x000fe200078e00ff */
[----:B------:R-:W-:Y:S01]  /*35f0*/  UMOV UR14, 0x80000000 ;  /* 0x80000000000e7882 */ /* 0x000fe20000000000 */
[----:B------:R-:W-:Y:S01]  /*3600*/  UMOV UR15, 0x43300000 ;  /* 0x43300000000f7882 */ /* 0x000fe20000000000 */
[----:B------:R-:W-:-:S04]  /*3610*/  LOP3.LUT R3, R3, 0x3ff00000, RZ, 0xfc, !PT ;  /* 0x3ff0000003037812 */ /* 0x000fc800078efcff */
[----:B------:R-:W-:-:S13]  /*3620*/  ISETP.GE.U32.AND P0, PT, R3, 0x3ff6a09f, PT ;  /* 0x3ff6a09f0300780c */ /* 0x000fda0003f06070 */
[----:B------:R-:W-:-:S05]  /*3630*/  @P0 VIADD R7, R3, 0xfff00000 ;  /* 0xfff0000003070836 */ /* 0x000fca0000000000 */
[----:B------:R-:W-:-:S06]  /*3640*/  @P0 MOV R3, R7 ;  /* 0x0000000700030202 */ /* 0x000fcc0000000f00 */
[----:B------:R-:W-:-:S15]  /*3650*/  DADD R10, R2, -1 ;  /* 0xbff00000020a7429 */ /* 0x000fde0000000000 */
[----:B------:R-:W-:-:S15]  /*3660*/  NOP ;  /* 0x0000000000007918 */ /* 0x000fde0000000000 */
[----:B------:R-:W-:-:S15]  /*3670*/  NOP ;  /* 0x0000000000007918 */ /* 0x000fde0000000000 */
[----:B------:R-:W-:-:S15]  /*3680*/  NOP ;  /* 0x0000000000007918 */ /* 0x000fde0000000000 */
[----:B------:R-:W-:-:S04]  /*3690*/  NOP ;  /* 0x0000000000007918 */ /* 0x000fc80000000000 */
[----:B------:R0:W1:Y:S02]  /*36a0*/  DADD R12, R2, 1 ;  /* 0x3ff00000020c7429 */ /* 0x0000640000000000 */
[----:B0-----:R-:W-:Y:S01]  /*36b0*/  LEA.HI R2, R5, R8, RZ, 0xc ;  /* 0x0000000805027211 */ /* 0x001fe200078f60ff */
[----:B------:R-:W-:Y:S01]  /*36c0*/  IMAD.MOV.U32 R3, RZ, RZ, 0x43300000 ;  /* 0x43300000ff037424 */ /* 0x000fe200078e00ff */
[----:B-1----:R-:W0:Y:S03]  /*36d0*/  MUFU.RCP64H R5, R13 ;  /* 0x0000000d00057308 */ /* 0x002e260000001800 */
[----:B------:R-:W-:-:S05]  /*36e0*/  @P0 VIADD R2, R2, 0x1 ;  /* 0x0000000102020836 */ /* 0x000fca0000000000 */
[----:B------:R-:W-:-:S15]  /*36f0*/  LOP3.LUT R2, R2, 0x80000000, RZ, 0x3c, !PT ;  /* 0x8000000002027812 */ /* 0x000fde00078e3cff */
[----:B------:R-:W-:-:S15]  /*3700*/  NOP ;  /* 0x0000000000007918 */ /* 0x000fde0000000000 */
[----:B------:R-:W-:-:S15]  /*3710*/  NOP ;  /* 0x0000000000007918 */ /* 0x000fde0000000000 */
[----:B------:R-:W-:-:S07]  /*3720*/  NOP ;  /* 0x0000000000007918 */ /* 0x000fce0000000000 */
[----:B0-----:R0:W1:Y:S02]  /*3730*/  DFMA R6, -R12, R4, 1 ;  /* 0x3ff000000c06742b */ /* 0x0010640000000104 */
[----:B0-----:R-:W-:Y:S01]  /*3740*/  IMAD.MOV.U32 R12, RZ, RZ, -0x748574fc ;  /* 0x8b7a8b04ff0c7424 */ /* 0x001fe200078e00ff */
        /* <DEDUP_REMOVED lines=51> */
[----:B------:R-:W-:Y:S01]  /*3a80*/  DFMA R18, R2, -UR14, R4 ;  /* 0x8000000e02127c2b */ /* 0x000fe20008000004 */
        /* <DEDUP_REMOVED lines=95> */
.L_x_10534:
[----:B------:R-:W-:Y:S01]  /*4080*/  IMAD.MOV.U32 R2, RZ, RZ, 0x0 ;  /* 0x00000000ff027424 */ /* 0x000fe200078e00ff */
[----:B------:R-:W-:Y:S01]  /*4090*/  LOP3.LUT P0, RZ, R7, 0x7fffffff, RZ, 0xc0, !PT ;  /* 0x7fffffff07ff7812 */ /* 0x000fe2000780c0ff */
[----:B------:R-:W-:-:S06]  /*40a0*/  IMAD.MOV.U32 R3, RZ, RZ, 0x7ff00000 ;  /* 0x7ff00000ff037424 */ /* 0x000fcc00078e00ff */
[----:B------:R-:W0:Y:S02]  /*40b0*/  DFMA R6, R6, R2, +INF ;  /* 0x7ff000000606742b */ /* 0x000e240000000002 */
[----:B0-----:R-:W-:Y:S02]  /*40c0*/  FSEL R4, R6, RZ, P0 ;  /* 0x000000ff06047208 */ /* 0x001fe40000000000 */
[----:B------:R-:W-:-:S07]  /*40d0*/  FSEL R5, R7, -QNAN , P0 ;  /* 0xfff0000007057808 */ /* 0x000fce0000000000 */
.L_x_10535:
[----:B------:R-:W-:-:S04]  /*40e0*/  ULOP3.LUT UR10, UR10, 0x1, URZ, 0xc0, !UPT ;  /* 0x000000010a0a7892 */ /* 0x000fc8000f8ec0ff */
[----:B------:R-:W-:-:S09]  /*40f0*/  UISETP.NE.AND UP0, UPT, UR11, UR10, UPT ;  /* 0x0000000a0b00728c */ /* 0x000fd2000bf05270 */
[----:B------:R-:W-:Y:S05]  /*4100*/  BRA.U !UP0, `(.L_x_10536) ;  /* 0x00000001084c7547 */ /* 0x000fea000b800000 */
[----:B------:R-:W0:Y:S02]  /*4110*/  LDCU UR10, c[0x0][0x390] ;  /* 0x00007200ff0a77ac */ /* 0x000e240008000800 */
[----:B0-----:R-:W-:-:S13]  /*4120*/  ISETP.GE.AND P0, PT, R0, UR10, PT ;  /* 0x0000000a00007c0c */ /* 0x001fda000bf06270 */
[----:B------:R-:W-:Y:S05]  /*4130*/  @P0 EXIT ;  /* 0x000000000000094d */ /* 0x000fea0003800000 */
.L_x_10537:
[----:B------:R-:W-:-:S04]  /*4140*/  IMAD.MOV.U32 R3, RZ, RZ, 0x8 ;  /* 0x00000008ff037424 */ /* 0x000fc800078e00ff */
[----:B------:R-:W-:-:S06]  /*4150*/  IMAD.WIDE R2, R0, R3, UR8 ;  /* 0x0000000800027e25 */ /* 0x000fcc000f8e0203 */
[----:B------:R-:W2:Y:S01]  /*4160*/  LDG.E.64 R2, desc[UR18][R2.64] ;  /* 0x0000001202027981 */ /* 0x000ea2000c1e1b00 */
[----:B0-----:R-:W-:-:S04]  /*4170*/  IMAD.MOV.U32 R9, RZ, RZ, 0x8 ;  /* 0x00000008ff097424 */ /* 0x001fc800078e00ff */
[C---:B------:R-:W-:Y:S01]  /*4180*/  IMAD.WIDE R8, R0.reuse, R9, UR6 ;  /* 0x0000000600087e25 */ /* 0x040fe2000f8e0209 */
[----:B------:R-:W-:-:S04]  /*4190*/  IADD3 R0, PT, PT, R0, UR21, RZ ;  /* 0x0000001500007c10 */ /* 0x000fc8000fffe0ff */
[----:B------:R-:W-:Y:S01]  /*41a0*/  ISETP.GE.AND P0, PT, R0, UR10, PT ;  /* 0x0000000a00007c0c */ /* 0x000fe2000bf06270 */
[----:B--2---:R-:W0:-:S15]  /*41b0*/  DADD R6, R2, -UR22 ;  /* 0x8000001602067e29 */ /* 0x004e1e0008000000 */
[----:B------:R-:W-:-:S15]  /*41c0*/  NOP ;  /* 0x0000000000007918 */ /* 0x000fde0000000000 */
[----:B------:R-:W-:-:S15]  /*41d0*/  NOP ;  /* 0x0000000000007918 */ /* 0x000fde0000000000 */
[----:B------:R-:W-:-:S15]  /*41e0*/  NOP ;  /* 0x0000000000007918 */ /* 0x000fde0000000000 */
[----:B------:R-:W-:-:S04]  /*41f0*/  NOP ;  /* 0x0000000000007918 */ /* 0x000fc80000000000 */
[----:B0-----:R-:W0:Y:S02]  /*4200*/  DADD R6, R6, -R4 ;  /* 0x0000000006067229 */ /* 0x001e240000000804 */
[----:B0-----:R0:W-:Y:S01]  /*4210*/  STG.E.64 desc[UR18][R8.64], R6 ;  /* 0x0000000608007986 */ /* 0x0011e2000c101b12 */
[----:B------:R-:W-:Y:S05]  /*4220*/  @!P0 BRA `(.L_x_10537) ;  /* 0xfffffffc00c48947 */ /* 0x000fea000383ffff */
[----:B------:R-:W-:Y:S05]  /*4230*/  EXIT ;  /* 0x000000000000794d */ /* 0x000fea0003800000 */
.L_x_10536:
[----:B------:R-:W-:-:S09]  /*4240*/  UISETP.NE.AND UP0, UPT, UR11, URZ, UPT ;  /* 0x000000ff0b00728c */ /* 0x000fd2000bf05270 */
[----:B------:R-:W-:Y:S05]  /*4250*/  BRA.U !UP0, `(.L_x_10538) ;  /* 0x0000000108587547 */ /* 0x000fea000b800000 */
[----:B------:R-:W0:Y:S02]  /*4260*/  LDC R7, c[0x0][0x390] ;  /* 0x0000e400ff077b82 */ /* 0x000e240000000800 */
[----:B0-----:R-:W-:-:S04]  /*4270*/  ISETP.GT.AND P0, PT, R0, R7, PT ;  /* 0x000000070000720c */ /* 0x001fc80003f04270 */
[----:B------:R-:W-:-:S13]  /*4280*/  ISETP.EQ.OR P0, PT, R0, RZ, P0 ;  /* 0x000000ff0000720c */ /* 0x000fda0000702670 */
[----:B------:R-:W2:Y:S01]  /*4290*/  @!P0 LDG.E.64 R22, desc[UR18][R22.64+-0x8] ;  /* 0xfffff81216168981 */ /* 0x000ea2000c1e1b00 */
[----:B------:R-:W-:Y:S01]  /*42a0*/  IMAD.MOV.U32 R8, RZ, RZ, 0x1 ;  /* 0x00000001ff087424 */ /* 0x000fe200078e00ff */
[----:B------:R-:W-:Y:S01]  /*42b0*/  UIADD3 UR8, UP1, UPT, UR4, -0x8, URZ ;  /* 0xfffffff804087890 */ /* 0x000fe2000ff3e0ff */
[----:B------:R-:W-:-:S03]  /*42c0*/  IMAD.MOV.U32 R9, RZ, RZ, 0x8 ;  /* 0x00000008ff097424 */ /* 0x000fc600078e00ff */
[----:B------:R-:W-:Y:S01]  /*42d0*/  VIADDMNMX.U32 R8, R7, R8, UR21, !PT ;  /* 0x0000001507087e46 */ /* 0x000fe2000f800008 */
[----:B------:R-:W-:Y:S01]  /*42e0*/  @!P0 IMAD.WIDE.U32 R6, R0, R9, UR6 ;  /* 0x0000000600068e25 */ /* 0x000fe2000f8e0009 */
[----:B------:R-:W-:Y:S02]  /*42f0*/  UIMAD.WIDE.U32 UR6, UR21, 0x8, UR6 ;  /* 0x00000008150678a5 */ /* 0x000fe4000f8e0006 */
[----:B------:R-:W-:Y:S01]  /*4300*/  R2UR UR12, R8 ;  /* 0x00000000080c72ca */ /* 0x000fe200000e0000 */
[----:B------:R-:W-:Y:S02]  /*4310*/  UIADD3.X UR9, UPT, UPT, UR5, -0x1, URZ, UP1, !UPT ;  /* 0xffffffff05097890 */ /* 0x000fe40008ffe4ff */
[----:B------:R-:W-:-:S04]  /*4320*/  UIADD3 UR6, UP0, UPT, UR6, -0x8, URZ ;  /* 0xfffffff806067890 */ /* 0x000fc8000ff1e0ff */
[----:B------:R-:W-:-:S06]  /*4330*/  UIADD3.X UR7, UPT, UPT, UR7, -0x1, URZ, UP0, !UPT ;  /* 0xffffffff07077890 */ /* 0x000fcc00087fe4ff */
[----:B------:R-:W-:Y:S01]  /*4340*/  UIADD3 UR12, UPT, UPT, UR12, -UR21, URZ ;  /* 0x800000150c0c7290 */ /* 0x000fe2000fffe0ff */
[----:B--2---:R-:W0:-:S15]  /*4350*/  @!P0 DADD R2, R22, -UR22 ;  /* 0x8000001616028e29 */ /* 0x004e1e0008000000 */
[----:B------:R-:W-:-:S15]  /*4360*/  NOP ;  /* 0x0000000000007918 */ /* 0x000fde0000000000 */
[----:B------:R-:W-:-:S15]  /*4370*/  NOP ;  /* 0x0000000000007918 */ /* 0x000fde0000000000 */
[----:B------:R-:W-:-:S15]  /*4380*/  NOP ;  /* 0x0000000000007918 */ /* 0x000fde0000000000 */
[----:B------:R-:W-:-:S04]  /*4390*/  NOP ;  /* 0x0000000000007918 */ /* 0x000fc80000000000 */
[----:B0-----:R-:W0:Y:S02]  /*43a0*/  @!P0 DADD R2, R2, -R4 ;  /* 0x0000000002028229 */ /* 0x001e240000000804 */
[----:B0-----:R0:W-:Y:S02]  /*43b0*/  @!P0 STG.E.64 desc[UR18][R6.64+-0x8], R2 ;  /* 0xfffff80206008986 */ /* 0x0011e4000c101b12 */
.L_x_10538:
[----:B------:R-:W-:Y:S01]  /*43c0*/  USHF.L.U32 UR11, UR21, 0x1, URZ ;  /* 0x00000001150b7899 */ /* 0x000fe200080006ff */
[----:B------:R-:W-:Y:S01]  /*43d0*/  BSSY.RECONVERGENT B0, `(.L_x_10539) ;  /* 0x0000031000007945 */ /* 0x000fe20003800200 */
[----:B------:R-:W-:Y:S02]  /*43e0*/  UMOV UR4, URZ ;  /* 0x000000ff00047c82 */ /* 0x000fe40008000000 */
[----:B------:R-:W-:Y:S02]  /*43f0*/  UIADD3 UR10, UPT, UPT, URZ, -UR11, URZ ;  /* 0x8000000bff0a7290 */ /* 0x000fe4000fffe0ff */
[----:B------:R-:W-:-:S03]  /*4400*/  UISETP.NE.U32.AND UP1, UPT, UR11, URZ, UPT ;  /* 0x000000ff0b00728c */ /* 0x000fc6000bf25070 */
[----:B0-----:R-:W0:Y:S08]  /*4410*/  I2F.U32.RP R2, UR11 ;  /* 0x0000000b00027d06 */ /* 0x001e300008209000 */
        /* <DEDUP_REMOVED lines=15> */
[----:B------:R-:W-:Y:S01]  /*4510*/  ISETP.GE.AND P0, PT, R41, UR4, PT ;  /* 0x0000000429007c0c */ /* 0x000fe2000bf06270 */
[----:B------:R-:W-:-:S12]  /*4520*/  VIADD R13, R0, UR4 ;  /* 0x00000004000d7c36 */ /* 0x000fd80008000000 */
[----:B------:R-:W-:Y:S05]  /*4530*/  @P0 BRA `(.L_x_10540) ;  /* 0x0000000000680947 */ /* 0x000fea0003800000 */
.L_x_10541:
[----:B------:R-:W-:-:S05]  /*4540*/  MOV R3, 0x10 ;  /* 0x0000001000037802 */ /* 0x000fca0000000f00 */
[----:B------:R-:W-:-:S05]  /*4550*/  IMAD.WIDE R2, R0, R3, UR8 ;  /* 0x0000000800027e25 */ /* 0x000fca000f8e0203 */
[----:B0-----:R-:W2:Y:S01]  /*4560*/  LDG.E.128 R8, desc[UR18][R2.64] ;  /* 0x0000001202087981 */ /* 0x001ea2000c1e1d00 */
[----:B------:R-:W-:-:S04]  /*4570*/  IMAD.MOV.U32 R7, RZ, RZ, 0x10 ;  /* 0x00000010ff077424 */ /* 0x000fc800078e00ff */
[----:B------:R-:W-:-:S04]  /*4580*/  IMAD.WIDE R6, R0, R7, UR6 ;  /* 0x0000000600067e25 */ /* 0x000fc8000f8e0207 */
[----:B------:R-:W-:-:S04]  /*4590*/  VIADD R0, R0, UR21 ;  /* 0x0000001500007c36 */ /* 0x000fc80008000000 */
[----:B------:R-:W-:-:S05]  /*45a0*/  IMAD.SHL.U32 R12, R0, 0x2, RZ ;  /* 0x00000002000c7824 */ /* 0x000fca00078e00ff */
[----:B------:R-:W-:Y:S01]  /*45b0*/  ISETP.GE.AND P0, PT, R12, UR4, PT ;  /* 0x000000040c007c0c */ /* 0x000fe2000bf06270 */
[----:B--2---:R-:W0:-:S15]  /*45c0*/  DADD R8, R8, -UR22 ;  /* 0x8000001608087e29 */ /* 0x004e1e0008000000 */
[----:B------:R-:W-:-:S15]  /*45d0*/  NOP ;  /* 0x0000000000007918 */ /* 0x000fde0000000000 */
[----:B------:R-:W-:-:S15]  /*45e0*/  NOP ;  /* 0x0000000000007918 */ /* 0x000fde0000000000 */
[----:B------:R-:W-:-:S15]  /*45f0*/  NOP ;  /* 0x0000000000007918 */ /* 0x000fde0000000000 */
[----:B------:R-:W-:-:S04]  /*4600*/  NOP ;  /* 0x0000000000007918 */ /* 0x000fc80000000000 */
[----:B------:R-:W1:-:S15]  /*4610*/  DADD R10, R10, -UR22 ;  /* 0x800000160a0a7e29 */ /* 0x000e5e0008000000 */
[----:B------:R-:W-:-:S15]  /*4620*/  NOP ;  /* 0x0000000000007918 */ /* 0x000fde0000000000 */
[----:B------:R-:W-:-:S15]  /*4630*/  NOP ;  /* 0x0000000000007918 */ /* 0x000fde0000000000 */
[----:B------:R-:W-:-:S15]  /*4640*/  NOP ;  /* 0x0000000000007918 */ /* 0x000fde0000000000 */
[----:B------:R-:W-:-:S04]  /*4650*/  NOP ;  /* 0x0000000000007918 */ /* 0x000fc80000000000 */
[----:B0-----:R-:W-:-:S15]  /*4660*/  DADD R8, R8, -R4 ;  /* 0x0000000008087229 */ /* 0x001fde0000000804 */
[----:B------:R-:W-:-:S15]  /*4670*/  NOP ;  /* 0x0000000000007918 */ /* 0x000fde0000000000 */
[----:B------:R-:W-:-:S15]  /*4680*/  NOP ;  /* 0x0000000000007918 */ /* 0x000fde0000000000 */
[----:B------:R-:W-:-:S15]  /*4690*/  NOP ;  /* 0x0000000000007918 */ /* 0x000fde0000000000 */
[----:B------:R-:W-:-:S04]  /*46a0*/  NOP ;  /* 0x0000000000007918 */ /* 0x000fc80000000000 */
[----:B-1----:R-:W0:Y:S02]  /*46b0*/  DADD R10, R10, -R4 ;  /* 0x000000000a0a7229 */ /* 0x002e240000000804 */
[----:B0-----:R0:W-:Y:S01]  /*46c0*/  STG.E.128 desc[UR18][R6.64], R8 ;  /* 0x0000000806007986 */ /* 0x0011e2000c101d12 */
[----:B------:R-:W-:Y:S05]  /*46d0*/  @!P0 BRA `(.L_x_10541) ;  /* 0xfffffffc00988947 */ /* 0x000fea000383ffff */
.L_x_10540:
[----:B------:R-:W-:Y:S05]  /*46e0*/  BSYNC.RECONVERGENT B0 ;  /* 0x0000000000007941 */ /* 0x000fea0003800200 */
.L_x_10539:
[----:B------:R-:W-:-:S13]  /*46f0*/  ISETP.GE.AND P0, PT, R13, UR12, PT ;  /* 0x0000000c0d007c0c */ /* 0x000fda000bf06270 */
[----:B------:R-:W-:Y:S05]  /*4700*/  @P0 EXIT ;  /* 0x000000000000094d */ /* 0x000fea0003800000 */
.L_x_10542:
[----:B------:R-:W-:-:S04]  /*4710*/  IMAD.MOV.U32 R2, RZ, RZ, 0x8 ;  /* 0x00000008ff027424 */ /* 0x000fc800078e00ff */
[----:B------:R-:W-:-:S06]  /*4720*/  IMAD.WIDE R2, R13, R2, UR8 ;  /* 0x000000080d027e25 */ /* 0x000fcc000f8e0202 */
[----:B------:R-:W2:Y:S01]  /*4730*/  LDG.E.64 R2, desc[UR18][R2.64] ;  /* 0x0000001202027981 */ /* 0x000ea2000c1e1b00 */
[----:B01----:R-:W-:-:S05]  /*4740*/  MOV R8, 0x8 ;  /* 0x0000000800087802 */ /* 0x003fca0000000f00 */
[----:B------:R-:W-:-:S04]  /*4750*/  IMAD.WIDE R8, R13, R8, UR6 ;  /* 0x000000060d087e25 */ /* 0x000fc8000f8e0208 */
[----:B------:R-:W-:-:S05]  /*4760*/  VIADD R13, R13, UR21 ;  /* 0x000000150d0d7c36 */ /* 0x000fca0008000000 */
        /* <DEDUP_REMOVED lines=10> */
.L_x_10514:
[----:B-1----:R-:W-:Y:S01]  /*4810*/  IMAD.MOV.U32 R13, RZ, RZ, R3 ;  /* 0x000000ffff0d7224 */ /* 0x002fe200078e0003 */
[----:B------:R-:W-:Y:S01]  /*4820*/  MOV R10, 0xffffffff ;  /* 0xffffffff000a7802 */ /* 0x000fe20000000f00 */
[----:B------:R-:W-:Y:S02]  /*4830*/  IMAD.MOV.U32 R12, RZ, RZ, 0x10 ;  /* 0x00000010ff0c7424 */ /* 0x000fe400078e00ff */
[----:B------:R-:W-:-:S07]  /*4840*/  IMAD.MOV.U32 R15, RZ, RZ, 0x1f ;  /* 0x0000001fff0f7424 */ /* 0x000fce00078e00ff */
[----:B------:R-:W-:Y:S05]  /*4850*/  WARPSYNC.COLLECTIVE R10, `(.L_x_10543) ;  /* 0x000000000a087348 */ /* 0x000fea0003c00000 */
[----:B------:R0:W1:Y:S02]  /*4860*/  SHFL.DOWN P0, R11, R13, R12, R15 ;  /* 0x0800000c0d0b7389 */ /* 0x000064000000000f */
[----:B01----:R-:W-:Y:S05]  /*4870*/  ENDCOLLECTIVE ;  /* 0x000000000000791b */ /* 0x003fea0003800000 */
.L_x_10543:
[----:B------:R-:W-:Y:S02]  /*4880*/  IMAD.MOV.U32 R13, RZ, RZ, R2 ;  /* 0x000000ffff0d7224 */ /* 0x000fe400078e0002 */
[----:B------:R-:W-:-:S07]  /*4890*/  IMAD.MOV.U32 R5, RZ, RZ, R11 ;  /* 0x000000ffff057224 */ /* 0x000fce00078e000b */
[----:B------:R-:W-:Y:S05]  /*48a0*/  WARPSYNC.COLLECTIVE R10, `(.L_x_10544) ;  /* 0x000000000a087348 */ /* 0x000fea0003c00000 */
[----:B------:R0:W1:Y:S02]  /*48b0*/  SHFL.DOWN P0, R11, R13, R12, R15 ;  /* 0x0800000c0d0b7389 */ /* 0x000064000000000f */
[----:B01----:R-:W-:Y:S05]  /*48c0*/  ENDCOLLECTIVE ;  /* 0x000000000000791b */ /* 0x003fea0003800000 */
.L_x_10544:
        /* <DEDUP_REMOVED lines=9> */
.L_x_10545:
[----:B------:R-:W-:Y:S02]  /*4960*/  IMAD.MOV.U32 R13, RZ, RZ, R4 ;  /* 0x000000ffff0d7224 */ /* 0x000fe400078e0004 */
[----:B------:R-:W-:-:S07]  /*4970*/  IMAD.MOV.U32 R3, RZ, RZ, R11 ;  /* 0x000000ffff037224 */ /* 0x000fce00078e000b */
[----:B------:R-:W-:Y:S05]  /*4980*/  WARPSYNC.COLLECTIVE R10, `(.L_x_10546) ;  /* 0x000000000a087348 */ /* 0x000fea0003c00000 */
[----:B------:R0:W1:Y:S02]  /*4990*/  SHFL.DOWN P0, R11, R13, R12, R15 ;  /* 0x0800000c0d0b7389 */ /* 0x000064000000000f */
[----:B01----:R-:W-:Y:S05]  /*49a0*/  ENDCOLLECTIVE ;  /* 0x000000000000791b */ /* 0x003fea0003800000 */
.L_x_10546:
        /* <DEDUP_REMOVED lines=9> */
.L_x_10547:
[----:B------:R-:W-:Y:S02]  /*4a40*/  IMAD.MOV.U32 R13, RZ, RZ, R4 ;  /* 0x000000ffff0d7224 */ /* 0x000fe400078e0004 */
[----:B------:R-:W-:-:S07]  /*4a50*/  IMAD.MOV.U32 R3, RZ, RZ, R11 ;  /* 0x000000ffff037224 */ /* 0x000fce00078e000b */
[----:B------:R-:W-:Y:S05]  /*4a60*/  WARPSYNC.COLLECTIVE R10, `(.L_x_10548) ;  /* 0x000000000a087348 */ /* 0x000fea0003c00000 */
[----:B------:R0:W1:Y:S02]  /*4a70*/  SHFL.DOWN P0, R11, R13, R12, R15 ;  /* 0x0800000c0d0b7389 */ /* 0x000064000000000f */
[----:B01----:R-:W-:Y:S05]  /*4a80*/  ENDCOLLECTIVE ;  /* 0x000000000000791b */ /* 0x003fea0003800000 */
.L_x_10548:
        /* <DEDUP_REMOVED lines=9> */
.L_x_10549:
[----:B------:R-:W-:Y:S02]  /*4b20*/  IMAD.MOV.U32 R13, RZ, RZ, R4 ;  /* 0x000000ffff0d7224 */ /* 0x000fe400078e0004 */
[----:B------:R-:W-:-:S07]  /*4b30*/  IMAD.MOV.U32 R3, RZ, RZ, R11 ;  /* 0x000000ffff037224 */ /* 0x000fce00078e000b */
[----:B------:R-:W-:Y:S05]  /*4b40*/  WARPSYNC.COLLECTIVE R10, `(.L_x_10550) ;  /* 0x000000000a087348 */ /* 0x000fea0003c00000 */
[----:B------:R0:W1:Y:S02]  /*4b50*/  SHFL.DOWN P0, R11, R13, R12, R15 ;  /* 0x0800000c0d0b7389 */ /* 0x000064000000000f */
[----:B01----:R-:W-:Y:S05]  /*4b60*/  ENDCOLLECTIVE ;  /* 0x000000000000791b */ /* 0x003fea0003800000 */
.L_x_10550:
        /* <DEDUP_REMOVED lines=9> */
.L_x_10551:
[----:B------:R-:W-:Y:S02]  /*4c00*/  IMAD.MOV.U32 R13, RZ, RZ, R4 ;  /* 0x000000ffff0d7224 */ /* 0x000fe400078e0004 */
[----:B------:R-:W-:-:S07]  /*4c10*/  IMAD.MOV.U32 R3, RZ, RZ, R11 ;  /* 0x000000ffff037224 */ /* 0x000fce00078e000b */
[----:B------:R-:W-:Y:S05]  /*4c20*/  WARPSYNC.COLLECTIVE R10, `(.L_x_10552) ;  /* 0x000000000a087348 */ /* 0x000fea0003c00000 */
[----:B------:R0:W1:Y:S02]  /*4c30*/  SHFL.DOWN P0, R11, R13, R12, R15 ;  /* 0x0800000c0d0b7389 */ /* 0x000064000000000f */
[----:B01----:R-:W-:Y:S05]  /*4c40*/  ENDCOLLECTIVE ;  /* 0x000000000000791b */ /* 0x003fea0003800000 */
.L_x_10552:
[----:B------:R-:W-:Y:S01]  /*4c50*/  IMAD.MOV.U32 R2, RZ, RZ, R11 ;  /* 0x000000ffff027224 */ /* 0x000fe200078e000b */
[----:B------:R-:W-:Y:S06]  /*4c60*/  BRA `(.L_x_10553) ;  /* 0xffffffc000507947 */ /* 0x000fec000383ffff */
.L_x_10533:
[----:B-1----:R-:W-:Y:S01]  /*4c70*/  MOV R13, R3 ;  /* 0x00000003000d7202 */ /* 0x002fe20000000f00 */
[----:B------:R-:W-:Y:S02]  /*4c80*/  IMAD.MOV.U32 R12, RZ, RZ, 0x10 ;  /* 0x00000010ff0c7424 */ /* 0x000fe400078e00ff */
[----:B------:R-:W-:Y:S02]  /*4c90*/  IMAD.MOV.U32 R15, RZ, RZ, 0x1f ;  /* 0x0000001fff0f7424 */ /* 0x000fe400078e00ff */
[----:B------:R-:W-:-:S07]  /*4ca0*/  IMAD.MOV.U32 R10, RZ, RZ, -0x1 ;  /* 0xffffffffff0a7424 */ /* 0x000fce00078e00ff */
[----:B------:R-:W-:Y:S05]  /*4cb0*/  WARPSYNC.COLLECTIVE R10, `(.L_x_10554) ;  /* 0x000000000a087348 */ /* 0x000fea0003c00000 */
[----:B------:R0:W1:Y:S02]  /*4cc0*/  SHFL.DOWN P0, R11, R13, R12, R15 ;  /* 0x0800000c0d0b7389 */ /* 0x000064000000000f */
[----:B01----:R-:W-:Y:S05]  /*4cd0*/  ENDCOLLECTIVE ;  /* 0x000000000000791b */ /* 0x003fea0003800000 */
.L_x_10554:
[----:B------:R-:W-:Y:S01]  /*4ce0*/  IMAD.MOV.U32 R13, RZ, RZ, R2 ;  /* 0x000000ffff0d7224 */ /* 0x000fe200078e0002 */
[----:B------:R-:W-:-:S07]  /*4cf0*/  MOV R5, R11 ;  /* 0x0000000b00057202 */ /* 0x000fce0000000f00 */
[----:B------:R-:W-:Y:S05]  /*4d00*/  WARPSYNC.COLLECTIVE R10, `(.L_x_10555) ;  /* 0x000000000a087348 */ /* 0x000fea0003c00000 */
[----:B------:R0:W1:Y:S02]  /*4d10*/  SHFL.DOWN P0, R11, R13, R12, R15 ;  /* 0x0800000c0d0b7389 */ /* 0x000064000000000f */
[----:B01----:R-:W-:Y:S05]  /*4d20*/  ENDCOLLECTIVE ;  /* 0x000000000000791b */ /* 0x003fea0003800000 */
.L_x_10555:
[----:B------:R-:W-:Y:S01]  /*4d30*/  MOV R12, 0x8 ;  /* 0x00000008000c7802 */ /* 0x000fe20000000f00 */
[----:B------:R-:W-:-:S06]  /*4d40*/  IMAD.MOV.U32 R4, RZ, RZ, R11 ;  /* 0x000000ffff047224 */ /* 0x000fcc00078e000b */
[----:B------:R-:W0:Y:S02]  /*4d50*/  DADD R4, R2, R4 ;  /* 0x0000000002047229 */ /* 0x000e240000000004 */
[----:B0-----:R-:W-:-:S07]  /*4d60*/  IMAD.MOV.U32 R13, RZ, RZ, R5 ;  /* 0x000000ffff0d7224 */ /* 0x001fce00078e0005 */
[----:B------:R-:W-:Y:S05]  /*4d70*/  WARPSYNC.COLLECTIVE R10, `(.L_x_10556) ;  /* 0x000000000a087348 */ /* 0x000fea0003c00000 */
[----:B------:R0:W1:Y:S02]  /*4d80*/  SHFL.DOWN P0, R11, R13, R12, R15 ;  /* 0x0800000c0d0b7389 */ /* 0x000064000000000f */
[----:B01----:R-:W-:Y:S05]  /*4d90*/  ENDCOLLECTIVE ;  /* 0x000000000000791b */ /* 0x003fea0003800000 */
.L_x_10556:
[----:B------:R-:W-:Y:S02]  /*4da0*/  IMAD.MOV.U32 R13, RZ, RZ, R4 ;  /* 0x000000ffff0d7224 */ /* 0x000fe400078e0004 */
[----:B------:R-:W-:-:S07]  /*4db0*/  IMAD.MOV.U32 R7, RZ, RZ, R11 ;  /* 0x000000ffff077224 */ /* 0x000fce00078e000b */
[----:B------:R-:W-:Y:S05]  /*4dc0*/  WARPSYNC.COLLECTIVE R10, `(.L_x_10557) ;  /* 0x000000000a087348 */ /* 0x000fea0003c00000 */
[----:B------:R0:W1:Y:S02]  /*4dd0*/  SHFL.DOWN P0, R11, R13, R12, R15 ;  /* 0x0800000c0d0b7389 */ /* 0x000064000000000f */
[----:B01----:R-:W-:Y:S05]  /*4de0*/  ENDCOLLECTIVE ;  /* 0x000000000000791b */ /* 0x003fea0003800000 */
.L_x_10557:
[----:B------:R-:W-:Y:S02]  /*4df0*/  IMAD.MOV.U32 R12, RZ, RZ, 0x4 ;  /* 0x00000004ff0c7424 */ /* 0x000fe400078e00ff */
[----:B------:R-:W-:-:S06]  /*4e00*/  IMAD.MOV.U32 R6, RZ, RZ, R11 ;  /* 0x000000ffff067224 */ /* 0x000fcc00078e000b */
[----:B------:R-:W0:Y:S02]  /*4e10*/  DADD R6, R4, R6 ;  /* 0x0000000004067229 */ /* 0x000e240000000006 */
[----:B0-----:R-:W-:-:S07]  /*4e20*/  MOV R13, R7 ;  /* 0x00000007000d7202 */ /* 0x001fce0000000f00 */
[----:B------:R-:W-:Y:S05]  /*4e30*/  WARPSYNC.COLLECTIVE R10, `(.L_x_10558) ;  /* 0x000000000a087348 */ /* 0x000fea0003c00000 */
[----:B------:R0:W1:Y:S02]  /*4e40*/  SHFL.DOWN P0, R11, R13, R12, R15 ;  /* 0x0800000c0d0b7389 */ /* 0x000064000000000f */
[----:B01----:R-:W-:Y:S05]  /*4e50*/  ENDCOLLECTIVE ;  /* 0x000000000000791b */ /* 0x003fea0003800000 */
.L_x_10558:
[----:B------:R-:W-:Y:S02]  /*4e60*/  IMAD.MOV.U32 R13, RZ, RZ, R6 ;  /* 0x000000ffff0d7224 */ /* 0x000fe400078e0006 */
[----:B------:R-:W-:-:S07]  /*4e70*/  IMAD.MOV.U32 R9, RZ, RZ, R11 ;  /* 0x000000ffff097224 */ /* 0x000fce00078e000b */
[----:B------:R-:W-:Y:S05]  /*4e80*/  WARPSYNC.COLLECTIVE R10, `(.L_x_10559) ;  /* 0x000000000a087348 */ /* 0x000fea0003c00000 */
[----:B------:R0:W1:Y:S02]  /*4e90*/  SHFL.DOWN P0, R11, R13, R12, R15 ;  /* 0x0800000c0d0b7389 */ /* 0x000064000000000f */
[----:B01----:R-:W-:Y:S05]  /*4ea0*/  ENDCOLLECTIVE ;  /* 0x000000000000791b */ /* 0x003fea0003800000 */
.L_x_10559:
[----:B------:R-:W-:Y:S01]  /*4eb0*/  IMAD.MOV.U32 R12, RZ, RZ, 0x2 ;  /* 0x00000002ff0c7424 */ /* 0x000fe200078e00ff */
[----:B------:R-:W-:-:S06]  /*4ec0*/  MOV R8, R11 ;  /* 0x0000000b00087202 */ /* 0x000fcc0000000f00 */
[----:B------:R-:W0:Y:S02]  /*4ed0*/  DADD R8, R6, R8 ;  /* 0x0000000006087229 */ /* 0x000e240000000008 */
[----:B0-----:R-:W-:-:S07]  /*4ee0*/  IMAD.MOV.U32 R13, RZ, RZ, R9 ;  /* 0x000000ffff0d7224 */ /* 0x001fce00078e0009 */
[----:B------:R-:W-:Y:S05]  /*4ef0*/  WARPSYNC.COLLECTIVE R10, `(.L_x_10560) ;  /* 0x000000000a087348 */ /* 0x000fea0003c00000 */
[----:B------:R0:W1:Y:S02]  /*4f00*/  SHFL.DOWN P0, R11, R13, R12, R15 ;  /* 0x0800000c0d0b7389 */ /* 0x000064000000000f */
[----:B01----:R-:W-:Y:S05]  /*4f10*/  ENDCOLLECTIVE ;  /* 0x000000000000791b */ /* 0x003fea0003800000 */
.L_x_10560:
[----:B------:R-:W-:Y:S01]  /*4f20*/  MOV R13, R8 ;  /* 0x00000008000d7202 */ /* 0x000fe20000000f00 */
[----:B------:R-:W-:-:S07]  /*4f30*/  IMAD.MOV.U32 R3, RZ, RZ, R11 ;  /* 0x000000ffff037224 */ /* 0x000fce00078e000b */
[----:B------:R-:W-:Y:S05]  /*4f40*/  WARPSYNC.COLLECTIVE R10, `(.L_x_10561) ;  /* 0x000000000a087348 */ /* 0x000fea0003c00000 */
[----:B------:R0:W1:Y:S02]  /*4f50*/  SHFL.DOWN P0, R11, R13, R12, R15 ;  /* 0x0800000c0d0b7389 */ /* 0x000064000000000f */
[----:B01----:R-:W-:Y:S05]  /*4f60*/  ENDCOLLECTIVE ;  /* 0x000000000000791b */ /* 0x003fea0003800000 */
.L_x_10561:
[----:B------:R-:W-:Y:S02]  /*4f70*/  IMAD.MOV.U32 R12, RZ, RZ, 0x1 ;  /* 0x00000001ff0c7424 */ /* 0x000fe400078e00ff */
[----:B------:R-:W-:-:S06]  /*4f80*/  IMAD.MOV.U32 R2, RZ, RZ, R11 ;  /* 0x000000ffff027224 */ /* 0x000fcc00078e000b */
[----:B------:R-:W0:Y:S02]  /*4f90*/  DADD R2, R8, R2 ;  /* 0x0000000008027229 */ /* 0x000e240000000002 */
[----:B0-----:R-:W-:-:S07]  /*4fa0*/  IMAD.MOV.U32 R13, RZ, RZ, R3 ;  /* 0x000000ffff0d7224 */ /* 0x001fce00078e0003 */
[----:B------:R-:W-:Y:S05]  /*4fb0*/  WARPSYNC.COLLECTIVE R10, `(.L_x_10562) ;  /* 0x000000000a087348 */ /* 0x000fea0003c00000 */
[----:B------:R0:W1:Y:S02]  /*4fc0*/  SHFL.DOWN P0, R11, R13, R12, R15 ;  /* 0x0800000c0d0b7389 */ /* 0x000064000000000f */
[----:B01----:R-:W-:Y:S05]  /*4fd0*/  ENDCOLLECTIVE ;  /* 0x000000000000791b */ /* 0x003fea0003800000 */
.L_x_10562:
[----:B------:R-:W-:Y:S01]  /*4fe0*/  IMAD.MOV.U32 R13, RZ, RZ, R2 ;  /* 0x000000ffff0d7224 */ /* 0x000fe200078e0002 */
[----:B------:R-:W-:-:S07]  /*4ff0*/  MOV R5, R11 ;  /* 0x0000000b00057202 */ /* 0x000fce0000000f00 */
[----:B------:R-:W-:Y:S05]  /*5000*/  WARPSYNC.COLLECTIVE R10, `(.L_x_10563) ;  /* 0x000000000a087348 */ /* 0x000fea0003c00000 */
[----:B------:R0:W1:Y:S02]  /*5010*/  SHFL.DOWN P0, R11, R13, R12, R15 ;  /* 0x0800000c0d0b7389 */ /* 0x000064000000000f */
[----:B01----:R-:W-:Y:S05]  /*5020*/  ENDCOLLECTIVE ;  /* 0x000000000000791b */ /* 0x003fea0003800000 */
.L_x_10563:
[----:B------:R-:W-:Y:S01]  /*5030*/  IMAD.MOV.U32 R4, RZ, RZ, R11 ;  /* 0x000000ffff047224 */ /* 0x000fe200078e000b */
[----:B------:R-:W-:Y:S06]  /*5040*/  BRA `(.L_x_10564) ;  /* 0xffffffe400107947 */ /* 0x000fec000383ffff */
.L_x_10565:
        /* <DEDUP_REMOVED lines=11> */
.L_x_11703:


//--------------------- .text._ZN2at6native43_GLOBAL__N__9ae7fba5_10_SoftMax_cu_9f978f6323cunn_SoftMaxForwardSmemILi2EdddNS1_25LogSoftMaxForwardEpilogueElEEvPT2_PKT0_T4_ --------------------------
	.section	.text._ZN2at6native43_GLOBAL__N__9ae7fba5_10_SoftMax_cu_9f978f6323cunn_SoftMaxForwardSmemILi2EdddNS1_25LogSoftMaxForwardEpilogueElEEvPT2_PKT0_T4_,"ax",@progbits
	.align	128
.text._ZN2at6native43_GLOBAL__N__9ae7fba5_10_SoftMax_cu_9f978f6323cunn_SoftMaxForwardSmemILi2EdddNS1_25LogSoftMaxForwardEpilogueElEEvPT2_PKT0_T4_:
        .type           _ZN2at6native43_GLOBAL__N__9ae7fba5_10_SoftMax_cu_9f978f6323cunn_SoftMaxForwardSmemILi2EdddNS1_25LogSoftMaxForwardEpilogueElEEvPT2_PKT0_T4_,@function
        .size           _ZN2at6native43_GLOBAL__N__9ae7fba5_10_SoftMax_cu_9f978f6323cunn_SoftMaxForwardSmemILi2EdddNS1_25LogSoftMaxForwardEpilogueElEEvPT2_PKT0_T4_,(.L_x_11704 - _ZN2at6native43_GLOBAL__N__9ae7fba5_10_SoftMax_cu_9f978f6323cunn_SoftMaxForwardSmemILi2EdddNS1_25LogSoftMaxForwardEpilogueElEEvPT2_PKT0_T4_)
        .other          _ZN2at6native43_GLOBAL__N__9ae7fba5_10_SoftMax_cu_9f978f6323cunn_SoftMaxForwardSmemILi2EdddNS1_25LogSoftMaxForwardEpilogueElEEvPT2_PKT0_T4_,@"STO_CUDA_ENTRY STV_DEFAULT"
_ZN2at6native43_GLOBAL__N__9ae7fba5_10_SoftMax_cu_9f978f6323cunn_SoftMaxForwardSmemILi2EdddNS1_25LogSoftMaxForwardEpilogueElEEvPT2_PKT0_T4_:
[----:B------:R-:W-:Y:S01]  /*0000*/  LDC R1, c[0x0][0x37c] ;  /* 0x0000df00ff017b82 */ /* 0x000fe20000000800 */
[----:B------:R-:W0:Y:S01]  /*0010*/  S2R R0, SR_TID.X ;  /* 0x0000000000007919 */ /* 0x000e220000002100 */
[----:B------:R-:W1:Y:S06]  /*0020*/  LDCU.64 UR4, c[0x0][0x390] ;  /* 0x00007200ff0477ac */ /* 0x000e6c0008000a00 */
[----:B------:R-:W2:Y:S01]  /*0030*/  S2UR UR8, SR_CTAID.X ;  /* 0x00000000000879c3 */ /* 0x000ea20000002500 */
[----:B------:R-:W-:Y:S01]  /*0040*/  BSSY.RECONVERGENT B0, `(.L_x_10566) ;  /* 0x000003a000007945 */ /* 0x000fe20003800200 */
[----:B------:R-:W-:Y:S01]  /*0050*/  IMAD.MOV.U32 R14, RZ, RZ, -0x1 ;  /* 0xffffffffff0e7424 */ /* 0x000fe200078e00ff */
[----:B------:R-:W3:Y:S01]  /*0060*/  LDCU.64 UR6, c[0x0][0x358] ;  /* 0x00006b00ff0677ac */ /* 0x000ee20008000a00 */
[----:B------:R-:W-:-:S02]  /*0070*/  IMAD.MOV.U32 R15, RZ, RZ, -0x100001 ;  /* 0xffefffffff0f7424 */ /* 0x000fc400078e00ff */
[----:B-1----:R-:W-:Y:S02]  /*0080*/  IMAD.U32 R8, RZ, RZ, UR4 ;  /* 0x00000004ff087e24 */ /* 0x002fe4000f8e00ff */
[----:B------:R-:W-:Y:S02]  /*0090*/  IMAD.U32 R9, RZ, RZ, UR5 ;  /* 0x00000005ff097e24 */ /* 0x000fe4000f8e00ff */
[----:B0-----:R-:W-:-:S03]  /*00a0*/  IMAD.WIDE.U32 R2, R0, 0x2, RZ ;  /* 0x0000000200027825 */ /* 0x001fc600078e00ff */
[----:B------:R-:W-:-:S04]  /*00b0*/  ISETP.GE.U32.AND P0, PT, R2, R8, PT ;  /* 0x000000080200720c */ /* 0x000fc80003f06070 */
[----:B------:R-:W-:Y:S01]  /*00c0*/  ISETP.GE.AND.EX P0, PT, R3, R9, PT, P0 ;  /* 0x000000090300720c */ /* 0x000fe20003f06300 */
[----:B------:R-:W-:-:S12]  /*00d0*/  IMAD.MOV.U32 R3, RZ, RZ, RZ ;  /* 0x000000ffff037224 */ /* 0x000fd800078e00ff */
[----:B--23--:R-:W-:Y:S05]  /*00e0*/  @P0 BRA `(.L_x_10567) ;  /* 0x0000000000bc0947 */ /* 0x00cfea0003800000 */
[----:B------:R-:W0:Y:S01]  /*00f0*/  S2UR UR5, SR_CgaCtaId ;  /* 0x00000000000579c3 */ /* 0x000e220000008800 */
[----:B------:R-:W1:Y:S01]  /*0100*/  LDCU.64 UR10, c[0x0][0x388] ;  /* 0x00007100ff0a77ac */ /* 0x000e620008000a00 */
[----:B------:R-:W-:Y:S01]  /*0110*/  IMAD.WIDE.U32 R4, R8, UR8, RZ ;  /* 0x0000000808047c25 */ /* 0x000fe2000f8e00ff */
[C---:B------:R-:W-:Y:S02]  /*0120*/  SHF.L.U32 R7, R0.reuse, 0x4, RZ ;  /* 0x0000000400077819 */ /* 0x040fe400000006ff */
[----:B------:R-:W-:Y:S01]  /*0130*/  SHF.L.U64.HI R11, R0, 0x4, R3 ;  /* 0x00000004000b7819 */ /* 0x000fe20000010203 */
[----:B------:R-:W-:Y:S01]  /*0140*/  IMAD R2, R9, UR8, R5 ;  /* 0x0000000809027c24 */ /* 0x000fe2000f8e0205 */
[C---:B------:R-:W-:Y:S01]  /*0150*/  LEA R10, P1, R4.reuse, R7, 0x3 ;  /* 0x00000007040a7211 */ /* 0x040fe200078218ff */
[----:B------:R-:W2:Y:S01]  /*0160*/  LDC R13, c[0x0][0x360] ;  /* 0x0000d800ff0d7b82 */ /* 0x000ea20000000800 */
[----:B------:R-:W-:Y:S01]  /*0170*/  UMOV UR4, 0x400 ;  /* 0x0000040000047882 */ /* 0x000fe20000000000 */
[----:B------:R-:W-:Y:S01]  /*0180*/  IMAD.MOV.U32 R12, RZ, RZ, R0 ;  /* 0x000000ffff0c7224 */ /* 0x000fe200078e0000 */
[----:B------:R-:W-:Y:S01]  /*0190*/  LEA.HI.X R4, R4, R11, R2, 0x3, P1 ;  /* 0x0000000b04047211 */ /* 0x000fe200008f1c02 */
[----:B------:R-:W-:-:S02]  /*01a0*/  IMAD.MOV.U32 R21, RZ, RZ, R3 ;  /* 0x000000ffff157224 */ /* 0x000fc400078e0003 */
[----:B------:R-:W-:Y:S02]  /*01b0*/  IMAD.MOV.U32 R14, RZ, RZ, -0x1 ;  /* 0xffffffffff0e7424 */ /* 0x000fe400078e00ff */
[----:B------:R-:W-:Y:S01]  /*01c0*/  IMAD.MOV.U32 R15, RZ, RZ, -0x100001 ;  /* 0xffefffffff0f7424 */ /* 0x000fe200078e00ff */
[----:B-1----:R-:W-:-:S04]  /*01d0*/  IADD3 R10, P1, PT, R10, UR10, RZ ;  /* 0x0000000a0a0a7c10 */ /* 0x002fc8000ff3e0ff */
[----:B------:R-:W-:Y:S01]  /*01e0*/  IADD3.X R11, PT, PT, R4, UR11, RZ, P1, !PT ;  /* 0x0000000b040b7c10 */ /* 0x000fe20008ffe4ff */
[----:B0-----:R-:W-:-:S06]  /*01f0*/  ULEA UR4, UR5, UR4, 0x18 ;  /* 0x0000000405047291 */ /* 0x001fcc000f8ec0ff */
[----:B------:R-:W-:-:S07]  /*0200*/  LEA R17, R0, UR4, 0x4 ;  /* 0x0000000400117c11 */ /* 0x000fce000f8e20ff */
.L_x_10568:
[----:B------:R0:W3:Y:S01]  /*0210*/  LDG.E.128 R4, desc[UR6][R10.64] ;  /* 0x000000060a047981 */ /* 0x0000e2000c1e1d00 */
[----:B--2---:R-:W-:Y:S01]  /*0220*/  IADD3 R12, P2, PT, R13, R12, RZ ;  /* 0x0000000c0d0c7210 */ /* 0x004fe20007f5e0ff */
[----:B------:R-:W-:Y:S02]  /*0230*/  IMAD.MOV.U32 R25, RZ, RZ, R15 ;  /* 0x000000ffff197224 */ /* 0x000fe400078e000f */
[----:B------:R-:W-:Y:S01]  /*0240*/  IMAD.MOV.U32 R23, RZ, RZ, R14 ;  /* 0x000000ffff177224 */ /* 0x000fe200078e000e */
[----:B------:R-:W-:Y:S01]  /*0250*/  SHF.L.U32 R19, R12, 0x1, RZ ;  /* 0x000000010c137819 */ /* 0x000fe200000006ff */
[----:B------:R-:W-:-:S03]  /*0260*/  IMAD.X R21, RZ, RZ, R21, P2 ;  /* 0x000000ffff157224 */ /* 0x000fc600010e0615 */
[----:B------:R-:W-:Y:S01]  /*0270*/  ISETP.GE.U32.AND P1, PT, R19, R8, PT ;  /* 0x000000081300720c */ /* 0x000fe20003f26070 */
[----:B0-----:R-:W-:-:S04]  /*0280*/  IMAD.WIDE.U32 R10, R13, 0x10, R10 ;  /* 0x000000100d0a7825 */ /* 0x001fc800078e000a */
[----:B---3--:R-:W-:Y:S01]  /*0290*/  IMAD.MOV.U32 R2, RZ, RZ, R5 ;  /* 0x000000ffff027224 */ /* 0x008fe200078e0005 */
[----:B------:R0:W1:Y:S01]  /*02a0*/  DSETP.MAX.AND P3, P4, R4, R14, PT ;  /* 0x0000000e0400722a */ /* 0x0000620003c6f000 */
[----:B------:R2:W-:Y:S01]  /*02b0*/  STS.128 [R17], R4 ;  /* 0x0000000411007388 */ /* 0x0005e20000000c00 */
[----:B0-----:R-:W-:Y:S02]  /*02c0*/  MOV R14, R4 ;  /* 0x00000004000e7202 */ /* 0x001fe40000000f00 */
[----:B-1----:R-:W-:Y:S02]  /*02d0*/  FSEL R15, R2, R25, P3 ;  /* 0x00000019020f7208 */ /* 0x002fe40001800000 */
[----:B------:R-:W-:Y:S02]  /*02e0*/  SHF.L.U64.HI R2, R12, 0x1, R21 ;  /* 0x000000010c027819 */ /* 0x000fe40000010215 */
[----:B------:R-:W-:Y:S02]  /*02f0*/  @P4 LOP3.LUT R15, R25, 0x80000, RZ, 0xfc, !PT ;  /* 0x00080000190f4812 */ /* 0x000fe400078efcff */
[----:B------:R-:W-:Y:S01]  /*0300*/  ISETP.GE.AND.EX P1, PT, R2, R9, PT, P1 ;  /* 0x000000090200720c */ /* 0x000fe20003f26310 */
[----:B------:R-:W-:Y:S01]  /*0310*/  IMAD.MOV.U32 R2, RZ, RZ, R7 ;  /* 0x000000ffff027224 */ /* 0x000fe200078e0007 */
[----:B------:R-:W-:Y:S01]  /*0320*/  SEL R14, R14, R23, P3 ;  /* 0x000000170e0e7207 */ /* 0x000fe20001800000 */
[----:B--2---:R-:W-:-:S02]  /*0330*/  IMAD.MOV.U32 R5, RZ, RZ, R15 ;  /* 0x000000ffff057224 */ /* 0x004fc400078e000f */
[----:B------:R-:W-:-:S15]  /*0340*/  IMAD R17, R13, 0x10, R17 ;  /* 0x000000100d117824 */ /* 0x000fde00078e0211 */
[----:B------:R-:W-:-:S15]  /*0350*/  NOP ;  /* 0x0000000000007918 */ /* 0x000fde0000000000 */
[----:B------:R-:W-:-:S15]  /*0360*/  NOP ;  /* 0x0000000000007918 */ /* 0x000fde0000000000 */
[----:B------:R-:W-:-:S04]  /*0370*/  NOP ;  /* 0x0000000000007918 */ /* 0x000fc80000000000 */
[----:B------:R-:W0:Y:S02]  /*0380*/  DSETP.MAX.AND P2, P3, R6, R14, PT ;  /* 0x0000000e0600722a */ /* 0x000e240003b4f000 */
[----:B0-----:R-:W-:Y:S02]  /*0390*/  FSEL R19, R2, R5, P2 ;  /* 0x0000000502137208 */ /* 0x001fe40001000000 */
[----:B------:R-:W-:Y:S02]  /*03a0*/  @P3 LOP3.LUT R19, R5, 0x80000, RZ, 0xfc, !PT ;  /* 0x0008000005133812 */ /* 0x000fe400078efcff */
[----:B------:R-:W-:-:S03]  /*03b0*/  SEL R14, R6, R14, P2 ;  /* 0x0000000e060e7207 */ /* 0x000fc60001000000 */
[----:B------:R-:W-:Y:S01]  /*03c0*/  IMAD.MOV.U32 R15, RZ, RZ, R19 ;  /* 0x000000ffff0f7224 */ /* 0x000fe200078e0013 */
[----:B------:R-:W-:Y:S06]  /*03d0*/  @!P1 BRA `(.L_x_10568) ;  /* 0xfffffffc008c9947 */ /* 0x000fec000383ffff */
.L_x_10567:
[----:B------:R-:W-:Y:S05]  /*03e0*/  BSYNC.RECONVERGENT B0 ;  /* 0x0000000000007941 */ /* 0x000fea0003800200 */
.L_x_10566:
[----:B------:R-:W-:Y:S01]  /*03f0*/  SHFL.DOWN PT, R5, R15, 0x10, 0x1f ;  /* 0x0a001f000f057f89 */ /* 0x000fe200000e0000 */
[----:B------:R-:W0:Y:S01]  /*0400*/  S2UR UR5, SR_CgaCtaId ;  /* 0x00000000000579c3 */ /* 0x000e220000008800 */
[----:B------:R-:W-:Y:S02]  /*0410*/  UMOV UR4, 0x400 ;  /* 0x0000040000047882 */ /* 0x000fe40000000000 */
[----:B------:R-:W1:Y:S05]  /*0420*/  SHFL.DOWN PT, R4, R14, 0x10, 0x1f ;  /* 0x0a001f000e047f89 */ /* 0x000e6a00000e0000 */
[----:B------:R-:W-:Y:S01]  /*0430*/  BAR.SYNC.DEFER_BLOCKING 0x0 ;  /* 0x0000000000007b1d */ /* 0x000fe20000010000 */
[----:B0-----:R-:W-:-:S05]  /*0440*/  ULEA UR4, UR5, UR4, 0x18 ;  /* 0x0000000405047291 */ /* 0x001fca000f8ec0ff */
        /* <DEDUP_REMOVED lines=18> */
[----:B------:R-:W-:Y:S01]  /*0570*/  FSEL R14, R4, R12, !P1 ;  /* 0x0000000c040e7208 */ /* 0x000fe20004800000 */
[----:B------:R-:W0:Y:S02]  /*0580*/  LDC R5, c[0x0][0x360] ;  /* 0x0000d800ff057b82 */ /* 0x000e240000000800 */
[----:B------:R-:W-:Y:S04]  /*0590*/  SHFL.DOWN PT, R7, R15, 0x2, 0x1f ;  /* 0x08401f000f077f89 */ /* 0x000fe800000e0000 */
[----:B------:R-:W1:-:S15]  /*05a0*/  SHFL.DOWN PT, R6, R14, 0x2, 0x1f ;  /* 0x08401f000e067f89 */ /* 0x000e5e00000e0000 */
[----:B------:R-:W-:-:S15]  /*05b0*/  NOP ;  /* 0x0000000000007918 */ /* 0x000fde0000000000 */
[----:B------:R-:W-:-:S15]  /*05c0*/  NOP ;  /* 0x0000000000007918 */ /* 0x000fde0000000000 */
[----:B------:R-:W-:-:S08]  /*05d0*/  NOP ;  /* 0x0000000000007918 */ /* 0x000fd00000000000 */
[----:B-1----:R-:W1:Y:S02]  /*05e0*/  DSETP.GEU.AND P1, PT, R14, R6, PT ;  /* 0x000000060e00722a */ /* 0x002e640003f2e000 */
[----:B-1----:R-:W-:Y:S02]  /*05f0*/  FSEL R17, R7, R15, !P1 ;  /* 0x0000000f07117208 */ /* 0x002fe40004800000 */
[----:B------:R-:W-:Y:S02]  /*0600*/  FSEL R16, R6, R14, !P1 ;  /* 0x0000000e06107208 */ /* 0x000fe40004800000 */
[----:B0-----:R-:W-:Y:S01]  /*0610*/  SHF.R.U32.HI R7, RZ, 0x5, R5 ;  /* 0x00000005ff077819 */ /* 0x001fe20000011605 */
[----:B------:R-:W-:Y:S01]  /*0620*/  SHFL.DOWN PT, R11, R17, 0x1, 0x1f ;  /* 0x08201f00110b7f89 */ /* 0x000fe200000e0000 */
[C---:B------:R-:W-:Y:S02]  /*0630*/  LOP3.LUT P1, R2, R0.reuse, 0x1f, RZ, 0xc0, !PT ;  /* 0x0000001f00027812 */ /* 0x040fe4000782c0ff */
[----:B------:R-:W-:Y:S01]  /*0640*/  ISETP.GE.U32.AND P3, PT, R0, R7, PT ;  /* 0x000000070000720c */ /* 0x000fe20003f66070 */
[----:B------:R-:W0:Y:S01]  /*0650*/  SHFL.DOWN PT, R10, R16, 0x1, 0x1f ;  /* 0x08201f00100a7f89 */ /* 0x000e2200000e0000 */
[----:B------:R-:W-:-:S04]  /*0660*/  LEA R7, R8, UR4, 0x3 ;  /* 0x0000000408077c11 */ /* 0x000fc8000f8e18ff */
[----:B------:R-:W-:Y:S01]  /*0670*/  LEA.HI R4, R0, R7, RZ, 0x1e ;  /* 0x0000000700047211 */ /* 0x000fe200078ff0ff */
[----:B------:R-:W-:-:S15]  /*0680*/  IMAD R6, R2, 0x8, R7 ;  /* 0x0000000802067824 */ /* 0x000fde00078e0207 */
[----:B------:R-:W-:-:S15]  /*0690*/  NOP ;  /* 0x0000000000007918 */ /* 0x000fde0000000000 */
[----:B------:R-:W-:-:S15]  /*06a0*/  NOP ;  /* 0x0000000000007918 */ /* 0x000fde0000000000 */
[----:B------:R-:W-:-:S02]  /*06b0*/  NOP ;  /* 0x0000000000007918 */ /* 0x000fc40000000000 */
        /* <DEDUP_REMOVED lines=44> */
.L_x_10594:
[----:B------:R-:W-:Y:S01]  /*0980*/  ISETP.NE.AND P3, PT, R0, RZ, PT ;  /* 0x000000ff0000720c */ /* 0x000fe20003f65270 */
[----:B-12---:R-:W1:Y:S02]  /*0990*/  DSETP.GEU.AND P2, PT, R12, R10, PT ;  /* 0x0000000a0c00722a */ /* 0x006e640003f4e000 */
[----:B-1----:R-:W-:Y:S02]  /*09a0*/  FSEL R10, R10, R12, !P2 ;  /* 0x0000000c0a0a7208 */ /* 0x002fe40005000000 */
[----:B------:R-:W-:-:S08]  /*09b0*/  FSEL R11, R11, R13, !P2 ;  /* 0x0000000d0b0b7208 */ /* 0x000fd00005000000 */
[----:B------:R2:W-:Y:S01]  /*09c0*/  @!P3 STS.64 [R7], R10 ;  /* 0x0000000a0700b388 */ /* 0x0005e20000000a00 */
[----:B------:R-:W-:-:S13]  /*09d0*/  @!P3 PLOP3.LUT P1, PT, PT, PT, PT, 0x80, 0x8 ;  /* 0x000000000008b81c */ /* 0x000fda0003f2f070 */
.L_x_10569:
[----:B------:R-:W-:Y:S05]  /*09e0*/  WARPSYNC.ALL ;  /* 0x0000000000007948 */ /* 0x000fea0003800000 */
[----:B------:R-:W-:Y:S01]  /*09f0*/  BAR.SYNC.DEFER_BLOCKING 0x0 ;  /* 0x0000000000007b1d */ /* 0x000fe20000010000 */
[----:B------:R-:W-:-:S05]  /*0a00*/  CS2R R14, SRZ ;  /* 0x00000000000e7805 */ /* 0x000fca000001ff00 */
[----:B------:R-:W3:Y:S01]  /*0a10*/  LDCU.64 UR10, c[0x0][0x390] ;  /* 0x00007200ff0a77ac */ /* 0x000ee20008000a00 */
[----:B------:R-:W-:Y:S01]  /*0a20*/  BSSY.RECONVERGENT B0, `(.L_x_10571) ;  /* 0x00000f4000007945 */ /* 0x000fe20003800200 */
[----:B0-----:R0:W4:Y:S03]  /*0a30*/  LDS.64 R12, [R7] ;  /* 0x00000000070c7984 */ /* 0x0011260000000a00 */
[----:B------:R-:W-:Y:S05]  /*0a40*/  @P0 BRA `(.L_x_10572) ;  /* 0x0000000c00c40947 */ /* 0x000fea0003800000 */
[----:B------:R-:W-:Y:S01]  /*0a50*/  IMAD.MOV.U32 R6, RZ, RZ, R0 ;  /* 0x000000ffff067224 */ /* 0x000fe200078e0000 */
[----:B------:R-:W-:Y:S01]  /*0a60*/  CS2R R14, SRZ ;  /* 0x00000000000e7805 */ /* 0x000fe2000001ff00 */
[----:B------:R-:W-:-:S07]  /*0a70*/  IMAD.MOV.U32 R31, RZ, RZ, R3 ;  /* 0x000000ffff1f7224 */ /* 0x000fce00078e0003 */
.L_x_10577:
[----:B------:R-:W-:Y:S01]  /*0a80*/  LEA R26, R6, UR4, 0x4 ;  /* 0x00000004061a7c11 */ /* 0x000fe2000f8e20ff */
[----:B------:R-:W-:Y:S01]  /*0a90*/  IMAD.MOV.U32 R19, RZ, RZ, 0x3ff71547 ;  /* 0x3ff71547ff137424 */ /* 0x000fe200078e00ff */
[----:B------:R-:W-:Y:S01]  /*0aa0*/  MOV R18, 0x652b82fe ;  /* 0x652b82fe00127802 */ /* 0x000fe20000000f00 */
[----:B------:R-:W-:Y:S01]  /*0ab0*/  IMAD.MOV.U32 R24, RZ, RZ, -0x105c611 ;  /* 0xfefa39efff187424 */ /* 0x000fe200078e00ff */
[----:B------:R-:W-:Y:S01]  /*0ac0*/  MOV R27, 0x3c7abc9e ;  /* 0x3c7abc9e001b7802 */ /* 0x000fe20000000f00 */
[----:B-12---:R1:W4:Y:S01]  /*0ad0*/  LDS.128 R8, [R26] ;  /* 0x000000001a087984 */ /* 0x0063220000000c00 */
[----:B------:R-:W-:Y:S01]  /*0ae0*/  IMAD.MOV.U32 R25, RZ, RZ, 0x3fe62e42 ;  /* 0x3fe62e42ff197424 */ /* 0x000fe200078e00ff */
[----:B------:R-:W-:Y:S01]  /*0af0*/  BSSY.RECONVERGENT B1, `(.L_x_10573) ;  /* 0x00000c5000017945 */ /* 0x000fe20003800200 */
[----:B-1----:R-:W-:Y:S01]  /*0b00*/  IMAD.MOV.U32 R26, RZ, RZ, 0x3b39803f ;  /* 0x3b39803fff1a7424 */ /* 0x002fe200078e00ff */
[----:B----4-:R-:W1:Y:S02]  /*0b10*/  DADD R8, -R12, R8 ;  /* 0x000000000c087229 */ /* 0x010e640000000108 */
        /* <DEDUP_REMOVED lines=46> */
[----:B--2---:R2:W4:Y:S02]  /*0e00*/  DFMA R22, R22, -R26, R24 ;  /* 0x8000001a1616722b */ /* 0x0045240000000018 */
[----:B--2---:R-:W-:Y:S02]  /*0e10*/  IMAD.MOV.U32 R24, RZ, RZ, 0x69ce2bdf ;  /* 0x69ce2bdfff187424 */ /* 0x004fe400078e00ff */
[----:B------:R-:W-:Y:S02]  /*0e20*/  IMAD.MOV.U32 R25, RZ, RZ, 0x3e5ade15 ;  /* 0x3e5ade15ff197424 */ /* 0x000fe400078e00ff */
[----:B------:R-:W-:Y:S02]  /*0e30*/  IMAD.MOV.U32 R26, RZ, RZ, -0x35dec16 ;  /* 0xfca213eaff1a7424 */ /* 0x000fe400078e00ff */
[----:B------:R-:W-:-:S15]  /*0e40*/  IMAD.MOV.U32 R27, RZ, RZ, 0x3e928af3 ;  /* 0x3e928af3ff1b7424 */ /* 0x000fde00078e00ff */
[----:B------:R-:W-:-:S15]  /*0e50*/  NOP ;  /* 0x0000000000007918 */ /* 0x000fde0000000000 */
[----:B------:R-:W-:-:S15]  /*0e60*/  NOP ;  /* 0x0000000000007918 */ /* 0x000fde0000000000 */
[----:B------:R-:W-:-:S11]  /*0e70*/  NOP ;  /* 0x0000000000007918 */ /* 0x000fd60000000000 */
[----:B-1----:R-:W1:-:S15]  /*0e80*/  DFMA R28, R20, R24, R26 ;  /* 0x00000018141c722b */ /* 0x002e5e000000001a */
[----:B------:R-:W-:-:S15]  /*0e90*/  NOP ;  /* 0x0000000000007918 */ /* 0x000fde0000000000 */
[----:B------:R-:W-:-:S15]  /*0ea0*/  NOP ;  /* 0x0000000000007918 */ /* 0x000fde0000000000 */
[----:B------:R-:W-:-:S15]  /*0eb0*/  NOP ;  /* 0x0000000000007918 */ /* 0x000fde0000000000 */
[----:B------:R-:W-:-:S04]  /*0ec0*/  NOP ;  /* 0x0000000000007918 */ /* 0x000fc80000000000 */
[----:B----4-:R2:W4:Y:S02]  /*0ed0*/  DFMA R26, R22, R24, R26 ;  /* 0x00000018161a722b */ /* 0x010524000000001a */
[----:B--2---:R-:W-:Y:S01]  /*0ee0*/  MOV R24, 0x62401315 ;  /* 0x6240131500187802 */ /* 0x004fe20000000f00 */
[----:B------:R-:W-:-:S15]  /*0ef0*/  IMAD.MOV.U32 R25, RZ, RZ, 0x3ec71dee ;  /* 0x3ec71deeff197424 */ /* 0x000fde00078e00ff */
[----:B------:R-:W-:-:S15]  /*0f00*/  NOP ;  /* 0x0000000000007918 */ /* 0x000fde0000000000 */
[----:B------:R-:W-:-:S15]  /*0f10*/  NOP ;  /* 0x0000000000007918 */ /* 0x000fde0000000000 */
[----:B------:R-:W-:-:S15]  /*0f20*/  NOP ;  /* 0x0000000000007918 */ /* 0x000fde0000000000 */
[----:B------:R-:W-:-:S01]  /*0f30*/  NOP ;  /* 0x0000000000007918 */ /* 0x000fc20000000000 */
[----:B-1----:R-:W1:-:S15]  /*0f40*/  DFMA R28, R20, R28, R24 ;  /* 0x0000001c141c722b */ /* 0x002e5e0000000018 */
[----:B------:R-:W-:-:S15]  /*0f50*/  NOP ;  /* 0x0000000000007918 */ /* 0x000fde0000000000 */
[----:B------:R-:W-:-:S15]  /*0f60*/  NOP ;  /* 0x0000000000007918 */ /* 0x000fde0000000000 */
[----:B------:R-:W-:-:S15]  /*0f70*/  NOP ;  /* 0x0000000000007918 */ /* 0x000fde0000000000 */
[----:B------:R-:W-:-:S04]  /*0f80*/  NOP ;  /* 0x0000000000007918 */ /* 0x000fc80000000000 */
[----:B----4-:R2:W4:Y:S02]  /*0f90*/  DFMA R26, R22, R26, R24 ;  /* 0x0000001a161a722b */ /* 0x0105240000000018 */
[----:B--2---:R-:W-:Y:S02]  /*0fa0*/  IMAD.MOV.U32 R24, RZ, RZ, 0x7c89eb71 ;  /* 0x7c89eb71ff187424 */ /* 0x004fe400078e00ff */
[----:B------:R-:W-:-:S15]  /*0fb0*/  IMAD.MOV.U32 R25, RZ, RZ, 0x3efa0199 ;  /* 0x3efa0199ff197424 */ /* 0x000fde00078e00ff */
[----:B------:R-:W-:-:S15]  /*0fc0*/  NOP ;  /* 0x0000000000007918 */ /* 0x000fde0000000000 */
[----:B------:R-:W-:-:S15]  /*0fd0*/  NOP ;  /* 0x0000000000007918 */ /* 0x000fde0000000000 */
[----:B------:R-:W-:-:S15]  /*0fe0*/  NOP ;  /* 0x0000000000007918 */ /* 0x000fde0000000000 */
[----:B-1----:R-:W1:-:S15]  /*0ff0*/  DFMA R28, R20, R28, R24 ;  /* 0x0000001c141c722b */ /* 0x002e5e0000000018 */
[----:B------:R-:W-:-:S15]  /*1000*/  NOP ;  /* 0x0000000000007918 */ /* 0x000fde0000000000 */
[----:B------:R-:W-:-:S15]  /*1010*/  NOP ;  /* 0x0000000000007918 */ /* 0x000fde0000000000 */
[----:B------:R-:W-:-:S15]  /*1020*/  NOP ;  /* 0x0000000000007918 */ /* 0x000fde0000000000 */
[----:B------:R-:W-:-:S04]  /*1030*/  NOP ;  /* 0x0000000000007918 */ /* 0x000fc80000000000 */
[----:B----4-:R2:W4:Y:S02]  /*1040*/  DFMA R26, R22, R26, R24 ;  /* 0x0000001a161a722b */ /* 0x0105240000000018 */
[----:B--2---:R-:W-:Y:S01]  /*1050*/  IMAD.MOV.U32 R24, RZ, RZ, 0x14761f65 ;  /* 0x14761f65ff187424 */ /* 0x004fe200078e00ff */
[----:B------:R-:W-:-:S15]  /*1060*/  MOV R25, 0x3f2a01a0 ;  /* 0x3f2a01a000197802 */ /* 0x000fde0000000f00 */
        /* <DEDUP_REMOVED lines=66> */
[----:B----4-:R-:W2:-:S15]  /*1490*/  DFMA R26, R22, R26, R24 ;  /* 0x0000001a161a722b */ /* 0x010e9e0000000018 */
        /* <DEDUP_REMOVED lines=9> */
[----:B--2---:R-:W-:-:S15]  /*1530*/  DFMA R26, R22, R26, 1 ;  /* 0x3ff00000161a742b */ /* 0x004fde000000001a */
[----:B------:R-:W-:-:S15]  /*1540*/  NOP ;  /* 0x0000000000007918 */ /* 0x000fde0000000000 */
[----:B------:R-:W-:-:S15]  /*1550*/  NOP ;  /* 0x0000000000007918 */ /* 0x000fde0000000000 */
[----:B------:R-:W-:-:S15]  /*1560*/  NOP ;  /* 0x0000000000007918 */ /* 0x000fde0000000000 */
[----:B------:R-:W-:-:S04]  /*1570*/  NOP ;  /* 0x0000000000007918 */ /* 0x000fc80000000000 */
[----:B-1----:R-:W1:Y:S02]  /*1580*/  DFMA R28, R20, R28, 1 ;  /* 0x3ff00000141c742b */ /* 0x002e64000000001c */
[----:B-1----:R-:W-:Y:S02]  /*1590*/  IMAD R21, R16, 0x100000, R29 ;  /* 0x0010000010157824 */ /* 0x002fe400078e021d */
[----:B------:R-:W-:-:S15]  /*15a0*/  IMAD.MOV.U32 R20, RZ, RZ, R28 ;  /* 0x000000ffff147224 */ /* 0x000fde00078e001c */
[----:B------:R-:W-:-:S15]  /*15b0*/  NOP ;  /* 0x0000000000007918 */ /* 0x000fde0000000000 */
[----:B------:R-:W-:-:S15]  /*15c0*/  NOP ;  /* 0x0000000000007918 */ /* 0x000fde0000000000 */
[----:B------:R-:W-:-:S15]  /*15d0*/  NOP ;  /* 0x0000000000007918 */ /* 0x000fde0000000000 */
[----:B------:R-:W1:Y:S02]  /*15e0*/  DFMA R26, R22, R26, 1 ;  /* 0x3ff00000161a742b */ /* 0x000e64000000001a */
[----:B-1----:R-:W-:Y:S01]  /*15f0*/  IMAD R23, R18, 0x100000, R27 ;  /* 0x0010000012177824 */ /* 0x002fe200078e021b */
        /* <DEDUP_REMOVED lines=20> */
.L_x_10574:
[----:B---3--:R-:W-:Y:S05]  /*1740*/  BSYNC.RECONVERGENT B1 ;  /* 0x0000000000017941 */ /* 0x008fea0003800200 */
.L_x_10573:
[----:B------:R-:W-:Y:S01]  /*1750*/  BSSY.RECONVERGENT B1, `(.L_x_10575) ;  /* 0x0000016000017945 */ /* 0x000fe20003800200 */
[----:B--2---:R2:W3:Y:S01]  /*1760*/  DADD R14, R20, R14 ;  /* 0x00000000140e7229 */ /* 0x0044e2000000000e */
[----:B------:R-:W-:Y:S02]  /*1770*/  IMAD.MOV.U32 R16, RZ, RZ, R26 ;  /* 0x000000ffff107224 */ /* 0x000fe400078e001a */
[----:B------:R-:W-:Y:S01]  /*1780*/  IMAD.MOV.U32 R17, RZ, RZ, R23 ;  /* 0x000000ffff117224 */ /* 0x000fe200078e0017 */
[----:B--23--:R-:W-:Y:S06]  /*1790*/  @!P3 BRA `(.L_x_10576) ;  /* 0x000000000044b947 */ /* 0x00cfec0003800000 */
[----:B------:R-:W-:Y:S01]  /*17a0*/  FSETP.GEU.FTZ.AND P0, PT, |R11|, 4.2275390625, PT ;  /* 0x408748000b00780b */ /* 0x000fe20003f1e200 */
[----:B------:R-:W-:-:S12]  /*17b0*/  DSETP.GEU.AND P2, PT, R10, RZ, PT ;  /* 0x000000ff0a00722a */ /* 0x000fd80003f4e000 */
[----:B-1----:R-:W-:-:S04]  /*17c0*/  @!P0 LEA.HI R8, R18, R18, RZ, 0x1 ;  /* 0x0000001212088211 */ /* 0x002fc800078f08ff */
[----:B------:R-:W-:-:S04]  /*17d0*/  @!P0 SHF.R.S32.HI R9, RZ, 0x1, R8 ;  /* 0x00000001ff098819 */ /* 0x000fc80000011408 */
[----:B------:R-:W-:Y:S01]  /*17e0*/  @!P0 LEA R27, R9, R27, 0x14 ;  /* 0x0000001b091b8211 */ /* 0x000fe200078ea0ff */
[----:B------:R-:W-:-:S05]  /*17f0*/  @!P0 IMAD.IADD R8, R18, 0x1, -R9 ;  /* 0x0000000112088824 */ /* 0x000fca00078e0a09 */
        /* <DEDUP_REMOVED lines=10> */
[----:B------:R2:W3:Y:S02]  /*18a0*/  @!P0 DMUL R16, R26, R8 ;  /* 0x000000081a108228 */ /* 0x0004e40000000000 */
.L_x_10576:
[----:B------:R-:W-:Y:S05]  /*18b0*/  BSYNC.RECONVERGENT B1 ;  /* 0x0000000000017941 */ /* 0x000fea0003800200 */
.L_x_10575:
[----:B------:R-:W-:Y:S01]  /*18c0*/  IADD3 R6, P0, PT, R5, R6, RZ ;  /* 0x0000000605067210 */ /* 0x000fe20007f1e0ff */
[----:B-12---:R-:W-:Y:S01]  /*18d0*/  IMAD.U32 R8, RZ, RZ, UR10 ;  /* 0x0000000aff087e24 */ /* 0x006fe2000f8e00ff */
[----:B------:R-:W-:Y:S01]  /*18e0*/  MOV R9, UR11 ;  /* 0x0000000b00097c02 */ /* 0x000fe20008000f00 */
[----:B---3--:R1:W2:Y:S02]  /*18f0*/  DADD R14, R14, R16 ;  /* 0x000000000e0e7229 */ /* 0x0082a40000000010 */
[----:B------:R-:W-:Y:S02]  /*1900*/  IMAD.SHL.U32 R11, R6, 0x2, RZ ;  /* 0x00000002060b7824 */ /* 0x000fe400078e00ff */
[----:B------:R-:W-:-:S03]  /*1910*/  IMAD.X R31, RZ, RZ, R31, P0 ;  /* 0x000000ffff1f7224 */ /* 0x000fc600000e061f */
[----:B------:R-:W-:Y:S02]  /*1920*/  ISETP.GE.U32.AND P0, PT, R11, R8, PT ;  /* 0x000000080b00720c */ /* 0x000fe40003f06070 */
[----:B------:R-:W-:-:S04]  /*1930*/  SHF.L.U64.HI R10, R6, 0x1, R31 ;  /* 0x00000001060a7819 */ /* 0x000fc8000001021f */
[----:B------:R-:W-:-:S13]  /*1940*/  ISETP.GE.AND.EX P0, PT, R10, R9, PT, P0 ;  /* 0x000000090a00720c */ /* 0x000fda0003f06300 */
[----:B-12---:R-:W-:Y:S05]  /*1950*/  @!P0 BRA `(.L_x_10577) ;  /* 0xfffffff000488947 */ /* 0x006fea000383ffff */
.L_x_10572:
[----:B---3--:R-:W-:Y:S05]  /*1960*/  BSYNC.RECONVERGENT B0 ;  /* 0x0000000000007941 */ /* 0x008fea0003800200 */
.L_x_10571:
[----:B-12---:R-:W-:Y:S01]  /*1970*/  SHFL.DOWN PT, R11, R15, 0x10, 0x1f ;  /* 0x0a001f000f0b7f89 */ /* 0x006fe200000e0000 */
[----:B------:R-:W-:Y:S01]  /*1980*/  BAR.SYNC.DEFER_BLOCKING 0x0 ;  /* 0x0000000000007b1d */ /* 0x000fe20000010000 */
[C---:B------:R-:W-:Y:S01]  /*1990*/  ISETP.NE.AND P0, PT, R2.reuse, RZ, PT ;  /* 0x000000ff0200720c */ /* 0x040fe20003f05270 */
[----:B------:R-:W-:-:S04]  /*19a0*/  IMAD R2, R2, 0x8, R7 ;  /* 0x0000000802027824 */ /* 0x000fc800078e0207 */
[----:B------:R-:W-:Y:S01]  /*19b0*/  BSSY B0, `(.L_x_10578) ;  /* 0x0000045000007945 */ /* 0x000fe20003800000 */
        /* <DEDUP_REMOVED lines=8> */
[----:B-1----:R-:W-:Y:S01]  /*1a40*/  SHFL.DOWN PT, R19, R17, 0x4, 0x1f ;  /* 0x08801f0011137f89 */ /* 0x002fe200000e0000 */
[----:B------:R-:W-:-:S03]  /*1a50*/  SHF.R.U32.HI R11, RZ, 0x5, R5 ;  /* 0x00000005ff0b7819 */ /* 0x000fc60000011605 */
[----:B------:R-:W1:Y:S01]  /*1a60*/  SHFL.DOWN PT, R18, R16, 0x4, 0x1f ;  /* 0x08801f0010127f89 */ /* 0x000e6200000e0000 */
[----:B------:R-:W-:Y:S02]  /*1a70*/  ISETP.GE.U32.AND P2, PT, R0, R11, PT ;  /* 0x0000000b0000720c */ /* 0x000fe40003f46070 */
[----:B------:R-:W-:-:S15]  /*1a80*/  CS2R R10, SRZ ;  /* 0x00000000000a7805 */ /* 0x000fde000001ff00 */
[----:B------:R-:W-:-:S15]  /*1a90*/  NOP ;  /* 0x0000000000007918 */ /* 0x000fde0000000000 */
[----:B------:R-:W-:-:S15]  /*1aa0*/  NOP ;  /* 0x0000000000007918 */ /* 0x000fde0000000000 */
[----:B------:R-:W-:-:S10]  /*1ab0*/  NOP ;  /* 0x0000000000007918 */ /* 0x000fd40000000000 */
        /* <DEDUP_REMOVED lines=14> */
[----:B------:R-:W-:Y:S01]  /*1ba0*/  BAR.SYNC.DEFER_BLOCKING 0x0 ;  /* 0x0000000000007b1d */ /* 0x000fe20000010000 */
[----:B------:R-:W-:-:S05]  /*1bb0*/  ISETP.GT.U32.AND P0, PT, R0, 0x1f, PT ;  /* 0x0000001f0000780c */ /* 0x000fca0003f04070 */
[----:B------:R1:W2:Y:S08]  /*1bc0*/  @!P2 LDS.64 R10, [R2] ;  /* 0x00000000020aa984 */ /* 0x0002b00000000a00 */
[----:B-1----:R-:W-:Y:S05]  /*1bd0*/  @P0 BRA `(.L_x_10579) ;  /* 0x0000000000880947 */ /* 0x002fea0003800000 */
[----:B------:R-:W-:-:S03]  /*1be0*/  UMOV UR4, 0xffffffff ;  /* 0xffffffff00047882 */ /* 0x000fc60000000000 */
[----:B------:R-:W-:Y:S05]  /*1bf0*/  BRA.DIV UR4, `(.L_x_10580) ;  /* 0x0000001604647947 */ /* 0x000fea000b800000 */
[----:B--2---:R-:W1:Y:S04]  /*1c00*/  SHFL.DOWN PT, R19, R11, 0x10, 0x1f ;  /* 0x0a001f000b137f89 */ /* 0x004e6800000e0000 */
[----:B------:R-:W2:Y:S01]  /*1c10*/  SHFL.DOWN PT, R18, R10, 0x10, 0x1f ;  /* 0x0a001f000a127f89 */ /* 0x000ea200000e0000 */
[----:B-1----:R-:W-:Y:S02]  /*1c20*/  IMAD.MOV.U32 R15, RZ, RZ, R19 ;  /* 0x000000ffff0f7224 */ /* 0x002fe400078e0013 */
[----:B--2---:R-:W-:-:S06]  /*1c30*/  IMAD.MOV.U32 R14, RZ, RZ, R18 ;  /* 0x000000ffff0e7224 */ /* 0x004fcc00078e0012 */
        /* <DEDUP_REMOVED lines=25> */
.L_x_10605:
[----:B---3--:R-:W-:Y:S02]  /*1dd0*/  IMAD.MOV.U32 R14, RZ, RZ, R16 ;  /* 0x000000ffff0e7224 */ /* 0x008fe400078e0010 */
[----:B--2---:R-:W-:-:S06]  /*1de0*/  IMAD.MOV.U32 R15, RZ, RZ, R2 ;  /* 0x000000ffff0f7224 */ /* 0x004fcc00078e0002 */
[----:B-1----:R1:W3:Y:S02]  /*1df0*/  DADD R10, R10, R14 ;  /* 0x000000000a0a7229 */ /* 0x0022e4000000000e */
.L_x_10579:
[----:B------:R-:W-:Y:S05]  /*1e00*/  BSYNC B0 ;  /* 0x0000000000007941 */ /* 0x000fea0003800000 */
.L_x_10578:
[----:B--23--:R-:W-:Y:S01]  /*1e10*/  @P1 STS.64 [R7], R10 ;  /* 0x0000000a07001388 */ /* 0x00cfe20000000a00 */
[----:B------:R-:W-:Y:S05]  /*1e20*/  WARPSYNC.ALL ;  /* 0x0000000000007948 */ /* 0x000fea0003800000 */
[----:B------:R-:W-:Y:S06]  /*1e30*/  BAR.SYNC.DEFER_BLOCKING 0x0 ;  /* 0x0000000000007b1d */ /* 0x000fec0000010000 */
[----:B-1----:R-:W1:Y:S02]  /*1e40*/  LDS.64 R14, [R7] ;  /* 0x00000000070e7984 */ /* 0x002e640000000a00 */
[----:B-1----:R-:W-:Y:S01]  /*1e50*/  ISETP.GT.AND P0, PT, R15, 0xfffff, PT ;  /* 0x000fffff0f00780c */ /* 0x002fe20003f04270 */
[----:B------:R-:W-:Y:S01]  /*1e60*/  IMAD.MOV.U32 R17, RZ, RZ, R15 ;  /* 0x000000ffff117224 */ /* 0x000fe200078e000f */
[----:B------:R-:W-:-:S02]  /*1e70*/  MOV R16, R14 ;  /* 0x0000000e00107202 */ /* 0x000fc40000000f00 */
[----:B------:R-:W-:-:S09]  /*1e80*/  MOV R6, R14 ;  /* 0x0000000e00067202 */ /* 0x000fd20000000f00 */
[----:B------:R-:W1:Y:S02]  /*1e90*/  @!P0 DMUL R16, R16, 1.80143985094819840000e+16 ;  /* 0x4350000010108828 */ /* 0x000e640000000000 */
[----:B-1----:R-:W-:Y:S02]  /*1ea0*/  @!P0 IMAD.MOV.U32 R15, RZ, RZ, R17 ;  /* 0x000000ffff0f8224 */ /* 0x002fe400078e0011 */
        /* <DEDUP_REMOVED lines=10> */
[----:B0-----:R-:W-:Y:S01]  /*1f50*/  LOP3.LUT R7, R4, 0x3ff00000, RZ, 0xfc, !PT ;  /* 0x3ff0000004077812 */ /* 0x001fe200078efcff */
[----:B------:R-:W-:-:S03]  /*1f60*/  UMOV UR5, 0x43300000 ;  /* 0x4330000000057882 */ /* 0x000fc60000000000 */
[----:B------:R-:W-:-:S13]  /*1f70*/  ISETP.GE.U32.AND P0, PT, R7, 0x3ff6a09f, PT ;  /* 0x3ff6a09f0700780c */ /* 0x000fda0003f06070 */
[----:B------:R-:W-:Y:S01]  /*1f80*/  @P0 VIADD R11, R7, 0xfff00000 ;  /* 0xfff00000070b0836 */ /* 0x000fe20000000000 */
[----:B------:R-:W-:-:S03]  /*1f90*/  @P0 IADD3 R2, PT, PT, R2, 0x1, RZ ;  /* 0x0000000102020810 */ /* 0x000fc60007ffe0ff */
        /* <DEDUP_REMOVED lines=162> */
.L_x_10581:
[----:B------:R-:W-:Y:S01]  /*29c0*/  MOV R6, 0x0 ;  /* 0x0000000000067802 */ /* 0x000fe20000000f00 */
[----:B0-----:R-:W-:Y:S01]  /*29d0*/  IMAD.MOV.U32 R7, RZ, RZ, 0x7ff00000 ;  /* 0x7ff00000ff077424 */ /* 0x001fe200078e00ff */
[----:B------:R-:W-:-:S05]  /*29e0*/  LOP3.LUT P0, RZ, R17, 0x7fffffff, RZ, 0xc0, !PT ;  /* 0x7fffffff11ff7812 */ /* 0x000fca000780c0ff */
[----:B------:R-:W0:Y:S02]  /*29f0*/  DFMA R16, R16, R6, +INF ;  /* 0x7ff000001010742b */ /* 0x000e240000000006 */
[----:B0-----:R-:W-:Y:S02]  /*2a00*/  FSEL R14, R16, RZ, P0 ;  /* 0x000000ff100e7208 */ /* 0x001fe40000000000 */
[----:B------:R-:W-:-:S07]  /*2a10*/  FSEL R15, R17, -QNAN , P0 ;  /* 0xfff00000110f7808 */ /* 0x000fce0000000000 */
.L_x_10582:
[----:B------:R-:W0:Y:S02]  /*2a20*/  S2R R6, SR_TID.X ;  /* 0x0000000000067919 */ /* 0x000e240000002100 */
[----:B0-----:R-:W-:-:S03]  /*2a30*/  IMAD.WIDE.U32 R6, R6, 0x2, RZ ;  /* 0x0000000206067825 */ /* 0x001fc600078e00ff */
[----:B------:R-:W-:-:S04]  /*2a40*/  ISETP.GE.U32.AND P0, PT, R6, R8, PT ;  /* 0x000000080600720c */ /* 0x000fc80003f06070 */
[----:B------:R-:W-:-:S13]  /*2a50*/  ISETP.GE.AND.EX P0, PT, R7, R9, PT, P0 ;  /* 0x000000090700720c */ /* 0x000fda0003f06300 */
[----:B------:R-:W-:Y:S05]  /*2a60*/  @P0 EXIT ;  /* 0x000000000000094d */ /* 0x000fea0003800000 */
[----:B------:R-:W0:Y:S01]  /*2a70*/  S2UR UR5, SR_CgaCtaId ;  /* 0x00000000000579c3 */ /* 0x000e220000008800 */
[----:B------:R-:W1:Y:S01]  /*2a80*/  LDCU.64 UR10, c[0x0][0x380] ;  /* 0x00007000ff0a77ac */ /* 0x000e620008000a00 */
[----:B------:R-:W-:Y:S01]  /*2a90*/  IMAD.WIDE.U32 R6, R8, UR8, RZ ;  /* 0x0000000808067c25 */ /* 0x000fe2000f8e00ff */
[C---:B------:R-:W-:Y:S01]  /*2aa0*/  SHF.L.U64.HI R2, R0.reuse, 0x4, R3 ;  /* 0x0000000400027819 */ /* 0x040fe20000010203 */
[----:B------:R-:W-:Y:S02]  /*2ab0*/  UMOV UR4, 0x400 ;  /* 0x0000040000047882 */ /* 0x000fe40000000000 */
[----:B------:R-:W-:Y:S02]  /*2ac0*/  IMAD.SHL.U32 R11, R0, 0x10, RZ ;  /* 0x00000010000b7824 */ /* 0x000fe400078e00ff */
[----:B------:R-:W-:-:S03]  /*2ad0*/  IMAD R7, R9, UR8, R7 ;  /* 0x0000000809077c24 */ /* 0x000fc6000f8e0207 */
[----:B------:R-:W-:-:S04]  /*2ae0*/  LEA R11, P1, R6, R11, 0x3 ;  /* 0x0000000b060b7211 */ /* 0x000fc800078218ff */
[----:B------:R-:W-:Y:S02]  /*2af0*/  LEA.HI.X R7, R6, R2, R7, 0x3, P1 ;  /* 0x0000000206077211 */ /* 0x000fe400008f1c07 */
[----:B-1----:R-:W-:-:S04]  /*2b00*/  IADD3 R4, P0, PT, R11, UR10, RZ ;  /* 0x0000000a0b047c10 */ /* 0x002fc8000ff1e0ff */
[----:B------:R-:W-:Y:S01]  /*2b10*/  IADD3.X R7, PT, PT, R7, UR11, RZ, P0, !PT ;  /* 0x0000000b07077c10 */ /* 0x000fe200087fe4ff */
[----:B0-----:R-:W-:-:S06]  /*2b20*/  ULEA UR4, UR5, UR4, 0x18 ;  /* 0x0000000405047291 */ /* 0x001fcc000f8ec0ff */
[----:B------:R-:W-:-:S07]  /*2b30*/  LEA R2, R0, UR4, 0x4 ;  /* 0x0000000400027c11 */ /* 0x000fce000f8e20ff */
.L_x_10583:
[----:B0-----:R0:W4:Y:S01]  /*2b40*/  LDS.128 R16, [R2] ;  /* 0x0000000002107984 */ /* 0x0011220000000c00 */
[C---:B------:R-:W-:Y:S01]  /*2b50*/  IADD3 R0, P0, PT, R5.reuse, R0, RZ ;  /* 0x0000000005007210 */ /* 0x040fe20007f1e0ff */
[----:B------:R-:W-:Y:S02]  /*2b60*/  IMAD.MOV.U32 R10, RZ, RZ, R4 ;  /* 0x000000ffff0a7224 */ /* 0x000fe400078e0004 */
[----:B------:R-:W-:Y:S01]  /*2b70*/  IMAD.MOV.U32 R11, RZ, RZ, R7 ;  /* 0x000000ffff0b7224 */ /* 0x000fe200078e0007 */
[C---:B------:R-:W-:Y:S01]  /*2b80*/  SHF.L.U32 R7, R0.reuse, 0x1, RZ ;  /* 0x0000000100077819 */ /* 0x040fe200000006ff */
[----:B------:R-:W-:Y:S02]  /*2b90*/  IMAD.X R3, RZ, RZ, R3, P0 ;  /* 0x000000ffff037224 */ /* 0x000fe400000e0603 */
[----:B0-----:R-:W-:Y:S01]  /*2ba0*/  IMAD R2, R5, 0x10, R2 ;  /* 0x0000001005027824 */ /* 0x001fe200078e0202 */
[----:B------:R-:W-:Y:S01]  /*2bb0*/  ISETP.GE.U32.AND P0, PT, R7, R8, PT ;  /* 0x000000080700720c */ /* 0x000fe20003f06070 */
[----:B------:R-:W-:Y:S01]  /*2bc0*/  IMAD.WIDE.U32 R6, R5, 0x10, R10 ;  /* 0x0000001005067825 */ /* 0x000fe200078e000a */
[----:B------:R-:W-:-:S04]  /*2bd0*/  SHF.L.U64.HI R4, R0, 0x1, R3 ;  /* 0x0000000100047819 */ /* 0x000fc80000010203 */
[----:B------:R-:W-:Y:S01]  /*2be0*/  ISETP.GE.AND.EX P0, PT, R4, R9, PT, P0 ;  /* 0x000000090400720c */ /* 0x000fe20003f06300 */
[----:B------:R-:W-:Y:S01]  /*2bf0*/  IMAD.MOV.U32 R4, RZ, RZ, R6 ;  /* 0x000000ffff047224 */ /* 0x000fe200078e0006 */
[----:B----4-:R-:W0:-:S15]  /*2c00*/  DADD R16, -R12, R16 ;  /* 0x000000000c107229 */ /* 0x010e1e0000000110 */
        /* <DEDUP_REMOVED lines=17> */
[----:B------:R-:W-:Y:S05]  /*2d20*/  EXIT ;  /* 0x000000000000794d */ /* 0x000fea0003800000 */
.L_x_10570:
[----:B-1----:R-:W-:Y:S01]  /*2d30*/  IMAD.MOV.U32 R17, RZ, RZ, R11 ;  /* 0x000000ffff117224 */ /* 0x002fe200078e000b */
[----:B------:R-:W-:Y:S01]  /*2d40*/  MOV R14, 0x10 ;  /* 0x00000010000e7802 */ /* 0x000fe20000000f00 */
[----:B------:R-:W-:Y:S02]  /*2d50*/  IMAD.MOV.U32 R15, RZ, RZ, 0x1f ;  /* 0x0000001fff0f7424 */ /* 0x000fe400078e00ff */
[----:B------:R-:W-:-:S07]  /*2d60*/  IMAD.MOV.U32 R6, RZ, RZ, -0x1 ;  /* 0xffffffffff067424 */ /* 0x000fce00078e00ff */
[----:B------:R-:W-:Y:S05]  /*2d70*/  WARPSYNC.COLLECTIVE R6, `(.L_x_10584) ;  /* 0x0000000006087348 */ /* 0x000fea0003c00000 */
[----:B------:R0:W1:Y:S02]  /*2d80*/  SHFL.DOWN P2, R16, R17, R14, R15 ;  /* 0x0800000e11107389 */ /* 0x000064000004000f */
[----:B01----:R-:W-:Y:S05]  /*2d90*/  ENDCOLLECTIVE ;  /* 0x000000000000791b */ /* 0x003fea0003800000 */
.L_x_10584:
[----:B------:R-:W-:Y:S02]  /*2da0*/  IMAD.MOV.U32 R17, RZ, RZ, R10 ;  /* 0x000000ffff117224 */ /* 0x000fe400078e000a */
[----:B------:R-:W-:-:S07]  /*2db0*/  IMAD.MOV.U32 R13, RZ, RZ, R16 ;  /* 0x000000ffff0d7224 */ /* 0x000fce00078e0010 */
[----:B------:R-:W-:Y:S05]  /*2dc0*/  WARPSYNC.COLLECTIVE R6, `(.L_x_10585) ;  /* 0x0000000006087348 */ /* 0x000fea0003c00000 */
[----:B------:R0:W1:Y:S02]  /*2dd0*/  SHFL.DOWN P2, R16, R17, R14, R15 ;  /* 0x0800000e11107389 */ /* 0x000064000004000f */
[----:B01----:R-:W-:Y:S05]  /*2de0*/  ENDCOLLECTIVE ;  /* 0x000000000000791b */ /* 0x003fea0003800000 */
.L_x_10585:
        /* <DEDUP_REMOVED lines=9> */
.L_x_10586:
[----:B------:R-:W-:Y:S02]  /*2e80*/  IMAD.MOV.U32 R17, RZ, RZ, R12 ;  /* 0x000000ffff117224 */ /* 0x000fe400078e000c */
[----:B------:R-:W-:-:S07]  /*2e90*/  IMAD.MOV.U32 R11, RZ, RZ, R16 ;  /* 0x000000ffff0b7224 */ /* 0x000fce00078e0010 */
[----:B------:R-:W-:Y:S05]  /*2ea0*/  WARPSYNC.COLLECTIVE R6, `(.L_x_10587) ;  /* 0x0000000006087348 */ /* 0x000fea0003c00000 */
[----:B------:R0:W1:Y:S02]  /*2eb0*/  SHFL.DOWN P2, R16, R17, R14, R15 ;  /* 0x0800000e11107389 */ /* 0x000064000004000f */
[----:B01----:R-:W-:Y:S05]  /*2ec0*/  ENDCOLLECTIVE ;  /* 0x000000000000791b */ /* 0x003fea0003800000 */
.L_x_10587:
        /* <DEDUP_REMOVED lines=9> */
.L_x_10588:
[----:B------:R-:W-:Y:S02]  /*2f60*/  IMAD.MOV.U32 R17, RZ, RZ, R12 ;  /* 0x000000ffff117224 */ /* 0x000fe400078e000c */
[----:B------:R-:W-:-:S07]  /*2f70*/  IMAD.MOV.U32 R11, RZ, RZ, R16 ;  /* 0x000000ffff0b7224 */ /* 0x000fce00078e0010 */
[----:B------:R-:W-:Y:S05]  /*2f80*/  WARPSYNC.COLLECTIVE R6, `(.L_x_10589) ;  /* 0x0000000006087348 */ /* 0x000fea0003c00000 */
[----:B------:R0:W1:Y:S02]  /*2f90*/  SHFL.DOWN P2, R16, R17, R14, R15 ;  /* 0x0800000e11107389 */ /* 0x000064000004000f */
[----:B01----:R-:W-:Y:S05]  /*2fa0*/  ENDCOLLECTIVE ;  /* 0x000000000000791b */ /* 0x003fea0003800000 */
.L_x_10589:
        /* <DEDUP_REMOVED lines=9> */
.L_x_10590:
[----:B------:R-:W-:Y:S02]  /*3040*/  IMAD.MOV.U32 R17, RZ, RZ, R12 ;  /* 0x000000ffff117224 */ /* 0x000fe400078e000c */
[----:B------:R-:W-:-:S07]  /*3050*/  IMAD.MOV.U32 R11, RZ, RZ, R16 ;  /* 0x000000ffff0b7224 */ /* 0x000fce00078e0010 */
[----:B------:R-:W-:Y:S05]  /*3060*/  WARPSYNC.COLLECTIVE R6, `(.L_x_10591) ;  /* 0x0000000006087348 */ /* 0x000fea0003c00000 */
[----:B------:R0:W1:Y:S02]  /*3070*/  SHFL.DOWN P2, R16, R17, R14, R15 ;  /* 0x0800000e11107389 */ /* 0x000064000004000f */
[----:B01----:R-:W-:Y:S05]  /*3080*/  ENDCOLLECTIVE ;  /* 0x000000000000791b */ /* 0x003fea0003800000 */
.L_x_10591:
        /* <DEDUP_REMOVED lines=9> */
.L_x_10592:
[----:B------:R-:W-:Y:S02]  /*3120*/  IMAD.MOV.U32 R17, RZ, RZ, R12 ;  /* 0x000000ffff117224 */ /* 0x000fe400078e000c */
[----:B------:R-:W-:-:S07]  /*3130*/  IMAD.MOV.U32 R11, RZ, RZ, R16 ;  /* 0x000000ffff0b7224 */ /* 0x000fce00078e0010 */
[----:B------:R-:W-:Y:S05]  /*3140*/  WARPSYNC.COLLECTIVE R6, `(.L_x_10593) ;  /* 0x0000000006087348 */ /* 0x000fea0003c00000 */
[----:B------:R0:W1:Y:S02]  /*3150*/  SHFL.DOWN P2, R16, R17, R14, R15 ;  /* 0x0800000e11107389 */ /* 0x000064000004000f */
[----:B01----:R-:W-:Y:S05]  /*3160*/  ENDCOLLECTIVE ;  /* 0x000000000000791b */ /* 0x003fea0003800000 */
.L_x_10593:
[----:B------:R-:W-:Y:S01]  /*3170*/  MOV R10, R16 ;  /* 0x00000010000a7202 */ /* 0x000fe20000000f00 */
[----:B------:R-:W-:Y:S06]  /*3180*/  BRA `(.L_x_10594) ;  /* 0xffffffd400fc7947 */ /* 0x000fec000383ffff */
.L_x_10580:
[----:B--2---:R-:W-:Y:S02]  /*3190*/  IMAD.MOV.U32 R17, RZ, RZ, R11 ;  /* 0x000000ffff117224 */ /* 0x004fe400078e000b */
[----:B------:R-:W-:Y:S02]  /*31a0*/  IMAD.MOV.U32 R14, RZ, RZ, 0x10 ;  /* 0x00000010ff0e7424 */ /* 0x000fe400078e00ff */
[----:B------:R-:W-:Y:S02]  /*31b0*/  IMAD.MOV.U32 R15, RZ, RZ, 0x1f ;  /* 0x0000001fff0f7424 */ /* 0x000fe400078e00ff */
[----:B------:R-:W-:-:S07]  /*31c0*/  IMAD.MOV.U32 R6, RZ, RZ, -0x1 ;  /* 0xffffffffff067424 */ /* 0x000fce00078e00ff */
[----:B0---4-:R-:W-:Y:S05]  /*31d0*/  WARPSYNC.COLLECTIVE R6, `(.L_x_10595) ;  /* 0x0000000006087348 */ /* 0x011fea0003c00000 */
[----:B------:R1:W2:Y:S02]  /*31e0*/  SHFL.DOWN P2, R16, R17, R14, R15 ;  /* 0x0800000e11107389 */ /* 0x0002a4000004000f */
[----:B012-4-:R-:W-:Y:S05]  /*31f0*/  ENDCOLLECTIVE ;  /* 0x000000000000791b */ /* 0x017fea0003800000 */
.L_x_10595:
[----:B------:R-:W-:Y:S01]  /*3200*/  IMAD.MOV.U32 R17, RZ, RZ, R10 ;  /* 0x000000ffff117224 */ /* 0x000fe200078e000a */
[----:B------:R-:W-:-:S07]  /*3210*/  MOV R19, R16 ;  /* 0x0000001000137202 */ /* 0x000fce0000000f00 */
[----:B------:R-:W-:Y:S05]  /*3220*/  WARPSYNC.COLLECTIVE R6, `(.L_x_10596) ;  /* 0x0000000006087348 */ /* 0x000fea0003c00000 */
[----:B------:R0:W1:Y:S02]  /*3230*/  SHFL.DOWN P2, R16, R17, R14, R15 ;  /* 0x0800000e11107389 */ /* 0x000064000004000f */
[----:B01----:R-:W-:Y:S05]  /*3240*/  ENDCOLLECTIVE ;  /* 0x000000000000791b */ /* 0x003fea0003800000 */
.L_x_10596:
[----:B------:R-:W-:Y:S02]  /*3250*/  IMAD.MOV.U32 R14, RZ, RZ, 0x8 ;  /* 0x00000008ff0e7424 */ /* 0x000fe400078e00ff */
[----:B------:R-:W-:-:S06]  /*3260*/  IMAD.MOV.U32 R18, RZ, RZ, R16 ;  /* 0x000000ffff127224 */ /* 0x000fcc00078e0010 */
[----:B------:R-:W0:Y:S02]  /*3270*/  DADD R18, R10, R18 ;  /* 0x000000000a127229 */ /* 0x000e240000000012 */
[----:B0-----:R-:W-:-:S07]  /*3280*/  IMAD.MOV.U32 R17, RZ, RZ, R19 ;  /* 0x000000ffff117224 */ /* 0x001fce00078e0013 */
[----:B------:R-:W-:Y:S05]  /*3290*/  WARPSYNC.COLLECTIVE R6, `(.L_x_10597) ;  /* 0x0000000006087348 */ /* 0x000fea0003c00000 */
[----:B------:R0:W1:Y:S02]  /*32a0*/  SHFL.DOWN P2, R16, R17, R14, R15 ;  /* 0x0800000e11107389 */ /* 0x000064000004000f */
[----:B01----:R-:W-:Y:S05]  /*32b0*/  ENDCOLLECTIVE ;  /* 0x000000000000791b */ /* 0x003fea0003800000 */
.L_x_10597:
[----:B------:R-:W-:Y:S01]  /*32c0*/  IMAD.MOV.U32 R17, RZ, RZ, R18 ;  /* 0x000000ffff117224 */ /* 0x000fe200078e0012 */
[----:B------:R-:W-:-:S07]  /*32d0*/  MOV R21, R16 ;  /* 0x0000001000157202 */ /* 0x000fce0000000f00 */
[----:B------:R-:W-:Y:S05]  /*32e0*/  WARPSYNC.COLLECTIVE R6, `(.L_x_10598) ;  /* 0x0000000006087348 */ /* 0x000fea0003c00000 */
[----:B------:R0:W1:Y:S02]  /*32f0*/  SHFL.DOWN P2, R16, R17, R14, R15 ;  /* 0x0800000e11107389 */ /* 0x000064000004000f */
[----:B01----:R-:W-:Y:S05]  /*3300*/  ENDCOLLECTIVE ;  /* 0x000000000000791b */ /* 0x003fea0003800000 */
.L_x_10598:
[----:B------:R-:W-:Y:S02]  /*3310*/  IMAD.MOV.U32 R14, RZ, RZ, 0x4 ;  /* 0x00000004ff0e7424 */ /* 0x000fe400078e00ff */
[----:B------:R-:W-:-:S06]  /*3320*/  IMAD.MOV.U32 R20, RZ, RZ, R16 ;  /* 0x000000ffff147224 */ /* 0x000fcc00078e0010 */
[----:B------:R-:W0:Y:S02]  /*3330*/  DADD R20, R18, R20 ;  /* 0x0000000012147229 */ /* 0x000e240000000014 */
[----:B0-----:R-:W-:-:S07]  /*3340*/  IMAD.MOV.U32 R17, RZ, RZ, R21 ;  /* 0x000000ffff117224 */ /* 0x001fce00078e0015 */
[----:B------:R-:W-:Y:S05]  /*3350*/  WARPSYNC.COLLECTIVE R6, `(.L_x_10599) ;  /* 0x0000000006087348 */ /* 0x000fea0003c00000 */
[----:B------:R0:W1:Y:S02]  /*3360*/  SHFL.DOWN P2, R16, R17, R14, R15 ;  /* 0x0800000e11107389 */ /* 0x000064000004000f */
[----:B01----:R-:W-:Y:S05]  /*3370*/  ENDCOLLECTIVE ;  /* 0x000000000000791b */ /* 0x003fea0003800000 */
.L_x_10599:
[----:B------:R-:W-:Y:S01]  /*3380*/  IMAD.MOV.U32 R17, RZ, RZ, R20 ;  /* 0x000000ffff117224 */ /* 0x000fe200078e0014 */
[----:B------:R-:W-:-:S07]  /*3390*/  MOV R23, R16 ;  /* 0x0000001000177202 */ /* 0x000fce0000000f00 */
[----:B------:R-:W-:Y:S05]  /*33a0*/  WARPSYNC.COLLECTIVE R6, `(.L_x_10600) ;  /* 0x0000000006087348 */ /* 0x000fea0003c00000 */
[----:B------:R0:W1:Y:S02]  /*33b0*/  SHFL.DOWN P2, R16, R17, R14, R15 ;  /* 0x0800000e11107389 */ /* 0x000064000004000f */
[----:B01----:R-:W-:Y:S05]  /*33c0*/  ENDCOLLECTIVE ;  /* 0x000000000000791b */ /* 0x003fea0003800000 */
.L_x_10600:
[----:B------:R-:W-:Y:S02]  /*33d0*/  IMAD.MOV.U32 R14, RZ, RZ, 0x2 ;  /* 0x00000002ff0e7424 */ /* 0x000fe400078e00ff */
[----:B------:R-:W-:-:S06]  /*33e0*/  IMAD.MOV.U32 R22, RZ, RZ, R16 ;  /* 0x000000ffff167224 */ /* 0x000fcc00078e0010 */
[----:B------:R-:W0:Y:S02]  /*33f0*/  DADD R22, R20, R22 ;  /* 0x0000000014167229 */ /* 0x000e240000000016 */
[----:B0-----:R-:W-:-:S07]  /*3400*/  IMAD.MOV.U32 R17, RZ, RZ, R23 ;  /* 0x000000ffff117224 */ /* 0x001fce00078e0017 */
[----:B------:R-:W-:Y:S05]  /*3410*/  WARPSYNC.COLLECTIVE R6, `(.L_x_10601) ;  /* 0x0000000006087348 */ /* 0x000fea0003c00000 */
[----:B------:R0:W1:Y:S02]  /*3420*/  SHFL.DOWN P2, R16, R17, R14, R15 ;  /* 0x0800000e11107389 */ /* 0x000064000004000f */
[----:B01----:R-:W-:Y:S05]  /*3430*/  ENDCOLLECTIVE ;  /* 0x000000000000791b */ /* 0x003fea0003800000 */
.L_x_10601:
[----:B------:R-:W-:Y:S01]  /*3440*/  IMAD.MOV.U32 R17, RZ, RZ, R22 ;  /* 0x000000ffff117224 */ /* 0x000fe200078e0016 */
[----:B------:R-:W-:-:S07]  /*3450*/  MOV R11, R16 ;  /* 0x00000010000b7202 */ /* 0x000fce0000000f00 */
[----:B------:R-:W-:Y:S05]  /*3460*/  WARPSYNC.COLLECTIVE R6, `(.L_x_10602) ;  /* 0x0000000006087348 */ /* 0x000fea0003c00000 */
[----:B------:R0:W1:Y:S02]  /*3470*/  SHFL.DOWN P2, R16, R17, R14, R15 ;  /* 0x0800000e11107389 */ /* 0x000064000004000f */
[----:B01----:R-:W-:Y:S05]  /*3480*/  ENDCOLLECTIVE ;  /* 0x000000000000791b */ /* 0x003fea0003800000 */
.L_x_10602:
[----:B------:R-:W-:Y:S01]  /*3490*/  MOV R14, 0x1 ;  /* 0x00000001000e7802 */ /* 0x000fe20000000f00 */
[----:B------:R-:W-:-:S06]  /*34a0*/  IMAD.MOV.U32 R10, RZ, RZ, R16 ;  /* 0x000000ffff0a7224 */ /* 0x000fcc00078e0010 */
[----:B------:R-:W0:Y:S02]  /*34b0*/  DADD R10, R22, R10 ;  /* 0x00000000160a7229 */ /* 0x000e24000000000a */
[----:B0-----:R-:W-:-:S07]  /*34c0*/  IMAD.MOV.U32 R17, RZ, RZ, R11 ;  /* 0x000000ffff117224 */ /* 0x001fce00078e000b */
[----:B------:R-:W-:Y:S05]  /*34d0*/  WARPSYNC.COLLECTIVE R6, `(.L_x_10603) ;  /* 0x0000000006087348 */ /* 0x000fea0003c00000 */
[----:B------:R0:W1:Y:S02]  /*34e0*/  SHFL.DOWN P2, R16, R17, R14, R15 ;  /* 0x0800000e11107389 */ /* 0x000064000004000f */
[----:B01----:R-:W-:Y:S05]  /*34f0*/  ENDCOLLECTIVE ;  /* 0x000000000000791b */ /* 0x003fea0003800000 */
.L_x_10603:
[----:B------:R-:W-:Y:S02]  /*3500*/  IMAD.MOV.U32 R17, RZ, RZ, R10 ;  /* 0x000000ffff117224 */ /* 0x000fe400078e000a */
[----:B------:R-:W-:-:S07]  /*3510*/  IMAD.MOV.U32 R2, RZ, RZ, R16 ;  /* 0x000000ffff027224 */ /* 0x000fce00078e0010 */
[----:B------:R-:W-:Y:S05]  /*3520*/  WARPSYNC.COLLECTIVE R6, `(.L_x_10604) ;  /* 0x0000000006087348 */ /* 0x000fea0003c00000 */
[----:B------:R0:W1:Y:S02]  /*3530*/  SHFL.DOWN P2, R16, R17, R14, R15 ;  /* 0x0800000e11107389 */ /* 0x000064000004000f */
[----:B01----:R-:W-:Y:S05]  /*3540*/  ENDCOLLECTIVE ;  /* 0x000000000000791b */ /* 0x003fea0003800000 */
.L_x_10604:
[----:B------:R-:W-:Y:S05]  /*3550*/  BRA `(.L_x_10605) ;  /* 0xffffffe8001c7947 */ /* 0x000fea000383ffff */
.L_x_10606:
        /* <DEDUP_REMOVED lines=10> */
.L_x_11704:


//--------------------- .text._ZN2at6native43_GLOBAL__N__9ae7fba5_10_SoftMax_cu_9f978f6322cunn_SoftMaxForwardRegIdddNS1_25LogSoftMaxForwardEpilogueElLi9EEEvPT1_PKT_T3_ --------------------------
	.section	.text._ZN2at6native43_GLOBAL__N__9ae7fba5_10_SoftMax_cu_9f978f6322cunn_SoftMaxForwardRegIdddNS1_25LogSoftMaxForwardEpilogueElLi9EEEvPT1_PKT_T3_,"ax",@progbits
	.align	128
.text._ZN2at6native43_GLOBAL__N__9ae7fba5_10_SoftMax_cu_9f978f6322cunn_SoftMaxForwardRegIdddNS1_25LogSoftMaxForwardEpilogueElLi9EEEvPT1_PKT_T3_:
        .type           _ZN2at6native43_GLOBAL__N__9ae7fba5_10_SoftMax_cu_9f978f6322cunn_SoftMaxForwardRegIdddNS1_25LogSoftMaxForwardEpilogueElLi9EEEvPT1_PKT_T3_,@function
        .size           _ZN2at6native43_GLOBAL__N__9ae7fba5_10_SoftMax_cu_9f978f6322cunn_SoftMaxForwardRegIdddNS1_25LogSoftMaxForwardEpilogueElLi9EEEvPT1_PKT_T3_,(.L_x_11705 - _ZN2at6native43_GLOBAL__N__9ae7fba5_10_SoftMax_cu_9f978f6322cunn_SoftMaxForwardRegIdddNS1_25LogSoftMaxForwardEpilogueElLi9EEEvPT1_PKT_T3_)
        .other          _ZN2at6native43_GLOBAL__N__9ae7fba5_10_SoftMax_cu_9f978f6322cunn_SoftMaxForwardRegIdddNS1_25LogSoftMaxForwardEpilogueElLi9EEEvPT1_PKT_T3_,@"STO_CUDA_ENTRY STV_DEFAULT"
_ZN2at6native43_GLOBAL__N__9ae7fba5_10_SoftMax_cu_9f978f6322cunn_SoftMaxForwardRegIdddNS1_25LogSoftMaxForwardEpilogueElLi9EEEvPT1_PKT_T3_:
        /* <DEDUP_REMOVED lines=16> */
[----:B---3--:R-:W-:-:S05]  /*0100*/  @!P0 IMAD.WIDE.U32 R4, R36, UR9, R38 ;  /* 0x0000000924048c25 */ /* 0x008fca000f8e0026 */
[----:B------:R-:W1:Y:S01]  /*0110*/  @!P1 LDC.64 R12, c[0x0][0x388] ;  /* 0x0000e200ff0c9b82 */ /* 0x000e620000000a00 */
[----:B------:R-:W-:Y:S02]  /*0120*/  @!P0 IMAD R0, R37, UR9, R5 ;  /* 0x0000000925008c24 */ /* 0x000fe4000f8e0205 */
[----:B------:R-:W-:-:S05]  /*0130*/  @!P1 IMAD.MOV.U32 R9, RZ, RZ, RZ ;  /* 0x000000ffff099224 */ /* 0x000fca00078e00ff */
[----:B------:R-:W3:Y:S01]  /*0140*/  @!P3 LDC.64 R20, c[0x0][0x388] ;  /* 0x0000e200ff14bb82 */ /* 0x000ee20000000a00 */
[----:B0-----:R-:W-:-:S04]  /*0150*/  @!P0 LEA R6, P2, R4, R6, 0x3 ;  /* 0x0000000604068211 */ /* 0x001fc800078418ff */
[----:B------:R-:W-:-:S05]  /*0160*/  @!P0 LEA.HI.X R7, R4, R7, R0, 0x3, P2 ;  /* 0x0000000704078211 */ /* 0x000fca00010f1c00 */
[----:B--2---:R0:W2:Y:S01]  /*0170*/  @!P0 LDG.E.64 R34, desc[UR6][R6.64] ;  /* 0x0000000606228981 */ /* 0x0040a2000c1e1b00 */
[----:B------:R-:W-:-:S04]  /*0180*/  @!P1 IMAD.WIDE.U32 R4, R36, UR9, R8 ;  /* 0x0000000924049c25 */ /* 0x000fc8000f8e0008 */
[----:B------:R-:W-:Y:S01]  /*0190*/  @!P1 IMAD R0, R37, UR9, R5 ;  /* 0x0000000925009c24 */ /* 0x000fe2000f8e0205 */
[----:B-1----:R-:W-:Y:S01]  /*01a0*/  @!P1 LEA R8, P2, R4, R12, 0x3 ;  /* 0x0000000c04089211 */ /* 0x002fe200078418ff */
[----:B------:R-:W-:-:S03]  /*01b0*/  @!P3 IMAD.MOV.U32 R3, RZ, RZ, RZ ;  /* 0x000000ffff03b224 */ /* 0x000fc600078e00ff */
[----:B------:R-:W-:Y:S01]  /*01c0*/  @!P1 LEA.HI.X R9, R4, R13, R0, 0x3, P2 ;  /* 0x0000000d04099211 */ /* 0x000fe200010f1c00 */
[----:B------:R-:W-:-:S04]  /*01d0*/  @!P3 IMAD.WIDE.U32 R4, R36, UR9, R2 ;  /* 0x000000092404bc25 */ /* 0x000fc8000f8e0002 */
[----:B------:R1:W4:Y:S01]  /*01e0*/  @!P1 LDG.E.64 R32, desc[UR6][R8.64] ;  /* 0x0000000608209981 */ /* 0x000322000c1e1b00 */
[----:B------:R-:W-:Y:S01]  /*01f0*/  @!P3 IMAD R0, R37, UR9, R5 ;  /* 0x000000092500bc24 */ /* 0x000fe2000f8e0205 */
[----:B---3--:R-:W-:-:S04]  /*0200*/  @!P3 LEA R12, P2, R4, R20, 0x3 ;  /* 0x00000014040cb211 */ /* 0x008fc800078418ff */
[----:B------:R-:W-:Y:S01]  /*0210*/  @!P3 LEA.HI.X R13, R4, R21, R0, 0x3, P2 ;  /* 0x00000015040db211 */ /* 0x000fe200010f1c00 */
[----:B------:R-:W-:-:S04]  /*0220*/  VIADD R4, R2, UR8 ;  /* 0x0000000802047c36 */ /* 0x000fc80008000000 */
[----:B------:R-:W3:Y:S01]  /*0230*/  @!P3 LDG.E.64 R30, desc[UR6][R12.64] ;  /* 0x000000060c1eb981 */ /* 0x000ee2000c1e1b00 */
[----:B------:R-:W-:-:S04]  /*0240*/  ISETP.GE.U32.AND P5, PT, R4, R36, PT ;  /* 0x000000240400720c */ /* 0x000fc80003fa6070 */
[----:B------:R-:W-:-:S13]  /*0250*/  ISETP.GE.AND.EX P5, PT, RZ, R37, PT, P5 ;  /* 0x00000025ff00720c */ /* 0x000fda0003fa6350 */
[----:B0-----:R-:W0:Y:S01]  /*0260*/  @!P5 LDC.64 R6, c[0x0][0x388] ;  /* 0x0000e200ff06db82 */ /* 0x001e220000000a00 */
[----:B------:R-:W-:Y:S02]  /*0270*/  @!P5 IMAD.MOV.U32 R5, RZ, RZ, RZ ;  /* 0x000000ffff05d224 */ /* 0x000fe400078e00ff */
[----:B------:R-:W-:-:S04]  /*0280*/  @!P5 IMAD.WIDE.U32 R2, R36, UR9, R4 ;  /* 0x000000092402dc25 */ /* 0x000fc8000f8e0004 */
[----:B------:R-:W-:Y:S01]  /*0290*/  @!P5 IMAD R0, R37, UR9, R3 ;  /* 0x000000092500dc24 */ /* 0x000fe2000f8e0203 */
[----:B0-----:R-:W-:-:S04]  /*02a0*/  @!P5 LEA R6, P2, R2, R6, 0x3 ;  /* 0x000000060206d211 */ /* 0x001fc800078418ff */
[----:B------:R-:W-:-:S05]  /*02b0*/  @!P5 LEA.HI.X R7, R2, R7, R0, 0x3, P2 ;  /* 0x000000070207d211 */ /* 0x000fca00010f1c00 */
[----:B------:R4:W5:Y:S01]  /*02c0*/  @!P5 LDG.E.64 R28, desc[UR6][R6.64] ;  /* 0x00000006061cd981 */ /* 0x000962000c1e1b00 */
[----:B------:R-:W-:Y:S02]  /*02d0*/  @!P0 IMAD.MOV.U32 R3, RZ, RZ, 0x7fefffff ;  /* 0x7fefffffff038424 */ /* 0x000fe400078e00ff */
[----:B------:R-:W-:Y:S02]  /*02e0*/  @!P0 IMAD.MOV.U32 R2, RZ, RZ, -0x1 ;  /* 0xffffffffff028424 */ /* 0x000fe400078e00ff */
[----:B------:R-:W-:Y:S02]  /*02f0*/  @!P0 IMAD.MOV.U32 R5, RZ, RZ, R3 ;  /* 0x000000ffff058224 */ /* 0x000fe400078e0003 */
[----:B------:R-:W-:-:S04]  /*0300*/  VIADD R4, R4, UR8 ;  /* 0x0000000804047c36 */ /* 0x000fc80008000000 */
[----:B------:R-:W-:-:S04]  /*0310*/  VIADD R26, R4, UR8 ;  /* 0x00000008041a7c36 */ /* 0x000fc80008000000 */
[----:B------:R-:W-:Y:S02]  /*0320*/  VIADD R24, R26, UR8 ;  /* 0x000000081a187c36 */ /* 0x000fe40008000000 */
[----:B--2---:R-:W-:Y:S01]  /*0330*/  @!P0 IMAD.MOV.U32 R0, RZ, RZ, R35 ;  /* 0x000000ffff008224 */ /* 0x004fe200078e0023 */
[----:B------:R0:W1:Y:S02]  /*0340*/  @!P0 DSETP.MAX.AND P2, P4, R34, -R2, PT ;  /* 0x800000022200822a */ /* 0x0000640003c4f000 */
[----:B0-----:R-:W-:Y:S02]  /*0350*/  IMAD.MOV.U32 R3, RZ, RZ, -0x100001 ;  /* 0xffefffffff037424 */ /* 0x001fe400078e00ff */
[----:B-1----:R-:W-:Y:S01]  /*0360*/  @!P0 FSEL R8, R0, -R5, P2 ;  /* 0x8000000500088208 */ /* 0x002fe20001000000 */
[----:B------:R-:W-:Y:S01]  /*0370*/  @!P0 IMAD.MOV.U32 R0, RZ, RZ, R34 ;  /* 0x000000ffff008224 */ /* 0x000fe200078e0022 */
[----:B------:R-:W-:-:S04]  /*0380*/  @!P0 LOP3.LUT R5, R5, 0x80000, RZ, 0xfc, !PT ;  /* 0x0008000005058812 */ /* 0x000fc800078efcff */
[----:B------:R-:W-:Y:S02]  /*0390*/  @!P0 SEL R5, R5, R8, P4 ;  /* 0x0000000805058207 */ /* 0x000fe40002000000 */
[----:B------:R-:W-:Y:S01]  /*03a0*/  @!P0 SEL R0, R0, R2, P2 ;  /* 0x0000000200008207 */ /* 0x000fe20001000000 */
[----:B------:R-:W-:Y:S02]  /*03b0*/  IMAD.MOV.U32 R2, RZ, RZ, -0x1 ;  /* 0xffffffffff027424 */ /* 0x000fe400078e00ff */
[----:B------:R-:W-:Y:S01]  /*03c0*/  @!P0 IMAD.MOV.U32 R3, RZ, RZ, R5 ;  /* 0x000000ffff038224 */ /* 0x000fe200078e0005 */
[----:B------:R-:W-:Y:S01]  /*03d0*/  @!P0 MOV R2, R0 ;  /* 0x0000000000028202 */ /* 0x000fe20000000f00 */
[----:B----4-:R-:W-:Y:S01]  /*03e0*/  @!P1 IMAD.MOV.U32 R6, RZ, RZ, R33 ;  /* 0x000000ffff069224 */ /* 0x010fe200078e0021 */
[----:B------:R-:W-:Y:S01]  /*03f0*/  P2R R0, PR, RZ, 0x1 ;  /* 0x00000001ff007803 */ /* 0x000fe20000000000 */
        /* <DEDUP_REMOVED lines=10> */
[----:B---3--:R-:W-:Y:S01]  /*04a0*/  @!P3 IMAD.MOV.U32 R6, RZ, RZ, R31 ;  /* 0x000000ffff06b224 */ /* 0x008fe200078e001f */
[-C--:B------:R-:W-:Y:S01]  /*04b0*/  ISETP.GE.U32.AND P1, PT, R4, R36.reuse, PT ;  /* 0x000000240400720c */ /* 0x080fe20003f26070 */
[----:B------:R-:W-:Y:S01]  /*04c0*/  @!P3 IMAD.MOV.U32 R5, RZ, RZ, R3 ;  /* 0x000000ffff05b224 */ /* 0x000fe200078e0003 */
[----:B------:R-:W-:Y:S02]  /*04d0*/  ISETP.GE.U32.AND P2, PT, R26, R36, PT ;  /* 0x000000241a00720c */ /* 0x000fe40003f46070 */
[-C--:B------:R-:W-:Y:S02]  /*04e0*/  ISETP.GE.AND.EX P1, PT, RZ, R37.reuse, PT, P1 ;  /* 0x00000025ff00720c */ /* 0x080fe40003f26310 */
[----:B------:R-:W-:Y:S02]  /*04f0*/  @!P3 LOP3.LUT R8, R6, 0x80000, RZ, 0xfc, !PT ;  /* 0x000800000608b812 */ /* 0x000fe400078efcff */
[----:B------:R-:W-:-:S09]  /*0500*/  ISETP.GE.AND.EX P2, PT, RZ, R37, PT, P2 ;  /* 0x00000025ff00720c */ /* 0x000fd20003f46320 */
[----:B------:R-:W0:Y:S04]  /*0510*/  @!P1 LDC.64 R12, c[0x0][0x388] ;  /* 0x0000e200ff0c9b82 */ /* 0x000e280000000a00 */
[----:B------:R-:W-:-:S15]  /*0520*/  @!P2 IMAD.MOV.U32 R27, RZ, RZ, RZ ;  /* 0x000000ffff1ba224 */ /* 0x000fde00078e00ff */
[----:B------:R-:W-:-:S15]  /*0530*/  NOP ;  /* 0x0000000000007918 */ /* 0x000fde0000000000 */
[----:B------:R-:W-:-:S01]  /*0540*/  NOP ;  /* 0x0000000000007918 */ /* 0x000fc20000000000 */
[----:B------:R-:W1:Y:S02]  /*0550*/  @!P3 DSETP.MAX.AND P4, P6, R2, R30, PT ;  /* 0x0000001e0200b22a */ /* 0x000e640003e8f000 */
[----:B-1----:R-:W-:Y:S01]  /*0560*/  @!P3 FSEL R7, R5, R6, P4 ;  /* 0x000000060507b208 */ /* 0x002fe20002000000 */
[----:B------:R-:W-:Y:S02]  /*0570*/  @!P3 IMAD.MOV.U32 R6, RZ, RZ, R30 ;  /* 0x000000ffff06b224 */ /* 0x000fe400078e001e */
[----:B------:R-:W-:Y:S01]  /*0580*/  @!P3 IMAD.MOV.U32 R5, RZ, RZ, R2 ;  /* 0x000000ffff05b224 */ /* 0x000fe200078e0002 */
[----:B------:R-:W-:Y:S01]  /*0590*/  @!P3 SEL R3, R8, R7, P6 ;  /* 0x000000070803b207 */ /* 0x000fe20003000000 */
[----:B------:R-:W-:-:S03]  /*05a0*/  @!P2 IMAD.WIDE.U32 R8, R36, UR9, R26 ;  /* 0x000000092408ac25 */ /* 0x000fc6000f8e001a */
[----:B------:R-:W-:Y:S01]  /*05b0*/  @!P3 SEL R2, R5, R6, P4 ;  /* 0x000000060502b207 */ /* 0x000fe20002000000 */
[----:B------:R-:W-:Y:S02]  /*05c0*/  @!P1 IMAD.MOV.U32 R5, RZ, RZ, RZ ;  /* 0x000000ffff059224 */ /* 0x000fe400078e00ff */
[----:B------:R-:W-:-:S04]  /*05d0*/  @!P1 IMAD.WIDE.U32 R6, R36, UR9, R4 ;  /* 0x0000000924069c25 */ /* 0x000fc8000f8e0004 */
[----:B------:R-:W1:Y:S01]  /*05e0*/  @!P2 LDC.64 R4, c[0x0][0x388] ;  /* 0x0000e200ff04ab82 */ /* 0x000e620000000a00 */
[----:B------:R-:W-:Y:S01]  /*05f0*/  @!P1 IMAD R7, R37, UR9, R7 ;  /* 0x0000000925079c24 */ /* 0x000fe2000f8e0207 */
[----:B0-----:R-:W-:-:S04]  /*0600*/  @!P1 LEA R12, P3, R6, R12, 0x3 ;  /* 0x0000000c060c9211 */ /* 0x001fc800078618ff */
[----:B------:R-:W-:Y:S01]  /*0610*/  @!P1 LEA.HI.X R13, R6, R13, R7, 0x3, P3 ;  /* 0x0000000d060d9211 */ /* 0x000fe200018f1c07 */
[----:B-----5:R-:W-:Y:S01]  /*0620*/  @!P5 IMAD.MOV.U32 R7, RZ, RZ, R29 ;  /* 0x000000ffff07d224 */ /* 0x020fe200078e001d */
[----:B------:R-:W-:-:S03]  /*0630*/  @!P5 MOV R6, R3 ;  /* 0x000000030006d202 */ /* 0x000fc60000000f00 */
[----:B------:R0:W2:Y:S01]  /*0640*/  @!P1 LDG.E.64 R22, desc[UR6][R12.64] ;  /* 0x000000060c169981 */ /* 0x0000a2000c1e1b00 */
[----:B-1----:R-:W-:-:S15]  /*0650*/  @!P2 LEA R4, P4, R8, R4, 0x3 ;  /* 0x000000040804a211 */ /* 0x002fde00078818ff */
[----:B------:R-:W-:-:S15]  /*0660*/  NOP ;  /* 0x0000000000007918 */ /* 0x000fde0000000000 */
[----:B------:R-:W-:-:S05]  /*0670*/  NOP ;  /* 0x0000000000007918 */ /* 0x000fca0000000000 */
[----:B------:R-:W1:Y:S02]  /*0680*/  @!P5 DSETP.MAX.AND P6, P3, R2, R28, PT ;  /* 0x0000001c0200d22a */ /* 0x000e640003bcf000 */
[----:B-1----:R-:W-:Y:S02]  /*0690*/  @!P5 FSEL R6, R6, R7, P6 ;  /* 0x000000070606d208 */ /* 0x002fe40003000000 */
[----:B------:R-:W-:-:S04]  /*06a0*/  @!P5 LOP3.LUT R7, R7, 0x80000, RZ, 0xfc, !PT ;  /* 0x000800000707d812 */ /* 0x000fc800078efcff */
[----:B------:R-:W-:Y:S01]  /*06b0*/  @!P5 SEL R7, R7, R6, P3 ;  /* 0x000000060707d207 */ /* 0x000fe20001800000 */
[----:B------:R-:W-:Y:S01]  /*06c0*/  @!P2 IMAD R6, R37, UR9, R9 ;  /* 0x000000092506ac24 */ /* 0x000fe2000f8e0209 */
[----:B------:R-:W-:-:S04]  /*06d0*/  ISETP.GE.U32.AND P3, PT, R24, R36, PT ;  /* 0x000000241800720c */ /* 0x000fc80003f66070 */
[----:B------:R-:W-:Y:S02]  /*06e0*/  ISETP.GE.AND.EX P3, PT, RZ, R37, PT, P3 ;  /* 0x00000025ff00720c */ /* 0x000fe40003f66330 */
[----:B------:R-:W-:-:S05]  /*06f0*/  @!P2 LEA.HI.X R5, R8, R5, R6, 0x3, P4 ;  /* 0x000000050805a211 */ /* 0x000fca00020f1c06 */
[----:B------:R1:W3:Y:S06]  /*0700*/  @!P2 LDG.E.64 R18, desc[UR6][R4.64] ;  /* 0x000000060412a981 */ /* 0x0002ec000c1e1b00 */
[----:B------:R-:W4:Y:S01]  /*0710*/  @!P3 LDC.64 R8, c[0x0][0x388] ;  /* 0x0000e200ff08bb82 */ /* 0x000f220000000a00 */
[----:B------:R-:W-:Y:S02]  /*0720*/  @!P3 IMAD.MOV.U32 R25, RZ, RZ, RZ ;  /* 0x000000ffff19b224 */ /* 0x000fe400078e00ff */
[----:B------:R-:W-:-:S04]  /*0730*/  @!P3 IMAD.WIDE.U32 R20, R36, UR9, R24 ;  /* 0x000000092414bc25 */ /* 0x000fc8000f8e0018 */
[----:B------:R-:W-:Y:S01]  /*0740*/  @!P3 IMAD R6, R37, UR9, R21 ;  /* 0x000000092506bc24 */ /* 0x000fe2000f8e0215 */
[----:B----4-:R-:W-:-:S04]  /*0750*/  @!P3 LEA R8, P4, R20, R8, 0x3 ;  /* 0x000000081408b211 */ /* 0x010fc800078818ff */
[----:B------:R-:W-:Y:S01]  /*0760*/  @!P3 LEA.HI.X R9, R20, R9, R6, 0x3, P4 ;  /* 0x000000091409b211 */ /* 0x000fe200020f1c06 */
[----:B------:R-:W-:-:S04]  /*0770*/  VIADD R20, R24, UR8 ;  /* 0x0000000818147c36 */ /* 0x000fc80008000000 */
[----:B------:R-:W4:Y:S01]  /*0780*/  @!P3 LDG.E.64 R16, desc[UR6][R8.64] ;  /* 0x000000060810b981 */ /* 0x000f22000c1e1b00 */
[----:B------:R-:W-:-:S04]  /*0790*/  ISETP.GE.U32.AND P4, PT, R20, R36, PT ;  /* 0x000000241400720c */ /* 0x000fc80003f86070 */
[----:B------:R-:W-:-:S13]  /*07a0*/  ISETP.GE.AND.EX P4, PT, RZ, R37, PT, P4 ;  /* 0x00000025ff00720c */ /* 0x000fda0003f86340 */
[----:B------:R-:W5:Y:S01]  /*07b0*/  @!P4 LDC.64 R40, c[0x0][0x388] ;  /* 0x0000e200ff28cb82 */ /* 0x000f620000000a00 */
[----:B------:R-:W-:Y:S02]  /*07c0*/  @!P4 IMAD.MOV.U32 R21, RZ, RZ, RZ ;  /* 0x000000ffff15c224 */ /* 0x000fe400078e00ff */
[----:B0-----:R-:W-:-:S04]  /*07d0*/  @!P4 IMAD.WIDE.U32 R12, R36, UR9, R20 ;  /* 0x00000009240ccc25 */ /* 0x001fc8000f8e0014 */
[----:B------:R-:W-:Y:S01]  /*07e0*/  @!P4 IMAD R6, R37, UR9, R13 ;  /* 0x000000092506cc24 */ /* 0x000fe2000f8e020d */
[----:B-----5:R-:W-:-:S04]  /*07f0*/  @!P4 LEA R40, P0, R12, R40, 0x3 ;  /* 0x000000280c28c211 */ /* 0x020fc800078018ff */
[----:B------:R-:W-:-:S05]  /*0800*/  @!P4 LEA.HI.X R41, R12, R41, R6, 0x3, P0 ;  /* 0x000000290c29c211 */ /* 0x000fca00000f1c06 */
[----:B------:R-:W5:Y:S01]  /*0810*/  @!P4 LDG.E.64 R14, desc[UR6][R40.64] ;  /* 0x00000006280ec981 */ /* 0x000f62000c1e1b00 */
[----:B------:R-:W-:Y:S02]  /*0820*/  @!P5 IMAD.MOV.U32 R13, RZ, RZ, R28 ;  /* 0x000000ffff0dd224 */ /* 0x000fe400078e001c */
[----:B------:R-:W-:Y:S02]  /*0830*/  @!P5 IMAD.MOV.U32 R6, RZ, RZ, R2 ;  /* 0x000000ffff06d224 */ /* 0x000fe400078e0002 */
[----:B------:R-:W-:-:S03]  /*0840*/  @!P5 IMAD.MOV.U32 R3, RZ, RZ, R7 ;  /* 0x000000ffff03d224 */ /* 0x000fc600078e0007 */
[----:B------:R-:W-:Y:S01]  /*0850*/  @!P5 SEL R2, R6, R13, P6 ;  /* 0x0000000d0602d207 */ /* 0x000fe20003000000 */
[----:B-1----:R-:W-:-:S04]  /*0860*/  @!P1 IMAD.MOV.U32 R4, RZ, RZ, R3 ;  /* 0x000000ffff049224 */ /* 0x002fc800078e0003 */
[----:B------:R-:W-:Y:S02]  /*0870*/  @!P1 IMAD.MOV.U32 R6, RZ, RZ, R2 ;  /* 0x000000ffff069224 */ /* 0x000fe400078e0002 */
[----:B------:R-:W-:Y:S02]  /*0880*/  VIADD R12, R20, UR8 ;  /* 0x00000008140c7c36 */ /* 0x000fe40008000000 */
[----:B--2---:R-:W-:Y:S02]  /*0890*/  @!P1 IMAD.MOV.U32 R7, RZ, RZ, R22 ;  /* 0x000000ffff079224 */ /* 0x004fe400078e0016 */
[----:B------:R-:W-:Y:S01]  /*08a0*/  @!P1 IMAD.MOV.U32 R5, RZ, RZ, R23 ;  /* 0x000000ffff059224 */ /* 0x000fe200078e0017 */
[----:B------:R-:W0:Y:S02]  /*08b0*/  @!P1 DSETP.MAX.AND P5, P6, R2, R22, PT ;  /* 0x000000160200922a */ /* 0x000e240003eaf000 */
[----:B0-----:R-:W-:Y:S02]  /*08c0*/  @!P1 SEL R7, R6, R7, P5 ;  /* 0x0000000706079207 */ /* 0x001fe40002800000 */
[----:B------:R-:W-:-:S02]  /*08d0*/  @!P1 FSEL R4, R4, R5, P5 ;  /* 0x0000000504049208 */ /* 0x000fc40002800000 */
[----:B------:R-:W-:Y:S01]  /*08e0*/  @!P1 LOP3.LUT R5, R5, 0x80000, RZ, 0xfc, !PT ;  /* 0x0008000005059812 */ /* 0x000fe200078efcff */
[----:B------:R-:W-:-:S03]  /*08f0*/  @!P1 IMAD.MOV.U32 R2, RZ, RZ, R7 ;  /* 0x000000ffff029224 */ /* 0x000fc600078e0007 */
[----:B------:R-:W-:Y:S01]  /*0900*/  @!P1 SEL R3, R5, R4, P6 ;  /* 0x0000000405039207 */ /* 0x000fe20003000000 */
[----:B------:R-:W-:Y:S01]  /*0910*/  @!P2 IMAD.MOV.U32 R4, RZ, RZ, R2 ;  /* 0x000000ffff04a224 */ /* 0x000fe200078e0002 */
[----:B---3--:R-:W-:-:S15]  /*0920*/  @!P2 MOV R5, R18 ;  /* 0x000000120005a202 */ /* 0x008fde0000000f00 */
[----:B------:R-:W-:-:S15]  /*0930*/  NOP ;  /* 0x0000000000007918 */ /* 0x000fde0000000000 */
[----:B------:R-:W-:-:S15]  /*0940*/  NOP ;  /* 0x0000000000007918 */ /* 0x000fde0000000000 */
[----:B------:R-:W-:-:S07]  /*0950*/  NOP ;  /* 0x0000000000007918 */ /* 0x000fce0000000000 */
        /* <DEDUP_REMOVED lines=8> */
[----:B------:R-:W-:Y:S02]  /*09e0*/  @!P3 IMAD.MOV.U32 R4, RZ, RZ, R2 ;  /* 0x000000ffff04b224 */ /* 0x000fe400078e0002 */
[----:B----4-:R-:W-:Y:S02]  /*09f0*/  @!P3 IMAD.MOV.U32 R5, RZ, RZ, R16 ;  /* 0x000000ffff05b224 */ /* 0x010fe400078e0010 */
[----:B------:R-:W-:-:S15]  /*0a00*/  @!P3 IMAD.MOV.U32 R7, RZ, RZ, R17 ;  /* 0x000000ffff07b224 */ /* 0x000fde00078e0011 */
[----:B------:R-:W-:-:S15]  /*0a10*/  NOP ;  /* 0x0000000000007918 */ /* 0x000fde0000000000 */
[----:B------:R-:W-:-:S13]  /*0a20*/  NOP ;  /* 0x0000000000007918 */ /* 0x000fda0000000000 */
[----:B------:R-:W0:Y:S02]  /*0a30*/  @!P3 DSETP.MAX.AND P5, P6, R2, R16, PT ;  /* 0x000000100200b22a */ /* 0x000e240003eaf000 */
[----:B0-----:R-:W-:Y:S01]  /*0a40*/  @!P3 SEL R5, R4, R5, P5 ;  /* 0x000000050405b207 */ /* 0x001fe20002800000 */
[----:B------:R-:W-:-:S05]  /*0a50*/  @!P3 IMAD.MOV.U32 R4, RZ, RZ, R3 ;  /* 0x000000ffff04b224 */ /* 0x000fca00078e0003 */
[----:B------:R-:W-:Y:S02]  /*0a60*/  @!P3 FSEL R4, R4, R7, P5 ;  /* 0x000000070404b208 */ /* 0x000fe40002800000 */
[----:B------:R-:W-:Y:S01]  /*0a70*/  @!P3 LOP3.LUT R7, R7, 0x80000, RZ, 0xfc, !PT ;  /* 0x000800000707b812 */ /* 0x000fe200078efcff */
[----:B------:R-:W-:-:S03]  /*0a80*/  @!P3 IMAD.MOV.U32 R2, RZ, RZ, R5 ;  /* 0x000000ffff02b224 */ /* 0x000fc600078e0005 */
[----:B------:R-:W-:Y:S01]  /*0a90*/  @!P3 SEL R3, R7, R4, P6 ;  /* 0x000000040703b207 */ /* 0x000fe20003000000 */
[----:B-----5:R-:W-:Y:S02]  /*0aa0*/  @!P4 IMAD.MOV.U32 R7, RZ, RZ, R14 ;  /* 0x000000ffff07c224 */ /* 0x020fe400078e000e */
        /* <DEDUP_REMOVED lines=20> */
[----:B------:R-:W-:Y:S02]  /*0bf0*/  @!P5 IMAD.MOV.U32 R7, RZ, RZ, R3 ;  /* 0x000000ffff07d224 */ /* 0x000fe400078e0003 */
[----:B------:R-:W-:Y:S01]  /*0c00*/  @!P5 IMAD.MOV.U32 R6, RZ, RZ, R2 ;  /* 0x000000ffff06d224 */ /* 0x000fe200078e0002 */
[----:B------:R-:W0:Y:S02]  /*0c10*/  LDCU UR4, c[0x0][0x360] ;  /* 0x00006c00ff0477ac */ /* 0x000e240008000800 */
[----:B0-----:R-:W-:Y:S01]  /*0c20*/  USHF.R.U32.HI UR4, URZ, 0x5, UR4 ;  /* 0x00000005ff047899 */ /* 0x001fe20008011604 */
[----:B------:R-:W-:Y:S01]  /*0c30*/  BAR.SYNC.DEFER_BLOCKING 0x0 ;  /* 0x0000000000007b1d */ /* 0x000fe20000010000 */
[----:B--2---:R-:W-:-:S02]  /*0c40*/  @!P5 IMAD.MOV.U32 R41, RZ, RZ, R10 ;  /* 0x000000ffff29d224 */ /* 0x004fc400078e000a */
[----:B------:R-:W-:-:S08]  /*0c50*/  @!P5 IMAD.MOV.U32 R8, RZ, RZ, R11 ;  /* 0x000000ffff08d224 */ /* 0x000fd000078e000b */
        /* <DEDUP_REMOVED lines=32> */
[----:B------:R-:W1:-:S15]  /*0e60*/  @!P0 S2R R8, SR_CgaCtaId ;  /* 0x0000000000088919 */ /* 0x000e5e0000008800 */
        /* <DEDUP_REMOVED lines=8> */
[----:B------:R-:W-:-:S15]  /*0ef0*/  IMAD.MOV.U32 R9, RZ, RZ, -0x100001 ;  /* 0xffefffffff097424 */ /* 0x000fde00078e00ff */
[----:B------:R-:W-:-:S15]  /*0f00*/  NOP ;  /* 0x0000000000007918 */ /* 0x000fde0000000000 */
[----:B------:R-:W-:-:S15]  /*0f10*/  NOP ;  /* 0x0000000000007918 */ /* 0x000fde0000000000 */
[----:B------:R-:W-:-:S07]  /*0f20*/  NOP ;  /* 0x0000000000007918 */ /* 0x000fce0000000000 */
[----:B0-----:R-:W0:Y:S02]  /*0f30*/  DSETP.GEU.AND P6, PT, R6, R2, PT ;  /* 0x000000020600722a */ /* 0x001e240003fce000 */
[----:B0-----:R-:W-:Y:S02]  /*0f40*/  FSEL R4, R2, R6, !P6 ;  /* 0x0000000602047208 */ /* 0x001fe40007000000 */
[----:B------:R-:W-:Y:S02]  /*0f50*/  FSEL R5, R3, R7, !P6 ;  /* 0x0000000703057208 */ /* 0x000fe40007000000 */
[----:B------:R-:W-:Y:S02]  /*0f60*/  ISETP.GE.U32.AND P6, PT, R38, UR4, PT ;  /* 0x0000000426007c0c */ /* 0x000fe4000bfc6070 */
[----:B------:R-:W-:-:S04]  /*0f70*/  @!P0 MOV R3, 0x400 ;  /* 0x0000040000038802 */ /* 0x000fc80000000f00 */
[----:B-1----:R-:W-:-:S07]  /*0f80*/  @!P0 LEA R3, R8, R3, 0x18 ;  /* 0x0000000308038211 */ /* 0x002fce00078ec0ff */
[----:B------:R-:W0:Y:S01]  /*0f90*/  @!P6 S2R R8, SR_CgaCtaId ;  /* 0x000000000008e919 */ /* 0x000e220000008800 */
[----:B------:R-:W-:-:S05]  /*0fa0*/  @!P0 LEA.HI R3, R38, R3, RZ, 0x1e ;  /* 0x0000000326038211 */ /* 0x000fca00078ff0ff */
[----:B------:R1:W-:Y:S01]  /*0fb0*/  @!P0 STS.64 [R3], R4 ;  /* 0x0000000403008388 */ /* 0x0003e20000000a00 */
[----:B------:R-:W-:Y:S01]  /*0fc0*/  @!P6 IMAD.SHL.U32 R6, R38, 0x8, RZ ;  /* 0x000000082606e824 */ /* 0x000fe200078e00ff */
[----:B------:R-:W-:-:S04]  /*0fd0*/  @!P6 MOV R7, 0x400 ;  /* 0x000004000007e802 */ /* 0x000fc80000000f00 */
[----:B------:R-:W-:Y:S02]  /*0fe0*/  @!P6 LOP3.LUT R6, R6, 0xf8, RZ, 0xc0, !PT ;  /* 0x000000f80606e812 */ /* 0x000fe400078ec0ff */
[----:B------:R-:W-:Y:S01]  /*0ff0*/  P2R R2, PR, RZ, 0x1 ;  /* 0x00000001ff027803 */ /* 0x000fe20000000000 */
[----:B------:R-:W-:Y:S01]  /*1000*/  BAR.SYNC.DEFER_BLOCKING 0x0 ;  /* 0x0000000000007b1d */ /* 0x000fe20000010000 */
[----:B------:R-:W-:Y:S02]  /*1010*/  ISETP.NE.AND P0, PT, R0, RZ, PT ;  /* 0x000000ff0000720c */ /* 0x000fe40003f05270 */
[----:B0-----:R-:W-:Y:S01]  /*1020*/  @!P6 LEA R7, R8, R7, 0x18 ;  /* 0x000000070807e211 */ /* 0x001fe200078ec0ff */
[----:B------:R-:W-:-:S04]  /*1030*/  IMAD.MOV.U32 R8, RZ, RZ, -0x1 ;  /* 0xffffffffff087424 */ /* 0x000fc800078e00ff */
[----:B------:R-:W-:-:S05]  /*1040*/  @!P6 IMAD.IADD R6, R7, 0x1, R6 ;  /* 0x000000010706e824 */ /* 0x000fca00078e0206 */
[----:B------:R0:W2:Y:S01]  /*1050*/  @!P6 LDS.64 R8, [R6] ;  /* 0x000000000608e984 */ /* 0x0000a20000000a00 */
[----:B------:R-:W-:-:S04]  /*1060*/  PLOP3.LUT P6, PT, PT, PT, PT, 0x8, 0x80 ;  /* 0x000000000080781c */ /* 0x000fc80003fce170 */
[----:B------:R-:W-:Y:S02]  /*1070*/  P2R R0, PR, RZ, 0x40 ;  /* 0x00000040ff007803 */ /* 0x000fe40000000000 */
[----:B------:R-:W-:-:S04]  /*1080*/  ISETP.GT.U32.AND P6, PT, R38, 0x1f, PT ;  /* 0x0000001f2600780c */ /* 0x000fc80003fc4070 */
[----:B-1----:R-:W-:-:S09]  /*1090*/  P2R R3, PR, RZ, 0x40 ;  /* 0x00000040ff037803 */ /* 0x002fd20000000000 */
[----:B0-----:R-:W-:Y:S05]  /*10a0*/  @P6 BRA `(.L_x_10607) ;  /* 0x0000000000d06947 */ /* 0x001fea0003800000 */
[----:B------:R-:W-:-:S03]  /*10b0*/  UMOV UR4, 0xffffffff ;  /* 0xffffffff00047882 */ /* 0x000fc60000000000 */
[----:B------:R-:W-:Y:S05]  /*10c0*/  BRA.DIV UR4, `(.L_x_10608) ;  /* 0x0000006604f07947 */ /* 0x000fea000b800000 */
[----:B--2---:R-:W-:Y:S04]  /*10d0*/  SHFL.DOWN PT, R41, R9, 0x10, 0x1f ;  /* 0x0a001f0009297f89 */ /* 0x004fe800000e0000 */
[----:B------:R-:W0:Y:S02]  /*10e0*/  SHFL.DOWN PT, R40, R8, 0x10, 0x1f ;  /* 0x0a001f0008287f89 */ /* 0x000e2400000e0000 */
[----:B0-----:R-:W0:Y:S02]  /*10f0*/  DSETP.GEU.AND P6, PT, R8, R40, PT ;  /* 0x000000280800722a */ /* 0x001e240003fce000 */
        /* <DEDUP_REMOVED lines=34> */
.L_x_10676:
[----:B-12---:R-:W0:Y:S01]  /*1320*/  DSETP.GEU.AND P6, PT, R8, R42, PT ;  /* 0x0000002a0800722a */ /* 0x006e220003fce000 */
[----:B------:R-:W-:Y:S02]  /*1330*/  P2R R4, PR, RZ, 0x1 ;  /* 0x00000001ff047803 */ /* 0x000fe40000000000 */
[----:B0-----:R-:W-:Y:S02]  /*1340*/  FSEL R8, R42, R8, !P6 ;  /* 0x000000082a087208 */ /* 0x001fe40007000000 */
[----:B------:R-:W-:Y:S02]  /*1350*/  FSEL R9, R43, R9, !P6 ;  /* 0x000000092b097208 */ /* 0x000fe40007000000 */
[----:B------:R-:W-:Y:S02]  /*1360*/  ISETP.NE.AND P6, PT, R38, RZ, PT ;  /* 0x000000ff2600720c */ /* 0x000fe40003fc5270 */
[----:B------:R-:W-:-:S11]  /*1370*/  ISETP.NE.AND P0, PT, R0, RZ, PT ;  /* 0x000000ff0000720c */ /* 0x000fd60003f05270 */
[----:B------:R-:W0:Y:S01]  /*1380*/  @!P6 S2R R5, SR_CgaCtaId ;  /* 0x000000000005e919 */ /* 0x000e220000008800 */
[----:B------:R-:W-:Y:S02]  /*1390*/  @!P6 MOV R0, 0x400 ;  /* 0x000004000000e802 */ /* 0x000fe40000000f00 */
[----:B------:R-:W-:Y:S02]  /*13a0*/  @!P6 PLOP3.LUT P0, PT, PT, PT, PT, 0x80, 0x8 ;  /* 0x000000000008e81c */ /* 0x000fe40003f0f070 */
[----:B0-----:R-:W-:Y:S02]  /*13b0*/  @!P6 LEA R5, R5, R0, 0x18 ;  /* 0x000000000505e211 */ /* 0x001fe400078ec0ff */
[----:B------:R-:W-:Y:S02]  /*13c0*/  P2R R0, PR, RZ, 0x1 ;  /* 0x00000001ff007803 */ /* 0x000fe40000000000 */
[----:B------:R-:W-:Y:S01]  /*13d0*/  ISETP.NE.AND P0, PT, R4, RZ, PT ;  /* 0x000000ff0400720c */ /* 0x000fe20003f05270 */
[----:B------:R0:W-:-:S12]  /*13e0*/  @!P6 STS.64 [R5], R8 ;  /* 0x000000080500e388 */ /* 0x0001d80000000a00 */
.L_x_10607:
[----:B------:R-:W-:Y:S05]  /*13f0*/  WARPSYNC.ALL ;  /* 0x0000000000007948 */ /* 0x000fea0003800000 */
[----:B------:R-:W1:Y:S08]  /*1400*/  S2UR UR5, SR_CgaCtaId ;  /* 0x00000000000579c3 */ /* 0x000e700000008800 */
[----:B------:R-:W-:Y:S01]  /*1410*/  BAR.SYNC.DEFER_BLOCKING 0x0 ;  /* 0x0000000000007b1d */ /* 0x000fe20000010000 */
[----:B------:R-:W-:-:S05]  /*1420*/  CS2R R6, SRZ ;  /* 0x0000000000067805 */ /* 0x000fca000001ff00 */
[----:B------:R-:W-:Y:S01]  /*1430*/  UMOV UR4, 0x400 ;  /* 0x0000040000047882 */ /* 0x000fe20000000000 */
[----:B------:R-:W-:Y:S01]  /*1440*/  BSSY.RECONVERGENT B0, `(.L_x_10609) ;  /* 0x0000083000007945 */ /* 0x000fe20003800200 */
[----:B-1----:R-:W-:-:S09]  /*1450*/  ULEA UR4, UR5, UR4, 0x18 ;  /* 0x0000000405047291 */ /* 0x002fd2000f8ec0ff */
[----:B0-2---:R-:W0:Y:S01]  /*1460*/  LDS.64 R8, [UR4] ;  /* 0x00000004ff087984 */ /* 0x005e220008000a00 */
        /* <DEDUP_REMOVED lines=107> */
[----:B------:R-:W-:Y:S01]  /*1b20*/  DADD R40, R42, +INF ;  /* 0x7ff000002a287429 */ /* 0x000fe20000000000 */
[----:B------:R-:W-:-:S15]  /*1b30*/  P2R R5, PR, RZ, 0x1 ;  /* 0x00000001ff057803 */ /* 0x000fde0000000000 */
[----:B------:R-:W-:-:S15]  /*1b40*/  NOP ;  /* 0x0000000000007918 */ /* 0x000fde0000000000 */
[----:B------:R-:W-:-:S15]  /*1b50*/  NOP ;  /* 0x0000000000007918 */ /* 0x000fde0000000000 */
[----:B------:R-:W-:-:S15]  /*1b60*/  NOP ;  /* 0x0000000000007918 */ /* 0x000fde0000000000 */
[----:B------:R-:W-:-:S03]  /*1b70*/  NOP ;  /* 0x0000000000007918 */ /* 0x000fc60000000000 */
[----:B------:R-:W0:Y:S02]  /*1b80*/  DSETP.GEU.AND P0, PT, R42, RZ, PT ;  /* 0x000000ff2a00722a */ /* 0x000e240003f0e000 */
[----:B0-----:R-:W-:Y:S02]  /*1b90*/  FSEL R40, R40, RZ, P0 ;  /* 0x000000ff28287208 */ /* 0x001fe40000000000 */
[----:B------:R-:W-:Y:S02]  /*1ba0*/  FSEL R41, R41, RZ, P0 ;  /* 0x000000ff29297208 */ /* 0x000fe40000000000 */
[----:B------:R-:W-:Y:S02]  /*1bb0*/  ISETP.NE.AND P0, PT, R5, RZ, PT ;  /* 0x000000ff0500720c */ /* 0x000fe40003f05270 */
[----:B------:R-:W-:-:S04]  /*1bc0*/  @!P6 LEA.HI R5, R4, R4, RZ, 0x1 ;  /* 0x000000040405e211 */ /* 0x000fc800078f08ff */
[----:B------:R-:W-:-:S05]  /*1bd0*/  @!P6 SHF.R.S32.HI R5, RZ, 0x1, R5 ;  /* 0x00000001ff05e819 */ /* 0x000fca0000011405 */
[----:B------:R-:W-:Y:S02]  /*1be0*/  @!P6 IMAD.IADD R4, R4, 0x1, -R5 ;  /* 0x000000010404e824 */ /* 0x000fe400078e0a05 */
[----:B------:R-:W-:-:S03]  /*1bf0*/  @!P6 IMAD R7, R5, 0x100000, R7 ;  /* 0x001000000507e824 */ /* 0x000fc600078e0207 */
[----:B------:R-:W-:Y:S01]  /*1c00*/  @!P6 LEA R5, R4, 0x3ff00000, 0x14 ;  /* 0x3ff000000405e811 */ /* 0x000fe200078ea0ff */
[----:B------:R-:W-:-:S15]  /*1c10*/  @!P6 IMAD.MOV.U32 R4, RZ, RZ, RZ ;  /* 0x000000ffff04e224 */ /* 0x000fde00078e00ff */
[----:B------:R-:W-:-:S15]  /*1c20*/  NOP ;  /* 0x0000000000007918 */ /* 0x000fde0000000000 */
[----:B------:R-:W-:-:S11]  /*1c30*/  NOP ;  /* 0x0000000000007918 */ /* 0x000fd60000000000 */
[----:B------:R0:W1:Y:S02]  /*1c40*/  @!P6 DMUL R40, R6, R4 ;  /* 0x000000040628e228 */ /* 0x0000640000000000 */
.L_x_10612:
[----:B------:R-:W-:Y:S05]  /*1c50*/  BSYNC.RECONVERGENT B1 ;  /* 0x0000000000017941 */ /* 0x000fea0003800200 */
.L_x_10611:
[----:B01----:R1:W2:Y:S02]  /*1c60*/  DADD R6, RZ, R40 ;  /* 0x00000000ff067229 */ /* 0x0032a40000000028 */
.L_x_10610:
[----:B------:R-:W-:Y:S05]  /*1c70*/  BSYNC.RECONVERGENT B0 ;  /* 0x0000000000007941 */ /* 0x000fea0003800200 */
.L_x_10609:
[----:B------:R-:W3:Y:S01]  /*1c80*/  LDCU UR5, c[0x0][0x360] ;  /* 0x00006c00ff0577ac */ /* 0x000ee20008000800 */
[----:B------:R-:W-:Y:S01]  /*1c90*/  BSSY.RECONVERGENT B0, `(.L_x_10613) ;  /* 0x0000085000007945 */ /* 0x000fe20003800200 */
[----:B---3--:R-:W-:-:S05]  /*1ca0*/  VIADD R5, R38, UR5 ;  /* 0x0000000526057c36 */ /* 0x008fca0008000000 */
[----:B------:R-:W-:-:S04]  /*1cb0*/  ISETP.GE.U32.AND P6, PT, R5, R36, PT ;  /* 0x000000240500720c */ /* 0x000fc80003fc6070 */
[----:B------:R-:W-:-:S13]  /*1cc0*/  ISETP.GE.AND.EX P6, PT, RZ, R37, PT, P6 ;  /* 0x00000025ff00720c */ /* 0x000fda0003fc6360 */
        /* <DEDUP_REMOVED lines=113> */
[----:B------:R0:W1:Y:S02]  /*23e0*/  DSETP.GEU.AND P0, PT, R44, RZ, PT ;  /* 0x000000ff2c00722a */ /* 0x0000640003f0e000 */
[----:B0-----:R-:W-:Y:S02]  /*23f0*/  @!P6 LEA.HI R45, R42, R42, RZ, 0x1 ;  /* 0x0000002a2a2de211 */ /* 0x001fe400078f08ff */
[----:B-1----:R-:W-:Y:S02]  /*2400*/  FSEL R4, R4, RZ, P0 ;  /* 0x000000ff04047208 */ /* 0x002fe40000000000 */
[----:B------:R-:W-:Y:S02]  /*2410*/  @!P6 SHF.R.S32.HI R45, RZ, 0x1, R45 ;  /* 0x00000001ff2de819 */ /* 0x000fe4000001142d */
[----:B------:R-:W-:Y:S02]  /*2420*/  FSEL R5, R5, RZ, P0 ;  /* 0x000000ff05057208 */ /* 0x000fe40000000000 */
[----:B------:R-:W-:Y:S01]  /*2430*/  ISETP.NE.AND P0, PT, R43, RZ, PT ;  /* 0x000000ff2b00720c */ /* 0x000fe20003f05270 */
[----:B------:R-:W-:-:S02]  /*2440*/  @!P6 IMAD.IADD R42, R42, 0x1, -R45 ;  /* 0x000000012a2ae824 */ /* 0x000fc400078e0a2d */
[----:B------:R-:W-:-:S03]  /*2450*/  @!P6 IMAD R41, R45, 0x100000, R41 ;  /* 0x001000002d29e824 */ /* 0x000fc600078e0229 */
[----:B------:R-:W-:Y:S01]  /*2460*/  @!P6 LEA R43, R42, 0x3ff00000, 0x14 ;  /* 0x3ff000002a2be811 */ /* 0x000fe200078ea0ff */
[----:B------:R-:W-:-:S15]  /*2470*/  @!P6 IMAD.MOV.U32 R42, RZ, RZ, RZ ;  /* 0x000000ffff2ae224 */ /* 0x000fde00078e00ff */
[----:B------:R-:W-:-:S15]  /*2480*/  NOP ;  /* 0x0000000000007918 */ /* 0x000fde0000000000 */
[----:B------:R-:W-:-:S15]  /*2490*/  NOP ;  /* 0x0000000000007918 */ /* 0x000fde0000000000 */
[----:B------:R-:W-:-:S02]  /*24a0*/  NOP ;  /* 0x0000000000007918 */ /* 0x000fc40000000000 */
[----:B------:R0:W1:Y:S02]  /*24b0*/  @!P6 DMUL R4, R40, R42 ;  /* 0x0000002a2804e228 */ /* 0x0000640000000000 */
.L_x_10616:
[----:B------:R-:W-:Y:S05]  /*24c0*/  BSYNC.RECONVERGENT B1 ;  /* 0x0000000000017941 */ /* 0x000fea0003800200 */
.L_x_10615:
[----:B-12---:R3:W4:Y:S02]  /*24d0*/  DADD R6, R6, R4 ;  /* 0x0000000006067229 */ /* 0x0067240000000004 */
.L_x_10614:
[----:B------:R-:W-:Y:S05]  /*24e0*/  BSYNC.RECONVERGENT B0 ;  /* 0x0000000000007941 */ /* 0x000fea0003800200 */
.L_x_10613:
[----:B---3--:R-:W3:Y:S01]  /*24f0*/  LDC R5, c[0x0][0x360] ;  /* 0x0000d800ff057b82 */ /* 0x008ee20000000800 */
[----:B------:R-:W-:Y:S01]  /*2500*/  BSSY.RECONVERGENT B0, `(.L_x_10617) ;  /* 0x0000085000007945 */ /* 0x000fe20003800200 */
[----:B---3--:R-:W-:-:S04]  /*2510*/  IADD3 R5, PT, PT, R5, R5, R38 ;  /* 0x0000000505057210 */ /* 0x008fc80007ffe026 */
[----:B------:R-:W-:-:S04]  /*2520*/  ISETP.GE.U32.AND P6, PT, R5, R36, PT ;  /* 0x000000240500720c */ /* 0x000fc80003fc6070 */
[----:B------:R-:W-:-:S13]  /*2530*/  ISETP.GE.AND.EX P6, PT, RZ, R37, PT, P6 ;  /* 0x00000025ff00720c */ /* 0x000fda0003fc6360 */
[----:B------:R-:W-:Y:S05]  /*2540*/  @P6 BRA `(.L_x_10618) ;  /* 0x0000000800006947 */ /* 0x000fea0003800000 */
[----:B0-----:R-:W-:Y:S01]  /*2550*/  IMAD.MOV.U32 R42, RZ, RZ, 0x652b82fe ;  /* 0x652b82feff2a7424 */ /* 0x001fe200078e00ff */
        /* <DEDUP_REMOVED lines=125> */
.L_x_10620:
[----:B------:R-:W-:Y:S05]  /*2d30*/  BSYNC.RECONVERGENT B1 ;  /* 0x0000000000017941 */ /* 0x000fea0003800200 */
.L_x_10619:
[----:B-12-4-:R3:W1:Y:S02]  /*2d40*/  DADD R6, R6, R4 ;  /* 0x0000000006067229 */ /* 0x0166640000000004 */
.L_x_10618:
[----:B------:R-:W-:Y:S05]  /*2d50*/  BSYNC.RECONVERGENT B0 ;  /* 0x0000000000007941 */ /* 0x000fea0003800200 */
.L_x_10617:
[----:B---3--:R-:W3:Y:S01]  /*2d60*/  LDC R5, c[0x0][0x360] ;  /* 0x0000d800ff057b82 */ /* 0x008ee20000000800 */
[----:B------:R-:W-:Y:S01]  /*2d70*/  BSSY.RECONVERGENT B0, `(.L_x_10621) ;  /* 0x0000086000007945 */ /* 0x000fe20003800200 */
[----:B---3--:R-:W-:-:S05]  /*2d80*/  IADD3 R4, PT, PT, R5, R5, R38 ;  /* 0x0000000505047210 */ /* 0x008fca0007ffe026 */
[----:B------:R-:W-:-:S05]  /*2d90*/  IMAD.IADD R5, R4, 0x1, R5 ;  /* 0x0000000104057824 */ /* 0x000fca00078e0205 */
        /* <DEDUP_REMOVED lines=123> */
[----:B------:R-:W-:Y:S02]  /*3550*/  @!P6 LEA R43, R42, 0x3ff00000, 0x14 ;  /* 0x3ff000002a2be811 */ /* 0x000fe400078ea0ff */
[----:B------:R-:W-:-:S15]  /*3560*/  @!P6 MOV R42, RZ ;  /* 0x000000ff002ae202 */ /* 0x000fde0000000f00 */
[----:B------:R-:W-:-:S15]  /*3570*/  NOP ;  /* 0x0000000000007918 */ /* 0x000fde0000000000 */
[----:B------:R-:W-:-:S15]  /*3580*/  NOP ;  /* 0x0000000000007918 */ /* 0x000fde0000000000 */
[----:B------:R-:W-:-:S01]  /*3590*/  NOP ;  /* 0x0000000000007918 */ /* 0x000fc20000000000 */
[----:B------:R0:W1:Y:S02]  /*35a0*/  @!P6 DMUL R4, R40, R42 ;  /* 0x0000002a2804e228 */ /* 0x0000640000000000 */
.L_x_10624:
[----:B------:R-:W-:Y:S05]  /*35b0*/  BSYNC.RECONVERGENT B1 ;  /* 0x0000000000017941 */ /* 0x000fea0003800200 */
.L_x_10623:
[----:B-12-4-:R3:W1:Y:S02]  /*35c0*/  DADD R6, R6, R4 ;  /* 0x0000000006067229 */ /* 0x0166640000000004 */
.L_x_10622:
[----:B------:R-:W-:Y:S05]  /*35d0*/  BSYNC.RECONVERGENT B0 ;  /* 0x0000000000007941 */ /* 0x000fea0003800200 */
.L_x_10621:
[----:B------:R-:W-:Y:S04]  /*35e0*/  BSSY.RECONVERGENT B0, `(.L_x_10625) ;  /* 0x0000082000007945 */ /* 0x000fe80003800200 */
        /* <DEDUP_REMOVED lines=16> */
[----:B---3--:R-:W1:-:S15]  /*36f0*/  DADD R4, R42, -6.75539944105574400000e+15 ;  /* 0xc33800002a047429 */ /* 0x008e5e0000000000 */
        /* <DEDUP_REMOVED lines=110> */
.L_x_10628:
[----:B------:R-:W-:Y:S05]  /*3de0*/  BSYNC.RECONVERGENT B1 ;  /* 0x0000000000017941 */ /* 0x000fea0003800200 */
.L_x_10627:
[----:B-12-4-:R1:W2:Y:S02]  /*3df0*/  DADD R6, R6, R4 ;  /* 0x0000000006067229 */ /* 0x0162a40000000004 */
.L_x_10626:
[----:B------:R-:W-:Y:S05]  /*3e00*/  BSYNC.RECONVERGENT B0 ;  /* 0x0000000000007941 */ /* 0x000fea0003800200 */
.L_x_10625:
        /* <DEDUP_REMOVED lines=12> */
[----:B------:R-:W1:-:S15]  /*3ed0*/  DFMA R42, R44, R42, 6.75539944105574400000e+15 ;  /* 0x433800002c2a742b */ /* 0x000e5e000000002a */
[----:B------:R-:W-:-:S15]  /*3ee0*/  NOP ;  /* 0x0000000000007918 */ /* 0x000fde0000000000 */
[----:B------:R-:W-:-:S15]  /*3ef0*/  NOP ;  /* 0x0000000000007918 */ /* 0x000fde0000000000 */
[----:B------:R-:W-:-:S15]  /*3f00*/  NOP ;  /* 0x0000000000007918 */ /* 0x000fde0000000000 */
[----:B------:R-:W-:-:S04]  /*3f10*/  NOP ;  /* 0x0000000000007918 */ /* 0x000fc80000000000 */
[----:B-1-3--:R-:W0:-:S15]  /*3f20*/  DADD R4, R42, -6.75539944105574400000e+15 ;  /* 0xc33800002a047429 */ /* 0x00ae1e0000000000 */
        /* <DEDUP_REMOVED lines=110> */
.L_x_10632:
[----:B------:R-:W-:Y:S05]  /*4610*/  BSYNC.RECONVERGENT B1 ;  /* 0x0000000000017941 */ /* 0x000fea0003800200 */
.L_x_10631:
[----:B-12-4-:R1:W2:Y:S02]  /*4620*/  DADD R6, R6, R4 ;  /* 0x0000000006067229 */ /* 0x0162a40000000004 */
.L_x_10630:
[----:B------:R-:W-:Y:S05]  /*4630*/  BSYNC.RECONVERGENT B0 ;  /* 0x0000000000007941 */ /* 0x000fea0003800200 */
.L_x_10629:
        /* <DEDUP_REMOVED lines=119> */
[----:B------:R-:W-:Y:S01]  /*4db0*/  @!P6 IADD3 R42, PT, PT, R42, -R45, RZ ;  /* 0x8000002d2a2ae210 */ /* 0x000fe20007ffe0ff */
[----:B------:R-:W-:Y:S01]  /*4dc0*/  @!P6 IMAD R41, R45, 0x100000, R41 ;  /* 0x001000002d29e824 */ /* 0x000fe200078e0229 */
[----:B------:R-:W-:-:S02]  /*4dd0*/  ISETP.NE.AND P0, PT, R43, RZ, PT ;  /* 0x000000ff2b00720c */ /* 0x000fc40003f05270 */
[----:B------:R-:W-:Y:S01]  /*4de0*/  @!P6 LEA R43, R42, 0x3ff00000, 0x14 ;  /* 0x3ff000002a2be811 */ /* 0x000fe200078ea0ff */
[----:B------:R-:W-:-:S15]  /*4df0*/  @!P6 IMAD.MOV.U32 R42, RZ, RZ, RZ ;  /* 0x000000ffff2ae224 */ /* 0x000fde00078e00ff */
[----:B------:R-:W-:-:S15]  /*4e00*/  NOP ;  /* 0x0000000000007918 */ /* 0x000fde0000000000 */
[----:B------:R-:W-:-:S15]  /*4e10*/  NOP ;  /* 0x0000000000007918 */ /* 0x000fde0000000000 */
[----:B------:R-:W-:-:S04]  /*4e20*/  NOP ;  /* 0x0000000000007918 */ /* 0x000fc80000000000 */
[----:B------:R0:W1:Y:S02]  /*4e30*/  @!P6 DMUL R4, R40, R42 ;  /* 0x0000002a2804e228 */ /* 0x0000640000000000 */
.L_x_10636:
[----:B------:R-:W-:Y:S05]  /*4e40*/  BSYNC.RECONVERGENT B1 ;  /* 0x0000000000017941 */ /* 0x000fea0003800200 */
.L_x_10635:
[----:B-12-4-:R1:W2:Y:S02]  /*4e50*/  DADD R6, R6, R4 ;  /* 0x0000000006067229 */ /* 0x0162a40000000004 */
.L_x_10634:
[----:B------:R-:W-:Y:S05]  /*4e60*/  BSYNC.RECONVERGENT B0 ;  /* 0x0000000000007941 */ /* 0x000fea0003800200 */
.L_x_10633:
        /* <DEDUP_REMOVED lines=128> */
.L_x_10640:
[----:B------:R-:W-:Y:S05]  /*5670*/  BSYNC.RECONVERGENT B1 ;  /* 0x0000000000017941 */ /* 0x000fea0003800200 */
.L_x_10639:
[----:B-12-4-:R1:W2:Y:S02]  /*5680*/  DADD R6, R6, R4 ;  /* 0x0000000006067229 */ /* 0x0162a40000000004 */
.L_x_10638:
[----:B------:R-:W-:Y:S05]  /*5690*/  BSYNC.RECONVERGENT B0 ;  /* 0x0000000000007941 */ /* 0x000fea0003800200 */
.L_x_10637:
[----:B------:R-:W-:Y:S04]  /*56a0*/  BSSY.RECONVERGENT B0, `(.L_x_10641) ;  /* 0x0000082000007945 */ /* 0x000fe80003800200 */
[----:B------:R-:W-:Y:S05]  /*56b0*/  @P5 BRA `(.L_x_10642) ;  /* 0x0000000800005947 */ /* 0x000fea0003800000 */
[----:B-1-3--:R-:W-:Y:S01]  /*56c0*/  IMAD.MOV.U32 R4, RZ, RZ, 0x652b82fe ;  /* 0x652b82feff047424 */ /* 0x00afe200078e00ff */
        /* <DEDUP_REMOVED lines=125> */
.L_x_10644:
[----:B------:R-:W-:Y:S05]  /*5ea0*/  BSYNC.RECONVERGENT B1 ;  /* 0x0000000000017941 */ /* 0x000fea0003800200 */
.L_x_10643:
[----:B-12-4-:R1:W2:Y:S02]  /*5eb0*/  DADD R6, R6, R40 ;  /* 0x0000000006067229 */ /* 0x0162a40000000028 */
.L_x_10642:
[----:B------:R-:W-:Y:S05]  /*5ec0*/  BSYNC.RECONVERGENT B0 ;  /* 0x0000000000007941 */ /* 0x000fea0003800200 */
.L_x_10641:
[----:B01234-:R-:W-:Y:S01]  /*5ed0*/  SHFL.DOWN PT, R5, R7, 0x10, 0x1f ;  /* 0x0a001f0007057f89 */ /* 0x01ffe200000e0000 */
[----:B------:R-:W0:Y:S01]  /*5ee0*/  LDCU UR5, c[0x0][0x360] ;  /* 0x00006c00ff0577ac */ /* 0x000e220008000800 */
[----:B------:R-:W-:Y:S01]  /*5ef0*/  BAR.SYNC.DEFER_BLOCKING 0x0 ;  /* 0x0000000000007b1d */ /* 0x000fe20000010000 */
[----:B------:R-:W-:-:S05]  /*5f00*/  ISETP.NE.AND P6, PT, R2, RZ, PT ;  /* 0x000000ff0200720c */ /* 0x000fca0003fc5270 */
[----:B------:R-:W-:Y:S01]  /*5f10*/  BSSY B0, `(.L_x_10645) ;  /* 0x0000041000007945 */ /* 0x000fe20003800000 */
[----:B------:R-:W1:Y:S01]  /*5f20*/  SHFL.DOWN PT, R4, R6, 0x10, 0x1f ;  /* 0x0a001f0006047f89 */ /* 0x000e6200000e0000 */
[----:B0-----:R-:W-:Y:S01]  /*5f30*/  USHF.R.U32.HI UR5, URZ, 0x5, UR5 ;  /* 0x00000005ff057899 */ /* 0x001fe20008011605 */
[----:B-1----:R-:W0:Y:S02]  /*5f40*/  DADD R4, R4, R6 ;  /* 0x0000000004047229 */ /* 0x002e240000000006 */
[----:B0-----:R-:W-:Y:S04]  /*5f50*/  SHFL.DOWN PT, R41, R5, 0x8, 0x1f ;  /* 0x09001f0005297f89 */ /* 0x001fe800000e0000 */
[----:B------:R-:W0:-:S15]  /*5f60*/  SHFL.DOWN PT, R40, R4, 0x8, 0x1f ;  /* 0x09001f0004287f89 */ /* 0x000e1e00000e0000 */
[----:B------:R-:W-:-:S15]  /*5f70*/  NOP ;  /* 0x0000000000007918 */ /* 0x000fde0000000000 */
[----:B------:R-:W-:-:S15]  /*5f80*/  NOP ;  /* 0x0000000000007918 */ /* 0x000fde0000000000 */
[----:B------:R-:W-:-:S13]  /*5f90*/  NOP ;  /* 0x0000000000007918 */ /* 0x000fda0000000000 */
[----:B0-----:R-:W0:Y:S02]  /*5fa0*/  DADD R40, R4, R40 ;  /* 0x0000000004287229 */ /* 0x001e240000000028 */
[----:B0-----:R-:W-:Y:S01]  /*5fb0*/  SHFL.DOWN PT, R43, R41, 0x4, 0x1f ;  /* 0x08801f00292b7f89 */ /* 0x001fe200000e0000 */
[----:B------:R-:W-:-:S03]  /*5fc0*/  @!P6 LEA.HI R5, R38, UR4, RZ, 0x1e ;  /* 0x000000042605ec11 */ /* 0x000fc6000f8ff0ff */
        /* <DEDUP_REMOVED lines=20> */
[----:B------:R-:W-:-:S13]  /*6110*/  ISETP.GE.U32.AND P6, PT, R38, UR5, PT ;  /* 0x0000000526007c0c */ /* 0x000fda000bfc6070 */
[----:B------:R-:W-:-:S05]  /*6120*/  @!P6 IMAD.SHL.U32 R2, R38, 0x8, RZ ;  /* 0x000000082602e824 */ /* 0x000fca00078e00ff */
[----:B------:R-:W-:-:S05]  /*6130*/  @!P6 LOP3.LUT R2, R2, 0xf8, RZ, 0xc0, !PT ;  /* 0x000000f80202e812 */ /* 0x000fca00078ec0ff */
[----:B------:R0:W1:Y:S01]  /*6140*/  @!P6 LDS.64 R40, [R2+UR4] ;  /* 0x000000040228e984 */ /* 0x0000620008000a00 */
[----:B------:R-:W-:-:S13]  /*6150*/  ISETP.NE.AND P6, PT, R3, RZ, PT ;  /* 0x000000ff0300720c */ /* 0x000fda0003fc5270 */
[----:B0-----:R-:W-:Y:S05]  /*6160*/  @P6 BRA `(.L_x_10646) ;  /* 0x00000000006c6947 */ /* 0x001fea0003800000 */
[----:B------:R-:W-:-:S03]  /*6170*/  UMOV UR5, 0xffffffff ;  /* 0xffffffff00057882 */ /* 0x000fc60000000000 */
[----:B------:R-:W-:Y:S05]  /*6180*/  BRA.DIV UR5, `(.L_x_10647) ;  /* 0x0000001a05f87947 */ /* 0x000fea000b800000 */
[----:B-1----:R-:W-:Y:S04]  /*6190*/  SHFL.DOWN PT, R45, R41, 0x10, 0x1f ;  /* 0x0a001f00292d7f89 */ /* 0x002fe800000e0000 */
        /* <DEDUP_REMOVED lines=22> */
.L_x_10687:
[----:B--2---:R-:W-:-:S06]  /*6300*/  IMAD.MOV.U32 R2, RZ, RZ, R42 ;  /* 0x000000ffff027224 */ /* 0x004fcc00078e002a */
[----:B01----:R0:W2:Y:S02]  /*6310*/  DADD R40, R40, R2 ;  /* 0x0000000028287229 */ /* 0x0030a40000000002 */
.L_x_10646:
[----:B------:R-:W-:Y:S05]  /*6320*/  BSYNC B0 ;  /* 0x0000000000007941 */ /* 0x000fea0003800000 */
.L_x_10645:
[----:B------:R-:W-:Y:S01]  /*6330*/  ISETP.NE.AND P6, PT, R0, RZ, PT ;  /* 0x000000ff0000720c */ /* 0x000fe20003fc5270 */
[----:B------:R-:W-:Y:S05]  /*6340*/  WARPSYNC.ALL ;  /* 0x0000000000007948 */ /* 0x000fea0003800000 */
[----:B------:R-:W-:-:S07]  /*6350*/  IMAD.MOV.U32 R0, RZ, RZ, -0x3ff ;  /* 0xfffffc01ff007424 */ /* 0x000fce00078e00ff */
[----:B-12---:R-:W-:Y:S01]  /*6360*/  @P6 STS.64 [UR4], R40 ;  /* 0x00000028ff006988 */ /* 0x006fe20008000a04 */
[----:B------:R-:W-:Y:S06]  /*6370*/  BAR.SYNC.DEFER_BLOCKING 0x0 ;  /* 0x0000000000007b1d */ /* 0x000fec0000010000 */
[----:B------:R-:W1:Y:S02]  /*6380*/  LDS.64 R6, [UR4] ;  /* 0x00000004ff067984 */ /* 0x000e640008000a00 */
[----:B-1----:R-:W-:Y:S01]  /*6390*/  ISETP.GT.AND P6, PT, R7, 0xfffff, PT ;  /* 0x000fffff0700780c */ /* 0x002fe20003fc4270 */
[----:B0-----:R-:W-:-:S02]  /*63a0*/  IMAD.MOV.U32 R2, RZ, RZ, R6 ;  /* 0x000000ffff027224 */ /* 0x001fc400078e0006 */
[----:B------:R-:W-:-:S10]  /*63b0*/  IMAD.MOV.U32 R3, RZ, RZ, R7 ;  /* 0x000000ffff037224 */ /* 0x000fd400078e0007 */
[----:B------:R-:W0:Y:S01]  /*63c0*/  @!P6 DMUL R2, R2, 1.80143985094819840000e+16 ;  /* 0x435000000202e828 */ /* 0x000e220000000000 */
[----:B------:R-:W-:Y:S02]  /*63d0*/  @!P6 IMAD.MOV.U32 R0, RZ, RZ, -0x435 ;  /* 0xfffffbcbff00e424 */ /* 0x000fe400078e00ff */
[----:B0-----:R-:W-:Y:S02]  /*63e0*/  @!P6 IMAD.MOV.U32 R7, RZ, RZ, R3 ;  /* 0x000000ffff07e224 */ /* 0x001fe400078e0003 */
[----:B------:R-:W-:-:S03]  /*63f0*/  @!P6 IMAD.MOV.U32 R6, RZ, RZ, R2 ;  /* 0x000000ffff06e224 */ /* 0x000fc600078e0002 */
[----:B------:R-:W-:-:S04]  /*6400*/  IADD3 R4, PT, PT, R7, -0x1, RZ ;  /* 0xffffffff07047810 */ /* 0x000fc80007ffe0ff */
[----:B------:R-:W-:-:S13]  /*6410*/  ISETP.GT.U32.AND P6, PT, R4, 0x7feffffe, PT ;  /* 0x7feffffe0400780c */ /* 0x000fda0003fc4070 */
[----:B------:R-:W-:Y:S05]  /*6420*/  @P6 BRA `(.L_x_10648) ;  /* 0x0000000800a86947 */ /* 0x000fea0003800000 */
        /* <DEDUP_REMOVED lines=127> */
[----:B0-----:R0:W-:Y:S02]  /*6c20*/  DFMA R4, R2, R40, R4 ;  /* 0x000000280204722b */ /* 0x0011e40000000004 */
        /* <DEDUP_REMOVED lines=13> */
[----:B0-----:R-:W0:-:S15]  /*6d00*/  DFMA R6, R40, UR4, R2 ;  /* 0x0000000428067c2b */ /* 0x001e1e0008000002 */
        /* <DEDUP_REMOVED lines=28> */
.L_x_10648:
[----:B------:R-:W-:Y:S01]  /*6ed0*/  IMAD.MOV.U32 R4, RZ, RZ, 0x0 ;  /* 0x00000000ff047424 */ /* 0x000fe200078e00ff */
[----:B------:R-:W-:Y:S01]  /*6ee0*/  LOP3.LUT P6, RZ, R3, 0x7fffffff, RZ, 0xc0, !PT ;  /* 0x7fffffff03ff7812 */ /* 0x000fe200078cc0ff */
[----:B------:R-:W-:-:S06]  /*6ef0*/  IMAD.MOV.U32 R5, RZ, RZ, 0x7ff00000 ;  /* 0x7ff00000ff057424 */ /* 0x000fcc00078e00ff */
[----:B------:R-:W0:Y:S02]  /*6f00*/  DFMA R2, R2, R4, +INF ;  /* 0x7ff000000202742b */ /* 0x000e240000000004 */
[----:B0-----:R-:W-:Y:S02]  /*6f10*/  FSEL R6, R2, RZ, P6 ;  /* 0x000000ff02067208 */ /* 0x001fe40003000000 */
[----:B------:R-:W-:-:S07]  /*6f20*/  FSEL R7, R3, -QNAN , P6 ;  /* 0xfff0000003077808 */ /* 0x000fce0003000000 */
.L_x_10649:
[----:B------:R-:W-:Y:S04]  /*6f30*/  BSSY.RECONVERGENT B0, `(.L_x_10650) ;  /* 0x000000f000007945 */ /* 0x000fe80003800200 */
[----:B------:R-:W-:Y:S05]  /*6f40*/  @P0 BRA `(.L_x_10651) ;  /* 0x0000000000340947 */ /* 0x000fea0003800000 */
[----:B------:R-:W0:Y:S01]  /*6f50*/  LDCU.64 UR4, c[0x0][0x380] ;  /* 0x00007000ff0477ac */ /* 0x000e220008000a00 */
[----:B------:R-:W-:Y:S01]  /*6f60*/  MOV R4, R38 ;  /* 0x0000002600047202 */ /* 0x000fe20000000f00 */
[----:B------:R-:W-:Y:S01]  /*6f70*/  IMAD.MOV.U32 R5, RZ, RZ, RZ ;  /* 0x000000ffff057224 */ /* 0x000fe200078e00ff */
[----:B------:R1:W2:Y:S03]  /*6f80*/  DADD R2, R34, -R8 ;  /* 0x0000000022027229 */ /* 0x0002a60000000808 */
[----:B-1----:R-:W-:-:S04]  /*6f90*/  IMAD.WIDE.U32 R34, R36, UR9, R4 ;  /* 0x0000000924227c25 */ /* 0x002fc8000f8e0004 */
[----:B------:R-:W-:Y:S01]  /*6fa0*/  IMAD R5, R37, UR9, R35 ;  /* 0x0000000925057c24 */ /* 0x000fe2000f8e0223 */
[----:B0-----:R-:W-:-:S04]  /*6fb0*/  LEA R4, P0, R34, UR4, 0x3 ;  /* 0x0000000422047c11 */ /* 0x001fc8000f8018ff */
[----:B------:R-:W-:-:S15]  /*6fc0*/  LEA.HI.X R5, R34, UR5, R5, 0x3, P0 ;  /* 0x0000000522057c11 */ /* 0x000fde00080f1c05 */
[----:B------:R-:W-:-:S15]  /*6fd0*/  NOP ;  /* 0x0000000000007918 */ /* 0x000fde0000000000 */
[----:B------:R-:W-:-:S15]  /*6fe0*/  NOP ;  /* 0x0000000000007918 */ /* 0x000fde0000000000 */
[----:B------:R-:W-:-:S07]  /*6ff0*/  NOP ;  /* 0x0000000000007918 */ /* 0x000fce0000000000 */
[----:B--2---:R-:W0:Y:S02]  /*7000*/  DADD R2, R2, -R6 ;  /* 0x0000000002027229 */ /* 0x004e240000000806 */
[----:B0-----:R0:W-:Y:S02]  /*7010*/  STG.E.64 desc[UR6][R4.64], R2 ;  /* 0x0000000204007986 */ /* 0x0011e4000c101b06 */
.L_x_10651:
[----:B------:R-:W-:Y:S05]  /*7020*/  BSYNC.RECONVERGENT B0 ;  /* 0x0000000000007941 */ /* 0x000fea0003800200 */
.L_x_10650:
[----:B------:R-:W1:Y:S01]  /*7030*/  LDCU UR4, c[0x0][0x360] ;  /* 0x00006c00ff0477ac */ /* 0x000e620008000800 */
[----:B0-----:R-:W0:Y:S01]  /*7040*/  LDC R3, c[0x0][0x360] ;  /* 0x0000d800ff037b82 */ /* 0x001e220000000800 */
[----:B------:R-:W-:Y:S01]  /*7050*/  BSSY.RECONVERGENT B0, `(.L_x_10652) ;  /* 0x0000014000007945 */ /* 0x000fe20003800200 */
[----:B-1----:R-:W-:-:S05]  /*7060*/  VIADD R4, R38, UR4 ;  /* 0x0000000426047c36 */ /* 0x002fca0008000000 */
[-C--:B------:R-:W-:Y:S02]  /*7070*/  ISETP.GE.U32.AND P0, PT, R4, R36.reuse, PT ;  /* 0x000000240400720c */ /* 0x080fe40003f06070 */
[----:B0-----:R-:W-:Y:S02]  /*7080*/  IADD3 R38, PT, PT, R3, R3, R38 ;  /* 0x0000000303267210 */ /* 0x001fe40007ffe026 */
[----:B------:R-:W-:Y:S02]  /*7090*/  ISETP.GE.AND.EX P0, PT, RZ, R37, PT, P0 ;  /* 0x00000025ff00720c */ /* 0x000fe40003f06300 */
[C---:B------:R-:W-:Y:S01]  /*70a0*/  ISETP.GE.U32.AND P6, PT, R38.reuse, R36, PT ;  /* 0x000000242600720c */ /* 0x040fe20003fc6070 */
[----:B------:R-:W-:-:S10]  /*70b0*/  IMAD.IADD R2, R38, 0x1, R3 ;  /* 0x0000000126027824 */ /* 0x000fd400078e0203 */
[----:B------:R-:W-:Y:S05]  /*70c0*/  @P0 BRA `(.L_x_10653) ;  /* 0x0000000000300947 */ /* 0x000fea0003800000 */
[----:B------:R-:W0:Y:S01]  /*70d0*/  LDCU.64 UR4, c[0x0][0x380] ;  /* 0x00007000ff0477ac */ /* 0x000e220008000a00 */
[----:B------:R-:W-:Y:S01]  /*70e0*/  IMAD.MOV.U32 R5, RZ, RZ, RZ ;  /* 0x000000ffff057224 */ /* 0x000fe200078e00ff */
[----:B------:R0:W1:Y:S01]  /*70f0*/  DADD R34, R32, -R8 ;  /* 0x0000000020227229 */ /* 0x0000620000000808 */
[----:B------:R-:W-:-:S04]  /*7100*/  IMAD.WIDE.U32 R4, R36, UR9, R4 ;  /* 0x0000000924047c25 */ /* 0x000fc8000f8e0004 */
[----:B------:R-:W-:Y:S01]  /*7110*/  IMAD R5, R37, UR9, R5 ;  /* 0x0000000925057c24 */ /* 0x000fe2000f8e0205 */
[----:B0-----:R-:W-:-:S04]  /*7120*/  LEA R32, P0, R4, UR4, 0x3 ;  /* 0x0000000404207c11 */ /* 0x001fc8000f8018ff */
[----:B------:R-:W-:-:S15]  /*7130*/  LEA.HI.X R33, R4, UR5, R5, 0x3, P0 ;  /* 0x0000000504217c11 */ /* 0x000fde00080f1c05 */
[----:B------:R-:W-:-:S15]  /*7140*/  NOP ;  /* 0x0000000000007918 */ /* 0x000fde0000000000 */
[----:B------:R-:W-:-:S15]  /*7150*/  NOP ;  /* 0x0000000000007918 */ /* 0x000fde0000000000 */
[----:B------:R-:W-:-:S09]  /*7160*/  NOP ;  /* 0x0000000000007918 */ /* 0x000fd20000000000 */
[----:B-1----:R-:W0:Y:S02]  /*7170*/  DADD R4, R34, -R6 ;  /* 0x0000000022047229 */ /* 0x002e240000000806 */
[----:B0-----:R0:W-:Y:S02]  /*7180*/  STG.E.64 desc[UR6][R32.64], R4 ;  /* 0x0000000420007986 */ /* 0x0011e4000c101b06 */
.L_x_10653:
[----:B------:R-:W-:Y:S05]  /*7190*/  BSYNC.RECONVERGENT B0 ;  /* 0x0000000000007941 */ /* 0x000fea0003800200 */
.L_x_10652:
[----:B------:R-:W-:Y:S01]  /*71a0*/  ISETP.GE.AND.EX P6, PT, RZ, R37, PT, P6 ;  /* 0x00000025ff00720c */ /* 0x000fe20003fc6360 */
[----:B------:R-:W-:Y:S01]  /*71b0*/  BSSY.RECONVERGENT B0, `(.L_x_10654) ;  /* 0x0000010000007945 */ /* 0x000fe20003800200 */
[----:B------:R-:W-:-:S04]  /*71c0*/  ISETP.GE.U32.AND P0, PT, R2, R36, PT ;  /* 0x000000240200720c */ /* 0x000fc80003f06070 */
[----:B------:R-:W-:-:S07]  /*71d0*/  ISETP.GE.AND.EX P0, PT, RZ, R37, PT, P0 ;  /* 0x00000025ff00720c */ /* 0x000fce0003f06300 */
[----:B------:R-:W-:Y:S06]  /*71e0*/  @P6 BRA `(.L_x_10655) ;  /* 0x0000000000306947 */ /* 0x000fec0003800000 */
[----:B------:R-:W1:Y:S01]  /*71f0*/  LDCU.64 UR4, c[0x0][0x380] ;  /* 0x00007000ff0477ac */ /* 0x000e620008000a00 */
[----:B------:R-:W-:Y:S01]  /*7200*/  IMAD.MOV.U32 R39, RZ, RZ, RZ ;  /* 0x000000ffff277224 */ /* 0x000fe200078e00ff */
[----:B0-----:R0:W2:Y:S01]  /*7210*/  DADD R4, R30, -R8 ;  /* 0x000000001e047229 */ /* 0x0010a20000000808 */
[----:B------:R-:W-:-:S04]  /*7220*/  IMAD.WIDE.U32 R38, R36, UR9, R38 ;  /* 0x0000000924267c25 */ /* 0x000fc8000f8e0026 */
[----:B0-----:R-:W-:Y:S01]  /*7230*/  IMAD R31, R37, UR9, R39 ;  /* 0x00000009251f7c24 */ /* 0x001fe2000f8e0227 */
[----:B-1----:R-:W-:-:S04]  /*7240*/  LEA R30, P6, R38, UR4, 0x3 ;  /* 0x00000004261e7c11 */ /* 0x002fc8000f8c18ff */
[----:B------:R-:W-:-:S15]  /*7250*/  LEA.HI.X R31, R38, UR5, R31, 0x3, P6 ;  /* 0x00000005261f7c11 */ /* 0x000fde000b0f1c1f */
[----:B------:R-:W-:-:S15]  /*7260*/  NOP ;  /* 0x0000000000007918 */ /* 0x000fde0000000000 */
[----:B------:R-:W-:-:S15]  /*7270*/  NOP ;  /* 0x0000000000007918 */ /* 0x000fde0000000000 */
[----:B------:R-:W-:-:S09]  /*7280*/  NOP ;  /* 0x0000000000007918 */ /* 0x000fd20000000000 */
[----:B--2---:R-:W0:Y:S02]  /*7290*/  DADD R4, R4, -R6 ;  /* 0x0000000004047229 */ /* 0x004e240000000806 */
[----:B0-----:R1:W-:Y:S02]  /*72a0*/  STG.E.64 desc[UR6][R30.64], R4 ;  /* 0x000000041e007986 */ /* 0x0013e4000c101b06 */
.L_x_10655:
[----:B------:R-:W-:Y:S05]  /*72b0*/  BSYNC.RECONVERGENT B0 ;  /* 0x0000000000007941 */ /* 0x000fea0003800200 */
.L_x_10654:
[----:B------:R-:W-:Y:S04]  /*72c0*/  BSSY.RECONVERGENT B0, `(.L_x_10656) ;  /* 0x000000e000007945 */ /* 0x000fe80003800200 */
[----:B------:R-:W-:Y:S05]  /*72d0*/  @P0 BRA `(.L_x_10657) ;  /* 0x0000000000300947 */ /* 0x000fea0003800000 */
[----:B------:R-:W0:Y:S01]  /*72e0*/  LDCU.64 UR4, c[0x0][0x380] ;  /* 0x00007000ff0477ac */ /* 0x000e220008000a00 */
[----:B------:R-:W-:Y:S01]  /*72f0*/  IMAD.MOV.U32 R3, RZ, RZ, RZ ;  /* 0x000000ffff037224 */ /* 0x000fe200078e00ff */
[----:B------:R-:W2:Y:S01]  /*7300*/  DADD R28, R28, -R8 ;  /* 0x000000001c1c7229 */ /* 0x000ea20000000808 */
[----:B------:R-:W-:-:S04]  /*7310*/  IMAD.WIDE.U32 R2, R36, UR9, R2 ;  /* 0x0000000924027c25 */ /* 0x000fc8000f8e0002 */
[----:B------:R-:W-:Y:S01]  /*7320*/  IMAD R3, R37, UR9, R3 ;  /* 0x0000000925037c24 */ /* 0x000fe2000f8e0203 */
[----:B01----:R-:W-:-:S04]  /*7330*/  LEA R4, P0, R2, UR4, 0x3 ;  /* 0x0000000402047c11 */ /* 0x003fc8000f8018ff */
[----:B------:R-:W-:-:S15]  /*7340*/  LEA.HI.X R5, R2, UR5, R3, 0x3, P0 ;  /* 0x0000000502057c11 */ /* 0x000fde00080f1c03 */
[----:B------:R-:W-:-:S15]  /*7350*/  NOP ;  /* 0x0000000000007918 */ /* 0x000fde0000000000 */
[----:B------:R-:W-:-:S15]  /*7360*/  NOP ;  /* 0x0000000000007918 */ /* 0x000fde0000000000 */
[----:B------:R-:W-:-:S09]  /*7370*/  NOP ;  /* 0x0000000000007918 */ /* 0x000fd20000000000 */
[----:B--2---:R-:W0:Y:S02]  /*7380*/  DADD R2, R28, -R6 ;  /* 0x000000001c027229 */ /* 0x004e240000000806 */
[----:B0-----:R2:W-:Y:S02]  /*7390*/  STG.E.64 desc[UR6][R4.64], R2 ;  /* 0x0000000204007986 */ /* 0x0015e4000c101b06 */
.L_x_10657:
[----:B------:R-:W-:Y:S05]  /*73a0*/  BSYNC.RECONVERGENT B0 ;  /* 0x0000000000007941 */ /* 0x000fea0003800200 */
.L_x_10656:
[----:B------:R-:W-:Y:S04]  /*73b0*/  BSSY.RECONVERGENT B0, `(.L_x_10658) ;  /* 0x0000012000007945 */ /* 0x000fe80003800200 */
[----:B------:R-:W-:Y:S05]  /*73c0*/  @P1 BRA `(.L_x_10659) ;  /* 0x0000000000401947 */ /* 0x000fea0003800000 */
[----:B------:R-:W3:Y:S01]  /*73d0*/  S2R R0, SR_TID.X ;  /* 0x0000000000007919 */ /* 0x000ee20000002100 */
[----:B------:R-:W4:Y:S01]  /*73e0*/  LDCU.64 UR4, c[0x0][0x380] ;  /* 0x00007000ff0477ac */ /* 0x000f220008000a00 */
[----:B012---:R-:W-:Y:S01]  /*73f0*/  IMAD.MOV.U32 R5, RZ, RZ, RZ ;  /* 0x000000ffff057224 */ /* 0x007fe200078e00ff */
[----:B------:R0:W1:Y:S01]  /*7400*/  DADD R2, R22, -R8 ;  /* 0x0000000016027229 */ /* 0x0000620000000808 */
[----:B---3--:R-:W-:-:S04]  /*7410*/  VIADD R0, R0, UR8 ;  /* 0x0000000800007c36 */ /* 0x008fc80008000000 */
[----:B------:R-:W-:-:S04]  /*7420*/  VIADD R0, R0, UR8 ;  /* 0x0000000800007c36 */ /* 0x000fc80008000000 */
[----:B------:R-:W-:-:S04]  /*7430*/  VIADD R0, R0, UR8 ;  /* 0x0000000800007c36 */ /* 0x000fc80008000000 */
[----:B------:R-:W-:-:S04]  /*7440*/  VIADD R4, R0, UR8 ;  /* 0x0000000800047c36 */ /* 0x000fc80008000000 */
[----:B0-----:R-:W-:-:S04]  /*7450*/  IMAD.WIDE.U32 R22, R36, UR9, R4 ;  /* 0x0000000924167c25 */ /* 0x001fc8000f8e0004 */
[----:B------:R-:W-:Y:S01]  /*7460*/  IMAD R5, R37, UR9, R23 ;  /* 0x0000000925057c24 */ /* 0x000fe2000f8e0217 */
[----:B----4-:R-:W-:-:S04]  /*7470*/  LEA R4, P0, R22, UR4, 0x3 ;  /* 0x0000000416047c11 */ /* 0x010fc8000f8018ff */
[----:B------:R-:W-:-:S15]  /*7480*/  LEA.HI.X R5, R22, UR5, R5, 0x3, P0 ;  /* 0x0000000516057c11 */ /* 0x000fde00080f1c05 */
[----:B------:R-:W-:-:S15]  /*7490*/  NOP ;  /* 0x0000000000007918 */ /* 0x000fde0000000000 */
[----:B------:R-:W-:-:S08]  /*74a0*/  NOP ;  /* 0x0000000000007918 */ /* 0x000fd00000000000 */
[----:B-1----:R-:W0:Y:S02]  /*74b0*/  DADD R2, R2, -R6 ;  /* 0x0000000002027229 */ /* 0x002e240000000806 */
[----:B0-----:R3:W-:Y:S02]  /*74c0*/  STG.E.64 desc[UR6][R4.64], R2 ;  /* 0x0000000204007986 */ /* 0x0017e4000c101b06 */
.L_x_10659:
[----:B------:R-:W-:Y:S05]  /*74d0*/  BSYNC.RECONVERGENT B0 ;  /* 0x0000000000007941 */ /* 0x000fea0003800200 */
.L_x_10658:
[----:B------:R-:W-:Y:S04]  /*74e0*/  BSSY.RECONVERGENT B0, `(.L_x_10660) ;  /* 0x000000e000007945 */ /* 0x000fe80003800200 */
[----:B------:R-:W-:Y:S05]  /*74f0*/  @P2 BRA `(.L_x_10661) ;  /* 0x0000000000302947 */ /* 0x000fea0003800000 */
[----:B------:R-:W4:Y:S01]  /*7500*/  LDCU.64 UR4, c[0x0][0x380] ;  /* 0x00007000ff0477ac */ /* 0x000f220008000a00 */
[----:B------:R-:W-:Y:S01]  /*7510*/  IMAD.MOV.U32 R27, RZ, RZ, RZ ;  /* 0x000000ffff1b7224 */ /* 0x000fe200078e00ff */
[----:B--23--:R-:W2:Y:S01]  /*7520*/  DADD R2, R18, -R8 ;  /* 0x0000000012027229 */ /* 0x00cea20000000808 */
[----:B------:R-:W-:-:S04]  /*7530*/  IMAD.WIDE.U32 R26, R36, UR9, R26 ;  /* 0x00000009241a7c25 */ /* 0x000fc8000f8e001a */
[----:B01----:R-:W-:Y:S01]  /*7540*/  IMAD R5, R37, UR9, R27 ;  /* 0x0000000925057c24 */ /* 0x003fe2000f8e021b */
[----:B----4-:R-:W-:-:S04]  /*7550*/  LEA R4, P0, R26, UR4, 0x3 ;  /* 0x000000041a047c11 */ /* 0x010fc8000f8018ff */
[----:B------:R-:W-:-:S15]  /*7560*/  LEA.HI.X R5, R26, UR5, R5, 0x3, P0 ;  /* 0x000000051a057c11 */ /* 0x000fde00080f1c05 */
[----:B------:R-:W-:-:S15]  /*7570*/  NOP ;  /* 0x0000000000007918 */ /* 0x000fde0000000000 */
[----:B------:R-:W-:-:S15]  /*7580*/  NOP ;  /* 0x0000000000007918 */ /* 0x000fde0000000000 */
[----:B------:R-:W-:-:S09]  /*7590*/  NOP ;  /* 0x0000000000007918 */ /* 0x000fd20000000000 */
[----:B--2---:R-:W0:Y:S02]  /*75a0*/  DADD R2, R2, -R6 ;  /* 0x0000000002027229 */ /* 0x004e240000000806 */
[----:B0-----:R4:W-:Y:S02]  /*75b0*/  STG.E.64 desc[UR6][R4.64], R2 ;  /* 0x0000000204007986 */ /* 0x0019e4000c101b06 */
.L_x_10661:
[----:B------:R-:W-:Y:S05]  /*75c0*/  BSYNC.RECONVERGENT B0 ;  /* 0x0000000000007941 */ /* 0x000fea0003800200 */
.L_x_10660:
[----:B------:R-:W-:Y:S04]  /*75d0*/  BSSY.RECONVERGENT B0, `(.L_x_10662) ;  /* 0x000000e000007945 */ /* 0x000fe80003800200 */
[----:B------:R-:W-:Y:S05]  /*75e0*/  @P3 BRA `(.L_x_10663) ;  /* 0x0000000000303947 */ /* 0x000fea0003800000 */
[----:B------:R-:W5:Y:S01]  /*75f0*/  LDCU.64 UR4, c[0x0][0x380] ;  /* 0x00007000ff0477ac */ /* 0x000f620008000a00 */
[----:B------:R-:W-:Y:S01]  /*7600*/  MOV R25, RZ ;  /* 0x000000ff00197202 */ /* 0x000fe20000000f00 */
[----:B--234-:R-:W2:Y:S02]  /*7610*/  DADD R2, R16, -R8 ;  /* 0x0000000010027229 */ /* 0x01cea40000000808 */
[----:B------:R-:W-:-:S04]  /*7620*/  IMAD.WIDE.U32 R24, R36, UR9, R24 ;  /* 0x0000000924187c25 */ /* 0x000fc8000f8e0018 */
[----:B01----:R-:W-:Y:S01]  /*7630*/  IMAD R5, R37, UR9, R25 ;  /* 0x0000000925057c24 */ /* 0x003fe2000f8e0219 */
[----:B-----5:R-:W-:-:S04]  /*7640*/  LEA R4, P0, R24, UR4, 0x3 ;  /* 0x0000000418047c11 */ /* 0x020fc8000f8018ff */
[----:B------:R-:W-:-:S15]  /*7650*/  LEA.HI.X R5, R24, UR5, R5, 0x3, P0 ;  /* 0x0000000518057c11 */ /* 0x000fde00080f1c05 */
[----:B------:R-:W-:-:S15]  /*7660*/  NOP ;  /* 0x0000000000007918 */ /* 0x000fde0000000000 */
[----:B------:R-:W-:-:S15]  /*7670*/  NOP ;  /* 0x0000000000007918 */ /* 0x000fde0000000000 */
[----:B------:R-:W-:-:S08]  /*7680*/  NOP ;  /* 0x0000000000007918 */ /* 0x000fd00000000000 */
[----:B--2---:R-:W0:Y:S02]  /*7690*/  DADD R2, R2, -R6 ;  /* 0x0000000002027229 */ /* 0x004e240000000806 */
[----:B0-----:R0:W-:Y:S02]  /*76a0*/  STG.E.64 desc[UR6][R4.64], R2 ;  /* 0x0000000204007986 */ /* 0x0011e4000c101b06 */
.L_x_10663:
[----:B------:R-:W-:Y:S05]  /*76b0*/  BSYNC.RECONVERGENT B0 ;  /* 0x0000000000007941 */ /* 0x000fea0003800200 */
.L_x_10662:
[----:B------:R-:W-:Y:S04]  /*76c0*/  BSSY.RECONVERGENT B0, `(.L_x_10664) ;  /* 0x000000e000007945 */ /* 0x000fe80003800200 */
[----:B------:R-:W-:Y:S05]  /*76d0*/  @P4 BRA `(.L_x_10665) ;  /* 0x0000000000304947 */ /* 0x000fea0003800000 */
[----:B------:R-:W5:Y:S01]  /*76e0*/  LDCU.64 UR4, c[0x0][0x380] ;  /* 0x00007000ff0477ac */ /* 0x000f620008000a00 */
[----:B------:R-:W-:Y:S01]  /*76f0*/  IMAD.MOV.U32 R21, RZ, RZ, RZ ;  /* 0x000000ffff157224 */ /* 0x000fe200078e00ff */
[----:B0-234-:R-:W0:Y:S01]  /*7700*/  DADD R2, R14, -R8 ;  /* 0x000000000e027229 */ /* 0x01de220000000808 */
[----:B------:R-:W-:-:S04]  /*7710*/  IMAD.WIDE.U32 R20, R36, UR9, R20 ;  /* 0x0000000924147c25 */ /* 0x000fc8000f8e0014 */
[----:B-1----:R-:W-:Y:S01]  /*7720*/  IMAD R5, R37, UR9, R21 ;  /* 0x0000000925057c24 */ /* 0x002fe2000f8e0215 */
[----:B-----5:R-:W-:-:S04]  /*7730*/  LEA R4, P0, R20, UR4, 0x3 ;  /* 0x0000000414047c11 */ /* 0x020fc8000f8018ff */
[----:B------:R-:W-:-:S15]  /*7740*/  LEA.HI.X R5, R20, UR5, R5, 0x3, P0 ;  /* 0x0000000514057c11 */ /* 0x000fde00080f1c05 */
[----:B------:R-:W-:-:S15]  /*7750*/  NOP ;  /* 0x0000000000007918 */ /* 0x000fde0000000000 */
[----:B------:R-:W-:-:S15]  /*7760*/  NOP ;  /* 0x0000000000007918 */ /* 0x000fde0000000000 */
[----:B------:R-:W-:-:S09]  /*7770*/  NOP ;  /* 0x0000000000007918 */ /* 0x000fd20000000000 */
[----:B0-----:R-:W0:Y:S02]  /*7780*/  DADD R2, R2, -R6 ;  /* 0x0000000002027229 */ /* 0x001e240000000806 */
[----:B0-----:R0:W-:Y:S02]  /*7790*/  STG.E.64 desc[UR6][R4.64], R2 ;  /* 0x0000000204007986 */ /* 0x0011e4000c101b06 */
.L_x_10665:
[----:B------:R-:W-:Y:S05]  /*77a0*/  BSYNC.RECONVERGENT B0 ;  /* 0x0000000000007941 */ /* 0x000fea0003800200 */
.L_x_10664:
[----:B------:R-:W-:Y:S05]  /*77b0*/  @P5 EXIT ;  /* 0x000000000000594d */ /* 0x000fea0003800000 */
[----:B------:R-:W0:Y:S01]  /*77c0*/  LDCU.64 UR4, c[0x0][0x380] ;  /* 0x00007000ff0477ac */ /* 0x000e220008000a00 */
[----:B------:R-:W-:Y:S01]  /*77d0*/  IMAD.MOV.U32 R13, RZ, RZ, RZ ;  /* 0x000000ffff0d7224 */ /* 0x000fe200078e00ff */
[----:B------:R-:W5:Y:S01]  /*77e0*/  DADD R8, R10, -R8 ;  /* 0x000000000a087229 */ /* 0x000f620000000808 */
[----:B------:R-:W-:-:S04]  /*77f0*/  IMAD.WIDE.U32 R12, R36, UR9, R12 ;  /* 0x00000009240c7c25 */ /* 0x000fc8000f8e000c */
[----:B------:R-:W-:Y:S01]  /*7800*/  IMAD R37, R37, UR9, R13 ;  /* 0x0000000925257c24 */ /* 0x000fe2000f8e020d */
[----:B0-234-:R-:W-:-:S04]  /*7810*/  LEA R2, P0, R12, UR4, 0x3 ;  /* 0x000000040c027c11 */ /* 0x01dfc8000f8018ff */
[----:B------:R-:W-:-:S15]  /*7820*/  LEA.HI.X R3, R12, UR5, R37, 0x3, P0 ;  /* 0x000000050c037c11 */ /* 0x000fde00080f1c25 */
[----:B------:R-:W-:-:S15]  /*7830*/  NOP ;  /* 0x0000000000007918 */ /* 0x000fde0000000000 */
[----:B------:R-:W-:-:S15]  /*7840*/  NOP ;  /* 0x0000000000007918 */ /* 0x000fde0000000000 */
[----:B------:R-:W-:-:S09]  /*7850*/  NOP ;  /* 0x0000000000007918 */ /* 0x000fd20000000000 */
[----:B-----5:R-:W0:Y:S02]  /*7860*/  DADD R6, R8, -R6 ;  /* 0x0000000008067229 */ /* 0x020e240000000806 */
[----:B0-----:R-:W-:Y:S01]  /*7870*/  STG.E.64 desc[UR6][R2.64], R6 ;  /* 0x0000000602007986 */ /* 0x001fe2000c101b06 */
[----:B------:R-:W-:Y:S05]  /*7880*/  EXIT ;  /* 0x000000000000794d */ /* 0x000fea0003800000 */
.L_x_10608:
[----:B--2---:R-:W-:Y:S02]  /*7890*/  IMAD.MOV.U32 R7, RZ, RZ, R9 ;  /* 0x000000ffff077224 */ /* 0x004fe400078e0009 */
[----:B------:R-:W-:Y:S02]  /*78a0*/  IMAD.MOV.U32 R6, RZ, RZ, 0x10 ;  /* 0x00000010ff067424 */ /* 0x000fe400078e00ff */
[----:B------:R-:W-:Y:S02]  /*78b0*/  IMAD.MOV.U32 R5, RZ, RZ, 0x1f ;  /* 0x0000001fff057424 */ /* 0x000fe400078e00ff */
[----:B------:R-:W-:-:S07]  /*78c0*/  IMAD.MOV.U32 R4, RZ, RZ, -0x1 ;  /* 0xffffffffff047424 */ /* 0x000fce00078e00ff */
[----:B------:R-:W-:Y:S05]  /*78d0*/  WARPSYNC.COLLECTIVE R4, `(.L_x_10666) ;  /* 0x0000000004087348 */ /* 0x000fea0003c00000 */
[----:B------:R0:W1:Y:S02]  /*78e0*/  SHFL.DOWN P6, R42, R7, R6, R5 ;  /* 0x08000006072a7389 */ /* 0x00006400000c0005 */
[----:B01----:R-:W-:Y:S05]  /*78f0*/  ENDCOLLECTIVE ;  /* 0x000000000000791b */ /* 0x003fea0003800000 */
.L_x_10666:
[----:B------:R-:W-:Y:S02]  /*7900*/  IMAD.MOV.U32 R7, RZ, RZ, R8 ;  /* 0x000000ffff077224 */ /* 0x000fe400078e0008 */
[----:B------:R-:W-:-:S07]  /*7910*/  IMAD.MOV.U32 R41, RZ, RZ, R42 ;  /* 0x000000ffff297224 */ /* 0x000fce00078e002a */
[----:B------:R-:W-:Y:S05]  /*7920*/  WARPSYNC.COLLECTIVE R4, `(.L_x_10667) ;  /* 0x0000000004087348 */ /* 0x000fea0003c00000 */
[----:B------:R0:W1:Y:S02]  /*7930*/  SHFL.DOWN P6, R42, R7, R6, R5 ;  /* 0x08000006072a7389 */ /* 0x00006400000c0005 */
[----:B01----:R-:W-:Y:S05]  /*7940*/  ENDCOLLECTIVE ;  /* 0x000000000000791b */ /* 0x003fea0003800000 */
.L_x_10667:
        /* <DEDUP_REMOVED lines=9> */
.L_x_10668:
[----:B------:R-:W-:Y:S01]  /*79e0*/  MOV R7, R40 ;  /* 0x0000002800077202 */ /* 0x000fe20000000f00 */
[----:B------:R-:W-:-:S07]  /*79f0*/  IMAD.MOV.U32 R44, RZ, RZ, R42 ;  /* 0x000000ffff2c7224 */ /* 0x000fce00078e002a */
[----:B------:R-:W-:Y:S05]  /*7a00*/  WARPSYNC.COLLECTIVE R4, `(.L_x_10669) ;  /* 0x0000000004087348 */ /* 0x000fea0003c00000 */
[----:B------:R0:W1:Y:S02]  /*7a10*/  SHFL.DOWN P6, R42, R7, R6, R5 ;  /* 0x08000006072a7389 */ /* 0x00006400000c0005 */
[----:B01----:R-:W-:Y:S05]  /*7a20*/  ENDCOLLECTIVE ;  /* 0x000000000000791b */ /* 0x003fea0003800000 */
.L_x_10669:
[----:B------:R-:W-:Y:S02]  /*7a30*/  IMAD.MOV.U32 R5, RZ, RZ, R44 ;  /* 0x000000ffff057224 */ /* 0x000fe400078e002c */
[----:B------:R-:W-:Y:S02]  /*7a40*/  IMAD.MOV.U32 R6, RZ, RZ, 0x4 ;  /* 0x00000004ff067424 */ /* 0x000fe400078e00ff */
        /* <DEDUP_REMOVED lines=10> */
.L_x_10670:
[----:B------:R-:W-:Y:S02]  /*7af0*/  IMAD.MOV.U32 R7, RZ, RZ, R8 ;  /* 0x000000ffff077224 */ /* 0x000fe400078e0008 */
[----:B------:R-:W-:-:S07]  /*7b00*/  IMAD.MOV.U32 R44, RZ, RZ, R42 ;  /* 0x000000ffff2c7224 */ /* 0x000fce00078e002a */
[----:B------:R-:W-:Y:S05]  /*7b10*/  WARPSYNC.COLLECTIVE R4, `(.L_x_10671) ;  /* 0x0000000004087348 */ /* 0x000fea0003c00000 */
[----:B------:R0:W1:Y:S02]  /*7b20*/  SHFL.DOWN P6, R42, R7, R6, R5 ;  /* 0x08000006072a7389 */ /* 0x00006400000c0005 */
[----:B01----:R-:W-:Y:S05]  /*7b30*/  ENDCOLLECTIVE ;  /* 0x000000000000791b */ /* 0x003fea0003800000 */
.L_x_10671:
        /* <DEDUP_REMOVED lines=12> */
.L_x_10672:
[----:B------:R-:W-:Y:S02]  /*7c00*/  IMAD.MOV.U32 R7, RZ, RZ, R40 ;  /* 0x000000ffff077224 */ /* 0x000fe400078e0028 */
[----:B------:R-:W-:-:S07]  /*7c10*/  IMAD.MOV.U32 R44, RZ, RZ, R42 ;  /* 0x000000ffff2c7224 */ /* 0x000fce00078e002a */
[----:B------:R-:W-:Y:S05]  /*7c20*/  WARPSYNC.COLLECTIVE R4, `(.L_x_10673) ;  /* 0x0000000004087348 */ /* 0x000fea0003c00000 */
[----:B------:R0:W1:Y:S02]  /*7c30*/  SHFL.DOWN P6, R42, R7, R6, R5 ;  /* 0x08000006072a7389 */ /* 0x00006400000c0005 */
[----:B01----:R-:W-:Y:S05]  /*7c40*/  ENDCOLLECTIVE ;  /* 0x000000000000791b */ /* 0x003fea0003800000 */
.L_x_10673:
        /* <DEDUP_REMOVED lines=12> */
.L_x_10674:
[----:B------:R-:W-:Y:S02]  /*7d10*/  IMAD.MOV.U32 R7, RZ, RZ, R8 ;  /* 0x000000ffff077224 */ /* 0x000fe400078e0008 */
[----:B------:R-:W-:-:S07]  /*7d20*/  IMAD.MOV.U32 R43, RZ, RZ, R42 ;  /* 0x000000ffff2b7224 */ /* 0x000fce00078e002a */
[----:B------:R-:W-:Y:S05]  /*7d30*/  WARPSYNC.COLLECTIVE R4, `(.L_x_10675) ;  /* 0x0000000004087348 */ /* 0x000fea0003c00000 */
[----:B------:R0:W1:Y:S02]  /*7d40*/  SHFL.DOWN P6, R42, R7, R6, R5 ;  /* 0x08000006072a7389 */ /* 0x00006400000c0005 */
[----:B01----:R-:W-:Y:S05]  /*7d50*/  ENDCOLLECTIVE ;  /* 0x000000000000791b */ /* 0x003fea0003800000 */
.L_x_10675:
[----:B------:R-:W-:Y:S05]  /*7d60*/  BRA `(.L_x_10676) ;  /* 0xffffff94006c7947 */ /* 0x000fea000383ffff */
.L_x_10647:
[----:B-1----:R-:W-:Y:S01]  /*7d70*/  IMAD.MOV.U32 R7, RZ, RZ, R41 ;  /* 0x000000ffff077224 */ /* 0x002fe200078e0029 */
[----:B------:R-:W-:Y:S01]  /*7d80*/  MOV R6, 0x10 ;  /* 0x0000001000067802 */ /* 0x000fe20000000f00 */
[----:B------:R-:W-:Y:S02]  /*7d90*/  IMAD.MOV.U32 R5, RZ, RZ, 0x1f ;  /* 0x0000001fff057424 */ /* 0x000fe400078e00ff */
[----:B------:R-:W-:-:S07]  /*7da0*/  IMAD.MOV.U32 R4, RZ, RZ, -0x1 ;  /* 0xffffffffff047424 */ /* 0x000fce00078e00ff */
[----:B------:R-:W-:Y:S05]  /*7db0*/  WARPSYNC.COLLECTIVE R4, `(.L_x_10677) ;  /* 0x0000000004087348 */ /* 0x000fea0003c00000 */
[----:B------:R0:W1:Y:S02]  /*7dc0*/  SHFL.DOWN P6, R42, R7, R6, R5 ;  /* 0x08000006072a7389 */ /* 0x00006400000c0005 */
[----:B01----:R-:W-:Y:S05]  /*7dd0*/  ENDCOLLECTIVE ;  /* 0x000000000000791b */ /* 0x003fea0003800000 */
.L_x_10677:
[----:B------:R-:W-:Y:S02]  /*7de0*/  IMAD.MOV.U32 R7, RZ, RZ, R40 ;  /* 0x000000ffff077224 */ /* 0x000fe400078e0028 */
[----:B------:R-:W-:-:S07]  /*7df0*/  IMAD.MOV.U32 R45, RZ, RZ, R42 ;  /* 0x000000ffff2d7224 */ /* 0x000fce00078e002a */
[----:B------:R-:W-:Y:S05]  /*7e00*/  WARPSYNC.COLLECTIVE R4, `(.L_x_10678) ;  /* 0x0000000004087348 */ /* 0x000fea0003c00000 */
[----:B------:R0:W1:Y:S02]  /*7e10*/  SHFL.DOWN P6, R42, R7, R6, R5 ;  /* 0x08000006072a7389 */ /* 0x00006400000c0005 */
[----:B01----:R-:W-:Y:S05]  /*7e20*/  ENDCOLLECTIVE ;  /* 0x000000000000791b */ /* 0x003fea0003800000 */
.L_x_10678:
[----:B------:R-:W-:Y:S02]  /*7e30*/  IMAD.MOV.U32 R6, RZ, RZ, 0x8 ;  /* 0x00000008ff067424 */ /* 0x000fe400078e00ff */
[----:B------:R-:W-:-:S06]  /*7e40*/  IMAD.MOV.U32 R44, RZ, RZ, R42 ;  /* 0x000000ffff2c7224 */ /* 0x000fcc00078e002a */
[----:B------:R-:W0:Y:S02]  /*7e50*/  DADD R44, R40, R44 ;  /* 0x00000000282c7229 */ /* 0x000e24000000002c */
[----:B0-----:R-:W-:-:S07]  /*7e60*/  IMAD.MOV.U32 R7, RZ, RZ, R45 ;  /* 0x000000ffff077224 */ /* 0x001fce00078e002d */
[----:B------:R-:W-:Y:S05]  /*7e70*/  WARPSYNC.COLLECTIVE R4, `(.L_x_10679) ;  /* 0x0000000004087348 */ /* 0x000fea0003c00000 */
[----:B------:R0:W1:Y:S02]  /*7e80*/  SHFL.DOWN P6, R42, R7, R6, R5 ;  /* 0x08000006072a7389 */ /* 0x00006400000c0005 */
[----:B01----:R-:W-:Y:S05]  /*7e90*/  ENDCOLLECTIVE ;  /* 0x000000000000791b */ /* 0x003fea0003800000 */
.L_x_10679:
[----:B------:R-:W-:Y:S02]  /*7ea0*/  IMAD.MOV.U32 R7, RZ, RZ, R44 ;  /* 0x000000ffff077224 */ /* 0x000fe400078e002c */
[----:B------:R-:W-:-:S07]  /*7eb0*/  IMAD.MOV.U32 R3, RZ, RZ, R42 ;  /* 0x000000ffff037224 */ /* 0x000fce00078e002a */
[----:B------:R-:W-:Y:S05]  /*7ec0*/  WARPSYNC.COLLECTIVE R4, `(.L_x_10680) ;  /* 0x0000000004087348 */ /* 0x000fea0003c00000 */
[----:B------:R0:W1:Y:S02]  /*7ed0*/  SHFL.DOWN P6, R42, R7, R6, R5 ;  /* 0x08000006072a7389 */ /* 0x00006400000c0005 */
[----:B01----:R-:W-:Y:S05]  /*7ee0*/  ENDCOLLECTIVE ;  /* 0x000000000000791b */ /* 0x003fea0003800000 */
.L_x_10680:
[----:B------:R-:W-:Y:S02]  /*7ef0*/  IMAD.MOV.U32 R6, RZ, RZ, 0x4 ;  /* 0x00000004ff067424 */ /* 0x000fe400078e00ff */
[----:B------:R-:W-:-:S06]  /*7f00*/  IMAD.MOV.U32 R2, RZ, RZ, R42 ;  /* 0x000000ffff027224 */ /* 0x000fcc00078e002a */
[----:B------:R-:W0:Y:S02]  /*7f10*/  DADD R44, R44, R2 ;  /* 0x000000002c2c7229 */ /* 0x000e240000000002 */
[----:B0-----:R-:W-:-:S07]  /*7f20*/  IMAD.MOV.U32 R7, RZ, RZ, R45 ;  /* 0x000000ffff077224 */ /* 0x001fce00078e002d */
[----:B------:R-:W-:Y:S05]  /*7f30*/  WARPSYNC.COLLECTIVE R4, `(.L_x_10681) ;  /* 0x0000000004087348 */ /* 0x000fea0003c00000 */
[----:B------:R0:W1:Y:S02]  /*7f40*/  SHFL.DOWN P6, R42, R7, R6, R5 ;  /* 0x08000006072a7389 */ /* 0x00006400000c0005 */
[----:B01----:R-:W-:Y:S05]  /*7f50*/  ENDCOLLECTIVE ;  /* 0x000000000000791b */ /* 0x003fea0003800000 */
.L_x_10681:
[----:B------:R-:W-:Y:S01]  /*7f60*/  IMAD.MOV.U32 R7, RZ, RZ, R44 ;  /* 0x000000ffff077224 */ /* 0x000fe200078e002c */
[----:B------:R-:W-:-:S07]  /*7f70*/  MOV R3, R42 ;  /* 0x0000002a00037202 */ /* 0x000fce0000000f00 */
[----:B------:R-:W-:Y:S05]  /*7f80*/  WARPSYNC.COLLECTIVE R4, `(.L_x_10682) ;  /* 0x0000000004087348 */ /* 0x000fea0003c00000 */
[----:B------:R0:W1:Y:S02]  /*7f90*/  SHFL.DOWN P6, R42, R7, R6, R5 ;  /* 0x08000006072a7389 */ /* 0x00006400000c0005 */
[----:B01----:R-:W-:Y:S05]  /*7fa0*/  ENDCOLLECTIVE ;  /* 0x000000000000791b */ /* 0x003fea0003800000 */
.L_x_10682:
[----:B------:R-:W-:Y:S02]  /*7fb0*/  IMAD.MOV.U32 R6, RZ, RZ, 0x2 ;  /* 0x00000002ff067424 */ /* 0x000fe400078e00ff */
[----:B------:R-:W-:-:S06]  /*7fc0*/  IMAD.MOV.U32 R2, RZ, RZ, R42 ;  /* 0x000000ffff027224 */ /* 0x000fcc00078e002a */
[----:B------:R-:W0:Y:S02]  /*7fd0*/  DADD R2, R44, R2 ;  /* 0x000000002c027229 */ /* 0x000e240000000002 */
[----:B0-----:R-:W-:-:S07]  /*7fe0*/  IMAD.MOV.U32 R7, RZ, RZ, R3 ;  /* 0x000000ffff077224 */ /* 0x001fce00078e0003 */
[----:B------:R-:W-:Y:S05]  /*7ff0*/  WARPSYNC.COLLECTIVE R4, `(.L_x_10683) ;  /* 0x0000000004087348 */ /* 0x000fea0003c00000 */
[----:B------:R0:W1:Y:S02]  /*8000*/  SHFL.DOWN P6, R42, R7, R6, R5 ;  /* 0x08000006072a7389 */ /* 0x00006400000c0005 */
[----:B01----:R-:W-:Y:S05]  /*8010*/  ENDCOLLECTIVE ;  /* 0x000000000000791b */ /* 0x003fea0003800000 */
.L_x_10683:
[----:B------:R-:W-:Y:S02]  /*8020*/  IMAD.MOV.U32 R7, RZ, RZ, R2 ;  /* 0x000000ffff077224 */ /* 0x000fe400078e0002 */
[----:B------:R-:W-:-:S07]  /*8030*/  IMAD.MOV.U32 R41, RZ, RZ, R42 ;  /* 0x000000ffff297224 */ /* 0x000fce00078e002a */
[----:B------:R-:W-:Y:S05]  /*8040*/  WARPSYNC.COLLECTIVE R4, `(.L_x_10684) ;  /* 0x0000000004087348 */ /* 0x000fea0003c00000 */
[----:B------:R0:W1:Y:S02]  /*8050*/  SHFL.DOWN P6, R42, R7, R6, R5 ;  /* 0x08000006072a7389 */ /* 0x00006400000c0005 */
[----:B01----:R-:W-:Y:S05]  /*8060*/  ENDCOLLECTIVE ;  /* 0x000000000000791b */ /* 0x003fea0003800000 */
.L_x_10684:
[----:B------:R-:W-:Y:S02]  /*8070*/  IMAD.MOV.U32 R6, RZ, RZ, 0x1 ;  /* 0x00000001ff067424 */ /* 0x000fe400078e00ff */
[----:B------:R-:W-:-:S06]  /*8080*/  IMAD.MOV.U32 R40, RZ, RZ, R42 ;  /* 0x000000ffff287224 */ /* 0x000fcc00078e002a */
[----:B------:R-:W0:Y:S02]  /*8090*/  DADD R40, R2, R40 ;  /* 0x0000000002287229 */ /* 0x000e240000000028 */
[----:B0-----:R-:W-:-:S07]  /*80a0*/  IMAD.MOV.U32 R7, RZ, RZ, R41 ;  /* 0x000000ffff077224 */ /* 0x001fce00078e0029 */
[----:B------:R-:W-:Y:S05]  /*80b0*/  WARPSYNC.COLLECTIVE R4, `(.L_x_10685) ;  /* 0x0000000004087348 */ /* 0x000fea0003c00000 */
[----:B------:R0:W1:Y:S02]  /*80c0*/  SHFL.DOWN P6, R42, R7, R6, R5 ;  /* 0x08000006072a7389 */ /* 0x00006400000c0005 */
[----:B01----:R-:W-:Y:S05]  /*80d0*/  ENDCOLLECTIVE ;  /* 0x000000000000791b */ /* 0x003fea0003800000 */
.L_x_10685:
[----:B------:R-:W-:Y:S02]  /*80e0*/  IMAD.MOV.U32 R7, RZ, RZ, R40 ;  /* 0x000000ffff077224 */ /* 0x000fe400078e0028 */
[----:B------:R-:W-:-:S07]  /*80f0*/  IMAD.MOV.U32 R3, RZ, RZ, R42 ;  /* 0x000000ffff037224 */ /* 0x000fce00078e002a */
[----:B------:R-:W-:Y:S05]  /*8100*/  WARPSYNC.COLLECTIVE R4, `(.L_x_10686) ;  /* 0x0000000004087348 */ /* 0x000fea0003c00000 */
[----:B------:R0:W1:Y:S02]  /*8110*/  SHFL.DOWN P6, R42, R7, R6, R5 ;  /* 0x08000006072a7389 */ /* 0x00006400000c0005 */
[----:B01----:R-:W-:Y:S05]  /*8120*/  ENDCOLLECTIVE ;  /* 0x000000000000791b */ /* 0x003fea0003800000 */
.L_x_10686:
[----:B------:R-:W-:Y:S05]  /*8130*/  BRA `(.L_x_10687) ;  /* 0xffffffe000707947 */ /* 0x000fea000383ffff */
.L_x_10688:
        /* <DEDUP_REMOVED lines=12> */
.L_x_11705:


//--------------------- .text._ZN2at6native43_GLOBAL__N__9ae7fba5_10_SoftMax_cu_9f978f6322cunn_SoftMaxForwardRegIdddNS1_25LogSoftMaxForwardEpilogueElLi8EEEvPT1_PKT_T3_ --------------------------
	.section	.text._ZN2at6native43_GLOBAL__N__9ae7fba5_10_SoftMax_cu_9f978f6322cunn_SoftMaxForwardRegIdddNS1_25LogSoftMaxForwardEpilogueElLi8EEEvPT1_PKT_T3_,"ax",@progbits
	.align	128
.text._ZN2at6native43_GLOBAL__N__9ae7fba5_10_SoftMax_cu_9f978f6322cunn_SoftMaxForwardRegIdddNS1_25LogSoftMaxForwardEpilogueElLi8EEEvPT1_PKT_T3_:
        .type           _ZN2at6native43_GLOBAL__N__9ae7fba5_10_SoftMax_cu_9f978f6322cunn_SoftMaxForwardRegIdddNS1_25LogSoftMaxForwardEpilogueElLi8EEEvPT1_PKT_T3_,@function
        .size           _ZN2at6native43_GLOBAL__N__9ae7fba5_10_SoftMax_cu_9f978f6322cunn_SoftMaxForwardRegIdddNS1_25LogSoftMaxForwardEpilogueElLi8EEEvPT1_PKT_T3_,(.L_x_11706 - _ZN2at6native43_GLOBAL__N__9ae7fba5_10_SoftMax_cu_9f978f6322cunn_SoftMaxForwardRegIdddNS1_25LogSoftMaxForwardEpilogueElLi8EEEvPT1_PKT_T3_)
        .other          _ZN2at6native43_GLOBAL__N__9ae7fba5_10_SoftMax_cu_9f978f6322cunn_SoftMaxForwardRegIdddNS1_25LogSoftMaxForwardEpilogueElLi8EEEvPT1_PKT_T3_,@"STO_CUDA_ENTRY STV_DEFAULT"
_ZN2at6native43_GLOBAL__N__9ae7fba5_10_SoftMax_cu_9f978f6322cunn_SoftMaxForwardRegIdddNS1_25LogSoftMaxForwardEpilogueElLi8EEEvPT1_PKT_T3_:
        /* <DEDUP_REMOVED lines=15> */
[----:B------:R-:W-:Y:S01]  /*00f0*/  @!P0 IMAD R0, R7, UR8, R3 ;  /* 0x0000000807008c24 */ /* 0x000fe2000f8e0203 */
[----:B0-----:R-:W-:-:S04]  /*0100*/  @!P0 LEA R12, P1, R2, R12, 0x3 ;  /* 0x0000000c020c8211 */ /* 0x001fc800078218ff */
[----:B------:R-:W-:-:S05]  /*0110*/  @!P0 LEA.HI.X R13, R2, R13, R0, 0x3, P1 ;  /* 0x0000000d020d8211 */ /* 0x000fca00008f1c00 */
[----:B--2---:R0:W2:Y:S01]  /*0120*/  @!P0 LDG.E.64 R8, desc[UR6][R12.64] ;  /* 0x000000060c088981 */ /* 0x0040a2000c1e1b00 */
[----:B------:R-:W-:Y:S02]  /*0130*/  @!P4 IMAD.MOV.U32 R17, RZ, RZ, RZ ;  /* 0x000000ffff11c224 */ /* 0x000fe400078e00ff */
[----:B------:R-:W-:-:S04]  /*0140*/  @!P4 IMAD.WIDE.U32 R2, R6, UR8, R16 ;  /* 0x000000080602cc25 */ /* 0x000fc8000f8e0010 */
[----:B------:R-:W-:Y:S01]  /*0150*/  @!P4 IMAD R0, R7, UR8, R3 ;  /* 0x000000080700cc24 */ /* 0x000fe2000f8e0203 */
[----:B-1----:R-:W-:-:S04]  /*0160*/  @!P4 LEA R14, P1, R2, R14, 0x3 ;  /* 0x0000000e020ec211 */ /* 0x002fc800078218ff */
[----:B------:R-:W-:-:S05]  /*0170*/  @!P4 LEA.HI.X R15, R2, R15, R0, 0x3, P1 ;  /* 0x0000000f020fc211 */ /* 0x000fca00008f1c00 */
[----:B------:R1:W3:Y:S01]  /*0180*/  @!P4 LDG.E.64 R10, desc[UR6][R14.64] ;  /* 0x000000060e0ac981 */ /* 0x0002e2000c1e1b00 */
[----:B------:R-:W-:Y:S01]  /*0190*/  @!P0 IMAD.MOV.U32 R2, RZ, RZ, -0x1 ;  /* 0xffffffffff028424 */ /* 0x000fe200078e00ff */
[----:B------:R-:W-:Y:S01]  /*01a0*/  P2R R40, PR, RZ, 0x1 ;  /* 0x00000001ff287803 */ /* 0x000fe20000000000 */
[----:B------:R-:W-:Y:S02]  /*01b0*/  @!P0 IMAD.MOV.U32 R3, RZ, RZ, 0x7fefffff ;  /* 0x7fefffffff038424 */ /* 0x000fe400078e00ff */
[----:B------:R-:W-:Y:S02]  /*01c0*/  VIADD R16, R16, UR9 ;  /* 0x0000000910107c36 */ /* 0x000fe40008000000 */
[----:B0-----:R-:W-:Y:S01]  /*01d0*/  @!P0 IMAD.MOV.U32 R13, RZ, RZ, R2 ;  /* 0x000000ffff0d8224 */ /* 0x001fe200078e0002 */
[----:B------:R-:W-:Y:S01]  /*01e0*/  @!P0 LOP3.LUT R28, R3, 0x80000, RZ, 0xfc, !PT ;  /* 0x00080000031c8812 */ /* 0x000fe200078efcff */
[C---:B------:R-:W-:Y:S01]  /*01f0*/  VIADD R12, R16.reuse, UR9 ;  /* 0x00000009100c7c36 */ /* 0x040fe20008000000 */
[----:B------:R-:W-:-:S04]  /*0200*/  ISETP.GE.U32.AND P1, PT, R16, R6, PT ;  /* 0x000000061000720c */ /* 0x000fc80003f26070 */
[-C--:B------:R-:W-:Y:S02]  /*0210*/  ISETP.GE.AND.EX P5, PT, RZ, R7.reuse, PT, P1 ;  /* 0x00000007ff00720c */ /* 0x080fe40003fa6310 */
[C---:B------:R-:W-:Y:S02]  /*0220*/  ISETP.GE.U32.AND P1, PT, R12.reuse, R6, PT ;  /* 0x000000060c00720c */ /* 0x040fe40003f26070 */
[----:B------:R-:W-:Y:S02]  /*0230*/  P2R R0, PR, RZ, 0x20 ;  /* 0x00000020ff007803 */ /* 0x000fe40000000000 */
[----:B------:R-:W-:Y:S02]  /*0240*/  ISETP.GE.AND.EX P1, PT, RZ, R7, PT, P1 ;  /* 0x00000007ff00720c */ /* 0x000fe40003f26310 */
[----:B-1----:R-:W-:-:S05]  /*0250*/  IADD3 R14, PT, PT, R12, UR9, RZ ;  /* 0x000000090c0e7c10 */ /* 0x002fca000fffe0ff */
[----:B------:R-:W0:Y:S01]  /*0260*/  @!P5 LDC.64 R26, c[0x0][0x388] ;  /* 0x0000e200ff1adb82 */ /* 0x000e220000000a00 */
[----:B--2---:R1:W2:Y:S02]  /*0270*/  @!P0 DSETP.MAX.AND P2, P3, R8, -R2, PT ;  /* 0x800000020800822a */ /* 0x0042a40003b4f000 */
[----:B-1----:R-:W-:-:S05]  /*0280*/  @!P0 IMAD.MOV.U32 R2, RZ, RZ, R9 ;  /* 0x000000ffff028224 */ /* 0x002fca00078e0009 */
[----:B--2---:R-:W-:Y:S01]  /*0290*/  @!P0 FSEL R15, R2, -R3, P2 ;  /* 0x80000003020f8208 */ /* 0x004fe20001000000 */
[----:B------:R-:W-:Y:S02]  /*02a0*/  @!P0 IMAD.MOV.U32 R2, RZ, RZ, R8 ;  /* 0x000000ffff028224 */ /* 0x000fe400078e0008 */
[----:B------:R-:W-:Y:S01]  /*02b0*/  IMAD.MOV.U32 R3, RZ, RZ, -0x100001 ;  /* 0xffefffffff037424 */ /* 0x000fe200078e00ff */
[----:B------:R-:W-:Y:S02]  /*02c0*/  @!P0 SEL R28, R28, R15, P3 ;  /* 0x0000000f1c1c8207 */ /* 0x000fe40001800000 */
[----:B------:R-:W-:Y:S01]  /*02d0*/  @!P0 SEL R13, R2, R13, P2 ;  /* 0x0000000d020d8207 */ /* 0x000fe20001000000 */
[----:B------:R-:W-:Y:S01]  /*02e0*/  IMAD.MOV.U32 R2, RZ, RZ, -0x1 ;  /* 0xffffffffff027424 */ /* 0x000fe200078e00ff */
[----:B------:R-:W-:Y:S01]  /*02f0*/  ISETP.GE.U32.AND P2, PT, R14, R6, PT ;  /* 0x000000060e00720c */ /* 0x000fe20003f46070 */
[----:B------:R-:W-:Y:S02]  /*0300*/  @!P0 IMAD.MOV.U32 R3, RZ, RZ, R28 ;  /* 0x000000ffff038224 */ /* 0x000fe400078e001c */
[----:B------:R-:W-:Y:S01]  /*0310*/  @!P0 IMAD.MOV.U32 R2, RZ, RZ, R13 ;  /* 0x000000ffff028224 */ /* 0x000fe200078e000d */
[----:B------:R-:W-:Y:S01]  /*0320*/  ISETP.NE.AND P0, PT, R0, RZ, PT ;  /* 0x000000ff0000720c */ /* 0x000fe20003f05270 */
[----:B---3--:R-:W-:Y:S01]  /*0330*/  @!P4 IMAD.MOV.U32 R34, RZ, RZ, R11 ;  /* 0x000000ffff22c224 */ /* 0x008fe200078e000b */
[----:B------:R-:W1:Y:S01]  /*0340*/  @!P1 LDC.64 R28, c[0x0][0x388] ;  /* 0x0000e200ff1c9b82 */ /* 0x000e620000000a00 */
[----:B------:R-:W-:Y:S01]  /*0350*/  @!P4 IMAD.MOV.U32 R13, RZ, RZ, R3 ;  /* 0x000000ffff0dc224 */ /* 0x000fe200078e0003 */
[----:B------:R-:W-:-:S09]  /*0360*/  ISETP.GE.AND.EX P2, PT, RZ, R7, PT, P2 ;  /* 0x00000007ff00720c */ /* 0x000fd20003f46320 */
[----:B------:R-:W-:Y:S02]  /*0370*/  @!P0 IMAD.MOV.U32 R17, RZ, RZ, RZ ;  /* 0x000000ffff118224 */ /* 0x000fe400078e00ff */
[----:B------:R-:W-:-:S15]  /*0380*/  @!P0 IMAD.WIDE.U32 R16, R6, UR8, R16 ;  /* 0x0000000806108c25 */ /* 0x000fde000f8e0010 */
[----:B------:R-:W-:-:S15]  /*0390*/  NOP ;  /* 0x0000000000007918 */ /* 0x000fde0000000000 */
[----:B------:R-:W2:Y:S02]  /*03a0*/  @!P4 DSETP.MAX.AND P5, P3, R2, R10, PT ;  /* 0x0000000a0200c22a */ /* 0x000ea40003baf000 */
[----:B--2---:R-:W-:Y:S01]  /*03b0*/  @!P4 FSEL R41, R13, R34, P5 ;  /* 0x000000220d29c208 */ /* 0x004fe20002800000 */
[----:B------:R-:W-:Y:S01]  /*03c0*/  @!P0 IMAD R13, R7, UR8, R17 ;  /* 0x00000008070d8c24 */ /* 0x000fe2000f8e0211 */
[----:B------:R-:W-:-:S04]  /*03d0*/  @!P4 LOP3.LUT R34, R34, 0x80000, RZ, 0xfc, !PT ;  /* 0x000800002222c812 */ /* 0x000fc800078efcff */
[----:B------:R-:W-:Y:S02]  /*03e0*/  @!P4 SEL R41, R34, R41, P3 ;  /* 0x000000292229c207 */ /* 0x000fe40001800000 */
[C---:B0-----:R-:W-:Y:S01]  /*03f0*/  @!P0 LEA R26, P3, R16.reuse, R26, 0x3 ;  /* 0x0000001a101a8211 */ /* 0x041fe200078618ff */
[----:B------:R-:W0:Y:S03]  /*0400*/  @!P2 LDC.64 R34, c[0x0][0x388] ;  /* 0x0000e200ff22ab82 */ /* 0x000e260000000a00 */
[----:B------:R-:W-:Y:S01]  /*0410*/  @!P0 LEA.HI.X R27, R16, R27, R13, 0x3, P3 ;  /* 0x0000001b101b8211 */ /* 0x000fe200018f1c0d */
[----:B------:R-:W-:Y:S02]  /*0420*/  @!P1 IMAD.MOV.U32 R13, RZ, RZ, RZ ;  /* 0x000000ffff0d9224 */ /* 0x000fe400078e00ff */
[----:B------:R-:W-:Y:S02]  /*0430*/  @!P1 IMAD.WIDE.U32 R16, R6, UR8, R12 ;  /* 0x0000000806109c25 */ /* 0x000fe4000f8e000c */
[----:B------:R2:W3:Y:S02]  /*0440*/  @!P0 LDG.E.64 R18, desc[UR6][R26.64] ;  /* 0x000000061a128981 */ /* 0x0004e4000c1e1b00 */
[----:B------:R-:W-:Y:S01]  /*0450*/  @!P1 IMAD R15, R7, UR8, R17 ;  /* 0x00000008070f9c24 */ /* 0x000fe2000f8e0211 */
[----:B-1----:R-:W-:-:S04]  /*0460*/  @!P1 LEA R28, P3, R16, R28, 0x3 ;  /* 0x0000001c101c9211 */ /* 0x002fc800078618ff */
[----:B------:R-:W-:Y:S01]  /*0470*/  @!P1 LEA.HI.X R29, R16, R29, R15, 0x3, P3 ;  /* 0x0000001d101d9211 */ /* 0x000fe200018f1c0f */
[----:B------:R-:W-:Y:S02]  /*0480*/  @!P2 IMAD.MOV.U32 R15, RZ, RZ, RZ ;  /* 0x000000ffff0fa224 */ /* 0x000fe400078e00ff */
[----:B------:R-:W-:Y:S02]  /*0490*/  @!P2 IMAD.WIDE.U32 R16, R6, UR8, R14 ;  /* 0x000000080610ac25 */ /* 0x000fe4000f8e000e */
[----:B------:R-:W4:Y:S02]  /*04a0*/  @!P1 LDG.E.64 R20, desc[UR6][R28.64] ;  /* 0x000000061c149981 */ /* 0x000f24000c1e1b00 */
[----:B------:R-:W-:Y:S01]  /*04b0*/  @!P2 IMAD R17, R7, UR8, R17 ;  /* 0x000000080711ac24 */ /* 0x000fe2000f8e0211 */
[----:B0-----:R-:W-:-:S04]  /*04c0*/  @!P2 LEA R34, P3, R16, R34, 0x3 ;  /* 0x000000221022a211 */ /* 0x001fc800078618ff */
[----:B------:R-:W-:Y:S02]  /*04d0*/  @!P2 LEA.HI.X R35, R16, R35, R17, 0x3, P3 ;  /* 0x000000231023a211 */ /* 0x000fe400018f1c11 */
[----:B------:R-:W-:-:S03]  /*04e0*/  IADD3 R16, PT, PT, R14, UR9, RZ ;  /* 0x000000090e107c10 */ /* 0x000fc6000fffe0ff */
[----:B------:R-:W5:Y:S01]  /*04f0*/  @!P2 LDG.E.64 R22, desc[UR6][R34.64] ;  /* 0x000000062216a981 */ /* 0x000f62000c1e1b00 */
        /* <DEDUP_REMOVED lines=8> */
[----:B------:R-:W5:Y:S01]  /*0580*/  @!P3 LDG.E.64 R24, desc[UR6][R36.64] ;  /* 0x000000062418b981 */ /* 0x000f62000c1e1b00 */
[----:B------:R-:W-:Y:S02]  /*0590*/  @!P4 IMAD.MOV.U32 R39, RZ, RZ, R10 ;  /* 0x000000ffff27c224 */ /* 0x000fe400078e000a */
[----:B------:R-:W-:Y:S02]  /*05a0*/  @!P4 IMAD.MOV.U32 R38, RZ, RZ, R2 ;  /* 0x000000ffff26c224 */ /* 0x000fe400078e0002 */
[----:B------:R-:W-:-:S03]  /*05b0*/  @!P4 IMAD.MOV.U32 R3, RZ, RZ, R41 ;  /* 0x000000ffff03c224 */ /* 0x000fc600078e0029 */
[----:B------:R-:W-:Y:S01]  /*05c0*/  @!P4 SEL R2, R38, R39, P5 ;  /* 0x000000272602c207 */ /* 0x000fe20002800000 */
[----:B--2---:R-:W-:-:S04]  /*05d0*/  @!P0 IMAD.MOV.U32 R26, RZ, RZ, R3 ;  /* 0x000000ffff1a8224 */ /* 0x004fc800078e0003 */
[----:B------:R-:W-:Y:S02]  /*05e0*/  @!P0 IMAD.MOV.U32 R38, RZ, RZ, R2 ;  /* 0x000000ffff268224 */ /* 0x000fe400078e0002 */
[----:B---3--:R-:W-:Y:S02]  /*05f0*/  @!P0 IMAD.MOV.U32 R39, RZ, RZ, R18 ;  /* 0x000000ffff278224 */ /* 0x008fe400078e0012 */
[----:B------:R-:W-:Y:S01]  /*0600*/  @!P0 IMAD.MOV.U32 R27, RZ, RZ, R19 ;  /* 0x000000ffff1b8224 */ /* 0x000fe200078e0013 */
[----:B------:R-:W0:Y:S02]  /*0610*/  @!P0 DSETP.MAX.AND P4, P5, R2, R18, PT ;  /* 0x000000120200822a */ /* 0x000e240003d8f000 */
[----:B0-----:R-:W-:Y:S02]  /*0620*/  @!P0 SEL R39, R38, R39, P4 ;  /* 0x0000002726278207 */ /* 0x001fe40002000000 */
[----:B------:R-:W-:Y:S02]  /*0630*/  @!P0 FSEL R26, R26, R27, P4 ;  /* 0x0000001b1a1a8208 */ /* 0x000fe40002000000 */
[----:B------:R-:W-:Y:S01]  /*0640*/  @!P0 LOP3.LUT R27, R27, 0x80000, RZ, 0xfc, !PT ;  /* 0x000800001b1b8812 */ /* 0x000fe200078efcff */
[----:B------:R-:W-:-:S03]  /*0650*/  @!P0 IMAD.MOV.U32 R2, RZ, RZ, R39 ;  /* 0x000000ffff028224 */ /* 0x000fc600078e0027 */
[----:B------:R-:W-:Y:S01]  /*0660*/  @!P0 SEL R3, R27, R26, P5 ;  /* 0x0000001a1b038207 */ /* 0x000fe20002800000 */
[----:B------:R-:W-:Y:S01]  /*0670*/  @!P1 IMAD.MOV.U32 R26, RZ, RZ, R2 ;  /* 0x000000ffff1a9224 */ /* 0x000fe200078e0002 */
[----:B----4-:R-:W-:-:S15]  /*0680*/  @!P1 MOV R27, R20 ;  /* 0x00000014001b9202 */ /* 0x010fde0000000f00 */
        /* <DEDUP_REMOVED lines=12> */
[----:B------:R-:W-:Y:S02]  /*0750*/  @!P2 IMAD.MOV.U32 R26, RZ, RZ, R2 ;  /* 0x000000ffff1aa224 */ /* 0x000fe400078e0002 */
[----:B------:R-:W-:Y:S01]  /*0760*/  @!P2 IMAD.MOV.U32 R29, RZ, RZ, R23 ;  /* 0x000000ffff1da224 */ /* 0x000fe200078e0017 */
[----:B------:R-:W-:Y:S01]  /*0770*/  @!P3 MOV R28, R24 ;  /* 0x00000018001cb202 */ /* 0x000fe20000000f00 */
[----:B------:R-:W-:-:S15]  /*0780*/  @!P3 IMAD.MOV.U32 R36, RZ, RZ, R25 ;  /* 0x000000ffff24b224 */ /* 0x000fde00078e0019 */
        /* <DEDUP_REMOVED lines=10> */
[----:B------:R-:W-:-:S15]  /*0830*/  VIADD R26, R16, UR9 ;  /* 0x00000009101a7c36 */ /* 0x000fde0008000000 */
        /* <DEDUP_REMOVED lines=16> */
[----:B------:R-:W-:Y:S01]  /*0940*/  @!P4 LEA.HI.X R35, R28, R35, R29, 0x3, P5 ;  /* 0x000000231c23c211 */ /* 0x000fe200028f1c1d */
[----:B------:R-:W-:-:S04]  /*0950*/  VIADD R28, R26, UR9 ;  /* 0x000000091a1c7c36 */ /* 0x000fc80008000000 */
[----:B------:R-:W2:Y:S01]  /*0960*/  @!P4 LDG.E.64 R30, desc[UR6][R34.64] ;  /* 0x00000006221ec981 */ /* 0x000ea2000c1e1b00 */
        /* <DEDUP_REMOVED lines=14> */
[----:B------:R-:W-:-:S03]  /*0a50*/  USHF.R.U32.HI UR5, URZ, 0x5, UR9 ;  /* 0x00000005ff057899 */ /* 0x000fc60008011609 */
[----:B------:R-:W-:Y:S01]  /*0a60*/  BAR.SYNC.DEFER_BLOCKING 0x0 ;  /* 0x0000000000007b1d */ /* 0x000fe20000010000 */
[----:B--2---:R-:W-:-:S05]  /*0a70*/  @!P4 IMAD.MOV.U32 R39, RZ, RZ, R30 ;  /* 0x000000ffff27c224 */ /* 0x004fca00078e001e */
[----:B------:R-:W0:Y:S01]  /*0a80*/  @!P4 DSETP.MAX.AND P6, P0, R2, R30, PT ;  /* 0x0000001e0200c22a */ /* 0x000e2200038cf000 */
[----:B------:R-:W-:Y:S02]  /*0a90*/  @!P4 MOV R41, R31 ;  /* 0x0000001f0029c202 */ /* 0x000fe40000000f00 */
[----:B0-----:R-:W-:Y:S01]  /*0aa0*/  @!P4 SEL R39, R38, R39, P6 ;  /* 0x000000272627c207 */ /* 0x001fe20003000000 */
[----:B------:R-:W-:-:S05]  /*0ab0*/  @!P4 IMAD.MOV.U32 R38, RZ, RZ, R3 ;  /* 0x000000ffff26c224 */ /* 0x000fca00078e0003 */
        /* <DEDUP_REMOVED lines=9> */
[----:B------:R-:W-:-:S10]  /*0b50*/  NOP ;  /* 0x0000000000007918 */ /* 0x000fd40000000000 */
[----:B------:R-:W0:Y:S02]  /*0b60*/  @!P5 DSETP.MAX.AND P6, P0, R2, R32, PT ;  /* 0x000000200200d22a */ /* 0x000e2400038cf000 */
[----:B0-----:R-:W-:Y:S02]  /*0b70*/  @!P5 SEL R2, R34, R41, P6 ;  /* 0x000000292202d207 */ /* 0x001fe40003000000 */
[----:B------:R-:W-:Y:S02]  /*0b80*/  @!P5 FSEL R34, R35, R38, P6 ;  /* 0x000000262322d208 */ /* 0x000fe40003000000 */
[----:B------:R-:W-:-:S04]  /*0b90*/  @!P5 LOP3.LUT R35, R38, 0x80000, RZ, 0xfc, !PT ;  /* 0x000800002623d812 */ /* 0x000fc800078efcff */
        /* <DEDUP_REMOVED lines=47> */
[----:B------:R-:W-:-:S13]  /*0e90*/  ISETP.GE.U32.AND P6, PT, R4, UR5, PT ;  /* 0x0000000504007c0c */ /* 0x000fda000bfc6070 */
[----:B------:R-:W-:-:S05]  /*0ea0*/  @!P6 LEA R38, R38, UR4, 0x3 ;  /* 0x000000042626ec11 */ /* 0x000fca000f8e18ff */
[----:B------:R1:W2:Y:S01]  /*0eb0*/  @!P6 LDS.64 R34, [R38] ;  /* 0x000000002622e984 */ /* 0x0002a20000000a00 */
[----:B------:R-:W-:-:S04]  /*0ec0*/  PLOP3.LUT P6, PT, PT, PT, PT, 0x8, 0x80 ;  /* 0x000000000080781c */ /* 0x000fc80003fce170 */
[----:B0-----:R-:W-:Y:S02]  /*0ed0*/  P2R R2, PR, RZ, 0x40 ;  /* 0x00000040ff027803 */ /* 0x001fe40000000000 */
[----:B------:R-:W-:Y:S02]  /*0ee0*/  ISETP.GT.U32.AND P6, PT, R4, 0x1f, PT ;  /* 0x0000001f0400780c */ /* 0x000fe40003fc4070 */
[----:B------:R-:W-:Y:S02]  /*0ef0*/  ISETP.NE.AND P0, PT, R40, RZ, PT ;  /* 0x000000ff2800720c */ /* 0x000fe40003f05270 */
[----:B------:R-:W-:-:S09]  /*0f00*/  P2R R3, PR, RZ, 0x40 ;  /* 0x00000040ff037803 */ /* 0x000fd20000000000 */
[----:B-1----:R-:W-:Y:S05]  /*0f10*/  @P6 BRA `(.L_x_10689) ;  /* 0x0000000000c46947 */ /* 0x002fea0003800000 */
        /* <DEDUP_REMOVED lines=9> */
[----:B0-----:R-:W-:-:S15]  /*0fb0*/  MOV R35, R42 ;  /* 0x0000002a00237202 */ /* 0x001fde0000000f00 */
[----:B------:R-:W-:-:S15]  /*0fc0*/  NOP ;  /* 0x0000000000007918 */ /* 0x000fde0000000000 */
[----:B------:R-:W-:-:S15]  /*0fd0*/  NOP ;  /* 0x0000000000007918 */ /* 0x000fde0000000000 */
[----:B------:R-:W-:-:S07]  /*0fe0*/  NOP ;  /* 0x0000000000007918 */ /* 0x000fce0000000000 */
[----:B-1----:R-:W0:Y:S02]  /*0ff0*/  DSETP.GEU.AND P6, PT, R38, R34, PT ;  /* 0x000000222600722a */ /* 0x002e240003fce000 */
        /* <DEDUP_REMOVED lines=14> */
[----:B0-----:R-:W-:-:S15]  /*10e0*/  IMAD.MOV.U32 R35, RZ, RZ, R42 ;  /* 0x000000ffff237224 */ /* 0x001fde00078e002a */
[----:B------:R-:W-:-:S15]  /*10f0*/  NOP ;  /* 0x0000000000007918 */ /* 0x000fde0000000000 */
[----:B------:R-:W-:-:S15]  /*1100*/  NOP ;  /* 0x0000000000007918 */ /* 0x000fde0000000000 */
[----:B------:R-:W-:-:S07]  /*1110*/  NOP ;  /* 0x0000000000007918 */ /* 0x000fce0000000000 */
[----:B-1----:R-:W0:Y:S02]  /*1120*/  DSETP.GEU.AND P6, PT, R38, R34, PT ;  /* 0x000000222600722a */ /* 0x002e240003fce000 */
[----:B0-----:R-:W-:Y:S02]  /*1130*/  FSEL R35, R42, R39, !P6 ;  /* 0x000000272a237208 */ /* 0x001fe40007000000 */
[----:B------:R-:W-:-:S03]  /*1140*/  FSEL R34, R34, R38, !P6 ;  /* 0x0000002622227208 */ /* 0x000fc60007000000 */
[----:B------:R0:W1:Y:S04]  /*1150*/  SHFL.DOWN PT, R42, R35, 0x1, 0x1f ;  /* 0x08201f00232a7f89 */ /* 0x00006800000e0000 */
[----:B------:R0:W2:Y:S02]  /*1160*/  SHFL.DOWN PT, R46, R34, 0x1, 0x1f ;  /* 0x08201f00222e7f89 */ /* 0x0000a400000e0000 */
.L_x_10752:
[----:B--2---:R-:W-:Y:S01]  /*1170*/  IMAD.MOV.U32 R36, RZ, RZ, R46 ;  /* 0x000000ffff247224 */ /* 0x004fe200078e002e */
[----:B------:R-:W-:Y:S01]  /*1180*/  P2R R38, PR, RZ, 0x1 ;  /* 0x00000001ff267803 */ /* 0x000fe20000000000 */
[----:B-1----:R-:W-:Y:S01]  /*1190*/  IMAD.MOV.U32 R37, RZ, RZ, R42 ;  /* 0x000000ffff257224 */ /* 0x002fe200078e002a */
[----:B------:R-:W-:-:S05]  /*11a0*/  ISETP.NE.AND P0, PT, R2, RZ, PT ;  /* 0x000000ff0200720c */ /* 0x000fca0003f05270 */
[----:B------:R-:W0:Y:S02]  /*11b0*/  DSETP.GEU.AND P6, PT, R34, R36, PT ;  /* 0x000000242200722a */ /* 0x000e240003fce000 */
[----:B0-----:R-:W-:Y:S02]  /*11c0*/  FSEL R34, R46, R34, !P6 ;  /* 0x000000222e227208 */ /* 0x001fe40007000000 */
[----:B------:R-:W-:Y:S02]  /*11d0*/  FSEL R35, R42, R35, !P6 ;  /* 0x000000232a237208 */ /* 0x000fe40007000000 */
[----:B------:R-:W-:-:S13]  /*11e0*/  ISETP.NE.AND P6, PT, R4, RZ, PT ;  /* 0x000000ff0400720c */ /* 0x000fda0003fc5270 */
[----:B------:R0:W-:Y:S01]  /*11f0*/  @!P6 STS.64 [UR4], R34 ;  /* 0x00000022ff00e988 */ /* 0x0001e20008000a04 */
[----:B------:R-:W-:-:S04]  /*1200*/  @!P6 PLOP3.LUT P0, PT, PT, PT, PT, 0x80, 0x8 ;  /* 0x000000000008e81c */ /* 0x000fc80003f0f070 */
[----:B------:R-:W-:Y:S02]  /*1210*/  P2R R2, PR, RZ, 0x1 ;  /* 0x00000001ff027803 */ /* 0x000fe40000000000 */
[----:B------:R-:W-:-:S13]  /*1220*/  ISETP.NE.AND P0, PT, R38, RZ, PT ;  /* 0x000000ff2600720c */ /* 0x000fda0003f05270 */
.L_x_10689:
[----:B------:R-:W-:Y:S05]  /*1230*/  WARPSYNC.ALL ;  /* 0x0000000000007948 */ /* 0x000fea0003800000 */
[----:B------:R-:W-:Y:S01]  /*1240*/  BAR.SYNC.DEFER_BLOCKING 0x0 ;  /* 0x0000000000007b1d */ /* 0x000fe20000010000 */
[----:B------:R-:W-:-:S05]  /*1250*/  CS2R R36, SRZ ;  /* 0x0000000000247805 */ /* 0x000fca000001ff00 */
        /* <DEDUP_REMOVED lines=125> */
.L_x_10694:
[----:B------:R-:W-:Y:S05]  /*1a30*/  BSYNC.RECONVERGENT B1 ;  /* 0x0000000000017941 */ /* 0x000fea0003800200 */
.L_x_10693:
[----:B01----:R1:W2:Y:S02]  /*1a40*/  DADD R36, RZ, R40 ;  /* 0x00000000ff247229 */ /* 0x0032a40000000028 */
.L_x_10692:
[----:B------:R-:W-:Y:S05]  /*1a50*/  BSYNC.RECONVERGENT B0 ;  /* 0x0000000000007941 */ /* 0x000fea0003800200 */
.L_x_10691:
[----:B------:R-:W3:Y:S01]  /*1a60*/  LDCU UR5, c[0x0][0x360] ;  /* 0x00006c00ff0577ac */ /* 0x000ee20008000800 */
[----:B------:R-:W-:Y:S01]  /*1a70*/  BSSY.RECONVERGENT B0, `(.L_x_10695) ;  /* 0x0000083000007945 */ /* 0x000fe20003800200 */
[----:B---3--:R-:W-:-:S05]  /*1a80*/  VIADD R39, R4, UR5 ;  /* 0x0000000504277c36 */ /* 0x008fca0008000000 */
[----:B------:R-:W-:-:S04]  /*1a90*/  ISETP.GE.U32.AND P6, PT, R39, R6, PT ;  /* 0x000000062700720c */ /* 0x000fc80003fc6070 */
[----:B------:R-:W-:-:S13]  /*1aa0*/  ISETP.GE.AND.EX P6, PT, RZ, R7, PT, P6 ;  /* 0x00000007ff00720c */ /* 0x000fda0003fc6360 */
        /* <DEDUP_REMOVED lines=107> */
[----:B------:R-:W-:Y:S01]  /*2160*/  DADD R40, R46, +INF ;  /* 0x7ff000002e287429 */ /* 0x000fe20000000000 */
[----:B------:R-:W-:-:S11]  /*2170*/  P2R R42, PR, RZ, 0x1 ;  /* 0x00000001ff2a7803 */ /* 0x000fd60000000000 */
        /* <DEDUP_REMOVED lines=8> */
[----:B------:R-:W0:Y:S02]  /*2200*/  DSETP.GEU.AND P0, PT, R46, RZ, PT ;  /* 0x000000ff2e00722a */ /* 0x000e240003f0e000 */
[----:B0-----:R-:W-:Y:S02]  /*2210*/  FSEL R40, R40, RZ, P0 ;  /* 0x000000ff28287208 */ /* 0x001fe40000000000 */
[----:B------:R-:W-:Y:S02]  /*2220*/  FSEL R41, R41, RZ, P0 ;  /* 0x000000ff29297208 */ /* 0x000fe40000000000 */
[----:B------:R-:W-:-:S15]  /*2230*/  ISETP.NE.AND P0, PT, R42, RZ, PT ;  /* 0x000000ff2a00720c */ /* 0x000fde0003f05270 */
[----:B------:R-:W-:-:S15]  /*2240*/  NOP ;  /* 0x0000000000007918 */ /* 0x000fde0000000000 */
[----:B------:R-:W-:-:S15]  /*2250*/  NOP ;  /* 0x0000000000007918 */ /* 0x000fde0000000000 */
[----:B------:R-:W-:-:S13]  /*2260*/  NOP ;  /* 0x0000000000007918 */ /* 0x000fda0000000000 */
[----:B------:R0:W1:Y:S02]  /*2270*/  @!P6 DMUL R40, R38, R44 ;  /* 0x0000002c2628e228 */ /* 0x0000640000000000 */
.L_x_10698:
[----:B------:R-:W-:Y:S05]  /*2280*/  BSYNC.RECONVERGENT B1 ;  /* 0x0000000000017941 */ /* 0x000fea0003800200 */
.L_x_10697:
[----:B-12---:R3:W4:Y:S02]  /*2290*/  DADD R36, R36, R40 ;  /* 0x0000000024247229 */ /* 0x0067240000000028 */
.L_x_10696:
[----:B------:R-:W-:Y:S05]  /*22a0*/  BSYNC.RECONVERGENT B0 ;  /* 0x0000000000007941 */ /* 0x000fea0003800200 */
.L_x_10695:
[----:B------:R-:W-:Y:S01]  /*22b0*/  ISETP.NE.AND P6, PT, R0, RZ, PT ;  /* 0x000000ff0000720c */ /* 0x000fe20003fc5270 */
[----:B------:R-:W-:-:S12]  /*22c0*/  BSSY.RECONVERGENT B0, `(.L_x_10699) ;  /* 0x0000080000007945 */ /* 0x000fd80003800200 */
        /* <DEDUP_REMOVED lines=21> */
[----:B-1-3--:R-:W0:Y:S01]  /*2420*/  DFMA R40, R38, -UR10, R46 ;  /* 0x8000000a26287c2b */ /* 0x00ae22000800002e */
        /* <DEDUP_REMOVED lines=103> */
.L_x_10702:
[----:B------:R-:W-:Y:S05]  /*2aa0*/  BSYNC.RECONVERGENT B1 ;  /* 0x0000000000017941 */ /* 0x000fea0003800200 */
.L_x_10701:
[----:B-12-4-:R1:W2:Y:S02]  /*2ab0*/  DADD R36, R36, R40 ;  /* 0x0000000024247229 */ /* 0x0162a40000000028 */
.L_x_10700:
[----:B------:R-:W-:Y:S05]  /*2ac0*/  BSYNC.RECONVERGENT B0 ;  /* 0x0000000000007941 */ /* 0x000fea0003800200 */
.L_x_10699:
        /* <DEDUP_REMOVED lines=109> */
[----:B------:R-:W-:-:S11]  /*31a0*/  P2R R42, PR, RZ, 0x1 ;  /* 0x00000001ff2a7803 */ /* 0x000fd60000000000 */
        /* <DEDUP_REMOVED lines=16> */
.L_x_10706:
[----:B------:R-:W-:Y:S05]  /*32b0*/  BSYNC.RECONVERGENT B1 ;  /* 0x0000000000017941 */ /* 0x000fea0003800200 */
.L_x_10705:
[----:B-12-4-:R1:W2:Y:S02]  /*32c0*/  DADD R36, R36, R40 ;  /* 0x0000000024247229 */ /* 0x0162a40000000028 */
.L_x_10704:
[----:B------:R-:W-:Y:S05]  /*32d0*/  BSYNC.RECONVERGENT B0 ;  /* 0x0000000000007941 */ /* 0x000fea0003800200 */
.L_x_10703:
        /* <DEDUP_REMOVED lines=126> */
.L_x_10710:
[----:B------:R-:W-:Y:S05]  /*3ac0*/  BSYNC.RECONVERGENT B1 ;  /* 0x0000000000017941 */ /* 0x000fea0003800200 */
.L_x_10709:
[----:B-12-4-:R1:W2:Y:S02]  /*3ad0*/  DADD R36, R36, R40 ;  /* 0x0000000024247229 */ /* 0x0162a40000000028 */
.L_x_10708:
[----:B------:R-:W-:Y:S05]  /*3ae0*/  BSYNC.RECONVERGENT B0 ;  /* 0x0000000000007941 */ /* 0x000fea0003800200 */
.L_x_10707:
        /* <DEDUP_REMOVED lines=126> */
.L_x_10714:
[----:B------:R-:W-:Y:S05]  /*42d0*/  BSYNC.RECONVERGENT B1 ;  /* 0x0000000000017941 */ /* 0x000fea0003800200 */
.L_x_10713:
[----:B-12-4-:R1:W2:Y:S02]  /*42e0*/  DADD R36, R36, R40 ;  /* 0x0000000024247229 */ /* 0x0162a40000000028 */
.L_x_10712:
[----:B------:R-:W-:Y:S05]  /*42f0*/  BSYNC.RECONVERGENT B0 ;  /* 0x0000000000007941 */ /* 0x000fea0003800200 */
.L_x_10711:
        /* <DEDUP_REMOVED lines=126> */
.L_x_10718:
[----:B------:R-:W-:Y:S05]  /*4ae0*/  BSYNC.RECONVERGENT B1 ;  /* 0x0000000000017941 */ /* 0x000fea0003800200 */
.L_x_10717:
[----:B-12-4-:R1:W2:Y:S02]  /*4af0*/  DADD R36, R36, R40 ;  /* 0x0000000024247229 */ /* 0x0162a40000000028 */
.L_x_10716:
[----:B------:R-:W-:Y:S05]  /*4b00*/  BSYNC.RECONVERGENT B0 ;  /* 0x0000000000007941 */ /* 0x000fea0003800200 */
.L_x_10715:
[----:B------:R-:W-:Y:S04]  /*4b10*/  BSSY.RECONVERGENT B0, `(.L_x_10719) ;  /* 0x0000080000007945 */ /* 0x000fe80003800200 */
[----:B------:R-:W-:Y:S05]  /*4b20*/  @P5 BRA `(.L_x_10720) ;  /* 0x0000000400f85947 */ /* 0x000fea0003800000 */
[----:B0-----:R-:W-:Y:S01]  /*4b30*/  MOV R44, 0x652b82fe ;  /* 0x652b82fe002c7802 */ /* 0x001fe20000000f00 */
        /* <DEDUP_REMOVED lines=123> */
.L_x_10722:
[----:B------:R-:W-:Y:S05]  /*52f0*/  BSYNC.RECONVERGENT B1 ;  /* 0x0000000000017941 */ /* 0x000fea0003800200 */
.L_x_10721:
[----:B-12-4-:R1:W2:Y:S02]  /*5300*/  DADD R36, R36, R40 ;  /* 0x0000000024247229 */ /* 0x0162a40000000028 */
.L_x_10720:
[----:B------:R-:W-:Y:S05]  /*5310*/  BSYNC.RECONVERGENT B0 ;  /* 0x0000000000007941 */ /* 0x000fea0003800200 */
.L_x_10719:
[----:B0-2-4-:R-:W-:Y:S01]  /*5320*/  SHFL.DOWN PT, R39, R37, 0x10, 0x1f ;  /* 0x0a001f0025277f89 */ /* 0x015fe200000e0000 */
[----:B------:R-:W0:Y:S01]  /*5330*/  LDCU UR5, c[0x0][0x360] ;  /* 0x00006c00ff0577ac */ /* 0x000e220008000800 */
[----:B------:R-:W-:Y:S01]  /*5340*/  BAR.SYNC.DEFER_BLOCKING 0x0 ;  /* 0x0000000000007b1d */ /* 0x000fe20000010000 */
[C---:B------:R-:W-:Y:S02]  /*5350*/  LOP3.LUT P6, RZ, R4.reuse, 0x1f, RZ, 0xc0, !PT ;  /* 0x0000001f04ff7812 */ /* 0x040fe400078cc0ff */
[----:B------:R-:W-:-:S03]  /*5360*/  LEA.HI R47, R4, UR4, RZ, 0x1e ;  /* 0x00000004042f7c11 */ /* 0x000fc6000f8ff0ff */
[----:B------:R-:W-:Y:S01]  /*5370*/  BSSY B0, `(.L_x_10723) ;  /* 0x0000041000007945 */ /* 0x000fe20003800000 */
[----:B------:R-:W2:Y:S01]  /*5380*/  SHFL.DOWN PT, R38, R36, 0x10, 0x1f ;  /* 0x0a001f0024267f89 */ /* 0x000ea200000e0000 */
[----:B0-----:R-:W-:Y:S01]  /*5390*/  USHF.R.U32.HI UR5, URZ, 0x5, UR5 ;  /* 0x00000005ff057899 */ /* 0x001fe20008011605 */
[----:B--2---:R-:W1:Y:S02]  /*53a0*/  DADD R38, R38, R36 ;  /* 0x0000000026267229 */ /* 0x004e640000000024 */
[----:B-1-3--:R-:W-:Y:S04]  /*53b0*/  SHFL.DOWN PT, R41, R39, 0x8, 0x1f ;  /* 0x09001f0027297f89 */ /* 0x00afe800000e0000 */
        /* <DEDUP_REMOVED lines=57> */
.L_x_10763:
[----:B--2---:R-:W-:Y:S01]  /*5750*/  MOV R36, R46 ;  /* 0x0000002e00247202 */ /* 0x004fe20000000f00 */
[----:B-1----:R-:W-:-:S06]  /*5760*/  IMAD.MOV.U32 R37, RZ, RZ, R3 ;  /* 0x000000ffff257224 */ /* 0x002fcc00078e0003 */
[----:B0-----:R0:W2:Y:S02]  /*5770*/  DADD R38, R38, R36 ;  /* 0x0000000026267229 */ /* 0x0010a40000000024 */
.L_x_10724:
[----:B------:R-:W-:Y:S05]  /*5780*/  BSYNC B0 ;  /* 0x0000000000007941 */ /* 0x000fea0003800000 */
.L_x_10723:
[----:B------:R-:W-:Y:S01]  /*5790*/  ISETP.NE.AND P6, PT, R2, RZ, PT ;  /* 0x000000ff0200720c */ /* 0x000fe20003fc5270 */
[----:B------:R-:W-:Y:S05]  /*57a0*/  WARPSYNC.ALL ;  /* 0x0000000000007948 */ /* 0x000fea0003800000 */
[----:B0-----:R-:W-:-:S07]  /*57b0*/  IMAD.MOV.U32 R37, RZ, RZ, -0x3ff ;  /* 0xfffffc01ff257424 */ /* 0x001fce00078e00ff */
[----:B-12---:R-:W-:Y:S01]  /*57c0*/  @P6 STS.64 [UR4], R38 ;  /* 0x00000026ff006988 */ /* 0x006fe20008000a04 */
[----:B------:R-:W-:Y:S06]  /*57d0*/  BAR.SYNC.DEFER_BLOCKING 0x0 ;  /* 0x0000000000007b1d */ /* 0x000fec0000010000 */
[----:B------:R-:W0:Y:S02]  /*57e0*/  LDS.64 R2, [UR4] ;  /* 0x00000004ff027984 */ /* 0x000e240008000a00 */
[----:B0-----:R-:W-:Y:S01]  /*57f0*/  ISETP.GT.AND P6, PT, R3, 0xfffff, PT ;  /* 0x000fffff0300780c */ /* 0x001fe20003fc4270 */
[----:B------:R-:W-:-:S02]  /*5800*/  IMAD.MOV.U32 R36, RZ, RZ, R3 ;  /* 0x000000ffff247224 */ /* 0x000fc400078e0003 */
[----:B------:R-:W-:-:S10]  /*5810*/  IMAD.MOV.U32 R40, RZ, RZ, R2 ;  /* 0x000000ffff287224 */ /* 0x000fd400078e0002 */
        /* <DEDUP_REMOVED lines=12> */
[----:B------:R-:W-:Y:S01]  /*58e0*/  LEA.HI R2, R36, R37, RZ, 0xc ;  /* 0x0000002524027211 */ /* 0x000fe200078f60ff */
[----:B------:R-:W-:Y:S01]  /*58f0*/  IMAD.MOV.U32 R36, RZ, RZ, R40 ;  /* 0x000000ffff247224 */ /* 0x000fe200078e0028 */
[----:B------:R-:W-:Y:S02]  /*5900*/  ISETP.GE.U32.AND P6, PT, R41, 0x3ff6a09f, PT ;  /* 0x3ff6a09f2900780c */ /* 0x000fe40003fc6070 */
[----:B------:R-:W-:-:S11]  /*5910*/  MOV R37, R41 ;  /* 0x0000002900257202 */ /* 0x000fd60000000f00 */
        /* <DEDUP_REMOVED lines=162> */
.L_x_10726:
[----:B------:R-:W-:Y:S01]  /*6340*/  IMAD.MOV.U32 R36, RZ, RZ, 0x0 ;  /* 0x00000000ff247424 */ /* 0x000fe200078e00ff */
[----:B------:R-:W-:Y:S01]  /*6350*/  LOP3.LUT P6, RZ, R3, 0x7fffffff, RZ, 0xc0, !PT ;  /* 0x7fffffff03ff7812 */ /* 0x000fe200078cc0ff */
[----:B------:R-:W-:-:S06]  /*6360*/  IMAD.MOV.U32 R37, RZ, RZ, 0x7ff00000 ;  /* 0x7ff00000ff257424 */ /* 0x000fcc00078e00ff */
[----:B------:R-:W0:Y:S02]  /*6370*/  DFMA R36, R2, R36, +INF ;  /* 0x7ff000000224742b */ /* 0x000e240000000024 */
[----:B0-----:R-:W-:Y:S02]  /*6380*/  FSEL R2, R36, RZ, P6 ;  /* 0x000000ff24027208 */ /* 0x001fe40003000000 */
[----:B------:R-:W-:-:S07]  /*6390*/  FSEL R3, R37, -QNAN , P6 ;  /* 0xfff0000025037808 */ /* 0x000fce0003000000 */
.L_x_10727:
[----:B------:R-:W-:Y:S04]  /*63a0*/  BSSY.RECONVERGENT B0, `(.L_x_10728) ;  /* 0x000000f000007945 */ /* 0x000fe80003800200 */
[----:B------:R-:W-:Y:S05]  /*63b0*/  @P0 BRA `(.L_x_10729) ;  /* 0x0000000000340947 */ /* 0x000fea0003800000 */
[----:B------:R-:W0:Y:S01]  /*63c0*/  LDCU.64 UR4, c[0x0][0x380] ;  /* 0x00007000ff0477ac */ /* 0x000e220008000a00 */
[----:B------:R-:W-:Y:S01]  /*63d0*/  MOV R36, R4 ;  /* 0x0000000400247202 */ /* 0x000fe20000000f00 */
[----:B------:R-:W-:Y:S01]  /*63e0*/  IMAD.MOV.U32 R37, RZ, RZ, RZ ;  /* 0x000000ffff257224 */ /* 0x000fe200078e00ff */
[----:B------:R-:W1:Y:S03]  /*63f0*/  DADD R8, R8, -R34 ;  /* 0x0000000008087229 */ /* 0x000e660000000822 */
[----:B------:R-:W-:-:S04]  /*6400*/  IMAD.WIDE.U32 R38, R6, UR8, R36 ;  /* 0x0000000806267c25 */ /* 0x000fc8000f8e0024 */
[----:B------:R-:W-:Y:S01]  /*6410*/  IMAD R37, R7, UR8, R39 ;  /* 0x0000000807257c24 */ /* 0x000fe2000f8e0227 */
[----:B0-----:R-:W-:-:S04]  /*6420*/  LEA R36, P0, R38, UR4, 0x3 ;  /* 0x0000000426247c11 */ /* 0x001fc8000f8018ff */
[----:B------:R-:W-:-:S15]  /*6430*/  LEA.HI.X R37, R38, UR5, R37, 0x3, P0 ;  /* 0x0000000526257c11 */ /* 0x000fde00080f1c25 */
[----:B------:R-:W-:-:S15]  /*6440*/  NOP ;  /* 0x0000000000007918 */ /* 0x000fde0000000000 */
[----:B------:R-:W-:-:S15]  /*6450*/  NOP ;  /* 0x0000000000007918 */ /* 0x000fde0000000000 */
[----:B------:R-:W-:-:S07]  /*6460*/  NOP ;  /* 0x0000000000007918 */ /* 0x000fce0000000000 */
[----:B-1----:R-:W0:Y:S02]  /*6470*/  DADD R8, R8, -R2 ;  /* 0x0000000008087229 */ /* 0x002e240000000802 */
[----:B0-----:R0:W-:Y:S02]  /*6480*/  STG.E.64 desc[UR6][R36.64], R8 ;  /* 0x0000000824007986 */ /* 0x0011e4000c101b06 */
.L_x_10729:
[----:B------:R-:W-:Y:S05]  /*6490*/  BSYNC.RECONVERGENT B0 ;  /* 0x0000000000007941 */ /* 0x000fea0003800200 */
.L_x_10728:
[----:B------:R-:W1:Y:S01]  /*64a0*/  LDCU UR4, c[0x0][0x360] ;  /* 0x00006c00ff0477ac */ /* 0x000e620008000800 */
[----:B------:R-:W-:Y:S01]  /*64b0*/  BSSY.RECONVERGENT B0, `(.L_x_10730) ;  /* 0x0000011000007945 */ /* 0x000fe20003800200 */
[----:B-1----:R-:W-:-:S05]  /*64c0*/  VIADD R4, R4, UR4 ;  /* 0x0000000404047c36 */ /* 0x002fca0008000000 */
[----:B------:R-:W-:-:S04]  /*64d0*/  ISETP.GE.U32.AND P0, PT, R4, R6, PT ;  /* 0x000000060400720c */ /* 0x000fc80003f06070 */
[----:B------:R-:W-:-:S13]  /*64e0*/  ISETP.GE.AND.EX P0, PT, RZ, R7, PT, P0 ;  /* 0x00000007ff00720c */ /* 0x000fda0003f06300 */
[----:B------:R-:W-:Y:S05]  /*64f0*/  @P0 BRA `(.L_x_10731) ;  /* 0x0000000000300947 */ /* 0x000fea0003800000 */
[----:B------:R-:W0:Y:S01]  /*6500*/  LDCU.64 UR4, c[0x0][0x380] ;  /* 0x00007000ff0477ac */ /* 0x000e220008000a00 */
[----:B------:R-:W-:Y:S01]  /*6510*/  IMAD.MOV.U32 R5, RZ, RZ, RZ ;  /* 0x000000ffff057224 */ /* 0x000fe200078e00ff */
[----:B------:R-:W1:Y:S01]  /*6520*/  DADD R10, R10, -R34 ;  /* 0x000000000a0a7229 */ /* 0x000e620000000822 */
        /* <DEDUP_REMOVED lines=9> */
.L_x_10731:
[----:B------:R-:W-:Y:S05]  /*65c0*/  BSYNC.RECONVERGENT B0 ;  /* 0x0000000000007941 */ /* 0x000fea0003800200 */
.L_x_10730:
[----:B------:R-:W-:Y:S01]  /*65d0*/  ISETP.NE.AND P0, PT, R0, RZ, PT ;  /* 0x000000ff0000720c */ /* 0x000fe20003f05270 */
[----:B------:R-:W-:-:S12]  /*65e0*/  BSSY.RECONVERGENT B0, `(.L_x_10732) ;  /* 0x0000011000007945 */ /* 0x000fd80003800200 */
[----:B------:R-:W-:Y:S05]  /*65f0*/  @P0 BRA `(.L_x_10733) ;  /* 0x00000000003c0947 */ /* 0x000fea0003800000 */
[----:B------:R-:W2:Y:S01]  /*6600*/  S2R R0, SR_TID.X ;  /* 0x0000000000007919 */ /* 0x000ea20000002100 */
[----:B------:R-:W3:Y:S01]  /*6610*/  LDCU.64 UR4, c[0x0][0x380] ;  /* 0x00007000ff0477ac */ /* 0x000ee20008000a00 */
[----:B01----:R-:W-:Y:S01]  /*6620*/  IMAD.MOV.U32 R9, RZ, RZ, RZ ;  /* 0x000000ffff097224 */ /* 0x003fe200078e00ff */
[----:B------:R-:W0:Y:S01]  /*6630*/  DADD R4, R18, -R34 ;  /* 0x0000000012047229 */ /* 0x000e220000000822 */
[----:B--2---:R-:W-:-:S04]  /*6640*/  VIADD R0, R0, UR9 ;  /* 0x0000000900007c36 */ /* 0x004fc80008000000 */
[----:B------:R-:W-:-:S04]  /*6650*/  VIADD R8, R0, UR9 ;  /* 0x0000000900087c36 */ /* 0x000fc80008000000 */
[----:B------:R-:W-:-:S04]  /*6660*/  IMAD.WIDE.U32 R10, R6, UR8, R8 ;  /* 0x00000008060a7c25 */ /* 0x000fc8000f8e0008 */
[----:B------:R-:W-:Y:S01]  /*6670*/  IMAD R9, R7, UR8, R11 ;  /* 0x0000000807097c24 */ /* 0x000fe2000f8e020b */
[----:B---3--:R-:W-:-:S04]  /*6680*/  LEA R8, P0, R10, UR4, 0x3 ;  /* 0x000000040a087c11 */ /* 0x008fc8000f8018ff */
[----:B------:R-:W-:-:S15]  /*6690*/  LEA.HI.X R9, R10, UR5, R9, 0x3, P0 ;  /* 0x000000050a097c11 */ /* 0x000fde00080f1c09 */
[----:B------:R-:W-:-:S15]  /*66a0*/  NOP ;  /* 0x0000000000007918 */ /* 0x000fde0000000000 */
[----:B------:R-:W-:-:S15]  /*66b0*/  NOP ;  /* 0x0000000000007918 */ /* 0x000fde0000000000 */
[----:B------:R-:W-:-:S01]  /*66c0*/  NOP ;  /* 0x0000000000007918 */ /* 0x000fc20000000000 */
[----:B0-----:R-:W0:Y:S02]  /*66d0*/  DADD R4, R4, -R2 ;  /* 0x0000000004047229 */ /* 0x001e240000000802 */
[----:B0-----:R2:W-:Y:S02]  /*66e0*/  STG.E.64 desc[UR6][R8.64], R4 ;  /* 0x0000000408007986 */ /* 0x0015e4000c101b06 */
.L_x_10733:
[----:B------:R-:W-:Y:S05]  /*66f0*/  BSYNC.RECONVERGENT B0 ;  /* 0x0000000000007941 */ /* 0x000fea0003800200 */
.L_x_10732:
[----:B------:R-:W-:Y:S04]  /*6700*/  BSSY.RECONVERGENT B0, `(.L_x_10734) ;  /* 0x000000e000007945 */ /* 0x000fe80003800200 */
[----:B------:R-:W-:Y:S05]  /*6710*/  @P1 BRA `(.L_x_10735) ;  /* 0x0000000000301947 */ /* 0x000fea0003800000 */
[----:B------:R-:W3:Y:S01]  /*6720*/  LDCU.64 UR4, c[0x0][0x380] ;  /* 0x00007000ff0477ac */ /* 0x000ee20008000a00 */
[----:B------:R-:W-:Y:S01]  /*6730*/  IMAD.MOV.U32 R13, RZ, RZ, RZ ;  /* 0x000000ffff0d7224 */ /* 0x000fe200078e00ff */
[----:B-12---:R-:W1:Y:S01]  /*6740*/  DADD R4, R20, -R34 ;  /* 0x0000000014047229 */ /* 0x006e620000000822 */
[----:B------:R-:W-:-:S04]  /*6750*/  IMAD.WIDE.U32 R12, R6, UR8, R12 ;  /* 0x00000008060c7c25 */ /* 0x000fc8000f8e000c */
[----:B0-----:R-:W-:Y:S01]  /*6760*/  IMAD R9, R7, UR8, R13 ;  /* 0x0000000807097c24 */ /* 0x001fe2000f8e020d */
[----:B---3--:R-:W-:-:S04]  /*6770*/  LEA R8, P0, R12, UR4, 0x3 ;  /* 0x000000040c087c11 */ /* 0x008fc8000f8018ff */
[----:B------:R-:W-:-:S15]  /*6780*/  LEA.HI.X R9, R12, UR5, R9, 0x3, P0 ;  /* 0x000000050c097c11 */ /* 0x000fde00080f1c09 */
[----:B------:R-:W-:-:S15]  /*6790*/  NOP ;  /* 0x0000000000007918 */ /* 0x000fde0000000000 */
[----:B------:R-:W-:-:S15]  /*67a0*/  NOP ;  /* 0x0000000000007918 */ /* 0x000fde0000000000 */
[----:B------:R-:W-:-:S09]  /*67b0*/  NOP ;  /* 0x0000000000007918 */ /* 0x000fd20000000000 */
[----:B-1----:R-:W0:Y:S02]  /*67c0*/  DADD R4, R4, -R2 ;  /* 0x0000000004047229 */ /* 0x002e240000000802 */
[----:B0-----:R3:W-:Y:S02]  /*67d0*/  STG.E.64 desc[UR6][R8.64], R4 ;  /* 0x0000000408007986 */ /* 0x0017e4000c101b06 */
.L_x_10735:
[----:B------:R-:W-:Y:S05]  /*67e0*/  BSYNC.RECONVERGENT B0 ;  /* 0x0000000000007941 */ /* 0x000fea0003800200 */
.L_x_10734:
[----:B------:R-:W-:Y:S04]  /*67f0*/  BSSY.RECONVERGENT B0, `(.L_x_10736) ;  /* 0x000000e000007945 */ /* 0x000fe80003800200 */
[----:B------:R-:W-:Y:S05]  /*6800*/  @P2 BRA `(.L_x_10737) ;  /* 0x0000000000302947 */ /* 0x000fea0003800000 */
[----:B------:R-:W4:Y:S01]  /*6810*/  LDCU.64 UR4, c[0x0][0x380] ;  /* 0x00007000ff0477ac */ /* 0x000f220008000a00 */
[----:B------:R-:W-:Y:S01]  /*6820*/  IMAD.MOV.U32 R15, RZ, RZ, RZ ;  /* 0x000000ffff0f7224 */ /* 0x000fe200078e00ff */
[----:B-123--:R-:W1:Y:S01]  /*6830*/  DADD R4, R22, -R34 ;  /* 0x0000000016047229 */ /* 0x00ee620000000822 */
[----:B------:R-:W-:-:S04]  /*6840*/  IMAD.WIDE.U32 R14, R6, UR8, R14 ;  /* 0x00000008060e7c25 */ /* 0x000fc8000f8e000e */
[----:B0-----:R-:W-:Y:S01]  /*6850*/  IMAD R9, R7, UR8, R15 ;  /* 0x0000000807097c24 */ /* 0x001fe2000f8e020f */
[----:B----4-:R-:W-:-:S04]  /*6860*/  LEA R8, P0, R14, UR4, 0x3 ;  /* 0x000000040e087c11 */ /* 0x010fc8000f8018ff */
[----:B------:R-:W-:-:S15]  /*6870*/  LEA.HI.X R9, R14, UR5, R9, 0x3, P0 ;  /* 0x000000050e097c11 */ /* 0x000fde00080f1c09 */
[----:B------:R-:W-:-:S15]  /*6880*/  NOP ;  /* 0x0000000000007918 */ /* 0x000fde0000000000 */
[----:B------:R-:W-:-:S15]  /*6890*/  NOP ;  /* 0x0000000000007918 */ /* 0x000fde0000000000 */
[----:B------:R-:W-:-:S09]  /*68a0*/  NOP ;  /* 0x0000000000007918 */ /* 0x000fd20000000000 */
[----:B-1----:R-:W0:Y:S02]  /*68b0*/  DADD R4, R4, -R2 ;  /* 0x0000000004047229 */ /* 0x002e240000000802 */
[----:B0-----:R4:W-:Y:S02]  /*68c0*/  STG.E.64 desc[UR6][R8.64], R4 ;  /* 0x0000000408007986 */ /* 0x0019e4000c101b06 */
.L_x_10737:
[----:B------:R-:W-:Y:S05]  /*68d0*/  BSYNC.RECONVERGENT B0 ;  /* 0x0000000000007941 */ /* 0x000fea0003800200 */
.L_x_10736:
[----:B------:R-:W-:Y:S04]  /*68e0*/  BSSY.RECONVERGENT B0, `(.L_x_10738) ;  /* 0x000000e000007945 */ /* 0x000fe80003800200 */
[----:B------:R-:W-:Y:S05]  /*68f0*/  @P3 BRA `(.L_x_10739) ;  /* 0x0000000000303947 */ /* 0x000fea0003800000 */
[----:B------:R-:W5:Y:S01]  /*6900*/  LDCU.64 UR4, c[0x0][0x380] ;  /* 0x00007000ff0477ac */ /* 0x000f620008000a00 */
[----:B------:R-:W-:Y:S01]  /*6910*/  IMAD.MOV.U32 R17, RZ, RZ, RZ ;  /* 0x000000ffff117224 */ /* 0x000fe200078e00ff */
[----:B-1234-:R-:W1:Y:S01]  /*6920*/  DADD R4, R24, -R34 ;  /* 0x0000000018047229 */ /* 0x01ee620000000822 */
[----:B------:R-:W-:-:S04]  /*6930*/  IMAD.WIDE.U32 R16, R6, UR8, R16 ;  /* 0x0000000806107c25 */ /* 0x000fc8000f8e0010 */
[----:B0-----:R-:W-:Y:S01]  /*6940*/  IMAD R9, R7, UR8, R17 ;  /* 0x0000000807097c24 */ /* 0x001fe2000f8e0211 */
[----:B-----5:R-:W-:-:S04]  /*6950*/  LEA R8, P0, R16, UR4, 0x3 ;  /* 0x0000000410087c11 */ /* 0x020fc8000f8018ff */
[----:B------:R-:W-:-:S15]  /*6960*/  LEA.HI.X R9, R16, UR5, R9, 0x3, P0 ;  /* 0x0000000510097c11 */ /* 0x000fde00080f1c09 */
[----:B------:R-:W-:-:S15]  /*6970*/  NOP ;  /* 0x0000000000007918 */ /* 0x000fde0000000000 */
[----:B------:R-:W-:-:S15]  /*6980*/  NOP ;  /* 0x0000000000007918 */ /* 0x000fde0000000000 */
[----:B------:R-:W-:-:S09]  /*6990*/  NOP ;  /* 0x0000000000007918 */ /* 0x000fd20000000000 */
[----:B-1----:R-:W0:Y:S02]  /*69a0*/  DADD R4, R4, -R2 ;  /* 0x0000000004047229 */ /* 0x002e240000000802 */
[----:B0-----:R0:W-:Y:S02]  /*69b0*/  STG.E.64 desc[UR6][R8.64], R4 ;  /* 0x0000000408007986 */ /* 0x0011e4000c101b06 */
.L_x_10739:
[----:B------:R-:W-:Y:S05]  /*69c0*/  BSYNC.RECONVERGENT B0 ;  /* 0x0000000000007941 */ /* 0x000fea0003800200 */
.L_x_10738:
[----:B------:R-:W-:Y:S04]  /*69d0*/  BSSY.RECONVERGENT B0, `(.L_x_10740) ;  /* 0x000000e000007945 */ /* 0x000fe80003800200 */
[----:B------:R-:W-:Y:S05]  /*69e0*/  @P4 BRA `(.L_x_10741) ;  /* 0x0000000000304947 */ /* 0x000fea0003800000 */
[----:B------:R-:W5:Y:S01]  /*69f0*/  LDCU.64 UR4, c[0x0][0x380] ;  /* 0x00007000ff0477ac */ /* 0x000f620008000a00 */
[----:B------:R-:W-:Y:S01]  /*6a00*/  MOV R27, RZ ;  /* 0x000000ff001b7202 */ /* 0x000fe20000000f00 */
[----:B01234-:R-:W0:Y:S02]  /*6a10*/  DADD R4, R30, -R34 ;  /* 0x000000001e047229 */ /* 0x01fe240000000822 */
[----:B------:R-:W-:-:S04]  /*6a20*/  IMAD.WIDE.U32 R26, R6, UR8, R26 ;  /* 0x00000008061a7c25 */ /* 0x000fc8000f8e001a */
[----:B------:R-:W-:Y:S01]  /*6a30*/  IMAD R9, R7, UR8, R27 ;  /* 0x0000000807097c24 */ /* 0x000fe2000f8e021b */
[----:B-----5:R-:W-:-:S04]  /*6a40*/  LEA R8, P0, R26, UR4, 0x3 ;  /* 0x000000041a087c11 */ /* 0x020fc8000f8018ff */
[----:B------:R-:W-:-:S15]  /*6a50*/  LEA.HI.X R9, R26, UR5, R9, 0x3, P0 ;  /* 0x000000051a097c11 */ /* 0x000fde00080f1c09 */
[----:B------:R-:W-:-:S15]  /*6a60*/  NOP ;  /* 0x0000000000007918 */ /* 0x000fde0000000000 */
[----:B------:R-:W-:-:S15]  /*6a70*/  NOP ;  /* 0x0000000000007918 */ /* 0x000fde0000000000 */
[----:B------:R-:W-:-:S08]  /*6a80*/  NOP ;  /* 0x0000000000007918 */ /* 0x000fd00000000000 */
[----:B0-----:R-:W0:Y:S02]  /*6a90*/  DADD R4, R4, -R2 ;  /* 0x0000000004047229 */ /* 0x001e240000000802 */
[----:B0-----:R0:W-:Y:S02]  /*6aa0*/  STG.E.64 desc[UR6][R8.64], R4 ;  /* 0x0000000408007986 */ /* 0x0011e4000c101b06 */
.L_x_10741:
[----:B------:R-:W-:Y:S05]  /*6ab0*/  BSYNC.RECONVERGENT B0 ;  /* 0x0000000000007941 */ /* 0x000fea0003800200 */
.L_x_10740:
[----:B------:R-:W-:Y:S05]  /*6ac0*/  @P5 EXIT ;  /* 0x000000000000594d */ /* 0x000fea0003800000 */
[----:B------:R-:W0:Y:S01]  /*6ad0*/  LDCU.64 UR4, c[0x0][0x380] ;  /* 0x00007000ff0477ac */ /* 0x000e220008000a00 */
[----:B------:R-:W-:Y:S01]  /*6ae0*/  IMAD.MOV.U32 R29, RZ, RZ, RZ ;  /* 0x000000ffff1d7224 */ /* 0x000fe200078e00ff */
[----:B------:R-:W5:Y:S01]  /*6af0*/  DADD R32, R32, -R34 ;  /* 0x0000000020207229 */ /* 0x000f620000000822 */
[----:B------:R-:W-:-:S04]  /*6b00*/  IMAD.WIDE.U32 R28, R6, UR8, R28 ;  /* 0x00000008061c7c25 */ /* 0x000fc8000f8e001c */
[----:B------:R-:W-:Y:S01]  /*6b10*/  IMAD R7, R7, UR8, R29 ;  /* 0x0000000807077c24 */ /* 0x000fe2000f8e021d */
[----:B01234-:R-:W-:-:S04]  /*6b20*/  LEA R4, P0, R28, UR4, 0x3 ;  /* 0x000000041c047c11 */ /* 0x01ffc8000f8018ff */
[----:B------:R-:W-:-:S15]  /*6b30*/  LEA.HI.X R5, R28, UR5, R7, 0x3, P0 ;  /* 0x000000051c057c11 */ /* 0x000fde00080f1c07 */
[----:B------:R-:W-:-:S15]  /*6b40*/  NOP ;  /* 0x0000000000007918 */ /* 0x000fde0000000000 */
[----:B------:R-:W-:-:S15]  /*6b50*/  NOP ;  /* 0x0000000000007918 */ /* 0x000fde0000000000 */
[----:B------:R-:W-:-:S09]  /*6b60*/  NOP ;  /* 0x0000000000007918 */ /* 0x000fd20000000000 */
[----:B-----5:R-:W0:Y:S02]  /*6b70*/  DADD R2, R32, -R2 ;  /* 0x0000000020027229 */ /* 0x020e240000000802 */
[----:B0-----:R-:W-:Y:S01]  /*6b80*/  STG.E.64 desc[UR6][R4.64], R2 ;  /* 0x0000000204007986 */ /* 0x001fe2000c101b06 */
[----:B------:R-:W-:Y:S05]  /*6b90*/  EXIT ;  /* 0x000000000000794d */ /* 0x000fea0003800000 */
.L_x_10690:
[----:B--2---:R-:W-:Y:S02]  /*6ba0*/  IMAD.MOV.U32 R41, RZ, RZ, R35 ;  /* 0x000000ffff297224 */ /* 0x004fe400078e0023 */
[----:B------:R-:W-:Y:S02]  /*6bb0*/  IMAD.MOV.U32 R40, RZ, RZ, 0x10 ;  /* 0x00000010ff287424 */ /* 0x000fe400078e00ff */
[----:B------:R-:W-:Y:S02]  /*6bc0*/  IMAD.MOV.U32 R37, RZ, RZ, 0x1f ;  /* 0x0000001fff257424 */ /* 0x000fe400078e00ff */
[----:B------:R-:W-:-:S07]  /*6bd0*/  IMAD.MOV.U32 R36, RZ, RZ, -0x1 ;  /* 0xffffffffff247424 */ /* 0x000fce00078e00ff */
[----:B------:R-:W-:Y:S05]  /*6be0*/  WARPSYNC.COLLECTIVE R36, `(.L_x_10742) ;  /* 0x0000000024087348 */ /* 0x000fea0003c00000 */
[----:B------:R0:W1:Y:S02]  /*6bf0*/  SHFL.DOWN P6, R46, R41, R40, R37 ;  /* 0x08000028292e7389 */ /* 0x00006400000c0025 */
[----:B01----:R-:W-:Y:S05]  /*6c00*/  ENDCOLLECTIVE ;  /* 0x000000000000791b */ /* 0x003fea0003800000 */
.L_x_10742:
[----:B------:R-:W-:Y:S02]  /*6c10*/  IMAD.MOV.U32 R41, RZ, RZ, R34 ;  /* 0x000000ffff297224 */ /* 0x000fe400078e0022 */
[----:B------:R-:W-:-:S07]  /*6c20*/  IMAD.MOV.U32 R39, RZ, RZ, R46 ;  /* 0x000000ffff277224 */ /* 0x000fce00078e002e */
[----:B------:R-:W-:Y:S05]  /*6c30*/  WARPSYNC.COLLECTIVE R36, `(.L_x_10743) ;  /* 0x0000000024087348 */ /* 0x000fea0003c00000 */
[----:B------:R0:W1:Y:S02]  /*6c40*/  SHFL.DOWN P6, R46, R41, R40, R37 ;  /* 0x08000028292e7389 */ /* 0x00006400000c0025 */
[----:B01----:R-:W-:Y:S05]  /*6c50*/  ENDCOLLECTIVE ;  /* 0x000000000000791b */ /* 0x003fea0003800000 */
.L_x_10743:
        /* <DEDUP_REMOVED lines=9> */
.L_x_10744:
[----:B------:R-:W-:Y:S02]  /*6cf0*/  IMAD.MOV.U32 R41, RZ, RZ, R38 ;  /* 0x000000ffff297224 */ /* 0x000fe400078e0026 */
[----:B------:R-:W-:-:S07]  /*6d00*/  IMAD.MOV.U32 R42, RZ, RZ, R46 ;  /* 0x000000ffff2a7224 */ /* 0x000fce00078e002e */
[----:B------:R-:W-:Y:S05]  /*6d10*/  WARPSYNC.COLLECTIVE R36, `(.L_x_10745) ;  /* 0x0000000024087348 */ /* 0x000fea0003c00000 */
[----:B------:R0:W1:Y:S02]  /*6d20*/  SHFL.DOWN P6, R46, R41, R40, R37 ;  /* 0x08000028292e7389 */ /* 0x00006400000c0025 */
[----:B01----:R-:W-:Y:S05]  /*6d30*/  ENDCOLLECTIVE ;  /* 0x000000000000791b */ /* 0x003fea0003800000 */
.L_x_10745:
[----:B------:R-:W-:Y:S02]  /*6d40*/  IMAD.MOV.U32 R35, RZ, RZ, R42 ;  /* 0x000000ffff237224 */ /* 0x000fe400078e002a */
        /* <DEDUP_REMOVED lines=9> */
.L_x_10746:
[----:B------:R-:W-:Y:S02]  /*6de0*/  IMAD.MOV.U32 R41, RZ, RZ, R34 ;  /* 0x000000ffff297224 */ /* 0x000fe400078e0022 */
[----:B------:R-:W-:-:S07]  /*6df0*/  IMAD.MOV.U32 R42, RZ, RZ, R46 ;  /* 0x000000ffff2a7224 */ /* 0x000fce00078e002e */
[----:B------:R-:W-:Y:S05]  /*6e00*/  WARPSYNC.COLLECTIVE R36, `(.L_x_10747) ;  /* 0x0000000024087348 */ /* 0x000fea0003c00000 */
[----:B------:R0:W1:Y:S02]  /*6e10*/  SHFL.DOWN P6, R46, R41, R40, R37 ;  /* 0x08000028292e7389 */ /* 0x00006400000c0025 */
[----:B01----:R-:W-:Y:S05]  /*6e20*/  ENDCOLLECTIVE ;  /* 0x000000000000791b */ /* 0x003fea0003800000 */
.L_x_10747:
[----:B------:R-:W-:Y:S01]  /*6e30*/  MOV R37, R42 ;  /* 0x0000002a00257202 */ /* 0x000fe20000000f00 */
        /* <DEDUP_REMOVED lines=11> */
.L_x_10748:
[----:B------:R-:W-:Y:S02]  /*6ef0*/  IMAD.MOV.U32 R41, RZ, RZ, R38 ;  /* 0x000000ffff297224 */ /* 0x000fe400078e0026 */
[----:B------:R-:W-:-:S07]  /*6f00*/  IMAD.MOV.U32 R42, RZ, RZ, R46 ;  /* 0x000000ffff2a7224 */ /* 0x000fce00078e002e */
[----:B------:R-:W-:Y:S05]  /*6f10*/  WARPSYNC.COLLECTIVE R36, `(.L_x_10749) ;  /* 0x0000000024087348 */ /* 0x000fea0003c00000 */
[----:B------:R0:W1:Y:S02]  /*6f20*/  SHFL.DOWN P6, R46, R41, R40, R37 ;  /* 0x08000028292e7389 */ /* 0x00006400000c0025 */
[----:B01----:R-:W-:Y:S05]  /*6f30*/  ENDCOLLECTIVE ;  /* 0x000000000000791b */ /* 0x003fea0003800000 */
.L_x_10749:
[----:B------:R-:W-:Y:S01]  /*6f40*/  IMAD.MOV.U32 R35, RZ, RZ, R42 ;  /* 0x000000ffff237224 */ /* 0x000fe200078e002a */
        /* <DEDUP_REMOVED lines=9> */
.L_x_10750:
[----:B------:R-:W-:Y:S02]  /*6fe0*/  IMAD.MOV.U32 R41, RZ, RZ, R34 ;  /* 0x000000ffff297224 */ /* 0x000fe400078e0022 */
[----:B------:R-:W-:-:S07]  /*6ff0*/  IMAD.MOV.U32 R42, RZ, RZ, R46 ;  /* 0x000000ffff2a7224 */ /* 0x000fce00078e002e */
[----:B------:R-:W-:Y:S05]  /*7000*/  WARPSYNC.COLLECTIVE R36, `(.L_x_10751) ;  /* 0x0000000024087348 */ /* 0x000fea0003c00000 */
[----:B------:R0:W1:Y:S02]  /*7010*/  SHFL.DOWN P6, R46, R41, R40, R37 ;  /* 0x08000028292e7389 */ /* 0x00006400000c0025 */
[----:B01----:R-:W-:Y:S05]  /*7020*/  ENDCOLLECTIVE ;  /* 0x000000000000791b */ /* 0x003fea0003800000 */
.L_x_10751:
[----:B------:R-:W-:Y:S05]  /*7030*/  BRA `(.L_x_10752) ;  /* 0xffffffa0004c7947 */ /* 0x000fea000383ffff */
.L_x_10725:
[----:B-1----:R-:W-:Y:S02]  /*7040*/  IMAD.MOV.U32 R41, RZ, RZ, R39 ;  /* 0x000000ffff297224 */ /* 0x002fe400078e0027 */
[----:B------:R-:W-:Y:S02]  /*7050*/  IMAD.MOV.U32 R40, RZ, RZ, 0x10 ;  /* 0x00000010ff287424 */ /* 0x000fe400078e00ff */
[----:B------:R-:W-:Y:S02]  /*7060*/  IMAD.MOV.U32 R37, RZ, RZ, 0x1f ;  /* 0x0000001fff257424 */ /* 0x000fe400078e00ff */
[----:B------:R-:W-:-:S07]  /*7070*/  IMAD.MOV.U32 R36, RZ, RZ, -0x1 ;  /* 0xffffffffff247424 */ /* 0x000fce00078e00ff */
[----:B------:R-:W-:Y:S05]  /*7080*/  WARPSYNC.COLLECTIVE R36, `(.L_x_10753) ;  /* 0x0000000024087348 */ /* 0x000fea0003c00000 */
[----:B------:R0:W1:Y:S02]  /*7090*/  SHFL.DOWN P6, R46, R41, R40, R37 ;  /* 0x08000028292e7389 */ /* 0x00006400000c0025 */
[----:B01----:R-:W-:Y:S05]  /*70a0*/  ENDCOLLECTIVE ;  /* 0x000000000000791b */ /* 0x003fea0003800000 */
.L_x_10753:
[----:B------:R-:W-:Y:S02]  /*70b0*/  IMAD.MOV.U32 R41, RZ, RZ, R38 ;  /* 0x000000ffff297224 */ /* 0x000fe400078e0026 */
[----:B------:R-:W-:-:S07]  /*70c0*/  IMAD.MOV.U32 R49, RZ, RZ, R46 ;  /* 0x000000ffff317224 */ /* 0x000fce00078e002e */
[----:B------:R-:W-:Y:S05]  /*70d0*/  WARPSYNC.COLLECTIVE R36, `(.L_x_10754) ;  /* 0x0000000024087348 */ /* 0x000fea0003c00000 */
[----:B------:R0:W1:Y:S02]  /*70e0*/  SHFL.DOWN P6, R46, R41, R40, R37 ;  /* 0x08000028292e7389 */ /* 0x00006400000c0025 */
[----:B01----:R-:W-:Y:S05]  /*70f0*/  ENDCOLLECTIVE ;  /* 0x000000000000791b */ /* 0x003fea0003800000 */
.L_x_10754:
[----:B------:R-:W-:Y:S02]  /*7100*/  IMAD.MOV.U32 R40, RZ, RZ, 0x8 ;  /* 0x00000008ff287424 */ /* 0x000fe400078e00ff */
[----:B------:R-:W-:-:S06]  /*7110*/  IMAD.MOV.U32 R48, RZ, RZ, R46 ;  /* 0x000000ffff307224 */ /* 0x000fcc00078e002e */
[----:B------:R-:W0:Y:S02]  /*7120*/  DADD R48, R38, R48 ;  /* 0x0000000026307229 */ /* 0x000e240000000030 */
[----:B0-----:R-:W-:-:S07]  /*7130*/  MOV R41, R49 ;  /* 0x0000003100297202 */ /* 0x001fce0000000f00 */
[----:B------:R-:W-:Y:S05]  /*7140*/  WARPSYNC.COLLECTIVE R36, `(.L_x_10755) ;  /* 0x0000000024087348 */ /* 0x000fea0003c00000 */
[----:B------:R0:W1:Y:S02]  /*7150*/  SHFL.DOWN P6, R46, R41, R40, R37 ;  /* 0x08000028292e7389 */ /* 0x00006400000c0025 */
[----:B01----:R-:W-:Y:S05]  /*7160*/  ENDCOLLECTIVE ;  /* 0x000000000000791b */ /* 0x003fea0003800000 */
.L_x_10755:
[----:B------:R-:W-:Y:S02]  /*7170*/  IMAD.MOV.U32 R41, RZ, RZ, R48 ;  /* 0x000000ffff297224 */ /* 0x000fe400078e0030 */
[----:B------:R-:W-:-:S07]  /*7180*/  IMAD.MOV.U32 R45, RZ, RZ, R46 ;  /* 0x000000ffff2d7224 */ /* 0x000fce00078e002e */
[----:B------:R-:W-:Y:S05]  /*7190*/  WARPSYNC.COLLECTIVE R36, `(.L_x_10756) ;  /* 0x0000000024087348 */ /* 0x000fea0003c00000 */
[----:B------:R0:W1:Y:S02]  /*71a0*/  SHFL.DOWN P6, R46, R41, R40, R37 ;  /* 0x08000028292e7389 */ /* 0x00006400000c0025 */
[----:B01----:R-:W-:Y:S05]  /*71b0*/  ENDCOLLECTIVE ;  /* 0x000000000000791b */ /* 0x003fea0003800000 */
.L_x_10756:
[----:B------:R-:W-:Y:S02]  /*71c0*/  IMAD.MOV.U32 R40, RZ, RZ, 0x4 ;  /* 0x00000004ff287424 */ /* 0x000fe400078e00ff */
[----:B------:R-:W-:-:S06]  /*71d0*/  IMAD.MOV.U32 R44, RZ, RZ, R46 ;  /* 0x000000ffff2c7224 */ /* 0x000fcc00078e002e */
[----:B------:R-:W0:Y:S02]  /*71e0*/  DADD R44, R48, R44 ;  /* 0x00000000302c7229 */ /* 0x000e24000000002c */
[----:B0-----:R-:W-:-:S07]  /*71f0*/  IMAD.MOV.U32 R41, RZ, RZ, R45 ;  /* 0x000000ffff297224 */ /* 0x001fce00078e002d */
[----:B------:R-:W-:Y:S05]  /*7200*/  WARPSYNC.COLLECTIVE R36, `(.L_x_10757) ;  /* 0x0000000024087348 */ /* 0x000fea0003c00000 */
[----:B------:R0:W1:Y:S02]  /*7210*/  SHFL.DOWN P6, R46, R41, R40, R37 ;  /* 0x08000028292e7389 */ /* 0x00006400000c0025 */
[----:B01----:R-:W-:Y:S05]  /*7220*/  ENDCOLLECTIVE ;  /* 0x000000000000791b */ /* 0x003fea0003800000 */
.L_x_10757:
[----:B------:R-:W-:Y:S02]  /*7230*/  IMAD.MOV.U32 R41, RZ, RZ, R44 ;  /* 0x000000ffff297224 */ /* 0x000fe400078e002c */
[----:B------:R-:W-:-:S07]  /*7240*/  IMAD.MOV.U32 R43, RZ, RZ, R46 ;  /* 0x000000ffff2b7224 */ /* 0x000fce00078e002e */
[----:B------:R-:W-:Y:S05]  /*7250*/  WARPSYNC.COLLECTIVE R36, `(.L_x_10758) ;  /* 0x0000000024087348 */ /* 0x000fea0003c00000 */
[----:B------:R0:W1:Y:S02]  /*7260*/  SHFL.DOWN P6, R46, R41, R40, R37 ;  /* 0x08000028292e7389 */ /* 0x00006400000c0025 */
[----:B01----:R-:W-:Y:S05]  /*7270*/  ENDCOLLECTIVE ;  /* 0x000000000000791b */ /* 0x003fea0003800000 */
.L_x_10758:
[----:B------:R-:W-:Y:S02]  /*7280*/  IMAD.MOV.U32 R40, RZ, RZ, 0x2 ;  /* 0x00000002ff287424 */ /* 0x000fe400078e00ff */
[----:B------:R-:W-:-:S06]  /*7290*/  IMAD.MOV.U32 R42, RZ, RZ, R46 ;  /* 0x000000ffff2a7224 */ /* 0x000fcc00078e002e */
[----:B------:R-:W0:Y:S02]  /*72a0*/  DADD R42, R44, R42 ;  /* 0x000000002c2a7229 */ /* 0x000e24000000002a */
[----:B0-----:R-:W-:-:S07]  /*72b0*/  MOV R41, R43 ;  /* 0x0000002b00297202 */ /* 0x001fce0000000f00 */
[----:B------:R-:W-:Y:S05]  /*72c0*/  WARPSYNC.COLLECTIVE R36, `(.L_x_10759) ;  /* 0x0000000024087348 */ /* 0x000fea0003c00000 */
[----:B------:R0:W1:Y:S02]  /*72d0*/  SHFL.DOWN P6, R46, R41, R40, R37 ;  /* 0x08000028292e7389 */ /* 0x00006400000c0025 */
[----:B01----:R-:W-:Y:S05]  /*72e0*/  ENDCOLLECTIVE ;  /* 0x000000000000791b */ /* 0x003fea0003800000 */
.L_x_10759:
[----:B------:R-:W-:Y:S02]  /*72f0*/  IMAD.MOV.U32 R41, RZ, RZ, R42 ;  /* 0x000000ffff297224 */ /* 0x000fe400078e002a */
[----:B------:R-:W-:-:S07]  /*7300*/  IMAD.MOV.U32 R39, RZ, RZ, R46 ;  /* 0x000000ffff277224 */ /* 0x000fce00078e002e */
[----:B------:R-:W-:Y:S05]  /*7310*/  WARPSYNC.COLLECTIVE R36, `(.L_x_10760) ;  /* 0x0000000024087348 */ /* 0x000fea0003c00000 */
[----:B------:R0:W1:Y:S02]  /*7320*/  SHFL.DOWN P6, R46, R41, R40, R37 ;  /* 0x08000028292e7389 */ /* 0x00006400000c0025 */
[----:B01----:R-:W-:Y:S05]  /*7330*/  ENDCOLLECTIVE ;  /* 0x000000000000791b */ /* 0x003fea0003800000 */
.L_x_10760:
[----:B------:R-:W-:Y:S02]  /*7340*/  IMAD.MOV.U32 R40, RZ, RZ, 0x1 ;  /* 0x00000001ff287424 */ /* 0x000fe400078e00ff */
[----:B------:R-:W-:-:S06]  /*7350*/  IMAD.MOV.U32 R38, RZ, RZ, R46 ;  /* 0x000000ffff267224 */ /* 0x000fcc00078e002e */
[----:B------:R-:W0:Y:S02]  /*7360*/  DADD R38, R42, R38 ;  /* 0x000000002a267229 */ /* 0x000e240000000026 */
[----:B0-----:R-:W-:-:S07]  /*7370*/  IMAD.MOV.U32 R41, RZ, RZ, R39 ;  /* 0x000000ffff297224 */ /* 0x001fce00078e0027 */
[----:B------:R-:W-:Y:S05]  /*7380*/  WARPSYNC.COLLECTIVE R36, `(.L_x_10761) ;  /* 0x0000000024087348 */ /* 0x000fea0003c00000 */
[----:B------:R0:W1:Y:S02]  /*7390*/  SHFL.DOWN P6, R46, R41, R40, R37 ;  /* 0x08000028292e7389 */ /* 0x00006400000c0025 */
[----:B01----:R-:W-:Y:S05]  /*73a0*/  ENDCOLLECTIVE ;  /* 0x000000000000791b */ /* 0x003fea0003800000 */
.L_x_10761:
[----:B------:R-:W-:Y:S02]  /*73b0*/  IMAD.MOV.U32 R41, RZ, RZ, R38 ;  /* 0x000000ffff297224 */ /* 0x000fe400078e0026 */
[----:B------:R-:W-:-:S07]  /*73c0*/  IMAD.MOV.U32 R3, RZ, RZ, R46 ;  /* 0x000000ffff037224 */ /* 0x000fce00078e002e */
[----:B------:R-:W-:Y:S05]  /*73d0*/  WARPSYNC.COLLECTIVE R36, `(.L_x_10762) ;  /* 0x0000000024087348 */ /* 0x000fea0003c00000 */
[----:B------:R0:W1:Y:S02]  /*73e0*/  SHFL.DOWN P6, R46, R41, R40, R37 ;  /* 0x08000028292e7389 */ /* 0x00006400000c0025 */
[----:B01----:R-:W-:Y:S05]  /*73f0*/  ENDCOLLECTIVE ;  /* 0x000000000000791b */ /* 0x003fea0003800000 */
.L_x_10762:
[----:B------:R-:W-:Y:S05]  /*7400*/  BRA `(.L_x_10763) ;  /* 0xffffffe000d07947 */ /* 0x000fea000383ffff */
.L_x_10764:
        /* <DEDUP_REMOVED lines=15> */
.L_x_11706:


//--------------------- .text._ZN2at6native43_GLOBAL__N__9ae7fba5_10_SoftMax_cu_9f978f6322cunn_SoftMaxForwardRegIdddNS1_25LogSoftMaxForwardEpilogueElLi7EEEvPT1_PKT_T3_ --------------------------
	.section	.text._ZN2at6native43_GLOBAL__N__9ae7fba5_10_SoftMax_cu_9f978f6322cunn_SoftMaxForwardRegIdddNS1_25LogSoftMaxForwardEpilogueElLi7EEEvPT1_PKT_T3_,"ax",@progbits
	.align	128
.text._ZN2at6native43_GLOBAL__N__9ae7fba5_10_SoftMax_cu_9f978f6322cunn_SoftMaxForwardRegIdddNS1_25LogSoftMaxForwardEpilogueElLi7EEEvPT1_PKT_T3_:
        .type           _ZN2at6native43_GLOBAL__N__9ae7fba5_10_SoftMax_cu_9f978f6322cunn_SoftMaxForwardRegIdddNS1_25LogSoftMaxForwardEpilogueElLi7EEEvPT1_PKT_T3_,@function
        .size           _ZN2at6native43_GLOBAL__N__9ae7fba5_10_SoftMax_cu_9f978f6322cunn_SoftMaxForwardRegIdddNS1_25LogSoftMaxForwardEpilogueElLi7EEEvPT1_PKT_T3_,(.L_x_11707 - _ZN2at6native43_GLOBAL__N__9ae7fba5_10_SoftMax_cu_9f978f6322cunn_SoftMaxForwardRegIdddNS1_25LogSoftMaxForwardEpilogueElLi7EEEvPT1_PKT_T3_)
        .other          _ZN2at6native43_GLOBAL__N__9ae7fba5_10_SoftMax_cu_9f978f6322cunn_SoftMaxForwardRegIdddNS1_25LogSoftMaxForwardEpilogueElLi7EEEvPT1_PKT_T3_,@"STO_CUDA_ENTRY STV_DEFAULT"
_ZN2at6native43_GLOBAL__N__9ae7fba5_10_SoftMax_cu_9f978f6322cunn_SoftMaxForwardRegIdddNS1_25LogSoftMaxForwardEpilogueElLi7EEEvPT1_PKT_T3_:
        /* <DEDUP_REMOVED lines=23> */
[----:B------:R-:W-:Y:S01]  /*0170*/  @!P0 LEA.HI.X R9, R6, R9, R0, 0x3, P3 ;  /* 0x0000000906098211 */ /* 0x000fe200018f1c00 */
[----:B------:R-:W-:Y:S01]  /*0180*/  @!P1 IMAD.WIDE.U32 R6, R28, UR7, R26 ;  /* 0x000000071c069c25 */ /* 0x000fe2000f8e001a */
[----:B------:R-:W-:-:S03]  /*0190*/  ISETP.GE.U32.AND P3, PT, R22, R28, PT ;  /* 0x0000001c1600720c */ /* 0x000fc60003f66070 */
[----:B--2---:R3:W2:Y:S01]  /*01a0*/  @!P0 LDG.E.64 R20, desc[UR8][R8.64] ;  /* 0x0000000808148981 */ /* 0x0046a2000c1e1b00 */
[----:B------:R-:W-:Y:S01]  /*01b0*/  @!P1 IMAD R0, R29, UR7, R7 ;  /* 0x000000071d009c24 */ /* 0x000fe2000f8e0207 */
[----:B-1----:R-:W-:Y:S01]  /*01c0*/  @!P1 LEA R32, P4, R6, R32, 0x3 ;  /* 0x0000002006209211 */ /* 0x002fe200078818ff */
[----:B------:R-:W-:Y:S01]  /*01d0*/  @!P2 IMAD.MOV.U32 R25, RZ, RZ, RZ ;  /* 0x000000ffff19a224 */ /* 0x000fe200078e00ff */
[----:B------:R-:W-:Y:S01]  /*01e0*/  ISETP.GE.AND.EX P3, PT, RZ, R29, PT, P3 ;  /* 0x0000001dff00720c */ /* 0x000fe20003f66330 */
[----:B------:R-:W-:Y:S01]  /*01f0*/  VIADD R18, R22, UR6 ;  /* 0x0000000616127c36 */ /* 0x000fe20008000000 */
[----:B------:R-:W-:Y:S01]  /*0200*/  @!P1 LEA.HI.X R33, R6, R33, R0, 0x3, P4 ;  /* 0x0000002106219211 */ /* 0x000fe200020f1c00 */
[----:B------:R-:W-:-:S03]  /*0210*/  @!P2 IMAD.WIDE.U32 R6, R28, UR7, R24 ;  /* 0x000000071c06ac25 */ /* 0x000fc6000f8e0018 */
[----:B------:R-:W-:Y:S01]  /*0220*/  ISETP.GE.U32.AND P4, PT, R18, R28, PT ;  /* 0x0000001c1200720c */ /* 0x000fe20003f86070 */
[----:B------:R-:W4:Y:S01]  /*0230*/  @!P1 LDG.E.64 R16, desc[UR8][R32.64] ;  /* 0x0000000820109981 */ /* 0x000f22000c1e1b00 */
[----:B------:R-:W-:-:S05]  /*0240*/  @!P2 IMAD R0, R29, UR7, R7 ;  /* 0x000000071d00ac24 */ /* 0x000fca000f8e0207 */
[----:B------:R-:W0:Y:S01]  /*0250*/  @!P3 LDC.64 R36, c[0x0][0x388] ;  /* 0x0000e200ff24bb82 */ /* 0x000e220000000a00 */
[C---:B---3--:R-:W-:Y:S02]  /*0260*/  @!P2 LEA R8, P5, R6.reuse, R34, 0x3 ;  /* 0x000000220608a211 */ /* 0x048fe400078a18ff */
[----:B------:R-:W-:Y:S02]  /*0270*/  ISETP.GE.AND.EX P4, PT, RZ, R29, PT, P4 ;  /* 0x0000001dff00720c */ /* 0x000fe40003f86340 */
[----:B------:R-:W-:Y:S01]  /*0280*/  @!P2 LEA.HI.X R9, R6, R35, R0, 0x3, P5 ;  /* 0x000000230609a211 */ /* 0x000fe200028f1c00 */
[----:B------:R-:W-:-:S04]  /*0290*/  @!P3 IMAD.MOV.U32 R23, RZ, RZ, RZ ;  /* 0x000000ffff17b224 */ /* 0x000fc800078e00ff */
[----:B------:R1:W3:Y:S01]  /*02a0*/  @!P2 LDG.E.64 R14, desc[UR8][R8.64] ;  /* 0x00000008080ea981 */ /* 0x0002e2000c1e1b00 */
        /* <DEDUP_REMOVED lines=12> */
[----:B------:R-:W-:Y:S01]  /*0370*/  @!P0 IMAD.MOV.U32 R6, RZ, RZ, -0x1 ;  /* 0xffffffffff068424 */ /* 0x000fe200078e00ff */
[----:B------:R-:W-:-:S03]  /*0380*/  @!P0 MOV R7, 0x7fefffff ;  /* 0x7fefffff00078802 */ /* 0x000fc60000000f00 */
[----:B------:R-:W-:Y:S02]  /*0390*/  @!P0 IMAD.MOV.U32 R33, RZ, RZ, R6 ;  /* 0x000000ffff218224 */ /* 0x000fe400078e0006 */
[----:B------:R-:W-:Y:S02]  /*03a0*/  IMAD.MOV.U32 R32, RZ, RZ, -0x1 ;  /* 0xffffffffff207424 */ /* 0x000fe400078e00ff */
[----:B0-----:R-:W-:Y:S01]  /*03b0*/  VIADD R8, R18, UR6 ;  /* 0x0000000612087c36 */ /* 0x001fe20008000000 */
[----:B------:R-:W-:Y:S01]  /*03c0*/  P2R R40, PR, RZ, 0x2 ;  /* 0x00000002ff287803 */ /* 0x000fe20000000000 */
[----:B--2---:R-:W-:Y:S01]  /*03d0*/  @!P0 IMAD.MOV.U32 R0, RZ, RZ, R20 ;  /* 0x000000ffff008224 */ /* 0x004fe200078e0014 */
[----:B------:R-:W0:Y:S04]  /*03e0*/  @!P0 DSETP.MAX.AND P5, P6, R20, -R6, PT ;  /* 0x800000061400822a */ /* 0x000e280003eaf000 */
[----:B0-----:R-:W-:Y:S01]  /*03f0*/  @!P0 SEL R6, R0, R33, P5 ;  /* 0x0000002100068207 */ /* 0x001fe20002800000 */
[----:B------:R-:W-:-:S05]  /*0400*/  @!P0 IMAD.MOV.U32 R0, RZ, RZ, R21 ;  /* 0x000000ffff008224 */ /* 0x000fca00078e0015 */
[----:B------:R-:W-:Y:S02]  /*0410*/  @!P0 FSEL R0, R0, -R7, P5 ;  /* 0x8000000700008208 */ /* 0x000fe40002800000 */
[----:B------:R-:W-:-:S04]  /*0420*/  @!P0 LOP3.LUT R7, R7, 0x80000, RZ, 0xfc, !PT ;  /* 0x0008000007078812 */ /* 0x000fc800078efcff */
[----:B------:R-:W-:Y:S01]  /*0430*/  @!P0 SEL R7, R7, R0, P6 ;  /* 0x0000000007078207 */ /* 0x000fe20003000000 */
[----:B------:R-:W-:Y:S02]  /*0440*/  IMAD.MOV.U32 R33, RZ, RZ, -0x100001 ;  /* 0xffefffffff217424 */ /* 0x000fe400078e00ff */
[----:B------:R-:W-:Y:S02]  /*0450*/  @!P0 IMAD.MOV.U32 R32, RZ, RZ, R6 ;  /* 0x000000ffff208224 */ /* 0x000fe400078e0006 */
[----:B------:R-:W-:Y:S02]  /*0460*/  @!P0 IMAD.MOV.U32 R33, RZ, RZ, R7 ;  /* 0x000000ffff218224 */ /* 0x000fe400078e0007 */
[----:B----4-:R-:W-:Y:S02]  /*0470*/  @!P1 IMAD.MOV.U32 R7, RZ, RZ, R16 ;  /* 0x000000ffff079224 */ /* 0x010fe400078e0010 */
[----:B------:R-:W-:-:S15]  /*0480*/  @!P1 IMAD.MOV.U32 R0, RZ, RZ, R32 ;  /* 0x000000ffff009224 */ /* 0x000fde00078e0020 */
[----:B------:R-:W-:-:S15]  /*0490*/  NOP ;  /* 0x0000000000007918 */ /* 0x000fde0000000000 */
[----:B------:R-:W-:-:S09]  /*04a0*/  NOP ;  /* 0x0000000000007918 */ /* 0x000fd20000000000 */
        /* <DEDUP_REMOVED lines=8> */
[----:B---3--:R-:W-:Y:S02]  /*0530*/  @!P2 IMAD.MOV.U32 R7, RZ, RZ, R14 ;  /* 0x000000ffff07a224 */ /* 0x008fe400078e000e */
        /* <DEDUP_REMOVED lines=12> */
[----:B-----5:R-:W-:Y:S01]  /*0600*/  @!P3 IMAD.MOV.U32 R7, RZ, RZ, R12 ;  /* 0x000000ffff07b224 */ /* 0x020fe200078e000c */
[----:B------:R-:W-:Y:S01]  /*0610*/  @!P3 MOV R0, R32 ;  /* 0x000000200000b202 */ /* 0x000fe20000000f00 */
[----:B------:R-:W-:-:S15]  /*0620*/  @!P3 IMAD.MOV.U32 R9, RZ, RZ, R13 ;  /* 0x000000ffff09b224 */ /* 0x000fde00078e000d */
[----:B------:R-:W-:-:S15]  /*0630*/  NOP ;  /* 0x0000000000007918 */ /* 0x000fde0000000000 */
[----:B------:R-:W-:-:S15]  /*0640*/  NOP ;  /* 0x0000000000007918 */ /* 0x000fde0000000000 */
        /* <DEDUP_REMOVED lines=50> */
[----:B------:R-:W-:-:S05]  /*0970*/  @!P5 IMAD.MOV.U32 R0, RZ, RZ, R33 ;  /* 0x000000ffff00d224 */ /* 0x000fca00078e0021 */
[----:B------:R-:W-:Y:S02]  /*0980*/  @!P5 FSEL R0, R0, R37, P6 ;  /* 0x000000250000d208 */ /* 0x000fe40003000000 */
[----:B------:R-:W-:Y:S01]  /*0990*/  @!P5 LOP3.LUT R37, R37, 0x80000, RZ, 0xfc, !PT ;  /* 0x000800002525d812 */ /* 0x000fe200078efcff */
[----:B------:R-:W-:-:S03]  /*09a0*/  @!P5 IMAD.MOV.U32 R32, RZ, RZ, R43 ;  /* 0x000000ffff20d224 */ /* 0x000fc600078e002b */
[----:B------:R-:W-:Y:S01]  /*09b0*/  @!P5 SEL R33, R37, R0, P0 ;  /* 0x000000002521d207 */ /* 0x000fe20000000000 */
[----:B------:R-:W-:-:S03]  /*09c0*/  @!P1 IMAD.MOV.U32 R0, RZ, RZ, R32 ;  /* 0x000000ffff009224 */ /* 0x000fc600078e0020 */
[----:B------:R-:W-:Y:S01]  /*09d0*/  @!P1 MOV R34, R33 ;  /* 0x0000002100229202 */ /* 0x000fe20000000f00 */
        /* <DEDUP_REMOVED lines=8> */
[----:B------:R-:W-:Y:S01]  /*0a60*/  @!P1 SEL R33, R35, R0, P0 ;  /* 0x0000000023219207 */ /* 0x000fe20000000000 */
[----:B------:R-:W-:Y:S04]  /*0a70*/  SHFL.DOWN PT, R34, R32, 0x10, 0x1f ;  /* 0x0a001f0020227f89 */ /* 0x000fe800000e0000 */
[----:B------:R-:W0:Y:S01]  /*0a80*/  SHFL.DOWN PT, R35, R33, 0x10, 0x1f ;  /* 0x0a001f0021237f89 */ /* 0x000e2200000e0000 */
[----:B------:R-:W-:-:S15]  /*0a90*/  ISETP.NE.AND P0, PT, R36, RZ, PT ;  /* 0x000000ff2400720c */ /* 0x000fde0003f05270 */
        /* <DEDUP_REMOVED lines=32> */
[----:B------:R-:W-:Y:S02]  /*0ca0*/  LEA.HI R35, R30, UR4, RZ, 0x1e ;  /* 0x000000041e237c11 */ /* 0x000fe4000f8ff0ff */
[----:B------:R-:W-:-:S15]  /*0cb0*/  ISETP.NE.AND P1, PT, R40, RZ, PT ;  /* 0x000000ff2800720c */ /* 0x000fde0003f25270 */
        /* <DEDUP_REMOVED lines=9> */
[----:B------:R-:W-:Y:S01]  /*0d50*/  ISETP.GE.U32.AND P6, PT, R30, UR5, PT ;  /* 0x000000051e007c0c */ /* 0x000fe2000bfc6070 */
[----:B------:R-:W-:Y:S01]  /*0d60*/  IMAD.MOV.U32 R32, RZ, RZ, -0x1 ;  /* 0xffffffffff207424 */ /* 0x000fe200078e00ff */
[----:B------:R-:W-:Y:S01]  /*0d70*/  LEA R0, R0, UR4, 0x3 ;  /* 0x0000000400007c11 */ /* 0x000fe2000f8e18ff */
[----:B------:R-:W-:Y:S01]  /*0d80*/  IMAD.MOV.U32 R33, RZ, RZ, -0x100001 ;  /* 0xffefffffff217424 */ /* 0x000fe200078e00ff */
[----:B------:R-:W-:-:S09]  /*0d90*/  P2R R42, PR, RZ, 0x40 ;  /* 0x00000040ff2a7803 */ /* 0x000fd20000000000 */
        /* <DEDUP_REMOVED lines=8> */
[----:B-1----:R-:W0:Y:S04]  /*0e20*/  SHFL.DOWN PT, R39, R33, 0x10, 0x1f ;  /* 0x0a001f0021277f89 */ /* 0x002e2800000e0000 */
[----:B------:R-:W1:Y:S01]  /*0e30*/  SHFL.DOWN PT, R36, R32, 0x10, 0x1f ;  /* 0x0a001f0020247f89 */ /* 0x000e6200000e0000 */
[----:B0-----:R-:W-:Y:S02]  /*0e40*/  IMAD.MOV.U32 R35, RZ, RZ, R39 ;  /* 0x000000ffff237224 */ /* 0x001fe400078e0027 */
[----:B-1----:R-:W-:-:S06]  /*0e50*/  IMAD.MOV.U32 R34, RZ, RZ, R36 ;  /* 0x000000ffff227224 */ /* 0x002fcc00078e0024 */
[----:B------:R-:W0:Y:S02]  /*0e60*/  DSETP.GEU.AND P6, PT, R32, R34, PT ;  /* 0x000000222000722a */ /* 0x000e240003fce000 */
        /* <DEDUP_REMOVED lines=32> */
.L_x_10822:
[----:B------:R-:W-:Y:S01]  /*1070*/  IMAD.MOV.U32 R34, RZ, RZ, R39 ;  /* 0x000000ffff227224 */ /* 0x000fe200078e0027 */
[-C--:B------:R-:W-:Y:S02]  /*1080*/  MOV R35, R38.reuse ;  /* 0x0000002600237202 */ /* 0x080fe40000000f00 */
[----:B------:R-:W-:Y:S02]  /*1090*/  P2R R0, PR, RZ, 0x1 ;  /* 0x00000001ff007803 */ /* 0x000fe40000000000 */
[----:B------:R-:W-:Y:S02]  /*10a0*/  ISETP.NE.AND P0, PT, R40, RZ, PT ;  /* 0x000000ff2800720c */ /* 0x000fe40003f05270 */
[----:B-12---:R-:W1:Y:S02]  /*10b0*/  DSETP.GEU.AND P6, PT, R34, R32, PT ;  /* 0x000000202200722a */ /* 0x006e640003fce000 */
[----:B-1----:R-:W-:Y:S02]  /*10c0*/  FSEL R32, R32, R39, !P6 ;  /* 0x0000002720207208 */ /* 0x002fe40007000000 */
[----:B------:R-:W-:-:S02]  /*10d0*/  FSEL R33, R33, R38, !P6 ;  /* 0x0000002621217208 */ /* 0x000fc40007000000 */
[----:B------:R-:W-:-:S13]  /*10e0*/  ISETP.NE.AND P6, PT, R30, RZ, PT ;  /* 0x000000ff1e00720c */ /* 0x000fda0003fc5270 */
[----:B------:R2:W-:Y:S01]  /*10f0*/  @!P6 STS.64 [UR4], R32 ;  /* 0x00000020ff00e988 */ /* 0x0005e20008000a04 */
[----:B------:R-:W-:-:S04]  /*1100*/  @!P6 PLOP3.LUT P0, PT, PT, PT, PT, 0x80, 0x8 ;  /* 0x000000000008e81c */ /* 0x000fc80003f0f070 */
[----:B------:R-:W-:Y:S02]  /*1110*/  P2R R40, PR, RZ, 0x1 ;  /* 0x00000001ff287803 */ /* 0x000fe40000000000 */
[----:B------:R-:W-:-:S13]  /*1120*/  ISETP.NE.AND P0, PT, R0, RZ, PT ;  /* 0x000000ff0000720c */ /* 0x000fda0003f05270 */
.L_x_10765:
[----:B------:R-:W-:Y:S05]  /*1130*/  WARPSYNC.ALL ;  /* 0x0000000000007948 */ /* 0x000fea0003800000 */
[----:B------:R-:W-:Y:S01]  /*1140*/  BAR.SYNC.DEFER_BLOCKING 0x0 ;  /* 0x0000000000007b1d */ /* 0x000fe20000010000 */
[----:B------:R-:W-:-:S05]  /*1150*/  CS2R R34, SRZ ;  /* 0x0000000000227805 */ /* 0x000fca000001ff00 */
[----:B------:R-:W-:Y:S01]  /*1160*/  BSSY.RECONVERGENT B0, `(.L_x_10767) ;  /* 0x000007f000007945 */ /* 0x000fe20003800200 */
[----:B-12---:R-:W1:Y:S03]  /*1170*/  LDS.64 R32, [UR4] ;  /* 0x00000004ff207984 */ /* 0x006e660008000a00 */
[----:B------:R-:W-:Y:S05]  /*1180*/  @P0 BRA `(.L_x_10768) ;  /* 0x0000000400f00947 */ /* 0x000fea0003800000 */
[----:B------:R-:W-:Y:S01]  /*1190*/  IMAD.MOV.U32 R36, RZ, RZ, 0x652b82fe ;  /* 0x652b82feff247424 */ /* 0x000fe200078e00ff */
[----:B-1----:R-:W1:Y:S01]  /*11a0*/  DADD R34, R20, -R32 ;  /* 0x0000000014227229 */ /* 0x002e620000000820 */
[----:B------:R-:W-:Y:S01]  /*11b0*/  IMAD.MOV.U32 R37, RZ, RZ, 0x3ff71547 ;  /* 0x3ff71547ff257424 */ /* 0x000fe200078e00ff */
[----:B------:R-:W-:Y:S01]  /*11c0*/  UMOV UR4, 0xfefa39ef ;  /* 0xfefa39ef00047882 */ /* 0x000fe20000000000 */
[----:B------:R-:W-:Y:S01]  /*11d0*/  UMOV UR5, 0x3fe62e42 ;  /* 0x3fe62e4200057882 */ /* 0x000fe20000000000 */
[----:B-1----:R-:W-:Y:S01]  /*11e0*/  FSETP.GEU.FTZ.AND P6, PT, |R35|, 4.1917929649353027344, PT ;  /* 0x4086232b2300780b */ /* 0x002fe20003fde200 */
        /* <DEDUP_REMOVED lines=116> */
.L_x_10770:
[----:B------:R-:W-:Y:S05]  /*1930*/  BSYNC.RECONVERGENT B1 ;  /* 0x0000000000017941 */ /* 0x000fea0003800200 */
.L_x_10769:
[----:B01----:R2:W3:Y:S02]  /*1940*/  DADD R34, RZ, R38 ;  /* 0x00000000ff227229 */ /* 0x0034e40000000026 */
.L_x_10768:
[----:B------:R-:W-:Y:S05]  /*1950*/  BSYNC.RECONVERGENT B0 ;  /* 0x0000000000007941 */ /* 0x000fea0003800200 */
.L_x_10767:
[----:B------:R-:W-:Y:S04]  /*1960*/  BSSY.RECONVERGENT B0, `(.L_x_10771) ;  /* 0x0000081000007945 */ /* 0x000fe80003800200 */
[----:B------:R-:W-:Y:S05]  /*1970*/  @P1 BRA `(.L_x_10772) ;  /* 0x0000000400fc1947 */ /* 0x000fea0003800000 */
[----:B0-2---:R-:W-:Y:S01]  /*1980*/  MOV R38, 0x652b82fe ;  /* 0x652b82fe00267802 */ /* 0x005fe20000000f00 */
[----:B------:R-:W-:Y:S01]  /*1990*/  IMAD.MOV.U32 R39, RZ, RZ, 0x3ff71547 ;  /* 0x3ff71547ff277424 */ /* 0x000fe200078e00ff */
[----:B-1----:R-:W0:Y:S01]  /*19a0*/  DADD R36, R16, -R32 ;  /* 0x0000000010247229 */ /* 0x002e220000000820 */
        /* <DEDUP_REMOVED lines=122> */
.L_x_10774:
[----:B------:R-:W-:Y:S05]  /*2150*/  BSYNC.RECONVERGENT B1 ;  /* 0x0000000000017941 */ /* 0x000fea0003800200 */
.L_x_10773:
[----:B-1-3--:R4:W1:Y:S02]  /*2160*/  DADD R34, R34, R44 ;  /* 0x0000000022227229 */ /* 0x00a864000000002c */
.L_x_10772:
[----:B------:R-:W-:Y:S05]  /*2170*/  BSYNC.RECONVERGENT B0 ;  /* 0x0000000000007941 */ /* 0x000fea0003800200 */
.L_x_10771:
[----:B------:R-:W-:Y:S04]  /*2180*/  BSSY.RECONVERGENT B0, `(.L_x_10775) ;  /* 0x0000081000007945 */ /* 0x000fe80003800200 */
[----:B------:R-:W-:Y:S05]  /*2190*/  @P2 BRA `(.L_x_10776) ;  /* 0x0000000400fc2947 */ /* 0x000fea0003800000 */
[----:B0-2---:R-:W-:Y:S01]  /*21a0*/  IMAD.MOV.U32 R38, RZ, RZ, 0x652b82fe ;  /* 0x652b82feff267424 */ /* 0x005fe200078e00ff */
[----:B------:R-:W-:Y:S01]  /*21b0*/  MOV R39, 0x3ff71547 ;  /* 0x3ff7154700277802 */ /* 0x000fe20000000f00 */
        /* <DEDUP_REMOVED lines=123> */
.L_x_10778:
[----:B------:R-:W-:Y:S05]  /*2970*/  BSYNC.RECONVERGENT B1 ;  /* 0x0000000000017941 */ /* 0x000fea0003800200 */
.L_x_10777:
[----:B-1-3--:R1:W2:Y:S02]  /*2980*/  DADD R34, R34, R44 ;  /* 0x0000000022227229 */ /* 0x00a2a4000000002c */
.L_x_10776:
[----:B------:R-:W-:Y:S05]  /*2990*/  BSYNC.RECONVERGENT B0 ;  /* 0x0000000000007941 */ /* 0x000fea0003800200 */
.L_x_10775:
[----:B------:R-:W-:Y:S04]  /*29a0*/  BSSY.RECONVERGENT B0, `(.L_x_10779) ;  /* 0x0000081000007945 */ /* 0x000fe80003800200 */
[----:B------:R-:W-:Y:S05]  /*29b0*/  @P3 BRA `(.L_x_10780) ;  /* 0x0000000400fc3947 */ /* 0x000fea0003800000 */
[----:B0-2---:R-:W-:Y:S01]  /*29c0*/  IMAD.MOV.U32 R38, RZ, RZ, 0x652b82fe ;  /* 0x652b82feff267424 */ /* 0x005fe200078e00ff */
        /* <DEDUP_REMOVED lines=124> */
.L_x_10782:
[----:B------:R-:W-:Y:S05]  /*3190*/  BSYNC.RECONVERGENT B1 ;  /* 0x0000000000017941 */ /* 0x000fea0003800200 */
.L_x_10781:
[----:B-1-3--:R1:W2:Y:S02]  /*31a0*/  DADD R34, R34, R44 ;  /* 0x0000000022227229 */ /* 0x00a2a4000000002c */
.L_x_10780:
[----:B------:R-:W-:Y:S05]  /*31b0*/  BSYNC.RECONVERGENT B0 ;  /* 0x0000000000007941 */ /* 0x000fea0003800200 */
.L_x_10779:
        /* <DEDUP_REMOVED lines=127> */
.L_x_10786:
[----:B------:R-:W-:Y:S05]  /*39b0*/  BSYNC.RECONVERGENT B1 ;  /* 0x0000000000017941 */ /* 0x000fea0003800200 */
.L_x_10785:
[----:B-1-3--:R1:W2:Y:S02]  /*39c0*/  DADD R34, R34, R44 ;  /* 0x0000000022227229 */ /* 0x00a2a4000000002c */
.L_x_10784:
[----:B------:R-:W-:Y:S05]  /*39d0*/  BSYNC.RECONVERGENT B0 ;  /* 0x0000000000007941 */ /* 0x000fea0003800200 */
.L_x_10783:
        /* <DEDUP_REMOVED lines=127> */
.L_x_10790:
[----:B------:R-:W-:Y:S05]  /*41d0*/  BSYNC.RECONVERGENT B1 ;  /* 0x0000000000017941 */ /* 0x000fea0003800200 */
.L_x_10789:
[----:B-1-3--:R1:W2:Y:S02]  /*41e0*/  DADD R34, R34, R44 ;  /* 0x0000000022227229 */ /* 0x00a2a4000000002c */
.L_x_10788:
[----:B------:R-:W-:Y:S05]  /*41f0*/  BSYNC.RECONVERGENT B0 ;  /* 0x0000000000007941 */ /* 0x000fea0003800200 */
.L_x_10787:
[----:B------:R-:W-:Y:S01]  /*4200*/  ISETP.NE.AND P6, PT, R41, RZ, PT ;  /* 0x000000ff2900720c */ /* 0x000fe20003fc5270 */
[----:B------:R-:W-:-:S12]  /*4210*/  BSSY.RECONVERGENT B0, `(.L_x_10791) ;  /* 0x0000081000007945 */ /* 0x000fd80003800200 */
        /* <DEDUP_REMOVED lines=126> */
.L_x_10794:
[----:B------:R-:W-:Y:S05]  /*4a00*/  BSYNC.RECONVERGENT B1 ;  /* 0x0000000000017941 */ /* 0x000fea0003800200 */
.L_x_10793:
[----:B-1-3--:R1:W2:Y:S02]  /*4a10*/  DADD R34, R34, R44 ;  /* 0x0000000022227229 */ /* 0x00a2a4000000002c */
.L_x_10792:
[----:B------:R-:W-:Y:S05]  /*4a20*/  BSYNC.RECONVERGENT B0 ;  /* 0x0000000000007941 */ /* 0x000fea0003800200 */
.L_x_10791:
[----:B0123--:R-:W-:Y:S01]  /*4a30*/  SHFL.DOWN PT, R37, R35, 0x10, 0x1f ;  /* 0x0a001f0023257f89 */ /* 0x00ffe200000e0000 */
[----:B------:R-:W0:Y:S01]  /*4a40*/  S2UR UR5, SR_CgaCtaId ;  /* 0x00000000000579c3 */ /* 0x000e220000008800 */
[----:B------:R-:W-:-:S07]  /*4a50*/  UMOV UR4, 0x400 ;  /* 0x0000040000047882 */ /* 0x000fce0000000000 */
[----:B------:R-:W-:Y:S01]  /*4a60*/  BAR.SYNC.DEFER_BLOCKING 0x0 ;  /* 0x0000000000007b1d */ /* 0x000fe20000010000 */
[----:B------:R-:W-:Y:S02]  /*4a70*/  LOP3.LUT P6, RZ, R30, 0x1f, RZ, 0xc0, !PT ;  /* 0x0000001f1eff7812 */ /* 0x000fe400078cc0ff */
[----:B------:R-:W-:Y:S02]  /*4a80*/  P2R R0, PR, RZ, 0x1 ;  /* 0x00000001ff007803 */ /* 0x000fe40000000000 */
[----:B------:R-:W-:Y:S01]  /*4a90*/  ISETP.NE.AND P0, PT, R42, RZ, PT ;  /* 0x000000ff2a00720c */ /* 0x000fe20003f05270 */
[----:B------:R-:W-:Y:S01]  /*4aa0*/  BSSY B0, `(.L_x_10795) ;  /* 0x0000042000007945 */ /* 0x000fe20003800000 */
[----:B------:R-:W1:Y:S01]  /*4ab0*/  SHFL.DOWN PT, R36, R34, 0x10, 0x1f ;  /* 0x0a001f0022247f89 */ /* 0x000e6200000e0000 */
[----:B0-----:R-:W-:Y:S01]  /*4ac0*/  ULEA UR4, UR5, UR4, 0x18 ;  /* 0x0000000405047291 */ /* 0x001fe2000f8ec0ff */
[----:B-1----:R-:W0:Y:S02]  /*4ad0*/  DADD R36, R36, R34 ;  /* 0x0000000024247229 */ /* 0x002e240000000022 */
[----:B0-----:R-:W-:Y:S04]  /*4ae0*/  SHFL.DOWN PT, R39, R37, 0x8, 0x1f ;  /* 0x09001f0025277f89 */ /* 0x001fe800000e0000 */
[----:B------:R-:W0:-:S15]  /*4af0*/  SHFL.DOWN PT, R38, R36, 0x8, 0x1f ;  /* 0x09001f0024267f89 */ /* 0x000e1e00000e0000 */
[----:B------:R-:W-:-:S15]  /*4b00*/  NOP ;  /* 0x0000000000007918 */ /* 0x000fde0000000000 */
[----:B------:R-:W-:-:S15]  /*4b10*/  NOP ;  /* 0x0000000000007918 */ /* 0x000fde0000000000 */
[----:B------:R-:W-:-:S13]  /*4b20*/  NOP ;  /* 0x0000000000007918 */ /* 0x000fda0000000000 */
[----:B0-----:R-:W4:Y:S02]  /*4b30*/  DADD R38, R36, R38 ;  /* 0x0000000024267229 */ /* 0x001f240000000026 */
[----:B----4-:R-:W-:Y:S01]  /*4b40*/  SHFL.DOWN PT, R45, R39, 0x4, 0x1f ;  /* 0x08801f00272d7f89 */ /* 0x010fe200000e0000 */
        /* <DEDUP_REMOVED lines=23> */
[----:B------:R-:W-:-:S05]  /*4cc0*/  ISETP.NE.AND P6, PT, R43, RZ, PT ;  /* 0x000000ff2b00720c */ /* 0x000fca0003fc5270 */
[----:B------:R0:W1:Y:S01]  /*4cd0*/  @!P0 LDS.64 R38, [R36+UR4] ;  /* 0x0000000424268984 */ /* 0x0000620008000a00 */
[----:B------:R-:W-:-:S07]  /*4ce0*/  ISETP.NE.AND P0, PT, R0, RZ, PT ;  /* 0x000000ff0000720c */ /* 0x000fce0003f05270 */
[----:B0-----:R-:W-:Y:S06]  /*4cf0*/  @P6 BRA `(.L_x_10796) ;  /* 0x0000000000706947 */ /* 0x001fec0003800000 */
        /* <DEDUP_REMOVED lines=25> */
.L_x_10833:
[----:B--2---:R-:W-:Y:S02]  /*4e90*/  IMAD.MOV.U32 R34, RZ, RZ, R36 ;  /* 0x000000ffff227224 */ /* 0x004fe400078e0024 */
[----:B-1----:R-:W-:-:S06]  /*4ea0*/  IMAD.MOV.U32 R35, RZ, RZ, R42 ;  /* 0x000000ffff237224 */ /* 0x002fcc00078e002a */
[----:B0-----:R0:W2:Y:S02]  /*4eb0*/  DADD R38, R38, R34 ;  /* 0x0000000026267229 */ /* 0x0010a40000000022 */
.L_x_10796:
[----:B------:R-:W-:Y:S05]  /*4ec0*/  BSYNC B0 ;  /* 0x0000000000007941 */ /* 0x000fea0003800000 */
.L_x_10795:
[----:B------:R-:W-:Y:S01]  /*4ed0*/  ISETP.NE.AND P6, PT, R40, RZ, PT ;  /* 0x000000ff2800720c */ /* 0x000fe20003fc5270 */
[----:B------:R-:W-:Y:S05]  /*4ee0*/  WARPSYNC.ALL ;  /* 0x0000000000007948 */ /* 0x000fea0003800000 */
[----:B------:R-:W-:-:S07]  /*4ef0*/  IMAD.MOV.U32 R43, RZ, RZ, -0x3ff ;  /* 0xfffffc01ff2b7424 */ /* 0x000fce00078e00ff */
[----:B-12---:R-:W-:Y:S01]  /*4f00*/  @P6 STS.64 [UR4], R38 ;  /* 0x00000026ff006988 */ /* 0x006fe20008000a04 */
[----:B------:R-:W-:Y:S06]  /*4f10*/  BAR.SYNC.DEFER_BLOCKING 0x0 ;  /* 0x0000000000007b1d */ /* 0x000fec0000010000 */
[----:B0-----:R-:W0:Y:S02]  /*4f20*/  LDS.64 R34, [UR4] ;  /* 0x00000004ff227984 */ /* 0x001e240008000a00 */
[----:B0-----:R-:W-:Y:S01]  /*4f30*/  ISETP.GT.AND P6, PT, R35, 0xfffff, PT ;  /* 0x000fffff2300780c */ /* 0x001fe20003fc4270 */
[----:B------:R-:W-:Y:S01]  /*4f40*/  IMAD.MOV.U32 R36, RZ, RZ, R34 ;  /* 0x000000ffff247224 */ /* 0x000fe200078e0022 */
[----:B------:R-:W-:Y:S01]  /*4f50*/  MOV R37, R35 ;  /* 0x0000002300257202 */ /* 0x000fe20000000f00 */
        /* <DEDUP_REMOVED lines=70> */
[----:B0-----:R-:W-:Y:S01]  /*53c0*/  IMAD.MOV.U32 R42, RZ, RZ, -0x748574fc ;  /* 0x8b7a8b04ff2a7424 */ /* 0x001fe200078e00ff */
[----:B------:R-:W-:-:S15]  /*53d0*/  MOV R43, 0x3ed0ee25 ;  /* 0x3ed0ee25002b7802 */ /* 0x000fde0000000f00 */
        /* <DEDUP_REMOVED lines=106> */
.L_x_10798:
[----:B------:R-:W-:Y:S01]  /*5a80*/  IMAD.MOV.U32 R34, RZ, RZ, 0x0 ;  /* 0x00000000ff227424 */ /* 0x000fe200078e00ff */
[----:B------:R-:W-:Y:S01]  /*5a90*/  LOP3.LUT P6, RZ, R37, 0x7fffffff, RZ, 0xc0, !PT ;  /* 0x7fffffff25ff7812 */ /* 0x000fe200078cc0ff */
[----:B------:R-:W-:-:S06]  /*5aa0*/  IMAD.MOV.U32 R35, RZ, RZ, 0x7ff00000 ;  /* 0x7ff00000ff237424 */ /* 0x000fcc00078e00ff */
[----:B------:R-:W0:Y:S02]  /*5ab0*/  DFMA R34, R36, R34, +INF ;  /* 0x7ff000002422742b */ /* 0x000e240000000022 */
[----:B0-----:R-:W-:Y:S02]  /*5ac0*/  FSEL R34, R34, RZ, P6 ;  /* 0x000000ff22227208 */ /* 0x001fe40003000000 */
[----:B------:R-:W-:-:S07]  /*5ad0*/  FSEL R35, R35, -QNAN , P6 ;  /* 0xfff0000023237808 */ /* 0x000fce0003000000 */
.L_x_10799:
[----:B------:R-:W-:Y:S04]  /*5ae0*/  BSSY.RECONVERGENT B0, `(.L_x_10800) ;  /* 0x000000e000007945 */ /* 0x000fe80003800200 */
        /* <DEDUP_REMOVED lines=13> */
.L_x_10801:
[----:B------:R-:W-:Y:S05]  /*5bc0*/  BSYNC.RECONVERGENT B0 ;  /* 0x0000000000007941 */ /* 0x000fea0003800200 */
.L_x_10800:
[----:B------:R-:W-:Y:S04]  /*5bd0*/  BSSY.RECONVERGENT B0, `(.L_x_10802) ;  /* 0x000000e000007945 */ /* 0x000fe80003800200 */
[----:B------:R-:W-:Y:S05]  /*5be0*/  @P1 BRA `(.L_x_10803) ;  /* 0x0000000000301947 */ /* 0x000fea0003800000 */
[----:B------:R-:W1:Y:S01]  /*5bf0*/  LDCU.64 UR4, c[0x0][0x380] ;  /* 0x00007000ff0477ac */ /* 0x000e620008000a00 */
[----:B------:R-:W-:Y:S01]  /*5c00*/  IMAD.MOV.U32 R27, RZ, RZ, RZ ;  /* 0x000000ffff1b7224 */ /* 0x000fe200078e00ff */
[----:B------:R-:W2:Y:S01]  /*5c10*/  DADD R16, R16, -R32 ;  /* 0x0000000010107229 */ /* 0x000ea20000000820 */
        /* <DEDUP_REMOVED lines=9> */
.L_x_10803:
[----:B------:R-:W-:Y:S05]  /*5cb0*/  BSYNC.RECONVERGENT B0 ;  /* 0x0000000000007941 */ /* 0x000fea0003800200 */
.L_x_10802:
[----:B------:R-:W-:Y:S04]  /*5cc0*/  BSSY.RECONVERGENT B0, `(.L_x_10804) ;  /* 0x000000e000007945 */ /* 0x000fe80003800200 */
[----:B------:R-:W-:Y:S05]  /*5cd0*/  @P2 BRA `(.L_x_10805) ;  /* 0x0000000000302947 */ /* 0x000fea0003800000 */
[----:B------:R-:W2:Y:S01]  /*5ce0*/  LDCU.64 UR4, c[0x0][0x380] ;  /* 0x00007000ff0477ac */ /* 0x000ea20008000a00 */
[----:B------:R-:W-:Y:S01]  /*5cf0*/  IMAD.MOV.U32 R25, RZ, RZ, RZ ;  /* 0x000000ffff197224 */ /* 0x000fe200078e00ff */
[----:B------:R-:W3:Y:S01]  /*5d00*/  DADD R14, R14, -R32 ;  /* 0x000000000e0e7229 */ /* 0x000ee20000000820 */
[----:B------:R-:W-:-:S04]  /*5d10*/  IMAD.WIDE.U32 R24, R28, UR7, R24 ;  /* 0x000000071c187c25 */ /* 0x000fc8000f8e0018 */
[----:B-1----:R-:W-:Y:S01]  /*5d20*/  IMAD R17, R29, UR7, R25 ;  /* 0x000000071d117c24 */ /* 0x002fe2000f8e0219 */
[----:B--2---:R-:W-:-:S04]  /*5d30*/  LEA R16, P0, R24, UR4, 0x3 ;  /* 0x0000000418107c11 */ /* 0x004fc8000f8018ff */
[----:B------:R-:W-:-:S15]  /*5d40*/  LEA.HI.X R17, R24, UR5, R17, 0x3, P0 ;  /* 0x0000000518117c11 */ /* 0x000fde00080f1c11 */
[----:B------:R-:W-:-:S15]  /*5d50*/  NOP ;  /* 0x0000000000007918 */ /* 0x000fde0000000000 */
[----:B------:R-:W-:-:S15]  /*5d60*/  NOP ;  /* 0x0000000000007918 */ /* 0x000fde0000000000 */
[----:B------:R-:W-:-:S09]  /*5d70*/  NOP ;  /* 0x0000000000007918 */ /* 0x000fd20000000000 */
[----:B---3--:R-:W1:Y:S02]  /*5d80*/  DADD R14, R14, -R34 ;  /* 0x000000000e0e7229 */ /* 0x008e640000000822 */
[----:B-1----:R2:W-:Y:S02]  /*5d90*/  STG.E.64 desc[UR8][R16.64], R14 ;  /* 0x0000000e10007986 */ /* 0x0025e4000c101b08 */
.L_x_10805:
[----:B------:R-:W-:Y:S05]  /*5da0*/  BSYNC.RECONVERGENT B0 ;  /* 0x0000000000007941 */ /* 0x000fea0003800200 */
.L_x_10804:
[----:B------:R-:W-:Y:S04]  /*5db0*/  BSSY.RECONVERGENT B0, `(.L_x_10806) ;  /* 0x000000e000007945 */ /* 0x000fe80003800200 */
[----:B------:R-:W-:Y:S05]  /*5dc0*/  @P3 BRA `(.L_x_10807) ;  /* 0x0000000000303947 */ /* 0x000fea0003800000 */
[----:B------:R-:W3:Y:S01]  /*5dd0*/  LDCU.64 UR4, c[0x0][0x380] ;  /* 0x00007000ff0477ac */ /* 0x000ee20008000a00 */
[----:B------:R-:W-:Y:S01]  /*5de0*/  IMAD.MOV.U32 R23, RZ, RZ, RZ ;  /* 0x000000ffff177224 */ /* 0x000fe200078e00ff */
[----:B------:R-:W4:Y:S01]  /*5df0*/  DADD R12, R12, -R32 ;  /* 0x000000000c0c7229 */ /* 0x000f220000000820 */
[----:B------:R-:W-:-:S04]  /*5e00*/  IMAD.WIDE.U32 R22, R28, UR7, R22 ;  /* 0x000000071c167c25 */ /* 0x000fc8000f8e0016 */
[----:B--2---:R-:W-:Y:S01]  /*5e10*/  IMAD R15, R29, UR7, R23 ;  /* 0x000000071d0f7c24 */ /* 0x004fe2000f8e0217 */
[----:B---3--:R-:W-:-:S04]  /*5e20*/  LEA R14, P0, R22, UR4, 0x3 ;  /* 0x00000004160e7c11 */ /* 0x008fc8000f8018ff */
[----:B------:R-:W-:-:S15]  /*5e30*/  LEA.HI.X R15, R22, UR5, R15, 0x3, P0 ;  /* 0x00000005160f7c11 */ /* 0x000fde00080f1c0f */
[----:B------:R-:W-:-:S15]  /*5e40*/  NOP ;  /* 0x0000000000007918 */ /* 0x000fde0000000000 */
[----:B------:R-:W-:-:S15]  /*5e50*/  NOP ;  /* 0x0000000000007918 */ /* 0x000fde0000000000 */
[----:B------:R-:W-:-:S09]  /*5e60*/  NOP ;  /* 0x0000000000007918 */ /* 0x000fd20000000000 */
[----:B----4-:R-:W2:Y:S02]  /*5e70*/  DADD R12, R12, -R34 ;  /* 0x000000000c0c7229 */ /* 0x010ea40000000822 */
[----:B--2---:R3:W-:Y:S02]  /*5e80*/  STG.E.64 desc[UR8][R14.64], R12 ;  /* 0x0000000c0e007986 */ /* 0x0047e4000c101b08 */
.L_x_10807:
[----:B------:R-:W-:Y:S05]  /*5e90*/  BSYNC.RECONVERGENT B0 ;  /* 0x0000000000007941 */ /* 0x000fea0003800200 */
.L_x_10806:
[----:B------:R-:W-:Y:S04]  /*5ea0*/  BSSY.RECONVERGENT B0, `(.L_x_10808) ;  /* 0x000000e000007945 */ /* 0x000fe80003800200 */
[----:B------:R-:W-:Y:S05]  /*5eb0*/  @P4 BRA `(.L_x_10809) ;  /* 0x0000000000304947 */ /* 0x000fea0003800000 */
[----:B------:R-:W4:Y:S01]  /*5ec0*/  LDCU.64 UR4, c[0x0][0x380] ;  /* 0x00007000ff0477ac */ /* 0x000f220008000a00 */
[----:B------:R-:W-:Y:S01]  /*5ed0*/  IMAD.MOV.U32 R19, RZ, RZ, RZ ;  /* 0x000000ffff137224 */ /* 0x000fe200078e00ff */
[----:B------:R-:W5:Y:S01]  /*5ee0*/  DADD R10, R10, -R32 ;  /* 0x000000000a0a7229 */ /* 0x000f620000000820 */
[----:B------:R-:W-:-:S04]  /*5ef0*/  IMAD.WIDE.U32 R18, R28, UR7, R18 ;  /* 0x000000071c127c25 */ /* 0x000fc8000f8e0012 */
[----:B---3--:R-:W-:Y:S01]  /*5f00*/  IMAD R13, R29, UR7, R19 ;  /* 0x000000071d0d7c24 */ /* 0x008fe2000f8e0213 */
[----:B----4-:R-:W-:-:S04]  /*5f10*/  LEA R12, P0, R18, UR4, 0x3 ;  /* 0x00000004120c7c11 */ /* 0x010fc8000f8018ff */
[----:B------:R-:W-:-:S15]  /*5f20*/  LEA.HI.X R13, R18, UR5, R13, 0x3, P0 ;  /* 0x00000005120d7c11 */ /* 0x000fde00080f1c0d */
[----:B------:R-:W-:-:S15]  /*5f30*/  NOP ;  /* 0x0000000000007918 */ /* 0x000fde0000000000 */
[----:B------:R-:W-:-:S15]  /*5f40*/  NOP ;  /* 0x0000000000007918 */ /* 0x000fde0000000000 */
[----:B------:R-:W-:-:S09]  /*5f50*/  NOP ;  /* 0x0000000000007918 */ /* 0x000fd20000000000 */
[----:B-----5:R-:W3:Y:S02]  /*5f60*/  DADD R10, R10, -R34 ;  /* 0x000000000a0a7229 */ /* 0x020ee40000000822 */
[----:B---3--:R4:W-:Y:S02]  /*5f70*/  STG.E.64 desc[UR8][R12.64], R10 ;  /* 0x0000000a0c007986 */ /* 0x0089e4000c101b08 */
.L_x_10809:
[----:B------:R-:W-:Y:S05]  /*5f80*/  BSYNC.RECONVERGENT B0 ;  /* 0x0000000000007941 */ /* 0x000fea0003800200 */
.L_x_10808:
[----:B------:R-:W-:Y:S04]  /*5f90*/  BSSY.RECONVERGENT B0, `(.L_x_10810) ;  /* 0x000000e000007945 */ /* 0x000fe80003800200 */
[----:B------:R-:W-:Y:S05]  /*5fa0*/  @P5 BRA `(.L_x_10811) ;  /* 0x0000000000305947 */ /* 0x000fea0003800000 */
[----:B------:R-:W5:Y:S01]  /*5fb0*/  LDCU.64 UR4, c[0x0][0x380] ;  /* 0x00007000ff0477ac */ /* 0x000f620008000a00 */
[----:B------:R-:W-:Y:S01]  /*5fc0*/  IMAD.MOV.U32 R9, RZ, RZ, RZ ;  /* 0x000000ffff097224 */ /* 0x000fe200078e00ff */
[----:B------:R-:W0:Y:S01]  /*5fd0*/  DADD R4, R4, -R32 ;  /* 0x0000000004047229 */ /* 0x000e220000000820 */
[----:B----4-:R-:W-:-:S04]  /*5fe0*/  IMAD.WIDE.U32 R10, R28, UR7, R8 ;  /* 0x000000071c0a7c25 */ /* 0x010fc8000f8e0008 */
[----:B------:R-:W-:Y:S01]  /*5ff0*/  IMAD R9, R29, UR7, R11 ;  /* 0x000000071d097c24 */ /* 0x000fe2000f8e020b */
[----:B-----5:R-:W-:-:S04]  /*6000*/  LEA R8, P0, R10, UR4, 0x3 ;  /* 0x000000040a087c11 */ /* 0x020fc8000f8018ff */
[----:B------:R-:W-:-:S15]  /*6010*/  LEA.HI.X R9, R10, UR5, R9, 0x3, P0 ;  /* 0x000000050a097c11 */ /* 0x000fde00080f1c09 */
[----:B------:R-:W-:-:S15]  /*6020*/  NOP ;  /* 0x0000000000007918 */ /* 0x000fde0000000000 */
[----:B------:R-:W-:-:S15]  /*6030*/  NOP ;  /* 0x0000000000007918 */ /* 0x000fde0000000000 */
[----:B------:R-:W-:-:S09]  /*6040*/  NOP ;  /* 0x0000000000007918 */ /* 0x000fd20000000000 */
[----:B0-----:R-:W0:Y:S02]  /*6050*/  DADD R4, R4, -R34 ;  /* 0x0000000004047229 */ /* 0x001e240000000822 */
[----:B0-----:R0:W-:Y:S02]  /*6060*/  STG.E.64 desc[UR8][R8.64], R4 ;  /* 0x0000000408007986 */ /* 0x0011e4000c101b08 */
.L_x_10811:
[----:B------:R-:W-:Y:S05]  /*6070*/  BSYNC.RECONVERGENT B0 ;  /* 0x0000000000007941 */ /* 0x000fea0003800200 */
.L_x_10810:
[----:B------:R-:W-:-:S13]  /*6080*/  ISETP.NE.AND P0, PT, R41, RZ, PT ;  /* 0x000000ff2900720c */ /* 0x000fda0003f05270 */
[----:B------:R-:W-:Y:S05]  /*6090*/  @P0 EXIT ;  /* 0x000000000000094d */ /* 0x000fea0003800000 */
[----:B------:R-:W5:Y:S01]  /*60a0*/  LDCU.64 UR4, c[0x0][0x380] ;  /* 0x00007000ff0477ac */ /* 0x000f620008000a00 */
[----:B------:R-:W-:Y:S01]  /*60b0*/  MOV R7, RZ ;  /* 0x000000ff00077202 */ /* 0x000fe20000000f00 */
[----:B------:R5:W0:Y:S02]  /*60c0*/  DADD R32, R2, -R32 ;  /* 0x0000000002207229 */ /* 0x000a240000000820 */
        /* <DEDUP_REMOVED lines=8> */
[----:B0-----:R-:W-:Y:S01]  /*6150*/  STG.E.64 desc[UR8][R2.64], R34 ;  /* 0x0000002202007986 */ /* 0x001fe2000c101b08 */
[----:B------:R-:W-:Y:S05]  /*6160*/  EXIT ;  /* 0x000000000000794d */ /* 0x000fea0003800000 */
.L_x_10766:
[----:B-1----:R-:W-:Y:S02]  /*6170*/  IMAD.MOV.U32 R37, RZ, RZ, R33 ;  /* 0x000000ffff257224 */ /* 0x002fe400078e0021 */
[----:B------:R-:W-:Y:S02]  /*6180*/  IMAD.MOV.U32 R34, RZ, RZ, 0x10 ;  /* 0x00000010ff227424 */ /* 0x000fe400078e00ff */
[----:B------:R-:W-:Y:S02]  /*6190*/  IMAD.MOV.U32 R35, RZ, RZ, 0x1f ;  /* 0x0000001fff237424 */ /* 0x000fe400078e00ff */
[----:B------:R-:W-:-:S07]  /*61a0*/  IMAD.MOV.U32 R0, RZ, RZ, -0x1 ;  /* 0xffffffffff007424 */ /* 0x000fce00078e00ff */
[----:B------:R-:W-:Y:S05]  /*61b0*/  WARPSYNC.COLLECTIVE R0, `(.L_x_10812) ;  /* 0x0000000000087348 */ /* 0x000fea0003c00000 */
[----:B------:R0:W1:Y:S02]  /*61c0*/  SHFL.DOWN P6, R36, R37, R34, R35 ;  /* 0x0800002225247389 */ /* 0x00006400000c0023 */
[----:B01----:R-:W-:Y:S05]  /*61d0*/  ENDCOLLECTIVE ;  /* 0x000000000000791b */ /* 0x003fea0003800000 */
.L_x_10812:
[----:B------:R-:W-:Y:S02]  /*61e0*/  IMAD.MOV.U32 R37, RZ, RZ, R32 ;  /* 0x000000ffff257224 */ /* 0x000fe400078e0020 */
[----:B------:R-:W-:-:S07]  /*61f0*/  IMAD.MOV.U32 R39, RZ, RZ, R36 ;  /* 0x000000ffff277224 */ /* 0x000fce00078e0024 */
[----:B------:R-:W-:Y:S05]  /*6200*/  WARPSYNC.COLLECTIVE R0, `(.L_x_10813) ;  /* 0x0000000000087348 */ /* 0x000fea0003c00000 */
[----:B------:R0:W1:Y:S02]  /*6210*/  SHFL.DOWN P6, R36, R37, R34, R35 ;  /* 0x0800002225247389 */ /* 0x00006400000c0023 */
[----:B01----:R-:W-:Y:S05]  /*6220*/  ENDCOLLECTIVE ;  /* 0x000000000000791b */ /* 0x003fea0003800000 */
.L_x_10813:
[----:B------:R-:W-:Y:S02]  /*6230*/  IMAD.MOV.U32 R35, RZ, RZ, R39 ;  /* 0x000000ffff237224 */ /* 0x000fe400078e0027 */
[----:B------:R-:W-:-:S06]  /*6240*/  IMAD.MOV.U32 R34, RZ, RZ, R36 ;  /* 0x000000ffff227224 */ /* 0x000fcc00078e0024 */
[----:B------:R-:W0:Y:S02]  /*6250*/  DSETP.GEU.AND P6, PT, R32, R34, PT ;  /* 0x000000222000722a */ /* 0x000e240003fce000 */
[----:B0-----:R-:W-:Y:S01]  /*6260*/  FSEL R39, R39, R33, !P6 ;  /* 0x0000002127277208 */ /* 0x001fe20007000000 */
[----:B------:R-:W-:Y:S01]  /*6270*/  IMAD.MOV.U32 R34, RZ, RZ, 0x8 ;  /* 0x00000008ff227424 */ /* 0x000fe200078e00ff */
[----:B------:R-:W-:Y:S01]  /*6280*/  FSEL R38, R36, R32, !P6 ;  /* 0x0000002024267208 */ /* 0x000fe20007000000 */
[----:B------:R-:W-:Y:S01]  /*6290*/  IMAD.MOV.U32 R35, RZ, RZ, 0x1f ;  /* 0x0000001fff237424 */ /* 0x000fe200078e00ff */
[----:B------:R-:W-:-:S07]  /*62a0*/  MOV R37, R39 ;  /* 0x0000002700257202 */ /* 0x000fce0000000f00 */
[----:B------:R-:W-:Y:S05]  /*62b0*/  WARPSYNC.COLLECTIVE R0, `(.L_x_10814) ;  /* 0x0000000000087348 */ /* 0x000fea0003c00000 */
[----:B------:R0:W1:Y:S02]  /*62c0*/  SHFL.DOWN P6, R36, R37, R34, R35 ;  /* 0x0800002225247389 */ /* 0x00006400000c0023 */
[----:B01----:R-:W-:Y:S05]  /*62d0*/  ENDCOLLECTIVE ;  /* 0x000000000000791b */ /* 0x003fea0003800000 */
.L_x_10814:
[----:B------:R-:W-:Y:S02]  /*62e0*/  IMAD.MOV.U32 R37, RZ, RZ, R38 ;  /* 0x000000ffff257224 */ /* 0x000fe400078e0026 */
[----:B------:R-:W-:-:S07]  /*62f0*/  IMAD.MOV.U32 R33, RZ, RZ, R36 ;  /* 0x000000ffff217224 */ /* 0x000fce00078e0024 */
[----:B------:R-:W-:Y:S05]  /*6300*/  WARPSYNC.COLLECTIVE R0, `(.L_x_10815) ;  /* 0x0000000000087348 */ /* 0x000fea0003c00000 */
[----:B------:R0:W1:Y:S02]  /*6310*/  SHFL.DOWN P6, R36, R37, R34, R35 ;  /* 0x0800002225247389 */ /* 0x00006400000c0023 */
[----:B01----:R-:W-:Y:S05]  /*6320*/  ENDCOLLECTIVE ;  /* 0x000000000000791b */ /* 0x003fea0003800000 */
.L_x_10815:
        /* <DEDUP_REMOVED lines=9> */
.L_x_10816:
[----:B------:R-:W-:Y:S01]  /*63c0*/  MOV R37, R47 ;  /* 0x0000002f00257202 */ /* 0x000fe20000000f00 */
[----:B------:R-:W-:-:S07]  /*63d0*/  IMAD.MOV.U32 R33, RZ, RZ, R36 ;  /* 0x000000ffff217224 */ /* 0x000fce00078e0024 */
[----:B------:R-:W-:Y:S05]  /*63e0*/  WARPSYNC.COLLECTIVE R0, `(.L_x_10817) ;  /* 0x0000000000087348 */ /* 0x000fea0003c00000 */
[----:B------:R0:W1:Y:S02]  /*63f0*/  SHFL.DOWN P6, R36, R37, R34, R35 ;  /* 0x0800002225247389 */ /* 0x00006400000c0023 */
[----:B01----:R-:W-:Y:S05]  /*6400*/  ENDCOLLECTIVE ;  /* 0x000000000000791b */ /* 0x003fea0003800000 */
.L_x_10817:
[----:B------:R-:W-:Y:S02]  /*6410*/  IMAD.MOV.U32 R34, RZ, RZ, R47 ;  /* 0x000000ffff227224 */ /* 0x000fe400078e002f */
[----:B------:R-:W-:Y:S02]  /*6420*/  IMAD.MOV.U32 R35, RZ, RZ, R46 ;  /* 0x000000ffff237224 */ /* 0x000fe400078e002e */
[----:B------:R-:W-:-:S06]  /*6430*/  IMAD.MOV.U32 R32, RZ, RZ, R36 ;  /* 0x000000ffff207224 */ /* 0x000fcc00078e0024 */
[----:B------:R-:W0:Y:S02]  /*6440*/  DSETP.GEU.AND P6, PT, R34, R32, PT ;  /* 0x000000202200722a */ /* 0x000e240003fce000 */
[----:B0-----:R-:W-:Y:S01]  /*6450*/  FSEL R44, R33, R46, !P6 ;  /* 0x0000002e212c7208 */ /* 0x001fe20007000000 */
[----:B------:R-:W-:Y:S01]  /*6460*/  IMAD.MOV.U32 R34, RZ, RZ, 0x2 ;  /* 0x00000002ff227424 */ /* 0x000fe200078e00ff */
[----:B------:R-:W-:Y:S01]  /*6470*/  FSEL R45, R32, R47, !P6 ;  /* 0x0000002f202d7208 */ /* 0x000fe20007000000 */
[----:B------:R-:W-:Y:S02]  /*6480*/  IMAD.MOV.U32 R35, RZ, RZ, 0x1f ;  /* 0x0000001fff237424 */ /* 0x000fe400078e00ff */
[----:B------:R-:W-:-:S07]  /*6490*/  IMAD.MOV.U32 R37, RZ, RZ, R44 ;  /* 0x000000ffff257224 */ /* 0x000fce00078e002c */
[----:B------:R-:W-:Y:S05]  /*64a0*/  WARPSYNC.COLLECTIVE R0, `(.L_x_10818) ;  /* 0x0000000000087348 */ /* 0x000fea0003c00000 */
[----:B------:R0:W1:Y:S02]  /*64b0*/  SHFL.DOWN P6, R36, R37, R34, R35 ;  /* 0x0800002225247389 */ /* 0x00006400000c0023 */
[----:B01----:R-:W-:Y:S05]  /*64c0*/  ENDCOLLECTIVE ;  /* 0x000000000000791b */ /* 0x003fea0003800000 */
.L_x_10818:
[----:B------:R-:W-:Y:S02]  /*64d0*/  IMAD.MOV.U32 R37, RZ, RZ, R45 ;  /* 0x000000ffff257224 */ /* 0x000fe400078e002d */
[----:B------:R-:W-:-:S07]  /*64e0*/  IMAD.MOV.U32 R33, RZ, RZ, R36 ;  /* 0x000000ffff217224 */ /* 0x000fce00078e0024 */
[----:B------:R-:W-:Y:S05]  /*64f0*/  WARPSYNC.COLLECTIVE R0, `(.L_x_10819) ;  /* 0x0000000000087348 */ /* 0x000fea0003c00000 */
[----:B------:R0:W1:Y:S02]  /*6500*/  SHFL.DOWN P6, R36, R37, R34, R35 ;  /* 0x0800002225247389 */ /* 0x00006400000c0023 */
[----:B01----:R-:W-:Y:S05]  /*6510*/  ENDCOLLECTIVE ;  /* 0x000000000000791b */ /* 0x003fea0003800000 */
.L_x_10819:
[----:B------:R-:W-:Y:S02]  /*6520*/  IMAD.MOV.U32 R34, RZ, RZ, R45 ;  /* 0x000000ffff227224 */ /* 0x000fe400078e002d */
[----:B------:R-:W-:Y:S01]  /*6530*/  IMAD.MOV.U32 R35, RZ, RZ, R44 ;  /* 0x000000ffff237224 */ /* 0x000fe200078e002c */
[----:B------:R-:W-:-:S06]  /*6540*/  MOV R32, R36 ;  /* 0x0000002400207202 */ /* 0x000fcc0000000f00 */
        /* <DEDUP_REMOVED lines=9> */
.L_x_10820:
[----:B------:R-:W-:Y:S02]  /*65e0*/  IMAD.MOV.U32 R37, RZ, RZ, R39 ;  /* 0x000000ffff257224 */ /* 0x000fe400078e0027 */
[----:B------:R-:W-:-:S07]  /*65f0*/  IMAD.MOV.U32 R33, RZ, RZ, R36 ;  /* 0x000000ffff217224 */ /* 0x000fce00078e0024 */
[----:B------:R-:W-:Y:S05]  /*6600*/  WARPSYNC.COLLECTIVE R0, `(.L_x_10821) ;  /* 0x0000000000087348 */ /* 0x000fea0003c00000 */
[----:B------:R0:W1:Y:S02]  /*6610*/  SHFL.DOWN P6, R36, R37, R34, R35 ;  /* 0x0800002225247389 */ /* 0x00006400000c0023 */
[----:B01----:R-:W-:Y:S05]  /*6620*/  ENDCOLLECTIVE ;  /* 0x000000000000791b */ /* 0x003fea0003800000 */
.L_x_10821:
[----:B------:R-:W-:Y:S01]  /*6630*/  IMAD.MOV.U32 R32, RZ, RZ, R36 ;  /* 0x000000ffff207224 */ /* 0x000fe200078e0024 */
[----:B------:R-:W-:Y:S06]  /*6640*/  BRA `(.L_x_10822) ;  /* 0xffffffa800887947 */ /* 0x000fec000383ffff */
.L_x_10797:
[----:B-1----:R-:W-:Y:S01]  /*6650*/  MOV R37, R39 ;  /* 0x0000002700257202 */ /* 0x002fe20000000f00 */
[----:B------:R-:W-:Y:S02]  /*6660*/  IMAD.MOV.U32 R34, RZ, RZ, 0x10 ;  /* 0x00000010ff227424 */ /* 0x000fe400078e00ff */
[----:B------:R-:W-:Y:S02]  /*6670*/  IMAD.MOV.U32 R35, RZ, RZ, 0x1f ;  /* 0x0000001fff237424 */ /* 0x000fe400078e00ff */
[----:B------:R-:W-:-:S07]  /*6680*/  IMAD.MOV.U32 R0, RZ, RZ, -0x1 ;  /* 0xffffffffff007424 */ /* 0x000fce00078e00ff */
[----:B------:R-:W-:Y:S05]  /*6690*/  WARPSYNC.COLLECTIVE R0, `(.L_x_10823) ;  /* 0x0000000000087348 */ /* 0x000fea0003c00000 */
[----:B------:R0:W1:Y:S02]  /*66a0*/  SHFL.DOWN P6, R36, R37, R34, R35 ;  /* 0x0800002225247389 */ /* 0x00006400000c0023 */
[----:B01----:R-:W-:Y:S05]  /*66b0*/  ENDCOLLECTIVE ;  /* 0x000000000000791b */ /* 0x003fea0003800000 */
.L_x_10823:
[----:B------:R-:W-:Y:S02]  /*66c0*/  IMAD.MOV.U32 R37, RZ, RZ, R38 ;  /* 0x000000ffff257224 */ /* 0x000fe400078e0026 */
[----:B------:R-:W-:-:S07]  /*66d0*/  IMAD.MOV.U32 R43, RZ, RZ, R36 ;  /* 0x000000ffff2b7224 */ /* 0x000fce00078e0024 */
[----:B------:R-:W-:Y:S05]  /*66e0*/  WARPSYNC.COLLECTIVE R0, `(.L_x_10824) ;  /* 0x0000000000087348 */ /* 0x000fea0003c00000 */
[----:B------:R0:W1:Y:S02]  /*66f0*/  SHFL.DOWN P6, R36, R37, R34, R35 ;  /* 0x0800002225247389 */ /* 0x00006400000c0023 */
[----:B01----:R-:W-:Y:S05]  /*6700*/  ENDCOLLECTIVE ;  /* 0x000000000000791b */ /* 0x003fea0003800000 */
.L_x_10824:
[----:B------:R-:W-:Y:S02]  /*6710*/  IMAD.MOV.U32 R34, RZ, RZ, 0x8 ;  /* 0x00000008ff227424 */ /* 0x000fe400078e00ff */
[----:B------:R-:W-:-:S06]  /*6720*/  IMAD.MOV.U32 R42, RZ, RZ, R36 ;  /* 0x000000ffff2a7224 */ /* 0x000fcc00078e0024 */
[----:B------:R-:W0:Y:S02]  /*6730*/  DADD R42, R38, R42 ;  /* 0x00000000262a7229 */ /* 0x000e24000000002a */
[----:B0-----:R-:W-:-:S07]  /*6740*/  IMAD.MOV.U32 R37, RZ, RZ, R43 ;  /* 0x000000ffff257224 */ /* 0x001fce00078e002b */
[----:B------:R-:W-:Y:S05]  /*6750*/  WARPSYNC.COLLECTIVE R0, `(.L_x_10825) ;  /* 0x0000000000087348 */ /* 0x000fea0003c00000 */
[----:B------:R0:W1:Y:S02]  /*6760*/  SHFL.DOWN P6, R36, R37, R34, R35 ;  /* 0x0800002225247389 */ /* 0x00006400000c0023 */
[----:B01----:R-:W-:Y:S05]  /*6770*/  ENDCOLLECTIVE ;  /* 0x000000000000791b */ /* 0x003fea0003800000 */
.L_x_10825:
[----:B------:R-:W-:Y:S01]  /*6780*/  IMAD.MOV.U32 R37, RZ, RZ, R42 ;  /* 0x000000ffff257224 */ /* 0x000fe200078e002a */
[----:B------:R-:W-:-:S07]  /*6790*/  MOV R45, R36 ;  /* 0x00000024002d7202 */ /* 0x000fce0000000f00 */
[----:B------:R-:W-:Y:S05]  /*67a0*/  WARPSYNC.COLLECTIVE R0, `(.L_x_10826) ;  /* 0x0000000000087348 */ /* 0x000fea0003c00000 */
[----:B------:R0:W1:Y:S02]  /*67b0*/  SHFL.DOWN P6, R36, R37, R34, R35 ;  /* 0x0800002225247389 */ /* 0x00006400000c0023 */
[----:B01----:R-:W-:Y:S05]  /*67c0*/  ENDCOLLECTIVE ;  /* 0x000000000000791b */ /* 0x003fea0003800000 */
.L_x_10826:
[----:B------:R-:W-:Y:S02]  /*67d0*/  IMAD.MOV.U32 R34, RZ, RZ, 0x4 ;  /* 0x00000004ff227424 */ /* 0x000fe400078e00ff */
[----:B------:R-:W-:-:S06]  /*67e0*/  IMAD.MOV.U32 R44, RZ, RZ, R36 ;  /* 0x000000ffff2c7224 */ /* 0x000fcc00078e0024 */
[----:B------:R-:W0:Y:S02]  /*67f0*/  DADD R44, R42, R44 ;  /* 0x000000002a2c7229 */ /* 0x000e24000000002c */
[----:B0-----:R-:W-:-:S07]  /*6800*/  IMAD.MOV.U32 R37, RZ, RZ, R45 ;  /* 0x000000ffff257224 */ /* 0x001fce00078e002d */
[----:B------:R-:W-:Y:S05]  /*6810*/  WARPSYNC.COLLECTIVE R0, `(.L_x_10827) ;  /* 0x0000000000087348 */ /* 0x000fea0003c00000 */
[----:B------:R0:W1:Y:S02]  /*6820*/  SHFL.DOWN P6, R36, R37, R34, R35 ;  /* 0x0800002225247389 */ /* 0x00006400000c0023 */
[----:B01----:R-:W-:Y:S05]  /*6830*/  ENDCOLLECTIVE ;  /* 0x000000000000791b */ /* 0x003fea0003800000 */
.L_x_10827:
[----:B------:R-:W-:Y:S02]  /*6840*/  IMAD.MOV.U32 R37, RZ, RZ, R44 ;  /* 0x000000ffff257224 */ /* 0x000fe400078e002c */
[----:B------:R-:W-:-:S07]  /*6850*/  IMAD.MOV.U32 R47, RZ, RZ, R36 ;  /* 0x000000ffff2f7224 */ /* 0x000fce00078e0024 */
[----:B------:R-:W-:Y:S05]  /*6860*/  WARPSYNC.COLLECTIVE R0, `(.L_x_10828) ;  /* 0x0000000000087348 */ /* 0x000fea0003c00000 */
[----:B------:R0:W1:Y:S02]  /*6870*/  SHFL.DOWN P6, R36, R37, R34, R35 ;  /* 0x0800002225247389 */ /* 0x00006400000c0023 */
[----:B01----:R-:W-:Y:S05]  /*6880*/  ENDCOLLECTIVE ;  /* 0x000000000000791b */ /* 0x003fea0003800000 */
.L_x_10828:
[----:B------:R-:W-:Y:S01]  /*6890*/  MOV R34, 0x2 ;  /* 0x0000000200227802 */ /* 0x000fe20000000f00 */
[----:B------:R-:W-:-:S06]  /*68a0*/  IMAD.MOV.U32 R46, RZ, RZ, R36 ;  /* 0x000000ffff2e7224 */ /* 0x000fcc00078e0024 */
[----:B------:R-:W0:Y:S02]  /*68b0*/  DADD R46, R44, R46 ;  /* 0x000000002c2e7229 */ /* 0x000e24000000002e */
[----:B0-----:R-:W-:-:S07]  /*68c0*/  IMAD.MOV.U32 R37, RZ, RZ, R47 ;  /* 0x000000ffff257224 */ /* 0x001fce00078e002f */
[----:B------:R-:W-:Y:S05]  /*68d0*/  WARPSYNC.COLLECTIVE R0, `(.L_x_10829) ;  /* 0x0000000000087348 */ /* 0x000fea0003c00000 */
[----:B------:R0:W1:Y:S02]  /*68e0*/  SHFL.DOWN P6, R36, R37, R34, R35 ;  /* 0x0800002225247389 */ /* 0x00006400000c0023 */
[----:B01----:R-:W-:Y:S05]  /*68f0*/  ENDCOLLECTIVE ;  /* 0x000000000000791b */ /* 0x003fea0003800000 */
.L_x_10829:
[----:B------:R-:W-:Y:S02]  /*6900*/  IMAD.MOV.U32 R37, RZ, RZ, R46 ;  /* 0x000000ffff257224 */ /* 0x000fe400078e002e */
[----:B------:R-:W-:-:S07]  /*6910*/  IMAD.MOV.U32 R39, RZ, RZ, R36 ;  /* 0x000000ffff277224 */ /* 0x000fce00078e0024 */
[----:B------:R-:W-:Y:S05]  /*6920*/  WARPSYNC.COLLECTIVE R0, `(.L_x_10830) ;  /* 0x0000000000087348 */ /* 0x000fea0003c00000 */
[----:B------:R0:W1:Y:S02]  /*6930*/  SHFL.DOWN P6, R36, R37, R34, R35 ;  /* 0x0800002225247389 */ /* 0x00006400000c0023 */
[----:B01----:R-:W-:Y:S05]  /*6940*/  ENDCOLLECTIVE ;  /* 0x000000000000791b */ /* 0x003fea0003800000 */
.L_x_10830:
[----:B------:R-:W-:Y:S02]  /*6950*/  IMAD.MOV.U32 R34, RZ, RZ, 0x1 ;  /* 0x00000001ff227424 */ /* 0x000fe400078e00ff */
[----:B------:R-:W-:-:S06]  /*6960*/  IMAD.MOV.U32 R38, RZ, RZ, R36 ;  /* 0x000000ffff267224 */ /* 0x000fcc00078e0024 */
[----:B------:R-:W0:Y:S02]  /*6970*/  DADD R38, R46, R38 ;  /* 0x000000002e267229 */ /* 0x000e240000000026 */
[----:B0-----:R-:W-:-:S07]  /*6980*/  IMAD.MOV.U32 R37, RZ, RZ, R39 ;  /* 0x000000ffff257224 */ /* 0x001fce00078e0027 */
[----:B------:R-:W-:Y:S05]  /*6990*/  WARPSYNC.COLLECTIVE R0, `(.L_x_10831) ;  /* 0x0000000000087348 */ /* 0x000fea0003c00000 */
[----:B------:R0:W1:Y:S02]  /*69a0*/  SHFL.DOWN P6, R36, R37, R34, R35 ;  /* 0x0800002225247389 */ /* 0x00006400000c0023 */
[----:B01----:R-:W-:Y:S05]  /*69b0*/  ENDCOLLECTIVE ;  /* 0x000000000000791b */ /* 0x003fea0003800000 */
.L_x_10831:
[----:B------:R-:W-:Y:S02]  /*69c0*/  IMAD.MOV.U32 R37, RZ, RZ, R38 ;  /* 0x000000ffff257224 */ /* 0x000fe400078e0026 */
[----:B------:R-:W-:-:S07]  /*69d0*/  IMAD.MOV.U32 R42, RZ, RZ, R36 ;  /* 0x000000ffff2a7224 */ /* 0x000fce00078e0024 */
[----:B------:R-:W-:Y:S05]  /*69e0*/  WARPSYNC.COLLECTIVE R0, `(.L_x_10832) ;  /* 0x0000000000087348 */ /* 0x000fea0003c00000 */
[----:B------:R0:W1:Y:S02]  /*69f0*/  SHFL.DOWN P6, R36, R37, R34, R35 ;  /* 0x0800002225247389 */ /* 0x00006400000c0023 */
[----:B01----:R-:W-:Y:S05]  /*6a00*/  ENDCOLLECTIVE ;  /* 0x000000000000791b */ /* 0x003fea0003800000 */
.L_x_10832:
[----:B------:R-:W-:Y:S05]  /*6a10*/  BRA `(.L_x_10833) ;  /* 0xffffffe4001c7947 */ /* 0x000fea000383ffff */
.L_x_10834:
        /* <DEDUP_REMOVED lines=14> */
.L_x_11707:


//--------------------- .text._ZN2at6native43_GLOBAL__N__9ae7fba5_10_SoftMax_cu_9f978f6322cunn_SoftMaxForwardRegIdddNS1_25LogSoftMaxForwardEpilogueElLi6EEEvPT1_PKT_T3_ --------------------------
	.section	.text._ZN2at6native43_GLOBAL__N__9ae7fba5_10_SoftMax_cu_9f978f6322cunn_SoftMaxForwardRegIdddNS1_25LogSoftMaxForwardEpilogueElLi6EEEvPT1_PKT_T3_,"ax",@progbits
	.align	128
.text._ZN2at6native43_GLOBAL__N__9ae7fba5_10_SoftMax_cu_9f978f6322cunn_SoftMaxForwardRegIdddNS1_25LogSoftMaxForwardEpilogueElLi6EEEvPT1_PKT_T3_:
        .type           _ZN2at6native43_GLOBAL__N__9ae7fba5_10_SoftMax_cu_9f978f6322cunn_SoftMaxForwardRegIdddNS1_25LogSoftMaxForwardEpilogueElLi6EEEvPT1_PKT_T3_,@function
        .size           _ZN2at6native43_GLOBAL__N__9ae7fba5_10_SoftMax_cu_9f978f6322cunn_SoftMaxForwardRegIdddNS1_25LogSoftMaxForwardEpilogueElLi6EEEvPT1_PKT_T3_,(.L_x_11708 - _ZN2at6native43_GLOBAL__N__9ae7fba5_10_SoftMax_cu_9f978f6322cunn_SoftMaxForwardRegIdddNS1_25LogSoftMaxForwardEpilogueElLi6EEEvPT1_PKT_T3_)
        .other          _ZN2at6native43_GLOBAL__N__9ae7fba5_10_SoftMax_cu_9f978f6322cunn_SoftMaxForwardRegIdddNS1_25LogSoftMaxForwardEpilogueElLi6EEEvPT1_PKT_T3_,@"STO_CUDA_ENTRY STV_DEFAULT"
_ZN2at6native43_GLOBAL__N__9ae7fba5_10_SoftMax_cu_9f978f6322cunn_SoftMaxForwardRegIdddNS1_25LogSoftMaxForwardEpilogueElLi6EEEvPT1_PKT_T3_:
[----:B------:R-:W-:Y:S01]  /*0000*/  LDC R1, c[0x0][0x37c] ;  /* 0x0000df00ff017b82 */ /* 0x000fe20000000800 */
[----:B------:R-:W0:Y:S07]  /*0010*/  S2R R10, SR_TID.X ;  /* 0x00000000000a7919 */ /* 0x000e2e0000002100 */
[----:B------:R-:W0:Y:S01]  /*0020*/  LDC.64 R12, c[0x0][0x390] ;  /* 0x0000e400ff0c7b82 */ /* 0x000e220000000a00 */
[----:B------:R-:W1:Y:S01]  /*0030*/  LDCU.64 UR6, c[0x0][0x358] ;  /* 0x00006b00ff0677ac */ /* 0x000e620008000a00 */
[----:B------:R-:W2:Y:S06]  /*0040*/  LDCU UR9, c[0x0][0x360] ;  /* 0x00006c00ff0977ac */ /* 0x000eac0008000800 */
[----:B------:R-:W3:Y:S01]  /*0050*/  S2UR UR8, SR_CTAID.X ;  /* 0x00000000000879c3 */ /* 0x000ee20000002500 */
[----:B0-----:R-:W-:-:S04]  /*0060*/  ISETP.GE.U32.AND P1, PT, R10, R12, PT ;  /* 0x0000000c0a00720c */ /* 0x001fc80003f26070 */
[----:B------:R-:W-:-:S13]  /*0070*/  ISETP.GE.AND.EX P1, PT, RZ, R13, PT, P1 ;  /* 0x0000000dff00720c */ /* 0x000fda0003f26310 */
[----:B------:R-:W0:Y:S01]  /*0080*/  @!P1 LDC.64 R8, c[0x0][0x388] ;  /* 0x0000e200ff089b82 */ /* 0x000e220000000a00 */
[----:B------:R-:W-:Y:S02]  /*0090*/  @!P1 IMAD.MOV.U32 R11, RZ, RZ, RZ ;  /* 0x000000ffff0b9224 */ /* 0x000fe400078e00ff */
[----:B---3--:R-:W-:-:S04]  /*00a0*/  @!P1 IMAD.WIDE.U32 R2, R12, UR8, R10 ;  /* 0x000000080c029c25 */ /* 0x008fc8000f8e000a */
[----:B------:R-:W-:Y:S02]  /*00b0*/  @!P1 IMAD R0, R13, UR8, R3 ;  /* 0x000000080d009c24 */ /* 0x000fe4000f8e0203 */
[----:B--2---:R-:W-:Y:S01]  /*00c0*/  VIADD R30, R10, UR9 ;  /* 0x000000090a1e7c36 */ /* 0x004fe20008000000 */
[----:B0-----:R-:W-:-:S04]  /*00d0*/  @!P1 LEA R8, P0, R2, R8, 0x3 ;  /* 0x0000000802089211 */ /* 0x001fc800078018ff */
[----:B------:R-:W-:-:S05]  /*00e0*/  @!P1 LEA.HI.X R9, R2, R9, R0, 0x3, P0 ;  /* 0x0000000902099211 */ /* 0x000fca00000f1c00 */
[----:B-1----:R0:W2:Y:S01]  /*00f0*/  @!P1 LDG.E.64 R14, desc[UR6][R8.64] ;  /* 0x00000006080e9981 */ /* 0x0020a2000c1e1b00 */
        /* <DEDUP_REMOVED lines=8> */
[----:B------:R1:W3:Y:S01]  /*0180*/  @!P6 LDG.E.64 R16, desc[UR6][R26.64] ;  /* 0x000000061a10e981 */ /* 0x0002e2000c1e1b00 */
[----:B------:R-:W-:Y:S01]  /*0190*/  VIADD R30, R30, UR9 ;  /* 0x000000091e1e7c36 */ /* 0x000fe20008000000 */
[----:B------:R-:W-:Y:S01]  /*01a0*/  @!P1 MOV R2, 0xffffffff ;  /* 0xffffffff00029802 */ /* 0x000fe20000000f00 */
[----:B------:R-:W-:Y:S02]  /*01b0*/  @!P1 IMAD.MOV.U32 R3, RZ, RZ, 0x7fefffff ;  /* 0x7fefffffff039424 */ /* 0x000fe400078e00ff */
[C---:B------:R-:W-:Y:S01]  /*01c0*/  VIADD R18, R30.reuse, UR9 ;  /* 0x000000091e127c36 */ /* 0x040fe20008000000 */
[----:B------:R-:W-:Y:S01]  /*01d0*/  ISETP.GE.U32.AND P2, PT, R30, R12, PT ;  /* 0x0000000c1e00720c */ /* 0x000fe20003f46070 */
[----:B0-----:R-:W-:Y:S02]  /*01e0*/  @!P1 IMAD.MOV.U32 R9, RZ, RZ, R2 ;  /* 0x000000ffff099224 */ /* 0x001fe400078e0002 */
[----:B------:R-:W-:Y:S01]  /*01f0*/  VIADD R20, R18, UR9 ;  /* 0x0000000912147c36 */ /* 0x000fe20008000000 */
[----:B------:R-:W-:-:S02]  /*0200*/  ISETP.GE.AND.EX P2, PT, RZ, R13, PT, P2 ;  /* 0x0000000dff00720c */ /* 0x000fc40003f46320 */
[-C--:B------:R-:W-:Y:S01]  /*0210*/  ISETP.GE.U32.AND P3, PT, R18, R12.reuse, PT ;  /* 0x0000000c1200720c */ /* 0x080fe20003f66070 */
[C---:B------:R-:W-:Y:S01]  /*0220*/  VIADD R8, R20.reuse, UR9 ;  /* 0x0000000914087c36 */ /* 0x040fe20008000000 */
[----:B------:R-:W-:Y:S02]  /*0230*/  ISETP.GE.U32.AND P4, PT, R20, R12, PT ;  /* 0x0000000c1400720c */ /* 0x000fe40003f86070 */
[-C--:B------:R-:W-:Y:S02]  /*0240*/  ISETP.GE.AND.EX P3, PT, RZ, R13.reuse, PT, P3 ;  /* 0x0000000dff00720c */ /* 0x080fe40003f66330 */
[----:B------:R-:W-:-:S05]  /*0250*/  ISETP.GE.AND.EX P4, PT, RZ, R13, PT, P4 ;  /* 0x0000000dff00720c */ /* 0x000fca0003f86340 */
[----:B------:R-:W0:Y:S01]  /*0260*/  @!P2 LDC.64 R28, c[0x0][0x388] ;  /* 0x0000e200ff1cab82 */ /* 0x000e220000000a00 */
[----:B------:R-:W-:Y:S02]  /*0270*/  @!P2 IMAD.MOV.U32 R31, RZ, RZ, RZ ;  /* 0x000000ffff1fa224 */ /* 0x000fe400078e00ff */
[----:B------:R-:W-:-:S05]  /*0280*/  @!P2 IMAD.WIDE.U32 R30, R12, UR8, R30 ;  /* 0x000000080c1eac25 */ /* 0x000fca000f8e001e */
[----:B-1----:R-:W1:Y:S01]  /*0290*/  @!P3 LDC.64 R26, c[0x0][0x388] ;  /* 0x0000e200ff1abb82 */ /* 0x002e620000000a00 */
[----:B------:R-:W-:Y:S02]  /*02a0*/  @!P3 IMAD.MOV.U32 R19, RZ, RZ, RZ ;  /* 0x000000ffff13b224 */ /* 0x000fe400078e00ff */
[----:B------:R-:W-:Y:S02]  /*02b0*/  @!P4 IMAD.MOV.U32 R21, RZ, RZ, RZ ;  /* 0x000000ffff15c224 */ /* 0x000fe400078e00ff */
[----:B------:R-:W-:-:S03]  /*02c0*/  @!P3 IMAD.WIDE.U32 R36, R12, UR8, R18 ;  /* 0x000000080c24bc25 */ /* 0x000fc6000f8e0012 */
[----:B------:R-:W4:Y:S01]  /*02d0*/  @!P4 LDC.64 R32, c[0x0][0x388] ;  /* 0x0000e200ff20cb82 */ /* 0x000f220000000a00 */
[----:B------:R-:W-:Y:S01]  /*02e0*/  @!P3 IMAD R34, R13, UR8, R37 ;  /* 0x000000080d22bc24 */ /* 0x000fe2000f8e0225 */
[----:B--2---:R2:W5:Y:S01]  /*02f0*/  @!P1 DSETP.MAX.AND P5, P0, R14, -R2, PT ;  /* 0x800000020e00922a */ /* 0x00456200038af000 */
[----:B------:R-:W-:Y:S01]  /*0300*/  @!P1 IMAD.MOV.U32 R0, RZ, RZ, R14 ;  /* 0x000000ffff009224 */ /* 0x000fe200078e000e */
[----:B--2---:R-:W-:-:S04]  /*0310*/  @!P1 MOV R2, R15 ;  /* 0x0000000f00029202 */ /* 0x004fc80000000f00 */
[----:B-----5:R-:W-:Y:S02]  /*0320*/  @!P1 SEL R0, R0, R9, P5 ;  /* 0x0000000900009207 */ /* 0x020fe40002800000 */
[----:B------:R-:W-:Y:S02]  /*0330*/  @!P1 FSEL R2, R2, -R3, P5 ;  /* 0x8000000302029208 */ /* 0x000fe40002800000 */
[----:B------:R-:W-:Y:S02]  /*0340*/  ISETP.GE.U32.AND P5, PT, R8, R12, PT ;  /* 0x0000000c0800720c */ /* 0x000fe40003fa6070 */
[----:B------:R-:W-:Y:S02]  /*0350*/  @!P1 LOP3.LUT R3, R3, 0x80000, RZ, 0xfc, !PT ;  /* 0x0008000003039812 */ /* 0x000fe400078efcff */
[----:B------:R-:W-:Y:S02]  /*0360*/  ISETP.GE.AND.EX P5, PT, RZ, R13, PT, P5 ;  /* 0x0000000dff00720c */ /* 0x000fe40003fa6350 */
[----:B------:R-:W-:Y:S01]  /*0370*/  @!P1 SEL R3, R3, R2, P0 ;  /* 0x0000000203039207 */ /* 0x000fe20000000000 */
[----:B------:R-:W-:Y:S01]  /*0380*/  @!P2 IMAD R2, R13, UR8, R31 ;  /* 0x000000080d02ac24 */ /* 0x000fe2000f8e021f */
[----:B0-----:R-:W-:-:S04]  /*0390*/  @!P2 LEA R28, P0, R30, R28, 0x3 ;  /* 0x0000001c1e1ca211 */ /* 0x001fc800078018ff */
[----:B------:R-:W-:Y:S02]  /*03a0*/  @!P2 LEA.HI.X R29, R30, R29, R2, 0x3, P0 ;  /* 0x0000001d1e1da211 */ /* 0x000fe400000f1c02 */
[C---:B-1----:R-:W-:Y:S02]  /*03b0*/  @!P3 LEA R26, P0, R36.reuse, R26, 0x3 ;  /* 0x0000001a241ab211 */ /* 0x042fe400078018ff */
[----:B------:R-:W-:Y:S01]  /*03c0*/  P2R R2, PR, RZ, 0x4 ;  /* 0x00000004ff027803 */ /* 0x000fe20000000000 */
[----:B------:R-:W0:Y:S01]  /*03d0*/  @!P5 LDC.64 R30, c[0x0][0x388] ;  /* 0x0000e200ff1edb82 */ /* 0x000e220000000a00 */
[----:B------:R-:W-:Y:S01]  /*03e0*/  @!P3 LEA.HI.X R27, R36, R27, R34, 0x3, P0 ;  /* 0x0000001b241bb211 */ /* 0x000fe200000f1c22 */
[----:B------:R-:W-:Y:S01]  /*03f0*/  @!P4 IMAD.WIDE.U32 R36, R12, UR8, R20 ;  /* 0x000000080c24cc25 */ /* 0x000fe2000f8e0014 */
[----:B------:R-:W-:-:S03]  /*0400*/  @!P5 MOV R9, RZ ;  /* 0x000000ff0009d202 */ /* 0x000fc60000000f00 */
[----:B------:R-:W-:Y:S01]  /*0410*/  @!P4 IMAD R34, R13, UR8, R37 ;  /* 0x000000080d22cc24 */ /* 0x000fe2000f8e0225 */
[C---:B----4-:R-:W-:Y:S01]  /*0420*/  @!P4 LEA R32, P0, R36.reuse, R32, 0x3 ;  /* 0x000000202420c211 */ /* 0x050fe200078018ff */
[----:B------:R-:W-:Y:S01]  /*0430*/  IMAD.MOV.U32 R37, RZ, RZ, -0x100001 ;  /* 0xffefffffff257424 */ /* 0x000fe200078e00ff */
[----:B------:R-:W2:Y:S01]  /*0440*/  @!P3 LDG.E.64 R4, desc[UR6][R26.64] ;  /* 0x000000061a04b981 */ /* 0x000ea2000c1e1b00 */
[----:B------:R-:W-:Y:S01]  /*0450*/  @!P1 IMAD.MOV.U32 R37, RZ, RZ, R3 ;  /* 0x000000ffff259224 */ /* 0x000fe200078e0003 */
[----:B------:R-:W-:Y:S01]  /*0460*/  @!P4 LEA.HI.X R33, R36, R33, R34, 0x3, P0 ;  /* 0x000000212421c211 */ /* 0x000fe200000f1c22 */
[----:B------:R-:W-:-:S04]  /*0470*/  @!P5 IMAD.WIDE.U32 R34, R12, UR8, R8 ;  /* 0x000000080c22dc25 */ /* 0x000fc8000f8e0008 */
[----:B------:R-:W-:Y:S01]  /*0480*/  IMAD.MOV.U32 R36, RZ, RZ, -0x1 ;  /* 0xffffffffff247424 */ /* 0x000fe200078e00ff */
[----:B------:R-:W4:Y:S01]  /*0490*/  @!P4 LDG.E.64 R22, desc[UR6][R32.64] ;  /* 0x000000062016c981 */ /* 0x000f22000c1e1b00 */
[----:B------:R-:W-:Y:S02]  /*04a0*/  @!P1 IMAD.MOV.U32 R36, RZ, RZ, R0 ;  /* 0x000000ffff249224 */ /* 0x000fe400078e0000 */
[----:B------:R-:W-:Y:S01]  /*04b0*/  @!P5 IMAD R0, R13, UR8, R35 ;  /* 0x000000080d00dc24 */ /* 0x000fe2000f8e0223 */
[----:B0-----:R-:W-:Y:S01]  /*04c0*/  @!P5 LEA R30, P0, R34, R30, 0x3 ;  /* 0x0000001e221ed211 */ /* 0x001fe200078018ff */
[----:B---3--:R-:W-:-:S03]  /*04d0*/  @!P6 IMAD.MOV.U32 R3, RZ, RZ, R17 ;  /* 0x000000ffff03e224 */ /* 0x008fc600078e0011 */
[----:B------:R-:W-:Y:S01]  /*04e0*/  @!P5 LEA.HI.X R31, R34, R31, R0, 0x3, P0 ;  /* 0x0000001f221fd211 */ /* 0x000fe200000f1c00 */
[----:B------:R-:W-:-:S04]  /*04f0*/  @!P6 IMAD.MOV.U32 R0, RZ, RZ, R37 ;  /* 0x000000ffff00e224 */ /* 0x000fc800078e0025 */
[----:B------:R-:W3:Y:S07]  /*0500*/  @!P5 LDG.E.64 R24, desc[UR6][R30.64] ;  /* 0x000000061e18d981 */ /* 0x000eee000c1e1b00 */
[----:B------:R-:W0:Y:S02]  /*0510*/  @!P6 DSETP.MAX.AND P0, P2, R36, R16, PT ;  /* 0x000000102400e22a */ /* 0x000e240003a0f000 */
[----:B0-----:R-:W-:Y:S02]  /*0520*/  @!P6 FSEL R0, R0, R3, P0 ;  /* 0x000000030000e208 */ /* 0x001fe40000000000 */
[----:B------:R-:W-:-:S04]  /*0530*/  @!P6 LOP3.LUT R3, R3, 0x80000, RZ, 0xfc, !PT ;  /* 0x000800000303e812 */ /* 0x000fc800078efcff */
[----:B------:R-:W-:Y:S02]  /*0540*/  @!P6 SEL R35, R3, R0, P2 ;  /* 0x000000000323e207 */ /* 0x000fe40001000000 */
[----:B------:R-:W-:-:S13]  /*0550*/  ISETP.NE.AND P2, PT, R2, RZ, PT ;  /* 0x000000ff0200720c */ /* 0x000fda0003f45270 */
[----:B------:R-:W5:Y:S01]  /*0560*/  @!P2 LDG.E.64 R6, desc[UR6][R28.64] ;  /* 0x000000061c06a981 */ /* 0x000f62000c1e1b00 */
[----:B------:R-:W-:Y:S01]  /*0570*/  @!P6 IMAD.MOV.U32 R3, RZ, RZ, R16 ;  /* 0x000000ffff03e224 */ /* 0x000fe200078e0010 */
[----:B------:R-:W-:Y:S01]  /*0580*/  @!P6 MOV R0, R36 ;  /* 0x000000240000e202 */ /* 0x000fe20000000f00 */
[----:B------:R-:W-:-:S03]  /*0590*/  @!P6 IMAD.MOV.U32 R37, RZ, RZ, R35 ;  /* 0x000000ffff25e224 */ /* 0x000fc600078e0023 */
[----:B------:R-:W-:-:S05]  /*05a0*/  @!P6 SEL R36, R0, R3, P0 ;  /* 0x000000030024e207 */ /* 0x000fca0000000000 */
[----:B------:R-:W-:Y:S01]  /*05b0*/  @!P2 IMAD.MOV.U32 R0, RZ, RZ, R36 ;  /* 0x000000ffff00a224 */ /* 0x000fe200078e0024 */
[----:B------:R-:W0:Y:S01]  /*05c0*/  S2UR UR5, SR_CgaCtaId ;  /* 0x00000000000579c3 */ /* 0x000e220000008800 */
[----:B------:R-:W-:-:S07]  /*05d0*/  USHF.R.U32.HI UR4, URZ, 0x5, UR9 ;  /* 0x00000005ff047899 */ /* 0x000fce0008011609 */
[----:B------:R-:W-:Y:S01]  /*05e0*/  BAR.SYNC.DEFER_BLOCKING 0x0 ;  /* 0x0000000000007b1d */ /* 0x000fe20000010000 */
[----:B-----5:R-:W-:-:S15]  /*05f0*/  @!P2 IMAD.MOV.U32 R3, RZ, RZ, R6 ;  /* 0x000000ffff03a224 */ /* 0x020fde00078e0006 */
[----:B------:R-:W-:-:S05]  /*0600*/  NOP ;  /* 0x0000000000007918 */ /* 0x000fca0000000000 */
[----:B------:R-:W1:Y:S02]  /*0610*/  @!P2 DSETP.MAX.AND P0, P6, R36, R6, PT ;  /* 0x000000062400a22a */ /* 0x000e640003e0f000 */
[----:B-1----:R-:W-:Y:S01]  /*0620*/  @!P2 SEL R29, R0, R3, P0 ;  /* 0x00000003001da207 */ /* 0x002fe20000000000 */
        /* <DEDUP_REMOVED lines=18> */
[----:B------:R-:W-:Y:S01]  /*0750*/  @!P4 IMAD.MOV.U32 R0, RZ, RZ, R36 ;  /* 0x000000ffff00c224 */ /* 0x000fe200078e0024 */
[----:B----4-:R-:W-:Y:S01]  /*0760*/  @!P4 MOV R3, R22 ;  /* 0x000000160003c202 */ /* 0x010fe20000000f00 */
[----:B------:R-:W-:-:S15]  /*0770*/  @!P4 IMAD.MOV.U32 R27, RZ, RZ, R23 ;  /* 0x000000ffff1bc224 */ /* 0x000fde00078e0017 */
[----:B------:R-:W-:-:S15]  /*0780*/  NOP ;  /* 0x0000000000007918 */ /* 0x000fde0000000000 */
[----:B------:R-:W-:-:S15]  /*0790*/  NOP ;  /* 0x0000000000007918 */ /* 0x000fde0000000000 */
[----:B------:R-:W1:Y:S02]  /*07a0*/  @!P4 DSETP.MAX.AND P0, P6, R36, R22, PT ;  /* 0x000000162400c22a */ /* 0x000e640003e0f000 */
[----:B-1----:R-:W-:Y:S01]  /*07b0*/  @!P4 SEL R3, R0, R3, P0 ;  /* 0x000000030003c207 */ /* 0x002fe20000000000 */
[----:B------:R-:W-:-:S05]  /*07c0*/  @!P4 IMAD.MOV.U32 R0, RZ, RZ, R37 ;  /* 0x000000ffff00c224 */ /* 0x000fca00078e0025 */
[----:B------:R-:W-:Y:S02]  /*07d0*/  @!P4 FSEL R0, R0, R27, P0 ;  /* 0x0000001b0000c208 */ /* 0x000fe40000000000 */
[----:B------:R-:W-:Y:S01]  /*07e0*/  @!P4 LOP3.LUT R27, R27, 0x80000, RZ, 0xfc, !PT ;  /* 0x000800001b1bc812 */ /* 0x000fe200078efcff */
[----:B------:R-:W-:-:S03]  /*07f0*/  @!P4 IMAD.MOV.U32 R36, RZ, RZ, R3 ;  /* 0x000000ffff24c224 */ /* 0x000fc600078e0003 */
[----:B------:R-:W-:Y:S01]  /*0800*/  @!P4 SEL R37, R27, R0, P6 ;  /* 0x000000001b25c207 */ /* 0x000fe20003000000 */
[----:B---3--:R-:W-:Y:S02]  /*0810*/  @!P5 IMAD.MOV.U32 R3, RZ, RZ, R24 ;  /* 0x000000ffff03d224 */ /* 0x008fe400078e0018 */
[----:B------:R-:W-:Y:S01]  /*0820*/  @!P5 IMAD.MOV.U32 R0, RZ, RZ, R36 ;  /* 0x000000ffff00d224 */ /* 0x000fe200078e0024 */
[----:B------:R-:W-:Y:S01]  /*0830*/  @!P5 MOV R27, R25 ;  /* 0x00000019001bd202 */ /* 0x000fe20000000f00 */
[----:B------:R-:W-:-:S03]  /*0840*/  @!P5 IMAD.MOV.U32 R2, RZ, RZ, R37 ;  /* 0x000000ffff02d224 */ /* 0x000fc600078e0025 */
[----:B------:R-:W-:-:S15]  /*0850*/  @!P5 LOP3.LUT R29, R27, 0x80000, RZ, 0xfc, !PT ;  /* 0x000800001b1dd812 */ /* 0x000fde00078efcff */
[----:B------:R-:W-:-:S15]  /*0860*/  NOP ;  /* 0x0000000000007918 */ /* 0x000fde0000000000 */
[----:B------:R-:W-:-:S12]  /*0870*/  NOP ;  /* 0x0000000000007918 */ /* 0x000fd80000000000 */
[----:B------:R-:W1:Y:S02]  /*0880*/  @!P5 DSETP.MAX.AND P0, P6, R36, R24, PT ;  /* 0x000000182400d22a */ /* 0x000e640003e0f000 */
[----:B-1----:R-:W-:Y:S02]  /*0890*/  @!P5 SEL R36, R0, R3, P0 ;  /* 0x000000030024d207 */ /* 0x002fe40000000000 */
[----:B------:R-:W-:-:S04]  /*08a0*/  @!P5 FSEL R0, R2, R27, P0 ;  /* 0x0000001b0200d208 */ /* 0x000fc80000000000 */
[----:B------:R-:W-:Y:S01]  /*08b0*/  @!P5 SEL R37, R29, R0, P6 ;  /* 0x000000001d25d207 */ /* 0x000fe20003000000 */
[----:B------:R-:W-:Y:S04]  /*08c0*/  SHFL.DOWN PT, R2, R36, 0x10, 0x1f ;  /* 0x0a001f0024027f89 */ /* 0x000fe800000e0000 */
[----:B------:R-:W1:-:S15]  /*08d0*/  SHFL.DOWN PT, R3, R37, 0x10, 0x1f ;  /* 0x0a001f0025037f89 */ /* 0x000e5e00000e0000 */
[----:B------:R-:W-:-:S15]  /*08e0*/  NOP ;  /* 0x0000000000007918 */ /* 0x000fde0000000000 */
[----:B------:R-:W-:-:S15]  /*08f0*/  NOP ;  /* 0x0000000000007918 */ /* 0x000fde0000000000 */
[----:B------:R-:W-:-:S06]  /*0900*/  NOP ;  /* 0x0000000000007918 */ /* 0x000fcc0000000000 */
        /* <DEDUP_REMOVED lines=40> */
[----:B------:R0:W-:Y:S01]  /*0b90*/  @!P6 STS.64 [R27], R28 ;  /* 0x0000001c1b00e388 */ /* 0x0001e20000000a00 */
[----:B------:R-:W-:Y:S01]  /*0ba0*/  IMAD.MOV.U32 R2, RZ, RZ, -0x1 ;  /* 0xffffffffff027424 */ /* 0x000fe200078e00ff */
[----:B------:R-:W-:Y:S01]  /*0bb0*/  @!P0 LEA R0, R0, UR4, 0x3 ;  /* 0x0000000400008c11 */ /* 0x000fe2000f8e18ff */
[----:B------:R-:W-:Y:S01]  /*0bc0*/  IMAD.MOV.U32 R3, RZ, RZ, -0x100001 ;  /* 0xffefffffff037424 */ /* 0x000fe200078e00ff */
[----:B------:R-:W-:Y:S01]  /*0bd0*/  BAR.SYNC.DEFER_BLOCKING 0x0 ;  /* 0x0000000000007b1d */ /* 0x000fe20000010000 */
[----:B------:R-:W-:-:S04]  /*0be0*/  PLOP3.LUT P6, PT, PT, PT, PT, 0x8, 0x80 ;  /* 0x000000000080781c */ /* 0x000fc80003fce170 */
[----:B0-----:R-:W-:Y:S01]  /*0bf0*/  P2R R28, PR, RZ, 0x40 ;  /* 0x00000040ff1c7803 */ /* 0x001fe20000000000 */
[----:B------:R0:W1:Y:S01]  /*0c00*/  @!P0 LDS.64 R2, [R0] ;  /* 0x0000000000028984 */ /* 0x0000620000000a00 */
[----:B------:R-:W-:-:S13]  /*0c10*/  ISETP.GT.U32.AND P0, PT, R10, 0x1f, PT ;  /* 0x0000001f0a00780c */ /* 0x000fda0003f04070 */
[----:B0-----:R-:W-:Y:S05]  /*0c20*/  @P0 BRA `(.L_x_10835) ;  /* 0x0000000000d40947 */ /* 0x001fea0003800000 */
[----:B------:R-:W-:-:S03]  /*0c30*/  UMOV UR5, 0xffffffff ;  /* 0xffffffff00057882 */ /* 0x000fc60000000000 */
[----:B------:R-:W-:Y:S05]  /*0c40*/  BRA.DIV UR5, `(.L_x_10836) ;  /* 0x0000004a05747947 */ /* 0x000fea000b800000 */
[----:B-1----:R-:W0:Y:S04]  /*0c50*/  SHFL.DOWN PT, R31, R3, 0x10, 0x1f ;  /* 0x0a001f00031f7f89 */ /* 0x002e2800000e0000 */
[----:B------:R-:W1:Y:S01]  /*0c60*/  SHFL.DOWN PT, R30, R2, 0x10, 0x1f ;  /* 0x0a001f00021e7f89 */ /* 0x000e6200000e0000 */
[----:B0-----:R-:W-:Y:S01]  /*0c70*/  MOV R27, R31 ;  /* 0x0000001f001b7202 */ /* 0x001fe20000000f00 */
[----:B-1----:R-:W-:-:S06]  /*0c80*/  IMAD.MOV.U32 R26, RZ, RZ, R30 ;  /* 0x000000ffff1a7224 */ /* 0x002fcc00078e001e */
        /* <DEDUP_REMOVED lines=33> */
.L_x_10886:
[----:B------:R-:W-:Y:S01]  /*0ea0*/  P2R R0, PR, RZ, 0x1 ;  /* 0x00000001ff007803 */ /* 0x000fe20000000000 */
[----:B--2---:R-:W-:Y:S01]  /*0eb0*/  IMAD.MOV.U32 R26, RZ, RZ, R33 ;  /* 0x000000ffff1a7224 */ /* 0x004fe200078e0021 */
[----:B------:R-:W-:Y:S01]  /*0ec0*/  ISETP.NE.AND P0, PT, R28, RZ, PT ;  /* 0x000000ff1c00720c */ /* 0x000fe20003f05270 */
[----:B------:R-:W-:Y:S01]  /*0ed0*/  IMAD.MOV.U32 R28, RZ, RZ, R32 ;  /* 0x000000ffff1c7224 */ /* 0x000fe200078e0020 */
[----:B-1----:R-:W-:Y:S01]  /*0ee0*/  MOV R27, R2 ;  /* 0x00000002001b7202 */ /* 0x002fe20000000f00 */
[----:B------:R-:W-:-:S06]  /*0ef0*/  IMAD.MOV.U32 R29, RZ, RZ, R3 ;  /* 0x000000ffff1d7224 */ /* 0x000fcc00078e0003 */
        /* <DEDUP_REMOVED lines=8> */
.L_x_10835:
[----:B------:R-:W-:Y:S05]  /*0f80*/  WARPSYNC.ALL ;  /* 0x0000000000007948 */ /* 0x000fea0003800000 */
[----:B------:R-:W-:Y:S01]  /*0f90*/  BAR.SYNC.DEFER_BLOCKING 0x0 ;  /* 0x0000000000007b1d */ /* 0x000fe20000010000 */
[----:B--2---:R-:W-:-:S05]  /*0fa0*/  CS2R R26, SRZ ;  /* 0x00000000001a7805 */ /* 0x004fca000001ff00 */
[----:B------:R-:W-:Y:S01]  /*0fb0*/  BSSY.RECONVERGENT B0, `(.L_x_10837) ;  /* 0x000007f000007945 */ /* 0x000fe20003800200 */
[----:B01----:R-:W0:Y:S03]  /*0fc0*/  LDS.64 R2, [UR4] ;  /* 0x00000004ff027984 */ /* 0x003e260008000a00 */
        /* <DEDUP_REMOVED lines=123> */
.L_x_10840:
[----:B------:R-:W-:Y:S05]  /*1780*/  BSYNC.RECONVERGENT B1 ;  /* 0x0000000000017941 */ /* 0x000fea0003800200 */
.L_x_10839:
[----:B01----:R1:W2:Y:S02]  /*1790*/  DADD R26, RZ, R32 ;  /* 0x00000000ff1a7229 */ /* 0x0032a40000000020 */
.L_x_10838:
[----:B------:R-:W-:Y:S05]  /*17a0*/  BSYNC.RECONVERGENT B0 ;  /* 0x0000000000007941 */ /* 0x000fea0003800200 */
.L_x_10837:
[----:B------:R-:W3:Y:S01]  /*17b0*/  LDCU UR5, c[0x0][0x360] ;  /* 0x00006c00ff0577ac */ /* 0x000ee20008000800 */
[----:B------:R-:W-:Y:S01]  /*17c0*/  BSSY.RECONVERGENT B0, `(.L_x_10841) ;  /* 0x0000081000007945 */ /* 0x000fe20003800200 */
[----:B---3--:R-:W-:-:S04]  /*17d0*/  IADD3 R29, PT, PT, R10, UR5, RZ ;  /* 0x000000050a1d7c10 */ /* 0x008fc8000fffe0ff */
[----:B------:R-:W-:-:S04]  /*17e0*/  ISETP.GE.U32.AND P6, PT, R29, R12, PT ;  /* 0x0000000c1d00720c */ /* 0x000fc80003fc6070 */
[----:B------:R-:W-:-:S13]  /*17f0*/  ISETP.GE.AND.EX P6, PT, RZ, R13, PT, P6 ;  /* 0x0000000dff00720c */ /* 0x000fda0003fc6360 */
[----:B------:R-:W-:Y:S05]  /*1800*/  @P6 BRA `(.L_x_10842) ;  /* 0x0000000400f06947 */ /* 0x000fea0003800000 */
[----:B------:R-:W-:Y:S01]  /*1810*/  IMAD.MOV.U32 R30, RZ, RZ, 0x652b82fe ;  /* 0x652b82feff1e7424 */ /* 0x000fe200078e00ff */
        /* <DEDUP_REMOVED lines=121> */
.L_x_10844:
[----:B------:R-:W-:Y:S05]  /*1fb0*/  BSYNC.RECONVERGENT B1 ;  /* 0x0000000000017941 */ /* 0x000fea0003800200 */
.L_x_10843:
[----:B-12---:R3:W4:Y:S02]  /*1fc0*/  DADD R26, R26, R34 ;  /* 0x000000001a1a7229 */ /* 0x0067240000000022 */
.L_x_10842:
[----:B------:R-:W-:Y:S05]  /*1fd0*/  BSYNC.RECONVERGENT B0 ;  /* 0x0000000000007941 */ /* 0x000fea0003800200 */
.L_x_10841:
[----:B------:R-:W-:Y:S04]  /*1fe0*/  BSSY.RECONVERGENT B0, `(.L_x_10845) ;  /* 0x000007e000007945 */ /* 0x000fe80003800200 */
        /* <DEDUP_REMOVED lines=123> */
.L_x_10848:
[----:B------:R-:W-:Y:S05]  /*27a0*/  BSYNC.RECONVERGENT B1 ;  /* 0x0000000000017941 */ /* 0x000fea0003800200 */
.L_x_10847:
[----:B-12-4-:R1:W2:Y:S02]  /*27b0*/  DADD R26, R26, R34 ;  /* 0x000000001a1a7229 */ /* 0x0162a40000000022 */
.L_x_10846:
[----:B------:R-:W-:Y:S05]  /*27c0*/  BSYNC.RECONVERGENT B0 ;  /* 0x0000000000007941 */ /* 0x000fea0003800200 */
.L_x_10845:
        /* <DEDUP_REMOVED lines=124> */
.L_x_10852:
[----:B------:R-:W-:Y:S05]  /*2f90*/  BSYNC.RECONVERGENT B1 ;  /* 0x0000000000017941 */ /* 0x000fea0003800200 */
.L_x_10851:
[----:B-12-4-:R1:W2:Y:S02]  /*2fa0*/  DADD R26, R26, R34 ;  /* 0x000000001a1a7229 */ /* 0x0162a40000000022 */
.L_x_10850:
[----:B------:R-:W-:Y:S05]  /*2fb0*/  BSYNC.RECONVERGENT B0 ;  /* 0x0000000000007941 */ /* 0x000fea0003800200 */
.L_x_10849:
        /* <DEDUP_REMOVED lines=124> */
.L_x_10856:
[----:B------:R-:W-:Y:S05]  /*3780*/  BSYNC.RECONVERGENT B1 ;  /* 0x0000000000017941 */ /* 0x000fea0003800200 */
.L_x_10855:
[----:B-12-4-:R1:W2:Y:S02]  /*3790*/  DADD R26, R26, R34 ;  /* 0x000000001a1a7229 */ /* 0x0162a40000000022 */
.L_x_10854:
[----:B------:R-:W-:Y:S05]  /*37a0*/  BSYNC.RECONVERGENT B0 ;  /* 0x0000000000007941 */ /* 0x000fea0003800200 */
.L_x_10853:
[----:B------:R-:W-:Y:S04]  /*37b0*/  BSSY.RECONVERGENT B0, `(.L_x_10857) ;  /* 0x000007e000007945 */ /* 0x000fe80003800200 */
[----:B------:R-:W-:Y:S05]  /*37c0*/  @P5 BRA `(.L_x_10858) ;  /* 0x0000000400f05947 */ /* 0x000fea0003800000 */
[----:B0-----:R-:W-:Y:S01]  /*37d0*/  MOV R30, 0x652b82fe ;  /* 0x652b82fe001e7802 */ /* 0x001fe20000000f00 */
        /* <DEDUP_REMOVED lines=121> */
.L_x_10860:
[----:B------:R-:W-:Y:S05]  /*3f70*/  BSYNC.RECONVERGENT B1 ;  /* 0x0000000000017941 */ /* 0x000fea0003800200 */
.L_x_10859:
[----:B-12-4-:R1:W2:Y:S02]  /*3f80*/  DADD R26, R26, R34 ;  /* 0x000000001a1a7229 */ /* 0x0162a40000000022 */
.L_x_10858:
[----:B------:R-:W-:Y:S05]  /*3f90*/  BSYNC.RECONVERGENT B0 ;  /* 0x0000000000007941 */ /* 0x000fea0003800200 */
.L_x_10857:
        /* <DEDUP_REMOVED lines=9> */
[----:B-1----:R-:W-:Y:S04]  /*4030*/  SHFL.DOWN PT, R33, R31, 0x8, 0x1f ;  /* 0x09001f001f217f89 */ /* 0x002fe800000e0000 */
[----:B------:R-:W0:-:S15]  /*4040*/  SHFL.DOWN PT, R32, R30, 0x8, 0x1f ;  /* 0x09001f001e207f89 */ /* 0x000e1e00000e0000 */
[----:B------:R-:W-:-:S15]  /*4050*/  NOP ;  /* 0x0000000000007918 */ /* 0x000fde0000000000 */
[----:B------:R-:W-:-:S15]  /*4060*/  NOP ;  /* 0x0000000000007918 */ /* 0x000fde0000000000 */
[----:B------:R-:W-:-:S13]  /*4070*/  NOP ;  /* 0x0000000000007918 */ /* 0x000fda0000000000 */
[----:B0-----:R-:W3:Y:S02]  /*4080*/  DADD R32, R30, R32 ;  /* 0x000000001e207229 */ /* 0x001ee40000000020 */
[----:B---3--:R-:W-:Y:S01]  /*4090*/  SHFL.DOWN PT, R35, R33, 0x4, 0x1f ;  /* 0x08801f0021237f89 */ /* 0x008fe200000e0000 */
        /* <DEDUP_REMOVED lines=50> */
.L_x_10897:
[----:B0--3--:R-:W-:Y:S01]  /*43c0*/  MOV R26, R33 ;  /* 0x00000021001a7202 */ /* 0x009fe20000000f00 */
[----:B--2---:R-:W-:-:S06]  /*43d0*/  IMAD.MOV.U32 R27, RZ, RZ, R32 ;  /* 0x000000ffff1b7224 */ /* 0x004fcc00078e0020 */
[----:B-1----:R2:W3:Y:S02]  /*43e0*/  DADD R30, R30, R26 ;  /* 0x000000001e1e7229 */ /* 0x0024e4000000001a */
.L_x_10862:
[----:B------:R-:W-:Y:S05]  /*43f0*/  BSYNC B0 ;  /* 0x0000000000007941 */ /* 0x000fea0003800000 */
.L_x_10861:
[----:B------:R-:W-:Y:S01]  /*4400*/  ISETP.NE.AND P0, PT, R28, RZ, PT ;  /* 0x000000ff1c00720c */ /* 0x000fe20003f05270 */
[----:B------:R-:W-:-:S12]  /*4410*/  WARPSYNC.ALL ;  /* 0x0000000000007948 */ /* 0x000fd80003800000 */
[----:B-1-3--:R-:W-:Y:S01]  /*4420*/  @P0 STS.64 [UR4], R30 ;  /* 0x0000001eff000988 */ /* 0x00afe20008000a04 */
[----:B------:R-:W-:Y:S06]  /*4430*/  BAR.SYNC.DEFER_BLOCKING 0x0 ;  /* 0x0000000000007b1d */ /* 0x000fec0000010000 */
[----:B0-----:R-:W0:Y:S02]  /*4440*/  LDS.64 R28, [UR4] ;  /* 0x00000004ff1c7984 */ /* 0x001e240008000a00 */
[----:B0-----:R-:W-:Y:S01]  /*4450*/  ISETP.GT.AND P0, PT, R29, 0xfffff, PT ;  /* 0x000fffff1d00780c */ /* 0x001fe20003f04270 */
[----:B--2---:R-:W-:-:S02]  /*4460*/  IMAD.MOV.U32 R26, RZ, RZ, R28 ;  /* 0x000000ffff1a7224 */ /* 0x004fc400078e001c */
[----:B------:R-:W-:Y:S02]  /*4470*/  IMAD.MOV.U32 R27, RZ, RZ, R29 ;  /* 0x000000ffff1b7224 */ /* 0x000fe400078e001d */
[----:B------:R-:W-:-:S08]  /*4480*/  IMAD.MOV.U32 R36, RZ, RZ, R28 ;  /* 0x000000ffff247224 */ /* 0x000fd000078e001c */
        /* <DEDUP_REMOVED lines=15> */
[----:B------:R-:W-:Y:S01]  /*4580*/  @P0 IADD3 R27, PT, PT, R37, -0x100000, RZ ;  /* 0xfff00000251b0810 */ /* 0x000fe20007ffe0ff */
[----:B------:R-:W-:-:S04]  /*4590*/  @P0 VIADD R0, R0, 0x1 ;  /* 0x0000000100000836 */ /* 0x000fc80000000000 */
[----:B------:R-:W-:Y:S01]  /*45a0*/  @P0 IMAD.MOV.U32 R37, RZ, RZ, R27 ;  /* 0x000000ffff250224 */ /* 0x000fe200078e001b */
[----:B------:R-:W-:Y:S01]  /*45b0*/  LOP3.LUT R26, R0, 0x80000000, RZ, 0x3c, !PT ;  /* 0x80000000001a7812 */ /* 0x000fe200078e3cff */
[----:B------:R-:W-:-:S04]  /*45c0*/  IMAD.MOV.U32 R27, RZ, RZ, 0x43300000 ;  /* 0x43300000ff1b7424 */ /* 0x000fc800078e00ff */
        /* <DEDUP_REMOVED lines=158> */
.L_x_10864:
[----:B------:R-:W-:Y:S01]  /*4fb0*/  IMAD.MOV.U32 R28, RZ, RZ, 0x0 ;  /* 0x00000000ff1c7424 */ /* 0x000fe200078e00ff */
[----:B------:R-:W-:Y:S01]  /*4fc0*/  LOP3.LUT P0, RZ, R27, 0x7fffffff, RZ, 0xc0, !PT ;  /* 0x7fffffff1bff7812 */ /* 0x000fe2000780c0ff */
[----:B------:R-:W-:-:S06]  /*4fd0*/  IMAD.MOV.U32 R29, RZ, RZ, 0x7ff00000 ;  /* 0x7ff00000ff1d7424 */ /* 0x000fcc00078e00ff */
[----:B------:R-:W0:Y:S02]  /*4fe0*/  DFMA R26, R26, R28, +INF ;  /* 0x7ff000001a1a742b */ /* 0x000e24000000001c */
[----:B0-----:R-:W-:Y:S02]  /*4ff0*/  FSEL R32, R26, RZ, P0 ;  /* 0x000000ff1a207208 */ /* 0x001fe40000000000 */
[----:B------:R-:W-:-:S07]  /*5000*/  FSEL R33, R27, -QNAN , P0 ;  /* 0xfff000001b217808 */ /* 0x000fce0000000000 */
.L_x_10865:
[----:B------:R-:W-:Y:S04]  /*5010*/  BSSY.RECONVERGENT B0, `(.L_x_10866) ;  /* 0x000000f000007945 */ /* 0x000fe80003800200 */
[----:B------:R-:W-:Y:S05]  /*5020*/  @P1 BRA `(.L_x_10867) ;  /* 0x0000000000341947 */ /* 0x000fea0003800000 */
[----:B------:R-:W0:Y:S01]  /*5030*/  LDCU.64 UR4, c[0x0][0x380] ;  /* 0x00007000ff0477ac */ /* 0x000e220008000a00 */
[----:B------:R-:W-:Y:S01]  /*5040*/  MOV R27, RZ ;  /* 0x000000ff001b7202 */ /* 0x000fe20000000f00 */
[----:B------:R-:W-:Y:S01]  /*5050*/  IMAD.MOV.U32 R26, RZ, RZ, R10 ;  /* 0x000000ffff1a7224 */ /* 0x000fe200078e000a */
        /* <DEDUP_REMOVED lines=10> */
.L_x_10867:
[----:B------:R-:W-:Y:S05]  /*5100*/  BSYNC.RECONVERGENT B0 ;  /* 0x0000000000007941 */ /* 0x000fea0003800200 */
.L_x_10866:
        /* <DEDUP_REMOVED lines=18> */
.L_x_10869:
[----:B------:R-:W-:Y:S05]  /*5230*/  BSYNC.RECONVERGENT B0 ;  /* 0x0000000000007941 */ /* 0x000fea0003800200 */
.L_x_10868:
[----:B------:R-:W-:Y:S04]  /*5240*/  BSSY.RECONVERGENT B0, `(.L_x_10870) ;  /* 0x0000011000007945 */ /* 0x000fe80003800200 */
[----:B------:R-:W-:Y:S05]  /*5250*/  @P2 BRA `(.L_x_10871) ;  /* 0x00000000003c2947 */ /* 0x000fea0003800000 */
[----:B------:R-:W2:Y:S01]  /*5260*/  S2R R0, SR_TID.X ;  /* 0x0000000000007919 */ /* 0x000ea20000002100 */
[----:B------:R-:W3:Y:S01]  /*5270*/  LDCU.64 UR4, c[0x0][0x380] ;  /* 0x00007000ff0477ac */ /* 0x000ee20008000a00 */
[----:B-1----:R-:W-:Y:S01]  /*5280*/  MOV R11, RZ ;  /* 0x000000ff000b7202 */ /* 0x002fe20000000f00 */
[----:B------:R-:W1:Y:S01]  /*5290*/  DADD R6, R6, -R2 ;  /* 0x0000000006067229 */ /* 0x000e620000000802 */
[----:B--2---:R-:W-:-:S04]  /*52a0*/  VIADD R0, R0, UR9 ;  /* 0x0000000900007c36 */ /* 0x004fc80008000000 */
[----:B------:R-:W-:-:S04]  /*52b0*/  VIADD R10, R0, UR9 ;  /* 0x00000009000a7c36 */ /* 0x000fc80008000000 */
[----:B0-----:R-:W-:-:S04]  /*52c0*/  IMAD.WIDE.U32 R14, R12, UR8, R10 ;  /* 0x000000080c0e7c25 */ /* 0x001fc8000f8e000a */
[----:B------:R-:W-:Y:S01]  /*52d0*/  IMAD R11, R13, UR8, R15 ;  /* 0x000000080d0b7c24 */ /* 0x000fe2000f8e020f */
[----:B---3--:R-:W-:-:S04]  /*52e0*/  LEA R10, P0, R14, UR4, 0x3 ;  /* 0x000000040e0a7c11 */ /* 0x008fc8000f8018ff */
[----:B------:R-:W-:-:S15]  /*52f0*/  LEA.HI.X R11, R14, UR5, R11, 0x3, P0 ;  /* 0x000000050e0b7c11 */ /* 0x000fde00080f1c0b */
[----:B------:R-:W-:-:S15]  /*5300*/  NOP ;  /* 0x0000000000007918 */ /* 0x000fde0000000000 */
[----:B------:R-:W-:-:S15]  /*5310*/  NOP ;  /* 0x0000000000007918 */ /* 0x000fde0000000000 */
[----:B------:R-:W-:-:S01]  /*5320*/  NOP ;  /* 0x0000000000007918 */ /* 0x000fc20000000000 */
[----:B-1----:R-:W0:Y:S02]  /*5330*/  DADD R6, R6, -R32 ;  /* 0x0000000006067229 */ /* 0x002e240000000820 */
[----:B0-----:R2:W-:Y:S02]  /*5340*/  STG.E.64 desc[UR6][R10.64], R6 ;  /* 0x000000060a007986 */ /* 0x0015e4000c101b06 */
.L_x_10871:
[----:B------:R-:W-:Y:S05]  /*5350*/  BSYNC.RECONVERGENT B0 ;  /* 0x0000000000007941 */ /* 0x000fea0003800200 */
.L_x_10870:
        /* <DEDUP_REMOVED lines=14> */
.L_x_10873:
[----:B------:R-:W-:Y:S05]  /*5440*/  BSYNC.RECONVERGENT B0 ;  /* 0x0000000000007941 */ /* 0x000fea0003800200 */
.L_x_10872:
[----:B------:R-:W-:Y:S04]  /*5450*/  BSSY.RECONVERGENT B0, `(.L_x_10874) ;  /* 0x000000e000007945 */ /* 0x000fe80003800200 */
[----:B------:R-:W-:Y:S05]  /*5460*/  @P4 BRA `(.L_x_10875) ;  /* 0x0000000000304947 */ /* 0x000fea0003800000 */
[----:B------:R-:W4:Y:S01]  /*5470*/  LDCU.64 UR4, c[0x0][0x380] ;  /* 0x00007000ff0477ac */ /* 0x000f220008000a00 */
[----:B------:R-:W-:Y:S01]  /*5480*/  IMAD.MOV.U32 R21, RZ, RZ, RZ ;  /* 0x000000ffff157224 */ /* 0x000fe200078e00ff */
[----:B---3--:R-:W3:Y:S01]  /*5490*/  DADD R4, R22, -R2 ;  /* 0x0000000016047229 */ /* 0x008ee20000000802 */
[----:B------:R-:W-:-:S04]  /*54a0*/  IMAD.WIDE.U32 R20, R12, UR8, R20 ;  /* 0x000000080c147c25 */ /* 0x000fc8000f8e0014 */
[----:B--2---:R-:W-:Y:S01]  /*54b0*/  IMAD R7, R13, UR8, R21 ;  /* 0x000000080d077c24 */ /* 0x004fe2000f8e0215 */
[----:B----4-:R-:W-:-:S04]  /*54c0*/  LEA R6, P0, R20, UR4, 0x3 ;  /* 0x0000000414067c11 */ /* 0x010fc8000f8018ff */
[----:B------:R-:W-:-:S15]  /*54d0*/  LEA.HI.X R7, R20, UR5, R7, 0x3, P0 ;  /* 0x0000000514077c11 */ /* 0x000fde00080f1c07 */
[----:B------:R-:W-:-:S15]  /*54e0*/  NOP ;  /* 0x0000000000007918 */ /* 0x000fde0000000000 */
[----:B------:R-:W-:-:S15]  /*54f0*/  NOP ;  /* 0x0000000000007918 */ /* 0x000fde0000000000 */
[----:B------:R-:W-:-:S09]  /*5500*/  NOP ;  /* 0x0000000000007918 */ /* 0x000fd20000000000 */
[----:B---3--:R-:W2:Y:S02]  /*5510*/  DADD R4, R4, -R32 ;  /* 0x0000000004047229 */ /* 0x008ea40000000820 */
[----:B--2---:R4:W-:Y:S02]  /*5520*/  STG.E.64 desc[UR6][R6.64], R4 ;  /* 0x0000000406007986 */ /* 0x0049e4000c101b06 */
.L_x_10875:
[----:B------:R-:W-:Y:S05]  /*5530*/  BSYNC.RECONVERGENT B0 ;  /* 0x0000000000007941 */ /* 0x000fea0003800200 */
.L_x_10874:
[----:B------:R-:W-:Y:S05]  /*5540*/  @P5 EXIT ;  /* 0x000000000000594d */ /* 0x000fea0003800000 */
[----:B------:R-:W5:Y:S01]  /*5550*/  LDCU.64 UR4, c[0x0][0x380] ;  /* 0x00007000ff0477ac */ /* 0x000f620008000a00 */
[----:B------:R-:W-:Y:S01]  /*5560*/  IMAD.MOV.U32 R9, RZ, RZ, RZ ;  /* 0x000000ffff097224 */ /* 0x000fe200078e00ff */
[----:B------:R5:W0:Y:S01]  /*5570*/  DADD R24, R24, -R2 ;  /* 0x0000000018187229 */ /* 0x000a220000000802 */
[----:B------:R-:W-:-:S04]  /*5580*/  IMAD.WIDE.U32 R8, R12, UR8, R8 ;  /* 0x000000080c087c25 */ /* 0x000fc8000f8e0008 */
[----:B------:R-:W-:Y:S01]  /*5590*/  IMAD R13, R13, UR8, R9 ;  /* 0x000000080d0d7c24 */ /* 0x000fe2000f8e0209 */
[----:B-----5:R-:W-:-:S04]  /*55a0*/  LEA R2, P0, R8, UR4, 0x3 ;  /* 0x0000000408027c11 */ /* 0x020fc8000f8018ff */
[----:B------:R-:W-:-:S15]  /*55b0*/  LEA.HI.X R3, R8, UR5, R13, 0x3, P0 ;  /* 0x0000000508037c11 */ /* 0x000fde00080f1c0d */
[----:B------:R-:W-:-:S15]  /*55c0*/  NOP ;  /* 0x0000000000007918 */ /* 0x000fde0000000000 */
[----:B------:R-:W-:-:S15]  /*55d0*/  NOP ;  /* 0x0000000000007918 */ /* 0x000fde0000000000 */
[----:B------:R-:W-:-:S09]  /*55e0*/  NOP ;  /* 0x0000000000007918 */ /* 0x000fd20000000000 */
[----:B0-----:R-:W0:Y:S02]  /*55f0*/  DADD R32, R24, -R32 ;  /* 0x0000000018207229 */ /* 0x001e240000000820 */
[----:B0-----:R-:W-:Y:S01]  /*5600*/  STG.E.64 desc[UR6][R2.64], R32 ;  /* 0x0000002002007986 */ /* 0x001fe2000c101b06 */
[----:B------:R-:W-:Y:S05]  /*5610*/  EXIT ;  /* 0x000000000000794d */ /* 0x000fea0003800000 */
.L_x_10836:
[----:B------:R-:W-:Y:S01]  /*5620*/  IMAD.MOV.U32 R0, RZ, RZ, -0x1 ;  /* 0xffffffffff007424 */ /* 0x000fe200078e00ff */
[----:B------:R-:W-:Y:S01]  /*5630*/  MOV R26, 0x10 ;  /* 0x00000010001a7802 */ /* 0x000fe20000000f00 */
[----:B-1----:R-:W-:Y:S02]  /*5640*/  IMAD.MOV.U32 R29, RZ, RZ, R3 ;  /* 0x000000ffff1d7224 */ /* 0x002fe400078e0003 */
[----:B------:R-:W-:-:S07]  /*5650*/  IMAD.MOV.U32 R27, RZ, RZ, 0x1f ;  /* 0x0000001fff1b7424 */ /* 0x000fce00078e00ff */
[----:B------:R-:W-:Y:S05]  /*5660*/  WARPSYNC.COLLECTIVE R0, `(.L_x_10876) ;  /* 0x0000000000087348 */ /* 0x000fea0003c00000 */
[----:B------:R0:W1:Y:S02]  /*5670*/  SHFL.DOWN P6, R0, R29, R26, R27 ;  /* 0x0800001a1d007389 */ /* 0x00006400000c001b */
[----:B01----:R-:W-:Y:S05]  /*5680*/  ENDCOLLECTIVE ;  /* 0x000000000000791b */ /* 0x003fea0003800000 */
.L_x_10876:
[----:B------:R-:W-:Y:S02]  /*5690*/  IMAD.MOV.U32 R29, RZ, RZ, R2 ;  /* 0x000000ffff1d7224 */ /* 0x000fe400078e0002 */
[----:B------:R-:W-:Y:S01]  /*56a0*/  IMAD.MOV.U32 R31, RZ, RZ, R0 ;  /* 0x000000ffff1f7224 */ /* 0x000fe200078e0000 */
[----:B------:R-:W-:-:S07]  /*56b0*/  MOV R0, 0xffffffff ;  /* 0xffffffff00007802 */ /* 0x000fce0000000f00 */
[----:B------:R-:W-:Y:S05]  /*56c0*/  WARPSYNC.COLLECTIVE R0, `(.L_x_10877) ;  /* 0x0000000000087348 */ /* 0x000fea0003c00000 */
[----:B------:R0:W1:Y:S02]  /*56d0*/  SHFL.DOWN P6, R0, R29, R26, R27 ;  /* 0x0800001a1d007389 */ /* 0x00006400000c001b */
[----:B01----:R-:W-:Y:S05]  /*56e0*/  ENDCOLLECTIVE ;  /* 0x000000000000791b */ /* 0x003fea0003800000 */
.L_x_10877:
[----:B------:R-:W-:Y:S02]  /*56f0*/  IMAD.MOV.U32 R27, RZ, RZ, R31 ;  /* 0x000000ffff1b7224 */ /* 0x000fe400078e001f */
[----:B------:R-:W-:Y:S02]  /*5700*/  IMAD.MOV.U32 R30, RZ, RZ, R0 ;  /* 0x000000ffff1e7224 */ /* 0x000fe400078e0000 */
[----:B------:R-:W-:Y:S02]  /*5710*/  IMAD.MOV.U32 R0, RZ, RZ, -0x1 ;  /* 0xffffffffff007424 */ /* 0x000fe400078e00ff */
        /* <DEDUP_REMOVED lines=10> */
.L_x_10878:
[----:B------:R-:W-:Y:S02]  /*57c0*/  IMAD.MOV.U32 R29, RZ, RZ, R30 ;  /* 0x000000ffff1d7224 */ /* 0x000fe400078e001e */
[----:B------:R-:W-:Y:S01]  /*57d0*/  IMAD.MOV.U32 R32, RZ, RZ, R0 ;  /* 0x000000ffff207224 */ /* 0x000fe200078e0000 */
[----:B------:R-:W-:-:S03]  /*57e0*/  MOV R0, 0xffffffff ;  /* 0xffffffff00007802 */ /* 0x000fc60000000f00 */
[----:B------:R-:W-:-:S07]  /*57f0*/  IMAD.MOV.U32 R3, RZ, RZ, R32 ;  /* 0x000000ffff037224 */ /* 0x000fce00078e0020 */
[----:B------:R-:W-:Y:S05]  /*5800*/  WARPSYNC.COLLECTIVE R0, `(.L_x_10879) ;  /* 0x0000000000087348 */ /* 0x000fea0003c00000 */
[----:B------:R0:W1:Y:S02]  /*5810*/  SHFL.DOWN P6, R0, R29, R26, R27 ;  /* 0x0800001a1d007389 */ /* 0x00006400000c001b */
[----:B01----:R-:W-:Y:S05]  /*5820*/  ENDCOLLECTIVE ;  /* 0x000000000000791b */ /* 0x003fea0003800000 */
.L_x_10879:
[----:B------:R-:W-:Y:S02]  /*5830*/  IMAD.MOV.U32 R26, RZ, RZ, 0x4 ;  /* 0x00000004ff1a7424 */ /* 0x000fe400078e00ff */
[----:B------:R-:W-:Y:S01]  /*5840*/  IMAD.MOV.U32 R2, RZ, RZ, R0 ;  /* 0x000000ffff027224 */ /* 0x000fe200078e0000 */
[----:B------:R-:W-:-:S05]  /*5850*/  MOV R0, 0xffffffff ;  /* 0xffffffff00007802 */ /* 0x000fca0000000f00 */
[----:B------:R-:W0:Y:S02]  /*5860*/  DSETP.GEU.AND P6, PT, R30, R2, PT ;  /* 0x000000021e00722a */ /* 0x000e240003fce000 */
[----:B0-----:R-:W-:Y:S02]  /*5870*/  FSEL R3, R32, R31, !P6 ;  /* 0x0000001f20037208 */ /* 0x001fe40007000000 */
[----:B------:R-:W-:-:S03]  /*5880*/  FSEL R2, R2, R30, !P6 ;  /* 0x0000001e02027208 */ /* 0x000fc60007000000 */
[----:B------:R-:W-:-:S07]  /*5890*/  IMAD.MOV.U32 R29, RZ, RZ, R3 ;  /* 0x000000ffff1d7224 */ /* 0x000fce00078e0003 */
[----:B------:R-:W-:Y:S05]  /*58a0*/  WARPSYNC.COLLECTIVE R0, `(.L_x_10880) ;  /* 0x0000000000087348 */ /* 0x000fea0003c00000 */
[----:B------:R0:W1:Y:S02]  /*58b0*/  SHFL.DOWN P6, R0, R29, R26, R27 ;  /* 0x0800001a1d007389 */ /* 0x00006400000c001b */
[----:B01----:R-:W-:Y:S05]  /*58c0*/  ENDCOLLECTIVE ;  /* 0x000000000000791b */ /* 0x003fea0003800000 */
.L_x_10880:
[----:B------:R-:W-:Y:S02]  /*58d0*/  IMAD.MOV.U32 R29, RZ, RZ, R2 ;  /* 0x000000ffff1d7224 */ /* 0x000fe400078e0002 */
[----:B------:R-:W-:Y:S02]  /*58e0*/  IMAD.MOV.U32 R32, RZ, RZ, R0 ;  /* 0x000000ffff207224 */ /* 0x000fe400078e0000 */
[----:B------:R-:W-:-:S07]  /*58f0*/  IMAD.MOV.U32 R0, RZ, RZ, -0x1 ;  /* 0xffffffffff007424 */ /* 0x000fce00078e00ff */
[----:B------:R-:W-:Y:S05]  /*5900*/  WARPSYNC.COLLECTIVE R0, `(.L_x_10881) ;  /* 0x0000000000087348 */ /* 0x000fea0003c00000 */
[----:B------:R0:W1:Y:S02]  /*5910*/  SHFL.DOWN P6, R0, R29, R26, R27 ;  /* 0x0800001a1d007389 */ /* 0x00006400000c001b */
[----:B01----:R-:W-:Y:S05]  /*5920*/  ENDCOLLECTIVE ;  /* 0x000000000000791b */ /* 0x003fea0003800000 */
.L_x_10881:
[----:B------:R-:W-:Y:S02]  /*5930*/  IMAD.MOV.U32 R27, RZ, RZ, R32 ;  /* 0x000000ffff1b7224 */ /* 0x000fe400078e0020 */
[----:B------:R-:W-:Y:S01]  /*5940*/  IMAD.MOV.U32 R33, RZ, RZ, R0 ;  /* 0x000000ffff217224 */ /* 0x000fe200078e0000 */
[----:B------:R-:W-:-:S04]  /*5950*/  MOV R0, 0xffffffff ;  /* 0xffffffff00007802 */ /* 0x000fc80000000f00 */
        /* <DEDUP_REMOVED lines=10> */
.L_x_10882:
[----:B------:R-:W-:Y:S02]  /*5a00*/  IMAD.MOV.U32 R29, RZ, RZ, R30 ;  /* 0x000000ffff1d7224 */ /* 0x000fe400078e001e */
[----:B------:R-:W-:Y:S02]  /*5a10*/  IMAD.MOV.U32 R32, RZ, RZ, R0 ;  /* 0x000000ffff207224 */ /* 0x000fe400078e0000 */
[----:B------:R-:W-:-:S03]  /*5a20*/  IMAD.MOV.U32 R0, RZ, RZ, -0x1 ;  /* 0xffffffffff007424 */ /* 0x000fc600078e00ff */
[----:B------:R-:W-:-:S07]  /*5a30*/  MOV R3, R32 ;  /* 0x0000002000037202 */ /* 0x000fce0000000f00 */
[----:B------:R-:W-:Y:S05]  /*5a40*/  WARPSYNC.COLLECTIVE R0, `(.L_x_10883) ;  /* 0x0000000000087348 */ /* 0x000fea0003c00000 */
[----:B------:R0:W1:Y:S02]  /*5a50*/  SHFL.DOWN P6, R0, R29, R26, R27 ;  /* 0x0800001a1d007389 */ /* 0x00006400000c001b */
[----:B01----:R-:W-:Y:S05]  /*5a60*/  ENDCOLLECTIVE ;  /* 0x000000000000791b */ /* 0x003fea0003800000 */
.L_x_10883:
[----:B------:R-:W-:Y:S02]  /*5a70*/  IMAD.MOV.U32 R26, RZ, RZ, 0x1 ;  /* 0x00000001ff1a7424 */ /* 0x000fe400078e00ff */
[----:B------:R-:W-:Y:S02]  /*5a80*/  IMAD.MOV.U32 R2, RZ, RZ, R0 ;  /* 0x000000ffff027224 */ /* 0x000fe400078e0000 */
[----:B------:R-:W-:-:S04]  /*5a90*/  IMAD.MOV.U32 R0, RZ, RZ, -0x1 ;  /* 0xffffffffff007424 */ /* 0x000fc800078e00ff */
[----:B------:R-:W0:Y:S02]  /*5aa0*/  DSETP.GEU.AND P6, PT, R30, R2, PT ;  /* 0x000000021e00722a */ /* 0x000e240003fce000 */
[----:B0-----:R-:W-:Y:S02]  /*5ab0*/  FSEL R3, R32, R31, !P6 ;  /* 0x0000001f20037208 */ /* 0x001fe40007000000 */
[----:B------:R-:W-:-:S03]  /*5ac0*/  FSEL R32, R2, R30, !P6 ;  /* 0x0000001e02207208 */ /* 0x000fc60007000000 */
[----:B------:R-:W-:-:S07]  /*5ad0*/  IMAD.MOV.U32 R29, RZ, RZ, R3 ;  /* 0x000000ffff1d7224 */ /* 0x000fce00078e0003 */
[----:B------:R-:W-:Y:S05]  /*5ae0*/  WARPSYNC.COLLECTIVE R0, `(.L_x_10884) ;  /* 0x0000000000087348 */ /* 0x000fea0003c00000 */
[----:B------:R0:W1:Y:S02]  /*5af0*/  SHFL.DOWN P6, R0, R29, R26, R27 ;  /* 0x0800001a1d007389 */ /* 0x00006400000c001b */
[----:B01----:R-:W-:Y:S05]  /*5b00*/  ENDCOLLECTIVE ;  /* 0x000000000000791b */ /* 0x003fea0003800000 */
.L_x_10884:
[----:B------:R-:W-:Y:S01]  /*5b10*/  MOV R29, R32 ;  /* 0x00000020001d7202 */ /* 0x000fe20000000f00 */
[----:B------:R-:W-:Y:S02]  /*5b20*/  IMAD.MOV.U32 R2, RZ, RZ, R0 ;  /* 0x000000ffff027224 */ /* 0x000fe400078e0000 */
[----:B------:R-:W-:-:S07]  /*5b30*/  IMAD.MOV.U32 R0, RZ, RZ, -0x1 ;  /* 0xffffffffff007424 */ /* 0x000fce00078e00ff */
[----:B------:R-:W-:Y:S05]  /*5b40*/  WARPSYNC.COLLECTIVE R0, `(.L_x_10885) ;  /* 0x0000000000087348 */ /* 0x000fea0003c00000 */
[----:B------:R0:W1:Y:S02]  /*5b50*/  SHFL.DOWN P6, R0, R29, R26, R27 ;  /* 0x0800001a1d007389 */ /* 0x00006400000c001b */
[----:B01----:R-:W-:Y:S05]  /*5b60*/  ENDCOLLECTIVE ;  /* 0x000000000000791b */ /* 0x003fea0003800000 */
.L_x_10885:
[----:B------:R-:W-:Y:S01]  /*5b70*/  IMAD.MOV.U32 R33, RZ, RZ, R0 ;  /* 0x000000ffff217224 */ /* 0x000fe200078e0000 */
[----:B------:R-:W-:Y:S06]  /*5b80*/  BRA `(.L_x_10886) ;  /* 0xffffffb000c47947 */ /* 0x000fec000383ffff */
.L_x_10863:
[----:B0-----:R-:W-:Y:S02]  /*5b90*/  IMAD.MOV.U32 R0, RZ, RZ, -0x1 ;  /* 0xffffffffff007424 */ /* 0x001fe400078e00ff */
[----:B------:R-:W-:Y:S02]  /*5ba0*/  HFMA2 R27, -RZ, RZ, 0, 1.847743988037109375e-06 ;  /* 0x0000001fff1b7431 */ /* 0x000fe400000001ff */
[----:B-1----:R-:W-:Y:S02]  /*5bb0*/  IMAD.MOV.U32 R29, RZ, RZ, R31 ;  /* 0x000000ffff1d7224 */ /* 0x002fe400078e001f */
[----:B------:R-:W-:-:S07]  /*5bc0*/  IMAD.MOV.U32 R26, RZ, RZ, 0x10 ;  /* 0x00000010ff1a7424 */ /* 0x000fce00078e00ff */
[----:B------:R-:W-:Y:S05]  /*5bd0*/  WARPSYNC.COLLECTIVE R0, `(.L_x_10887) ;  /* 0x0000000000087348 */ /* 0x000fea0003c00000 */
[----:B------:R0:W1:Y:S02]  /*5be0*/  SHFL.DOWN P6, R0, R29, R26, R27 ;  /* 0x0800001a1d007389 */ /* 0x00006400000c001b */
[----:B01----:R-:W-:Y:S05]  /*5bf0*/  ENDCOLLECTIVE ;  /* 0x000000000000791b */ /* 0x003fea0003800000 */
.L_x_10887:
[----:B------:R-:W-:Y:S02]  /*5c00*/  IMAD.MOV.U32 R29, RZ, RZ, R30 ;  /* 0x000000ffff1d7224 */ /* 0x000fe400078e001e */
[----:B------:R-:W-:Y:S02]  /*5c10*/  IMAD.MOV.U32 R33, RZ, RZ, R0 ;  /* 0x000000ffff217224 */ /* 0x000fe400078e0000 */
[----:B------:R-:W-:-:S07]  /*5c20*/  IMAD.MOV.U32 R0, RZ, RZ, -0x1 ;  /* 0xffffffffff007424 */ /* 0x000fce00078e00ff */
[----:B------:R-:W-:Y:S05]  /*5c30*/  WARPSYNC.COLLECTIVE R0, `(.L_x_10888) ;  /* 0x0000000000087348 */ /* 0x000fea0003c00000 */
[----:B------:R0:W1:Y:S02]  /*5c40*/  SHFL.DOWN P6, R0, R29, R26, R27 ;  /* 0x0800001a1d007389 */ /* 0x00006400000c001b */
[----:B01----:R-:W-:Y:S05]  /*5c50*/  ENDCOLLECTIVE ;  /* 0x000000000000791b */ /* 0x003fea0003800000 */
.L_x_10888:
[----:B------:R-:W-:Y:S01]  /*5c60*/  IMAD.MOV.U32 R26, RZ, RZ, 0x8 ;  /* 0x00000008ff1a7424 */ /* 0x000fe200078e00ff */
[----:B------:R-:W-:Y:S01]  /*5c70*/  MOV R32, R0 ;  /* 0x0000000000207202 */ /* 0x000fe20000000f00 */
[----:B------:R-:W-:-:S05]  /*5c80*/  IMAD.MOV.U32 R0, RZ, RZ, -0x1 ;  /* 0xffffffffff007424 */ /* 0x000fca00078e00ff */
[----:B------:R-:W0:Y:S02]  /*5c90*/  DADD R32, R30, R32 ;  /* 0x000000001e207229 */ /* 0x000e240000000020 */
[----:B0-----:R-:W-:-:S07]  /*5ca0*/  IMAD.MOV.U32 R29, RZ, RZ, R33 ;  /* 0x000000ffff1d7224 */ /* 0x001fce00078e0021 */
[----:B------:R-:W-:Y:S05]  /*5cb0*/  WARPSYNC.COLLECTIVE R0, `(.L_x_10889) ;  /* 0x0000000000087348 */ /* 0x000fea0003c00000 */
[----:B------:R0:W1:Y:S02]  /*5cc0*/  SHFL.DOWN P6, R0, R29, R26, R27 ;  /* 0x0800001a1d007389 */ /* 0x00006400000c001b */
[----:B01----:R-:W-:Y:S05]  /*5cd0*/  ENDCOLLECTIVE ;  /* 0x000000000000791b */ /* 0x003fea0003800000 */
.L_x_10889:
[----:B------:R-:W-:Y:S01]  /*5ce0*/  MOV R29, R32 ;  /* 0x00000020001d7202 */ /* 0x000fe20000000f00 */
[----:B------:R-:W-:Y:S02]  /*5cf0*/  IMAD.MOV.U32 R35, RZ, RZ, R0 ;  /* 0x000000ffff237224 */ /* 0x000fe400078e0000 */
[----:B------:R-:W-:-:S07]  /*5d00*/  IMAD.MOV.U32 R0, RZ, RZ, -0x1 ;  /* 0xffffffffff007424 */ /* 0x000fce00078e00ff */
[----:B------:R-:W-:Y:S05]  /*5d10*/  WARPSYNC.COLLECTIVE R0, `(.L_x_10890) ;  /* 0x0000000000087348 */ /* 0x000fea0003c00000 */
[----:B------:R0:W1:Y:S02]  /*5d20*/  SHFL.DOWN P6, R0, R29, R26, R27 ;  /* 0x0800001a1d007389 */ /* 0x00006400000c001b */
[----:B01----:R-:W-:Y:S05]  /*5d30*/  ENDCOLLECTIVE ;  /* 0x000000000000791b */ /* 0x003fea0003800000 */
.L_x_10890:
[----:B------:R-:W-:Y:S02]  /*5d40*/  IMAD.MOV.U32 R26, RZ, RZ, 0x4 ;  /* 0x00000004ff1a7424 */ /* 0x000fe400078e00ff */
[----:B------:R-:W-:Y:S01]  /*5d50*/  IMAD.MOV.U32 R34, RZ, RZ, R0 ;  /* 0x000000ffff227224 */ /* 0x000fe200078e0000 */
[----:B------:R-:W-:-:S05]  /*5d60*/  MOV R0, 0xffffffff ;  /* 0xffffffff00007802 */ /* 0x000fca0000000f00 */
[----:B------:R-:W0:Y:S02]  /*5d70*/  DADD R34, R32, R34 ;  /* 0x0000000020227229 */ /* 0x000e240000000022 */
[----:B0-----:R-:W-:-:S07]  /*5d80*/  IMAD.MOV.U32 R29, RZ, RZ, R35 ;  /* 0x000000ffff1d7224 */ /* 0x001fce00078e0023 */
[----:B------:R-:W-:Y:S05]  /*5d90*/  WARPSYNC.COLLECTIVE R0, `(.L_x_10891) ;  /* 0x0000000000087348 */ /* 0x000fea0003c00000 */
[----:B------:R0:W1:Y:S02]  /*5da0*/  SHFL.DOWN P6, R0, R29, R26, R27 ;  /* 0x0800001a1d007389 */ /* 0x00006400000c001b */
[----:B01----:R-:W-:Y:S05]  /*5db0*/  ENDCOLLECTIVE ;  /* 0x000000000000791b */ /* 0x003fea0003800000 */
.L_x_10891:
[----:B------:R-:W-:Y:S02]  /*5dc0*/  IMAD.MOV.U32 R29, RZ, RZ, R34 ;  /* 0x000000ffff1d7224 */ /* 0x000fe400078e0022 */
[----:B------:R-:W-:Y:S02]  /*5dd0*/  IMAD.MOV.U32 R37, RZ, RZ, R0 ;  /* 0x000000ffff257224 */ /* 0x000fe400078e0000 */
[----:B------:R-:W-:-:S07]  /*5de0*/  IMAD.MOV.U32 R0, RZ, RZ, -0x1 ;  /* 0xffffffffff007424 */ /* 0x000fce00078e00ff */
[----:B------:R-:W-:Y:S05]  /*5df0*/  WARPSYNC.COLLECTIVE R0, `(.L_x_10892) ;  /* 0x0000000000087348 */ /* 0x000fea0003c00000 */
[----:B------:R0:W1:Y:S02]  /*5e00*/  SHFL.DOWN P6, R0, R29, R26, R27 ;  /* 0x0800001a1d007389 */ /* 0x00006400000c001b */
[----:B01----:R-:W-:Y:S05]  /*5e10*/  ENDCOLLECTIVE ;  /* 0x000000000000791b */ /* 0x003fea0003800000 */
.L_x_10892:
[----:B------:R-:W-:Y:S02]  /*5e20*/  IMAD.MOV.U32 R26, RZ, RZ, 0x2 ;  /* 0x00000002ff1a7424 */ /* 0x000fe400078e00ff */
[----:B------:R-:W-:Y:S02]  /*5e30*/  IMAD.MOV.U32 R36, RZ, RZ, R0 ;  /* 0x000000ffff247224 */ /* 0x000fe400078e0000 */
[----:B------:R-:W-:-:S04]  /*5e40*/  IMAD.MOV.U32 R0, RZ, RZ, -0x1 ;  /* 0xffffffffff007424 */ /* 0x000fc800078e00ff */
[----:B------:R-:W0:Y:S02]  /*5e50*/  DADD R36, R34, R36 ;  /* 0x0000000022247229 */ /* 0x000e240000000024 */
[----:B0-----:R-:W-:-:S07]  /*5e60*/  MOV R29, R37 ;  /* 0x00000025001d7202 */ /* 0x001fce0000000f00 */
[----:B------:R-:W-:Y:S05]  /*5e70*/  WARPSYNC.COLLECTIVE R0, `(.L_x_10893) ;  /* 0x0000000000087348 */ /* 0x000fea0003c00000 */
[----:B------:R0:W1:Y:S02]  /*5e80*/  SHFL.DOWN P6, R0, R29, R26, R27 ;  /* 0x0800001a1d007389 */ /* 0x00006400000c001b */
[----:B01----:R-:W-:Y:S05]  /*5e90*/  ENDCOLLECTIVE ;  /* 0x000000000000791b */ /* 0x003fea0003800000 */
.L_x_10893:
[----:B------:R-:W-:Y:S02]  /*5ea0*/  IMAD.MOV.U32 R29, RZ, RZ, R36 ;  /* 0x000000ffff1d7224 */ /* 0x000fe400078e0024 */
[----:B------:R-:W-:Y:S01]  /*5eb0*/  IMAD.MOV.U32 R31, RZ, RZ, R0 ;  /* 0x000000ffff1f7224 */ /* 0x000fe200078e0000 */
[----:B------:R-:W-:-:S07]  /*5ec0*/  MOV R0, 0xffffffff ;  /* 0xffffffff00007802 */ /* 0x000fce0000000f00 */
[----:B------:R-:W-:Y:S05]  /*5ed0*/  WARPSYNC.COLLECTIVE R0, `(.L_x_10894) ;  /* 0x0000000000087348 */ /* 0x000fea0003c00000 */
[----:B------:R0:W1:Y:S02]  /*5ee0*/  SHFL.DOWN P6, R0, R29, R26, R27 ;  /* 0x0800001a1d007389 */ /* 0x00006400000c001b */
[----:B01----:R-:W-:Y:S05]  /*5ef0*/  ENDCOLLECTIVE ;  /* 0x000000000000791b */ /* 0x003fea0003800000 */
.L_x_10894:
[----:B------:R-:W-:Y:S02]  /*5f00*/  IMAD.MOV.U32 R26, RZ, RZ, 0x1 ;  /* 0x00000001ff1a7424 */ /* 0x000fe400078e00ff */
[----:B------:R-:W-:Y:S02]  /*5f10*/  IMAD.MOV.U32 R30, RZ, RZ, R0 ;  /* 0x000000ffff1e7224 */ /* 0x000fe400078e0000 */
[----:B------:R-:W-:-:S04]  /*5f20*/  IMAD.MOV.U32 R0, RZ, RZ, -0x1 ;  /* 0xffffffffff007424 */ /* 0x000fc800078e00ff */
[----:B------:R-:W0:Y:S02]  /*5f30*/  DADD R30, R36, R30 ;  /* 0x00000000241e7229 */ /* 0x000e24000000001e */
[----:B0-----:R-:W-:-:S07]  /*5f40*/  IMAD.MOV.U32 R29, RZ, RZ, R31 ;  /* 0x000000ffff1d7224 */ /* 0x001fce00078e001f */
[----:B------:R-:W-:Y:S05]  /*5f50*/  WARPSYNC.COLLECTIVE R0, `(.L_x_10895) ;  /* 0x0000000000087348 */ /* 0x000fea0003c00000 */
[----:B------:R0:W1:Y:S02]  /*5f60*/  SHFL.DOWN P6, R0, R29, R26, R27 ;  /* 0x0800001a1d007389 */ /* 0x00006400000c001b */
[----:B01----:R-:W-:Y:S05]  /*5f70*/  ENDCOLLECTIVE ;  /* 0x000000000000791b */ /* 0x003fea0003800000 */
.L_x_10895:
[----:B------:R-:W-:Y:S01]  /*5f80*/  IMAD.MOV.U32 R29, RZ, RZ, R30 ;  /* 0x000000ffff1d7224 */ /* 0x000fe200078e001e */
[----:B------:R-:W-:Y:S01]  /*5f90*/  MOV R32, R0 ;  /* 0x0000000000207202 */ /* 0x000fe20000000f00 */
[----:B------:R-:W-:-:S07]  /*5fa0*/  IMAD.MOV.U32 R0, RZ, RZ, -0x1 ;  /* 0xffffffffff007424 */ /* 0x000fce00078e00ff */
[----:B------:R-:W-:Y:S05]  /*5fb0*/  WARPSYNC.COLLECTIVE R0, `(.L_x_10896) ;  /* 0x0000000000087348 */ /* 0x000fea0003c00000 */
[----:B------:R0:W1:Y:S02]  /*5fc0*/  SHFL.DOWN P6, R0, R29, R26, R27 ;  /* 0x0800001a1d007389 */ /* 0x00006400000c001b */
[----:B01----:R-:W-:Y:S05]  /*5fd0*/  ENDCOLLECTIVE ;  /* 0x000000000000791b */ /* 0x003fea0003800000 */
.L_x_10896:
[----:B------:R-:W-:Y:S01]  /*5fe0*/  IMAD.MOV.U32 R33, RZ, RZ, R0 ;  /* 0x000000ffff217224 */ /* 0x000fe200078e0000 */
[----:B------:R-:W-:Y:S06]  /*5ff0*/  BRA `(.L_x_10897) ;  /* 0xffffffe000f07947 */ /* 0x000fec000383ffff */
.L_x_10898:
        /* <DEDUP_REMOVED lines=16> */
.L_x_11708:


//--------------------- .text._ZN2at6native43_GLOBAL__N__9ae7fba5_10_SoftMax_cu_9f978f6322cunn_SoftMaxForwardRegIdddNS1_25LogSoftMaxForwardEpilogueElLi5EEEvPT1_PKT_T3_ --------------------------
	.section	.text._ZN2at6native43_GLOBAL__N__9ae7fba5_10_SoftMax_cu_9f978f6322cunn_SoftMaxForwardRegIdddNS1_25LogSoftMaxForwardEpilogueElLi5EEEvPT1_PKT_T3_,"ax",@progbits
	.align	128
.text._ZN2at6native43_GLOBAL__N__9ae7fba5_10_SoftMax_cu_9f978f6322cunn_SoftMaxForwardRegIdddNS1_25LogSoftMaxForwardEpilogueElLi5EEEvPT1_PKT_T3_:
        .type           _ZN2at6native43_GLOBAL__N__9ae7fba5_10_SoftMax_cu_9f978f6322cunn_SoftMaxForwardRegIdddNS1_25LogSoftMaxForwardEpilogueElLi5EEEvPT1_PKT_T3_,@function
        .size           _ZN2at6native43_GLOBAL__N__9ae7fba5_10_SoftMax_cu_9f978f6322cunn_SoftMaxForwardRegIdddNS1_25LogSoftMaxForwardEpilogueElLi5EEEvPT1_PKT_T3_,(.L_x_11709 - _ZN2at6native43_GLOBAL__N__9ae7fba5_10_SoftMax_cu_9f978f6322cunn_SoftMaxForwardRegIdddNS1_25LogSoftMaxForwardEpilogueElLi5EEEvPT1_PKT_T3_)
        .other          _ZN2at6native43_GLOBAL__N__9ae7fba5_10_SoftMax_cu_9f978f6322cunn_SoftMaxForwardRegIdddNS1_25LogSoftMaxForwardEpilogueElLi5EEEvPT1_PKT_T3_,@"STO_CUDA_ENTRY STV_DEFAULT"
_ZN2at6native43_GLOBAL__N__9ae7fba5_10_SoftMax_cu_9f978f6322cunn_SoftMaxForwardRegIdddNS1_25LogSoftMaxForwardEpilogueElLi5EEEvPT1_PKT_T3_:
        /* <DEDUP_REMOVED lines=19> */
[----:B------:R-:W-:Y:S02]  /*0130*/  @!P1 IMAD.MOV.U32 R27, RZ, RZ, RZ ;  /* 0x000000ffff1b9224 */ /* 0x000fe400078e00ff */
[----:B------:R-:W-:Y:S01]  /*0140*/  @!P1 IMAD.WIDE.U32 R6, R28, UR7, R26 ;  /* 0x000000071c069c25 */ /* 0x000fe2000f8e001a */
[----:B0-----:R-:W-:-:S04]  /*0150*/  @!P0 LEA R4, P3, R2, R4, 0x3 ;  /* 0x0000000402048211 */ /* 0x001fc800078618ff */
[----:B------:R-:W-:Y:S02]  /*0160*/  @!P0 LEA.HI.X R5, R2, R5, R0, 0x3, P3 ;  /* 0x0000000502058211 */ /* 0x000fe400018f1c00 */
[----:B------:R-:W0:Y:S03]  /*0170*/  @!P2 LDC.64 R2, c[0x0][0x388] ;  /* 0x0000e200ff02ab82 */ /* 0x000e260000000a00 */
[----:B--2---:R2:W3:Y:S01]  /*0180*/  @!P0 LDG.E.64 R22, desc[UR8][R4.64] ;  /* 0x0000000804168981 */ /* 0x0044e2000c1e1b00 */
[----:B------:R-:W-:Y:S01]  /*0190*/  @!P1 IMAD R0, R29, UR7, R7 ;  /* 0x000000071d009c24 */ /* 0x000fe2000f8e0207 */
[----:B-1----:R-:W-:Y:S01]  /*01a0*/  @!P1 LEA R8, P3, R6, R8, 0x3 ;  /* 0x0000000806089211 */ /* 0x002fe200078618ff */
[----:B------:R-:W-:-:S03]  /*01b0*/  VIADD R20, R24, UR5 ;  /* 0x0000000518147c36 */ /* 0x000fc60008000000 */
[----:B------:R-:W-:Y:S02]  /*01c0*/  @!P1 LEA.HI.X R9, R6, R9, R0, 0x3, P3 ;  /* 0x0000000906099211 */ /* 0x000fe400018f1c00 */
[----:B------:R-:W-:Y:S01]  /*01d0*/  ISETP.GE.U32.AND P3, PT, R20, R28, PT ;  /* 0x0000001c1400720c */ /* 0x000fe20003f66070 */
[----:B------:R-:W-:Y:S02]  /*01e0*/  @!P2 IMAD.MOV.U32 R25, RZ, RZ, RZ ;  /* 0x000000ffff19a224 */ /* 0x000fe400078e00ff */
[----:B------:R1:W4:Y:S01]  /*01f0*/  @!P1 LDG.E.64 R18, desc[UR8][R8.64] ;  /* 0x0000000808129981 */ /* 0x000322000c1e1b00 */
[----:B------:R-:W-:Y:S01]  /*0200*/  ISETP.GE.AND.EX P3, PT, RZ, R29, PT, P3 ;  /* 0x0000001dff00720c */ /* 0x000fe20003f66330 */
[----:B------:R-:W-:-:S04]  /*0210*/  @!P2 IMAD.WIDE.U32 R6, R28, UR7, R24 ;  /* 0x000000071c06ac25 */ /* 0x000fc8000f8e0018 */
[----:B------:R-:W-:Y:S01]  /*0220*/  @!P2 IMAD R0, R29, UR7, R7 ;  /* 0x000000071d00ac24 */ /* 0x000fe2000f8e0207 */
[----:B0-----:R-:W-:-:S04]  /*0230*/  @!P2 LEA R2, P4, R6, R2, 0x3 ;  /* 0x000000020602a211 */ /* 0x001fc800078818ff */
[----:B------:R-:W-:-:S03]  /*0240*/  @!P2 LEA.HI.X R3, R6, R3, R0, 0x3, P4 ;  /* 0x000000030603a211 */ /* 0x000fc600020f1c00 */
[----:B------:R-:W0:Y:S01]  /*0250*/  @!P3 LDC.64 R6, c[0x0][0x388] ;  /* 0x0000e200ff06bb82 */ /* 0x000e220000000a00 */
[----:B------:R-:W-:Y:S01]  /*0260*/  @!P3 MOV R21, RZ ;  /* 0x000000ff0015b202 */ /* 0x000fe20000000f00 */
[----:B------:R5:W4:Y:S02]  /*0270*/  @!P2 LDG.E.64 R16, desc[UR8][R2.64] ;  /* 0x000000080210a981 */ /* 0x000b24000c1e1b00 */
[----:B--2---:R-:W-:-:S04]  /*0280*/  @!P3 IMAD.WIDE.U32 R4, R28, UR7, R20 ;  /* 0x000000071c04bc25 */ /* 0x004fc8000f8e0014 */
[----:B------:R-:W-:Y:S01]  /*0290*/  @!P3 IMAD R0, R29, UR7, R5 ;  /* 0x000000071d00bc24 */ /* 0x000fe2000f8e0205 */
[----:B0-----:R-:W-:-:S04]  /*02a0*/  @!P3 LEA R6, P4, R4, R6, 0x3 ;  /* 0x000000060406b211 */ /* 0x001fc800078818ff */
[----:B------:R-:W-:-:S05]  /*02b0*/  @!P3 LEA.HI.X R7, R4, R7, R0, 0x3, P4 ;  /* 0x000000070407b211 */ /* 0x000fca00020f1c00 */
[----:B------:R0:W2:Y:S01]  /*02c0*/  @!P3 LDG.E.64 R14, desc[UR8][R6.64] ;  /* 0x00000008060eb981 */ /* 0x0000a2000c1e1b00 */
[----:B------:R-:W-:Y:S02]  /*02d0*/  @!P0 IMAD.MOV.U32 R5, RZ, RZ, 0x7fefffff ;  /* 0x7fefffffff058424 */ /* 0x000fe400078e00ff */
[----:B------:R-:W-:Y:S02]  /*02e0*/  @!P0 IMAD.MOV.U32 R4, RZ, RZ, -0x1 ;  /* 0xffffffffff048424 */ /* 0x000fe400078e00ff */
[----:B-1----:R-:W-:Y:S02]  /*02f0*/  @!P0 IMAD.MOV.U32 R9, RZ, RZ, R5 ;  /* 0x000000ffff098224 */ /* 0x002fe400078e0005 */
[----:B------:R-:W-:-:S03]  /*0300*/  VIADD R12, R20, UR5 ;  /* 0x00000005140c7c36 */ /* 0x000fc60008000000 */
[----:B-----5:R-:W-:Y:S01]  /*0310*/  @!P0 LOP3.LUT R3, R9, 0x80000, RZ, 0xfc, !PT ;  /* 0x0008000009038812 */ /* 0x020fe200078efcff */
[----:B---3--:R-:W-:Y:S01]  /*0320*/  @!P0 IMAD.MOV.U32 R0, RZ, RZ, R23 ;  /* 0x000000ffff008224 */ /* 0x008fe200078e0017 */
[----:B------:R-:W1:Y:S04]  /*0330*/  @!P0 DSETP.MAX.AND P4, P5, R22, -R4, PT ;  /* 0x800000041600822a */ /* 0x000e680003d8f000 */
[----:B-1----:R-:W-:Y:S01]  /*0340*/  @!P0 FSEL R2, R0, -R9, P4 ;  /* 0x8000000900028208 */ /* 0x002fe20002000000 */
[----:B------:R-:W-:-:S03]  /*0350*/  @!P0 IMAD.MOV.U32 R0, RZ, RZ, R22 ;  /* 0x000000ffff008224 */ /* 0x000fc600078e0016 */
[----:B------:R-:W-:Y:S01]  /*0360*/  @!P0 SEL R5, R3, R2, P5 ;  /* 0x0000000203058207 */ /* 0x000fe20002800000 */
[----:B------:R-:W-:Y:S01]  /*0370*/  IMAD.MOV.U32 R2, RZ, RZ, -0x1 ;  /* 0xffffffffff027424 */ /* 0x000fe200078e00ff */
[----:B------:R-:W-:Y:S02]  /*0380*/  @!P0 SEL R4, R0, R4, P4 ;  /* 0x0000000400048207 */ /* 0x000fe40002000000 */
[----:B------:R-:W-:Y:S01]  /*0390*/  MOV R3, 0xffefffff ;  /* 0xffefffff00037802 */ /* 0x000fe20000000f00 */
[----:B------:R-:W-:Y:S02]  /*03a0*/  @!P0 IMAD.MOV.U32 R3, RZ, RZ, R5 ;  /* 0x000000ffff038224 */ /* 0x000fe400078e0005 */
[----:B------:R-:W-:Y:S02]  /*03b0*/  @!P0 IMAD.MOV.U32 R2, RZ, RZ, R4 ;  /* 0x000000ffff028224 */ /* 0x000fe400078e0004 */
[----:B----4-:R-:W-:Y:S02]  /*03c0*/  @!P1 IMAD.MOV.U32 R5, RZ, RZ, R18 ;  /* 0x000000ffff059224 */ /* 0x010fe400078e0012 */
[----:B------:R-:W-:-:S15]  /*03d0*/  @!P1 IMAD.MOV.U32 R0, RZ, RZ, R2 ;  /* 0x000000ffff009224 */ /* 0x000fde00078e0002 */
[----:B------:R-:W-:-:S15]  /*03e0*/  NOP ;  /* 0x0000000000007918 */ /* 0x000fde0000000000 */
[----:B------:R-:W-:-:S15]  /*03f0*/  NOP ;  /* 0x0000000000007918 */ /* 0x000fde0000000000 */
[----:B------:R-:W0:Y:S02]  /*0400*/  @!P1 DSETP.MAX.AND P4, P5, R2, R18, PT ;  /* 0x000000120200922a */ /* 0x000e240003d8f000 */
[----:B0-----:R-:W-:Y:S01]  /*0410*/  @!P1 SEL R7, R0, R5, P4 ;  /* 0x0000000500079207 */ /* 0x001fe20002000000 */
[----:B------:R-:W-:Y:S02]  /*0420*/  @!P1 IMAD.MOV.U32 R5, RZ, RZ, R19 ;  /* 0x000000ffff059224 */ /* 0x000fe400078e0013 */
[----:B------:R-:W-:Y:S01]  /*0430*/  @!P1 IMAD.MOV.U32 R0, RZ, RZ, R3 ;  /* 0x000000ffff009224 */ /* 0x000fe200078e0003 */
[----:B------:R-:W-:Y:S01]  /*0440*/  @!P1 MOV R2, R7 ;  /* 0x0000000700029202 */ /* 0x000fe20000000f00 */
[----:B------:R-:W-:-:S03]  /*0450*/  @!P2 IMAD.MOV.U32 R7, RZ, RZ, R16 ;  /* 0x000000ffff07a224 */ /* 0x000fc600078e0010 */
[----:B------:R-:W-:Y:S02]  /*0460*/  @!P1 FSEL R0, R0, R5, P4 ;  /* 0x0000000500009208 */ /* 0x000fe40002000000 */
[----:B------:R-:W-:Y:S02]  /*0470*/  @!P1 LOP3.LUT R5, R5, 0x80000, RZ, 0xfc, !PT ;  /* 0x0008000005059812 */ /* 0x000fe400078efcff */
[----:B------:R-:W-:Y:S02]  /*0480*/  ISETP.GE.U32.AND P4, PT, R12, R28, PT ;  /* 0x0000001c0c00720c */ /* 0x000fe40003f86070 */
[----:B------:R-:W-:Y:S01]  /*0490*/  @!P1 SEL R3, R5, R0, P5 ;  /* 0x0000000005039207 */ /* 0x000fe20002800000 */
[----:B------:R-:W-:Y:S01]  /*04a0*/  @!P2 IMAD.MOV.U32 R0, RZ, RZ, R2 ;  /* 0x000000ffff00a224 */ /* 0x000fe200078e0002 */
[----:B------:R-:W-:-:S13]  /*04b0*/  ISETP.GE.AND.EX P4, PT, RZ, R29, PT, P4 ;  /* 0x0000001dff00720c */ /* 0x000fda0003f86340 */
[----:B------:R-:W0:Y:S01]  /*04c0*/  @!P4 LDC.64 R4, c[0x0][0x388] ;  /* 0x0000e200ff04cb82 */ /* 0x000e220000000a00 */
[----:B------:R-:W-:-:S15]  /*04d0*/  @!P4 IMAD.MOV.U32 R13, RZ, RZ, RZ ;  /* 0x000000ffff0dc224 */ /* 0x000fde00078e00ff */
[----:B------:R-:W-:-:S15]  /*04e0*/  NOP ;  /* 0x0000000000007918 */ /* 0x000fde0000000000 */
[----:B------:R-:W-:-:S02]  /*04f0*/  NOP ;  /* 0x0000000000007918 */ /* 0x000fc40000000000 */
        /* <DEDUP_REMOVED lines=8> */
[----:B--2---:R-:W-:-:S04]  /*0580*/  @!P3 IMAD.MOV.U32 R7, RZ, RZ, R15 ;  /* 0x000000ffff07b224 */ /* 0x004fc800078e000f */
[----:B------:R-:W-:Y:S01]  /*0590*/  @!P3 IMAD.MOV.U32 R0, RZ, RZ, R3 ;  /* 0x000000ffff00b224 */ /* 0x000fe200078e0003 */
[----:B------:R-:W-:-:S15]  /*05a0*/  @!P3 LOP3.LUT R9, R7, 0x80000, RZ, 0xfc, !PT ;  /* 0x000800000709b812 */ /* 0x000fde00078efcff */
[----:B------:R-:W-:-:S15]  /*05b0*/  NOP ;  /* 0x0000000000007918 */ /* 0x000fde0000000000 */
[----:B------:R-:W-:-:S12]  /*05c0*/  NOP ;  /* 0x0000000000007918 */ /* 0x000fd80000000000 */
[----:B------:R-:W1:Y:S02]  /*05d0*/  @!P3 DSETP.MAX.AND P5, P6, R2, R14, PT ;  /* 0x0000000e0200b22a */ /* 0x000e640003eaf000 */
[----:B-1----:R-:W-:Y:S01]  /*05e0*/  @!P3 FSEL R0, R0, R7, P5 ;  /* 0x000000070000b208 */ /* 0x002fe20002800000 */
[----:B------:R-:W-:-:S03]  /*05f0*/  @!P4 IMAD.WIDE.U32 R6, R28, UR7, R12 ;  /* 0x000000071c06cc25 */ /* 0x000fc6000f8e000c */
[----:B------:R-:W-:Y:S01]  /*0600*/  @!P3 SEL R33, R9, R0, P6 ;  /* 0x000000000921b207 */ /* 0x000fe20003000000 */
[----:B------:R-:W-:Y:S02]  /*0610*/  @!P3 IMAD.MOV.U32 R9, RZ, RZ, R14 ;  /* 0x000000ffff09b224 */ /* 0x000fe400078e000e */
[----:B------:R-:W-:-:S05]  /*0620*/  @!P3 IMAD.MOV.U32 R0, RZ, RZ, R2 ;  /* 0x000000ffff00b224 */ /* 0x000fca00078e0002 */
[----:B------:R-:W-:Y:S01]  /*0630*/  @!P3 SEL R2, R0, R9, P5 ;  /* 0x000000090002b207 */ /* 0x000fe20002800000 */
[----:B------:R-:W-:Y:S01]  /*0640*/  @!P4 IMAD R0, R29, UR7, R7 ;  /* 0x000000071d00cc24 */ /* 0x000fe2000f8e0207 */
[----:B0-----:R-:W-:-:S04]  /*0650*/  @!P4 LEA R4, P5, R6, R4, 0x3 ;  /* 0x000000040604c211 */ /* 0x001fc800078a18ff */
[----:B------:R-:W-:-:S05]  /*0660*/  @!P4 LEA.HI.X R5, R6, R5, R0, 0x3, P5 ;  /* 0x000000050605c211 */ /* 0x000fca00028f1c00 */
[----:B------:R-:W2:Y:S01]  /*0670*/  @!P4 LDG.E.64 R10, desc[UR8][R4.64] ;  /* 0x00000008040ac981 */ /* 0x000ea2000c1e1b00 */
[----:B------:R-:W-:Y:S01]  /*0680*/  @!P3 IMAD.MOV.U32 R3, RZ, RZ, R33 ;  /* 0x000000ffff03b224 */ /* 0x000fe200078e0021 */
[----:B------:R-:W0:Y:S01]  /*0690*/  S2UR UR6, SR_CgaCtaId ;  /* 0x00000000000679c3 */ /* 0x000e220000008800 */
[----:B------:R-:W-:Y:S01]  /*06a0*/  @!P4 IMAD.MOV.U32 R0, RZ, RZ, R2 ;  /* 0x000000ffff00c224 */ /* 0x000fe200078e0002 */
[----:B------:R-:W-:Y:S01]  /*06b0*/  UMOV UR4, 0x400 ;  /* 0x0000040000047882 */ /* 0x000fe20000000000 */
[----:B------:R-:W-:Y:S01]  /*06c0*/  @!P4 IMAD.MOV.U32 R6, RZ, RZ, R3 ;  /* 0x000000ffff06c224 */ /* 0x000fe200078e0003 */
[----:B------:R-:W-:Y:S02]  /*06d0*/  USHF.R.U32.HI UR5, URZ, 0x5, UR5 ;  /* 0x00000005ff057899 */ /* 0x000fe40008011605 */
[----:B0-----:R-:W-:Y:S02]  /*06e0*/  ULEA UR4, UR6, UR4, 0x18 ;  /* 0x0000000406047291 */ /* 0x001fe4000f8ec0ff */
[----:B------:R-:W-:Y:S01]  /*06f0*/  BAR.SYNC.DEFER_BLOCKING 0x0 ;  /* 0x0000000000007b1d */ /* 0x000fe20000010000 */
[----:B--2---:R-:W-:Y:S01]  /*0700*/  @!P4 IMAD.MOV.U32 R7, RZ, RZ, R10 ;  /* 0x000000ffff07c224 */ /* 0x004fe200078e000a */
[----:B------:R-:W-:-:S15]  /*0710*/  @!P4 MOV R9, R11 ;  /* 0x0000000b0009c202 */ /* 0x000fde0000000f00 */
[----:B------:R-:W-:-:S12]  /*0720*/  NOP ;  /* 0x0000000000007918 */ /* 0x000fd80000000000 */
[----:B------:R-:W0:Y:S02]  /*0730*/  @!P4 DSETP.MAX.AND P5, P6, R2, R10, PT ;  /* 0x0000000a0200c22a */ /* 0x000e240003eaf000 */
[----:B0-----:R-:W-:Y:S02]  /*0740*/  @!P4 SEL R2, R0, R7, P5 ;  /* 0x000000070002c207 */ /* 0x001fe40002800000 */
[----:B------:R-:W-:Y:S02]  /*0750*/  @!P4 LOP3.LUT R33, R9, 0x80000, RZ, 0xfc, !PT ;  /* 0x000800000921c812 */ /* 0x000fe400078efcff */
[----:B------:R-:W-:Y:S01]  /*0760*/  @!P4 FSEL R0, R6, R9, P5 ;  /* 0x000000090600c208 */ /* 0x000fe20002800000 */
[----:B------:R-:W-:Y:S03]  /*0770*/  SHFL.DOWN PT, R4, R2, 0x10, 0x1f ;  /* 0x0a001f0002047f89 */ /* 0x000fe600000e0000 */
[----:B------:R-:W-:-:S05]  /*0780*/  @!P4 SEL R3, R33, R0, P6 ;  /* 0x000000002103c207 */ /* 0x000fca0003000000 */
        /* <DEDUP_REMOVED lines=33> */
[C---:B------:R-:W-:Y:S01]  /*09a0*/  LOP3.LUT P5, R0, R30.reuse, 0x1f, RZ, 0xc0, !PT ;  /* 0x0000001f1e007812 */ /* 0x040fe200078ac0ff */
[----:B------:R-:W-:Y:S01]  /*09b0*/  SHFL.DOWN PT, R3, R7, 0x1, 0x1f ;  /* 0x08201f0007037f89 */ /* 0x000fe200000e0000 */
[----:B------:R-:W-:Y:S02]  /*09c0*/  LEA.HI R5, R30, UR4, RZ, 0x1e ;  /* 0x000000041e057c11 */ /* 0x000fe4000f8ff0ff */
[----:B------:R-:W-:Y:S01]  /*09d0*/  LEA R0, R0, UR4, 0x3 ;  /* 0x0000000400007c11 */ /* 0x000fe2000f8e18ff */
[----:B------:R-:W0:-:S15]  /*09e0*/  SHFL.DOWN PT, R2, R6, 0x1, 0x1f ;  /* 0x08201f0006027f89 */ /* 0x000e1e00000e0000 */
[----:B------:R-:W-:-:S15]  /*09f0*/  NOP ;  /* 0x0000000000007918 */ /* 0x000fde0000000000 */
[----:B------:R-:W-:-:S15]  /*0a00*/  NOP ;  /* 0x0000000000007918 */ /* 0x000fde0000000000 */
[----:B------:R-:W-:-:S08]  /*0a10*/  NOP ;  /* 0x0000000000007918 */ /* 0x000fd00000000000 */
[----:B0-----:R-:W0:Y:S02]  /*0a20*/  DSETP.GEU.AND P6, PT, R6, R2, PT ;  /* 0x000000020600722a */ /* 0x001e240003fce000 */
[----:B0-----:R-:W-:Y:S02]  /*0a30*/  FSEL R32, R2, R6, !P6 ;  /* 0x0000000602207208 */ /* 0x001fe40007000000 */
[----:B------:R-:W-:Y:S02]  /*0a40*/  FSEL R33, R3, R7, !P6 ;  /* 0x0000000703217208 */ /* 0x000fe40007000000 */
[----:B------:R-:W-:-:S03]  /*0a50*/  ISETP.GE.U32.AND P6, PT, R30, UR5, PT ;  /* 0x000000051e007c0c */ /* 0x000fc6000bfc6070 */
[----:B------:R-:W-:Y:S01]  /*0a60*/  @!P5 STS.64 [R5], R32 ;  /* 0x000000200500d388 */ /* 0x000fe20000000a00 */
[----:B------:R-:W-:Y:S01]  /*0a70*/  BAR.SYNC.DEFER_BLOCKING 0x0 ;  /* 0x0000000000007b1d */ /* 0x000fe20000010000 */
[----:B------:R-:W-:Y:S02]  /*0a80*/  ISETP.GT.U32.AND P5, PT, R30, 0x1f, PT ;  /* 0x0000001f1e00780c */ /* 0x000fe40003fa4070 */
[----:B------:R-:W-:Y:S02]  /*0a90*/  P2R R3, PR, RZ, 0x40 ;  /* 0x00000040ff037803 */ /* 0x000fe40000000000 */
[----:B------:R-:W-:-:S04]  /*0aa0*/  P2R R2, PR, RZ, 0x20 ;  /* 0x00000020ff027803 */ /* 0x000fc80000000000 */
[----:B------:R0:W1:Y:S01]  /*0ab0*/  @!P6 LDS.64 R8, [R0] ;  /* 0x000000000008e984 */ /* 0x0000620000000a00 */
[----:B------:R-:W-:-:S04]  /*0ac0*/  PLOP3.LUT P6, PT, PT, PT, PT, 0x8, 0x80 ;  /* 0x000000000080781c */ /* 0x000fc80003fce170 */
[----:B0-----:R-:W-:Y:S01]  /*0ad0*/  P2R R0, PR, RZ, 0x40 ;  /* 0x00000040ff007803 */ /* 0x001fe20000000000 */
[----:B------:R-:W-:Y:S08]  /*0ae0*/  @P5 BRA `(.L_x_10899) ;  /* 0x0000000000c45947 */ /* 0x000ff00003800000 */
[----:B------:R-:W-:-:S03]  /*0af0*/  UMOV UR5, 0xffffffff ;  /* 0xffffffff00057882 */ /* 0x000fc60000000000 */
[----:B------:R-:W-:Y:S05]  /*0b00*/  BRA.DIV UR5, `(.L_x_10900) ;  /* 0x0000003e05f87947 */ /* 0x000fea000b800000 */
[----:B-1----:R-:W-:Y:S04]  /*0b10*/  SHFL.DOWN PT, R33, R9, 0x10, 0x1f ;  /* 0x0a001f0009217f89 */ /* 0x002fe800000e0000 */
        /* <DEDUP_REMOVED lines=16> */
[----:B0-----:R-:W-:Y:S01]  /*0c20*/  IMAD.MOV.U32 R5, RZ, RZ, R34 ;  /* 0x000000ffff057224 */ /* 0x001fe200078e0022 */
[----:B-1----:R-:W-:-:S15]  /*0c30*/  MOV R4, R36 ;  /* 0x0000002400047202 */ /* 0x002fde0000000f00 */
        /* <DEDUP_REMOVED lines=18> */
.L_x_10944:
[----:B--2---:R-:W-:Y:S01]  /*0d60*/  IMAD.MOV.U32 R4, RZ, RZ, R36 ;  /* 0x000000ffff047224 */ /* 0x004fe200078e0024 */
[----:B------:R-:W-:Y:S01]  /*0d70*/  ISETP.NE.AND P6, PT, R0, RZ, PT ;  /* 0x000000ff0000720c */ /* 0x000fe20003fc5270 */
[----:B-1----:R-:W-:-:S06]  /*0d80*/  IMAD.MOV.U32 R5, RZ, RZ, R34 ;  /* 0x000000ffff057224 */ /* 0x002fcc00078e0022 */
[----:B------:R-:W0:Y:S02]  /*0d90*/  DSETP.GEU.AND P5, PT, R8, R4, PT ;  /* 0x000000040800722a */ /* 0x000e240003fae000 */
[----:B0-----:R-:W-:Y:S02]  /*0da0*/  FSEL R8, R36, R8, !P5 ;  /* 0x0000000824087208 */ /* 0x001fe40006800000 */
[----:B------:R-:W-:Y:S02]  /*0db0*/  FSEL R9, R34, R9, !P5 ;  /* 0x0000000922097208 */ /* 0x000fe40006800000 */
[----:B------:R-:W-:-:S13]  /*0dc0*/  ISETP.NE.AND P5, PT, R30, RZ, PT ;  /* 0x000000ff1e00720c */ /* 0x000fda0003fa5270 */
[----:B------:R0:W-:Y:S01]  /*0dd0*/  @!P5 STS.64 [UR4], R8 ;  /* 0x00000008ff00d988 */ /* 0x0001e20008000a04 */
[----:B------:R-:W-:-:S04]  /*0de0*/  @!P5 PLOP3.LUT P6, PT, PT, PT, PT, 0x80, 0x8 ;  /* 0x000000000008d81c */ /* 0x000fc80003fcf070 */
[----:B------:R-:W-:-:S09]  /*0df0*/  P2R R0, PR, RZ, 0x40 ;  /* 0x00000040ff007803 */ /* 0x000fd20000000000 */
.L_x_10899:
[----:B------:R-:W-:Y:S05]  /*0e00*/  WARPSYNC.ALL ;  /* 0x0000000000007948 */ /* 0x000fea0003800000 */
[----:B------:R-:W-:Y:S01]  /*0e10*/  BAR.SYNC.DEFER_BLOCKING 0x0 ;  /* 0x0000000000007b1d */ /* 0x000fe20000010000 */
[----:B------:R-:W-:-:S05]  /*0e20*/  CS2R R6, SRZ ;  /* 0x0000000000067805 */ /* 0x000fca000001ff00 */
[----:B------:R-:W-:Y:S01]  /*0e30*/  BSSY.RECONVERGENT B0, `(.L_x_10901) ;  /* 0x000007f000007945 */ /* 0x000fe20003800200 */
[----:B01----:R-:W0:Y:S03]  /*0e40*/  LDS.64 R8, [UR4] ;  /* 0x00000004ff087984 */ /* 0x003e260008000a00 */
        /* <DEDUP_REMOVED lines=107> */
[----:B------:R-:W-:-:S12]  /*1500*/  DADD R32, R34, +INF ;  /* 0x7ff0000022207429 */ /* 0x000fd80000000000 */
        /* <DEDUP_REMOVED lines=10> */
[----:B------:R-:W-:-:S15]  /*15b0*/  FSEL R33, R33, RZ, P5 ;  /* 0x000000ff21217208 */ /* 0x000fde0002800000 */
[----:B------:R-:W-:-:S15]  /*15c0*/  NOP ;  /* 0x0000000000007918 */ /* 0x000fde0000000000 */
[----:B------:R-:W-:-:S15]  /*15d0*/  NOP ;  /* 0x0000000000007918 */ /* 0x000fde0000000000 */
[----:B------:R-:W-:-:S15]  /*15e0*/  NOP ;  /* 0x0000000000007918 */ /* 0x000fde0000000000 */
[----:B------:R0:W1:Y:S02]  /*15f0*/  @!P6 DMUL R32, R6, R4 ;  /* 0x000000040620e228 */ /* 0x0000640000000000 */
.L_x_10904:
[----:B------:R-:W-:Y:S05]  /*1600*/  BSYNC.RECONVERGENT B1 ;  /* 0x0000000000017941 */ /* 0x000fea0003800200 */
.L_x_10903:
[----:B01----:R1:W2:Y:S02]  /*1610*/  DADD R6, RZ, R32 ;  /* 0x00000000ff067229 */ /* 0x0032a40000000020 */
.L_x_10902:
[----:B------:R-:W-:Y:S05]  /*1620*/  BSYNC.RECONVERGENT B0 ;  /* 0x0000000000007941 */ /* 0x000fea0003800200 */
.L_x_10901:
[----:B------:R-:W-:Y:S04]  /*1630*/  BSSY.RECONVERGENT B0, `(.L_x_10905) ;  /* 0x000007e000007945 */ /* 0x000fe80003800200 */
        /* <DEDUP_REMOVED lines=109> */
[----:B------:R-:W-:-:S04]  /*1d10*/  @!P6 SHF.R.S32.HI R35, RZ, 0x1, R35 ;  /* 0x00000001ff23e819 */ /* 0x000fc80000011423 */
[----:B------:R-:W-:Y:S01]  /*1d20*/  @!P6 LEA R33, R35, R33, 0x14 ;  /* 0x000000212321e211 */ /* 0x000fe200078ea0ff */
[----:B------:R-:W-:Y:S02]  /*1d30*/  @!P6 IMAD.IADD R35, R34, 0x1, -R35 ;  /* 0x000000012223e824 */ /* 0x000fe400078e0a23 */
[----:B------:R-:W-:-:S03]  /*1d40*/  @!P6 IMAD.MOV.U32 R34, RZ, RZ, RZ ;  /* 0x000000ffff22e224 */ /* 0x000fc600078e00ff */
[----:B------:R-:W-:-:S15]  /*1d50*/  @!P6 LEA R35, R35, 0x3ff00000, 0x14 ;  /* 0x3ff000002323e811 */ /* 0x000fde00078ea0ff */
[----:B------:R-:W-:-:S15]  /*1d60*/  NOP ;  /* 0x0000000000007918 */ /* 0x000fde0000000000 */
[----:B------:R-:W-:-:S08]  /*1d70*/  NOP ;  /* 0x0000000000007918 */ /* 0x000fd00000000000 */
[----:B------:R-:W0:Y:S02]  /*1d80*/  DSETP.GEU.AND P5, PT, R36, RZ, PT ;  /* 0x000000ff2400722a */ /* 0x000e240003fae000 */
[----:B0-----:R-:W-:Y:S02]  /*1d90*/  FSEL R4, R4, RZ, P5 ;  /* 0x000000ff04047208 */ /* 0x001fe40002800000 */
[----:B------:R-:W-:-:S15]  /*1da0*/  FSEL R5, R5, RZ, P5 ;  /* 0x000000ff05057208 */ /* 0x000fde0002800000 */
[----:B------:R-:W-:-:S15]  /*1db0*/  NOP ;  /* 0x0000000000007918 */ /* 0x000fde0000000000 */
[----:B------:R-:W-:-:S15]  /*1dc0*/  NOP ;  /* 0x0000000000007918 */ /* 0x000fde0000000000 */
[----:B------:R-:W-:-:S15]  /*1dd0*/  NOP ;  /* 0x0000000000007918 */ /* 0x000fde0000000000 */
[----:B------:R0:W1:Y:S02]  /*1de0*/  @!P6 DMUL R4, R32, R34 ;  /* 0x000000222004e228 */ /* 0x0000640000000000 */
.L_x_10908:
[----:B------:R-:W-:Y:S05]  /*1df0*/  BSYNC.RECONVERGENT B1 ;  /* 0x0000000000017941 */ /* 0x000fea0003800200 */
.L_x_10907:
[----:B-12---:R3:W4:Y:S02]  /*1e00*/  DADD R6, R6, R4 ;  /* 0x0000000006067229 */ /* 0x0067240000000004 */
.L_x_10906:
[----:B------:R-:W-:Y:S05]  /*1e10*/  BSYNC.RECONVERGENT B0 ;  /* 0x0000000000007941 */ /* 0x000fea0003800200 */
.L_x_10905:
        /* <DEDUP_REMOVED lines=108> */
[----:B------:R-:W-:-:S12]  /*24e0*/  DADD R4, R36, +INF ;  /* 0x7ff0000024047429 */ /* 0x000fd80000000000 */
[----:B------:R-:W-:-:S04]  /*24f0*/  @!P6 LEA.HI R35, R34, R34, RZ, 0x1 ;  /* 0x000000222223e211 */ /* 0x000fc800078f08ff */
[----:B------:R-:W-:-:S05]  /*2500*/  @!P6 SHF.R.S32.HI R35, RZ, 0x1, R35 ;  /* 0x00000001ff23e819 */ /* 0x000fca0000011423 */
[----:B------:R-:W-:Y:S02]  /*2510*/  @!P6 IMAD R33, R35, 0x100000, R33 ;  /* 0x001000002321e824 */ /* 0x000fe400078e0221 */
[----:B------:R-:W-:Y:S02]  /*2520*/  @!P6 IMAD.IADD R35, R34, 0x1, -R35 ;  /* 0x000000012223e824 */ /* 0x000fe400078e0a23 */
[----:B------:R-:W-:-:S03]  /*2530*/  @!P6 IMAD.MOV.U32 R34, RZ, RZ, RZ ;  /* 0x000000ffff22e224 */ /* 0x000fc600078e00ff */
[----:B------:R-:W-:-:S15]  /*2540*/  @!P6 LEA R35, R35, 0x3ff00000, 0x14 ;  /* 0x3ff000002323e811 */ /* 0x000fde00078ea0ff */
        /* <DEDUP_REMOVED lines=9> */
.L_x_10912:
[----:B------:R-:W-:Y:S05]  /*25e0*/  BSYNC.RECONVERGENT B1 ;  /* 0x0000000000017941 */ /* 0x000fea0003800200 */
.L_x_10911:
[----:B-12-4-:R1:W2:Y:S02]  /*25f0*/  DADD R6, R6, R4 ;  /* 0x0000000006067229 */ /* 0x0162a40000000004 */
.L_x_10910:
[----:B------:R-:W-:Y:S05]  /*2600*/  BSYNC.RECONVERGENT B0 ;  /* 0x0000000000007941 */ /* 0x000fea0003800200 */
.L_x_10909:
        /* <DEDUP_REMOVED lines=111> */
[----:B------:R-:W-:Y:S02]  /*2d00*/  @!P6 IMAD R33, R35, 0x100000, R33 ;  /* 0x001000002321e824 */ /* 0x000fe400078e0221 */
[----:B------:R-:W-:Y:S01]  /*2d10*/  @!P6 IMAD.IADD R35, R34, 0x1, -R35 ;  /* 0x000000012223e824 */ /* 0x000fe200078e0a23 */
[----:B------:R-:W-:-:S04]  /*2d20*/  @!P6 MOV R34, RZ ;  /* 0x000000ff0022e202 */ /* 0x000fc80000000f00 */
        /* <DEDUP_REMOVED lines=10> */
.L_x_10916:
[----:B------:R-:W-:Y:S05]  /*2dd0*/  BSYNC.RECONVERGENT B1 ;  /* 0x0000000000017941 */ /* 0x000fea0003800200 */
.L_x_10915:
[----:B-12-4-:R1:W2:Y:S02]  /*2de0*/  DADD R6, R6, R4 ;  /* 0x0000000006067229 */ /* 0x0162a40000000004 */
.L_x_10914:
[----:B------:R-:W-:Y:S05]  /*2df0*/  BSYNC.RECONVERGENT B0 ;  /* 0x0000000000007941 */ /* 0x000fea0003800200 */
.L_x_10913:
        /* <DEDUP_REMOVED lines=124> */
.L_x_10920:
[----:B------:R-:W-:Y:S05]  /*35c0*/  BSYNC.RECONVERGENT B1 ;  /* 0x0000000000017941 */ /* 0x000fea0003800200 */
.L_x_10919:
[----:B-12-4-:R1:W2:Y:S02]  /*35d0*/  DADD R6, R6, R32 ;  /* 0x0000000006067229 */ /* 0x0162a40000000020 */
.L_x_10918:
[----:B------:R-:W-:Y:S05]  /*35e0*/  BSYNC.RECONVERGENT B0 ;  /* 0x0000000000007941 */ /* 0x000fea0003800200 */
.L_x_10917:
[----:B01234-:R-:W-:Y:S01]  /*35f0*/  SHFL.DOWN PT, R5, R7, 0x10, 0x1f ;  /* 0x0a001f0007057f89 */ /* 0x01ffe200000e0000 */
[----:B------:R-:W-:Y:S01]  /*3600*/  BAR.SYNC.DEFER_BLOCKING 0x0 ;  /* 0x0000000000007b1d */ /* 0x000fe20000010000 */
[----:B------:R-:W-:Y:S02]  /*3610*/  ISETP.NE.AND P6, PT, R2, RZ, PT ;  /* 0x000000ff0200720c */ /* 0x000fe40003fc5270 */
[----:B------:R-:W-:-:S03]  /*3620*/  LOP3.LUT R2, R30, 0x1f, RZ, 0xc0, !PT ;  /* 0x0000001f1e027812 */ /* 0x000fc600078ec0ff */
[----:B------:R-:W-:Y:S01]  /*3630*/  BSSY B0, `(.L_x_10921) ;  /* 0x0000040000007945 */ /* 0x000fe20003800000 */
[----:B------:R-:W-:Y:S01]  /*3640*/  ISETP.NE.AND P5, PT, R2, RZ, PT ;  /* 0x000000ff0200720c */ /* 0x000fe20003fa5270 */
        /* <DEDUP_REMOVED lines=9> */
[----:B------:R-:W-:-:S03]  /*36e0*/  LEA.HI R5, R30, UR4, RZ, 0x1e ;  /* 0x000000041e057c11 */ /* 0x000fc6000f8ff0ff */
        /* <DEDUP_REMOVED lines=20> */
[----:B------:R-:W-:-:S13]  /*3830*/  ISETP.NE.AND P5, PT, R3, RZ, PT ;  /* 0x000000ff0300720c */ /* 0x000fda0003fa5270 */
        /* <DEDUP_REMOVED lines=10> */
[----:B0-----:R-:W0:-:S15]  /*38e0*/  SHFL.DOWN PT, R2, R34, 0x8, 0x1f ;  /* 0x09001f0022027f89 */ /* 0x001e1e00000e0000 */
        /* <DEDUP_REMOVED lines=18> */
.L_x_10955:
[----:B--2---:R-:W-:-:S06]  /*3a10*/  IMAD.MOV.U32 R32, RZ, RZ, R36 ;  /* 0x000000ffff207224 */ /* 0x004fcc00078e0024 */
[----:B-1----:R2:W3:Y:S02]  /*3a20*/  DADD R32, R34, R32 ;  /* 0x0000000022207229 */ /* 0x0024e40000000020 */
.L_x_10922:
[----:B------:R-:W-:Y:S05]  /*3a30*/  BSYNC B0 ;  /* 0x0000000000007941 */ /* 0x000fea0003800000 */
.L_x_10921:
[----:B------:R-:W-:Y:S01]  /*3a40*/  ISETP.NE.AND P5, PT, R0, RZ, PT ;  /* 0x000000ff0000720c */ /* 0x000fe20003fa5270 */
[----:B------:R-:W-:-:S12]  /*3a50*/  WARPSYNC.ALL ;  /* 0x0000000000007948 */ /* 0x000fd80003800000 */
[----:B-1-3--:R-:W-:Y:S01]  /*3a60*/  @P5 STS.64 [UR4], R32 ;  /* 0x00000020ff005988 */ /* 0x00afe20008000a04 */
[----:B------:R-:W-:Y:S06]  /*3a70*/  BAR.SYNC.DEFER_BLOCKING 0x0 ;  /* 0x0000000000007b1d */ /* 0x000fec0000010000 */
[----:B0-----:R-:W0:Y:S02]  /*3a80*/  LDS.64 R6, [UR4] ;  /* 0x00000004ff067984 */ /* 0x001e240008000a00 */
[----:B0-----:R-:W-:Y:S01]  /*3a90*/  ISETP.GT.AND P5, PT, R7, 0xfffff, PT ;  /* 0x000fffff0700780c */ /* 0x001fe20003fa4270 */
[----:B------:R-:W-:Y:S01]  /*3aa0*/  IMAD.MOV.U32 R3, RZ, RZ, R7 ;  /* 0x000000ffff037224 */ /* 0x000fe200078e0007 */
[----:B------:R-:W-:-:S11]  /*3ab0*/  MOV R2, R6 ;  /* 0x0000000600027202 */ /* 0x000fd60000000f00 */
[----:B------:R-:W0:Y:S02]  /*3ac0*/  @!P5 DMUL R2, R2, 1.80143985094819840000e+16 ;  /* 0x435000000202d828 */ /* 0x000e240000000000 */
[----:B0-----:R-:W-:Y:S02]  /*3ad0*/  @!P5 IMAD.MOV.U32 R7, RZ, RZ, R3 ;  /* 0x000000ffff07d224 */ /* 0x001fe400078e0003 */
[----:B------:R-:W-:Y:S02]  /*3ae0*/  @!P5 IMAD.MOV.U32 R6, RZ, RZ, R2 ;  /* 0x000000ffff06d224 */ /* 0x000fe400078e0002 */
[----:B------:R-:W-:-:S05]  /*3af0*/  VIADD R0, R7, 0xffffffff ;  /* 0xffffffff07007836 */ /* 0x000fca0000000000 */
[----:B------:R-:W-:Y:S01]  /*3b00*/  ISETP.GT.U32.AND P6, PT, R0, 0x7feffffe, PT ;  /* 0x7feffffe0000780c */ /* 0x000fe20003fc4070 */
[----:B------:R-:W-:Y:S01]  /*3b10*/  IMAD.MOV.U32 R0, RZ, RZ, -0x3ff ;  /* 0xfffffc01ff007424 */ /* 0x000fe200078e00ff */
[----:B------:R-:W-:-:S11]  /*3b20*/  @!P5 MOV R0, 0xfffffbcb ;  /* 0xfffffbcb0000d802 */ /* 0x000fd60000000f00 */
        /* <DEDUP_REMOVED lines=45> */
[----:B0-----:R-:W2:-:S15]  /*3e00*/  DFMA R2, R6, R4, R2 ;  /* 0x000000040602722b */ /* 0x001e9e0000000002 */
[----:B------:R-:W-:-:S15]  /*3e10*/  NOP ;  /* 0x0000000000007918 */ /* 0x000fde0000000000 */
[----:B------:R-:W-:-:S15]  /*3e20*/  NOP ;  /* 0x0000000000007918 */ /* 0x000fde0000000000 */
[----:B------:R-:W-:-:S15]  /*3e30*/  NOP ;  /* 0x0000000000007918 */ /* 0x000fde0000000000 */
[----:B------:R-:W-:-:S04]  /*3e40*/  NOP ;  /* 0x0000000000007918 */ /* 0x000fc80000000000 */
[----:B--2---:R-:W0:-:S15]  /*3e50*/  DADD R34, R6, -R2 ;  /* 0x0000000006227229 */ /* 0x004e1e0000000802 */
        /* <DEDUP_REMOVED lines=121> */
.L_x_10924:
[----:B------:R-:W-:Y:S01]  /*45f0*/  IMAD.MOV.U32 R4, RZ, RZ, 0x0 ;  /* 0x00000000ff047424 */ /* 0x000fe200078e00ff */
[----:B------:R-:W-:Y:S01]  /*4600*/  LOP3.LUT P5, RZ, R3, 0x7fffffff, RZ, 0xc0, !PT ;  /* 0x7fffffff03ff7812 */ /* 0x000fe200078ac0ff */
[----:B------:R-:W-:-:S06]  /*4610*/  IMAD.MOV.U32 R5, RZ, RZ, 0x7ff00000 ;  /* 0x7ff00000ff057424 */ /* 0x000fcc00078e00ff */
[----:B------:R-:W0:Y:S02]  /*4620*/  DFMA R2, R2, R4, +INF ;  /* 0x7ff000000202742b */ /* 0x000e240000000004 */
[----:B0-----:R-:W-:Y:S02]  /*4630*/  FSEL R6, R2, RZ, P5 ;  /* 0x000000ff02067208 */ /* 0x001fe40002800000 */
[----:B------:R-:W-:-:S07]  /*4640*/  FSEL R7, R3, -QNAN , P5 ;  /* 0xfff0000003077808 */ /* 0x000fce0002800000 */
.L_x_10925:
        /* <DEDUP_REMOVED lines=14> */
.L_x_10927:
[----:B------:R-:W-:Y:S05]  /*4730*/  BSYNC.RECONVERGENT B0 ;  /* 0x0000000000007941 */ /* 0x000fea0003800200 */
.L_x_10926:
[----:B------:R-:W-:Y:S04]  /*4740*/  BSSY.RECONVERGENT B0, `(.L_x_10928) ;  /* 0x000000e000007945 */ /* 0x000fe80003800200 */
[----:B------:R-:W-:Y:S05]  /*4750*/  @P1 BRA `(.L_x_10929) ;  /* 0x0000000000301947 */ /* 0x000fea0003800000 */
[----:B------:R-:W1:Y:S01]  /*4760*/  LDCU.64 UR4, c[0x0][0x380] ;  /* 0x00007000ff0477ac */ /* 0x000e620008000a00 */
[----:B------:R-:W-:Y:S01]  /*4770*/  MOV R27, RZ ;  /* 0x000000ff001b7202 */ /* 0x000fe20000000f00 */
[----:B0-----:R-:W0:Y:S02]  /*4780*/  DADD R2, R18, -R8 ;  /* 0x0000000012027229 */ /* 0x001e240000000808 */
[----:B------:R-:W-:-:S04]  /*4790*/  IMAD.WIDE.U32 R26, R28, UR7, R26 ;  /* 0x000000071c1a7c25 */ /* 0x000fc8000f8e001a */
[----:B------:R-:W-:Y:S01]  /*47a0*/  IMAD R5, R29, UR7, R27 ;  /* 0x000000071d057c24 */ /* 0x000fe2000f8e021b */
[----:B-1----:R-:W-:-:S04]  /*47b0*/  LEA R4, P0, R26, UR4, 0x3 ;  /* 0x000000041a047c11 */ /* 0x002fc8000f8018ff */
[----:B------:R-:W-:-:S15]  /*47c0*/  LEA.HI.X R5, R26, UR5, R5, 0x3, P0 ;  /* 0x000000051a057c11 */ /* 0x000fde00080f1c05 */
[----:B------:R-:W-:-:S15]  /*47d0*/  NOP ;  /* 0x0000000000007918 */ /* 0x000fde0000000000 */
[----:B------:R-:W-:-:S15]  /*47e0*/  NOP ;  /* 0x0000000000007918 */ /* 0x000fde0000000000 */
[----:B------:R-:W-:-:S08]  /*47f0*/  NOP ;  /* 0x0000000000007918 */ /* 0x000fd00000000000 */
[----:B0-----:R-:W0:Y:S02]  /*4800*/  DADD R2, R2, -R6 ;  /* 0x0000000002027229 */ /* 0x001e240000000806 */
[----:B0-----:R1:W-:Y:S02]  /*4810*/  STG.E.64 desc[UR8][R4.64], R2 ;  /* 0x0000000204007986 */ /* 0x0013e4000c101b08 */
.L_x_10929:
[----:B------:R-:W-:Y:S05]  /*4820*/  BSYNC.RECONVERGENT B0 ;  /* 0x0000000000007941 */ /* 0x000fea0003800200 */
.L_x_10928:
[----:B------:R-:W-:Y:S04]  /*4830*/  BSSY.RECONVERGENT B0, `(.L_x_10930) ;  /* 0x000000e000007945 */ /* 0x000fe80003800200 */
[----:B------:R-:W-:Y:S05]  /*4840*/  @P2 BRA `(.L_x_10931) ;  /* 0x0000000000302947 */ /* 0x000fea0003800000 */
[----:B------:R-:W3:Y:S01]  /*4850*/  LDCU.64 UR4, c[0x0][0x380] ;  /* 0x00007000ff0477ac */ /* 0x000ee20008000a00 */
[----:B------:R-:W-:Y:S01]  /*4860*/  IMAD.MOV.U32 R25, RZ, RZ, RZ ;  /* 0x000000ffff197224 */ /* 0x000fe200078e00ff */
[----:B01----:R-:W0:Y:S01]  /*4870*/  DADD R2, R16, -R8 ;  /* 0x0000000010027229 */ /* 0x003e220000000808 */
[----:B------:R-:W-:-:S04]  /*4880*/  IMAD.WIDE.U32 R24, R28, UR7, R24 ;  /* 0x000000071c187c25 */ /* 0x000fc8000f8e0018 */
[----:B------:R-:W-:Y:S01]  /*4890*/  IMAD R5, R29, UR7, R25 ;  /* 0x000000071d057c24 */ /* 0x000fe2000f8e0219 */
[----:B---3--:R-:W-:-:S04]  /*48a0*/  LEA R4, P0, R24, UR4, 0x3 ;  /* 0x0000000418047c11 */ /* 0x008fc8000f8018ff */
[----:B------:R-:W-:-:S15]  /*48b0*/  LEA.HI.X R5, R24, UR5, R5, 0x3, P0 ;  /* 0x0000000518057c11 */ /* 0x000fde00080f1c05 */
[----:B------:R-:W-:-:S15]  /*48c0*/  NOP ;  /* 0x0000000000007918 */ /* 0x000fde0000000000 */
[----:B------:R-:W-:-:S15]  /*48d0*/  NOP ;  /* 0x0000000000007918 */ /* 0x000fde0000000000 */
[----:B------:R-:W-:-:S09]  /*48e0*/  NOP ;  /* 0x0000000000007918 */ /* 0x000fd20000000000 */
[----:B0-----:R-:W0:Y:S02]  /*48f0*/  DADD R2, R2, -R6 ;  /* 0x0000000002027229 */ /* 0x001e240000000806 */
[----:B0-----:R3:W-:Y:S02]  /*4900*/  STG.E.64 desc[UR8][R4.64], R2 ;  /* 0x0000000204007986 */ /* 0x0017e4000c101b08 */
.L_x_10931:
[----:B------:R-:W-:Y:S05]  /*4910*/  BSYNC.RECONVERGENT B0 ;  /* 0x0000000000007941 */ /* 0x000fea0003800200 */
.L_x_10930:
[----:B------:R-:W-:Y:S04]  /*4920*/  BSSY.RECONVERGENT B0, `(.L_x_10932) ;  /* 0x000000e000007945 */ /* 0x000fe80003800200 */
[----:B------:R-:W-:Y:S05]  /*4930*/  @P3 BRA `(.L_x_10933) ;  /* 0x0000000000303947 */ /* 0x000fea0003800000 */
[----:B------:R-:W4:Y:S01]  /*4940*/  LDCU.64 UR4, c[0x0][0x380] ;  /* 0x00007000ff0477ac */ /* 0x000f220008000a00 */
[----:B------:R-:W-:Y:S01]  /*4950*/  IMAD.MOV.U32 R21, RZ, RZ, RZ ;  /* 0x000000ffff157224 */ /* 0x000fe200078e00ff */
[----:B01-3--:R-:W0:Y:S01]  /*4960*/  DADD R2, R14, -R8 ;  /* 0x000000000e027229 */ /* 0x00be220000000808 */
[----:B------:R-:W-:-:S04]  /*4970*/  IMAD.WIDE.U32 R20, R28, UR7, R20 ;  /* 0x000000071c147c25 */ /* 0x000fc8000f8e0014 */
[----:B------:R-:W-:Y:S01]  /*4980*/  IMAD R5, R29, UR7, R21 ;  /* 0x000000071d057c24 */ /* 0x000fe2000f8e0215 */
[----:B----4-:R-:W-:-:S04]  /*4990*/  LEA R4, P0, R20, UR4, 0x3 ;  /* 0x0000000414047c11 */ /* 0x010fc8000f8018ff */
[----:B------:R-:W-:-:S15]  /*49a0*/  LEA.HI.X R5, R20, UR5, R5, 0x3, P0 ;  /* 0x0000000514057c11 */ /* 0x000fde00080f1c05 */
[----:B------:R-:W-:-:S15]  /*49b0*/  NOP ;  /* 0x0000000000007918 */ /* 0x000fde0000000000 */
[----:B------:R-:W-:-:S15]  /*49c0*/  NOP ;  /* 0x0000000000007918 */ /* 0x000fde0000000000 */
[----:B------:R-:W-:-:S09]  /*49d0*/  NOP ;  /* 0x0000000000007918 */ /* 0x000fd20000000000 */
[----:B0-----:R-:W0:Y:S02]  /*49e0*/  DADD R2, R2, -R6 ;  /* 0x0000000002027229 */ /* 0x001e240000000806 */
[----:B0-----:R4:W-:Y:S02]  /*49f0*/  STG.E.64 desc[UR8][R4.64], R2 ;  /* 0x0000000204007986 */ /* 0x0019e4000c101b08 */
.L_x_10933:
[----:B------:R-:W-:Y:S05]  /*4a00*/  BSYNC.RECONVERGENT B0 ;  /* 0x0000000000007941 */ /* 0x000fea0003800200 */
.L_x_10932:
        /* <DEDUP_REMOVED lines=14> */
.L_x_10900:
[----:B-1----:R-:W-:Y:S01]  /*4af0*/  IMAD.MOV.U32 R7, RZ, RZ, R9 ;  /* 0x000000ffff077224 */ /* 0x002fe200078e0009 */
[----:B------:R-:W-:Y:S01]  /*4b00*/  MOV R5, 0x1f ;  /* 0x0000001f00057802 */ /* 0x000fe20000000f00 */
[----:B------:R-:W-:Y:S02]  /*4b10*/  IMAD.MOV.U32 R6, RZ, RZ, 0x10 ;  /* 0x00000010ff067424 */ /* 0x000fe400078e00ff */
[----:B------:R-:W-:-:S07]  /*4b20*/  IMAD.MOV.U32 R4, RZ, RZ, -0x1 ;  /* 0xffffffffff047424 */ /* 0x000fce00078e00ff */
[----:B------:R-:W-:Y:S05]  /*4b30*/  WARPSYNC.COLLECTIVE R4, `(.L_x_10934) ;  /* 0x0000000004087348 */ /* 0x000fea0003c00000 */
[----:B------:R0:W1:Y:S02]  /*4b40*/  SHFL.DOWN P5, R36, R7, R6, R5 ;  /* 0x0800000607247389 */ /* 0x00006400000a0005 */
[----:B01----:R-:W-:Y:S05]  /*4b50*/  ENDCOLLECTIVE ;  /* 0x000000000000791b */ /* 0x003fea0003800000 */
.L_x_10934:
[----:B------:R-:W-:Y:S02]  /*4b60*/  IMAD.MOV.U32 R7, RZ, RZ, R8 ;  /* 0x000000ffff077224 */ /* 0x000fe400078e0008 */
[----:B------:R-:W-:-:S07]  /*4b70*/  IMAD.MOV.U32 R33, RZ, RZ, R36 ;  /* 0x000000ffff217224 */ /* 0x000fce00078e0024 */
[----:B------:R-:W-:Y:S05]  /*4b80*/  WARPSYNC.COLLECTIVE R4, `(.L_x_10935) ;  /* 0x0000000004087348 */ /* 0x000fea0003c00000 */
[----:B------:R0:W1:Y:S02]  /*4b90*/  SHFL.DOWN P5, R36, R7, R6, R5 ;  /* 0x0800000607247389 */ /* 0x00006400000a0005 */
[----:B01----:R-:W-:Y:S05]  /*4ba0*/  ENDCOLLECTIVE ;  /* 0x000000000000791b */ /* 0x003fea0003800000 */
.L_x_10935:
        /* <DEDUP_REMOVED lines=9> */
.L_x_10936:
[----:B------:R-:W-:Y:S02]  /*4c40*/  IMAD.MOV.U32 R7, RZ, RZ, R32 ;  /* 0x000000ffff077224 */ /* 0x000fe400078e0020 */
[----:B------:R-:W-:-:S07]  /*4c50*/  IMAD.MOV.U32 R34, RZ, RZ, R36 ;  /* 0x000000ffff227224 */ /* 0x000fce00078e0024 */
[----:B------:R-:W-:Y:S05]  /*4c60*/  WARPSYNC.COLLECTIVE R4, `(.L_x_10937) ;  /* 0x0000000004087348 */ /* 0x000fea0003c00000 */
[----:B------:R0:W1:Y:S02]  /*4c70*/  SHFL.DOWN P5, R36, R7, R6, R5 ;  /* 0x0800000607247389 */ /* 0x00006400000a0005 */
[----:B01----:R-:W-:Y:S05]  /*4c80*/  ENDCOLLECTIVE ;  /* 0x000000000000791b */ /* 0x003fea0003800000 */
.L_x_10937:
        /* <DEDUP_REMOVED lines=12> */
.L_x_10938:
[----:B------:R-:W-:Y:S02]  /*4d50*/  IMAD.MOV.U32 R7, RZ, RZ, R8 ;  /* 0x000000ffff077224 */ /* 0x000fe400078e0008 */
[----:B------:R-:W-:-:S07]  /*4d60*/  IMAD.MOV.U32 R34, RZ, RZ, R36 ;  /* 0x000000ffff227224 */ /* 0x000fce00078e0024 */
[----:B------:R-:W-:Y:S05]  /*4d70*/  WARPSYNC.COLLECTIVE R4, `(.L_x_10939) ;  /* 0x0000000004087348 */ /* 0x000fea0003c00000 */
[----:B------:R0:W1:Y:S02]  /*4d80*/  SHFL.DOWN P5, R36, R7, R6, R5 ;  /* 0x0800000607247389 */ /* 0x00006400000a0005 */
[----:B01----:R-:W-:Y:S05]  /*4d90*/  ENDCOLLECTIVE ;  /* 0x000000000000791b */ /* 0x003fea0003800000 */
.L_x_10939:
        /* <DEDUP_REMOVED lines=12> */
.L_x_10940:
[----:B------:R-:W-:Y:S01]  /*4e60*/  MOV R7, R32 ;  /* 0x0000002000077202 */ /* 0x000fe20000000f00 */
[----:B------:R-:W-:-:S07]  /*4e70*/  IMAD.MOV.U32 R34, RZ, RZ, R36 ;  /* 0x000000ffff227224 */ /* 0x000fce00078e0024 */
[----:B------:R-:W-:Y:S05]  /*4e80*/  WARPSYNC.COLLECTIVE R4, `(.L_x_10941) ;  /* 0x0000000004087348 */ /* 0x000fea0003c00000 */
[----:B------:R0:W1:Y:S02]  /*4e90*/  SHFL.DOWN P5, R36, R7, R6, R5 ;  /* 0x0800000607247389 */ /* 0x00006400000a0005 */
[----:B01----:R-:W-:Y:S05]  /*4ea0*/  ENDCOLLECTIVE ;  /* 0x000000000000791b */ /* 0x003fea0003800000 */
.L_x_10941:
        /* <DEDUP_REMOVED lines=12> */
.L_x_10942:
[----:B------:R-:W-:Y:S02]  /*4f70*/  IMAD.MOV.U32 R7, RZ, RZ, R8 ;  /* 0x000000ffff077224 */ /* 0x000fe400078e0008 */
[----:B------:R-:W-:-:S07]  /*4f80*/  IMAD.MOV.U32 R34, RZ, RZ, R36 ;  /* 0x000000ffff227224 */ /* 0x000fce00078e0024 */
[----:B------:R-:W-:Y:S05]  /*4f90*/  WARPSYNC.COLLECTIVE R4, `(.L_x_10943) ;  /* 0x0000000004087348 */ /* 0x000fea0003c00000 */
[----:B------:R0:W1:Y:S02]  /*4fa0*/  SHFL.DOWN P5, R36, R7, R6, R5 ;  /* 0x0800000607247389 */ /* 0x00006400000a0005 */
[----:B01----:R-:W-:Y:S05]  /*4fb0*/  ENDCOLLECTIVE ;  /* 0x000000000000791b */ /* 0x003fea0003800000 */
.L_x_10943:
[----:B------:R-:W-:Y:S05]  /*4fc0*/  BRA `(.L_x_10944) ;  /* 0xffffffbc00647947 */ /* 0x000fea000383ffff */
.L_x_10923:
[----:B01----:R-:W-:Y:S01]  /*4fd0*/  IMAD.MOV.U32 R7, RZ, RZ, R33 ;  /* 0x000000ffff077224 */ /* 0x003fe200078e0021 */
[----:B------:R-:W-:Y:S01]  /*4fe0*/  MOV R4, 0xffffffff ;  /* 0xffffffff00047802 */ /* 0x000fe20000000f00 */
[----:B------:R-:W-:Y:S02]  /*4ff0*/  IMAD.MOV.U32 R6, RZ, RZ, 0x10 ;  /* 0x00000010ff067424 */ /* 0x000fe400078e00ff */
[----:B------:R-:W-:-:S07]  /*5000*/  IMAD.MOV.U32 R5, RZ, RZ, 0x1f ;  /* 0x0000001fff057424 */ /* 0x000fce00078e00ff */
[----:B------:R-:W-:Y:S05]  /*5010*/  WARPSYNC.COLLECTIVE R4, `(.L_x_10945) ;  /* 0x0000000004087348 */ /* 0x000fea0003c00000 */
[----:B------:R0:W1:Y:S02]  /*5020*/  SHFL.DOWN P5, R36, R7, R6, R5 ;  /* 0x0800000607247389 */ /* 0x00006400000a0005 */
[----:B01----:R-:W-:Y:S05]  /*5030*/  ENDCOLLECTIVE ;  /* 0x000000000000791b */ /* 0x003fea0003800000 */
.L_x_10945:
[----:B------:R-:W-:Y:S02]  /*5040*/  IMAD.MOV.U32 R7, RZ, RZ, R32 ;  /* 0x000000ffff077224 */ /* 0x000fe400078e0020 */
[----:B------:R-:W-:-:S07]  /*5050*/  IMAD.MOV.U32 R35, RZ, RZ, R36 ;  /* 0x000000ffff237224 */ /* 0x000fce00078e0024 */
[----:B------:R-:W-:Y:S05]  /*5060*/  WARPSYNC.COLLECTIVE R4, `(.L_x_10946) ;  /* 0x0000000004087348 */ /* 0x000fea0003c00000 */
[----:B------:R0:W1:Y:S02]  /*5070*/  SHFL.DOWN P5, R36, R7, R6, R5 ;  /* 0x0800000607247389 */ /* 0x00006400000a0005 */
[----:B01----:R-:W-:Y:S05]  /*5080*/  ENDCOLLECTIVE ;  /* 0x000000000000791b */ /* 0x003fea0003800000 */
.L_x_10946:
[----:B------:R-:W-:Y:S02]  /*5090*/  IMAD.MOV.U32 R6, RZ, RZ, 0x8 ;  /* 0x00000008ff067424 */ /* 0x000fe400078e00ff */
[----:B------:R-:W-:-:S06]  /*50a0*/  IMAD.MOV.U32 R34, RZ, RZ, R36 ;  /* 0x000000ffff227224 */ /* 0x000fcc00078e0024 */
[----:B------:R-:W0:Y:S02]  /*50b0*/  DADD R34, R32, R34 ;  /* 0x0000000020227229 */ /* 0x000e240000000022 */
[----:B0-----:R-:W-:-:S07]  /*50c0*/  IMAD.MOV.U32 R7, RZ, RZ, R35 ;  /* 0x000000ffff077224 */ /* 0x001fce00078e0023 */
[----:B------:R-:W-:Y:S05]  /*50d0*/  WARPSYNC.COLLECTIVE R4, `(.L_x_10947) ;  /* 0x0000000004087348 */ /* 0x000fea0003c00000 */
[----:B------:R0:W1:Y:S02]  /*50e0*/  SHFL.DOWN P5, R36, R7, R6, R5 ;  /* 0x0800000607247389 */ /* 0x00006400000a0005 */
[----:B01----:R-:W-:Y:S05]  /*50f0*/  ENDCOLLECTIVE ;  /* 0x000000000000791b */ /* 0x003fea0003800000 */
.L_x_10947:
[----:B------:R-:W-:Y:S01]  /*5100*/  IMAD.MOV.U32 R7, RZ, RZ, R34 ;  /* 0x000000ffff077224 */ /* 0x000fe200078e0022 */
[----:B------:R-:W-:-:S07]  /*5110*/  MOV R3, R36 ;  /* 0x0000002400037202 */ /* 0x000fce0000000f00 */
[----:B------:R-:W-:Y:S05]  /*5120*/  WARPSYNC.COLLECTIVE R4, `(.L_x_10948) ;  /* 0x0000000004087348 */ /* 0x000fea0003c00000 */
[----:B------:R0:W1:Y:S02]  /*5130*/  SHFL.DOWN P5, R36, R7, R6, R5 ;  /* 0x0800000607247389 */ /* 0x00006400000a0005 */
[----:B01----:R-:W-:Y:S05]  /*5140*/  ENDCOLLECTIVE ;  /* 0x000000000000791b */ /* 0x003fea0003800000 */
.L_x_10948:
[----:B------:R-:W-:Y:S02]  /*5150*/  IMAD.MOV.U32 R6, RZ, RZ, 0x4 ;  /* 0x00000004ff067424 */ /* 0x000fe400078e00ff */
[----:B------:R-:W-:-:S06]  /*5160*/  IMAD.MOV.U32 R2, RZ, RZ, R36 ;  /* 0x000000ffff027224 */ /* 0x000fcc00078e0024 */
[----:B------:R-:W0:Y:S02]  /*5170*/  DADD R2, R34, R2 ;  /* 0x0000000022027229 */ /* 0x000e240000000002 */
[----:B0-----:R-:W-:-:S07]  /*5180*/  IMAD.MOV.U32 R7, RZ, RZ, R3 ;  /* 0x000000ffff077224 */ /* 0x001fce00078e0003 */
[----:B------:R-:W-:Y:S05]  /*5190*/  WARPSYNC.COLLECTIVE R4, `(.L_x_10949) ;  /* 0x0000000004087348 */ /* 0x000fea0003c00000 */
[----:B------:R0:W1:Y:S02]  /*51a0*/  SHFL.DOWN P5, R36, R7, R6, R5 ;  /* 0x0800000607247389 */ /* 0x00006400000a0005 */
[----:B01----:R-:W-:Y:S05]  /*51b0*/  ENDCOLLECTIVE ;  /* 0x000000000000791b */ /* 0x003fea0003800000 */
.L_x_10949:
[----:B------:R-:W-:Y:S01]  /*51c0*/  MOV R7, R2 ;  /* 0x0000000200077202 */ /* 0x000fe20000000f00 */
[----:B------:R-:W-:-:S07]  /*51d0*/  IMAD.MOV.U32 R33, RZ, RZ, R36 ;  /* 0x000000ffff217224 */ /* 0x000fce00078e0024 */
[----:B------:R-:W-:Y:S05]  /*51e0*/  WARPSYNC.COLLECTIVE R4, `(.L_x_10950) ;  /* 0x0000000004087348 */ /* 0x000fea0003c00000 */
[----:B------:R0:W1:Y:S02]  /*51f0*/  SHFL.DOWN P5, R36, R7, R6, R5 ;  /* 0x0800000607247389 */ /* 0x00006400000a0005 */
[----:B01----:R-:W-:Y:S05]  /*5200*/  ENDCOLLECTIVE ;  /* 0x000000000000791b */ /* 0x003fea0003800000 */
.L_x_10950:
[----:B------:R-:W-:Y:S02]  /*5210*/  IMAD.MOV.U32 R6, RZ, RZ, 0x2 ;  /* 0x00000002ff067424 */ /* 0x000fe400078e00ff */
[----:B------:R-:W-:-:S06]  /*5220*/  IMAD.MOV.U32 R32, RZ, RZ, R36 ;  /* 0x000000ffff207224 */ /* 0x000fcc00078e0024 */
[----:B------:R-:W0:Y:S02]  /*5230*/  DADD R32, R2, R32 ;  /* 0x0000000002207229 */ /* 0x000e240000000020 */
[----:B0-----:R-:W-:-:S07]  /*5240*/  IMAD.MOV.U32 R7, RZ, RZ, R33 ;  /* 0x000000ffff077224 */ /* 0x001fce00078e0021 */
[----:B------:R-:W-:Y:S05]  /*5250*/  WARPSYNC.COLLECTIVE R4, `(.L_x_10951) ;  /* 0x0000000004087348 */ /* 0x000fea0003c00000 */
[----:B------:R0:W1:Y:S02]  /*5260*/  SHFL.DOWN P5, R36, R7, R6, R5 ;  /* 0x0800000607247389 */ /* 0x00006400000a0005 */
[----:B01----:R-:W-:Y:S05]  /*5270*/  ENDCOLLECTIVE ;  /* 0x000000000000791b */ /* 0x003fea0003800000 */
.L_x_10951:
[----:B------:R-:W-:Y:S02]  /*5280*/  IMAD.MOV.U32 R7, RZ, RZ, R32 ;  /* 0x000000ffff077224 */ /* 0x000fe400078e0020 */
[----:B------:R-:W-:-:S07]  /*5290*/  IMAD.MOV.U32 R35, RZ, RZ, R36 ;  /* 0x000000ffff237224 */ /* 0x000fce00078e0024 */
[----:B------:R-:W-:Y:S05]  /*52a0*/  WARPSYNC.COLLECTIVE R4, `(.L_x_10952) ;  /* 0x0000000004087348 */ /* 0x000fea0003c00000 */
[----:B------:R0:W1:Y:S02]  /*52b0*/  SHFL.DOWN P5, R36, R7, R6, R5 ;  /* 0x0800000607247389 */ /* 0x00006400000a0005 */
[----:B01----:R-:W-:Y:S05]  /*52c0*/  ENDCOLLECTIVE ;  /* 0x000000000000791b */ /* 0x003fea0003800000 */
.L_x_10952:
[----:B------:R-:W-:Y:S01]  /*52d0*/  IMAD.MOV.U32 R6, RZ, RZ, 0x1 ;  /* 0x00000001ff067424 */ /* 0x000fe200078e00ff */
[----:B------:R-:W-:-:S06]  /*52e0*/  MOV R34, R36 ;  /* 0x0000002400227202 */ /* 0x000fcc0000000f00 */
[----:B------:R-:W0:Y:S02]  /*52f0*/  DADD R34, R32, R34 ;  /* 0x0000000020227229 */ /* 0x000e240000000022 */
[----:B0-----:R-:W-:-:S07]  /*5300*/  IMAD.MOV.U32 R7, RZ, RZ, R35 ;  /* 0x000000ffff077224 */ /* 0x001fce00078e0023 */
[----:B------:R-:W-:Y:S05]  /*5310*/  WARPSYNC.COLLECTIVE R4, `(.L_x_10953) ;  /* 0x0000000004087348 */ /* 0x000fea0003c00000 */
[----:B------:R0:W1:Y:S02]  /*5320*/  SHFL.DOWN P5, R36, R7, R6, R5 ;  /* 0x0800000607247389 */ /* 0x00006400000a0005 */
[----:B01----:R-:W-:Y:S05]  /*5330*/  ENDCOLLECTIVE ;  /* 0x000000000000791b */ /* 0x003fea0003800000 */
.L_x_10953:
[----:B------:R-:W-:Y:S02]  /*5340*/  IMAD.MOV.U32 R7, RZ, RZ, R34 ;  /* 0x000000ffff077224 */ /* 0x000fe400078e0022 */
[----:B------:R-:W-:-:S07]  /*5350*/  IMAD.MOV.U32 R33, RZ, RZ, R36 ;  /* 0x000000ffff217224 */ /* 0x000fce00078e0024 */
[----:B------:R-:W-:Y:S05]  /*5360*/  WARPSYNC.COLLECTIVE R4, `(.L_x_10954) ;  /* 0x0000000004087348 */ /* 0x000fea0003c00000 */
[----:B------:R0:W1:Y:S02]  /*5370*/  SHFL.DOWN P5, R36, R7, R6, R5 ;  /* 0x0800000607247389 */ /* 0x00006400000a0005 */
[----:B01----:R-:W-:Y:S05]  /*5380*/  ENDCOLLECTIVE ;  /* 0x000000000000791b */ /* 0x003fea0003800000 */
.L_x_10954:
[----:B------:R-:W-:Y:S05]  /*5390*/  BRA `(.L_x_10955) ;  /* 0xffffffe4009c7947 */ /* 0x000fea000383ffff */
.L_x_10956:
        /* <DEDUP_REMOVED lines=14> */
.L_x_11709:


//--------------------- .text._ZN2at6native43_GLOBAL__N__9ae7fba5_10_SoftMax_cu_9f978f6322cunn_SoftMaxForwardRegIdddNS1_25LogSoftMaxForwardEpilogueElLi4EEEvPT1_PKT_T3_ --------------------------
	.section	.text._ZN2at6native43_GLOBAL__N__9ae7fba5_10_SoftMax_cu_9f978f6322cunn_SoftMaxForwardRegIdddNS1_25LogSoftMaxForwardEpilogueElLi4EEEvPT1_PKT_T3_,"ax",@progbits
	.align	128
.text._ZN2at6native43_GLOBAL__N__9ae7fba5_10_SoftMax_cu_9f978f6322cunn_SoftMaxForwardRegIdddNS1_25LogSoftMaxForwardEpilogueElLi4EEEvPT1_PKT_T3_:
        .type           _ZN2at6native43_GLOBAL__N__9ae7fba5_10_SoftMax_cu_9f978f6322cunn_SoftMaxForwardRegIdddNS1_25LogSoftMaxForwardEpilogueElLi4EEEvPT1_PKT_T3_,@function
        .size           _ZN2at6native43_GLOBAL__N__9ae7fba5_10_SoftMax_cu_9f978f6322cunn_SoftMaxForwardRegIdddNS1_25LogSoftMaxForwardEpilogueElLi4EEEvPT1_PKT_T3_,(.L_x_11710 - _ZN2at6native43_GLOBAL__N__9ae7fba5_10_SoftMax_cu_9f978f6322cunn_SoftMaxForwardRegIdddNS1_25LogSoftMaxForwardEpilogueElLi4EEEvPT1_PKT_T3_)
        .other          _ZN2at6native43_GLOBAL__N__9ae7fba5_10_SoftMax_cu_9f978f6322cunn_SoftMaxForwardRegIdddNS1_25LogSoftMaxForwardEpilogueElLi4EEEvPT1_PKT_T3_,@"STO_CUDA_ENTRY STV_DEFAULT"
_ZN2at6native43_GLOBAL__N__9ae7fba5_10_SoftMax_cu_9f978f6322cunn_SoftMaxForwardRegIdddNS1_25LogSoftMaxForwardEpilogueElLi4EEEvPT1_PKT_T3_:
        /* <DEDUP_REMOVED lines=19> */
[----:B---3--:R-:W-:-:S05]  /*0130*/  @!P0 IMAD.WIDE.U32 R2, R18, UR7, R20 ;  /* 0x0000000712028c25 */ /* 0x008fca000f8e0014 */
[----:B------:R-:W1:Y:S01]  /*0140*/  @!P1 LDC.64 R26, c[0x0][0x388] ;  /* 0x0000e200ff1a9b82 */ /* 0x000e620000000a00 */
[----:B------:R-:W-:Y:S02]  /*0150*/  @!P0 IMAD R0, R19, UR7, R3 ;  /* 0x0000000713008c24 */ /* 0x000fe4000f8e0203 */
[----:B------:R-:W-:Y:S02]  /*0160*/  @!P1 IMAD.MOV.U32 R17, RZ, RZ, RZ ;  /* 0x000000ffff119224 */ /* 0x000fe400078e00ff */
[----:B------:R-:W-:-:S03]  /*0170*/  @!P1 IMAD.WIDE.U32 R24, R18, UR7, R16 ;  /* 0x0000000712189c25 */ /* 0x000fc6000f8e0010 */
[----:B------:R-:W3:Y:S01]  /*0180*/  @!P3 LDC.64 R28, c[0x0][0x388] ;  /* 0x0000e200ff1cbb82 */ /* 0x000ee20000000a00 */
[----:B0-----:R-:W-:-:S04]  /*0190*/  @!P0 LEA R22, P4, R2, R22, 0x3 ;  /* 0x0000001602168211 */ /* 0x001fc800078818ff */
[----:B------:R-:W-:-:S03]  /*01a0*/  @!P0 LEA.HI.X R23, R2, R23, R0, 0x3, P4 ;  /* 0x0000001702178211 */ /* 0x000fc600020f1c00 */
[----:B------:R-:W0:Y:S02]  /*01b0*/  @!P2 LDC.64 R2, c[0x0][0x388] ;  /* 0x0000e200ff02ab82 */ /* 0x000e240000000a00 */
[----:B--2---:R2:W4:Y:S01]  /*01c0*/  @!P0 LDG.E.64 R10, desc[UR8][R22.64] ;  /* 0x00000008160a8981 */ /* 0x004522000c1e1b00 */
[----:B------:R-:W-:Y:S01]  /*01d0*/  @!P1 IMAD R0, R19, UR7, R25 ;  /* 0x0000000713009c24 */ /* 0x000fe2000f8e0219 */
[----:B-1----:R-:W-:Y:S01]  /*01e0*/  @!P1 LEA R26, P4, R24, R26, 0x3 ;  /* 0x0000001a181a9211 */ /* 0x002fe200078818ff */
[----:B------:R-:W-:-:S03]  /*01f0*/  @!P2 IMAD.MOV.U32 R15, RZ, RZ, RZ ;  /* 0x000000ffff0fa224 */ /* 0x000fc600078e00ff */
[----:B------:R-:W-:Y:S01]  /*0200*/  @!P1 LEA.HI.X R27, R24, R27, R0, 0x3, P4 ;  /* 0x0000001b181b9211 */ /* 0x000fe200020f1c00 */
[----:B------:R-:W-:-:S04]  /*0210*/  @!P2 IMAD.WIDE.U32 R24, R18, UR7, R14 ;  /* 0x000000071218ac25 */ /* 0x000fc8000f8e000e */
[----:B------:R-:W5:Y:S01]  /*0220*/  @!P1 LDG.E.64 R8, desc[UR8][R26.64] ;  /* 0x000000081a089981 */ /* 0x000f62000c1e1b00 */
[----:B------:R-:W-:Y:S01]  /*0230*/  @!P2 IMAD R0, R19, UR7, R25 ;  /* 0x000000071300ac24 */ /* 0x000fe2000f8e0219 */
[----:B------:R-:W-:-:S03]  /*0240*/  @!P3 MOV R13, RZ ;  /* 0x000000ff000db202 */ /* 0x000fc60000000f00 */
[----:B--2---:R-:W-:Y:S01]  /*0250*/  @!P3 IMAD.WIDE.U32 R22, R18, UR7, R12 ;  /* 0x000000071216bc25 */ /* 0x004fe2000f8e000c */
[----:B0-----:R-:W-:-:S04]  /*0260*/  @!P2 LEA R2, P4, R24, R2, 0x3 ;  /* 0x000000021802a211 */ /* 0x001fc800078818ff */
[----:B------:R-:W-:Y:S01]  /*0270*/  @!P2 LEA.HI.X R3, R24, R3, R0, 0x3, P4 ;  /* 0x000000031803a211 */ /* 0x000fe200020f1c00 */
[----:B------:R-:W-:-:S04]  /*0280*/  @!P3 IMAD R0, R19, UR7, R23 ;  /* 0x000000071300bc24 */ /* 0x000fc8000f8e0217 */
[----:B------:R0:W2:Y:S01]  /*0290*/  @!P2 LDG.E.64 R6, desc[UR8][R2.64] ;  /* 0x000000080206a981 */ /* 0x0000a2000c1e1b00 */
[----:B---3--:R-:W-:-:S04]  /*02a0*/  @!P3 LEA R24, P4, R22, R28, 0x3 ;  /* 0x0000001c1618b211 */ /* 0x008fc800078818ff */
[----:B------:R-:W-:-:S05]  /*02b0*/  @!P3 LEA.HI.X R25, R22, R29, R0, 0x3, P4 ;  /* 0x0000001d1619b211 */ /* 0x000fca00020f1c00 */
[----:B------:R1:W3:Y:S01]  /*02c0*/  @!P3 LDG.E.64 R4, desc[UR8][R24.64] ;  /* 0x000000081804b981 */ /* 0x0002e2000c1e1b00 */
[----:B------:R-:W-:Y:S01]  /*02d0*/  @!P0 IMAD.MOV.U32 R23, RZ, RZ, 0x7fefffff ;  /* 0x7fefffffff178424 */ /* 0x000fe200078e00ff */
[----:B0-----:R-:W-:Y:S01]  /*02e0*/  MOV R3, 0xffefffff ;  /* 0xffefffff00037802 */ /* 0x001fe20000000f00 */
[----:B------:R-:W-:Y:S01]  /*02f0*/  @!P0 IMAD.MOV.U32 R22, RZ, RZ, -0x1 ;  /* 0xffffffffff168424 */ /* 0x000fe200078e00ff */
[----:B------:R-:W0:Y:S01]  /*0300*/  S2UR UR6, SR_CgaCtaId ;  /* 0x00000000000679c3 */ /* 0x000e220000008800 */
[----:B------:R-:W-:Y:S01]  /*0310*/  @!P0 IMAD.MOV.U32 R27, RZ, RZ, R23 ;  /* 0x000000ffff1b8224 */ /* 0x000fe200078e0017 */
[----:B------:R-:W-:Y:S01]  /*0320*/  UMOV UR4, 0x400 ;  /* 0x0000040000047882 */ /* 0x000fe20000000000 */
[----:B------:R-:W-:Y:S01]  /*0330*/  IMAD.MOV.U32 R2, RZ, RZ, -0x1 ;  /* 0xffffffffff027424 */ /* 0x000fe200078e00ff */
[----:B------:R-:W-:Y:S02]  /*0340*/  USHF.R.U32.HI UR5, URZ, 0x5, UR5 ;  /* 0x00000005ff057899 */ /* 0x000fe40008011605 */
[----:B0-----:R-:W-:-:S02]  /*0350*/  ULEA UR4, UR6, UR4, 0x18 ;  /* 0x0000000406047291 */ /* 0x001fc4000f8ec0ff */
[----:B------:R-:W-:Y:S01]  /*0360*/  BAR.SYNC.DEFER_BLOCKING 0x0 ;  /* 0x0000000000007b1d */ /* 0x000fe20000010000 */
[----:B----4-:R-:W-:-:S05]  /*0370*/  @!P0 IMAD.MOV.U32 R0, RZ, RZ, R11 ;  /* 0x000000ffff008224 */ /* 0x010fca00078e000b */
[----:B------:R-:W0:Y:S02]  /*0380*/  @!P0 DSETP.MAX.AND P4, P5, R10, -R22, PT ;  /* 0x800000160a00822a */ /* 0x000e240003d8f000 */
[----:B0-----:R-:W-:Y:S01]  /*0390*/  @!P0 FSEL R26, R0, -R27, P4 ;  /* 0x8000001b001a8208 */ /* 0x001fe20002000000 */
[----:B------:R-:W-:Y:S01]  /*03a0*/  @!P0 IMAD.MOV.U32 R0, RZ, RZ, R10 ;  /* 0x000000ffff008224 */ /* 0x000fe200078e000a */
[----:B------:R-:W-:-:S04]  /*03b0*/  @!P0 LOP3.LUT R27, R27, 0x80000, RZ, 0xfc, !PT ;  /* 0x000800001b1b8812 */ /* 0x000fc800078efcff */
[----:B------:R-:W-:Y:S01]  /*03c0*/  @!P0 SEL R27, R27, R26, P5 ;  /* 0x0000001a1b1b8207 */ /* 0x000fe20002800000 */
[----:B-----5:R-:W-:Y:S01]  /*03d0*/  @!P1 IMAD.MOV.U32 R23, RZ, RZ, R9 ;  /* 0x000000ffff179224 */ /* 0x020fe200078e0009 */
[----:B------:R-:W-:-:S03]  /*03e0*/  @!P0 SEL R22, R0, R22, P4 ;  /* 0x0000001600168207 */ /* 0x000fc60002000000 */
[----:B------:R-:W-:Y:S01]  /*03f0*/  @!P0 IMAD.MOV.U32 R3, RZ, RZ, R27 ;  /* 0x000000ffff038224 */ /* 0x000fe200078e001b */
[----:B-1----:R-:W-:Y:S01]  /*0400*/  @!P1 LOP3.LUT R25, R23, 0x80000, RZ, 0xfc, !PT ;  /* 0x0008000017199812 */ /* 0x002fe200078efcff */
[----:B------:R-:W-:Y:S02]  /*0410*/  @!P0 IMAD.MOV.U32 R2, RZ, RZ, R22 ;  /* 0x000000ffff028224 */ /* 0x000fe400078e0016 */
[----:B------:R-:W-:-:S15]  /*0420*/  @!P1 IMAD.MOV.U32 R0, RZ, RZ, R3 ;  /* 0x000000ffff009224 */ /* 0x000fde00078e0003 */
        /* <DEDUP_REMOVED lines=8> */
[----:B------:R-:W-:Y:S01]  /*04b0*/  @!P1 SEL R2, R0, R23, P4 ;  /* 0x0000001700029207 */ /* 0x000fe20002000000 */
[----:B------:R-:W-:Y:S01]  /*04c0*/  @!P2 IMAD.MOV.U32 R0, RZ, RZ, R3 ;  /* 0x000000ffff00a224 */ /* 0x000fe200078e0003 */
[----:B--2---:R-:W-:-:S04]  /*04d0*/  @!P2 MOV R23, R7 ;  /* 0x000000070017a202 */ /* 0x004fc80000000f00 */
        /* <DEDUP_REMOVED lines=10> */
[----:B---3--:R-:W-:Y:S02]  /*0580*/  @!P3 IMAD.MOV.U32 R23, RZ, RZ, R5 ;  /* 0x000000ffff17b224 */ /* 0x008fe400078e0005 */
[----:B------:R-:W-:-:S03]  /*0590*/  @!P3 IMAD.MOV.U32 R0, RZ, RZ, R3 ;  /* 0x000000ffff00b224 */ /* 0x000fc600078e0003 */
[----:B------:R-:W-:-:S15]  /*05a0*/  @!P3 LOP3.LUT R25, R23, 0x80000, RZ, 0xfc, !PT ;  /* 0x000800001719b812 */ /* 0x000fde00078efcff */
[----:B------:R-:W-:-:S15]  /*05b0*/  NOP ;  /* 0x0000000000007918 */ /* 0x000fde0000000000 */
[----:B------:R-:W-:-:S15]  /*05c0*/  NOP ;  /* 0x0000000000007918 */ /* 0x000fde0000000000 */
[----:B------:R-:W-:-:S03]  /*05d0*/  NOP ;  /* 0x0000000000007918 */ /* 0x000fc60000000000 */
[----:B------:R-:W0:Y:S02]  /*05e0*/  @!P3 DSETP.MAX.AND P4, P5, R2, R4, PT ;  /* 0x000000040200b22a */ /* 0x000e240003d8f000 */
[----:B0-----:R-:W-:Y:S01]  /*05f0*/  @!P3 FSEL R22, R0, R23, P4 ;  /* 0x000000170016b208 */ /* 0x001fe20002000000 */
[----:B------:R-:W-:Y:S01]  /*0600*/  @!P3 IMAD.MOV.U32 R0, RZ, RZ, R2 ;  /* 0x000000ffff00b224 */ /* 0x000fe200078e0002 */
[----:B------:R-:W-:Y:S02]  /*0610*/  @!P3 MOV R23, R4 ;  /* 0x000000040017b202 */ /* 0x000fe40000000f00 */
[----:B------:R-:W-:Y:S02]  /*0620*/  @!P3 SEL R3, R25, R22, P5 ;  /* 0x000000161903b207 */ /* 0x000fe40002800000 */
[----:B------:R-:W-:Y:S02]  /*0630*/  @!P3 SEL R2, R0, R23, P4 ;  /* 0x000000170002b207 */ /* 0x000fe40002000000 */
[----:B------:R-:W-:Y:S01]  /*0640*/  LOP3.LUT P5, R0, R20, 0x1f, RZ, 0xc0, !PT ;  /* 0x0000001f14007812 */ /* 0x000fe200078ac0ff */
[----:B------:R-:W-:Y:S03]  /*0650*/  SHFL.DOWN PT, R23, R3, 0x10, 0x1f ;  /* 0x0a001f0003177f89 */ /* 0x000fe600000e0000 */
[----:B------:R-:W-:Y:S01]  /*0660*/  LEA R0, R0, UR4, 0x3 ;  /* 0x0000000400007c11 */ /* 0x000fe2000f8e18ff */
        /* <DEDUP_REMOVED lines=43> */
[----:B------:R-:W-:-:S03]  /*0920*/  PLOP3.LUT P6, PT, PT, PT, PT, 0x8, 0x80 ;  /* 0x000000000080781c */ /* 0x000fc60003fce170 */
[----:B------:R0:W-:Y:S01]  /*0930*/  @!P5 STS.64 [R27], R22 ;  /* 0x000000161b00d388 */ /* 0x0001e20000000a00 */
[----:B------:R-:W-:Y:S01]  /*0940*/  BAR.SYNC.DEFER_BLOCKING 0x0 ;  /* 0x0000000000007b1d */ /* 0x000fe20000010000 */
[----:B------:R-:W-:Y:S02]  /*0950*/  ISETP.GT.U32.AND P5, PT, R20, 0x1f, PT ;  /* 0x0000001f1400780c */ /* 0x000fe40003fa4070 */
[----:B------:R-:W-:-:S03]  /*0960*/  P2R R28, PR, RZ, 0x40 ;  /* 0x00000040ff1c7803 */ /* 0x000fc60000000000 */
        /* <DEDUP_REMOVED lines=20> */
[----:B------:R-:W-:Y:S01]  /*0ab0*/  MOV R22, R30 ;  /* 0x0000001e00167202 */ /* 0x000fe20000000f00 */
        /* <DEDUP_REMOVED lines=20> */
.L_x_10996:
[----:B------:R-:W-:Y:S01]  /*0c00*/  IMAD.MOV.U32 R22, RZ, RZ, R27 ;  /* 0x000000ffff167224 */ /* 0x000fe200078e001b */
[----:B------:R-:W-:Y:S01]  /*0c10*/  P2R R0, PR, RZ, 0x1 ;  /* 0x00000001ff007803 */ /* 0x000fe20000000000 */
[----:B------:R-:W-:Y:S01]  /*0c20*/  IMAD.MOV.U32 R23, RZ, RZ, R26 ;  /* 0x000000ffff177224 */ /* 0x000fe200078e001a */
[----:B------:R-:W-:-:S05]  /*0c30*/  ISETP.NE.AND P0, PT, R28, RZ, PT ;  /* 0x000000ff1c00720c */ /* 0x000fca0003f05270 */
[----:B-12---:R-:W1:Y:S02]  /*0c40*/  DSETP.GEU.AND P6, PT, R22, R2, PT ;  /* 0x000000021600722a */ /* 0x006e640003fce000 */
[----:B-1----:R-:W-:Y:S02]  /*0c50*/  FSEL R2, R2, R27, !P6 ;  /* 0x0000001b02027208 */ /* 0x002fe40007000000 */
[----:B------:R-:W-:Y:S02]  /*0c60*/  FSEL R3, R3, R26, !P6 ;  /* 0x0000001a03037208 */ /* 0x000fe40007000000 */
[----:B------:R-:W-:-:S13]  /*0c70*/  ISETP.NE.AND P6, PT, R20, RZ, PT ;  /* 0x000000ff1400720c */ /* 0x000fda0003fc5270 */
[----:B------:R2:W-:Y:S01]  /*0c80*/  @!P6 STS.64 [UR4], R2 ;  /* 0x00000002ff00e988 */ /* 0x0005e20008000a04 */
[----:B------:R-:W-:-:S04]  /*0c90*/  @!P6 PLOP3.LUT P0, PT, PT, PT, PT, 0x80, 0x8 ;  /* 0x000000000008e81c */ /* 0x000fc80003f0f070 */
[----:B------:R-:W-:Y:S02]  /*0ca0*/  P2R R28, PR, RZ, 0x1 ;  /* 0x00000001ff1c7803 */ /* 0x000fe40000000000 */
[----:B------:R-:W-:-:S13]  /*0cb0*/  ISETP.NE.AND P0, PT, R0, RZ, PT ;  /* 0x000000ff0000720c */ /* 0x000fda0003f05270 */
.L_x_10957:
[----:B------:R-:W-:Y:S05]  /*0cc0*/  WARPSYNC.ALL ;  /* 0x0000000000007948 */ /* 0x000fea0003800000 */
[----:B------:R-:W-:Y:S01]  /*0cd0*/  BAR.SYNC.DEFER_BLOCKING 0x0 ;  /* 0x0000000000007b1d */ /* 0x000fe20000010000 */
[----:B------:R-:W-:-:S05]  /*0ce0*/  CS2R R22, SRZ ;  /* 0x0000000000167805 */ /* 0x000fca000001ff00 */
[----:B------:R-:W-:Y:S01]  /*0cf0*/  BSSY.RECONVERGENT B0, `(.L_x_10959) ;  /* 0x0000080000007945 */ /* 0x000fe20003800200 */
[----:B-12---:R-:W1:Y:S03]  /*0d00*/  LDS.64 R2, [UR4] ;  /* 0x00000004ff027984 */ /* 0x006e660008000a00 */
[----:B------:R-:W-:Y:S05]  /*0d10*/  @P0 BRA `(.L_x_10960) ;  /* 0x0000000400f40947 */ /* 0x000fea0003800000 */
[----:B------:R-:W-:Y:S01]  /*0d20*/  MOV R24, 0x652b82fe ;  /* 0x652b82fe00187802 */ /* 0x000fe20000000f00 */
[----:B------:R-:W-:Y:S01]  /*0d30*/  IMAD.MOV.U32 R25, RZ, RZ, 0x3ff71547 ;  /* 0x3ff71547ff197424 */ /* 0x000fe200078e00ff */
[----:B-1----:R-:W1:Y:S01]  /*0d40*/  DADD R22, R10, -R2 ;  /* 0x000000000a167229 */ /* 0x002e620000000802 */
[----:B------:R-:W-:Y:S01]  /*0d50*/  UMOV UR10, 0xfefa39ef ;  /* 0xfefa39ef000a7882 */ /* 0x000fe20000000000 */
[----:B------:R-:W-:Y:S01]  /*0d60*/  UMOV UR11, 0x3fe62e42 ;  /* 0x3fe62e42000b7882 */ /* 0x000fe20000000000 */
[----:B-1----:R-:W-:Y:S01]  /*0d70*/  FSETP.GEU.FTZ.AND P6, PT, |R23|, 4.1917929649353027344, PT ;  /* 0x4086232b1700780b */ /* 0x002fe20003fde200 */
        /* <DEDUP_REMOVED lines=117> */
.L_x_10962:
[----:B------:R-:W-:Y:S05]  /*14d0*/  BSYNC.RECONVERGENT B1 ;  /* 0x0000000000017941 */ /* 0x000fea0003800200 */
.L_x_10961:
[----:B01----:R2:W3:Y:S02]  /*14e0*/  DADD R22, RZ, R26 ;  /* 0x00000000ff167229 */ /* 0x0034e4000000001a */
.L_x_10960:
[----:B------:R-:W-:Y:S05]  /*14f0*/  BSYNC.RECONVERGENT B0 ;  /* 0x0000000000007941 */ /* 0x000fea0003800200 */
.L_x_10959:
        /* <DEDUP_REMOVED lines=124> */
.L_x_10966:
[----:B------:R-:W-:Y:S05]  /*1cc0*/  BSYNC.RECONVERGENT B1 ;  /* 0x0000000000017941 */ /* 0x000fea0003800200 */
.L_x_10965:
[----:B-1-3--:R4:W1:Y:S02]  /*1cd0*/  DADD R22, R22, R30 ;  /* 0x0000000016167229 */ /* 0x00a864000000001e */
.L_x_10964:
[----:B------:R-:W-:Y:S05]  /*1ce0*/  BSYNC.RECONVERGENT B0 ;  /* 0x0000000000007941 */ /* 0x000fea0003800200 */
.L_x_10963:
        /* <DEDUP_REMOVED lines=125> */
.L_x_10970:
[----:B------:R-:W-:Y:S05]  /*24c0*/  BSYNC.RECONVERGENT B1 ;  /* 0x0000000000017941 */ /* 0x000fea0003800200 */
.L_x_10969:
[----:B-1-3--:R1:W2:Y:S02]  /*24d0*/  DADD R22, R22, R30 ;  /* 0x0000000016167229 */ /* 0x00a2a4000000001e */
.L_x_10968:
[----:B------:R-:W-:Y:S05]  /*24e0*/  BSYNC.RECONVERGENT B0 ;  /* 0x0000000000007941 */ /* 0x000fea0003800200 */
.L_x_10967:
        /* <DEDUP_REMOVED lines=124> */
.L_x_10974:
[----:B------:R-:W-:Y:S05]  /*2cb0*/  BSYNC.RECONVERGENT B1 ;  /* 0x0000000000017941 */ /* 0x000fea0003800200 */
.L_x_10973:
[----:B-1-3--:R1:W2:Y:S02]  /*2cc0*/  DADD R22, R22, R30 ;  /* 0x0000000016167229 */ /* 0x00a2a4000000001e */
.L_x_10972:
[----:B------:R-:W-:Y:S05]  /*2cd0*/  BSYNC.RECONVERGENT B0 ;  /* 0x0000000000007941 */ /* 0x000fea0003800200 */
.L_x_10971:
[----:B0123--:R-:W-:Y:S01]  /*2ce0*/  SHFL.DOWN PT, R25, R23, 0x10, 0x1f ;  /* 0x0a001f0017197f89 */ /* 0x00ffe200000e0000 */
[----:B------:R-:W-:Y:S01]  /*2cf0*/  LOP3.LUT R0, R20, 0x1f, RZ, 0xc0, !PT ;  /* 0x0000001f14007812 */ /* 0x000fe200078ec0ff */
[----:B------:R-:W-:Y:S02]  /*2d00*/  BSSY B0, `(.L_x_10975) ;  /* 0x0000040000007945 */ /* 0x000fe40003800000 */
[----:B------:R-:W0:Y:S01]  /*2d10*/  SHFL.DOWN PT, R24, R22, 0x10, 0x1f ;  /* 0x0a001f0016187f89 */ /* 0x000e2200000e0000 */
[----:B------:R-:W-:Y:S01]  /*2d20*/  BAR.SYNC.DEFER_BLOCKING 0x0 ;  /* 0x0000000000007b1d */ /* 0x000fe20000010000 */
[C---:B------:R-:W-:Y:S02]  /*2d30*/  ISETP.NE.AND P6, PT, R0.reuse, RZ, PT ;  /* 0x000000ff0000720c */ /* 0x040fe40003fc5270 */
[----:B------:R-:W-:-:S03]  /*2d40*/  LEA R0, R0, UR4, 0x3 ;  /* 0x0000000400007c11 */ /* 0x000fc6000f8e18ff */
[----:B0-----:R-:W0:Y:S02]  /*2d50*/  DADD R24, R24, R22 ;  /* 0x0000000018187229 */ /* 0x001e240000000016 */
[----:B0-----:R-:W-:Y:S04]  /*2d60*/  SHFL.DOWN PT, R27, R25, 0x8, 0x1f ;  /* 0x09001f00191b7f89 */ /* 0x001fe800000e0000 */
[----:B------:R-:W0:-:S15]  /*2d70*/  SHFL.DOWN PT, R26, R24, 0x8, 0x1f ;  /* 0x09001f00181a7f89 */ /* 0x000e1e00000e0000 */
[----:B------:R-:W-:-:S15]  /*2d80*/  NOP ;  /* 0x0000000000007918 */ /* 0x000fde0000000000 */
[----:B------:R-:W-:-:S15]  /*2d90*/  NOP ;  /* 0x0000000000007918 */ /* 0x000fde0000000000 */
[----:B------:R-:W-:-:S13]  /*2da0*/  NOP ;  /* 0x0000000000007918 */ /* 0x000fda0000000000 */
[----:B0-----:R-:W4:Y:S02]  /*2db0*/  DADD R26, R24, R26 ;  /* 0x00000000181a7229 */ /* 0x001f24000000001a */
[----:B----4-:R-:W-:Y:S01]  /*2dc0*/  SHFL.DOWN PT, R31, R27, 0x4, 0x1f ;  /* 0x08801f001b1f7f89 */ /* 0x010fe200000e0000 */
        /* <DEDUP_REMOVED lines=48> */
.L_x_11007:
[----:B0--3--:R-:W-:Y:S01]  /*30d0*/  MOV R22, R24 ;  /* 0x0000001800167202 */ /* 0x009fe20000000f00 */
[----:B--2---:R-:W-:-:S06]  /*30e0*/  IMAD.MOV.U32 R23, RZ, RZ, R29 ;  /* 0x000000ffff177224 */ /* 0x004fcc00078e001d */
[----:B-1----:R2:W3:Y:S02]  /*30f0*/  DADD R26, R26, R22 ;  /* 0x000000001a1a7229 */ /* 0x0024e40000000016 */
.L_x_10976:
[----:B------:R-:W-:Y:S05]  /*3100*/  BSYNC B0 ;  /* 0x0000000000007941 */ /* 0x000fea0003800000 */
.L_x_10975:
[----:B------:R-:W-:Y:S01]  /*3110*/  ISETP.NE.AND P4, PT, R28, RZ, PT ;  /* 0x000000ff1c00720c */ /* 0x000fe20003f85270 */
[----:B------:R-:W-:-:S12]  /*3120*/  WARPSYNC.ALL ;  /* 0x0000000000007948 */ /* 0x000fd80003800000 */
[----:B-1-3--:R-:W-:Y:S01]  /*3130*/  @P4 STS.64 [UR4], R26 ;  /* 0x0000001aff004988 */ /* 0x00afe20008000a04 */
[----:B------:R-:W-:Y:S06]  /*3140*/  BAR.SYNC.DEFER_BLOCKING 0x0 ;  /* 0x0000000000007b1d */ /* 0x000fec0000010000 */
[----:B0-2---:R-:W0:Y:S02]  /*3150*/  LDS.64 R22, [UR4] ;  /* 0x00000004ff167984 */ /* 0x005e240008000a00 */
        /* <DEDUP_REMOVED lines=12> */
[C---:B------:R-:W-:Y:S01]  /*3220*/  LOP3.LUT R22, R23.reuse, 0xfffff, RZ, 0xc0, !PT ;  /* 0x000fffff17167812 */ /* 0x040fe200078ec0ff */
        /* <DEDUP_REMOVED lines=168> */
.L_x_10978:
[----:B------:R-:W-:Y:S01]  /*3cb0*/  IMAD.MOV.U32 R22, RZ, RZ, 0x0 ;  /* 0x00000000ff167424 */ /* 0x000fe200078e00ff */
[----:B------:R-:W-:Y:S02]  /*3cc0*/  MOV R23, 0x7ff00000 ;  /* 0x7ff0000000177802 */ /* 0x000fe40000000f00 */
[----:B------:R-:W-:-:S04]  /*3cd0*/  LOP3.LUT P4, RZ, R25, 0x7fffffff, RZ, 0xc0, !PT ;  /* 0x7fffffff19ff7812 */ /* 0x000fc8000788c0ff */
[----:B------:R-:W0:Y:S02]  /*3ce0*/  DFMA R24, R24, R22, +INF ;  /* 0x7ff000001818742b */ /* 0x000e240000000016 */
[----:B0-----:R-:W-:Y:S02]  /*3cf0*/  FSEL R22, R24, RZ, P4 ;  /* 0x000000ff18167208 */ /* 0x001fe40002000000 */
[----:B------:R-:W-:-:S07]  /*3d00*/  FSEL R23, R25, -QNAN , P4 ;  /* 0xfff0000019177808 */ /* 0x000fce0002000000 */
.L_x_10979:
        /* <DEDUP_REMOVED lines=14> */
.L_x_10981:
[----:B------:R-:W-:Y:S05]  /*3df0*/  BSYNC.RECONVERGENT B0 ;  /* 0x0000000000007941 */ /* 0x000fea0003800200 */
.L_x_10980:
        /* <DEDUP_REMOVED lines=14> */
.L_x_10983:
[----:B------:R-:W-:Y:S05]  /*3ee0*/  BSYNC.RECONVERGENT B0 ;  /* 0x0000000000007941 */ /* 0x000fea0003800200 */
.L_x_10982:
        /* <DEDUP_REMOVED lines=14> */
.L_x_10985:
[----:B------:R-:W-:Y:S05]  /*3fd0*/  BSYNC.RECONVERGENT B0 ;  /* 0x0000000000007941 */ /* 0x000fea0003800200 */
.L_x_10984:
[----:B------:R-:W-:Y:S05]  /*3fe0*/  @P3 EXIT ;  /* 0x000000000000394d */ /* 0x000fea0003800000 */
[----:B------:R-:W3:Y:S01]  /*3ff0*/  LDCU.64 UR4, c[0x0][0x380] ;  /* 0x00007000ff0477ac */ /* 0x000ee20008000a00 */
[----:B------:R-:W-:Y:S01]  /*4000*/  IMAD.MOV.U32 R13, RZ, RZ, RZ ;  /* 0x000000ffff0d7224 */ /* 0x000fe200078e00ff */
[----:B------:R3:W4:Y:S01]  /*4010*/  DADD R4, R4, -R2 ;  /* 0x0000000004047229 */ /* 0x0007220000000802 */
[----:B------:R-:W-:-:S04]  /*4020*/  IMAD.WIDE.U32 R12, R18, UR7, R12 ;  /* 0x00000007120c7c25 */ /* 0x000fc8000f8e000c */
[----:B------:R-:W-:Y:S01]  /*4030*/  IMAD R19, R19, UR7, R13 ;  /* 0x0000000713137c24 */ /* 0x000fe2000f8e020d */
[----:B---3--:R-:W-:-:S04]  /*4040*/  LEA R2, P0, R12, UR4, 0x3 ;  /* 0x000000040c027c11 */ /* 0x008fc8000f8018ff */
[----:B------:R-:W-:-:S15]  /*4050*/  LEA.HI.X R3, R12, UR5, R19, 0x3, P0 ;  /* 0x000000050c037c11 */ /* 0x000fde00080f1c13 */
[----:B------:R-:W-:-:S15]  /*4060*/  NOP ;  /* 0x0000000000007918 */ /* 0x000fde0000000000 */
[----:B------:R-:W-:-:S15]  /*4070*/  NOP ;  /* 0x0000000000007918 */ /* 0x000fde0000000000 */
[----:B------:R-:W-:-:S09]  /*4080*/  NOP ;  /* 0x0000000000007918 */ /* 0x000fd20000000000 */
[----:B----4-:R-:W3:Y:S02]  /*4090*/  DADD R22, R4, -R22 ;  /* 0x0000000004167229 */ /* 0x010ee40000000816 */
[----:B---3--:R-:W-:Y:S01]  /*40a0*/  STG.E.64 desc[UR8][R2.64], R22 ;  /* 0x0000001602007986 */ /* 0x008fe2000c101b08 */
[----:B------:R-:W-:Y:S05]  /*40b0*/  EXIT ;  /* 0x000000000000794d */ /* 0x000fea0003800000 */
.L_x_10958:
[----:B-1----:R-:W-:Y:S01]  /*40c0*/  IMAD.MOV.U32 R25, RZ, RZ, R3 ;  /* 0x000000ffff197224 */ /* 0x002fe200078e0003 */
[----:B------:R-:W-:Y:S01]  /*40d0*/  MOV R22, 0x10 ;  /* 0x0000001000167802 */ /* 0x000fe20000000f00 */
[----:B------:R-:W-:Y:S02]  /*40e0*/  IMAD.MOV.U32 R23, RZ, RZ, 0x1f ;  /* 0x0000001fff177424 */ /* 0x000fe400078e00ff */
[----:B------:R-:W-:-:S07]  /*40f0*/  IMAD.MOV.U32 R0, RZ, RZ, -0x1 ;  /* 0xffffffffff007424 */ /* 0x000fce00078e00ff */
[----:B------:R-:W-:Y:S05]  /*4100*/  WARPSYNC.COLLECTIVE R0, `(.L_x_10986) ;  /* 0x0000000000087348 */ /* 0x000fea0003c00000 */
[----:B------:R0:W1:Y:S02]  /*4110*/  SHFL.DOWN P6, R24, R25, R22, R23 ;  /* 0x0800001619187389 */ /* 0x00006400000c0017 */
[----:B01----:R-:W-:Y:S05]  /*4120*/  ENDCOLLECTIVE ;  /* 0x000000000000791b */ /* 0x003fea0003800000 */
.L_x_10986:
[----:B------:R-:W-:Y:S02]  /*4130*/  IMAD.MOV.U32 R25, RZ, RZ, R2 ;  /* 0x000000ffff197224 */ /* 0x000fe400078e0002 */
[----:B------:R-:W-:-:S07]  /*4140*/  IMAD.MOV.U32 R27, RZ, RZ, R24 ;  /* 0x000000ffff1b7224 */ /* 0x000fce00078e0018 */
[----:B------:R-:W-:Y:S05]  /*4150*/  WARPSYNC.COLLECTIVE R0, `(.L_x_10987) ;  /* 0x0000000000087348 */ /* 0x000fea0003c00000 */
[----:B------:R0:W1:Y:S02]  /*4160*/  SHFL.DOWN P6, R24, R25, R22, R23 ;  /* 0x0800001619187389 */ /* 0x00006400000c0017 */
[----:B01----:R-:W-:Y:S05]  /*4170*/  ENDCOLLECTIVE ;  /* 0x000000000000791b */ /* 0x003fea0003800000 */
.L_x_10987:
[----:B------:R-:W-:Y:S01]  /*4180*/  MOV R23, R27 ;  /* 0x0000001b00177202 */ /* 0x000fe20000000f00 */
        /* <DEDUP_REMOVED lines=10> */
.L_x_10988:
[----:B------:R-:W-:Y:S02]  /*4230*/  IMAD.MOV.U32 R25, RZ, RZ, R26 ;  /* 0x000000ffff197224 */ /* 0x000fe400078e001a */
[----:B------:R-:W-:-:S07]  /*4240*/  IMAD.MOV.U32 R3, RZ, RZ, R24 ;  /* 0x000000ffff037224 */ /* 0x000fce00078e0018 */
[----:B------:R-:W-:Y:S05]  /*4250*/  WARPSYNC.COLLECTIVE R0, `(.L_x_10989) ;  /* 0x0000000000087348 */ /* 0x000fea0003c00000 */
[----:B------:R0:W1:Y:S02]  /*4260*/  SHFL.DOWN P6, R24, R25, R22, R23 ;  /* 0x0800001619187389 */ /* 0x00006400000c0017 */
[----:B01----:R-:W-:Y:S05]  /*4270*/  ENDCOLLECTIVE ;  /* 0x000000000000791b */ /* 0x003fea0003800000 */
.L_x_10989:
        /* <DEDUP_REMOVED lines=9> */
.L_x_10990:
[----:B------:R-:W-:Y:S02]  /*4310*/  IMAD.MOV.U32 R25, RZ, RZ, R30 ;  /* 0x000000ffff197224 */ /* 0x000fe400078e001e */
[----:B------:R-:W-:-:S07]  /*4320*/  IMAD.MOV.U32 R3, RZ, RZ, R24 ;  /* 0x000000ffff037224 */ /* 0x000fce00078e0018 */
[----:B------:R-:W-:Y:S05]  /*4330*/  WARPSYNC.COLLECTIVE R0, `(.L_x_10991) ;  /* 0x0000000000087348 */ /* 0x000fea0003c00000 */
[----:B------:R0:W1:Y:S02]  /*4340*/  SHFL.DOWN P6, R24, R25, R22, R23 ;  /* 0x0800001619187389 */ /* 0x00006400000c0017 */
[----:B01----:R-:W-:Y:S05]  /*4350*/  ENDCOLLECTIVE ;  /* 0x000000000000791b */ /* 0x003fea0003800000 */
.L_x_10991:
[----:B------:R-:W-:Y:S01]  /*4360*/  MOV R22, R30 ;  /* 0x0000001e00167202 */ /* 0x000fe20000000f00 */
        /* <DEDUP_REMOVED lines=11> */
.L_x_10992:
[----:B------:R-:W-:Y:S01]  /*4420*/  MOV R25, R2 ;  /* 0x0000000200197202 */ /* 0x000fe20000000f00 */
[----:B------:R-:W-:-:S07]  /*4430*/  IMAD.MOV.U32 R26, RZ, RZ, R24 ;  /* 0x000000ffff1a7224 */ /* 0x000fce00078e0018 */
[----:B------:R-:W-:Y:S05]  /*4440*/  WARPSYNC.COLLECTIVE R0, `(.L_x_10993) ;  /* 0x0000000000087348 */ /* 0x000fea0003c00000 */
[----:B------:R0:W1:Y:S02]  /*4450*/  SHFL.DOWN P6, R24, R25, R22, R23 ;  /* 0x0800001619187389 */ /* 0x00006400000c0017 */
[----:B01----:R-:W-:Y:S05]  /*4460*/  ENDCOLLECTIVE ;  /* 0x000000000000791b */ /* 0x003fea0003800000 */
.L_x_10993:
        /* <DEDUP_REMOVED lines=11> */
.L_x_10994:
[----:B------:R-:W-:Y:S01]  /*4520*/  IMAD.MOV.U32 R25, RZ, RZ, R27 ;  /* 0x000000ffff197224 */ /* 0x000fe200078e001b */
[----:B------:R-:W-:-:S07]  /*4530*/  MOV R3, R24 ;  /* 0x0000001800037202 */ /* 0x000fce0000000f00 */
[----:B------:R-:W-:Y:S05]  /*4540*/  WARPSYNC.COLLECTIVE R0, `(.L_x_10995) ;  /* 0x0000000000087348 */ /* 0x000fea0003c00000 */
[----:B------:R0:W1:Y:S02]  /*4550*/  SHFL.DOWN P6, R24, R25, R22, R23 ;  /* 0x0800001619187389 */ /* 0x00006400000c0017 */
[----:B01----:R-:W-:Y:S05]  /*4560*/  ENDCOLLECTIVE ;  /* 0x000000000000791b */ /* 0x003fea0003800000 */
.L_x_10995:
[----:B------:R-:W-:Y:S01]  /*4570*/  IMAD.MOV.U32 R2, RZ, RZ, R24 ;  /* 0x000000ffff027224 */ /* 0x000fe200078e0018 */
[----:B------:R-:W-:Y:S06]  /*4580*/  BRA `(.L_x_10996) ;  /* 0xffffffc4009c7947 */ /* 0x000fec000383ffff */
.L_x_10977:
[----:B01----:R-:W-:Y:S01]  /*4590*/  IMAD.MOV.U32 R25, RZ, RZ, R27 ;  /* 0x000000ffff197224 */ /* 0x003fe200078e001b */
[----:B------:R-:W-:Y:S01]  /*45a0*/  MOV R0, 0xffffffff ;  /* 0xffffffff00007802 */ /* 0x000fe20000000f00 */
[----:B------:R-:W-:Y:S02]  /*45b0*/  IMAD.MOV.U32 R22, RZ, RZ, 0x10 ;  /* 0x00000010ff167424 */ /* 0x000fe400078e00ff */
[----:B------:R-:W-:-:S07]  /*45c0*/  IMAD.MOV.U32 R23, RZ, RZ, 0x1f ;  /* 0x0000001fff177424 */ /* 0x000fce00078e00ff */
[----:B------:R-:W-:Y:S05]  /*45d0*/  WARPSYNC.COLLECTIVE R0, `(.L_x_10997) ;  /* 0x0000000000087348 */ /* 0x000fea0003c00000 */
[----:B------:R0:W1:Y:S02]  /*45e0*/  SHFL.DOWN P6, R24, R25, R22, R23 ;  /* 0x0800001619187389 */ /* 0x00006400000c0017 */
[----:B01----:R-:W-:Y:S05]  /*45f0*/  ENDCOLLECTIVE ;  /* 0x000000000000791b */ /* 0x003fea0003800000 */
.L_x_10997:
[----:B------:R-:W-:Y:S02]  /*4600*/  IMAD.MOV.U32 R25, RZ, RZ, R26 ;  /* 0x000000ffff197224 */ /* 0x000fe400078e001a */
[----:B------:R-:W-:-:S07]  /*4610*/  IMAD.MOV.U32 R31, RZ, RZ, R24 ;  /* 0x000000ffff1f7224 */ /* 0x000fce00078e0018 */
[----:B------:R-:W-:Y:S05]  /*4620*/  WARPSYNC.COLLECTIVE R0, `(.L_x_10998) ;  /* 0x0000000000087348 */ /* 0x000fea0003c00000 */
[----:B------:R0:W1:Y:S02]  /*4630*/  SHFL.DOWN P6, R24, R25, R22, R23 ;  /* 0x0800001619187389 */ /* 0x00006400000c0017 */
[----:B01----:R-:W-:Y:S05]  /*4640*/  ENDCOLLECTIVE ;  /* 0x000000000000791b */ /* 0x003fea0003800000 */
.L_x_10998:
[----:B------:R-:W-:Y:S02]  /*4650*/  IMAD.MOV.U32 R22, RZ, RZ, 0x8 ;  /* 0x00000008ff167424 */ /* 0x000fe400078e00ff */
[----:B------:R-:W-:-:S06]  /*4660*/  IMAD.MOV.U32 R30, RZ, RZ, R24 ;  /* 0x000000ffff1e7224 */ /* 0x000fcc00078e0018 */
[----:B------:R-:W0:Y:S02]  /*4670*/  DADD R30, R26, R30 ;  /* 0x000000001a1e7229 */ /* 0x000e24000000001e */
[----:B0-----:R-:W-:-:S07]  /*4680*/  IMAD.MOV.U32 R25, RZ, RZ, R31 ;  /* 0x000000ffff197224 */ /* 0x001fce00078e001f */
[----:B------:R-:W-:Y:S05]  /*4690*/  WARPSYNC.COLLECTIVE R0, `(.L_x_10999) ;  /* 0x0000000000087348 */ /* 0x000fea0003c00000 */
[----:B------:R0:W1:Y:S02]  /*46a0*/  SHFL.DOWN P6, R24, R25, R22, R23 ;  /* 0x0800001619187389 */ /* 0x00006400000c0017 */
[----:B01----:R-:W-:Y:S05]  /*46b0*/  ENDCOLLECTIVE ;  /* 0x000000000000791b */ /* 0x003fea0003800000 */
.L_x_10999:
[----:B------:R-:W-:Y:S01]  /*46c0*/  IMAD.MOV.U32 R25, RZ, RZ, R30 ;  /* 0x000000ffff197224 */ /* 0x000fe200078e001e */
[----:B------:R-:W-:-:S07]  /*46d0*/  MOV R33, R24 ;  /* 0x0000001800217202 */ /* 0x000fce0000000f00 */
[----:B------:R-:W-:Y:S05]  /*46e0*/  WARPSYNC.COLLECTIVE R0, `(.L_x_11000) ;  /* 0x0000000000087348 */ /* 0x000fea0003c00000 */
[----:B------:R0:W1:Y:S02]  /*46f0*/  SHFL.DOWN P6, R24, R25, R22, R23 ;  /* 0x0800001619187389 */ /* 0x00006400000c0017 */
[----:B01----:R-:W-:Y:S05]  /*4700*/  ENDCOLLECTIVE ;  /* 0x000000000000791b */ /* 0x003fea0003800000 */
.L_x_11000:
[----:B------:R-:W-:Y:S02]  /*4710*/  IMAD.MOV.U32 R22, RZ, RZ, 0x4 ;  /* 0x00000004ff167424 */ /* 0x000fe400078e00ff */
[----:B------:R-:W-:-:S06]  /*4720*/  IMAD.MOV.U32 R32, RZ, RZ, R24 ;  /* 0x000000ffff207224 */ /* 0x000fcc00078e0018 */
[----:B------:R-:W0:Y:S02]  /*4730*/  DADD R32, R30, R32 ;  /* 0x000000001e207229 */ /* 0x000e240000000020 */
[----:B0-----:R-:W-:-:S07]  /*4740*/  IMAD.MOV.U32 R25, RZ, RZ, R33 ;  /* 0x000000ffff197224 */ /* 0x001fce00078e0021 */
[----:B------:R-:W-:Y:S05]  /*4750*/  WARPSYNC.COLLECTIVE R0, `(.L_x_11001) ;  /* 0x0000000000087348 */ /* 0x000fea0003c00000 */
[----:B------:R0:W1:Y:S02]  /*4760*/  SHFL.DOWN P6, R24, R25, R22, R23 ;  /* 0x0800001619187389 */ /* 0x00006400000c0017 */
[----:B01----:R-:W-:Y:S05]  /*4770*/  ENDCOLLECTIVE ;  /* 0x000000000000791b */ /* 0x003fea0003800000 */
.L_x_11001:
[----:B------:R-:W-:Y:S01]  /*4780*/  MOV R25, R32 ;  /* 0x0000002000197202 */ /* 0x000fe20000000f00 */
[----:B------:R-:W-:-:S07]  /*4790*/  IMAD.MOV.U32 R35, RZ, RZ, R24 ;  /* 0x000000ffff237224 */ /* 0x000fce00078e0018 */
[----:B------:R-:W-:Y:S05]  /*47a0*/  WARPSYNC.COLLECTIVE R0, `(.L_x_11002) ;  /* 0x0000000000087348 */ /* 0x000fea0003c00000 */
[----:B------:R0:W1:Y:S02]  /*47b0*/  SHFL.DOWN P6, R24, R25, R22, R23 ;  /* 0x0800001619187389 */ /* 0x00006400000c0017 */
[----:B01----:R-:W-:Y:S05]  /*47c0*/  ENDCOLLECTIVE ;  /* 0x000000000000791b */ /* 0x003fea0003800000 */
.L_x_11002:
[----:B------:R-:W-:Y:S02]  /*47d0*/  IMAD.MOV.U32 R22, RZ, RZ, 0x2 ;  /* 0x00000002ff167424 */ /* 0x000fe400078e00ff */
[----:B------:R-:W-:-:S06]  /*47e0*/  IMAD.MOV.U32 R34, RZ, RZ, R24 ;  /* 0x000000ffff227224 */ /* 0x000fcc00078e0018 */
[----:B------:R-:W0:Y:S02]  /*47f0*/  DADD R34, R32, R34 ;  /* 0x0000000020227229 */ /* 0x000e240000000022 */
[----:B0-----:R-:W-:-:S07]  /*4800*/  IMAD.MOV.U32 R25, RZ, RZ, R35 ;  /* 0x000000ffff197224 */ /* 0x001fce00078e0023 */
[----:B------:R-:W-:Y:S05]  /*4810*/  WARPSYNC.COLLECTIVE R0, `(.L_x_11003) ;  /* 0x0000000000087348 */ /* 0x000fea0003c00000 */
[----:B------:R0:W1:Y:S02]  /*4820*/  SHFL.DOWN P6, R24, R25, R22, R23 ;  /* 0x0800001619187389 */ /* 0x00006400000c0017 */
[----:B01----:R-:W-:Y:S05]  /*4830*/  ENDCOLLECTIVE ;  /* 0x000000000000791b */ /* 0x003fea0003800000 */
.L_x_11003:
[----:B------:R-:W-:Y:S02]  /*4840*/  IMAD.MOV.U32 R25, RZ, RZ, R34 ;  /* 0x000000ffff197224 */ /* 0x000fe400078e0022 */
[----:B------:R-:W-:-:S07]  /*4850*/  IMAD.MOV.U32 R27, RZ, RZ, R24 ;  /* 0x000000ffff1b7224 */ /* 0x000fce00078e0018 */
[----:B------:R-:W-:Y:S05]  /*4860*/  WARPSYNC.COLLECTIVE R0, `(.L_x_11004) ;  /* 0x0000000000087348 */ /* 0x000fea0003c00000 */
[----:B------:R0:W1:Y:S02]  /*4870*/  SHFL.DOWN P6, R24, R25, R22, R23 ;  /* 0x0800001619187389 */ /* 0x00006400000c0017 */
[----:B01----:R-:W-:Y:S05]  /*4880*/  ENDCOLLECTIVE ;  /* 0x000000000000791b */ /* 0x003fea0003800000 */
.L_x_11004:
[----:B------:R-:W-:Y:S01]  /*4890*/  IMAD.MOV.U32 R22, RZ, RZ, 0x1 ;  /* 0x00000001ff167424 */ /* 0x000fe200078e00ff */
[----:B------:R-:W-:-:S06]  /*48a0*/  MOV R26, R24 ;  /* 0x00000018001a7202 */ /* 0x000fcc0000000f00 */
[----:B------:R-:W0:Y:S02]  /*48b0*/  DADD R26, R34, R26 ;  /* 0x00000000221a7229 */ /* 0x000e24000000001a */
[----:B0-----:R-:W-:-:S07]  /*48c0*/  IMAD.MOV.U32 R25, RZ, RZ, R27 ;  /* 0x000000ffff197224 */ /* 0x001fce00078e001b */
[----:B------:R-:W-:Y:S05]  /*48d0*/  WARPSYNC.COLLECTIVE R0, `(.L_x_11005) ;  /* 0x0000000000087348 */ /* 0x000fea0003c00000 */
[----:B------:R0:W1:Y:S02]  /*48e0*/  SHFL.DOWN P6, R24, R25, R22, R23 ;  /* 0x0800001619187389 */ /* 0x00006400000c0017 */
[----:B01----:R-:W-:Y:S05]  /*48f0*/  ENDCOLLECTIVE ;  /* 0x000000000000791b */ /* 0x003fea0003800000 */
.L_x_11005:
[----:B------:R-:W-:Y:S02]  /*4900*/  IMAD.MOV.U32 R25, RZ, RZ, R26 ;  /* 0x000000ffff197224 */ /* 0x000fe400078e001a */
[----:B------:R-:W-:-:S07]  /*4910*/  IMAD.MOV.U32 R29, RZ, RZ, R24 ;  /* 0x000000ffff1d7224 */ /* 0x000fce00078e0018 */
[----:B------:R-:W-:Y:S05]  /*4920*/  WARPSYNC.COLLECTIVE R0, `(.L_x_11006) ;  /* 0x0000000000087348 */ /* 0x000fea0003c00000 */
[----:B------:R0:W1:Y:S02]  /*4930*/  SHFL.DOWN P6, R24, R25, R22, R23 ;  /* 0x0800001619187389 */ /* 0x00006400000c0017 */
[----:B01----:R-:W-:Y:S05]  /*4940*/  ENDCOLLECTIVE ;  /* 0x000000000000791b */ /* 0x003fea0003800000 */
.L_x_11006:
[----:B------:R-:W-:Y:S05]  /*4950*/  BRA `(.L_x_11007) ;  /* 0xffffffe400dc7947 */ /* 0x000fea000383ffff */
.L_x_11008:
        /* <DEDUP_REMOVED lines=10> */
.L_x_11710:


//--------------------- .text._ZN2at6native43_GLOBAL__N__9ae7fba5_10_SoftMax_cu_9f978f6322cunn_SoftMaxForwardRegIdddNS1_25LogSoftMaxForwardEpilogueElLi3EEEvPT1_PKT_T3_ --------------------------
	.section	.text._ZN2at6native43_GLOBAL__N__9ae7fba5_10_SoftMax_cu_9f978f6322cunn_SoftMaxForwardRegIdddNS1_25LogSoftMaxForwardEpilogueElLi3EEEvPT1_PKT_T3_,"ax",@progbits
	.align	128
.text._ZN2at6native43_GLOBAL__N__9ae7fba5_10_SoftMax_cu_9f978f6322cunn_SoftMaxForwardRegIdddNS1_25LogSoftMaxForwardEpilogueElLi3EEEvPT1_PKT_T3_:
        .type           _ZN2at6native43_GLOBAL__N__9ae7fba5_10_SoftMax_cu_9f978f6322cunn_SoftMaxForwardRegIdddNS1_25LogSoftMaxForwardEpilogueElLi3EEEvPT1_PKT_T3_,@function
        .size           _ZN2at6native43_GLOBAL__N__9ae7fba5_10_SoftMax_cu_9f978f6322cunn_SoftMaxForwardRegIdddNS1_25LogSoftMaxForwardEpilogueElLi3EEEvPT1_PKT_T3_,(.L_x_11711 - _ZN2at6native43_GLOBAL__N__9ae7fba5_10_SoftMax_cu_9f978f6322cunn_SoftMaxForwardRegIdddNS1_25LogSoftMaxForwardEpilogueElLi3EEEvPT1_PKT_T3_)
        .other          _ZN2at6native43_GLOBAL__N__9ae7fba5_10_SoftMax_cu_9f978f6322cunn_SoftMaxForwardRegIdddNS1_25LogSoftMaxForwardEpilogueElLi3EEEvPT1_PKT_T3_,@"STO_CUDA_ENTRY STV_DEFAULT"
_ZN2at6native43_GLOBAL__N__9ae7fba5_10_SoftMax_cu_9f978f6322cunn_SoftMaxForwardRegIdddNS1_25LogSoftMaxForwardEpilogueElLi3EEEvPT1_PKT_T3_:
        /* <DEDUP_REMOVED lines=19> */
[----:B------:R-:W-:Y:S01]  /*0130*/  @!P1 IMAD.MOV.U32 R7, RZ, RZ, RZ ;  /* 0x000000ffff079224 */ /* 0x000fe200078e00ff */
[----:B0-----:R-:W-:-:S04]  /*0140*/  @!P0 LEA R20, P3, R16, R20, 0x3 ;  /* 0x0000001410148211 */ /* 0x001fc800078618ff */
[----:B------:R-:W-:Y:S02]  /*0150*/  @!P0 LEA.HI.X R21, R16, R21, R0, 0x3, P3 ;  /* 0x0000001510158211 */ /* 0x000fe400018f1c00 */
[----:B------:R-:W0:Y:S03]  /*0160*/  @!P2 LDC.64 R16, c[0x0][0x388] ;  /* 0x0000e200ff10ab82 */ /* 0x000e260000000a00 */
[----:B--2---:R2:W3:Y:S01]  /*0170*/  @!P0 LDG.E.64 R10, desc[UR8][R20.64] ;  /* 0x00000008140a8981 */ /* 0x0044e2000c1e1b00 */
[----:B------:R-:W-:-:S04]  /*0180*/  @!P1 IMAD.WIDE.U32 R22, R4, UR7, R6 ;  /* 0x0000000704169c25 */ /* 0x000fc8000f8e0006 */
[----:B------:R-:W-:Y:S01]  /*0190*/  @!P1 IMAD R0, R5, UR7, R23 ;  /* 0x0000000705009c24 */ /* 0x000fe2000f8e0217 */
[----:B-1----:R-:W-:Y:S01]  /*01a0*/  @!P1 LEA R18, P3, R22, R18, 0x3 ;  /* 0x0000001216129211 */ /* 0x002fe200078618ff */
[----:B------:R-:W-:-:S03]  /*01b0*/  @!P2 IMAD.MOV.U32 R9, RZ, RZ, RZ ;  /* 0x000000ffff09a224 */ /* 0x000fc600078e00ff */
[----:B------:R-:W-:Y:S01]  /*01c0*/  @!P1 LEA.HI.X R19, R22, R19, R0, 0x3, P3 ;  /* 0x0000001316139211 */ /* 0x000fe200018f1c00 */
[----:B------:R-:W-:-:S04]  /*01d0*/  @!P2 IMAD.WIDE.U32 R22, R4, UR7, R8 ;  /* 0x000000070416ac25 */ /* 0x000fc8000f8e0008 */
[----:B------:R-:W4:Y:S01]  /*01e0*/  @!P1 LDG.E.64 R12, desc[UR8][R18.64] ;  /* 0x00000008120c9981 */ /* 0x000f22000c1e1b00 */
[----:B------:R-:W-:Y:S01]  /*01f0*/  @!P2 IMAD R0, R5, UR7, R23 ;  /* 0x000000070500ac24 */ /* 0x000fe2000f8e0217 */
[----:B0-----:R-:W-:-:S04]  /*0200*/  @!P2 LEA R16, P3, R22, R16, 0x3 ;  /* 0x000000101610a211 */ /* 0x001fc800078618ff */
[----:B------:R-:W-:-:S05]  /*0210*/  @!P2 LEA.HI.X R17, R22, R17, R0, 0x3, P3 ;  /* 0x000000111611a211 */ /* 0x000fca00018f1c00 */
[----:B------:R0:W5:Y:S01]  /*0220*/  @!P2 LDG.E.64 R14, desc[UR8][R16.64] ;  /* 0x00000008100ea981 */ /* 0x000162000c1e1b00 */
[----:B--2---:R-:W-:Y:S01]  /*0230*/  @!P0 IMAD.MOV.U32 R21, RZ, RZ, 0x7fefffff ;  /* 0x7fefffffff158424 */ /* 0x004fe200078e00ff */
[----:B------:R-:W-:Y:S01]  /*0240*/  @!P0 MOV R20, 0xffffffff ;  /* 0xffffffff00148802 */ /* 0x000fe20000000f00 */
[----:B------:R-:W1:Y:S01]  /*0250*/  S2UR UR6, SR_CgaCtaId ;  /* 0x00000000000679c3 */ /* 0x000e620000008800 */
[----:B------:R-:W-:Y:S01]  /*0260*/  UMOV UR4, 0x400 ;  /* 0x0000040000047882 */ /* 0x000fe20000000000 */
[----:B------:R-:W-:Y:S01]  /*0270*/  @!P0 IMAD.MOV.U32 R23, RZ, RZ, R21 ;  /* 0x000000ffff178224 */ /* 0x000fe200078e0015 */
[----:B------:R-:W-:Y:S01]  /*0280*/  USHF.R.U32.HI UR5, URZ, 0x5, UR5 ;  /* 0x00000005ff057899 */ /* 0x000fe20008011605 */
[----:B0-----:R-:W-:Y:S01]  /*0290*/  MOV R17, 0xffefffff ;  /* 0xffefffff00117802 */ /* 0x001fe20000000f00 */
[----:B------:R-:W-:Y:S01]  /*02a0*/  IMAD.MOV.U32 R16, RZ, RZ, -0x1 ;  /* 0xffffffffff107424 */ /* 0x000fe200078e00ff */
[----:B-1----:R-:W-:Y:S02]  /*02b0*/  ULEA UR4, UR6, UR4, 0x18 ;  /* 0x0000000406047291 */ /* 0x002fe4000f8ec0ff */
[----:B------:R-:W-:Y:S01]  /*02c0*/  BAR.SYNC.DEFER_BLOCKING 0x0 ;  /* 0x0000000000007b1d */ /* 0x000fe20000010000 */
[----:B---3--:R-:W-:-:S05]  /*02d0*/  @!P0 IMAD.MOV.U32 R0, RZ, RZ, R11 ;  /* 0x000000ffff008224 */ /* 0x008fca00078e000b */
[----:B------:R-:W0:Y:S02]  /*02e0*/  @!P0 DSETP.MAX.AND P3, P4, R10, -R20, PT ;  /* 0x800000140a00822a */ /* 0x000e240003c6f000 */
[----:B0-----:R-:W-:Y:S01]  /*02f0*/  @!P0 FSEL R22, R0, -R23, P3 ;  /* 0x8000001700168208 */ /* 0x001fe20001800000 */
[----:B------:R-:W-:Y:S01]  /*0300*/  @!P0 IMAD.MOV.U32 R0, RZ, RZ, R10 ;  /* 0x000000ffff008224 */ /* 0x000fe200078e000a */
[----:B------:R-:W-:-:S04]  /*0310*/  @!P0 LOP3.LUT R23, R23, 0x80000, RZ, 0xfc, !PT ;  /* 0x0008000017178812 */ /* 0x000fc800078efcff */
[----:B------:R-:W-:Y:S02]  /*0320*/  @!P0 SEL R23, R23, R22, P4 ;  /* 0x0000001617178207 */ /* 0x000fe40002000000 */
[----:B------:R-:W-:Y:S01]  /*0330*/  @!P0 SEL R20, R0, R20, P3 ;  /* 0x0000001400148207 */ /* 0x000fe20001800000 */
[----:B----4-:R-:W-:Y:S02]  /*0340*/  @!P1 IMAD.MOV.U32 R19, RZ, RZ, R13 ;  /* 0x000000ffff139224 */ /* 0x010fe400078e000d */
[----:B------:R-:W-:Y:S02]  /*0350*/  @!P0 IMAD.MOV.U32 R17, RZ, RZ, R23 ;  /* 0x000000ffff118224 */ /* 0x000fe400078e0017 */
[----:B------:R-:W-:Y:S01]  /*0360*/  @!P0 IMAD.MOV.U32 R16, RZ, RZ, R20 ;  /* 0x000000ffff108224 */ /* 0x000fe200078e0014 */
[----:B------:R-:W-:Y:S01]  /*0370*/  @!P1 LOP3.LUT R21, R19, 0x80000, RZ, 0xfc, !PT ;  /* 0x0008000013159812 */ /* 0x000fe200078efcff */
[----:B------:R-:W-:-:S15]  /*0380*/  @!P1 IMAD.MOV.U32 R0, RZ, RZ, R17 ;  /* 0x000000ffff009224 */ /* 0x000fde00078e0011 */
[----:B------:R-:W-:-:S15]  /*0390*/  NOP ;  /* 0x0000000000007918 */ /* 0x000fde0000000000 */
[----:B------:R-:W-:-:S15]  /*03a0*/  NOP ;  /* 0x0000000000007918 */ /* 0x000fde0000000000 */
[----:B------:R-:W-:-:S02]  /*03b0*/  NOP ;  /* 0x0000000000007918 */ /* 0x000fc40000000000 */
[----:B------:R-:W0:Y:S02]  /*03c0*/  @!P1 DSETP.MAX.AND P3, P4, R16, R12, PT ;  /* 0x0000000c1000922a */ /* 0x000e240003c6f000 */
[----:B0-----:R-:W-:Y:S01]  /*03d0*/  @!P1 FSEL R18, R0, R19, P3 ;  /* 0x0000001300129208 */ /* 0x001fe20001800000 */
[----:B------:R-:W-:Y:S01]  /*03e0*/  @!P1 IMAD.MOV.U32 R19, RZ, RZ, R12 ;  /* 0x000000ffff139224 */ /* 0x000fe200078e000c */
[----:B------:R-:W-:Y:S02]  /*03f0*/  @!P1 MOV R0, R16 ;  /* 0x0000001000009202 */ /* 0x000fe40000000f00 */
[----:B------:R-:W-:Y:S02]  /*0400*/  @!P1 SEL R17, R21, R18, P4 ;  /* 0x0000001215119207 */ /* 0x000fe40002000000 */
[----:B------:R-:W-:Y:S01]  /*0410*/  @!P1 SEL R16, R0, R19, P3 ;  /* 0x0000001300109207 */ /* 0x000fe20001800000 */
[----:B-----5:R-:W-:Y:S02]  /*0420*/  @!P2 IMAD.MOV.U32 R19, RZ, RZ, R15 ;  /* 0x000000ffff13a224 */ /* 0x020fe400078e000f */
[----:B------:R-:W-:-:S03]  /*0430*/  @!P2 IMAD.MOV.U32 R0, RZ, RZ, R17 ;  /* 0x000000ffff00a224 */ /* 0x000fc600078e0011 */
[----:B------:R-:W-:-:S15]  /*0440*/  @!P2 LOP3.LUT R21, R19, 0x80000, RZ, 0xfc, !PT ;  /* 0x000800001315a812 */ /* 0x000fde00078efcff */
[----:B------:R-:W-:-:S15]  /*0450*/  NOP ;  /* 0x0000000000007918 */ /* 0x000fde0000000000 */
[----:B------:R-:W-:-:S15]  /*0460*/  NOP ;  /* 0x0000000000007918 */ /* 0x000fde0000000000 */
[----:B------:R-:W-:-:S05]  /*0470*/  NOP ;  /* 0x0000000000007918 */ /* 0x000fca0000000000 */
        /* <DEDUP_REMOVED lines=98> */
.L_x_11042:
[----:B------:R-:W-:Y:S02]  /*0aa0*/  IMAD.MOV.U32 R18, RZ, RZ, R25 ;  /* 0x000000ffff127224 */ /* 0x000fe400078e0019 */
[----:B------:R-:W-:-:S06]  /*0ab0*/  IMAD.MOV.U32 R19, RZ, RZ, R24 ;  /* 0x000000ffff137224 */ /* 0x000fcc00078e0018 */
[----:B-12---:R-:W1:Y:S02]  /*0ac0*/  DSETP.GEU.AND P6, PT, R18, R16, PT ;  /* 0x000000101200722a */ /* 0x006e640003fce000 */
[----:B-1----:R-:W-:Y:S02]  /*0ad0*/  FSEL R16, R16, R25, !P6 ;  /* 0x0000001910107208 */ /* 0x002fe40007000000 */
[----:B------:R-:W-:Y:S02]  /*0ae0*/  FSEL R17, R17, R24, !P6 ;  /* 0x0000001811117208 */ /* 0x000fe40007000000 */
[----:B------:R-:W-:-:S13]  /*0af0*/  ISETP.NE.AND P6, PT, R2, RZ, PT ;  /* 0x000000ff0200720c */ /* 0x000fda0003fc5270 */
[----:B------:R2:W-:Y:S01]  /*0b00*/  @!P6 STS.64 [UR4], R16 ;  /* 0x00000010ff00e988 */ /* 0x0005e20008000a04 */
[----:B------:R-:W-:-:S13]  /*0b10*/  @!P6 PLOP3.LUT P4, PT, PT, PT, PT, 0x80, 0x8 ;  /* 0x000000000008e81c */ /* 0x000fda0003f8f070 */
.L_x_11009:
        /* <DEDUP_REMOVED lines=128> */
.L_x_11014:
[----:B------:R-:W-:Y:S05]  /*1320*/  BSYNC.RECONVERGENT B1 ;  /* 0x0000000000017941 */ /* 0x000fea0003800200 */
.L_x_11013:
[----:B01----:R2:W3:Y:S02]  /*1330*/  DADD R18, RZ, R22 ;  /* 0x00000000ff127229 */ /* 0x0034e40000000016 */
.L_x_11012:
[----:B------:R-:W-:Y:S05]  /*1340*/  BSYNC.RECONVERGENT B0 ;  /* 0x0000000000007941 */ /* 0x000fea0003800200 */
.L_x_11011:
[----:B------:R-:W-:Y:S04]  /*1350*/  BSSY.RECONVERGENT B0, `(.L_x_11015) ;  /* 0x000007f000007945 */ /* 0x000fe80003800200 */
[----:B------:R-:W-:Y:S05]  /*1360*/  @P1 BRA `(.L_x_11016) ;  /* 0x0000000400f41947 */ /* 0x000fea0003800000 */
[----:B--2---:R-:W-:Y:S01]  /*1370*/  IMAD.MOV.U32 R22, RZ, RZ, 0x652b82fe ;  /* 0x652b82feff167424 */ /* 0x004fe200078e00ff */
[----:B------:R-:W-:Y:S01]  /*1380*/  MOV R23, 0x3ff71547 ;  /* 0x3ff7154700177802 */ /* 0x000fe20000000f00 */
        /* <DEDUP_REMOVED lines=121> */
.L_x_11018:
[----:B------:R-:W-:Y:S05]  /*1b20*/  BSYNC.RECONVERGENT B1 ;  /* 0x0000000000017941 */ /* 0x000fea0003800200 */
.L_x_11017:
[----:B-1-3--:R4:W1:Y:S02]  /*1b30*/  DADD R18, R18, R24 ;  /* 0x0000000012127229 */ /* 0x00a8640000000018 */
.L_x_11016:
[----:B------:R-:W-:Y:S05]  /*1b40*/  BSYNC.RECONVERGENT B0 ;  /* 0x0000000000007941 */ /* 0x000fea0003800200 */
.L_x_11015:
        /* <DEDUP_REMOVED lines=124> */
.L_x_11022:
[----:B------:R-:W-:Y:S05]  /*2310*/  BSYNC.RECONVERGENT B1 ;  /* 0x0000000000017941 */ /* 0x000fea0003800200 */
.L_x_11021:
[----:B-1-3--:R1:W2:Y:S02]  /*2320*/  DADD R18, R18, R24 ;  /* 0x0000000012127229 */ /* 0x00a2a40000000018 */
.L_x_11020:
[----:B------:R-:W-:Y:S05]  /*2330*/  BSYNC.RECONVERGENT B0 ;  /* 0x0000000000007941 */ /* 0x000fea0003800200 */
.L_x_11019:
        /* <DEDUP_REMOVED lines=9> */
[----:B------:R-:W4:-:S15]  /*23d0*/  SHFL.DOWN PT, R22, R20, 0x8, 0x1f ;  /* 0x09001f0014167f89 */ /* 0x000f1e00000e0000 */
[----:B------:R-:W-:-:S15]  /*23e0*/  NOP ;  /* 0x0000000000007918 */ /* 0x000fde0000000000 */
[----:B------:R-:W-:-:S15]  /*23f0*/  NOP ;  /* 0x0000000000007918 */ /* 0x000fde0000000000 */
[----:B------:R-:W-:-:S13]  /*2400*/  NOP ;  /* 0x0000000000007918 */ /* 0x000fda0000000000 */
[----:B----4-:R-:W0:Y:S02]  /*2410*/  DADD R24, R20, R22 ;  /* 0x0000000014187229 */ /* 0x010e240000000016 */
[----:B0-----:R-:W-:Y:S01]  /*2420*/  SHFL.DOWN PT, R23, R25, 0x4, 0x1f ;  /* 0x08801f0019177f89 */ /* 0x001fe200000e0000 */
        /* <DEDUP_REMOVED lines=48> */
.L_x_11053:
[----:B0--3--:R-:W-:Y:S02]  /*2730*/  IMAD.MOV.U32 R18, RZ, RZ, R20 ;  /* 0x000000ffff127224 */ /* 0x009fe400078e0014 */
[----:B--2---:R-:W-:-:S06]  /*2740*/  IMAD.MOV.U32 R19, RZ, RZ, R24 ;  /* 0x000000ffff137224 */ /* 0x004fcc00078e0018 */
[----:B-1----:R2:W3:Y:S02]  /*2750*/  DADD R22, R22, R18 ;  /* 0x0000000016167229 */ /* 0x0024e40000000012 */
.L_x_11024:
[----:B------:R-:W-:Y:S05]  /*2760*/  BSYNC B0 ;  /* 0x0000000000007941 */ /* 0x000fea0003800000 */
.L_x_11023:
[----:B-1-3--:R-:W-:Y:S01]  /*2770*/  @P4 STS.64 [UR4], R22 ;  /* 0x00000016ff004988 */ /* 0x00afe20008000a04 */
[----:B------:R-:W-:Y:S05]  /*2780*/  WARPSYNC.ALL ;  /* 0x0000000000007948 */ /* 0x000fea0003800000 */
[----:B------:R-:W-:Y:S06]  /*2790*/  BAR.SYNC.DEFER_BLOCKING 0x0 ;  /* 0x0000000000007b1d */ /* 0x000fec0000010000 */
[----:B0-----:R-:W0:Y:S02]  /*27a0*/  LDS.64 R20, [UR4] ;  /* 0x00000004ff147984 */ /* 0x001e240008000a00 */
[----:B0-----:R-:W-:Y:S01]  /*27b0*/  ISETP.GT.AND P3, PT, R21, 0xfffff, PT ;  /* 0x000fffff1500780c */ /* 0x001fe20003f64270 */
[--C-:B--2---:R-:W-:Y:S01]  /*27c0*/  IMAD.MOV.U32 R18, RZ, RZ, R20.reuse ;  /* 0x000000ffff127224 */ /* 0x104fe200078e0014 */
[----:B------:R-:W-:Y:S01]  /*27d0*/  MOV R19, R21 ;  /* 0x0000001500137202 */ /* 0x000fe20000000f00 */
[----:B------:R-:W-:-:S10]  /*27e0*/  IMAD.MOV.U32 R28, RZ, RZ, R20 ;  /* 0x000000ffff1c7224 */ /* 0x000fd400078e0014 */
        /* <DEDUP_REMOVED lines=17> */
[----:B------:R-:W-:Y:S01]  /*2900*/  @P3 IMAD.MOV.U32 R29, RZ, RZ, R19 ;  /* 0x000000ffff1d3224 */ /* 0x000fe200078e0013 */
[----:B------:R-:W-:Y:S02]  /*2910*/  MOV R19, 0x43300000 ;  /* 0x4330000000137802 */ /* 0x000fe40000000f00 */
        /* <DEDUP_REMOVED lines=158> */
.L_x_11026:
[----:B------:R-:W-:Y:S01]  /*3300*/  IMAD.MOV.U32 R20, RZ, RZ, 0x0 ;  /* 0x00000000ff147424 */ /* 0x000fe200078e00ff */
[----:B------:R-:W-:Y:S02]  /*3310*/  MOV R21, 0x7ff00000 ;  /* 0x7ff0000000157802 */ /* 0x000fe40000000f00 */
[----:B------:R-:W-:-:S04]  /*3320*/  LOP3.LUT P3, RZ, R19, 0x7fffffff, RZ, 0xc0, !PT ;  /* 0x7fffffff13ff7812 */ /* 0x000fc8000786c0ff */
[----:B------:R-:W0:Y:S02]  /*3330*/  DFMA R18, R18, R20, +INF ;  /* 0x7ff000001212742b */ /* 0x000e240000000014 */
[----:B0-----:R-:W-:Y:S02]  /*3340*/  FSEL R24, R18, RZ, P3 ;  /* 0x000000ff12187208 */ /* 0x001fe40001800000 */
[----:B------:R-:W-:-:S07]  /*3350*/  FSEL R25, R19, -QNAN , P3 ;  /* 0xfff0000013197808 */ /* 0x000fce0001800000 */
.L_x_11027:
[----:B------:R-:W-:Y:S04]  /*3360*/  BSSY.RECONVERGENT B0, `(.L_x_11028) ;  /* 0x000000e000007945 */ /* 0x000fe80003800200 */
        /* <DEDUP_REMOVED lines=13> */
.L_x_11029:
[----:B------:R-:W-:Y:S05]  /*3440*/  BSYNC.RECONVERGENT B0 ;  /* 0x0000000000007941 */ /* 0x000fea0003800200 */
.L_x_11028:
[----:B------:R-:W-:Y:S04]  /*3450*/  BSSY.RECONVERGENT B0, `(.L_x_11030) ;  /* 0x000000e000007945 */ /* 0x000fe80003800200 */
[----:B------:R-:W-:Y:S05]  /*3460*/  @P1 BRA `(.L_x_11031) ;  /* 0x0000000000301947 */ /* 0x000fea0003800000 */
[----:B------:R-:W1:Y:S01]  /*3470*/  LDCU.64 UR4, c[0x0][0x380] ;  /* 0x00007000ff0477ac */ /* 0x000e620008000a00 */
[----:B------:R-:W-:Y:S01]  /*3480*/  IMAD.MOV.U32 R7, RZ, RZ, RZ ;  /* 0x000000ffff077224 */ /* 0x000fe200078e00ff */
[----:B0-----:R-:W0:Y:S01]  /*3490*/  DADD R2, R12, -R16 ;  /* 0x000000000c027229 */ /* 0x001e220000000810 */
[----:B------:R-:W-:-:S04]  /*34a0*/  IMAD.WIDE.U32 R10, R4, UR7, R6 ;  /* 0x00000007040a7c25 */ /* 0x000fc8000f8e0006 */
[----:B------:R-:W-:Y:S01]  /*34b0*/  IMAD R7, R5, UR7, R11 ;  /* 0x0000000705077c24 */ /* 0x000fe2000f8e020b */
[----:B-1----:R-:W-:-:S04]  /*34c0*/  LEA R6, P0, R10, UR4, 0x3 ;  /* 0x000000040a067c11 */ /* 0x002fc8000f8018ff */
[----:B------:R-:W-:-:S15]  /*34d0*/  LEA.HI.X R7, R10, UR5, R7, 0x3, P0 ;  /* 0x000000050a077c11 */ /* 0x000fde00080f1c07 */
[----:B------:R-:W-:-:S15]  /*34e0*/  NOP ;  /* 0x0000000000007918 */ /* 0x000fde0000000000 */
[----:B------:R-:W-:-:S15]  /*34f0*/  NOP ;  /* 0x0000000000007918 */ /* 0x000fde0000000000 */
[----:B------:R-:W-:-:S09]  /*3500*/  NOP ;  /* 0x0000000000007918 */ /* 0x000fd20000000000 */
[----:B0-----:R-:W0:Y:S02]  /*3510*/  DADD R2, R2, -R24 ;  /* 0x0000000002027229 */ /* 0x001e240000000818 */
[----:B0-----:R1:W-:Y:S02]  /*3520*/  STG.E.64 desc[UR8][R6.64], R2 ;  /* 0x0000000206007986 */ /* 0x0013e4000c101b08 */
.L_x_11031:
[----:B------:R-:W-:Y:S05]  /*3530*/  BSYNC.RECONVERGENT B0 ;  /* 0x0000000000007941 */ /* 0x000fea0003800200 */
.L_x_11030:
[----:B------:R-:W-:Y:S05]  /*3540*/  @P2 EXIT ;  /* 0x000000000000294d */ /* 0x000fea0003800000 */
        /* <DEDUP_REMOVED lines=11> */
[----:B0-----:R-:W-:Y:S01]  /*3600*/  STG.E.64 desc[UR8][R2.64], R24 ;  /* 0x0000001802007986 */ /* 0x001fe2000c101b08 */
[----:B------:R-:W-:Y:S05]  /*3610*/  EXIT ;  /* 0x000000000000794d */ /* 0x000fea0003800000 */
.L_x_11010:
[----:B-1----:R-:W-:Y:S01]  /*3620*/  IMAD.MOV.U32 R21, RZ, RZ, R17 ;  /* 0x000000ffff157224 */ /* 0x002fe200078e0011 */
[----:B------:R-:W-:Y:S01]  /*3630*/  MOV R18, 0x10 ;  /* 0x0000001000127802 */ /* 0x000fe20000000f00 */
[----:B------:R-:W-:Y:S02]  /*3640*/  IMAD.MOV.U32 R19, RZ, RZ, 0x1f ;  /* 0x0000001fff137424 */ /* 0x000fe400078e00ff */
[----:B------:R-:W-:-:S07]  /*3650*/  IMAD.MOV.U32 R0, RZ, RZ, -0x1 ;  /* 0xffffffffff007424 */ /* 0x000fce00078e00ff */
[----:B------:R-:W-:Y:S05]  /*3660*/  WARPSYNC.COLLECTIVE R0, `(.L_x_11032) ;  /* 0x0000000000087348 */ /* 0x000fea0003c00000 */
[----:B------:R0:W1:Y:S02]  /*3670*/  SHFL.DOWN P6, R20, R21, R18, R19 ;  /* 0x0800001215147389 */ /* 0x00006400000c0013 */
[----:B01----:R-:W-:Y:S05]  /*3680*/  ENDCOLLECTIVE ;  /* 0x000000000000791b */ /* 0x003fea0003800000 */
.L_x_11032:
[----:B------:R-:W-:Y:S02]  /*3690*/  IMAD.MOV.U32 R21, RZ, RZ, R16 ;  /* 0x000000ffff157224 */ /* 0x000fe400078e0010 */
[----:B------:R-:W-:-:S07]  /*36a0*/  IMAD.MOV.U32 R23, RZ, RZ, R20 ;  /* 0x000000ffff177224 */ /* 0x000fce00078e0014 */
[----:B------:R-:W-:Y:S05]  /*36b0*/  WARPSYNC.COLLECTIVE R0, `(.L_x_11033) ;  /* 0x0000000000087348 */ /* 0x000fea0003c00000 */
[----:B------:R0:W1:Y:S02]  /*36c0*/  SHFL.DOWN P6, R20, R21, R18, R19 ;  /* 0x0800001215147389 */ /* 0x00006400000c0013 */
[----:B01----:R-:W-:Y:S05]  /*36d0*/  ENDCOLLECTIVE ;  /* 0x000000000000791b */ /* 0x003fea0003800000 */
.L_x_11033:
        /* <DEDUP_REMOVED lines=11> */
.L_x_11034:
[----:B------:R-:W-:Y:S01]  /*3790*/  IMAD.MOV.U32 R21, RZ, RZ, R22 ;  /* 0x000000ffff157224 */ /* 0x000fe200078e0016 */
[----:B------:R-:W-:-:S07]  /*37a0*/  MOV R24, R20 ;  /* 0x0000001400187202 */ /* 0x000fce0000000f00 */
[----:B------:R-:W-:Y:S05]  /*37b0*/  WARPSYNC.COLLECTIVE R0, `(.L_x_11035) ;  /* 0x0000000000087348 */ /* 0x000fea0003c00000 */
[----:B------:R0:W1:Y:S02]  /*37c0*/  SHFL.DOWN P6, R20, R21, R18, R19 ;  /* 0x0800001215147389 */ /* 0x00006400000c0013 */
[----:B01----:R-:W-:Y:S05]  /*37d0*/  ENDCOLLECTIVE ;  /* 0x000000000000791b */ /* 0x003fea0003800000 */
.L_x_11035:
        /* <DEDUP_REMOVED lines=10> */
.L_x_11036:
[----:B------:R-:W-:Y:S02]  /*3880*/  IMAD.MOV.U32 R21, RZ, RZ, R26 ;  /* 0x000000ffff157224 */ /* 0x000fe400078e001a */
[----:B------:R-:W-:-:S07]  /*3890*/  IMAD.MOV.U32 R16, RZ, RZ, R20 ;  /* 0x000000ffff107224 */ /* 0x000fce00078e0014 */
[----:B------:R-:W-:Y:S05]  /*38a0*/  WARPSYNC.COLLECTIVE R0, `(.L_x_11037) ;  /* 0x0000000000087348 */ /* 0x000fea0003c00000 */
[----:B------:R0:W1:Y:S02]  /*38b0*/  SHFL.DOWN P6, R20, R21, R18, R19 ;  /* 0x0800001215147389 */ /* 0x00006400000c0013 */
[----:B01----:R-:W-:Y:S05]  /*38c0*/  ENDCOLLECTIVE ;  /* 0x000000000000791b */ /* 0x003fea0003800000 */
.L_x_11037:
        /* <DEDUP_REMOVED lines=11> */
.L_x_11038:
[----:B------:R-:W-:Y:S02]  /*3980*/  IMAD.MOV.U32 R21, RZ, RZ, R22 ;  /* 0x000000ffff157224 */ /* 0x000fe400078e0016 */
[----:B------:R-:W-:-:S07]  /*3990*/  IMAD.MOV.U32 R16, RZ, RZ, R20 ;  /* 0x000000ffff107224 */ /* 0x000fce00078e0014 */
[----:B------:R-:W-:Y:S05]  /*39a0*/  WARPSYNC.COLLECTIVE R0, `(.L_x_11039) ;  /* 0x0000000000087348 */ /* 0x000fea0003c00000 */
[----:B------:R0:W1:Y:S02]  /*39b0*/  SHFL.DOWN P6, R20, R21, R18, R19 ;  /* 0x0800001215147389 */ /* 0x00006400000c0013 */
[----:B01----:R-:W-:Y:S05]  /*39c0*/  ENDCOLLECTIVE ;  /* 0x000000000000791b */ /* 0x003fea0003800000 */
.L_x_11039:
        /* <DEDUP_REMOVED lines=11> */
.L_x_11040:
[----:B------:R-:W-:Y:S01]  /*3a80*/  IMAD.MOV.U32 R21, RZ, RZ, R25 ;  /* 0x000000ffff157224 */ /* 0x000fe200078e0019 */
[----:B------:R-:W-:-:S07]  /*3a90*/  MOV R17, R20 ;  /* 0x0000001400117202 */ /* 0x000fce0000000f00 */
[----:B------:R-:W-:Y:S05]  /*3aa0*/  WARPSYNC.COLLECTIVE R0, `(.L_x_11041) ;  /* 0x0000000000087348 */ /* 0x000fea0003c00000 */
[----:B------:R0:W1:Y:S02]  /*3ab0*/  SHFL.DOWN P6, R20, R21, R18, R19 ;  /* 0x0800001215147389 */ /* 0x00006400000c0013 */
[----:B01----:R-:W-:Y:S05]  /*3ac0*/  ENDCOLLECTIVE ;  /* 0x000000000000791b */ /* 0x003fea0003800000 */
.L_x_11041:
[----:B------:R-:W-:Y:S01]  /*3ad0*/  IMAD.MOV.U32 R16, RZ, RZ, R20 ;  /* 0x000000ffff107224 */ /* 0x000fe200078e0014 */
[----:B------:R-:W-:Y:S06]  /*3ae0*/  BRA `(.L_x_11042) ;  /* 0xffffffcc00ec7947 */ /* 0x000fec000383ffff */
.L_x_11025:
[----:B01----:R-:W-:Y:S02]  /*3af0*/  IMAD.MOV.U32 R21, RZ, RZ, R23 ;  /* 0x000000ffff157224 */ /* 0x003fe400078e0017 */
[----:B------:R-:W-:Y:S02]  /*3b00*/  HFMA2 R19, -RZ, RZ, 0, 1.847743988037109375e-06 ;  /* 0x0000001fff137431 */ /* 0x000fe400000001ff */
[----:B------:R-:W-:Y:S02]  /*3b10*/  IMAD.MOV.U32 R18, RZ, RZ, 0x10 ;  /* 0x00000010ff127424 */ /* 0x000fe400078e00ff */
[----:B------:R-:W-:-:S07]  /*3b20*/  IMAD.MOV.U32 R0, RZ, RZ, -0x1 ;  /* 0xffffffffff007424 */ /* 0x000fce00078e00ff */
[----:B------:R-:W-:Y:S05]  /*3b30*/  WARPSYNC.COLLECTIVE R0, `(.L_x_11043) ;  /* 0x0000000000087348 */ /* 0x000fea0003c00000 */
[----:B------:R0:W1:Y:S02]  /*3b40*/  SHFL.DOWN P6, R20, R21, R18, R19 ;  /* 0x0800001215147389 */ /* 0x00006400000c0013 */
[----:B01----:R-:W-:Y:S05]  /*3b50*/  ENDCOLLECTIVE ;  /* 0x000000000000791b */ /* 0x003fea0003800000 */
.L_x_11043:
[----:B------:R-:W-:Y:S02]  /*3b60*/  IMAD.MOV.U32 R21, RZ, RZ, R22 ;  /* 0x000000ffff157224 */ /* 0x000fe400078e0016 */
[----:B------:R-:W-:-:S07]  /*3b70*/  IMAD.MOV.U32 R25, RZ, RZ, R20 ;  /* 0x000000ffff197224 */ /* 0x000fce00078e0014 */
[----:B------:R-:W-:Y:S05]  /*3b80*/  WARPSYNC.COLLECTIVE R0, `(.L_x_11044) ;  /* 0x0000000000087348 */ /* 0x000fea0003c00000 */
[----:B------:R0:W1:Y:S02]  /*3b90*/  SHFL.DOWN P6, R20, R21, R18, R19 ;  /* 0x0800001215147389 */ /* 0x00006400000c0013 */
[----:B01----:R-:W-:Y:S05]  /*3ba0*/  ENDCOLLECTIVE ;  /* 0x000000000000791b */ /* 0x003fea0003800000 */
.L_x_11044:
[----:B------:R-:W-:Y:S02]  /*3bb0*/  IMAD.MOV.U32 R18, RZ, RZ, 0x8 ;  /* 0x00000008ff127424 */ /* 0x000fe400078e00ff */
[----:B------:R-:W-:-:S06]  /*3bc0*/  IMAD.MOV.U32 R24, RZ, RZ, R20 ;  /* 0x000000ffff187224 */ /* 0x000fcc00078e0014 */
[----:B------:R-:W0:Y:S02]  /*3bd0*/  DADD R24, R22, R24 ;  /* 0x0000000016187229 */ /* 0x000e240000000018 */
[----:B0-----:R-:W-:-:S07]  /*3be0*/  MOV R21, R25 ;  /* 0x0000001900157202 */ /* 0x001fce0000000f00 */
[----:B------:R-:W-:Y:S05]  /*3bf0*/  WARPSYNC.COLLECTIVE R0, `(.L_x_11045) ;  /* 0x0000000000087348 */ /* 0x000fea0003c00000 */
[----:B------:R0:W1:Y:S02]  /*3c00*/  SHFL.DOWN P6, R20, R21, R18, R19 ;  /* 0x0800001215147389 */ /* 0x00006400000c0013 */
[----:B01----:R-:W-:Y:S05]  /*3c10*/  ENDCOLLECTIVE ;  /* 0x000000000000791b */ /* 0x003fea0003800000 */
.L_x_11045:
[----:B------:R-:W-:Y:S02]  /*3c20*/  IMAD.MOV.U32 R21, RZ, RZ, R24 ;  /* 0x000000ffff157224 */ /* 0x000fe400078e0018 */
[----:B------:R-:W-:-:S07]  /*3c30*/  IMAD.MOV.U32 R27, RZ, RZ, R20 ;  /* 0x000000ffff1b7224 */ /* 0x000fce00078e0014 */
[----:B------:R-:W-:Y:S05]  /*3c40*/  WARPSYNC.COLLECTIVE R0, `(.L_x_11046) ;  /* 0x0000000000087348 */ /* 0x000fea0003c00000 */
[----:B------:R0:W1:Y:S02]  /*3c50*/  SHFL.DOWN P6, R20, R21, R18, R19 ;  /* 0x0800001215147389 */ /* 0x00006400000c0013 */
[----:B01----:R-:W-:Y:S05]  /*3c60*/  ENDCOLLECTIVE ;  /* 0x000000000000791b */ /* 0x003fea0003800000 */
.L_x_11046:
[----:B------:R-:W-:Y:S02]  /*3c70*/  IMAD.MOV.U32 R18, RZ, RZ, 0x4 ;  /* 0x00000004ff127424 */ /* 0x000fe400078e00ff */
[----:B------:R-:W-:-:S06]  /*3c80*/  IMAD.MOV.U32 R26, RZ, RZ, R20 ;  /* 0x000000ffff1a7224 */ /* 0x000fcc00078e0014 */
[----:B------:R-:W0:Y:S02]  /*3c90*/  DADD R26, R24, R26 ;  /* 0x00000000181a7229 */ /* 0x000e24000000001a */
[----:B0-----:R-:W-:-:S07]  /*3ca0*/  MOV R21, R27 ;  /* 0x0000001b00157202 */ /* 0x001fce0000000f00 */
[----:B------:R-:W-:Y:S05]  /*3cb0*/  WARPSYNC.COLLECTIVE R0, `(.L_x_11047) ;  /* 0x0000000000087348 */ /* 0x000fea0003c00000 */
[----:B------:R0:W1:Y:S02]  /*3cc0*/  SHFL.DOWN P6, R20, R21, R18, R19 ;  /* 0x0800001215147389 */ /* 0x00006400000c0013 */
[----:B01----:R-:W-:Y:S05]  /*3cd0*/  ENDCOLLECTIVE ;  /* 0x000000000000791b */ /* 0x003fea0003800000 */
.L_x_11047:
[----:B------:R-:W-:Y:S02]  /*3ce0*/  IMAD.MOV.U32 R21, RZ, RZ, R26 ;  /* 0x000000ffff157224 */ /* 0x000fe400078e001a */
[----:B------:R-:W-:-:S07]  /*3cf0*/  IMAD.MOV.U32 R29, RZ, RZ, R20 ;  /* 0x000000ffff1d7224 */ /* 0x000fce00078e0014 */
[----:B------:R-:W-:Y:S05]  /*3d00*/  WARPSYNC.COLLECTIVE R0, `(.L_x_11048) ;  /* 0x0000000000087348 */ /* 0x000fea0003c00000 */
[----:B------:R0:W1:Y:S02]  /*3d10*/  SHFL.DOWN P6, R20, R21, R18, R19 ;  /* 0x0800001215147389 */ /* 0x00006400000c0013 */
[----:B01----:R-:W-:Y:S05]  /*3d20*/  ENDCOLLECTIVE ;  /* 0x000000000000791b */ /* 0x003fea0003800000 */
.L_x_11048:
[----:B------:R-:W-:Y:S02]  /*3d30*/  IMAD.MOV.U32 R18, RZ, RZ, 0x2 ;  /* 0x00000002ff127424 */ /* 0x000fe400078e00ff */
[----:B------:R-:W-:-:S06]  /*3d40*/  IMAD.MOV.U32 R28, RZ, RZ, R20 ;  /* 0x000000ffff1c7224 */ /* 0x000fcc00078e0014 */
[----:B------:R-:W0:Y:S02]  /*3d50*/  DADD R28, R26, R28 ;  /* 0x000000001a1c7229 */ /* 0x000e24000000001c */
[----:B0-----:R-:W-:-:S07]  /*3d60*/  MOV R21, R29 ;  /* 0x0000001d00157202 */ /* 0x001fce0000000f00 */
[----:B------:R-:W-:Y:S05]  /*3d70*/  WARPSYNC.COLLECTIVE R0, `(.L_x_11049) ;  /* 0x0000000000087348 */ /* 0x000fea0003c00000 */
[----:B------:R0:W1:Y:S02]  /*3d80*/  SHFL.DOWN P6, R20, R21, R18, R19 ;  /* 0x0800001215147389 */ /* 0x00006400000c0013 */
[----:B01----:R-:W-:Y:S05]  /*3d90*/  ENDCOLLECTIVE ;  /* 0x000000000000791b */ /* 0x003fea0003800000 */
.L_x_11049:
[----:B------:R-:W-:Y:S02]  /*3da0*/  IMAD.MOV.U32 R21, RZ, RZ, R28 ;  /* 0x000000ffff157224 */ /* 0x000fe400078e001c */
[----:B------:R-:W-:-:S07]  /*3db0*/  IMAD.MOV.U32 R23, RZ, RZ, R20 ;  /* 0x000000ffff177224 */ /* 0x000fce00078e0014 */
[----:B------:R-:W-:Y:S05]  /*3dc0*/  WARPSYNC.COLLECTIVE R0, `(.L_x_11050) ;  /* 0x0000000000087348 */ /* 0x000fea0003c00000 */
[----:B------:R0:W1:Y:S02]  /*3dd0*/  SHFL.DOWN P6, R20, R21, R18, R19 ;  /* 0x0800001215147389 */ /* 0x00006400000c0013 */
[----:B01----:R-:W-:Y:S05]  /*3de0*/  ENDCOLLECTIVE ;  /* 0x000000000000791b */ /* 0x003fea0003800000 */
.L_x_11050:
[----:B------:R-:W-:Y:S02]  /*3df0*/  IMAD.MOV.U32 R18, RZ, RZ, 0x1 ;  /* 0x00000001ff127424 */ /* 0x000fe400078e00ff */
[----:B------:R-:W-:-:S06]  /*3e00*/  IMAD.MOV.U32 R22, RZ, RZ, R20 ;  /* 0x000000ffff167224 */ /* 0x000fcc00078e0014 */
[----:B------:R-:W0:Y:S02]  /*3e10*/  DADD R22, R28, R22 ;  /* 0x000000001c167229 */ /* 0x000e240000000016 */
[----:B0-----:R-:W-:-:S07]  /*3e20*/  MOV R21, R23 ;  /* 0x0000001700157202 */ /* 0x001fce0000000f00 */
[----:B------:R-:W-:Y:S05]  /*3e30*/  WARPSYNC.COLLECTIVE R0, `(.L_x_11051) ;  /* 0x0000000000087348 */ /* 0x000fea0003c00000 */
[----:B------:R0:W1:Y:S02]  /*3e40*/  SHFL.DOWN P6, R20, R21, R18, R19 ;  /* 0x0800001215147389 */ /* 0x00006400000c0013 */
[----:B01----:R-:W-:Y:S05]  /*3e50*/  ENDCOLLECTIVE ;  /* 0x000000000000791b */ /* 0x003fea0003800000 */
.L_x_11051:
[----:B------:R-:W-:Y:S02]  /*3e60*/  IMAD.MOV.U32 R21, RZ, RZ, R22 ;  /* 0x000000ffff157224 */ /* 0x000fe400078e0016 */
[----:B------:R-:W-:-:S07]  /*3e70*/  IMAD.MOV.U32 R24, RZ, RZ, R20 ;  /* 0x000000ffff187224 */ /* 0x000fce00078e0014 */
[----:B------:R-:W-:Y:S05]  /*3e80*/  WARPSYNC.COLLECTIVE R0, `(.L_x_11052) ;  /* 0x0000000000087348 */ /* 0x000fea0003c00000 */
[----:B------:R0:W1:Y:S02]  /*3e90*/  SHFL.DOWN P6, R20, R21, R18, R19 ;  /* 0x0800001215147389 */ /* 0x00006400000c0013 */
[----:B01----:R-:W-:Y:S05]  /*3ea0*/  ENDCOLLECTIVE ;  /* 0x000000000000791b */ /* 0x003fea0003800000 */
.L_x_11052:
[----:B------:R-:W-:Y:S05]  /*3eb0*/  BRA `(.L_x_11053) ;  /* 0xffffffe8001c7947 */ /* 0x000fea000383ffff */
.L_x_11054:
        /* <DEDUP_REMOVED lines=12> */
.L_x_11711:


//--------------------- .text._ZN2at6native43_GLOBAL__N__9ae7fba5_10_SoftMax_cu_9f978f6322cunn_SoftMaxForwardRegIdddNS1_25LogSoftMaxForwardEpilogueElLi2EEEvPT1_PKT_T3_ --------------------------
	.section	.text._ZN2at6native43_GLOBAL__N__9ae7fba5_10_SoftMax_cu_9f978f6322cunn_SoftMaxForwardRegIdddNS1_25LogSoftMaxForwardEpilogueElLi2EEEvPT1_PKT_T3_,"ax",@progbits
	.align	128
.text._ZN2at6native43_GLOBAL__N__9ae7fba5_10_SoftMax_cu_9f978f6322cunn_SoftMaxForwardRegIdddNS1_25LogSoftMaxForwardEpilogueElLi2EEEvPT1_PKT_T3_:
        .type           _ZN2at6native43_GLOBAL__N__9ae7fba5_10_SoftMax_cu_9f978f6322cunn_SoftMaxForwardRegIdddNS1_25LogSoftMaxForwardEpilogueElLi2EEEvPT1_PKT_T3_,@function
        .size           _ZN2at6native43_GLOBAL__N__9ae7fba5_10_SoftMax_cu_9f978f6322cunn_SoftMaxForwardRegIdddNS1_25LogSoftMaxForwardEpilogueElLi2EEEvPT1_PKT_T3_,(.L_x_11712 - _ZN2at6native43_GLOBAL__N__9ae7fba5_10_SoftMax_cu_9f978f6322cunn_SoftMaxForwardRegIdddNS1_25LogSoftMaxForwardEpilogueElLi2EEEvPT1_PKT_T3_)
        .other          _ZN2at6native43_GLOBAL__N__9ae7fba5_10_SoftMax_cu_9f978f6322cunn_SoftMaxForwardRegIdddNS1_25LogSoftMaxForwardEpilogueElLi2EEEvPT1_PKT_T3_,@"STO_CUDA_ENTRY STV_DEFAULT"
_ZN2at6native43_GLOBAL__N__9ae7fba5_10_SoftMax_cu_9f978f6322cunn_SoftMaxForwardRegIdddNS1_25LogSoftMaxForwardEpilogueElLi2EEEvPT1_PKT_T3_:
        /* <DEDUP_REMOVED lines=15> */
[----:B------:R-:W-:Y:S02]  /*00f0*/  @!P0 IMAD R0, R9, UR7, R13 ;  /* 0x0000000709008c24 */ /* 0x000fe4000f8e020d */
[----:B------:R-:W-:Y:S01]  /*0100*/  @!P1 IMAD.MOV.U32 R7, RZ, RZ, RZ ;  /* 0x000000ffff079224 */ /* 0x000fe200078e00ff */
[----:B0-----:R-:W-:-:S04]  /*0110*/  @!P0 LEA R14, P2, R12, R14, 0x3 ;  /* 0x0000000e0c0e8211 */ /* 0x001fc800078418ff */
[----:B------:R-:W-:Y:S01]  /*0120*/  @!P0 LEA.HI.X R15, R12, R15, R0, 0x3, P2 ;  /* 0x0000000f0c0f8211 */ /* 0x000fe200010f1c00 */
[----:B------:R-:W-:-:S04]  /*0130*/  @!P1 IMAD.WIDE.U32 R12, R8, UR7, R6 ;  /* 0x00000007080c9c25 */ /* 0x000fc8000f8e0006 */
[----:B--2---:R-:W2:Y:S01]  /*0140*/  @!P0 LDG.E.64 R4, desc[UR8][R14.64] ;  /* 0x000000080e048981 */ /* 0x004ea2000c1e1b00 */
        /* <DEDUP_REMOVED lines=15> */
[----:B0-----:R-:W-:Y:S02]  /*0240*/  MOV R13, 0xffefffff ;  /* 0xffefffff000d7802 */ /* 0x001fe40000000f00 */
[----:B-1----:R-:W-:Y:S01]  /*0250*/  @!P0 FSEL R18, R0, -R19, P2 ;  /* 0x8000001300128208 */ /* 0x002fe20001000000 */
[----:B------:R-:W-:-:S03]  /*0260*/  @!P0 IMAD.MOV.U32 R0, RZ, RZ, R4 ;  /* 0x000000ffff008224 */ /* 0x000fc600078e0004 */
[----:B------:R-:W-:Y:S02]  /*0270*/  @!P0 SEL R21, R21, R18, P3 ;  /* 0x0000001215158207 */ /* 0x000fe40001800000 */
[----:B------:R-:W-:Y:S01]  /*0280*/  @!P0 SEL R0, R0, R12, P2 ;  /* 0x0000000c00008207 */ /* 0x000fe20001000000 */
[----:B------:R-:W-:Y:S02]  /*0290*/  IMAD.MOV.U32 R12, RZ, RZ, -0x1 ;  /* 0xffffffffff0c7424 */ /* 0x000fe400078e00ff */
[----:B------:R-:W-:Y:S02]  /*02a0*/  @!P0 IMAD.MOV.U32 R13, RZ, RZ, R21 ;  /* 0x000000ffff0d8224 */ /* 0x000fe400078e0015 */
[----:B------:R-:W-:Y:S02]  /*02b0*/  @!P0 IMAD.MOV.U32 R12, RZ, RZ, R0 ;  /* 0x000000ffff0c8224 */ /* 0x000fe400078e0000 */
[----:B---3--:R-:W-:Y:S02]  /*02c0*/  @!P1 IMAD.MOV.U32 R15, RZ, RZ, R3 ;  /* 0x000000ffff0f9224 */ /* 0x008fe400078e0003 */
[----:B------:R-:W-:-:S03]  /*02d0*/  @!P1 IMAD.MOV.U32 R0, RZ, RZ, R13 ;  /* 0x000000ffff009224 */ /* 0x000fc600078e000d */
[----:B------:R-:W-:-:S15]  /*02e0*/  @!P1 LOP3.LUT R17, R15, 0x80000, RZ, 0xfc, !PT ;  /* 0x000800000f119812 */ /* 0x000fde00078efcff */
[----:B------:R-:W-:-:S15]  /*02f0*/  NOP ;  /* 0x0000000000007918 */ /* 0x000fde0000000000 */
[----:B------:R-:W-:-:S12]  /*0300*/  NOP ;  /* 0x0000000000007918 */ /* 0x000fd80000000000 */
        /* <DEDUP_REMOVED lines=60> */
[----:B01----:R-:W0:Y:S04]  /*06d0*/  SHFL.DOWN PT, R19, R13, 0x10, 0x1f ;  /* 0x0a001f000d137f89 */ /* 0x003e2800000e0000 */
[----:B------:R-:W1:Y:S01]  /*06e0*/  SHFL.DOWN PT, R20, R12, 0x10, 0x1f ;  /* 0x0a001f000c147f89 */ /* 0x000e6200000e0000 */
[----:B0-----:R-:W-:Y:S01]  /*06f0*/  MOV R15, R19 ;  /* 0x00000013000f7202 */ /* 0x001fe20000000f00 */
        /* <DEDUP_REMOVED lines=33> */
.L_x_11082:
[----:B------:R-:W-:Y:S01]  /*0910*/  ISETP.NE.AND P6, PT, R10, RZ, PT ;  /* 0x000000ff0a00720c */ /* 0x000fe20003fc5270 */
[----:B------:R-:W-:Y:S01]  /*0920*/  IMAD.MOV.U32 R14, RZ, RZ, R19 ;  /* 0x000000ffff0e7224 */ /* 0x000fe200078e0013 */
[----:B------:R-:W-:-:S06]  /*0930*/  MOV R15, R18 ;  /* 0x00000012000f7202 */ /* 0x000fcc0000000f00 */
[----:B-12---:R-:W1:Y:S02]  /*0940*/  DSETP.GEU.AND P5, PT, R14, R12, PT ;  /* 0x0000000c0e00722a */ /* 0x006e640003fae000 */
[----:B-1----:R-:W-:Y:S02]  /*0950*/  FSEL R12, R12, R19, !P5 ;  /* 0x000000130c0c7208 */ /* 0x002fe40006800000 */
[----:B------:R-:W-:Y:S02]  /*0960*/  FSEL R13, R13, R18, !P5 ;  /* 0x000000120d0d7208 */ /* 0x000fe40006800000 */
[----:B------:R-:W-:-:S03]  /*0970*/  @!P6 PLOP3.LUT P3, PT, PT, PT, PT, 0x80, 0x8 ;  /* 0x000000000008e81c */ /* 0x000fc60003f6f070 */
[----:B------:R2:W-:Y:S10]  /*0980*/  @!P6 STS.64 [UR4], R12 ;  /* 0x0000000cff00e988 */ /* 0x0005f40008000a04 */
.L_x_11055:
        /* <DEDUP_REMOVED lines=130> */
.L_x_11060:
[----:B------:R-:W-:Y:S05]  /*11b0*/  BSYNC.RECONVERGENT B1 ;  /* 0x0000000000017941 */ /* 0x000fea0003800200 */
.L_x_11059:
[----:B01----:R1:W2:Y:S02]  /*11c0*/  DADD R14, RZ, R18 ;  /* 0x00000000ff0e7229 */ /* 0x0032a40000000012 */
.L_x_11058:
[----:B------:R-:W-:Y:S05]  /*11d0*/  BSYNC.RECONVERGENT B0 ;  /* 0x0000000000007941 */ /* 0x000fea0003800200 */
.L_x_11057:
        /* <DEDUP_REMOVED lines=126> */
.L_x_11064:
[----:B------:R-:W-:Y:S05]  /*19c0*/  BSYNC.RECONVERGENT B1 ;  /* 0x0000000000017941 */ /* 0x000fea0003800200 */
.L_x_11063:
[----:B-12---:R3:W4:Y:S02]  /*19d0*/  DADD R14, R14, R20 ;  /* 0x000000000e0e7229 */ /* 0x0067240000000014 */
.L_x_11062:
[----:B------:R-:W-:Y:S05]  /*19e0*/  BSYNC.RECONVERGENT B0 ;  /* 0x0000000000007941 */ /* 0x000fea0003800200 */
.L_x_11061:
[----:B0-2-4-:R-:W-:Y:S01]  /*19f0*/  SHFL.DOWN PT, R17, R15, 0x10, 0x1f ;  /* 0x0a001f000f117f89 */ /* 0x015fe200000e0000 */
[----:B------:R-:W-:Y:S03]  /*1a00*/  BSSY B0, `(.L_x_11065) ;  /* 0x0000040000007945 */ /* 0x000fe60003800000 */
[----:B------:R-:W0:Y:S01]  /*1a10*/  SHFL.DOWN PT, R16, R14, 0x10, 0x1f ;  /* 0x0a001f000e107f89 */ /* 0x000e2200000e0000 */
[----:B------:R-:W-:Y:S06]  /*1a20*/  BAR.SYNC.DEFER_BLOCKING 0x0 ;  /* 0x0000000000007b1d */ /* 0x000fec0000010000 */
[----:B0-----:R-:W1:Y:S02]  /*1a30*/  DADD R16, R16, R14 ;  /* 0x0000000010107229 */ /* 0x001e64000000000e */
[----:B-1----:R-:W-:Y:S04]  /*1a40*/  SHFL.DOWN PT, R19, R17, 0x8, 0x1f ;  /* 0x09001f0011137f89 */ /* 0x002fe800000e0000 */
[----:B------:R-:W3:-:S15]  /*1a50*/  SHFL.DOWN PT, R18, R16, 0x8, 0x1f ;  /* 0x09001f0010127f89 */ /* 0x000ede00000e0000 */
[----:B------:R-:W-:-:S15]  /*1a60*/  NOP ;  /* 0x0000000000007918 */ /* 0x000fde0000000000 */
[----:B------:R-:W-:-:S15]  /*1a70*/  NOP ;  /* 0x0000000000007918 */ /* 0x000fde0000000000 */
[----:B------:R-:W-:-:S13]  /*1a80*/  NOP ;  /* 0x0000000000007918 */ /* 0x000fda0000000000 */
[----:B---3--:R-:W0:Y:S02]  /*1a90*/  DADD R20, R16, R18 ;  /* 0x0000000010147229 */ /* 0x008e240000000012 */
        /* <DEDUP_REMOVED lines=51> */
.L_x_11093:
[----:B--2---:R-:W-:Y:S01]  /*1dd0*/  IMAD.MOV.U32 R14, RZ, RZ, R20 ;  /* 0x000000ffff0e7224 */ /* 0x004fe200078e0014 */
[----:B-1----:R-:W-:-:S06]  /*1de0*/  MOV R15, R0 ;  /* 0x00000000000f7202 */ /* 0x002fcc0000000f00 */
[----:B0-----:R2:W3:Y:S02]  /*1df0*/  DADD R18, R18, R14 ;  /* 0x0000000012127229 */ /* 0x0014e4000000000e */
.L_x_11066:
[----:B------:R-:W-:Y:S05]  /*1e00*/  BSYNC B0 ;  /* 0x0000000000007941 */ /* 0x000fea0003800000 */
.L_x_11065:
[----:B-1-3--:R1:W-:Y:S01]  /*1e10*/  @P3 STS.64 [UR4], R18 ;  /* 0x00000012ff003988 */ /* 0x00a3e20008000a04 */
[----:B------:R-:W-:Y:S05]  /*1e20*/  WARPSYNC.ALL ;  /* 0x0000000000007948 */ /* 0x000fea0003800000 */
[----:B------:R-:W-:Y:S01]  /*1e30*/  BAR.SYNC.DEFER_BLOCKING 0x0 ;  /* 0x0000000000007b1d */ /* 0x000fe20000010000 */
[----:B-1----:R-:W-:-:S05]  /*1e40*/  IMAD.MOV.U32 R19, RZ, RZ, -0x3ff ;  /* 0xfffffc01ff137424 */ /* 0x002fca00078e00ff */
[----:B0-2---:R-:W0:Y:S02]  /*1e50*/  LDS.64 R14, [UR4] ;  /* 0x00000004ff0e7984 */ /* 0x005e240008000a00 */
[----:B0-----:R-:W-:Y:S01]  /*1e60*/  ISETP.GT.AND P2, PT, R15, 0xfffff, PT ;  /* 0x000fffff0f00780c */ /* 0x001fe20003f44270 */
[----:B------:R-:W-:Y:S02]  /*1e70*/  IMAD.MOV.U32 R16, RZ, RZ, R14 ;  /* 0x000000ffff107224 */ /* 0x000fe400078e000e */
[--C-:B------:R-:W-:Y:S02]  /*1e80*/  IMAD.MOV.U32 R17, RZ, RZ, R15.reuse ;  /* 0x000000ffff117224 */ /* 0x100fe400078e000f */
[----:B------:R-:W-:-:S08]  /*1e90*/  IMAD.MOV.U32 R0, RZ, RZ, R15 ;  /* 0x000000ffff007224 */ /* 0x000fd000078e000f */
        /* <DEDUP_REMOVED lines=16> */
[----:B------:R-:W-:Y:S01]  /*1fa0*/  @P2 MOV R15, R17 ;  /* 0x00000011000f2202 */ /* 0x000fe20000000f00 */
[----:B------:R-:W-:Y:S01]  /*1fb0*/  IMAD.MOV.U32 R17, RZ, RZ, 0x43300000 ;  /* 0x43300000ff117424 */ /* 0x000fe200078e00ff */
[----:B------:R-:W-:-:S04]  /*1fc0*/  LOP3.LUT R16, R0, 0x80000000, RZ, 0x3c, !PT ;  /* 0x8000000000107812 */ /* 0x000fc800078e3cff */
        /* <DEDUP_REMOVED lines=57> */
[----:B------:R-:W1:-:S15]  /*2360*/  DMUL R20, R18, R18 ;  /* 0x0000001212147228 */ /* 0x000e5e0000000000 */
        /* <DEDUP_REMOVED lines=9> */
[----:B-1----:R-:W-:Y:S01]  /*2400*/  DFMA R26, R20, UR4, R26 ;  /* 0x00000004141a7c2b */ /* 0x002fe2000800001a */
[----:B------:R-:W-:Y:S01]  /*2410*/  UMOV UR4, 0xfefa39ef ;  /* 0xfefa39ef00047882 */ /* 0x000fe20000000000 */
[----:B------:R-:W-:-:S15]  /*2420*/  UMOV UR5, 0x3fe62e42 ;  /* 0x3fe62e4200057882 */ /* 0x000fde0000000000 */
        /* <DEDUP_REMOVED lines=14> */
[----:B------:R-:W-:Y:S01]  /*2510*/  DFMA R24, R16, -UR4, R14 ;  /* 0x8000000410187c2b */ /* 0x000fe2000800000e */
[----:B------:R-:W-:Y:S01]  /*2520*/  UMOV UR4, 0x9f02676f ;  /* 0x9f02676f00047882 */ /* 0x000fe20000000000 */
[----:B------:R-:W-:-:S15]  /*2530*/  UMOV UR5, 0x3ef3b266 ;  /* 0x3ef3b26600057882 */ /* 0x000fde0000000000 */
[----:B------:R-:W-:-:S15]  /*2540*/  NOP ;  /* 0x0000000000007918 */ /* 0x000fde0000000000 */
[----:B------:R-:W-:-:S15]  /*2550*/  NOP ;  /* 0x0000000000007918 */ /* 0x000fde0000000000 */
[----:B------:R-:W-:-:S15]  /*2560*/  NOP ;  /* 0x0000000000007918 */ /* 0x000fde0000000000 */
[----:B------:R-:W-:-:S02]  /*2570*/  NOP ;  /* 0x0000000000007918 */ /* 0x000fc40000000000 */
[----:B------:R-:W0:Y:S01]  /*2580*/  DFMA R26, R20, R26, UR4 ;  /* 0x00000004141a7e2b */ /* 0x000e22000800001a */
        /* <DEDUP_REMOVED lines=68> */
.L_x_11068:
[----:B------:R-:W-:Y:S01]  /*29d0*/  IMAD.MOV.U32 R14, RZ, RZ, 0x0 ;  /* 0x00000000ff0e7424 */ /* 0x000fe200078e00ff */
[----:B------:R-:W-:Y:S01]  /*29e0*/  LOP3.LUT P2, RZ, R17, 0x7fffffff, RZ, 0xc0, !PT ;  /* 0x7fffffff11ff7812 */ /* 0x000fe2000784c0ff */
[----:B------:R-:W-:-:S06]  /*29f0*/  IMAD.MOV.U32 R15, RZ, RZ, 0x7ff00000 ;  /* 0x7ff00000ff0f7424 */ /* 0x000fcc00078e00ff */
[----:B------:R-:W0:Y:S02]  /*2a00*/  DFMA R16, R16, R14, +INF ;  /* 0x7ff000001010742b */ /* 0x000e24000000000e */
[----:B0-----:R-:W-:Y:S02]  /*2a10*/  FSEL R14, R16, RZ, P2 ;  /* 0x000000ff100e7208 */ /* 0x001fe40001000000 */
[----:B------:R-:W-:-:S07]  /*2a20*/  FSEL R15, R17, -QNAN , P2 ;  /* 0xfff00000110f7808 */ /* 0x000fce0001000000 */
.L_x_11069:
        /* <DEDUP_REMOVED lines=14> */
.L_x_11071:
[----:B------:R-:W-:Y:S05]  /*2b10*/  BSYNC.RECONVERGENT B0 ;  /* 0x0000000000007941 */ /* 0x000fea0003800200 */
.L_x_11070:
[----:B------:R-:W-:Y:S05]  /*2b20*/  @P1 EXIT ;  /* 0x000000000000194d */ /* 0x000fea0003800000 */
[----:B------:R-:W1:Y:S01]  /*2b30*/  LDCU.64 UR4, c[0x0][0x380] ;  /* 0x00007000ff0477ac */ /* 0x000e620008000a00 */
[----:B------:R-:W-:Y:S01]  /*2b40*/  IMAD.MOV.U32 R7, RZ, RZ, RZ ;  /* 0x000000ffff077224 */ /* 0x000fe200078e00ff */
[----:B------:R1:W2:Y:S01]  /*2b50*/  DADD R12, R2, -R12 ;  /* 0x00000000020c7229 */ /* 0x0002a2000000080c */
[----:B------:R-:W-:-:S04]  /*2b60*/  IMAD.WIDE.U32 R6, R8, UR7, R6 ;  /* 0x0000000708067c25 */ /* 0x000fc8000f8e0006 */
[----:B------:R-:W-:Y:S01]  /*2b70*/  IMAD R9, R9, UR7, R7 ;  /* 0x0000000709097c24 */ /* 0x000fe2000f8e0207 */
[----:B-1----:R-:W-:-:S04]  /*2b80*/  LEA R2, P0, R6, UR4, 0x3 ;  /* 0x0000000406027c11 */ /* 0x002fc8000f8018ff */
[----:B------:R-:W-:-:S15]  /*2b90*/  LEA.HI.X R3, R6, UR5, R9, 0x3, P0 ;  /* 0x0000000506037c11 */ /* 0x000fde00080f1c09 */
[----:B------:R-:W-:-:S15]  /*2ba0*/  NOP ;  /* 0x0000000000007918 */ /* 0x000fde0000000000 */
[----:B------:R-:W-:-:S15]  /*2bb0*/  NOP ;  /* 0x0000000000007918 */ /* 0x000fde0000000000 */
[----:B------:R-:W-:-:S09]  /*2bc0*/  NOP ;  /* 0x0000000000007918 */ /* 0x000fd20000000000 */
[----:B--2---:R-:W1:Y:S02]  /*2bd0*/  DADD R14, R12, -R14 ;  /* 0x000000000c0e7229 */ /* 0x004e64000000080e */
[----:B-1----:R-:W-:Y:S01]  /*2be0*/  STG.E.64 desc[UR8][R2.64], R14 ;  /* 0x0000000e02007986 */ /* 0x002fe2000c101b08 */
[----:B------:R-:W-:Y:S05]  /*2bf0*/  EXIT ;  /* 0x000000000000794d */ /* 0x000fea0003800000 */
.L_x_11056:
[----:B-1----:R-:W-:Y:S01]  /*2c00*/  MOV R17, R13 ;  /* 0x0000000d00117202 */ /* 0x002fe20000000f00 */
[----:B------:R-:W-:Y:S02]  /*2c10*/  IMAD.MOV.U32 R16, RZ, RZ, 0x10 ;  /* 0x00000010ff107424 */ /* 0x000fe400078e00ff */
[----:B0-----:R-:W-:Y:S02]  /*2c20*/  IMAD.MOV.U32 R15, RZ, RZ, 0x1f ;  /* 0x0000001fff0f7424 */ /* 0x001fe400078e00ff */
[----:B------:R-:W-:-:S07]  /*2c30*/  IMAD.MOV.U32 R14, RZ, RZ, -0x1 ;  /* 0xffffffffff0e7424 */ /* 0x000fce00078e00ff */
[----:B------:R-:W-:Y:S05]  /*2c40*/  WARPSYNC.COLLECTIVE R14, `(.L_x_11072) ;  /* 0x000000000e087348 */ /* 0x000fea0003c00000 */
[----:B------:R0:W1:Y:S02]  /*2c50*/  SHFL.DOWN P5, R20, R17, R16, R15 ;  /* 0x0800001011147389 */ /* 0x00006400000a000f */
[----:B01----:R-:W-:Y:S05]  /*2c60*/  ENDCOLLECTIVE ;  /* 0x000000000000791b */ /* 0x003fea0003800000 */
.L_x_11072:
[----:B------:R-:W-:Y:S01]  /*2c70*/  MOV R17, R12 ;  /* 0x0000000c00117202 */ /* 0x000fe20000000f00 */
[----:B------:R-:W-:-:S07]  /*2c80*/  IMAD.MOV.U32 R19, RZ, RZ, R20 ;  /* 0x000000ffff137224 */ /* 0x000fce00078e0014 */
[----:B------:R-:W-:Y:S05]  /*2c90*/  WARPSYNC.COLLECTIVE R14, `(.L_x_11073) ;  /* 0x000000000e087348 */ /* 0x000fea0003c00000 */
[----:B------:R0:W1:Y:S02]  /*2ca0*/  SHFL.DOWN P5, R20, R17, R16, R15 ;  /* 0x0800001011147389 */ /* 0x00006400000a000f */
[----:B01----:R-:W-:Y:S05]  /*2cb0*/  ENDCOLLECTIVE ;  /* 0x000000000000791b */ /* 0x003fea0003800000 */
.L_x_11073:
        /* <DEDUP_REMOVED lines=12> */
.L_x_11074:
[----:B------:R-:W-:Y:S02]  /*2d80*/  IMAD.MOV.U32 R17, RZ, RZ, R18 ;  /* 0x000000ffff117224 */ /* 0x000fe400078e0012 */
[----:B------:R-:W-:-:S07]  /*2d90*/  IMAD.MOV.U32 R13, RZ, RZ, R20 ;  /* 0x000000ffff0d7224 */ /* 0x000fce00078e0014 */
[----:B------:R-:W-:Y:S05]  /*2da0*/  WARPSYNC.COLLECTIVE R14, `(.L_x_11075) ;  /* 0x000000000e087348 */ /* 0x000fea0003c00000 */
[----:B------:R0:W1:Y:S02]  /*2db0*/  SHFL.DOWN P5, R20, R17, R16, R15 ;  /* 0x0800001011147389 */ /* 0x00006400000a000f */
[----:B01----:R-:W-:Y:S05]  /*2dc0*/  ENDCOLLECTIVE ;  /* 0x000000000000791b */ /* 0x003fea0003800000 */
.L_x_11075:
        /* <DEDUP_REMOVED lines=9> */
.L_x_11076:
[----:B------:R-:W-:Y:S02]  /*2e60*/  IMAD.MOV.U32 R17, RZ, RZ, R22 ;  /* 0x000000ffff117224 */ /* 0x000fe400078e0016 */
[----:B------:R-:W-:-:S07]  /*2e70*/  IMAD.MOV.U32 R13, RZ, RZ, R20 ;  /* 0x000000ffff0d7224 */ /* 0x000fce00078e0014 */
[----:B------:R-:W-:Y:S05]  /*2e80*/  WARPSYNC.COLLECTIVE R14, `(.L_x_11077) ;  /* 0x000000000e087348 */ /* 0x000fea0003c00000 */
[----:B------:R0:W1:Y:S02]  /*2e90*/  SHFL.DOWN P5, R20, R17, R16, R15 ;  /* 0x0800001011147389 */ /* 0x00006400000a000f */
[----:B01----:R-:W-:Y:S05]  /*2ea0*/  ENDCOLLECTIVE ;  /* 0x000000000000791b */ /* 0x003fea0003800000 */
.L_x_11077:
[----:B------:R-:W-:Y:S02]  /*2eb0*/  IMAD.MOV.U32 R16, RZ, RZ, 0x2 ;  /* 0x00000002ff107424 */ /* 0x000fe400078e00ff */
[----:B------:R-:W-:Y:S01]  /*2ec0*/  IMAD.MOV.U32 R12, RZ, RZ, R20 ;  /* 0x000000ffff0c7224 */ /* 0x000fe200078e0014 */
        /* <DEDUP_REMOVED lines=8> */
.L_x_11078:
[----:B------:R-:W-:Y:S02]  /*2f50*/  IMAD.MOV.U32 R17, RZ, RZ, R12 ;  /* 0x000000ffff117224 */ /* 0x000fe400078e000c */
[----:B------:R-:W-:-:S07]  /*2f60*/  IMAD.MOV.U32 R18, RZ, RZ, R20 ;  /* 0x000000ffff127224 */ /* 0x000fce00078e0014 */
[----:B------:R-:W-:Y:S05]  /*2f70*/  WARPSYNC.COLLECTIVE R14, `(.L_x_11079) ;  /* 0x000000000e087348 */ /* 0x000fea0003c00000 */
[----:B------:R0:W1:Y:S02]  /*2f80*/  SHFL.DOWN P5, R20, R17, R16, R15 ;  /* 0x0800001011147389 */ /* 0x00006400000a000f */
[----:B01----:R-:W-:Y:S05]  /*2f90*/  ENDCOLLECTIVE ;  /* 0x000000000000791b */ /* 0x003fea0003800000 */
.L_x_11079:
[----:B------:R-:W-:Y:S02]  /*2fa0*/  IMAD.MOV.U32 R15, RZ, RZ, R18 ;  /* 0x000000ffff0f7224 */ /* 0x000fe400078e0012 */
[----:B------:R-:W-:Y:S01]  /*2fb0*/  IMAD.MOV.U32 R16, RZ, RZ, 0x1 ;  /* 0x00000001ff107424 */ /* 0x000fe200078e00ff */
        /* <DEDUP_REMOVED lines=10> */
.L_x_11080:
[----:B------:R-:W-:Y:S02]  /*3060*/  IMAD.MOV.U32 R17, RZ, RZ, R19 ;  /* 0x000000ffff117224 */ /* 0x000fe400078e0013 */
[----:B------:R-:W-:-:S07]  /*3070*/  IMAD.MOV.U32 R13, RZ, RZ, R20 ;  /* 0x000000ffff0d7224 */ /* 0x000fce00078e0014 */
[----:B------:R-:W-:Y:S05]  /*3080*/  WARPSYNC.COLLECTIVE R14, `(.L_x_11081) ;  /* 0x000000000e087348 */ /* 0x000fea0003c00000 */
[----:B------:R0:W1:Y:S02]  /*3090*/  SHFL.DOWN P5, R20, R17, R16, R15 ;  /* 0x0800001011147389 */ /* 0x00006400000a000f */
[----:B01----:R-:W-:Y:S05]  /*30a0*/  ENDCOLLECTIVE ;  /* 0x000000000000791b */ /* 0x003fea0003800000 */
.L_x_11081:
[----:B------:R-:W-:Y:S01]  /*30b0*/  IMAD.MOV.U32 R12, RZ, RZ, R20 ;  /* 0x000000ffff0c7224 */ /* 0x000fe200078e0014 */
[----:B------:R-:W-:Y:S06]  /*30c0*/  BRA `(.L_x_11082) ;  /* 0xffffffd800107947 */ /* 0x000fec000383ffff */
.L_x_11067:
[----:B01----:R-:W-:Y:S02]  /*30d0*/  IMAD.MOV.U32 R17, RZ, RZ, R19 ;  /* 0x000000ffff117224 */ /* 0x003fe400078e0013 */
[----:B------:R-:W-:Y:S02]  /*30e0*/  HFMA2 R16, -RZ, RZ, 0, 9.5367431640625e-07 ;  /* 0x00000010ff107431 */ /* 0x000fe400000001ff */
[----:B------:R-:W-:Y:S02]  /*30f0*/  IMAD.MOV.U32 R15, RZ, RZ, 0x1f ;  /* 0x0000001fff0f7424 */ /* 0x000fe400078e00ff */
[----:B------:R-:W-:-:S07]  /*3100*/  IMAD.MOV.U32 R14, RZ, RZ, -0x1 ;  /* 0xffffffffff0e7424 */ /* 0x000fce00078e00ff */
[----:B------:R-:W-:Y:S05]  /*3110*/  WARPSYNC.COLLECTIVE R14, `(.L_x_11083) ;  /* 0x000000000e087348 */ /* 0x000fea0003c00000 */
[----:B------:R0:W1:Y:S02]  /*3120*/  SHFL.DOWN P5, R20, R17, R16, R15 ;  /* 0x0800001011147389 */ /* 0x00006400000a000f */
[----:B01----:R-:W-:Y:S05]  /*3130*/  ENDCOLLECTIVE ;  /* 0x000000000000791b */ /* 0x003fea0003800000 */
.L_x_11083:
[----:B------:R-:W-:Y:S02]  /*3140*/  IMAD.MOV.U32 R17, RZ, RZ, R18 ;  /* 0x000000ffff117224 */ /* 0x000fe400078e0012 */
[----:B------:R-:W-:-:S07]  /*3150*/  IMAD.MOV.U32 R23, RZ, RZ, R20 ;  /* 0x000000ffff177224 */ /* 0x000fce00078e0014 */
[----:B------:R-:W-:Y:S05]  /*3160*/  WARPSYNC.COLLECTIVE R14, `(.L_x_11084) ;  /* 0x000000000e087348 */ /* 0x000fea0003c00000 */
[----:B------:R0:W1:Y:S02]  /*3170*/  SHFL.DOWN P5, R20, R17, R16, R15 ;  /* 0x0800001011147389 */ /* 0x00006400000a000f */
[----:B01----:R-:W-:Y:S05]  /*3180*/  ENDCOLLECTIVE ;  /* 0x000000000000791b */ /* 0x003fea0003800000 */
.L_x_11084:
[----:B------:R-:W-:Y:S01]  /*3190*/  IMAD.MOV.U32 R16, RZ, RZ, 0x8 ;  /* 0x00000008ff107424 */ /* 0x000fe200078e00ff */
[----:B------:R-:W-:-:S06]  /*31a0*/  MOV R22, R20 ;  /* 0x0000001400167202 */ /* 0x000fcc0000000f00 */
[----:B------:R-:W0:Y:S02]  /*31b0*/  DADD R22, R18, R22 ;  /* 0x0000000012167229 */ /* 0x000e240000000016 */
[----:B0-----:R-:W-:-:S07]  /*31c0*/  IMAD.MOV.U32 R17, RZ, RZ, R23 ;  /* 0x000000ffff117224 */ /* 0x001fce00078e0017 */
[----:B------:R-:W-:Y:S05]  /*31d0*/  WARPSYNC.COLLECTIVE R14, `(.L_x_11085) ;  /* 0x000000000e087348 */ /* 0x000fea0003c00000 */
[----:B------:R0:W1:Y:S02]  /*31e0*/  SHFL.DOWN P5, R20, R17, R16, R15 ;  /* 0x0800001011147389 */ /* 0x00006400000a000f */
[----:B01----:R-:W-:Y:S05]  /*31f0*/  ENDCOLLECTIVE ;  /* 0x000000000000791b */ /* 0x003fea0003800000 */
.L_x_11085:
[----:B------:R-:W-:Y:S02]  /*3200*/  IMAD.MOV.U32 R17, RZ, RZ, R22 ;  /* 0x000000ffff117224 */ /* 0x000fe400078e0016 */
[----:B------:R-:W-:-:S07]  /*3210*/  IMAD.MOV.U32 R25, RZ, RZ, R20 ;  /* 0x000000ffff197224 */ /* 0x000fce00078e0014 */
[----:B------:R-:W-:Y:S05]  /*3220*/  WARPSYNC.COLLECTIVE R14, `(.L_x_11086) ;  /* 0x000000000e087348 */ /* 0x000fea0003c00000 */
[----:B------:R0:W1:Y:S02]  /*3230*/  SHFL.DOWN P5, R20, R17, R16, R15 ;  /* 0x0800001011147389 */ /* 0x00006400000a000f */
[----:B01----:R-:W-:Y:S05]  /*3240*/  ENDCOLLECTIVE ;  /* 0x000000000000791b */ /* 0x003fea0003800000 */
.L_x_11086:
[----:B------:R-:W-:Y:S01]  /*3250*/  IMAD.MOV.U32 R16, RZ, RZ, 0x4 ;  /* 0x00000004ff107424 */ /* 0x000fe200078e00ff */
[----:B------:R-:W-:-:S06]  /*3260*/  MOV R24, R20 ;  /* 0x0000001400187202 */ /* 0x000fcc0000000f00 */
[----:B------:R-:W0:Y:S02]  /*3270*/  DADD R24, R22, R24 ;  /* 0x0000000016187229 */ /* 0x000e240000000018 */
[----:B0-----:R-:W-:-:S07]  /*3280*/  IMAD.MOV.U32 R17, RZ, RZ, R25 ;  /* 0x000000ffff117224 */ /* 0x001fce00078e0019 */
[----:B------:R-:W-:Y:S05]  /*3290*/  WARPSYNC.COLLECTIVE R14, `(.L_x_11087) ;  /* 0x000000000e087348 */ /* 0x000fea0003c00000 */
[----:B------:R0:W1:Y:S02]  /*32a0*/  SHFL.DOWN P5, R20, R17, R16, R15 ;  /* 0x0800001011147389 */ /* 0x00006400000a000f */
[----:B01----:R-:W-:Y:S05]  /*32b0*/  ENDCOLLECTIVE ;  /* 0x000000000000791b */ /* 0x003fea0003800000 */
.L_x_11087:
[----:B------:R-:W-:Y:S01]  /*32c0*/  MOV R17, R24 ;  /* 0x0000001800117202 */ /* 0x000fe20000000f00 */
[----:B------:R-:W-:-:S07]  /*32d0*/  IMAD.MOV.U32 R27, RZ, RZ, R20 ;  /* 0x000000ffff1b7224 */ /* 0x000fce00078e0014 */
[----:B------:R-:W-:Y:S05]  /*32e0*/  WARPSYNC.COLLECTIVE R14, `(.L_x_11088) ;  /* 0x000000000e087348 */ /* 0x000fea0003c00000 */
[----:B------:R0:W1:Y:S02]  /*32f0*/  SHFL.DOWN P5, R20, R17, R16, R15 ;  /* 0x0800001011147389 */ /* 0x00006400000a000f */
[----:B01----:R-:W-:Y:S05]  /*3300*/  ENDCOLLECTIVE ;  /* 0x000000000000791b */ /* 0x003fea0003800000 */
.L_x_11088:
[----:B------:R-:W-:Y:S02]  /*3310*/  IMAD.MOV.U32 R16, RZ, RZ, 0x2 ;  /* 0x00000002ff107424 */ /* 0x000fe400078e00ff */
[----:B------:R-:W-:-:S06]  /*3320*/  IMAD.MOV.U32 R26, RZ, RZ, R20 ;  /* 0x000000ffff1a7224 */ /* 0x000fcc00078e0014 */
[----:B------:R-:W0:Y:S02]  /*3330*/  DADD R26, R24, R26 ;  /* 0x00000000181a7229 */ /* 0x000e24000000001a */
[----:B0-----:R-:W-:-:S07]  /*3340*/  IMAD.MOV.U32 R17, RZ, RZ, R27 ;  /* 0x000000ffff117224 */ /* 0x001fce00078e001b */
[----:B------:R-:W-:Y:S05]  /*3350*/  WARPSYNC.COLLECTIVE R14, `(.L_x_11089) ;  /* 0x000000000e087348 */ /* 0x000fea0003c00000 */
[----:B------:R0:W1:Y:S02]  /*3360*/  SHFL.DOWN P5, R20, R17, R16, R15 ;  /* 0x0800001011147389 */ /* 0x00006400000a000f */
[----:B01----:R-:W-:Y:S05]  /*3370*/  ENDCOLLECTIVE ;  /* 0x000000000000791b */ /* 0x003fea0003800000 */
.L_x_11089:
[----:B------:R-:W-:Y:S01]  /*3380*/  IMAD.MOV.U32 R17, RZ, RZ, R26 ;  /* 0x000000ffff117224 */ /* 0x000fe200078e001a */
[----:B------:R-:W-:-:S07]  /*3390*/  MOV R19, R20 ;  /* 0x0000001400137202 */ /* 0x000fce0000000f00 */
[----:B------:R-:W-:Y:S05]  /*33a0*/  WARPSYNC.COLLECTIVE R14, `(.L_x_11090) ;  /* 0x000000000e087348 */ /* 0x000fea0003c00000 */
[----:B------:R0:W1:Y:S02]  /*33b0*/  SHFL.DOWN P5, R20, R17, R16, R15 ;  /* 0x0800001011147389 */ /* 0x00006400000a000f */
[----:B01----:R-:W-:Y:S05]  /*33c0*/  ENDCOLLECTIVE ;  /* 0x000000000000791b */ /* 0x003fea0003800000 */
.L_x_11090:
[----:B------:R-:W-:Y:S01]  /*33d0*/  MOV R16, 0x1 ;  /* 0x0000000100107802 */ /* 0x000fe20000000f00 */
[----:B------:R-:W-:-:S06]  /*33e0*/  IMAD.MOV.U32 R18, RZ, RZ, R20 ;  /* 0x000000ffff127224 */ /* 0x000fcc00078e0014 */
[----:B------:R-:W0:Y:S02]  /*33f0*/  DADD R18, R26, R18 ;  /* 0x000000001a127229 */ /* 0x000e240000000012 */
[----:B0-----:R-:W-:-:S07]  /*3400*/  IMAD.MOV.U32 R17, RZ, RZ, R19 ;  /* 0x000000ffff117224 */ /* 0x001fce00078e0013 */
[----:B------:R-:W-:Y:S05]  /*3410*/  WARPSYNC.COLLECTIVE R14, `(.L_x_11091) ;  /* 0x000000000e087348 */ /* 0x000fea0003c00000 */
[----:B------:R0:W1:Y:S02]  /*3420*/  SHFL.DOWN P5, R20, R17, R16, R15 ;  /* 0x0800001011147389 */ /* 0x00006400000a000f */
[----:B01----:R-:W-:Y:S05]  /*3430*/  ENDCOLLECTIVE ;  /* 0x000000000000791b */ /* 0x003fea0003800000 */
.L_x_11091:
[----:B------:R-:W-:Y:S02]  /*3440*/  IMAD.MOV.U32 R17, RZ, RZ, R18 ;  /* 0x000000ffff117224 */ /* 0x000fe400078e0012 */
[----:B------:R-:W-:-:S07]  /*3450*/  IMAD.MOV.U32 R0, RZ, RZ, R20 ;  /* 0x000000ffff007224 */ /* 0x000fce00078e0014 */
[----:B------:R-:W-:Y:S05]  /*3460*/  WARPSYNC.COLLECTIVE R14, `(.L_x_11092) ;  /* 0x000000000e087348 */ /* 0x000fea0003c00000 */
[----:B------:R0:W1:Y:S02]  /*3470*/  SHFL.DOWN P5, R20, R17, R16, R15 ;  /* 0x0800001011147389 */ /* 0x00006400000a000f */
[----:B01----:R-:W-:Y:S05]  /*3480*/  ENDCOLLECTIVE ;  /* 0x000000000000791b */ /* 0x003fea0003800000 */
.L_x_11092:
[----:B------:R-:W-:Y:S05]  /*3490*/  BRA `(.L_x_11093) ;  /* 0xffffffe8004c7947 */ /* 0x000fea000383ffff */
.L_x_11094:
        /* <DEDUP_REMOVED lines=14> */
.L_x_11712:


//--------------------- .text._ZN2at6native43_GLOBAL__N__9ae7fba5_10_SoftMax_cu_9f978f6322cunn_SoftMaxForwardRegIdddNS1_25LogSoftMaxForwardEpilogueElLi1EEEvPT1_PKT_T3_ --------------------------
	.section	.text._ZN2at6native43_GLOBAL__N__9ae7fba5_10_SoftMax_cu_9f978f6322cunn_SoftMaxForwardRegIdddNS1_25LogSoftMaxForwardEpilogueElLi1EEEvPT1_PKT_T3_,"ax",@progbits
	.align	128
.text._ZN2at6native43_GLOBAL__N__9ae7fba5_10_SoftMax_cu_9f978f6322cunn_SoftMaxForwardRegIdddNS1_25LogSoftMaxForwardEpilogueElLi1EEEvPT1_PKT_T3_:
        .type           _ZN2at6native43_GLOBAL__N__9ae7fba5_10_SoftMax_cu_9f978f6322cunn_SoftMaxForwardRegIdddNS1_25LogSoftMaxForwardEpilogueElLi1EEEvPT1_PKT_T3_,@function
        .size           _ZN2at6native43_GLOBAL__N__9ae7fba5_10_SoftMax_cu_9f978f6322cunn_SoftMaxForwardRegIdddNS1_25LogSoftMaxForwardEpilogueElLi1EEEvPT1_PKT_T3_,(.L_x_11713 - _ZN2at6native43_GLOBAL__N__9ae7fba5_10_SoftMax_cu_9f978f6322cunn_SoftMaxForwardRegIdddNS1_25LogSoftMaxForwardEpilogueElLi1EEEvPT1_PKT_T3_)
        .other          _ZN2at6native43_GLOBAL__N__9ae7fba5_10_SoftMax_cu_9f978f6322cunn_SoftMaxForwardRegIdddNS1_25LogSoftMaxForwardEpilogueElLi1EEEvPT1_PKT_T3_,@"STO_CUDA_ENTRY STV_DEFAULT"
_ZN2at6native43_GLOBAL__N__9ae7fba5_10_SoftMax_cu_9f978f6322cunn_SoftMaxForwardRegIdddNS1_25LogSoftMaxForwardEpilogueElLi1EEEvPT1_PKT_T3_:
        /* <DEDUP_REMOVED lines=18> */
[----:B------:R-:W1:Y:S01]  /*0120*/  LDCU UR5, c[0x0][0x360] ;  /* 0x00006c00ff0577ac */ /* 0x000e620008000800 */
[----:B------:R-:W-:Y:S02]  /*0130*/  @!P0 MOV R13, R8 ;  /* 0x00000008000d8202 */ /* 0x000fe40000000f00 */
        /* <DEDUP_REMOVED lines=8> */
[----:B------:R-:W-:Y:S01]  /*01c0*/  @!P0 IMAD.MOV.U32 R0, RZ, RZ, R6 ;  /* 0x000000ffff008224 */ /* 0x000fe200078e0006 */
[----:B------:R-:W-:Y:S02]  /*01d0*/  MOV R9, 0xffefffff ;  /* 0xffefffff00097802 */ /* 0x000fe40000000f00 */
[----:B------:R-:W-:Y:S02]  /*01e0*/  @!P0 SEL R9, R15, R12, P2 ;  /* 0x0000000c0f098207 */ /* 0x000fe40001000000 */
[----:B------:R-:W-:Y:S02]  /*01f0*/  @!P0 SEL R13, R0, R13, P1 ;  /* 0x0000000d000d8207 */ /* 0x000fe40000800000 */
[----:B------:R-:W-:Y:S01]  /*0200*/  LEA.HI R0, R2, UR4, RZ, 0x1e ;  /* 0x0000000402007c11 */ /* 0x000fe2000f8ff0ff */
[----:B------:R-:W-:Y:S02]  /*0210*/  SHFL.DOWN PT, R11, R9, 0x10, 0x1f ;  /* 0x0a001f00090b7f89 */ /* 0x000fe400000e0000 */
[----:B------:R-:W-:-:S05]  /*0220*/  @!P0 IMAD.MOV.U32 R8, RZ, RZ, R13 ;  /* 0x000000ffff088224 */ /* 0x000fca00078e000d */
        /* <DEDUP_REMOVED lines=23> */
[----:B------:R-:W-:Y:S03]  /*03a0*/  SHFL.DOWN PT, R9, R17, 0x2, 0x1f ;  /* 0x08401f0011097f89 */ /* 0x000fe600000e0000 */
        /* <DEDUP_REMOVED lines=27> */
[----:B-1----:R-:W1:Y:S04]  /*0560*/  SHFL.DOWN PT, R11, R9, 0x10, 0x1f ;  /* 0x0a001f00090b7f89 */ /* 0x002e6800000e0000 */
[----:B------:R-:W2:Y:S01]  /*0570*/  SHFL.DOWN PT, R16, R8, 0x10, 0x1f ;  /* 0x0a001f0008107f89 */ /* 0x000ea200000e0000 */
[----:B-1----:R-:W-:Y:S01]  /*0580*/  IMAD.MOV.U32 R13, RZ, RZ, R11 ;  /* 0x000000ffff0d7224 */ /* 0x002fe200078e000b */
[----:B--2---:R-:W-:-:S06]  /*0590*/  MOV R12, R16 ;  /* 0x00000010000c7202 */ /* 0x004fcc0000000f00 */
[----:B------:R-:W1:Y:S02]  /*05a0*/  DSETP.GEU.AND P4, PT, R8, R12, PT ;  /* 0x0000000c0800722a */ /* 0x000e640003f8e000 */
[----:B-1----:R-:W-:Y:S02]  /*05b0*/  FSEL R22, R11, R9, !P4 ;  /* 0x000000090b167208 */ /* 0x002fe40006000000 */
[----:B------:R-:W-:-:S03]  /*05c0*/  FSEL R17, R16, R8, !P4 ;  /* 0x0000000810117208 */ /* 0x000fc60006000000 */
[----:B------:R-:W-:Y:S01]  /*05d0*/  SHFL.DOWN PT, R9, R22, 0x8, 0x1f ;  /* 0x09001f0016097f89 */ /* 0x000fe200000e0000 */
[----:B------:R-:W-:Y:S02]  /*05e0*/  IMAD.MOV.U32 R13, RZ, RZ, R22 ;  /* 0x000000ffff0d7224 */ /* 0x000fe400078e0016 */
[----:B------:R-:W-:Y:S01]  /*05f0*/  IMAD.MOV.U32 R12, RZ, RZ, R17 ;  /* 0x000000ffff0c7224 */ /* 0x000fe200078e0011 */
[----:B------:R-:W1:-:S15]  /*0600*/  SHFL.DOWN PT, R8, R17, 0x8, 0x1f ;  /* 0x09001f0011087f89 */ /* 0x000e5e00000e0000 */
[----:B------:R-:W-:-:S15]  /*0610*/  NOP ;  /* 0x0000000000007918 */ /* 0x000fde0000000000 */
[----:B------:R-:W-:-:S15]  /*0620*/  NOP ;  /* 0x0000000000007918 */ /* 0x000fde0000000000 */
[----:B------:R-:W-:-:S08]  /*0630*/  NOP ;  /* 0x0000000000007918 */ /* 0x000fd00000000000 */
[----:B-1----:R-:W1:Y:S02]  /*0640*/  DSETP.GEU.AND P4, PT, R12, R8, PT ;  /* 0x000000080c00722a */ /* 0x002e640003f8e000 */
[----:B-1----:R-:W-:Y:S02]  /*0650*/  FSEL R20, R9, R22, !P4 ;  /* 0x0000001609147208 */ /* 0x002fe40006000000 */
[----:B------:R-:W-:-:S03]  /*0660*/  FSEL R11, R8, R17, !P4 ;  /* 0x00000011080b7208 */ /* 0x000fc60006000000 */
[----:B------:R-:W-:Y:S01]  /*0670*/  SHFL.DOWN PT, R9, R20, 0x4, 0x1f ;  /* 0x08801f0014097f89 */ /* 0x000fe200000e0000 */
[----:B------:R-:W-:Y:S01]  /*0680*/  MOV R12, R11 ;  /* 0x0000000b000c7202 */ /* 0x000fe20000000f00 */
[----:B------:R-:W-:Y:S02]  /*0690*/  IMAD.MOV.U32 R13, RZ, RZ, R20 ;  /* 0x000000ffff0d7224 */ /* 0x000fe400078e0014 */
        /* <DEDUP_REMOVED lines=17> */
[----:B------:R1:W2:Y:S04]  /*07b0*/  SHFL.DOWN PT, R9, R20, 0x1, 0x1f ;  /* 0x08201f0014097f89 */ /* 0x0002a800000e0000 */
[----:B------:R1:W3:Y:S02]  /*07c0*/  SHFL.DOWN PT, R8, R11, 0x1, 0x1f ;  /* 0x08201f000b087f89 */ /* 0x0002e400000e0000 */
.L_x_11116:
[----:B------:R-:W-:Y:S01]  /*07d0*/  ISETP.NE.AND P5, PT, R2, RZ, PT ;  /* 0x000000ff0200720c */ /* 0x000fe20003fa5270 */
[----:B------:R-:W-:Y:S01]  /*07e0*/  IMAD.MOV.U32 R13, RZ, RZ, R20 ;  /* 0x000000ffff0d7224 */ /* 0x000fe200078e0014 */
[----:B------:R-:W-:-:S06]  /*07f0*/  MOV R12, R11 ;  /* 0x0000000b000c7202 */ /* 0x000fcc0000000f00 */
[----:B--23--:R-:W2:Y:S02]  /*0800*/  DSETP.GEU.AND P4, PT, R12, R8, PT ;  /* 0x000000080c00722a */ /* 0x00cea40003f8e000 */
[----:B--2---:R-:W-:Y:S02]  /*0810*/  FSEL R8, R8, R11, !P4 ;  /* 0x0000000b08087208 */ /* 0x004fe40006000000 */
[----:B------:R-:W-:Y:S02]  /*0820*/  FSEL R9, R9, R20, !P4 ;  /* 0x0000001409097208 */ /* 0x000fe40006000000 */
[----:B------:R-:W-:-:S03]  /*0830*/  @!P5 PLOP3.LUT P2, PT, PT, PT, PT, 0x80, 0x8 ;  /* 0x000000000008d81c */ /* 0x000fc60003f4f070 */
[----:B------:R2:W-:Y:S10]  /*0840*/  @!P5 STS.64 [UR4], R8 ;  /* 0x00000008ff00d988 */ /* 0x0005f40008000a04 */
.L_x_11095:
[----:B------:R-:W-:Y:S05]  /*0850*/  WARPSYNC.ALL ;  /* 0x0000000000007948 */ /* 0x000fea0003800000 */
[----:B------:R-:W-:Y:S01]  /*0860*/  BAR.SYNC.DEFER_BLOCKING 0x0 ;  /* 0x0000000000007b1d */ /* 0x000fe20000010000 */
[----:B------:R-:W-:-:S05]  /*0870*/  CS2R R16, SRZ ;  /* 0x0000000000107805 */ /* 0x000fca000001ff00 */
[----:B------:R-:W-:Y:S01]  /*0880*/  BSSY.RECONVERGENT B0, `(.L_x_11097) ;  /* 0x000007f000007945 */ /* 0x000fe20003800200 */
[----:B-12---:R-:W1:Y:S03]  /*0890*/  LDS.64 R8, [UR4] ;  /* 0x00000004ff087984 */ /* 0x006e660008000a00 */
        /* <DEDUP_REMOVED lines=123> */
.L_x_11100:
[----:B------:R-:W-:Y:S05]  /*1050*/  BSYNC.RECONVERGENT B1 ;  /* 0x0000000000017941 */ /* 0x000fea0003800200 */
.L_x_11099:
[----:B-1----:R-:W2:Y:S02]  /*1060*/  DADD R16, RZ, R16 ;  /* 0x00000000ff107229 */ /* 0x002ea40000000010 */
.L_x_11098:
[----:B------:R-:W-:Y:S05]  /*1070*/  BSYNC.RECONVERGENT B0 ;  /* 0x0000000000007941 */ /* 0x000fea0003800200 */
.L_x_11097:
[----:B0-2---:R-:W-:Y:S01]  /*1080*/  SHFL.DOWN PT, R13, R17, 0x10, 0x1f ;  /* 0x0a001f00110d7f89 */ /* 0x005fe200000e0000 */
[----:B------:R-:W-:Y:S01]  /*1090*/  BAR.SYNC.DEFER_BLOCKING 0x0 ;  /* 0x0000000000007b1d */ /* 0x000fe20000010000 */
[----:B------:R-:W-:Y:S02]  /*10a0*/  ISETP.NE.AND P4, PT, R10, RZ, PT ;  /* 0x000000ff0a00720c */ /* 0x000fe40003f85270 */
[----:B------:R-:W-:-:S03]  /*10b0*/  CS2R R10, SRZ ;  /* 0x00000000000a7805 */ /* 0x000fc6000001ff00 */
[----:B------:R-:W-:Y:S01]  /*10c0*/  BSSY B0, `(.L_x_11101) ;  /* 0x0000041000007945 */ /* 0x000fe20003800000 */
        /* <DEDUP_REMOVED lines=28> */
[----:B------:R0:W2:Y:S01]  /*1290*/  @!P1 LDS.64 R10, [R18] ;  /* 0x00000000120a9984 */ /* 0x0000a20000000a00 */
[----:B------:R-:W-:Y:S05]  /*12a0*/  @P3 BRA `(.L_x_11102) ;  /* 0x0000000000883947 */ /* 0x000fea0003800000 */
[----:B------:R-:W-:-:S03]  /*12b0*/  UMOV UR5, 0xffffffff ;  /* 0xffffffff00057882 */ /* 0x000fc60000000000 */
[----:B------:R-:W-:Y:S05]  /*12c0*/  BRA.DIV UR5, `(.L_x_11103) ;  /* 0x0000001605187947 */ /* 0x000fea000b800000 */
[----:B--2---:R-:W2:Y:S04]  /*12d0*/  SHFL.DOWN PT, R19, R11, 0x10, 0x1f ;  /* 0x0a001f000b137f89 */ /* 0x004ea800000e0000 */
[----:B0-----:R-:W0:Y:S01]  /*12e0*/  SHFL.DOWN PT, R18, R10, 0x10, 0x1f ;  /* 0x0a001f000a127f89 */ /* 0x001e2200000e0000 */
[----:B--2---:R-:W-:Y:S01]  /*12f0*/  MOV R13, R19 ;  /* 0x00000013000d7202 */ /* 0x004fe20000000f00 */
[----:B0-----:R-:W-:-:S06]  /*1300*/  IMAD.MOV.U32 R12, RZ, RZ, R18 ;  /* 0x000000ffff0c7224 */ /* 0x001fcc00078e0012 */
[----:B------:R-:W0:Y:S02]  /*1310*/  DADD R18, R10, R12 ;  /* 0x000000000a127229 */ /* 0x000e24000000000c */
[----:B0-----:R-:W0:Y:S04]  /*1320*/  SHFL.DOWN PT, R21, R19, 0x8, 0x1f ;  /* 0x09001f0013157f89 */ /* 0x001e2800000e0000 */
[----:B------:R-:W2:Y:S01]  /*1330*/  SHFL.DOWN PT, R20, R18, 0x8, 0x1f ;  /* 0x09001f0012147f89 */ /* 0x000ea200000e0000 */
[----:B0-----:R-:W-:Y:S02]  /*1340*/  IMAD.MOV.U32 R11, RZ, RZ, R21 ;  /* 0x000000ffff0b7224 */ /* 0x001fe400078e0015 */
[----:B--2---:R-:W-:-:S15]  /*1350*/  IMAD.MOV.U32 R10, RZ, RZ, R20 ;  /* 0x000000ffff0a7224 */ /* 0x004fde00078e0014 */
[----:B------:R-:W-:-:S15]  /*1360*/  NOP ;  /* 0x0000000000007918 */ /* 0x000fde0000000000 */
[----:B------:R-:W-:-:S15]  /*1370*/  NOP ;  /* 0x0000000000007918 */ /* 0x000fde0000000000 */
[----:B------:R-:W-:-:S10]  /*1380*/  NOP ;  /* 0x0000000000007918 */ /* 0x000fd40000000000 */
[----:B------:R-:W0:Y:S02]  /*1390*/  DADD R20, R18, R10 ;  /* 0x0000000012147229 */ /* 0x000e24000000000a */
[----:B0-----:R-:W0:Y:S04]  /*13a0*/  SHFL.DOWN PT, R23, R21, 0x4, 0x1f ;  /* 0x08801f0015177f89 */ /* 0x001e2800000e0000 */
[----:B------:R-:W2:Y:S01]  /*13b0*/  SHFL.DOWN PT, R22, R20, 0x4, 0x1f ;  /* 0x08801f0014167f89 */ /* 0x000ea200000e0000 */
[----:B0-----:R-:W-:Y:S01]  /*13c0*/  MOV R11, R23 ;  /* 0x00000017000b7202 */ /* 0x001fe20000000f00 */
[----:B--2---:R-:W-:-:S15]  /*13d0*/  IMAD.MOV.U32 R10, RZ, RZ, R22 ;  /* 0x000000ffff0a7224 */ /* 0x004fde00078e0016 */
        /* <DEDUP_REMOVED lines=10> */
[----:B0-----:R0:W2:Y:S04]  /*1480*/  SHFL.DOWN PT, R0, R11, 0x1, 0x1f ;  /* 0x08201f000b007f89 */ /* 0x0010a800000e0000 */
[----:B------:R0:W3:Y:S02]  /*1490*/  SHFL.DOWN PT, R16, R10, 0x1, 0x1f ;  /* 0x08201f000a107f89 */ /* 0x0000e400000e0000 */
.L_x_11127:
[----:B---3--:R-:W-:Y:S02]  /*14a0*/  IMAD.MOV.U32 R12, RZ, RZ, R16 ;  /* 0x000000ffff0c7224 */ /* 0x008fe400078e0010 */
[----:B--2---:R-:W-:-:S06]  /*14b0*/  IMAD.MOV.U32 R13, RZ, RZ, R0 ;  /* 0x000000ffff0d7224 */ /* 0x004fcc00078e0000 */
[----:B0-----:R3:W4:Y:S02]  /*14c0*/  DADD R10, R10, R12 ;  /* 0x000000000a0a7229 */ /* 0x001724000000000c */
.L_x_11102:
[----:B------:R-:W-:Y:S05]  /*14d0*/  BSYNC B0 ;  /* 0x0000000000007941 */ /* 0x000fea0003800000 */
.L_x_11101:
[----:B--2-4-:R2:W-:Y:S01]  /*14e0*/  @P2 STS.64 [UR4], R10 ;  /* 0x0000000aff002988 */ /* 0x0145e20008000a04 */
[----:B------:R-:W-:Y:S05]  /*14f0*/  WARPSYNC.ALL ;  /* 0x0000000000007948 */ /* 0x000fea0003800000 */
[----:B------:R-:W-:Y:S06]  /*1500*/  BAR.SYNC.DEFER_BLOCKING 0x0 ;  /* 0x0000000000007b1d */ /* 0x000fec0000010000 */
[----:B------:R-:W-:Y:S05]  /*1510*/  @P0 EXIT ;  /* 0x000000000000094d */ /* 0x000fea0003800000 */
[----:B--2---:R-:W2:Y:S01]  /*1520*/  LDS.64 R10, [UR4] ;  /* 0x00000004ff0a7984 */ /* 0x004ea20008000a00 */
[----:B------:R-:W-:Y:S02]  /*1530*/  MOV R15, 0xfffffc01 ;  /* 0xfffffc01000f7802 */ /* 0x000fe40000000f00 */
[----:B--2---:R-:W-:Y:S01]  /*1540*/  ISETP.GT.AND P0, PT, R11, 0xfffff, PT ;  /* 0x000fffff0b00780c */ /* 0x004fe20003f04270 */
[----:B---3--:R-:W-:Y:S01]  /*1550*/  IMAD.MOV.U32 R12, RZ, RZ, R10 ;  /* 0x000000ffff0c7224 */ /* 0x008fe200078e000a */
[----:B------:R-:W-:Y:S01]  /*1560*/  MOV R13, R11 ;  /* 0x0000000b000d7202 */ /* 0x000fe20000000f00 */
[----:B0-----:R-:W-:-:S10]  /*1570*/  IMAD.MOV.U32 R0, RZ, RZ, R11 ;  /* 0x000000ffff007224 */ /* 0x001fd400078e000b */
        /* <DEDUP_REMOVED lines=16> */
[----:B------:R-:W-:-:S06]  /*1680*/  @P0 MOV R11, R13 ;  /* 0x0000000d000b0202 */ /* 0x000fcc0000000f00 */
[----:B------:R-:W0:Y:S02]  /*1690*/  DADD R22, R10, 1 ;  /* 0x3ff000000a167429 */ /* 0x000e240000000000 */
[----:B0-----:R-:W0:-:S15]  /*16a0*/  MUFU.RCP64H R21, R23 ;  /* 0x0000001700157308 */ /* 0x001e1e0000001800 */
[----:B------:R-:W-:-:S15]  /*16b0*/  NOP ;  /* 0x0000000000007918 */ /* 0x000fde0000000000 */
[----:B------:R-:W-:-:S15]  /*16c0*/  NOP ;  /* 0x0000000000007918 */ /* 0x000fde0000000000 */
[----:B------:R-:W-:-:S15]  /*16d0*/  NOP ;  /* 0x0000000000007918 */ /* 0x000fde0000000000 */
[----:B------:R-:W-:-:S02]  /*16e0*/  NOP ;  /* 0x0000000000007918 */ /* 0x000fc40000000000 */
[----:B------:R2:W-:Y:S02]  /*16f0*/  DADD R12, R10, -1 ;  /* 0xbff000000a0c7429 */ /* 0x0005e40000000000 */
[----:B--2---:R-:W-:Y:S01]  /*1700*/  LOP3.LUT R10, R0, 0x80000000, RZ, 0x3c, !PT ;  /* 0x80000000000a7812 */ /* 0x004fe200078e3cff */
[----:B------:R-:W-:-:S15]  /*1710*/  IMAD.MOV.U32 R11, RZ, RZ, 0x43300000 ;  /* 0x43300000ff0b7424 */ /* 0x000fde00078e00ff */
[----:B------:R-:W-:-:S15]  /*1720*/  NOP ;  /* 0x0000000000007918 */ /* 0x000fde0000000000 */
[----:B------:R-:W-:-:S15]  /*1730*/  NOP ;  /* 0x0000000000007918 */ /* 0x000fde0000000000 */
[----:B------:R-:W-:-:S15]  /*1740*/  NOP ;  /* 0x0000000000007918 */ /* 0x000fde0000000000 */
[----:B------:R-:W-:-:S01]  /*1750*/  NOP ;  /* 0x0000000000007918 */ /* 0x000fc20000000000 */
[----:B0-----:R0:W2:Y:S02]  /*1760*/  DFMA R14, -R22, R20, 1 ;  /* 0x3ff00000160e742b */ /* 0x0010a40000000114 */
        /* <DEDUP_REMOVED lines=45> */
[----:B------:R-:W2:-:S15]  /*1a40*/  DADD R24, R12, -R16 ;  /* 0x000000000c187229 */ /* 0x000e9e0000000810 */
        /* <DEDUP_REMOVED lines=11> */
[----:B--2---:R-:W0:-:S15]  /*1b00*/  DADD R24, R24, R24 ;  /* 0x0000000018187229 */ /* 0x004e1e0000000018 */
        /* <DEDUP_REMOVED lines=90> */
.L_x_11104:
[----:B------:R-:W-:Y:S01]  /*20b0*/  IMAD.MOV.U32 R10, RZ, RZ, 0x0 ;  /* 0x00000000ff0a7424 */ /* 0x000fe200078e00ff */
[----:B------:R-:W-:Y:S01]  /*20c0*/  LOP3.LUT P0, RZ, R13, 0x7fffffff, RZ, 0xc0, !PT ;  /* 0x7fffffff0dff7812 */ /* 0x000fe2000780c0ff */
[----:B------:R-:W-:-:S06]  /*20d0*/  IMAD.MOV.U32 R11, RZ, RZ, 0x7ff00000 ;  /* 0x7ff00000ff0b7424 */ /* 0x000fcc00078e00ff */
[----:B------:R-:W0:Y:S02]  /*20e0*/  DFMA R12, R12, R10, +INF ;  /* 0x7ff000000c0c742b */ /* 0x000e24000000000a */
[----:B0-----:R-:W-:Y:S02]  /*20f0*/  FSEL R12, R12, RZ, P0 ;  /* 0x000000ff0c0c7208 */ /* 0x001fe40000000000 */
[----:B------:R-:W-:-:S07]  /*2100*/  FSEL R13, R13, -QNAN , P0 ;  /* 0xfff000000d0d7808 */ /* 0x000fce0000000000 */
.L_x_11105:
[----:B------:R-:W0:Y:S01]  /*2110*/  LDCU.64 UR4, c[0x0][0x380] ;  /* 0x00007000ff0477ac */ /* 0x000e220008000a00 */
[----:B------:R-:W-:Y:S01]  /*2120*/  MOV R3, RZ ;  /* 0x000000ff00037202 */ /* 0x000fe20000000f00 */
[----:B-1----:R1:W2:Y:S02]  /*2130*/  DADD R6, R6, -R8 ;  /* 0x0000000006067229 */ /* 0x0022a40000000808 */
[----:B-1----:R-:W-:-:S04]  /*2140*/  IMAD.WIDE.U32 R8, R4, UR7, R2 ;  /* 0x0000000704087c25 */ /* 0x002fc8000f8e0002 */
[----:B------:R-:W-:Y:S01]  /*2150*/  IMAD R5, R5, UR7, R9 ;  /* 0x0000000705057c24 */ /* 0x000fe2000f8e0209 */
[----:B0-----:R-:W-:-:S04]  /*2160*/  LEA R2, P0, R8, UR4, 0x3 ;  /* 0x0000000408027c11 */ /* 0x001fc8000f8018ff */
[----:B------:R-:W-:-:S15]  /*2170*/  LEA.HI.X R3, R8, UR5, R5, 0x3, P0 ;  /* 0x0000000508037c11 */ /* 0x000fde00080f1c05 */
[----:B------:R-:W-:-:S15]  /*2180*/  NOP ;  /* 0x0000000000007918 */ /* 0x000fde0000000000 */
[----:B------:R-:W-:-:S15]  /*2190*/  NOP ;  /* 0x0000000000007918 */ /* 0x000fde0000000000 */
[----:B------:R-:W-:-:S08]  /*21a0*/  NOP ;  /* 0x0000000000007918 */ /* 0x000fd00000000000 */
[----:B--2---:R-:W0:Y:S02]  /*21b0*/  DADD R12, R6, -R12 ;  /* 0x00000000060c7229 */ /* 0x004e24000000080c */
[----:B0-----:R-:W-:Y:S01]  /*21c0*/  STG.E.64 desc[UR8][R2.64], R12 ;  /* 0x0000000c02007986 */ /* 0x001fe2000c101b08 */
[----:B------:R-:W-:Y:S05]  /*21d0*/  EXIT ;  /* 0x000000000000794d */ /* 0x000fea0003800000 */
.L_x_11096:
[----:B01----:R-:W-:Y:S01]  /*21e0*/  IMAD.MOV.U32 R15, RZ, RZ, R9 ;  /* 0x000000ffff0f7224 */ /* 0x003fe200078e0009 */
[----:B------:R-:W-:Y:S01]  /*21f0*/  MOV R12, 0xffffffff ;  /* 0xffffffff000c7802 */ /* 0x000fe20000000f00 */
[----:B------:R-:W-:Y:S02]  /*2200*/  IMAD.MOV.U32 R14, RZ, RZ, 0x10 ;  /* 0x00000010ff0e7424 */ /* 0x000fe400078e00ff */
[----:B------:R-:W-:-:S07]  /*2210*/  IMAD.MOV.U32 R13, RZ, RZ, 0x1f ;  /* 0x0000001fff0d7424 */ /* 0x000fce00078e00ff */
[----:B------:R-:W-:Y:S05]  /*2220*/  WARPSYNC.COLLECTIVE R12, `(.L_x_11106) ;  /* 0x000000000c087348 */ /* 0x000fea0003c00000 */
[----:B------:R0:W1:Y:S02]  /*2230*/  SHFL.DOWN P4, R16, R15, R14, R13 ;  /* 0x0800000e0f107389 */ /* 0x000064000008000d */
[----:B01----:R-:W-:Y:S05]  /*2240*/  ENDCOLLECTIVE ;  /* 0x000000000000791b */ /* 0x003fea0003800000 */
.L_x_11106:
[----:B------:R-:W-:Y:S02]  /*2250*/  IMAD.MOV.U32 R15, RZ, RZ, R8 ;  /* 0x000000ffff0f7224 */ /* 0x000fe400078e0008 */
[----:B------:R-:W-:-:S07]  /*2260*/  IMAD.MOV.U32 R11, RZ, RZ, R16 ;  /* 0x000000ffff0b7224 */ /* 0x000fce00078e0010 */
[----:B------:R-:W-:Y:S05]  /*2270*/  WARPSYNC.COLLECTIVE R12, `(.L_x_11107) ;  /* 0x000000000c087348 */ /* 0x000fea0003c00000 */
[----:B------:R0:W1:Y:S02]  /*2280*/  SHFL.DOWN P4, R16, R15, R14, R13 ;  /* 0x0800000e0f107389 */ /* 0x000064000008000d */
[----:B01----:R-:W-:Y:S05]  /*2290*/  ENDCOLLECTIVE ;  /* 0x000000000000791b */ /* 0x003fea0003800000 */
.L_x_11107:
[----:B------:R-:W-:Y:S01]  /*22a0*/  MOV R13, R11 ;  /* 0x0000000b000d7202 */ /* 0x000fe20000000f00 */
        /* <DEDUP_REMOVED lines=11> */
.L_x_11108:
[----:B------:R-:W-:Y:S02]  /*2360*/  IMAD.MOV.U32 R15, RZ, RZ, R17 ;  /* 0x000000ffff0f7224 */ /* 0x000fe400078e0011 */
[----:B------:R-:W-:-:S07]  /*2370*/  IMAD.MOV.U32 R9, RZ, RZ, R16 ;  /* 0x000000ffff097224 */ /* 0x000fce00078e0010 */
[----:B------:R-:W-:Y:S05]  /*2380*/  WARPSYNC.COLLECTIVE R12, `(.L_x_11109) ;  /* 0x000000000c087348 */ /* 0x000fea0003c00000 */
[----:B------:R0:W1:Y:S02]  /*2390*/  SHFL.DOWN P4, R16, R15, R14, R13 ;  /* 0x0800000e0f107389 */ /* 0x000064000008000d */
[----:B01----:R-:W-:Y:S05]  /*23a0*/  ENDCOLLECTIVE ;  /* 0x000000000000791b */ /* 0x003fea0003800000 */
.L_x_11109:
[----:B------:R-:W-:Y:S01]  /*23b0*/  MOV R12, R17 ;  /* 0x00000011000c7202 */ /* 0x000fe20000000f00 */
        /* <DEDUP_REMOVED lines=12> */
.L_x_11110:
[----:B------:R-:W-:Y:S02]  /*2480*/  IMAD.MOV.U32 R15, RZ, RZ, R11 ;  /* 0x000000ffff0f7224 */ /* 0x000fe400078e000b */
[----:B------:R-:W-:-:S07]  /*2490*/  IMAD.MOV.U32 R9, RZ, RZ, R16 ;  /* 0x000000ffff097224 */ /* 0x000fce00078e0010 */
[----:B------:R-:W-:Y:S05]  /*24a0*/  WARPSYNC.COLLECTIVE R12, `(.L_x_11111) ;  /* 0x000000000c087348 */ /* 0x000fea0003c00000 */
[----:B------:R0:W1:Y:S02]  /*24b0*/  SHFL.DOWN P4, R16, R15, R14, R13 ;  /* 0x0800000e0f107389 */ /* 0x000064000008000d */
[----:B01----:R-:W-:Y:S05]  /*24c0*/  ENDCOLLECTIVE ;  /* 0x000000000000791b */ /* 0x003fea0003800000 */
.L_x_11111:
[----:B------:R-:W-:Y:S01]  /*24d0*/  IMAD.MOV.U32 R12, RZ, RZ, R11 ;  /* 0x000000ffff0c7224 */ /* 0x000fe200078e000b */
[----:B------:R-:W-:Y:S01]  /*24e0*/  MOV R14, 0x2 ;  /* 0x00000002000e7802 */ /* 0x000fe20000000f00 */
[----:B------:R-:W-:Y:S01]  /*24f0*/  IMAD.MOV.U32 R13, RZ, RZ, R20 ;  /* 0x000000ffff0d7224 */ /* 0x000fe200078e0014 */
        /* <DEDUP_REMOVED lines=10> */
.L_x_11112:
[----:B------:R-:W-:Y:S01]  /*25a0*/  MOV R15, R17 ;  /* 0x00000011000f7202 */ /* 0x000fe20000000f00 */
[----:B------:R-:W-:-:S07]  /*25b0*/  IMAD.MOV.U32 R9, RZ, RZ, R16 ;  /* 0x000000ffff097224 */ /* 0x000fce00078e0010 */
[----:B------:R-:W-:Y:S05]  /*25c0*/  WARPSYNC.COLLECTIVE R12, `(.L_x_11113) ;  /* 0x000000000c087348 */ /* 0x000fea0003c00000 */
[----:B------:R0:W1:Y:S02]  /*25d0*/  SHFL.DOWN P4, R16, R15, R14, R13 ;  /* 0x0800000e0f107389 */ /* 0x000064000008000d */
[----:B01----:R-:W-:Y:S05]  /*25e0*/  ENDCOLLECTIVE ;  /* 0x000000000000791b */ /* 0x003fea0003800000 */
.L_x_11113:
[----:B------:R-:W-:Y:S02]  /*25f0*/  IMAD.MOV.U32 R12, RZ, RZ, R17 ;  /* 0x000000ffff0c7224 */ /* 0x000fe400078e0011 */
        /* <DEDUP_REMOVED lines=12> */
.L_x_11114:
[----:B------:R-:W-:Y:S01]  /*26c0*/  IMAD.MOV.U32 R15, RZ, RZ, R11 ;  /* 0x000000ffff0f7224 */ /* 0x000fe200078e000b */
[----:B------:R-:W-:-:S07]  /*26d0*/  MOV R9, R16 ;  /* 0x0000001000097202 */ /* 0x000fce0000000f00 */
[----:B------:R-:W-:Y:S05]  /*26e0*/  WARPSYNC.COLLECTIVE R12, `(.L_x_11115) ;  /* 0x000000000c087348 */ /* 0x000fea0003c00000 */
[----:B------:R0:W1:Y:S02]  /*26f0*/  SHFL.DOWN P4, R16, R15, R14, R13 ;  /* 0x0800000e0f107389 */ /* 0x000064000008000d */
[----:B01----:R-:W-:Y:S05]  /*2700*/  ENDCOLLECTIVE ;  /* 0x000000000000791b */ /* 0x003fea0003800000 */
.L_x_11115:
[----:B------:R-:W-:Y:S01]  /*2710*/  IMAD.MOV.U32 R8, RZ, RZ, R16 ;  /* 0x000000ffff087224 */ /* 0x000fe200078e0010 */
[----:B------:R-:W-:Y:S06]  /*2720*/  BRA `(.L_x_11116) ;  /* 0xffffffe000287947 */ /* 0x000fec000383ffff */
.L_x_11103:
[----:B--2---:R-:W-:Y:S02]  /*2730*/  IMAD.MOV.U32 R15, RZ, RZ, R11 ;  /* 0x000000ffff0f7224 */ /* 0x004fe400078e000b */
[----:B------:R-:W-:Y:S02]  /*2740*/  HFMA2 R14, -RZ, RZ, 0, 9.5367431640625e-07 ;  /* 0x00000010ff0e7431 */ /* 0x000fe400000001ff */
[----:B------:R-:W-:Y:S02]  /*2750*/  IMAD.MOV.U32 R13, RZ, RZ, 0x1f ;  /* 0x0000001fff0d7424 */ /* 0x000fe400078e00ff */
[----:B------:R-:W-:-:S07]  /*2760*/  IMAD.MOV.U32 R12, RZ, RZ, -0x1 ;  /* 0xffffffffff0c7424 */ /* 0x000fce00078e00ff */
[----:B01----:R-:W-:Y:S05]  /*2770*/  WARPSYNC.COLLECTIVE R12, `(.L_x_11117) ;  /* 0x000000000c087348 */ /* 0x003fea0003c00000 */
[----:B0-----:R0:W2:Y:S02]  /*2780*/  SHFL.DOWN P4, R16, R15, R14, R13 ;  /* 0x0800000e0f107389 */ /* 0x0010a4000008000d */
[----:B012---:R-:W-:Y:S05]  /*2790*/  ENDCOLLECTIVE ;  /* 0x000000000000791b */ /* 0x007fea0003800000 */
.L_x_11117:
[----:B------:R-:W-:Y:S01]  /*27a0*/  MOV R15, R10 ;  /* 0x0000000a000f7202 */ /* 0x000fe20000000f00 */
[----:B------:R-:W-:-:S07]  /*27b0*/  IMAD.MOV.U32 R19, RZ, RZ, R16 ;  /* 0x000000ffff137224 */ /* 0x000fce00078e0010 */
[----:B------:R-:W-:Y:S05]  /*27c0*/  WARPSYNC.COLLECTIVE R12, `(.L_x_11118) ;  /* 0x000000000c087348 */ /* 0x000fea0003c00000 */
[----:B------:R0:W1:Y:S02]  /*27d0*/  SHFL.DOWN P4, R16, R15, R14, R13 ;  /* 0x0800000e0f107389 */ /* 0x000064000008000d */
[----:B01----:R-:W-:Y:S05]  /*27e0*/  ENDCOLLECTIVE ;  /* 0x000000000000791b */ /* 0x003fea0003800000 */
.L_x_11118:
[----:B------:R-:W-:Y:S02]  /*27f0*/  IMAD.MOV.U32 R14, RZ, RZ, 0x8 ;  /* 0x00000008ff0e7424 */ /* 0x000fe400078e00ff */
[----:B------:R-:W-:-:S06]  /*2800*/  IMAD.MOV.U32 R18, RZ, RZ, R16 ;  /* 0x000000ffff127224 */ /* 0x000fcc00078e0010 */
[----:B------:R-:W0:Y:S02]  /*2810*/  DADD R18, R10, R18 ;  /* 0x000000000a127229 */ /* 0x000e240000000012 */
[----:B0-----:R-:W-:-:S07]  /*2820*/  IMAD.MOV.U32 R15, RZ, RZ, R19 ;  /* 0x000000ffff0f7224 */ /* 0x001fce00078e0013 */
[----:B------:R-:W-:Y:S05]  /*2830*/  WARPSYNC.COLLECTIVE R12, `(.L_x_11119) ;  /* 0x000000000c087348 */ /* 0x000fea0003c00000 */
[----:B------:R0:W1:Y:S02]  /*2840*/  SHFL.DOWN P4, R16, R15, R14, R13 ;  /* 0x0800000e0f107389 */ /* 0x000064000008000d */
[----:B01----:R-:W-:Y:S05]  /*2850*/  ENDCOLLECTIVE ;  /* 0x000000000000791b */ /* 0x003fea0003800000 */
.L_x_11119:
[----:B------:R-:W-:Y:S01]  /*2860*/  IMAD.MOV.U32 R15, RZ, RZ, R18 ;  /* 0x000000ffff0f7224 */ /* 0x000fe200078e0012 */
[----:B------:R-:W-:-:S07]  /*2870*/  MOV R21, R16 ;  /* 0x0000001000157202 */ /* 0x000fce0000000f00 */
[----:B------:R-:W-:Y:S05]  /*2880*/  WARPSYNC.COLLECTIVE R12, `(.L_x_11120) ;  /* 0x000000000c087348 */ /* 0x000fea0003c00000 */
[----:B------:R0:W1:Y:S02]  /*2890*/  SHFL.DOWN P4, R16, R15, R14, R13 ;  /* 0x0800000e0f107389 */ /* 0x000064000008000d */
[----:B01----:R-:W-:Y:S05]  /*28a0*/  ENDCOLLECTIVE ;  /* 0x000000000000791b */ /* 0x003fea0003800000 */
.L_x_11120:
[----:B------:R-:W-:Y:S02]  /*28b0*/  IMAD.MOV.U32 R14, RZ, RZ, 0x4 ;  /* 0x00000004ff0e7424 */ /* 0x000fe400078e00ff */
[----:B------:R-:W-:-:S06]  /*28c0*/  IMAD.MOV.U32 R20, RZ, RZ, R16 ;  /* 0x000000ffff147224 */ /* 0x000fcc00078e0010 */
[----:B------:R-:W0:Y:S02]  /*28d0*/  DADD R20, R18, R20 ;  /* 0x0000000012147229 */ /* 0x000e240000000014 */
[----:B0-----:R-:W-:-:S07]  /*28e0*/  MOV R15, R21 ;  /* 0x00000015000f7202 */ /* 0x001fce0000000f00 */
[----:B------:R-:W-:Y:S05]  /*28f0*/  WARPSYNC.COLLECTIVE R12, `(.L_x_11121) ;  /* 0x000000000c087348 */ /* 0x000fea0003c00000 */
[----:B------:R0:W1:Y:S02]  /*2900*/  SHFL.DOWN P4, R16, R15, R14, R13 ;  /* 0x0800000e0f107389 */ /* 0x000064000008000d */
[----:B01----:R-:W-:Y:S05]  /*2910*/  ENDCOLLECTIVE ;  /* 0x000000000000791b */ /* 0x003fea0003800000 */
.L_x_11121:
[----:B------:R-:W-:Y:S01]  /*2920*/  MOV R15, R20 ;  /* 0x00000014000f7202 */ /* 0x000fe20000000f00 */
[----:B------:R-:W-:-:S07]  /*2930*/  IMAD.MOV.U32 R23, RZ, RZ, R16 ;  /* 0x000000ffff177224 */ /* 0x000fce00078e0010 */
[----:B------:R-:W-:Y:S05]  /*2940*/  WARPSYNC.COLLECTIVE R12, `(.L_x_11122) ;  /* 0x000000000c087348 */ /* 0x000fea0003c00000 */
[----:B------:R0:W1:Y:S02]  /*2950*/  SHFL.DOWN P4, R16, R15, R14, R13 ;  /* 0x0800000e0f107389 */ /* 0x000064000008000d */
[----:B01----:R-:W-:Y:S05]  /*2960*/  ENDCOLLECTIVE ;  /* 0x000000000000791b */ /* 0x003fea0003800000 */
.L_x_11122:
[----:B------:R-:W-:Y:S01]  /*2970*/  MOV R14, 0x2 ;  /* 0x00000002000e7802 */ /* 0x000fe20000000f00 */
[----:B------:R-:W-:-:S06]  /*2980*/  IMAD.MOV.U32 R22, RZ, RZ, R16 ;  /* 0x000000ffff167224 */ /* 0x000fcc00078e0010 */
[----:B------:R-:W0:Y:S02]  /*2990*/  DADD R22, R20, R22 ;  /* 0x0000000014167229 */ /* 0x000e240000000016 */
[----:B0-----:R-:W-:-:S07]  /*29a0*/  IMAD.MOV.U32 R15, RZ, RZ, R23 ;  /* 0x000000ffff0f7224 */ /* 0x001fce00078e0017 */
[----:B------:R-:W-:Y:S05]  /*29b0*/  WARPSYNC.COLLECTIVE R12, `(.L_x_11123) ;  /* 0x000000000c087348 */ /* 0x000fea0003c00000 */
[----:B------:R0:W1:Y:S02]  /*29c0*/  SHFL.DOWN P4, R16, R15, R14, R13 ;  /* 0x0800000e0f107389 */ /* 0x000064000008000d */
[----:B01----:R-:W-:Y:S05]  /*29d0*/  ENDCOLLECTIVE ;  /* 0x000000000000791b */ /* 0x003fea0003800000 */
.L_x_11123:
[----:B------:R-:W-:Y:S02]  /*29e0*/  IMAD.MOV.U32 R15, RZ, RZ, R22 ;  /* 0x000000ffff0f7224 */ /* 0x000fe400078e0016 */
[----:B------:R-:W-:-:S07]  /*29f0*/  IMAD.MOV.U32 R11, RZ, RZ, R16 ;  /* 0x000000ffff0b7224 */ /* 0x000fce00078e0010 */
[----:B------:R-:W-:Y:S05]  /*2a00*/  WARPSYNC.COLLECTIVE R12, `(.L_x_11124) ;  /* 0x000000000c087348 */ /* 0x000fea0003c00000 */
[----:B------:R0:W1:Y:S02]  /*2a10*/  SHFL.DOWN P4, R16, R15, R14, R13 ;  /* 0x0800000e0f107389 */ /* 0x000064000008000d */
[----:B01----:R-:W-:Y:S05]  /*2a20*/  ENDCOLLECTIVE ;  /* 0x000000000000791b */ /* 0x003fea0003800000 */
.L_x_11124:
[----:B------:R-:W-:Y:S01]  /*2a30*/  IMAD.MOV.U32 R14, RZ, RZ, 0x1 ;  /* 0x00000001ff0e7424 */ /* 0x000fe200078e00ff */
[----:B------:R-:W-:-:S06]  /*2a40*/  MOV R10, R16 ;  /* 0x00000010000a7202 */ /* 0x000fcc0000000f00 */
[----:B------:R-:W0:Y:S02]  /*2a50*/  DADD R10, R22, R10 ;  /* 0x00000000160a7229 */ /* 0x000e24000000000a */
[----:B0-----:R-:W-:-:S07]  /*2a60*/  IMAD.MOV.U32 R15, RZ, RZ, R11 ;  /* 0x000000ffff0f7224 */ /* 0x001fce00078e000b */
[----:B------:R-:W-:Y:S05]  /*2a70*/  WARPSYNC.COLLECTIVE R12, `(.L_x_11125) ;  /* 0x000000000c087348 */ /* 0x000fea0003c00000 */
[----:B------:R0:W1:Y:S02]  /*2a80*/  SHFL.DOWN P4, R16, R15, R14, R13 ;  /* 0x0800000e0f107389 */ /* 0x000064000008000d */
[----:B01----:R-:W-:Y:S05]  /*2a90*/  ENDCOLLECTIVE ;  /* 0x000000000000791b */ /* 0x003fea0003800000 */
.L_x_11125:
[----:B------:R-:W-:Y:S01]  /*2aa0*/  IMAD.MOV.U32 R15, RZ, RZ, R10 ;  /* 0x000000ffff0f7224 */ /* 0x000fe200078e000a */
[----:B------:R-:W-:-:S07]  /*2ab0*/  MOV R0, R16 ;  /* 0x0000001000007202 */ /* 0x000fce0000000f00 */
[----:B------:R-:W-:Y:S05]  /*2ac0*/  WARPSYNC.COLLECTIVE R12, `(.L_x_11126) ;  /* 0x000000000c087348 */ /* 0x000fea0003c00000 */
[----:B------:R0:W1:Y:S02]  /*2ad0*/  SHFL.DOWN P4, R16, R15, R14, R13 ;  /* 0x0800000e0f107389 */ /* 0x000064000008000d */
[----:B01----:R-:W-:Y:S05]  /*2ae0*/  ENDCOLLECTIVE ;  /* 0x000000000000791b */ /* 0x003fea0003800000 */
.L_x_11126:
[----:B------:R-:W-:Y:S05]  /*2af0*/  BRA `(.L_x_11127) ;  /* 0xffffffe800687947 */ /* 0x000fea000383ffff */
.L_x_11128:
        /* <DEDUP_REMOVED lines=16> */
.L_x_11713:


//--------------------- .nv.shared._ZN43_GLOBAL__N__9ae7fba5_10_SoftMax_cu_9f978f6321softmax_warp_backwardIN3c108BFloat16ES2_fLi10ELb0ELb1EEEvPT0_PKT_S7_iiiPKb --------------------------
	.section	.nv.shared._ZN43_GLOBAL__N__9ae7fba5_10_SoftMax_cu_9f978f6321softmax_warp_backwardIN3c108BFloat16ES2_fLi10ELb0ELb1EEEvPT0_PKT_S7_iiiPKb,"aw",@nobits
	.sectionflags	@""
	.align	16
	.zero		1024


//--------------------- .nv.shared.reserved.0     --------------------------
	.section	.nv.shared.reserved.0,"aw",@nobits
	.weak		__nv_reservedSMEM_offset_0_alias
	.size		__nv_reservedSMEM_offset_0_alias, 0, 64
	.other		__nv_reservedSMEM_offset_0_alias,@"STO_CUDA_RESERVED_SHARED STV_DEFAULT"
__nv_reservedSMEM_offset_0_alias:
	.zero		0
	.zero		64


//--------------------- .nv.global                --------------------------
	.section	.nv.global,"aw",@nobits
.nv.global:
	.type		_ZN41_INTERNAL_9ae7fba5_10_SoftMax_cu_9f978f634cuda3std3__48in_placeE,@object
	.size		_ZN41_INTERNAL_9ae7fba5_10_SoftMax_cu_9f978f634cuda3std3__48in_placeE,(_ZN41_INTERNAL_9ae7fba5_10_SoftMax_cu_9f978f634cuda3std6ranges3__45__cpo8distanceE - _ZN41_INTERNAL_9ae7fba5_10_SoftMax_cu_9f978f634cuda3std3__48in_placeE)
_ZN41_INTERNAL_9ae7fba5_10_SoftMax_cu_9f978f634cuda3std3__48in_placeE:
	.zero		1
	.type		_ZN41_INTERNAL_9ae7fba5_10_SoftMax_cu_9f978f634cuda3std6ranges3__45__cpo8distanceE,@object
	.size		_ZN41_INTERNAL_9ae7fba5_10_SoftMax_cu_9f978f634cuda3std6ranges3__45__cpo8distanceE,(_ZN41_INTERNAL_9ae7fba5_10_SoftMax_cu_9f978f634cuda3std3__45__cpo6cbeginE - _ZN41_INTERNAL_9ae7fba5_10_SoftMax_cu_9f978f634cuda3std6ranges3__45__cpo8distanceE)
_ZN41_INTERNAL_9ae7fba5_10_SoftMax_cu_9f978f634cuda3std6ranges3__45__cpo8distanceE:
	.zero		1
	.type		_ZN41_INTERNAL_9ae7fba5_10_SoftMax_cu_9f978f634cuda3std3__45__cpo6cbeginE,@object
	.size		_ZN41_INTERNAL_9ae7fba5_10_SoftMax_cu_9f978f634cuda3std3__45__cpo6cbeginE,(_ZN41_INTERNAL_9ae7fba5_10_SoftMax_cu_9f978f634cuda3std6ranges3__45__cpo7advanceE - _ZN41_INTERNAL_9ae7fba5_10_SoftMax_cu_9f978f634cuda3std3__45__cpo6cbeginE)
_ZN41_INTERNAL_9ae7fba5_10_SoftMax_cu_9f978f634cuda3std3__45__cpo6cbeginE:
	.zero		1
	.type		_ZN41_INTERNAL_9ae7fba5_10_SoftMax_cu_9f978f634cuda3std6ranges3__45__cpo7advanceE,@object
	.size		_ZN41_INTERNAL_9ae7fba5_10_SoftMax_cu_9f978f634cuda3std6ranges3__45__cpo7advanceE,(_ZN41_INTERNAL_9ae7fba5_10_SoftMax_cu_9f978f634cuda3std3__45__cpo7crbeginE - _ZN41_INTERNAL_9ae7fba5_10_SoftMax_cu_9f978f634cuda3std6ranges3__45__cpo7advanceE)
_ZN41_INTERNAL_9ae7fba5_10_SoftMax_cu_9f978f634cuda3std6ranges3__45__cpo7advanceE:
	.zero		1
	.type		_ZN41_INTERNAL_9ae7fba5_10_SoftMax_cu_9f978f634cuda3std3__45__cpo7crbeginE,@object
	.size		_ZN41_INTERNAL_9ae7fba5_10_SoftMax_cu_9f978f634cuda3std3__45__cpo7crbeginE,(_ZN41_INTERNAL_9ae7fba5_10_SoftMax_cu_9f978f634cuda3std6ranges3__45__cpo4dataE - _ZN41_INTERNAL_9ae7fba5_10_SoftMax_cu_9f978f634cuda3std3__45__cpo7crbeginE)
_ZN41_INTERNAL_9ae7fba5_10_SoftMax_cu_9f978f634cuda3std3__45__cpo7crbeginE:
	.zero		1
	.type		_ZN41_INTERNAL_9ae7fba5_10_SoftMax_cu_9f978f634cuda3std6ranges3__45__cpo4dataE,@object
	.size		_ZN41_INTERNAL_9ae7fba5_10_SoftMax_cu_9f978f634cuda3std6ranges3__45__cpo4dataE,(_ZN41_INTERNAL_9ae7fba5_10_SoftMax_cu_9f978f634cuda3std6ranges3__45__cpo5beginE - _ZN41_INTERNAL_9ae7fba5_10_SoftMax_cu_9f978f634cuda3std6ranges3__45__cpo4dataE)
_ZN41_INTERNAL_9ae7fba5_10_SoftMax_cu_9f978f634cuda3std6ranges3__45__cpo4dataE:
	.zero		1
	.type		_ZN41_INTERNAL_9ae7fba5_10_SoftMax_cu_9f978f634cuda3std6ranges3__45__cpo5beginE,@object
	.size		_ZN41_INTERNAL_9ae7fba5_10_SoftMax_cu_9f978f634cuda3std6ranges3__45__cpo5beginE,(_ZN41_INTERNAL_9ae7fba5_10_SoftMax_cu_9f978f634cuda3std3__443_GLOBAL__N__9ae7fba5_10_SoftMax_cu_9f978f636ignoreE - _ZN41_INTERNAL_9ae7fba5_10_SoftMax_cu_9f978f634cuda3std6ranges3__45__cpo5beginE)
_ZN41_INTERNAL_9ae7fba5_10_SoftMax_cu_9f978f634cuda3std6ranges3__45__cpo5beginE:
	.zero		1
	.type		_ZN41_INTERNAL_9ae7fba5_10_SoftMax_cu_9f978f634cuda3std3__443_GLOBAL__N__9ae7fba5_10_SoftMax_cu_9f978f636ignoreE,@object
	.size		_ZN41_INTERNAL_9ae7fba5_10_SoftMax_cu_9f978f634cuda3std3__443_GLOBAL__N__9ae7fba5_10_SoftMax_cu_9f978f636ignoreE,(_ZN41_INTERNAL_9ae7fba5_10_SoftMax_cu_9f978f634cuda3std6ranges3__45__cpo4sizeE - _ZN41_INTERNAL_9ae7fba5_10_SoftMax_cu_9f978f634cuda3std3__443_GLOBAL__N__9ae7fba5_10_SoftMax_cu_9f978f636ignoreE)
_ZN41_INTERNAL_9ae7fba5_10_SoftMax_cu_9f978f634cuda3std3__443_GLOBAL__N__9ae7fba5_10_SoftMax_cu_9f978f636ignoreE:
	.zero		1
	.type		_ZN41_INTERNAL_9ae7fba5_10_SoftMax_cu_9f978f634cuda3std6ranges3__45__cpo4sizeE,@object
	.size		_ZN41_INTERNAL_9ae7fba5_10_SoftMax_cu_9f978f634cuda3std6ranges3__45__cpo4sizeE,(_ZN41_INTERNAL_9ae7fba5_10_SoftMax_cu_9f978f634cuda3std3__45__cpo5beginE - _ZN41_INTERNAL_9ae7fba5_10_SoftMax_cu_9f978f634cuda3std6ranges3__45__cpo4sizeE)
_ZN41_INTERNAL_9ae7fba5_10_SoftMax_cu_9f978f634cuda3std6ranges3__45__cpo4sizeE:
	.zero		1
	.type		_ZN41_INTERNAL_9ae7fba5_10_SoftMax_cu_9f978f634cuda3std3__45__cpo5beginE,@object
	.size		_ZN41_INTERNAL_9ae7fba5_10_SoftMax_cu_9f978f634cuda3std3__45__cpo5beginE,(_ZN41_INTERNAL_9ae7fba5_10_SoftMax_cu_9f978f634cuda3std6ranges3__45__cpo6cbeginE - _ZN41_INTERNAL_9ae7fba5_10_SoftMax_cu_9f978f634cuda3std3__45__cpo5beginE)
_ZN41_INTERNAL_9ae7fba5_10_SoftMax_cu_9f978f634cuda3std3__45__cpo5beginE:
	.zero		1
	.type		_ZN41_INTERNAL_9ae7fba5_10_SoftMax_cu_9f978f634cuda3std6ranges3__45__cpo6cbeginE,@object
	.size		_ZN41_INTERNAL_9ae7fba5_10_SoftMax_cu_9f978f634cuda3std6ranges3__45__cpo6cbeginE,(_ZN41_INTERNAL_9ae7fba5_10_SoftMax_cu_9f978f634cuda3std3__45__cpo6rbeginE - _ZN41_INTERNAL_9ae7fba5_10_SoftMax_cu_9f978f634cuda3std6ranges3__45__cpo6cbeginE)
_ZN41_INTERNAL_9ae7fba5_10_SoftMax_cu_9f978f634cuda3std6ranges3__45__cpo6cbeginE:
	.zero		1
	.type		_ZN41_INTERNAL_9ae7fba5_10_SoftMax_cu_9f978f634cuda3std3__45__cpo6rbeginE,@object
	.size		_ZN41_INTERNAL_9ae7fba5_10_SoftMax_cu_9f978f634cuda3std3__45__cpo6rbeginE,(_ZN41_INTERNAL_9ae7fba5_10_SoftMax_cu_9f978f634cuda3std6ranges3__45__cpo4nextE - _ZN41_INTERNAL_9ae7fba5_10_SoftMax_cu_9f978f634cuda3std3__45__cpo6rbeginE)
_ZN41_INTERNAL_9ae7fba5_10_SoftMax_cu_9f978f634cuda3std3__45__cpo6rbeginE:
	.zero		1
	.type		_ZN41_INTERNAL_9ae7fba5_10_SoftMax_cu_9f978f634cuda3std6ranges3__45__cpo4nextE,@object
	.size		_ZN41_INTERNAL_9ae7fba5_10_SoftMax_cu_9f978f634cuda3std6ranges3__45__cpo4nextE,(_ZN41_INTERNAL_9ae7fba5_10_SoftMax_cu_9f978f634cuda3std6ranges3__45__cpo4swapE - _ZN41_INTERNAL_9ae7fba5_10_SoftMax_cu_9f978f634cuda3std6ranges3__45__cpo4nextE)
_ZN41_INTERNAL_9ae7fba5_10_SoftMax_cu_9f978f634cuda3std6ranges3__45__cpo4nextE:
	.zero		1
	.type		_ZN41_INTERNAL_9ae7fba5_10_SoftMax_cu_9f978f634cuda3std6ranges3__45__cpo4swapE,@object
	.size		_ZN41_INTERNAL_9ae7fba5_10_SoftMax_cu_9f978f634cuda3std6ranges3__45__cpo4swapE,(_ZN41_INTERNAL_9ae7fba5_10_SoftMax_cu_9f978f634cuda3std3__420unreachable_sentinelE - _ZN41_INTERNAL_9ae7fba5_10_SoftMax_cu_9f978f634cuda3std6ranges3__45__cpo4swapE)
_ZN41_INTERNAL_9ae7fba5_10_SoftMax_cu_9f978f634cuda3std6ranges3__45__cpo4swapE:
	.zero		1
	.type		_ZN41_INTERNAL_9ae7fba5_10_SoftMax_cu_9f978f634cuda3std3__420unreachable_sentinelE,@object
	.size		_ZN41_INTERNAL_9ae7fba5_10_SoftMax_cu_9f978f634cuda3std3__420unreachable_sentinelE,(_ZN41_INTERNAL_9ae7fba5_10_SoftMax_cu_9f978f636thrust24THRUST_300001_SM_1030_NS6system6detail10sequential3seqE - _ZN41_INTERNAL_9ae7fba5_10_SoftMax_cu_9f978f634cuda3std3__420unreachable_sentinelE)
_ZN41_INTERNAL_9ae7fba5_10_SoftMax_cu_9f978f634cuda3std3__420unreachable_sentinelE:
	.zero		1
	.type		_ZN41_INTERNAL_9ae7fba5_10_SoftMax_cu_9f978f636thrust24THRUST_300001_SM_1030_NS6system6detail10sequential3seqE,@object
	.size		_ZN41_INTERNAL_9ae7fba5_10_SoftMax_cu_9f978f636thrust24THRUST_300001_SM_1030_NS6system6detail10sequential3seqE,(_ZN41_INTERNAL_9ae7fba5_10_SoftMax_cu_9f978f634cuda3std3__45__cpo4cendE - _ZN41_INTERNAL_9ae7fba5_10_SoftMax_cu_9f978f636thrust24THRUST_300001_SM_1030_NS6system6detail10sequential3seqE)
_ZN41_INTERNAL_9ae7fba5_10_SoftMax_cu_9f978f636thrust24THRUST_300001_SM_1030_NS6system6detail10sequential3seqE:
	.zero		1
	.type		_ZN41_INTERNAL_9ae7fba5_10_SoftMax_cu_9f978f634cuda3std3__45__cpo4cendE,@object
	.size		_ZN41_INTERNAL_9ae7fba5_10_SoftMax_cu_9f978f634cuda3std3__45__cpo4cendE,(_ZN41_INTERNAL_9ae7fba5_10_SoftMax_cu_9f978f634cuda3std6ranges3__45__cpo9iter_swapE - _ZN41_INTERNAL_9ae7fba5_10_SoftMax_cu_9f978f634cuda3std3__45__cpo4cendE)
_ZN41_INTERNAL_9ae7fba5_10_SoftMax_cu_9f978f634cuda3std3__45__cpo4cendE:
	.zero		1
	.type		_ZN41_INTERNAL_9ae7fba5_10_SoftMax_cu_9f978f634cuda3std6ranges3__45__cpo9iter_swapE,@object
	.size		_ZN41_INTERNAL_9ae7fba5_10_SoftMax_cu_9f978f634cuda3std6ranges3__45__cpo9iter_swapE,(_ZN41_INTERNAL_9ae7fba5_10_SoftMax_cu_9f978f634cuda3std3__45__cpo5crendE - _ZN41_INTERNAL_9ae7fba5_10_SoftMax_cu_9f978f634cuda3std6ranges3__45__cpo9iter_swapE)
_ZN41_INTERNAL_9ae7fba5_10_SoftMax_cu_9f978f634cuda3std6ranges3__45__cpo9iter_swapE:
	.zero		1
	.type		_ZN41_INTERNAL_9ae7fba5_10_SoftMax_cu_9f978f634cuda3std3__45__cpo5crendE,@object
	.size		_ZN41_INTERNAL_9ae7fba5_10_SoftMax_cu_9f978f634cuda3std3__45__cpo5crendE,(_ZN41_INTERNAL_9ae7fba5_10_SoftMax_cu_9f978f634cuda3std6ranges3__45__cpo5cdataE - _ZN41_INTERNAL_9ae7fba5_10_SoftMax_cu_9f978f634cuda3std3__45__cpo5crendE)
_ZN41_INTERNAL_9ae7fba5_10_SoftMax_cu_9f978f634cuda3std3__45__cpo5crendE:
	.zero		1
	.type		_ZN41_INTERNAL_9ae7fba5_10_SoftMax_cu_9f978f634cuda3std6ranges3__45__cpo5cdataE,@object
	.size		_ZN41_INTERNAL_9ae7fba5_10_SoftMax_cu_9f978f634cuda3std6ranges3__45__cpo5cdataE,(_ZN41_INTERNAL_9ae7fba5_10_SoftMax_cu_9f978f634cuda3std6ranges3__45__cpo3endE - _ZN41_INTERNAL_9ae7fba5_10_SoftMax_cu_9f978f634cuda3std6ranges3__45__cpo5cdataE)
_ZN41_INTERNAL_9ae7fba5_10_SoftMax_cu_9f978f634cuda3std6ranges3__45__cpo5cdataE:
	.zero		1
	.type		_ZN41_INTERNAL_9ae7fba5_10_SoftMax_cu_9f978f634cuda3std6ranges3__45__cpo3endE,@object
	.size		_ZN41_INTERNAL_9ae7fba5_10_SoftMax_cu_9f978f634cuda3std6ranges3__45__cpo3endE,(_ZN41_INTERNAL_9ae7fba5_10_SoftMax_cu_9f978f634cuda3std3__419piecewise_constructE - _ZN41_INTERNAL_9ae7fba5_10_SoftMax_cu_9f978f634cuda3std6ranges3__45__cpo3endE)
_ZN41_INTERNAL_9ae7fba5_10_SoftMax_cu_9f978f634cuda3std6ranges3__45__cpo3endE:
	.zero		1
	.type		_ZN41_INTERNAL_9ae7fba5_10_SoftMax_cu_9f978f634cuda3std3__419piecewise_constructE,@object
	.size		_ZN41_INTERNAL_9ae7fba5_10_SoftMax_cu_9f978f634cuda3std3__419piecewise_constructE,(_ZN41_INTERNAL_9ae7fba5_10_SoftMax_cu_9f978f634cuda3std6ranges3__45__cpo5ssizeE - _ZN41_INTERNAL_9ae7fba5_10_SoftMax_cu_9f978f634cuda3std3__419piecewise_constructE)
_ZN41_INTERNAL_9ae7fba5_10_SoftMax_cu_9f978f634cuda3std3__419piecewise_constructE:
	.zero		1
	.type		_ZN41_INTERNAL_9ae7fba5_10_SoftMax_cu_9f978f634cuda3std6ranges3__45__cpo5ssizeE,@object
	.size		_ZN41_INTERNAL_9ae7fba5_10_SoftMax_cu_9f978f634cuda3std6ranges3__45__cpo5ssizeE,(_ZN41_INTERNAL_9ae7fba5_10_SoftMax_cu_9f978f634cuda3std3__45__cpo3endE - _ZN41_INTERNAL_9ae7fba5_10_SoftMax_cu_9f978f634cuda3std6ranges3__45__cpo5ssizeE)
_ZN41_INTERNAL_9ae7fba5_10_SoftMax_cu_9f978f634cuda3std6ranges3__45__cpo5ssizeE:
	.zero		1
	.type		_ZN41_INTERNAL_9ae7fba5_10_SoftMax_cu_9f978f634cuda3std3__45__cpo3endE,@object
	.size		_ZN41_INTERNAL_9ae7fba5_10_SoftMax_cu_9f978f634cuda3std3__45__cpo3endE,(_ZN41_INTERNAL_9ae7fba5_10_SoftMax_cu_9f978f634cuda3std6ranges3__45__cpo4cendE - _ZN41_INTERNAL_9ae7fba5_10_SoftMax_cu_9f978f634cuda3std3__45__cpo3endE)
_ZN41_INTERNAL_9ae7fba5_10_SoftMax_cu_9f978f634cuda3std3__45__cpo3endE:
	.zero		1
	.type		_ZN41_INTERNAL_9ae7fba5_10_SoftMax_cu_9f978f634cuda3std6ranges3__45__cpo4cendE,@object
	.size		_ZN41_INTERNAL_9ae7fba5_10_SoftMax_cu_9f978f634cuda3std6ranges3__45__cpo4cendE,(_ZN41_INTERNAL_9ae7fba5_10_SoftMax_cu_9f978f634cuda3std3__45__cpo4rendE - _ZN41_INTERNAL_9ae7fba5_10_SoftMax_cu_9f978f634cuda3std6ranges3__45__cpo4cendE)
_ZN41_INTERNAL_9ae7fba5_10_SoftMax_cu_9f978f634cuda3std6ranges3__45__cpo4cendE:
	.zero		1
	.type		_ZN41_INTERNAL_9ae7fba5_10_SoftMax_cu_9f978f634cuda3std3__45__cpo4rendE,@object
	.size		_ZN41_INTERNAL_9ae7fba5_10_SoftMax_cu_9f978f634cuda3std3__45__cpo4rendE,(_ZN41_INTERNAL_9ae7fba5_10_SoftMax_cu_9f978f634cuda3std6ranges3__45__cpo4prevE - _ZN41_INTERNAL_9ae7fba5_10_SoftMax_cu_9f978f634cuda3std3__45__cpo4rendE)
_ZN41_INTERNAL_9ae7fba5_10_SoftMax_cu_9f978f634cuda3std3__45__cpo4rendE:
	.zero		1
	.type		_ZN41_INTERNAL_9ae7fba5_10_SoftMax_cu_9f978f634cuda3std6ranges3__45__cpo4prevE,@object
	.size		_ZN41_INTERNAL_9ae7fba5_10_SoftMax_cu_9f978f634cuda3std6ranges3__45__cpo4prevE,(_ZN41_INTERNAL_9ae7fba5_10_SoftMax_cu_9f978f634cuda3std6ranges3__45__cpo9iter_moveE - _ZN41_INTERNAL_9ae7fba5_10_SoftMax_cu_9f978f634cuda3std6ranges3__45__cpo4prevE)
_ZN41_INTERNAL_9ae7fba5_10_SoftMax_cu_9f978f634cuda3std6ranges3__45__cpo4prevE:
	.zero		1
	.type		_ZN41_INTERNAL_9ae7fba5_10_SoftMax_cu_9f978f634cuda3std6ranges3__45__cpo9iter_moveE,@object
	.size		_ZN41_INTERNAL_9ae7fba5_10_SoftMax_cu_9f978f634cuda3std6ranges3__45__cpo9iter_moveE,(.L_13 - _ZN41_INTERNAL_9ae7fba5_10_SoftMax_cu_9f978f634cuda3std6ranges3__45__cpo9iter_moveE)
_ZN41_INTERNAL_9ae7fba5_10_SoftMax_cu_9f978f634cuda3std6ranges3__45__cpo9iter_moveE:
	.zero		1
.L_13:


//--------------------- .nv.shared._ZN43_GLOBAL__N__9ae7fba5_10_SoftMax_cu_9f978f6321softmax_warp_backwardIN3c108BFloat16ES2_fLi9ELb0ELb1EEEvPT0_PKT_S7_iiiPKb --------------------------
	.section	.nv.shared._ZN43_GLOBAL__N__9ae7fba5_10_SoftMax_cu_9f978f6321softmax_warp_backwardIN3c108BFloat16ES2_fLi9ELb0ELb1EEEvPT0_PKT_S7_iiiPKb,"aw",@nobits
	.sectionflags	@""
	.align	16
	.zero		1024


//--------------------- .nv.shared._ZN43_GLOBAL__N__9ae7fba5_10_SoftMax_cu_9f978f6321softmax_warp_backwardIN3c108BFloat16ES2_fLi8ELb0ELb1EEEvPT0_PKT_S7_iiiPKb --------------------------
	.section	.nv.shared._ZN43_GLOBAL__N__9ae7fba5_10_SoftMax_cu_9f978f6321softmax_warp_backwardIN3c108BFloat16ES2_fLi8ELb0ELb1EEEvPT0_PKT_S7_iiiPKb,"aw",@nobits
	.sectionflags	@""
	.align	16
	.zero		1024


//--------------------- .nv.shared._ZN43_GLOBAL__N__9ae7fba5_10_SoftMax_cu_9f978f6321softmax_warp_backwardIN3c108BFloat16ES2_fLi7ELb0ELb1EEEvPT0_PKT_S7_iiiPKb --------------------------
	.section	.nv.shared._ZN43_GLOBAL__N__9ae7fba5_10_SoftMax_cu_9f978f6321softmax_warp_backwardIN3c108BFloat16ES2_fLi7ELb0ELb1EEEvPT0_PKT_S7_iiiPKb,"aw",@nobits
	.sectionflags	@""
	.align	16
	.zero		1024


//--------------------- .nv.shared._ZN43_GLOBAL__N__9ae7fba5_10_SoftMax_cu_9f978f6321softmax_warp_backwardIN3c108BFloat16ES2_fLi6ELb0ELb1EEEvPT0_PKT_S7_iiiPKb --------------------------
	.section	.nv.shared._ZN43_GLOBAL__N__9ae7fba5_10_SoftMax_cu_9f978f6321softmax_warp_backwardIN3c108BFloat16ES2_fLi6ELb0ELb1EEEvPT0_PKT_S7_iiiPKb,"aw",@nobits
	.sectionflags	@""
	.align	16
	.zero		1024


//--------------------- .nv.shared._ZN43_GLOBAL__N__9ae7fba5_10_SoftMax_cu_9f978f6321softmax_warp_backwardIN3c108BFloat16ES2_fLi5ELb0ELb1EEEvPT0_PKT_S7_iiiPKb --------------------------
	.section	.nv.shared._ZN43_GLOBAL__N__9ae7fba5_10_SoftMax_cu_9f978f6321softmax_warp_backwardIN3c108BFloat16ES2_fLi5ELb0ELb1EEEvPT0_PKT_S7_iiiPKb,"aw",@nobits
	.sectionflags	@""
	.align	16
	.zero		1024


//--------------------- .nv.shared._ZN43_GLOBAL__N__9ae7fba5_10_SoftMax_cu_9f978f6321softmax_warp_backwardIN3c108BFloat16ES2_fLi4ELb0ELb1EEEvPT0_PKT_S7_iiiPKb --------------------------
	.section	.nv.shared._ZN43_GLOBAL__N__9ae7fba5_10_SoftMax_cu_9f978f6321softmax_warp_backwardIN3c108BFloat16ES2_fLi4ELb0ELb1EEEvPT0_PKT_S7_iiiPKb,"aw",@nobits
	.sectionflags	@""
	.align	16
	.zero		1024


//--------------------- .nv.shared._ZN43_GLOBAL__N__9ae7fba5_10_SoftMax_cu_9f978f6321softmax_warp_backwardIN3c108BFloat16ES2_fLi3ELb0ELb1EEEvPT0_PKT_S7_iiiPKb --------------------------
	.section	.nv.shared._ZN43_GLOBAL__N__9ae7fba5_10_SoftMax_cu_9f978f6321softmax_warp_backwardIN3c108BFloat16ES2_fLi3ELb0ELb1EEEvPT0_PKT_S7_iiiPKb,"aw",@nobits
	.sectionflags	@""
	.align	16
	.zero		1024


//--------------------- .nv.shared._ZN43_GLOBAL__N__9ae7fba5_10_SoftMax_cu_9f978f6321softmax_warp_backwardIN3c108BFloat16ES2_fLi2ELb0ELb1EEEvPT0_PKT_S7_iiiPKb --------------------------
	.section	.nv.shared._ZN43_GLOBAL__N__9ae7fba5_10_SoftMax_cu_9f978f6321softmax_warp_backwardIN3c108BFloat16ES2_fLi2ELb0ELb1EEEvPT0_PKT_S7_iiiPKb,"aw",@nobits
	.sectionflags	@""
	.align	16
	.zero		1024


//--------------------- .nv.shared._ZN43_GLOBAL__N__9ae7fba5_10_SoftMax_cu_9f978f6321softmax_warp_backwardIN3c108BFloat16ES2_fLi1ELb0ELb1EEEvPT0_PKT_S7_iiiPKb --------------------------
	.section	.nv.shared._ZN43_GLOBAL__N__9ae7fba5_10_SoftMax_cu_9f978f6321softmax_warp_backwardIN3c108BFloat16ES2_fLi1ELb0ELb1EEEvPT0_PKT_S7_iiiPKb,"aw",@nobits
	.sectionflags	@""
	.align	16
	.zero		1024


//--------------------- .nv.shared._ZN43_GLOBAL__N__9ae7fba5_10_SoftMax_cu_9f978f6321softmax_warp_backwardIN3c108BFloat16ES2_fLi0ELb0ELb1EEEvPT0_PKT_S7_iiiPKb --------------------------
	.section	.nv.shared._ZN43_GLOBAL__N__9ae7fba5_10_SoftMax_cu_9f978f6321softmax_warp_backwardIN3c108BFloat16ES2_fLi0ELb0ELb1EEEvPT0_PKT_S7_iiiPKb,"aw",@nobits
	.sectionflags	@""
	.align	16
	.zero		1024


//--------------------- .nv.shared._ZN43_GLOBAL__N__9ae7fba5_10_SoftMax_cu_9f978f6321softmax_warp_backwardIN3c104HalfES2_fLi10ELb0ELb1EEEvPT0_PKT_S7_iiiPKb --------------------------
	.section	.nv.shared._ZN43_GLOBAL__N__9ae7fba5_10_SoftMax_cu_9f978f6321softmax_warp_backwardIN3c104HalfES2_fLi10ELb0ELb1EEEvPT0_PKT_S7_iiiPKb,"aw",@nobits
	.sectionflags	@""
	.align	16
	.zero		1024


//--------------------- .nv.shared._ZN43_GLOBAL__N__9ae7fba5_10_SoftMax_cu_9f978f6321softmax_warp_backwardIN3c104HalfES2_fLi9ELb0ELb1EEEvPT0_PKT_S7_iiiPKb --------------------------
	.section	.nv.shared._ZN43_GLOBAL__N__9ae7fba5_10_SoftMax_cu_9f978f6321softmax_warp_backwardIN3c104HalfES2_fLi9ELb0ELb1EEEvPT0_PKT_S7_iiiPKb,"aw",@nobits
	.sectionflags	@""
	.align	16
	.zero		1024


//--------------------- .nv.shared._ZN43_GLOBAL__N__9ae7fba5_10_SoftMax_cu_9f978f6321softmax_warp_backwardIN3c104HalfES2_fLi8ELb0ELb1EEEvPT0_PKT_S7_iiiPKb --------------------------
	.section	.nv.shared._ZN43_GLOBAL__N__9ae7fba5_10_SoftMax_cu_9f978f6321softmax_warp_backwardIN3c104HalfES2_fLi8ELb0ELb1EEEvPT0_PKT_S7_iiiPKb,"aw",@nobits
	.sectionflags	@""
	.align	16
	.zero		1024


//--------------------- .nv.shared._ZN43_GLOBAL__N__9ae7fba5_10_SoftMax_cu_9f978f6321softmax_warp_backwardIN3c104HalfES2_fLi7ELb0ELb1EEEvPT0_PKT_S7_iiiPKb --------------------------
	.section	.nv.shared._ZN43_GLOBAL__N__9ae7fba5_10_SoftMax_cu_9f978f6321softmax_warp_backwardIN3c104HalfES2_fLi7ELb0ELb1EEEvPT0_PKT_S7_iiiPKb,"aw",@nobits
	.sectionflags	@""
	.align	16
	.zero		1024


//--------------------- .nv.shared._ZN43_GLOBAL__N__9ae7fba5_10_SoftMax_cu_9f978f6321softmax_warp_backwardIN3c104HalfES2_fLi6ELb0ELb1EEEvPT0_PKT_S7_iiiPKb --------------------------
	.section	.nv.shared._ZN43_GLOBAL__N__9ae7fba5_10_SoftMax_cu_9f978f6321softmax_warp_backwardIN3c104HalfES2_fLi6ELb0ELb1EEEvPT0_PKT_S7_iiiPKb,"aw",@nobits
	.sectionflags	@""
	.align	16
	.zero		1024


//--------------------- .nv.shared._ZN43_GLOBAL__N__9ae7fba5_10_SoftMax_cu_9f978f6321softmax_warp_backwardIN3c104HalfES2_fLi5ELb0ELb1EEEvPT0_PKT_S7_iiiPKb --------------------------
	.section	.nv.shared._ZN43_GLOBAL__N__9ae7fba5_10_SoftMax_cu_9f978f6321softmax_warp_backwardIN3c104HalfES2_fLi5ELb0ELb1EEEvPT0_PKT_S7_iiiPKb,"aw",@nobits
	.sectionflags	@""
	.align	16
	.zero		1024


//--------------------- .nv.shared._ZN43_GLOBAL__N__9ae7fba5_10_SoftMax_cu_9f978f6321softmax_warp_backwardIN3c104HalfES2_fLi4ELb0ELb1EEEvPT0_PKT_S7_iiiPKb --------------------------
	.section	.nv.shared._ZN43_GLOBAL__N__9ae7fba5_10_SoftMax_cu_9f978f6321softmax_warp_backwardIN3c104HalfES2_fLi4ELb0ELb1EEEvPT0_PKT_S7_iiiPKb,"aw",@nobits
	.sectionflags	@""
	.align	16
	.zero		1024


//--------------------- .nv.shared._ZN43_GLOBAL__N__9ae7fba5_10_SoftMax_cu_9f978f6321softmax_warp_backwardIN3c104HalfES2_fLi3ELb0ELb1EEEvPT0_PKT_S7_iiiPKb --------------------------
	.section	.nv.shared._ZN43_GLOBAL__N__9ae7fba5_10_SoftMax_cu_9f978f6321softmax_warp_backwardIN3c104HalfES2_fLi3ELb0ELb1EEEvPT0_PKT_S7_iiiPKb,"aw",@nobits
	.sectionflags	@""
	.align	16
	.zero		1024


//--------------------- .nv.shared._ZN43_GLOBAL__N__9ae7fba5_10_SoftMax_cu_9f978f6321softmax_warp_backwardIN3c104HalfES2_fLi2ELb0ELb1EEEvPT0_PKT_S7_iiiPKb --------------------------
	.section	.nv.shared._ZN43_GLOBAL__N__9ae7fba5_10_SoftMax_cu_9f978f6321softmax_warp_backwardIN3c104HalfES2_fLi2ELb0ELb1EEEvPT0_PKT_S7_iiiPKb,"aw",@nobits
	.sectionflags	@""
	.align	16
	.zero		1024


//--------------------- .nv.shared._ZN43_GLOBAL__N__9ae7fba5_10_SoftMax_cu_9f978f6321softmax_warp_backwardIN3c104HalfES2_fLi1ELb0ELb1EEEvPT0_PKT_S7_iiiPKb --------------------------
	.section	.nv.shared._ZN43_GLOBAL__N__9ae7fba5_10_SoftMax_cu_9f978f6321softmax_warp_backwardIN3c104HalfES2_fLi1ELb0ELb1EEEvPT0_PKT_S7_iiiPKb,"aw",@nobits
	.sectionflags	@""
	.align	16
	.zero		1024


//--------------------- .nv.shared._ZN43_GLOBAL__N__9ae7fba5_10_SoftMax_cu_9f978f6321softmax_warp_backwardIN3c104HalfES2_fLi0ELb0ELb1EEEvPT0_PKT_S7_iiiPKb --------------------------
	.section	.nv.shared._ZN43_GLOBAL__N__9ae7fba5_10_SoftMax_cu_9f978f6321softmax_warp_backwardIN3c104HalfES2_fLi0ELb0ELb1EEEvPT0_PKT_S7_iiiPKb,"aw",@nobits
	.sectionflags	@""
	.align	16
	.zero		1024


//--------------------- .nv.shared._ZN43_GLOBAL__N__9ae7fba5_10_SoftMax_cu_9f978f6321softmax_warp_backwardIfffLi10ELb0ELb1EEEvPT0_PKT_S5_iiiPKb --------------------------
	.section	.nv.shared._ZN43_GLOBAL__N__9ae7fba5_10_SoftMax_cu_9f978f6321softmax_warp_backwardIfffLi10ELb0ELb1EEEvPT0_PKT_S5_iiiPKb,"aw",@nobits
	.sectionflags	@""
	.align	16
	.zero		1024


//--------------------- .nv.shared._ZN43_GLOBAL__N__9ae7fba5_10_SoftMax_cu_9f978f6321softmax_warp_backwardIfffLi9ELb0ELb1EEEvPT0_PKT_S5_iiiPKb --------------------------
	.section	.nv.shared._ZN43_GLOBAL__N__9ae7fba5_10_SoftMax_cu_9f978f6321softmax_warp_backwardIfffLi9ELb0ELb1EEEvPT0_PKT_S5_iiiPKb,"aw",@nobits
	.sectionflags	@""
	.align	16
	.zero		1024


//--------------------- .nv.shared._ZN43_GLOBAL__N__9ae7fba5_10_SoftMax_cu_9f978f6321softmax_warp_backwardIfffLi8ELb0ELb1EEEvPT0_PKT_S5_iiiPKb --------------------------
	.section	.nv.shared._ZN43_GLOBAL__N__9ae7fba5_10_SoftMax_cu_9f978f6321softmax_warp_backwardIfffLi8ELb0ELb1EEEvPT0_PKT_S5_iiiPKb,"aw",@nobits
	.sectionflags	@""
	.align	16
	.zero		1024


//--------------------- .nv.shared._ZN43_GLOBAL__N__9ae7fba5_10_SoftMax_cu_9f978f6321softmax_warp_backwardIfffLi7ELb0ELb1EEEvPT0_PKT_S5_iiiPKb --------------------------
	.section	.nv.shared._ZN43_GLOBAL__N__9ae7fba5_10_SoftMax_cu_9f978f6321softmax_warp_backwardIfffLi7ELb0ELb1EEEvPT0_PKT_S5_iiiPKb,"aw",@nobits
	.sectionflags	@""
	.align	16
	.zero		1024


//--------------------- .nv.shared._ZN43_GLOBAL__N__9ae7fba5_10_SoftMax_cu_9f978f6321softmax_warp_backwardIfffLi6ELb0ELb1EEEvPT0_PKT_S5_iiiPKb --------------------------
	.section	.nv.shared._ZN43_GLOBAL__N__9ae7fba5_10_SoftMax_cu_9f978f6321softmax_warp_backwardIfffLi6ELb0ELb1EEEvPT0_PKT_S5_iiiPKb,"aw",@nobits
	.sectionflags	@""
	.align	16
	.zero		1024


//--------------------- .nv.shared._ZN43_GLOBAL__N__9ae7fba5_10_SoftMax_cu_9f978f6321softmax_warp_backwardIfffLi5ELb0ELb1EEEvPT0_PKT_S5_iiiPKb --------------------------
	.section	.nv.shared._ZN43_GLOBAL__N__9ae7fba5_10_SoftMax_cu_9f978f6321softmax_warp_backwardIfffLi5ELb0ELb1EEEvPT0_PKT_S5_iiiPKb,"aw",@nobits
	.sectionflags	@""
	.align	16
	.zero		1024


//--------------------- .nv.shared._ZN43_GLOBAL__N__9ae7fba5_10_SoftMax_cu_9f978f6321softmax_warp_backwardIfffLi4ELb0ELb1EEEvPT0_PKT_S5_iiiPKb --------------------------
	.section	.nv.shared._ZN43_GLOBAL__N__9ae7fba5_10_SoftMax_cu_9f978f6321softmax_warp_backwardIfffLi4ELb0ELb1EEEvPT0_PKT_S5_iiiPKb,"aw",@nobits
	.sectionflags	@""
	.align	16
	.zero		1024


//--------------------- .nv.shared._ZN43_GLOBAL__N__9ae7fba5_10_SoftMax_cu_9f978f6321softmax_warp_backwardIfffLi3ELb0ELb1EEEvPT0_PKT_S5_iiiPKb --------------------------
	.section	.nv.shared._ZN43_GLOBAL__N__9ae7fba5_10_SoftMax_cu_9f978f6321softmax_warp_backwardIfffLi3ELb0ELb1EEEvPT0_PKT_S5_iiiPKb,"aw",@nobits
	.sectionflags	@""
	.align	16
	.zero		1024


//--------------------- .nv.shared._ZN43_GLOBAL__N__9ae7fba5_10_SoftMax_cu_9f978f6321softmax_warp_backwardIfffLi2ELb0ELb1EEEvPT0_PKT_S5_iiiPKb --------------------------
	.section	.nv.shared._ZN43_GLOBAL__N__9ae7fba5_10_SoftMax_cu_9f978f6321softmax_warp_backwardIfffLi2ELb0ELb1EEEvPT0_PKT_S5_iiiPKb,"aw",@nobits
	.sectionflags	@""
	.align	16
	.zero		1024


//--------------------- .nv.shared._ZN43_GLOBAL__N__9ae7fba5_10_SoftMax_cu_9f978f6321softmax_warp_backwardIfffLi1ELb0ELb1EEEvPT0_PKT_S5_iiiPKb --------------------------
	.section	.nv.shared._ZN43_GLOBAL__N__9ae7fba5_10_SoftMax_cu_9f978f6321softmax_warp_backwardIfffLi1ELb0ELb1EEEvPT0_PKT_S5_iiiPKb,"aw",@nobits
	.sectionflags	@""
	.align	16
	.zero		1024


//--------------------- .nv.shared._ZN43_GLOBAL__N__9ae7fba5_10_SoftMax_cu_9f978f6321softmax_warp_backwardIfffLi0ELb0ELb1EEEvPT0_PKT_S5_iiiPKb --------------------------
	.section	.nv.shared._ZN43_GLOBAL__N__9ae7fba5_10_SoftMax_cu_9f978f6321softmax_warp_backwardIfffLi0ELb0ELb1EEEvPT0_PKT_S5_iiiPKb,"aw",@nobits
	.sectionflags	@""
	.align	16
	.zero		1024


//--------------------- .nv.shared._ZN43_GLOBAL__N__9ae7fba5_10_SoftMax_cu_9f978f6321softmax_warp_backwardIdddLi10ELb0ELb1EEEvPT0_PKT_S5_iiiPKb --------------------------
	.section	.nv.shared._ZN43_GLOBAL__N__9ae7fba5_10_SoftMax_cu_9f978f6321softmax_warp_backwardIdddLi10ELb0ELb1EEEvPT0_PKT_S5_iiiPKb,"aw",@nobits
	.sectionflags	@""
	.align	16
	.zero		1024


//--------------------- .nv.shared._ZN43_GLOBAL__N__9ae7fba5_10_SoftMax_cu_9f978f6321softmax_warp_backwardIdddLi9ELb0ELb1EEEvPT0_PKT_S5_iiiPKb --------------------------
	.section	.nv.shared._ZN43_GLOBAL__N__9ae7fba5_10_SoftMax_cu_9f978f6321softmax_warp_backwardIdddLi9ELb0ELb1EEEvPT0_PKT_S5_iiiPKb,"aw",@nobits
	.sectionflags	@""
	.align	16
	.zero		1024


//--------------------- .nv.shared._ZN43_GLOBAL__N__9ae7fba5_10_SoftMax_cu_9f978f6321softmax_warp_backwardIdddLi8ELb0ELb1EEEvPT0_PKT_S5_iiiPKb --------------------------
	.section	.nv.shared._ZN43_GLOBAL__N__9ae7fba5_10_SoftMax_cu_9f978f6321softmax_warp_backwardIdddLi8ELb0ELb1EEEvPT0_PKT_S5_iiiPKb,"aw",@nobits
	.sectionflags	@""
	.align	16
	.zero		1024


//--------------------- .nv.shared._ZN43_GLOBAL__N__9ae7fba5_10_SoftMax_cu_9f978f6321softmax_warp_backwardIdddLi7ELb0ELb1EEEvPT0_PKT_S5_iiiPKb --------------------------
	.section	.nv.shared._ZN43_GLOBAL__N__9ae7fba5_10_SoftMax_cu_9f978f6321softmax_warp_backwardIdddLi7ELb0ELb1EEEvPT0_PKT_S5_iiiPKb,"aw",@nobits
	.sectionflags	@""
	.align	16
	.zero		1024


//--------------------- .nv.shared._ZN43_GLOBAL__N__9ae7fba5_10_SoftMax_cu_9f978f6321softmax_warp_backwardIdddLi6ELb0ELb1EEEvPT0_PKT_S5_iiiPKb --------------------------
	.section	.nv.shared._ZN43_GLOBAL__N__9ae7fba5_10_SoftMax_cu_9f978f6321softmax_warp_backwardIdddLi6ELb0ELb1EEEvPT0_PKT_S5_iiiPKb,"aw",@nobits
	.sectionflags	@""
	.align	16
	.zero		1024


//--------------------- .nv.shared._ZN43_GLOBAL__N__9ae7fba5_10_SoftMax_cu_9f978f6321softmax_warp_backwardIdddLi5ELb0ELb1EEEvPT0_PKT_S5_iiiPKb --------------------------
	.section	.nv.shared._ZN43_GLOBAL__N__9ae7fba5_10_SoftMax_cu_9f978f6321softmax_warp_backwardIdddLi5ELb0ELb1EEEvPT0_PKT_S5_iiiPKb,"aw",@nobits
	.sectionflags	@""
	.align	16
	.zero		1024


//--------------------- .nv.shared._ZN43_GLOBAL__N__9ae7fba5_10_SoftMax_cu_9f978f6321softmax_warp_backwardIdddLi4ELb0ELb1EEEvPT0_PKT_S5_iiiPKb --------------------------
	.section	.nv.shared._ZN43_GLOBAL__N__9ae7fba5_10_SoftMax_cu_9f978f6321softmax_warp_backwardIdddLi4ELb0ELb1EEEvPT0_PKT_S5_iiiPKb,"aw",@nobits
	.sectionflags	@""
	.align	16
	.zero		1024


//--------------------- .nv.shared._ZN43_GLOBAL__N__9ae7fba5_10_SoftMax_cu_9f978f6321softmax_warp_backwardIdddLi3ELb0ELb1EEEvPT0_PKT_S5_iiiPKb --------------------------
	.section	.nv.shared._ZN43_GLOBAL__N__9ae7fba5_10_SoftMax_cu_9f978f6321softmax_warp_backwardIdddLi3ELb0ELb1EEEvPT0_PKT_S5_iiiPKb,"aw",@nobits
	.sectionflags	@""
	.align	16
	.zero		1024


//--------------------- .nv.shared._ZN43_GLOBAL__N__9ae7fba5_10_SoftMax_cu_9f978f6321softmax_warp_backwardIdddLi2ELb0ELb1EEEvPT0_PKT_S5_iiiPKb --------------------------
	.section	.nv.shared._ZN43_GLOBAL__N__9ae7fba5_10_SoftMax_cu_9f978f6321softmax_warp_backwardIdddLi2ELb0ELb1EEEvPT0_PKT_S5_iiiPKb,"aw",@nobits
	.sectionflags	@""
	.align	16
	.zero		1024


//--------------------- .nv.shared._ZN43_GLOBAL__N__9ae7fba5_10_SoftMax_cu_9f978f6321softmax_warp_backwardIdddLi1ELb0ELb1EEEvPT0_PKT_S5_iiiPKb --------------------------
	.section	.nv.shared._ZN43_GLOBAL__N__9ae7fba5_10_SoftMax_cu_9f978f6321softmax_warp_backwardIdddLi1ELb0ELb1EEEvPT0_PKT_S5_iiiPKb,"aw",@nobits
	.sectionflags	@""
	.align	16
	.zero		1024


//--------------------- .nv.shared._ZN43_GLOBAL__N__9ae7fba5_10_SoftMax_cu_9f978f6321softmax_warp_backwardIdddLi0ELb0ELb1EEEvPT0_PKT_S5_iiiPKb --------------------------
	.section	.nv.shared._ZN43_GLOBAL__N__9ae7fba5_10_SoftMax_cu_9f978f6321softmax_warp_backwardIdddLi0ELb0ELb1EEEvPT0_PKT_S5_iiiPKb,"aw",@nobits
	.sectionflags	@""
	.align	16
	.zero		1024


//--------------------- .nv.shared._ZN43_GLOBAL__N__9ae7fba5_10_SoftMax_cu_9f978f6320softmax_warp_forwardIN3c108BFloat16ES2_fLi11ELb0ELb1EEEvPT0_PKT_iiiPKbib --------------------------
	.section	.nv.shared._ZN43_GLOBAL__N__9ae7fba5_10_SoftMax_cu_9f978f6320softmax_warp_forwardIN3c108BFloat16ES2_fLi11ELb0ELb1EEEvPT0_PKT_iiiPKbib,"aw",@nobits
	.sectionflags	@""
	.align	16
	.zero		1024


//--------------------- .nv.shared._ZN43_GLOBAL__N__9ae7fba5_10_SoftMax_cu_9f978f6320softmax_warp_forwardIN3c108BFloat16ES2_fLi10ELb0ELb1EEEvPT0_PKT_iiiPKbib --------------------------
	.section	.nv.shared._ZN43_GLOBAL__N__9ae7fba5_10_SoftMax_cu_9f978f6320softmax_warp_forwardIN3c108BFloat16ES2_fLi10ELb0ELb1EEEvPT0_PKT_iiiPKbib,"aw",@nobits
	.sectionflags	@""
	.align	16
	.zero		1024


//--------------------- .nv.shared._ZN43_GLOBAL__N__9ae7fba5_10_SoftMax_cu_9f978f6320softmax_warp_forwardIN3c108BFloat16ES2_fLi9ELb0ELb1EEEvPT0_PKT_iiiPKbib --------------------------
	.section	.nv.shared._ZN43_GLOBAL__N__9ae7fba5_10_SoftMax_cu_9f978f6320softmax_warp_forwardIN3c108BFloat16ES2_fLi9ELb0ELb1EEEvPT0_PKT_iiiPKbib,"aw",@nobits
	.sectionflags	@""
	.align	16
	.zero		1024


//--------------------- .nv.shared._ZN43_GLOBAL__N__9ae7fba5_10_SoftMax_cu_9f978f6320softmax_warp_forwardIN3c108BFloat16ES2_fLi8ELb0ELb1EEEvPT0_PKT_iiiPKbib --------------------------
	.section	.nv.shared._ZN43_GLOBAL__N__9ae7fba5_10_SoftMax_cu_9f978f6320softmax_warp_forwardIN3c108BFloat16ES2_fLi8ELb0ELb1EEEvPT0_PKT_iiiPKbib,"aw",@nobits
	.sectionflags	@""
	.align	16
	.zero		1024


//--------------------- .nv.shared._ZN43_GLOBAL__N__9ae7fba5_10_SoftMax_cu_9f978f6320softmax_warp_forwardIN3c108BFloat16ES2_fLi7ELb0ELb1EEEvPT0_PKT_iiiPKbib --------------------------
	.section	.nv.shared._ZN43_GLOBAL__N__9ae7fba5_10_SoftMax_cu_9f978f6320softmax_warp_forwardIN3c108BFloat16ES2_fLi7ELb0ELb1EEEvPT0_PKT_iiiPKbib,"aw",@nobits
	.sectionflags	@""
	.align	16
	.zero		1024


//--------------------- .nv.shared._ZN43_GLOBAL__N__9ae7fba5_10_SoftMax_cu_9f978f6320softmax_warp_forwardIN3c108BFloat16ES2_fLi6ELb0ELb1EEEvPT0_PKT_iiiPKbib --------------------------
	.section	.nv.shared._ZN43_GLOBAL__N__9ae7fba5_10_SoftMax_cu_9f978f6320softmax_warp_forwardIN3c108BFloat16ES2_fLi6ELb0ELb1EEEvPT0_PKT_iiiPKbib,"aw",@nobits
	.sectionflags	@""
	.align	16
	.zero		1024


//--------------------- .nv.shared._ZN43_GLOBAL__N__9ae7fba5_10_SoftMax_cu_9f978f6320softmax_warp_forwardIN3c108BFloat16ES2_fLi5ELb0ELb1EEEvPT0_PKT_iiiPKbib --------------------------
	.section	.nv.shared._ZN43_GLOBAL__N__9ae7fba5_10_SoftMax_cu_9f978f6320softmax_warp_forwardIN3c108BFloat16ES2_fLi5ELb0ELb1EEEvPT0_PKT_iiiPKbib,"aw",@nobits
	.sectionflags	@""
	.align	16
	.zero		1024


//--------------------- .nv.shared._ZN43_GLOBAL__N__9ae7fba5_10_SoftMax_cu_9f978f6320softmax_warp_forwardIN3c108BFloat16ES2_fLi4ELb0ELb1EEEvPT0_PKT_iiiPKbib --------------------------
	.section	.nv.shared._ZN43_GLOBAL__N__9ae7fba5_10_SoftMax_cu_9f978f6320softmax_warp_forwardIN3c108BFloat16ES2_fLi4ELb0ELb1EEEvPT0_PKT_iiiPKbib,"aw",@nobits
	.sectionflags	@""
	.align	16
	.zero		1024


//--------------------- .nv.shared._ZN43_GLOBAL__N__9ae7fba5_10_SoftMax_cu_9f978f6320softmax_warp_forwardIN3c108BFloat16ES2_fLi3ELb0ELb1EEEvPT0_PKT_iiiPKbib --------------------------
	.section	.nv.shared._ZN43_GLOBAL__N__9ae7fba5_10_SoftMax_cu_9f978f6320softmax_warp_forwardIN3c108BFloat16ES2_fLi3ELb0ELb1EEEvPT0_PKT_iiiPKbib,"aw",@nobits
	.sectionflags	@""
	.align	16
	.zero		1024


//--------------------- .nv.shared._ZN43_GLOBAL__N__9ae7fba5_10_SoftMax_cu_9f978f6320softmax_warp_forwardIN3c108BFloat16ES2_fLi2ELb0ELb1EEEvPT0_PKT_iiiPKbib --------------------------
	.section	.nv.shared._ZN43_GLOBAL__N__9ae7fba5_10_SoftMax_cu_9f978f6320softmax_warp_forwardIN3c108BFloat16ES2_fLi2ELb0ELb1EEEvPT0_PKT_iiiPKbib,"aw",@nobits
	.sectionflags	@""
	.align	16
	.zero		1024


//--------------------- .nv.shared._ZN43_GLOBAL__N__9ae7fba5_10_SoftMax_cu_9f978f6320softmax_warp_forwardIN3c108BFloat16ES2_fLi1ELb0ELb1EEEvPT0_PKT_iiiPKbib --------------------------
	.section	.nv.shared._ZN43_GLOBAL__N__9ae7fba5_10_SoftMax_cu_9f978f6320softmax_warp_forwardIN3c108BFloat16ES2_fLi1ELb0ELb1EEEvPT0_PKT_iiiPKbib,"aw",@nobits
	.sectionflags	@""
	.align	16
	.zero		1024


//--------------------- .nv.shared._ZN43_GLOBAL__N__9ae7fba5_10_SoftMax_cu_9f978f6320softmax_warp_forwardIN3c108BFloat16ES2_fLi0ELb0ELb1EEEvPT0_PKT_iiiPKbib --------------------------
	.section	.nv.shared._ZN43_GLOBAL__N__9ae7fba5_10_SoftMax_cu_9f978f6320softmax_warp_forwardIN3c108BFloat16ES2_fLi0ELb0ELb1EEEvPT0_PKT_iiiPKbib,"aw",@nobits
	.sectionflags	@""
	.align	16
	.zero		1024


//--------------------- .nv.shared._ZN43_GLOBAL__N__9ae7fba5_10_SoftMax_cu_9f978f6320softmax_warp_forwardIN3c104HalfES2_fLi11ELb0ELb1EEEvPT0_PKT_iiiPKbib --------------------------
	.section	.nv.shared._ZN43_GLOBAL__N__9ae7fba5_10_SoftMax_cu_9f978f6320softmax_warp_forwardIN3c104HalfES2_fLi11ELb0ELb1EEEvPT0_PKT_iiiPKbib,"aw",@nobits
	.sectionflags	@""
	.align	16
	.zero		1024


//--------------------- .nv.shared._ZN43_GLOBAL__N__9ae7fba5_10_SoftMax_cu_9f978f6320softmax_warp_forwardIN3c104HalfES2_fLi10ELb0ELb1EEEvPT0_PKT_iiiPKbib --------------------------
	.section	.nv.shared._ZN43_GLOBAL__N__9ae7fba5_10_SoftMax_cu_9f978f6320softmax_warp_forwardIN3c104HalfES2_fLi10ELb0ELb1EEEvPT0_PKT_iiiPKbib,"aw",@nobits
	.sectionflags	@""
	.align	16
	.zero		1024


//--------------------- .nv.shared._ZN43_GLOBAL__N__9ae7fba5_10_SoftMax_cu_9f978f6320softmax_warp_forwardIN3c104HalfES2_fLi9ELb0ELb1EEEvPT0_PKT_iiiPKbib --------------------------
	.section	.nv.shared._ZN43_GLOBAL__N__9ae7fba5_10_SoftMax_cu_9f978f6320softmax_warp_forwardIN3c104HalfES2_fLi9ELb0ELb1EEEvPT0_PKT_iiiPKbib,"aw",@nobits
	.sectionflags	@""
	.align	16
	.zero		1024


//--------------------- .nv.shared._ZN43_GLOBAL__N__9ae7fba5_10_SoftMax_cu_9f978f6320softmax_warp_forwardIN3c104HalfES2_fLi8ELb0ELb1EEEvPT0_PKT_iiiPKbib --------------------------
	.section	.nv.shared._ZN43_GLOBAL__N__9ae7fba5_10_SoftMax_cu_9f978f6320softmax_warp_forwardIN3c104HalfES2_fLi8ELb0ELb1EEEvPT0_PKT_iiiPKbib,"aw",@nobits
	.sectionflags	@""
	.align	16
	.zero		1024


//--------------------- .nv.shared._ZN43_GLOBAL__N__9ae7fba5_10_SoftMax_cu_9f978f6320softmax_warp_forwardIN3c104HalfES2_fLi7ELb0ELb1EEEvPT0_PKT_iiiPKbib --------------------------
	.section	.nv.shared._ZN43_GLOBAL__N__9ae7fba5_10_SoftMax_cu_9f978f6320softmax_warp_forwardIN3c104HalfES2_fLi7ELb0ELb1EEEvPT0_PKT_iiiPKbib,"aw",@nobits
	.sectionflags	@""
	.align	16
	.zero		1024


//--------------------- .nv.shared._ZN43_GLOBAL__N__9ae7fba5_10_SoftMax_cu_9f978f6320softmax_warp_forwardIN3c104HalfES2_fLi6ELb0ELb1EEEvPT0_PKT_iiiPKbib --------------------------
	.section	.nv.shared._ZN43_GLOBAL__N__9ae7fba5_10_SoftMax_cu_9f978f6320softmax_warp_forwardIN3c104HalfES2_fLi6ELb0ELb1EEEvPT0_PKT_iiiPKbib,"aw",@nobits
	.sectionflags	@""
	.align	16
	.zero		1024


//--------------------- .nv.shared._ZN43_GLOBAL__N__9ae7fba5_10_SoftMax_cu_9f978f6320softmax_warp_forwardIN3c104HalfES2_fLi5ELb0ELb1EEEvPT0_PKT_iiiPKbib --------------------------
	.section	.nv.shared._ZN43_GLOBAL__N__9ae7fba5_10_SoftMax_cu_9f978f6320softmax_warp_forwardIN3c104HalfES2_fLi5ELb0ELb1EEEvPT0_PKT_iiiPKbib,"aw",@nobits
	.sectionflags	@""
	.align	16
	.zero		1024


//--------------------- .nv.shared._ZN43_GLOBAL__N__9ae7fba5_10_SoftMax_cu_9f978f6320softmax_warp_forwardIN3c104HalfES2_fLi4ELb0ELb1EEEvPT0_PKT_iiiPKbib --------------------------
	.section	.nv.shared._ZN43_GLOBAL__N__9ae7fba5_10_SoftMax_cu_9f978f6320softmax_warp_forwardIN3c104HalfES2_fLi4ELb0ELb1EEEvPT0_PKT_iiiPKbib,"aw",@nobits
	.sectionflags	@""
	.align	16
	.zero		1024


//--------------------- .nv.shared._ZN43_GLOBAL__N__9ae7fba5_10_SoftMax_cu_9f978f6320softmax_warp_forwardIN3c104HalfES2_fLi3ELb0ELb1EEEvPT0_PKT_iiiPKbib --------------------------
	.section	.nv.shared._ZN43_GLOBAL__N__9ae7fba5_10_SoftMax_cu_9f978f6320softmax_warp_forwardIN3c104HalfES2_fLi3ELb0ELb1EEEvPT0_PKT_iiiPKbib,"aw",@nobits
	.sectionflags	@""
	.align	16
	.zero		1024


//--------------------- .nv.shared._ZN43_GLOBAL__N__9ae7fba5_10_SoftMax_cu_9f978f6320softmax_warp_forwardIN3c104HalfES2_fLi2ELb0ELb1EEEvPT0_PKT_iiiPKbib --------------------------
	.section	.nv.shared._ZN43_GLOBAL__N__9ae7fba5_10_SoftMax_cu_9f978f6320softmax_warp_forwardIN3c104HalfES2_fLi2ELb0ELb1EEEvPT0_PKT_iiiPKbib,"aw",@nobits
	.sectionflags	@""
	.align	16
	.zero		1024


//--------------------- .nv.shared._ZN43_GLOBAL__N__9ae7fba5_10_SoftMax_cu_9f978f6320softmax_warp_forwardIN3c104HalfES2_fLi1ELb0ELb1EEEvPT0_PKT_iiiPKbib --------------------------
	.section	.nv.shared._ZN43_GLOBAL__N__9ae7fba5_10_SoftMax_cu_9f978f6320softmax_warp_forwardIN3c104HalfES2_fLi1ELb0ELb1EEEvPT0_PKT_iiiPKbib,"aw",@nobits
	.sectionflags	@""
	.align	16
	.zero		1024


//--------------------- .nv.shared._ZN43_GLOBAL__N__9ae7fba5_10_SoftMax_cu_9f978f6320softmax_warp_forwardIN3c104HalfES2_fLi0ELb0ELb1EEEvPT0_PKT_iiiPKbib --------------------------
	.section	.nv.shared._ZN43_GLOBAL__N__9ae7fba5_10_SoftMax_cu_9f978f6320softmax_warp_forwardIN3c104HalfES2_fLi0ELb0ELb1EEEvPT0_PKT_iiiPKbib,"aw",@nobits
	.sectionflags	@""
	.align	16
	.zero		1024


//--------------------- .nv.shared._ZN43_GLOBAL__N__9ae7fba5_10_SoftMax_cu_9f978f6320softmax_warp_forwardIfffLi11ELb0ELb1EEEvPT0_PKT_iiiPKbib --------------------------
	.section	.nv.shared._ZN43_GLOBAL__N__9ae7fba5_10_SoftMax_cu_9f978f6320softmax_warp_forwardIfffLi11ELb0ELb1EEEvPT0_PKT_iiiPKbib,"aw",@nobits
	.sectionflags	@""
	.align	16
	.zero		1024


//--------------------- .nv.shared._ZN43_GLOBAL__N__9ae7fba5_10_SoftMax_cu_9f978f6320softmax_warp_forwardIfffLi10ELb0ELb1EEEvPT0_PKT_iiiPKbib --------------------------
	.section	.nv.shared._ZN43_GLOBAL__N__9ae7fba5_10_SoftMax_cu_9f978f6320softmax_warp_forwardIfffLi10ELb0ELb1EEEvPT0_PKT_iiiPKbib,"aw",@nobits
	.sectionflags	@""
	.align	16
	.zero		1024


//--------------------- .nv.shared._ZN43_GLOBAL__N__9ae7fba5_10_SoftMax_cu_9f978f6320softmax_warp_forwardIfffLi9ELb0ELb1EEEvPT0_PKT_iiiPKbib --------------------------
	.section	.nv.shared._ZN43_GLOBAL__N__9ae7fba5_10_SoftMax_cu_9f978f6320softmax_warp_forwardIfffLi9ELb0ELb1EEEvPT0_PKT_iiiPKbib,"aw",@nobits
	.sectionflags	@""
	.align	16
	.zero		1024


//--------------------- .nv.shared._ZN43_GLOBAL__N__9ae7fba5_10_SoftMax_cu_9f978f6320softmax_warp_forwardIfffLi8ELb0ELb1EEEvPT0_PKT_iiiPKbib --------------------------
	.section	.nv.shared._ZN43_GLOBAL__N__9ae7fba5_10_SoftMax_cu_9f978f6320softmax_warp_forwardIfffLi8ELb0ELb1EEEvPT0_PKT_iiiPKbib,"aw",@nobits
	.sectionflags	@""
	.align	16
	.zero		1024


//--------------------- .nv.shared._ZN43_GLOBAL__N__9ae7fba5_10_SoftMax_cu_9f978f6320softmax_warp_forwardIfffLi7ELb0ELb1EEEvPT0_PKT_iiiPKbib --------------------------
	.section	.nv.shared._ZN43_GLOBAL__N__9ae7fba5_10_SoftMax_cu_9f978f6320softmax_warp_forwardIfffLi7ELb0ELb1EEEvPT0_PKT_iiiPKbib,"aw",@nobits
	.sectionflags	@""
	.align	16
	.zero		1024


//--------------------- .nv.shared._ZN43_GLOBAL__N__9ae7fba5_10_SoftMax_cu_9f978f6320softmax_warp_forwardIfffLi6ELb0ELb1EEEvPT0_PKT_iiiPKbib --------------------------
	.section	.nv.shared._ZN43_GLOBAL__N__9ae7fba5_10_SoftMax_cu_9f978f6320softmax_warp_forwardIfffLi6ELb0ELb1EEEvPT0_PKT_iiiPKbib,"aw",@nobits
	.sectionflags	@""
	.align	16
	.zero		1024


//--------------------- .nv.shared._ZN43_GLOBAL__N__9ae7fba5_10_SoftMax_cu_9f978f6320softmax_warp_forwardIfffLi5ELb0ELb1EEEvPT0_PKT_iiiPKbib --------------------------
	.section	.nv.shared._ZN43_GLOBAL__N__9ae7fba5_10_SoftMax_cu_9f978f6320softmax_warp_forwardIfffLi5ELb0ELb1EEEvPT0_PKT_iiiPKbib,"aw",@nobits
	.sectionflags	@""
	.align	16
	.zero		1024


//--------------------- .nv.shared._ZN43_GLOBAL__N__9ae7fba5_10_SoftMax_cu_9f978f6320softmax_warp_forwardIfffLi4ELb0ELb1EEEvPT0_PKT_iiiPKbib --------------------------
	.section	.nv.shared._ZN43_GLOBAL__N__9ae7fba5_10_SoftMax_cu_9f978f6320softmax_warp_forwardIfffLi4ELb0ELb1EEEvPT0_PKT_iiiPKbib,"aw",@nobits
	.sectionflags	@""
	.align	16
	.zero		1024


//--------------------- .nv.shared._ZN43_GLOBAL__N__9ae7fba5_10_SoftMax_cu_9f978f6320softmax_warp_forwardIfffLi3ELb0ELb1EEEvPT0_PKT_iiiPKbib --------------------------
	.section	.nv.shared._ZN43_GLOBAL__N__9ae7fba5_10_SoftMax_cu_9f978f6320softmax_warp_forwardIfffLi3ELb0ELb1EEEvPT0_PKT_iiiPKbib,"aw",@nobits
	.sectionflags	@""
	.align	16
	.zero		1024


//--------------------- .nv.shared._ZN43_GLOBAL__N__9ae7fba5_10_SoftMax_cu_9f978f6320softmax_warp_forwardIfffLi2ELb0ELb1EEEvPT0_PKT_iiiPKbib --------------------------
	.section	.nv.shared._ZN43_GLOBAL__N__9ae7fba5_10_SoftMax_cu_9f978f6320softmax_warp_forwardIfffLi2ELb0ELb1EEEvPT0_PKT_iiiPKbib,"aw",@nobits
	.sectionflags	@""
	.align	16
	.zero		1024


//--------------------- .nv.shared._ZN43_GLOBAL__N__9ae7fba5_10_SoftMax_cu_9f978f6320softmax_warp_forwardIfffLi1ELb0ELb1EEEvPT0_PKT_iiiPKbib --------------------------
	.section	.nv.shared._ZN43_GLOBAL__N__9ae7fba5_10_SoftMax_cu_9f978f6320softmax_warp_forwardIfffLi1ELb0ELb1EEEvPT0_PKT_iiiPKbib,"aw",@nobits
	.sectionflags	@""
	.align	16
	.zero		1024


//--------------------- .nv.shared._ZN43_GLOBAL__N__9ae7fba5_10_SoftMax_cu_9f978f6320softmax_warp_forwardIfffLi0ELb0ELb1EEEvPT0_PKT_iiiPKbib --------------------------
	.section	.nv.shared._ZN43_GLOBAL__N__9ae7fba5_10_SoftMax_cu_9f978f6320softmax_warp_forwardIfffLi0ELb0ELb1EEEvPT0_PKT_iiiPKbib,"aw",@nobits
	.sectionflags	@""
	.align	16
	.zero		1024


//--------------------- .nv.shared._ZN43_GLOBAL__N__9ae7fba5_10_SoftMax_cu_9f978f6320softmax_warp_forwardIdddLi11ELb0ELb1EEEvPT0_PKT_iiiPKbib --------------------------
	.section	.nv.shared._ZN43_GLOBAL__N__9ae7fba5_10_SoftMax_cu_9f978f6320softmax_warp_forwardIdddLi11ELb0ELb1EEEvPT0_PKT_iiiPKbib,"aw",@nobits
	.sectionflags	@""
	.align	16
	.zero		1024


//--------------------- .nv.shared._ZN43_GLOBAL__N__9ae7fba5_10_SoftMax_cu_9f978f6320softmax_warp_forwardIdddLi10ELb0ELb1EEEvPT0_PKT_iiiPKbib --------------------------
	.section	.nv.shared._ZN43_GLOBAL__N__9ae7fba5_10_SoftMax_cu_9f978f6320softmax_warp_forwardIdddLi10ELb0ELb1EEEvPT0_PKT_iiiPKbib,"aw",@nobits
	.sectionflags	@""
	.align	16
	.zero		1024


//--------------------- .nv.shared._ZN43_GLOBAL__N__9ae7fba5_10_SoftMax_cu_9f978f6320softmax_warp_forwardIdddLi9ELb0ELb1EEEvPT0_PKT_iiiPKbib --------------------------
	.section	.nv.shared._ZN43_GLOBAL__N__9ae7fba5_10_SoftMax_cu_9f978f6320softmax_warp_forwardIdddLi9ELb0ELb1EEEvPT0_PKT_iiiPKbib,"aw",@nobits
	.sectionflags	@""
	.align	16
	.zero		1024


//--------------------- .nv.shared._ZN43_GLOBAL__N__9ae7fba5_10_SoftMax_cu_9f978f6320softmax_warp_forwardIdddLi8ELb0ELb1EEEvPT0_PKT_iiiPKbib --------------------------
	.section	.nv.shared._ZN43_GLOBAL__N__9ae7fba5_10_SoftMax_cu_9f978f6320softmax_warp_forwardIdddLi8ELb0ELb1EEEvPT0_PKT_iiiPKbib,"aw",@nobits
	.sectionflags	@""
	.align	16
	.zero		1024


//--------------------- .nv.shared._ZN43_GLOBAL__N__9ae7fba5_10_SoftMax_cu_9f978f6320softmax_warp_forwardIdddLi7ELb0ELb1EEEvPT0_PKT_iiiPKbib --------------------------
	.section	.nv.shared._ZN43_GLOBAL__N__9ae7fba5_10_SoftMax_cu_9f978f6320softmax_warp_forwardIdddLi7ELb0ELb1EEEvPT0_PKT_iiiPKbib,"aw",@nobits
	.sectionflags	@""
	.align	16
	.zero		1024


//--------------------- .nv.shared._ZN43_GLOBAL__N__9ae7fba5_10_SoftMax_cu_9f978f6320softmax_warp_forwardIdddLi6ELb0ELb1EEEvPT0_PKT_iiiPKbib --------------------------
	.section	.nv.shared._ZN43_GLOBAL__N__9ae7fba5_10_SoftMax_cu_9f978f6320softmax_warp_forwardIdddLi6ELb0ELb1EEEvPT0_PKT_iiiPKbib,"aw",@nobits
	.sectionflags	@""
	.align	16
	.zero		1024


//--------------------- .nv.shared._ZN43_GLOBAL__N__9ae7fba5_10_SoftMax_cu_9f978f6320softmax_warp_forwardIdddLi5ELb0ELb1EEEvPT0_PKT_iiiPKbib --------------------------
	.section	.nv.shared._ZN43_GLOBAL__N__9ae7fba5_10_SoftMax_cu_9f978f6320softmax_warp_forwardIdddLi5ELb0ELb1EEEvPT0_PKT_iiiPKbib,"aw",@nobits
	.sectionflags	@""
	.align	16
	.zero		1024


//--------------------- .nv.shared._ZN43_GLOBAL__N__9ae7fba5_10_SoftMax_cu_9f978f6320softmax_warp_forwardIdddLi4ELb0ELb1EEEvPT0_PKT_iiiPKbib --------------------------
	.section	.nv.shared._ZN43_GLOBAL__N__9ae7fba5_10_SoftMax_cu_9f978f6320softmax_warp_forwardIdddLi4ELb0ELb1EEEvPT0_PKT_iiiPKbib,"aw",@nobits
	.sectionflags	@""
	.align	16
	.zero		1024


//--------------------- .nv.shared._ZN43_GLOBAL__N__9ae7fba5_10_SoftMax_cu_9f978f6320softmax_warp_forwardIdddLi3ELb0ELb1EEEvPT0_PKT_iiiPKbib --------------------------
	.section	.nv.shared._ZN43_GLOBAL__N__9ae7fba5_10_SoftMax_cu_9f978f6320softmax_warp_forwardIdddLi3ELb0ELb1EEEvPT0_PKT_iiiPKbib,"aw",@nobits
	.sectionflags	@""
	.align	16
	.zero		1024


//--------------------- .nv.shared._ZN43_GLOBAL__N__9ae7fba5_10_SoftMax_cu_9f978f6320softmax_warp_forwardIdddLi2ELb0ELb1EEEvPT0_PKT_iiiPKbib --------------------------
	.section	.nv.shared._ZN43_GLOBAL__N__9ae7fba5_10_SoftMax_cu_9f978f6320softmax_warp_forwardIdddLi2ELb0ELb1EEEvPT0_PKT_iiiPKbib,"aw",@nobits
	.sectionflags	@""
	.align	16
	.zero		1024


//--------------------- .nv.shared._ZN43_GLOBAL__N__9ae7fba5_10_SoftMax_cu_9f978f6320softmax_warp_forwardIdddLi1ELb0ELb1EEEvPT0_PKT_iiiPKbib --------------------------
	.section	.nv.shared._ZN43_GLOBAL__N__9ae7fba5_10_SoftMax_cu_9f978f6320softmax_warp_forwardIdddLi1ELb0ELb1EEEvPT0_PKT_iiiPKbib,"aw",@nobits
	.sectionflags	@""
	.align	16
	.zero		1024


//--------------------- .nv.shared._ZN43_GLOBAL__N__9ae7fba5_10_SoftMax_cu_9f978f6320softmax_warp_forwardIdddLi0ELb0ELb1EEEvPT0_PKT_iiiPKbib --------------------------
	.section	.nv.shared._ZN43_GLOBAL__N__9ae7fba5_10_SoftMax_cu_9f978f6320softmax_warp_forwardIdddLi0ELb0ELb1EEEvPT0_PKT_iiiPKbib,"aw",@nobits
	.sectionflags	@""
	.align	16
	.zero		1024


//--------------------- .nv.shared._ZN43_GLOBAL__N__9ae7fba5_10_SoftMax_cu_9f978f6321softmax_warp_backwardIfN3c108BFloat16EfLi10ELb0ELb0EEEvPT0_PKT_S7_iiiPKb --------------------------
	.section	.nv.shared._ZN43_GLOBAL__N__9ae7fba5_10_SoftMax_cu_9f978f6321softmax_warp_backwardIfN3c108BFloat16EfLi10ELb0ELb0EEEvPT0_PKT_S7_iiiPKb,"aw",@nobits
	.sectionflags	@""
	.align	16
	.zero		1024


//--------------------- .nv.shared._ZN43_GLOBAL__N__9ae7fba5_10_SoftMax_cu_9f978f6321softmax_warp_backwardIfN3c108BFloat16EfLi9ELb0ELb0EEEvPT0_PKT_S7_iiiPKb --------------------------
	.section	.nv.shared._ZN43_GLOBAL__N__9ae7fba5_10_SoftMax_cu_9f978f6321softmax_warp_backwardIfN3c108BFloat16EfLi9ELb0ELb0EEEvPT0_PKT_S7_iiiPKb,"aw",@nobits
	.sectionflags	@""
	.align	16
	.zero		1024


//--------------------- .nv.shared._ZN43_GLOBAL__N__9ae7fba5_10_SoftMax_cu_9f978f6321softmax_warp_backwardIfN3c108BFloat16EfLi8ELb0ELb0EEEvPT0_PKT_S7_iiiPKb --------------------------
	.section	.nv.shared._ZN43_GLOBAL__N__9ae7fba5_10_SoftMax_cu_9f978f6321softmax_warp_backwardIfN3c108BFloat16EfLi8ELb0ELb0EEEvPT0_PKT_S7_iiiPKb,"aw",@nobits
	.sectionflags	@""
	.align	16
	.zero		1024


//--------------------- .nv.shared._ZN43_GLOBAL__N__9ae7fba5_10_SoftMax_cu_9f978f6321softmax_warp_backwardIfN3c108BFloat16EfLi7ELb0ELb0EEEvPT0_PKT_S7_iiiPKb --------------------------
	.section	.nv.shared._ZN43_GLOBAL__N__9ae7fba5_10_SoftMax_cu_9f978f6321softmax_warp_backwardIfN3c108BFloat16EfLi7ELb0ELb0EEEvPT0_PKT_S7_iiiPKb,"aw",@nobits
	.sectionflags	@""
	.align	16
	.zero		1024


//--------------------- .nv.shared._ZN43_GLOBAL__N__9ae7fba5_10_SoftMax_cu_9f978f6321softmax_warp_backwardIfN3c108BFloat16EfLi6ELb0ELb0EEEvPT0_PKT_S7_iiiPKb --------------------------
	.section	.nv.shared._ZN43_GLOBAL__N__9ae7fba5_10_SoftMax_cu_9f978f6321softmax_warp_backwardIfN3c108BFloat16EfLi6ELb0ELb0EEEvPT0_PKT_S7_iiiPKb,"aw",@nobits
	.sectionflags	@""
	.align	16
	.zero		1024


//--------------------- .nv.shared._ZN43_GLOBAL__N__9ae7fba5_10_SoftMax_cu_9f978f6321softmax_warp_backwardIfN3c108BFloat16EfLi5ELb0ELb0EEEvPT0_PKT_S7_iiiPKb --------------------------
	.section	.nv.shared._ZN43_GLOBAL__N__9ae7fba5_10_SoftMax_cu_9f978f6321softmax_warp_backwardIfN3c108BFloat16EfLi5ELb0ELb0EEEvPT0_PKT_S7_iiiPKb,"aw",@nobits
	.sectionflags	@""
	.align	16
	.zero		1024


//--------------------- .nv.shared._ZN43_GLOBAL__N__9ae7fba5_10_SoftMax_cu_9f978f6321softmax_warp_backwardIfN3c108BFloat16EfLi4ELb0ELb0EEEvPT0_PKT_S7_iiiPKb --------------------------
	.section	.nv.shared._ZN43_GLOBAL__N__9ae7fba5_10_SoftMax_cu_9f978f6321softmax_warp_backwardIfN3c108BFloat16EfLi4ELb0ELb0EEEvPT0_PKT_S7_iiiPKb,"aw",@nobits
	.sectionflags	@""
	.align	16
	.zero		1024


//--------------------- .nv.shared._ZN43_GLOBAL__N__9ae7fba5_10_SoftMax_cu_9f978f6321softmax_warp_backwardIfN3c108BFloat16EfLi3ELb0ELb0EEEvPT0_PKT_S7_iiiPKb --------------------------
	.section	.nv.shared._ZN43_GLOBAL__N__9ae7fba5_10_SoftMax_cu_9f978f6321softmax_warp_backwardIfN3c108BFloat16EfLi3ELb0ELb0EEEvPT0_PKT_S7_iiiPKb,"aw",@nobits
	.sectionflags	@""
	.align	16
	.zero		1024


//--------------------- .nv.shared._ZN43_GLOBAL__N__9ae7fba5_10_SoftMax_cu_9f978f6321softmax_warp_backwardIfN3c108BFloat16EfLi2ELb0ELb0EEEvPT0_PKT_S7_iiiPKb --------------------------
	.section	.nv.shared._ZN43_GLOBAL__N__9ae7fba5_10_SoftMax_cu_9f978f6321softmax_warp_backwardIfN3c108BFloat16EfLi2ELb0ELb0EEEvPT0_PKT_S7_iiiPKb,"aw",@nobits
	.sectionflags	@""
	.align	16
	.zero		1024


//--------------------- .nv.shared._ZN43_GLOBAL__N__9ae7fba5_10_SoftMax_cu_9f978f6321softmax_warp_backwardIfN3c108BFloat16EfLi1ELb0ELb0EEEvPT0_PKT_S7_iiiPKb --------------------------
	.section	.nv.shared._ZN43_GLOBAL__N__9ae7fba5_10_SoftMax_cu_9f978f6321softmax_warp_backwardIfN3c108BFloat16EfLi1ELb0ELb0EEEvPT0_PKT_S7_iiiPKb,"aw",@nobits
	.sectionflags	@""
	.align	16
	.zero		1024


//--------------------- .nv.shared._ZN43_GLOBAL__N__9ae7fba5_10_SoftMax_cu_9f978f6321softmax_warp_backwardIfN3c108BFloat16EfLi0ELb0ELb0EEEvPT0_PKT_S7_iiiPKb --------------------------
	.section	.nv.shared._ZN43_GLOBAL__N__9ae7fba5_10_SoftMax_cu_9f978f6321softmax_warp_backwardIfN3c108BFloat16EfLi0ELb0ELb0EEEvPT0_PKT_S7_iiiPKb,"aw",@nobits
	.sectionflags	@""
	.align	16
	.zero		1024


//--------------------- .nv.shared._ZN43_GLOBAL__N__9ae7fba5_10_SoftMax_cu_9f978f6321softmax_warp_backwardIN3c108BFloat16ES2_fLi10ELb0ELb0EEEvPT0_PKT_S7_iiiPKb --------------------------
	.section	.nv.shared._ZN43_GLOBAL__N__9ae7fba5_10_SoftMax_cu_9f978f6321softmax_warp_backwardIN3c108BFloat16ES2_fLi10ELb0ELb0EEEvPT0_PKT_S7_iiiPKb,"aw",@nobits
	.sectionflags	@""
	.align	16
	.zero		1024


//--------------------- .nv.shared._ZN43_GLOBAL__N__9ae7fba5_10_SoftMax_cu_9f978f6321softmax_warp_backwardIN3c108BFloat16ES2_fLi9ELb0ELb0EEEvPT0_PKT_S7_iiiPKb --------------------------
	.section	.nv.shared._ZN43_GLOBAL__N__9ae7fba5_10_SoftMax_cu_9f978f6321softmax_warp_backwardIN3c108BFloat16ES2_fLi9ELb0ELb0EEEvPT0_PKT_S7_iiiPKb,"aw",@nobits
	.sectionflags	@""
	.align	16
	.zero		1024


//--------------------- .nv.shared._ZN43_GLOBAL__N__9ae7fba5_10_SoftMax_cu_9f978f6321softmax_warp_backwardIN3c108BFloat16ES2_fLi8ELb0ELb0EEEvPT0_PKT_S7_iiiPKb --------------------------
	.section	.nv.shared._ZN43_GLOBAL__N__9ae7fba5_10_SoftMax_cu_9f978f6321softmax_warp_backwardIN3c108BFloat16ES2_fLi8ELb0ELb0EEEvPT0_PKT_S7_iiiPKb,"aw",@nobits
	.sectionflags	@""
	.align	16
	.zero		1024


//--------------------- .nv.shared._ZN43_GLOBAL__N__9ae7fba5_10_SoftMax_cu_9f978f6321softmax_warp_backwardIN3c108BFloat16ES2_fLi7ELb0ELb0EEEvPT0_PKT_S7_iiiPKb --------------------------
	.section	.nv.shared._ZN43_GLOBAL__N__9ae7fba5_10_SoftMax_cu_9f978f6321softmax_warp_backwardIN3c108BFloat16ES2_fLi7ELb0ELb0EEEvPT0_PKT_S7_iiiPKb,"aw",@nobits
	.sectionflags	@""
	.align	16
	.zero		1024


//--------------------- .nv.shared._ZN43_GLOBAL__N__9ae7fba5_10_SoftMax_cu_9f978f6321softmax_warp_backwardIN3c108BFloat16ES2_fLi6ELb0ELb0EEEvPT0_PKT_S7_iiiPKb --------------------------
	.section	.nv.shared._ZN43_GLOBAL__N__9ae7fba5_10_SoftMax_cu_9f978f6321softmax_warp_backwardIN3c108BFloat16ES2_fLi6ELb0ELb0EEEvPT0_PKT_S7_iiiPKb,"aw",@nobits
	.sectionflags	@""
	.align	16
	.zero		1024


//--------------------- .nv.shared._ZN43_GLOBAL__N__9ae7fba5_10_SoftMax_cu_9f978f6321softmax_warp_backwardIN3c108BFloat16ES2_fLi5ELb0ELb0EEEvPT0_PKT_S7_iiiPKb --------------------------
	.section	.nv.shared._ZN43_GLOBAL__N__9ae7fba5_10_SoftMax_cu_9f978f6321softmax_warp_backwardIN3c108BFloat16ES2_fLi5ELb0ELb0EEEvPT0_PKT_S7_iiiPKb,"aw",@nobits
	.sectionflags	@""
	.align	16
	.zero		1024


//--------------------- .nv.shared._ZN43_GLOBAL__N__9ae7fba5_10_SoftMax_cu_9f978f6321softmax_warp_backwardIN3c108BFloat16ES2_fLi4ELb0ELb0EEEvPT0_PKT_S7_iiiPKb --------------------------
	.section	.nv.shared._ZN43_GLOBAL__N__9ae7fba5_10_SoftMax_cu_9f978f6321softmax_warp_backwardIN3c108BFloat16ES2_fLi4ELb0ELb0EEEvPT0_PKT_S7_iiiPKb,"aw",@nobits
	.sectionflags	@""
	.align	16
	.zero		1024


//--------------------- .nv.shared._ZN43_GLOBAL__N__9ae7fba5_10_SoftMax_cu_9f978f6321softmax_warp_backwardIN3c108BFloat16ES2_fLi3ELb0ELb0EEEvPT0_PKT_S7_iiiPKb --------------------------
	.section	.nv.shared._ZN43_GLOBAL__N__9ae7fba5_10_SoftMax_cu_9f978f6321softmax_warp_backwardIN3c108BFloat16ES2_fLi3ELb0ELb0EEEvPT0_PKT_S7_iiiPKb,"aw",@nobits
	.sectionflags	@""
	.align	16
	.zero		1024


//--------------------- .nv.shared._ZN43_GLOBAL__N__9ae7fba5_10_SoftMax_cu_9f978f6321softmax_warp_backwardIN3c108BFloat16ES2_fLi2ELb0ELb0EEEvPT0_PKT_S7_iiiPKb --------------------------
	.section	.nv.shared._ZN43_GLOBAL__N__9ae7fba5_10_SoftMax_cu_9f978f6321softmax_warp_backwardIN3c108BFloat16ES2_fLi2ELb0ELb0EEEvPT0_PKT_S7_iiiPKb,"aw",@nobits
	.sectionflags	@""
	.align	16
	.zero		1024


//--------------------- .nv.shared._ZN43_GLOBAL__N__9ae7fba5_10_SoftMax_cu_9f978f6321softmax_warp_backwardIN3c108BFloat16ES2_fLi1ELb0ELb0EEEvPT0_PKT_S7_iiiPKb --------------------------
	.section	.nv.shared._ZN43_GLOBAL__N__9ae7fba5_10_SoftMax_cu_9f978f6321softmax_warp_backwardIN3c108BFloat16ES2_fLi1ELb0ELb0EEEvPT0_PKT_S7_iiiPKb,"aw",@nobits
	.sectionflags	@""
	.align	16
	.zero		1024


//--------------------- .nv.shared._ZN43_GLOBAL__N__9ae7fba5_10_SoftMax_cu_9f978f6321softmax_warp_backwardIN3c108BFloat16ES2_fLi0ELb0ELb0EEEvPT0_PKT_S7_iiiPKb --------------------------
	.section	.nv.shared._ZN43_GLOBAL__N__9ae7fba5_10_SoftMax_cu_9f978f6321softmax_warp_backwardIN3c108BFloat16ES2_fLi0ELb0ELb0EEEvPT0_PKT_S7_iiiPKb,"aw",@nobits
	.sectionflags	@""
	.align	16
	.zero		1024


//--------------------- .nv.shared._ZN43_GLOBAL__N__9ae7fba5_10_SoftMax_cu_9f978f6321softmax_warp_backwardIfN3c104HalfEfLi10ELb0ELb0EEEvPT0_PKT_S7_iiiPKb --------------------------
	.section	.nv.shared._ZN43_GLOBAL__N__9ae7fba5_10_SoftMax_cu_9f978f6321softmax_warp_backwardIfN3c104HalfEfLi10ELb0ELb0EEEvPT0_PKT_S7_iiiPKb,"aw",@nobits
	.sectionflags	@""
	.align	16
	.zero		1024


//--------------------- .nv.shared._ZN43_GLOBAL__N__9ae7fba5_10_SoftMax_cu_9f978f6321softmax_warp_backwardIfN3c104HalfEfLi9ELb0ELb0EEEvPT0_PKT_S7_iiiPKb --------------------------
	.section	.nv.shared._ZN43_GLOBAL__N__9ae7fba5_10_SoftMax_cu_9f978f6321softmax_warp_backwardIfN3c104HalfEfLi9ELb0ELb0EEEvPT0_PKT_S7_iiiPKb,"aw",@nobits
	.sectionflags	@""
	.align	16
	.zero		1024


//--------------------- .nv.shared._ZN43_GLOBAL__N__9ae7fba5_10_SoftMax_cu_9f978f6321softmax_warp_backwardIfN3c104HalfEfLi8ELb0ELb0EEEvPT0_PKT_S7_iiiPKb --------------------------
	.section	.nv.shared._ZN43_GLOBAL__N__9ae7fba5_10_SoftMax_cu_9f978f6321softmax_warp_backwardIfN3c104HalfEfLi8ELb0ELb0EEEvPT0_PKT_S7_iiiPKb,"aw",@nobits
	.sectionflags	@""
	.align	16
	.zero		1024


//--------------------- .nv.shared._ZN43_GLOBAL__N__9ae7fba5_10_SoftMax_cu_9f978f6321softmax_warp_backwardIfN3c104HalfEfLi7ELb0ELb0EEEvPT0_PKT_S7_iiiPKb --------------------------
	.section	.nv.shared._ZN43_GLOBAL__N__9ae7fba5_10_SoftMax_cu_9f978f6321softmax_warp_backwardIfN3c104HalfEfLi7ELb0ELb0EEEvPT0_PKT_S7_iiiPKb,"aw",@nobits
	.sectionflags	@""
	.align	16
	.zero		1024


//--------------------- .nv.shared._ZN43_GLOBAL__N__9ae7fba5_10_SoftMax_cu_9f978f6321softmax_warp_backwardIfN3c104HalfEfLi6ELb0ELb0EEEvPT0_PKT_S7_iiiPKb --------------------------
	.section	.nv.shared._ZN43_GLOBAL__N__9ae7fba5_10_SoftMax_cu_9f978f6321softmax_warp_backwardIfN3c104HalfEfLi6ELb0ELb0EEEvPT0_PKT_S7_iiiPKb,"aw",@nobits
	.sectionflags	@""
	.align	16
	.zero		1024


//--------------------- .nv.shared._ZN43_GLOBAL__N__9ae7fba5_10_SoftMax_cu_9f978f6321softmax_warp_backwardIfN3c104HalfEfLi5ELb0ELb0EEEvPT0_PKT_S7_iiiPKb --------------------------
	.section	.nv.shared._ZN43_GLOBAL__N__9ae7fba5_10_SoftMax_cu_9f978f6321softmax_warp_backwardIfN3c104HalfEfLi5ELb0ELb0EEEvPT0_PKT_S7_iiiPKb,"aw",@nobits
	.sectionflags	@""
	.align	16
	.zero		1024


//--------------------- .nv.shared._ZN43_GLOBAL__N__9ae7fba5_10_SoftMax_cu_9f978f6321softmax_warp_backwardIfN3c104HalfEfLi4ELb0ELb0EEEvPT0_PKT_S7_iiiPKb --------------------------
	.section	.nv.shared._ZN43_GLOBAL__N__9ae7fba5_10_SoftMax_cu_9f978f6321softmax_warp_backwardIfN3c104HalfEfLi4ELb0ELb0EEEvPT0_PKT_S7_iiiPKb,"aw",@nobits
	.sectionflags	@""
	.align	16
	.zero		1024


//--------------------- .nv.shared._ZN43_GLOBAL__N__9ae7fba5_10_SoftMax_cu_9f978f6321softmax_warp_backwardIfN3c104HalfEfLi3ELb0ELb0EEEvPT0_PKT_S7_iiiPKb --------------------------
	.section	.nv.shared._ZN43_GLOBAL__N__9ae7fba5_10_SoftMax_cu_9f978f6321softmax_warp_backwardIfN3c104HalfEfLi3ELb0ELb0EEEvPT0_PKT_S7_iiiPKb,"aw",@nobits
	.sectionflags	@""
	.align	16
	.zero		1024


//--------------------- .nv.shared._ZN43_GLOBAL__N__9ae7fba5_10_SoftMax_cu_9f978f6321softmax_warp_backwardIfN3c104HalfEfLi2ELb0ELb0EEEvPT0_PKT_S7_iiiPKb --------------------------
	.section	.nv.shared._ZN43_GLOBAL__N__9ae7fba5_10_SoftMax_cu_9f978f6321softmax_warp_backwardIfN3c104HalfEfLi2ELb0ELb0EEEvPT0_PKT_S7_iiiPKb,"aw",@nobits
	.sectionflags	@""
	.align	16
	.zero		1024


//--------------------- .nv.shared._ZN43_GLOBAL__N__9ae7fba5_10_SoftMax_cu_9f978f6321softmax_warp_backwardIfN3c104HalfEfLi1ELb0ELb0EEEvPT0_PKT_S7_iiiPKb --------------------------
	.section	.nv.shared._ZN43_GLOBAL__N__9ae7fba5_10_SoftMax_cu_9f978f6321softmax_warp_backwardIfN3c104HalfEfLi1ELb0ELb0EEEvPT0_PKT_S7_iiiPKb,"aw",@nobits
	.sectionflags	@""
	.align	16
	.zero		1024


//--------------------- .nv.shared._ZN43_GLOBAL__N__9ae7fba5_10_SoftMax_cu_9f978f6321softmax_warp_backwardIfN3c104HalfEfLi0ELb0ELb0EEEvPT0_PKT_S7_iiiPKb --------------------------
	.section	.nv.shared._ZN43_GLOBAL__N__9ae7fba5_10_SoftMax_cu_9f978f6321softmax_warp_backwardIfN3c104HalfEfLi0ELb0ELb0EEEvPT0_PKT_S7_iiiPKb,"aw",@nobits
	.sectionflags	@""
	.align	16
	.zero		1024


//--------------------- .nv.shared._ZN43_GLOBAL__N__9ae7fba5_10_SoftMax_cu_9f978f6321softmax_warp_backwardIN3c104HalfES2_fLi10ELb0ELb0EEEvPT0_PKT_S7_iiiPKb --------------------------
	.section	.nv.shared._ZN43_GLOBAL__N__9ae7fba5_10_SoftMax_cu_9f978f6321softmax_warp_backwardIN3c104HalfES2_fLi10ELb0ELb0EEEvPT0_PKT_S7_iiiPKb,"aw",@nobits
	.sectionflags	@""
	.align	16
	.zero		1024


//--------------------- .nv.shared._ZN43_GLOBAL__N__9ae7fba5_10_SoftMax_cu_9f978f6321softmax_warp_backwardIN3c104HalfES2_fLi9ELb0ELb0EEEvPT0_PKT_S7_iiiPKb --------------------------
	.section	.nv.shared._ZN43_GLOBAL__N__9ae7fba5_10_SoftMax_cu_9f978f6321softmax_warp_backwardIN3c104HalfES2_fLi9ELb0ELb0EEEvPT0_PKT_S7_iiiPKb,"aw",@nobits
	.sectionflags	@""
	.align	16
	.zero		1024


//--------------------- .nv.shared._ZN43_GLOBAL__N__9ae7fba5_10_SoftMax_cu_9f978f6321softmax_warp_backwardIN3c104HalfES2_fLi8ELb0ELb0EEEvPT0_PKT_S7_iiiPKb --------------------------
	.section	.nv.shared._ZN43_GLOBAL__N__9ae7fba5_10_SoftMax_cu_9f978f6321softmax_warp_backwardIN3c104HalfES2_fLi8ELb0ELb0EEEvPT0_PKT_S7_iiiPKb,"aw",@nobits
	.sectionflags	@""
	.align	16
	.zero		1024


//--------------------- .nv.shared._ZN43_GLOBAL__N__9ae7fba5_10_SoftMax_cu_9f978f6321softmax_warp_backwardIN3c104HalfES2_fLi7ELb0ELb0EEEvPT0_PKT_S7_iiiPKb --------------------------
	.section	.nv.shared._ZN43_GLOBAL__N__9ae7fba5_10_SoftMax_cu_9f978f6321softmax_warp_backwardIN3c104HalfES2_fLi7ELb0ELb0EEEvPT0_PKT_S7_iiiPKb,"aw",@nobits
	.sectionflags	@""
	.align	16
	.zero		1024


//--------------------- .nv.shared._ZN43_GLOBAL__N__9ae7fba5_10_SoftMax_cu_9f978f6321softmax_warp_backwardIN3c104HalfES2_fLi6ELb0ELb0EEEvPT0_PKT_S7_iiiPKb --------------------------
	.section	.nv.shared._ZN43_GLOBAL__N__9ae7fba5_10_SoftMax_cu_9f978f6321softmax_warp_backwardIN3c104HalfES2_fLi6ELb0ELb0EEEvPT0_PKT_S7_iiiPKb,"aw",@nobits
	.sectionflags	@""
	.align	16
	.zero		1024


//--------------------- .nv.shared._ZN43_GLOBAL__N__9ae7fba5_10_SoftMax_cu_9f978f6321softmax_warp_backwardIN3c104HalfES2_fLi5ELb0ELb0EEEvPT0_PKT_S7_iiiPKb --------------------------
	.section	.nv.shared._ZN43_GLOBAL__N__9ae7fba5_10_SoftMax_cu_9f978f6321softmax_warp_backwardIN3c104HalfES2_fLi5ELb0ELb0EEEvPT0_PKT_S7_iiiPKb,"aw",@nobits
	.sectionflags	@""
	.align	16
	.zero		1024


//--------------------- .nv.shared._ZN43_GLOBAL__N__9ae7fba5_10_SoftMax_cu_9f978f6321softmax_warp_backwardIN3c104HalfES2_fLi4ELb0ELb0EEEvPT0_PKT_S7_iiiPKb --------------------------
	.section	.nv.shared._ZN43_GLOBAL__N__9ae7fba5_10_SoftMax_cu_9f978f6321softmax_warp_backwardIN3c104HalfES2_fLi4ELb0ELb0EEEvPT0_PKT_S7_iiiPKb,"aw",@nobits
	.sectionflags	@""
	.align	16
	.zero		1024


//--------------------- .nv.shared._ZN43_GLOBAL__N__9ae7fba5_10_SoftMax_cu_9f978f6321softmax_warp_backwardIN3c104HalfES2_fLi3ELb0ELb0EEEvPT0_PKT_S7_iiiPKb --------------------------
	.section	.nv.shared._ZN43_GLOBAL__N__9ae7fba5_10_SoftMax_cu_9f978f6321softmax_warp_backwardIN3c104HalfES2_fLi3ELb0ELb0EEEvPT0_PKT_S7_iiiPKb,"aw",@nobits
	.sectionflags	@""
	.align	16
	.zero		1024


//--------------------- .nv.shared._ZN43_GLOBAL__N__9ae7fba5_10_SoftMax_cu_9f978f6321softmax_warp_backwardIN3c104HalfES2_fLi2ELb0ELb0EEEvPT0_PKT_S7_iiiPKb --------------------------
	.section	.nv.shared._ZN43_GLOBAL__N__9ae7fba5_10_SoftMax_cu_9f978f6321softmax_warp_backwardIN3c104HalfES2_fLi2ELb0ELb0EEEvPT0_PKT_S7_iiiPKb,"aw",@nobits
	.sectionflags	@""
	.align	16
	.zero		1024


//--------------------- .nv.shared._ZN43_GLOBAL__N__9ae7fba5_10_SoftMax_cu_9f978f6321softmax_warp_backwardIN3c104HalfES2_fLi1ELb0ELb0EEEvPT0_PKT_S7_iiiPKb --------------------------
	.section	.nv.shared._ZN43_GLOBAL__N__9ae7fba5_10_SoftMax_cu_9f978f6321softmax_warp_backwardIN3c104HalfES2_fLi1ELb0ELb0EEEvPT0_PKT_S7_iiiPKb,"aw",@nobits
	.sectionflags	@""
	.align	16
	.zero		1024


//--------------------- .nv.shared._ZN43_GLOBAL__N__9ae7fba5_10_SoftMax_cu_9f978f6321softmax_warp_backwardIN3c104HalfES2_fLi0ELb0ELb0EEEvPT0_PKT_S7_iiiPKb --------------------------
	.section	.nv.shared._ZN43_GLOBAL__N__9ae7fba5_10_SoftMax_cu_9f978f6321softmax_warp_backwardIN3c104HalfES2_fLi0ELb0ELb0EEEvPT0_PKT_S7_iiiPKb,"aw",@nobits
	.sectionflags	@""
	.align	16
	.zero		1024


//--------------------- .nv.shared._ZN43_GLOBAL__N__9ae7fba5_10_SoftMax_cu_9f978f6321softmax_warp_backwardIfffLi10ELb0ELb0EEEvPT0_PKT_S5_iiiPKb --------------------------
	.section	.nv.shared._ZN43_GLOBAL__N__9ae7fba5_10_SoftMax_cu_9f978f6321softmax_warp_backwardIfffLi10ELb0ELb0EEEvPT0_PKT_S5_iiiPKb,"aw",@nobits
	.sectionflags	@""
	.align	16
	.zero		1024


//--------------------- .nv.shared._ZN43_GLOBAL__N__9ae7fba5_10_SoftMax_cu_9f978f6321softmax_warp_backwardIfffLi9ELb0ELb0EEEvPT0_PKT_S5_iiiPKb --------------------------
	.section	.nv.shared._ZN43_GLOBAL__N__9ae7fba5_10_SoftMax_cu_9f978f6321softmax_warp_backwardIfffLi9ELb0ELb0EEEvPT0_PKT_S5_iiiPKb,"aw",@nobits
	.sectionflags	@""
	.align	16
	.zero		1024


//--------------------- .nv.shared._ZN43_GLOBAL__N__9ae7fba5_10_SoftMax_cu_9f978f6321softmax_warp_backwardIfffLi8ELb0ELb0EEEvPT0_PKT_S5_iiiPKb --------------------------
	.section	.nv.shared._ZN43_GLOBAL__N__9ae7fba5_10_SoftMax_cu_9f978f6321softmax_warp_backwardIfffLi8ELb0ELb0EEEvPT0_PKT_S5_iiiPKb,"aw",@nobits
	.sectionflags	@""
	.align	16
	.zero		1024


//--------------------- .nv.shared._ZN43_GLOBAL__N__9ae7fba5_10_SoftMax_cu_9f978f6321softmax_warp_backwardIfffLi7ELb0ELb0EEEvPT0_PKT_S5_iiiPKb --------------------------
	.section	.nv.shared._ZN43_GLOBAL__N__9ae7fba5_10_SoftMax_cu_9f978f6321softmax_warp_backwardIfffLi7ELb0ELb0EEEvPT0_PKT_S5_iiiPKb,"aw",@nobits
	.sectionflags	@""
	.align	16
	.zero		1024


//--------------------- .nv.shared._ZN43_GLOBAL__N__9ae7fba5_10_SoftMax_cu_9f978f6321softmax_warp_backwardIfffLi6ELb0ELb0EEEvPT0_PKT_S5_iiiPKb --------------------------
	.section	.nv.shared._ZN43_GLOBAL__N__9ae7fba5_10_SoftMax_cu_9f978f6321softmax_warp_backwardIfffLi6ELb0ELb0EEEvPT0_PKT_S5_iiiPKb,"aw",@nobits
	.sectionflags	@""
	.align	16
	.zero		1024


//--------------------- .nv.shared._ZN43_GLOBAL__N__9ae7fba5_10_SoftMax_cu_9f978f6321softmax_warp_backwardIfffLi5ELb0ELb0EEEvPT0_PKT_S5_iiiPKb --------------------------
	.section	.nv.shared._ZN43_GLOBAL__N__9ae7fba5_10_SoftMax_cu_9f978f6321softmax_warp_backwardIfffLi5ELb0ELb0EEEvPT0_PKT_S5_iiiPKb,"aw",@nobits
	.sectionflags	@""
	.align	16
	.zero		1024


//--------------------- .nv.shared._ZN43_GLOBAL__N__9ae7fba5_10_SoftMax_cu_9f978f6321softmax_warp_backwardIfffLi4ELb0ELb0EEEvPT0_PKT_S5_iiiPKb --------------------------
	.section	.nv.shared._ZN43_GLOBAL__N__9ae7fba5_10_SoftMax_cu_9f978f6321softmax_warp_backwardIfffLi4ELb0ELb0EEEvPT0_PKT_S5_iiiPKb,"aw",@nobits
	.sectionflags	@""
	.align	16
	.zero		1024


//--------------------- .nv.shared._ZN43_GLOBAL__N__9ae7fba5_10_SoftMax_cu_9f978f6321softmax_warp_backwardIfffLi3ELb0ELb0EEEvPT0_PKT_S5_iiiPKb --------------------------
	.section	.nv.shared._ZN43_GLOBAL__N__9ae7fba5_10_SoftMax_cu_9f978f6321softmax_warp_backwardIfffLi3ELb0ELb0EEEvPT0_PKT_S5_iiiPKb,"aw",@nobits
	.sectionflags	@""
	.align	16
	.zero		1024


//--------------------- .nv.shared._ZN43_GLOBAL__N__9ae7fba5_10_SoftMax_cu_9f978f6321softmax_warp_backwardIfffLi2ELb0ELb0EEEvPT0_PKT_S5_iiiPKb --------------------------
	.section	.nv.shared._ZN43_GLOBAL__N__9ae7fba5_10_SoftMax_cu_9f978f6321softmax_warp_backwardIfffLi2ELb0ELb0EEEvPT0_PKT_S5_iiiPKb,"aw",@nobits
	.sectionflags	@""
	.align	16
	.zero		1024


//--------------------- .nv.shared._ZN43_GLOBAL__N__9ae7fba5_10_SoftMax_cu_9f978f6321softmax_warp_backwardIfffLi1ELb0ELb0EEEvPT0_PKT_S5_iiiPKb --------------------------
	.section	.nv.shared._ZN43_GLOBAL__N__9ae7fba5_10_SoftMax_cu_9f978f6321softmax_warp_backwardIfffLi1ELb0ELb0EEEvPT0_PKT_S5_iiiPKb,"aw",@nobits
	.sectionflags	@""
	.align	16
	.zero		1024


//--------------------- .nv.shared._ZN43_GLOBAL__N__9ae7fba5_10_SoftMax_cu_9f978f6321softmax_warp_backwardIfffLi0ELb0ELb0EEEvPT0_PKT_S5_iiiPKb --------------------------
	.section	.nv.shared._ZN43_GLOBAL__N__9ae7fba5_10_SoftMax_cu_9f978f6321softmax_warp_backwardIfffLi0ELb0ELb0EEEvPT0_PKT_S5_iiiPKb,"aw",@nobits
	.sectionflags	@""
	.align	16
	.zero		1024


//--------------------- .nv.shared._ZN43_GLOBAL__N__9ae7fba5_10_SoftMax_cu_9f978f6321softmax_warp_backwardIdddLi10ELb0ELb0EEEvPT0_PKT_S5_iiiPKb --------------------------
	.section	.nv.shared._ZN43_GLOBAL__N__9ae7fba5_10_SoftMax_cu_9f978f6321softmax_warp_backwardIdddLi10ELb0ELb0EEEvPT0_PKT_S5_iiiPKb,"aw",@nobits
	.sectionflags	@""
	.align	16
	.zero		1024


//--------------------- .nv.shared._ZN43_GLOBAL__N__9ae7fba5_10_SoftMax_cu_9f978f6321softmax_warp_backwardIdddLi9ELb0ELb0EEEvPT0_PKT_S5_iiiPKb --------------------------
	.section	.nv.shared._ZN43_GLOBAL__N__9ae7fba5_10_SoftMax_cu_9f978f6321softmax_warp_backwardIdddLi9ELb0ELb0EEEvPT0_PKT_S5_iiiPKb,"aw",@nobits
	.sectionflags	@""
	.align	16
	.zero		1024


//--------------------- .nv.shared._ZN43_GLOBAL__N__9ae7fba5_10_SoftMax_cu_9f978f6321softmax_warp_backwardIdddLi8ELb0ELb0EEEvPT0_PKT_S5_iiiPKb --------------------------
	.section	.nv.shared._ZN43_GLOBAL__N__9ae7fba5_10_SoftMax_cu_9f978f6321softmax_warp_backwardIdddLi8ELb0ELb0EEEvPT0_PKT_S5_iiiPKb,"aw",@nobits
	.sectionflags	@""
	.align	16
	.zero		1024


//--------------------- .nv.shared._ZN43_GLOBAL__N__9ae7fba5_10_SoftMax_cu_9f978f6321softmax_warp_backwardIdddLi7ELb0ELb0EEEvPT0_PKT_S5_iiiPKb --------------------------
	.section	.nv.shared._ZN43_GLOBAL__N__9ae7fba5_10_SoftMax_cu_9f978f6321softmax_warp_backwardIdddLi7ELb0ELb0EEEvPT0_PKT_S5_iiiPKb,"aw",@nobits
	.sectionflags	@""
	.align	16
	.zero		1024


//--------------------- .nv.shared._ZN43_GLOBAL__N__9ae7fba5_10_SoftMax_cu_9f978f6321softmax_warp_backwardIdddLi6ELb0ELb0EEEvPT0_PKT_S5_iiiPKb --------------------------
	.section	.nv.shared._ZN43_GLOBAL__N__9ae7fba5_10_SoftMax_cu_9f978f6321softmax_warp_backwardIdddLi6ELb0ELb0EEEvPT0_PKT_S5_iiiPKb,"aw",@nobits
	.sectionflags	@""
	.align	16
	.zero		1024


//--------------------- .nv.shared._ZN43_GLOBAL__N__9ae7fba5_10_SoftMax_cu_9f978f6321softmax_warp_backwardIdddLi5ELb0ELb0EEEvPT0_PKT_S5_iiiPKb --------------------------
	.section	.nv.shared._ZN43_GLOBAL__N__9ae7fba5_10_SoftMax_cu_9f978f6321softmax_warp_backwardIdddLi5ELb0ELb0EEEvPT0_PKT_S5_iiiPKb,"aw",@nobits
	.sectionflags	@""
	.align	16
	.zero		1024


//--------------------- .nv.shared._ZN43_GLOBAL__N__9ae7fba5_10_SoftMax_cu_9f978f6321softmax_warp_backwardIdddLi4ELb0ELb0EEEvPT0_PKT_S5_iiiPKb --------------------------
	.section	.nv.shared._ZN43_GLOBAL__N__9ae7fba5_10_SoftMax_cu_9f978f6321softmax_warp_backwardIdddLi4ELb0ELb0EEEvPT0_PKT_S5_iiiPKb,"aw",@nobits
	.sectionflags	@""
	.align	16
	.zero		1024


//--------------------- .nv.shared._ZN43_GLOBAL__N__9ae7fba5_10_SoftMax_cu_9f978f6321softmax_warp_backwardIdddLi3ELb0ELb0EEEvPT0_PKT_S5_iiiPKb --------------------------
	.section	.nv.shared._ZN43_GLOBAL__N__9ae7fba5_10_SoftMax_cu_9f978f6321softmax_warp_backwardIdddLi3ELb0ELb0EEEvPT0_PKT_S5_iiiPKb,"aw",@nobits
	.sectionflags	@""
	.align	16
	.zero		1024


//--------------------- .nv.shared._ZN43_GLOBAL__N__9ae7fba5_10_SoftMax_cu_9f978f6321softmax_warp_backwardIdddLi2ELb0ELb0EEEvPT0_PKT_S5_iiiPKb --------------------------
	.section	.nv.shared._ZN43_GLOBAL__N__9ae7fba5_10_SoftMax_cu_9f978f6321softmax_warp_backwardIdddLi2ELb0ELb0EEEvPT0_PKT_S5_iiiPKb,"aw",@nobits
	.sectionflags	@""
	.align	16
	.zero		1024


//--------------------- .nv.shared._ZN43_GLOBAL__N__9ae7fba5_10_SoftMax_cu_9f978f6321softmax_warp_backwardIdddLi1ELb0ELb0EEEvPT0_PKT_S5_iiiPKb --------------------------
	.section	.nv.shared._ZN43_GLOBAL__N__9ae7fba5_10_SoftMax_cu_9f978f6321softmax_warp_backwardIdddLi1ELb0ELb0EEEvPT0_PKT_S5_iiiPKb,"aw",@nobits
	.sectionflags	@""
	.align	16
	.zero		1024


//--------------------- .nv.shared._ZN43_GLOBAL__N__9ae7fba5_10_SoftMax_cu_9f978f6321softmax_warp_backwardIdddLi0ELb0ELb0EEEvPT0_PKT_S5_iiiPKb --------------------------
	.section	.nv.shared._ZN43_GLOBAL__N__9ae7fba5_10_SoftMax_cu_9f978f6321softmax_warp_backwardIdddLi0ELb0ELb0EEEvPT0_PKT_S5_iiiPKb,"aw",@nobits
	.sectionflags	@""
	.align	16
	.zero		1024


//--------------------- .nv.shared._ZN43_GLOBAL__N__9ae7fba5_10_SoftMax_cu_9f978f6320softmax_warp_forwardIN3c108BFloat16EffLi11ELb0ELb0EEEvPT0_PKT_iiiPKbib --------------------------
	.section	.nv.shared._ZN43_GLOBAL__N__9ae7fba5_10_SoftMax_cu_9f978f6320softmax_warp_forwardIN3c108BFloat16EffLi11ELb0ELb0EEEvPT0_PKT_iiiPKbib,"aw",@nobits
	.sectionflags	@""
	.align	16
	.zero		1024


//--------------------- .nv.shared._ZN43_GLOBAL__N__9ae7fba5_10_SoftMax_cu_9f978f6320softmax_warp_forwardIN3c108BFloat16EffLi10ELb0ELb0EEEvPT0_PKT_iiiPKbib --------------------------
	.section	.nv.shared._ZN43_GLOBAL__N__9ae7fba5_10_SoftMax_cu_9f978f6320softmax_warp_forwardIN3c108BFloat16EffLi10ELb0ELb0EEEvPT0_PKT_iiiPKbib,"aw",@nobits
	.sectionflags	@""
	.align	16
	.zero		1024


//--------------------- .nv.shared._ZN43_GLOBAL__N__9ae7fba5_10_SoftMax_cu_9f978f6320softmax_warp_forwardIN3c108BFloat16EffLi9ELb0ELb0EEEvPT0_PKT_iiiPKbib --------------------------
	.section	.nv.shared._ZN43_GLOBAL__N__9ae7fba5_10_SoftMax_cu_9f978f6320softmax_warp_forwardIN3c108BFloat16EffLi9ELb0ELb0EEEvPT0_PKT_iiiPKbib,"aw",@nobits
	.sectionflags	@""
	.align	16
	.zero		1024


//--------------------- .nv.shared._ZN43_GLOBAL__N__9ae7fba5_10_SoftMax_cu_9f978f6320softmax_warp_forwardIN3c108BFloat16EffLi8ELb0ELb0EEEvPT0_PKT_iiiPKbib --------------------------
	.section	.nv.shared._ZN43_GLOBAL__N__9ae7fba5_10_SoftMax_cu_9f978f6320softmax_warp_forwardIN3c108BFloat16EffLi8ELb0ELb0EEEvPT0_PKT_iiiPKbib,"aw",@nobits
	.sectionflags	@""
	.align	16
	.zero		1024


//--------------------- .nv.shared._ZN43_GLOBAL__N__9ae7fba5_10_SoftMax_cu_9f978f6320softmax_warp_forwardIN3c108BFloat16EffLi7ELb0ELb0EEEvPT0_PKT_iiiPKbib --------------------------
	.section	.nv.shared._ZN43_GLOBAL__N__9ae7fba5_10_SoftMax_cu_9f978f6320softmax_warp_forwardIN3c108BFloat16EffLi7ELb0ELb0EEEvPT0_PKT_iiiPKbib,"aw",@nobits
	.sectionflags	@""
	.align	16
	.zero		1024


//--------------------- .nv.shared._ZN43_GLOBAL__N__9ae7fba5_10_SoftMax_cu_9f978f6320softmax_warp_forwardIN3c108BFloat16EffLi6ELb0ELb0EEEvPT0_PKT_iiiPKbib --------------------------
	.section	.nv.shared._ZN43_GLOBAL__N__9ae7fba5_10_SoftMax_cu_9f978f6320softmax_warp_forwardIN3c108BFloat16EffLi6ELb0ELb0EEEvPT0_PKT_iiiPKbib,"aw",@nobits
	.sectionflags	@""
	.align	16
	.zero		1024


//--------------------- .nv.shared._ZN43_GLOBAL__N__9ae7fba5_10_SoftMax_cu_9f978f6320softmax_warp_forwardIN3c108BFloat16EffLi5ELb0ELb0EEEvPT0_PKT_iiiPKbib --------------------------
	.section	.nv.shared._ZN43_GLOBAL__N__9ae7fba5_10_SoftMax_cu_9f978f6320softmax_warp_forwardIN3c108BFloat16EffLi5ELb0ELb0EEEvPT0_PKT_iiiPKbib,"aw",@nobits
	.sectionflags	@""
	.align	16
	.zero		1024


//--------------------- .nv.shared._ZN43_GLOBAL__N__9ae7fba5_10_SoftMax_cu_9f978f6320softmax_warp_forwardIN3c108BFloat16EffLi4ELb0ELb0EEEvPT0_PKT_iiiPKbib --------------------------
	.section	.nv.shared._ZN43_GLOBAL__N__9ae7fba5_10_SoftMax_cu_9f978f6320softmax_warp_forwardIN3c108BFloat16EffLi4ELb0ELb0EEEvPT0_PKT_iiiPKbib,"aw",@nobits
	.sectionflags	@""
	.align	16
	.zero		1024


//--------------------- .nv.shared._ZN43_GLOBAL__N__9ae7fba5_10_SoftMax_cu_9f978f6320softmax_warp_forwardIN3c108BFloat16EffLi3ELb0ELb0EEEvPT0_PKT_iiiPKbib --------------------------
	.section	.nv.shared._ZN43_GLOBAL__N__9ae7fba5_10_SoftMax_cu_9f978f6320softmax_warp_forwardIN3c108BFloat16EffLi3ELb0ELb0EEEvPT0_PKT_iiiPKbib,"aw",@nobits
	.sectionflags	@""
	.align	16
	.zero		1024


//--------------------- .nv.shared._ZN43_GLOBAL__N__9ae7fba5_10_SoftMax_cu_9f978f6320softmax_warp_forwardIN3c108BFloat16EffLi2ELb0ELb0EEEvPT0_PKT_iiiPKbib --------------------------
	.section	.nv.shared._ZN43_GLOBAL__N__9ae7fba5_10_SoftMax_cu_9f978f6320softmax_warp_forwardIN3c108BFloat16EffLi2ELb0ELb0EEEvPT0_PKT_iiiPKbib,"aw",@nobits
	.sectionflags	@""
	.align	16
	.zero		1024


//--------------------- .nv.shared._ZN43_GLOBAL__N__9ae7fba5_10_SoftMax_cu_9f978f6320softmax_warp_forwardIN3c108BFloat16EffLi1ELb0ELb0EEEvPT0_PKT_iiiPKbib --------------------------
	.section	.nv.shared._ZN43_GLOBAL__N__9ae7fba5_10_SoftMax_cu_9f978f6320softmax_warp_forwardIN3c108BFloat16EffLi1ELb0ELb0EEEvPT0_PKT_iiiPKbib,"aw",@nobits
	.sectionflags	@""
	.align	16
	.zero		1024


//--------------------- .nv.shared._ZN43_GLOBAL__N__9ae7fba5_10_SoftMax_cu_9f978f6320softmax_warp_forwardIN3c108BFloat16EffLi0ELb0ELb0EEEvPT0_PKT_iiiPKbib --------------------------
	.section	.nv.shared._ZN43_GLOBAL__N__9ae7fba5_10_SoftMax_cu_9f978f6320softmax_warp_forwardIN3c108BFloat16EffLi0ELb0ELb0EEEvPT0_PKT_iiiPKbib,"aw",@nobits
	.sectionflags	@""
	.align	16
	.zero		1024


//--------------------- .nv.shared._ZN43_GLOBAL__N__9ae7fba5_10_SoftMax_cu_9f978f6320softmax_warp_forwardIN3c108BFloat16ES2_fLi11ELb0ELb0EEEvPT0_PKT_iiiPKbib --------------------------
	.section	.nv.shared._ZN43_GLOBAL__N__9ae7fba5_10_SoftMax_cu_9f978f6320softmax_warp_forwardIN3c108BFloat16ES2_fLi11ELb0ELb0EEEvPT0_PKT_iiiPKbib,"aw",@nobits
	.sectionflags	@""
	.align	16
	.zero		1024


//--------------------- .nv.shared._ZN43_GLOBAL__N__9ae7fba5_10_SoftMax_cu_9f978f6320softmax_warp_forwardIN3c108BFloat16ES2_fLi10ELb0ELb0EEEvPT0_PKT_iiiPKbib --------------------------
	.section	.nv.shared._ZN43_GLOBAL__N__9ae7fba5_10_SoftMax_cu_9f978f6320softmax_warp_forwardIN3c108BFloat16ES2_fLi10ELb0ELb0EEEvPT0_PKT_iiiPKbib,"aw",@nobits
	.sectionflags	@""
	.align	16
	.zero		1024


//--------------------- .nv.shared._ZN43_GLOBAL__N__9ae7fba5_10_SoftMax_cu_9f978f6320softmax_warp_forwardIN3c108BFloat16ES2_fLi9ELb0ELb0EEEvPT0_PKT_iiiPKbib --------------------------
	.section	.nv.shared._ZN43_GLOBAL__N__9ae7fba5_10_SoftMax_cu_9f978f6320softmax_warp_forwardIN3c108BFloat16ES2_fLi9ELb0ELb0EEEvPT0_PKT_iiiPKbib,"aw",@nobits
	.sectionflags	@""
	.align	16
	.zero		1024


//--------------------- .nv.shared._ZN43_GLOBAL__N__9ae7fba5_10_SoftMax_cu_9f978f6320softmax_warp_forwardIN3c108BFloat16ES2_fLi8ELb0ELb0EEEvPT0_PKT_iiiPKbib --------------------------
	.section	.nv.shared._ZN43_GLOBAL__N__9ae7fba5_10_SoftMax_cu_9f978f6320softmax_warp_forwardIN3c108BFloat16ES2_fLi8ELb0ELb0EEEvPT0_PKT_iiiPKbib,"aw",@nobits
	.sectionflags	@""
	.align	16
	.zero		1024


//--------------------- .nv.shared._ZN43_GLOBAL__N__9ae7fba5_10_SoftMax_cu_9f978f6320softmax_warp_forwardIN3c108BFloat16ES2_fLi7ELb0ELb0EEEvPT0_PKT_iiiPKbib --------------------------
	.section	.nv.shared._ZN43_GLOBAL__N__9ae7fba5_10_SoftMax_cu_9f978f6320softmax_warp_forwardIN3c108BFloat16ES2_fLi7ELb0ELb0EEEvPT0_PKT_iiiPKbib,"aw",@nobits
	.sectionflags	@""
	.align	16
	.zero		1024


//--------------------- .nv.shared._ZN43_GLOBAL__N__9ae7fba5_10_SoftMax_cu_9f978f6320softmax_warp_forwardIN3c108BFloat16ES2_fLi6ELb0ELb0EEEvPT0_PKT_iiiPKbib --------------------------
	.section	.nv.shared._ZN43_GLOBAL__N__9ae7fba5_10_SoftMax_cu_9f978f6320softmax_warp_forwardIN3c108BFloat16ES2_fLi6ELb0ELb0EEEvPT0_PKT_iiiPKbib,"aw",@nobits
	.sectionflags	@""
	.align	16
	.zero		1024


//--------------------- .nv.shared._ZN43_GLOBAL__N__9ae7fba5_10_SoftMax_cu_9f978f6320softmax_warp_forwardIN3c108BFloat16ES2_fLi5ELb0ELb0EEEvPT0_PKT_iiiPKbib --------------------------
	.section	.nv.shared._ZN43_GLOBAL__N__9ae7fba5_10_SoftMax_cu_9f978f6320softmax_warp_forwardIN3c108BFloat16ES2_fLi5ELb0ELb0EEEvPT0_PKT_iiiPKbib,"aw",@nobits
	.sectionflags	@""
	.align	16
	.zero		1024


//--------------------- .nv.shared._ZN43_GLOBAL__N__9ae7fba5_10_SoftMax_cu_9f978f6320softmax_warp_forwardIN3c108BFloat16ES2_fLi4ELb0ELb0EEEvPT0_PKT_iiiPKbib --------------------------
	.section	.nv.shared._ZN43_GLOBAL__N__9ae7fba5_10_SoftMax_cu_9f978f6320softmax_warp_forwardIN3c108BFloat16ES2_fLi4ELb0ELb0EEEvPT0_PKT_iiiPKbib,"aw",@nobits
	.sectionflags	@""
	.align	16
	.zero		1024


//--------------------- .nv.shared._ZN43_GLOBAL__N__9ae7fba5_10_SoftMax_cu_9f978f6320softmax_warp_forwardIN3c108BFloat16ES2_fLi3ELb0ELb0EEEvPT0_PKT_iiiPKbib --------------------------
	.section	.nv.shared._ZN43_GLOBAL__N__9ae7fba5_10_SoftMax_cu_9f978f6320softmax_warp_forwardIN3c108BFloat16ES2_fLi3ELb0ELb0EEEvPT0_PKT_iiiPKbib,"aw",@nobits
	.sectionflags	@""
	.align	16
	.zero		1024


//--------------------- .nv.shared._ZN43_GLOBAL__N__9ae7fba5_10_SoftMax_cu_9f978f6320softmax_warp_forwardIN3c108BFloat16ES2_fLi2ELb0ELb0EEEvPT0_PKT_iiiPKbib --------------------------
	.section	.nv.shared._ZN43_GLOBAL__N__9ae7fba5_10_SoftMax_cu_9f978f6320softmax_warp_forwardIN3c108BFloat16ES2_fLi2ELb0ELb0EEEvPT0_PKT_iiiPKbib,"aw",@nobits
	.sectionflags	@""
	.align	16
	.zero		1024


//--------------------- .nv.shared._ZN43_GLOBAL__N__9ae7fba5_10_SoftMax_cu_9f978f6320softmax_warp_forwardIN3c108BFloat16ES2_fLi1ELb0ELb0EEEvPT0_PKT_iiiPKbib --------------------------
	.section	.nv.shared._ZN43_GLOBAL__N__9ae7fba5_10_SoftMax_cu_9f978f6320softmax_warp_forwardIN3c108BFloat16ES2_fLi1ELb0ELb0EEEvPT0_PKT_iiiPKbib,"aw",@nobits
	.sectionflags	@""
	.align	16
	.zero		1024


//--------------------- .nv.shared._ZN43_GLOBAL__N__9ae7fba5_10_SoftMax_cu_9f978f6320softmax_warp_forwardIN3c108BFloat16ES2_fLi0ELb0ELb0EEEvPT0_PKT_iiiPKbib --------------------------
	.section	.nv.shared._ZN43_GLOBAL__N__9ae7fba5_10_SoftMax_cu_9f978f6320softmax_warp_forwardIN3c108BFloat16ES2_fLi0ELb0ELb0EEEvPT0_PKT_iiiPKbib,"aw",@nobits
	.sectionflags	@""
	.align	16
	.zero		1024


//--------------------- .nv.shared._ZN43_GLOBAL__N__9ae7fba5_10_SoftMax_cu_9f978f6320softmax_warp_forwardIN3c104HalfEffLi11ELb0ELb0EEEvPT0_PKT_iiiPKbib --------------------------
	.section	.nv.shared._ZN43_GLOBAL__N__9ae7fba5_10_SoftMax_cu_9f978f6320softmax_warp_forwardIN3c104HalfEffLi11ELb0ELb0EEEvPT0_PKT_iiiPKbib,"aw",@nobits
	.sectionflags	@""
	.align	16
	.zero		1024


//--------------------- .nv.shared._ZN43_GLOBAL__N__9ae7fba5_10_SoftMax_cu_9f978f6320softmax_warp_forwardIN3c104HalfEffLi10ELb0ELb0EEEvPT0_PKT_iiiPKbib --------------------------
	.section	.nv.shared._ZN43_GLOBAL__N__9ae7fba5_10_SoftMax_cu_9f978f6320softmax_warp_forwardIN3c104HalfEffLi10ELb0ELb0EEEvPT0_PKT_iiiPKbib,"aw",@nobits
	.sectionflags	@""
	.align	16
	.zero		1024


//--------------------- .nv.shared._ZN43_GLOBAL__N__9ae7fba5_10_SoftMax_cu_9f978f6320softmax_warp_forwardIN3c104HalfEffLi9ELb0ELb0EEEvPT0_PKT_iiiPKbib --------------------------
	.section	.nv.shared._ZN43_GLOBAL__N__9ae7fba5_10_SoftMax_cu_9f978f6320softmax_warp_forwardIN3c104HalfEffLi9ELb0ELb0EEEvPT0_PKT_iiiPKbib,"aw",@nobits
	.sectionflags	@""
	.align	16
	.zero		1024


//--------------------- .nv.shared._ZN43_GLOBAL__N__9ae7fba5_10_SoftMax_cu_9f978f6320softmax_warp_forwardIN3c104HalfEffLi8ELb0ELb0EEEvPT0_PKT_iiiPKbib --------------------------
	.section	.nv.shared._ZN43_GLOBAL__N__9ae7fba5_10_SoftMax_cu_9f978f6320softmax_warp_forwardIN3c104HalfEffLi8ELb0ELb0EEEvPT0_PKT_iiiPKbib,"aw",@nobits
	.sectionflags	@""
	.align	16
	.zero		1024


//--------------------- .nv.shared._ZN43_GLOBAL__N__9ae7fba5_10_SoftMax_cu_9f978f6320softmax_warp_forwardIN3c104HalfEffLi7ELb0ELb0EEEvPT0_PKT_iiiPKbib --------------------------
	.section	.nv.shared._ZN43_GLOBAL__N__9ae7fba5_10_SoftMax_cu_9f978f6320softmax_warp_forwardIN3c104HalfEffLi7ELb0ELb0EEEvPT0_PKT_iiiPKbib,"aw",@nobits
	.sectionflags	@""
	.align	16
	.zero		1024


//--------------------- .nv.shared._ZN43_GLOBAL__N__9ae7fba5_10_SoftMax_cu_9f978f6320softmax_warp_forwardIN3c104HalfEffLi6ELb0ELb0EEEvPT0_PKT_iiiPKbib --------------------------
	.section	.nv.shared._ZN43_GLOBAL__N__9ae7fba5_10_SoftMax_cu_9f978f6320softmax_warp_forwardIN3c104HalfEffLi6ELb0ELb0EEEvPT0_PKT_iiiPKbib,"aw",@nobits
	.sectionflags	@""
	.align	16
	.zero		1024


//--------------------- .nv.shared._ZN43_GLOBAL__N__9ae7fba5_10_SoftMax_cu_9f978f6320softmax_warp_forwardIN3c104HalfEffLi5ELb0ELb0EEEvPT0_PKT_iiiPKbib --------------------------
	.section	.nv.shared._ZN43_GLOBAL__N__9ae7fba5_10_SoftMax_cu_9f978f6320softmax_warp_forwardIN3c104HalfEffLi5ELb0ELb0EEEvPT0_PKT_iiiPKbib,"aw",@nobits
	.sectionflags	@""
	.align	16
	.zero		1024


//--------------------- .nv.shared._ZN43_GLOBAL__N__9ae7fba5_10_SoftMax_cu_9f978f6320softmax_warp_forwardIN3c104HalfEffLi4ELb0ELb0EEEvPT0_PKT_iiiPKbib --------------------------
	.section	.nv.shared._ZN43_GLOBAL__N__9ae7fba5_10_SoftMax_cu_9f978f6320softmax_warp_forwardIN3c104HalfEffLi4ELb0ELb0EEEvPT0_PKT_iiiPKbib,"aw",@nobits
	.sectionflags	@""
	.align	16
	.zero		1024


//--------------------- .nv.shared._ZN43_GLOBAL__N__9ae7fba5_10_SoftMax_cu_9f978f6320softmax_warp_forwardIN3c104HalfEffLi3ELb0ELb0EEEvPT0_PKT_iiiPKbib --------------------------
	.section	.nv.shared._ZN43_GLOBAL__N__9ae7fba5_10_SoftMax_cu_9f978f6320softmax_warp_forwardIN3c104HalfEffLi3ELb0ELb0EEEvPT0_PKT_iiiPKbib,"aw",@nobits
	.sectionflags	@""
	.align	16
	.zero		1024


//--------------------- .nv.shared._ZN43_GLOBAL__N__9ae7fba5_10_SoftMax_cu_9f978f6320softmax_warp_forwardIN3c104HalfEffLi2ELb0ELb0EEEvPT0_PKT_iiiPKbib --------------------------
	.section	.nv.shared._ZN43_GLOBAL__N__9ae7fba5_10_SoftMax_cu_9f978f6320softmax_warp_forwardIN3c104HalfEffLi2ELb0ELb0EEEvPT0_PKT_iiiPKbib,"aw",@nobits
	.sectionflags	@""
	.align	16
	.zero		1024


//--------------------- .nv.shared._ZN43_GLOBAL__N__9ae7fba5_10_SoftMax_cu_9f978f6320softmax_warp_forwardIN3c104HalfEffLi1ELb0ELb0EEEvPT0_PKT_iiiPKbib --------------------------
	.section	.nv.shared._ZN43_GLOBAL__N__9ae7fba5_10_SoftMax_cu_9f978f6320softmax_warp_forwardIN3c104HalfEffLi1ELb0ELb0EEEvPT0_PKT_iiiPKbib,"aw",@nobits
	.sectionflags	@""
	.align	16
	.zero		1024


//--------------------- .nv.shared._ZN43_GLOBAL__N__9ae7fba5_10_SoftMax_cu_9f978f6320softmax_warp_forwardIN3c104HalfEffLi0ELb0ELb0EEEvPT0_PKT_iiiPKbib --------------------------
	.section	.nv.shared._ZN43_GLOBAL__N__9ae7fba5_10_SoftMax_cu_9f978f6320softmax_warp_forwardIN3c104HalfEffLi0ELb0ELb0EEEvPT0_PKT_iiiPKbib,"aw",@nobits
	.sectionflags	@""
	.align	16
	.zero		1024


//--------------------- .nv.shared._ZN43_GLOBAL__N__9ae7fba5_10_SoftMax_cu_9f978f6320softmax_warp_forwardIN3c104HalfES2_fLi11ELb0ELb0EEEvPT0_PKT_iiiPKbib --------------------------
	.section	.nv.shared._ZN43_GLOBAL__N__9ae7fba5_10_SoftMax_cu_9f978f6320softmax_warp_forwardIN3c104HalfES2_fLi11ELb0ELb0EEEvPT0_PKT_iiiPKbib,"aw",@nobits
	.sectionflags	@""
	.align	16
	.zero		1024


//--------------------- .nv.shared._ZN43_GLOBAL__N__9ae7fba5_10_SoftMax_cu_9f978f6320softmax_warp_forwardIN3c104HalfES2_fLi10ELb0ELb0EEEvPT0_PKT_iiiPKbib --------------------------
	.section	.nv.shared._ZN43_GLOBAL__N__9ae7fba5_10_SoftMax_cu_9f978f6320softmax_warp_forwardIN3c104HalfES2_fLi10ELb0ELb0EEEvPT0_PKT_iiiPKbib,"aw",@nobits
	.sectionflags	@""
	.align	16
	.zero		1024


//--------------------- .nv.shared._ZN43_GLOBAL__N__9ae7fba5_10_SoftMax_cu_9f978f6320softmax_warp_forwardIN3c104HalfES2_fLi9ELb0ELb0EEEvPT0_PKT_iiiPKbib --------------------------
	.section	.nv.shared._ZN43_GLOBAL__N__9ae7fba5_10_SoftMax_cu_9f978f6320softmax_warp_forwardIN3c104HalfES2_fLi9ELb0ELb0EEEvPT0_PKT_iiiPKbib,"aw",@nobits
	.sectionflags	@""
	.align	16
	.zero		1024


//--------------------- .nv.shared._ZN43_GLOBAL__N__9ae7fba5_10_SoftMax_cu_9f978f6320softmax_warp_forwardIN3c104HalfES2_fLi8ELb0ELb0EEEvPT0_PKT_iiiPKbib --------------------------
	.section	.nv.shared._ZN43_GLOBAL__N__9ae7fba5_10_SoftMax_cu_9f978f6320softmax_warp_forwardIN3c104HalfES2_fLi8ELb0ELb0EEEvPT0_PKT_iiiPKbib,"aw",@nobits
	.sectionflags	@""
	.align	16
	.zero		1024


//--------------------- .nv.shared._ZN43_GLOBAL__N__9ae7fba5_10_SoftMax_cu_9f978f6320softmax_warp_forwardIN3c104HalfES2_fLi7ELb0ELb0EEEvPT0_PKT_iiiPKbib --------------------------
	.section	.nv.shared._ZN43_GLOBAL__N__9ae7fba5_10_SoftMax_cu_9f978f6320softmax_warp_forwardIN3c104HalfES2_fLi7ELb0ELb0EEEvPT0_PKT_iiiPKbib,"aw",@nobits
	.sectionflags	@""
	.align	16
	.zero		1024


//--------------------- .nv.shared._ZN43_GLOBAL__N__9ae7fba5_10_SoftMax_cu_9f978f6320softmax_warp_forwardIN3c104HalfES2_fLi6ELb0ELb0EEEvPT0_PKT_iiiPKbib --------------------------
	.section	.nv.shared._ZN43_GLOBAL__N__9ae7fba5_10_SoftMax_cu_9f978f6320softmax_warp_forwardIN3c104HalfES2_fLi6ELb0ELb0EEEvPT0_PKT_iiiPKbib,"aw",@nobits
	.sectionflags	@""
	.align	16
	.zero		1024


//--------------------- .nv.shared._ZN43_GLOBAL__N__9ae7fba5_10_SoftMax_cu_9f978f6320softmax_warp_forwardIN3c104HalfES2_fLi5ELb0ELb0EEEvPT0_PKT_iiiPKbib --------------------------
	.section	.nv.shared._ZN43_GLOBAL__N__9ae7fba5_10_SoftMax_cu_9f978f6320softmax_warp_forwardIN3c104HalfES2_fLi5ELb0ELb0EEEvPT0_PKT_iiiPKbib,"aw",@nobits
	.sectionflags	@""
	.align	16
	.zero		1024


//--------------------- .nv.shared._ZN43_GLOBAL__N__9ae7fba5_10_SoftMax_cu_9f978f6320softmax_warp_forwardIN3c104HalfES2_fLi4ELb0ELb0EEEvPT0_PKT_iiiPKbib --------------------------
	.section	.nv.shared._ZN43_GLOBAL__N__9ae7fba5_10_SoftMax_cu_9f978f6320softmax_warp_forwardIN3c104HalfES2_fLi4ELb0ELb0EEEvPT0_PKT_iiiPKbib,"aw",@nobits
	.sectionflags	@""
	.align	16
	.zero		1024


//--------------------- .nv.shared._ZN43_GLOBAL__N__9ae7fba5_10_SoftMax_cu_9f978f6320softmax_warp_forwardIN3c104HalfES2_fLi3ELb0ELb0EEEvPT0_PKT_iiiPKbib --------------------------
	.section	.nv.shared._ZN43_GLOBAL__N__9ae7fba5_10_SoftMax_cu_9f978f6320softmax_warp_forwardIN3c104HalfES2_fLi3ELb0ELb0EEEvPT0_PKT_iiiPKbib,"aw",@nobits
	.sectionflags	@""
	.align	16
	.zero		1024


//--------------------- .nv.shared._ZN43_GLOBAL__N__9ae7fba5_10_SoftMax_cu_9f978f6320softmax_warp_forwardIN3c104HalfES2_fLi2ELb0ELb0EEEvPT0_PKT_iiiPKbib --------------------------
	.section	.nv.shared._ZN43_GLOBAL__N__9ae7fba5_10_SoftMax_cu_9f978f6320softmax_warp_forwardIN3c104HalfES2_fLi2ELb0ELb0EEEvPT0_PKT_iiiPKbib,"aw",@nobits
	.sectionflags	@""
	.align	16
	.zero		1024


//--------------------- .nv.shared._ZN43_GLOBAL__N__9ae7fba5_10_SoftMax_cu_9f978f6320softmax_warp_forwardIN3c104HalfES2_fLi1ELb0ELb0EEEvPT0_PKT_iiiPKbib --------------------------
	.section	.nv.shared._ZN43_GLOBAL__N__9ae7fba5_10_SoftMax_cu_9f978f6320softmax_warp_forwardIN3c104HalfES2_fLi1ELb0ELb0EEEvPT0_PKT_iiiPKbib,"aw",@nobits
	.sectionflags	@""
	.align	16
	.zero		1024


//--------------------- .nv.shared._ZN43_GLOBAL__N__9ae7fba5_10_SoftMax_cu_9f978f6320softmax_warp_forwardIN3c104HalfES2_fLi0ELb0ELb0EEEvPT0_PKT_iiiPKbib --------------------------
	.section	.nv.shared._ZN43_GLOBAL__N__9ae7fba5_10_SoftMax_cu_9f978f6320softmax_warp_forwardIN3c104HalfES2_fLi0ELb0ELb0EEEvPT0_PKT_iiiPKbib,"aw",@nobits
	.sectionflags	@""
	.align	16
	.zero		1024


//--------------------- .nv.shared._ZN43_GLOBAL__N__9ae7fba5_10_SoftMax_cu_9f978f6320softmax_warp_forwardIfffLi11ELb0ELb0EEEvPT0_PKT_iiiPKbib --------------------------
	.section	.nv.shared._ZN43_GLOBAL__N__9ae7fba5_10_SoftMax_cu_9f978f6320softmax_warp_forwardIfffLi11ELb0ELb0EEEvPT0_PKT_iiiPKbib,"aw",@nobits
	.sectionflags	@""
	.align	16
	.zero		1024


//--------------------- .nv.shared._ZN43_GLOBAL__N__9ae7fba5_10_SoftMax_cu_9f978f6320softmax_warp_forwardIfffLi10ELb0ELb0EEEvPT0_PKT_iiiPKbib --------------------------
	.section	.nv.shared._ZN43_GLOBAL__N__9ae7fba5_10_SoftMax_cu_9f978f6320softmax_warp_forwardIfffLi10ELb0ELb0EEEvPT0_PKT_iiiPKbib,"aw",@nobits
	.sectionflags	@""
	.align	16
	.zero		1024


//--------------------- .nv.shared._ZN43_GLOBAL__N__9ae7fba5_10_SoftMax_cu_9f978f6320softmax_warp_forwardIfffLi9ELb0ELb0EEEvPT0_PKT_iiiPKbib --------------------------
	.section	.nv.shared._ZN43_GLOBAL__N__9ae7fba5_10_SoftMax_cu_9f978f6320softmax_warp_forwardIfffLi9ELb0ELb0EEEvPT0_PKT_iiiPKbib,"aw",@nobits
	.sectionflags	@""
	.align	16
	.zero		1024


//--------------------- .nv.shared._ZN43_GLOBAL__N__9ae7fba5_10_SoftMax_cu_9f978f6320softmax_warp_forwardIfffLi8ELb0ELb0EEEvPT0_PKT_iiiPKbib --------------------------
	.section	.nv.shared._ZN43_GLOBAL__N__9ae7fba5_10_SoftMax_cu_9f978f6320softmax_warp_forwardIfffLi8ELb0ELb0EEEvPT0_PKT_iiiPKbib,"aw",@nobits
	.sectionflags	@""
	.align	16
	.zero		1024


//--------------------- .nv.shared._ZN43_GLOBAL__N__9ae7fba5_10_SoftMax_cu_9f978f6320softmax_warp_forwardIfffLi7ELb0ELb0EEEvPT0_PKT_iiiPKbib --------------------------
	.section	.nv.shared._ZN43_GLOBAL__N__9ae7fba5_10_SoftMax_cu_9f978f6320softmax_warp_forwardIfffLi7ELb0ELb0EEEvPT0_PKT_iiiPKbib,"aw",@nobits
	.sectionflags	@""
	.align	16
	.zero		1024


//--------------------- .nv.shared._ZN43_GLOBAL__N__9ae7fba5_10_SoftMax_cu_9f978f6320softmax_warp_forwardIfffLi6ELb0ELb0EEEvPT0_PKT_iiiPKbib --------------------------
	.section	.nv.shared._ZN43_GLOBAL__N__9ae7fba5_10_SoftMax_cu_9f978f6320softmax_warp_forwardIfffLi6ELb0ELb0EEEvPT0_PKT_iiiPKbib,"aw",@nobits
	.sectionflags	@""
	.align	16
	.zero		1024


//--------------------- .nv.shared._ZN43_GLOBAL__N__9ae7fba5_10_SoftMax_cu_9f978f6320softmax_warp_forwardIfffLi5ELb0ELb0EEEvPT0_PKT_iiiPKbib --------------------------
	.section	.nv.shared._ZN43_GLOBAL__N__9ae7fba5_10_SoftMax_cu_9f978f6320softmax_warp_forwardIfffLi5ELb0ELb0EEEvPT0_PKT_iiiPKbib,"aw",@nobits
	.sectionflags	@""
	.align	16
	.zero		1024


//--------------------- .nv.shared._ZN43_GLOBAL__N__9ae7fba5_10_SoftMax_cu_9f978f6320softmax_warp_forwardIfffLi4ELb0ELb0EEEvPT0_PKT_iiiPKbib --------------------------
	.section	.nv.shared._ZN43_GLOBAL__N__9ae7fba5_10_SoftMax_cu_9f978f6320softmax_warp_forwardIfffLi4ELb0ELb0EEEvPT0_PKT_iiiPKbib,"aw",@nobits
	.sectionflags	@""
	.align	16
	.zero		1024


//--------------------- .nv.shared._ZN43_GLOBAL__N__9ae7fba5_10_SoftMax_cu_9f978f6320softmax_warp_forwardIfffLi3ELb0ELb0EEEvPT0_PKT_iiiPKbib --------------------------
	.section	.nv.shared._ZN43_GLOBAL__N__9ae7fba5_10_SoftMax_cu_9f978f6320softmax_warp_forwardIfffLi3ELb0ELb0EEEvPT0_PKT_iiiPKbib,"aw",@nobits
	.sectionflags	@""
	.align	16
	.zero		1024


//--------------------- .nv.shared._ZN43_GLOBAL__N__9ae7fba5_10_SoftMax_cu_9f978f6320softmax_warp_forwardIfffLi2ELb0ELb0EEEvPT0_PKT_iiiPKbib --------------------------
	.section	.nv.shared._ZN43_GLOBAL__N__9ae7fba5_10_SoftMax_cu_9f978f6320softmax_warp_forwardIfffLi2ELb0ELb0EEEvPT0_PKT_iiiPKbib,"aw",@nobits
	.sectionflags	@""
	.align	16
	.zero		1024


//--------------------- .nv.shared._ZN43_GLOBAL__N__9ae7fba5_10_SoftMax_cu_9f978f6320softmax_warp_forwardIfffLi1ELb0ELb0EEEvPT0_PKT_iiiPKbib --------------------------
	.section	.nv.shared._ZN43_GLOBAL__N__9ae7fba5_10_SoftMax_cu_9f978f6320softmax_warp_forwardIfffLi1ELb0ELb0EEEvPT0_PKT_iiiPKbib,"aw",@nobits
	.sectionflags	@""
	.align	16
	.zero		1024


//--------------------- .nv.shared._ZN43_GLOBAL__N__9ae7fba5_10_SoftMax_cu_9f978f6320softmax_warp_forwardIfffLi0ELb0ELb0EEEvPT0_PKT_iiiPKbib --------------------------
	.section	.nv.shared._ZN43_GLOBAL__N__9ae7fba5_10_SoftMax_cu_9f978f6320softmax_warp_forwardIfffLi0ELb0ELb0EEEvPT0_PKT_iiiPKbib,"aw",@nobits
	.sectionflags	@""
	.align	16
	.zero		1024


//--------------------- .nv.shared._ZN43_GLOBAL__N__9ae7fba5_10_SoftMax_cu_9f978f6320softmax_warp_forwardIdddLi11ELb0ELb0EEEvPT0_PKT_iiiPKbib --------------------------
	.section	.nv.shared._ZN43_GLOBAL__N__9ae7fba5_10_SoftMax_cu_9f978f6320softmax_warp_forwardIdddLi11ELb0ELb0EEEvPT0_PKT_iiiPKbib,"aw",@nobits
	.sectionflags	@""
	.align	16
	.zero		1024


//--------------------- .nv.shared._ZN43_GLOBAL__N__9ae7fba5_10_SoftMax_cu_9f978f6320softmax_warp_forwardIdddLi10ELb0ELb0EEEvPT0_PKT_iiiPKbib --------------------------
	.section	.nv.shared._ZN43_GLOBAL__N__9ae7fba5_10_SoftMax_cu_9f978f6320softmax_warp_forwardIdddLi10ELb0ELb0EEEvPT0_PKT_iiiPKbib,"aw",@nobits
	.sectionflags	@""
	.align	16
	.zero		1024


//--------------------- .nv.shared._ZN43_GLOBAL__N__9ae7fba5_10_SoftMax_cu_9f978f6320softmax_warp_forwardIdddLi9ELb0ELb0EEEvPT0_PKT_iiiPKbib --------------------------
	.section	.nv.shared._ZN43_GLOBAL__N__9ae7fba5_10_SoftMax_cu_9f978f6320softmax_warp_forwardIdddLi9ELb0ELb0EEEvPT0_PKT_iiiPKbib,"aw",@nobits
	.sectionflags	@""
	.align	16
	.zero		1024


//--------------------- .nv.shared._ZN43_GLOBAL__N__9ae7fba5_10_SoftMax_cu_9f978f6320softmax_warp_forwardIdddLi8ELb0ELb0EEEvPT0_PKT_iiiPKbib --------------------------
	.section	.nv.shared._ZN43_GLOBAL__N__9ae7fba5_10_SoftMax_cu_9f978f6320softmax_warp_forwardIdddLi8ELb0ELb0EEEvPT0_PKT_iiiPKbib,"aw",@nobits
	.sectionflags	@""
	.align	16
	.zero		1024


//--------------------- .nv.shared._ZN43_GLOBAL__N__9ae7fba5_10_SoftMax_cu_9f978f6320softmax_warp_forwardIdddLi7ELb0ELb0EEEvPT0_PKT_iiiPKbib --------------------------
	.section	.nv.shared._ZN43_GLOBAL__N__9ae7fba5_10_SoftMax_cu_9f978f6320softmax_warp_forwardIdddLi7ELb0ELb0EEEvPT0_PKT_iiiPKbib,"aw",@nobits
	.sectionflags	@""
	.align	16
	.zero		1024


//--------------------- .nv.shared._ZN43_GLOBAL__N__9ae7fba5_10_SoftMax_cu_9f978f6320softmax_warp_forwardIdddLi6ELb0ELb0EEEvPT0_PKT_iiiPKbib --------------------------
	.section	.nv.shared._ZN43_GLOBAL__N__9ae7fba5_10_SoftMax_cu_9f978f6320softmax_warp_forwardIdddLi6ELb0ELb0EEEvPT0_PKT_iiiPKbib,"aw",@nobits
	.sectionflags	@""
	.align	16
	.zero		1024


//--------------------- .nv.shared._ZN43_GLOBAL__N__9ae7fba5_10_SoftMax_cu_9f978f6320softmax_warp_forwardIdddLi5ELb0ELb0EEEvPT0_PKT_iiiPKbib --------------------------
	.section	.nv.shared._ZN43_GLOBAL__N__9ae7fba5_10_SoftMax_cu_9f978f6320softmax_warp_forwardIdddLi5ELb0ELb0EEEvPT0_PKT_iiiPKbib,"aw",@nobits
	.sectionflags	@""
	.align	16
	.zero		1024


//--------------------- .nv.shared._ZN43_GLOBAL__N__9ae7fba5_10_SoftMax_cu_9f978f6320softmax_warp_forwardIdddLi4ELb0ELb0EEEvPT0_PKT_iiiPKbib --------------------------
	.section	.nv.shared._ZN43_GLOBAL__N__9ae7fba5_10_SoftMax_cu_9f978f6320softmax_warp_forwardIdddLi4ELb0ELb0EEEvPT0_PKT_iiiPKbib,"aw",@nobits
	.sectionflags	@""
	.align	16
	.zero		1024


//--------------------- .nv.shared._ZN43_GLOBAL__N__9ae7fba5_10_SoftMax_cu_9f978f6320softmax_warp_forwardIdddLi3ELb0ELb0EEEvPT0_PKT_iiiPKbib --------------------------
	.section	.nv.shared._ZN43_GLOBAL__N__9ae7fba5_10_SoftMax_cu_9f978f6320softmax_warp_forwardIdddLi3ELb0ELb0EEEvPT0_PKT_iiiPKbib,"aw",@nobits
	.sectionflags	@""
	.align	16
	.zero		1024


//--------------------- .nv.shared._ZN43_GLOBAL__N__9ae7fba5_10_SoftMax_cu_9f978f6320softmax_warp_forwardIdddLi2ELb0ELb0EEEvPT0_PKT_iiiPKbib --------------------------
	.section	.nv.shared._ZN43_GLOBAL__N__9ae7fba5_10_SoftMax_cu_9f978f6320softmax_warp_forwardIdddLi2ELb0ELb0EEEvPT0_PKT_iiiPKbib,"aw",@nobits
	.sectionflags	@""
	.align	16
	.zero		1024


//--------------------- .nv.shared._ZN43_GLOBAL__N__9ae7fba5_10_SoftMax_cu_9f978f6320softmax_warp_forwardIdddLi1ELb0ELb0EEEvPT0_PKT_iiiPKbib --------------------------
	.section	.nv.shared._ZN43_GLOBAL__N__9ae7fba5_10_SoftMax_cu_9f978f6320softmax_warp_forwardIdddLi1ELb0ELb0EEEvPT0_PKT_iiiPKbib,"aw",@nobits
	.sectionflags	@""
	.align	16
	.zero		1024


//--------------------- .nv.shared._ZN43_GLOBAL__N__9ae7fba5_10_SoftMax_cu_9f978f6320softmax_warp_forwardIdddLi0ELb0ELb0EEEvPT0_PKT_iiiPKbib --------------------------
	.section	.nv.shared._ZN43_GLOBAL__N__9ae7fba5_10_SoftMax_cu_9f978f6320softmax_warp_forwardIdddLi0ELb0ELb0EEEvPT0_PKT_iiiPKbib,"aw",@nobits
	.sectionflags	@""
	.align	16
	.zero		1024


//--------------------- .nv.shared._ZN43_GLOBAL__N__9ae7fba5_10_SoftMax_cu_9f978f6321softmax_warp_backwardIfN3c108BFloat16EfLi10ELb1ELb0EEEvPT0_PKT_S7_iiiPKb --------------------------
	.section	.nv.shared._ZN43_GLOBAL__N__9ae7fba5_10_SoftMax_cu_9f978f6321softmax_warp_backwardIfN3c108BFloat16EfLi10ELb1ELb0EEEvPT0_PKT_S7_iiiPKb,"aw",@nobits
	.sectionflags	@""
	.align	16
	.zero		1024


//--------------------- .nv.shared._ZN43_GLOBAL__N__9ae7fba5_10_SoftMax_cu_9f978f6321softmax_warp_backwardIfN3c108BFloat16EfLi9ELb1ELb0EEEvPT0_PKT_S7_iiiPKb --------------------------
	.section	.nv.shared._ZN43_GLOBAL__N__9ae7fba5_10_SoftMax_cu_9f978f6321softmax_warp_backwardIfN3c108BFloat16EfLi9ELb1ELb0EEEvPT0_PKT_S7_iiiPKb,"aw",@nobits
	.sectionflags	@""
	.align	16
	.zero		1024


//--------------------- .nv.shared._ZN43_GLOBAL__N__9ae7fba5_10_SoftMax_cu_9f978f6321softmax_warp_backwardIfN3c108BFloat16EfLi8ELb1ELb0EEEvPT0_PKT_S7_iiiPKb --------------------------
	.section	.nv.shared._ZN43_GLOBAL__N__9ae7fba5_10_SoftMax_cu_9f978f6321softmax_warp_backwardIfN3c108BFloat16EfLi8ELb1ELb0EEEvPT0_PKT_S7_iiiPKb,"aw",@nobits
	.sectionflags	@""
	.align	16
	.zero		1024


//--------------------- .nv.shared._ZN43_GLOBAL__N__9ae7fba5_10_SoftMax_cu_9f978f6321softmax_warp_backwardIfN3c108BFloat16EfLi7ELb1ELb0EEEvPT0_PKT_S7_iiiPKb --------------------------
	.section	.nv.shared._ZN43_GLOBAL__N__9ae7fba5_10_SoftMax_cu_9f978f6321softmax_warp_backwardIfN3c108BFloat16EfLi7ELb1ELb0EEEvPT0_PKT_S7_iiiPKb,"aw",@nobits
	.sectionflags	@""
	.align	16
	.zero		1024


//--------------------- .nv.shared._ZN43_GLOBAL__N__9ae7fba5_10_SoftMax_cu_9f978f6321softmax_warp_backwardIfN3c108BFloat16EfLi6ELb1ELb0EEEvPT0_PKT_S7_iiiPKb --------------------------
	.section	.nv.shared._ZN43_GLOBAL__N__9ae7fba5_10_SoftMax_cu_9f978f6321softmax_warp_backwardIfN3c108BFloat16EfLi6ELb1ELb0EEEvPT0_PKT_S7_iiiPKb,"aw",@nobits
	.sectionflags	@""
	.align	16
	.zero		1024


//--------------------- .nv.shared._ZN43_GLOBAL__N__9ae7fba5_10_SoftMax_cu_9f978f6321softmax_warp_backwardIfN3c108BFloat16EfLi5ELb1ELb0EEEvPT0_PKT_S7_iiiPKb --------------------------
	.section	.nv.shared._ZN43_GLOBAL__N__9ae7fba5_10_SoftMax_cu_9f978f6321softmax_warp_backwardIfN3c108BFloat16EfLi5ELb1ELb0EEEvPT0_PKT_S7_iiiPKb,"aw",@nobits
	.sectionflags	@""
	.align	16
	.zero		1024


//--------------------- .nv.shared._ZN43_GLOBAL__N__9ae7fba5_10_SoftMax_cu_9f978f6321softmax_warp_backwardIfN3c108BFloat16EfLi4ELb1ELb0EEEvPT0_PKT_S7_iiiPKb --------------------------
	.section	.nv.shared._ZN43_GLOBAL__N__9ae7fba5_10_SoftMax_cu_9f978f6321softmax_warp_backwardIfN3c108BFloat16EfLi4ELb1ELb0EEEvPT0_PKT_S7_iiiPKb,"aw",@nobits
	.sectionflags	@""
	.align	16
	.zero		1024


//--------------------- .nv.shared._ZN43_GLOBAL__N__9ae7fba5_10_SoftMax_cu_9f978f6321softmax_warp_backwardIfN3c108BFloat16EfLi3ELb1ELb0EEEvPT0_PKT_S7_iiiPKb --------------------------
	.section	.nv.shared._ZN43_GLOBAL__N__9ae7fba5_10_SoftMax_cu_9f978f6321softmax_warp_backwardIfN3c108BFloat16EfLi3ELb1ELb0EEEvPT0_PKT_S7_iiiPKb,"aw",@nobits
	.sectionflags	@""
	.align	16
	.zero		1024


//--------------------- .nv.shared._ZN43_GLOBAL__N__9ae7fba5_10_SoftMax_cu_9f978f6321softmax_warp_backwardIfN3c108BFloat16EfLi2ELb1ELb0EEEvPT0_PKT_S7_iiiPKb --------------------------
	.section	.nv.shared._ZN43_GLOBAL__N__9ae7fba5_10_SoftMax_cu_9f978f6321softmax_warp_backwardIfN3c108BFloat16EfLi2ELb1ELb0EEEvPT0_PKT_S7_iiiPKb,"aw",@nobits
	.sectionflags	@""
	.align	16
	.zero		1024


//--------------------- .nv.shared._ZN43_GLOBAL__N__9ae7fba5_10_SoftMax_cu_9f978f6321softmax_warp_backwardIfN3c108BFloat16EfLi1ELb1ELb0EEEvPT0_PKT_S7_iiiPKb --------------------------
	.section	.nv.shared._ZN43_GLOBAL__N__9ae7fba5_10_SoftMax_cu_9f978f6321softmax_warp_backwardIfN3c108BFloat16EfLi1ELb1ELb0EEEvPT0_PKT_S7_iiiPKb,"aw",@nobits
	.sectionflags	@""
	.align	16
	.zero		1024


//--------------------- .nv.shared._ZN43_GLOBAL__N__9ae7fba5_10_SoftMax_cu_9f978f6321softmax_warp_backwardIfN3c108BFloat16EfLi0ELb1ELb0EEEvPT0_PKT_S7_iiiPKb --------------------------
	.section	.nv.shared._ZN43_GLOBAL__N__9ae7fba5_10_SoftMax_cu_9f978f6321softmax_warp_backwardIfN3c108BFloat16EfLi0ELb1ELb0EEEvPT0_PKT_S7_iiiPKb,"aw",@nobits
	.sectionflags	@""
	.align	16
	.zero		1024


//--------------------- .nv.shared._ZN43_GLOBAL__N__9ae7fba5_10_SoftMax_cu_9f978f6321softmax_warp_backwardIN3c108BFloat16ES2_fLi10ELb1ELb0EEEvPT0_PKT_S7_iiiPKb --------------------------
	.section	.nv.shared._ZN43_GLOBAL__N__9ae7fba5_10_SoftMax_cu_9f978f6321softmax_warp_backwardIN3c108BFloat16ES2_fLi10ELb1ELb0EEEvPT0_PKT_S7_iiiPKb,"aw",@nobits
	.sectionflags	@""
	.align	16
	.zero		1024


//--------------------- .nv.shared._ZN43_GLOBAL__N__9ae7fba5_10_SoftMax_cu_9f978f6321softmax_warp_backwardIN3c108BFloat16ES2_fLi9ELb1ELb0EEEvPT0_PKT_S7_iiiPKb --------------------------
	.section	.nv.shared._ZN43_GLOBAL__N__9ae7fba5_10_SoftMax_cu_9f978f6321softmax_warp_backwardIN3c108BFloat16ES2_fLi9ELb1ELb0EEEvPT0_PKT_S7_iiiPKb,"aw",@nobits
	.sectionflags	@""
	.align	16
	.zero		1024


//--------------------- .nv.shared._ZN43_GLOBAL__N__9ae7fba5_10_SoftMax_cu_9f978f6321softmax_warp_backwardIN3c108BFloat16ES2_fLi8ELb1ELb0EEEvPT0_PKT_S7_iiiPKb --------------------------
	.section	.nv.shared._ZN43_GLOBAL__N__9ae7fba5_10_SoftMax_cu_9f978f6321softmax_warp_backwardIN3c108BFloat16ES2_fLi8ELb1ELb0EEEvPT0_PKT_S7_iiiPKb,"aw",@nobits
	.sectionflags	@""
	.align	16
	.zero		1024


//--------------------- .nv.shared._ZN43_GLOBAL__N__9ae7fba5_10_SoftMax_cu_9f978f6321softmax_warp_backwardIN3c108BFloat16ES2_fLi7ELb1ELb0EEEvPT0_PKT_S7_iiiPKb --------------------------
	.section	.nv.shared._ZN43_GLOBAL__N__9ae7fba5_10_SoftMax_cu_9f978f6321softmax_warp_backwardIN3c108BFloat16ES2_fLi7ELb1ELb0EEEvPT0_PKT_S7_iiiPKb,"aw",@nobits
	.sectionflags	@""
	.align	16
	.zero		1024


//--------------------- .nv.shared._ZN43_GLOBAL__N__9ae7fba5_10_SoftMax_cu_9f978f6321softmax_warp_backwardIN3c108BFloat16ES2_fLi6ELb1ELb0EEEvPT0_PKT_S7_iiiPKb --------------------------
	.section	.nv.shared._ZN43_GLOBAL__N__9ae7fba5_10_SoftMax_cu_9f978f6321softmax_warp_backwardIN3c108BFloat16ES2_fLi6ELb1ELb0EEEvPT0_PKT_S7_iiiPKb,"aw",@nobits
	.sectionflags	@""
	.align	16
	.zero		1024


//--------------------- .nv.shared._ZN43_GLOBAL__N__9ae7fba5_10_SoftMax_cu_9f978f6321softmax_warp_backwardIN3c108BFloat16ES2_fLi5ELb1ELb0EEEvPT0_PKT_S7_iiiPKb --------------------------
	.section	.nv.shared._ZN43_GLOBAL__N__9ae7fba5_10_SoftMax_cu_9f978f6321softmax_warp_backwardIN3c108BFloat16ES2_fLi5ELb1ELb0EEEvPT0_PKT_S7_iiiPKb,"aw",@nobits
	.sectionflags	@""
	.align	16
	.zero		1024


//--------------------- .nv.shared._ZN43_GLOBAL__N__9ae7fba5_10_SoftMax_cu_9f978f6321softmax_warp_backwardIN3c108BFloat16ES2_fLi4ELb1ELb0EEEvPT0_PKT_S7_iiiPKb --------------------------
	.section	.nv.shared._ZN43_GLOBAL__N__9ae7fba5_10_SoftMax_cu_9f978f6321softmax_warp_backwardIN3c108BFloat16ES2_fLi4ELb1ELb0EEEvPT0_PKT_S7_iiiPKb,"aw",@nobits
	.sectionflags	@""
	.align	16
	.zero		1024


//--------------------- .nv.shared._ZN43_GLOBAL__N__9ae7fba5_10_SoftMax_cu_9f978f6321softmax_warp_backwardIN3c108BFloat16ES2_fLi3ELb1ELb0EEEvPT0_PKT_S7_iiiPKb --------------------------
	.section	.nv.shared._ZN43_GLOBAL__N__9ae7fba5_10_SoftMax_cu_9f978f6321softmax_warp_backwardIN3c108BFloat16ES2_fLi3ELb1ELb0EEEvPT0_PKT_S7_iiiPKb,"aw",@nobits
	.sectionflags	@""
	.align	16
	.zero		1024


//--------------------- .nv.shared._ZN43_GLOBAL__N__9ae7fba5_10_SoftMax_cu_9f978f6321softmax_warp_backwardIN3c108BFloat16ES2_fLi2ELb1ELb0EEEvPT0_PKT_S7_iiiPKb --------------------------
	.section	.nv.shared._ZN43_GLOBAL__N__9ae7fba5_10_SoftMax_cu_9f978f6321softmax_warp_backwardIN3c108BFloat16ES2_fLi2ELb1ELb0EEEvPT0_PKT_S7_iiiPKb,"aw",@nobits
	.sectionflags	@""
	.align	16
	.zero		1024


//--------------------- .nv.shared._ZN43_GLOBAL__N__9ae7fba5_10_SoftMax_cu_9f978f6321softmax_warp_backwardIN3c108BFloat16ES2_fLi1ELb1ELb0EEEvPT0_PKT_S7_iiiPKb --------------------------
	.section	.nv.shared._ZN43_GLOBAL__N__9ae7fba5_10_SoftMax_cu_9f978f6321softmax_warp_backwardIN3c108BFloat16ES2_fLi1ELb1ELb0EEEvPT0_PKT_S7_iiiPKb,"aw",@nobits
	.sectionflags	@""
	.align	16
	.zero		1024


//--------------------- .nv.shared._ZN43_GLOBAL__N__9ae7fba5_10_SoftMax_cu_9f978f6321softmax_warp_backwardIN3c108BFloat16ES2_fLi0ELb1ELb0EEEvPT0_PKT_S7_iiiPKb --------------------------
	.section	.nv.shared._ZN43_GLOBAL__N__9ae7fba5_10_SoftMax_cu_9f978f6321softmax_warp_backwardIN3c108BFloat16ES2_fLi0ELb1ELb0EEEvPT0_PKT_S7_iiiPKb,"aw",@nobits
	.sectionflags	@""
	.align	16
	.zero		1024


//--------------------- .nv.shared._ZN43_GLOBAL__N__9ae7fba5_10_SoftMax_cu_9f978f6321softmax_warp_backwardIfN3c104HalfEfLi10ELb1ELb0EEEvPT0_PKT_S7_iiiPKb --------------------------
	.section	.nv.shared._ZN43_GLOBAL__N__9ae7fba5_10_SoftMax_cu_9f978f6321softmax_warp_backwardIfN3c104HalfEfLi10ELb1ELb0EEEvPT0_PKT_S7_iiiPKb,"aw",@nobits
	.sectionflags	@""
	.align	16
	.zero		1024


//--------------------- .nv.shared._ZN43_GLOBAL__N__9ae7fba5_10_SoftMax_cu_9f978f6321softmax_warp_backwardIfN3c104HalfEfLi9ELb1ELb0EEEvPT0_PKT_S7_iiiPKb --------------------------
	.section	.nv.shared._ZN43_GLOBAL__N__9ae7fba5_10_SoftMax_cu_9f978f6321softmax_warp_backwardIfN3c104HalfEfLi9ELb1ELb0EEEvPT0_PKT_S7_iiiPKb,"aw",@nobits
	.sectionflags	@""
	.align	16
	.zero		1024


//--------------------- .nv.shared._ZN43_GLOBAL__N__9ae7fba5_10_SoftMax_cu_9f978f6321softmax_warp_backwardIfN3c104HalfEfLi8ELb1ELb0EEEvPT0_PKT_S7_iiiPKb --------------------------
	.section	.nv.shared._ZN43_GLOBAL__N__9ae7fba5_10_SoftMax_cu_9f978f6321softmax_warp_backwardIfN3c104HalfEfLi8ELb1ELb0EEEvPT0_PKT_S7_iiiPKb,"aw",@nobits
	.sectionflags	@""
	.align	16
	.zero		1024


//--------------------- .nv.shared._ZN43_GLOBAL__N__9ae7fba5_10_SoftMax_cu_9f978f6321softmax_warp_backwardIfN3c104HalfEfLi7ELb1ELb0EEEvPT0_PKT_S7_iiiPKb --------------------------
	.section	.nv.shared._ZN43_GLOBAL__N__9ae7fba5_10_SoftMax_cu_9f978f6321softmax_warp_backwardIfN3c104HalfEfLi7ELb1ELb0EEEvPT0_PKT_S7_iiiPKb,"aw",@nobits
	.sectionflags	@""
	.align	16
	.zero		1024


//--------------------- .nv.shared._ZN43_GLOBAL__N__9ae7fba5_10_SoftMax_cu_9f978f6321softmax_warp_backwardIfN3c104HalfEfLi6ELb1ELb0EEEvPT0_PKT_S7_iiiPKb --------------------------
	.section	.nv.shared._ZN43_GLOBAL__N__9ae7fba5_10_SoftMax_cu_9f978f6321softmax_warp_backwardIfN3c104HalfEfLi6ELb1ELb0EEEvPT0_PKT_S7_iiiPKb,"aw",@nobits
	.sectionflags	@""
	.align	16
	.zero		1024


//--------------------- .nv.shared._ZN43_GLOBAL__N__9ae7fba5_10_SoftMax_cu_9f978f6321softmax_warp_backwardIfN3c104HalfEfLi5ELb1ELb0EEEvPT0_PKT_S7_iiiPKb --------------------------
	.section	.nv.shared._ZN43_GLOBAL__N__9ae7fba5_10_SoftMax_cu_9f978f6321softmax_warp_backwardIfN3c104HalfEfLi5ELb1ELb0EEEvPT0_PKT_S7_iiiPKb,"aw",@nobits
	.sectionflags	@""
	.align	16
	.zero		1024


//--------------------- .nv.shared._ZN43_GLOBAL__N__9ae7fba5_10_SoftMax_cu_9f978f6321softmax_warp_backwardIfN3c104HalfEfLi4ELb1ELb0EEEvPT0_PKT_S7_iiiPKb --------------------------
	.section	.nv.shared._ZN43_GLOBAL__N__9ae7fba5_10_SoftMax_cu_9f978f6321softmax_warp_backwardIfN3c104HalfEfLi4ELb1ELb0EEEvPT0_PKT_S7_iiiPKb,"aw",@nobits
	.sectionflags	@""
	.align	16
	.zero		1024


//--------------------- .nv.shared._ZN43_GLOBAL__N__9ae7fba5_10_SoftMax_cu_9f978f6321softmax_warp_backwardIfN3c104HalfEfLi3ELb1ELb0EEEvPT0_PKT_S7_iiiPKb --------------------------
	.section	.nv.shared._ZN43_GLOBAL__N__9ae7fba5_10_SoftMax_cu_9f978f6321softmax_warp_backwardIfN3c104HalfEfLi3ELb1ELb0EEEvPT0_PKT_S7_iiiPKb,"aw",@nobits
	.sectionflags	@""
	.align	16
	.zero		1024


//--------------------- .nv.shared._ZN43_GLOBAL__N__9ae7fba5_10_SoftMax_cu_9f978f6321softmax_warp_backwardIfN3c104HalfEfLi2ELb1ELb0EEEvPT0_PKT_S7_iiiPKb --------------------------
	.section	.nv.shared._ZN43_GLOBAL__N__9ae7fba5_10_SoftMax_cu_9f978f6321softmax_warp_backwardIfN3c104HalfEfLi2ELb1ELb0EEEvPT0_PKT_S7_iiiPKb,"aw",@nobits
	.sectionflags	@""
	.align	16
	.zero		1024


//--------------------- .nv.shared._ZN43_GLOBAL__N__9ae7fba5_10_SoftMax_cu_9f978f6321softmax_warp_backwardIfN3c104HalfEfLi1ELb1ELb0EEEvPT0_PKT_S7_iiiPKb --------------------------
	.section	.nv.shared._ZN43_GLOBAL__N__9ae7fba5_10_SoftMax_cu_9f978f6321softmax_warp_backwardIfN3c104HalfEfLi1ELb1ELb0EEEvPT0_PKT_S7_iiiPKb,"aw",@nobits
	.sectionflags	@""
	.align	16
	.zero		1024


//--------------------- .nv.shared._ZN43_GLOBAL__N__9ae7fba5_10_SoftMax_cu_9f978f6321softmax_warp_backwardIfN3c104HalfEfLi0ELb1ELb0EEEvPT0_PKT_S7_iiiPKb --------------------------
	.section	.nv.shared._ZN43_GLOBAL__N__9ae7fba5_10_SoftMax_cu_9f978f6321softmax_warp_backwardIfN3c104HalfEfLi0ELb1ELb0EEEvPT0_PKT_S7_iiiPKb,"aw",@nobits
	.sectionflags	@""
	.align	16
	.zero		1024


//--------------------- .nv.shared._ZN43_GLOBAL__N__9ae7fba5_10_SoftMax_cu_9f978f6321softmax_warp_backwardIN3c104HalfES2_fLi10ELb1ELb0EEEvPT0_PKT_S7_iiiPKb --------------------------
	.section	.nv.shared._ZN43_GLOBAL__N__9ae7fba5_10_SoftMax_cu_9f978f6321softmax_warp_backwardIN3c104HalfES2_fLi10ELb1ELb0EEEvPT0_PKT_S7_iiiPKb,"aw",@nobits
	.sectionflags	@""
	.align	16
	.zero		1024


//--------------------- .nv.shared._ZN43_GLOBAL__N__9ae7fba5_10_SoftMax_cu_9f978f6321softmax_warp_backwardIN3c104HalfES2_fLi9ELb1ELb0EEEvPT0_PKT_S7_iiiPKb --------------------------
	.section	.nv.shared._ZN43_GLOBAL__N__9ae7fba5_10_SoftMax_cu_9f978f6321softmax_warp_backwardIN3c104HalfES2_fLi9ELb1ELb0EEEvPT0_PKT_S7_iiiPKb,"aw",@nobits
	.sectionflags	@""
	.align	16
	.zero		1024


//--------------------- .nv.shared._ZN43_GLOBAL__N__9ae7fba5_10_SoftMax_cu_9f978f6321softmax_warp_backwardIN3c104HalfES2_fLi8ELb1ELb0EEEvPT0_PKT_S7_iiiPKb --------------------------
	.section	.nv.shared._ZN43_GLOBAL__N__9ae7fba5_10_SoftMax_cu_9f978f6321softmax_warp_backwardIN3c104HalfES2_fLi8ELb1ELb0EEEvPT0_PKT_S7_iiiPKb,"aw",@nobits
	.sectionflags	@""
	.align	16
	.zero		1024


//--------------------- .nv.shared._ZN43_GLOBAL__N__9ae7fba5_10_SoftMax_cu_9f978f6321softmax_warp_backwardIN3c104HalfES2_fLi7ELb1ELb0EEEvPT0_PKT_S7_iiiPKb --------------------------
	.section	.nv.shared._ZN43_GLOBAL__N__9ae7fba5_10_SoftMax_cu_9f978f6321softmax_warp_backwardIN3c104HalfES2_fLi7ELb1ELb0EEEvPT0_PKT_S7_iiiPKb,"aw",@nobits
	.sectionflags	@""
	.align	16
	.zero		1024


//--------------------- .nv.shared._ZN43_GLOBAL__N__9ae7fba5_10_SoftMax_cu_9f978f6321softmax_warp_backwardIN3c104HalfES2_fLi6ELb1ELb0EEEvPT0_PKT_S7_iiiPKb --------------------------
	.section	.nv.shared._ZN43_GLOBAL__N__9ae7fba5_10_SoftMax_cu_9f978f6321softmax_warp_backwardIN3c104HalfES2_fLi6ELb1ELb0EEEvPT0_PKT_S7_iiiPKb,"aw",@nobits
	.sectionflags	@""
	.align	16
	.zero		1024


//--------------------- .nv.shared._ZN43_GLOBAL__N__9ae7fba5_10_SoftMax_cu_9f978f6321softmax_warp_backwardIN3c104HalfES2_fLi5ELb1ELb0EEEvPT0_PKT_S7_iiiPKb --------------------------
	.section	.nv.shared._ZN43_GLOBAL__N__9ae7fba5_10_SoftMax_cu_9f978f6321softmax_warp_backwardIN3c104HalfES2_fLi5ELb1ELb0EEEvPT0_PKT_S7_iiiPKb,"aw",@nobits
	.sectionflags	@""
	.align	16
	.zero		1024


//--------------------- .nv.shared._ZN43_GLOBAL__N__9ae7fba5_10_SoftMax_cu_9f978f6321softmax_warp_backwardIN3c104HalfES2_fLi4ELb1ELb0EEEvPT0_PKT_S7_iiiPKb --------------------------
	.section	.nv.shared._ZN43_GLOBAL__N__9ae7fba5_10_SoftMax_cu_9f978f6321softmax_warp_backwardIN3c104HalfES2_fLi4ELb1ELb0EEEvPT0_PKT_S7_iiiPKb,"aw",@nobits
	.sectionflags	@""
	.align	16
	.zero		1024


//--------------------- .nv.shared._ZN43_GLOBAL__N__9ae7fba5_10_SoftMax_cu_9f978f6321softmax_warp_backwardIN3c104HalfES2_fLi3ELb1ELb0EEEvPT0_PKT_S7_iiiPKb --------------------------
	.section	.nv.shared._ZN43_GLOBAL__N__9ae7fba5_10_SoftMax_cu_9f978f6321softmax_warp_backwardIN3c104HalfES2_fLi3ELb1ELb0EEEvPT0_PKT_S7_iiiPKb,"aw",@nobits
	.sectionflags	@""
	.align	16
	.zero		1024


//--------------------- .nv.shared._ZN43_GLOBAL__N__9ae7fba5_10_SoftMax_cu_9f978f6321softmax_warp_backwardIN3c104HalfES2_fLi2ELb1ELb0EEEvPT0_PKT_S7_iiiPKb --------------------------
	.section	.nv.shared._ZN43_GLOBAL__N__9ae7fba5_10_SoftMax_cu_9f978f6321softmax_warp_backwardIN3c104HalfES2_fLi2ELb1ELb0EEEvPT0_PKT_S7_iiiPKb,"aw",@nobits
	.sectionflags	@""
	.align	16
	.zero		1024


//--------------------- .nv.shared._ZN43_GLOBAL__N__9ae7fba5_10_SoftMax_cu_9f978f6321softmax_warp_backwardIN3c104HalfES2_fLi1ELb1ELb0EEEvPT0_PKT_S7_iiiPKb --------------------------
	.section	.nv.shared._ZN43_GLOBAL__N__9ae7fba5_10_SoftMax_cu_9f978f6321softmax_warp_backwardIN3c104HalfES2_fLi1ELb1ELb0EEEvPT0_PKT_S7_iiiPKb,"aw",@nobits
	.sectionflags	@""
	.align	16
	.zero		1024


//--------------------- .nv.shared._ZN43_GLOBAL__N__9ae7fba5_10_SoftMax_cu_9f978f6321softmax_warp_backwardIN3c104HalfES2_fLi0ELb1ELb0EEEvPT0_PKT_S7_iiiPKb --------------------------
	.section	.nv.shared._ZN43_GLOBAL__N__9ae7fba5_10_SoftMax_cu_9f978f6321softmax_warp_backwardIN3c104HalfES2_fLi0ELb1ELb0EEEvPT0_PKT_S7_iiiPKb,"aw",@nobits
	.sectionflags	@""
	.align	16
	.zero		1024


//--------------------- .nv.shared._ZN43_GLOBAL__N__9ae7fba5_10_SoftMax_cu_9f978f6321softmax_warp_backwardIfffLi10ELb1ELb0EEEvPT0_PKT_S5_iiiPKb --------------------------
	.section	.nv.shared._ZN43_GLOBAL__N__9ae7fba5_10_SoftMax_cu_9f978f6321softmax_warp_backwardIfffLi10ELb1ELb0EEEvPT0_PKT_S5_iiiPKb,"aw",@nobits
	.sectionflags	@""
	.align	16
	.zero		1024


//--------------------- .nv.shared._ZN43_GLOBAL__N__9ae7fba5_10_SoftMax_cu_9f978f6321softmax_warp_backwardIfffLi9ELb1ELb0EEEvPT0_PKT_S5_iiiPKb --------------------------
	.section	.nv.shared._ZN43_GLOBAL__N__9ae7fba5_10_SoftMax_cu_9f978f6321softmax_warp_backwardIfffLi9ELb1ELb0EEEvPT0_PKT_S5_iiiPKb,"aw",@nobits
	.sectionflags	@""
	.align	16
	.zero		1024


//--------------------- .nv.shared._ZN43_GLOBAL__N__9ae7fba5_10_SoftMax_cu_9f978f6321softmax_warp_backwardIfffLi8ELb1ELb0EEEvPT0_PKT_S5_iiiPKb --------------------------
	.section	.nv.shared._ZN43_GLOBAL__N__9ae7fba5_10_SoftMax_cu_9f978f6321softmax_warp_backwardIfffLi8ELb1ELb0EEEvPT0_PKT_S5_iiiPKb,"aw",@nobits
	.sectionflags	@""
	.align	16
	.zero		1024


//--------------------- .nv.shared._ZN43_GLOBAL__N__9ae7fba5_10_SoftMax_cu_9f978f6321softmax_warp_backwardIfffLi7ELb1ELb0EEEvPT0_PKT_S5_iiiPKb --------------------------
	.section	.nv.shared._ZN43_GLOBAL__N__9ae7fba5_10_SoftMax_cu_9f978f6321softmax_warp_backwardIfffLi7ELb1ELb0EEEvPT0_PKT_S5_iiiPKb,"aw",@nobits
	.sectionflags	@""
	.align	16
	.zero		1024


//--------------------- .nv.shared._ZN43_GLOBAL__N__9ae7fba5_10_SoftMax_cu_9f978f6321softmax_warp_backwardIfffLi6ELb1ELb0EEEvPT0_PKT_S5_iiiPKb --------------------------
	.section	.nv.shared._ZN43_GLOBAL__N__9ae7fba5_10_SoftMax_cu_9f978f6321softmax_warp_backwardIfffLi6ELb1ELb0EEEvPT0_PKT_S5_iiiPKb,"aw",@nobits
	.sectionflags	@""
	.align	16
	.zero		1024


//--------------------- .nv.shared._ZN43_GLOBAL__N__9ae7fba5_10_SoftMax_cu_9f978f6321softmax_warp_backwardIfffLi5ELb1ELb0EEEvPT0_PKT_S5_iiiPKb --------------------------
	.section	.nv.shared._ZN43_GLOBAL__N__9ae7fba5_10_SoftMax_cu_9f978f6321softmax_warp_backwardIfffLi5ELb1ELb0EEEvPT0_PKT_S5_iiiPKb,"aw",@nobits
	.sectionflags	@""
	.align	16
	.zero		1024


//--------------------- .nv.shared._ZN43_GLOBAL__N__9ae7fba5_10_SoftMax_cu_9f978f6321softmax_warp_backwardIfffLi4ELb1ELb0EEEvPT0_PKT_S5_iiiPKb --------------------------
	.section	.nv.shared._ZN43_GLOBAL__N__9ae7fba5_10_SoftMax_cu_9f978f6321softmax_warp_backwardIfffLi4ELb1ELb0EEEvPT0_PKT_S5_iiiPKb,"aw",@nobits
	.sectionflags	@""
	.align	16
	.zero		1024


//--------------------- .nv.shared._ZN43_GLOBAL__N__9ae7fba5_10_SoftMax_cu_9f978f6321softmax_warp_backwardIfffLi3ELb1ELb0EEEvPT0_PKT_S5_iiiPKb --------------------------
	.section	.nv.shared._ZN43_GLOBAL__N__9ae7fba5_10_SoftMax_cu_9f978f6321softmax_warp_backwardIfffLi3ELb1ELb0EEEvPT0_PKT_S5_iiiPKb,"aw",@nobits
	.sectionflags	@""
	.align	16
	.zero		1024


//--------------------- .nv.shared._ZN43_GLOBAL__N__9ae7fba5_10_SoftMax_cu_9f978f6321softmax_warp_backwardIfffLi2ELb1ELb0EEEvPT0_PKT_S5_iiiPKb --------------------------
	.section	.nv.shared._ZN43_GLOBAL__N__9ae7fba5_10_SoftMax_cu_9f978f6321softmax_warp_backwardIfffLi2ELb1ELb0EEEvPT0_PKT_S5_iiiPKb,"aw",@nobits
	.sectionflags	@""
	.align	16
	.zero		1024


//--------------------- .nv.shared._ZN43_GLOBAL__N__9ae7fba5_10_SoftMax_cu_9f978f6321softmax_warp_backwardIfffLi1ELb1ELb0EEEvPT0_PKT_S5_iiiPKb --------------------------
	.section	.nv.shared._ZN43_GLOBAL__N__9ae7fba5_10_SoftMax_cu_9f978f6321softmax_warp_backwardIfffLi1ELb1ELb0EEEvPT0_PKT_S5_iiiPKb,"aw",@nobits
	.sectionflags	@""
	.align	16
	.zero		1024


//--------------------- .nv.shared._ZN43_GLOBAL__N__9ae7fba5_10_SoftMax_cu_9f978f6321softmax_warp_backwardIfffLi0ELb1ELb0EEEvPT0_PKT_S5_iiiPKb --------------------------
	.section	.nv.shared._ZN43_GLOBAL__N__9ae7fba5_10_SoftMax_cu_9f978f6321softmax_warp_backwardIfffLi0ELb1ELb0EEEvPT0_PKT_S5_iiiPKb,"aw",@nobits
	.sectionflags	@""
	.align	16
	.zero		1024


//--------------------- .nv.shared._ZN43_GLOBAL__N__9ae7fba5_10_SoftMax_cu_9f978f6321softmax_warp_backwardIdddLi10ELb1ELb0EEEvPT0_PKT_S5_iiiPKb --------------------------
	.section	.nv.shared._ZN43_GLOBAL__N__9ae7fba5_10_SoftMax_cu_9f978f6321softmax_warp_backwardIdddLi10ELb1ELb0EEEvPT0_PKT_S5_iiiPKb,"aw",@nobits
	.sectionflags	@""
	.align	16
	.zero		1024


//--------------------- .nv.shared._ZN43_GLOBAL__N__9ae7fba5_10_SoftMax_cu_9f978f6321softmax_warp_backwardIdddLi9ELb1ELb0EEEvPT0_PKT_S5_iiiPKb --------------------------
	.section	.nv.shared._ZN43_GLOBAL__N__9ae7fba5_10_SoftMax_cu_9f978f6321softmax_warp_backwardIdddLi9ELb1ELb0EEEvPT0_PKT_S5_iiiPKb,"aw",@nobits
	.sectionflags	@""
	.align	16
	.zero		1024


//--------------------- .nv.shared._ZN43_GLOBAL__N__9ae7fba5_10_SoftMax_cu_9f978f6321softmax_warp_backwardIdddLi8ELb1ELb0EEEvPT0_PKT_S5_iiiPKb --------------------------
	.section	.nv.shared._ZN43_GLOBAL__N__9ae7fba5_10_SoftMax_cu_9f978f6321softmax_warp_backwardIdddLi8ELb1ELb0EEEvPT0_PKT_S5_iiiPKb,"aw",@nobits
	.sectionflags	@""
	.align	16
	.zero		1024


//--------------------- .nv.shared._ZN43_GLOBAL__N__9ae7fba5_10_SoftMax_cu_9f978f6321softmax_warp_backwardIdddLi7ELb1ELb0EEEvPT0_PKT_S5_iiiPKb --------------------------
	.section	.nv.shared._ZN43_GLOBAL__N__9ae7fba5_10_SoftMax_cu_9f978f6321softmax_warp_backwardIdddLi7ELb1ELb0EEEvPT0_PKT_S5_iiiPKb,"aw",@nobits
	.sectionflags	@""
	.align	16
	.zero		1024


//--------------------- .nv.shared._ZN43_GLOBAL__N__9ae7fba5_10_SoftMax_cu_9f978f6321softmax_warp_backwardIdddLi6ELb1ELb0EEEvPT0_PKT_S5_iiiPKb --------------------------
	.section	.nv.shared._ZN43_GLOBAL__N__9ae7fba5_10_SoftMax_cu_9f978f6321softmax_warp_backwardIdddLi6ELb1ELb0EEEvPT0_PKT_S5_iiiPKb,"aw",@nobits
	.sectionflags	@""
	.align	16
	.zero		1024


//--------------------- .nv.shared._ZN43_GLOBAL__N__9ae7fba5_10_SoftMax_cu_9f978f6321softmax_warp_backwardIdddLi5ELb1ELb0EEEvPT0_PKT_S5_iiiPKb --------------------------
	.section	.nv.shared._ZN43_GLOBAL__N__9ae7fba5_10_SoftMax_cu_9f978f6321softmax_warp_backwardIdddLi5ELb1ELb0EEEvPT0_PKT_S5_iiiPKb,"aw",@nobits
	.sectionflags	@""
	.align	16
	.zero		1024


//--------------------- .nv.shared._ZN43_GLOBAL__N__9ae7fba5_10_SoftMax_cu_9f978f6321softmax_warp_backwardIdddLi4ELb1ELb0EEEvPT0_PKT_S5_iiiPKb --------------------------
	.section	.nv.shared._ZN43_GLOBAL__N__9ae7fba5_10_SoftMax_cu_9f978f6321softmax_warp_backwardIdddLi4ELb1ELb0EEEvPT0_PKT_S5_iiiPKb,"aw",@nobits
	.sectionflags	@""
	.align	16
	.zero		1024


//--------------------- .nv.shared._ZN43_GLOBAL__N__9ae7fba5_10_SoftMax_cu_9f978f6321softmax_warp_backwardIdddLi3ELb1ELb0EEEvPT0_PKT_S5_iiiPKb --------------------------
	.section	.nv.shared._ZN43_GLOBAL__N__9ae7fba5_10_SoftMax_cu_9f978f6321softmax_warp_backwardIdddLi3ELb1ELb0EEEvPT0_PKT_S5_iiiPKb,"aw",@nobits
	.sectionflags	@""
	.align	16
	.zero		1024


//--------------------- .nv.shared._ZN43_GLOBAL__N__9ae7fba5_10_SoftMax_cu_9f978f6321softmax_warp_backwardIdddLi2ELb1ELb0EEEvPT0_PKT_S5_iiiPKb --------------------------
	.section	.nv.shared._ZN43_GLOBAL__N__9ae7fba5_10_SoftMax_cu_9f978f6321softmax_warp_backwardIdddLi2ELb1ELb0EEEvPT0_PKT_S5_iiiPKb,"aw",@nobits
	.sectionflags	@""
	.align	16
	.zero		1024


//--------------------- .nv.shared._ZN43_GLOBAL__N__9ae7fba5_10_SoftMax_cu_9f978f6321softmax_warp_backwardIdddLi1ELb1ELb0EEEvPT0_PKT_S5_iiiPKb --------------------------
	.section	.nv.shared._ZN43_GLOBAL__N__9ae7fba5_10_SoftMax_cu_9f978f6321softmax_warp_backwardIdddLi1ELb1ELb0EEEvPT0_PKT_S5_iiiPKb,"aw",@nobits
	.sectionflags	@""
	.align	16
	.zero		1024


//--------------------- .nv.shared._ZN43_GLOBAL__N__9ae7fba5_10_SoftMax_cu_9f978f6321softmax_warp_backwardIdddLi0ELb1ELb0EEEvPT0_PKT_S5_iiiPKb --------------------------
	.section	.nv.shared._ZN43_GLOBAL__N__9ae7fba5_10_SoftMax_cu_9f978f6321softmax_warp_backwardIdddLi0ELb1ELb0EEEvPT0_PKT_S5_iiiPKb,"aw",@nobits
	.sectionflags	@""
	.align	16
	.zero		1024


//--------------------- .nv.shared._ZN43_GLOBAL__N__9ae7fba5_10_SoftMax_cu_9f978f6320softmax_warp_forwardIN3c108BFloat16EffLi11ELb1ELb0EEEvPT0_PKT_iiiPKbib --------------------------
	.section	.nv.shared._ZN43_GLOBAL__N__9ae7fba5_10_SoftMax_cu_9f978f6320softmax_warp_forwardIN3c108BFloat16EffLi11ELb1ELb0EEEvPT0_PKT_iiiPKbib,"aw",@nobits
	.sectionflags	@""
	.align	16
	.zero		1024


//--------------------- .nv.shared._ZN43_GLOBAL__N__9ae7fba5_10_SoftMax_cu_9f978f6320softmax_warp_forwardIN3c108BFloat16EffLi10ELb1ELb0EEEvPT0_PKT_iiiPKbib --------------------------
	.section	.nv.shared._ZN43_GLOBAL__N__9ae7fba5_10_SoftMax_cu_9f978f6320softmax_warp_forwardIN3c108BFloat16EffLi10ELb1ELb0EEEvPT0_PKT_iiiPKbib,"aw",@nobits
	.sectionflags	@""
	.align	16
	.zero		1024


//--------------------- .nv.shared._ZN43_GLOBAL__N__9ae7fba5_10_SoftMax_cu_9f978f6320softmax_warp_forwardIN3c108BFloat16EffLi9ELb1ELb0EEEvPT0_PKT_iiiPKbib --------------------------
	.section	.nv.shared._ZN43_GLOBAL__N__9ae7fba5_10_SoftMax_cu_9f978f6320softmax_warp_forwardIN3c108BFloat16EffLi9ELb1ELb0EEEvPT0_PKT_iiiPKbib,"aw",@nobits
	.sectionflags	@""
	.align	16
	.zero		1024


//--------------------- .nv.shared._ZN43_GLOBAL__N__9ae7fba5_10_SoftMax_cu_9f978f6320softmax_warp_forwardIN3c108BFloat16EffLi8ELb1ELb0EEEvPT0_PKT_iiiPKbib --------------------------
	.section	.nv.shared._ZN43_GLOBAL__N__9ae7fba5_10_SoftMax_cu_9f978f6320softmax_warp_forwardIN3c108BFloat16EffLi8ELb1ELb0EEEvPT0_PKT_iiiPKbib,"aw",@nobits
	.sectionflags	@""
	.align	16
	.zero		1024


//--------------------- .nv.shared._ZN43_GLOBAL__N__9ae7fba5_10_SoftMax_cu_9f978f6320softmax_warp_forwardIN3c108BFloat16EffLi7ELb1ELb0EEEvPT0_PKT_iiiPKbib --------------------------
	.section	.nv.shared._ZN43_GLOBAL__N__9ae7fba5_10_SoftMax_cu_9f978f6320softmax_warp_forwardIN3c108BFloat16EffLi7ELb1ELb0EEEvPT0_PKT_iiiPKbib,"aw",@nobits
	.sectionflags	@""
	.align	16
	.zero		1024


//--------------------- .nv.shared._ZN43_GLOBAL__N__9ae7fba5_10_SoftMax_cu_9f978f6320softmax_warp_forwardIN3c108BFloat16EffLi6ELb1ELb0EEEvPT0_PKT_iiiPKbib --------------------------
	.section	.nv.shared._ZN43_GLOBAL__N__9ae7fba5_10_SoftMax_cu_9f978f6320softmax_warp_forwardIN3c108BFloat16EffLi6ELb1ELb0EEEvPT0_PKT_iiiPKbib,"aw",@nobits
	.sectionflags	@""
	.align	16
	.zero		1024


//--------------------- .nv.shared._ZN43_GLOBAL__N__9ae7fba5_10_SoftMax_cu_9f978f6320softmax_warp_forwardIN3c108BFloat16EffLi5ELb1ELb0EEEvPT0_PKT_iiiPKbib --------------------------
	.section	.nv.shared._ZN43_GLOBAL__N__9ae7fba5_10_SoftMax_cu_9f978f6320softmax_warp_forwardIN3c108BFloat16EffLi5ELb1ELb0EEEvPT0_PKT_iiiPKbib,"aw",@nobits
	.sectionflags	@""
	.align	16
	.zero		1024


//--------------------- .nv.shared._ZN43_GLOBAL__N__9ae7fba5_10_SoftMax_cu_9f978f6320softmax_warp_forwardIN3c108BFloat16EffLi4ELb1ELb0EEEvPT0_PKT_iiiPKbib --------------------------
	.section	.nv.shared._ZN43_GLOBAL__N__9ae7fba5_10_SoftMax_cu_9f978f6320softmax_warp_forwardIN3c108BFloat16EffLi4ELb1ELb0EEEvPT0_PKT_iiiPKbib,"aw",@nobits
	.sectionflags	@""
	.align	16
	.zero		1024


//--------------------- .nv.shared._ZN43_GLOBAL__N__9ae7fba5_10_SoftMax_cu_9f978f6320softmax_warp_forwardIN3c108BFloat16EffLi3ELb1ELb0EEEvPT0_PKT_iiiPKbib --------------------------
	.section	.nv.shared._ZN43_GLOBAL__N__9ae7fba5_10_SoftMax_cu_9f978f6320softmax_warp_forwardIN3c108BFloat16EffLi3ELb1ELb0EEEvPT0_PKT_iiiPKbib,"aw",@nobits
	.sectionflags	@""
	.align	16
	.zero		1024


//--------------------- .nv.shared._ZN43_GLOBAL__N__9ae7fba5_10_SoftMax_cu_9f978f6320softmax_warp_forwardIN3c108BFloat16EffLi2ELb1ELb0EEEvPT0_PKT_iiiPKbib --------------------------
	.section	.nv.shared._ZN43_GLOBAL__N__9ae7fba5_10_SoftMax_cu_9f978f6320softmax_warp_forwardIN3c108BFloat16EffLi2ELb1ELb0EEEvPT0_PKT_iiiPKbib,"aw",@nobits
	.sectionflags	@""
	.align	16
	.zero		1024


//--------------------- .nv.shared._ZN43_GLOBAL__N__9ae7fba5_10_SoftMax_cu_9f978f6320softmax_warp_forwardIN3c108BFloat16EffLi1ELb1ELb0EEEvPT0_PKT_iiiPKbib --------------------------
	.section	.nv.shared._ZN43_GLOBAL__N__9ae7fba5_10_SoftMax_cu_9f978f6320softmax_warp_forwardIN3c108BFloat16EffLi1ELb1ELb0EEEvPT0_PKT_iiiPKbib,"aw",@nobits
	.sectionflags	@""
	.align	16
	.zero		1024


//--------------------- .nv.shared._ZN43_GLOBAL__N__9ae7fba5_10_SoftMax_cu_9f978f6320softmax_warp_forwardIN3c108BFloat16EffLi0ELb1ELb0EEEvPT0_PKT_iiiPKbib --------------------------
	.section	.nv.shared._ZN43_GLOBAL__N__9ae7fba5_10_SoftMax_cu_9f978f6320softmax_warp_forwardIN3c108BFloat16EffLi0ELb1ELb0EEEvPT0_PKT_iiiPKbib,"aw",@nobits
	.sectionflags	@""
	.align	16
	.zero		1024


//--------------------- .nv.shared._ZN43_GLOBAL__N__9ae7fba5_10_SoftMax_cu_9f978f6320softmax_warp_forwardIN3c108BFloat16ES2_fLi11ELb1ELb0EEEvPT0_PKT_iiiPKbib --------------------------
	.section	.nv.shared._ZN43_GLOBAL__N__9ae7fba5_10_SoftMax_cu_9f978f6320softmax_warp_forwardIN3c108BFloat16ES2_fLi11ELb1ELb0EEEvPT0_PKT_iiiPKbib,"aw",@nobits
	.sectionflags	@""
	.align	16
	.zero		1024


//--------------------- .nv.shared._ZN43_GLOBAL__N__9ae7fba5_10_SoftMax_cu_9f978f6320softmax_warp_forwardIN3c108BFloat16ES2_fLi10ELb1ELb0EEEvPT0_PKT_iiiPKbib --------------------------
	.section	.nv.shared._ZN43_GLOBAL__N__9ae7fba5_10_SoftMax_cu_9f978f6320softmax_warp_forwardIN3c108BFloat16ES2_fLi10ELb1ELb0EEEvPT0_PKT_iiiPKbib,"aw",@nobits
	.sectionflags	@""
	.align	16
	.zero		1024


//--------------------- .nv.shared._ZN43_GLOBAL__N__9ae7fba5_10_SoftMax_cu_9f978f6320softmax_warp_forwardIN3c108BFloat16ES2_fLi9ELb1ELb0EEEvPT0_PKT_iiiPKbib --------------------------
	.section	.nv.shared._ZN43_GLOBAL__N__9ae7fba5_10_SoftMax_cu_9f978f6320softmax_warp_forwardIN3c108BFloat16ES2_fLi9ELb1ELb0EEEvPT0_PKT_iiiPKbib,"aw",@nobits
	.sectionflags	@""
	.align	16
	.zero		1024


//--------------------- .nv.shared._ZN43_GLOBAL__N__9ae7fba5_10_SoftMax_cu_9f978f6320softmax_warp_forwardIN3c108BFloat16ES2_fLi8ELb1ELb0EEEvPT0_PKT_iiiPKbib --------------------------
	.section	.nv.shared._ZN43_GLOBAL__N__9ae7fba5_10_SoftMax_cu_9f978f6320softmax_warp_forwardIN3c108BFloat16ES2_fLi8ELb1ELb0EEEvPT0_PKT_iiiPKbib,"aw",@nobits
	.sectionflags	@""
	.align	16
	.zero		1024


//--------------------- .nv.shared._ZN43_GLOBAL__N__9ae7fba5_10_SoftMax_cu_9f978f6320softmax_warp_forwardIN3c108BFloat16ES2_fLi7ELb1ELb0EEEvPT0_PKT_iiiPKbib --------------------------
	.section	.nv.shared._ZN43_GLOBAL__N__9ae7fba5_10_SoftMax_cu_9f978f6320softmax_warp_forwardIN3c108BFloat16ES2_fLi7ELb1ELb0EEEvPT0_PKT_iiiPKbib,"aw",@nobits
	.sectionflags	@""
	.align	16
	.zero		1024


//--------------------- .nv.shared._ZN43_GLOBAL__N__9ae7fba5_10_SoftMax_cu_9f978f6320softmax_warp_forwardIN3c108BFloat16ES2_fLi6ELb1ELb0EEEvPT0_PKT_iiiPKbib --------------------------
	.section	.nv.shared._ZN43_GLOBAL__N__9ae7fba5_10_SoftMax_cu_9f978f6320softmax_warp_forwardIN3c108BFloat16ES2_fLi6ELb1ELb0EEEvPT0_PKT_iiiPKbib,"aw",@nobits
	.sectionflags	@""
	.align	16
	.zero		1024


//--------------------- .nv.shared._ZN43_GLOBAL__N__9ae7fba5_10_SoftMax_cu_9f978f6320softmax_warp_forwardIN3c108BFloat16ES2_fLi5ELb1ELb0EEEvPT0_PKT_iiiPKbib --------------------------
	.section	.nv.shared._ZN43_GLOBAL__N__9ae7fba5_10_SoftMax_cu_9f978f6320softmax_warp_forwardIN3c108BFloat16ES2_fLi5ELb1ELb0EEEvPT0_PKT_iiiPKbib,"aw",@nobits
	.sectionflags	@""
	.align	16
	.zero		1024


//--------------------- .nv.shared._ZN43_GLOBAL__N__9ae7fba5_10_SoftMax_cu_9f978f6320softmax_warp_forwardIN3c108BFloat16ES2_fLi4ELb1ELb0EEEvPT0_PKT_iiiPKbib --------------------------
	.section	.nv.shared._ZN43_GLOBAL__N__9ae7fba5_10_SoftMax_cu_9f978f6320softmax_warp_forwardIN3c108BFloat16ES2_fLi4ELb1ELb0EEEvPT0_PKT_iiiPKbib,"aw",@nobits
	.sectionflags	@""
	.align	16
	.zero		1024


//--------------------- .nv.shared._ZN43_GLOBAL__N__9ae7fba5_10_SoftMax_cu_9f978f6320softmax_warp_forwardIN3c108BFloat16ES2_fLi3ELb1ELb0EEEvPT0_PKT_iiiPKbib --------------------------
	.section	.nv.shared._ZN43_GLOBAL__N__9ae7fba5_10_SoftMax_cu_9f978f6320softmax_warp_forwardIN3c108BFloat16ES2_fLi3ELb1ELb0EEEvPT0_PKT_iiiPKbib,"aw",@nobits
	.sectionflags	@""
	.align	16
	.zero		1024


//--------------------- .nv.shared._ZN43_GLOBAL__N__9ae7fba5_10_SoftMax_cu_9f978f6320softmax_warp_forwardIN3c108BFloat16ES2_fLi2ELb1ELb0EEEvPT0_PKT_iiiPKbib --------------------------
	.section	.nv.shared._ZN43_GLOBAL__N__9ae7fba5_10_SoftMax_cu_9f978f6320softmax_warp_forwardIN3c108BFloat16ES2_fLi2ELb1ELb0EEEvPT0_PKT_iiiPKbib,"aw",@nobits
	.sectionflags	@""
	.align	16
	.zero		1024


//--------------------- .nv.shared._ZN43_GLOBAL__N__9ae7fba5_10_SoftMax_cu_9f978f6320softmax_warp_forwardIN3c108BFloat16ES2_fLi1ELb1ELb0EEEvPT0_PKT_iiiPKbib --------------------------
	.section	.nv.shared._ZN43_GLOBAL__N__9ae7fba5_10_SoftMax_cu_9f978f6320softmax_warp_forwardIN3c108BFloat16ES2_fLi1ELb1ELb0EEEvPT0_PKT_iiiPKbib,"aw",@nobits
	.sectionflags	@""
	.align	16
	.zero		1024


//--------------------- .nv.shared._ZN43_GLOBAL__N__9ae7fba5_10_SoftMax_cu_9f978f6320softmax_warp_forwardIN3c108BFloat16ES2_fLi0ELb1ELb0EEEvPT0_PKT_iiiPKbib --------------------------
	.section	.nv.shared._ZN43_GLOBAL__N__9ae7fba5_10_SoftMax_cu_9f978f6320softmax_warp_forwardIN3c108BFloat16ES2_fLi0ELb1ELb0EEEvPT0_PKT_iiiPKbib,"aw",@nobits
	.sectionflags	@""
	.align	16
	.zero		1024


//--------------------- .nv.shared._ZN43_GLOBAL__N__9ae7fba5_10_SoftMax_cu_9f978f6320softmax_warp_forwardIN3c104HalfEffLi11ELb1ELb0EEEvPT0_PKT_iiiPKbib --------------------------
	.section	.nv.shared._ZN43_GLOBAL__N__9ae7fba5_10_SoftMax_cu_9f978f6320softmax_warp_forwardIN3c104HalfEffLi11ELb1ELb0EEEvPT0_PKT_iiiPKbib,"aw",@nobits
	.sectionflags	@""
	.align	16
	.zero		1024


//--------------------- .nv.shared._ZN43_GLOBAL__N__9ae7fba5_10_SoftMax_cu_9f978f6320softmax_warp_forwardIN3c104HalfEffLi10ELb1ELb0EEEvPT0_PKT_iiiPKbib --------------------------
	.section	.nv.shared._ZN43_GLOBAL__N__9ae7fba5_10_SoftMax_cu_9f978f6320softmax_warp_forwardIN3c104HalfEffLi10ELb1ELb0EEEvPT0_PKT_iiiPKbib,"aw",@nobits
	.sectionflags	@""
	.align	16
	.zero		1024


//--------------------- .nv.shared._ZN43_GLOBAL__N__9ae7fba5_10_SoftMax_cu_9f978f6320softmax_warp_forwardIN3c104HalfEffLi9ELb1ELb0EEEvPT0_PKT_iiiPKbib --------------------------
	.section	.nv.shared._ZN43_GLOBAL__N__9ae7fba5_10_SoftMax_cu_9f978f6320softmax_warp_forwardIN3c104HalfEffLi9ELb1ELb0EEEvPT0_PKT_iiiPKbib,"aw",@nobits
	.sectionflags	@""
	.align	16
	.zero		1024


//--------------------- .nv.shared._ZN43_GLOBAL__N__9ae7fba5_10_SoftMax_cu_9f978f6320softmax_warp_forwardIN3c104HalfEffLi8ELb1ELb0EEEvPT0_PKT_iiiPKbib --------------------------
	.section	.nv.shared._ZN43_GLOBAL__N__9ae7fba5_10_SoftMax_cu_9f978f6320softmax_warp_forwardIN3c104HalfEffLi8ELb1ELb0EEEvPT0_PKT_iiiPKbib,"aw",@nobits
	.sectionflags	@""
	.align	16
	.zero		1024


//--------------------- .nv.shared._ZN43_GLOBAL__N__9ae7fba5_10_SoftMax_cu_9f978f6320softmax_warp_forwardIN3c104HalfEffLi7ELb1ELb0EEEvPT0_PKT_iiiPKbib --------------------------
	.section	.nv.shared._ZN43_GLOBAL__N__9ae7fba5_10_SoftMax_cu_9f978f6320softmax_warp_forwardIN3c104HalfEffLi7ELb1ELb0EEEvPT0_PKT_iiiPKbib,"aw",@nobits
	.sectionflags	@""
	.align	16
	.zero		1024


//--------------------- .nv.shared._ZN43_GLOBAL__N__9ae7fba5_10_SoftMax_cu_9f978f6320softmax_warp_forwardIN3c104HalfEffLi6ELb1ELb0EEEvPT0_PKT_iiiPKbib --------------------------
	.section	.nv.shared._ZN43_GLOBAL__N__9ae7fba5_10_SoftMax_cu_9f978f6320softmax_warp_forwardIN3c104HalfEffLi6ELb1ELb0EEEvPT0_PKT_iiiPKbib,"aw",@nobits
	.sectionflags	@""
	.align	16
	.zero		1024


//--------------------- .nv.shared._ZN43_GLOBAL__N__9ae7fba5_10_SoftMax_cu_9f978f6320softmax_warp_forwardIN3c104HalfEffLi5ELb1ELb0EEEvPT0_PKT_iiiPKbib --------------------------
	.section	.nv.shared._ZN43_GLOBAL__N__9ae7fba5_10_SoftMax_cu_9f978f6320softmax_warp_forwardIN3c104HalfEffLi5ELb1ELb0EEEvPT0_PKT_iiiPKbib,"aw",@nobits
	.sectionflags	@""
	.align	16
	.zero		1024


//--------------------- .nv.shared._ZN43_GLOBAL__N__9ae7fba5_10_SoftMax_cu_9f978f6320softmax_warp_forwardIN3c104HalfEffLi4ELb1ELb0EEEvPT0_PKT_iiiPKbib --------------------------
	.section	.nv.shared._ZN43_GLOBAL__N__9ae7fba5_10_SoftMax_cu_9f978f6320softmax_warp_forwardIN3c104HalfEffLi4ELb1ELb0EEEvPT0_PKT_iiiPKbib,"aw",@nobits
	.sectionflags	@""
	.align	16
	.zero		1024


//--------------------- .nv.shared._ZN43_GLOBAL__N__9ae7fba5_10_SoftMax_cu_9f978f6320softmax_warp_forwardIN3c104HalfEffLi3ELb1ELb0EEEvPT0_PKT_iiiPKbib --------------------------
	.section	.nv.shared._ZN43_GLOBAL__N__9ae7fba5_10_SoftMax_cu_9f978f6320softmax_warp_forwardIN3c104HalfEffLi3ELb1ELb0EEEvPT0_PKT_iiiPKbib,"aw",@nobits
	.sectionflags	@""
	.align	16
	.zero		1024


//--------------------- .nv.shared._ZN43_GLOBAL__N__9ae7fba5_10_SoftMax_cu_9f978f6320softmax_warp_forwardIN3c104HalfEffLi2ELb1ELb0EEEvPT0_PKT_iiiPKbib --------------------------
	.section	.nv.shared._ZN43_GLOBAL__N__9ae7fba5_10_SoftMax_cu_9f978f6320softmax_warp_forwardIN3c104HalfEffLi2ELb1ELb0EEEvPT0_PKT_iiiPKbib,"aw",@nobits
	.sectionflags	@""
	.align	16
	.zero		1024


//--------------------- .nv.shared._ZN43_GLOBAL__N__9ae7fba5_10_SoftMax_cu_9f978f6320softmax_warp_forwardIN3c104HalfEffLi1ELb1ELb0EEEvPT0_PKT_iiiPKbib --------------------------
	.section	.nv.shared._ZN43_GLOBAL__N__9ae7fba5_10_SoftMax_cu_9f978f6320softmax_warp_forwardIN3c104HalfEffLi1ELb1ELb0EEEvPT0_PKT_iiiPKbib,"aw",@nobits
	.sectionflags	@""
	.align	16
	.zero		1024


//--------------------- .nv.shared._ZN43_GLOBAL__N__9ae7fba5_10_SoftMax_cu_9f978f6320softmax_warp_forwardIN3c104HalfEffLi0ELb1ELb0EEEvPT0_PKT_iiiPKbib --------------------------
	.section	.nv.shared._ZN43_GLOBAL__N__9ae7fba5_10_SoftMax_cu_9f978f6320softmax_warp_forwardIN3c104HalfEffLi0ELb1ELb0EEEvPT0_PKT_iiiPKbib,"aw",@nobits
	.sectionflags	@""
	.align	16
	.zero		1024


//--------------------- .nv.shared._ZN43_GLOBAL__N__9ae7fba5_10_SoftMax_cu_9f978f6320softmax_warp_forwardIN3c104HalfES2_fLi11ELb1ELb0EEEvPT0_PKT_iiiPKbib --------------------------
	.section	.nv.shared._ZN43_GLOBAL__N__9ae7fba5_10_SoftMax_cu_9f978f6320softmax_warp_forwardIN3c104HalfES2_fLi11ELb1ELb0EEEvPT0_PKT_iiiPKbib,"aw",@nobits
	.sectionflags	@""
	.align	16
	.zero		1024


//--------------------- .nv.shared._ZN43_GLOBAL__N__9ae7fba5_10_SoftMax_cu_9f978f6320softmax_warp_forwardIN3c104HalfES2_fLi10ELb1ELb0EEEvPT0_PKT_iiiPKbib --------------------------
	.section	.nv.shared._ZN43_GLOBAL__N__9ae7fba5_10_SoftMax_cu_9f978f6320softmax_warp_forwardIN3c104HalfES2_fLi10ELb1ELb0EEEvPT0_PKT_iiiPKbib,"aw",@nobits
	.sectionflags	@""
	.align	16
	.zero		1024


//--------------------- .nv.shared._ZN43_GLOBAL__N__9ae7fba5_10_SoftMax_cu_9f978f6320softmax_warp_forwardIN3c104HalfES2_fLi9ELb1ELb0EEEvPT0_PKT_iiiPKbib --------------------------
	.section	.nv.shared._ZN43_GLOBAL__N__9ae7fba5_10_SoftMax_cu_9f978f6320softmax_warp_forwardIN3c104HalfES2_fLi9ELb1ELb0EEEvPT0_PKT_iiiPKbib,"aw",@nobits
	.sectionflags	@""
	.align	16
	.zero		1024


//--------------------- .nv.shared._ZN43_GLOBAL__N__9ae7fba5_10_SoftMax_cu_9f978f6320softmax_warp_forwardIN3c104HalfES2_fLi8ELb1ELb0EEEvPT0_PKT_iiiPKbib --------------------------
	.section	.nv.shared._ZN43_GLOBAL__N__9ae7fba5_10_SoftMax_cu_9f978f6320softmax_warp_forwardIN3c104HalfES2_fLi8ELb1ELb0EEEvPT0_PKT_iiiPKbib,"aw",@nobits
	.sectionflags	@""
	.align	16
	.zero		1024


//--------------------- .nv.shared._ZN43_GLOBAL__N__9ae7fba5_10_SoftMax_cu_9f978f6320softmax_warp_forwardIN3c104HalfES2_fLi7ELb1ELb0EEEvPT0_PKT_iiiPKbib --------------------------
	.section	.nv.shared._ZN43_GLOBAL__N__9ae7fba5_10_SoftMax_cu_9f978f6320softmax_warp_forwardIN3c104HalfES2_fLi7ELb1ELb0EEEvPT0_PKT_iiiPKbib,"aw",@nobits
	.sectionflags	@""
	.align	16
	.zero		1024


//--------------------- .nv.shared._ZN43_GLOBAL__N__9ae7fba5_10_SoftMax_cu_9f978f6320softmax_warp_forwardIN3c104HalfES2_fLi6ELb1ELb0EEEvPT0_PKT_iiiPKbib --------------------------
	.section	.nv.shared._ZN43_GLOBAL__N__9ae7fba5_10_SoftMax_cu_9f978f6320softmax_warp_forwardIN3c104HalfES2_fLi6ELb1ELb0EEEvPT0_PKT_iiiPKbib,"aw",@nobits
	.sectionflags	@""
	.align	16
	.zero		1024


//--------------------- .nv.shared._ZN43_GLOBAL__N__9ae7fba5_10_SoftMax_cu_9f978f6320softmax_warp_forwardIN3c104HalfES2_fLi5ELb1ELb0EEEvPT0_PKT_iiiPKbib --------------------------
	.section	.nv.shared._ZN43_GLOBAL__N__9ae7fba5_10_SoftMax_cu_9f978f6320softmax_warp_forwardIN3c104HalfES2_fLi5ELb1ELb0EEEvPT0_PKT_iiiPKbib,"aw",@nobits
	.sectionflags	@""
	.align	16
	.zero		1024


//--------------------- .nv.shared._ZN43_GLOBAL__N__9ae7fba5_10_SoftMax_cu_9f978f6320softmax_warp_forwardIN3c104HalfES2_fLi4ELb1ELb0EEEvPT0_PKT_iiiPKbib --------------------------
	.section	.nv.shared._ZN43_GLOBAL__N__9ae7fba5_10_SoftMax_cu_9f978f6320softmax_warp_forwardIN3c104HalfES2_fLi4ELb1ELb0EEEvPT0_PKT_iiiPKbib,"aw",@nobits
	.sectionflags	@""
	.align	16
	.zero		1024


//--------------------- .nv.shared._ZN43_GLOBAL__N__9ae7fba5_10_SoftMax_cu_9f978f6320softmax_warp_forwardIN3c104HalfES2_fLi3ELb1ELb0EEEvPT0_PKT_iiiPKbib --------------------------
	.section	.nv.shared._ZN43_GLOBAL__N__9ae7fba5_10_SoftMax_cu_9f978f6320softmax_warp_forwardIN3c104HalfES2_fLi3ELb1ELb0EEEvPT0_PKT_iiiPKbib,"aw",@nobits
	.sectionflags	@""
	.align	16
	.zero		1024


//--------------------- .nv.shared._ZN43_GLOBAL__N__9ae7fba5_10_SoftMax_cu_9f978f6320softmax_warp_forwardIN3c104HalfES2_fLi2ELb1ELb0EEEvPT0_PKT_iiiPKbib --------------------------
	.section	.nv.shared._ZN43_GLOBAL__N__9ae7fba5_10_SoftMax_cu_9f978f6320softmax_warp_forwardIN3c104HalfES2_fLi2ELb1ELb0EEEvPT0_PKT_iiiPKbib,"aw",@nobits
	.sectionflags	@""
	.align	16
	.zero		1024


//--------------------- .nv.shared._ZN43_GLOBAL__N__9ae7fba5_10_SoftMax_cu_9f978f6320softmax_warp_forwardIN3c104HalfES2_fLi1ELb1ELb0EEEvPT0_PKT_iiiPKbib --------------------------
	.section	.nv.shared._ZN43_GLOBAL__N__9ae7fba5_10_SoftMax_cu_9f978f6320softmax_warp_forwardIN3c104HalfES2_fLi1ELb1ELb0EEEvPT0_PKT_iiiPKbib,"aw",@nobits
	.sectionflags	@""
	.align	16
	.zero		1024


//--------------------- .nv.shared._ZN43_GLOBAL__N__9ae7fba5_10_SoftMax_cu_9f978f6320softmax_warp_forwardIN3c104HalfES2_fLi0ELb1ELb0EEEvPT0_PKT_iiiPKbib --------------------------
	.section	.nv.shared._ZN43_GLOBAL__N__9ae7fba5_10_SoftMax_cu_9f978f6320softmax_warp_forwardIN3c104HalfES2_fLi0ELb1ELb0EEEvPT0_PKT_iiiPKbib,"aw",@nobits
	.sectionflags	@""
	.align	16
	.zero		1024


//--------------------- .nv.shared._ZN43_GLOBAL__N__9ae7fba5_10_SoftMax_cu_9f978f6320softmax_warp_forwardIfffLi11ELb1ELb0EEEvPT0_PKT_iiiPKbib --------------------------
	.section	.nv.shared._ZN43_GLOBAL__N__9ae7fba5_10_SoftMax_cu_9f978f6320softmax_warp_forwardIfffLi11ELb1ELb0EEEvPT0_PKT_iiiPKbib,"aw",@nobits
	.sectionflags	@""
	.align	16
	.zero		1024


//--------------------- .nv.shared._ZN43_GLOBAL__N__9ae7fba5_10_SoftMax_cu_9f978f6320softmax_warp_forwardIfffLi10ELb1ELb0EEEvPT0_PKT_iiiPKbib --------------------------
	.section	.nv.shared._ZN43_GLOBAL__N__9ae7fba5_10_SoftMax_cu_9f978f6320softmax_warp_forwardIfffLi10ELb1ELb0EEEvPT0_PKT_iiiPKbib,"aw",@nobits
	.sectionflags	@""
	.align	16
	.zero		1024


//--------------------- .nv.shared._ZN43_GLOBAL__N__9ae7fba5_10_SoftMax_cu_9f978f6320softmax_warp_forwardIfffLi9ELb1ELb0EEEvPT0_PKT_iiiPKbib --------------------------
	.section	.nv.shared._ZN43_GLOBAL__N__9ae7fba5_10_SoftMax_cu_9f978f6320softmax_warp_forwardIfffLi9ELb1ELb0EEEvPT0_PKT_iiiPKbib,"aw",@nobits
	.sectionflags	@""
	.align	16
	.zero		1024


//--------------------- .nv.shared._ZN43_GLOBAL__N__9ae7fba5_10_SoftMax_cu_9f978f6320softmax_warp_forwardIfffLi8ELb1ELb0EEEvPT0_PKT_iiiPKbib --------------------------
	.section	.nv.shared._ZN43_GLOBAL__N__9ae7fba5_10_SoftMax_cu_9f978f6320softmax_warp_forwardIfffLi8ELb1ELb0EEEvPT0_PKT_iiiPKbib,"aw",@nobits
	.sectionflags	@""
	.align	16
	.zero		1024


//--------------------- .nv.shared._ZN43_GLOBAL__N__9ae7fba5_10_SoftMax_cu_9f978f6320softmax_warp_forwardIfffLi7ELb1ELb0EEEvPT0_PKT_iiiPKbib --------------------------
	.section	.nv.shared._ZN43_GLOBAL__N__9ae7fba5_10_SoftMax_cu_9f978f6320softmax_warp_forwardIfffLi7ELb1ELb0EEEvPT0_PKT_iiiPKbib,"aw",@nobits
	.sectionflags	@""
	.align	16
	.zero		1024


//--------------------- .nv.shared._ZN43_GLOBAL__N__9ae7fba5_10_SoftMax_cu_9f978f6320softmax_warp_forwardIfffLi6ELb1ELb0EEEvPT0_PKT_iiiPKbib --------------------------
	.section	.nv.shared._ZN43_GLOBAL__N__9ae7fba5_10_SoftMax_cu_9f978f6320softmax_warp_forwardIfffLi6ELb1ELb0EEEvPT0_PKT_iiiPKbib,"aw",@nobits
	.sectionflags	@""
	.align	16
	.zero		1024


//--------------------- .nv.shared._ZN43_GLOBAL__N__9ae7fba5_10_SoftMax_cu_9f978f6320softmax_warp_forwardIfffLi5ELb1ELb0EEEvPT0_PKT_iiiPKbib --------------------------
	.section	.nv.shared._ZN43_GLOBAL__N__9ae7fba5_10_SoftMax_cu_9f978f6320softmax_warp_forwardIfffLi5ELb1ELb0EEEvPT0_PKT_iiiPKbib,"aw",@nobits
	.sectionflags	@""
	.align	16
	.zero		1024


//--------------------- .nv.shared._ZN43_GLOBAL__N__9ae7fba5_10_SoftMax_cu_9f978f6320softmax_warp_forwardIfffLi4ELb1ELb0EEEvPT0_PKT_iiiPKbib --------------------------
	.section	.nv.shared._ZN43_GLOBAL__N__9ae7fba5_10_SoftMax_cu_9f978f6320softmax_warp_forwardIfffLi4ELb1ELb0EEEvPT0_PKT_iiiPKbib,"aw",@nobits
	.sectionflags	@""
	.align	16
	.zero		1024


//--------------------- .nv.shared._ZN43_GLOBAL__N__9ae7fba5_10_SoftMax_cu_9f978f6320softmax_warp_forwardIfffLi3ELb1ELb0EEEvPT0_PKT_iiiPKbib --------------------------
	.section	.nv.shared._ZN43_GLOBAL__N__9ae7fba5_10_SoftMax_cu_9f978f6320softmax_warp_forwardIfffLi3ELb1ELb0EEEvPT0_PKT_iiiPKbib,"aw",@nobits
	.sectionflags	@""
	.align	16
	.zero		1024


//--------------------- .nv.shared._ZN43_GLOBAL__N__9ae7fba5_10_SoftMax_cu_9f978f6320softmax_warp_forwardIfffLi2ELb1ELb0EEEvPT0_PKT_iiiPKbib --------------------------
	.section	.nv.shared._ZN43_GLOBAL__N__9ae7fba5_10_SoftMax_cu_9f978f6320softmax_warp_forwardIfffLi2ELb1ELb0EEEvPT0_PKT_iiiPKbib,"aw",@nobits
	.sectionflags	@""
	.align	16
	.zero		1024


//--------------------- .nv.shared._ZN43_GLOBAL__N__9ae7fba5_10_SoftMax_cu_9f978f6320softmax_warp_forwardIfffLi1ELb1ELb0EEEvPT0_PKT_iiiPKbib --------------------------
	.section	.nv.shared._ZN43_GLOBAL__N__9ae7fba5_10_SoftMax_cu_9f978f6320softmax_warp_forwardIfffLi1ELb1ELb0EEEvPT0_PKT_iiiPKbib,"aw",@nobits
	.sectionflags	@""
	.align	16
	.zero		1024


//--------------------- .nv.shared._ZN43_GLOBAL__N__9ae7fba5_10_SoftMax_cu_9f978f6320softmax_warp_forwardIfffLi0ELb1ELb0EEEvPT0_PKT_iiiPKbib --------------------------
	.section	.nv.shared._ZN43_GLOBAL__N__9ae7fba5_10_SoftMax_cu_9f978f6320softmax_warp_forwardIfffLi0ELb1ELb0EEEvPT0_PKT_iiiPKbib,"aw",@nobits
	.sectionflags	@""
	.align	16
	.zero		1024


//--------------------- .nv.shared._ZN43_GLOBAL__N__9ae7fba5_10_SoftMax_cu_9f978f6320softmax_warp_forwardIdddLi11ELb1ELb0EEEvPT0_PKT_iiiPKbib --------------------------
	.section	.nv.shared._ZN43_GLOBAL__N__9ae7fba5_10_SoftMax_cu_9f978f6320softmax_warp_forwardIdddLi11ELb1ELb0EEEvPT0_PKT_iiiPKbib,"aw",@nobits
	.sectionflags	@""
	.align	16
	.zero		1024


//--------------------- .nv.shared._ZN43_GLOBAL__N__9ae7fba5_10_SoftMax_cu_9f978f6320softmax_warp_forwardIdddLi10ELb1ELb0EEEvPT0_PKT_iiiPKbib --------------------------
	.section	.nv.shared._ZN43_GLOBAL__N__9ae7fba5_10_SoftMax_cu_9f978f6320softmax_warp_forwardIdddLi10ELb1ELb0EEEvPT0_PKT_iiiPKbib,"aw",@nobits
	.sectionflags	@""
	.align	16
	.zero		1024


//--------------------- .nv.shared._ZN43_GLOBAL__N__9ae7fba5_10_SoftMax_cu_9f978f6320softmax_warp_forwardIdddLi9ELb1ELb0EEEvPT0_PKT_iiiPKbib --------------------------
	.section	.nv.shared._ZN43_GLOBAL__N__9ae7fba5_10_SoftMax_cu_9f978f6320softmax_warp_forwardIdddLi9ELb1ELb0EEEvPT0_PKT_iiiPKbib,"aw",@nobits
	.sectionflags	@""
	.align	16
	.zero		1024


//--------------------- .nv.shared._ZN43_GLOBAL__N__9ae7fba5_10_SoftMax_cu_9f978f6320softmax_warp_forwardIdddLi8ELb1ELb0EEEvPT0_PKT_iiiPKbib --------------------------
	.section	.nv.shared._ZN43_GLOBAL__N__9ae7fba5_10_SoftMax_cu_9f978f6320softmax_warp_forwardIdddLi8ELb1ELb0EEEvPT0_PKT_iiiPKbib,"aw",@nobits
	.sectionflags	@""
	.align	16
	.zero		1024


//--------------------- .nv.shared._ZN43_GLOBAL__N__9ae7fba5_10_SoftMax_cu_9f978f6320softmax_warp_forwardIdddLi7ELb1ELb0EEEvPT0_PKT_iiiPKbib --------------------------
	.section	.nv.shared._ZN43_GLOBAL__N__9ae7fba5_10_SoftMax_cu_9f978f6320softmax_warp_forwardIdddLi7ELb1ELb0EEEvPT0_PKT_iiiPKbib,"aw",@nobits
	.sectionflags	@""
	.align	16
	.zero		1024


//--------------------- .nv.shared._ZN43_GLOBAL__N__9ae7fba5_10_SoftMax_cu_9f978f6320softmax_warp_forwardIdddLi6ELb1ELb0EEEvPT0_PKT_iiiPKbib --------------------------
	.section	.nv.shared._ZN43_GLOBAL__N__9ae7fba5_10_SoftMax_cu_9f978f6320softmax_warp_forwardIdddLi6ELb1ELb0EEEvPT0_PKT_iiiPKbib,"aw",@nobits
	.sectionflags	@""
	.align	16
	.zero		1024


//--------------------- .nv.shared._ZN43_GLOBAL__N__9ae7fba5_10_SoftMax_cu_9f978f6320softmax_warp_forwardIdddLi5ELb1ELb0EEEvPT0_PKT_iiiPKbib --------------------------
	.section	.nv.shared._ZN43_GLOBAL__N__9ae7fba5_10_SoftMax_cu_9f978f6320softmax_warp_forwardIdddLi5ELb1ELb0EEEvPT0_PKT_iiiPKbib,"aw",@nobits
	.sectionflags	@""
	.align	16
	.zero		1024


//--------------------- .nv.shared._ZN43_GLOBAL__N__9ae7fba5_10_SoftMax_cu_9f978f6320softmax_warp_forwardIdddLi4ELb1ELb0EEEvPT0_PKT_iiiPKbib --------------------------
	.section	.nv.shared._ZN43_GLOBAL__N__9ae7fba5_10_SoftMax_cu_9f978f6320softmax_warp_forwardIdddLi4ELb1ELb0EEEvPT0_PKT_iiiPKbib,"aw",@nobits
	.sectionflags	@""
	.align	16
	.zero		1024


//--------------------- .nv.shared._ZN43_GLOBAL__N__9ae7fba5_10_SoftMax_cu_9f978f6320softmax_warp_forwardIdddLi3ELb1ELb0EEEvPT0_PKT_iiiPKbib --------------------------
	.section	.nv.shared._ZN43_GLOBAL__N__9ae7fba5_10_SoftMax_cu_9f978f6320softmax_warp_forwardIdddLi3ELb1ELb0EEEvPT0_PKT_iiiPKbib,"aw",@nobits
	.sectionflags	@""
	.align	16
	.zero		1024


//--------------------- .nv.shared._ZN43_GLOBAL__N__9ae7fba5_10_SoftMax_cu_9f978f6320softmax_warp_forwardIdddLi2ELb1ELb0EEEvPT0_PKT_iiiPKbib --------------------------
	.section	.nv.shared._ZN43_GLOBAL__N__9ae7fba5_10_SoftMax_cu_9f978f6320softmax_warp_forwardIdddLi2ELb1ELb0EEEvPT0_PKT_iiiPKbib,"aw",@nobits
	.sectionflags	@""
	.align	16
	.zero		1024


//--------------------- .nv.shared._ZN43_GLOBAL__N__9ae7fba5_10_SoftMax_cu_9f978f6320softmax_warp_forwardIdddLi1ELb1ELb0EEEvPT0_PKT_iiiPKbib --------------------------
	.section	.nv.shared._ZN43_GLOBAL__N__9ae7fba5_10_SoftMax_cu_9f978f6320softmax_warp_forwardIdddLi1ELb1ELb0EEEvPT0_PKT_iiiPKbib,"aw",@nobits
	.sectionflags	@""
	.align	16
	.zero		1024


//--------------------- .nv.shared._ZN43_GLOBAL__N__9ae7fba5_10_SoftMax_cu_9f978f6320softmax_warp_forwardIdddLi0ELb1ELb0EEEvPT0_PKT_iiiPKbib --------------------------
	.section	.nv.shared._ZN43_GLOBAL__N__9ae7fba5_10_SoftMax_cu_9f978f6320softmax_warp_forwardIdddLi0ELb1ELb0EEEvPT0_PKT_iiiPKbib,"aw",@nobits
	.sectionflags	@""
	.align	16
	.zero		1024


//--------------------- .nv.shared._ZN2at6native43_GLOBAL__N__9ae7fba5_10_SoftMax_cu_9f978f6327cunn_SpatialSoftMaxBackwardIN3c108BFloat16EffNS1_23SoftMaxBackwardEpilogueEEEvPT_PKT1_SA_jjj --------------------------
	.section	.nv.shared._ZN2at6native43_GLOBAL__N__9ae7fba5_10_SoftMax_cu_9f978f6327cunn_SpatialSoftMaxBackwardIN3c108BFloat16EffNS1_23SoftMaxBackwardEpilogueEEEvPT_PKT1_SA_jjj,"aw",@nobits
	.sectionflags	@""
	.align	16
	.zero		1024


//--------------------- .nv.shared._ZN2at6native43_GLOBAL__N__9ae7fba5_10_SoftMax_cu_9f978f6327cunn_SpatialSoftMaxBackwardIN3c108BFloat16EfS4_NS1_23SoftMaxBackwardEpilogueEEEvPT_PKT1_SA_jjj --------------------------
	.section	.nv.shared._ZN2at6native43_GLOBAL__N__9ae7fba5_10_SoftMax_cu_9f978f6327cunn_SpatialSoftMaxBackwardIN3c108BFloat16EfS4_NS1_23SoftMaxBackwardEpilogueEEEvPT_PKT1_SA_jjj,"aw",@nobits
	.sectionflags	@""
	.align	16
	.zero		1024


//--------------------- .nv.shared._ZN2at6native43_GLOBAL__N__9ae7fba5_10_SoftMax_cu_9f978f6327cunn_SpatialSoftMaxBackwardIN3c104HalfEffNS1_23SoftMaxBackwardEpilogueEEEvPT_PKT1_SA_jjj --------------------------
	.section	.nv.shared._ZN2at6native43_GLOBAL__N__9ae7fba5_10_SoftMax_cu_9f978f6327cunn_SpatialSoftMaxBackwardIN3c104HalfEffNS1_23SoftMaxBackwardEpilogueEEEvPT_PKT1_SA_jjj,"aw",@nobits
	.sectionflags	@""
	.align	16
	.zero		1024


//--------------------- .nv.shared._ZN2at6native43_GLOBAL__N__9ae7fba5_10_SoftMax_cu_9f978f6327cunn_SpatialSoftMaxBackwardIN3c104HalfEfS4_NS1_23SoftMaxBackwardEpilogueEEEvPT_PKT1_SA_jjj --------------------------
	.section	.nv.shared._ZN2at6native43_GLOBAL__N__9ae7fba5_10_SoftMax_cu_9f978f6327cunn_SpatialSoftMaxBackwardIN3c104HalfEfS4_NS1_23SoftMaxBackwardEpilogueEEEvPT_PKT1_SA_jjj,"aw",@nobits
	.sectionflags	@""
	.align	16
	.zero		1024


//--------------------- .nv.shared._ZN2at6native43_GLOBAL__N__9ae7fba5_10_SoftMax_cu_9f978f6327cunn_SpatialSoftMaxBackwardIfffNS1_23SoftMaxBackwardEpilogueEEEvPT_PKT1_S8_jjj --------------------------
	.section	.nv.shared._ZN2at6native43_GLOBAL__N__9ae7fba5_10_SoftMax_cu_9f978f6327cunn_SpatialSoftMaxBackwardIfffNS1_23SoftMaxBackwardEpilogueEEEvPT_PKT1_S8_jjj,"aw",@nobits
	.sectionflags	@""
	.align	16
	.zero		1024


//--------------------- .nv.shared._ZN2at6native43_GLOBAL__N__9ae7fba5_10_SoftMax_cu_9f978f6327cunn_SpatialSoftMaxBackwardIdddNS1_23SoftMaxBackwardEpilogueEEEvPT_PKT1_S8_jjj --------------------------
	.section	.nv.shared._ZN2at6native43_GLOBAL__N__9ae7fba5_10_SoftMax_cu_9f978f6327cunn_SpatialSoftMaxBackwardIdddNS1_23SoftMaxBackwardEpilogueEEEvPT_PKT1_S8_jjj,"aw",@nobits
	.sectionflags	@""
	.align	16
	.zero		1024


//--------------------- .nv.shared._ZN2at6native43_GLOBAL__N__9ae7fba5_10_SoftMax_cu_9f978f6320cunn_SoftMaxBackwardILi4EN3c108BFloat16EffNS1_23SoftMaxBackwardEpilogueEEEvPT0_PKT2_SA_l --------------------------
	.section	.nv.shared._ZN2at6native43_GLOBAL__N__9ae7fba5_10_SoftMax_cu_9f978f6320cunn_SoftMaxBackwardILi4EN3c108BFloat16EffNS1_23SoftMaxBackwardEpilogueEEEvPT0_PKT2_SA_l,"aw",@nobits
	.sectionflags	@""
	.align	16
	.zero		1024


//--------------------- .nv.shared._ZN2at6native43_GLOBAL__N__9ae7fba5_10_SoftMax_cu_9f978f6324cunn_SoftMaxBackwardSmemILi4EN3c108BFloat16EffNS1_23SoftMaxBackwardEpilogueEEEvPT0_PKT2_SA_l --------------------------
	.section	.nv.shared._ZN2at6native43_GLOBAL__N__9ae7fba5_10_SoftMax_cu_9f978f6324cunn_SoftMaxBackwardSmemILi4EN3c108BFloat16EffNS1_23SoftMaxBackwardEpilogueEEEvPT0_PKT2_SA_l,"aw",@nobits
	.sectionflags	@""
	.align	16
	.zero		1024


//--------------------- .nv.shared._ZN2at6native43_GLOBAL__N__9ae7fba5_10_SoftMax_cu_9f978f6320cunn_SoftMaxBackwardILi8EN3c108BFloat16EfS4_NS1_23SoftMaxBackwardEpilogueEEEvPT0_PKT2_SA_l --------------------------
	.section	.nv.shared._ZN2at6native43_GLOBAL__N__9ae7fba5_10_SoftMax_cu_9f978f6320cunn_SoftMaxBackwardILi8EN3c108BFloat16EfS4_NS1_23SoftMaxBackwardEpilogueEEEvPT0_PKT2_SA_l,"aw",@nobits
	.sectionflags	@""
	.align	16
	.zero		1024


//--------------------- .nv.shared._ZN2at6native43_GLOBAL__N__9ae7fba5_10_SoftMax_cu_9f978f6324cunn_SoftMaxBackwardSmemILi8EN3c108BFloat16EfS4_NS1_23SoftMaxBackwardEpilogueEEEvPT0_PKT2_SA_l --------------------------
	.section	.nv.shared._ZN2at6native43_GLOBAL__N__9ae7fba5_10_SoftMax_cu_9f978f6324cunn_SoftMaxBackwardSmemILi8EN3c108BFloat16EfS4_NS1_23SoftMaxBackwardEpilogueEEEvPT0_PKT2_SA_l,"aw",@nobits
	.sectionflags	@""
	.align	16
	.zero		1024


//--------------------- .nv.shared._ZN2at6native43_GLOBAL__N__9ae7fba5_10_SoftMax_cu_9f978f6320cunn_SoftMaxBackwardILi4EN3c104HalfEffNS1_23SoftMaxBackwardEpilogueEEEvPT0_PKT2_SA_l --------------------------
	.section	.nv.shared._ZN2at6native43_GLOBAL__N__9ae7fba5_10_SoftMax_cu_9f978f6320cunn_SoftMaxBackwardILi4EN3c104HalfEffNS1_23SoftMaxBackwardEpilogueEEEvPT0_PKT2_SA_l,"aw",@nobits
	.sectionflags	@""
	.align	16
	.zero		1024


//--------------------- .nv.shared._ZN2at6native43_GLOBAL__N__9ae7fba5_10_SoftMax_cu_9f978f6324cunn_SoftMaxBackwardSmemILi4EN3c104HalfEffNS1_23SoftMaxBackwardEpilogueEEEvPT0_PKT2_SA_l --------------------------
	.section	.nv.shared._ZN2at6native43_GLOBAL__N__9ae7fba5_10_SoftMax_cu_9f978f6324cunn_SoftMaxBackwardSmemILi4EN3c104HalfEffNS1_23SoftMaxBackwardEpilogueEEEvPT0_PKT2_SA_l,"aw",@nobits
	.sectionflags	@""
	.align	16
	.zero		1024


//--------------------- .nv.shared._ZN2at6native43_GLOBAL__N__9ae7fba5_10_SoftMax_cu_9f978f6320cunn_SoftMaxBackwardILi8EN3c104HalfEfS4_NS1_23SoftMaxBackwardEpilogueEEEvPT0_PKT2_SA_l --------------------------
	.section	.nv.shared._ZN2at6native43_GLOBAL__N__9ae7fba5_10_SoftMax_cu_9f978f6320cunn_SoftMaxBackwardILi8EN3c104HalfEfS4_NS1_23SoftMaxBackwardEpilogueEEEvPT0_PKT2_SA_l,"aw",@nobits
	.sectionflags	@""
	.align	16
	.zero		1024


//--------------------- .nv.shared._ZN2at6native43_GLOBAL__N__9ae7fba5_10_SoftMax_cu_9f978f6324cunn_SoftMaxBackwardSmemILi8EN3c104HalfEfS4_NS1_23SoftMaxBackwardEpilogueEEEvPT0_PKT2_SA_l --------------------------
	.section	.nv.shared._ZN2at6native43_GLOBAL__N__9ae7fba5_10_SoftMax_cu_9f978f6324cunn_SoftMaxBackwardSmemILi8EN3c104HalfEfS4_NS1_23SoftMaxBackwardEpilogueEEEvPT0_PKT2_SA_l,"aw",@nobits
	.sectionflags	@""
	.align	16
	.zero		1024


//--------------------- .nv.shared._ZN2at6native43_GLOBAL__N__9ae7fba5_10_SoftMax_cu_9f978f6320cunn_SoftMaxBackwardILi4EfffNS1_23SoftMaxBackwardEpilogueEEEvPT0_PKT2_S8_l --------------------------
	.section	.nv.shared._ZN2at6native43_GLOBAL__N__9ae7fba5_10_SoftMax_cu_9f978f6320cunn_SoftMaxBackwardILi4EfffNS1_23SoftMaxBackwardEpilogueEEEvPT0_PKT2_S8_l,"aw",@nobits
	.sectionflags	@""
	.align	16
	.zero		1024


//--------------------- .nv.shared._ZN2at6native43_GLOBAL__N__9ae7fba5_10_SoftMax_cu_9f978f6324cunn_SoftMaxBackwardSmemILi4EfffNS1_23SoftMaxBackwardEpilogueEEEvPT0_PKT2_S8_l --------------------------
	.section	.nv.shared._ZN2at6native43_GLOBAL__N__9ae7fba5_10_SoftMax_cu_9f978f6324cunn_SoftMaxBackwardSmemILi4EfffNS1_23SoftMaxBackwardEpilogueEEEvPT0_PKT2_S8_l,"aw",@nobits
	.sectionflags	@""
	.align	16
	.zero		1024


//--------------------- .nv.shared._ZN2at6native43_GLOBAL__N__9ae7fba5_10_SoftMax_cu_9f978f6320cunn_SoftMaxBackwardILi2EdddNS1_23SoftMaxBackwardEpilogueEEEvPT0_PKT2_S8_l --------------------------
	.section	.nv.shared._ZN2at6native43_GLOBAL__N__9ae7fba5_10_SoftMax_cu_9f978f6320cunn_SoftMaxBackwardILi2EdddNS1_23SoftMaxBackwardEpilogueEEEvPT0_PKT2_S8_l,"aw",@nobits
	.sectionflags	@""
	.align	16
	.zero		1024


//--------------------- .nv.shared._ZN2at6native43_GLOBAL__N__9ae7fba5_10_SoftMax_cu_9f978f6324cunn_SoftMaxBackwardSmemILi2EdddNS1_23SoftMaxBackwardEpilogueEEEvPT0_PKT2_S8_l --------------------------
	.section	.nv.shared._ZN2at6native43_GLOBAL__N__9ae7fba5_10_SoftMax_cu_9f978f6324cunn_SoftMaxBackwardSmemILi2EdddNS1_23SoftMaxBackwardEpilogueEEEvPT0_PKT2_S8_l,"aw",@nobits
	.sectionflags	@""
	.align	16
	.zero		1024


//--------------------- .nv.shared._ZN2at6native43_GLOBAL__N__9ae7fba5_10_SoftMax_cu_9f978f6326cunn_SpatialSoftMaxForwardIN3c108BFloat16EfflNS1_22SoftMaxForwardEpilogueEEEvPT1_PKT_T2_SB_SB_ --------------------------
	.section	.nv.shared._ZN2at6native43_GLOBAL__N__9ae7fba5_10_SoftMax_cu_9f978f6326cunn_SpatialSoftMaxForwardIN3c108BFloat16EfflNS1_22SoftMaxForwardEpilogueEEEvPT1_PKT_T2_SB_SB_,"aw",@nobits
	.sectionflags	@""
	.align	16
	.zero		1024


//--------------------- .nv.shared._ZN2at6native43_GLOBAL__N__9ae7fba5_10_SoftMax_cu_9f978f6326cunn_SpatialSoftMaxForwardIN3c108BFloat16EfS4_lNS1_22SoftMaxForwardEpilogueEEEvPT1_PKT_T2_SB_SB_ --------------------------
	.section	.nv.shared._ZN2at6native43_GLOBAL__N__9ae7fba5_10_SoftMax_cu_9f978f6326cunn_SpatialSoftMaxForwardIN3c108BFloat16EfS4_lNS1_22SoftMaxForwardEpilogueEEEvPT1_PKT_T2_SB_SB_,"aw",@nobits
	.sectionflags	@""
	.align	16
	.zero		1024


//--------------------- .nv.shared._ZN2at6native43_GLOBAL__N__9ae7fba5_10_SoftMax_cu_9f978f6326cunn_SpatialSoftMaxForwardIN3c108BFloat16EffiNS1_22SoftMaxForwardEpilogueEEEvPT1_PKT_T2_SB_SB_ --------------------------
	.section	.nv.shared._ZN2at6native43_GLOBAL__N__9ae7fba5_10_SoftMax_cu_9f978f6326cunn_SpatialSoftMaxForwardIN3c108BFloat16EffiNS1_22SoftMaxForwardEpilogueEEEvPT1_PKT_T2_SB_SB_,"aw",@nobits
	.sectionflags	@""
	.align	16
	.zero		1024


//--------------------- .nv.shared._ZN2at6native43_GLOBAL__N__9ae7fba5_10_SoftMax_cu_9f978f6326cunn_SpatialSoftMaxForwardIN3c108BFloat16EfS4_iNS1_22SoftMaxForwardEpilogueEEEvPT1_PKT_T2_SB_SB_ --------------------------
	.section	.nv.shared._ZN2at6native43_GLOBAL__N__9ae7fba5_10_SoftMax_cu_9f978f6326cunn_SpatialSoftMaxForwardIN3c108BFloat16EfS4_iNS1_22SoftMaxForwardEpilogueEEEvPT1_PKT_T2_SB_SB_,"aw",@nobits
	.sectionflags	@""
	.align	16
	.zero		1024


//--------------------- .nv.shared._ZN2at6native43_GLOBAL__N__9ae7fba5_10_SoftMax_cu_9f978f6326cunn_SpatialSoftMaxForwardIN3c104HalfEfflNS1_22SoftMaxForwardEpilogueEEEvPT1_PKT_T2_SB_SB_ --------------------------
	.section	.nv.shared._ZN2at6native43_GLOBAL__N__9ae7fba5_10_SoftMax_cu_9f978f6326cunn_SpatialSoftMaxForwardIN3c104HalfEfflNS1_22SoftMaxForwardEpilogueEEEvPT1_PKT_T2_SB_SB_,"aw",@nobits
	.sectionflags	@""
	.align	16
	.zero		1024


//--------------------- .nv.shared._ZN2at6native43_GLOBAL__N__9ae7fba5_10_SoftMax_cu_9f978f6326cunn_SpatialSoftMaxForwardIN3c104HalfEfS4_lNS1_22SoftMaxForwardEpilogueEEEvPT1_PKT_T2_SB_SB_ --------------------------
	.section	.nv.shared._ZN2at6native43_GLOBAL__N__9ae7fba5_10_SoftMax_cu_9f978f6326cunn_SpatialSoftMaxForwardIN3c104HalfEfS4_lNS1_22SoftMaxForwardEpilogueEEEvPT1_PKT_T2_SB_SB_,"aw",@nobits
	.sectionflags	@""
	.align	16
	.zero		1024


//--------------------- .nv.shared._ZN2at6native43_GLOBAL__N__9ae7fba5_10_SoftMax_cu_9f978f6326cunn_SpatialSoftMaxForwardIN3c104HalfEffiNS1_22SoftMaxForwardEpilogueEEEvPT1_PKT_T2_SB_SB_ --------------------------
	.section	.nv.shared._ZN2at6native43_GLOBAL__N__9ae7fba5_10_SoftMax_cu_9f978f6326cunn_SpatialSoftMaxForwardIN3c104HalfEffiNS1_22SoftMaxForwardEpilogueEEEvPT1_PKT_T2_SB_SB_,"aw",@nobits
	.sectionflags	@""
	.align	16
	.zero		1024


//--------------------- .nv.shared._ZN2at6native43_GLOBAL__N__9ae7fba5_10_SoftMax_cu_9f978f6326cunn_SpatialSoftMaxForwardIN3c104HalfEfS4_iNS1_22SoftMaxForwardEpilogueEEEvPT1_PKT_T2_SB_SB_ --------------------------
	.section	.nv.shared._ZN2at6native43_GLOBAL__N__9ae7fba5_10_SoftMax_cu_9f978f6326cunn_SpatialSoftMaxForwardIN3c104HalfEfS4_iNS1_22SoftMaxForwardEpilogueEEEvPT1_PKT_T2_SB_SB_,"aw",@nobits
	.sectionflags	@""
	.align	16
	.zero		1024


//--------------------- .nv.shared._ZN2at6native43_GLOBAL__N__9ae7fba5_10_SoftMax_cu_9f978f6326cunn_SpatialSoftMaxForwardIffflNS1_22SoftMaxForwardEpilogueEEEvPT1_PKT_T2_S9_S9_ --------------------------
	.section	.nv.shared._ZN2at6native43_GLOBAL__N__9ae7fba5_10_SoftMax_cu_9f978f6326cunn_SpatialSoftMaxForwardIffflNS1_22SoftMaxForwardEpilogueEEEvPT1_PKT_T2_S9_S9_,"aw",@nobits
	.sectionflags	@""
	.align	16
	.zero		1024


//--------------------- .nv.shared._ZN2at6native43_GLOBAL__N__9ae7fba5_10_SoftMax_cu_9f978f6326cunn_SpatialSoftMaxForwardIfffiNS1_22SoftMaxForwardEpilogueEEEvPT1_PKT_T2_S9_S9_ --------------------------
	.section	.nv.shared._ZN2at6native43_GLOBAL__N__9ae7fba5_10_SoftMax_cu_9f978f6326cunn_SpatialSoftMaxForwardIfffiNS1_22SoftMaxForwardEpilogueEEEvPT1_PKT_T2_S9_S9_,"aw",@nobits
	.sectionflags	@""
	.align	16
	.zero		1024


//--------------------- .nv.shared._ZN2at6native43_GLOBAL__N__9ae7fba5_10_SoftMax_cu_9f978f6326cunn_SpatialSoftMaxForwardIdddlNS1_22SoftMaxForwardEpilogueEEEvPT1_PKT_T2_S9_S9_ --------------------------
	.section	.nv.shared._ZN2at6native43_GLOBAL__N__9ae7fba5_10_SoftMax_cu_9f978f6326cunn_SpatialSoftMaxForwardIdddlNS1_22SoftMaxForwardEpilogueEEEvPT1_PKT_T2_S9_S9_,"aw",@nobits
	.sectionflags	@""
	.align	16
	.zero		1024


//--------------------- .nv.shared._ZN2at6native43_GLOBAL__N__9ae7fba5_10_SoftMax_cu_9f978f6326cunn_SpatialSoftMaxForwardIdddiNS1_22SoftMaxForwardEpilogueEEEvPT1_PKT_T2_S9_S9_ --------------------------
	.section	.nv.shared._ZN2at6native43_GLOBAL__N__9ae7fba5_10_SoftMax_cu_9f978f6326cunn_SpatialSoftMaxForwardIdddiNS1_22SoftMaxForwardEpilogueEEEvPT1_PKT_T2_S9_S9_,"aw",@nobits
	.sectionflags	@""
	.align	16
	.zero		1024


//--------------------- .nv.shared._ZN2at6native43_GLOBAL__N__9ae7fba5_10_SoftMax_cu_9f978f6319cunn_SoftMaxForwardILi8EN3c108BFloat16EffNS1_22SoftMaxForwardEpilogueEEEvPT2_PKT0_i --------------------------
	.section	.nv.shared._ZN2at6native43_GLOBAL__N__9ae7fba5_10_SoftMax_cu_9f978f6319cunn_SoftMaxForwardILi8EN3c108BFloat16EffNS1_22SoftMaxForwardEpilogueEEEvPT2_PKT0_i,"aw",@nobits
	.sectionflags	@""
	.align	16
	.zero		1024


//--------------------- .nv.shared._ZN2at6native43_GLOBAL__N__9ae7fba5_10_SoftMax_cu_9f978f6323cunn_SoftMaxForwardSmemILi8EN3c108BFloat16EffNS1_22SoftMaxForwardEpilogueElEEvPT2_PKT0_T4_ --------------------------
	.section	.nv.shared._ZN2at6native43_GLOBAL__N__9ae7fba5_10_SoftMax_cu_9f978f6323cunn_SoftMaxForwardSmemILi8EN3c108BFloat16EffNS1_22SoftMaxForwardEpilogueElEEvPT2_PKT0_T4_,"aw",@nobits
	.sectionflags	@""
	.align	16
	.zero		1024


//--------------------- .nv.shared._ZN2at6native43_GLOBAL__N__9ae7fba5_10_SoftMax_cu_9f978f6319cunn_SoftMaxForwardILi8EN3c108BFloat16EfS4_NS1_22SoftMaxForwardEpilogueEEEvPT2_PKT0_i --------------------------
	.section	.nv.shared._ZN2at6native43_GLOBAL__N__9ae7fba5_10_SoftMax_cu_9f978f6319cunn_SoftMaxForwardILi8EN3c108BFloat16EfS4_NS1_22SoftMaxForwardEpilogueEEEvPT2_PKT0_i,"aw",@nobits
	.sectionflags	@""
	.align	16
	.zero		1024


//--------------------- .nv.shared._ZN2at6native43_GLOBAL__N__9ae7fba5_10_SoftMax_cu_9f978f6323cunn_SoftMaxForwardSmemILi8EN3c108BFloat16EfS4_NS1_22SoftMaxForwardEpilogueElEEvPT2_PKT0_T4_ --------------------------
	.section	.nv.shared._ZN2at6native43_GLOBAL__N__9ae7fba5_10_SoftMax_cu_9f978f6323cunn_SoftMaxForwardSmemILi8EN3c108BFloat16EfS4_NS1_22SoftMaxForwardEpilogueElEEvPT2_PKT0_T4_,"aw",@nobits
	.sectionflags	@""
	.align	16
	.zero		1024


//--------------------- .nv.shared._ZN2at6native43_GLOBAL__N__9ae7fba5_10_SoftMax_cu_9f978f6322cunn_SoftMaxForwardRegIN3c108BFloat16EfS4_NS1_22SoftMaxForwardEpilogueElLi9EEEvPT1_PKT_T3_ --------------------------
	.section	.nv.shared._ZN2at6native43_GLOBAL__N__9ae7fba5_10_SoftMax_cu_9f978f6322cunn_SoftMaxForwardRegIN3c108BFloat16EfS4_NS1_22SoftMaxForwardEpilogueElLi9EEEvPT1_PKT_T3_,"aw",@nobits
	.sectionflags	@""
	.align	16
	.zero		1024


//--------------------- .nv.shared._ZN2at6native43_GLOBAL__N__9ae7fba5_10_SoftMax_cu_9f978f6322cunn_SoftMaxForwardRegIN3c108BFloat16EfS4_NS1_22SoftMaxForwardEpilogueElLi8EEEvPT1_PKT_T3_ --------------------------
	.section	.nv.shared._ZN2at6native43_GLOBAL__N__9ae7fba5_10_SoftMax_cu_9f978f6322cunn_SoftMaxForwardRegIN3c108BFloat16EfS4_NS1_22SoftMaxForwardEpilogueElLi8EEEvPT1_PKT_T3_,"aw",@nobits
	.sectionflags	@""
	.align	16
	.zero		1024


//--------------------- .nv.shared._ZN2at6native43_GLOBAL__N__9ae7fba5_10_SoftMax_cu_9f978f6322cunn_SoftMaxForwardRegIN3c108BFloat16EfS4_NS1_22SoftMaxForwardEpilogueElLi7EEEvPT1_PKT_T3_ --------------------------
	.section	.nv.shared._ZN2at6native43_GLOBAL__N__9ae7fba5_10_SoftMax_cu_9f978f6322cunn_SoftMaxForwardRegIN3c108BFloat16EfS4_NS1_22SoftMaxForwardEpilogueElLi7EEEvPT1_PKT_T3_,"aw",@nobits
	.sectionflags	@""
	.align	16
	.zero		1024


//--------------------- .nv.shared._ZN2at6native43_GLOBAL__N__9ae7fba5_10_SoftMax_cu_9f978f6322cunn_SoftMaxForwardRegIN3c108BFloat16EfS4_NS1_22SoftMaxForwardEpilogueElLi6EEEvPT1_PKT_T3_ --------------------------
	.section	.nv.shared._ZN2at6native43_GLOBAL__N__9ae7fba5_10_SoftMax_cu_9f978f6322cunn_SoftMaxForwardRegIN3c108BFloat16EfS4_NS1_22SoftMaxForwardEpilogueElLi6EEEvPT1_PKT_T3_,"aw",@nobits
	.sectionflags	@""
	.align	16
	.zero		1024


//--------------------- .nv.shared._ZN2at6native43_GLOBAL__N__9ae7fba5_10_SoftMax_cu_9f978f6322cunn_SoftMaxForwardRegIN3c108BFloat16EfS4_NS1_22SoftMaxForwardEpilogueElLi5EEEvPT1_PKT_T3_ --------------------------
	.section	.nv.shared._ZN2at6native43_GLOBAL__N__9ae7fba5_10_SoftMax_cu_9f978f6322cunn_SoftMaxForwardRegIN3c108BFloat16EfS4_NS1_22SoftMaxForwardEpilogueElLi5EEEvPT1_PKT_T3_,"aw",@nobits
	.sectionflags	@""
	.align	16
	.zero		1024


//--------------------- .nv.shared._ZN2at6native43_GLOBAL__N__9ae7fba5_10_SoftMax_cu_9f978f6322cunn_SoftMaxForwardRegIN3c108BFloat16EfS4_NS1_22SoftMaxForwardEpilogueElLi4EEEvPT1_PKT_T3_ --------------------------
	.section	.nv.shared._ZN2at6native43_GLOBAL__N__9ae7fba5_10_SoftMax_cu_9f978f6322cunn_SoftMaxForwardRegIN3c108BFloat16EfS4_NS1_22SoftMaxForwardEpilogueElLi4EEEvPT1_PKT_T3_,"aw",@nobits
	.sectionflags	@""
	.align	16
	.zero		1024


//--------------------- .nv.shared._ZN2at6native43_GLOBAL__N__9ae7fba5_10_SoftMax_cu_9f978f6322cunn_SoftMaxForwardRegIN3c108BFloat16EfS4_NS1_22SoftMaxForwardEpilogueElLi3EEEvPT1_PKT_T3_ --------------------------
	.section	.nv.shared._ZN2at6native43_GLOBAL__N__9ae7fba5_10_SoftMax_cu_9f978f6322cunn_SoftMaxForwardRegIN3c108BFloat16EfS4_NS1_22SoftMaxForwardEpilogueElLi3EEEvPT1_PKT_T3_,"aw",@nobits
	.sectionflags	@""
	.align	16
	.zero		1024


//--------------------- .nv.shared._ZN2at6native43_GLOBAL__N__9ae7fba5_10_SoftMax_cu_9f978f6322cunn_SoftMaxForwardRegIN3c108BFloat16EfS4_NS1_22SoftMaxForwardEpilogueElLi2EEEvPT1_PKT_T3_ --------------------------
	.section	.nv.shared._ZN2at6native43_GLOBAL__N__9ae7fba5_10_SoftMax_cu_9f978f6322cunn_SoftMaxForwardRegIN3c108BFloat16EfS4_NS1_22SoftMaxForwardEpilogueElLi2EEEvPT1_PKT_T3_,"aw",@nobits
	.sectionflags	@""
	.align	16
	.zero		1024


//--------------------- .nv.shared._ZN2at6native43_GLOBAL__N__9ae7fba5_10_SoftMax_cu_9f978f6322cunn_SoftMaxForwardRegIN3c108BFloat16EfS4_NS1_22SoftMaxForwardEpilogueElLi1EEEvPT1_PKT_T3_ --------------------------
	.section	.nv.shared._ZN2at6native43_GLOBAL__N__9ae7fba5_10_SoftMax_cu_9f978f6322cunn_SoftMaxForwardRegIN3c108BFloat16EfS4_NS1_22SoftMaxForwardEpilogueElLi1EEEvPT1_PKT_T3_,"aw",@nobits
	.sectionflags	@""
	.align	16
	.zero		1024


//--------------------- .nv.shared._ZN2at6native43_GLOBAL__N__9ae7fba5_10_SoftMax_cu_9f978f6319cunn_SoftMaxForwardILi8EN3c104HalfEffNS1_22SoftMaxForwardEpilogueEEEvPT2_PKT0_i --------------------------
	.section	.nv.shared._ZN2at6native43_GLOBAL__N__9ae7fba5_10_SoftMax_cu_9f978f6319cunn_SoftMaxForwardILi8EN3c104HalfEffNS1_22SoftMaxForwardEpilogueEEEvPT2_PKT0_i,"aw",@nobits
	.sectionflags	@""
	.align	16
	.zero		1024


//--------------------- .nv.shared._ZN2at6native43_GLOBAL__N__9ae7fba5_10_SoftMax_cu_9f978f6323cunn_SoftMaxForwardSmemILi8EN3c104HalfEffNS1_22SoftMaxForwardEpilogueElEEvPT2_PKT0_T4_ --------------------------
	.section	.nv.shared._ZN2at6native43_GLOBAL__N__9ae7fba5_10_SoftMax_cu_9f978f6323cunn_SoftMaxForwardSmemILi8EN3c104HalfEffNS1_22SoftMaxForwardEpilogueElEEvPT2_PKT0_T4_,"aw",@nobits
	.sectionflags	@""
	.align	16
	.zero		1024


//--------------------- .nv.shared._ZN2at6native43_GLOBAL__N__9ae7fba5_10_SoftMax_cu_9f978f6319cunn_SoftMaxForwardILi8EN3c104HalfEfS4_NS1_22SoftMaxForwardEpilogueEEEvPT2_PKT0_i --------------------------
	.section	.nv.shared._ZN2at6native43_GLOBAL__N__9ae7fba5_10_SoftMax_cu_9f978f6319cunn_SoftMaxForwardILi8EN3c104HalfEfS4_NS1_22SoftMaxForwardEpilogueEEEvPT2_PKT0_i,"aw",@nobits
	.sectionflags	@""
	.align	16
	.zero		1024


//--------------------- .nv.shared._ZN2at6native43_GLOBAL__N__9ae7fba5_10_SoftMax_cu_9f978f6323cunn_SoftMaxForwardSmemILi8EN3c104HalfEfS4_NS1_22SoftMaxForwardEpilogueElEEvPT2_PKT0_T4_ --------------------------
	.section	.nv.shared._ZN2at6native43_GLOBAL__N__9ae7fba5_10_SoftMax_cu_9f978f6323cunn_SoftMaxForwardSmemILi8EN3c104HalfEfS4_NS1_22SoftMaxForwardEpilogueElEEvPT2_PKT0_T4_,"aw",@nobits
	.sectionflags	@""
	.align	16
	.zero		1024


//--------------------- .nv.shared._ZN2at6native43_GLOBAL__N__9ae7fba5_10_SoftMax_cu_9f978f6322cunn_SoftMaxForwardRegIN3c104HalfEfS4_NS1_22SoftMaxForwardEpilogueElLi9EEEvPT1_PKT_T3_ --------------------------
	.section	.nv.shared._ZN2at6native43_GLOBAL__N__9ae7fba5_10_SoftMax_cu_9f978f6322cunn_SoftMaxForwardRegIN3c104HalfEfS4_NS1_22SoftMaxForwardEpilogueElLi9EEEvPT1_PKT_T3_,"aw",@nobits
	.sectionflags	@""
	.align	16
	.zero		1024


//--------------------- .nv.shared._ZN2at6native43_GLOBAL__N__9ae7fba5_10_SoftMax_cu_9f978f6322cunn_SoftMaxForwardRegIN3c104HalfEfS4_NS1_22SoftMaxForwardEpilogueElLi8EEEvPT1_PKT_T3_ --------------------------
	.section	.nv.shared._ZN2at6native43_GLOBAL__N__9ae7fba5_10_SoftMax_cu_9f978f6322cunn_SoftMaxForwardRegIN3c104HalfEfS4_NS1_22SoftMaxForwardEpilogueElLi8EEEvPT1_PKT_T3_,"aw",@nobits
	.sectionflags	@""
	.align	16
	.zero		1024


//--------------------- .nv.shared._ZN2at6native43_GLOBAL__N__9ae7fba5_10_SoftMax_cu_9f978f6322cunn_SoftMaxForwardRegIN3c104HalfEfS4_NS1_22SoftMaxForwardEpilogueElLi7EEEvPT1_PKT_T3_ --------------------------
	.section	.nv.shared._ZN2at6native43_GLOBAL__N__9ae7fba5_10_SoftMax_cu_9f978f6322cunn_SoftMaxForwardRegIN3c104HalfEfS4_NS1_22SoftMaxForwardEpilogueElLi7EEEvPT1_PKT_T3_,"aw",@nobits
	.sectionflags	@""
	.align	16
	.zero		1024


//--------------------- .nv.shared._ZN2at6native43_GLOBAL__N__9ae7fba5_10_SoftMax_cu_9f978f6322cunn_SoftMaxForwardRegIN3c104HalfEfS4_NS1_22SoftMaxForwardEpilogueElLi6EEEvPT1_PKT_T3_ --------------------------
	.section	.nv.shared._ZN2at6native43_GLOBAL__N__9ae7fba5_10_SoftMax_cu_9f978f6322cunn_SoftMaxForwardRegIN3c104HalfEfS4_NS1_22SoftMaxForwardEpilogueElLi6EEEvPT1_PKT_T3_,"aw",@nobits
	.sectionflags	@""
	.align	16
	.zero		1024


//--------------------- .nv.shared._ZN2at6native43_GLOBAL__N__9ae7fba5_10_SoftMax_cu_9f978f6322cunn_SoftMaxForwardRegIN3c104HalfEfS4_NS1_22SoftMaxForwardEpilogueElLi5EEEvPT1_PKT_T3_ --------------------------
	.section	.nv.shared._ZN2at6native43_GLOBAL__N__9ae7fba5_10_SoftMax_cu_9f978f6322cunn_SoftMaxForwardRegIN3c104HalfEfS4_NS1_22SoftMaxForwardEpilogueElLi5EEEvPT1_PKT_T3_,"aw",@nobits
	.sectionflags	@""
	.align	16
	.zero		1024


//--------------------- .nv.shared._ZN2at6native43_GLOBAL__N__9ae7fba5_10_SoftMax_cu_9f978f6322cunn_SoftMaxForwardRegIN3c104HalfEfS4_NS1_22SoftMaxForwardEpilogueElLi4EEEvPT1_PKT_T3_ --------------------------
	.section	.nv.shared._ZN2at6native43_GLOBAL__N__9ae7fba5_10_SoftMax_cu_9f978f6322cunn_SoftMaxForwardRegIN3c104HalfEfS4_NS1_22SoftMaxForwardEpilogueElLi4EEEvPT1_PKT_T3_,"aw",@nobits
	.sectionflags	@""
	.align	16
	.zero		1024


//--------------------- .nv.shared._ZN2at6native43_GLOBAL__N__9ae7fba5_10_SoftMax_cu_9f978f6322cunn_SoftMaxForwardRegIN3c104HalfEfS4_NS1_22SoftMaxForwardEpilogueElLi3EEEvPT1_PKT_T3_ --------------------------
	.section	.nv.shared._ZN2at6native43_GLOBAL__N__9ae7fba5_10_SoftMax_cu_9f978f6322cunn_SoftMaxForwardRegIN3c104HalfEfS4_NS1_22SoftMaxForwardEpilogueElLi3EEEvPT1_PKT_T3_,"aw",@nobits
	.sectionflags	@""
	.align	16
	.zero		1024


//--------------------- .nv.shared._ZN2at6native43_GLOBAL__N__9ae7fba5_10_SoftMax_cu_9f978f6322cunn_SoftMaxForwardRegIN3c104HalfEfS4_NS1_22SoftMaxForwardEpilogueElLi2EEEvPT1_PKT_T3_ --------------------------
	.section	.nv.shared._ZN2at6native43_GLOBAL__N__9ae7fba5_10_SoftMax_cu_9f978f6322cunn_SoftMaxForwardRegIN3c104HalfEfS4_NS1_22SoftMaxForwardEpilogueElLi2EEEvPT1_PKT_T3_,"aw",@nobits
	.sectionflags	@""
	.align	16
	.zero		1024


//--------------------- .nv.shared._ZN2at6native43_GLOBAL__N__9ae7fba5_10_SoftMax_cu_9f978f6322cunn_SoftMaxForwardRegIN3c104HalfEfS4_NS1_22SoftMaxForwardEpilogueElLi1EEEvPT1_PKT_T3_ --------------------------
	.section	.nv.shared._ZN2at6native43_GLOBAL__N__9ae7fba5_10_SoftMax_cu_9f978f6322cunn_SoftMaxForwardRegIN3c104HalfEfS4_NS1_22SoftMaxForwardEpilogueElLi1EEEvPT1_PKT_T3_,"aw",@nobits
	.sectionflags	@""
	.align	16
	.zero		1024


//--------------------- .nv.shared._ZN2at6native43_GLOBAL__N__9ae7fba5_10_SoftMax_cu_9f978f6319cunn_SoftMaxForwardILi4EfffNS1_22SoftMaxForwardEpilogueEEEvPT2_PKT0_i --------------------------
	.section	.nv.shared._ZN2at6native43_GLOBAL__N__9ae7fba5_10_SoftMax_cu_9f978f6319cunn_SoftMaxForwardILi4EfffNS1_22SoftMaxForwardEpilogueEEEvPT2_PKT0_i,"aw",@nobits
	.sectionflags	@""
	.align	16
	.zero		1024


//--------------------- .nv.shared._ZN2at6native43_GLOBAL__N__9ae7fba5_10_SoftMax_cu_9f978f6323cunn_SoftMaxForwardSmemILi4EfffNS1_22SoftMaxForwardEpilogueElEEvPT2_PKT0_T4_ --------------------------
	.section	.nv.shared._ZN2at6native43_GLOBAL__N__9ae7fba5_10_SoftMax_cu_9f978f6323cunn_SoftMaxForwardSmemILi4EfffNS1_22SoftMaxForwardEpilogueElEEvPT2_PKT0_T4_,"aw",@nobits
	.sectionflags	@""
	.align	16
	.zero		1024


//--------------------- .nv.shared._ZN2at6native43_GLOBAL__N__9ae7fba5_10_SoftMax_cu_9f978f6322cunn_SoftMaxForwardRegIfffNS1_22SoftMaxForwardEpilogueElLi9EEEvPT1_PKT_T3_ --------------------------
	.section	.nv.shared._ZN2at6native43_GLOBAL__N__9ae7fba5_10_SoftMax_cu_9f978f6322cunn_SoftMaxForwardRegIfffNS1_22SoftMaxForwardEpilogueElLi9EEEvPT1_PKT_T3_,"aw",@nobits
	.sectionflags	@""
	.align	16
	.zero		1024


//--------------------- .nv.shared._ZN2at6native43_GLOBAL__N__9ae7fba5_10_SoftMax_cu_9f978f6322cunn_SoftMaxForwardRegIfffNS1_22SoftMaxForwardEpilogueElLi8EEEvPT1_PKT_T3_ --------------------------
	.section	.nv.shared._ZN2at6native43_GLOBAL__N__9ae7fba5_10_SoftMax_cu_9f978f6322cunn_SoftMaxForwardRegIfffNS1_22SoftMaxForwardEpilogueElLi8EEEvPT1_PKT_T3_,"aw",@nobits
	.sectionflags	@""
	.align	16
	.zero		1024


//--------------------- .nv.shared._ZN2at6native43_GLOBAL__N__9ae7fba5_10_SoftMax_cu_9f978f6322cunn_SoftMaxForwardRegIfffNS1_22SoftMaxForwardEpilogueElLi7EEEvPT1_PKT_T3_ --------------------------
	.section	.nv.shared._ZN2at6native43_GLOBAL__N__9ae7fba5_10_SoftMax_cu_9f978f6322cunn_SoftMaxForwardRegIfffNS1_22SoftMaxForwardEpilogueElLi7EEEvPT1_PKT_T3_,"aw",@nobits
	.sectionflags	@""
	.align	16
	.zero		1024


//--------------------- .nv.shared._ZN2at6native43_GLOBAL__N__9ae7fba5_10_SoftMax_cu_9f978f6322cunn_SoftMaxForwardRegIfffNS1_22SoftMaxForwardEpilogueElLi6EEEvPT1_PKT_T3_ --------------------------
	.section	.nv.shared._ZN2at6native43_GLOBAL__N__9ae7fba5_10_SoftMax_cu_9f978f6322cunn_SoftMaxForwardRegIfffNS1_22SoftMaxForwardEpilogueElLi6EEEvPT1_PKT_T3_,"aw",@nobits
	.sectionflags	@""
	.align	16
	.zero		1024


//--------------------- .nv.shared._ZN2at6native43_GLOBAL__N__9ae7fba5_10_SoftMax_cu_9f978f6322cunn_SoftMaxForwardRegIfffNS1_22SoftMaxForwardEpilogueElLi5EEEvPT1_PKT_T3_ --------------------------
	.section	.nv.shared._ZN2at6native43_GLOBAL__N__9ae7fba5_10_SoftMax_cu_9f978f6322cunn_SoftMaxForwardRegIfffNS1_22SoftMaxForwardEpilogueElLi5EEEvPT1_PKT_T3_,"aw",@nobits
	.sectionflags	@""
	.align	16
	.zero		1024


//--------------------- .nv.shared._ZN2at6native43_GLOBAL__N__9ae7fba5_10_SoftMax_cu_9f978f6322cunn_SoftMaxForwardRegIfffNS1_22SoftMaxForwardEpilogueElLi4EEEvPT1_PKT_T3_ --------------------------
	.section	.nv.shared._ZN2at6native43_GLOBAL__N__9ae7fba5_10_SoftMax_cu_9f978f6322cunn_SoftMaxForwardRegIfffNS1_22SoftMaxForwardEpilogueElLi4EEEvPT1_PKT_T3_,"aw",@nobits
	.sectionflags	@""
	.align	16
	.zero		1024


//--------------------- .nv.shared._ZN2at6native43_GLOBAL__N__9ae7fba5_10_SoftMax_cu_9f978f6322cunn_SoftMaxForwardRegIfffNS1_22SoftMaxForwardEpilogueElLi3EEEvPT1_PKT_T3_ --------------------------
	.section	.nv.shared._ZN2at6native43_GLOBAL__N__9ae7fba5_10_SoftMax_cu_9f978f6322cunn_SoftMaxForwardRegIfffNS1_22SoftMaxForwardEpilogueElLi3EEEvPT1_PKT_T3_,"aw",@nobits
	.sectionflags	@""
	.align	16
	.zero		1024


//--------------------- .nv.shared._ZN2at6native43_GLOBAL__N__9ae7fba5_10_SoftMax_cu_9f978f6322cunn_SoftMaxForwardRegIfffNS1_22SoftMaxForwardEpilogueElLi2EEEvPT1_PKT_T3_ --------------------------
	.section	.nv.shared._ZN2at6native43_GLOBAL__N__9ae7fba5_10_SoftMax_cu_9f978f6322cunn_SoftMaxForwardRegIfffNS1_22SoftMaxForwardEpilogueElLi2EEEvPT1_PKT_T3_,"aw",@nobits
	.sectionflags	@""
	.align	16
	.zero		1024


//--------------------- .nv.shared._ZN2at6native43_GLOBAL__N__9ae7fba5_10_SoftMax_cu_9f978f6322cunn_SoftMaxForwardRegIfffNS1_22SoftMaxForwardEpilogueElLi1EEEvPT1_PKT_T3_ --------------------------
	.section	.nv.shared._ZN2at6native43_GLOBAL__N__9ae7fba5_10_SoftMax_cu_9f978f6322cunn_SoftMaxForwardRegIfffNS1_22SoftMaxForwardEpilogueElLi1EEEvPT1_PKT_T3_,"aw",@nobits
	.sectionflags	@""
	.align	16
	.zero		1024


//--------------------- .nv.shared._ZN2at6native43_GLOBAL__N__9ae7fba5_10_SoftMax_cu_9f978f6319cunn_SoftMaxForwardILi2EdddNS1_22SoftMaxForwardEpilogueEEEvPT2_PKT0_i --------------------------
	.section	.nv.shared._ZN2at6native43_GLOBAL__N__9ae7fba5_10_SoftMax_cu_9f978f6319cunn_SoftMaxForwardILi2EdddNS1_22SoftMaxForwardEpilogueEEEvPT2_PKT0_i,"aw",@nobits
	.sectionflags	@""
	.align	16
	.zero		1024


//--------------------- .nv.shared._ZN2at6native43_GLOBAL__N__9ae7fba5_10_SoftMax_cu_9f978f6323cunn_SoftMaxForwardSmemILi2EdddNS1_22SoftMaxForwardEpilogueElEEvPT2_PKT0_T4_ --------------------------
	.section	.nv.shared._ZN2at6native43_GLOBAL__N__9ae7fba5_10_SoftMax_cu_9f978f6323cunn_SoftMaxForwardSmemILi2EdddNS1_22SoftMaxForwardEpilogueElEEvPT2_PKT0_T4_,"aw",@nobits
	.sectionflags	@""
	.align	16
	.zero		1024


//--------------------- .nv.shared._ZN2at6native43_GLOBAL__N__9ae7fba5_10_SoftMax_cu_9f978f6322cunn_SoftMaxForwardRegIdddNS1_22SoftMaxForwardEpilogueElLi9EEEvPT1_PKT_T3_ --------------------------
	.section	.nv.shared._ZN2at6native43_GLOBAL__N__9ae7fba5_10_SoftMax_cu_9f978f6322cunn_SoftMaxForwardRegIdddNS1_22SoftMaxForwardEpilogueElLi9EEEvPT1_PKT_T3_,"aw",@nobits
	.sectionflags	@""
	.align	16
	.zero		1024


//--------------------- .nv.shared._ZN2at6native43_GLOBAL__N__9ae7fba5_10_SoftMax_cu_9f978f6322cunn_SoftMaxForwardRegIdddNS1_22SoftMaxForwardEpilogueElLi8EEEvPT1_PKT_T3_ --------------------------
	.section	.nv.shared._ZN2at6native43_GLOBAL__N__9ae7fba5_10_SoftMax_cu_9f978f6322cunn_SoftMaxForwardRegIdddNS1_22SoftMaxForwardEpilogueElLi8EEEvPT1_PKT_T3_,"aw",@nobits
	.sectionflags	@""
	.align	16
	.zero		1024


//--------------------- .nv.shared._ZN2at6native43_GLOBAL__N__9ae7fba5_10_SoftMax_cu_9f978f6322cunn_SoftMaxForwardRegIdddNS1_22SoftMaxForwardEpilogueElLi7EEEvPT1_PKT_T3_ --------------------------
	.section	.nv.shared._ZN2at6native43_GLOBAL__N__9ae7fba5_10_SoftMax_cu_9f978f6322cunn_SoftMaxForwardRegIdddNS1_22SoftMaxForwardEpilogueElLi7EEEvPT1_PKT_T3_,"aw",@nobits
	.sectionflags	@""
	.align	16
	.zero		1024


//--------------------- .nv.shared._ZN2at6native43_GLOBAL__N__9ae7fba5_10_SoftMax_cu_9f978f6322cunn_SoftMaxForwardRegIdddNS1_22SoftMaxForwardEpilogueElLi6EEEvPT1_PKT_T3_ --------------------------
	.section	.nv.shared._ZN2at6native43_GLOBAL__N__9ae7fba5_10_SoftMax_cu_9f978f6322cunn_SoftMaxForwardRegIdddNS1_22SoftMaxForwardEpilogueElLi6EEEvPT1_PKT_T3_,"aw",@nobits
	.sectionflags	@""
	.align	16
	.zero		1024


//--------------------- .nv.shared._ZN2at6native43_GLOBAL__N__9ae7fba5_10_SoftMax_cu_9f978f6322cunn_SoftMaxForwardRegIdddNS1_22SoftMaxForwardEpilogueElLi5EEEvPT1_PKT_T3_ --------------------------
	.section	.nv.shared._ZN2at6native43_GLOBAL__N__9ae7fba5_10_SoftMax_cu_9f978f6322cunn_SoftMaxForwardRegIdddNS1_22SoftMaxForwardEpilogueElLi5EEEvPT1_PKT_T3_,"aw",@nobits
	.sectionflags	@""
	.align	16
	.zero		1024


//--------------------- .nv.shared._ZN2at6native43_GLOBAL__N__9ae7fba5_10_SoftMax_cu_9f978f6322cunn_SoftMaxForwardRegIdddNS1_22SoftMaxForwardEpilogueElLi4EEEvPT1_PKT_T3_ --------------------------
	.section	.nv.shared._ZN2at6native43_GLOBAL__N__9ae7fba5_10_SoftMax_cu_9f978f6322cunn_SoftMaxForwardRegIdddNS1_22SoftMaxForwardEpilogueElLi4EEEvPT1_PKT_T3_,"aw",@nobits
	.sectionflags	@""
	.align	16
	.zero		1024


//--------------------- .nv.shared._ZN2at6native43_GLOBAL__N__9ae7fba5_10_SoftMax_cu_9f978f6322cunn_SoftMaxForwardRegIdddNS1_22SoftMaxForwardEpilogueElLi3EEEvPT1_PKT_T3_ --------------------------
	.section	.nv.shared._ZN2at6native43_GLOBAL__N__9ae7fba5_10_SoftMax_cu_9f978f6322cunn_SoftMaxForwardRegIdddNS1_22SoftMaxForwardEpilogueElLi3EEEvPT1_PKT_T3_,"aw",@nobits
	.sectionflags	@""
	.align	16
	.zero		1024


//--------------------- .nv.shared._ZN2at6native43_GLOBAL__N__9ae7fba5_10_SoftMax_cu_9f978f6322cunn_SoftMaxForwardRegIdddNS1_22SoftMaxForwardEpilogueElLi2EEEvPT1_PKT_T3_ --------------------------
	.section	.nv.shared._ZN2at6native43_GLOBAL__N__9ae7fba5_10_SoftMax_cu_9f978f6322cunn_SoftMaxForwardRegIdddNS1_22SoftMaxForwardEpilogueElLi2EEEvPT1_PKT_T3_,"aw",@nobits
	.sectionflags	@""
	.align	16
	.zero		1024


//--------------------- .nv.shared._ZN2at6native43_GLOBAL__N__9ae7fba5_10_SoftMax_cu_9f978f6322cunn_SoftMaxForwardRegIdddNS1_22SoftMaxForwardEpilogueElLi1EEEvPT1_PKT_T3_ --------------------------
	.section	.nv.shared._ZN2at6native43_GLOBAL__N__9ae7fba5_10_SoftMax_cu_9f978f6322cunn_SoftMaxForwardRegIdddNS1_22SoftMaxForwardEpilogueElLi1EEEvPT1_PKT_T3_,"aw",@nobits
	.sectionflags	@""
	.align	16
	.zero		1024


//--------------------- .nv.shared._ZN2at6native43_GLOBAL__N__9ae7fba5_10_SoftMax_cu_9f978f6327cunn_SpatialSoftMaxBackwardIN3c108BFloat16EffNS1_26LogSoftMaxBackwardEpilogueEEEvPT_PKT1_SA_jjj --------------------------
	.section	.nv.shared._ZN2at6native43_GLOBAL__N__9ae7fba5_10_SoftMax_cu_9f978f6327cunn_SpatialSoftMaxBackwardIN3c108BFloat16EffNS1_26LogSoftMaxBackwardEpilogueEEEvPT_PKT1_SA_jjj,"aw",@nobits
	.sectionflags	@""
	.align	16
	.zero		1024


//--------------------- .nv.shared._ZN2at6native43_GLOBAL__N__9ae7fba5_10_SoftMax_cu_9f978f6327cunn_SpatialSoftMaxBackwardIN3c108BFloat16EfS4_NS1_26LogSoftMaxBackwardEpilogueEEEvPT_PKT1_SA_jjj --------------------------
	.section	.nv.shared._ZN2at6native43_GLOBAL__N__9ae7fba5_10_SoftMax_cu_9f978f6327cunn_SpatialSoftMaxBackwardIN3c108BFloat16EfS4_NS1_26LogSoftMaxBackwardEpilogueEEEvPT_PKT1_SA_jjj,"aw",@nobits
	.sectionflags	@""
	.align	16
	.zero		1024


//--------------------- .nv.shared._ZN2at6native43_GLOBAL__N__9ae7fba5_10_SoftMax_cu_9f978f6327cunn_SpatialSoftMaxBackwardIN3c104HalfEffNS1_26LogSoftMaxBackwardEpilogueEEEvPT_PKT1_SA_jjj --------------------------
	.section	.nv.shared._ZN2at6native43_GLOBAL__N__9ae7fba5_10_SoftMax_cu_9f978f6327cunn_SpatialSoftMaxBackwardIN3c104HalfEffNS1_26LogSoftMaxBackwardEpilogueEEEvPT_PKT1_SA_jjj,"aw",@nobits
	.sectionflags	@""
	.align	16
	.zero		1024


//--------------------- .nv.shared._ZN2at6native43_GLOBAL__N__9ae7fba5_10_SoftMax_cu_9f978f6327cunn_SpatialSoftMaxBackwardIN3c104HalfEfS4_NS1_26LogSoftMaxBackwardEpilogueEEEvPT_PKT1_SA_jjj --------------------------
	.section	.nv.shared._ZN2at6native43_GLOBAL__N__9ae7fba5_10_SoftMax_cu_9f978f6327cunn_SpatialSoftMaxBackwardIN3c104HalfEfS4_NS1_26LogSoftMaxBackwardEpilogueEEEvPT_PKT1_SA_jjj,"aw",@nobits
	.sectionflags	@""
	.align	16
	.zero		1024


//--------------------- .nv.shared._ZN2at6native43_GLOBAL__N__9ae7fba5_10_SoftMax_cu_9f978f6327cunn_SpatialSoftMaxBackwardIfffNS1_26LogSoftMaxBackwardEpilogueEEEvPT_PKT1_S8_jjj --------------------------
	.section	.nv.shared._ZN2at6native43_GLOBAL__N__9ae7fba5_10_SoftMax_cu_9f978f6327cunn_SpatialSoftMaxBackwardIfffNS1_26LogSoftMaxBackwardEpilogueEEEvPT_PKT1_S8_jjj,"aw",@nobits
	.sectionflags	@""
	.align	16
	.zero		1024


//--------------------- .nv.shared._ZN2at6native43_GLOBAL__N__9ae7fba5_10_SoftMax_cu_9f978f6327cunn_SpatialSoftMaxBackwardIdddNS1_26LogSoftMaxBackwardEpilogueEEEvPT_PKT1_S8_jjj --------------------------
	.section	.nv.shared._ZN2at6native43_GLOBAL__N__9ae7fba5_10_SoftMax_cu_9f978f6327cunn_SpatialSoftMaxBackwardIdddNS1_26LogSoftMaxBackwardEpilogueEEEvPT_PKT1_S8_jjj,"aw",@nobits
	.sectionflags	@""
	.align	16
	.zero		1024


//--------------------- .nv.shared._ZN2at6native43_GLOBAL__N__9ae7fba5_10_SoftMax_cu_9f978f6320cunn_SoftMaxBackwardILi4EN3c108BFloat16EffNS1_26LogSoftMaxBackwardEpilogueEEEvPT0_PKT2_SA_l --------------------------
	.section	.nv.shared._ZN2at6native43_GLOBAL__N__9ae7fba5_10_SoftMax_cu_9f978f6320cunn_SoftMaxBackwardILi4EN3c108BFloat16EffNS1_26LogSoftMaxBackwardEpilogueEEEvPT0_PKT2_SA_l,"aw",@nobits
	.sectionflags	@""
	.align	16
	.zero		1024


//--------------------- .nv.shared._ZN2at6native43_GLOBAL__N__9ae7fba5_10_SoftMax_cu_9f978f6324cunn_SoftMaxBackwardSmemILi4EN3c108BFloat16EffNS1_26LogSoftMaxBackwardEpilogueEEEvPT0_PKT2_SA_l --------------------------
	.section	.nv.shared._ZN2at6native43_GLOBAL__N__9ae7fba5_10_SoftMax_cu_9f978f6324cunn_SoftMaxBackwardSmemILi4EN3c108BFloat16EffNS1_26LogSoftMaxBackwardEpilogueEEEvPT0_PKT2_SA_l,"aw",@nobits
	.sectionflags	@""
	.align	16
	.zero		1024


//--------------------- .nv.shared._ZN2at6native43_GLOBAL__N__9ae7fba5_10_SoftMax_cu_9f978f6320cunn_SoftMaxBackwardILi8EN3c108BFloat16EfS4_NS1_26LogSoftMaxBackwardEpilogueEEEvPT0_PKT2_SA_l --------------------------
	.section	.nv.shared._ZN2at6native43_GLOBAL__N__9ae7fba5_10_SoftMax_cu_9f978f6320cunn_SoftMaxBackwardILi8EN3c108BFloat16EfS4_NS1_26LogSoftMaxBackwardEpilogueEEEvPT0_PKT2_SA_l,"aw",@nobits
	.sectionflags	@""
	.align	16
	.zero		1024


//--------------------- .nv.shared._ZN2at6native43_GLOBAL__N__9ae7fba5_10_SoftMax_cu_9f978f6324cunn_SoftMaxBackwardSmemILi8EN3c108BFloat16EfS4_NS1_26LogSoftMaxBackwardEpilogueEEEvPT0_PKT2_SA_l --------------------------
	.section	.nv.shared._ZN2at6native43_GLOBAL__N__9ae7fba5_10_SoftMax_cu_9f978f6324cunn_SoftMaxBackwardSmemILi8EN3c108BFloat16EfS4_NS1_26LogSoftMaxBackwardEpilogueEEEvPT0_PKT2_SA_l,"aw",@nobits
	.sectionflags	@""
	.align	16
	.zero		1024


//--------------------- .nv.shared._ZN2at6native43_GLOBAL__N__9ae7fba5_10_SoftMax_cu_9f978f6320cunn_SoftMaxBackwardILi4EN3c104HalfEffNS1_26LogSoftMaxBackwardEpilogueEEEvPT0_PKT2_SA_l --------------------------
	.section	.nv.shared._ZN2at6native43_GLOBAL__N__9ae7fba5_10_SoftMax_cu_9f978f6320cunn_SoftMaxBackwardILi4EN3c104HalfEffNS1_26LogSoftMaxBackwardEpilogueEEEvPT0_PKT2_SA_l,"aw",@nobits
	.sectionflags	@""
	.align	16
	.zero		1024


//--------------------- .nv.shared._ZN2at6native43_GLOBAL__N__9ae7fba5_10_SoftMax_cu_9f978f6324cunn_SoftMaxBackwardSmemILi4EN3c104HalfEffNS1_26LogSoftMaxBackwardEpilogueEEEvPT0_PKT2_SA_l --------------------------
	.section	.nv.shared._ZN2at6native43_GLOBAL__N__9ae7fba5_10_SoftMax_cu_9f978f6324cunn_SoftMaxBackwardSmemILi4EN3c104HalfEffNS1_26LogSoftMaxBackwardEpilogueEEEvPT0_PKT2_SA_l,"aw",@nobits
	.sectionflags	@""
	.align	16
	.zero		1024


//--------------------- .nv.shared._ZN2at6native43_GLOBAL__N__9ae7fba5_10_SoftMax_cu_9f978f6320cunn_SoftMaxBackwardILi8EN3c104HalfEfS4_NS1_26LogSoftMaxBackwardEpilogueEEEvPT0_PKT2_SA_l --------------------------
	.section	.nv.shared._ZN2at6native43_GLOBAL__N__9ae7fba5_10_SoftMax_cu_9f978f6320cunn_SoftMaxBackwardILi8EN3c104HalfEfS4_NS1_26LogSoftMaxBackwardEpilogueEEEvPT0_PKT2_SA_l,"aw",@nobits
	.sectionflags	@""
	.align	16
	.zero		1024


//--------------------- .nv.shared._ZN2at6native43_GLOBAL__N__9ae7fba5_10_SoftMax_cu_9f978f6324cunn_SoftMaxBackwardSmemILi8EN3c104HalfEfS4_NS1_26LogSoftMaxBackwardEpilogueEEEvPT0_PKT2_SA_l --------------------------
	.section	.nv.shared._ZN2at6native43_GLOBAL__N__9ae7fba5_10_SoftMax_cu_9f978f6324cunn_SoftMaxBackwardSmemILi8EN3c104HalfEfS4_NS1_26LogSoftMaxBackwardEpilogueEEEvPT0_PKT2_SA_l,"aw",@nobits
	.sectionflags	@""
	.align	16
	.zero		1024


//--------------------- .nv.shared._ZN2at6native43_GLOBAL__N__9ae7fba5_10_SoftMax_cu_9f978f6320cunn_SoftMaxBackwardILi4EfffNS1_26LogSoftMaxBackwardEpilogueEEEvPT0_PKT2_S8_l --------------------------
	.section	.nv.shared._ZN2at6native43_GLOBAL__N__9ae7fba5_10_SoftMax_cu_9f978f6320cunn_SoftMaxBackwardILi4EfffNS1_26LogSoftMaxBackwardEpilogueEEEvPT0_PKT2_S8_l,"aw",@nobits
	.sectionflags	@""
	.align	16
	.zero		1024


//--------------------- .nv.shared._ZN2at6native43_GLOBAL__N__9ae7fba5_10_SoftMax_cu_9f978f6324cunn_SoftMaxBackwardSmemILi4EfffNS1_26LogSoftMaxBackwardEpilogueEEEvPT0_PKT2_S8_l --------------------------
	.section	.nv.shared._ZN2at6native43_GLOBAL__N__9ae7fba5_10_SoftMax_cu_9f978f6324cunn_SoftMaxBackwardSmemILi4EfffNS1_26LogSoftMaxBackwardEpilogueEEEvPT0_PKT2_S8_l,"aw",@nobits
	.sectionflags	@""
	.align	16
	.zero		1024


//--------------------- .nv.shared._ZN2at6native43_GLOBAL__N__9ae7fba5_10_SoftMax_cu_9f978f6320cunn_SoftMaxBackwardILi2EdddNS1_26LogSoftMaxBackwardEpilogueEEEvPT0_PKT2_S8_l --------------------------
	.section	.nv.shared._ZN2at6native43_GLOBAL__N__9ae7fba5_10_SoftMax_cu_9f978f6320cunn_SoftMaxBackwardILi2EdddNS1_26LogSoftMaxBackwardEpilogueEEEvPT0_PKT2_S8_l,"aw",@nobits
	.sectionflags	@""
	.align	16
	.zero		1024


//--------------------- .nv.shared._ZN2at6native43_GLOBAL__N__9ae7fba5_10_SoftMax_cu_9f978f6324cunn_SoftMaxBackwardSmemILi2EdddNS1_26LogSoftMaxBackwardEpilogueEEEvPT0_PKT2_S8_l --------------------------
	.section	.nv.shared._ZN2at6native43_GLOBAL__N__9ae7fba5_10_SoftMax_cu_9f978f6324cunn_SoftMaxBackwardSmemILi2EdddNS1_26LogSoftMaxBackwardEpilogueEEEvPT0_PKT2_S8_l,"aw",@nobits
	.sectionflags	@""
	.align	16
	.zero		1024


//--------------------- .nv.shared._ZN2at6native43_GLOBAL__N__9ae7fba5_10_SoftMax_cu_9f978f6326cunn_SpatialSoftMaxForwardIN3c108BFloat16EfflNS1_25LogSoftMaxForwardEpilogueEEEvPT1_PKT_T2_SB_SB_ --------------------------
	.section	.nv.shared._ZN2at6native43_GLOBAL__N__9ae7fba5_10_SoftMax_cu_9f978f6326cunn_SpatialSoftMaxForwardIN3c108BFloat16EfflNS1_25LogSoftMaxForwardEpilogueEEEvPT1_PKT_T2_SB_SB_,"aw",@nobits
	.sectionflags	@""
	.align	16
	.zero		1024


//--------------------- .nv.shared._ZN2at6native43_GLOBAL__N__9ae7fba5_10_SoftMax_cu_9f978f6326cunn_SpatialSoftMaxForwardIN3c108BFloat16EfS4_lNS1_25LogSoftMaxForwardEpilogueEEEvPT1_PKT_T2_SB_SB_ --------------------------
	.section	.nv.shared._ZN2at6native43_GLOBAL__N__9ae7fba5_10_SoftMax_cu_9f978f6326cunn_SpatialSoftMaxForwardIN3c108BFloat16EfS4_lNS1_25LogSoftMaxForwardEpilogueEEEvPT1_PKT_T2_SB_SB_,"aw",@nobits
	.sectionflags	@""
	.align	16
	.zero		1024


//--------------------- .nv.shared._ZN2at6native43_GLOBAL__N__9ae7fba5_10_SoftMax_cu_9f978f6326cunn_SpatialSoftMaxForwardIN3c108BFloat16EffiNS1_25LogSoftMaxForwardEpilogueEEEvPT1_PKT_T2_SB_SB_ --------------------------
	.section	.nv.shared._ZN2at6native43_GLOBAL__N__9ae7fba5_10_SoftMax_cu_9f978f6326cunn_SpatialSoftMaxForwardIN3c108BFloat16EffiNS1_25LogSoftMaxForwardEpilogueEEEvPT1_PKT_T2_SB_SB_,"aw",@nobits
	.sectionflags	@""
	.align	16
	.zero		1024


//--------------------- .nv.shared._ZN2at6native43_GLOBAL__N__9ae7fba5_10_SoftMax_cu_9f978f6326cunn_SpatialSoftMaxForwardIN3c108BFloat16EfS4_iNS1_25LogSoftMaxForwardEpilogueEEEvPT1_PKT_T2_SB_SB_ --------------------------
	.section	.nv.shared._ZN2at6native43_GLOBAL__N__9ae7fba5_10_SoftMax_cu_9f978f6326cunn_SpatialSoftMaxForwardIN3c108BFloat16EfS4_iNS1_25LogSoftMaxForwardEpilogueEEEvPT1_PKT_T2_SB_SB_,"aw",@nobits
	.sectionflags	@""
	.align	16
	.zero		1024


//--------------------- .nv.shared._ZN2at6native43_GLOBAL__N__9ae7fba5_10_SoftMax_cu_9f978f6326cunn_SpatialSoftMaxForwardIN3c104HalfEfflNS1_25LogSoftMaxForwardEpilogueEEEvPT1_PKT_T2_SB_SB_ --------------------------
	.section	.nv.shared._ZN2at6native43_GLOBAL__N__9ae7fba5_10_SoftMax_cu_9f978f6326cunn_SpatialSoftMaxForwardIN3c104HalfEfflNS1_25LogSoftMaxForwardEpilogueEEEvPT1_PKT_T2_SB_SB_,"aw",@nobits
	.sectionflags	@""
	.align	16
	.zero		1024


//--------------------- .nv.shared._ZN2at6native43_GLOBAL__N__9ae7fba5_10_SoftMax_cu_9f978f6326cunn_SpatialSoftMaxForwardIN3c104HalfEfS4_lNS1_25LogSoftMaxForwardEpilogueEEEvPT1_PKT_T2_SB_SB_ --------------------------
	.section	.nv.shared._ZN2at6native43_GLOBAL__N__9ae7fba5_10_SoftMax_cu_9f978f6326cunn_SpatialSoftMaxForwardIN3c104HalfEfS4_lNS1_25LogSoftMaxForwardEpilogueEEEvPT1_PKT_T2_SB_SB_,"aw",@nobits
	.sectionflags	@""
	.align	16
	.zero		1024


//--------------------- .nv.shared._ZN2at6native43_GLOBAL__N__9ae7fba5_10_SoftMax_cu_9f978f6326cunn_SpatialSoftMaxForwardIN3c104HalfEffiNS1_25LogSoftMaxForwardEpilogueEEEvPT1_PKT_T2_SB_SB_ --------------------------
	.section	.nv.shared._ZN2at6native43_GLOBAL__N__9ae7fba5_10_SoftMax_cu_9f978f6326cunn_SpatialSoftMaxForwardIN3c104HalfEffiNS1_25LogSoftMaxForwardEpilogueEEEvPT1_PKT_T2_SB_SB_,"aw",@nobits
	.sectionflags	@""
	.align	16
	.zero		1024


//--------------------- .nv.shared._ZN2at6native43_GLOBAL__N__9ae7fba5_10_SoftMax_cu_9f978f6326cunn_SpatialSoftMaxForwardIN3c104HalfEfS4_iNS1_25LogSoftMaxForwardEpilogueEEEvPT1_PKT_T2_SB_SB_ --------------------------
	.section	.nv.shared._ZN2at6native43_GLOBAL__N__9ae7fba5_10_SoftMax_cu_9f978f6326cunn_SpatialSoftMaxForwardIN3c104HalfEfS4_iNS1_25LogSoftMaxForwardEpilogueEEEvPT1_PKT_T2_SB_SB_,"aw",@nobits
	.sectionflags	@""
	.align	16
	.zero		1024


//--------------------- .nv.shared._ZN2at6native43_GLOBAL__N__9ae7fba5_10_SoftMax_cu_9f978f6326cunn_SpatialSoftMaxForwardIffflNS1_25LogSoftMaxForwardEpilogueEEEvPT1_PKT_T2_S9_S9_ --------------------------
	.section	.nv.shared._ZN2at6native43_GLOBAL__N__9ae7fba5_10_SoftMax_cu_9f978f6326cunn_SpatialSoftMaxForwardIffflNS1_25LogSoftMaxForwardEpilogueEEEvPT1_PKT_T2_S9_S9_,"aw",@nobits
	.sectionflags	@""
	.align	16
	.zero		1024


//--------------------- .nv.shared._ZN2at6native43_GLOBAL__N__9ae7fba5_10_SoftMax_cu_9f978f6326cunn_SpatialSoftMaxForwardIfffiNS1_25LogSoftMaxForwardEpilogueEEEvPT1_PKT_T2_S9_S9_ --------------------------
	.section	.nv.shared._ZN2at6native43_GLOBAL__N__9ae7fba5_10_SoftMax_cu_9f978f6326cunn_SpatialSoftMaxForwardIfffiNS1_25LogSoftMaxForwardEpilogueEEEvPT1_PKT_T2_S9_S9_,"aw",@nobits
	.sectionflags	@""
	.align	16
	.zero		1024


//--------------------- .nv.shared._ZN2at6native43_GLOBAL__N__9ae7fba5_10_SoftMax_cu_9f978f6326cunn_SpatialSoftMaxForwardIdddlNS1_25LogSoftMaxForwardEpilogueEEEvPT1_PKT_T2_S9_S9_ --------------------------
	.section	.nv.shared._ZN2at6native43_GLOBAL__N__9ae7fba5_10_SoftMax_cu_9f978f6326cunn_SpatialSoftMaxForwardIdddlNS1_25LogSoftMaxForwardEpilogueEEEvPT1_PKT_T2_S9_S9_,"aw",@nobits
	.sectionflags	@""
	.align	16
	.zero		1024


//--------------------- .nv.shared._ZN2at6native43_GLOBAL__N__9ae7fba5_10_SoftMax_cu_9f978f6326cunn_SpatialSoftMaxForwardIdddiNS1_25LogSoftMaxForwardEpilogueEEEvPT1_PKT_T2_S9_S9_ --------------------------
	.section	.nv.shared._ZN2at6native43_GLOBAL__N__9ae7fba5_10_SoftMax_cu_9f978f6326cunn_SpatialSoftMaxForwardIdddiNS1_25LogSoftMaxForwardEpilogueEEEvPT1_PKT_T2_S9_S9_,"aw",@nobits
	.sectionflags	@""
	.align	16
	.zero		1024


//--------------------- .nv.shared._ZN2at6native43_GLOBAL__N__9ae7fba5_10_SoftMax_cu_9f978f6319cunn_SoftMaxForwardILi8EN3c108BFloat16EffNS1_25LogSoftMaxForwardEpilogueEEEvPT2_PKT0_i --------------------------
	.section	.nv.shared._ZN2at6native43_GLOBAL__N__9ae7fba5_10_SoftMax_cu_9f978f6319cunn_SoftMaxForwardILi8EN3c108BFloat16EffNS1_25LogSoftMaxForwardEpilogueEEEvPT2_PKT0_i,"aw",@nobits
	.sectionflags	@""
	.align	16
	.zero		1024


//--------------------- .nv.shared._ZN2at6native43_GLOBAL__N__9ae7fba5_10_SoftMax_cu_9f978f6323cunn_SoftMaxForwardSmemILi8EN3c108BFloat16EffNS1_25LogSoftMaxForwardEpilogueElEEvPT2_PKT0_T4_ --------------------------
	.section	.nv.shared._ZN2at6native43_GLOBAL__N__9ae7fba5_10_SoftMax_cu_9f978f6323cunn_SoftMaxForwardSmemILi8EN3c108BFloat16EffNS1_25LogSoftMaxForwardEpilogueElEEvPT2_PKT0_T4_,"aw",@nobits
	.sectionflags	@""
	.align	16
	.zero		1024


//--------------------- .nv.shared._ZN2at6native43_GLOBAL__N__9ae7fba5_10_SoftMax_cu_9f978f6319cunn_SoftMaxForwardILi8EN3c108BFloat16EfS4_NS1_25LogSoftMaxForwardEpilogueEEEvPT2_PKT0_i --------------------------
	.section	.nv.shared._ZN2at6native43_GLOBAL__N__9ae7fba5_10_SoftMax_cu_9f978f6319cunn_SoftMaxForwardILi8EN3c108BFloat16EfS4_NS1_25LogSoftMaxForwardEpilogueEEEvPT2_PKT0_i,"aw",@nobits
	.sectionflags	@""
	.align	16
	.zero		1024


//--------------------- .nv.shared._ZN2at6native43_GLOBAL__N__9ae7fba5_10_SoftMax_cu_9f978f6323cunn_SoftMaxForwardSmemILi8EN3c108BFloat16EfS4_NS1_25LogSoftMaxForwardEpilogueElEEvPT2_PKT0_T4_ --------------------------
	.section	.nv.shared._ZN2at6native43_GLOBAL__N__9ae7fba5_10_SoftMax_cu_9f978f6323cunn_SoftMaxForwardSmemILi8EN3c108BFloat16EfS4_NS1_25LogSoftMaxForwardEpilogueElEEvPT2_PKT0_T4_,"aw",@nobits
	.sectionflags	@""
	.align	16
	.zero		1024


//--------------------- .nv.shared._ZN2at6native43_GLOBAL__N__9ae7fba5_10_SoftMax_cu_9f978f6322cunn_SoftMaxForwardRegIN3c108BFloat16EfS4_NS1_25LogSoftMaxForwardEpilogueElLi9EEEvPT1_PKT_T3_ --------------------------
	.section	.nv.shared._ZN2at6native43_GLOBAL__N__9ae7fba5_10_SoftMax_cu_9f978f6322cunn_SoftMaxForwardRegIN3c108BFloat16EfS4_NS1_25LogSoftMaxForwardEpilogueElLi9EEEvPT1_PKT_T3_,"aw",@nobits
	.sectionflags	@""
	.align	16
	.zero		1024


//--------------------- .nv.shared._ZN2at6native43_GLOBAL__N__9ae7fba5_10_SoftMax_cu_9f978f6322cunn_SoftMaxForwardRegIN3c108BFloat16EfS4_NS1_25LogSoftMaxForwardEpilogueElLi8EEEvPT1_PKT_T3_ --------------------------
	.section	.nv.shared._ZN2at6native43_GLOBAL__N__9ae7fba5_10_SoftMax_cu_9f978f6322cunn_SoftMaxForwardRegIN3c108BFloat16EfS4_NS1_25LogSoftMaxForwardEpilogueElLi8EEEvPT1_PKT_T3_,"aw",@nobits
	.sectionflags	@""
	.align	16
	.zero		1024


//--------------------- .nv.shared._ZN2at6native43_GLOBAL__N__9ae7fba5_10_SoftMax_cu_9f978f6322cunn_SoftMaxForwardRegIN3c108BFloat16EfS4_NS1_25LogSoftMaxForwardEpilogueElLi7EEEvPT1_PKT_T3_ --------------------------
	.section	.nv.shared._ZN2at6native43_GLOBAL__N__9ae7fba5_10_SoftMax_cu_9f978f6322cunn_SoftMaxForwardRegIN3c108BFloat16EfS4_NS1_25LogSoftMaxForwardEpilogueElLi7EEEvPT1_PKT_T3_,"aw",@nobits
	.sectionflags	@""
	.align	16
	.zero		1024


//--------------------- .nv.shared._ZN2at6native43_GLOBAL__N__9ae7fba5_10_SoftMax_cu_9f978f6322cunn_SoftMaxForwardRegIN3c108BFloat16EfS4_NS1_25LogSoftMaxForwardEpilogueElLi6EEEvPT1_PKT_T3_ --------------------------
	.section	.nv.shared._ZN2at6native43_GLOBAL__N__9ae7fba5_10_SoftMax_cu_9f978f6322cunn_SoftMaxForwardRegIN3c108BFloat16EfS4_NS1_25LogSoftMaxForwardEpilogueElLi6EEEvPT1_PKT_T3_,"aw",@nobits
	.sectionflags	@""
	.align	16
	.zero		1024


//--------------------- .nv.shared._ZN2at6native43_GLOBAL__N__9ae7fba5_10_SoftMax_cu_9f978f6322cunn_SoftMaxForwardRegIN3c108BFloat16EfS4_NS1_25LogSoftMaxForwardEpilogueElLi5EEEvPT1_PKT_T3_ --------------------------
	.section	.nv.shared._ZN2at6native43_GLOBAL__N__9ae7fba5_10_SoftMax_cu_9f978f6322cunn_SoftMaxForwardRegIN3c108BFloat16EfS4_NS1_25LogSoftMaxForwardEpilogueElLi5EEEvPT1_PKT_T3_,"aw",@nobits
	.sectionflags	@""
	.align	16
	.zero		1024


//--------------------- .nv.shared._ZN2at6native43_GLOBAL__N__9ae7fba5_10_SoftMax_cu_9f978f6322cunn_SoftMaxForwardRegIN3c108BFloat16EfS4_NS1_25LogSoftMaxForwardEpilogueElLi4EEEvPT1_PKT_T3_ --------------------------
	.section	.nv.shared._ZN2at6native43_GLOBAL__N__9ae7fba5_10_SoftMax_cu_9f978f6322cunn_SoftMaxForwardRegIN3c108BFloat16EfS4_NS1_25LogSoftMaxForwardEpilogueElLi4EEEvPT1_PKT_T3_,"aw",@nobits
	.sectionflags	@""
	.align	16
	.zero		1024


//--------------------- .nv.shared._ZN2at6native43_GLOBAL__N__9ae7fba5_10_SoftMax_cu_9f978f6322cunn_SoftMaxForwardRegIN3c108BFloat16EfS4_NS1_25LogSoftMaxForwardEpilogueElLi3EEEvPT1_PKT_T3_ --------------------------
	.section	.nv.shared._ZN2at6native43_GLOBAL__N__9ae7fba5_10_SoftMax_cu_9f978f6322cunn_SoftMaxForwardRegIN3c108BFloat16EfS4_NS1_25LogSoftMaxForwardEpilogueElLi3EEEvPT1_PKT_T3_,"aw",@nobits
	.sectionflags	@""
	.align	16
	.zero		1024


//--------------------- .nv.shared._ZN2at6native43_GLOBAL__N__9ae7fba5_10_SoftMax_cu_9f978f6322cunn_SoftMaxForwardRegIN3c108BFloat16EfS4_NS1_25LogSoftMaxForwardEpilogueElLi2EEEvPT1_PKT_T3_ --------------------------
	.section	.nv.shared._ZN2at6native43_GLOBAL__N__9ae7fba5_10_SoftMax_cu_9f978f6322cunn_SoftMaxForwardRegIN3c108BFloat16EfS4_NS1_25LogSoftMaxForwardEpilogueElLi2EEEvPT1_PKT_T3_,"aw",@nobits
	.sectionflags	@""
	.align	16
	.zero		1024


//--------------------- .nv.shared._ZN2at6native43_GLOBAL__N__9ae7fba5_10_SoftMax_cu_9f978f6322cunn_SoftMaxForwardRegIN3c108BFloat16EfS4_NS1_25LogSoftMaxForwardEpilogueElLi1EEEvPT1_PKT_T3_ --------------------------
	.section	.nv.shared._ZN2at6native43_GLOBAL__N__9ae7fba5_10_SoftMax_cu_9f978f6322cunn_SoftMaxForwardRegIN3c108BFloat16EfS4_NS1_25LogSoftMaxForwardEpilogueElLi1EEEvPT1_PKT_T3_,"aw",@nobits
	.sectionflags	@""
	.align	16
	.zero		1024


//--------------------- .nv.shared._ZN2at6native43_GLOBAL__N__9ae7fba5_10_SoftMax_cu_9f978f6319cunn_SoftMaxForwardILi8EN3c104HalfEffNS1_25LogSoftMaxForwardEpilogueEEEvPT2_PKT0_i --------------------------
	.section	.nv.shared._ZN2at6native43_GLOBAL__N__9ae7fba5_10_SoftMax_cu_9f978f6319cunn_SoftMaxForwardILi8EN3c104HalfEffNS1_25LogSoftMaxForwardEpilogueEEEvPT2_PKT0_i,"aw",@nobits
	.sectionflags	@""
	.align	16
	.zero		1024


//--------------------- .nv.shared._ZN2at6native43_GLOBAL__N__9ae7fba5_10_SoftMax_cu_9f978f6323cunn_SoftMaxForwardSmemILi8EN3c104HalfEffNS1_25LogSoftMaxForwardEpilogueElEEvPT2_PKT0_T4_ --------------------------
	.section	.nv.shared._ZN2at6native43_GLOBAL__N__9ae7fba5_10_SoftMax_cu_9f978f6323cunn_SoftMaxForwardSmemILi8EN3c104HalfEffNS1_25LogSoftMaxForwardEpilogueElEEvPT2_PKT0_T4_,"aw",@nobits
	.sectionflags	@""
	.align	16
	.zero		1024


//--------------------- .nv.shared._ZN2at6native43_GLOBAL__N__9ae7fba5_10_SoftMax_cu_9f978f6319cunn_SoftMaxForwardILi8EN3c104HalfEfS4_NS1_25LogSoftMaxForwardEpilogueEEEvPT2_PKT0_i --------------------------
	.section	.nv.shared._ZN2at6native43_GLOBAL__N__9ae7fba5_10_SoftMax_cu_9f978f6319cunn_SoftMaxForwardILi8EN3c104HalfEfS4_NS1_25LogSoftMaxForwardEpilogueEEEvPT2_PKT0_i,"aw",@nobits
	.sectionflags	@""
	.align	16
	.zero		1024


//--------------------- .nv.shared._ZN2at6native43_GLOBAL__N__9ae7fba5_10_SoftMax_cu_9f978f6323cunn_SoftMaxForwardSmemILi8EN3c104HalfEfS4_NS1_25LogSoftMaxForwardEpilogueElEEvPT2_PKT0_T4_ --------------------------
	.section	.nv.shared._ZN2at6native43_GLOBAL__N__9ae7fba5_10_SoftMax_cu_9f978f6323cunn_SoftMaxForwardSmemILi8EN3c104HalfEfS4_NS1_25LogSoftMaxForwardEpilogueElEEvPT2_PKT0_T4_,"aw",@nobits
	.sectionflags	@""
	.align	16
	.zero		1024


//--------------------- .nv.shared._ZN2at6native43_GLOBAL__N__9ae7fba5_10_SoftMax_cu_9f978f6322cunn_SoftMaxForwardRegIN3c104HalfEfS4_NS1_25LogSoftMaxForwardEpilogueElLi9EEEvPT1_PKT_T3_ --------------------------
	.section	.nv.shared._ZN2at6native43_GLOBAL__N__9ae7fba5_10_SoftMax_cu_9f978f6322cunn_SoftMaxForwardRegIN3c104HalfEfS4_NS1_25LogSoftMaxForwardEpilogueElLi9EEEvPT1_PKT_T3_,"aw",@nobits
	.sectionflags	@""
	.align	16
	.zero		1024


//--------------------- .nv.shared._ZN2at6native43_GLOBAL__N__9ae7fba5_10_SoftMax_cu_9f978f6322cunn_SoftMaxForwardRegIN3c104HalfEfS4_NS1_25LogSoftMaxForwardEpilogueElLi8EEEvPT1_PKT_T3_ --------------------------
	.section	.nv.shared._ZN2at6native43_GLOBAL__N__9ae7fba5_10_SoftMax_cu_9f978f6322cunn_SoftMaxForwardRegIN3c104HalfEfS4_NS1_25LogSoftMaxForwardEpilogueElLi8EEEvPT1_PKT_T3_,"aw",@nobits
	.sectionflags	@""
	.align	16
	.zero		1024


//--------------------- .nv.shared._ZN2at6native43_GLOBAL__N__9ae7fba5_10_SoftMax_cu_9f978f6322cunn_SoftMaxForwardRegIN3c104HalfEfS4_NS1_25LogSoftMaxForwardEpilogueElLi7EEEvPT1_PKT_T3_ --------------------------
	.section	.nv.shared._ZN2at6native43_GLOBAL__N__9ae7fba5_10_SoftMax_cu_9f978f6322cunn_SoftMaxForwardRegIN3c104HalfEfS4_NS1_25LogSoftMaxForwardEpilogueElLi7EEEvPT1_PKT_T3_,"aw",@nobits
	.sectionflags	@""
	.align	16
	.zero		1024


//--------------------- .nv.shared._ZN2at6native43_GLOBAL__N__9ae7fba5_10_SoftMax_cu_9f978f6322cunn_SoftMaxForwardRegIN3c104HalfEfS4_NS1_25LogSoftMaxForwardEpilogueElLi6EEEvPT1_PKT_T3_ --------------------------
	.section	.nv.shared._ZN2at6native43_GLOBAL__N__9ae7fba5_10_SoftMax_cu_9f978f6322cunn_SoftMaxForwardRegIN3c104HalfEfS4_NS1_25LogSoftMaxForwardEpilogueElLi6EEEvPT1_PKT_T3_,"aw",@nobits
	.sectionflags	@""
	.align	16
	.zero		1024


//--------------------- .nv.shared._ZN2at6native43_GLOBAL__N__9ae7fba5_10_SoftMax_cu_9f978f6322cunn_SoftMaxForwardRegIN3c104HalfEfS4_NS1_25LogSoftMaxForwardEpilogueElLi5EEEvPT1_PKT_T3_ --------------------------
	.section	.nv.shared._ZN2at6native43_GLOBAL__N__9ae7fba5_10_SoftMax_cu_9f978f6322cunn_SoftMaxForwardRegIN3c104HalfEfS4_NS1_25LogSoftMaxForwardEpilogueElLi5EEEvPT1_PKT_T3_,"aw",@nobits
	.sectionflags	@""
	.align	16
	.zero		1024


//--------------------- .nv.shared._ZN2at6native43_GLOBAL__N__9ae7fba5_10_SoftMax_cu_9f978f6322cunn_SoftMaxForwardRegIN3c104HalfEfS4_NS1_25LogSoftMaxForwardEpilogueElLi4EEEvPT1_PKT_T3_ --------------------------
	.section	.nv.shared._ZN2at6native43_GLOBAL__N__9ae7fba5_10_SoftMax_cu_9f978f6322cunn_SoftMaxForwardRegIN3c104HalfEfS4_NS1_25LogSoftMaxForwardEpilogueElLi4EEEvPT1_PKT_T3_,"aw",@nobits
	.sectionflags	@""
	.align	16
	.zero		1024


//--------------------- .nv.shared._ZN2at6native43_GLOBAL__N__9ae7fba5_10_SoftMax_cu_9f978f6322cunn_SoftMaxForwardRegIN3c104HalfEfS4_NS1_25LogSoftMaxForwardEpilogueElLi3EEEvPT1_PKT_T3_ --------------------------
	.section	.nv.shared._ZN2at6native43_GLOBAL__N__9ae7fba5_10_SoftMax_cu_9f978f6322cunn_SoftMaxForwardRegIN3c104HalfEfS4_NS1_25LogSoftMaxForwardEpilogueElLi3EEEvPT1_PKT_T3_,"aw",@nobits
	.sectionflags	@""
	.align	16
	.zero		1024


//--------------------- .nv.shared._ZN2at6native43_GLOBAL__N__9ae7fba5_10_SoftMax_cu_9f978f6322cunn_SoftMaxForwardRegIN3c104HalfEfS4_NS1_25LogSoftMaxForwardEpilogueElLi2EEEvPT1_PKT_T3_ --------------------------
	.section	.nv.shared._ZN2at6native43_GLOBAL__N__9ae7fba5_10_SoftMax_cu_9f978f6322cunn_SoftMaxForwardRegIN3c104HalfEfS4_NS1_25LogSoftMaxForwardEpilogueElLi2EEEvPT1_PKT_T3_,"aw",@nobits
	.sectionflags	@""
	.align	16
	.zero		1024


//--------------------- .nv.shared._ZN2at6native43_GLOBAL__N__9ae7fba5_10_SoftMax_cu_9f978f6322cunn_SoftMaxForwardRegIN3c104HalfEfS4_NS1_25LogSoftMaxForwardEpilogueElLi1EEEvPT1_PKT_T3_ --------------------------
	.section	.nv.shared._ZN2at6native43_GLOBAL__N__9ae7fba5_10_SoftMax_cu_9f978f6322cunn_SoftMaxForwardRegIN3c104HalfEfS4_NS1_25LogSoftMaxForwardEpilogueElLi1EEEvPT1_PKT_T3_,"aw",@nobits
	.sectionflags	@""
	.align	16
	.zero		1024


//--------------------- .nv.shared._ZN2at6native43_GLOBAL__N__9ae7fba5_10_SoftMax_cu_9f978f6319cunn_SoftMaxForwardILi4EfffNS1_25LogSoftMaxForwardEpilogueEEEvPT2_PKT0_i --------------------------
	.section	.nv.shared._ZN2at6native43_GLOBAL__N__9ae7fba5_10_SoftMax_cu_9f978f6319cunn_SoftMaxForwardILi4EfffNS1_25LogSoftMaxForwardEpilogueEEEvPT2_PKT0_i,"aw",@nobits
	.sectionflags	@""
	.align	16
	.zero		1024


//--------------------- .nv.shared._ZN2at6native43_GLOBAL__N__9ae7fba5_10_SoftMax_cu_9f978f6323cunn_SoftMaxForwardSmemILi4EfffNS1_25LogSoftMaxForwardEpilogueElEEvPT2_PKT0_T4_ --------------------------
	.section	.nv.shared._ZN2at6native43_GLOBAL__N__9ae7fba5_10_SoftMax_cu_9f978f6323cunn_SoftMaxForwardSmemILi4EfffNS1_25LogSoftMaxForwardEpilogueElEEvPT2_PKT0_T4_,"aw",@nobits
	.sectionflags	@""
	.align	16
	.zero		1024


//--------------------- .nv.shared._ZN2at6native43_GLOBAL__N__9ae7fba5_10_SoftMax_cu_9f978f6322cunn_SoftMaxForwardRegIfffNS1_25LogSoftMaxForwardEpilogueElLi9EEEvPT1_PKT_T3_ --------------------------
	.section	.nv.shared._ZN2at6native43_GLOBAL__N__9ae7fba5_10_SoftMax_cu_9f978f6322cunn_SoftMaxForwardRegIfffNS1_25LogSoftMaxForwardEpilogueElLi9EEEvPT1_PKT_T3_,"aw",@nobits
	.sectionflags	@""
	.align	16
	.zero		1024


//--------------------- .nv.shared._ZN2at6native43_GLOBAL__N__9ae7fba5_10_SoftMax_cu_9f978f6322cunn_SoftMaxForwardRegIfffNS1_25LogSoftMaxForwardEpilogueElLi8EEEvPT1_PKT_T3_ --------------------------
	.section	.nv.shared._ZN2at6native43_GLOBAL__N__9ae7fba5_10_SoftMax_cu_9f978f6322cunn_SoftMaxForwardRegIfffNS1_25LogSoftMaxForwardEpilogueElLi8EEEvPT1_PKT_T3_,"aw",@nobits
	.sectionflags	@""
	.align	16
	.zero		1024


//--------------------- .nv.shared._ZN2at6native43_GLOBAL__N__9ae7fba5_10_SoftMax_cu_9f978f6322cunn_SoftMaxForwardRegIfffNS1_25LogSoftMaxForwardEpilogueElLi7EEEvPT1_PKT_T3_ --------------------------
	.section	.nv.shared._ZN2at6native43_GLOBAL__N__9ae7fba5_10_SoftMax_cu_9f978f6322cunn_SoftMaxForwardRegIfffNS1_25LogSoftMaxForwardEpilogueElLi7EEEvPT1_PKT_T3_,"aw",@nobits
	.sectionflags	@""
	.align	16
	.zero		1024


//--------------------- .nv.shared._ZN2at6native43_GLOBAL__N__9ae7fba5_10_SoftMax_cu_9f978f6322cunn_SoftMaxForwardRegIfffNS1_25LogSoftMaxForwardEpilogueElLi6EEEvPT1_PKT_T3_ --------------------------
	.section	.nv.shared._ZN2at6native43_GLOBAL__N__9ae7fba5_10_SoftMax_cu_9f978f6322cunn_SoftMaxForwardRegIfffNS1_25LogSoftMaxForwardEpilogueElLi6EEEvPT1_PKT_T3_,"aw",@nobits
	.sectionflags	@""
	.align	16
	.zero		1024


//--------------------- .nv.shared._ZN2at6native43_GLOBAL__N__9ae7fba5_10_SoftMax_cu_9f978f6322cunn_SoftMaxForwardRegIfffNS1_25LogSoftMaxForwardEpilogueElLi5EEEvPT1_PKT_T3_ --------------------------
	.section	.nv.shared._ZN2at6native43_GLOBAL__N__9ae7fba5_10_SoftMax_cu_9f978f6322cunn_SoftMaxForwardRegIfffNS1_25LogSoftMaxForwardEpilogueElLi5EEEvPT1_PKT_T3_,"aw",@nobits
	.sectionflags	@""
	.align	16
	.zero		1024


//--------------------- .nv.shared._ZN2at6native43_GLOBAL__N__9ae7fba5_10_SoftMax_cu_9f978f6322cunn_SoftMaxForwardRegIfffNS1_25LogSoftMaxForwardEpilogueElLi4EEEvPT1_PKT_T3_ --------------------------
	.section	.nv.shared._ZN2at6native43_GLOBAL__N__9ae7fba5_10_SoftMax_cu_9f978f6322cunn_SoftMaxForwardRegIfffNS1_25LogSoftMaxForwardEpilogueElLi4EEEvPT1_PKT_T3_,"aw",@nobits
	.sectionflags	@""
	.align	16
	.zero		1024


//--------------------- .nv.shared._ZN2at6native43_GLOBAL__N__9ae7fba5_10_SoftMax_cu_9f978f6322cunn_SoftMaxForwardRegIfffNS1_25LogSoftMaxForwardEpilogueElLi3EEEvPT1_PKT_T3_ --------------------------
	.section	.nv.shared._ZN2at6native43_GLOBAL__N__9ae7fba5_10_SoftMax_cu_9f978f6322cunn_SoftMaxForwardRegIfffNS1_25LogSoftMaxForwardEpilogueElLi3EEEvPT1_PKT_T3_,"aw",@nobits
	.sectionflags	@""
	.align	16
	.zero		1024


//--------------------- .nv.shared._ZN2at6native43_GLOBAL__N__9ae7fba5_10_SoftMax_cu_9f978f6322cunn_SoftMaxForwardRegIfffNS1_25LogSoftMaxForwardEpilogueElLi2EEEvPT1_PKT_T3_ --------------------------
	.section	.nv.shared._ZN2at6native43_GLOBAL__N__9ae7fba5_10_SoftMax_cu_9f978f6322cunn_SoftMaxForwardRegIfffNS1_25LogSoftMaxForwardEpilogueElLi2EEEvPT1_PKT_T3_,"aw",@nobits
	.sectionflags	@""
	.align	16
	.zero		1024


//--------------------- .nv.shared._ZN2at6native43_GLOBAL__N__9ae7fba5_10_SoftMax_cu_9f978f6322cunn_SoftMaxForwardRegIfffNS1_25LogSoftMaxForwardEpilogueElLi1EEEvPT1_PKT_T3_ --------------------------
	.section	.nv.shared._ZN2at6native43_GLOBAL__N__9ae7fba5_10_SoftMax_cu_9f978f6322cunn_SoftMaxForwardRegIfffNS1_25LogSoftMaxForwardEpilogueElLi1EEEvPT1_PKT_T3_,"aw",@nobits
	.sectionflags	@""
	.align	16
	.zero		1024


//--------------------- .nv.shared._ZN2at6native43_GLOBAL__N__9ae7fba5_10_SoftMax_cu_9f978f6319cunn_SoftMaxForwardILi2EdddNS1_25LogSoftMaxForwardEpilogueEEEvPT2_PKT0_i --------------------------
	.section	.nv.shared._ZN2at6native43_GLOBAL__N__9ae7fba5_10_SoftMax_cu_9f978f6319cunn_SoftMaxForwardILi2EdddNS1_25LogSoftMaxForwardEpilogueEEEvPT2_PKT0_i,"aw",@nobits
	.sectionflags	@""
	.align	16
	.zero		1024


//--------------------- .nv.shared._ZN2at6native43_GLOBAL__N__9ae7fba5_10_SoftMax_cu_9f978f6323cunn_SoftMaxForwardSmemILi2EdddNS1_25LogSoftMaxForwardEpilogueElEEvPT2_PKT0_T4_ --------------------------
	.section	.nv.shared._ZN2at6native43_GLOBAL__N__9ae7fba5_10_SoftMax_cu_9f978f6323cunn_SoftMaxForwardSmemILi2EdddNS1_25LogSoftMaxForwardEpilogueElEEvPT2_PKT0_T4_,"aw",@nobits
	.sectionflags	@""
	.align	16
	.zero		1024


//--------------------- .nv.shared._ZN2at6native43_GLOBAL__N__9ae7fba5_10_SoftMax_cu_9f978f6322cunn_SoftMaxForwardRegIdddNS1_25LogSoftMaxForwardEpilogueElLi9EEEvPT1_PKT_T3_ --------------------------
	.section	.nv.shared._ZN2at6native43_GLOBAL__N__9ae7fba5_10_SoftMax_cu_9f978f6322cunn_SoftMaxForwardRegIdddNS1_25LogSoftMaxForwardEpilogueElLi9EEEvPT1_PKT_T3_,"aw",@nobits
	.sectionflags	@""
	.align	16
	.zero		1024


//--------------------- .nv.shared._ZN2at6native43_GLOBAL__N__9ae7fba5_10_SoftMax_cu_9f978f6322cunn_SoftMaxForwardRegIdddNS1_25LogSoftMaxForwardEpilogueElLi8EEEvPT1_PKT_T3_ --------------------------
	.section	.nv.shared._ZN2at6native43_GLOBAL__N__9ae7fba5_10_SoftMax_cu_9f978f6322cunn_SoftMaxForwardRegIdddNS1_25LogSoftMaxForwardEpilogueElLi8EEEvPT1_PKT_T3_,"aw",@nobits
	.sectionflags	@""
	.align	16
	.zero		1024


//--------------------- .nv.shared._ZN2at6native43_GLOBAL__N__9ae7fba5_10_SoftMax_cu_9f978f6322cunn_SoftMaxForwardRegIdddNS1_25LogSoftMaxForwardEpilogueElLi7EEEvPT1_PKT_T3_ --------------------------
	.section	.nv.shared._ZN2at6native43_GLOBAL__N__9ae7fba5_10_SoftMax_cu_9f978f6322cunn_SoftMaxForwardRegIdddNS1_25LogSoftMaxForwardEpilogueElLi7EEEvPT1_PKT_T3_,"aw",@nobits
	.sectionflags	@""
	.align	16
	.zero		1024


//--------------------- .nv.shared._ZN2at6native43_GLOBAL__N__9ae7fba5_10_SoftMax_cu_9f978f6322cunn_SoftMaxForwardRegIdddNS1_25LogSoftMaxForwardEpilogueElLi6EEEvPT1_PKT_T3_ --------------------------
	.section	.nv.shared._ZN2at6native43_GLOBAL__N__9ae7fba5_10_SoftMax_cu_9f978f6322cunn_SoftMaxForwardRegIdddNS1_25LogSoftMaxForwardEpilogueElLi6EEEvPT1_PKT_T3_,"aw",@nobits
	.sectionflags	@""
	.align	16
	.zero		1024


//--------------------- .nv.shared._ZN2at6native43_GLOBAL__N__9ae7fba5_10_SoftMax_cu_9f978f6322cunn_SoftMaxForwardRegIdddNS1_25LogSoftMaxForwardEpilogueElLi5EEEvPT1_PKT_T3_ --------------------------
	.section	.nv.shared._ZN2at6native43_GLOBAL__N__9ae7fba5_10_SoftMax_cu_9f978f6322cunn_SoftMaxForwardRegIdddNS1_25LogSoftMaxForwardEpilogueElLi5EEEvPT1_PKT_T3_,"aw",@nobits
	.sectionflags	@""
	.align	16
	.zero		1024


//--------------------- .nv.shared._ZN2at6native43_GLOBAL__N__9ae7fba5_10_SoftMax_cu_9f978f6322cunn_SoftMaxForwardRegIdddNS1_25LogSoftMaxForwardEpilogueElLi4EEEvPT1_PKT_T3_ --------------------------
	.section	.nv.shared._ZN2at6native43_GLOBAL__N__9ae7fba5_10_SoftMax_cu_9f978f6322cunn_SoftMaxForwardRegIdddNS1_25LogSoftMaxForwardEpilogueElLi4EEEvPT1_PKT_T3_,"aw",@nobits
	.sectionflags	@""
	.align	16
	.zero		1024


//--------------------- .nv.shared._ZN2at6native43_GLOBAL__N__9ae7fba5_10_SoftMax_cu_9f978f6322cunn_SoftMaxForwardRegIdddNS1_25LogSoftMaxForwardEpilogueElLi3EEEvPT1_PKT_T3_ --------------------------
	.section	.nv.shared._ZN2at6native43_GLOBAL__N__9ae7fba5_10_SoftMax_cu_9f978f6322cunn_SoftMaxForwardRegIdddNS1_25LogSoftMaxForwardEpilogueElLi3EEEvPT1_PKT_T3_,"aw",@nobits
	.sectionflags	@""
	.align	16
	.zero		1024


//--------------------- .nv.shared._ZN2at6native43_GLOBAL__N__9ae7fba5_10_SoftMax_cu_9f978f6322cunn_SoftMaxForwardRegIdddNS1_25LogSoftMaxForwardEpilogueElLi2EEEvPT1_PKT_T3_ --------------------------
	.section	.nv.shared._ZN2at6native43_GLOBAL__N__9ae7fba5_10_SoftMax_cu_9f978f6322cunn_SoftMaxForwardRegIdddNS1_25LogSoftMaxForwardEpilogueElLi2EEEvPT1_PKT_T3_,"aw",@nobits
	.sectionflags	@""
	.align	16
	.zero		1024


//--------------------- .nv.shared._ZN2at6native43_GLOBAL__N__9ae7fba5_10_SoftMax_cu_9f978f6322cunn_SoftMaxForwardRegIdddNS1_25LogSoftMaxForwardEpilogueElLi1EEEvPT1_PKT_T3_ --------------------------
	.section	.nv.shared._ZN2at6native43_GLOBAL__N__9ae7fba5_10_SoftMax_cu_9f978f6322cunn_SoftMaxForwardRegIdddNS1_25LogSoftMaxForwardEpilogueElLi1EEEvPT1_PKT_T3_,"aw",@nobits
	.sectionflags	@""
	.align	16
	.zero		1024


//--------------------- .nv.constant0._ZN43_GLOBAL__N__9ae7fba5_10_SoftMax_cu_9f978f6321softmax_warp_backwardIN3c108BFloat16ES2_fLi10ELb0ELb1EEEvPT0_PKT_S7_iiiPKb --------------------------
	.section	.nv.constant0._ZN43_GLOBAL__N__9ae7fba5_10_SoftMax_cu_9f978f6321softmax_warp_backwardIN3c108BFloat16ES2_fLi10ELb0ELb1EEEvPT0_PKT_S7_iiiPKb,"a",@progbits
	.sectionflags	@""
	.align	4
.nv.constant0._ZN43_GLOBAL__N__9ae7fba5_10_SoftMax_cu_9f978f6321softmax_warp_backwardIN3c108BFloat16ES2_fLi10ELb0ELb1EEEvPT0_PKT_S7_iiiPKb:
	.zero		944


//--------------------- .nv.constant0._ZN43_GLOBAL__N__9ae7fba5_10_SoftMax_cu_9f978f6321softmax_warp_backwardIN3c108BFloat16ES2_fLi9ELb0ELb1EEEvPT0_PKT_S7_iiiPKb --------------------------
	.section	.nv.constant0._ZN43_GLOBAL__N__9ae7fba5_10_SoftMax_cu_9f978f6321softmax_warp_backwardIN3c108BFloat16ES2_fLi9ELb0ELb1EEEvPT0_PKT_S7_iiiPKb,"a",@progbits
	.sectionflags	@""
	.align	4
.nv.constant0._ZN43_GLOBAL__N__9ae7fba5_10_SoftMax_cu_9f978f6321softmax_warp_backwardIN3c108BFloat16ES2_fLi9ELb0ELb1EEEvPT0_PKT_S7_iiiPKb:
	.zero		944


//--------------------- .nv.constant0._ZN43_GLOBAL__N__9ae7fba5_10_SoftMax_cu_9f978f6321softmax_warp_backwardIN3c108BFloat16ES2_fLi8ELb0ELb1EEEvPT0_PKT_S7_iiiPKb --------------------------
	.section	.nv.constant0._ZN43_GLOBAL__N__9ae7fba5_10_SoftMax_cu_9f978f6321softmax_warp_backwardIN3c108BFloat16ES2_fLi8ELb0ELb1EEEvPT0_PKT_S7_iiiPKb,"a",@progbits
	.sectionflags	@""
	.align	4
.nv.constant0._ZN43_GLOBAL__N__9ae7fba5_10_SoftMax_cu_9f978f6321softmax_warp_backwardIN3c108BFloat16ES2_fLi8ELb0ELb1EEEvPT0_PKT_S7_iiiPKb:
	.zero		944


//--------------------- .nv.constant0._ZN43_GLOBAL__N__9ae7fba5_10_SoftMax_cu_9f978f6321softmax_warp_backwardIN3c108BFloat16ES2_fLi7ELb0ELb1EEEvPT0_PKT_S7_iiiPKb --------------------------
	.section	.nv.constant0._ZN43_GLOBAL__N__9ae7fba5_10_SoftMax_cu_9f978f6321softmax_warp_backwardIN3c108BFloat16ES2_fLi7ELb0ELb1EEEvPT0_PKT_S7_iiiPKb,"a",@progbits
	.sectionflags	@""
	.align	4
.nv.constant0._ZN43_GLOBAL__N__9ae7fba5_10_SoftMax_cu_9f978f6321softmax_warp_backwardIN3c108BFloat16ES2_fLi7ELb0ELb1EEEvPT0_PKT_S7_iiiPKb:
	.zero		944


//--------------------- .nv.constant0._ZN43_GLOBAL__N__9ae7fba5_10_SoftMax_cu_9f978f6321softmax_warp_backwardIN3c108BFloat16ES2_fLi6ELb0ELb1EEEvPT0_PKT_S7_iiiPKb --------------------------
	.section	.nv.constant0._ZN43_GLOBAL__N__9ae7fba5_10_SoftMax_cu_9f978f6321softmax_warp_backwardIN3c108BFloat16ES2_fLi6ELb0ELb1EEEvPT0_PKT_S7_iiiPKb,"a",@progbits
	.sectionflags	@""
	.align	4
.nv.constant0._ZN43_GLOBAL__N__9ae7fba5_10_SoftMax_cu_9f978f6321softmax_warp_backwardIN3c108BFloat16ES2_fLi6ELb0ELb1EEEvPT0_PKT_S7_iiiPKb:
	.zero		944


//--------------------- .nv.constant0._ZN43_GLOBAL__N__9ae7fba5_10_SoftMax_cu_9f978f6321softmax_warp_backwardIN3c108BFloat16ES2_fLi5ELb0ELb1EEEvPT0_PKT_S7_iiiPKb --------------------------
	.section	.nv.constant0._ZN43_GLOBAL__N__9ae7fba5_10_SoftMax_cu_9f978f6321softmax_warp_backwardIN3c108BFloat16ES2_fLi5ELb0ELb1EEEvPT0_PKT_S7_iiiPKb,"a",@progbits
	.sectionflags	@""
	.align	4
.nv.constant0._ZN43_GLOBAL__N__9ae7fba5_10_SoftMax_cu_9f978f6321softmax_warp_backwardIN3c108BFloat16ES2_fLi5ELb0ELb1EEEvPT0_PKT_S7_iiiPKb:
	.zero		944


//--------------------- .nv.constant0._ZN43_GLOBAL__N__9ae7fba5_10_SoftMax_cu_9f978f6321softmax_warp_backwardIN3c108BFloat16ES2_fLi4ELb0ELb1EEEvPT0_PKT_S7_iiiPKb --------------------------
	.section	.nv.constant0._ZN43_GLOBAL__N__9ae7fba5_10_SoftMax_cu_9f978f6321softmax_warp_backwardIN3c108BFloat16ES2_fLi4ELb0ELb1EEEvPT0_PKT_S7_iiiPKb,"a",@progbits
	.sectionflags	@""
	.align	4
.nv.constant0._ZN43_GLOBAL__N__9ae7fba5_10_SoftMax_cu_9f978f6321softmax_warp_backwardIN3c108BFloat16ES2_fLi4ELb0ELb1EEEvPT0_PKT_S7_iiiPKb:
	.zero		944


//--------------------- .nv.constant0._ZN43_GLOBAL__N__9ae7fba5_10_SoftMax_cu_9f978f6321softmax_warp_backwardIN3c108BFloat16ES2_fLi3ELb0ELb1EEEvPT0_PKT_S7_iiiPKb --------------------------
	.section	.nv.constant0._ZN43_GLOBAL__N__9ae7fba5_10_SoftMax_cu_9f978f6321softmax_warp_backwardIN3c108BFloat16ES2_fLi3ELb0ELb1EEEvPT0_PKT_S7_iiiPKb,"a",@progbits
	.sectionflags	@""
	.align	4
.nv.constant0._ZN43_GLOBAL__N__9ae7fba5_10_SoftMax_cu_9f978f6321softmax_warp_backwardIN3c108BFloat16ES2_fLi3ELb0ELb1EEEvPT0_PKT_S7_iiiPKb:
	.zero		944


//--------------------- .nv.constant0._ZN43_GLOBAL__N__9ae7fba5_10_SoftMax_cu_9f978f6321softmax_warp_backwardIN3c108BFloat16ES2_fLi2ELb0ELb1EEEvPT0_PKT_S7_iiiPKb --------------------------
	.section	.nv.constant0._ZN43_GLOBAL__N__9ae7fba5_10_SoftMax_cu_9f978f6321softmax_warp_backwardIN3c108BFloat16ES2_fLi2ELb0ELb1EEEvPT0_PKT_S7_iiiPKb,"a",@progbits
	.sectionflags	@""
	.align	4
.nv.constant0._ZN43_GLOBAL__N__9ae7fba5_10_SoftMax_cu_9f978f6321softmax_warp_backwardIN3c108BFloat16ES2_fLi2ELb0ELb1EEEvPT0_PKT_S7_iiiPKb:
	.zero		944


//--------------------- .nv.constant0._ZN43_GLOBAL__N__9ae7fba5_10_SoftMax_cu_9f978f6321softmax_warp_backwardIN3c108BFloat16ES2_fLi1ELb0ELb1EEEvPT0_PKT_S7_iiiPKb --------------------------
	.section	.nv.constant0._ZN43_GLOBAL__N__9ae7fba5_10_SoftMax_cu_9f978f6321softmax_warp_backwardIN3c108BFloat16ES2_fLi1ELb0ELb1EEEvPT0_PKT_S7_iiiPKb,"a",@progbits
	.sectionflags	@""
	.align	4
.nv.constant0._ZN43_GLOBAL__N__9ae7fba5_10_SoftMax_cu_9f978f6321softmax_warp_backwardIN3c108BFloat16ES2_fLi1ELb0ELb1EEEvPT0_PKT_S7_iiiPKb:
	.zero		944


//--------------------- .nv.constant0._ZN43_GLOBAL__N__9ae7fba5_10_SoftMax_cu_9f978f6321softmax_warp_backwardIN3c108BFloat16ES2_fLi0ELb0ELb1EEEvPT0_PKT_S7_iiiPKb --------------------------
	.section	.nv.constant0._ZN43_GLOBAL__N__9ae7fba5_10_SoftMax_cu_9f978f6321softmax_warp_backwardIN3c108BFloat16ES2_fLi0ELb0ELb1EEEvPT0_PKT_S7_iiiPKb,"a",@progbits
	.sectionflags	@""
	.align	4
.nv.constant0._ZN43_GLOBAL__N__9ae7fba5_10_SoftMax_cu_9f978f6321softmax_warp_backwardIN3c108BFloat16ES2_fLi0ELb0ELb1EEEvPT0_PKT_S7_iiiPKb:
	.zero		944


//--------------------- .nv.constant0._ZN43_GLOBAL__N__9ae7fba5_10_SoftMax_cu_9f978f6321softmax_warp_backwardIN3c104HalfES2_fLi10ELb0ELb1EEEvPT0_PKT_S7_iiiPKb --------------------------
	.section	.nv.constant0._ZN43_GLOBAL__N__9ae7fba5_10_SoftMax_cu_9f978f6321softmax_warp_backwardIN3c104HalfES2_fLi10ELb0ELb1EEEvPT0_PKT_S7_iiiPKb,"a",@progbits
	.sectionflags	@""
	.align	4
.nv.constant0._ZN43_GLOBAL__N__9ae7fba5_10_SoftMax_cu_9f978f6321softmax_warp_backwardIN3c104HalfES2_fLi10ELb0ELb1EEEvPT0_PKT_S7_iiiPKb:
	.zero		944


//--------------------- .nv.constant0._ZN43_GLOBAL__N__9ae7fba5_10_SoftMax_cu_9f978f6321softmax_warp_backwardIN3c104HalfES2_fLi9ELb0ELb1EEEvPT0_PKT_S7_iiiPKb --------------------------
	.section	.nv.constant0._ZN43_GLOBAL__N__9ae7fba5_10_SoftMax_cu_9f978f6321softmax_warp_backwardIN3c104HalfES2_fLi9ELb0ELb1EEEvPT0_PKT_S7_iiiPKb,"a",@progbits
	.sectionflags	@""
	.align	4
.nv.constant0._ZN43_GLOBAL__N__9ae7fba5_10_SoftMax_cu_9f978f6321softmax_warp_backwardIN3c104HalfES2_fLi9ELb0ELb1EEEvPT0_PKT_S7_iiiPKb:
	.zero		944


//--------------------- .nv.constant0._ZN43_GLOBAL__N__9ae7fba5_10_SoftMax_cu_9f978f6321softmax_warp_backwardIN3c104HalfES2_fLi8ELb0ELb1EEEvPT0_PKT_S7_iiiPKb --------------------------
	.section	.nv.constant0._ZN43_GLOBAL__N__9ae7fba5_10_SoftMax_cu_9f978f6321softmax_warp_backwardIN3c104HalfES2_fLi8ELb0ELb1EEEvPT0_PKT_S7_iiiPKb,"a",@progbits
	.sectionflags	@""
	.align	4
.nv.constant0._ZN43_GLOBAL__N__9ae7fba5_10_SoftMax_cu_9f978f6321softmax_warp_backwardIN3c104HalfES2_fLi8ELb0ELb1EEEvPT0_PKT_S7_iiiPKb:
	.zero		944


//--------------------- .nv.constant0._ZN43_GLOBAL__N__9ae7fba5_10_SoftMax_cu_9f978f6321softmax_warp_backwardIN3c104HalfES2_fLi7ELb0ELb1EEEvPT0_PKT_S7_iiiPKb --------------------------
	.section	.nv.constant0._ZN43_GLOBAL__N__9ae7fba5_10_SoftMax_cu_9f978f6321softmax_warp_backwardIN3c104HalfES2_fLi7ELb0ELb1EEEvPT0_PKT_S7_iiiPKb,"a",@progbits
	.sectionflags	@""
	.align	4
.nv.constant0._ZN43_GLOBAL__N__9ae7fba5_10_SoftMax_cu_9f978f6321softmax_warp_backwardIN3c104HalfES2_fLi7ELb0ELb1EEEvPT0_PKT_S7_iiiPKb:
	.zero		944


//--------------------- .nv.constant0._ZN43_GLOBAL__N__9ae7fba5_10_SoftMax_cu_9f978f6321softmax_warp_backwardIN3c104HalfES2_fLi6ELb0ELb1EEEvPT0_PKT_S7_iiiPKb --------------------------
	.section	.nv.constant0._ZN43_GLOBAL__N__9ae7fba5_10_SoftMax_cu_9f978f6321softmax_warp_backwardIN3c104HalfES2_fLi6ELb0ELb1EEEvPT0_PKT_S7_iiiPKb,"a",@progbits
	.sectionflags	@""
	.align	4
.nv.constant0._ZN43_GLOBAL__N__9ae7fba5_10_SoftMax_cu_9f978f6321softmax_warp_backwardIN3c104HalfES2_fLi6ELb0ELb1EEEvPT0_PKT_S7_iiiPKb:
	.zero		944


//--------------------- .nv.constant0._ZN43_GLOBAL__N__9ae7fba5_10_SoftMax_cu_9f978f6321softmax_warp_backwardIN3c104HalfES2_fLi5ELb0ELb1EEEvPT0_PKT_S7_iiiPKb --------------------------
	.section	.nv.constant0._ZN43_GLOBAL__N__9ae7fba5_10_SoftMax_cu_9f978f6321softmax_warp_backwardIN3c104HalfES2_fLi5ELb0ELb1EEEvPT0_PKT_S7_iiiPKb,"a",@progbits
	.sectionflags	@""
	.align	4
.nv.constant0._ZN43_GLOBAL__N__9ae7fba5_10_SoftMax_cu_9f978f6321softmax_warp_backwardIN3c104HalfES2_fLi5ELb0ELb1EEEvPT0_PKT_S7_iiiPKb:
	.zero		944


//--------------------- .nv.constant0._ZN43_GLOBAL__N__9ae7fba5_10_SoftMax_cu_9f978f6321softmax_warp_backwardIN3c104HalfES2_fLi4ELb0ELb1EEEvPT0_PKT_S7_iiiPKb --------------------------
	.section	.nv.constant0._ZN43_GLOBAL__N__9ae7fba5_10_SoftMax_cu_9f978f6321softmax_warp_backwardIN3c104HalfES2_fLi4ELb0ELb1EEEvPT0_PKT_S7_iiiPKb,"a",@progbits
	.sectionflags	@""
	.align	4
.nv.constant0._ZN43_GLOBAL__N__9ae7fba5_10_SoftMax_cu_9f978f6321softmax_warp_backwardIN3c104HalfES2_fLi4ELb0ELb1EEEvPT0_PKT_S7_iiiPKb:
	.zero		944


//--------------------- .nv.constant0._ZN43_GLOBAL__N__9ae7fba5_10_SoftMax_cu_9f978f6321softmax_warp_backwardIN3c104HalfES2_fLi3ELb0ELb1EEEvPT0_PKT_S7_iiiPKb --------------------------
	.section	.nv.constant0._ZN43_GLOBAL__N__9ae7fba5_10_SoftMax_cu_9f978f6321softmax_warp_backwardIN3c104HalfES2_fLi3ELb0ELb1EEEvPT0_PKT_S7_iiiPKb,"a",@progbits
	.sectionflags	@""
	.align	4
.nv.constant0._ZN43_GLOBAL__N__9ae7fba5_10_SoftMax_cu_9f978f6321softmax_warp_backwardIN3c104HalfES2_fLi3ELb0ELb1EEEvPT0_PKT_S7_iiiPKb:
	.zero		944


//--------------------- .nv.constant0._ZN43_GLOBAL__N__9ae7fba5_10_SoftMax_cu_9f978f6321softmax_warp_backwardIN3c104HalfES2_fLi2ELb0ELb1EEEvPT0_PKT_S7_iiiPKb --------------------------
	.section	.nv.constant0._ZN43_GLOBAL__N__9ae7fba5_10_SoftMax_cu_9f978f6321softmax_warp_backwardIN3c104HalfES2_fLi2ELb0ELb1EEEvPT0_PKT_S7_iiiPKb,"a",@progbits
	.sectionflags	@""
	.align	4
.nv.constant0._ZN43_GLOBAL__N__9ae7fba5_10_SoftMax_cu_9f978f6321softmax_warp_backwardIN3c104HalfES2_fLi2ELb0ELb1EEEvPT0_PKT_S7_iiiPKb:
	.zero		944


//--------------------- .nv.constant0._ZN43_GLOBAL__N__9ae7fba5_10_SoftMax_cu_9f978f6321softmax_warp_backwardIN3c104HalfES2_fLi1ELb0ELb1EEEvPT0_PKT_S7_iiiPKb --------------------------
	.section	.nv.constant0._ZN43_GLOBAL__N__9ae7fba5_10_SoftMax_cu_9f978f6321softmax_warp_backwardIN3c104HalfES2_fLi1ELb0ELb1EEEvPT0_PKT_S7_iiiPKb,"a",@progbits
	.sectionflags	@""
	.align	4
.nv.constant0._ZN43_GLOBAL__N__9ae7fba5_10_SoftMax_cu_9f978f6321softmax_warp_backwardIN3c104HalfES2_fLi1ELb0ELb1EEEvPT0_PKT_S7_iiiPKb:
	.zero		944


//--------------------- .nv.constant0._ZN43_GLOBAL__N__9ae7fba5_10_SoftMax_cu_9f978f6321softmax_warp_backwardIN3c104HalfES2_fLi0ELb0ELb1EEEvPT0_PKT_S7_iiiPKb --------------------------
	.section	.nv.constant0._ZN43_GLOBAL__N__9ae7fba5_10_SoftMax_cu_9f978f6321softmax_warp_backwardIN3c104HalfES2_fLi0ELb0ELb1EEEvPT0_PKT_S7_iiiPKb,"a",@progbits
	.sectionflags	@""
	.align	4
.nv.constant0._ZN43_GLOBAL__N__9ae7fba5_10_SoftMax_cu_9f978f6321softmax_warp_backwardIN3c104HalfES2_fLi0ELb0ELb1EEEvPT0_PKT_S7_iiiPKb:
	.zero		944


//--------------------- .nv.constant0._ZN43_GLOBAL__N__9ae7fba5_10_SoftMax_cu_9f978f6321softmax_warp_backwardIfffLi10ELb0ELb1EEEvPT0_PKT_S5_iiiPKb --------------------------
	.section	.nv.constant0._ZN43_GLOBAL__N__9ae7fba5_10_SoftMax_cu_9f978f6321softmax_warp_backwardIfffLi10ELb0ELb1EEEvPT0_PKT_S5_iiiPKb,"a",@progbits
	.sectionflags	@""
	.align	4
.nv.constant0._ZN43_GLOBAL__N__9ae7fba5_10_SoftMax_cu_9f978f6321softmax_warp_backwardIfffLi10ELb0ELb1EEEvPT0_PKT_S5_iiiPKb:
	.zero		944


//--------------------- .nv.constant0._ZN43_GLOBAL__N__9ae7fba5_10_SoftMax_cu_9f978f6321softmax_warp_backwardIfffLi9ELb0ELb1EEEvPT0_PKT_S5_iiiPKb --------------------------
	.section	.nv.constant0._ZN43_GLOBAL__N__9ae7fba5_10_SoftMax_cu_9f978f6321softmax_warp_backwardIfffLi9ELb0ELb1EEEvPT0_PKT_S5_iiiPKb,"a",@progbits
	.sectionflags	@""
	.align	4
.nv.constant0._ZN43_GLOBAL__N__9ae7fba5_10_SoftMax_cu_9f978f6321softmax_warp_backwardIfffLi9ELb0ELb1EEEvPT0_PKT_S5_iiiPKb:
	.zero		944


//--------------------- .nv.constant0._ZN43_GLOBAL__N__9ae7fba5_10_SoftMax_cu_9f978f6321softmax_warp_backwardIfffLi8ELb0ELb1EEEvPT0_PKT_S5_iiiPKb --------------------------
	.section	.nv.constant0._ZN43_GLOBAL__N__9ae7fba5_10_SoftMax_cu_9f978f6321softmax_warp_backwardIfffLi8ELb0ELb1EEEvPT0_PKT_S5_iiiPKb,"a",@progbits
	.sectionflags	@""
	.align	4
.nv.constant0._ZN43_GLOBAL__N__9ae7fba5_10_SoftMax_cu_9f978f6321softmax_warp_backwardIfffLi8ELb0ELb1EEEvPT0_PKT_S5_iiiPKb:
	.zero		944


//--------------------- .nv.constant0._ZN43_GLOBAL__N__9ae7fba5_10_SoftMax_cu_9f978f6321softmax_warp_backwardIfffLi7ELb0ELb1EEEvPT0_PKT_S5_iiiPKb --------------------------
	.section	.nv.constant0._ZN43_GLOBAL__N__9ae7fba5_10_SoftMax_cu_9f978f6321softmax_warp_backwardIfffLi7ELb0ELb1EEEvPT0_PKT_S5_iiiPKb,"a",@progbits
	.sectionflags	@""
	.align	4
.nv.constant0._ZN43_GLOBAL__N__9ae7fba5_10_SoftMax_cu_9f978f6321softmax_warp_backwardIfffLi7ELb0ELb1EEEvPT0_PKT_S5_iiiPKb:
	.zero		944


//--------------------- .nv.constant0._ZN43_GLOBAL__N__9ae7fba5_10_SoftMax_cu_9f978f6321softmax_warp_backwardIfffLi6ELb0ELb1EEEvPT0_PKT_S5_iiiPKb --------------------------
	.section	.nv.constant0._ZN43_GLOBAL__N__9ae7fba5_10_SoftMax_cu_9f978f6321softmax_warp_backwardIfffLi6ELb0ELb1EEEvPT0_PKT_S5_iiiPKb,"a",@progbits
	.sectionflags	@""
	.align	4
.nv.constant0._ZN43_GLOBAL__N__9ae7fba5_10_SoftMax_cu_9f978f6321softmax_warp_backwardIfffLi6ELb0ELb1EEEvPT0_PKT_S5_iiiPKb:
	.zero		944


//--------------------- .nv.constant0._ZN43_GLOBAL__N__9ae7fba5_10_SoftMax_cu_9f978f6321softmax_warp_backwardIfffLi5ELb0ELb1EEEvPT0_PKT_S5_iiiPKb --------------------------
	.section	.nv.constant0._ZN43_GLOBAL__N__9ae7fba5_10_SoftMax_cu_9f978f6321softmax_warp_backwardIfffLi5ELb0ELb1EEEvPT0_PKT_S5_iiiPKb,"a",@progbits
	.sectionflags	@""
	.align	4
.nv.constant0._ZN43_GLOBAL__N__9ae7fba5_10_SoftMax_cu_9f978f6321softmax_warp_backwardIfffLi5ELb0ELb1EEEvPT0_PKT_S5_iiiPKb:
	.zero		944


//--------------------- .nv.constant0._ZN43_GLOBAL__N__9ae7fba5_10_SoftMax_cu_9f978f6321softmax_warp_backwardIfffLi4ELb0ELb1EEEvPT0_PKT_S5_iiiPKb --------------------------
	.section	.nv.constant0._ZN43_GLOBAL__N__9ae7fba5_10_SoftMax_cu_9f978f6321softmax_warp_backwardIfffLi4ELb0ELb1EEEvPT0_PKT_S5_iiiPKb,"a",@progbits
	.sectionflags	@""
	.align	4
.nv.constant0._ZN43_GLOBAL__N__9ae7fba5_10_SoftMax_cu_9f978f6321softmax_warp_backwardIfffLi4ELb0ELb1EEEvPT0_PKT_S5_iiiPKb:
	.zero		944


//--------------------- .nv.constant0._ZN43_GLOBAL__N__9ae7fba5_10_SoftMax_cu_9f978f6321softmax_warp_backwardIfffLi3ELb0ELb1EEEvPT0_PKT_S5_iiiPKb --------------------------
	.section	.nv.constant0._ZN43_GLOBAL__N__9ae7fba5_10_SoftMax_cu_9f978f6321softmax_warp_backwardIfffLi3ELb0ELb1EEEvPT0_PKT_S5_iiiPKb,"a",@progbits
	.sectionflags	@""
	.align	4
.nv.constant0._ZN43_GLOBAL__N__9ae7fba5_10_SoftMax_cu_9f978f6321softmax_warp_backwardIfffLi3ELb0ELb1EEEvPT0_PKT_S5_iiiPKb:
	.zero		944


//--------------------- .nv.constant0._ZN43_GLOBAL__N__9ae7fba5_10_SoftMax_cu_9f978f6321softmax_warp_backwardIfffLi2ELb0ELb1EEEvPT0_PKT_S5_iiiPKb --------------------------
	.section	.nv.constant0._ZN43_GLOBAL__N__9ae7fba5_10_SoftMax_cu_9f978f6321softmax_warp_backwardIfffLi2ELb0ELb1EEEvPT0_PKT_S5_iiiPKb,"a",@progbits
	.sectionflags	@""
	.align	4
.nv.constant0._ZN43_GLOBAL__N__9ae7fba5_10_SoftMax_cu_9f978f6321softmax_warp_backwardIfffLi2ELb0ELb1EEEvPT0_PKT_S5_iiiPKb:
	.zero		944


//--------------------- .nv.constant0._ZN43_GLOBAL__N__9ae7fba5_10_SoftMax_cu_9f978f6321softmax_warp_backwardIfffLi1ELb0ELb1EEEvPT0_PKT_S5_iiiPKb --------------------------
	.section	.nv.constant0._ZN43_GLOBAL__N__9ae7fba5_10_SoftMax_cu_9f978f6321softmax_warp_backwardIfffLi1ELb0ELb1EEEvPT0_PKT_S5_iiiPKb,"a",@progbits
	.sectionflags	@""
	.align	4
.nv.constant0._ZN43_GLOBAL__N__9ae7fba5_10_SoftMax_cu_9f978f6321softmax_warp_backwardIfffLi1ELb0ELb1EEEvPT0_PKT_S5_iiiPKb:
	.zero		944


//--------------------- .nv.constant0._ZN43_GLOBAL__N__9ae7fba5_10_SoftMax_cu_9f978f6321softmax_warp_backwardIfffLi0ELb0ELb1EEEvPT0_PKT_S5_iiiPKb --------------------------
	.section	.nv.constant0._ZN43_GLOBAL__N__9ae7fba5_10_SoftMax_cu_9f978f6321softmax_warp_backwardIfffLi0ELb0ELb1EEEvPT0_PKT_S5_iiiPKb,"a",@progbits
	.sectionflags	@""
	.align	4
.nv.constant0._ZN43_GLOBAL__N__9ae7fba5_10_SoftMax_cu_9f978f6321softmax_warp_backwardIfffLi0ELb0ELb1EEEvPT0_PKT_S5_iiiPKb:
	.zero		944


//--------------------- .nv.constant0._ZN43_GLOBAL__N__9ae7fba5_10_SoftMax_cu_9f978f6321softmax_warp_backwardIdddLi10ELb0ELb1EEEvPT0_PKT_S5_iiiPKb --------------------------
	.section	.nv.constant0._ZN43_GLOBAL__N__9ae7fba5_10_SoftMax_cu_9f978f6321softmax_warp_backwardIdddLi10ELb0ELb1EEEvPT0_PKT_S5_iiiPKb,"a",@progbits
	.sectionflags	@""
	.align	4
.nv.constant0._ZN43_GLOBAL__N__9ae7fba5_10_SoftMax_cu_9f978f6321softmax_warp_backwardIdddLi10ELb0ELb1EEEvPT0_PKT_S5_iiiPKb:
	.zero		944


//--------------------- .nv.constant0._ZN43_GLOBAL__N__9ae7fba5_10_SoftMax_cu_9f978f6321softmax_warp_backwardIdddLi9ELb0ELb1EEEvPT0_PKT_S5_iiiPKb --------------------------
	.section	.nv.constant0._ZN43_GLOBAL__N__9ae7fba5_10_SoftMax_cu_9f978f6321softmax_warp_backwardIdddLi9ELb0ELb1EEEvPT0_PKT_S5_iiiPKb,"a",@progbits
	.sectionflags	@""
	.align	4
.nv.constant0._ZN43_GLOBAL__N__9ae7fba5_10_SoftMax_cu_9f978f6321softmax_warp_backwardIdddLi9ELb0ELb1EEEvPT0_PKT_S5_iiiPKb:
	.zero		944


//--------------------- .nv.constant0._ZN43_GLOBAL__N__9ae7fba5_10_SoftMax_cu_9f978f6321softmax_warp_backwardIdddLi8ELb0ELb1EEEvPT0_PKT_S5_iiiPKb --------------------------
	.section	.nv.constant0._ZN43_GLOBAL__N__9ae7fba5_10_SoftMax_cu_9f978f6321softmax_warp_backwardIdddLi8ELb0ELb1EEEvPT0_PKT_S5_iiiPKb,"a",@progbits
	.sectionflags	@""
	.align	4
.nv.constant0._ZN43_GLOBAL__N__9ae7fba5_10_SoftMax_cu_9f978f6321softmax_warp_backwardIdddLi8ELb0ELb1EEEvPT0_PKT_S5_iiiPKb:
	.zero		944


//--------------------- .nv.constant0._ZN43_GLOBAL__N__9ae7fba5_10_SoftMax_cu_9f978f6321softmax_warp_backwardIdddLi7ELb0ELb1EEEvPT0_PKT_S5_iiiPKb --------------------------
	.section	.nv.constant0._ZN43_GLOBAL__N__9ae7fba5_10_SoftMax_cu_9f978f6321softmax_warp_backwardIdddLi7ELb0ELb1EEEvPT0_PKT_S5_iiiPKb,"a",@progbits
	.sectionflags	@""
	.align	4
.nv.constant0._ZN43_GLOBAL__N__9ae7fba5_10_SoftMax_cu_9f978f6321softmax_warp_backwardIdddLi7ELb0ELb1EEEvPT0_PKT_S5_iiiPKb:
	.zero		944


//--------------------- .nv.constant0._ZN43_GLOBAL__N__9ae7fba5_10_SoftMax_cu_9f978f6321softmax_warp_backwardIdddLi6ELb0ELb1EEEvPT0_PKT_S5_iiiPKb --------------------------
	.section	.nv.constant0._ZN43_GLOBAL__N__9ae7fba5_10_SoftMax_cu_9f978f6321softmax_warp_backwardIdddLi6ELb0ELb1EEEvPT0_PKT_S5_iiiPKb,"a",@progbits
	.sectionflags	@""
	.align	4
.nv.constant0._ZN43_GLOBAL__N__9ae7fba5_10_SoftMax_cu_9f978f6321softmax_warp_backwardIdddLi6ELb0ELb1EEEvPT0_PKT_S5_iiiPKb:
	.zero		944


//--------------------- .nv.constant0._ZN43_GLOBAL__N__9ae7fba5_10_SoftMax_cu_9f978f6321softmax_warp_backwardIdddLi5ELb0ELb1EEEvPT0_PKT_S5_iiiPKb --------------------------
	.section	.nv.constant0._ZN43_GLOBAL__N__9ae7fba5_10_SoftMax_cu_9f978f6321softmax_warp_backwardIdddLi5ELb0ELb1EEEvPT0_PKT_S5_iiiPKb,"a",@progbits
	.sectionflags	@""
	.align	4
.nv.constant0._ZN43_GLOBAL__N__9ae7fba5_10_SoftMax_cu_9f978f6321softmax_warp_backwardIdddLi5ELb0ELb1EEEvPT0_PKT_S5_iiiPKb:
	.zero		944


//--------------------- .nv.constant0._ZN43_GLOBAL__N__9ae7fba5_10_SoftMax_cu_9f978f6321softmax_warp_backwardIdddLi4ELb0ELb1EEEvPT0_PKT_S5_iiiPKb --------------------------
	.section	.nv.constant0._ZN43_GLOBAL__N__9ae7fba5_10_SoftMax_cu_9f978f6321softmax_warp_backwardIdddLi4ELb0ELb1EEEvPT0_PKT_S5_iiiPKb,"a",@progbits
	.sectionflags	@""
	.align	4
.nv.constant0._ZN43_GLOBAL__N__9ae7fba5_10_SoftMax_cu_9f978f6321softmax_warp_backwardIdddLi4ELb0ELb1EEEvPT0_PKT_S5_iiiPKb:
	.zero		944


//--------------------- .nv.constant0._ZN43_GLOBAL__N__9ae7fba5_10_SoftMax_cu_9f978f6321softmax_warp_backwardIdddLi3ELb0ELb1EEEvPT0_PKT_S5_iiiPKb --------------------------
	.section	.nv.constant0._ZN43_GLOBAL__N__9ae7fba5_10_SoftMax_cu_9f978f6321softmax_warp_backwardIdddLi3ELb0ELb1EEEvPT0_PKT_S5_iiiPKb,"a",@progbits
	.sectionflags	@""
	.align	4
.nv.constant0._ZN43_GLOBAL__N__9ae7fba5_10_SoftMax_cu_9f978f6321softmax_warp_backwardIdddLi3ELb0ELb1EEEvPT0_PKT_S5_iiiPKb:
	.zero		944


//--------------------- .nv.constant0._ZN43_GLOBAL__N__9ae7fba5_10_SoftMax_cu_9f978f6321softmax_warp_backwardIdddLi2ELb0ELb1EEEvPT0_PKT_S5_iiiPKb --------------------------
	.section	.nv.constant0._ZN43_GLOBAL__N__9ae7fba5_10_SoftMax_cu_9f978f6321softmax_warp_backwardIdddLi2ELb0ELb1EEEvPT0_PKT_S5_iiiPKb,"a",@progbits
	.sectionflags	@""
	.align	4
.nv.constant0._ZN43_GLOBAL__N__9ae7fba5_10_SoftMax_cu_9f978f6321softmax_warp_backwardIdddLi2ELb0ELb1EEEvPT0_PKT_S5_iiiPKb:
	.zero		944


//--------------------- .nv.constant0._ZN43_GLOBAL__N__9ae7fba5_10_SoftMax_cu_9f978f6321softmax_warp_backwardIdddLi1ELb0ELb1EEEvPT0_PKT_S5_iiiPKb --------------------------
	.section	.nv.constant0._ZN43_GLOBAL__N__9ae7fba5_10_SoftMax_cu_9f978f6321softmax_warp_backwardIdddLi1ELb0ELb1EEEvPT0_PKT_S5_iiiPKb,"a",@progbits
	.sectionflags	@""
	.align	4
.nv.constant0._ZN43_GLOBAL__N__9ae7fba5_10_SoftMax_cu_9f978f6321softmax_warp_backwardIdddLi1ELb0ELb1EEEvPT0_PKT_S5_iiiPKb:
	.zero		944


//--------------------- .nv.constant0._ZN43_GLOBAL__N__9ae7fba5_10_SoftMax_cu_9f978f6321softmax_warp_backwardIdddLi0ELb0ELb1EEEvPT0_PKT_S5_iiiPKb --------------------------
	.section	.nv.constant0._ZN43_GLOBAL__N__9ae7fba5_10_SoftMax_cu_9f978f6321softmax_warp_backwardIdddLi0ELb0ELb1EEEvPT0_PKT_S5_iiiPKb,"a",@progbits
	.sectionflags	@""
	.align	4
.nv.constant0._ZN43_GLOBAL__N__9ae7fba5_10_SoftMax_cu_9f978f6321softmax_warp_backwardIdddLi0ELb0ELb1EEEvPT0_PKT_S5_iiiPKb:
	.zero		944


//--------------------- .nv.constant0._ZN43_GLOBAL__N__9ae7fba5_10_SoftMax_cu_9f978f6320softmax_warp_forwardIN3c108BFloat16ES2_fLi11ELb0ELb1EEEvPT0_PKT_iiiPKbib --------------------------
	.section	.nv.constant0._ZN43_GLOBAL__N__9ae7fba5_10_SoftMax_cu_9f978f6320softmax_warp_forwardIN3c108BFloat16ES2_fLi11ELb0ELb1EEEvPT0_PKT_iiiPKbib,"a",@progbits
	.sectionflags	@""
	.align	4
.nv.constant0._ZN43_GLOBAL__N__9ae7fba5_10_SoftMax_cu_9f978f6320softmax_warp_forwardIN3c108BFloat16ES2_fLi11ELb0ELb1EEEvPT0_PKT_iiiPKbib:
	.zero		941


//--------------------- .nv.constant0._ZN43_GLOBAL__N__9ae7fba5_10_SoftMax_cu_9f978f6320softmax_warp_forwardIN3c108BFloat16ES2_fLi10ELb0ELb1EEEvPT0_PKT_iiiPKbib --------------------------
	.section	.nv.constant0._ZN43_GLOBAL__N__9ae7fba5_10_SoftMax_cu_9f978f6320softmax_warp_forwardIN3c108BFloat16ES2_fLi10ELb0ELb1EEEvPT0_PKT_iiiPKbib,"a",@progbits
	.sectionflags	@""
	.align	4
.nv.constant0._ZN43_GLOBAL__N__9ae7fba5_10_SoftMax_cu_9f978f6320softmax_warp_forwardIN3c108BFloat16ES2_fLi10ELb0ELb1EEEvPT0_PKT_iiiPKbib:
	.zero		941


//--------------------- .nv.constant0._ZN43_GLOBAL__N__9ae7fba5_10_SoftMax_cu_9f978f6320softmax_warp_forwardIN3c108BFloat16ES2_fLi9ELb0ELb1EEEvPT0_PKT_iiiPKbib --------------------------
	.section	.nv.constant0._ZN43_GLOBAL__N__9ae7fba5_10_SoftMax_cu_9f978f6320softmax_warp_forwardIN3c108BFloat16ES2_fLi9ELb0ELb1EEEvPT0_PKT_iiiPKbib,"a",@progbits
	.sectionflags	@""
	.align	4
.nv.constant0._ZN43_GLOBAL__N__9ae7fba5_10_SoftMax_cu_9f978f6320softmax_warp_forwardIN3c108BFloat16ES2_fLi9ELb0ELb1EEEvPT0_PKT_iiiPKbib:
	.zero		941


//--------------------- .nv.constant0._ZN43_GLOBAL__N__9ae7fba5_10_SoftMax_cu_9f978f6320softmax_warp_forwardIN3c108BFloat16ES2_fLi8ELb0ELb1EEEvPT0_PKT_iiiPKbib --------------------------
	.section	.nv.constant0._ZN43_GLOBAL__N__9ae7fba5_10_SoftMax_cu_9f978f6320softmax_warp_forwardIN3c108BFloat16ES2_fLi8ELb0ELb1EEEvPT0_PKT_iiiPKbib,"a",@progbits
	.sectionflags	@""
	.align	4
.nv.constant0._ZN43_GLOBAL__N__9ae7fba5_10_SoftMax_cu_9f978f6320softmax_warp_forwardIN3c108BFloat16ES2_fLi8ELb0ELb1EEEvPT0_PKT_iiiPKbib:
	.zero		941


//--------------------- .nv.constant0._ZN43_GLOBAL__N__9ae7fba5_10_SoftMax_cu_9f978f6320softmax_warp_forwardIN3c108BFloat16ES2_fLi7ELb0ELb1EEEvPT0_PKT_iiiPKbib --------------------------
	.section	.nv.constant0._ZN43_GLOBAL__N__9ae7fba5_10_SoftMax_cu_9f978f6320softmax_warp_forwardIN3c108BFloat16ES2_fLi7ELb0ELb1EEEvPT0_PKT_iiiPKbib,"a",@progbits
	.sectionflags	@""
	.align	4
.nv.constant0._ZN43_GLOBAL__N__9ae7fba5_10_SoftMax_cu_9f978f6320softmax_warp_forwardIN3c108BFloat16ES2_fLi7ELb0ELb1EEEvPT0_PKT_iiiPKbib:
	.zero		941


//--------------------- .nv.constant0._ZN43_GLOBAL__N__9ae7fba5_10_SoftMax_cu_9f978f6320softmax_warp_forwardIN3c108BFloat16ES2_fLi6ELb0ELb1EEEvPT0_PKT_iiiPKbib --------------------------
	.section	.nv.constant0._ZN43_GLOBAL__N__9ae7fba5_10_SoftMax_cu_9f978f6320softmax_warp_forwardIN3c108BFloat16ES2_fLi6ELb0ELb1EEEvPT0_PKT_iiiPKbib,"a",@progbits
	.sectionflags	@""
	.align	4
.nv.constant0._ZN43_GLOBAL__N__9ae7fba5_10_SoftMax_cu_9f978f6320softmax_warp_forwardIN3c108BFloat16ES2_fLi6ELb0ELb1EEEvPT0_PKT_iiiPKbib:
	.zero		941


//--------------------- .nv.constant0._ZN43_GLOBAL__N__9ae7fba5_10_SoftMax_cu_9f978f6320softmax_warp_forwardIN3c108BFloat16ES2_fLi5ELb0ELb1EEEvPT0_PKT_iiiPKbib --------------------------
	.section	.nv.constant0._ZN43_GLOBAL__N__9ae7fba5_10_SoftMax_cu_9f978f6320softmax_warp_forwardIN3c108BFloat16ES2_fLi5ELb0ELb1EEEvPT0_PKT_iiiPKbib,"a",@progbits
	.sectionflags	@""
	.align	4
.nv.constant0._ZN43_GLOBAL__N__9ae7fba5_10_SoftMax_cu_9f978f6320softmax_warp_forwardIN3c108BFloat16ES2_fLi5ELb0ELb1EEEvPT0_PKT_iiiPKbib:
	.zero		941


//--------------------- .nv.constant0._ZN43_GLOBAL__N__9ae7fba5_10_SoftMax_cu_9f978f6320softmax_warp_forwardIN3c108BFloat16ES2_fLi4ELb0ELb1EEEvPT0_PKT_iiiPKbib --------------------------
	.section	.nv.constant0._ZN43_GLOBAL__N__9ae7fba5_10_SoftMax_cu_9f978f6320softmax_warp_forwardIN3c108BFloat16ES2_fLi4ELb0ELb1EEEvPT0_PKT_iiiPKbib,"a",@progbits
	.sectionflags	@""
	.align	4
.nv.constant0._ZN43_GLOBAL__N__9ae7fba5_10_SoftMax_cu_9f978f6320softmax_warp_forwardIN3c108BFloat16ES2_fLi4ELb0ELb1EEEvPT0_PKT_iiiPKbib:
	.zero		941


//--------------------- .nv.constant0._ZN43_GLOBAL__N__9ae7fba5_10_SoftMax_cu_9f978f6320softmax_warp_forwardIN3c108BFloat16ES2_fLi3ELb0ELb1EEEvPT0_PKT_iiiPKbib --------------------------
	.section	.nv.constant0._ZN43_GLOBAL__N__9ae7fba5_10_SoftMax_cu_9f978f6320softmax_warp_forwardIN3c108BFloat16ES2_fLi3ELb0ELb1EEEvPT0_PKT_iiiPKbib,"a",@progbits
	.sectionflags	@""
	.align	4
.nv.constant0._ZN43_GLOBAL__N__9ae7fba5_10_SoftMax_cu_9f978f6320softmax_warp_forwardIN3c108BFloat16ES2_fLi3ELb0ELb1EEEvPT0_PKT_iiiPKbib:
	.zero		941


//--------------------- .nv.constant0._ZN43_GLOBAL__N__9ae7fba5_10_SoftMax_cu_9f978f6320softmax_warp_forwardIN3c108BFloat16ES2_fLi2ELb0ELb1EEEvPT0_PKT_iiiPKbib --------------------------
	.section	.nv.constant0._ZN43_GLOBAL__N__9ae7fba5_10_SoftMax_cu_9f978f6320softmax_warp_forwardIN3c108BFloat16ES2_fLi2ELb0ELb1EEEvPT0_PKT_iiiPKbib,"a",@progbits
	.sectionflags	@""
	.align	4
.nv.constant0._ZN43_GLOBAL__N__9ae7fba5_10_SoftMax_cu_9f978f6320softmax_warp_forwardIN3c108BFloat16ES2_fLi2ELb0ELb1EEEvPT0_PKT_iiiPKbib:
	.zero		941


//--------------------- .nv.constant0._ZN43_GLOBAL__N__9ae7fba5_10_SoftMax_cu_9f978f6320softmax_warp_forwardIN3c108BFloat16ES2_fLi1ELb0ELb1EEEvPT0_PKT_iiiPKbib --------------------------
	.section	.nv.constant0._ZN43_GLOBAL__N__9ae7fba5_10_SoftMax_cu_9f978f6320softmax_warp_forwardIN3c108BFloat16ES2_fLi1ELb0ELb1EEEvPT0_PKT_iiiPKbib,"a",@progbits
	.sectionflags	@""
	.align	4
.nv.constant0._ZN43_GLOBAL__N__9ae7fba5_10_SoftMax_cu_9f978f6320softmax_warp_forwardIN3c108BFloat16ES2_fLi1ELb0ELb1EEEvPT0_PKT_iiiPKbib:
	.zero		941


//--------------------- .nv.constant0._ZN43_GLOBAL__N__9ae7fba5_10_SoftMax_cu_9f978f6320softmax_warp_forwardIN3c108BFloat16ES2_fLi0ELb0ELb1EEEvPT0_PKT_iiiPKbib --------------------------
	.section	.nv.constant0._ZN43_GLOBAL__N__9ae7fba5_10_SoftMax_cu_9f978f6320softmax_warp_forwardIN3c108BFloat16ES2_fLi0ELb0ELb1EEEvPT0_PKT_iiiPKbib,"a",@progbits
	.sectionflags	@""
	.align	4
.nv.constant0._ZN43_GLOBAL__N__9ae7fba5_10_SoftMax_cu_9f978f6320softmax_warp_forwardIN3c108BFloat16ES2_fLi0ELb0ELb1EEEvPT0_PKT_iiiPKbib:
	.zero		941


//--------------------- .nv.constant0._ZN43_GLOBAL__N__9ae7fba5_10_SoftMax_cu_9f978f6320softmax_warp_forwardIN3c104HalfES2_fLi11ELb0ELb1EEEvPT0_PKT_iiiPKbib --------------------------
	.section	.nv.constant0._ZN43_GLOBAL__N__9ae7fba5_10_SoftMax_cu_9f978f6320softmax_warp_forwardIN3c104HalfES2_fLi11ELb0ELb1EEEvPT0_PKT_iiiPKbib,"a",@progbits
	.sectionflags	@""
	.align	4
.nv.constant0._ZN43_GLOBAL__N__9ae7fba5_10_SoftMax_cu_9f978f6320softmax_warp_forwardIN3c104HalfES2_fLi11ELb0ELb1EEEvPT0_PKT_iiiPKbib:
	.zero		941


//--------------------- .nv.constant0._ZN43_GLOBAL__N__9ae7fba5_10_SoftMax_cu_9f978f6320softmax_warp_forwardIN3c104HalfES2_fLi10ELb0ELb1EEEvPT0_PKT_iiiPKbib --------------------------
	.section	.nv.constant0._ZN43_GLOBAL__N__9ae7fba5_10_SoftMax_cu_9f978f6320softmax_warp_forwardIN3c104HalfES2_fLi10ELb0ELb1EEEvPT0_PKT_iiiPKbib,"a",@progbits
	.sectionflags	@""
	.align	4
.nv.constant0._ZN43_GLOBAL__N__9ae7fba5_10_SoftMax_cu_9f978f6320softmax_warp_forwardIN3c104HalfES2_fLi10ELb0ELb1EEEvPT0_PKT_iiiPKbib:
	.zero		941


//--------------------- .nv.constant0._ZN43_GLOBAL__N__9ae7fba5_10_SoftMax_cu_9f978f6320softmax_warp_forwardIN3c104HalfES2_fLi9ELb0ELb1EEEvPT0_PKT_iiiPKbib --------------------------
	.section	.nv.constant0._ZN43_GLOBAL__N__9ae7fba5_10_SoftMax_cu_9f978f6320softmax_warp_forwardIN3c104HalfES2_fLi9ELb0ELb1EEEvPT0_PKT_iiiPKbib,"a",@progbits
	.sectionflags	@""
	.align	4
.nv.constant0._ZN43_GLOBAL__N__9ae7fba5_10_SoftMax_cu_9f978f6320softmax_warp_forwardIN3c104HalfES2_fLi9ELb0ELb1EEEvPT0_PKT_iiiPKbib:
	.zero		941


//--------------------- .nv.constant0._ZN43_GLOBAL__N__9ae7fba5_10_SoftMax_cu_9f978f6320softmax_warp_forwardIN3c104HalfES2_fLi8ELb0ELb1EEEvPT0_PKT_iiiPKbib --------------------------
	.section	.nv.constant0._ZN43_GLOBAL__N__9ae7fba5_10_SoftMax_cu_9f978f6320softmax_warp_forwardIN3c104HalfES2_fLi8ELb0ELb1EEEvPT0_PKT_iiiPKbib,"a",@progbits
	.sectionflags	@""
	.align	4
.nv.constant0._ZN43_GLOBAL__N__9ae7fba5_10_SoftMax_cu_9f978f6320softmax_warp_forwardIN3c104HalfES2_fLi8ELb0ELb1EEEvPT0_PKT_iiiPKbib:
	.zero		941


//--------------------- .nv.constant0._ZN43_GLOBAL__N__9ae7fba5_10_SoftMax_cu_9f978f6320softmax_warp_forwardIN3c104HalfES2_fLi7ELb0ELb1EEEvPT0_PKT_iiiPKbib --------------------------
	.section	.nv.constant0._ZN43_GLOBAL__N__9ae7fba5_10_SoftMax_cu_9f978f6320softmax_warp_forwardIN3c104HalfES2_fLi7ELb0ELb1EEEvPT0_PKT_iiiPKbib,"a",@progbits
	.sectionflags	@""
	.align	4
.nv.constant0._ZN43_GLOBAL__N__9ae7fba5_10_SoftMax_cu_9f978f6320softmax_warp_forwardIN3c104HalfES2_fLi7ELb0ELb1EEEvPT0_PKT_iiiPKbib:
	.zero		941


//--------------------- .nv.constant0._ZN43_GLOBAL__N__9ae7fba5_10_SoftMax_cu_9f978f6320softmax_warp_forwardIN3c104HalfES2_fLi6ELb0ELb1EEEvPT0_PKT_iiiPKbib --------------------------
	.section	.nv.constant0._ZN43_GLOBAL__N__9ae7fba5_10_SoftMax_cu_9f978f6320softmax_warp_forwardIN3c104HalfES2_fLi6ELb0ELb1EEEvPT0_PKT_iiiPKbib,"a",@progbits
	.sectionflags	@""
	.align	4
.nv.constant0._ZN43_GLOBAL__N__9ae7fba5_10_SoftMax_cu_9f978f6320softmax_warp_forwardIN3c104HalfES2_fLi6ELb0ELb1EEEvPT0_PKT_iiiPKbib:
	.zero		941


//--------------------- .nv.constant0._ZN43_GLOBAL__N__9ae7fba5_10_SoftMax_cu_9f978f6320softmax_warp_forwardIN3c104HalfES2_fLi5ELb0ELb1EEEvPT0_PKT_iiiPKbib --------------------------
	.section	.nv.constant0._ZN43_GLOBAL__N__9ae7fba5_10_SoftMax_cu_9f978f6320softmax_warp_forwardIN3c104HalfES2_fLi5ELb0ELb1EEEvPT0_PKT_iiiPKbib,"a",@progbits
	.sectionflags	@""
	.align	4
.nv.constant0._ZN43_GLOBAL__N__9ae7fba5_10_SoftMax_cu_9f978f6320softmax_warp_forwardIN3c104HalfES2_fLi5ELb0ELb1EEEvPT0_PKT_iiiPKbib:
	.zero		941


//--------------------- .nv.constant0._ZN43_GLOBAL__N__9ae7fba5_10_SoftMax_cu_9f978f6320softmax_warp_forwardIN3c104HalfES2_fLi4ELb0ELb1EEEvPT0_PKT_iiiPKbib --------------------------
	.section	.nv.constant0._ZN43_GLOBAL__N__9ae7fba5_10_SoftMax_cu_9f978f6320softmax_warp_forwardIN3c104HalfES2_fLi4ELb0ELb1EEEvPT0_PKT_iiiPKbib,"a",@progbits
	.sectionflags	@""
	.align	4
.nv.constant0._ZN43_GLOBAL__N__9ae7fba5_10_SoftMax_cu_9f978f6320softmax_warp_forwardIN3c104HalfES2_fLi4ELb0ELb1EEEvPT0_PKT_iiiPKbib:
	.zero		941


//--------------------- .nv.constant0._ZN43_GLOBAL__N__9ae7fba5_10_SoftMax_cu_9f978f6320softmax_warp_forwardIN3c104HalfES2_fLi3ELb0ELb1EEEvPT0_PKT_iiiPKbib --------------------------
	.section	.nv.constant0._ZN43_GLOBAL__N__9ae7fba5_10_SoftMax_cu_9f978f6320softmax_warp_forwardIN3c104HalfES2_fLi3ELb0ELb1EEEvPT0_PKT_iiiPKbib,"a",@progbits
	.sectionflags	@""
	.align	4
.nv.constant0._ZN43_GLOBAL__N__9ae7fba5_10_SoftMax_cu_9f978f6320softmax_warp_forwardIN3c104HalfES2_fLi3ELb0ELb1EEEvPT0_PKT_iiiPKbib:
	.zero		941


//--------------------- .nv.constant0._ZN43_GLOBAL__N__9ae7fba5_10_SoftMax_cu_9f978f6320softmax_warp_forwardIN3c104HalfES2_fLi2ELb0ELb1EEEvPT0_PKT_iiiPKbib --------------------------
	.section	.nv.constant0._ZN43_GLOBAL__N__9ae7fba5_10_SoftMax_cu_9f978f6320softmax_warp_forwardIN3c104HalfES2_fLi2ELb0ELb1EEEvPT0_PKT_iiiPKbib,"a",@progbits
	.sectionflags	@""
	.align	4
.nv.constant0._ZN43_GLOBAL__N__9ae7fba5_10_SoftMax_cu_9f978f6320softmax_warp_forwardIN3c104HalfES2_fLi2ELb0ELb1EEEvPT0_PKT_iiiPKbib:
	.zero		941


//--------------------- .nv.constant0._ZN43_GLOBAL__N__9ae7fba5_10_SoftMax_cu_9f978f6320softmax_warp_forwardIN3c104HalfES2_fLi1ELb0ELb1EEEvPT0_PKT_iiiPKbib --------------------------
	.section	.nv.constant0._ZN43_GLOBAL__N__9ae7fba5_10_SoftMax_cu_9f978f6320softmax_warp_forwardIN3c104HalfES2_fLi1ELb0ELb1EEEvPT0_PKT_iiiPKbib,"a",@progbits
	.sectionflags	@""
	.align	4
.nv.constant0._ZN43_GLOBAL__N__9ae7fba5_10_SoftMax_cu_9f978f6320softmax_warp_forwardIN3c104HalfES2_fLi1ELb0ELb1EEEvPT0_PKT_iiiPKbib:
	.zero		941


//--------------------- .nv.constant0._ZN43_GLOBAL__N__9ae7fba5_10_SoftMax_cu_9f978f6320softmax_warp_forwardIN3c104HalfES2_fLi0ELb0ELb1EEEvPT0_PKT_iiiPKbib --------------------------
	.section	.nv.constant0._ZN43_GLOBAL__N__9ae7fba5_10_SoftMax_cu_9f978f6320softmax_warp_forwardIN3c104HalfES2_fLi0ELb0ELb1EEEvPT0_PKT_iiiPKbib,"a",@progbits
	.sectionflags	@""
	.align	4
.nv.constant0._ZN43_GLOBAL__N__9ae7fba5_10_SoftMax_cu_9f978f6320softmax_warp_forwardIN3c104HalfES2_fLi0ELb0ELb1EEEvPT0_PKT_iiiPKbib:
	.zero		941


//--------------------- .nv.constant0._ZN43_GLOBAL__N__9ae7fba5_10_SoftMax_cu_9f978f6320softmax_warp_forwardIfffLi11ELb0ELb1EEEvPT0_PKT_iiiPKbib --------------------------
	.section	.nv.constant0._ZN43_GLOBAL__N__9ae7fba5_10_SoftMax_cu_9f978f6320softmax_warp_forwardIfffLi11ELb0ELb1EEEvPT0_PKT_iiiPKbib,"a",@progbits
	.sectionflags	@""
	.align	4
.nv.constant0._ZN43_GLOBAL__N__9ae7fba5_10_SoftMax_cu_9f978f6320softmax_warp_forwardIfffLi11ELb0ELb1EEEvPT0_PKT_iiiPKbib:
	.zero		941


//--------------------- .nv.constant0._ZN43_GLOBAL__N__9ae7fba5_10_SoftMax_cu_9f978f6320softmax_warp_forwardIfffLi10ELb0ELb1EEEvPT0_PKT_iiiPKbib --------------------------
	.section	.nv.constant0._ZN43_GLOBAL__N__9ae7fba5_10_SoftMax_cu_9f978f6320softmax_warp_forwardIfffLi10ELb0ELb1EEEvPT0_PKT_iiiPKbib,"a",@progbits
	.sectionflags	@""
	.align	4
.nv.constant0._ZN43_GLOBAL__N__9ae7fba5_10_SoftMax_cu_9f978f6320softmax_warp_forwardIfffLi10ELb0ELb1EEEvPT0_PKT_iiiPKbib:
	.zero		941


//--------------------- .nv.constant0._ZN43_GLOBAL__N__9ae7fba5_10_SoftMax_cu_9f978f6320softmax_warp_forwardIfffLi9ELb0ELb1EEEvPT0_PKT_iiiPKbib --------------------------
	.section	.nv.constant0._ZN43_GLOBAL__N__9ae7fba5_10_SoftMax_cu_9f978f6320softmax_warp_forwardIfffLi9ELb0ELb1EEEvPT0_PKT_iiiPKbib,"a",@progbits
	.sectionflags	@""
	.align	4
.nv.constant0._ZN43_GLOBAL__N__9ae7fba5_10_SoftMax_cu_9f978f6320softmax_warp_forwardIfffLi9ELb0ELb1EEEvPT0_PKT_iiiPKbib:
	.zero		941


//--------------------- .nv.constant0._ZN43_GLOBAL__N__9ae7fba5_10_SoftMax_cu_9f978f6320softmax_warp_forwardIfffLi8ELb0ELb1EEEvPT0_PKT_iiiPKbib --------------------------
	.section	.nv.constant0._ZN43_GLOBAL__N__9ae7fba5_10_SoftMax_cu_9f978f6320softmax_warp_forwardIfffLi8ELb0ELb1EEEvPT0_PKT_iiiPKbib,"a",@progbits
	.sectionflags	@""
	.align	4
.nv.constant0._ZN43_GLOBAL__N__9ae7fba5_10_SoftMax_cu_9f978f6320softmax_warp_forwardIfffLi8ELb0ELb1EEEvPT0_PKT_iiiPKbib:
	.zero		941


//--------------------- .nv.constant0._ZN43_GLOBAL__N__9ae7fba5_10_SoftMax_cu_9f978f6320softmax_warp_forwardIfffLi7ELb0ELb1EEEvPT0_PKT_iiiPKbib --------------------------
	.section	.nv.constant0._ZN43_GLOBAL__N__9ae7fba5_10_SoftMax_cu_9f978f6320softmax_warp_forwardIfffLi7ELb0ELb1EEEvPT0_PKT_iiiPKbib,"a",@progbits
	.sectionflags	@""
	.align	4
.nv.constant0._ZN43_GLOBAL__N__9ae7fba5_10_SoftMax_cu_9f978f6320softmax_warp_forwardIfffLi7ELb0ELb1EEEvPT0_PKT_iiiPKbib:
	.zero		941


//--------------------- .nv.constant0._ZN43_GLOBAL__N__9ae7fba5_10_SoftMax_cu_9f978f6320softmax_warp_forwardIfffLi6ELb0ELb1EEEvPT0_PKT_iiiPKbib --------------------------
	.section	.nv.constant0._ZN43_GLOBAL__N__9ae7fba5_10_SoftMax_cu_9f978f6320softmax_warp_forwardIfffLi6ELb0ELb1EEEvPT0_PKT_iiiPKbib,"a",@progbits
	.sectionflags	@""
	.align	4
.nv.constant0._ZN43_GLOBAL__N__9ae7fba5_10_SoftMax_cu_9f978f6320softmax_warp_forwardIfffLi6ELb0ELb1EEEvPT0_PKT_iiiPKbib:
	.zero		941


//--------------------- .nv.constant0._ZN43_GLOBAL__N__9ae7fba5_10_SoftMax_cu_9f978f6320softmax_warp_forwardIfffLi5ELb0ELb1EEEvPT0_PKT_iiiPKbib --------------------------
	.section	.nv.constant0._ZN43_GLOBAL__N__9ae7fba5_10_SoftMax_cu_9f978f6320softmax_warp_forwardIfffLi5ELb0ELb1EEEvPT0_PKT_iiiPKbib,"a",@progbits
	.sectionflags	@""
	.align	4
.nv.constant0._ZN43_GLOBAL__N__9ae7fba5_10_SoftMax_cu_9f978f6320softmax_warp_forwardIfffLi5ELb0ELb1EEEvPT0_PKT_iiiPKbib:
	.zero		941


//--------------------- .nv.constant0._ZN43_GLOBAL__N__9ae7fba5_10_SoftMax_cu_9f978f6320softmax_warp_forwardIfffLi4ELb0ELb1EEEvPT0_PKT_iiiPKbib --------------------------
	.section	.nv.constant0._ZN43_GLOBAL__N__9ae7fba5_10_SoftMax_cu_9f978f6320softmax_warp_forwardIfffLi4ELb0ELb1EEEvPT0_PKT_iiiPKbib,"a",@progbits
	.sectionflags	@""
	.align	4
.nv.constant0._ZN43_GLOBAL__N__9ae7fba5_10_SoftMax_cu_9f978f6320softmax_warp_forwardIfffLi4ELb0ELb1EEEvPT0_PKT_iiiPKbib:
	.zero		941


//--------------------- .nv.constant0._ZN43_GLOBAL__N__9ae7fba5_10_SoftMax_cu_9f978f6320softmax_warp_forwardIfffLi3ELb0ELb1EEEvPT0_PKT_iiiPKbib --------------------------
	.section	.nv.constant0._ZN43_GLOBAL__N__9ae7fba5_10_SoftMax_cu_9f978f6320softmax_warp_forwardIfffLi3ELb0ELb1EEEvPT0_PKT_iiiPKbib,"a",@progbits
	.sectionflags	@""
	.align	4
.nv.constant0._ZN43_GLOBAL__N__9ae7fba5_10_SoftMax_cu_9f978f6320softmax_warp_forwardIfffLi3ELb0ELb1EEEvPT0_PKT_iiiPKbib:
	.zero		941


//--------------------- .nv.constant0._ZN43_GLOBAL__N__9ae7fba5_10_SoftMax_cu_9f978f6320softmax_warp_forwardIfffLi2ELb0ELb1EEEvPT0_PKT_iiiPKbib --------------------------
	.section	.nv.constant0._ZN43_GLOBAL__N__9ae7fba5_10_SoftMax_cu_9f978f6320softmax_warp_forwardIfffLi2ELb0ELb1EEEvPT0_PKT_iiiPKbib,"a",@progbits
	.sectionflags	@""
	.align	4
.nv.constant0._ZN43_GLOBAL__N__9ae7fba5_10_SoftMax_cu_9f978f6320softmax_warp_forwardIfffLi2ELb0ELb1EEEvPT0_PKT_iiiPKbib:
	.zero		941


//--------------------- .nv.constant0._ZN43_GLOBAL__N__9ae7fba5_10_SoftMax_cu_9f978f6320softmax_warp_forwardIfffLi1ELb0ELb1EEEvPT0_PKT_iiiPKbib --------------------------
	.section	.nv.constant0._ZN43_GLOBAL__N__9ae7fba5_10_SoftMax_cu_9f978f6320softmax_warp_forwardIfffLi1ELb0ELb1EEEvPT0_PKT_iiiPKbib,"a",@progbits
	.sectionflags	@""
	.align	4
.nv.constant0._ZN43_GLOBAL__N__9ae7fba5_10_SoftMax_cu_9f978f6320softmax_warp_forwardIfffLi1ELb0ELb1EEEvPT0_PKT_iiiPKbib:
	.zero		941


//--------------------- .nv.constant0._ZN43_GLOBAL__N__9ae7fba5_10_SoftMax_cu_9f978f6320softmax_warp_forwardIfffLi0ELb0ELb1EEEvPT0_PKT_iiiPKbib --------------------------
	.section	.nv.constant0._ZN43_GLOBAL__N__9ae7fba5_10_SoftMax_cu_9f978f6320softmax_warp_forwardIfffLi0ELb0ELb1EEEvPT0_PKT_iiiPKbib,"a",@progbits
	.sectionflags	@""
	.align	4
.nv.constant0._ZN43_GLOBAL__N__9ae7fba5_10_SoftMax_cu_9f978f6320softmax_warp_forwardIfffLi0ELb0ELb1EEEvPT0_PKT_iiiPKbib:
	.zero		941


//--------------------- .nv.constant0._ZN43_GLOBAL__N__9ae7fba5_10_SoftMax_cu_9f978f6320softmax_warp_forwardIdddLi11ELb0ELb1EEEvPT0_PKT_iiiPKbib --------------------------
	.section	.nv.constant0._ZN43_GLOBAL__N__9ae7fba5_10_SoftMax_cu_9f978f6320softmax_warp_forwardIdddLi11ELb0ELb1EEEvPT0_PKT_iiiPKbib,"a",@progbits
	.sectionflags	@""
	.align	4
.nv.constant0._ZN43_GLOBAL__N__9ae7fba5_10_SoftMax_cu_9f978f6320softmax_warp_forwardIdddLi11ELb0ELb1EEEvPT0_PKT_iiiPKbib:
	.zero		941


//--------------------- .nv.constant0._ZN43_GLOBAL__N__9ae7fba5_10_SoftMax_cu_9f978f6320softmax_warp_forwardIdddLi10ELb0ELb1EEEvPT0_PKT_iiiPKbib --------------------------
	.section	.nv.constant0._ZN43_GLOBAL__N__9ae7fba5_10_SoftMax_cu_9f978f6320softmax_warp_forwardIdddLi10ELb0ELb1EEEvPT0_PKT_iiiPKbib,"a",@progbits
	.sectionflags	@""
	.align	4
.nv.constant0._ZN43_GLOBAL__N__9ae7fba5_10_SoftMax_cu_9f978f6320softmax_warp_forwardIdddLi10ELb0ELb1EEEvPT0_PKT_iiiPKbib:
	.zero		941


//--------------------- .nv.constant0._ZN43_GLOBAL__N__9ae7fba5_10_SoftMax_cu_9f978f6320softmax_warp_forwardIdddLi9ELb0ELb1EEEvPT0_PKT_iiiPKbib --------------------------
	.section	.nv.constant0._ZN43_GLOBAL__N__9ae7fba5_10_SoftMax_cu_9f978f6320softmax_warp_forwardIdddLi9ELb0ELb1EEEvPT0_PKT_iiiPKbib,"a",@progbits
	.sectionflags	@""
	.align	4
.nv.constant0._ZN43_GLOBAL__N__9ae7fba5_10_SoftMax_cu_9f978f6320softmax_warp_forwardIdddLi9ELb0ELb1EEEvPT0_PKT_iiiPKbib:
	.zero		941


//--------------------- .nv.constant0._ZN43_GLOBAL__N__9ae7fba5_10_SoftMax_cu_9f978f6320softmax_warp_forwardIdddLi8ELb0ELb1EEEvPT0_PKT_iiiPKbib --------------------------
	.section	.nv.constant0._ZN43_GLOBAL__N__9ae7fba5_10_SoftMax_cu_9f978f6320softmax_warp_forwardIdddLi8ELb0ELb1EEEvPT0_PKT_iiiPKbib,"a",@progbits
	.sectionflags	@""
	.align	4
.nv.constant0._ZN43_GLOBAL__N__9ae7fba5_10_SoftMax_cu_9f978f6320softmax_warp_forwardIdddLi8ELb0ELb1EEEvPT0_PKT_iiiPKbib:
	.zero		941


//--------------------- .nv.constant0._ZN43_GLOBAL__N__9ae7fba5_10_SoftMax_cu_9f978f6320softmax_warp_forwardIdddLi7ELb0ELb1EEEvPT0_PKT_iiiPKbib --------------------------
	.section	.nv.constant0._ZN43_GLOBAL__N__9ae7fba5_10_SoftMax_cu_9f978f6320softmax_warp_forwardIdddLi7ELb0ELb1EEEvPT0_PKT_iiiPKbib,"a",@progbits
	.sectionflags	@""
	.align	4
.nv.constant0._ZN43_GLOBAL__N__9ae7fba5_10_SoftMax_cu_9f978f6320softmax_warp_forwardIdddLi7ELb0ELb1EEEvPT0_PKT_iiiPKbib:
	.zero		941


//--------------------- .nv.constant0._ZN43_GLOBAL__N__9ae7fba5_10_SoftMax_cu_9f978f6320softmax_warp_forwardIdddLi6ELb0ELb1EEEvPT0_PKT_iiiPKbib --------------------------
	.section	.nv.constant0._ZN43_GLOBAL__N__9ae7fba5_10_SoftMax_cu_9f978f6320softmax_warp_forwardIdddLi6ELb0ELb1EEEvPT0_PKT_iiiPKbib,"a",@progbits
	.sectionflags	@""
	.align	4
.nv.constant0._ZN43_GLOBAL__N__9ae7fba5_10_SoftMax_cu_9f978f6320softmax_warp_forwardIdddLi6ELb0ELb1EEEvPT0_PKT_iiiPKbib:
	.zero		941


//--------------------- .nv.constant0._ZN43_GLOBAL__N__9ae7fba5_10_SoftMax_cu_9f978f6320softmax_warp_forwardIdddLi5ELb0ELb1EEEvPT0_PKT_iiiPKbib --------------------------
	.section	.nv.constant0._ZN43_GLOBAL__N__9ae7fba5_10_SoftMax_cu_9f978f6320softmax_warp_forwardIdddLi5ELb0ELb1EEEvPT0_PKT_iiiPKbib,"a",@progbits
	.sectionflags	@""
	.align	4
.nv.constant0._ZN43_GLOBAL__N__9ae7fba5_10_SoftMax_cu_9f978f6320softmax_warp_forwardIdddLi5ELb0ELb1EEEvPT0_PKT_iiiPKbib:
	.zero		941


//--------------------- .nv.constant0._ZN43_GLOBAL__N__9ae7fba5_10_SoftMax_cu_9f978f6320softmax_warp_forwardIdddLi4ELb0ELb1EEEvPT0_PKT_iiiPKbib --------------------------
	.section	.nv.constant0._ZN43_GLOBAL__N__9ae7fba5_10_SoftMax_cu_9f978f6320softmax_warp_forwardIdddLi4ELb0ELb1EEEvPT0_PKT_iiiPKbib,"a",@progbits
	.sectionflags	@""
	.align	4
.nv.constant0._ZN43_GLOBAL__N__9ae7fba5_10_SoftMax_cu_9f978f6320softmax_warp_forwardIdddLi4ELb0ELb1EEEvPT0_PKT_iiiPKbib:
	.zero		941


//--------------------- .nv.constant0._ZN43_GLOBAL__N__9ae7fba5_10_SoftMax_cu_9f978f6320softmax_warp_forwardIdddLi3ELb0ELb1EEEvPT0_PKT_iiiPKbib --------------------------
	.section	.nv.constant0._ZN43_GLOBAL__N__9ae7fba5_10_SoftMax_cu_9f978f6320softmax_warp_forwardIdddLi3ELb0ELb1EEEvPT0_PKT_iiiPKbib,"a",@progbits
	.sectionflags	@""
	.align	4
.nv.constant0._ZN43_GLOBAL__N__9ae7fba5_10_SoftMax_cu_9f978f6320softmax_warp_forwardIdddLi3ELb0ELb1EEEvPT0_PKT_iiiPKbib:
	.zero		941


//--------------------- .nv.constant0._ZN43_GLOBAL__N__9ae7fba5_10_SoftMax_cu_9f978f6320softmax_warp_forwardIdddLi2ELb0ELb1EEEvPT0_PKT_iiiPKbib --------------------------
	.section	.nv.constant0._ZN43_GLOBAL__N__9ae7fba5_10_SoftMax_cu_9f978f6320softmax_warp_forwardIdddLi2ELb0ELb1EEEvPT0_PKT_iiiPKbib,"a",@progbits
	.sectionflags	@""
	.align	4
.nv.constant0._ZN43_GLOBAL__N__9ae7fba5_10_SoftMax_cu_9f978f6320softmax_warp_forwardIdddLi2ELb0ELb1EEEvPT0_PKT_iiiPKbib:
	.zero		941


//--------------------- .nv.constant0._ZN43_GLOBAL__N__9ae7fba5_10_SoftMax_cu_9f978f6320softmax_warp_forwardIdddLi1ELb0ELb1EEEvPT0_PKT_iiiPKbib --------------------------
	.section	.nv.constant0._ZN43_GLOBAL__N__9ae7fba5_10_SoftMax_cu_9f978f6320softmax_warp_forwardIdddLi1ELb0ELb1EEEvPT0_PKT_iiiPKbib,"a",@progbits
	.sectionflags	@""
	.align	4
.nv.constant0._ZN43_GLOBAL__N__9ae7fba5_10_SoftMax_cu_9f978f6320softmax_warp_forwardIdddLi1ELb0ELb1EEEvPT0_PKT_iiiPKbib:
	.zero		941


//--------------------- .nv.constant0._ZN43_GLOBAL__N__9ae7fba5_10_SoftMax_cu_9f978f6320softmax_warp_forwardIdddLi0ELb0ELb1EEEvPT0_PKT_iiiPKbib --------------------------
	.section	.nv.constant0._ZN43_GLOBAL__N__9ae7fba5_10_SoftMax_cu_9f978f6320softmax_warp_forwardIdddLi0ELb0ELb1EEEvPT0_PKT_iiiPKbib,"a",@progbits
	.sectionflags	@""
	.align	4
.nv.constant0._ZN43_GLOBAL__N__9ae7fba5_10_SoftMax_cu_9f978f6320softmax_warp_forwardIdddLi0ELb0ELb1EEEvPT0_PKT_iiiPKbib:
	.zero		941


//--------------------- .nv.constant0._ZN43_GLOBAL__N__9ae7fba5_10_SoftMax_cu_9f978f6321softmax_warp_backwardIfN3c108BFloat16EfLi10ELb0ELb0EEEvPT0_PKT_S7_iiiPKb --------------------------
	.section	.nv.constant0._ZN43_GLOBAL__N__9ae7fba5_10_SoftMax_cu_9f978f6321softmax_warp_backwardIfN3c108BFloat16EfLi10ELb0ELb0EEEvPT0_PKT_S7_iiiPKb,"a",@progbits
	.sectionflags	@""
	.align	4
.nv.constant0._ZN43_GLOBAL__N__9ae7fba5_10_SoftMax_cu_9f978f6321softmax_warp_backwardIfN3c108BFloat16EfLi10ELb0ELb0EEEvPT0_PKT_S7_iiiPKb:
	.zero		944


//--------------------- .nv.constant0._ZN43_GLOBAL__N__9ae7fba5_10_SoftMax_cu_9f978f6321softmax_warp_backwardIfN3c108BFloat16EfLi9ELb0ELb0EEEvPT0_PKT_S7_iiiPKb --------------------------
	.section	.nv.constant0._ZN43_GLOBAL__N__9ae7fba5_10_SoftMax_cu_9f978f6321softmax_warp_backwardIfN3c108BFloat16EfLi9ELb0ELb0EEEvPT0_PKT_S7_iiiPKb,"a",@progbits
	.sectionflags	@""
	.align	4
.nv.constant0._ZN43_GLOBAL__N__9ae7fba5_10_SoftMax_cu_9f978f6321softmax_warp_backwardIfN3c108BFloat16EfLi9ELb0ELb0EEEvPT0_PKT_S7_iiiPKb:
	.zero		944


//--------------------- .nv.constant0._ZN43_GLOBAL__N__9ae7fba5_10_SoftMax_cu_9f978f6321softmax_warp_backwardIfN3c108BFloat16EfLi8ELb0ELb0EEEvPT0_PKT_S7_iiiPKb --------------------------
	.section	.nv.constant0._ZN43_GLOBAL__N__9ae7fba5_10_SoftMax_cu_9f978f6321softmax_warp_backwardIfN3c108BFloat16EfLi8ELb0ELb0EEEvPT0_PKT_S7_iiiPKb,"a",@progbits
	.sectionflags	@""
	.align	4
.nv.constant0._ZN43_GLOBAL__N__9ae7fba5_10_SoftMax_cu_9f978f6321softmax_warp_backwardIfN3c108BFloat16EfLi8ELb0ELb0EEEvPT0_PKT_S7_iiiPKb:
	.zero		944


//--------------------- .nv.constant0._ZN43_GLOBAL__N__9ae7fba5_10_SoftMax_cu_9f978f6321softmax_warp_backwardIfN3c108BFloat16EfLi7ELb0ELb0EEEvPT0_PKT_S7_iiiPKb --------------------------
	.section	.nv.constant0._ZN43_GLOBAL__N__9ae7fba5_10_SoftMax_cu_9f978f6321softmax_warp_backwardIfN3c108BFloat16EfLi7ELb0ELb0EEEvPT0_PKT_S7_iiiPKb,"a",@progbits
	.sectionflags	@""
	.align	4
.nv.constant0._ZN43_GLOBAL__N__9ae7fba5_10_SoftMax_cu_9f978f6321softmax_warp_backwardIfN3c108BFloat16EfLi7ELb0ELb0EEEvPT0_PKT_S7_iiiPKb:
	.zero		944


//--------------------- .nv.constant0._ZN43_GLOBAL__N__9ae7fba5_10_SoftMax_cu_9f978f6321softmax_warp_backwardIfN3c108BFloat16EfLi6ELb0ELb0EEEvPT0_PKT_S7_iiiPKb --------------------------
	.section	.nv.constant0._ZN43_GLOBAL__N__9ae7fba5_10_SoftMax_cu_9f978f6321softmax_warp_backwardIfN3c108BFloat16EfLi6ELb0ELb0EEEvPT0_PKT_S7_iiiPKb,"a",@progbits
	.sectionflags	@""
	.align	4
.nv.constant0._ZN43_GLOBAL__N__9ae7fba5_10_SoftMax_cu_9f978f6321softmax_warp_backwardIfN3c108BFloat16EfLi6ELb0ELb0EEEvPT0_PKT_S7_iiiPKb:
	.zero		944


//--------------------- .nv.constant0._ZN43_GLOBAL__N__9ae7fba5_10_SoftMax_cu_9f978f6321softmax_warp_backwardIfN3c108BFloat16EfLi5ELb0ELb0EEEvPT0_PKT_S7_iiiPKb --------------------------
	.section	.nv.constant0._ZN43_GLOBAL__N__9ae7fba5_10_SoftMax_cu_9f978f6321softmax_warp_backwardIfN3c108BFloat16EfLi5ELb0ELb0EEEvPT0_PKT_S7_iiiPKb,"a",@progbits
	.sectionflags	@""
	.align	4
.nv.constant0._ZN43_GLOBAL__N__9ae7fba5_10_SoftMax_cu_9f978f6321softmax_warp_backwardIfN3c108BFloat16EfLi5ELb0ELb0EEEvPT0_PKT_S7_iiiPKb:
	.zero		944


//--------------------- .nv.constant0._ZN43_GLOBAL__N__9ae7fba5_10_SoftMax_cu_9f978f6321softmax_warp_backwardIfN3c108BFloat16EfLi4ELb0ELb0EEEvPT0_PKT_S7_iiiPKb --------------------------
	.section	.nv.constant0._ZN43_GLOBAL__N__9ae7fba5_10_SoftMax_cu_9f978f6321softmax_warp_backwardIfN3c108BFloat16EfLi4ELb0ELb0EEEvPT0_PKT_S7_iiiPKb,"a",@progbits
	.sectionflags	@""
	.align	4
.nv.constant0._ZN43_GLOBAL__N__9ae7fba5_10_SoftMax_cu_9f978f6321softmax_warp_backwardIfN3c108BFloat16EfLi4ELb0ELb0EEEvPT0_PKT_S7_iiiPKb:
	.zero		944


//--------------------- .nv.constant0._ZN43_GLOBAL__N__9ae7fba5_10_SoftMax_cu_9f978f6321softmax_warp_backwardIfN3c108BFloat16EfLi3ELb0ELb0EEEvPT0_PKT_S7_iiiPKb --------------------------
	.section	.nv.constant0._ZN43_GLOBAL__N__9ae7fba5_10_SoftMax_cu_9f978f6321softmax_warp_backwardIfN3c108BFloat16EfLi3ELb0ELb0EEEvPT0_PKT_S7_iiiPKb,"a",@progbits
	.sectionflags	@""
	.align	4
.nv.constant0._ZN43_GLOBAL__N__9ae7fba5_10_SoftMax_cu_9f978f6321softmax_warp_backwardIfN3c108BFloat16EfLi3ELb0ELb0EEEvPT0_PKT_S7_iiiPKb:
	.zero		944


//--------------------- .nv.constant0._ZN43_GLOBAL__N__9ae7fba5_10_SoftMax_cu_9f978f6321softmax_warp_backwardIfN3c108BFloat16EfLi2ELb0ELb0EEEvPT0_PKT_S7_iiiPKb --------------------------
	.section	.nv.constant0._ZN43_GLOBAL__N__9ae7fba5_10_SoftMax_cu_9f978f6321softmax_warp_backwardIfN3c108BFloat16EfLi2ELb0ELb0EEEvPT0_PKT_S7_iiiPKb,"a",@progbits
	.sectionflags	@""
	.align	4
.nv.constant0._ZN43_GLOBAL__N__9ae7fba5_10_SoftMax_cu_9f978f6321softmax_warp_backwardIfN3c108BFloat16EfLi2ELb0ELb0EEEvPT0_PKT_S7_iiiPKb:
	.zero		944


//--------------------- .nv.constant0._ZN43_GLOBAL__N__9ae7fba5_10_SoftMax_cu_9f978f6321softmax_warp_backwardIfN3c108BFloat16EfLi1ELb0ELb0EEEvPT0_PKT_S7_iiiPKb --------------------------
	.section	.nv.constant0._ZN43_GLOBAL__N__9ae7fba5_10_SoftMax_cu_9f978f6321softmax_warp_backwardIfN3c108BFloat16EfLi1ELb0ELb0EEEvPT0_PKT_S7_iiiPKb,"a",@progbits
	.sectionflags	@""
	.align	4
.nv.constant0._ZN43_GLOBAL__N__9ae7fba5_10_SoftMax_cu_9f978f6321softmax_warp_backwardIfN3c108BFloat16EfLi1ELb0ELb0EEEvPT0_PKT_S7_iiiPKb:
	.zero		944


//--------------------- .nv.constant0._ZN43_GLOBAL__N__9ae7fba5_10_SoftMax_cu_9f978f6321softmax_warp_backwardIfN3c108BFloat16EfLi0ELb0ELb0EEEvPT0_PKT_S7_iiiPKb --------------------------
	.section	.nv.constant0._ZN43_GLOBAL__N__9ae7fba5_10_SoftMax_cu_9f978f6321softmax_warp_backwardIfN3c108BFloat16EfLi0ELb0ELb0EEEvPT0_PKT_S7_iiiPKb,"a",@progbits
	.sectionflags	@""
	.align	4
.nv.constant0._ZN43_GLOBAL__N__9ae7fba5_10_SoftMax_cu_9f978f6321softmax_warp_backwardIfN3c108BFloat16EfLi0ELb0ELb0EEEvPT0_PKT_S7_iiiPKb:
	.zero		944


//--------------------- .nv.constant0._ZN43_GLOBAL__N__9ae7fba5_10_SoftMax_cu_9f978f6321softmax_warp_backwardIN3c108BFloat16ES2_fLi10ELb0ELb0EEEvPT0_PKT_S7_iiiPKb --------------------------
	.section	.nv.constant0._ZN43_GLOBAL__N__9ae7fba5_10_SoftMax_cu_9f978f6321softmax_warp_backwardIN3c108BFloat16ES2_fLi10ELb0ELb0EEEvPT0_PKT_S7_iiiPKb,"a",@progbits
	.sectionflags	@""
	.align	4
.nv.constant0._ZN43_GLOBAL__N__9ae7fba5_10_SoftMax_cu_9f978f6321softmax_warp_backwardIN3c108BFloat16ES2_fLi10ELb0ELb0EEEvPT0_PKT_S7_iiiPKb:
	.zero		944


//--------------------- .nv.constant0._ZN43_GLOBAL__N__9ae7fba5_10_SoftMax_cu_9f978f6321softmax_warp_backwardIN3c108BFloat16ES2_fLi9ELb0ELb0EEEvPT0_PKT_S7_iiiPKb --------------------------
	.section	.nv.constant0._ZN43_GLOBAL__N__9ae7fba5_10_SoftMax_cu_9f978f6321softmax_warp_backwardIN3c108BFloat16ES2_fLi9ELb0ELb0EEEvPT0_PKT_S7_iiiPKb,"a",@progbits
	.sectionflags	@""
	.align	4
.nv.constant0._ZN43_GLOBAL__N__9ae7fba5_10_SoftMax_cu_9f978f6321softmax_warp_backwardIN3c108BFloat16ES2_fLi9ELb0ELb0EEEvPT0_PKT_S7_iiiPKb:
	.zero		944


//--------------------- .nv.constant0._ZN43_GLOBAL__N__9ae7fba5_10_SoftMax_cu_9f978f6321softmax_warp_backwardIN3c108BFloat16ES2_fLi8ELb0ELb0EEEvPT0_PKT_S7_iiiPKb --------------------------
	.section	.nv.constant0._ZN43_GLOBAL__N__9ae7fba5_10_SoftMax_cu_9f978f6321softmax_warp_backwardIN3c108BFloat16ES2_fLi8ELb0ELb0EEEvPT0_PKT_S7_iiiPKb,"a",@progbits
	.sectionflags	@""
	.align	4
.nv.constant0._ZN43_GLOBAL__N__9ae7fba5_10_SoftMax_cu_9f978f6321softmax_warp_backwardIN3c108BFloat16ES2_fLi8ELb0ELb0EEEvPT0_PKT_S7_iiiPKb:
	.zero		944


//--------------------- .nv.constant0._ZN43_GLOBAL__N__9ae7fba5_10_SoftMax_cu_9f978f6321softmax_warp_backwardIN3c108BFloat16ES2_fLi7ELb0ELb0EEEvPT0_PKT_S7_iiiPKb --------------------------
	.section	.nv.constant0._ZN43_GLOBAL__N__9ae7fba5_10_SoftMax_cu_9f978f6321softmax_warp_backwardIN3c108BFloat16ES2_fLi7ELb0ELb0EEEvPT0_PKT_S7_iiiPKb,"a",@progbits
	.sectionflags	@""
	.align	4
.nv.constant0._ZN43_GLOBAL__N__9ae7fba5_10_SoftMax_cu_9f978f6321softmax_warp_backwardIN3c108BFloat16ES2_fLi7ELb0ELb0EEEvPT0_PKT_S7_iiiPKb:
	.zero		944


//--------------------- .nv.constant0._ZN43_GLOBAL__N__9ae7fba5_10_SoftMax_cu_9f978f6321softmax_warp_backwardIN3c108BFloat16ES2_fLi6ELb0ELb0EEEvPT0_PKT_S7_iiiPKb --------------------------
	.section	.nv.constant0._ZN43_GLOBAL__N__9ae7fba5_10_SoftMax_cu_9f978f6321softmax_warp_backwardIN3c108BFloat16ES2_fLi6ELb0ELb0EEEvPT0_PKT_S7_iiiPKb,"a",@progbits
	.sectionflags	@""
	.align	4
.nv.constant0._ZN43_GLOBAL__N__9ae7fba5_10_SoftMax_cu_9f978f6321softmax_warp_backwardIN3c108BFloat16ES2_fLi6ELb0ELb0EEEvPT0_PKT_S7_iiiPKb:
	.zero		944


//--------------------- .nv.constant0._ZN43_GLOBAL__N__9ae7fba5_10_SoftMax_cu_9f978f6321softmax_warp_backwardIN3c108BFloat16ES2_fLi5ELb0ELb0EEEvPT0_PKT_S7_iiiPKb --------------------------
	.section	.nv.constant0._ZN43_GLOBAL__N__9ae7fba5_10_SoftMax_cu_9f978f6321softmax_warp_backwardIN3c108BFloat16ES2_fLi5ELb0ELb0EEEvPT0_PKT_S7_iiiPKb,"a",@progbits
	.sectionflags	@""
	.align	4
.nv.constant0._ZN43_GLOBAL__N__9ae7fba5_10_SoftMax_cu_9f978f6321softmax_warp_backwardIN3c108BFloat16ES2_fLi5ELb0ELb0EEEvPT0_PKT_S7_iiiPKb:
	.zero		944


//--------------------- .nv.constant0._ZN43_GLOBAL__N__9ae7fba5_10_SoftMax_cu_9f978f6321softmax_warp_backwardIN3c108BFloat16ES2_fLi4ELb0ELb0EEEvPT0_PKT_S7_iiiPKb --------------------------
	.section	.nv.constant0._ZN43_GLOBAL__N__9ae7fba5_10_SoftMax_cu_9f978f6321softmax_warp_backwardIN3c108BFloat16ES2_fLi4ELb0ELb0EEEvPT0_PKT_S7_iiiPKb,"a",@progbits
	.sectionflags	@""
	.align	4
.nv.constant0._ZN43_GLOBAL__N__9ae7fba5_10_SoftMax_cu_9f978f6321softmax_warp_backwardIN3c108BFloat16ES2_fLi4ELb0ELb0EEEvPT0_PKT_S7_iiiPKb:
	.zero		944


//--------------------- .nv.constant0._ZN43_GLOBAL__N__9ae7fba5_10_SoftMax_cu_9f978f6321softmax_warp_backwardIN3c108BFloat16ES2_fLi3ELb0ELb0EEEvPT0_PKT_S7_iiiPKb --------------------------
	.section	.nv.constant0._ZN43_GLOBAL__N__9ae7fba5_10_SoftMax_cu_9f978f6321softmax_warp_backwardIN3c108BFloat16ES2_fLi3ELb0ELb0EEEvPT0_PKT_S7_iiiPKb,"a",@progbits
	.sectionflags	@""
	.align	4
.nv.constant0._ZN43_GLOBAL__N__9ae7fba5_10_SoftMax_cu_9f978f6321softmax_warp_backwardIN3c108BFloat16ES2_fLi3ELb0ELb0EEEvPT0_PKT_S7_iiiPKb:
	.zero		944


//--------------------- .nv.constant0._ZN43_GLOBAL__N__9ae7fba5_10_SoftMax_cu_9f978f6321softmax_warp_backwardIN3c108BFloat16ES2_fLi2ELb0ELb0EEEvPT0_PKT_S7_iiiPKb --------------------------
	.section	.nv.constant0._ZN43_GLOBAL__N__9ae7fba5_10_SoftMax_cu_9f978f6321softmax_warp_backwardIN3c108BFloat16ES2_fLi2ELb0ELb0EEEvPT0_PKT_S7_iiiPKb,"a",@progbits
	.sectionflags	@""
	.align	4
.nv.constant0._ZN43_GLOBAL__N__9ae7fba5_10_SoftMax_cu_9f978f6321softmax_warp_backwardIN3c108BFloat16ES2_fLi2ELb0ELb0EEEvPT0_PKT_S7_iiiPKb:
	.zero		944


//--------------------- .nv.constant0._ZN43_GLOBAL__N__9ae7fba5_10_SoftMax_cu_9f978f6321softmax_warp_backwardIN3c108BFloat16ES2_fLi1ELb0ELb0EEEvPT0_PKT_S7_iiiPKb --------------------------
	.section	.nv.constant0._ZN43_GLOBAL__N__9ae7fba5_10_SoftMax_cu_9f978f6321softmax_warp_backwardIN3c108BFloat16ES2_fLi1ELb0ELb0EEEvPT0_PKT_S7_iiiPKb,"a",@progbits
	.sectionflags	@""
	.align	4
.nv.constant0._ZN43_GLOBAL__N__9ae7fba5_10_SoftMax_cu_9f978f6321softmax_warp_backwardIN3c108BFloat16ES2_fLi1ELb0ELb0EEEvPT0_PKT_S7_iiiPKb:
	.zero		944


//--------------------- .nv.constant0._ZN43_GLOBAL__N__9ae7fba5_10_SoftMax_cu_9f978f6321softmax_warp_backwardIN3c108BFloat16ES2_fLi0ELb0ELb0EEEvPT0_PKT_S7_iiiPKb --------------------------
	.section	.nv.constant0._ZN43_GLOBAL__N__9ae7fba5_10_SoftMax_cu_9f978f6321softmax_warp_backwardIN3c108BFloat16ES2_fLi0ELb0ELb0EEEvPT0_PKT_S7_iiiPKb,"a",@progbits
	.sectionflags	@""
	.align	4
.nv.constant0._ZN43_GLOBAL__N__9ae7fba5_10_SoftMax_cu_9f978f6321softmax_warp_backwardIN3c108BFloat16ES2_fLi0ELb0ELb0EEEvPT0_PKT_S7_iiiPKb:
	.zero		944


//--------------------- .nv.constant0._ZN43_GLOBAL__N__9ae7fba5_10_SoftMax_cu_9f978f6321softmax_warp_backwardIfN3c104HalfEfLi10ELb0ELb0EEEvPT0_PKT_S7_iiiPKb --------------------------
	.section	.nv.constant0._ZN43_GLOBAL__N__9ae7fba5_10_SoftMax_cu_9f978f6321softmax_warp_backwardIfN3c104HalfEfLi10ELb0ELb0EEEvPT0_PKT_S7_iiiPKb,"a",@progbits
	.sectionflags	@""
	.align	4
.nv.constant0._ZN43_GLOBAL__N__9ae7fba5_10_SoftMax_cu_9f978f6321softmax_warp_backwardIfN3c104HalfEfLi10ELb0ELb0EEEvPT0_PKT_S7_iiiPKb:
	.zero		944


//--------------------- .nv.constant0._ZN43_GLOBAL__N__9ae7fba5_10_SoftMax_cu_9f978f6321softmax_warp_backwardIfN3c104HalfEfLi9ELb0ELb0EEEvPT0_PKT_S7_iiiPKb --------------------------
	.section	.nv.constant0._ZN43_GLOBAL__N__9ae7fba5_10_SoftMax_cu_9f978f6321softmax_warp_backwardIfN3c104HalfEfLi9ELb0ELb0EEEvPT0_PKT_S7_iiiPKb,"a",@progbits
	.sectionflags	@""
	.align	4
.nv.constant0._ZN43_GLOBAL__N__9ae7fba5_10_SoftMax_cu_9f978f6321softmax_warp_backwardIfN3c104HalfEfLi9ELb0ELb0EEEvPT0_PKT_S7_iiiPKb:
	.zero		944


//--------------------- .nv.constant0._ZN43_GLOBAL__N__9ae7fba5_10_SoftMax_cu_9f978f6321softmax_warp_backwardIfN3c104HalfEfLi8ELb0ELb0EEEvPT0_PKT_S7_iiiPKb --------------------------
	.section	.nv.constant0._ZN43_GLOBAL__N__9ae7fba5_10_SoftMax_cu_9f978f6321softmax_warp_backwardIfN3c104HalfEfLi8ELb0ELb0EEEvPT0_PKT_S7_iiiPKb,"a",@progbits
	.sectionflags	@""
	.align	4
.nv.constant0._ZN43_GLOBAL__N__9ae7fba5_10_SoftMax_cu_9f978f6321softmax_warp_backwardIfN3c104HalfEfLi8ELb0ELb0EEEvPT0_PKT_S7_iiiPKb:
	.zero		944


//--------------------- .nv.constant0._ZN43_GLOBAL__N__9ae7fba5_10_SoftMax_cu_9f978f6321softmax_warp_backwardIfN3c104HalfEfLi7ELb0ELb0EEEvPT0_PKT_S7_iiiPKb --------------------------
	.section	.nv.constant0._ZN43_GLOBAL__N__9ae7fba5_10_SoftMax_cu_9f978f6321softmax_warp_backwardIfN3c104HalfEfLi7ELb0ELb0EEEvPT0_PKT_S7_iiiPKb,"a",@progbits
	.sectionflags	@""
	.align	4
.nv.constant0._ZN43_GLOBAL__N__9ae7fba5_10_SoftMax_cu_9f978f6321softmax_warp_backwardIfN3c104HalfEfLi7ELb0ELb0EEEvPT0_PKT_S7_iiiPKb:
	.zero		944


//--------------------- .nv.constant0._ZN43_GLOBAL__N__9ae7fba5_10_SoftMax_cu_9f978f6321softmax_warp_backwardIfN3c104HalfEfLi6ELb0ELb0EEEvPT0_PKT_S7_iiiPKb --------------------------
	.section	.nv.constant0._ZN43_GLOBAL__N__9ae7fba5_10_SoftMax_cu_9f978f6321softmax_warp_backwardIfN3c104HalfEfLi6ELb0ELb0EEEvPT0_PKT_S7_iiiPKb,"a",@progbits
	.sectionflags	@""
	.align	4
.nv.constant0._ZN43_GLOBAL__N__9ae7fba5_10_SoftMax_cu_9f978f6321softmax_warp_backwardIfN3c104HalfEfLi6ELb0ELb0EEEvPT0_PKT_S7_iiiPKb:
	.zero		944


//--------------------- .nv.constant0._ZN43_GLOBAL__N__9ae7fba5_10_SoftMax_cu_9f978f6321softmax_warp_backwardIfN3c104HalfEfLi5ELb0ELb0EEEvPT0_PKT_S7_iiiPKb --------------------------
	.section	.nv.constant0._ZN43_GLOBAL__N__9ae7fba5_10_SoftMax_cu_9f978f6321softmax_warp_backwardIfN3c104HalfEfLi5ELb0ELb0EEEvPT0_PKT_S7_iiiPKb,"a",@progbits
	.sectionflags	@""
	.align	4
.nv.constant0._ZN43_GLOBAL__N__9ae7fba5_10_SoftMax_cu_9f978f6321softmax_warp_backwardIfN3c104HalfEfLi5ELb0ELb0EEEvPT0_PKT_S7_iiiPKb:
	.zero		944


//--------------------- .nv.constant0._ZN43_GLOBAL__N__9ae7fba5_10_SoftMax_cu_9f978f6321softmax_warp_backwardIfN3c104HalfEfLi4ELb0ELb0EEEvPT0_PKT_S7_iiiPKb --------------------------
	.section	.nv.constant0._ZN43_GLOBAL__N__9ae7fba5_10_SoftMax_cu_9f978f6321softmax_warp_backwardIfN3c104HalfEfLi4ELb0ELb0EEEvPT0_PKT_S7_iiiPKb,"a",@progbits
	.sectionflags	@""
	.align	4
.nv.constant0._ZN43_GLOBAL__N__9ae7fba5_10_SoftMax_cu_9f978f6321softmax_warp_backwardIfN3c104HalfEfLi4ELb0ELb0EEEvPT0_PKT_S7_iiiPKb:
	.zero		944


//--------------------- .nv.constant0._ZN43_GLOBAL__N__9ae7fba5_10_SoftMax_cu_9f978f6321softmax_warp_backwardIfN3c104HalfEfLi3ELb0ELb0EEEvPT0_PKT_S7_iiiPKb --------------------------
	.section	.nv.constant0._ZN43_GLOBAL__N__9ae7fba5_10_SoftMax_cu_9f978f6321softmax_warp_backwardIfN3c104HalfEfLi3ELb0ELb0EEEvPT0_PKT_S7_iiiPKb,"a",@progbits
	.sectionflags	@""
	.align	4
.nv.constant0._ZN43_GLOBAL__N__9ae7fba5_10_SoftMax_cu_9f978f6321softmax_warp_backwardIfN3c104HalfEfLi3ELb0ELb0EEEvPT0_PKT_S7_iiiPKb:
	.zero		944


//--------------------- .nv.constant0._ZN43_GLOBAL__N__9ae7fba5_10_SoftMax_cu_9f978f6321softmax_warp_backwardIfN3c104HalfEfLi2ELb0ELb0EEEvPT0_PKT_S7_iiiPKb --------------------------
	.section	.nv.constant0._ZN43_GLOBAL__N__9ae7fba5_10_SoftMax_cu_9f978f6321softmax_warp_backwardIfN3c104HalfEfLi2ELb0ELb0EEEvPT0_PKT_S7_iiiPKb,"a",@progbits
	.sectionflags	@""
	.align	4
.nv.constant0._ZN43_GLOBAL__N__9ae7fba5_10_SoftMax_cu_9f978f6321softmax_warp_backwardIfN3c104HalfEfLi2ELb0ELb0EEEvPT0_PKT_S7_iiiPKb:
	.zero		944


//--------------------- .nv.constant0._ZN43_GLOBAL__N__9ae7fba5_10_SoftMax_cu_9f978f6321softmax_warp_backwardIfN3c104HalfEfLi1ELb0ELb0EEEvPT0_PKT_S7_iiiPKb --------------------------
	.section	.nv.constant0._ZN43_GLOBAL__N__9ae7fba5_10_SoftMax_cu_9f978f6321softmax_warp_backwardIfN3c104HalfEfLi1ELb0ELb0EEEvPT0_PKT_S7_iiiPKb,"a",@progbits
	.sectionflags	@""
	.align	4
.nv.constant0._ZN43_GLOBAL__N__9ae7fba5_10_SoftMax_cu_9f978f6321softmax_warp_backwardIfN3c104HalfEfLi1ELb0ELb0EEEvPT0_PKT_S7_iiiPKb:
	.zero		944


//--------------------- .nv.constant0._ZN43_GLOBAL__N__9ae7fba5_10_SoftMax_cu_9f978f6321softmax_warp_backwardIfN3c104HalfEfLi0ELb0ELb0EEEvPT0_PKT_S7_iiiPKb --------------------------
	.section	.nv.constant0._ZN43_GLOBAL__N__9ae7fba5_10_SoftMax_cu_9f978f6321softmax_warp_backwardIfN3c104HalfEfLi0ELb0ELb0EEEvPT0_PKT_S7_iiiPKb,"a",@progbits
	.sectionflags	@""
	.align	4
.nv.constant0._ZN43_GLOBAL__N__9ae7fba5_10_SoftMax_cu_9f978f6321softmax_warp_backwardIfN3c104HalfEfLi0ELb0ELb0EEEvPT0_PKT_S7_iiiPKb:
	.zero		944


//--------------------- .nv.constant0._ZN43_GLOBAL__N__9ae7fba5_10_SoftMax_cu_9f978f6321softmax_warp_backwardIN3c104HalfES2_fLi10ELb0ELb0EEEvPT0_PKT_S7_iiiPKb --------------------------
	.section	.nv.constant0._ZN43_GLOBAL__N__9ae7fba5_10_SoftMax_cu_9f978f6321softmax_warp_backwardIN3c104HalfES2_fLi10ELb0ELb0EEEvPT0_PKT_S7_iiiPKb,"a",@progbits
	.sectionflags	@""
	.align	4
.nv.constant0._ZN43_GLOBAL__N__9ae7fba5_10_SoftMax_cu_9f978f6321softmax_warp_backwardIN3c104HalfES2_fLi10ELb0ELb0EEEvPT0_PKT_S7_iiiPKb:
	.zero		944


//--------------------- .nv.constant0._ZN43_GLOBAL__N__9ae7fba5_10_SoftMax_cu_9f978f6321softmax_warp_backwardIN3c104HalfES2_fLi9ELb0ELb0EEEvPT0_PKT_S7_iiiPKb --------------------------
	.section	.nv.constant0._ZN43_GLOBAL__N__9ae7fba5_10_SoftMax_cu_9f978f6321softmax_warp_backwardIN3c104HalfES2_fLi9ELb0ELb0EEEvPT0_PKT_S7_iiiPKb,"a",@progbits
	.sectionflags	@""
	.align	4
.nv.constant0._ZN43_GLOBAL__N__9ae7fba5_10_SoftMax_cu_9f978f6321softmax_warp_backwardIN3c104HalfES2_fLi9ELb0ELb0EEEvPT0_PKT_S7_iiiPKb:
	.zero		944


//--------------------- .nv.constant0._ZN43_GLOBAL__N__9ae7fba5_10_SoftMax_cu_9f978f6321softmax_warp_backwardIN3c104HalfES2_fLi8ELb0ELb0EEEvPT0_PKT_S7_iiiPKb --------------------------
	.section	.nv.constant0._ZN43_GLOBAL__N__9ae7fba5_10_SoftMax_cu_9f978f6321softmax_warp_backwardIN3c104HalfES2_fLi8ELb0ELb0EEEvPT0_PKT_S7_iiiPKb,"a",@progbits
	.sectionflags	@""
	.align	4
.nv.constant0._ZN43_GLOBAL__N__9ae7fba5_10_SoftMax_cu_9f978f6321softmax_warp_backwardIN3c104HalfES2_fLi8ELb0ELb0EEEvPT0_PKT_S7_iiiPKb:
	.zero		944


//--------------------- .nv.constant0._ZN43_GLOBAL__N__9ae7fba5_10_SoftMax_cu_9f978f6321softmax_warp_backwardIN3c104HalfES2_fLi7ELb0ELb0EEEvPT0_PKT_S7_iiiPKb --------------------------
	.section	.nv.constant0._ZN43_GLOBAL__N__9ae7fba5_10_SoftMax_cu_9f978f6321softmax_warp_backwardIN3c104HalfES2_fLi7ELb0ELb0EEEvPT0_PKT_S7_iiiPKb,"a",@progbits
	.sectionflags	@""
	.align	4
.nv.constant0._ZN43_GLOBAL__N__9ae7fba5_10_SoftMax_cu_9f978f6321softmax_warp_backwardIN3c104HalfES2_fLi7ELb0ELb0EEEvPT0_PKT_S7_iiiPKb:
	.zero		944


//--------------------- .nv.constant0._ZN43_GLOBAL__N__9ae7fba5_10_SoftMax_cu_9f978f6321softmax_warp_backwardIN3c104HalfES2_fLi6ELb0ELb0EEEvPT0_PKT_S7_iiiPKb --------------------------
	.section	.nv.constant0._ZN43_GLOBAL__N__9ae7fba5_10_SoftMax_cu_9f978f6321softmax_warp_backwardIN3c104HalfES2_fLi6ELb0ELb0EEEvPT0_PKT_S7_iiiPKb,"a",@progbits
	.sectionflags	@""
	.align	4
.nv.constant0._ZN43_GLOBAL__N__9ae7fba5_10_SoftMax_cu_9f978f6321softmax_warp_backwardIN3c104HalfES2_fLi6ELb0ELb0EEEvPT0_PKT_S7_iiiPKb:
	.zero		944


//--------------------- .nv.constant0._ZN43_GLOBAL__N__9ae7fba5_10_SoftMax_cu_9f978f6321softmax_warp_backwardIN3c104HalfES2_fLi5ELb0ELb0EEEvPT0_PKT_S7_iiiPKb --------------------------
	.section	.nv.constant0._ZN43_GLOBAL__N__9ae7fba5_10_SoftMax_cu_9f978f6321softmax_warp_backwardIN3c104HalfES2_fLi5ELb0ELb0EEEvPT0_PKT_S7_iiiPKb,"a",@progbits
	.sectionflags	@""
	.align	4
.nv.constant0._ZN43_GLOBAL__N__9ae7fba5_10_SoftMax_cu_9f978f6321softmax_warp_backwardIN3c104HalfES2_fLi5ELb0ELb0EEEvPT0_PKT_S7_iiiPKb:
	.zero		944


//--------------------- .nv.constant0._ZN43_GLOBAL__N__9ae7fba5_10_SoftMax_cu_9f978f6321softmax_warp_backwardIN3c104HalfES2_fLi4ELb0ELb0EEEvPT0_PKT_S7_iiiPKb --------------------------
	.section	.nv.constant0._ZN43_GLOBAL__N__9ae7fba5_10_SoftMax_cu_9f978f6321softmax_warp_backwardIN3c104HalfES2_fLi4ELb0ELb0EEEvPT0_PKT_S7_iiiPKb,"a",@progbits
	.sectionflags	@""
	.align	4
.nv.constant0._ZN43_GLOBAL__N__9ae7fba5_10_SoftMax_cu_9f978f6321softmax_warp_backwardIN3c104HalfES2_fLi4ELb0ELb0EEEvPT0_PKT_S7_iiiPKb:
	.zero		944


//--------------------- .nv.constant0._ZN43_GLOBAL__N__9ae7fba5_10_SoftMax_cu_9f978f6321softmax_warp_backwardIN3c104HalfES2_fLi3ELb0ELb0EEEvPT0_PKT_S7_iiiPKb --------------------------
	.section	.nv.constant0._ZN43_GLOBAL__N__9ae7fba5_10_SoftMax_cu_9f978f6321softmax_warp_backwardIN3c104HalfES2_fLi3ELb0ELb0EEEvPT0_PKT_S7_iiiPKb,"a",@progbits
	.sectionflags	@""
	.align	4
.nv.constant0._ZN43_GLOBAL__N__9ae7fba5_10_SoftMax_cu_9f978f6321softmax_warp_backwardIN3c104HalfES2_fLi3ELb0ELb0EEEvPT0_PKT_S7_iiiPKb:
	.zero		944


//--------------------- .nv.constant0._ZN43_GLOBAL__N__9ae7fba5_10_SoftMax_cu_9f978f6321softmax_warp_backwardIN3c104HalfES2_fLi2ELb0ELb0EEEvPT0_PKT_S7_iiiPKb --------------------------
	.section	.nv.constant0._ZN43_GLOBAL__N__9ae7fba5_10_SoftMax_cu_9f978f6321softmax_warp_backwardIN3c104HalfES2_fLi2ELb0ELb0EEEvPT0_PKT_S7_iiiPKb,"a",@progbits
	.sectionflags	@""
	.align	4
.nv.constant0._ZN43_GLOBAL__N__9ae7fba5_10_SoftMax_cu_9f978f6321softmax_warp_backwardIN3c104HalfES2_fLi2ELb0ELb0EEEvPT0_PKT_S7_iiiPKb:
	.zero		944


//--------------------- .nv.constant0._ZN43_GLOBAL__N__9ae7fba5_10_SoftMax_cu_9f978f6321softmax_warp_backwardIN3c104HalfES2_fLi1ELb0ELb0EEEvPT0_PKT_S7_iiiPKb --------------------------
	.section	.nv.constant0._ZN43_GLOBAL__N__9ae7fba5_10_SoftMax_cu_9f978f6321softmax_warp_backwardIN3c104HalfES2_fLi1ELb0ELb0EEEvPT0_PKT_S7_iiiPKb,"a",@progbits
	.sectionflags	@""
	.align	4
.nv.constant0._ZN43_GLOBAL__N__9ae7fba5_10_SoftMax_cu_9f978f6321softmax_warp_backwardIN3c104HalfES2_fLi1ELb0ELb0EEEvPT0_PKT_S7_iiiPKb:
	.zero		944


//--------------------- .nv.constant0._ZN43_GLOBAL__N__9ae7fba5_10_SoftMax_cu_9f978f6321softmax_warp_backwardIN3c104HalfES2_fLi0ELb0ELb0EEEvPT0_PKT_S7_iiiPKb --------------------------
	.section	.nv.constant0._ZN43_GLOBAL__N__9ae7fba5_10_SoftMax_cu_9f978f6321softmax_warp_backwardIN3c104HalfES2_fLi0ELb0ELb0EEEvPT0_PKT_S7_iiiPKb,"a",@progbits
	.sectionflags	@""
	.align	4
.nv.constant0._ZN43_GLOBAL__N__9ae7fba5_10_SoftMax_cu_9f978f6321softmax_warp_backwardIN3c104HalfES2_fLi0ELb0ELb0EEEvPT0_PKT_S7_iiiPKb:
	.zero		944


//--------------------- .nv.constant0._ZN43_GLOBAL__N__9ae7fba5_10_SoftMax_cu_9f978f6321softmax_warp_backwardIfffLi10ELb0ELb0EEEvPT0_PKT_S5_iiiPKb --------------------------
	.section	.nv.constant0._ZN43_GLOBAL__N__9ae7fba5_10_SoftMax_cu_9f978f6321softmax_warp_backwardIfffLi10ELb0ELb0EEEvPT0_PKT_S5_iiiPKb,"a",@progbits
	.sectionflags	@""
	.align	4
.nv.constant0._ZN43_GLOBAL__N__9ae7fba5_10_SoftMax_cu_9f978f6321softmax_warp_backwardIfffLi10ELb0ELb0EEEvPT0_PKT_S5_iiiPKb:
	.zero		944


//--------------------- .nv.constant0._ZN43_GLOBAL__N__9ae7fba5_10_SoftMax_cu_9f978f6321softmax_warp_backwardIfffLi9ELb0ELb0EEEvPT0_PKT_S5_iiiPKb --------------------------
	.section	.nv.constant0._ZN43_GLOBAL__N__9ae7fba5_10_SoftMax_cu_9f978f6321softmax_warp_backwardIfffLi9ELb0ELb0EEEvPT0_PKT_S5_iiiPKb,"a",@progbits
	.sectionflags	@""
	.align	4
.nv.constant0._ZN43_GLOBAL__N__9ae7fba5_10_SoftMax_cu_9f978f6321softmax_warp_backwardIfffLi9ELb0ELb0EEEvPT0_PKT_S5_iiiPKb:
	.zero		944


//--------------------- .nv.constant0._ZN43_GLOBAL__N__9ae7fba5_10_SoftMax_cu_9f978f6321softmax_warp_backwardIfffLi8ELb0ELb0EEEvPT0_PKT_S5_iiiPKb --------------------------
	.section	.nv.constant0._ZN43_GLOBAL__N__9ae7fba5_10_SoftMax_cu_9f978f6321softmax_warp_backwardIfffLi8ELb0ELb0EEEvPT0_PKT_S5_iiiPKb,"a",@progbits
	.sectionflags	@""
	.align	4
.nv.constant0._ZN43_GLOBAL__N__9ae7fba5_10_SoftMax_cu_9f978f6321softmax_warp_backwardIfffLi8ELb0ELb0EEEvPT0_PKT_S5_iiiPKb:
	.zero		944


//--------------------- .nv.constant0._ZN43_GLOBAL__N__9ae7fba5_10_SoftMax_cu_9f978f6321softmax_warp_backwardIfffLi7ELb0ELb0EEEvPT0_PKT_S5_iiiPKb --------------------------
	.section	.nv.constant0._ZN43_GLOBAL__N__9ae7fba5_10_SoftMax_cu_9f978f6321softmax_warp_backwardIfffLi7ELb0ELb0EEEvPT0_PKT_S5_iiiPKb,"a",@progbits
	.sectionflags	@""
	.align	4
.nv.constant0._ZN43_GLOBAL__N__9ae7fba5_10_SoftMax_cu_9f978f6321softmax_warp_backwardIfffLi7ELb0ELb0EEEvPT0_PKT_S5_iiiPKb:
	.zero		944


//--------------------- .nv.constant0._ZN43_GLOBAL__N__9ae7fba5_10_SoftMax_cu_9f978f6321softmax_warp_backwardIfffLi6ELb0ELb0EEEvPT0_PKT_S5_iiiPKb --------------------------
	.section	.nv.constant0._ZN43_GLOBAL__N__9ae7fba5_10_SoftMax_cu_9f978f6321softmax_warp_backwardIfffLi6ELb0ELb0EEEvPT0_PKT_S5_iiiPKb,"a",@progbits
	.sectionflags	@""
	.align	4
.nv.constant0._ZN43_GLOBAL__N__9ae7fba5_10_SoftMax_cu_9f978f6321softmax_warp_backwardIfffLi6ELb0ELb0EEEvPT0_PKT_S5_iiiPKb:
	.zero		944


//--------------------- .nv.constant0._ZN43_GLOBAL__N__9ae7fba5_10_SoftMax_cu_9f978f6321softmax_warp_backwardIfffLi5ELb0ELb0EEEvPT0_PKT_S5_iiiPKb --------------------------
	.section	.nv.constant0._ZN43_GLOBAL__N__9ae7fba5_10_SoftMax_cu_9f978f6321softmax_warp_backwardIfffLi5ELb0ELb0EEEvPT0_PKT_S5_iiiPKb,"a",@progbits
	.sectionflags	@""
	.align	4
.nv.constant0._ZN43_GLOBAL__N__9ae7fba5_10_SoftMax_cu_9f978f6321softmax_warp_backwardIfffLi5ELb0ELb0EEEvPT0_PKT_S5_iiiPKb:
	.zero		944


//--------------------- .nv.constant0._ZN43_GLOBAL__N__9ae7fba5_10_SoftMax_cu_9f978f6321softmax_warp_backwardIfffLi4ELb0ELb0EEEvPT0_PKT_S5_iiiPKb --------------------------
	.section	.nv.constant0._ZN43_GLOBAL__N__9ae7fba5_10_SoftMax_cu_9f978f6321softmax_warp_backwardIfffLi4ELb0ELb0EEEvPT0_PKT_S5_iiiPKb,"a",@progbits
	.sectionflags	@""
	.align	4
.nv.constant0._ZN43_GLOBAL__N__9ae7fba5_10_SoftMax_cu_9f978f6321softmax_warp_backwardIfffLi4ELb0ELb0EEEvPT0_PKT_S5_iiiPKb:
	.zero		944


//--------------------- .nv.constant0._ZN43_GLOBAL__N__9ae7fba5_10_SoftMax_cu_9f978f6321softmax_warp_backwardIfffLi3ELb0ELb0EEEvPT0_PKT_S5_iiiPKb --------------------------
	.section	.nv.constant0._ZN43_GLOBAL__N__9ae7fba5_10_SoftMax_cu_9f978f6321softmax_warp_backwardIfffLi3ELb0ELb0EEEvPT0_PKT_S5_iiiPKb,"a",@progbits
	.sectionflags	@""
	.align	4
.nv.constant0._ZN43_GLOBAL__N__9ae7fba5_10_SoftMax_cu_9f978f6321softmax_warp_backwardIfffLi3ELb0ELb0EEEvPT0_PKT_S5_iiiPKb:
	.zero		944


//--------------------- .nv.constant0._ZN43_GLOBAL__N__9ae7fba5_10_SoftMax_cu_9f978f6321softmax_warp_backwardIfffLi2ELb0ELb0EEEvPT0_PKT_S5_iiiPKb --------------------------
	.section	.nv.constant0._ZN43_GLOBAL__N__9ae7fba5_10_SoftMax_cu_9f978f6321softmax_warp_backwardIfffLi2ELb0ELb0EEEvPT0_PKT_S5_iiiPKb,"a",@progbits
	.sectionflags	@""
	.align	4
.nv.constant0._ZN43_GLOBAL__N__9ae7fba5_10_SoftMax_cu_9f978f6321softmax_warp_backwardIfffLi2ELb0ELb0EEEvPT0_PKT_S5_iiiPKb:
	.zero		944


//--------------------- .nv.constant0._ZN43_GLOBAL__N__9ae7fba5_10_SoftMax_cu_9f978f6321softmax_warp_backwardIfffLi1ELb0ELb0EEEvPT0_PKT_S5_iiiPKb --------------------------
	.section	.nv.constant0._ZN43_GLOBAL__N__9ae7fba5_10_SoftMax_cu_9f978f6321softmax_warp_backwardIfffLi1ELb0ELb0EEEvPT0_PKT_S5_iiiPKb,"a",@progbits
	.sectionflags	@""
	.align	4
.nv.constant0._ZN43_GLOBAL__N__9ae7fba5_10_SoftMax_cu_9f978f6321softmax_warp_backwardIfffLi1ELb0ELb0EEEvPT0_PKT_S5_iiiPKb:
	.zero		944


//--------------------- .nv.constant0._ZN43_GLOBAL__N__9ae7fba5_10_SoftMax_cu_9f978f6321softmax_warp_backwardIfffLi0ELb0ELb0EEEvPT0_PKT_S5_iiiPKb --------------------------
	.section	.nv.constant0._ZN43_GLOBAL__N__9ae7fba5_10_SoftMax_cu_9f978f6321softmax_warp_backwardIfffLi0ELb0ELb0EEEvPT0_PKT_S5_iiiPKb,"a",@progbits
	.sectionflags	@""
	.align	4
.nv.constant0._ZN43_GLOBAL__N__9ae7fba5_10_SoftMax_cu_9f978f6321softmax_warp_backwardIfffLi0ELb0ELb0EEEvPT0_PKT_S5_iiiPKb:
	.zero		944


//--------------------- .nv.constant0._ZN43_GLOBAL__N__9ae7fba5_10_SoftMax_cu_9f978f6321softmax_warp_backwardIdddLi10ELb0ELb0EEEvPT0_PKT_S5_iiiPKb --------------------------
	.section	.nv.constant0._ZN43_GLOBAL__N__9ae7fba5_10_SoftMax_cu_9f978f6321softmax_warp_backwardIdddLi10ELb0ELb0EEEvPT0_PKT_S5_iiiPKb,"a",@progbits
	.sectionflags	@""
	.align	4
.nv.constant0._ZN43_GLOBAL__N__9ae7fba5_10_SoftMax_cu_9f978f6321softmax_warp_backwardIdddLi10ELb0ELb0EEEvPT0_PKT_S5_iiiPKb:
	.zero		944


//--------------------- .nv.constant0._ZN43_GLOBAL__N__9ae7fba5_10_SoftMax_cu_9f978f6321softmax_warp_backwardIdddLi9ELb0ELb0EEEvPT0_PKT_S5_iiiPKb --------------------------
	.section	.nv.constant0._ZN43_GLOBAL__N__9ae7fba5_10_SoftMax_cu_9f978f6321softmax_warp_backwardIdddLi9ELb0ELb0EEEvPT0_PKT_S5_iiiPKb,"a",@progbits
	.sectionflags	@""
	.align	4
.nv.constant0._ZN43_GLOBAL__N__9ae7fba5_10_SoftMax_cu_9f978f6321softmax_warp_backwardIdddLi9ELb0ELb0EEEvPT0_PKT_S5_iiiPKb:
	.zero		944


//--------------------- .nv.constant0._ZN43_GLOBAL__N__9ae7fba5_10_SoftMax_cu_9f978f6321softmax_warp_backwardIdddLi8ELb0ELb0EEEvPT0_PKT_S5_iiiPKb --------------------------
	.section	.nv.constant0._ZN43_GLOBAL__N__9ae7fba5_10_SoftMax_cu_9f978f6321softmax_warp_backwardIdddLi8ELb0ELb0EEEvPT0_PKT_S5_iiiPKb,"a",@progbits
	.sectionflags	@""
	.align	4
.nv.constant0._ZN43_GLOBAL__N__9ae7fba5_10_SoftMax_cu_9f978f6321softmax_warp_backwardIdddLi8ELb0ELb0EEEvPT0_PKT_S5_iiiPKb:
	.zero		944


//--------------------- .nv.constant0._ZN43_GLOBAL__N__9ae7fba5_10_SoftMax_cu_9f978f6321softmax_warp_backwardIdddLi7ELb0ELb0EEEvPT0_PKT_S5_iiiPKb --------------------------
	.section	.nv.constant0._ZN43_GLOBAL__N__9ae7fba5_10_SoftMax_cu_9f978f6321softmax_warp_backwardIdddLi7ELb0ELb0EEEvPT0_PKT_S5_iiiPKb,"a",@progbits
	.sectionflags	@""
	.align	4
.nv.constant0._ZN43_GLOBAL__N__9ae7fba5_10_SoftMax_cu_9f978f6321softmax_warp_backwardIdddLi7ELb0ELb0EEEvPT0_PKT_S5_iiiPKb:
	.zero		944


//--------------------- .nv.constant0._ZN43_GLOBAL__N__9ae7fba5_10_SoftMax_cu_9f978f6321softmax_warp_backwardIdddLi6ELb0ELb0EEEvPT0_PKT_S5_iiiPKb --------------------------
	.section	.nv.constant0._ZN43_GLOBAL__N__9ae7fba5_10_SoftMax_cu_9f978f6321softmax_warp_backwardIdddLi6ELb0ELb0EEEvPT0_PKT_S5_iiiPKb,"a",@progbits
	.sectionflags	@""
	.align	4
.nv.constant0._ZN43_GLOBAL__N__9ae7fba5_10_SoftMax_cu_9f978f6321softmax_warp_backwardIdddLi6ELb0ELb0EEEvPT0_PKT_S5_iiiPKb:
	.zero		944


//--------------------- .nv.constant0._ZN43_GLOBAL__N__9ae7fba5_10_SoftMax_cu_9f978f6321softmax_warp_backwardIdddLi5ELb0ELb0EEEvPT0_PKT_S5_iiiPKb --------------------------
	.section	.nv.constant0._ZN43_GLOBAL__N__9ae7fba5_10_SoftMax_cu_9f978f6321softmax_warp_backwardIdddLi5ELb0ELb0EEEvPT0_PKT_S5_iiiPKb,"a",@progbits
	.sectionflags	@""
	.align	4
.nv.constant0._ZN43_GLOBAL__N__9ae7fba5_10_SoftMax_cu_9f978f6321softmax_warp_backwardIdddLi5ELb0ELb0EEEvPT0_PKT_S5_iiiPKb:
	.zero		944


//--------------------- .nv.constant0._ZN43_GLOBAL__N__9ae7fba5_10_SoftMax_cu_9f978f6321softmax_warp_backwardIdddLi4ELb0ELb0EEEvPT0_PKT_S5_iiiPKb --------------------------
	.section	.nv.constant0._ZN43_GLOBAL__N__9ae7fba5_10_SoftMax_cu_9f978f6321softmax_warp_backwardIdddLi4ELb0ELb0EEEvPT0_PKT_S5_iiiPKb,"a",@progbits
	.sectionflags	@""
	.align	4
.nv.constant0._ZN43_GLOBAL__N__9ae7fba5_10_SoftMax_cu_9f978f6321softmax_warp_backwardIdddLi4ELb0ELb0EEEvPT0_PKT_S5_iiiPKb:
	.zero		944


//--------------------- .nv.constant0._ZN43_GLOBAL__N__9ae7fba5_10_SoftMax_cu_9f978f6321softmax_warp_backwardIdddLi3ELb0ELb0EEEvPT0_PKT_S5_iiiPKb --------------------------
	.section	.nv.constant0._ZN43_GLOBAL__N__9ae7fba5_10_SoftMax_cu_9f978f6321softmax_warp_backwardIdddLi3ELb0ELb0EEEvPT0_PKT_S5_iiiPKb,"a",@progbits
	.sectionflags	@""
	.align	4
.nv.constant0._ZN43_GLOBAL__N__9ae7fba5_10_SoftMax_cu_9f978f6321softmax_warp_backwardIdddLi3ELb0ELb0EEEvPT0_PKT_S5_iiiPKb:
	.zero		944


//--------------------- .nv.constant0._ZN43_GLOBAL__N__9ae7fba5_10_SoftMax_cu_9f978f6321softmax_warp_backwardIdddLi2ELb0ELb0EEEvPT0_PKT_S5_iiiPKb --------------------------
	.section	.nv.constant0._ZN43_GLOBAL__N__9ae7fba5_10_SoftMax_cu_9f978f6321softmax_warp_backwardIdddLi2ELb0ELb0EEEvPT0_PKT_S5_iiiPKb,"a",@progbits
	.sectionflags	@""
	.align	4
.nv.constant0._ZN43_GLOBAL__N__9ae7fba5_10_SoftMax_cu_9f978f6321softmax_warp_backwardIdddLi2ELb0ELb0EEEvPT0_PKT_S5_iiiPKb:
	.zero		944


//--------------------- .nv.constant0._ZN43_GLOBAL__N__9ae7fba5_10_SoftMax_cu_9f978f6321softmax_warp_backwardIdddLi1ELb0ELb0EEEvPT0_PKT_S5_iiiPKb --------------------------
	.section	.nv.constant0._ZN43_GLOBAL__N__9ae7fba5_10_SoftMax_cu_9f978f6321softmax_warp_backwardIdddLi1ELb0ELb0EEEvPT0_PKT_S5_iiiPKb,"a",@progbits
	.sectionflags	@""
	.align	4
.nv.constant0._ZN43_GLOBAL__N__9ae7fba5_10_SoftMax_cu_9f978f6321softmax_warp_backwardIdddLi1ELb0ELb0EEEvPT0_PKT_S5_iiiPKb:
	.zero		944


//--------------------- .nv.constant0._ZN43_GLOBAL__N__9ae7fba5_10_SoftMax_cu_9f978f6321softmax_warp_backwardIdddLi0ELb0ELb0EEEvPT0_PKT_S5_iiiPKb --------------------------
	.section	.nv.constant0._ZN43_GLOBAL__N__9ae7fba5_10_SoftMax_cu_9f978f6321softmax_warp_backwardIdddLi0ELb0ELb0EEEvPT0_PKT_S5_iiiPKb,"a",@progbits
	.sectionflags	@""
	.align	4
.nv.constant0._ZN43_GLOBAL__N__9ae7fba5_10_SoftMax_cu_9f978f6321softmax_warp_backwardIdddLi0ELb0ELb0EEEvPT0_PKT_S5_iiiPKb:
	.zero		944


//--------------------- .nv.constant0._ZN43_GLOBAL__N__9ae7fba5_10_SoftMax_cu_9f978f6320softmax_warp_forwardIN3c108BFloat16EffLi11ELb0ELb0EEEvPT0_PKT_iiiPKbib --------------------------
	.section	.nv.constant0._ZN43_GLOBAL__N__9ae7fba5_10_SoftMax_cu_9f978f6320softmax_warp_forwardIN3c108BFloat16EffLi11ELb0ELb0EEEvPT0_PKT_iiiPKbib,"a",@progbits
	.sectionflags	@""
	.align	4
.nv.constant0._ZN43_GLOBAL__N__9ae7fba5_10_SoftMax_cu_9f978f6320softmax_warp_forwardIN3c108BFloat16EffLi11ELb0ELb0EEEvPT0_PKT_iiiPKbib:
	.zero		941


//--------------------- .nv.constant0._ZN43_GLOBAL__N__9ae7fba5_10_SoftMax_cu_9f978f6320softmax_warp_forwardIN3c108BFloat16EffLi10ELb0ELb0EEEvPT0_PKT_iiiPKbib --------------------------
	.section	.nv.constant0._ZN43_GLOBAL__N__9ae7fba5_10_SoftMax_cu_9f978f6320softmax_warp_forwardIN3c108BFloat16EffLi10ELb0ELb0EEEvPT0_PKT_iiiPKbib,"a",@progbits
	.sectionflags	@""
	.align	4
.nv.constant0._ZN43_GLOBAL__N__9ae7fba5_10_SoftMax_cu_9f978f6320softmax_warp_forwardIN3c108BFloat16EffLi10ELb0ELb0EEEvPT0_PKT_iiiPKbib:
	.zero		941


//--------------------- .nv.constant0._ZN43_GLOBAL__N__9ae7fba5_10_SoftMax_cu_9f978f6320softmax_warp_forwardIN3c108BFloat16EffLi9ELb0ELb0EEEvPT0_PKT_iiiPKbib --------------------------
	.section	.nv.constant0._ZN43_GLOBAL__N__9ae7fba5_10_SoftMax_cu_9f978f6320softmax_warp_forwardIN3c108BFloat16EffLi9ELb0ELb0EEEvPT0_PKT_iiiPKbib,"a",@progbits
	.sectionflags	@""
	.align	4
.nv.constant0._ZN43_GLOBAL__N__9ae7fba5_10_SoftMax_cu_9f978f6320softmax_warp_forwardIN3c108BFloat16EffLi9ELb0ELb0EEEvPT0_PKT_iiiPKbib:
	.zero		941


//--------------------- .nv.constant0._ZN43_GLOBAL__N__9ae7fba5_10_SoftMax_cu_9f978f6320softmax_warp_forwardIN3c108BFloat16EffLi8ELb0ELb0EEEvPT0_PKT_iiiPKbib --------------------------
	.section	.nv.constant0._ZN43_GLOBAL__N__9ae7fba5_10_SoftMax_cu_9f978f6320softmax_warp_forwardIN3c108BFloat16EffLi8ELb0ELb0EEEvPT0_PKT_iiiPKbib,"a",@progbits
	.sectionflags	@""
	.align	4
.nv.constant0._ZN43_GLOBAL__N__9ae7fba5_10_SoftMax_cu_9f978f6320softmax_warp_forwardIN3c108BFloat16EffLi8ELb0ELb0EEEvPT0_PKT_iiiPKbib:
	.zero		941


//--------------------- .nv.constant0._ZN43_GLOBAL__N__9ae7fba5_10_SoftMax_cu_9f978f6320softmax_warp_forwardIN3c108BFloat16EffLi7ELb0ELb0EEEvPT0_PKT_iiiPKbib --------------------------
	.section	.nv.constant0._ZN43_GLOBAL__N__9ae7fba5_10_SoftMax_cu_9f978f6320softmax_warp_forwardIN3c108BFloat16EffLi7ELb0ELb0EEEvPT0_PKT_iiiPKbib,"a",@progbits
	.sectionflags	@""
	.align	4
.nv.constant0._ZN43_GLOBAL__N__9ae7fba5_10_SoftMax_cu_9f978f6320softmax_warp_forwardIN3c108BFloat16EffLi7ELb0ELb0EEEvPT0_PKT_iiiPKbib:
	.zero		941


//--------------------- .nv.constant0._ZN43_GLOBAL__N__9ae7fba5_10_SoftMax_cu_9f978f6320softmax_warp_forwardIN3c108BFloat16EffLi6ELb0ELb0EEEvPT0_PKT_iiiPKbib --------------------------
	.section	.nv.constant0._ZN43_GLOBAL__N__9ae7fba5_10_SoftMax_cu_9f978f6320softmax_warp_forwardIN3c108BFloat16EffLi6ELb0ELb0EEEvPT0_PKT_iiiPKbib,"a",@progbits
	.sectionflags	@""
	.align	4
.nv.constant0._ZN43_GLOBAL__N__9ae7fba5_10_SoftMax_cu_9f978f6320softmax_warp_forwardIN3c108BFloat16EffLi6ELb0ELb0EEEvPT0_PKT_iiiPKbib:
	.zero		941


//--------------------- .nv.constant0._ZN43_GLOBAL__N__9ae7fba5_10_SoftMax_cu_9f978f6320softmax_warp_forwardIN3c108BFloat16EffLi5ELb0ELb0EEEvPT0_PKT_iiiPKbib --------------------------
	.section	.nv.constant0._ZN43_GLOBAL__N__9ae7fba5_10_SoftMax_cu_9f978f6320softmax_warp_forwardIN3c108BFloat16EffLi5ELb0ELb0EEEvPT0_PKT_iiiPKbib,"a",@progbits
	.sectionflags	@""
	.align	4
.nv.constant0._ZN43_GLOBAL__N__9ae7fba5_10_SoftMax_cu_9f978f6320softmax_warp_forwardIN3c108BFloat16EffLi5ELb0ELb0EEEvPT0_PKT_iiiPKbib:
	.zero		941


//--------------------- .nv.constant0._ZN43_GLOBAL__N__9ae7fba5_10_SoftMax_cu_9f978f6320softmax_warp_forwardIN3c108BFloat16EffLi4ELb0ELb0EEEvPT0_PKT_iiiPKbib --------------------------
	.section	.nv.constant0._ZN43_GLOBAL__N__9ae7fba5_10_SoftMax_cu_9f978f6320softmax_warp_forwardIN3c108BFloat16EffLi4ELb0ELb0EEEvPT0_PKT_iiiPKbib,"a",@progbits
	.sectionflags	@""
	.align	4
.nv.constant0._ZN43_GLOBAL__N__9ae7fba5_10_SoftMax_cu_9f978f6320softmax_warp_forwardIN3c108BFloat16EffLi4ELb0ELb0EEEvPT0_PKT_iiiPKbib:
	.zero		941


//--------------------- .nv.constant0._ZN43_GLOBAL__N__9ae7fba5_10_SoftMax_cu_9f978f6320softmax_warp_forwardIN3c108BFloat16EffLi3ELb0ELb0EEEvPT0_PKT_iiiPKbib --------------------------
	.section	.nv.constant0._ZN43_GLOBAL__N__9ae7fba5_10_SoftMax_cu_9f978f6320softmax_warp_forwardIN3c108BFloat16EffLi3ELb0ELb0EEEvPT0_PKT_iiiPKbib,"a",@progbits
	.sectionflags	@""
	.align	4
.nv.constant0._ZN43_GLOBAL__N__9ae7fba5_10_SoftMax_cu_9f978f6320softmax_warp_forwardIN3c108BFloat16EffLi3ELb0ELb0EEEvPT0_PKT_iiiPKbib:
	.zero		941


//--------------------- .nv.constant0._ZN43_GLOBAL__N__9ae7fba5_10_SoftMax_cu_9f978f6320softmax_warp_forwardIN3c108BFloat16EffLi2ELb0ELb0EEEvPT0_PKT_iiiPKbib --------------------------
	.section	.nv.constant0._ZN43_GLOBAL__N__9ae7fba5_10_SoftMax_cu_9f978f6320softmax_warp_forwardIN3c108BFloat16EffLi2ELb0ELb0EEEvPT0_PKT_iiiPKbib,"a",@progbits
	.sectionflags	@""
	.align	4
.nv.constant0._ZN43_GLOBAL__N__9ae7fba5_10_SoftMax_cu_9f978f6320softmax_warp_forwardIN3c108BFloat16EffLi2ELb0ELb0EEEvPT0_PKT_iiiPKbib:
	.zero		941


//--------------------- .nv.constant0._ZN43_GLOBAL__N__9ae7fba5_10_SoftMax_cu_9f978f6320softmax_warp_forwardIN3c108BFloat16EffLi1ELb0ELb0EEEvPT0_PKT_iiiPKbib --------------------------
	.section	.nv.constant0._ZN43_GLOBAL__N__9ae7fba5_10_SoftMax_cu_9f978f6320softmax_warp_forwardIN3c108BFloat16EffLi1ELb0ELb0EEEvPT0_PKT_iiiPKbib,"a",@progbits
	.sectionflags	@""
	.align	4
.nv.constant0._ZN43_GLOBAL__N__9ae7fba5_10_SoftMax_cu_9f978f6320softmax_warp_forwardIN3c108BFloat16EffLi1ELb0ELb0EEEvPT0_PKT_iiiPKbib:
	.zero		941


//--------------------- .nv.constant0._ZN43_GLOBAL__N__9ae7fba5_10_SoftMax_cu_9f978f6320softmax_warp_forwardIN3c108BFloat16EffLi0ELb0ELb0EEEvPT0_PKT_iiiPKbib --------------------------
	.section	.nv.constant0._ZN43_GLOBAL__N__9ae7fba5_10_SoftMax_cu_9f978f6320softmax_warp_forwardIN3c108BFloat16EffLi0ELb0ELb0EEEvPT0_PKT_iiiPKbib,"a",@progbits
	.sectionflags	@""
	.align	4
.nv.constant0._ZN43_GLOBAL__N__9ae7fba5_10_SoftMax_cu_9f978f6320softmax_warp_forwardIN3c108BFloat16EffLi0ELb0ELb0EEEvPT0_PKT_iiiPKbib:
	.zero		941


//--------------------- .nv.constant0._ZN43_GLOBAL__N__9ae7fba5_10_SoftMax_cu_9f978f6320softmax_warp_forwardIN3c108BFloat16ES2_fLi11ELb0ELb0EEEvPT0_PKT_iiiPKbib --------------------------
	.section	.nv.constant0._ZN43_GLOBAL__N__9ae7fba5_10_SoftMax_cu_9f978f6320softmax_warp_forwardIN3c108BFloat16ES2_fLi11ELb0ELb0EEEvPT0_PKT_iiiPKbib,"a",@progbits
	.sectionflags	@""
	.align	4
.nv.constant0._ZN43_GLOBAL__N__9ae7fba5_10_SoftMax_cu_9f978f6320softmax_warp_forwardIN3c108BFloat16ES2_fLi11ELb0ELb0EEEvPT0_PKT_iiiPKbib:
	.zero		941


//--------------------- .nv.constant0._ZN43_GLOBAL__N__9ae7fba5_10_SoftMax_cu_9f978f6320softmax_warp_forwardIN3c108BFloat16ES2_fLi10ELb0ELb0EEEvPT0_PKT_iiiPKbib --------------------------
	.section	.nv.constant0._ZN43_GLOBAL__N__9ae7fba5_10_SoftMax_cu_9f978f6320softmax_warp_forwardIN3c108BFloat16ES2_fLi10ELb0ELb0EEEvPT0_PKT_iiiPKbib,"a",@progbits
	.sectionflags	@""
	.align	4
.nv.constant0._ZN43_GLOBAL__N__9ae7fba5_10_SoftMax_cu_9f978f6320softmax_warp_forwardIN3c108BFloat16ES2_fLi10ELb0ELb0EEEvPT0_PKT_iiiPKbib:
	.zero		941


//--------------------- .nv.constant0._ZN43_GLOBAL__N__9ae7fba5_10_SoftMax_cu_9f978f6320softmax_warp_forwardIN3c108BFloat16ES2_fLi9ELb0ELb0EEEvPT0_PKT_iiiPKbib --------------------------
	.section	.nv.constant0._ZN43_GLOBAL__N__9ae7fba5_10_SoftMax_cu_9f978f6320softmax_warp_forwardIN3c108BFloat16ES2_fLi9ELb0ELb0EEEvPT0_PKT_iiiPKbib,"a",@progbits
	.sectionflags	@""
	.align	4
.nv.constant0._ZN43_GLOBAL__N__9ae7fba5_10_SoftMax_cu_9f978f6320softmax_warp_forwardIN3c108BFloat16ES2_fLi9ELb0ELb0EEEvPT0_PKT_iiiPKbib:
	.zero		941


//--------------------- .nv.constant0._ZN43_GLOBAL__N__9ae7fba5_10_SoftMax_cu_9f978f6320softmax_warp_forwardIN3c108BFloat16ES2_fLi8ELb0ELb0EEEvPT0_PKT_iiiPKbib --------------------------
	.section	.nv.constant0._ZN43_GLOBAL__N__9ae7fba5_10_SoftMax_cu_9f978f6320softmax_warp_forwardIN3c108BFloat16ES2_fLi8ELb0ELb0EEEvPT0_PKT_iiiPKbib,"a",@progbits
	.sectionflags	@""
	.align	4
.nv.constant0._ZN43_GLOBAL__N__9ae7fba5_10_SoftMax_cu_9f978f6320softmax_warp_forwardIN3c108BFloat16ES2_fLi8ELb0ELb0EEEvPT0_PKT_iiiPKbib:
	.zero		941


//--------------------- .nv.constant0._ZN43_GLOBAL__N__9ae7fba5_10_SoftMax_cu_9f978f6320softmax_warp_forwardIN3c108BFloat16ES2_fLi7ELb0ELb0EEEvPT0_PKT_iiiPKbib --------------------------
	.section	.nv.constant0._ZN43_GLOBAL__N__9ae7fba5_10_SoftMax_cu_9f978f6320softmax_warp_forwardIN3c108BFloat16ES2_fLi7ELb0ELb0EEEvPT0_PKT_iiiPKbib,"a",@progbits
	.sectionflags	@""
	.align	4
.nv.constant0._ZN43_GLOBAL__N__9ae7fba5_10_SoftMax_cu_9f978f6320softmax_warp_forwardIN3c108BFloat16ES2_fLi7ELb0ELb0EEEvPT0_PKT_iiiPKbib:
	.zero		941


//--------------------- .nv.constant0._ZN43_GLOBAL__N__9ae7fba5_10_SoftMax_cu_9f978f6320softmax_warp_forwardIN3c108BFloat16ES2_fLi6ELb0ELb0EEEvPT0_PKT_iiiPKbib --------------------------
	.section	.nv.constant0._ZN43_GLOBAL__N__9ae7fba5_10_SoftMax_cu_9f978f6320softmax_warp_forwardIN3c108BFloat16ES2_fLi6ELb0ELb0EEEvPT0_PKT_iiiPKbib,"a",@progbits
	.sectionflags	@""
	.align	4
.nv.constant0._ZN43_GLOBAL__N__9ae7fba5_10_SoftMax_cu_9f978f6320softmax_warp_forwardIN3c108BFloat16ES2_fLi6ELb0ELb0EEEvPT0_PKT_iiiPKbib:
	.zero		941


//--------------------- .nv.constant0._ZN43_GLOBAL__N__9ae7fba5_10_SoftMax_cu_9f978f6320softmax_warp_forwardIN3c108BFloat16ES2_fLi5ELb0ELb0EEEvPT0_PKT_iiiPKbib --------------------------
	.section	.nv.constant0._ZN43_GLOBAL__N__9ae7fba5_10_SoftMax_cu_9f978f6320softmax_warp_forwardIN3c108BFloat16ES2_fLi5ELb0ELb0EEEvPT0_PKT_iiiPKbib,"a",@progbits
	.sectionflags	@""
	.align	4
.nv.constant0._ZN43_GLOBAL__N__9ae7fba5_10_SoftMax_cu_9f978f6320softmax_warp_forwardIN3c108BFloat16ES2_fLi5ELb0ELb0EEEvPT0_PKT_iiiPKbib:
	.zero		941


//--------------------- .nv.constant0._ZN43_GLOBAL__N__9ae7fba5_10_SoftMax_cu_9f978f6320softmax_warp_forwardIN3c108BFloat16ES2_fLi4ELb0ELb0EEEvPT0_PKT_iiiPKbib --------------------------
	.section	.nv.constant0._ZN43_GLOBAL__N__9ae7fba5_10_SoftMax_cu_9f978f6320softmax_warp_forwardIN3c108BFloat16ES2_fLi4ELb0ELb0EEEvPT0_PKT_iiiPKbib,"a",@progbits
	.sectionflags	@""
	.align	4
.nv.constant0._ZN43_GLOBAL__N__9ae7fba5_10_SoftMax_cu_9f978f6320softmax_warp_forwardIN3c108BFloat16ES2_fLi4ELb0ELb0EEEvPT0_PKT_iiiPKbib:
	.zero		941


//--------------------- .nv.constant0._ZN43_GLOBAL__N__9ae7fba5_10_SoftMax_cu_9f978f6320softmax_warp_forwardIN3c108BFloat16ES2_fLi3ELb0ELb0EEEvPT0_PKT_iiiPKbib --------------------------
	.section	.nv.constant0._ZN43_GLOBAL__N__9ae7fba5_10_SoftMax_cu_9f978f6320softmax_warp_forwardIN3c108BFloat16ES2_fLi3ELb0ELb0EEEvPT0_PKT_iiiPKbib,"a",@progbits
	.sectionflags	@""
	.align	4
.nv.constant0._ZN43_GLOBAL__N__9ae7fba5_10_SoftMax_cu_9f978f6320softmax_warp_forwardIN3c108BFloat16ES2_fLi3ELb0ELb0EEEvPT0_PKT_iiiPKbib:
	.zero		941


//--------------------- .nv.constant0._ZN43_GLOBAL__N__9ae7fba5_10_SoftMax_cu_9f978f6320softmax_warp_forwardIN3c108BFloat16ES2_fLi2ELb0ELb0EEEvPT0_PKT_iiiPKbib --------------------------
	.section	.nv.constant0._ZN43_GLOBAL__N__9ae7fba5_10_SoftMax_cu_9f978f6320softmax_warp_forwardIN3c108BFloat16ES2_fLi2ELb0ELb0EEEvPT0_PKT_iiiPKbib,"a",@progbits
	.sectionflags	@""
	.align	4
.nv.constant0._ZN43_GLOBAL__N__9ae7fba5_10_SoftMax_cu_9f978f6320softmax_warp_forwardIN3c108BFloat16ES2_fLi2ELb0ELb0EEEvPT0_PKT_iiiPKbib:
	.zero		941


//--------------------- .nv.constant0._ZN43_GLOBAL__N__9ae7fba5_10_SoftMax_cu_9f978f6320softmax_warp_forwardIN3c108BFloat16ES2_fLi1ELb0ELb0EEEvPT0_PKT_iiiPKbib --------------------------
	.section	.nv.constant0._ZN43_GLOBAL__N__9ae7fba5_10_SoftMax_cu_9f978f6320softmax_warp_forwardIN3c108BFloat16ES2_fLi1ELb0ELb0EEEvPT0_PKT_iiiPKbib,"a",@progbits
	.sectionflags	@""
	.align	4
.nv.constant0._ZN43_GLOBAL__N__9ae7fba5_10_SoftMax_cu_9f978f6320softmax_warp_forwardIN3c108BFloat16ES2_fLi1ELb0ELb0EEEvPT0_PKT_iiiPKbib:
	.zero		941


//--------------------- .nv.constant0._ZN43_GLOBAL__N__9ae7fba5_10_SoftMax_cu_9f978f6320softmax_warp_forwardIN3c108BFloat16ES2_fLi0ELb0ELb0EEEvPT0_PKT_iiiPKbib --------------------------
	.section	.nv.constant0._ZN43_GLOBAL__N__9ae7fba5_10_SoftMax_cu_9f978f6320softmax_warp_forwardIN3c108BFloat16ES2_fLi0ELb0ELb0EEEvPT0_PKT_iiiPKbib,"a",@progbits
	.sectionflags	@""
	.align	4
.nv.constant0._ZN43_GLOBAL__N__9ae7fba5_10_SoftMax_cu_9f978f6320softmax_warp_forwardIN3c108BFloat16ES2_fLi0ELb0ELb0EEEvPT0_PKT_iiiPKbib:
	.zero		941


//--------------------- .nv.constant0._ZN43_GLOBAL__N__9ae7fba5_10_SoftMax_cu_9f978f6320softmax_warp_forwardIN3c104HalfEffLi11ELb0ELb0EEEvPT0_PKT_iiiPKbib --------------------------
	.section	.nv.constant0._ZN43_GLOBAL__N__9ae7fba5_10_SoftMax_cu_9f978f6320softmax_warp_forwardIN3c104HalfEffLi11ELb0ELb0EEEvPT0_PKT_iiiPKbib,"a",@progbits
	.sectionflags	@""
	.align	4
.nv.constant0._ZN43_GLOBAL__N__9ae7fba5_10_SoftMax_cu_9f978f6320softmax_warp_forwardIN3c104HalfEffLi11ELb0ELb0EEEvPT0_PKT_iiiPKbib:
	.zero		941


//--------------------- .nv.constant0._ZN43_GLOBAL__N__9ae7fba5_10_SoftMax_cu_9f978f6320softmax_warp_forwardIN3c104HalfEffLi10ELb0ELb0EEEvPT0_PKT_iiiPKbib --------------------------
	.section	.nv.constant0._ZN43_GLOBAL__N__9ae7fba5_10_SoftMax_cu_9f978f6320softmax_warp_forwardIN3c104HalfEffLi10ELb0ELb0EEEvPT0_PKT_iiiPKbib,"a",@progbits
	.sectionflags	@""
	.align	4
.nv.constant0._ZN43_GLOBAL__N__9ae7fba5_10_SoftMax_cu_9f978f6320softmax_warp_forwardIN3c104HalfEffLi10ELb0ELb0EEEvPT0_PKT_iiiPKbib:
	.zero		941


//--------------------- .nv.constant0._ZN43_GLOBAL__N__9ae7fba5_10_SoftMax_cu_9f978f6320softmax_warp_forwardIN3c104HalfEffLi9ELb0ELb0EEEvPT0_PKT_iiiPKbib --------------------------
	.section	.nv.constant0._ZN43_GLOBAL__N__9ae7fba5_10_SoftMax_cu_9f978f6320softmax_warp_forwardIN3c104HalfEffLi9ELb0ELb0EEEvPT0_PKT_iiiPKbib,"a",@progbits
	.sectionflags	@""
	.align	4
.nv.constant0._ZN43_GLOBAL__N__9ae7fba5_10_SoftMax_cu_9f978f6320softmax_warp_forwardIN3c104HalfEffLi9ELb0ELb0EEEvPT0_PKT_iiiPKbib:
	.zero		941


//--------------------- .nv.constant0._ZN43_GLOBAL__N__9ae7fba5_10_SoftMax_cu_9f978f6320softmax_warp_forwardIN3c104HalfEffLi8ELb0ELb0EEEvPT0_PKT_iiiPKbib --------------------------
	.section	.nv.constant0._ZN43_GLOBAL__N__9ae7fba5_10_SoftMax_cu_9f978f6320softmax_warp_forwardIN3c104HalfEffLi8ELb0ELb0EEEvPT0_PKT_iiiPKbib,"a",@progbits
	.sectionflags	@""
	.align	4
.nv.constant0._ZN43_GLOBAL__N__9ae7fba5_10_SoftMax_cu_9f978f6320softmax_warp_forwardIN3c104HalfEffLi8ELb0ELb0EEEvPT0_PKT_iiiPKbib:
	.zero		941


//--------------------- .nv.constant0._ZN43_GLOBAL__N__9ae7fba5_10_SoftMax_cu_9f978f6320softmax_warp_forwardIN3c104HalfEffLi7ELb0ELb0EEEvPT0_PKT_iiiPKbib --------------------------
	.section	.nv.constant0._ZN43_GLOBAL__N__9ae7fba5_10_SoftMax_cu_9f978f6320softmax_warp_forwardIN3c104HalfEffLi7ELb0ELb0EEEvPT0_PKT_iiiPKbib,"a",@progbits
	.sectionflags	@""
	.align	4
.nv.constant0._ZN43_GLOBAL__N__9ae7fba5_10_SoftMax_cu_9f978f6320softmax_warp_forwardIN3c104HalfEffLi7ELb0ELb0EEEvPT0_PKT_iiiPKbib:
	.zero		941


//--------------------- .nv.constant0._ZN43_GLOBAL__N__9ae7fba5_10_SoftMax_cu_9f978f6320softmax_warp_forwardIN3c104HalfEffLi6ELb0ELb0EEEvPT0_PKT_iiiPKbib --------------------------
	.section	.nv.constant0._ZN43_GLOBAL__N__9ae7fba5_10_SoftMax_cu_9f978f6320softmax_warp_forwardIN3c104HalfEffLi6ELb0ELb0EEEvPT0_PKT_iiiPKbib,"a",@progbits
	.sectionflags	@""
	.align	4
.nv.constant0._ZN43_GLOBAL__N__9ae7fba5_10_SoftMax_cu_9f978f6320softmax_warp_forwardIN3c104HalfEffLi6ELb0ELb0EEEvPT0_PKT_iiiPKbib:
	.zero		941


//--------------------- .nv.constant0._ZN43_GLOBAL__N__9ae7fba5_10_SoftMax_cu_9f978f6320softmax_warp_forwardIN3c104HalfEffLi5ELb0ELb0EEEvPT0_PKT_iiiPKbib --------------------------
	.section	.nv.constant0._ZN43_GLOBAL__N__9ae7fba5_10_SoftMax_cu_9f978f6320softmax_warp_forwardIN3c104HalfEffLi5ELb0ELb0EEEvPT0_PKT_iiiPKbib,"a",@progbits
	.sectionflags	@""
	.align	4
.nv.constant0._ZN43_GLOBAL__N__9ae7fba5_10_SoftMax_cu_9f978f6320softmax_warp_forwardIN3c104HalfEffLi5ELb0ELb0EEEvPT0_PKT_iiiPKbib:
	.zero		941


//--------------------- .nv.constant0._ZN43_GLOBAL__N__9ae7fba5_10_SoftMax_cu_9f978f6320softmax_warp_forwardIN3c104HalfEffLi4ELb0ELb0EEEvPT0_PKT_iiiPKbib --------------------------
	.section	.nv.constant0._ZN43_GLOBAL__N__9ae7fba5_10_SoftMax_cu_9f978f6320softmax_warp_forwardIN3c104HalfEffLi4ELb0ELb0EEEvPT0_PKT_iiiPKbib,"a",@progbits
	.sectionflags	@""
	.align	4
.nv.constant0._ZN43_GLOBAL__N__9ae7fba5_10_SoftMax_cu_9f978f6320softmax_warp_forwardIN3c104HalfEffLi4ELb0ELb0EEEvPT0_PKT_iiiPKbib:
	.zero		941


//--------------------- .nv.constant0._ZN43_GLOBAL__N__9ae7fba5_10_SoftMax_cu_9f978f6320softmax_warp_forwardIN3c104HalfEffLi3ELb0ELb0EEEvPT0_PKT_iiiPKbib --------------------------
	.section	.nv.constant0._ZN43_GLOBAL__N__9ae7fba5_10_SoftMax_cu_9f978f6320softmax_warp_forwardIN3c104HalfEffLi3ELb0ELb0EEEvPT0_PKT_iiiPKbib,"a",@progbits
	.sectionflags	@""
	.align	4
.nv.constant0._ZN43_GLOBAL__N__9ae7fba5_10_SoftMax_cu_9f978f6320softmax_warp_forwardIN3c104HalfEffLi3ELb0ELb0EEEvPT0_PKT_iiiPKbib:
	.zero		941


//--------------------- .nv.constant0._ZN43_GLOBAL__N__9ae7fba5_10_SoftMax_cu_9f978f6320softmax_warp_forwardIN3c104HalfEffLi2ELb0ELb0EEEvPT0_PKT_iiiPKbib --------------------------
	.section	.nv.constant0._ZN43_GLOBAL__N__9ae7fba5_10_SoftMax_cu_9f978f6320softmax_warp_forwardIN3c104HalfEffLi2ELb0ELb0EEEvPT0_PKT_iiiPKbib,"a",@progbits
	.sectionflags	@""
	.align	4
.nv.constant0._ZN43_GLOBAL__N__9ae7fba5_10_SoftMax_cu_9f978f6320softmax_warp_forwardIN3c104HalfEffLi2ELb0ELb0EEEvPT0_PKT_iiiPKbib:
	.zero		941


//--------------------- .nv.constant0._ZN43_GLOBAL__N__9ae7fba5_10_SoftMax_cu_9f978f6320softmax_warp_forwardIN3c104HalfEffLi1ELb0ELb0EEEvPT0_PKT_iiiPKbib --------------------------
	.section	.nv.constant0._ZN43_GLOBAL__N__9ae7fba5_10_SoftMax_cu_9f978f6320softmax_warp_forwardIN3c104HalfEffLi1ELb0ELb0EEEvPT0_PKT_iiiPKbib,"a",@progbits
	.sectionflags	@""
	.align	4
.nv.constant0._ZN43_GLOBAL__N__9ae7fba5_10_SoftMax_cu_9f978f6320softmax_warp_forwardIN3c104HalfEffLi1ELb0ELb0EEEvPT0_PKT_iiiPKbib:
	.zero		941


//--------------------- .nv.constant0._ZN43_GLOBAL__N__9ae7fba5_10_SoftMax_cu_9f978f6320softmax_warp_forwardIN3c104HalfEffLi0ELb0ELb0EEEvPT0_PKT_iiiPKbib --------------------------
	.section	.nv.constant0._ZN43_GLOBAL__N__9ae7fba5_10_SoftMax_cu_9f978f6320softmax_warp_forwardIN3c104HalfEffLi0ELb0ELb0EEEvPT0_PKT_iiiPKbib,"a",@progbits
	.sectionflags	@""
	.align	4
.nv.constant0._ZN43_GLOBAL__N__9ae7fba5_10_SoftMax_cu_9f978f6320softmax_warp_forwardIN3c104HalfEffLi0ELb0ELb0EEEvPT0_PKT_iiiPKbib:
	.zero		941


//--------------------- .nv.constant0._ZN43_GLOBAL__N__9ae7fba5_10_SoftMax_cu_9f978f6320softmax_warp_forwardIN3c104HalfES2_fLi11ELb0ELb0EEEvPT0_PKT_iiiPKbib --------------------------
	.section	.nv.constant0._ZN43_GLOBAL__N__9ae7fba5_10_SoftMax_cu_9f978f6320softmax_warp_forwardIN3c104HalfES2_fLi11ELb0ELb0EEEvPT0_PKT_iiiPKbib,"a",@progbits
	.sectionflags	@""
	.align	4
.nv.constant0._ZN43_GLOBAL__N__9ae7fba5_10_SoftMax_cu_9f978f6320softmax_warp_forwardIN3c104HalfES2_fLi11ELb0ELb0EEEvPT0_PKT_iiiPKbib:
	.zero		941


//--------------------- .nv.constant0._ZN43_GLOBAL__N__9ae7fba5_10_SoftMax_cu_9f978f6320softmax_warp_forwardIN3c104HalfES2_fLi10ELb0ELb0EEEvPT0_PKT_iiiPKbib --------------------------
	.section	.nv.constant0._ZN43_GLOBAL__N__9ae7fba5_10_SoftMax_cu_9f978f6320softmax_warp_forwardIN3c104HalfES2_fLi10ELb0ELb0EEEvPT0_PKT_iiiPKbib,"a",@progbits
	.sectionflags	@""
	.align	4
.nv.constant0._ZN43_GLOBAL__N__9ae7fba5_10_SoftMax_cu_9f978f6320softmax_warp_forwardIN3c104HalfES2_fLi10ELb0ELb0EEEvPT0_PKT_iiiPKbib:
	.zero		941


//--------------------- .nv.constant0._ZN43_GLOBAL__N__9ae7fba5_10_SoftMax_cu_9f978f6320softmax_warp_forwardIN3c104HalfES2_fLi9ELb0ELb0EEEvPT0_PKT_iiiPKbib --------------------------
	.section	.nv.constant0._ZN43_GLOBAL__N__9ae7fba5_10_SoftMax_cu_9f978f6320softmax_warp_forwardIN3c104HalfES2_fLi9ELb0ELb0EEEvPT0_PKT_iiiPKbib,"a",@progbits
	.sectionflags	@""
	.align	4
.nv.constant0._ZN43_GLOBAL__N__9ae7fba5_10_SoftMax_cu_9f978f6320softmax_warp_forwardIN3c104HalfES2_fLi9ELb0ELb0EEEvPT0_PKT_iiiPKbib:
	.zero		941


//--------------------- .nv.constant0._ZN43_GLOBAL__N__9ae7fba5_10_SoftMax_cu_9f978f6320softmax_warp_forwardIN3c104HalfES2_fLi8ELb0ELb0EEEvPT0_PKT_iiiPKbib --------------------------
	.section	.nv.constant0._ZN43_GLOBAL__N__9ae7fba5_10_SoftMax_cu_9f978f6320softmax_warp_forwardIN3c104HalfES2_fLi8ELb0ELb0EEEvPT0_PKT_iiiPKbib,"a",@progbits
	.sectionflags	@""
	.align	4
.nv.constant0._ZN43_GLOBAL__N__9ae7fba5_10_SoftMax_cu_9f978f6320softmax_warp_forwardIN3c104HalfES2_fLi8ELb0ELb0EEEvPT0_PKT_iiiPKbib:
	.zero		941


//--------------------- .nv.constant0._ZN43_GLOBAL__N__9ae7fba5_10_SoftMax_cu_9f978f6320softmax_warp_forwardIN3c104HalfES2_fLi7ELb0ELb0EEEvPT0_PKT_iiiPKbib --------------------------
	.section	.nv.constant0._ZN43_GLOBAL__N__9ae7fba5_10_SoftMax_cu_9f978f6320softmax_warp_forwardIN3c104HalfES2_fLi7ELb0ELb0EEEvPT0_PKT_iiiPKbib,"a",@progbits
	.sectionflags	@""
	.align	4
.nv.constant0._ZN43_GLOBAL__N__9ae7fba5_10_SoftMax_cu_9f978f6320softmax_warp_forwardIN3c104HalfES2_fLi7ELb0ELb0EEEvPT0_PKT_iiiPKbib:
	.zero		941


//--------------------- .nv.constant0._ZN43_GLOBAL__N__9ae7fba5_10_SoftMax_cu_9f978f6320softmax_warp_forwardIN3c104HalfES2_fLi6ELb0ELb0EEEvPT0_PKT_iiiPKbib --------------------------
	.section	.nv.constant0._ZN43_GLOBAL__N__9ae7fba5_10_SoftMax_cu_9f978f6320softmax_warp_forwardIN3c104HalfES2_fLi6ELb0ELb0EEEvPT0_PKT_iiiPKbib,"a",@progbits
	.sectionflags	@""
	.align	4
.nv.constant0._ZN43_GLOBAL__N__9ae7fba5_10_SoftMax_cu_9f978f6320softmax_warp_forwardIN3c104HalfES2_fLi6ELb0ELb0EEEvPT0_PKT_iiiPKbib:
	.zero		941


//--------------------- .nv.constant0._ZN43_GLOBAL__N__9ae7fba5_10_SoftMax_cu_9f978f6320softmax_warp_forwardIN3c104HalfES2_fLi5ELb0ELb0EEEvPT0_PKT_iiiPKbib --------------------------
	.section	.nv.constant0._ZN43_GLOBAL__N__9ae7fba5_10_SoftMax_cu_9f978f6320softmax_warp_forwardIN3c104HalfES2_fLi5ELb0ELb0EEEvPT0_PKT_iiiPKbib,"a",@progbits
	.sectionflags	@""
	.align	4
.nv.constant0._ZN43_GLOBAL__N__9ae7fba5_10_SoftMax_cu_9f978f6320softmax_warp_forwardIN3c104HalfES2_fLi5ELb0ELb0EEEvPT0_PKT_iiiPKbib:
	.zero		941


//--------------------- .nv.constant0._ZN43_GLOBAL__N__9ae7fba5_10_SoftMax_cu_9f978f6320softmax_warp_forwardIN3c104HalfES2_fLi4ELb0ELb0EEEvPT0_PKT_iiiPKbib --------------------------
	.section	.nv.constant0._ZN43_GLOBAL__N__9ae7fba5_10_SoftMax_cu_9f978f6320softmax_warp_forwardIN3c104HalfES2_fLi4ELb0ELb0EEEvPT0_PKT_iiiPKbib,"a",@progbits
	.sectionflags	@""
	.align	4
.nv.constant0._ZN43_GLOBAL__N__9ae7fba5_10_SoftMax_cu_9f978f6320softmax_warp_forwardIN3c104HalfES2_fLi4ELb0ELb0EEEvPT0_PKT_iiiPKbib:
	.zero		941


//--------------------- .nv.constant0._ZN43_GLOBAL__N__9ae7fba5_10_SoftMax_cu_9f978f6320softmax_warp_forwardIN3c104HalfES2_fLi3ELb0ELb0EEEvPT0_PKT_iiiPKbib --------------------------
	.section	.nv.constant0._ZN43_GLOBAL__N__9ae7fba5_10_SoftMax_cu_9f978f6320softmax_warp_forwardIN3c104HalfES2_fLi3ELb0ELb0EEEvPT0_PKT_iiiPKbib,"a",@progbits
	.sectionflags	@""
	.align	4
.nv.constant0._ZN43_GLOBAL__N__9ae7fba5_10_SoftMax_cu_9f978f6320softmax_warp_forwardIN3c104HalfES2_fLi3ELb0ELb0EEEvPT0_PKT_iiiPKbib:
	.zero		941


//--------------------- .nv.constant0._ZN43_GLOBAL__N__9ae7fba5_10_SoftMax_cu_9f978f6320softmax_warp_forwardIN3c104HalfES2_fLi2ELb0ELb0EEEvPT0_PKT_iiiPKbib --------------------------
	.section	.nv.constant0._ZN43_GLOBAL__N__9ae7fba5_10_SoftMax_cu_9f978f6320softmax_warp_forwardIN3c104HalfES2_fLi2ELb0ELb0EEEvPT0_PKT_iiiPKbib,"a",@progbits
	.sectionflags	@""
	.align	4
.nv.constant0._ZN43_GLOBAL__N__9ae7fba5_10_SoftMax_cu_9f978f6320softmax_warp_forwardIN3c104HalfES2_fLi2ELb0ELb0EEEvPT0_PKT_iiiPKbib:
	.zero		941


//--------------------- .nv.constant0._ZN43_GLOBAL__N__9ae7fba5_10_SoftMax_cu_9f978f6320softmax_warp_forwardIN3c104HalfES2_fLi1ELb0ELb0EEEvPT0_PKT_iiiPKbib --------------------------
	.section	.nv.constant0._ZN43_GLOBAL__N__9ae7fba5_10_SoftMax_cu_9f978f6320softmax_warp_forwardIN3c104HalfES2_fLi1ELb0ELb0EEEvPT0_PKT_iiiPKbib,"a",@progbits
	.sectionflags	@""
	.align	4
.nv.constant0._ZN43_GLOBAL__N__9ae7fba5_10_SoftMax_cu_9f978f6320softmax_warp_forwardIN3c104HalfES2_fLi1ELb0ELb0EEEvPT0_PKT_iiiPKbib:
	.zero		941


//--------------------- .nv.constant0._ZN43_GLOBAL__N__9ae7fba5_10_SoftMax_cu_9f978f6320softmax_warp_forwardIN3c104HalfES2_fLi0ELb0ELb0EEEvPT0_PKT_iiiPKbib --------------------------
	.section	.nv.constant0._ZN43_GLOBAL__N__9ae7fba5_10_SoftMax_cu_9f978f6320softmax_warp_forwardIN3c104HalfES2_fLi0ELb0ELb0EEEvPT0_PKT_iiiPKbib,"a",@progbits
	.sectionflags	@""
	.align	4
.nv.constant0._ZN43_GLOBAL__N__9ae7fba5_10_SoftMax_cu_9f978f6320softmax_warp_forwardIN3c104HalfES2_fLi0ELb0ELb0EEEvPT0_PKT_iiiPKbib:
	.zero		941


//--------------------- .nv.constant0._ZN43_GLOBAL__N__9ae7fba5_10_SoftMax_cu_9f978f6320softmax_warp_forwardIfffLi11ELb0ELb0EEEvPT0_PKT_iiiPKbib --------------------------
	.section	.nv.constant0._ZN43_GLOBAL__N__9ae7fba5_10_SoftMax_cu_9f978f6320softmax_warp_forwardIfffLi11ELb0ELb0EEEvPT0_PKT_iiiPKbib,"a",@progbits
	.sectionflags	@""
	.align	4
.nv.constant0._ZN43_GLOBAL__N__9ae7fba5_10_SoftMax_cu_9f978f6320softmax_warp_forwardIfffLi11ELb0ELb0EEEvPT0_PKT_iiiPKbib:
	.zero		941


//--------------------- .nv.constant0._ZN43_GLOBAL__N__9ae7fba5_10_SoftMax_cu_9f978f6320softmax_warp_forwardIfffLi10ELb0ELb0EEEvPT0_PKT_iiiPKbib --------------------------
	.section	.nv.constant0._ZN43_GLOBAL__N__9ae7fba5_10_SoftMax_cu_9f978f6320softmax_warp_forwardIfffLi10ELb0ELb0EEEvPT0_PKT_iiiPKbib,"a",@progbits
	.sectionflags	@""
	.align	4
.nv.constant0._ZN43_GLOBAL__N__9ae7fba5_10_SoftMax_cu_9f978f6320softmax_warp_forwardIfffLi10ELb0ELb0EEEvPT0_PKT_iiiPKbib:
	.zero		941


//--------------------- .nv.constant0._ZN43_GLOBAL__N__9ae7fba5_10_SoftMax_cu_9f978f6320softmax_warp_forwardIfffLi9ELb0ELb0EEEvPT0_PKT_iiiPKbib --------------------------
	.section	.nv.constant0._ZN43_GLOBAL__N__9ae7fba5_10_SoftMax_cu_9f978f6320softmax_warp_forwardIfffLi9ELb0ELb0EEEvPT0_PKT_iiiPKbib,"a",@progbits
	.sectionflags	@""
	.align	4
.nv.constant0._ZN43_GLOBAL__N__9ae7fba5_10_SoftMax_cu_9f978f6320softmax_warp_forwardIfffLi9ELb0ELb0EEEvPT0_PKT_iiiPKbib:
	.zero		941


//--------------------- .nv.constant0._ZN43_GLOBAL__N__9ae7fba5_10_SoftMax_cu_9f978f6320softmax_warp_forwardIfffLi8ELb0ELb0EEEvPT0_PKT_iiiPKbib --------------------------
	.section	.nv.constant0._ZN43_GLOBAL__N__9ae7fba5_10_SoftMax_cu_9f978f6320softmax_warp_forwardIfffLi8ELb0ELb0EEEvPT0_PKT_iiiPKbib,"a",@progbits
	.sectionflags	@""
	.align	4
.nv.constant0._ZN43_GLOBAL__N__9ae7fba5_10_SoftMax_cu_9f978f6320softmax_warp_forwardIfffLi8ELb0ELb0EEEvPT0_PKT_iiiPKbib:
	.zero		941


//--------------------- .nv.constant0._ZN43_GLOBAL__N__9ae7fba5_10_SoftMax_cu_9f978f6320softmax_warp_forwardIfffLi7ELb0ELb0EEEvPT0_PKT_iiiPKbib --------------------------
	.section	.nv.constant0._ZN43_GLOBAL__N__9ae7fba5_10_SoftMax_cu_9f978f6320softmax_warp_forwardIfffLi7ELb0ELb0EEEvPT0_PKT_iiiPKbib,"a",@progbits
	.sectionflags	@""
	.align	4
.nv.constant0._ZN43_GLOBAL__N__9ae7fba5_10_SoftMax_cu_9f978f6320softmax_warp_forwardIfffLi7ELb0ELb0EEEvPT0_PKT_iiiPKbib:
	.zero		941


//--------------------- .nv.constant0._ZN43_GLOBAL__N__9ae7fba5_10_SoftMax_cu_9f978f6320softmax_warp_forwardIfffLi6ELb0ELb0EEEvPT0_PKT_iiiPKbib --------------------------
	.section	.nv.constant0._ZN43_GLOBAL__N__9ae7fba5_10_SoftMax_cu_9f978f6320softmax_warp_forwardIfffLi6ELb0ELb0EEEvPT0_PKT_iiiPKbib,"a",@progbits
	.sectionflags	@""
	.align	4
.nv.constant0._ZN43_GLOBAL__N__9ae7fba5_10_SoftMax_cu_9f978f6320softmax_warp_forwardIfffLi6ELb0ELb0EEEvPT0_PKT_iiiPKbib:
	.zero		941


//--------------------- .nv.constant0._ZN43_GLOBAL__N__9ae7fba5_10_SoftMax_cu_9f978f6320softmax_warp_forwardIfffLi5ELb0ELb0EEEvPT0_PKT_iiiPKbib --------------------------
	.section	.nv.constant0._ZN43_GLOBAL__N__9ae7fba5_10_SoftMax_cu_9f978f6320softmax_warp_forwardIfffLi5ELb0ELb0EEEvPT0_PKT_iiiPKbib,"a",@progbits
	.sectionflags	@""
	.align	4
.nv.constant0._ZN43_GLOBAL__N__9ae7fba5_10_SoftMax_cu_9f978f6320softmax_warp_forwardIfffLi5ELb0ELb0EEEvPT0_PKT_iiiPKbib:
	.zero		941


//--------------------- .nv.constant0._ZN43_GLOBAL__N__9ae7fba5_10_SoftMax_cu_9f978f6320softmax_warp_forwardIfffLi4ELb0ELb0EEEvPT0_PKT_iiiPKbib --------------------------
	.section	.nv.constant0._ZN43_GLOBAL__N__9ae7fba5_10_SoftMax_cu_9f978f6320softmax_warp_forwardIfffLi4ELb0ELb0EEEvPT0_PKT_iiiPKbib,"a",@progbits
	.sectionflags	@""
	.align	4
.nv.constant0._ZN43_GLOBAL__N__9ae7fba5_10_SoftMax_cu_9f978f6320softmax_warp_forwardIfffLi4ELb0ELb0EEEvPT0_PKT_iiiPKbib:
	.zero		941


//--------------------- .nv.constant0._ZN43_GLOBAL__N__9ae7fba5_10_SoftMax_cu_9f978f6320softmax_warp_forwardIfffLi3ELb0ELb0EEEvPT0_PKT_iiiPKbib --------------------------
	.section	.nv.constant0._ZN43_GLOBAL__N__9ae7fba5_10_SoftMax_cu_9f978f6320softmax_warp_forwardIfffLi3ELb0ELb0EEEvPT0_PKT_iiiPKbib,"a",@progbits
	.sectionflags	@""
	.align	4
.nv.constant0._ZN43_GLOBAL__N__9ae7fba5_10_SoftMax_cu_9f978f6320softmax_warp_forwardIfffLi3ELb0ELb0EEEvPT0_PKT_iiiPKbib:
	.zero		941


//--------------------- .nv.constant0._ZN43_GLOBAL__N__9ae7fba5_10_SoftMax_cu_9f978f6320softmax_warp_forwardIfffLi2ELb0ELb0EEEvPT0_PKT_iiiPKbib --------------------------
	.section	.nv.constant0._ZN43_GLOBAL__N__9ae7fba5_10_SoftMax_cu_9f978f6320softmax_warp_forwardIfffLi2ELb0ELb0EEEvPT0_PKT_iiiPKbib,"a",@progbits
	.sectionflags	@""
	.align	4
.nv.constant0._ZN43_GLOBAL__N__9ae7fba5_10_SoftMax_cu_9f978f6320softmax_warp_forwardIfffLi2ELb0ELb0EEEvPT0_PKT_iiiPKbib:
	.zero		941


//--------------------- .nv.constant0._ZN43_GLOBAL__N__9ae7fba5_10_SoftMax_cu_9f978f6320softmax_warp_forwardIfffLi1ELb0ELb0EEEvPT0_PKT_iiiPKbib --------------------------
	.section	.nv.constant0._ZN43_GLOBAL__N__9ae7fba5_10_SoftMax_cu_9f978f6320softmax_warp_forwardIfffLi1ELb0ELb0EEEvPT0_PKT_iiiPKbib,"a",@progbits
	.sectionflags	@""
	.align	4
.nv.constant0._ZN43_GLOBAL__N__9ae7fba5_10_SoftMax_cu_9f978f6320softmax_warp_forwardIfffLi1ELb0ELb0EEEvPT0_PKT_iiiPKbib:
	.zero		941


//--------------------- .nv.constant0._ZN43_GLOBAL__N__9ae7fba5_10_SoftMax_cu_9f978f6320softmax_warp_forwardIfffLi0ELb0ELb0EEEvPT0_PKT_iiiPKbib --------------------------
	.section	.nv.constant0._ZN43_GLOBAL__N__9ae7fba5_10_SoftMax_cu_9f978f6320softmax_warp_forwardIfffLi0ELb0ELb0EEEvPT0_PKT_iiiPKbib,"a",@progbits
	.sectionflags	@""
	.align	4
.nv.constant0._ZN43_GLOBAL__N__9ae7fba5_10_SoftMax_cu_9f978f6320softmax_warp_forwardIfffLi0ELb0ELb0EEEvPT0_PKT_iiiPKbib:
	.zero		941


//--------------------- .nv.constant0._ZN43_GLOBAL__N__9ae7fba5_10_SoftMax_cu_9f978f6320softmax_warp_forwardIdddLi11ELb0ELb0EEEvPT0_PKT_iiiPKbib --------------------------
	.section	.nv.constant0._ZN43_GLOBAL__N__9ae7fba5_10_SoftMax_cu_9f978f6320softmax_warp_forwardIdddLi11ELb0ELb0EEEvPT0_PKT_iiiPKbib,"a",@progbits
	.sectionflags	@""
	.align	4
.nv.constant0._ZN43_GLOBAL__N__9ae7fba5_10_SoftMax_cu_9f978f6320softmax_warp_forwardIdddLi11ELb0ELb0EEEvPT0_PKT_iiiPKbib:
	.zero		941


//--------------------- .nv.constant0._ZN43_GLOBAL__N__9ae7fba5_10_SoftMax_cu_9f978f6320softmax_warp_forwardIdddLi10ELb0ELb0EEEvPT0_PKT_iiiPKbib --------------------------
	.section	.nv.constant0._ZN43_GLOBAL__N__9ae7fba5_10_SoftMax_cu_9f978f6320softmax_warp_forwardIdddLi10ELb0ELb0EEEvPT0_PKT_iiiPKbib,"a",@progbits
	.sectionflags	@""
	.align	4
.nv.constant0._ZN43_GLOBAL__N__9ae7fba5_10_SoftMax_cu_9f978f6320softmax_warp_forwardIdddLi10ELb0ELb0EEEvPT0_PKT_iiiPKbib:
	.zero		941


//--------------------- .nv.constant0._ZN43_GLOBAL__N__9ae7fba5_10_SoftMax_cu_9f978f6320softmax_warp_forwardIdddLi9ELb0ELb0EEEvPT0_PKT_iiiPKbib --------------------------
	.section	.nv.constant0._ZN43_GLOBAL__N__9ae7fba5_10_SoftMax_cu_9f978f6320softmax_warp_forwardIdddLi9ELb0ELb0EEEvPT0_PKT_iiiPKbib,"a",@progbits
	.sectionflags	@""
	.align	4
.nv.constant0._ZN43_GLOBAL__N__9ae7fba5_10_SoftMax_cu_9f978f6320softmax_warp_forwardIdddLi9ELb0ELb0EEEvPT0_PKT_iiiPKbib:
	.zero		941


//--------------------- .nv.constant0._ZN43_GLOBAL__N__9ae7fba5_10_SoftMax_cu_9f978f6320softmax_warp_forwardIdddLi8ELb0ELb0EEEvPT0_PKT_iiiPKbib --------------------------
	.section	.nv.constant0._ZN43_GLOBAL__N__9ae7fba5_10_SoftMax_cu_9f978f6320softmax_warp_forwardIdddLi8ELb0ELb0EEEvPT0_PKT_iiiPKbib,"a",@progbits
	.sectionflags	@""
	.align	4
.nv.constant0._ZN43_GLOBAL__N__9ae7fba5_10_SoftMax_cu_9f978f6320softmax_warp_forwardIdddLi8ELb0ELb0EEEvPT0_PKT_iiiPKbib:
	.zero		941


//--------------------- .nv.constant0._ZN43_GLOBAL__N__9ae7fba5_10_SoftMax_cu_9f978f6320softmax_warp_forwardIdddLi7ELb0ELb0EEEvPT0_PKT_iiiPKbib --------------------------
	.section	.nv.constant0._ZN43_GLOBAL__N__9ae7fba5_10_SoftMax_cu_9f978f6320softmax_warp_forwardIdddLi7ELb0ELb0EEEvPT0_PKT_iiiPKbib,"a",@progbits
	.sectionflags	@""
	.align	4
.nv.constant0._ZN43_GLOBAL__N__9ae7fba5_10_SoftMax_cu_9f978f6320softmax_warp_forwardIdddLi7ELb0ELb0EEEvPT0_PKT_iiiPKbib:
	.zero		941


//--------------------- .nv.constant0._ZN43_GLOBAL__N__9ae7fba5_10_SoftMax_cu_9f978f6320softmax_warp_forwardIdddLi6ELb0ELb0EEEvPT0_PKT_iiiPKbib --------------------------
	.section	.nv.constant0._ZN43_GLOBAL__N__9ae7fba5_10_SoftMax_cu_9f978f6320softmax_warp_forwardIdddLi6ELb0ELb0EEEvPT0_PKT_iiiPKbib,"a",@progbits
	.sectionflags	@""
	.align	4
.nv.constant0._ZN43_GLOBAL__N__9ae7fba5_10_SoftMax_cu_9f978f6320softmax_warp_forwardIdddLi6ELb0ELb0EEEvPT0_PKT_iiiPKbib:
	.zero		941


//--------------------- .nv.constant0._ZN43_GLOBAL__N__9ae7fba5_10_SoftMax_cu_9f978f6320softmax_warp_forwardIdddLi5ELb0ELb0EEEvPT0_PKT_iiiPKbib --------------------------
	.section	.nv.constant0._ZN43_GLOBAL__N__9ae7fba5_10_SoftMax_cu_9f978f6320softmax_warp_forwardIdddLi5ELb0ELb0EEEvPT0_PKT_iiiPKbib,"a",@progbits
	.sectionflags	@""
	.align	4
.nv.constant0._ZN43_GLOBAL__N__9ae7fba5_10_SoftMax_cu_9f978f6320softmax_warp_forwardIdddLi5ELb0ELb0EEEvPT0_PKT_iiiPKbib:
	.zero		941


//--------------------- .nv.constant0._ZN43_GLOBAL__N__9ae7fba5_10_SoftMax_cu_9f978f6320softmax_warp_forwardIdddLi4ELb0ELb0EEEvPT0_PKT_iiiPKbib --------------------------
	.section	.nv.constant0._ZN43_GLOBAL__N__9ae7fba5_10_SoftMax_cu_9f978f6320softmax_warp_forwardIdddLi4ELb0ELb0EEEvPT0_PKT_iiiPKbib,"a",@progbits
	.sectionflags	@""
	.align	4
.nv.constant0._ZN43_GLOBAL__N__9ae7fba5_10_SoftMax_cu_9f978f6320softmax_warp_forwardIdddLi4ELb0ELb0EEEvPT0_PKT_iiiPKbib:
	.zero		941


//--------------------- .nv.constant0._ZN43_GLOBAL__N__9ae7fba5_10_SoftMax_cu_9f978f6320softmax_warp_forwardIdddLi3ELb0ELb0EEEvPT0_PKT_iiiPKbib --------------------------
	.section	.nv.constant0._ZN43_GLOBAL__N__9ae7fba5_10_SoftMax_cu_9f978f6320softmax_warp_forwardIdddLi3ELb0ELb0EEEvPT0_PKT_iiiPKbib,"a",@progbits
	.sectionflags	@""
	.align	4
.nv.constant0._ZN43_GLOBAL__N__9ae7fba5_10_SoftMax_cu_9f978f6320softmax_warp_forwardIdddLi3ELb0ELb0EEEvPT0_PKT_iiiPKbib:
	.zero		941


//--------------------- .nv.constant0._ZN43_GLOBAL__N__9ae7fba5_10_SoftMax_cu_9f978f6320softmax_warp_forwardIdddLi2ELb0ELb0EEEvPT0_PKT_iiiPKbib --------------------------
	.section	.nv.constant0._ZN43_GLOBAL__N__9ae7fba5_10_SoftMax_cu_9f978f6320softmax_warp_forwardIdddLi2ELb0ELb0EEEvPT0_PKT_iiiPKbib,"a",@progbits
	.sectionflags	@""
	.align	4
.nv.constant0._ZN43_GLOBAL__N__9ae7fba5_10_SoftMax_cu_9f978f6320softmax_warp_forwardIdddLi2ELb0ELb0EEEvPT0_PKT_iiiPKbib:
	.zero		941


//--------------------- .nv.constant0._ZN43_GLOBAL__N__9ae7fba5_10_SoftMax_cu_9f978f6320softmax_warp_forwardIdddLi1ELb0ELb0EEEvPT0_PKT_iiiPKbib --------------------------
	.section	.nv.constant0._ZN43_GLOBAL__N__9ae7fba5_10_SoftMax_cu_9f978f6320softmax_warp_forwardIdddLi1ELb0ELb0EEEvPT0_PKT_iiiPKbib,"a",@progbits
	.sectionflags	@""
	.align	4
.nv.constant0._ZN43_GLOBAL__N__9ae7fba5_10_SoftMax_cu_9f978f6320softmax_warp_forwardIdddLi1ELb0ELb0EEEvPT0_PKT_iiiPKbib:
	.zero		941


//--------------------- .nv.constant0._ZN43_GLOBAL__N__9ae7fba5_10_SoftMax_cu_9f978f6320softmax_warp_forwardIdddLi0ELb0ELb0EEEvPT0_PKT_iiiPKbib --------------------------
	.section	.nv.constant0._ZN43_GLOBAL__N__9ae7fba5_10_SoftMax_cu_9f978f6320softmax_warp_forwardIdddLi0ELb0ELb0EEEvPT0_PKT_iiiPKbib,"a",@progbits
	.sectionflags	@""
	.align	4
.nv.constant0._ZN43_GLOBAL__N__9ae7fba5_10_SoftMax_cu_9f978f6320softmax_warp_forwardIdddLi0ELb0ELb0EEEvPT0_PKT_iiiPKbib:
	.zero		941


//--------------------- .nv.constant0._ZN43_GLOBAL__N__9ae7fba5_10_SoftMax_cu_9f978f6321softmax_warp_backwardIfN3c108BFloat16EfLi10ELb1ELb0EEEvPT0_PKT_S7_iiiPKb --------------------------
	.section	.nv.constant0._ZN43_GLOBAL__N__9ae7fba5_10_SoftMax_cu_9f978f6321softmax_warp_backwardIfN3c108BFloat16EfLi10ELb1ELb0EEEvPT0_PKT_S7_iiiPKb,"a",@progbits
	.sectionflags	@""
	.align	4
.nv.constant0._ZN43_GLOBAL__N__9ae7fba5_10_SoftMax_cu_9f978f6321softmax_warp_backwardIfN3c108BFloat16EfLi10ELb1ELb0EEEvPT0_PKT_S7_iiiPKb:
	.zero		944


//--------------------- .nv.constant0._ZN43_GLOBAL__N__9ae7fba5_10_SoftMax_cu_9f978f6321softmax_warp_backwardIfN3c108BFloat16EfLi9ELb1ELb0EEEvPT0_PKT_S7_iiiPKb --------------------------
	.section	.nv.constant0._ZN43_GLOBAL__N__9ae7fba5_10_SoftMax_cu_9f978f6321softmax_warp_backwardIfN3c108BFloat16EfLi9ELb1ELb0EEEvPT0_PKT_S7_iiiPKb,"a",@progbits
	.sectionflags	@""
	.align	4
.nv.constant0._ZN43_GLOBAL__N__9ae7fba5_10_SoftMax_cu_9f978f6321softmax_warp_backwardIfN3c108BFloat16EfLi9ELb1ELb0EEEvPT0_PKT_S7_iiiPKb:
	.zero		944


//--------------------- .nv.constant0._ZN43_GLOBAL__N__9ae7fba5_10_SoftMax_cu_9f978f6321softmax_warp_backwardIfN3c108BFloat16EfLi8ELb1ELb0EEEvPT0_PKT_S7_iiiPKb --------------------------
	.section	.nv.constant0._ZN43_GLOBAL__N__9ae7fba5_10_SoftMax_cu_9f978f6321softmax_warp_backwardIfN3c108BFloat16EfLi8ELb1ELb0EEEvPT0_PKT_S7_iiiPKb,"a",@progbits
	.sectionflags	@""
	.align	4
.nv.constant0._ZN43_GLOBAL__N__9ae7fba5_10_SoftMax_cu_9f978f6321softmax_warp_backwardIfN3c108BFloat16EfLi8ELb1ELb0EEEvPT0_PKT_S7_iiiPKb:
	.zero		944


//--------------------- .nv.constant0._ZN43_GLOBAL__N__9ae7fba5_10_SoftMax_cu_9f978f6321softmax_warp_backwardIfN3c108BFloat16EfLi7ELb1ELb0EEEvPT0_PKT_S7_iiiPKb --------------------------
	.section	.nv.constant0._ZN43_GLOBAL__N__9ae7fba5_10_SoftMax_cu_9f978f6321softmax_warp_backwardIfN3c108BFloat16EfLi7ELb1ELb0EEEvPT0_PKT_S7_iiiPKb,"a",@progbits
	.sectionflags	@""
	.align	4
.nv.constant0._ZN43_GLOBAL__N__9ae7fba5_10_SoftMax_cu_9f978f6321softmax_warp_backwardIfN3c108BFloat16EfLi7ELb1ELb0EEEvPT0_PKT_S7_iiiPKb:
	.zero		944


//--------------------- .nv.constant0._ZN43_GLOBAL__N__9ae7fba5_10_SoftMax_cu_9f978f6321softmax_warp_backwardIfN3c108BFloat16EfLi6ELb1ELb0EEEvPT0_PKT_S7_iiiPKb --------------------------
	.section	.nv.constant0._ZN43_GLOBAL__N__9ae7fba5_10_SoftMax_cu_9f978f6321softmax_warp_backwardIfN3c108BFloat16EfLi6ELb1ELb0EEEvPT0_PKT_S7_iiiPKb,"a",@progbits
	.sectionflags	@""
	.align	4
.nv.constant0._ZN43_GLOBAL__N__9ae7fba5_10_SoftMax_cu_9f978f6321softmax_warp_backwardIfN3c108BFloat16EfLi6ELb1ELb0EEEvPT0_PKT_S7_iiiPKb:
	.zero		944


//--------------------- .nv.constant0._ZN43_GLOBAL__N__9ae7fba5_10_SoftMax_cu_9f978f6321softmax_warp_backwardIfN3c108BFloat16EfLi5ELb1ELb0EEEvPT0_PKT_S7_iiiPKb --------------------------
	.section	.nv.constant0._ZN43_GLOBAL__N__9ae7fba5_10_SoftMax_cu_9f978f6321softmax_warp_backwardIfN3c108BFloat16EfLi5ELb1ELb0EEEvPT0_PKT_S7_iiiPKb,"a",@progbits
	.sectionflags	@""
	.align	4
.nv.constant0._ZN43_GLOBAL__N__9ae7fba5_10_SoftMax_cu_9f978f6321softmax_warp_backwardIfN3c108BFloat16EfLi5ELb1ELb0EEEvPT0_PKT_S7_iiiPKb:
	.zero		944


//--------------------- .nv.constant0._ZN43_GLOBAL__N__9ae7fba5_10_SoftMax_cu_9f978f6321softmax_warp_backwardIfN3c108BFloat16EfLi4ELb1ELb0EEEvPT0_PKT_S7_iiiPKb --------------------------
	.section	.nv.constant0._ZN43_GLOBAL__N__9ae7fba5_10_SoftMax_cu_9f978f6321softmax_warp_backwardIfN3c108BFloat16EfLi4ELb1ELb0EEEvPT0_PKT_S7_iiiPKb,"a",@progbits
	.sectionflags	@""
	.align	4
.nv.constant0._ZN43_GLOBAL__N__9ae7fba5_10_SoftMax_cu_9f978f6321softmax_warp_backwardIfN3c108BFloat16EfLi4ELb1ELb0EEEvPT0_PKT_S7_iiiPKb:
	.zero		944


//--------------------- .nv.constant0._ZN43_GLOBAL__N__9ae7fba5_10_SoftMax_cu_9f978f6321softmax_warp_backwardIfN3c108BFloat16EfLi3ELb1ELb0EEEvPT0_PKT_S7_iiiPKb --------------------------
	.section	.nv.constant0._ZN43_GLOBAL__N__9ae7fba5_10_SoftMax_cu_9f978f6321softmax_warp_backwardIfN3c108BFloat16EfLi3ELb1ELb0EEEvPT0_PKT_S7_iiiPKb,"a",@progbits
	.sectionflags	@""
	.align	4
.nv.constant0._ZN43_GLOBAL__N__9ae7fba5_10_SoftMax_cu_9f978f6321softmax_warp_backwardIfN3c108BFloat16EfLi3ELb1ELb0EEEvPT0_PKT_S7_iiiPKb:
	.zero		944


//--------------------- .nv.constant0._ZN43_GLOBAL__N__9ae7fba5_10_SoftMax_cu_9f978f6321softmax_warp_backwardIfN3c108BFloat16EfLi2ELb1ELb0EEEvPT0_PKT_S7_iiiPKb --------------------------
	.section	.nv.constant0._ZN43_GLOBAL__N__9ae7fba5_10_SoftMax_cu_9f978f6321softmax_warp_backwardIfN3c108BFloat16EfLi2ELb1ELb0EEEvPT0_PKT_S7_iiiPKb,"a",@progbits
	.sectionflags	@""
	.align	4
.nv.constant0._ZN43_GLOBAL__N__9ae7fba5_10_SoftMax_cu_9f978f6321softmax_warp_backwardIfN3c108BFloat16EfLi2ELb1ELb0EEEvPT0_PKT_S7_iiiPKb:
	.zero		944


//--------------------- .nv.constant0._ZN43_GLOBAL__N__9ae7fba5_10_SoftMax_cu_9f978f6321softmax_warp_backwardIfN3c108BFloat16EfLi1ELb1ELb0EEEvPT0_PKT_S7_iiiPKb --------------------------
	.section	.nv.constant0._ZN43_GLOBAL__N__9ae7fba5_10_SoftMax_cu_9f978f6321softmax_warp_backwardIfN3c108BFloat16EfLi1ELb1ELb0EEEvPT0_PKT_S7_iiiPKb,"a",@progbits
	.sectionflags	@""
	.align	4
.nv.constant0._ZN43_GLOBAL__N__9ae7fba5_10_SoftMax_cu_9f978f6321softmax_warp_backwardIfN3c108BFloat16EfLi1ELb1ELb0EEEvPT0_PKT_S7_iiiPKb:
	.zero		944


//--------------------- .nv.constant0._ZN43_GLOBAL__N__9ae7fba5_10_SoftMax_cu_9f978f6321softmax_warp_backwardIfN3c108BFloat16EfLi0ELb1ELb0EEEvPT0_PKT_S7_iiiPKb --------------------------
	.section	.nv.constant0._ZN43_GLOBAL__N__9ae7fba5_10_SoftMax_cu_9f978f6321softmax_warp_backwardIfN3c108BFloat16EfLi0ELb1ELb0EEEvPT0_PKT_S7_iiiPKb,"a",@progbits
	.sectionflags	@""
	.align	4
.nv.constant0._ZN43_GLOBAL__N__9ae7fba5_10_SoftMax_cu_9f978f6321softmax_warp_backwardIfN3c108BFloat16EfLi0ELb1ELb0EEEvPT0_PKT_S7_iiiPKb:
	.zero		944


//--------------------- .nv.constant0._ZN43_GLOBAL__N__9ae7fba5_10_SoftMax_cu_9f978f6321softmax_warp_backwardIN3c108BFloat16ES2_fLi10ELb1ELb0EEEvPT0_PKT_S7_iiiPKb --------------------------
	.section	.nv.constant0._ZN43_GLOBAL__N__9ae7fba5_10_SoftMax_cu_9f978f6321softmax_warp_backwardIN3c108BFloat16ES2_fLi10ELb1ELb0EEEvPT0_PKT_S7_iiiPKb,"a",@progbits
	.sectionflags	@""
	.align	4
.nv.constant0._ZN43_GLOBAL__N__9ae7fba5_10_SoftMax_cu_9f978f6321softmax_warp_backwardIN3c108BFloat16ES2_fLi10ELb1ELb0EEEvPT0_PKT_S7_iiiPKb:
	.zero		944


//--------------------- .nv.constant0._ZN43_GLOBAL__N__9ae7fba5_10_SoftMax_cu_9f978f6321softmax_warp_backwardIN3c108BFloat16ES2_fLi9ELb1ELb0EEEvPT0_PKT_S7_iiiPKb --------------------------
	.section	.nv.constant0._ZN43_GLOBAL__N__9ae7fba5_10_SoftMax_cu_9f978f6321softmax_warp_backwardIN3c108BFloat16ES2_fLi9ELb1ELb0EEEvPT0_PKT_S7_iiiPKb,"a",@progbits
	.sectionflags	@""
	.align	4
.nv.constant0._ZN43_GLOBAL__N__9ae7fba5_10_SoftMax_cu_9f978f6321softmax_warp_backwardIN3c108BFloat16ES2_fLi9ELb1ELb0EEEvPT0_PKT_S7_iiiPKb:
	.zero		944


//--------------------- .nv.constant0._ZN43_GLOBAL__N__9ae7fba5_10_SoftMax_cu_9f978f6321softmax_warp_backwardIN3c108BFloat16ES2_fLi8ELb1ELb0EEEvPT0_PKT_S7_iiiPKb --------------------------
	.section	.nv.constant0._ZN43_GLOBAL__N__9ae7fba5_10_SoftMax_cu_9f978f6321softmax_warp_backwardIN3c108BFloat16ES2_fLi8ELb1ELb0EEEvPT0_PKT_S7_iiiPKb,"a",@progbits
	.sectionflags	@""
	.align	4
.nv.constant0._ZN43_GLOBAL__N__9ae7fba5_10_SoftMax_cu_9f978f6321softmax_warp_backwardIN3c108BFloat16ES2_fLi8ELb1ELb0EEEvPT0_PKT_S7_iiiPKb:
	.zero		944


//--------------------- .nv.constant0._ZN43_GLOBAL__N__9ae7fba5_10_SoftMax_cu_9f978f6321softmax_warp_backwardIN3c108BFloat16ES2_fLi7ELb1ELb0EEEvPT0_PKT_S7_iiiPKb --------------------------
	.section	.nv.constant0._ZN43_GLOBAL__N__9ae7fba5_10_SoftMax_cu_9f978f6321softmax_warp_backwardIN3c108BFloat16ES2_fLi7ELb1ELb0EEEvPT0_PKT_S7_iiiPKb,"a",@progbits
	.sectionflags	@""
	.align	4
.nv.constant0._ZN43_GLOBAL__N__9ae7fba5_10_SoftMax_cu_9f978f6321softmax_warp_backwardIN3c108BFloat16ES2_fLi7ELb1ELb0EEEvPT0_PKT_S7_iiiPKb:
	.zero		944


//--------------------- .nv.constant0._ZN43_GLOBAL__N__9ae7fba5_10_SoftMax_cu_9f978f6321softmax_warp_backwardIN3c108BFloat16ES2_fLi6ELb1ELb0EEEvPT0_PKT_S7_iiiPKb --------------------------
	.section	.nv.constant0._ZN43_GLOBAL__N__9ae7fba5_10_SoftMax_cu_9f978f6321softmax_warp_backwardIN3c108BFloat16ES2_fLi6ELb1ELb0EEEvPT0_PKT_S7_iiiPKb,"a",@progbits
	.sectionflags	@""
	.align	4
.nv.constant0._ZN43_GLOBAL__N__9ae7fba5_10_SoftMax_cu_9f978f6321softmax_warp_backwardIN3c108BFloat16ES2_fLi6ELb1ELb0EEEvPT0_PKT_S7_iiiPKb:
	.zero		944


//--------------------- .nv.constant0._ZN43_GLOBAL__N__9ae7fba5_10_SoftMax_cu_9f978f6321softmax_warp_backwardIN3c108BFloat16ES2_fLi5ELb1ELb0EEEvPT0_PKT_S7_iiiPKb --------------------------
	.section	.nv.constant0._ZN43_GLOBAL__N__9ae7fba5_10_SoftMax_cu_9f978f6321softmax_warp_backwardIN3c108BFloat16ES2_fLi5ELb1ELb0EEEvPT0_PKT_S7_iiiPKb,"a",@progbits
	.sectionflags	@""
	.align	4
.nv.constant0._ZN43_GLOBAL__N__9ae7fba5_10_SoftMax_cu_9f978f6321softmax_warp_backwardIN3c108BFloat16ES2_fLi5ELb1ELb0EEEvPT0_PKT_S7_iiiPKb:
	.zero		944


//--------------------- .nv.constant0._ZN43_GLOBAL__N__9ae7fba5_10_SoftMax_cu_9f978f6321softmax_warp_backwardIN3c108BFloat16ES2_fLi4ELb1ELb0EEEvPT0_PKT_S7_iiiPKb --------------------------
	.section	.nv.constant0._ZN43_GLOBAL__N__9ae7fba5_10_SoftMax_cu_9f978f6321softmax_warp_backwardIN3c108BFloat16ES2_fLi4ELb1ELb0EEEvPT0_PKT_S7_iiiPKb,"a",@progbits
	.sectionflags	@""
	.align	4
.nv.constant0._ZN43_GLOBAL__N__9ae7fba5_10_SoftMax_cu_9f978f6321softmax_warp_backwardIN3c108BFloat16ES2_fLi4ELb1ELb0EEEvPT0_PKT_S7_iiiPKb:
	.zero		944


//--------------------- .nv.constant0._ZN43_GLOBAL__N__9ae7fba5_10_SoftMax_cu_9f978f6321softmax_warp_backwardIN3c108BFloat16ES2_fLi3ELb1ELb0EEEvPT0_PKT_S7_iiiPKb --------------------------
	.section	.nv.constant0._ZN43_GLOBAL__N__9ae7fba5_10_SoftMax_cu_9f978f6321softmax_warp_backwardIN3c108BFloat16ES2_fLi3ELb1ELb0EEEvPT0_PKT_S7_iiiPKb,"a",@progbits
	.sectionflags	@""
	.align	4
.nv.constant0._ZN43_GLOBAL__N__9ae7fba5_10_SoftMax_cu_9f978f6321softmax_warp_backwardIN3c108BFloat16ES2_fLi3ELb1ELb0EEEvPT0_PKT_S7_iiiPKb:
	.zero		944


//--------------------- .nv.constant0._ZN43_GLOBAL__N__9ae7fba5_10_SoftMax_cu_9f978f6321softmax_warp_backwardIN3c108BFloat16ES2_fLi2ELb1ELb0EEEvPT0_PKT_S7_iiiPKb --------------------------
	.section	.nv.constant0._ZN43_GLOBAL__N__9ae7fba5_10_SoftMax_cu_9f978f6321softmax_warp_backwardIN3c108BFloat16ES2_fLi2ELb1ELb0EEEvPT0_PKT_S7_iiiPKb,"a",@progbits
	.sectionflags	@""
	.align	4
.nv.constant0._ZN43_GLOBAL__N__9ae7fba5_10_SoftMax_cu_9f978f6321softmax_warp_backwardIN3c108BFloat16ES2_fLi2ELb1ELb0EEEvPT0_PKT_S7_iiiPKb:
	.zero		944


//--------------------- .nv.constant0._ZN43_GLOBAL__N__9ae7fba5_10_SoftMax_cu_9f978f6321softmax_warp_backwardIN3c108BFloat16ES2_fLi1ELb1ELb0EEEvPT0_PKT_S7_iiiPKb --------------------------
	.section	.nv.constant0._ZN43_GLOBAL__N__9ae7fba5_10_SoftMax_cu_9f978f6321softmax_warp_backwardIN3c108BFloat16ES2_fLi1ELb1ELb0EEEvPT0_PKT_S7_iiiPKb,"a",@progbits
	.sectionflags	@""
	.align	4
.nv.constant0._ZN43_GLOBAL__N__9ae7fba5_10_SoftMax_cu_9f978f6321softmax_warp_backwardIN3c108BFloat16ES2_fLi1ELb1ELb0EEEvPT0_PKT_S7_iiiPKb:
	.zero		944


//--------------------- .nv.constant0._ZN43_GLOBAL__N__9ae7fba5_10_SoftMax_cu_9f978f6321softmax_warp_backwardIN3c108BFloat16ES2_fLi0ELb1ELb0EEEvPT0_PKT_S7_iiiPKb --------------------------
	.section	.nv.constant0._ZN43_GLOBAL__N__9ae7fba5_10_SoftMax_cu_9f978f6321softmax_warp_backwardIN3c108BFloat16ES2_fLi0ELb1ELb0EEEvPT0_PKT_S7_iiiPKb,"a",@progbits
	.sectionflags	@""
	.align	4
.nv.constant0._ZN43_GLOBAL__N__9ae7fba5_10_SoftMax_cu_9f978f6321softmax_warp_backwardIN3c108BFloat16ES2_fLi0ELb1ELb0EEEvPT0_PKT_S7_iiiPKb:
	.zero		944


//--------------------- .nv.constant0._ZN43_GLOBAL__N__9ae7fba5_10_SoftMax_cu_9f978f6321softmax_warp_backwardIfN3c104HalfEfLi10ELb1ELb0EEEvPT0_PKT_S7_iiiPKb --------------------------
	.section	.nv.constant0._ZN43_GLOBAL__N__9ae7fba5_10_SoftMax_cu_9f978f6321softmax_warp_backwardIfN3c104HalfEfLi10ELb1ELb0EEEvPT0_PKT_S7_iiiPKb,"a",@progbits
	.sectionflags	@""
	.align	4
.nv.constant0._ZN43_GLOBAL__N__9ae7fba5_10_SoftMax_cu_9f978f6321softmax_warp_backwardIfN3c104HalfEfLi10ELb1ELb0EEEvPT0_PKT_S7_iiiPKb:
	.zero		944


//--------------------- .nv.constant0._ZN43_GLOBAL__N__9ae7fba5_10_SoftMax_cu_9f978f6321softmax_warp_backwardIfN3c104HalfEfLi9ELb1ELb0EEEvPT0_PKT_S7_iiiPKb --------------------------
	.section	.nv.constant0._ZN43_GLOBAL__N__9ae7fba5_10_SoftMax_cu_9f978f6321softmax_warp_backwardIfN3c104HalfEfLi9ELb1ELb0EEEvPT0_PKT_S7_iiiPKb,"a",@progbits
	.sectionflags	@""
	.align	4
.nv.constant0._ZN43_GLOBAL__N__9ae7fba5_10_SoftMax_cu_9f978f6321softmax_warp_backwardIfN3c104HalfEfLi9ELb1ELb0EEEvPT0_PKT_S7_iiiPKb:
	.zero		944


//--------------------- .nv.constant0._ZN43_GLOBAL__N__9ae7fba5_10_SoftMax_cu_9f978f6321softmax_warp_backwardIfN3c104HalfEfLi8ELb1ELb0EEEvPT0_PKT_S7_iiiPKb --------------------------
	.section	.nv.constant0._ZN43_GLOBAL__N__9ae7fba5_10_SoftMax_cu_9f978f6321softmax_warp_backwardIfN3c104HalfEfLi8ELb1ELb0EEEvPT0_PKT_S7_iiiPKb,"a",@progbits
	.sectionflags	@""
	.align	4
.nv.constant0._ZN43_GLOBAL__N__9ae7fba5_10_SoftMax_cu_9f978f6321softmax_warp_backwardIfN3c104HalfEfLi8ELb1ELb0EEEvPT0_PKT_S7_iiiPKb:
	.zero		944


//--------------------- .nv.constant0._ZN43_GLOBAL__N__9ae7fba5_10_SoftMax_cu_9f978f6321softmax_warp_backwardIfN3c104HalfEfLi7ELb1ELb0EEEvPT0_PKT_S7_iiiPKb --------------------------
	.section	.nv.constant0._ZN43_GLOBAL__N__9ae7fba5_10_SoftMax_cu_9f978f6321softmax_warp_backwardIfN3c104HalfEfLi7ELb1ELb0EEEvPT0_PKT_S7_iiiPKb,"a",@progbits
	.sectionflags	@""
	.align	4
.nv.constant0._ZN43_GLOBAL__N__9ae7fba5_10_SoftMax_cu_9f978f6321softmax_warp_backwardIfN3c104HalfEfLi7ELb1ELb0EEEvPT0_PKT_S7_iiiPKb:
	.zero		944


//--------------------- .nv.constant0._ZN43_GLOBAL__N__9ae7fba5_10_SoftMax_cu_9f978f6321softmax_warp_backwardIfN3c104HalfEfLi6ELb1ELb0EEEvPT0_PKT_S7_iiiPKb --------------------------
	.section	.nv.constant0._ZN43_GLOBAL__N__9ae7fba5_10_SoftMax_cu_9f978f6321softmax_warp_backwardIfN3c104HalfEfLi6ELb1ELb0EEEvPT0_PKT_S7_iiiPKb,"a",@progbits
	.sectionflags	@""
	.align	4
.nv.constant0._ZN43_GLOBAL__N__9ae7fba5_10_SoftMax_cu_9f978f6321softmax_warp_backwardIfN3c104HalfEfLi6ELb1ELb0EEEvPT0_PKT_S7_iiiPKb:
	.zero		944


//--------------------- .nv.constant0._ZN43_GLOBAL__N__9ae7fba5_10_SoftMax_cu_9f978f6321softmax_warp_backwardIfN3c104HalfEfLi5ELb1ELb0EEEvPT0_PKT_S7_iiiPKb --------------------------
	.section	.nv.constant0._ZN43_GLOBAL__N__9ae7fba5_10_SoftMax_cu_9f978f6321softmax_warp_backwardIfN3c104HalfEfLi5ELb1ELb0EEEvPT0_PKT_S7_iiiPKb,"a",@progbits
	.sectionflags	@""
	.align	4
.nv.constant0._ZN43_GLOBAL__N__9ae7fba5_10_SoftMax_cu_9f978f6321softmax_warp_backwardIfN3c104HalfEfLi5ELb1ELb0EEEvPT0_PKT_S7_iiiPKb:
	.zero		944


//--------------------- .nv.constant0._ZN43_GLOBAL__N__9ae7fba5_10_SoftMax_cu_9f978f6321softmax_warp_backwardIfN3c104HalfEfLi4ELb1ELb0EEEvPT0_PKT_S7_iiiPKb --------------------------
	.section	.nv.constant0._ZN43_GLOBAL__N__9ae7fba5_10_SoftMax_cu_9f978f6321softmax_warp_backwardIfN3c104HalfEfLi4ELb1ELb0EEEvPT0_PKT_S7_iiiPKb,"a",@progbits
	.sectionflags	@""
	.align	4
.nv.constant0._ZN43_GLOBAL__N__9ae7fba5_10_SoftMax_cu_9f978f6321softmax_warp_backwardIfN3c104HalfEfLi4ELb1ELb0EEEvPT0_PKT_S7_iiiPKb:
	.zero		944


//--------------------- .nv.constant0._ZN43_GLOBAL__N__9ae7fba5_10_SoftMax_cu_9f978f6321softmax_warp_backwardIfN3c104HalfEfLi3ELb1ELb0EEEvPT0_PKT_S7_iiiPKb --------------------------
	.section	.nv.constant0._ZN43_GLOBAL__N__9ae7fba5_10_SoftMax_cu_9f978f6321softmax_warp_backwardIfN3c104HalfEfLi3ELb1ELb0EEEvPT0_PKT_S7_iiiPKb,"a",@progbits
	.sectionflags	@""
	.align	4
.nv.constant0._ZN43_GLOBAL__N__9ae7fba5_10_SoftMax_cu_9f978f6321softmax_warp_backwardIfN3c104HalfEfLi3ELb1ELb0EEEvPT0_PKT_S7_iiiPKb:
	.zero		944


//--------------------- .nv.constant0._ZN43_GLOBAL__N__9ae7fba5_10_SoftMax_cu_9f978f6321softmax_warp_backwardIfN3c104HalfEfLi2ELb1ELb0EEEvPT0_PKT_S7_iiiPKb --------------------------
	.section	.nv.constant0._ZN43_GLOBAL__N__9ae7fba5_10_SoftMax_cu_9f978f6321softmax_warp_backwardIfN3c104HalfEfLi2ELb1ELb0EEEvPT0_PKT_S7_iiiPKb,"a",@progbits
	.sectionflags	@""
	.align	4
.nv.constant0._ZN43_GLOBAL__N__9ae7fba5_10_SoftMax_cu_9f978f6321softmax_warp_backwardIfN3c104HalfEfLi2ELb1ELb0EEEvPT0_PKT_S7_iiiPKb:
	.zero		944


//--------------------- .nv.constant0._ZN43_GLOBAL__N__9ae7fba5_10_SoftMax_cu_9f978f6321softmax_warp_backwardIfN3c104HalfEfLi1ELb1ELb0EEEvPT0_PKT_S7_iiiPKb --------------------------
	.section	.nv.constant0._ZN43_GLOBAL__N__9ae7fba5_10_SoftMax_cu_9f978f6321softmax_warp_backwardIfN3c104HalfEfLi1ELb1ELb0EEEvPT0_PKT_S7_iiiPKb,"a",@progbits
	.sectionflags	@""
	.align	4
.nv.constant0._ZN43_GLOBAL__N__9ae7fba5_10_SoftMax_cu_9f978f6321softmax_warp_backwardIfN3c104HalfEfLi1ELb1ELb0EEEvPT0_PKT_S7_iiiPKb:
	.zero		944


//--------------------- .nv.constant0._ZN43_GLOBAL__N__9ae7fba5_10_SoftMax_cu_9f978f6321softmax_warp_backwardIfN3c104HalfEfLi0ELb1ELb0EEEvPT0_PKT_S7_iiiPKb --------------------------
	.section	.nv.constant0._ZN43_GLOBAL__N__9ae7fba5_10_SoftMax_cu_9f978f6321softmax_warp_backwardIfN3c104HalfEfLi0ELb1ELb0EEEvPT0_PKT_S7_iiiPKb,"a",@progbits
	.sectionflags	@""
	.align	4
.nv.constant0._ZN43_GLOBAL__N__9ae7fba5_10_SoftMax_cu_9f978f6321softmax_warp_backwardIfN3c104HalfEfLi0ELb1ELb0EEEvPT0_PKT_S7_iiiPKb:
	.zero		944


//--------------------- .nv.constant0._ZN43_GLOBAL__N__9ae7fba5_10_SoftMax_cu_9f978f6321softmax_warp_backwardIN3c104HalfES2_fLi10ELb1ELb0EEEvPT0_PKT_S7_iiiPKb --------------------------
	.section	.nv.constant0._ZN43_GLOBAL__N__9ae7fba5_10_SoftMax_cu_9f978f6321softmax_warp_backwardIN3c104HalfES2_fLi10ELb1ELb0EEEvPT0_PKT_S7_iiiPKb,"a",@progbits
	.sectionflags	@""
	.align	4
.nv.constant0._ZN43_GLOBAL__N__9ae7fba5_10_SoftMax_cu_9f978f6321softmax_warp_backwardIN3c104HalfES2_fLi10ELb1ELb0EEEvPT0_PKT_S7_iiiPKb:
	.zero		944


//--------------------- .nv.constant0._ZN43_GLOBAL__N__9ae7fba5_10_SoftMax_cu_9f978f6321softmax_warp_backwardIN3c104HalfES2_fLi9ELb1ELb0EEEvPT0_PKT_S7_iiiPKb --------------------------
	.section	.nv.constant0._ZN43_GLOBAL__N__9ae7fba5_10_SoftMax_cu_9f978f6321softmax_warp_backwardIN3c104HalfES2_fLi9ELb1ELb0EEEvPT0_PKT_S7_iiiPKb,"a",@progbits
	.sectionflags	@""
	.align	4
.nv.constant0._ZN43_GLOBAL__N__9ae7fba5_10_SoftMax_cu_9f978f6321softmax_warp_backwardIN3c104HalfES2_fLi9ELb1ELb0EEEvPT0_PKT_S7_iiiPKb:
	.zero		944


//--------------------- .nv.constant0._ZN43_GLOBAL__N__9ae7fba5_10_SoftMax_cu_9f978f6321softmax_warp_backwardIN3c104HalfES2_fLi8ELb1ELb0EEEvPT0_PKT_S7_iiiPKb --------------------------
	.section	.nv.constant0._ZN43_GLOBAL__N__9ae7fba5_10_SoftMax_cu_9f978f6321softmax_warp_backwardIN3c104HalfES2_fLi8ELb1ELb0EEEvPT0_PKT_S7_iiiPKb,"a",@progbits
	.sectionflags	@""
	.align	4
.nv.constant0._ZN43_GLOBAL__N__9ae7fba5_10_SoftMax_cu_9f978f6321softmax_warp_backwardIN3c104HalfES2_fLi8ELb1ELb0EEEvPT0_PKT_S7_iiiPKb:
	.zero		944


//--------------------- .nv.constant0._ZN43_GLOBAL__N__9ae7fba5_10_SoftMax_cu_9f978f6321softmax_warp_backwardIN3c104HalfES2_fLi7ELb1ELb0EEEvPT0_PKT_S7_iiiPKb --------------------------
	.section	.nv.constant0._ZN43_GLOBAL__N__9ae7fba5_10_SoftMax_cu_9f978f6321softmax_warp_backwardIN3c104HalfES2_fLi7ELb1ELb0EEEvPT0_PKT_S7_iiiPKb,"a",@progbits
	.sectionflags	@""
	.align	4
.nv.constant0._ZN43_GLOBAL__N__9ae7fba5_10_SoftMax_cu_9f978f6321softmax_warp_backwardIN3c104HalfES2_fLi7ELb1ELb0EEEvPT0_PKT_S7_iiiPKb:
	.zero		944


//--------------------- .nv.constant0._ZN43_GLOBAL__N__9ae7fba5_10_SoftMax_cu_9f978f6321softmax_warp_backwardIN3c104HalfES2_fLi6ELb1ELb0EEEvPT0_PKT_S7_iiiPKb --------------------------
	.section	.nv.constant0._ZN43_GLOBAL__N__9ae7fba5_10_SoftMax_cu_9f978f6321softmax_warp_backwardIN3c104HalfES2_fLi6ELb1ELb0EEEvPT0_PKT_S7_iiiPKb,"a",@progbits
	.sectionflags	@""
	.align	4
.nv.constant0._ZN43_GLOBAL__N__9ae7fba5_10_SoftMax_cu_9f978f6321softmax_warp_backwardIN3c104HalfES2_fLi6ELb1ELb0EEEvPT0_PKT_S7_iiiPKb:
	.zero		944


//--------------------- .nv.constant0._ZN43_GLOBAL__N__9ae7fba5_10_SoftMax_cu_9f978f6321softmax_warp_backwardIN3c104HalfES2_fLi5ELb1ELb0EEEvPT0_PKT_S7_iiiPKb --------------------------
	.section	.nv.constant0._ZN43_GLOBAL__N__9ae7fba5_10_SoftMax_cu_9f978f6321softmax_warp_backwardIN3c104HalfES2_fLi5ELb1ELb0EEEvPT0_PKT_S7_iiiPKb,"a",@progbits
	.sectionflags	@""
	.align	4
.nv.constant0._ZN43_GLOBAL__N__9ae7fba5_10_SoftMax_cu_9f978f6321softmax_warp_backwardIN3c104HalfES2_fLi5ELb1ELb0EEEvPT0_PKT_S7_iiiPKb:
	.zero		944


//--------------------- .nv.constant0._ZN43_GLOBAL__N__9ae7fba5_10_SoftMax_cu_9f978f6321softmax_warp_backwardIN3c104HalfES2_fLi4ELb1ELb0EEEvPT0_PKT_S7_iiiPKb --------------------------
	.section	.nv.constant0._ZN43_GLOBAL__N__9ae7fba5_10_SoftMax_cu_9f978f6321softmax_warp_backwardIN3c104HalfES2_fLi4ELb1ELb0EEEvPT0_PKT_S7_iiiPKb,"a",@progbits
	.sectionflags	@""
	.align	4
.nv.constant0._ZN43_GLOBAL__N__9ae7fba5_10_SoftMax_cu_9f978f6321softmax_warp_backwardIN3c104HalfES2_fLi4ELb1ELb0EEEvPT0_PKT_S7_iiiPKb:
	.zero		944


//--------------------- .nv.constant0._ZN43_GLOBAL__N__9ae7fba5_10_SoftMax_cu_9f978f6321softmax_warp_backwardIN3c104HalfES2_fLi3ELb1ELb0EEEvPT0_PKT_S7_iiiPKb --------------------------
	.section	.nv.constant0._ZN43_GLOBAL__N__9ae7fba5_10_SoftMax_cu_9f978f6321softmax_warp_backwardIN3c104HalfES2_fLi3ELb1ELb0EEEvPT0_PKT_S7_iiiPKb,"a",@progbits
	.sectionflags	@""
	.align	4
.nv.constant0._ZN43_GLOBAL__N__9ae7fba5_10_SoftMax_cu_9f978f6321softmax_warp_backwardIN3c104HalfES2_fLi3ELb1ELb0EEEvPT0_PKT_S7_iiiPKb:
	.zero		944


//--------------------- .nv.constant0._ZN43_GLOBAL__N__9ae7fba5_10_SoftMax_cu_9f978f6321softmax_warp_backwardIN3c104HalfES2_fLi2ELb1ELb0EEEvPT0_PKT_S7_iiiPKb --------------------------
	.section	.nv.constant0._ZN43_GLOBAL__N__9ae7fba5_10_SoftMax_cu_9f978f6321softmax_warp_backwardIN3c104HalfES2_fLi2ELb1ELb0EEEvPT0_PKT_S7_iiiPKb,"a",@progbits
	.sectionflags	@""
	.align	4
.nv.constant0._ZN43_GLOBAL__N__9ae7fba5_10_SoftMax_cu_9f978f6321softmax_warp_backwardIN3c104HalfES2_fLi2ELb1ELb0EEEvPT0_PKT_S7_iiiPKb:
	.zero		944


//--------------------- .nv.constant0._ZN43_GLOBAL__N__9ae7fba5_10_SoftMax_cu_9f978f6321softmax_warp_backwardIN3c104HalfES2_fLi1ELb1ELb0EEEvPT0_PKT_S7_iiiPKb --------------------------
	.section	.nv.constant0._ZN43_GLOBAL__N__9ae7fba5_10_SoftMax_cu_9f978f6321softmax_warp_backwardIN3c104HalfES2_fLi1ELb1ELb0EEEvPT0_PKT_S7_iiiPKb,"a",@progbits
	.sectionflags	@""
	.align	4
.nv.constant0._ZN43_GLOBAL__N__9ae7fba5_10_SoftMax_cu_9f978f6321softmax_warp_backwardIN3c104HalfES2_fLi1ELb1ELb0EEEvPT0_PKT_S7_iiiPKb:
	.zero		944


//--------------------- .nv.constant0._ZN43_GLOBAL__N__9ae7fba5_10_SoftMax_cu_9f978f6321softmax_warp_backwardIN3c104HalfES2_fLi0ELb1ELb0EEEvPT0_PKT_S7_iiiPKb --------------------------
	.section	.nv.constant0._ZN43_GLOBAL__N__9ae7fba5_10_SoftMax_cu_9f978f6321softmax_warp_backwardIN3c104HalfES2_fLi0ELb1ELb0EEEvPT0_PKT_S7_iiiPKb,"a",@progbits
	.sectionflags	@""
	.align	4
.nv.constant0._ZN43_GLOBAL__N__9ae7fba5_10_SoftMax_cu_9f978f6321softmax_warp_backwardIN3c104HalfES2_fLi0ELb1ELb0EEEvPT0_PKT_S7_iiiPKb:
	.zero		944


//--------------------- .nv.constant0._ZN43_GLOBAL__N__9ae7fba5_10_SoftMax_cu_9f978f6321softmax_warp_backwardIfffLi10ELb1ELb0EEEvPT0_PKT_S5_iiiPKb --------------------------
	.section	.nv.constant0._ZN43_GLOBAL__N__9ae7fba5_10_SoftMax_cu_9f978f6321softmax_warp_backwardIfffLi10ELb1ELb0EEEvPT0_PKT_S5_iiiPKb,"a",@progbits
	.sectionflags	@""
	.align	4
.nv.constant0._ZN43_GLOBAL__N__9ae7fba5_10_SoftMax_cu_9f978f6321softmax_warp_backwardIfffLi10ELb1ELb0EEEvPT0_PKT_S5_iiiPKb:
	.zero		944


//--------------------- .nv.constant0._ZN43_GLOBAL__N__9ae7fba5_10_SoftMax_cu_9f978f6321softmax_warp_backwardIfffLi9ELb1ELb0EEEvPT0_PKT_S5_iiiPKb --------------------------
	.section	.nv.constant0._ZN43_GLOBAL__N__9ae7fba5_10_SoftMax_cu_9f978f6321softmax_warp_backwardIfffLi9ELb1ELb0EEEvPT0_PKT_S5_iiiPKb,"a",@progbits
	.sectionflags	@""
	.align	4
.nv.constant0._ZN43_GLOBAL__N__9ae7fba5_10_SoftMax_cu_9f978f6321softmax_warp_backwardIfffLi9ELb1ELb0EEEvPT0_PKT_S5_iiiPKb:
	.zero		944


//--------------------- .nv.constant0._ZN43_GLOBAL__N__9ae7fba5_10_SoftMax_cu_9f978f6321softmax_warp_backwardIfffLi8ELb1ELb0EEEvPT0_PKT_S5_iiiPKb --------------------------
	.section	.nv.constant0._ZN43_GLOBAL__N__9ae7fba5_10_SoftMax_cu_9f978f6321softmax_warp_backwardIfffLi8ELb1ELb0EEEvPT0_PKT_S5_iiiPKb,"a",@progbits
	.sectionflags	@""
	.align	4
.nv.constant0._ZN43_GLOBAL__N__9ae7fba5_10_SoftMax_cu_9f978f6321softmax_warp_backwardIfffLi8ELb1ELb0EEEvPT0_PKT_S5_iiiPKb:
	.zero		944


//--------------------- .nv.constant0._ZN43_GLOBAL__N__9ae7fba5_10_SoftMax_cu_9f978f6321softmax_warp_backwardIfffLi7ELb1ELb0EEEvPT0_PKT_S5_iiiPKb --------------------------
	.section	.nv.constant0._ZN43_GLOBAL__N__9ae7fba5_10_SoftMax_cu_9f978f6321softmax_warp_backwardIfffLi7ELb1ELb0EEEvPT0_PKT_S5_iiiPKb,"a",@progbits
	.sectionflags	@""
	.align	4
.nv.constant0._ZN43_GLOBAL__N__9ae7fba5_10_SoftMax_cu_9f978f6321softmax_warp_backwardIfffLi7ELb1ELb0EEEvPT0_PKT_S5_iiiPKb:
	.zero		944


//--------------------- .nv.constant0._ZN43_GLOBAL__N__9ae7fba5_10_SoftMax_cu_9f978f6321softmax_warp_backwardIfffLi6ELb1ELb0EEEvPT0_PKT_S5_iiiPKb --------------------------
	.section	.nv.constant0._ZN43_GLOBAL__N__9ae7fba5_10_SoftMax_cu_9f978f6321softmax_warp_backwardIfffLi6ELb1ELb0EEEvPT0_PKT_S5_iiiPKb,"a",@progbits
	.sectionflags	@""
	.align	4
.nv.constant0._ZN43_GLOBAL__N__9ae7fba5_10_SoftMax_cu_9f978f6321softmax_warp_backwardIfffLi6ELb1ELb0EEEvPT0_PKT_S5_iiiPKb:
	.zero		944


//--------------------- .nv.constant0._ZN43_GLOBAL__N__9ae7fba5_10_SoftMax_cu_9f978f6321softmax_warp_backwardIfffLi5ELb1ELb0EEEvPT0_PKT_S5_iiiPKb --------------------------
	.section	.nv.constant0._ZN43_GLOBAL__N__9ae7fba5_10_SoftMax_cu_9f978f6321softmax_warp_backwardIfffLi5ELb1ELb0EEEvPT0_PKT_S5_iiiPKb,"a",@progbits
	.sectionflags	@""
	.align	4
.nv.constant0._ZN43_GLOBAL__N__9ae7fba5_10_SoftMax_cu_9f978f6321softmax_warp_backwardIfffLi5ELb1ELb0EEEvPT0_PKT_S5_iiiPKb:
	.zero		944


//--------------------- .nv.constant0._ZN43_GLOBAL__N__9ae7fba5_10_SoftMax_cu_9f978f6321softmax_warp_backwardIfffLi4ELb1ELb0EEEvPT0_PKT_S5_iiiPKb --------------------------
	.section	.nv.constant0._ZN43_GLOBAL__N__9ae7fba5_10_SoftMax_cu_9f978f6321softmax_warp_backwardIfffLi4ELb1ELb0EEEvPT0_PKT_S5_iiiPKb,"a",@progbits
	.sectionflags	@""
	.align	4
.nv.constant0._ZN43_GLOBAL__N__9ae7fba5_10_SoftMax_cu_9f978f6321softmax_warp_backwardIfffLi4ELb1ELb0EEEvPT0_PKT_S5_iiiPKb:
	.zero		944


//--------------------- .nv.constant0._ZN43_GLOBAL__N__9ae7fba5_10_SoftMax_cu_9f978f6321softmax_warp_backwardIfffLi3ELb1ELb0EEEvPT0_PKT_S5_iiiPKb --------------------------
	.section	.nv.constant0._ZN43_GLOBAL__N__9ae7fba5_10_SoftMax_cu_9f978f6321softmax_warp_backwardIfffLi3ELb1ELb0EEEvPT0_PKT_S5_iiiPKb,"a",@progbits
	.sectionflags	@""
	.align	4
.nv.constant0._ZN43_GLOBAL__N__9ae7fba5_10_SoftMax_cu_9f978f6321softmax_warp_backwardIfffLi3ELb1ELb0EEEvPT0_PKT_S5_iiiPKb:
	.zero		944


//--------------------- .nv.constant0._ZN43_GLOBAL__N__9ae7fba5_10_SoftMax_cu_9f978f6321softmax_warp_backwardIfffLi2ELb1ELb0EEEvPT0_PKT_S5_iiiPKb --------------------------
	.section	.nv.constant0._ZN43_GLOBAL__N__9ae7fba5_10_SoftMax_cu_9f978f6321softmax_warp_backwardIfffLi2ELb1ELb0EEEvPT0_PKT_S5_iiiPKb,"a",@progbits
	.sectionflags	@""
	.align	4
.nv.constant0._ZN43_GLOBAL__N__9ae7fba5_10_SoftMax_cu_9f978f6321softmax_warp_backwardIfffLi2ELb1ELb0EEEvPT0_PKT_S5_iiiPKb:
	.zero		944


//--------------------- .nv.constant0._ZN43_GLOBAL__N__9ae7fba5_10_SoftMax_cu_9f978f6321softmax_warp_backwardIfffLi1ELb1ELb0EEEvPT0_PKT_S5_iiiPKb --------------------------
	.section	.nv.constant0._ZN43_GLOBAL__N__9ae7fba5_10_SoftMax_cu_9f978f6321softmax_warp_backwardIfffLi1ELb1ELb0EEEvPT0_PKT_S5_iiiPKb,"a",@progbits
	.sectionflags	@""
	.align	4
.nv.constant0._ZN43_GLOBAL__N__9ae7fba5_10_SoftMax_cu_9f978f6321softmax_warp_backwardIfffLi1ELb1ELb0EEEvPT0_PKT_S5_iiiPKb:
	.zero		944


//--------------------- .nv.constant0._ZN43_GLOBAL__N__9ae7fba5_10_SoftMax_cu_9f978f6321softmax_warp_backwardIfffLi0ELb1ELb0EEEvPT0_PKT_S5_iiiPKb --------------------------
	.section	.nv.constant0._ZN43_GLOBAL__N__9ae7fba5_10_SoftMax_cu_9f978f6321softmax_warp_backwardIfffLi0ELb1ELb0EEEvPT0_PKT_S5_iiiPKb,"a",@progbits
	.sectionflags	@""
	.align	4
.nv.constant0._ZN43_GLOBAL__N__9ae7fba5_10_SoftMax_cu_9f978f6321softmax_warp_backwardIfffLi0ELb1ELb0EEEvPT0_PKT_S5_iiiPKb:
	.zero		944


//--------------------- .nv.constant0._ZN43_GLOBAL__N__9ae7fba5_10_SoftMax_cu_9f978f6321softmax_warp_backwardIdddLi10ELb1ELb0EEEvPT0_PKT_S5_iiiPKb --------------------------
	.section	.nv.constant0._ZN43_GLOBAL__N__9ae7fba5_10_SoftMax_cu_9f978f6321softmax_warp_backwardIdddLi10ELb1ELb0EEEvPT0_PKT_S5_iiiPKb,"a",@progbits
	.sectionflags	@""
	.align	4
.nv.constant0._ZN43_GLOBAL__N__9ae7fba5_10_SoftMax_cu_9f978f6321softmax_warp_backwardIdddLi10ELb1ELb0EEEvPT0_PKT_S5_iiiPKb:
	.zero		944


//--------------------- .nv.constant0._ZN43_GLOBAL__N__9ae7fba5_10_SoftMax_cu_9f978f6321softmax_warp_backwardIdddLi9ELb1ELb0EEEvPT0_PKT_S5_iiiPKb --------------------------
	.section	.nv.constant0._ZN43_GLOBAL__N__9ae7fba5_10_SoftMax_cu_9f978f6321softmax_warp_backwardIdddLi9ELb1ELb0EEEvPT0_PKT_S5_iiiPKb,"a",@progbits
	.sectionflags	@""
	.align	4
.nv.constant0._ZN43_GLOBAL__N__9ae7fba5_10_SoftMax_cu_9f978f6321softmax_warp_backwardIdddLi9ELb1ELb0EEEvPT0_PKT_S5_iiiPKb:
	.zero		944


//--------------------- .nv.constant0._ZN43_GLOBAL__N__9ae7fba5_10_SoftMax_cu_9f978f6321softmax_warp_backwardIdddLi8ELb1ELb0EEEvPT0_PKT_S5_iiiPKb --------------------------
	.section	.nv.constant0._ZN43_GLOBAL__N__9ae7fba5_10_SoftMax_cu_9f978f6321softmax_warp_backwardIdddLi8ELb1ELb0EEEvPT0_PKT_S5_iiiPKb,"a",@progbits
	.sectionflags	@""
	.align	4
.nv.constant0._ZN43_GLOBAL__N__9ae7fba5_10_SoftMax_cu_9f978f6321softmax_warp_backwardIdddLi8ELb1ELb0EEEvPT0_PKT_S5_iiiPKb:
	.zero		944


//--------------------- .nv.constant0._ZN43_GLOBAL__N__9ae7fba5_10_SoftMax_cu_9f978f6321softmax_warp_backwardIdddLi7ELb1ELb0EEEvPT0_PKT_S5_iiiPKb --------------------------
	.section	.nv.constant0._ZN43_GLOBAL__N__9ae7fba5_10_SoftMax_cu_9f978f6321softmax_warp_backwardIdddLi7ELb1ELb0EEEvPT0_PKT_S5_iiiPKb,"a",@progbits
	.sectionflags	@""
	.align	4
.nv.constant0._ZN43_GLOBAL__N__9ae7fba5_10_SoftMax_cu_9f978f6321softmax_warp_backwardIdddLi7ELb1ELb0EEEvPT0_PKT_S5_iiiPKb:
	.zero		944


//--------------------- .nv.constant0._ZN43_GLOBAL__N__9ae7fba5_10_SoftMax_cu_9f978f6321softmax_warp_backwardIdddLi6ELb1ELb0EEEvPT0_PKT_S5_iiiPKb --------------------------
	.section	.nv.constant0._ZN43_GLOBAL__N__9ae7fba5_10_SoftMax_cu_9f978f6321softmax_warp_backwardIdddLi6ELb1ELb0EEEvPT0_PKT_S5_iiiPKb,"a",@progbits
	.sectionflags	@""
	.align	4
.nv.constant0._ZN43_GLOBAL__N__9ae7fba5_10_SoftMax_cu_9f978f6321softmax_warp_backwardIdddLi6ELb1ELb0EEEvPT0_PKT_S5_iiiPKb:
	.zero		944


//--------------------- .nv.constant0._ZN43_GLOBAL__N__9ae7fba5_10_SoftMax_cu_9f978f6321softmax_warp_backwardIdddLi5ELb1ELb0EEEvPT0_PKT_S5_iiiPKb --------------------------
	.section	.nv.constant0._ZN43_GLOBAL__N__9ae7fba5_10_SoftMax_cu_9f978f6321softmax_warp_backwardIdddLi5ELb1ELb0EEEvPT0_PKT_S5_iiiPKb,"a",@progbits
	.sectionflags	@""
	.align	4
.nv.constant0._ZN43_GLOBAL__N__9ae7fba5_10_SoftMax_cu_9f978f6321softmax_warp_backwardIdddLi5ELb1ELb0EEEvPT0_PKT_S5_iiiPKb:
	.zero		944


//--------------------- .nv.constant0._ZN43_GLOBAL__N__9ae7fba5_10_SoftMax_cu_9f978f6321softmax_warp_backwardIdddLi4ELb1ELb0EEEvPT0_PKT_S5_iiiPKb --------------------------
	.section	.nv.constant0._ZN43_GLOBAL__N__9ae7fba5_10_SoftMax_cu_9f978f6321softmax_warp_backwardIdddLi4ELb1ELb0EEEvPT0_PKT_S5_iiiPKb,"a",@progbits
	.sectionflags	@""
	.align	4
.nv.constant0._ZN43_GLOBAL__N__9ae7fba5_10_SoftMax_cu_9f978f6321softmax_warp_backwardIdddLi4ELb1ELb0EEEvPT0_PKT_S5_iiiPKb:
	.zero		944


//--------------------- .nv.constant0._ZN43_GLOBAL__N__9ae7fba5_10_SoftMax_cu_9f978f6321softmax_warp_backwardIdddLi3ELb1ELb0EEEvPT0_PKT_S5_iiiPKb --------------------------
	.section	.nv.constant0._ZN43_GLOBAL__N__9ae7fba5_10_SoftMax_cu_9f978f6321softmax_warp_backwardIdddLi3ELb1ELb0EEEvPT0_PKT_S5_iiiPKb,"a",@progbits
	.sectionflags	@""
	.align	4
.nv.constant0._ZN43_GLOBAL__N__9ae7fba5_10_SoftMax_cu_9f978f6321softmax_warp_backwardIdddLi3ELb1ELb0EEEvPT0_PKT_S5_iiiPKb:
	.zero		944


//--------------------- .nv.constant0._ZN43_GLOBAL__N__9ae7fba5_10_SoftMax_cu_9f978f6321softmax_warp_backwardIdddLi2ELb1ELb0EEEvPT0_PKT_S5_iiiPKb --------------------------
	.section	.nv.constant0._ZN43_GLOBAL__N__9ae7fba5_10_SoftMax_cu_9f978f6321softmax_warp_backwardIdddLi2ELb1ELb0EEEvPT0_PKT_S5_iiiPKb,"a",@progbits
	.sectionflags	@""
	.align	4
.nv.constant0._ZN43_GLOBAL__N__9ae7fba5_10_SoftMax_cu_9f978f6321softmax_warp_backwardIdddLi2ELb1ELb0EEEvPT0_PKT_S5_iiiPKb:
	.zero		944


//--------------------- .nv.constant0._ZN43_GLOBAL__N__9ae7fba5_10_SoftMax_cu_9f978f6321softmax_warp_backwardIdddLi1ELb1ELb0EEEvPT0_PKT_S5_iiiPKb --------------------------
	.section	.nv.constant0._ZN43_GLOBAL__N__9ae7fba5_10_SoftMax_cu_9f978f6321softmax_warp_backwardIdddLi1ELb1ELb0EEEvPT0_PKT_S5_iiiPKb,"a",@progbits
	.sectionflags	@""
	.align	4
.nv.constant0._ZN43_GLOBAL__N__9ae7fba5_10_SoftMax_cu_9f978f6321softmax_warp_backwardIdddLi1ELb1ELb0EEEvPT0_PKT_S5_iiiPKb:
	.zero		944


//--------------------- .nv.constant0._ZN43_GLOBAL__N__9ae7fba5_10_SoftMax_cu_9f978f6321softmax_warp_backwardIdddLi0ELb1ELb0EEEvPT0_PKT_S5_iiiPKb --------------------------
	.section	.nv.constant0._ZN43_GLOBAL__N__9ae7fba5_10_SoftMax_cu_9f978f6321softmax_warp_backwardIdddLi0ELb1ELb0EEEvPT0_PKT_S5_iiiPKb,"a",@progbits
	.sectionflags	@""
	.align	4
.nv.constant0._ZN43_GLOBAL__N__9ae7fba5_10_SoftMax_cu_9f978f6321softmax_warp_backwardIdddLi0ELb1ELb0EEEvPT0_PKT_S5_iiiPKb:
	.zero		944


//--------------------- .nv.constant0._ZN43_GLOBAL__N__9ae7fba5_10_SoftMax_cu_9f978f6320softmax_warp_forwardIN3c108BFloat16EffLi11ELb1ELb0EEEvPT0_PKT_iiiPKbib --------------------------
	.section	.nv.constant0._ZN43_GLOBAL__N__9ae7fba5_10_SoftMax_cu_9f978f6320softmax_warp_forwardIN3c108BFloat16EffLi11ELb1ELb0EEEvPT0_PKT_iiiPKbib,"a",@progbits
	.sectionflags	@""
	.align	4
.nv.constant0._ZN43_GLOBAL__N__9ae7fba5_10_SoftMax_cu_9f978f6320softmax_warp_forwardIN3c108BFloat16EffLi11ELb1ELb0EEEvPT0_PKT_iiiPKbib:
	.zero		941


//--------------------- .nv.constant0._ZN43_GLOBAL__N__9ae7fba5_10_SoftMax_cu_9f978f6320softmax_warp_forwardIN3c108BFloat16EffLi10ELb1ELb0EEEvPT0_PKT_iiiPKbib --------------------------
	.section	.nv.constant0._ZN43_GLOBAL__N__9ae7fba5_10_SoftMax_cu_9f978f6320softmax_warp_forwardIN3c108BFloat16EffLi10ELb1ELb0EEEvPT0_PKT_iiiPKbib,"a",@progbits
	.sectionflags	@""
	.align	4
.nv.constant0._ZN43_GLOBAL__N__9ae7fba5_10_SoftMax_cu_9f978f6320softmax_warp_forwardIN3c108BFloat16EffLi10ELb1ELb0EEEvPT0_PKT_iiiPKbib:
	.zero		941


//--------------------- .nv.constant0._ZN43_GLOBAL__N__9ae7fba5_10_SoftMax_cu_9f978f6320softmax_warp_forwardIN3c108BFloat16EffLi9ELb1ELb0EEEvPT0_PKT_iiiPKbib --------------------------
	.section	.nv.constant0._ZN43_GLOBAL__N__9ae7fba5_10_SoftMax_cu_9f978f6320softmax_warp_forwardIN3c108BFloat16EffLi9ELb1ELb0EEEvPT0_PKT_iiiPKbib,"a",@progbits
	.sectionflags	@""
	.align	4
.nv.constant0._ZN43_GLOBAL__N__9ae7fba5_10_SoftMax_cu_9f978f6320softmax_warp_forwardIN3c108BFloat16EffLi9ELb1ELb0EEEvPT0_PKT_iiiPKbib:
	.zero		941


//--------------------- .nv.constant0._ZN43_GLOBAL__N__9ae7fba5_10_SoftMax_cu_9f978f6320softmax_warp_forwardIN3c108BFloat16EffLi8ELb1ELb0EEEvPT0_PKT_iiiPKbib --------------------------
	.section	.nv.constant0._ZN43_GLOBAL__N__9ae7fba5_10_SoftMax_cu_9f978f6320softmax_warp_forwardIN3c108BFloat16EffLi8ELb1ELb0EEEvPT0_PKT_iiiPKbib,"a",@progbits
	.sectionflags	@""
	.align	4
.nv.constant0._ZN43_GLOBAL__N__9ae7fba5_10_SoftMax_cu_9f978f6320softmax_warp_forwardIN3c108BFloat16EffLi8ELb1ELb0EEEvPT0_PKT_iiiPKbib:
	.zero		941


//--------------------- .nv.constant0._ZN43_GLOBAL__N__9ae7fba5_10_SoftMax_cu_9f978f6320softmax_warp_forwardIN3c108BFloat16EffLi7ELb1ELb0EEEvPT0_PKT_iiiPKbib --------------------------
	.section	.nv.constant0._ZN43_GLOBAL__N__9ae7fba5_10_SoftMax_cu_9f978f6320softmax_warp_forwardIN3c108BFloat16EffLi7ELb1ELb0EEEvPT0_PKT_iiiPKbib,"a",@progbits
	.sectionflags	@""
	.align	4
.nv.constant0._ZN43_GLOBAL__N__9ae7fba5_10_SoftMax_cu_9f978f6320softmax_warp_forwardIN3c108BFloat16EffLi7ELb1ELb0EEEvPT0_PKT_iiiPKbib:
	.zero		941


//--------------------- .nv.constant0._ZN43_GLOBAL__N__9ae7fba5_10_SoftMax_cu_9f978f6320softmax_warp_forwardIN3c108BFloat16EffLi6ELb1ELb0EEEvPT0_PKT_iiiPKbib --------------------------
	.section	.nv.constant0._ZN43_GLOBAL__N__9ae7fba5_10_SoftMax_cu_9f978f6320softmax_warp_forwardIN3c108BFloat16EffLi6ELb1ELb0EEEvPT0_PKT_iiiPKbib,"a",@progbits
	.sectionflags	@""
	.align	4
.nv.constant0._ZN43_GLOBAL__N__9ae7fba5_10_SoftMax_cu_9f978f6320softmax_warp_forwardIN3c108BFloat16EffLi6ELb1ELb0EEEvPT0_PKT_iiiPKbib:
	.zero		941


//--------------------- .nv.constant0._ZN43_GLOBAL__N__9ae7fba5_10_SoftMax_cu_9f978f6320softmax_warp_forwardIN3c108BFloat16EffLi5ELb1ELb0EEEvPT0_PKT_iiiPKbib --------------------------
	.section	.nv.constant0._ZN43_GLOBAL__N__9ae7fba5_10_SoftMax_cu_9f978f6320softmax_warp_forwardIN3c108BFloat16EffLi5ELb1ELb0EEEvPT0_PKT_iiiPKbib,"a",@progbits
	.sectionflags	@""
	.align	4
.nv.constant0._ZN43_GLOBAL__N__9ae7fba5_10_SoftMax_cu_9f978f6320softmax_warp_forwardIN3c108BFloat16EffLi5ELb1ELb0EEEvPT0_PKT_iiiPKbib:
	.zero		941


//--------------------- .nv.constant0._ZN43_GLOBAL__N__9ae7fba5_10_SoftMax_cu_9f978f6320softmax_warp_forwardIN3c108BFloat16EffLi4ELb1ELb0EEEvPT0_PKT_iiiPKbib --------------------------
	.section	.nv.constant0._ZN43_GLOBAL__N__9ae7fba5_10_SoftMax_cu_9f978f6320softmax_warp_forwardIN3c108BFloat16EffLi4ELb1ELb0EEEvPT0_PKT_iiiPKbib,"a",@progbits
	.sectionflags	@""
	.align	4
.nv.constant0._ZN43_GLOBAL__N__9ae7fba5_10_SoftMax_cu_9f978f6320softmax_warp_forwardIN3c108BFloat16EffLi4ELb1ELb0EEEvPT0_PKT_iiiPKbib:
	.zero		941


//--------------------- .nv.constant0._ZN43_GLOBAL__N__9ae7fba5_10_SoftMax_cu_9f978f6320softmax_warp_forwardIN3c108BFloat16EffLi3ELb1ELb0EEEvPT0_PKT_iiiPKbib --------------------------
	.section	.nv.constant0._ZN43_GLOBAL__N__9ae7fba5_10_SoftMax_cu_9f978f6320softmax_warp_forwardIN3c108BFloat16EffLi3ELb1ELb0EEEvPT0_PKT_iiiPKbib,"a",@progbits
	.sectionflags	@""
	.align	4
.nv.constant0._ZN43_GLOBAL__N__9ae7fba5_10_SoftMax_cu_9f978f6320softmax_warp_forwardIN3c108BFloat16EffLi3ELb1ELb0EEEvPT0_PKT_iiiPKbib:
	.zero		941


//--------------------- .nv.constant0._ZN43_GLOBAL__N__9ae7fba5_10_SoftMax_cu_9f978f6320softmax_warp_forwardIN3c108BFloat16EffLi2ELb1ELb0EEEvPT0_PKT_iiiPKbib --------------------------
	.section	.nv.constant0._ZN43_GLOBAL__N__9ae7fba5_10_SoftMax_cu_9f978f6320softmax_warp_forwardIN3c108BFloat16EffLi2ELb1ELb0EEEvPT0_PKT_iiiPKbib,"a",@progbits
	.sectionflags	@""
	.align	4
.nv.constant0._ZN43_GLOBAL__N__9ae7fba5_10_SoftMax_cu_9f978f6320softmax_warp_forwardIN3c108BFloat16EffLi2ELb1ELb0EEEvPT0_PKT_iiiPKbib:
	.zero		941


//--------------------- .nv.constant0._ZN43_GLOBAL__N__9ae7fba5_10_SoftMax_cu_9f978f6320softmax_warp_forwardIN3c108BFloat16EffLi1ELb1ELb0EEEvPT0_PKT_iiiPKbib --------------------------
	.section	.nv.constant0._ZN43_GLOBAL__N__9ae7fba5_10_SoftMax_cu_9f978f6320softmax_warp_forwardIN3c108BFloat16EffLi1ELb1ELb0EEEvPT0_PKT_iiiPKbib,"a",@progbits
	.sectionflags	@""
	.align	4
.nv.constant0._ZN43_GLOBAL__N__9ae7fba5_10_SoftMax_cu_9f978f6320softmax_warp_forwardIN3c108BFloat16EffLi1ELb1ELb0EEEvPT0_PKT_iiiPKbib:
	.zero		941


//--------------------- .nv.constant0._ZN43_GLOBAL__N__9ae7fba5_10_SoftMax_cu_9f978f6320softmax_warp_forwardIN3c108BFloat16EffLi0ELb1ELb0EEEvPT0_PKT_iiiPKbib --------------------------
	.section	.nv.constant0._ZN43_GLOBAL__N__9ae7fba5_10_SoftMax_cu_9f978f6320softmax_warp_forwardIN3c108BFloat16EffLi0ELb1ELb0EEEvPT0_PKT_iiiPKbib,"a",@progbits
	.sectionflags	@""
	.align	4
.nv.constant0._ZN43_GLOBAL__N__9ae7fba5_10_SoftMax_cu_9f978f6320softmax_warp_forwardIN3c108BFloat16EffLi0ELb1ELb0EEEvPT0_PKT_iiiPKbib:
	.zero		941


//--------------------- .nv.constant0._ZN43_GLOBAL__N__9ae7fba5_10_SoftMax_cu_9f978f6320softmax_warp_forwardIN3c108BFloat16ES2_fLi11ELb1ELb0EEEvPT0_PKT_iiiPKbib --------------------------
	.section	.nv.constant0._ZN43_GLOBAL__N__9ae7fba5_10_SoftMax_cu_9f978f6320softmax_warp_forwardIN3c108BFloat16ES2_fLi11ELb1ELb0EEEvPT0_PKT_iiiPKbib,"a",@progbits
	.sectionflags	@""
	.align	4
.nv.constant0._ZN43_GLOBAL__N__9ae7fba5_10_SoftMax_cu_9f978f6320softmax_warp_forwardIN3c108BFloat16ES2_fLi11ELb1ELb0EEEvPT0_PKT_iiiPKbib:
	.zero		941


//--------------------- .nv.constant0._ZN43_GLOBAL__N__9ae7fba5_10_SoftMax_cu_9f978f6320softmax_warp_forwardIN3c108BFloat16ES2_fLi10ELb1ELb0EEEvPT0_PKT_iiiPKbib --------------------------
	.section	.nv.constant0._ZN43_GLOBAL__N__9ae7fba5_10_SoftMax_cu_9f978f6320softmax_warp_forwardIN3c108BFloat16ES2_fLi10ELb1ELb0EEEvPT0_PKT_iiiPKbib,"a",@progbits
	.sectionflags	@""
	.align	4
.nv.constant0._ZN43_GLOBAL__N__9ae7fba5_10_SoftMax_cu_9f978f6320softmax_warp_forwardIN3c108BFloat16ES2_fLi10ELb1ELb0EEEvPT0_PKT_iiiPKbib:
	.zero		941


//--------------------- .nv.constant0._ZN43_GLOBAL__N__9ae7fba5_10_SoftMax_cu_9f978f6320softmax_warp_forwardIN3c108BFloat16ES2_fLi9ELb1ELb0EEEvPT0_PKT_iiiPKbib --------------------------
	.section	.nv.constant0._ZN43_GLOBAL__N__9ae7fba5_10_SoftMax_cu_9f978f6320softmax_warp_forwardIN3c108BFloat16ES2_fLi9ELb1ELb0EEEvPT0_PKT_iiiPKbib,"a",@progbits
	.sectionflags	@""
	.align	4
.nv.constant0._ZN43_GLOBAL__N__9ae7fba5_10_SoftMax_cu_9f978f6320softmax_warp_forwardIN3c108BFloat16ES2_fLi9ELb1ELb0EEEvPT0_PKT_iiiPKbib:
	.zero		941


//--------------------- .nv.constant0._ZN43_GLOBAL__N__9ae7fba5_10_SoftMax_cu_9f978f6320softmax_warp_forwardIN3c108BFloat16ES2_fLi8ELb1ELb0EEEvPT0_PKT_iiiPKbib --------------------------
	.section	.nv.constant0._ZN43_GLOBAL__N__9ae7fba5_10_SoftMax_cu_9f978f6320softmax_warp_forwardIN3c108BFloat16ES2_fLi8ELb1ELb0EEEvPT0_PKT_iiiPKbib,"a",@progbits
	.sectionflags	@""
	.align	4
.nv.constant0._ZN43_GLOBAL__N__9ae7fba5_10_SoftMax_cu_9f978f6320softmax_warp_forwardIN3c108BFloat16ES2_fLi8ELb1ELb0EEEvPT0_PKT_iiiPKbib:
	.zero		941


//--------------------- .nv.constant0._ZN43_GLOBAL__N__9ae7fba5_10_SoftMax_cu_9f978f6320softmax_warp_forwardIN3c108BFloat16ES2_fLi7ELb1ELb0EEEvPT0_PKT_iiiPKbib --------------------------
	.section	.nv.constant0._ZN43_GLOBAL__N__9ae7fba5_10_SoftMax_cu_9f978f6320softmax_warp_forwardIN3c108BFloat16ES2_fLi7ELb1ELb0EEEvPT0_PKT_iiiPKbib,"a",@progbits
	.sectionflags	@""
	.align	4
.nv.constant0._ZN43_GLOBAL__N__9ae7fba5_10_SoftMax_cu_9f978f6320softmax_warp_forwardIN3c108BFloat16ES2_fLi7ELb1ELb0EEEvPT0_PKT_iiiPKbib:
	.zero		941


//--------------------- .nv.constant0._ZN43_GLOBAL__N__9ae7fba5_10_SoftMax_cu_9f978f6320softmax_warp_forwardIN3c108BFloat16ES2_fLi6ELb1ELb0EEEvPT0_PKT_iiiPKbib --------------------------
	.section	.nv.constant0._ZN43_GLOBAL__N__9ae7fba5_10_SoftMax_cu_9f978f6320softmax_warp_forwardIN3c108BFloat16ES2_fLi6ELb1ELb0EEEvPT0_PKT_iiiPKbib,"a",@progbits
	.sectionflags	@""
	.align	4
.nv.constant0._ZN43_GLOBAL__N__9ae7fba5_10_SoftMax_cu_9f978f6320softmax_warp_forwardIN3c108BFloat16ES2_fLi6ELb1ELb0EEEvPT0_PKT_iiiPKbib:
	.zero		941


//--------------------- .nv.constant0._ZN43_GLOBAL__N__9ae7fba5_10_SoftMax_cu_9f978f6320softmax_warp_forwardIN3c108BFloat16ES2_fLi5ELb1ELb0EEEvPT0_PKT_iiiPKbib --------------------------
	.section	.nv.constant0._ZN43_GLOBAL__N__9ae7fba5_10_SoftMax_cu_9f978f6320softmax_warp_forwardIN3c108BFloat16ES2_fLi5ELb1ELb0EEEvPT0_PKT_iiiPKbib,"a",@progbits
	.sectionflags	@""
	.align	4
.nv.constant0._ZN43_GLOBAL__N__9ae7fba5_10_SoftMax_cu_9f978f6320softmax_warp_forwardIN3c108BFloat16ES2_fLi5ELb1ELb0EEEvPT0_PKT_iiiPKbib:
	.zero		941


//--------------------- .nv.constant0._ZN43_GLOBAL__N__9ae7fba5_10_SoftMax_cu_9f978f6320softmax_warp_forwardIN3c108BFloat16ES2_fLi4ELb1ELb0EEEvPT0_PKT_iiiPKbib --------------------------
	.section	.nv.constant0._ZN43_GLOBAL__N__9ae7fba5_10_SoftMax_cu_9f978f6320softmax_warp_forwardIN3c108BFloat16ES2_fLi4ELb1ELb0EEEvPT0_PKT_iiiPKbib,"a",@progbits
	.sectionflags	@""
	.align	4
.nv.constant0._ZN43_GLOBAL__N__9ae7fba5_10_SoftMax_cu_9f978f6320softmax_warp_forwardIN3c108BFloat16ES2_fLi4ELb1ELb0EEEvPT0_PKT_iiiPKbib:
	.zero		941


//--------------------- .nv.constant0._ZN43_GLOBAL__N__9ae7fba5_10_SoftMax_cu_9f978f6320softmax_warp_forwardIN3c108BFloat16ES2_fLi3ELb1ELb0EEEvPT0_PKT_iiiPKbib --------------------------
	.section	.nv.constant0._ZN43_GLOBAL__N__9ae7fba5_10_SoftMax_cu_9f978f6320softmax_warp_forwardIN3c108BFloat16ES2_fLi3ELb1ELb0EEEvPT0_PKT_iiiPKbib,"a",@progbits
	.sectionflags	@""
	.align	4
.nv.constant0._ZN43_GLOBAL__N__9ae7fba5_10_SoftMax_cu_9f978f6320softmax_warp_forwardIN3c108BFloat16ES2_fLi3ELb1ELb0EEEvPT0_PKT_iiiPKbib:
	.zero		941


//--------------------- .nv.constant0._ZN43_GLOBAL__N__9ae7fba5_10_SoftMax_cu_9f978f6320softmax_warp_forwardIN3c108BFloat16ES2_fLi2ELb1ELb0EEEvPT0_PKT_iiiPKbib --------------------------
	.section	.nv.constant0._ZN43_GLOBAL__N__9ae7fba5_10_SoftMax_cu_9f978f6320softmax_warp_forwardIN3c108BFloat16ES2_fLi2ELb1ELb0EEEvPT0_PKT_iiiPKbib,"a",@progbits
	.sectionflags	@""
	.align	4
.nv.constant0._ZN43_GLOBAL__N__9ae7fba5_10_SoftMax_cu_9f978f6320softmax_warp_forwardIN3c108BFloat16ES2_fLi2ELb1ELb0EEEvPT0_PKT_iiiPKbib:
	.zero		941


//--------------------- .nv.constant0._ZN43_GLOBAL__N__9ae7fba5_10_SoftMax_cu_9f978f6320softmax_warp_forwardIN3c108BFloat16ES2_fLi1ELb1ELb0EEEvPT0_PKT_iiiPKbib --------------------------
	.section	.nv.constant0._ZN43_GLOBAL__N__9ae7fba5_10_SoftMax_cu_9f978f6320softmax_warp_forwardIN3c108BFloat16ES2_fLi1ELb1ELb0EEEvPT0_PKT_iiiPKbib,"a",@progbits
	.sectionflags	@""
	.align	4
.nv.constant0._ZN43_GLOBAL__N__9ae7fba5_10_SoftMax_cu_9f978f6320softmax_warp_forwardIN3c108BFloat16ES2_fLi1ELb1ELb0EEEvPT0_PKT_iiiPKbib:
	.zero		941


//--------------------- .nv.constant0._ZN43_GLOBAL__N__9ae7fba5_10_SoftMax_cu_9f978f6320softmax_warp_forwardIN3c108BFloat16ES2_fLi0ELb1ELb0EEEvPT0_PKT_iiiPKbib --------------------------
	.section	.nv.constant0._ZN43_GLOBAL__N__9ae7fba5_10_SoftMax_cu_9f978f6320softmax_warp_forwardIN3c108BFloat16ES2_fLi0ELb1ELb0EEEvPT0_PKT_iiiPKbib,"a",@progbits
	.sectionflags	@""
	.align	4
.nv.constant0._ZN43_GLOBAL__N__9ae7fba5_10_SoftMax_cu_9f978f6320softmax_warp_forwardIN3c108BFloat16ES2_fLi0ELb1ELb0EEEvPT0_PKT_iiiPKbib:
	.zero		941


//--------------------- .nv.constant0._ZN43_GLOBAL__N__9ae7fba5_10_SoftMax_cu_9f978f6320softmax_warp_forwardIN3c104HalfEffLi11ELb1ELb0EEEvPT0_PKT_iiiPKbib --------------------------
	.section	.nv.constant0._ZN43_GLOBAL__N__9ae7fba5_10_SoftMax_cu_9f978f6320softmax_warp_forwardIN3c104HalfEffLi11ELb1ELb0EEEvPT0_PKT_iiiPKbib,"a",@progbits
	.sectionflags	@""
	.align	4
.nv.constant0._ZN43_GLOBAL__N__9ae7fba5_10_SoftMax_cu_9f978f6320softmax_warp_forwardIN3c104HalfEffLi11ELb1ELb0EEEvPT0_PKT_iiiPKbib:
	.zero		941


//--------------------- .nv.constant0._ZN43_GLOBAL__N__9ae7fba5_10_SoftMax_cu_9f978f6320softmax_warp_forwardIN3c104HalfEffLi10ELb1ELb0EEEvPT0_PKT_iiiPKbib --------------------------
	.section	.nv.constant0._ZN43_GLOBAL__N__9ae7fba5_10_SoftMax_cu_9f978f6320softmax_warp_forwardIN3c104HalfEffLi10ELb1ELb0EEEvPT0_PKT_iiiPKbib,"a",@progbits
	.sectionflags	@""
	.align	4
.nv.constant0._ZN43_GLOBAL__N__9ae7fba5_10_SoftMax_cu_9f978f6320softmax_warp_forwardIN3c104HalfEffLi10ELb1ELb0EEEvPT0_PKT_iiiPKbib:
	.zero		941


//--------------------- .nv.constant0._ZN43_GLOBAL__N__9ae7fba5_10_SoftMax_cu_9f978f6320softmax_warp_forwardIN3c104HalfEffLi9ELb1ELb0EEEvPT0_PKT_iiiPKbib --------------------------
	.section	.nv.constant0._ZN43_GLOBAL__N__9ae7fba5_10_SoftMax_cu_9f978f6320softmax_warp_forwardIN3c104HalfEffLi9ELb1ELb0EEEvPT0_PKT_iiiPKbib,"a",@progbits
	.sectionflags	@""
	.align	4
.nv.constant0._ZN43_GLOBAL__N__9ae7fba5_10_SoftMax_cu_9f978f6320softmax_warp_forwardIN3c104HalfEffLi9ELb1ELb0EEEvPT0_PKT_iiiPKbib:
	.zero		941


//--------------------- .nv.constant0._ZN43_GLOBAL__N__9ae7fba5_10_SoftMax_cu_9f978f6320softmax_warp_forwardIN3c104HalfEffLi8ELb1ELb0EEEvPT0_PKT_iiiPKbib --------------------------
	.section	.nv.constant0._ZN43_GLOBAL__N__9ae7fba5_10_SoftMax_cu_9f978f6320softmax_warp_forwardIN3c104HalfEffLi8ELb1ELb0EEEvPT0_PKT_iiiPKbib,"a",@progbits
	.sectionflags	@""
	.align	4
.nv.constant0._ZN43_GLOBAL__N__9ae7fba5_10_SoftMax_cu_9f978f6320softmax_warp_forwardIN3c104HalfEffLi8ELb1ELb0EEEvPT0_PKT_iiiPKbib:
	.zero		941


//--------------------- .nv.constant0._ZN43_GLOBAL__N__9ae7fba5_10_SoftMax_cu_9f978f6320softmax_warp_forwardIN3c104HalfEffLi7ELb1ELb0EEEvPT0_PKT_iiiPKbib --------------------------
	.section	.nv.constant0._ZN43_GLOBAL__N__9ae7fba5_10_SoftMax_cu_9f978f6320softmax_warp_forwardIN3c104HalfEffLi7ELb1ELb0EEEvPT0_PKT_iiiPKbib,"a",@progbits
	.sectionflags	@""
	.align	4
.nv.constant0._ZN43_GLOBAL__N__9ae7fba5_10_SoftMax_cu_9f978f6320softmax_warp_forwardIN3c104HalfEffLi7ELb1ELb0EEEvPT0_PKT_iiiPKbib:
	.zero		941


//--------------------- .nv.constant0._ZN43_GLOBAL__N__9ae7fba5_10_SoftMax_cu_9f978f6320softmax_warp_forwardIN3c104HalfEffLi6ELb1ELb0EEEvPT0_PKT_iiiPKbib --------------------------
	.section	.nv.constant0._ZN43_GLOBAL__N__9ae7fba5_10_SoftMax_cu_9f978f6320softmax_warp_forwardIN3c104HalfEffLi6ELb1ELb0EEEvPT0_PKT_iiiPKbib,"a",@progbits
	.sectionflags	@""
	.align	4
.nv.constant0._ZN43_GLOBAL__N__9ae7fba5_10_SoftMax_cu_9f978f6320softmax_warp_forwardIN3c104HalfEffLi6ELb1ELb0EEEvPT0_PKT_iiiPKbib:
	.zero		941


//--------------------- .nv.constant0._ZN43_GLOBAL__N__9ae7fba5_10_SoftMax_cu_9f978f6320softmax_warp_forwardIN3c104HalfEffLi5ELb1ELb0EEEvPT0_PKT_iiiPKbib --------------------------
	.section	.nv.constant0._ZN43_GLOBAL__N__9ae7fba5_10_SoftMax_cu_9f978f6320softmax_warp_forwardIN3c104HalfEffLi5ELb1ELb0EEEvPT0_PKT_iiiPKbib,"a",@progbits
	.sectionflags	@""
	.align	4
.nv.constant0._ZN43_GLOBAL__N__9ae7fba5_10_SoftMax_cu_9f978f6320softmax_warp_forwardIN3c104HalfEffLi5ELb1ELb0EEEvPT0_PKT_iiiPKbib:
	.zero		941


//--------------------- .nv.constant0._ZN43_GLOBAL__N__9ae7fba5_10_SoftMax_cu_9f978f6320softmax_warp_forwardIN3c104HalfEffLi4ELb1ELb0EEEvPT0_PKT_iiiPKbib --------------------------
	.section	.nv.constant0._ZN43_GLOBAL__N__9ae7fba5_10_SoftMax_cu_9f978f6320softmax_warp_forwardIN3c104HalfEffLi4ELb1ELb0EEEvPT0_PKT_iiiPKbib,"a",@progbits
	.sectionflags	@""
	.align	4
.nv.constant0._ZN43_GLOBAL__N__9ae7fba5_10_SoftMax_cu_9f978f6320softmax_warp_forwardIN3c104HalfEffLi4ELb1ELb0EEEvPT0_PKT_iiiPKbib:
	.zero		941


//--------------------- .nv.constant0._ZN43_GLOBAL__N__9ae7fba5_10_SoftMax_cu_9f978f6320softmax_warp_forwardIN3c104HalfEffLi3ELb1ELb0EEEvPT0_PKT_iiiPKbib --------------------------
	.section	.nv.constant0._ZN43_GLOBAL__N__9ae7fba5_10_SoftMax_cu_9f978f6320softmax_warp_forwardIN3c104HalfEffLi3ELb1ELb0EEEvPT0_PKT_iiiPKbib,"a",@progbits
	.sectionflags	@""
	.align	4
.nv.constant0._ZN43_GLOBAL__N__9ae7fba5_10_SoftMax_cu_9f978f6320softmax_warp_forwardIN3c104HalfEffLi3ELb1ELb0EEEvPT0_PKT_iiiPKbib:
	.zero		941


//--------------------- .nv.constant0._ZN43_GLOBAL__N__9ae7fba5_10_SoftMax_cu_9f978f6320softmax_warp_forwardIN3c104HalfEffLi2ELb1ELb0EEEvPT0_PKT_iiiPKbib --------------------------
	.section	.nv.constant0._ZN43_GLOBAL__N__9ae7fba5_10_SoftMax_cu_9f978f6320softmax_warp_forwardIN3c104HalfEffLi2ELb1ELb0EEEvPT0_PKT_iiiPKbib,"a",@progbits
	.sectionflags	@""
	.align	4
.nv.constant0._ZN43_GLOBAL__N__9ae7fba5_10_SoftMax_cu_9f978f6320softmax_warp_forwardIN3c104HalfEffLi2ELb1ELb0EEEvPT0_PKT_iiiPKbib:
	.zero		941


//--------------------- .nv.constant0._ZN43_GLOBAL__N__9ae7fba5_10_SoftMax_cu_9f978f6320softmax_warp_forwardIN3c104HalfEffLi1ELb1ELb0EEEvPT0_PKT_iiiPKbib --------------------------
	.section	.nv.constant0._ZN43_GLOBAL__N__9ae7fba5_10_SoftMax_cu_9f978f6320softmax_warp_forwardIN3c104HalfEffLi1ELb1ELb0EEEvPT0_PKT_iiiPKbib,"a",@progbits
	.sectionflags	@""
	.align	4
.nv.constant0._ZN43_GLOBAL__N__9ae7fba5_10_SoftMax_cu_9f978f6320softmax_warp_forwardIN3c104HalfEffLi1ELb1ELb0EEEvPT0_PKT_iiiPKbib:
	.zero		941


//--------------------- .nv.constant0._ZN43_GLOBAL__N__9ae7fba5_10_SoftMax_cu_9f978f6320softmax_warp_forwardIN3c104HalfEffLi0ELb1ELb0EEEvPT0_PKT_iiiPKbib --------------------------
	.section	.nv.constant0._ZN43_GLOBAL__N__9ae7fba5_10_SoftMax_cu_9f978f6320softmax_warp_forwardIN3c104HalfEffLi0ELb1ELb0EEEvPT0_PKT_iiiPKbib,"a",@progbits
	.sectionflags	@""
	.align	4
.nv.constant0._ZN43_GLOBAL__N__9ae7fba5_10_SoftMax_cu_9f978f6320softmax_warp_forwardIN3c104HalfEffLi0ELb1ELb0EEEvPT0_PKT_iiiPKbib:
	.zero		941


//--------------------- .nv.constant0._ZN43_GLOBAL__N__9ae7fba5_10_SoftMax_cu_9f978f6320softmax_warp_forwardIN3c104HalfES2_fLi11ELb1ELb0EEEvPT0_PKT_iiiPKbib --------------------------
	.section	.nv.constant0._ZN43_GLOBAL__N__9ae7fba5_10_SoftMax_cu_9f978f6320softmax_warp_forwardIN3c104HalfES2_fLi11ELb1ELb0EEEvPT0_PKT_iiiPKbib,"a",@progbits
	.sectionflags	@""
	.align	4
.nv.constant0._ZN43_GLOBAL__N__9ae7fba5_10_SoftMax_cu_9f978f6320softmax_warp_forwardIN3c104HalfES2_fLi11ELb1ELb0EEEvPT0_PKT_iiiPKbib:
	.zero		941


//--------------------- .nv.constant0._ZN43_GLOBAL__N__9ae7fba5_10_SoftMax_cu_9f978f6320softmax_warp_forwardIN3c104HalfES2_fLi10ELb1ELb0EEEvPT0_PKT_iiiPKbib --------------------------
	.section	.nv.constant0._ZN43_GLOBAL__N__9ae7fba5_10_SoftMax_cu_9f978f6320softmax_warp_forwardIN3c104HalfES2_fLi10ELb1ELb0EEEvPT0_PKT_iiiPKbib,"a",@progbits
	.sectionflags	@""
	.align	4
.nv.constant0._ZN43_GLOBAL__N__9ae7fba5_10_SoftMax_cu_9f978f6320softmax_warp_forwardIN3c104HalfES2_fLi10ELb1ELb0EEEvPT0_PKT_iiiPKbib:
	.zero		941


//--------------------- .nv.constant0._ZN43_GLOBAL__N__9ae7fba5_10_SoftMax_cu_9f978f6320softmax_warp_forwardIN3c104HalfES2_fLi9ELb1ELb0EEEvPT0_PKT_iiiPKbib --------------------------
	.section	.nv.constant0._ZN43_GLOBAL__N__9ae7fba5_10_SoftMax_cu_9f978f6320softmax_warp_forwardIN3c104HalfES2_fLi9ELb1ELb0EEEvPT0_PKT_iiiPKbib,"a",@progbits
	.sectionflags	@""
	.align	4
.nv.constant0._ZN43_GLOBAL__N__9ae7fba5_10_SoftMax_cu_9f978f6320softmax_warp_forwardIN3c104HalfES2_fLi9ELb1ELb0EEEvPT0_PKT_iiiPKbib:
	.zero		941


//--------------------- .nv.constant0._ZN43_GLOBAL__N__9ae7fba5_10_SoftMax_cu_9f978f6320softmax_warp_forwardIN3c104HalfES2_fLi8ELb1ELb0EEEvPT0_PKT_iiiPKbib --------------------------
	.section	.nv.constant0._ZN43_GLOBAL__N__9ae7fba5_10_SoftMax_cu_9f978f6320softmax_warp_forwardIN3c104HalfES2_fLi8ELb1ELb0EEEvPT0_PKT_iiiPKbib,"a",@progbits
	.sectionflags	@""
	.align	4
.nv.constant0._ZN43_GLOBAL__N__9ae7fba5_10_SoftMax_cu_9f978f6320softmax_warp_forwardIN3c104HalfES2_fLi8ELb1ELb0EEEvPT0_PKT_iiiPKbib:
	.zero		941


//--------------------- .nv.constant0._ZN43_GLOBAL__N__9ae7fba5_10_SoftMax_cu_9f978f6320softmax_warp_forwardIN3c104HalfES2_fLi7ELb1ELb0EEEvPT0_PKT_iiiPKbib --------------------------
	.section	.nv.constant0._ZN43_GLOBAL__N__9ae7fba5_10_SoftMax_cu_9f978f6320softmax_warp_forwardIN3c104HalfES2_fLi7ELb1ELb0EEEvPT0_PKT_iiiPKbib,"a",@progbits
	.sectionflags	@""
	.align	4
.nv.constant0._ZN43_GLOBAL__N__9ae7fba5_10_SoftMax_cu_9f978f6320softmax_warp_forwardIN3c104HalfES2_fLi7ELb1ELb0EEEvPT0_PKT_iiiPKbib:
	.zero		941


//--------------------- .nv.constant0._ZN43_GLOBAL__N__9ae7fba5_10_SoftMax_cu_9f978f6320softmax_warp_forwardIN3c104HalfES2_fLi6ELb1ELb0EEEvPT0_PKT_iiiPKbib --------------------------
	.section	.nv.constant0._ZN43_GLOBAL__N__9ae7fba5_10_SoftMax_cu_9f978f6320softmax_warp_forwardIN3c104HalfES2_fLi6ELb1ELb0EEEvPT0_PKT_iiiPKbib,"a",@progbits
	.sectionflags	@""
	.align	4
.nv.constant0._ZN43_GLOBAL__N__9ae7fba5_10_SoftMax_cu_9f978f6320softmax_warp_forwardIN3c104HalfES2_fLi6ELb1ELb0EEEvPT0_PKT_iiiPKbib:
	.zero		941


//--------------------- .nv.constant0._ZN43_GLOBAL__N__9ae7fba5_10_SoftMax_cu_9f978f6320softmax_warp_forwardIN3c104HalfES2_fLi5ELb1ELb0EEEvPT0_PKT_iiiPKbib --------------------------
	.section	.nv.constant0._ZN43_GLOBAL__N__9ae7fba5_10_SoftMax_cu_9f978f6320softmax_warp_forwardIN3c104HalfES2_fLi5ELb1ELb0EEEvPT0_PKT_iiiPKbib,"a",@progbits
	.sectionflags	@""
	.align	4
.nv.constant0._ZN43_GLOBAL__N__9ae7fba5_10_SoftMax_cu_9f978f6320softmax_warp_forwardIN3c104HalfES2_fLi5ELb1ELb0EEEvPT0_PKT_iiiPKbib:
	.zero		941


//--------------------- .nv.constant0._ZN43_GLOBAL__N__9ae7fba5_10_SoftMax_cu_9f978f6320softmax_warp_forwardIN3c104HalfES2_fLi4ELb1ELb0EEEvPT0_PKT_iiiPKbib --------------------------
	.section	.nv.constant0._ZN43_GLOBAL__N__9ae7fba5_10_SoftMax_cu_9f978f6320softmax_warp_forwardIN3c104HalfES2_fLi4ELb1ELb0EEEvPT0_PKT_iiiPKbib,"a",@progbits
	.sectionflags	@""
	.align	4
.nv.constant0._ZN43_GLOBAL__N__9ae7fba5_10_SoftMax_cu_9f978f6320softmax_warp_forwardIN3c104HalfES2_fLi4ELb1ELb0EEEvPT0_PKT_iiiPKbib:
	.zero		941


//--------------------- .nv.constant0._ZN43_GLOBAL__N__9ae7fba5_10_SoftMax_cu_9f978f6320softmax_warp_forwardIN3c104HalfES2_fLi3ELb1ELb0EEEvPT0_PKT_iiiPKbib --------------------------
	.section	.nv.constant0._ZN43_GLOBAL__N__9ae7fba5_10_SoftMax_cu_9f978f6320softmax_warp_forwardIN3c104HalfES2_fLi3ELb1ELb0EEEvPT0_PKT_iiiPKbib,"a",@progbits
	.sectionflags	@""
	.align	4
.nv.constant0._ZN43_GLOBAL__N__9ae7fba5_10_SoftMax_cu_9f978f6320softmax_warp_forwardIN3c104HalfES2_fLi3ELb1ELb0EEEvPT0_PKT_iiiPKbib:
	.zero		941


//--------------------- .nv.constant0._ZN43_GLOBAL__N__9ae7fba5_10_SoftMax_cu_9f978f6320softmax_warp_forwardIN3c104HalfES2_fLi2ELb1ELb0EEEvPT0_PKT_iiiPKbib --------------------------
	.section	.nv.constant0._ZN43_GLOBAL__N__9ae7fba5_10_SoftMax_cu_9f978f6320softmax_warp_forwardIN3c104HalfES2_fLi2ELb1ELb0EEEvPT0_PKT_iiiPKbib,"a",@progbits
	.sectionflags	@""
	.align	4
.nv.constant0._ZN43_GLOBAL__N__9ae7fba5_10_SoftMax_cu_9f978f6320softmax_warp_forwardIN3c104HalfES2_fLi2ELb1ELb0EEEvPT0_PKT_iiiPKbib:
	.zero		941


//--------------------- .nv.constant0._ZN43_GLOBAL__N__9ae7fba5_10_SoftMax_cu_9f978f6320softmax_warp_forwardIN3c104HalfES2_fLi1ELb1ELb0EEEvPT0_PKT_iiiPKbib --------------------------
	.section	.nv.constant0._ZN43_GLOBAL__N__9ae7fba5_10_SoftMax_cu_9f978f6320softmax_warp_forwardIN3c104HalfES2_fLi1ELb1ELb0EEEvPT0_PKT_iiiPKbib,"a",@progbits
	.sectionflags	@""
	.align	4
.nv.constant0._ZN43_GLOBAL__N__9ae7fba5_10_SoftMax_cu_9f978f6320softmax_warp_forwardIN3c104HalfES2_fLi1ELb1ELb0EEEvPT0_PKT_iiiPKbib:
	.zero		941


//--------------------- .nv.constant0._ZN43_GLOBAL__N__9ae7fba5_10_SoftMax_cu_9f978f6320softmax_warp_forwardIN3c104HalfES2_fLi0ELb1ELb0EEEvPT0_PKT_iiiPKbib --------------------------
	.section	.nv.constant0._ZN43_GLOBAL__N__9ae7fba5_10_SoftMax_cu_9f978f6320softmax_warp_forwardIN3c104HalfES2_fLi0ELb1ELb0EEEvPT0_PKT_iiiPKbib,"a",@progbits
	.sectionflags	@""
	.align	4
.nv.constant0._ZN43_GLOBAL__N__9ae7fba5_10_SoftMax_cu_9f978f6320softmax_warp_forwardIN3c104HalfES2_fLi0ELb1ELb0EEEvPT0_PKT_iiiPKbib:
	.zero		941


//--------------------- .nv.constant0._ZN43_GLOBAL__N__9ae7fba5_10_SoftMax_cu_9f978f6320softmax_warp_forwardIfffLi11ELb1ELb0EEEvPT0_PKT_iiiPKbib --------------------------
	.section	.nv.constant0._ZN43_GLOBAL__N__9ae7fba5_10_SoftMax_cu_9f978f6320softmax_warp_forwardIfffLi11ELb1ELb0EEEvPT0_PKT_iiiPKbib,"a",@progbits
	.sectionflags	@""
	.align	4
.nv.constant0._ZN43_GLOBAL__N__9ae7fba5_10_SoftMax_cu_9f978f6320softmax_warp_forwardIfffLi11ELb1ELb0EEEvPT0_PKT_iiiPKbib:
	.zero		941


//--------------------- .nv.constant0._ZN43_GLOBAL__N__9ae7fba5_10_SoftMax_cu_9f978f6320softmax_warp_forwardIfffLi10ELb1ELb0EEEvPT0_PKT_iiiPKbib --------------------------
	.section	.nv.constant0._ZN43_GLOBAL__N__9ae7fba5_10_SoftMax_cu_9f978f6320softmax_warp_forwardIfffLi10ELb1ELb0EEEvPT0_PKT_iiiPKbib,"a",@progbits
	.sectionflags	@""
	.align	4
.nv.constant0._ZN43_GLOBAL__N__9ae7fba5_10_SoftMax_cu_9f978f6320softmax_warp_forwardIfffLi10ELb1ELb0EEEvPT0_PKT_iiiPKbib:
	.zero		941


//--------------------- .nv.constant0._ZN43_GLOBAL__N__9ae7fba5_10_SoftMax_cu_9f978f6320softmax_warp_forwardIfffLi9ELb1ELb0EEEvPT0_PKT_iiiPKbib --------------------------
	.section	.nv.constant0._ZN43_GLOBAL__N__9ae7fba5_10_SoftMax_cu_9f978f6320softmax_warp_forwardIfffLi9ELb1ELb0EEEvPT0_PKT_iiiPKbib,"a",@progbits
	.sectionflags	@""
	.align	4
.nv.constant0._ZN43_GLOBAL__N__9ae7fba5_10_SoftMax_cu_9f978f6320softmax_warp_forwardIfffLi9ELb1ELb0EEEvPT0_PKT_iiiPKbib:
	.zero		941


//--------------------- .nv.constant0._ZN43_GLOBAL__N__9ae7fba5_10_SoftMax_cu_9f978f6320softmax_warp_forwardIfffLi8ELb1ELb0EEEvPT0_PKT_iiiPKbib --------------------------
	.section	.nv.constant0._ZN43_GLOBAL__N__9ae7fba5_10_SoftMax_cu_9f978f6320softmax_warp_forwardIfffLi8ELb1ELb0EEEvPT0_PKT_iiiPKbib,"a",@progbits
	.sectionflags	@""
	.align	4
.nv.constant0._ZN43_GLOBAL__N__9ae7fba5_10_SoftMax_cu_9f978f6320softmax_warp_forwardIfffLi8ELb1ELb0EEEvPT0_PKT_iiiPKbib:
	.zero		941


//--------------------- .nv.constant0._ZN43_GLOBAL__N__9ae7fba5_10_SoftMax_cu_9f978f6320softmax_warp_forwardIfffLi7ELb1ELb0EEEvPT0_PKT_iiiPKbib --------------------------
	.section	.nv.constant0._ZN43_GLOBAL__N__9ae7fba5_10_SoftMax_cu_9f978f6320softmax_warp_forwardIfffLi7ELb1ELb0EEEvPT0_PKT_iiiPKbib,"a",@progbits
	.sectionflags	@""
	.align	4
.nv.constant0._ZN43_GLOBAL__N__9ae7fba5_10_SoftMax_cu_9f978f6320softmax_warp_forwardIfffLi7ELb1ELb0EEEvPT0_PKT_iiiPKbib:
	.zero		941


//--------------------- .nv.constant0._ZN43_GLOBAL__N__9ae7fba5_10_SoftMax_cu_9f978f6320softmax_warp_forwardIfffLi6ELb1ELb0EEEvPT0_PKT_iiiPKbib --------------------------
	.section	.nv.constant0._ZN43_GLOBAL__N__9ae7fba5_10_SoftMax_cu_9f978f6320softmax_warp_forwardIfffLi6ELb1ELb0EEEvPT0_PKT_iiiPKbib,"a",@progbits
	.sectionflags	@""
	.align	4
.nv.constant0._ZN43_GLOBAL__N__9ae7fba5_10_SoftMax_cu_9f978f6320softmax_warp_forwardIfffLi6ELb1ELb0EEEvPT0_PKT_iiiPKbib:
	.zero		941


//--------------------- .nv.constant0._ZN43_GLOBAL__N__9ae7fba5_10_SoftMax_cu_9f978f6320softmax_warp_forwardIfffLi5ELb1ELb0EEEvPT0_PKT_iiiPKbib --------------------------
	.section	.nv.constant0._ZN43_GLOBAL__N__9ae7fba5_10_SoftMax_cu_9f978f6320softmax_warp_forwardIfffLi5ELb1ELb0EEEvPT0_PKT_iiiPKbib,"a",@progbits
	.sectionflags	@""
	.align	4
.nv.constant0._ZN43_GLOBAL__N__9ae7fba5_10_SoftMax_cu_9f978f6320softmax_warp_forwardIfffLi5ELb1ELb0EEEvPT0_PKT_iiiPKbib:
	.zero		941


//--------------------- .nv.constant0._ZN43_GLOBAL__N__9ae7fba5_10_SoftMax_cu_9f978f6320softmax_warp_forwardIfffLi4ELb1ELb0EEEvPT0_PKT_iiiPKbib --------------------------
	.section	.nv.constant0._ZN43_GLOBAL__N__9ae7fba5_10_SoftMax_cu_9f978f6320softmax_warp_forwardIfffLi4ELb1ELb0EEEvPT0_PKT_iiiPKbib,"a",@progbits
	.sectionflags	@""
	.align	4
.nv.constant0._ZN43_GLOBAL__N__9ae7fba5_10_SoftMax_cu_9f978f6320softmax_warp_forwardIfffLi4ELb1ELb0EEEvPT0_PKT_iiiPKbib:
	.zero		941


//--------------------- .nv.constant0._ZN43_GLOBAL__N__9ae7fba5_10_SoftMax_cu_9f978f6320softmax_warp_forwardIfffLi3ELb1ELb0EEEvPT0_PKT_iiiPKbib --------------------------
	.section	.nv.constant0._ZN43_GLOBAL__N__9ae7fba5_10_SoftMax_cu_9f978f6320softmax_warp_forwardIfffLi3ELb1ELb0EEEvPT0_PKT_iiiPKbib,"a",@progbits
	.sectionflags	@""
	.align	4
.nv.constant0._ZN43_GLOBAL__N__9ae7fba5_10_SoftMax_cu_9f978f6320softmax_warp_forwardIfffLi3ELb1ELb0EEEvPT0_PKT_iiiPKbib:
	.zero		941


//--------------------- .nv.constant0._ZN43_GLOBAL__N__9ae7fba5_10_SoftMax_cu_9f978f6320softmax_warp_forwardIfffLi2ELb1ELb0EEEvPT0_PKT_iiiPKbib --------------------------
	.section	.nv.constant0._ZN43_GLOBAL__N__9ae7fba5_10_SoftMax_cu_9f978f6320softmax_warp_forwardIfffLi2ELb1ELb0EEEvPT0_PKT_iiiPKbib,"a",@progbits
	.sectionflags	@""
	.align	4
.nv.constant0._ZN43_GLOBAL__N__9ae7fba5_10_SoftMax_cu_9f978f6320softmax_warp_forwardIfffLi2ELb1ELb0EEEvPT0_PKT_iiiPKbib:
	.zero		941


//--------------------- .nv.constant0._ZN43_GLOBAL__N__9ae7fba5_10_SoftMax_cu_9f978f6320softmax_warp_forwardIfffLi1ELb1ELb0EEEvPT0_PKT_iiiPKbib --------------------------
	.section	.nv.constant0._ZN43_GLOBAL__N__9ae7fba5_10_SoftMax_cu_9f978f6320softmax_warp_forwardIfffLi1ELb1ELb0EEEvPT0_PKT_iiiPKbib,"a",@progbits
	.sectionflags	@""
	.align	4
.nv.constant0._ZN43_GLOBAL__N__9ae7fba5_10_SoftMax_cu_9f978f6320softmax_warp_forwardIfffLi1ELb1ELb0EEEvPT0_PKT_iiiPKbib:
	.zero		941


//--------------------- .nv.constant0._ZN43_GLOBAL__N__9ae7fba5_10_SoftMax_cu_9f978f6320softmax_warp_forwardIfffLi0ELb1ELb0EEEvPT0_PKT_iiiPKbib --------------------------
	.section	.nv.constant0._ZN43_GLOBAL__N__9ae7fba5_10_SoftMax_cu_9f978f6320softmax_warp_forwardIfffLi0ELb1ELb0EEEvPT0_PKT_iiiPKbib,"a",@progbits
	.sectionflags	@""
	.align	4
.nv.constant0._ZN43_GLOBAL__N__9ae7fba5_10_SoftMax_cu_9f978f6320softmax_warp_forwardIfffLi0ELb1ELb0EEEvPT0_PKT_iiiPKbib:
	.zero		941


//--------------------- .nv.constant0._ZN43_GLOBAL__N__9ae7fba5_10_SoftMax_cu_9f978f6320softmax_warp_forwardIdddLi11ELb1ELb0EEEvPT0_PKT_iiiPKbib --------------------------
	.section	.nv.constant0._ZN43_GLOBAL__N__9ae7fba5_10_SoftMax_cu_9f978f6320softmax_warp_forwardIdddLi11ELb1ELb0EEEvPT0_PKT_iiiPKbib,"a",@progbits
	.sectionflags	@""
	.align	4
.nv.constant0._ZN43_GLOBAL__N__9ae7fba5_10_SoftMax_cu_9f978f6320softmax_warp_forwardIdddLi11ELb1ELb0EEEvPT0_PKT_iiiPKbib:
	.zero		941


//--------------------- .nv.constant0._ZN43_GLOBAL__N__9ae7fba5_10_SoftMax_cu_9f978f6320softmax_warp_forwardIdddLi10ELb1ELb0EEEvPT0_PKT_iiiPKbib --------------------------
	.section	.nv.constant0._ZN43_GLOBAL__N__9ae7fba5_10_SoftMax_cu_9f978f6320softmax_warp_forwardIdddLi10ELb1ELb0EEEvPT0_PKT_iiiPKbib,"a",@progbits
	.sectionflags	@""
	.align	4
.nv.constant0._ZN43_GLOBAL__N__9ae7fba5_10_SoftMax_cu_9f978f6320softmax_warp_forwardIdddLi10ELb1ELb0EEEvPT0_PKT_iiiPKbib:
	.zero		941


//--------------------- .nv.constant0._ZN43_GLOBAL__N__9ae7fba5_10_SoftMax_cu_9f978f6320softmax_warp_forwardIdddLi9ELb1ELb0EEEvPT0_PKT_iiiPKbib --------------------------
	.section	.nv.constant0._ZN43_GLOBAL__N__9ae7fba5_10_SoftMax_cu_9f978f6320softmax_warp_forwardIdddLi9ELb1ELb0EEEvPT0_PKT_iiiPKbib,"a",@progbits
	.sectionflags	@""
	.align	4
.nv.constant0._ZN43_GLOBAL__N__9ae7fba5_10_SoftMax_cu_9f978f6320softmax_warp_forwardIdddLi9ELb1ELb0EEEvPT0_PKT_iiiPKbib:
	.zero		941


//--------------------- .nv.constant0._ZN43_GLOBAL__N__9ae7fba5_10_SoftMax_cu_9f978f6320softmax_warp_forwardIdddLi8ELb1ELb0EEEvPT0_PKT_iiiPKbib --------------------------
	.section	.nv.constant0._ZN43_GLOBAL__N__9ae7fba5_10_SoftMax_cu_9f978f6320softmax_warp_forwardIdddLi8ELb1ELb0EEEvPT0_PKT_iiiPKbib,"a",@progbits
	.sectionflags	@""
	.align	4
.nv.constant0._ZN43_GLOBAL__N__9ae7fba5_10_SoftMax_cu_9f978f6320softmax_warp_forwardIdddLi8ELb1ELb0EEEvPT0_PKT_iiiPKbib:
	.zero		941


//--------------------- .nv.constant0._ZN43_GLOBAL__N__9ae7fba5_10_SoftMax_cu_9f978f6320softmax_warp_forwardIdddLi7ELb1ELb0EEEvPT0_PKT_iiiPKbib --------------------------
	.section	.nv.constant0._ZN43_GLOBAL__N__9ae7fba5_10_SoftMax_cu_9f978f6320softmax_warp_forwardIdddLi7ELb1ELb0EEEvPT0_PKT_iiiPKbib,"a",@progbits
	.sectionflags	@""
	.align	4
.nv.constant0._ZN43_GLOBAL__N__9ae7fba5_10_SoftMax_cu_9f978f6320softmax_warp_forwardIdddLi7ELb1ELb0EEEvPT0_PKT_iiiPKbib:
	.zero		941


//--------------------- .nv.constant0._ZN43_GLOBAL__N__9ae7fba5_10_SoftMax_cu_9f978f6320softmax_warp_forwardIdddLi6ELb1ELb0EEEvPT0_PKT_iiiPKbib --------------------------
	.section	.nv.constant0._ZN43_GLOBAL__N__9ae7fba5_10_SoftMax_cu_9f978f6320softmax_warp_forwardIdddLi6ELb1ELb0EEEvPT0_PKT_iiiPKbib,"a",@progbits
	.sectionflags	@""
	.align	4
.nv.constant0._ZN43_GLOBAL__N__9ae7fba5_10_SoftMax_cu_9f978f6320softmax_warp_forwardIdddLi6ELb1ELb0EEEvPT0_PKT_iiiPKbib:
	.zero		941


//--------------------- .nv.constant0._ZN43_GLOBAL__N__9ae7fba5_10_SoftMax_cu_9f978f6320softmax_warp_forwardIdddLi5ELb1ELb0EEEvPT0_PKT_iiiPKbib --------------------------
	.section	.nv.constant0._ZN43_GLOBAL__N__9ae7fba5_10_SoftMax_cu_9f978f6320softmax_warp_forwardIdddLi5ELb1ELb0EEEvPT0_PKT_iiiPKbib,"a",@progbits
	.sectionflags	@""
	.align	4
.nv.constant0._ZN43_GLOBAL__N__9ae7fba5_10_SoftMax_cu_9f978f6320softmax_warp_forwardIdddLi5ELb1ELb0EEEvPT0_PKT_iiiPKbib:
	.zero		941


//--------------------- .nv.constant0._ZN43_GLOBAL__N__9ae7fba5_10_SoftMax_cu_9f978f6320softmax_warp_forwardIdddLi4ELb1ELb0EEEvPT0_PKT_iiiPKbib --------------------------
	.section	.nv.constant0._ZN43_GLOBAL__N__9ae7fba5_10_SoftMax_cu_9f978f6320softmax_warp_forwardIdddLi4ELb1ELb0EEEvPT0_PKT_iiiPKbib,"a",@progbits
	.sectionflags	@""
	.align	4
.nv.constant0._ZN43_GLOBAL__N__9ae7fba5_10_SoftMax_cu_9f978f6320softmax_warp_forwardIdddLi4ELb1ELb0EEEvPT0_PKT_iiiPKbib:
	.zero		941


//--------------------- .nv.constant0._ZN43_GLOBAL__N__9ae7fba5_10_SoftMax_cu_9f978f6320softmax_warp_forwardIdddLi3ELb1ELb0EEEvPT0_PKT_iiiPKbib --------------------------
	.section	.nv.constant0._ZN43_GLOBAL__N__9ae7fba5_10_SoftMax_cu_9f978f6320softmax_warp_forwardIdddLi3ELb1ELb0EEEvPT0_PKT_iiiPKbib,"a",@progbits
	.sectionflags	@""
	.align	4
.nv.constant0._ZN43_GLOBAL__N__9ae7fba5_10_SoftMax_cu_9f978f6320softmax_warp_forwardIdddLi3ELb1ELb0EEEvPT0_PKT_iiiPKbib:
	.zero		941


//--------------------- .nv.constant0._ZN43_GLOBAL__N__9ae7fba5_10_SoftMax_cu_9f978f6320softmax_warp_forwardIdddLi2ELb1ELb0EEEvPT0_PKT_iiiPKbib --------------------------
	.section	.nv.constant0._ZN43_GLOBAL__N__9ae7fba5_10_SoftMax_cu_9f978f6320softmax_warp_forwardIdddLi2ELb1ELb0EEEvPT0_PKT_iiiPKbib,"a",@progbits
	.sectionflags	@""
	.align	4
.nv.constant0._ZN43_GLOBAL__N__9ae7fba5_10_SoftMax_cu_9f978f6320softmax_warp_forwardIdddLi2ELb1ELb0EEEvPT0_PKT_iiiPKbib:
	.zero		941


//--------------------- .nv.constant0._ZN43_GLOBAL__N__9ae7fba5_10_SoftMax_cu_9f978f6320softmax_warp_forwardIdddLi1ELb1ELb0EEEvPT0_PKT_iiiPKbib --------------------------
	.section	.nv.constant0._ZN43_GLOBAL__N__9ae7fba5_10_SoftMax_cu_9f978f6320softmax_warp_forwardIdddLi1ELb1ELb0EEEvPT0_PKT_iiiPKbib,"a",@progbits
	.sectionflags	@""
	.align	4
.nv.constant0._ZN43_GLOBAL__N__9ae7fba5_10_SoftMax_cu_9f978f6320softmax_warp_forwardIdddLi1ELb1ELb0EEEvPT0_PKT_iiiPKbib:
	.zero		941


//--------------------- .nv.constant0._ZN43_GLOBAL__N__9ae7fba5_10_SoftMax_cu_9f978f6320softmax_warp_forwardIdddLi0ELb1ELb0EEEvPT0_PKT_iiiPKbib --------------------------
	.section	.nv.constant0._ZN43_GLOBAL__N__9ae7fba5_10_SoftMax_cu_9f978f6320softmax_warp_forwardIdddLi0ELb1ELb0EEEvPT0_PKT_iiiPKbib,"a",@progbits
	.sectionflags	@""
	.align	4
.nv.constant0._ZN43_GLOBAL__N__9ae7fba5_10_SoftMax_cu_9f978f6320softmax_warp_forwardIdddLi0ELb1ELb0EEEvPT0_PKT_iiiPKbib:
	.zero		941


//--------------------- .nv.constant0._ZN2at6native43_GLOBAL__N__9ae7fba5_10_SoftMax_cu_9f978f6327cunn_SpatialSoftMaxBackwardIN3c108BFloat16EffNS1_23SoftMaxBackwardEpilogueEEEvPT_PKT1_SA_jjj --------------------------
	.section	.nv.constant0._ZN2at6native43_GLOBAL__N__9ae7fba5_10_SoftMax_cu_9f978f6327cunn_SpatialSoftMaxBackwardIN3c108BFloat16EffNS1_23SoftMaxBackwardEpilogueEEEvPT_PKT1_SA_jjj,"a",@progbits
	.sectionflags	@""
	.align	4
.nv.constant0._ZN2at6native43_GLOBAL__N__9ae7fba5_10_SoftMax_cu_9f978f6327cunn_SpatialSoftMaxBackwardIN3c108BFloat16EffNS1_23SoftMaxBackwardEpilogueEEEvPT_PKT1_SA_jjj:
	.zero		932


//--------------------- .nv.constant0._ZN2at6native43_GLOBAL__N__9ae7fba5_10_SoftMax_cu_9f978f6327cunn_SpatialSoftMaxBackwardIN3c108BFloat16EfS4_NS1_23SoftMaxBackwardEpilogueEEEvPT_PKT1_SA_jjj --------------------------
	.section	.nv.constant0._ZN2at6native43_GLOBAL__N__9ae7fba5_10_SoftMax_cu_9f978f6327cunn_SpatialSoftMaxBackwardIN3c108BFloat16EfS4_NS1_23SoftMaxBackwardEpilogueEEEvPT_PKT1_SA_jjj,"a",@progbits
	.sectionflags	@""
	.align	4
.nv.constant0._ZN2at6native43_GLOBAL__N__9ae7fba5_10_SoftMax_cu_9f978f6327cunn_SpatialSoftMaxBackwardIN3c108BFloat16EfS4_NS1_23SoftMaxBackwardEpilogueEEEvPT_PKT1_SA_jjj:
	.zero		932


//--------------------- .nv.constant0._ZN2at6native43_GLOBAL__N__9ae7fba5_10_SoftMax_cu_9f978f6327cunn_SpatialSoftMaxBackwardIN3c104HalfEffNS1_23SoftMaxBackwardEpilogueEEEvPT_PKT1_SA_jjj --------------------------
	.section	.nv.constant0._ZN2at6native43_GLOBAL__N__9ae7fba5_10_SoftMax_cu_9f978f6327cunn_SpatialSoftMaxBackwardIN3c104HalfEffNS1_23SoftMaxBackwardEpilogueEEEvPT_PKT1_SA_jjj,"a",@progbits
	.sectionflags	@""
	.align	4
.nv.constant0._ZN2at6native43_GLOBAL__N__9ae7fba5_10_SoftMax_cu_9f978f6327cunn_SpatialSoftMaxBackwardIN3c104HalfEffNS1_23SoftMaxBackwardEpilogueEEEvPT_PKT1_SA_jjj:
	.zero		932


//--------------------- .nv.constant0._ZN2at6native43_GLOBAL__N__9ae7fba5_10_SoftMax_cu_9f978f6327cunn_SpatialSoftMaxBackwardIN3c104HalfEfS4_NS1_23SoftMaxBackwardEpilogueEEEvPT_PKT1_SA_jjj --------------------------
	.section	.nv.constant0._ZN2at6native43_GLOBAL__N__9ae7fba5_10_SoftMax_cu_9f978f6327cunn_SpatialSoftMaxBackwardIN3c104HalfEfS4_NS1_23SoftMaxBackwardEpilogueEEEvPT_PKT1_SA_jjj,"a",@progbits
	.sectionflags	@""
	.align	4
.nv.constant0._ZN2at6native43_GLOBAL__N__9ae7fba5_10_SoftMax_cu_9f978f6327cunn_SpatialSoftMaxBackwardIN3c104HalfEfS4_NS1_23SoftMaxBackwardEpilogueEEEvPT_PKT1_SA_jjj:
	.zero		932


//--------------------- .nv.constant0._ZN2at6native43_GLOBAL__N__9ae7fba5_10_SoftMax_cu_9f978f6327cunn_SpatialSoftMaxBackwardIfffNS1_23SoftMaxBackwardEpilogueEEEvPT_PKT1_S8_jjj --------------------------
	.section	.nv.constant0._ZN2at6native43_GLOBAL__N__9ae7fba5_10_SoftMax_cu_9f978f6327cunn_SpatialSoftMaxBackwardIfffNS1_23SoftMaxBackwardEpilogueEEEvPT_PKT1_S8_jjj,"a",@progbits
	.sectionflags	@""
	.align	4
.nv.constant0._ZN2at6native43_GLOBAL__N__9ae7fba5_10_SoftMax_cu_9f978f6327cunn_SpatialSoftMaxBackwardIfffNS1_23SoftMaxBackwardEpilogueEEEvPT_PKT1_S8_jjj:
	.zero		932


//--------------------- .nv.constant0._ZN2at6native43_GLOBAL__N__9ae7fba5_10_SoftMax_cu_9f978f6327cunn_SpatialSoftMaxBackwardIdddNS1_23SoftMaxBackwardEpilogueEEEvPT_PKT1_S8_jjj --------------------------
	.section	.nv.constant0._ZN2at6native43_GLOBAL__N__9ae7fba5_10_SoftMax_cu_9f978f6327cunn_SpatialSoftMaxBackwardIdddNS1_23SoftMaxBackwardEpilogueEEEvPT_PKT1_S8_jjj,"a",@progbits
	.sectionflags	@""
	.align	4
.nv.constant0._ZN2at6native43_GLOBAL__N__9ae7fba5_10_SoftMax_cu_9f978f6327cunn_SpatialSoftMaxBackwardIdddNS1_23SoftMaxBackwardEpilogueEEEvPT_PKT1_S8_jjj:
	.zero		932


//--------------------- .nv.constant0._ZN2at6native43_GLOBAL__N__9ae7fba5_10_SoftMax_cu_9f978f6320cunn_SoftMaxBackwardILi4EN3c108BFloat16EffNS1_23SoftMaxBackwardEpilogueEEEvPT0_PKT2_SA_l --------------------------
	.section	.nv.constant0._ZN2at6native43_GLOBAL__N__9ae7fba5_10_SoftMax_cu_9f978f6320cunn_SoftMaxBackwardILi4EN3c108BFloat16EffNS1_23SoftMaxBackwardEpilogueEEEvPT0_PKT2_SA_l,"a",@progbits
	.sectionflags	@""
	.align	4
.nv.constant0._ZN2at6native43_GLOBAL__N__9ae7fba5_10_SoftMax_cu_9f978f6320cunn_SoftMaxBackwardILi4EN3c108BFloat16EffNS1_23SoftMaxBackwardEpilogueEEEvPT0_PKT2_SA_l:
	.zero		928


//--------------------- .nv.constant0._ZN2at6native43_GLOBAL__N__9ae7fba5_10_SoftMax_cu_9f978f6324cunn_SoftMaxBackwardSmemILi4EN3c108BFloat16EffNS1_23SoftMaxBackwardEpilogueEEEvPT0_PKT2_SA_l --------------------------
	.section	.nv.constant0._ZN2at6native43_GLOBAL__N__9ae7fba5_10_SoftMax_cu_9f978f6324cunn_SoftMaxBackwardSmemILi4EN3c108BFloat16EffNS1_23SoftMaxBackwardEpilogueEEEvPT0_PKT2_SA_l,"a",@progbits
	.sectionflags	@""
	.align	4
.nv.constant0._ZN2at6native43_GLOBAL__N__9ae7fba5_10_SoftMax_cu_9f978f6324cunn_SoftMaxBackwardSmemILi4EN3c108BFloat16EffNS1_23SoftMaxBackwardEpilogueEEEvPT0_PKT2_SA_l:
	.zero		928


//--------------------- .nv.constant0._ZN2at6native43_GLOBAL__N__9ae7fba5_10_SoftMax_cu_9f978f6320cunn_SoftMaxBackwardILi8EN3c108BFloat16EfS4_NS1_23SoftMaxBackwardEpilogueEEEvPT0_PKT2_SA_l --------------------------
	.section	.nv.constant0._ZN2at6native43_GLOBAL__N__9ae7fba5_10_SoftMax_cu_9f978f6320cunn_SoftMaxBackwardILi8EN3c108BFloat16EfS4_NS1_23SoftMaxBackwardEpilogueEEEvPT0_PKT2_SA_l,"a",@progbits
	.sectionflags	@""
	.align	4
.nv.constant0._ZN2at6native43_GLOBAL__N__9ae7fba5_10_SoftMax_cu_9f978f6320cunn_SoftMaxBackwardILi8EN3c108BFloat16EfS4_NS1_23SoftMaxBackwardEpilogueEEEvPT0_PKT2_SA_l:
	.zero		928


//--------------------- .nv.constant0._ZN2at6native43_GLOBAL__N__9ae7fba5_10_SoftMax_cu_9f978f6324cunn_SoftMaxBackwardSmemILi8EN3c108BFloat16EfS4_NS1_23SoftMaxBackwardEpilogueEEEvPT0_PKT2_SA_l --------------------------
	.section	.nv.constant0._ZN2at6native43_GLOBAL__N__9ae7fba5_10_SoftMax_cu_9f978f6324cunn_SoftMaxBackwardSmemILi8EN3c108BFloat16EfS4_NS1_23SoftMaxBackwardEpilogueEEEvPT0_PKT2_SA_l,"a",@progbits
	.sectionflags	@""
	.align	4
.nv.constant0._ZN2at6native43_GLOBAL__N__9ae7fba5_10_SoftMax_cu_9f978f6324cunn_SoftMaxBackwardSmemILi8EN3c108BFloat16EfS4_NS1_23SoftMaxBackwardEpilogueEEEvPT0_PKT2_SA_l:
	.zero		928


//--------------------- .nv.constant0._ZN2at6native43_GLOBAL__N__9ae7fba5_10_SoftMax_cu_9f978f6320cunn_SoftMaxBackwardILi4EN3c104HalfEffNS1_23SoftMaxBackwardEpilogueEEEvPT0_PKT2_SA_l --------------------------
	.section	.nv.constant0._ZN2at6native43_GLOBAL__N__9ae7fba5_10_SoftMax_cu_9f978f6320cunn_SoftMaxBackwardILi4EN3c104HalfEffNS1_23SoftMaxBackwardEpilogueEEEvPT0_PKT2_SA_l,"a",@progbits
	.sectionflags	@""
	.align	4
.nv.constant0._ZN2at6native43_GLOBAL__N__9ae7fba5_10_SoftMax_cu_9f978f6320cunn_SoftMaxBackwardILi4EN3c104HalfEffNS1_23SoftMaxBackwardEpilogueEEEvPT0_PKT2_SA_l:
	.zero		928


//--------------------- .nv.constant0._ZN2at6native43_GLOBAL__N__9ae7fba5_10_SoftMax_cu_9f978f6324cunn_SoftMaxBackwardSmemILi4EN3c104HalfEffNS1_23SoftMaxBackwardEpilogueEEEvPT0_PKT2_SA_l --------------------------
	.section	.nv.constant0._ZN2at6native43_GLOBAL__N__9ae7fba5_10_SoftMax_cu_9f978f6324cunn_SoftMaxBackwardSmemILi4EN3c104HalfEffNS1_23SoftMaxBackwardEpilogueEEEvPT0_PKT2_SA_l,"a",@progbits
	.sectionflags	@""
	.align	4
.nv.constant0._ZN2at6native43_GLOBAL__N__9ae7fba5_10_SoftMax_cu_9f978f6324cunn_SoftMaxBackwardSmemILi4EN3c104HalfEffNS1_23SoftMaxBackwardEpilogueEEEvPT0_PKT2_SA_l:
	.zero		928


//--------------------- .nv.constant0._ZN2at6native43_GLOBAL__N__9ae7fba5_10_SoftMax_cu_9f978f6320cunn_SoftMaxBackwardILi8EN3c104HalfEfS4_NS1_23SoftMaxBackwardEpilogueEEEvPT0_PKT2_SA_l --------------------------
	.section	.nv.constant0._ZN2at6native43_GLOBAL__N__9ae7fba5_10_SoftMax_cu_9f978f6320cunn_SoftMaxBackwardILi8EN3c104HalfEfS4_NS1_23SoftMaxBackwardEpilogueEEEvPT0_PKT2_SA_l,"a",@progbits
	.sectionflags	@""
	.align	4
.nv.constant0._ZN2at6native43_GLOBAL__N__9ae7fba5_10_SoftMax_cu_9f978f6320cunn_SoftMaxBackwardILi8EN3c104HalfEfS4_NS1_23SoftMaxBackwardEpilogueEEEvPT0_PKT2_SA_l:
	.zero		928


//--------------------- .nv.constant0._ZN2at6native43_GLOBAL__N__9ae7fba5_10_SoftMax_cu_9f978f6324cunn_SoftMaxBackwardSmemILi8EN3c104HalfEfS4_NS1_23SoftMaxBackwardEpilogueEEEvPT0_PKT2_SA_l --------------------------
	.section	.nv.constant0._ZN2at6native43_GLOBAL__N__9ae7fba5_10_SoftMax_cu_9f978f6324cunn_SoftMaxBackwardSmemILi8EN3c104HalfEfS4_NS1_23SoftMaxBackwardEpilogueEEEvPT0_PKT2_SA_l,"a",@progbits
	.sectionflags	@""
	.align	4
.nv.constant0._ZN2at6native43_GLOBAL__N__9ae7fba5_10_SoftMax_cu_9f978f6324cunn_SoftMaxBackwardSmemILi8EN3c104HalfEfS4_NS1_23SoftMaxBackwardEpilogueEEEvPT0_PKT2_SA_l:
	.zero		928


//--------------------- .nv.constant0._ZN2at6native43_GLOBAL__N__9ae7fba5_10_SoftMax_cu_9f978f6320cunn_SoftMaxBackwardILi4EfffNS1_23SoftMaxBackwardEpilogueEEEvPT0_PKT2_S8_l --------------------------
	.section	.nv.constant0._ZN2at6native43_GLOBAL__N__9ae7fba5_10_SoftMax_cu_9f978f6320cunn_SoftMaxBackwardILi4EfffNS1_23SoftMaxBackwardEpilogueEEEvPT0_PKT2_S8_l,"a",@progbits
	.sectionflags	@""
	.align	4
.nv.constant0._ZN2at6native43_GLOBAL__N__9ae7fba5_10_SoftMax_cu_9f978f6320cunn_SoftMaxBackwardILi4EfffNS1_23SoftMaxBackwardEpilogueEEEvPT0_PKT2_S8_l:
	.zero		928


//--------------------- .nv.constant0._ZN2at6native43_GLOBAL__N__9ae7fba5_10_SoftMax_cu_9f978f6324cunn_SoftMaxBackwardSmemILi4EfffNS1_23SoftMaxBackwardEpilogueEEEvPT0_PKT2_S8_l --------------------------
	.section	.nv.constant0._ZN2at6native43_GLOBAL__N__9ae7fba5_10_SoftMax_cu_9f978f6324cunn_SoftMaxBackwardSmemILi4EfffNS1_23SoftMaxBackwardEpilogueEEEvPT0_PKT2_S8_l,"a",@progbits
	.sectionflags	@""
	.align	4
.nv.constant0._ZN2at6native43_GLOBAL__N__9ae7fba5_10_SoftMax_cu_9f978f6324cunn_SoftMaxBackwardSmemILi4EfffNS1_23SoftMaxBackwardEpilogueEEEvPT0_PKT2_S8_l:
	.zero		928


//--------------------- .nv.constant0._ZN2at6native43_GLOBAL__N__9ae7fba5_10_SoftMax_cu_9f978f6320cunn_SoftMaxBackwardILi2EdddNS1_23SoftMaxBackwardEpilogueEEEvPT0_PKT2_S8_l --------------------------
	.section	.nv.constant0._ZN2at6native43_GLOBAL__N__9ae7fba5_10_SoftMax_cu_9f978f6320cunn_SoftMaxBackwardILi2EdddNS1_23SoftMaxBackwardEpilogueEEEvPT0_PKT2_S8_l,"a",@progbits
	.sectionflags	@""
	.align	4
.nv.constant0._ZN2at6native43_GLOBAL__N__9ae7fba5_10_SoftMax_cu_9f978f6320cunn_SoftMaxBackwardILi2EdddNS1_23SoftMaxBackwardEpilogueEEEvPT0_PKT2_S8_l:
	.zero		928


//--------------------- .nv.constant0._ZN2at6native43_GLOBAL__N__9ae7fba5_10_SoftMax_cu_9f978f6324cunn_SoftMaxBackwardSmemILi2EdddNS1_23SoftMaxBackwardEpilogueEEEvPT0_PKT2_S8_l --------------------------
	.section	.nv.constant0._ZN2at6native43_GLOBAL__N__9ae7fba5_10_SoftMax_cu_9f978f6324cunn_SoftMaxBackwardSmemILi2EdddNS1_23SoftMaxBackwardEpilogueEEEvPT0_PKT2_S8_l,"a",@progbits
	.sectionflags	@""
	.align	4
.nv.constant0._ZN2at6native43_GLOBAL__N__9ae7fba5_10_SoftMax_cu_9f978f6324cunn_SoftMaxBackwardSmemILi2EdddNS1_23SoftMaxBackwardEpilogueEEEvPT0_PKT2_S8_l:
	.zero		928


//--------------------- .nv.constant0._ZN2at6native43_GLOBAL__N__9ae7fba5_10_SoftMax_cu_9f978f6326cunn_SpatialSoftMaxForwardIN3c108BFloat16EfflNS1_22SoftMaxForwardEpilogueEEEvPT1_PKT_T2_SB_SB_ --------------------------
	.section	.nv.constant0._ZN2at6native43_GLOBAL__N__9ae7fba5_10_SoftMax_cu_9f978f6326cunn_SpatialSoftMaxForwardIN3c108BFloat16EfflNS1_22SoftMaxForwardEpilogueEEEvPT1_PKT_T2_SB_SB_,"a",@progbits
	.sectionflags	@""
	.align	4
.nv.constant0._ZN2at6native43_GLOBAL__N__9ae7fba5_10_SoftMax_cu_9f978f6326cunn_SpatialSoftMaxForwardIN3c108BFloat16EfflNS1_22SoftMaxForwardEpilogueEEEvPT1_PKT_T2_SB_SB_:
	.zero		936


//--------------------- .nv.constant0._ZN2at6native43_GLOBAL__N__9ae7fba5_10_SoftMax_cu_9f978f6326cunn_SpatialSoftMaxForwardIN3c108BFloat16EfS4_lNS1_22SoftMaxForwardEpilogueEEEvPT1_PKT_T2_SB_SB_ --------------------------
	.section	.nv.constant0._ZN2at6native43_GLOBAL__N__9ae7fba5_10_SoftMax_cu_9f978f6326cunn_SpatialSoftMaxForwardIN3c108BFloat16EfS4_lNS1_22SoftMaxForwardEpilogueEEEvPT1_PKT_T2_SB_SB_,"a",@progbits
	.sectionflags	@""
	.align	4
.nv.constant0._ZN2at6native43_GLOBAL__N__9ae7fba5_10_SoftMax_cu_9f978f6326cunn_SpatialSoftMaxForwardIN3c108BFloat16EfS4_lNS1_22SoftMaxForwardEpilogueEEEvPT1_PKT_T2_SB_SB_:
	.zero		936


//--------------------- .nv.constant0._ZN2at6native43_GLOBAL__N__9ae7fba5_10_SoftMax_cu_9f978f6326cunn_SpatialSoftMaxForwardIN3c108BFloat16EffiNS1_22SoftMaxForwardEpilogueEEEvPT1_PKT_T2_SB_SB_ --------------------------
	.section	.nv.constant0._ZN2at6native43_GLOBAL__N__9ae7fba5_10_SoftMax_cu_9f978f6326cunn_SpatialSoftMaxForwardIN3c108BFloat16EffiNS1_22SoftMaxForwardEpilogueEEEvPT1_PKT_T2_SB_SB_,"a",@progbits
	.sectionflags	@""
	.align	4
.nv.constant0._ZN2at6native43_GLOBAL__N__9ae7fba5_10_SoftMax_cu_9f978f6326cunn_SpatialSoftMaxForwardIN3c108BFloat16EffiNS1_22SoftMaxForwardEpilogueEEEvPT1_PKT_T2_SB_SB_:
	.zero		924


//--------------------- .nv.constant0._ZN2at6native43_GLOBAL__N__9ae7fba5_10_SoftMax_cu_9f978f6326cunn_SpatialSoftMaxForwardIN3c108BFloat16EfS4_iNS1_22SoftMaxForwardEpilogueEEEvPT1_PKT_T2_SB_SB_ --------------------------
	.section	.nv.constant0._ZN2at6native43_GLOBAL__N__9ae7fba5_10_SoftMax_cu_9f978f6326cunn_SpatialSoftMaxForwardIN3c108BFloat16EfS4_iNS1_22SoftMaxForwardEpilogueEEEvPT1_PKT_T2_SB_SB_,"a",@progbits
	.sectionflags	@""
	.align	4
.nv.constant0._ZN2at6native43_GLOBAL__N__9ae7fba5_10_SoftMax_cu_9f978f6326cunn_SpatialSoftMaxForwardIN3c108BFloat16EfS4_iNS1_22SoftMaxForwardEpilogueEEEvPT1_PKT_T2_SB_SB_:
	.zero		924


//--------------------- .nv.constant0._ZN2at6native43_GLOBAL__N__9ae7fba5_10_SoftMax_cu_9f978f6326cunn_SpatialSoftMaxForwardIN3c104HalfEfflNS1_22SoftMaxForwardEpilogueEEEvPT1_PKT_T2_SB_SB_ --------------------------
	.section	.nv.constant0._ZN2at6native43_GLOBAL__N__9ae7fba5_10_SoftMax_cu_9f978f6326cunn_SpatialSoftMaxForwardIN3c104HalfEfflNS1_22SoftMaxForwardEpilogueEEEvPT1_PKT_T2_SB_SB_,"a",@progbits
	.sectionflags	@""
	.align	4
.nv.constant0._ZN2at6native43_GLOBAL__N__9ae7fba5_10_SoftMax_cu_9f978f6326cunn_SpatialSoftMaxForwardIN3c104HalfEfflNS1_22SoftMaxForwardEpilogueEEEvPT1_PKT_T2_SB_SB_:
	.zero		936


//--------------------- .nv.constant0._ZN2at6native43_GLOBAL__N__9ae7fba5_10_SoftMax_cu_9f978f6326cunn_SpatialSoftMaxForwardIN3c104HalfEfS4_lNS1_22SoftMaxForwardEpilogueEEEvPT1_PKT_T2_SB_SB_ --------------------------
	.section	.nv.constant0._ZN2at6native43_GLOBAL__N__9ae7fba5_10_SoftMax_cu_9f978f6326cunn_SpatialSoftMaxForwardIN3c104HalfEfS4_lNS1_22SoftMaxForwardEpilogueEEEvPT1_PKT_T2_SB_SB_,"a",@progbits
	.sectionflags	@""
	.align	4
.nv.constant0._ZN2at6native43_GLOBAL__N__9ae7fba5_10_SoftMax_cu_9f978f6326cunn_SpatialSoftMaxForwardIN3c104HalfEfS4_lNS1_22SoftMaxForwardEpilogueEEEvPT1_PKT_T2_SB_SB_:
	.zero		936


//--------------------- .nv.constant0._ZN2at6native43_GLOBAL__N__9ae7fba5_10_SoftMax_cu_9f978f6326cunn_SpatialSoftMaxForwardIN3c104HalfEffiNS1_22SoftMaxForwardEpilogueEEEvPT1_PKT_T2_SB_SB_ --------------------------
	.section	.nv.constant0._ZN2at6native43_GLOBAL__N__9ae7fba5_10_SoftMax_cu_9f978f6326cunn_SpatialSoftMaxForwardIN3c104HalfEffiNS1_22SoftMaxForwardEpilogueEEEvPT1_PKT_T2_SB_SB_,"a",@progbits
	.sectionflags	@""
	.align	4
.nv.constant0._ZN2at6native43_GLOBAL__N__9ae7fba5_10_SoftMax_cu_9f978f6326cunn_SpatialSoftMaxForwardIN3c104HalfEffiNS1_22SoftMaxForwardEpilogueEEEvPT1_PKT_T2_SB_SB_:
	.zero		924


//--------------------- .nv.constant0._ZN2at6native43_GLOBAL__N__9ae7fba5_10_SoftMax_cu_9f978f6326cunn_SpatialSoftMaxForwardIN3c104HalfEfS4_iNS1_22SoftMaxForwardEpilogueEEEvPT1_PKT_T2_SB_SB_ --------------------------
	.section	.nv.constant0._ZN2at6native43_GLOBAL__N__9ae7fba5_10_SoftMax_cu_9f978f6326cunn_SpatialSoftMaxForwardIN3c104HalfEfS4_iNS1_22SoftMaxForwardEpilogueEEEvPT1_PKT_T2_SB_SB_,"a",@progbits
	.sectionflags	@""
	.align	4
.nv.constant0._ZN2at6native43_GLOBAL__N__9ae7fba5_10_SoftMax_cu_9f978f6326cunn_SpatialSoftMaxForwardIN3c104HalfEfS4_iNS1_22SoftMaxForwardEpilogueEEEvPT1_PKT_T2_SB_SB_:
	.zero		924


//--------------------- .nv.constant0._ZN2at6native43_GLOBAL__N__9ae7fba5_10_SoftMax_cu_9f978f6326cunn_SpatialSoftMaxForwardIffflNS1_22SoftMaxForwardEpilogueEEEvPT1_PKT_T2_S9_S9_ --------------------------
	.section	.nv.constant0._ZN2at6native43_GLOBAL__N__9ae7fba5_10_SoftMax_cu_9f978f6326cunn_SpatialSoftMaxForwardIffflNS1_22SoftMaxForwardEpilogueEEEvPT1_PKT_T2_S9_S9_,"a",@progbits
	.sectionflags	@""
	.align	4
.nv.constant0._ZN2at6native43_GLOBAL__N__9ae7fba5_10_SoftMax_cu_9f978f6326cunn_SpatialSoftMaxForwardIffflNS1_22SoftMaxForwardEpilogueEEEvPT1_PKT_T2_S9_S9_:
	.zero		936


//--------------------- .nv.constant0._ZN2at6native43_GLOBAL__N__9ae7fba5_10_SoftMax_cu_9f978f6326cunn_SpatialSoftMaxForwardIfffiNS1_22SoftMaxForwardEpilogueEEEvPT1_PKT_T2_S9_S9_ --------------------------
	.section	.nv.constant0._ZN2at6native43_GLOBAL__N__9ae7fba5_10_SoftMax_cu_9f978f6326cunn_SpatialSoftMaxForwardIfffiNS1_22SoftMaxForwardEpilogueEEEvPT1_PKT_T2_S9_S9_,"a",@progbits
	.sectionflags	@""
	.align	4
.nv.constant0._ZN2at6native43_GLOBAL__N__9ae7fba5_10_SoftMax_cu_9f978f6326cunn_SpatialSoftMaxForwardIfffiNS1_22SoftMaxForwardEpilogueEEEvPT1_PKT_T2_S9_S9_:
	.zero		924


//--------------------- .nv.constant0._ZN2at6native43_GLOBAL__N__9ae7fba5_10_SoftMax_cu_9f978f6326cunn_SpatialSoftMaxForwardIdddlNS1_22SoftMaxForwardEpilogueEEEvPT1_PKT_T2_S9_S9_ --------------------------
	.section	.nv.constant0._ZN2at6native43_GLOBAL__N__9ae7fba5_10_SoftMax_cu_9f978f6326cunn_SpatialSoftMaxForwardIdddlNS1_22SoftMaxForwardEpilogueEEEvPT1_PKT_T2_S9_S9_,"a",@progbits
	.sectionflags	@""
	.align	4
.nv.constant0._ZN2at6native43_GLOBAL__N__9ae7fba5_10_SoftMax_cu_9f978f6326cunn_SpatialSoftMaxForwardIdddlNS1_22SoftMaxForwardEpilogueEEEvPT1_PKT_T2_S9_S9_:
	.zero		936


//--------------------- .nv.constant0._ZN2at6native43_GLOBAL__N__9ae7fba5_10_SoftMax_cu_9f978f6326cunn_SpatialSoftMaxForwardIdddiNS1_22SoftMaxForwardEpilogueEEEvPT1_PKT_T2_S9_S9_ --------------------------
	.section	.nv.constant0._ZN2at6native43_GLOBAL__N__9ae7fba5_10_SoftMax_cu_9f978f6326cunn_SpatialSoftMaxForwardIdddiNS1_22SoftMaxForwardEpilogueEEEvPT1_PKT_T2_S9_S9_,"a",@progbits
	.sectionflags	@""
	.align	4
.nv.constant0._ZN2at6native43_GLOBAL__N__9ae7fba5_10_SoftMax_cu_9f978f6326cunn_SpatialSoftMaxForwardIdddiNS1_22SoftMaxForwardEpilogueEEEvPT1_PKT_T2_S9_S9_:
	.zero		924


//--------------------- .nv.constant0._ZN2at6native43_GLOBAL__N__9ae7fba5_10_SoftMax_cu_9f978f6319cunn_SoftMaxForwardILi8EN3c108BFloat16EffNS1_22SoftMaxForwardEpilogueEEEvPT2_PKT0_i --------------------------
	.section	.nv.constant0._ZN2at6native43_GLOBAL__N__9ae7fba5_10_SoftMax_cu_9f978f6319cunn_SoftMaxForwardILi8EN3c108BFloat16EffNS1_22SoftMaxForwardEpilogueEEEvPT2_PKT0_i,"a",@progbits
	.sectionflags	@""
	.align	4
.nv.constant0._ZN2at6native43_GLOBAL__N__9ae7fba5_10_SoftMax_cu_9f978f6319cunn_SoftMaxForwardILi8EN3c108BFloat16EffNS1_22SoftMaxForwardEpilogueEEEvPT2_PKT0_i:
	.zero		916


//--------------------- .nv.constant0._ZN2at6native43_GLOBAL__N__9ae7fba5_10_SoftMax_cu_9f978f6323cunn_SoftMaxForwardSmemILi8EN3c108BFloat16EffNS1_22SoftMaxForwardEpilogueElEEvPT2_PKT0_T4_ --------------------------
	.section	.nv.constant0._ZN2at6native43_GLOBAL__N__9ae7fba5_10_SoftMax_cu_9f978f6323cunn_SoftMaxForwardSmemILi8EN3c108BFloat16EffNS1_22SoftMaxForwardEpilogueElEEvPT2_PKT0_T4_,"a",@progbits
	.sectionflags	@""
	.align	4
.nv.constant0._ZN2at6native43_GLOBAL__N__9ae7fba5_10_SoftMax_cu_9f978f6323cunn_SoftMaxForwardSmemILi8EN3c108BFloat16EffNS1_22SoftMaxForwardEpilogueElEEvPT2_PKT0_T4_:
	.zero		920


//--------------------- .nv.constant0._ZN2at6native43_GLOBAL__N__9ae7fba5_10_SoftMax_cu_9f978f6319cunn_SoftMaxForwardILi8EN3c108BFloat16EfS4_NS1_22SoftMaxForwardEpilogueEEEvPT2_PKT0_i --------------------------
	.section	.nv.constant0._ZN2at6native43_GLOBAL__N__9ae7fba5_10_SoftMax_cu_9f978f6319cunn_SoftMaxForwardILi8EN3c108BFloat16EfS4_NS1_22SoftMaxForwardEpilogueEEEvPT2_PKT0_i,"a",@progbits
	.sectionflags	@""
	.align	4
.nv.constant0._ZN2at6native43_GLOBAL__N__9ae7fba5_10_SoftMax_cu_9f978f6319cunn_SoftMaxForwardILi8EN3c108BFloat16EfS4_NS1_22SoftMaxForwardEpilogueEEEvPT2_PKT0_i:
	.zero		916


//--------------------- .nv.constant0._ZN2at6native43_GLOBAL__N__9ae7fba5_10_SoftMax_cu_9f978f6323cunn_SoftMaxForwardSmemILi8EN3c108BFloat16EfS4_NS1_22SoftMaxForwardEpilogueElEEvPT2_PKT0_T4_ --------------------------
	.section	.nv.constant0._ZN2at6native43_GLOBAL__N__9ae7fba5_10_SoftMax_cu_9f978f6323cunn_SoftMaxForwardSmemILi8EN3c108BFloat16EfS4_NS1_22SoftMaxForwardEpilogueElEEvPT2_PKT0_T4_,"a",@progbits
	.sectionflags	@""
	.align	4
.nv.constant0._ZN2at6native43_GLOBAL__N__9ae7fba5_10_SoftMax_cu_9f978f6323cunn_SoftMaxForwardSmemILi8EN3c108BFloat16EfS4_NS1_22SoftMaxForwardEpilogueElEEvPT2_PKT0_T4_:
	.zero		920


//--------------------- .nv.constant0._ZN2at6native43_GLOBAL__N__9ae7fba5_10_SoftMax_cu_9f978f6322cunn_SoftMaxForwardRegIN3c108BFloat16EfS4_NS1_22SoftMaxForwardEpilogueElLi9EEEvPT1_PKT_T3_ --------------------------
	.section	.nv.constant0._ZN2at6native43_GLOBAL__N__9ae7fba5_10_SoftMax_cu_9f978f6322cunn_SoftMaxForwardRegIN3c108BFloat16EfS4_NS1_22SoftMaxForwardEpilogueElLi9EEEvPT1_PKT_T3_,"a",@progbits
	.sectionflags	@""
	.align	4
.nv.constant0._ZN2at6native43_GLOBAL__N__9ae7fba5_10_SoftMax_cu_9f978f6322cunn_SoftMaxForwardRegIN3c108BFloat16EfS4_NS1_22SoftMaxForwardEpilogueElLi9EEEvPT1_PKT_T3_:
	.zero		920


//--------------------- .nv.constant0._ZN2at6native43_GLOBAL__N__9ae7fba5_10_SoftMax_cu_9f978f6322cunn_SoftMaxForwardRegIN3c108BFloat16EfS4_NS1_22SoftMaxForwardEpilogueElLi8EEEvPT1_PKT_T3_ --------------------------
	.section	.nv.constant0._ZN2at6native43_GLOBAL__N__9ae7fba5_10_SoftMax_cu_9f978f6322cunn_SoftMaxForwardRegIN3c108BFloat16EfS4_NS1_22SoftMaxForwardEpilogueElLi8EEEvPT1_PKT_T3_,"a",@progbits
	.sectionflags	@""
	.align	4
.nv.constant0._ZN2at6native43_GLOBAL__N__9ae7fba5_10_SoftMax_cu_9f978f6322cunn_SoftMaxForwardRegIN3c108BFloat16EfS4_NS1_22SoftMaxForwardEpilogueElLi8EEEvPT1_PKT_T3_:
	.zero		920


//--------------------- .nv.constant0._ZN2at6native43_GLOBAL__N__9ae7fba5_10_SoftMax_cu_9f978f6322cunn_SoftMaxForwardRegIN3c108BFloat16EfS4_NS1_22SoftMaxForwardEpilogueElLi7EEEvPT1_PKT_T3_ --------------------------
	.section	.nv.constant0._ZN2at6native43_GLOBAL__N__9ae7fba5_10_SoftMax_cu_9f978f6322cunn_SoftMaxForwardRegIN3c108BFloat16EfS4_NS1_22SoftMaxForwardEpilogueElLi7EEEvPT1_PKT_T3_,"a",@progbits
	.sectionflags	@""
	.align	4
.nv.constant0._ZN2at6native43_GLOBAL__N__9ae7fba5_10_SoftMax_cu_9f978f6322cunn_SoftMaxForwardRegIN3c108BFloat16EfS4_NS1_22SoftMaxForwardEpilogueElLi7EEEvPT1_PKT_T3_:
	.zero		920


//--------------------- .nv.constant0._ZN2at6native43_GLOBAL__N__9ae7fba5_10_SoftMax_cu_9f978f6322cunn_SoftMaxForwardRegIN3c108BFloat16EfS4_NS1_22SoftMaxForwardEpilogueElLi6EEEvPT1_PKT_T3_ --------------------------
	.section	.nv.constant0._ZN2at6native43_GLOBAL__N__9ae7fba5_10_SoftMax_cu_9f978f6322cunn_SoftMaxForwardRegIN3c108BFloat16EfS4_NS1_22SoftMaxForwardEpilogueElLi6EEEvPT1_PKT_T3_,"a",@progbits
	.sectionflags	@""
	.align	4
.nv.constant0._ZN2at6native43_GLOBAL__N__9ae7fba5_10_SoftMax_cu_9f978f6322cunn_SoftMaxForwardRegIN3c108BFloat16EfS4_NS1_22SoftMaxForwardEpilogueElLi6EEEvPT1_PKT_T3_:
	.zero		920


//--------------------- .nv.constant0._ZN2at6native43_GLOBAL__N__9ae7fba5_10_SoftMax_cu_9f978f6322cunn_SoftMaxForwardRegIN3c108BFloat16EfS4_NS1_22SoftMaxForwardEpilogueElLi5EEEvPT1_PKT_T3_ --------------------------
	.section	.nv.constant0._ZN2at6native43_GLOBAL__N__9ae7fba5_10_SoftMax_cu_9f978f6322cunn_SoftMaxForwardRegIN3c108BFloat16EfS4_NS1_22SoftMaxForwardEpilogueElLi5EEEvPT1_PKT_T3_,"a",@progbits
	.sectionflags	@""
	.align	4
.nv.constant0._ZN2at6native43_GLOBAL__N__9ae7fba5_10_SoftMax_cu_9f978f6322cunn_SoftMaxForwardRegIN3c108BFloat16EfS4_NS1_22SoftMaxForwardEpilogueElLi5EEEvPT1_PKT_T3_:
	.zero		920


//--------------------- .nv.constant0._ZN2at6native43_GLOBAL__N__9ae7fba5_10_SoftMax_cu_9f978f6322cunn_SoftMaxForwardRegIN3c108BFloat16EfS4_NS1_22SoftMaxForwardEpilogueElLi4EEEvPT1_PKT_T3_ --------------------------
	.section	.nv.constant0._ZN2at6native43_GLOBAL__N__9ae7fba5_10_SoftMax_cu_9f978f6322cunn_SoftMaxForwardRegIN3c108BFloat16EfS4_NS1_22SoftMaxForwardEpilogueElLi4EEEvPT1_PKT_T3_,"a",@progbits
	.sectionflags	@""
	.align	4
.nv.constant0._ZN2at6native43_GLOBAL__N__9ae7fba5_10_SoftMax_cu_9f978f6322cunn_SoftMaxForwardRegIN3c108BFloat16EfS4_NS1_22SoftMaxForwardEpilogueElLi4EEEvPT1_PKT_T3_:
	.zero		920


//--------------------- .nv.constant0._ZN2at6native43_GLOBAL__N__9ae7fba5_10_SoftMax_cu_9f978f6322cunn_SoftMaxForwardRegIN3c108BFloat16EfS4_NS1_22SoftMaxForwardEpilogueElLi3EEEvPT1_PKT_T3_ --------------------------
	.section	.nv.constant0._ZN2at6native43_GLOBAL__N__9ae7fba5_10_SoftMax_cu_9f978f6322cunn_SoftMaxForwardRegIN3c108BFloat16EfS4_NS1_22SoftMaxForwardEpilogueElLi3EEEvPT1_PKT_T3_,"a",@progbits
	.sectionflags	@""
	.align	4
.nv.constant0._ZN2at6native43_GLOBAL__N__9ae7fba5_10_SoftMax_cu_9f978f6322cunn_SoftMaxForwardRegIN3c108BFloat16EfS4_NS1_22SoftMaxForwardEpilogueElLi3EEEvPT1_PKT_T3_:
	.zero		920


//--------------------- .nv.constant0._ZN2at6native43_GLOBAL__N__9ae7fba5_10_SoftMax_cu_9f978f6322cunn_SoftMaxForwardRegIN3c108BFloat16EfS4_NS1_22SoftMaxForwardEpilogueElLi2EEEvPT1_PKT_T3_ --------------------------
	.section	.nv.constant0._ZN2at6native43_GLOBAL__N__9ae7fba5_10_SoftMax_cu_9f978f6322cunn_SoftMaxForwardRegIN3c108BFloat16EfS4_NS1_22SoftMaxForwardEpilogueElLi2EEEvPT1_PKT_T3_,"a",@progbits
	.sectionflags	@""
	.align	4
.nv.constant0._ZN2at6native43_GLOBAL__N__9ae7fba5_10_SoftMax_cu_9f978f6322cunn_SoftMaxForwardRegIN3c108BFloat16EfS4_NS1_22SoftMaxForwardEpilogueElLi2EEEvPT1_PKT_T3_:
	.zero		920


//--------------------- .nv.constant0._ZN2at6native43_GLOBAL__N__9ae7fba5_10_SoftMax_cu_9f978f6322cunn_SoftMaxForwardRegIN3c108BFloat16EfS4_NS1_22SoftMaxForwardEpilogueElLi1EEEvPT1_PKT_T3_ --------------------------
	.section	.nv.constant0._ZN2at6native43_GLOBAL__N__9ae7fba5_10_SoftMax_cu_9f978f6322cunn_SoftMaxForwardRegIN3c108BFloat16EfS4_NS1_22SoftMaxForwardEpilogueElLi1EEEvPT1_PKT_T3_,"a",@progbits
	.sectionflags	@""
	.align	4
.nv.constant0._ZN2at6native43_GLOBAL__N__9ae7fba5_10_SoftMax_cu_9f978f6322cunn_SoftMaxForwardRegIN3c108BFloat16EfS4_NS1_22SoftMaxForwardEpilogueElLi1EEEvPT1_PKT_T3_:
	.zero		920


//--------------------- .nv.constant0._ZN2at6native43_GLOBAL__N__9ae7fba5_10_SoftMax_cu_9f978f6319cunn_SoftMaxForwardILi8EN3c104HalfEffNS1_22SoftMaxForwardEpilogueEEEvPT2_PKT0_i --------------------------
	.section	.nv.constant0._ZN2at6native43_GLOBAL__N__9ae7fba5_10_SoftMax_cu_9f978f6319cunn_SoftMaxForwardILi8EN3c104HalfEffNS1_22SoftMaxForwardEpilogueEEEvPT2_PKT0_i,"a",@progbits
	.sectionflags	@""
	.align	4
.nv.constant0._ZN2at6native43_GLOBAL__N__9ae7fba5_10_SoftMax_cu_9f978f6319cunn_SoftMaxForwardILi8EN3c104HalfEffNS1_22SoftMaxForwardEpilogueEEEvPT2_PKT0_i:
	.zero		916


//--------------------- .nv.constant0._ZN2at6native43_GLOBAL__N__9ae7fba5_10_SoftMax_cu_9f978f6323cunn_SoftMaxForwardSmemILi8EN3c104HalfEffNS1_22SoftMaxForwardEpilogueElEEvPT2_PKT0_T4_ --------------------------
	.section	.nv.constant0._ZN2at6native43_GLOBAL__N__9ae7fba5_10_SoftMax_cu_9f978f6323cunn_SoftMaxForwardSmemILi8EN3c104HalfEffNS1_22SoftMaxForwardEpilogueElEEvPT2_PKT0_T4_,"a",@progbits
	.sectionflags	@""
	.align	4
.nv.constant0._ZN2at6native43_GLOBAL__N__9ae7fba5_10_SoftMax_cu_9f978f6323cunn_SoftMaxForwardSmemILi8EN3c104HalfEffNS1_22SoftMaxForwardEpilogueElEEvPT2_PKT0_T4_:
	.zero		920


//--------------------- .nv.constant0._ZN2at6native43_GLOBAL__N__9ae7fba5_10_SoftMax_cu_9f978f6319cunn_SoftMaxForwardILi8EN3c104HalfEfS4_NS1_22SoftMaxForwardEpilogueEEEvPT2_PKT0_i --------------------------
	.section	.nv.constant0._ZN2at6native43_GLOBAL__N__9ae7fba5_10_SoftMax_cu_9f978f6319cunn_SoftMaxForwardILi8EN3c104HalfEfS4_NS1_22SoftMaxForwardEpilogueEEEvPT2_PKT0_i,"a",@progbits
	.sectionflags	@""
	.align	4
.nv.constant0._ZN2at6native43_GLOBAL__N__9ae7fba5_10_SoftMax_cu_9f978f6319cunn_SoftMaxForwardILi8EN3c104HalfEfS4_NS1_22SoftMaxForwardEpilogueEEEvPT2_PKT0_i:
	.zero		916


//--------------------- .nv.constant0._ZN2at6native43_GLOBAL__N__9ae7fba5_10_SoftMax_cu_9f978f6323cunn_SoftMaxForwardSmemILi8EN3c104HalfEfS4_NS1_22SoftMaxForwardEpilogueElEEvPT2_PKT0_T4_ --------------------------
	.section	.nv.constant0._ZN2at6native43_GLOBAL__N__9ae7fba5_10_SoftMax_cu_9f978f6323cunn_SoftMaxForwardSmemILi8EN3c104HalfEfS4_NS1_22SoftMaxForwardEpilogueElEEvPT2_PKT0_T4_,"a",@progbits
	.sectionflags	@""
	.align	4
.nv.constant0._ZN2at6native43_GLOBAL__N__9ae7fba5_10_SoftMax_cu_9f978f6323cunn_SoftMaxForwardSmemILi8EN3c104HalfEfS4_NS1_22SoftMaxForwardEpilogueElEEvPT2_PKT0_T4_:
	.zero		920


//--------------------- .nv.constant0._ZN2at6native43_GLOBAL__N__9ae7fba5_10_SoftMax_cu_9f978f6322cunn_SoftMaxForwardRegIN3c104HalfEfS4_NS1_22SoftMaxForwardEpilogueElLi9EEEvPT1_PKT_T3_ --------------------------
	.section	.nv.constant0._ZN2at6native43_GLOBAL__N__9ae7fba5_10_SoftMax_cu_9f978f6322cunn_SoftMaxForwardRegIN3c104HalfEfS4_NS1_22SoftMaxForwardEpilogueElLi9EEEvPT1_PKT_T3_,"a",@progbits
	.sectionflags	@""
	.align	4
.nv.constant0._ZN2at6native43_GLOBAL__N__9ae7fba5_10_SoftMax_cu_9f978f6322cunn_SoftMaxForwardRegIN3c104HalfEfS4_NS1_22SoftMaxForwardEpilogueElLi9EEEvPT1_PKT_T3_:
	.zero		920


//--------------------- .nv.constant0._ZN2at6native43_GLOBAL__N__9ae7fba5_10_SoftMax_cu_9f978f6322cunn_SoftMaxForwardRegIN3c104HalfEfS4_NS1_22SoftMaxForwardEpilogueElLi8EEEvPT1_PKT_T3_ --------------------------
	.section	.nv.constant0._ZN2at6native43_GLOBAL__N__9ae7fba5_10_SoftMax_cu_9f978f6322cunn_SoftMaxForwardRegIN3c104HalfEfS4_NS1_22SoftMaxForwardEpilogueElLi8EEEvPT1_PKT_T3_,"a",@progbits
	.sectionflags	@""
	.align	4
.nv.constant0._ZN2at6native43_GLOBAL__N__9ae7fba5_10_SoftMax_cu_9f978f6322cunn_SoftMaxForwardRegIN3c104HalfEfS4_NS1_22SoftMaxForwardEpilogueElLi8EEEvPT1_PKT_T3_:
	.zero		920


//--------------------- .nv.constant0._ZN2at6native43_GLOBAL__N__9ae7fba5_10_SoftMax_cu_9f978f6322cunn_SoftMaxForwardRegIN3c104HalfEfS4_NS1_22SoftMaxForwardEpilogueElLi7EEEvPT1_PKT_T3_ --------------------------
	.section	.nv.constant0._ZN2at6native43_GLOBAL__N__9ae7fba5_10_SoftMax_cu_9f978f6322cunn_SoftMaxForwardRegIN3c104HalfEfS4_NS1_22SoftMaxForwardEpilogueElLi7EEEvPT1_PKT_T3_,"a",@progbits
	.sectionflags	@""
	.align	4
.nv.constant0._ZN2at6native43_GLOBAL__N__9ae7fba5_10_SoftMax_cu_9f978f6322cunn_SoftMaxForwardRegIN3c104HalfEfS4_NS1_22SoftMaxForwardEpilogueElLi7EEEvPT1_PKT_T3_:
	.zero		920


//--------------------- .nv.constant0._ZN2at6native43_GLOBAL__N__9ae7fba5_10_SoftMax_cu_9f978f6322cunn_SoftMaxForwardRegIN3c104HalfEfS4_NS1_22SoftMaxForwardEpilogueElLi6EEEvPT1_PKT_T3_ --------------------------
	.section	.nv.constant0._ZN2at6native43_GLOBAL__N__9ae7fba5_10_SoftMax_cu_9f978f6322cunn_SoftMaxForwardRegIN3c104HalfEfS4_NS1_22SoftMaxForwardEpilogueElLi6EEEvPT1_PKT_T3_,"a",@progbits
	.sectionflags	@""
	.align	4
.nv.constant0._ZN2at6native43_GLOBAL__N__9ae7fba5_10_SoftMax_cu_9f978f6322cunn_SoftMaxForwardRegIN3c104HalfEfS4_NS1_22SoftMaxForwardEpilogueElLi6EEEvPT1_PKT_T3_:
	.zero		920


//--------------------- .nv.constant0._ZN2at6native43_GLOBAL__N__9ae7fba5_10_SoftMax_cu_9f978f6322cunn_SoftMaxForwardRegIN3c104HalfEfS4_NS1_22SoftMaxForwardEpilogueElLi5EEEvPT1_PKT_T3_ --------------------------
	.section	.nv.constant0._ZN2at6native43_GLOBAL__N__9ae7fba5_10_SoftMax_cu_9f978f6322cunn_SoftMaxForwardRegIN3c104HalfEfS4_NS1_22SoftMaxForwardEpilogueElLi5EEEvPT1_PKT_T3_,"a",@progbits
	.sectionflags	@""
	.align	4
.nv.constant0._ZN2at6native43_GLOBAL__N__9ae7fba5_10_SoftMax_cu_9f978f6322cunn_SoftMaxForwardRegIN3c104HalfEfS4_NS1_22SoftMaxForwardEpilogueElLi5EEEvPT1_PKT_T3_:
	.zero		920


//--------------------- .nv.constant0._ZN2at6native43_GLOBAL__N__9ae7fba5_10_SoftMax_cu_9f978f6322cunn_SoftMaxForwardRegIN3c104HalfEfS4_NS1_22SoftMaxForwardEpilogueElLi4EEEvPT1_PKT_T3_ --------------------------
	.section	.nv.constant0._ZN2at6native43_GLOBAL__N__9ae7fba5_10_SoftMax_cu_9f978f6322cunn_SoftMaxForwardRegIN3c104HalfEfS4_NS1_22SoftMaxForwardEpilogueElLi4EEEvPT1_PKT_T3_,"a",@progbits
	.sectionflags	@""
	.align	4
.nv.constant0._ZN2at6native43_GLOBAL__N__9ae7fba5_10_SoftMax_cu_9f978f6322cunn_SoftMaxForwardRegIN3c104HalfEfS4_NS1_22SoftMaxForwardEpilogueElLi4EEEvPT1_PKT_T3_:
	.zero		920


//--------------------- .nv.constant0._ZN2at6native43_GLOBAL__N__9ae7fba5_10_SoftMax_cu_9f978f6322cunn_SoftMaxForwardRegIN3c104HalfEfS4_NS1_22SoftMaxForwardEpilogueElLi3EEEvPT1_PKT_T3_ --------------------------
	.section	.nv.constant0._ZN2at6native43_GLOBAL__N__9ae7fba5_10_SoftMax_cu_9f978f6322cunn_SoftMaxForwardRegIN3c104HalfEfS4_NS1_22SoftMaxForwardEpilogueElLi3EEEvPT1_PKT_T3_,"a",@progbits
	.sectionflags	@""
	.align	4
.nv.constant0._ZN2at6native43_GLOBAL__N__9ae7fba5_10_SoftMax_cu_9f978f6322cunn_SoftMaxForwardRegIN3c104HalfEfS4_NS1_22SoftMaxForwardEpilogueElLi3EEEvPT1_PKT_T3_:
	.zero		920


//--------------------- .nv.constant0._ZN2at6native43_GLOBAL__N__9ae7fba5_10_SoftMax_cu_9f978f6322cunn_SoftMaxForwardRegIN3c104HalfEfS4_NS1_22SoftMaxForwardEpilogueElLi2EEEvPT1_PKT_T3_ --------------------------
	.section	.nv.constant0._ZN2at6native43_GLOBAL__N__9ae7fba5_10_SoftMax_cu_9f978f6322cunn_SoftMaxForwardRegIN3c104HalfEfS4_NS1_22SoftMaxForwardEpilogueElLi2EEEvPT1_PKT_T3_,"a",@progbits
	.sectionflags	@""
	.align	4
.nv.constant0._ZN2at6native43_GLOBAL__N__9ae7fba5_10_SoftMax_cu_9f978f6322cunn_SoftMaxForwardRegIN3c104HalfEfS4_NS1_22SoftMaxForwardEpilogueElLi2EEEvPT1_PKT_T3_:
	.zero		920


//--------------------- .nv.constant0._ZN2at6native43_GLOBAL__N__9ae7fba5_10_SoftMax_cu_9f978f6322cunn_SoftMaxForwardRegIN3c104HalfEfS4_NS1_22SoftMaxForwardEpilogueElLi1EEEvPT1_PKT_T3_ --------------------------
	.section	.nv.constant0._ZN2at6native43_GLOBAL__N__9ae7fba5_10_SoftMax_cu_9f978f6322cunn_SoftMaxForwardRegIN3c104HalfEfS4_NS1_22SoftMaxForwardEpilogueElLi1EEEvPT1_PKT_T3_,"a",@progbits
	.sectionflags	@""
	.align	4
.nv.constant0._ZN2at6native43_GLOBAL__N__9ae7fba5_10_SoftMax_cu_9f978f6322cunn_SoftMaxForwardRegIN3c104HalfEfS4_NS1_22SoftMaxForwardEpilogueElLi1EEEvPT1_PKT_T3_:
	.zero		920


//--------------------- .nv.constant0._ZN2at6native43_GLOBAL__N__9ae7fba5_10_SoftMax_cu_9f978f6319cunn_SoftMaxForwardILi4EfffNS1_22SoftMaxForwardEpilogueEEEvPT2_PKT0_i --------------------------
	.section	.nv.constant0._ZN2at6native43_GLOBAL__N__9ae7fba5_10_SoftMax_cu_9f978f6319cunn_SoftMaxForwardILi4EfffNS1_22SoftMaxForwardEpilogueEEEvPT2_PKT0_i,"a",@progbits
	.sectionflags	@""
	.align	4
.nv.constant0._ZN2at6native43_GLOBAL__N__9ae7fba5_10_SoftMax_cu_9f978f6319cunn_SoftMaxForwardILi4EfffNS1_22SoftMaxForwardEpilogueEEEvPT2_PKT0_i:
	.zero		916


//--------------------- .nv.constant0._ZN2at6native43_GLOBAL__N__9ae7fba5_10_SoftMax_cu_9f978f6323cunn_SoftMaxForwardSmemILi4EfffNS1_22SoftMaxForwardEpilogueElEEvPT2_PKT0_T4_ --------------------------
	.section	.nv.constant0._ZN2at6native43_GLOBAL__N__9ae7fba5_10_SoftMax_cu_9f978f6323cunn_SoftMaxForwardSmemILi4EfffNS1_22SoftMaxForwardEpilogueElEEvPT2_PKT0_T4_,"a",@progbits
	.sectionflags	@""
	.align	4
.nv.constant0._ZN2at6native43_GLOBAL__N__9ae7fba5_10_SoftMax_cu_9f978f6323cunn_SoftMaxForwardSmemILi4EfffNS1_22SoftMaxForwardEpilogueElEEvPT2_PKT0_T4_:
	.zero		920


//--------------------- .nv.constant0._ZN2at6native43_GLOBAL__N__9ae7fba5_10_SoftMax_cu_9f978f6322cunn_SoftMaxForwardRegIfffNS1_22SoftMaxForwardEpilogueElLi9EEEvPT1_PKT_T3_ --------------------------
	.section	.nv.constant0._ZN2at6native43_GLOBAL__N__9ae7fba5_10_SoftMax_cu_9f978f6322cunn_SoftMaxForwardRegIfffNS1_22SoftMaxForwardEpilogueElLi9EEEvPT1_PKT_T3_,"a",@progbits
	.sectionflags	@""
	.align	4
.nv.constant0._ZN2at6native43_GLOBAL__N__9ae7fba5_10_SoftMax_cu_9f978f6322cunn_SoftMaxForwardRegIfffNS1_22SoftMaxForwardEpilogueElLi9EEEvPT1_PKT_T3_:
	.zero		920


//--------------------- .nv.constant0._ZN2at6native43_GLOBAL__N__9ae7fba5_10_SoftMax_cu_9f978f6322cunn_SoftMaxForwardRegIfffNS1_22SoftMaxForwardEpilogueElLi8EEEvPT1_PKT_T3_ --------------------------
	.section	.nv.constant0._ZN2at6native43_GLOBAL__N__9ae7fba5_10_SoftMax_cu_9f978f6322cunn_SoftMaxForwardRegIfffNS1_22SoftMaxForwardEpilogueElLi8EEEvPT1_PKT_T3_,"a",@progbits
	.sectionflags	@""
	.align	4
.nv.constant0._ZN2at6native43_GLOBAL__N__9ae7fba5_10_SoftMax_cu_9f978f6322cunn_SoftMaxForwardRegIfffNS1_22SoftMaxForwardEpilogueElLi8EEEvPT1_PKT_T3_:
	.zero		920


//--------------------- .nv.constant0._ZN2at6native43_GLOBAL__N__9ae7fba5_10_SoftMax_cu_9f978f6322cunn_SoftMaxForwardRegIfffNS1_22SoftMaxForwardEpilogueElLi7EEEvPT1_PKT_T3_ --------------------------
	.section	.nv.constant0._ZN2at6native43_GLOBAL__N__9ae7fba5_10_SoftMax_cu_9f978f6322cunn_SoftMaxForwardRegIfffNS1_22SoftMaxForwardEpilogueElLi7EEEvPT1_PKT_T3_,"a",@progbits
	.sectionflags	@""
	.align	4
.nv.constant0._ZN2at6native43_GLOBAL__N__9ae7fba5_10_SoftMax_cu_9f978f6322cunn_SoftMaxForwardRegIfffNS1_22SoftMaxForwardEpilogueElLi7EEEvPT1_PKT_T3_:
	.zero		920


//--------------------- .nv.constant0._ZN2at6native43_GLOBAL__N__9ae7fba5_10_SoftMax_cu_9f978f6322cunn_SoftMaxForwardRegIfffNS1_22SoftMaxForwardEpilogueElLi6EEEvPT1_PKT_T3_ --------------------------
	.section	.nv.constant0._ZN2at6native43_GLOBAL__N__9ae7fba5_10_SoftMax_cu_9f978f6322cunn_SoftMaxForwardRegIfffNS1_22SoftMaxForwardEpilogueElLi6EEEvPT1_PKT_T3_,"a",@progbits
	.sectionflags	@""
	.align	4
.nv.constant0._ZN2at6native43_GLOBAL__N__9ae7fba5_10_SoftMax_cu_9f978f6322cunn_SoftMaxForwardRegIfffNS1_22SoftMaxForwardEpilogueElLi6EEEvPT1_PKT_T3_:
	.zero		920


//--------------------- .nv.constant0._ZN2at6native43_GLOBAL__N__9ae7fba5_10_SoftMax_cu_9f978f6322cunn_SoftMaxForwardRegIfffNS1_22SoftMaxForwardEpilogueElLi5EEEvPT1_PKT_T3_ --------------------------
	.section	.nv.constant0._ZN2at6native43_GLOBAL__N__9ae7fba5_10_SoftMax_cu_9f978f6322cunn_SoftMaxForwardRegIfffNS1_22SoftMaxForwardEpilogueElLi5EEEvPT1_PKT_T3_,"a",@progbits
	.sectionflags	@""
	.align	4
.nv.constant0._ZN2at6native43_GLOBAL__N__9ae7fba5_10_SoftMax_cu_9f978f6322cunn_SoftMaxForwardRegIfffNS1_22SoftMaxForwardEpilogueElLi5EEEvPT1_PKT_T3_:
	.zero		920


//--------------------- .nv.constant0._ZN2at6native43_GLOBAL__N__9ae7fba5_10_SoftMax_cu_9f978f6322cunn_SoftMaxForwardRegIfffNS1_22SoftMaxForwardEpilogueElLi4EEEvPT1_PKT_T3_ --------------------------
	.section	.nv.constant0._ZN2at6native43_GLOBAL__N__9ae7fba5_10_SoftMax_cu_9f978f6322cunn_SoftMaxForwardRegIfffNS1_22SoftMaxForwardEpilogueElLi4EEEvPT1_PKT_T3_,"a",@progbits
	.sectionflags	@""
	.align	4
.nv.constant0._ZN2at6native43_GLOBAL__N__9ae7fba5_10_SoftMax_cu_9f978f6322cunn_SoftMaxForwardRegIfffNS1_22SoftMaxForwardEpilogueElLi4EEEvPT1_PKT_T3_:
	.zero		920


//--------------------- .nv.constant0._ZN2at6native43_GLOBAL__N__9ae7fba5_10_SoftMax_cu_9f978f6322cunn_SoftMaxForwardRegIfffNS1_22SoftMaxForwardEpilogueElLi3EEEvPT1_PKT_T3_ --------------------------
	.section	.nv.constant0._ZN2at6native43_GLOBAL__N__9ae7fba5_10_SoftMax_cu_9f978f6322cunn_SoftMaxForwardRegIfffNS1_22SoftMaxForwardEpilogueElLi3EEEvPT1_PKT_T3_,"a",@progbits
	.sectionflags	@""
	.align	4
.nv.constant0._ZN2at6native43_GLOBAL__N__9ae7fba5_10_SoftMax_cu_9f978f6322cunn_SoftMaxForwardRegIfffNS1_22SoftMaxForwardEpilogueElLi3EEEvPT1_PKT_T3_:
	.zero		920


//--------------------- .nv.constant0._ZN2at6native43_GLOBAL__N__9ae7fba5_10_SoftMax_cu_9f978f6322cunn_SoftMaxForwardRegIfffNS1_22SoftMaxForwardEpilogueElLi2EEEvPT1_PKT_T3_ --------------------------
	.section	.nv.constant0._ZN2at6native43_GLOBAL__N__9ae7fba5_10_SoftMax_cu_9f978f6322cunn_SoftMaxForwardRegIfffNS1_22SoftMaxForwardEpilogueElLi2EEEvPT1_PKT_T3_,"a",@progbits
	.sectionflags	@""
	.align	4
.nv.constant0._ZN2at6native43_GLOBAL__N__9ae7fba5_10_SoftMax_cu_9f978f6322cunn_SoftMaxForwardRegIfffNS1_22SoftMaxForwardEpilogueElLi2EEEvPT1_PKT_T3_:
	.zero		920


//--------------------- .nv.constant0._ZN2at6native43_GLOBAL__N__9ae7fba5_10_SoftMax_cu_9f978f6322cunn_SoftMaxForwardRegIfffNS1_22SoftMaxForwardEpilogueElLi1EEEvPT1_PKT_T3_ --------------------------
	.section	.nv.constant0._ZN2at6native43_GLOBAL__N__9ae7fba5_10_SoftMax_cu_9f978f6322cunn_SoftMaxForwardRegIfffNS1_22SoftMaxForwardEpilogueElLi1EEEvPT1_PKT_T3_,"a",@progbits
	.sectionflags	@""
	.align	4
.nv.constant0._ZN2at6native43_GLOBAL__N__9ae7fba5_10_SoftMax_cu_9f978f6322cunn_SoftMaxForwardRegIfffNS1_22SoftMaxForwardEpilogueElLi1EEEvPT1_PKT_T3_:
	.zero		920


//--------------------- .nv.constant0._ZN2at6native43_GLOBAL__N__9ae7fba5_10_SoftMax_cu_9f978f6319cunn_SoftMaxForwardILi2EdddNS1_22SoftMaxForwardEpilogueEEEvPT2_PKT0_i --------------------------
	.section	.nv.constant0._ZN2at6native43_GLOBAL__N__9ae7fba5_10_SoftMax_cu_9f978f6319cunn_SoftMaxForwardILi2EdddNS1_22SoftMaxForwardEpilogueEEEvPT2_PKT0_i,"a",@progbits
	.sectionflags	@""
	.align	4
.nv.constant0._ZN2at6native43_GLOBAL__N__9ae7fba5_10_SoftMax_cu_9f978f6319cunn_SoftMaxForwardILi2EdddNS1_22SoftMaxForwardEpilogueEEEvPT2_PKT0_i:
	.zero		916


//--------------------- .nv.constant0._ZN2at6native43_GLOBAL__N__9ae7fba5_10_SoftMax_cu_9f978f6323cunn_SoftMaxForwardSmemILi2EdddNS1_22SoftMaxForwardEpilogueElEEvPT2_PKT0_T4_ --------------------------
	.section	.nv.constant0._ZN2at6native43_GLOBAL__N__9ae7fba5_10_SoftMax_cu_9f978f6323cunn_SoftMaxForwardSmemILi2EdddNS1_22SoftMaxForwardEpilogueElEEvPT2_PKT0_T4_,"a",@progbits
	.sectionflags	@""
	.align	4
.nv.constant0._ZN2at6native43_GLOBAL__N__9ae7fba5_10_SoftMax_cu_9f978f6323cunn_SoftMaxForwardSmemILi2EdddNS1_22SoftMaxForwardEpilogueElEEvPT2_PKT0_T4_:
	.zero		920


//--------------------- .nv.constant0._ZN2at6native43_GLOBAL__N__9ae7fba5_10_SoftMax_cu_9f978f6322cunn_SoftMaxForwardRegIdddNS1_22SoftMaxForwardEpilogueElLi9EEEvPT1_PKT_T3_ --------------------------
	.section	.nv.constant0._ZN2at6native43_GLOBAL__N__9ae7fba5_10_SoftMax_cu_9f978f6322cunn_SoftMaxForwardRegIdddNS1_22SoftMaxForwardEpilogueElLi9EEEvPT1_PKT_T3_,"a",@progbits
	.sectionflags	@""
	.align	4
.nv.constant0._ZN2at6native43_GLOBAL__N__9ae7fba5_10_SoftMax_cu_9f978f6322cunn_SoftMaxForwardRegIdddNS1_22SoftMaxForwardEpilogueElLi9EEEvPT1_PKT_T3_:
	.zero		920


//--------------------- .nv.constant0._ZN2at6native43_GLOBAL__N__9ae7fba5_10_SoftMax_cu_9f978f6322cunn_SoftMaxForwardRegIdddNS1_22SoftMaxForwardEpilogueElLi8EEEvPT1_PKT_T3_ --------------------------
	.section	.nv.constant0._ZN2at6native43_GLOBAL__N__9ae7fba5_10_SoftMax_cu_9f978f6322cunn_SoftMaxForwardRegIdddNS1_22SoftMaxForwardEpilogueElLi8EEEvPT1_PKT_T3_,"a",@progbits
	.sectionflags	@""
	.align	4
.nv.constant0._ZN2at6native43_GLOBAL__N__9ae7fba5_10_SoftMax_cu_9f978f6322cunn_SoftMaxForwardRegIdddNS1_22SoftMaxForwardEpilogueElLi8EEEvPT1_PKT_T3_:
	.zero		920


//--------------------- .nv.constant0._ZN2at6native43_GLOBAL__N__9ae7fba5_10_SoftMax_cu_9f978f6322cunn_SoftMaxForwardRegIdddNS1_22SoftMaxForwardEpilogueElLi7EEEvPT1_PKT_T3_ --------------------------
	.section	.nv.constant0._ZN2at6native43_GLOBAL__N__9ae7fba5_10_SoftMax_cu_9f978f6322cunn_SoftMaxForwardRegIdddNS1_22SoftMaxForwardEpilogueElLi7EEEvPT1_PKT_T3_,"a",@progbits
	.sectionflags	@""
	.align	4
.nv.constant0._ZN2at6native43_GLOBAL__N__9ae7fba5_10_SoftMax_cu_9f978f6322cunn_SoftMaxForwardRegIdddNS1_22SoftMaxForwardEpilogueElLi7EEEvPT1_PKT_T3_:
	.zero		920


//--------------------- .nv.constant0._ZN2at6native43_GLOBAL__N__9ae7fba5_10_SoftMax_cu_9f978f6322cunn_SoftMaxForwardRegIdddNS1_22SoftMaxForwardEpilogueElLi6EEEvPT1_PKT_T3_ --------------------------
	.section	.nv.constant0._ZN2at6native43_GLOBAL__N__9ae7fba5_10_SoftMax_cu_9f978f6322cunn_SoftMaxForwardRegIdddNS1_22SoftMaxForwardEpilogueElLi6EEEvPT1_PKT_T3_,"a",@progbits
	.sectionflags	@""
	.align	4
.nv.constant0._ZN2at6native43_GLOBAL__N__9ae7fba5_10_SoftMax_cu_9f978f6322cunn_SoftMaxForwardRegIdddNS1_22SoftMaxForwardEpilogueElLi6EEEvPT1_PKT_T3_:
	.zero		920


//--------------------- .nv.constant0._ZN2at6native43_GLOBAL__N__9ae7fba5_10_SoftMax_cu_9f978f6322cunn_SoftMaxForwardRegIdddNS1_22SoftMaxForwardEpilogueElLi5EEEvPT1_PKT_T3_ --------------------------
	.section	.nv.constant0._ZN2at6native43_GLOBAL__N__9ae7fba5_10_SoftMax_cu_9f978f6322cunn_SoftMaxForwardRegIdddNS1_22SoftMaxForwardEpilogueElLi5EEEvPT1_PKT_T3_,"a",@progbits
	.sectionflags	@""
	.align	4
.nv.constant0._ZN2at6native43_GLOBAL__N__9ae7fba5_10_SoftMax_cu_9f978f6322cunn_SoftMaxForwardRegIdddNS1_22SoftMaxForwardEpilogueElLi5EEEvPT1_PKT_T3_:
	.zero		920


//--------------------- .nv.constant0._ZN2at6native43_GLOBAL__N__9ae7fba5_10_SoftMax_cu_9f978f6322cunn_SoftMaxForwardRegIdddNS1_22SoftMaxForwardEpilogueElLi4EEEvPT1_PKT_T3_ --------------------------
	.section	.nv.constant0._ZN2at6native43_GLOBAL__N__9ae7fba5_10_SoftMax_cu_9f978f6322cunn_SoftMaxForwardRegIdddNS1_22SoftMaxForwardEpilogueElLi4EEEvPT1_PKT_T3_,"a",@progbits
	.sectionflags	@""
	.align	4
.nv.constant0._ZN2at6native43_GLOBAL__N__9ae7fba5_10_SoftMax_cu_9f978f6322cunn_SoftMaxForwardRegIdddNS1_22SoftMaxForwardEpilogueElLi4EEEvPT1_PKT_T3_:
	.zero		920


//--------------------- .nv.constant0._ZN2at6native43_GLOBAL__N__9ae7fba5_10_SoftMax_cu_9f978f6322cunn_SoftMaxForwardRegIdddNS1_22SoftMaxForwardEpilogueElLi3EEEvPT1_PKT_T3_ --------------------------
	.section	.nv.constant0._ZN2at6native43_GLOBAL__N__9ae7fba5_10_SoftMax_cu_9f978f6322cunn_SoftMaxForwardRegIdddNS1_22SoftMaxForwardEpilogueElLi3EEEvPT1_PKT_T3_,"a",@progbits
	.sectionflags	@""
	.align	4
.nv.constant0._ZN2at6native43_GLOBAL__N__9ae7fba5_10_SoftMax_cu_9f978f6322cunn_SoftMaxForwardRegIdddNS1_22SoftMaxForwardEpilogueElLi3EEEvPT1_PKT_T3_:
	.zero		920


//--------------------- .nv.constant0._ZN2at6native43_GLOBAL__N__9ae7fba5_10_SoftMax_cu_9f978f6322cunn_SoftMaxForwardRegIdddNS1_22SoftMaxForwardEpilogueElLi2EEEvPT1_PKT_T3_ --------------------------
	.section	.nv.constant0._ZN2at6native43_GLOBAL__N__9ae7fba5_10_SoftMax_cu_9f978f6322cunn_SoftMaxForwardRegIdddNS1_22SoftMaxForwardEpilogueElLi2EEEvPT1_PKT_T3_,"a",@progbits
	.sectionflags	@""
	.align	4
.nv.constant0._ZN2at6native43_GLOBAL__N__9ae7fba5_10_SoftMax_cu_9f978f6322cunn_SoftMaxForwardRegIdddNS1_22SoftMaxForwardEpilogueElLi2EEEvPT1_PKT_T3_:
	.zero		920


//--------------------- .nv.constant0._ZN2at6native43_GLOBAL__N__9ae7fba5_10_SoftMax_cu_9f978f6322cunn_SoftMaxForwardRegIdddNS1_22SoftMaxForwardEpilogueElLi1EEEvPT1_PKT_T3_ --------------------------
	.section	.nv.constant0._ZN2at6native43_GLOBAL__N__9ae7fba5_10_SoftMax_cu_9f978f6322cunn_SoftMaxForwardRegIdddNS1_22SoftMaxForwardEpilogueElLi1EEEvPT1_PKT_T3_,"a",@progbits
	.sectionflags	@""
	.align	4
.nv.constant0._ZN2at6native43_GLOBAL__N__9ae7fba5_10_SoftMax_cu_9f978f6322cunn_SoftMaxForwardRegIdddNS1_22SoftMaxForwardEpilogueElLi1EEEvPT1_PKT_T3_:
	.zero		920


//--------------------- .nv.constant0._ZN2at6native43_GLOBAL__N__9ae7fba5_10_SoftMax_cu_9f978f6327cunn_SpatialSoftMaxBackwardIN3c108BFloat16EffNS1_26LogSoftMaxBackwardEpilogueEEEvPT_PKT1_SA_jjj --------------------------
	.section	.nv.constant0._ZN2at6native43_GLOBAL__N__9ae7fba5_10_SoftMax_cu_9f978f6327cunn_SpatialSoftMaxBackwardIN3c108BFloat16EffNS1_26LogSoftMaxBackwardEpilogueEEEvPT_PKT1_SA_jjj,"a",@progbits
	.sectionflags	@""
	.align	4
.nv.constant0._ZN2at6native43_GLOBAL__N__9ae7fba5_10_SoftMax_cu_9f978f6327cunn_SpatialSoftMaxBackwardIN3c108BFloat16EffNS1_26LogSoftMaxBackwardEpilogueEEEvPT_PKT1_SA_jjj:
	.zero		932


//--------------------- .nv.constant0._ZN2at6native43_GLOBAL__N__9ae7fba5_10_SoftMax_cu_9f978f6327cunn_SpatialSoftMaxBackwardIN3c108BFloat16EfS4_NS1_26LogSoftMaxBackwardEpilogueEEEvPT_PKT1_SA_jjj --------------------------
	.section	.nv.constant0._ZN2at6native43_GLOBAL__N__9ae7fba5_10_SoftMax_cu_9f978f6327cunn_SpatialSoftMaxBackwardIN3c108BFloat16EfS4_NS1_26LogSoftMaxBackwardEpilogueEEEvPT_PKT1_SA_jjj,"a",@progbits
	.sectionflags	@""
	.align	4
.nv.constant0._ZN2at6native43_GLOBAL__N__9ae7fba5_10_SoftMax_cu_9f978f6327cunn_SpatialSoftMaxBackwardIN3c108BFloat16EfS4_NS1_26LogSoftMaxBackwardEpilogueEEEvPT_PKT1_SA_jjj:
	.zero		932


//--------------------- .nv.constant0._ZN2at6native43_GLOBAL__N__9ae7fba5_10_SoftMax_cu_9f978f6327cunn_SpatialSoftMaxBackwardIN3c104HalfEffNS1_26LogSoftMaxBackwardEpilogueEEEvPT_PKT1_SA_jjj --------------------------
	.section	.nv.constant0._ZN2at6native43_GLOBAL__N__9ae7fba5_10_SoftMax_cu_9f978f6327cunn_SpatialSoftMaxBackwardIN3c104HalfEffNS1_26LogSoftMaxBackwardEpilogueEEEvPT_PKT1_SA_jjj,"a",@progbits
	.sectionflags	@""
	.align	4
.nv.constant0._ZN2at6native43_GLOBAL__N__9ae7fba5_10_SoftMax_cu_9f978f6327cunn_SpatialSoftMaxBackwardIN3c104HalfEffNS1_26LogSoftMaxBackwardEpilogueEEEvPT_PKT1_SA_jjj:
	.zero		932


//--------------------- .nv.constant0._ZN2at6native43_GLOBAL__N__9ae7fba5_10_SoftMax_cu_9f978f6327cunn_SpatialSoftMaxBackwardIN3c104HalfEfS4_NS1_26LogSoftMaxBackwardEpilogueEEEvPT_PKT1_SA_jjj --------------------------
	.section	.nv.constant0._ZN2at6native43_GLOBAL__N__9ae7fba5_10_SoftMax_cu_9f978f6327cunn_SpatialSoftMaxBackwardIN3c104HalfEfS4_NS1_26LogSoftMaxBackwardEpilogueEEEvPT_PKT1_SA_jjj,"a",@progbits
	.sectionflags	@""
	.align	4
.nv.constant0._ZN2at6native43_GLOBAL__N__9ae7fba5_10_SoftMax_cu_9f978f6327cunn_SpatialSoftMaxBackwardIN3c104HalfEfS4_NS1_26LogSoftMaxBackwardEpilogueEEEvPT_PKT1_SA_jjj:
	.zero		932


//--------------------- .nv.constant0._ZN2at6native43_GLOBAL__N__9ae7fba5_10_SoftMax_cu_9f978f6327cunn_SpatialSoftMaxBackwardIfffNS1_26LogSoftMaxBackwardEpilogueEEEvPT_PKT1_S8_jjj --------------------------
	.section	.nv.constant0._ZN2at6native43_GLOBAL__N__9ae7fba5_10_SoftMax_cu_9f978f6327cunn_SpatialSoftMaxBackwardIfffNS1_26LogSoftMaxBackwardEpilogueEEEvPT_PKT1_S8_jjj,"a",@progbits
	.sectionflags	@""
	.align	4
.nv.constant0._ZN2at6native43_GLOBAL__N__9ae7fba5_10_SoftMax_cu_9f978f6327cunn_SpatialSoftMaxBackwardIfffNS1_26LogSoftMaxBackwardEpilogueEEEvPT_PKT1_S8_jjj:
	.zero		932


//--------------------- .nv.constant0._ZN2at6native43_GLOBAL__N__9ae7fba5_10_SoftMax_cu_9f978f6327cunn_SpatialSoftMaxBackwardIdddNS1_26LogSoftMaxBackwardEpilogueEEEvPT_PKT1_S8_jjj --------------------------
	.section	.nv.constant0._ZN2at6native43_GLOBAL__N__9ae7fba5_10_SoftMax_cu_9f978f6327cunn_SpatialSoftMaxBackwardIdddNS1_26LogSoftMaxBackwardEpilogueEEEvPT_PKT1_S8_jjj,"a",@progbits
	.sectionflags	@""
	.align	4
.nv.constant0._ZN2at6native43_GLOBAL__N__9ae7fba5_10_SoftMax_cu_9f978f6327cunn_SpatialSoftMaxBackwardIdddNS1_26LogSoftMaxBackwardEpilogueEEEvPT_PKT1_S8_jjj:
	.zero		932


//--------------------- .nv.constant0._ZN2at6native43_GLOBAL__N__9ae7fba5_10_SoftMax_cu_9f978f6320cunn_SoftMaxBackwardILi4EN3c108BFloat16EffNS1_26LogSoftMaxBackwardEpilogueEEEvPT0_PKT2_SA_l --------------------------
	.section	.nv.constant0._ZN2at6native43_GLOBAL__N__9ae7fba5_10_SoftMax_cu_9f978f6320cunn_SoftMaxBackwardILi4EN3c108BFloat16EffNS1_26LogSoftMaxBackwardEpilogueEEEvPT0_PKT2_SA_l,"a",@progbits
	.sectionflags	@""
	.align	4
.nv.constant0._ZN2at6native43_GLOBAL__N__9ae7fba5_10_SoftMax_cu_9f978f6320cunn_SoftMaxBackwardILi4EN3c108BFloat16EffNS1_26LogSoftMaxBackwardEpilogueEEEvPT0_PKT2_SA_l:
	.zero		928


//--------------------- .nv.constant0._ZN2at6native43_GLOBAL__N__9ae7fba5_10_SoftMax_cu_9f978f6324cunn_SoftMaxBackwardSmemILi4EN3c108BFloat16EffNS1_26LogSoftMaxBackwardEpilogueEEEvPT0_PKT2_SA_l --------------------------
	.section	.nv.constant0._ZN2at6native43_GLOBAL__N__9ae7fba5_10_SoftMax_cu_9f978f6324cunn_SoftMaxBackwardSmemILi4EN3c108BFloat16EffNS1_26LogSoftMaxBackwardEpilogueEEEvPT0_PKT2_SA_l,"a",@progbits
	.sectionflags	@""
	.align	4
.nv.constant0._ZN2at6native43_GLOBAL__N__9ae7fba5_10_SoftMax_cu_9f978f6324cunn_SoftMaxBackwardSmemILi4EN3c108BFloat16EffNS1_26LogSoftMaxBackwardEpilogueEEEvPT0_PKT2_SA_l:
	.zero		928


//--------------------- .nv.constant0._ZN2at6native43_GLOBAL__N__9ae7fba5_10_SoftMax_cu_9f978f6320cunn_SoftMaxBackwardILi8EN3c108BFloat16EfS4_NS1_26LogSoftMaxBackwardEpilogueEEEvPT0_PKT2_SA_l --------------------------
	.section	.nv.constant0._ZN2at6native43_GLOBAL__N__9ae7fba5_10_SoftMax_cu_9f978f6320cunn_SoftMaxBackwardILi8EN3c108BFloat16EfS4_NS1_26LogSoftMaxBackwardEpilogueEEEvPT0_PKT2_SA_l,"a",@progbits
	.sectionflags	@""
	.align	4
.nv.constant0._ZN2at6native43_GLOBAL__N__9ae7fba5_10_SoftMax_cu_9f978f6320cunn_SoftMaxBackwardILi8EN3c108BFloat16EfS4_NS1_26LogSoftMaxBackwardEpilogueEEEvPT0_PKT2_SA_l:
	.zero		928


//--------------------- .nv.constant0._ZN2at6native43_GLOBAL__N__9ae7fba5_10_SoftMax_cu_9f978f6324cunn_SoftMaxBackwardSmemILi8EN3c108BFloat16EfS4_NS1_26LogSoftMaxBackwardEpilogueEEEvPT0_PKT2_SA_l --------------------------
	.section	.nv.constant0._ZN2at6native43_GLOBAL__N__9ae7fba5_10_SoftMax_cu_9f978f6324cunn_SoftMaxBackwardSmemILi8EN3c108BFloat16EfS4_NS1_26LogSoftMaxBackwardEpilogueEEEvPT0_PKT2_SA_l,"a",@progbits
	.sectionflags	@""
	.align	4
.nv.constant0._ZN2at6native43_GLOBAL__N__9ae7fba5_10_SoftMax_cu_9f978f6324cunn_SoftMaxBackwardSmemILi8EN3c108BFloat16EfS4_NS1_26LogSoftMaxBackwardEpilogueEEEvPT0_PKT2_SA_l:
	.zero		928


//--------------------- .nv.constant0._ZN2at6native43_GLOBAL__N__9ae7fba5_10_SoftMax_cu_9f978f6320cunn_SoftMaxBackwardILi4EN3c104HalfEffNS1_26LogSoftMaxBackwardEpilogueEEEvPT0_PKT2_SA_l --------------------------
	.section	.nv.constant0._ZN2at6native43_GLOBAL__N__9ae7fba5_10_SoftMax_cu_9f978f6320cunn_SoftMaxBackwardILi4EN3c104HalfEffNS1_26LogSoftMaxBackwardEpilogueEEEvPT0_PKT2_SA_l,"a",@progbits
	.sectionflags	@""
	.align	4
.nv.constant0._ZN2at6native43_GLOBAL__N__9ae7fba5_10_SoftMax_cu_9f978f6320cunn_SoftMaxBackwardILi4EN3c104HalfEffNS1_26LogSoftMaxBackwardEpilogueEEEvPT0_PKT2_SA_l:
	.zero		928


//--------------------- .nv.constant0._ZN2at6native43_GLOBAL__N__9ae7fba5_10_SoftMax_cu_9f978f6324cunn_SoftMaxBackwardSmemILi4EN3c104HalfEffNS1_26LogSoftMaxBackwardEpilogueEEEvPT0_PKT2_SA_l --------------------------
	.section	.nv.constant0._ZN2at6native43_GLOBAL__N__9ae7fba5_10_SoftMax_cu_9f978f6324cunn_SoftMaxBackwardSmemILi4EN3c104HalfEffNS1_26LogSoftMaxBackwardEpilogueEEEvPT0_PKT2_SA_l,"a",@progbits
	.sectionflags	@""
	.align	4
.nv.constant0._ZN2at6native43_GLOBAL__N__9ae7fba5_10_SoftMax_cu_9f978f6324cunn_SoftMaxBackwardSmemILi4EN3c104HalfEffNS1_26LogSoftMaxBackwardEpilogueEEEvPT0_PKT2_SA_l:
	.zero		928


//--------------------- .nv.constant0._ZN2at6native43_GLOBAL__N__9ae7fba5_10_SoftMax_cu_9f978f6320cunn_SoftMaxBackwardILi8EN3c104HalfEfS4_NS1_26LogSoftMaxBackwardEpilogueEEEvPT0_PKT2_SA_l --------------------------
	.section	.nv.constant0._ZN2at6native43_GLOBAL__N__9ae7fba5_10_SoftMax_cu_9f978f6320cunn_SoftMaxBackwardILi8EN3c104HalfEfS4_NS1_26LogSoftMaxBackwardEpilogueEEEvPT0_PKT2_SA_l,"a",@progbits
	.sectionflags	@""
	.align	4
.nv.constant0._ZN2at6native43_GLOBAL__N__9ae7fba5_10_SoftMax_cu_9f978f6320cunn_SoftMaxBackwardILi8EN3c104HalfEfS4_NS1_26LogSoftMaxBackwardEpilogueEEEvPT0_PKT2_SA_l:
	.zero		928


//--------------------- .nv.constant0._ZN2at6native43_GLOBAL__N__9ae7fba5_10_SoftMax_cu_9f978f6324cunn_SoftMaxBackwardSmemILi8EN3c104HalfEfS4_NS1_26LogSoftMaxBackwardEpilogueEEEvPT0_PKT2_SA_l --------------------------
	.section	.nv.constant0._ZN2at6native43_GLOBAL__N__9ae7fba5_10_SoftMax_cu_9f978f6324cunn_SoftMaxBackwardSmemILi8EN3c104HalfEfS4_NS1_26LogSoftMaxBackwardEpilogueEEEvPT0_PKT2_SA_l,"a",@progbits
	.sectionflags	@""
	.align	4
.nv.constant0._ZN2at6native43_GLOBAL__N__9ae7fba5_10_SoftMax_cu_9f978f6324cunn_SoftMaxBackwardSmemILi8EN3c104HalfEfS4_NS1_26LogSoftMaxBackwardEpilogueEEEvPT0_PKT2_SA_l:
	.zero		928


//--------------------- .nv.constant0._ZN2at6native43_GLOBAL__N__9ae7fba5_10_SoftMax_cu_9f978f6320cunn_SoftMaxBackwardILi4EfffNS1_26LogSoftMaxBackwardEpilogueEEEvPT0_PKT2_S8_l --------------------------
	.section	.nv.constant0._ZN2at6native43_GLOBAL__N__9ae7fba5_10_SoftMax_cu_9f978f6320cunn_SoftMaxBackwardILi4EfffNS1_26LogSoftMaxBackwardEpilogueEEEvPT0_PKT2_S8_l,"a",@progbits
	.sectionflags	@""
	.align	4
.nv.constant0._ZN2at6native43_GLOBAL__N__9ae7fba5_10_SoftMax_cu_9f978f6320cunn_SoftMaxBackwardILi4EfffNS1_26LogSoftMaxBackwardEpilogueEEEvPT0_PKT2_S8_l:
	.zero		928


//--------------------- .nv.constant0._ZN2at6native43_GLOBAL__N__9ae7fba5_10_SoftMax_cu_9f978f6324cunn_SoftMaxBackwardSmemILi4EfffNS1_26LogSoftMaxBackwardEpilogueEEEvPT0_PKT2_S8_l --------------------------
	.section	.nv.constant0._ZN2at6native43_GLOBAL__N__9ae7fba5_10_SoftMax_cu_9f978f6324cunn_SoftMaxBackwardSmemILi4EfffNS1_26LogSoftMaxBackwardEpilogueEEEvPT0_PKT2_S8_l,"a",@progbits
	.sectionflags	@""
	.align	4
.nv.constant0._ZN2at6native43_GLOBAL__N__9ae7fba5_10_SoftMax_cu_9f978f6324cunn_SoftMaxBackwardSmemILi4EfffNS1_26LogSoftMaxBackwardEpilogueEEEvPT0_PKT2_S8_l:
	.zero		928


//--------------------- .nv.constant0._ZN2at6native43_GLOBAL__N__9ae7fba5_10_SoftMax_cu_9f978f6320cunn_SoftMaxBackwardILi2EdddNS1_26LogSoftMaxBackwardEpilogueEEEvPT0_PKT2_S8_l --------------------------
	.section	.nv.constant0._ZN2at6native43_GLOBAL__N__9ae7fba5_10_SoftMax_cu_9f978f6320cunn_SoftMaxBackwardILi2EdddNS1_26LogSoftMaxBackwardEpilogueEEEvPT0_PKT2_S8_l,"a",@progbits
	.sectionflags	@""
	.align	4
.nv.constant0._ZN2at6native43_GLOBAL__N__9ae7fba5_10_SoftMax_cu_9f978f6320cunn_SoftMaxBackwardILi2EdddNS1_26LogSoftMaxBackwardEpilogueEEEvPT0_PKT2_S8_l:
	.zero		928


//--------------------- .nv.constant0._ZN2at6native43_GLOBAL__N__9ae7fba5_10_SoftMax_cu_9f978f6324cunn_SoftMaxBackwardSmemILi2EdddNS1_26LogSoftMaxBackwardEpilogueEEEvPT0_PKT2_S8_l --------------------------
	.section	.nv.constant0._ZN2at6native43_GLOBAL__N__9ae7fba5_10_SoftMax_cu_9f978f6324cunn_SoftMaxBackwardSmemILi2EdddNS1_26LogSoftMaxBackwardEpilogueEEEvPT0_PKT2_S8_l,"a",@progbits
	.sectionflags	@""
	.align	4
.nv.constant0._ZN2at6native43_GLOBAL__N__9ae7fba5_10_SoftMax_cu_9f978f6324cunn_SoftMaxBackwardSmemILi2EdddNS1_26LogSoftMaxBackwardEpilogueEEEvPT0_PKT2_S8_l:
	.zero		928


//--------------------- .nv.constant0._ZN2at6native43_GLOBAL__N__9ae7fba5_10_SoftMax_cu_9f978f6326cunn_SpatialSoftMaxForwardIN3c108BFloat16EfflNS1_25LogSoftMaxForwardEpilogueEEEvPT1_PKT_T2_SB_SB_ --------------------------
	.section	.nv.constant0._ZN2at6native43_GLOBAL__N__9ae7fba5_10_SoftMax_cu_9f978f6326cunn_SpatialSoftMaxForwardIN3c108BFloat16EfflNS1_25LogSoftMaxForwardEpilogueEEEvPT1_PKT_T2_SB_SB_,"a",@progbits
	.sectionflags	@""
	.align	4
.nv.constant0._ZN2at6native43_GLOBAL__N__9ae7fba5_10_SoftMax_cu_9f978f6326cunn_SpatialSoftMaxForwardIN3c108BFloat16EfflNS1_25LogSoftMaxForwardEpilogueEEEvPT1_PKT_T2_SB_SB_:
	.zero		936


//--------------------- .nv.constant0._ZN2at6native43_GLOBAL__N__9ae7fba5_10_SoftMax_cu_9f978f6326cunn_SpatialSoftMaxForwardIN3c108BFloat16EfS4_lNS1_25LogSoftMaxForwardEpilogueEEEvPT1_PKT_T2_SB_SB_ --------------------------
	.section	.nv.constant0._ZN2at6native43_GLOBAL__N__9ae7fba5_10_SoftMax_cu_9f978f6326cunn_SpatialSoftMaxForwardIN3c108BFloat16EfS4_lNS1_25LogSoftMaxForwardEpilogueEEEvPT1_PKT_T2_SB_SB_,"a",@progbits
	.sectionflags	@""
	.align	4
.nv.constant0._ZN2at6native43_GLOBAL__N__9ae7fba5_10_SoftMax_cu_9f978f6326cunn_SpatialSoftMaxForwardIN3c108BFloat16EfS4_lNS1_25LogSoftMaxForwardEpilogueEEEvPT1_PKT_T2_SB_SB_:
	.zero		936


//--------------------- .nv.constant0._ZN2at6native43_GLOBAL__N__9ae7fba5_10_SoftMax_cu_9f978f6326cunn_SpatialSoftMaxForwardIN3c108BFloat16EffiNS1_25LogSoftMaxForwardEpilogueEEEvPT1_PKT_T2_SB_SB_ --------------------------
	.section	.nv.constant0._ZN2at6native43_GLOBAL__N__9ae7fba5_10_SoftMax_cu_9f978f6326cunn_SpatialSoftMaxForwardIN3c108BFloat16EffiNS1_25LogSoftMaxForwardEpilogueEEEvPT1_PKT_T2_SB_SB_,"a",@progbits
	.sectionflags	@""
	.align	4
.nv.constant0._ZN2at6native43_GLOBAL__N__9ae7fba5_10_SoftMax_cu_9f978f6326cunn_SpatialSoftMaxForwardIN3c108BFloat16EffiNS1_25LogSoftMaxForwardEpilogueEEEvPT1_PKT_T2_SB_SB_:
	.zero		924


//--------------------- .nv.constant0._ZN2at6native43_GLOBAL__N__9ae7fba5_10_SoftMax_cu_9f978f6326cunn_SpatialSoftMaxForwardIN3c108BFloat16EfS4_iNS1_25LogSoftMaxForwardEpilogueEEEvPT1_PKT_T2_SB_SB_ --------------------------
	.section	.nv.constant0._ZN2at6native43_GLOBAL__N__9ae7fba5_10_SoftMax_cu_9f978f6326cunn_SpatialSoftMaxForwardIN3c108BFloat16EfS4_iNS1_25LogSoftMaxForwardEpilogueEEEvPT1_PKT_T2_SB_SB_,"a",@progbits
	.sectionflags	@""
	.align	4
.nv.constant0._ZN2at6native43_GLOBAL__N__9ae7fba5_10_SoftMax_cu_9f978f6326cunn_SpatialSoftMaxForwardIN3c108BFloat16EfS4_iNS1_25LogSoftMaxForwardEpilogueEEEvPT1_PKT_T2_SB_SB_:
	.zero		924


//--------------------- .nv.constant0._ZN2at6native43_GLOBAL__N__9ae7fba5_10_SoftMax_cu_9f978f6326cunn_SpatialSoftMaxForwardIN3c104HalfEfflNS1_25LogSoftMaxForwardEpilogueEEEvPT1_PKT_T2_SB_SB_ --------------------------
	.section	.nv.constant0._ZN2at6native43_GLOBAL__N__9ae7fba5_10_SoftMax_cu_9f978f6326cunn_SpatialSoftMaxForwardIN3c104HalfEfflNS1_25LogSoftMaxForwardEpilogueEEEvPT1_PKT_T2_SB_SB_,"a",@progbits
	.sectionflags	@""
	.align	4
.nv.constant0._ZN2at6native43_GLOBAL__N__9ae7fba5_10_SoftMax_cu_9f978f6326cunn_SpatialSoftMaxForwardIN3c104HalfEfflNS1_25LogSoftMaxForwardEpilogueEEEvPT1_PKT_T2_SB_SB_:
	.zero		936


//--------------------- .nv.constant0._ZN2at6native43_GLOBAL__N__9ae7fba5_10_SoftMax_cu_9f978f6326cunn_SpatialSoftMaxForwardIN3c104HalfEfS4_lNS1_25LogSoftMaxForwardEpilogueEEEvPT1_PKT_T2_SB_SB_ --------------------------
	.section	.nv.constant0._ZN2at6native43_GLOBAL__N__9ae7fba5_10_SoftMax_cu_9f978f6326cunn_SpatialSoftMaxForwardIN3c104HalfEfS4_lNS1_25LogSoftMaxForwardEpilogueEEEvPT1_PKT_T2_SB_SB_,"a",@progbits
	.sectionflags	@""
	.align	4
.nv.constant0._ZN2at6native43_GLOBAL__N__9ae7fba5_10_SoftMax_cu_9f978f6326cunn_SpatialSoftMaxForwardIN3c104HalfEfS4_lNS1_25LogSoftMaxForwardEpilogueEEEvPT1_PKT_T2_SB_SB_:
	.zero		936


//--------------------- .nv.constant0._ZN2at6native43_GLOBAL__N__9ae7fba5_10_SoftMax_cu_9f978f6326cunn_SpatialSoftMaxForwardIN3c104HalfEffiNS1_25LogSoftMaxForwardEpilogueEEEvPT1_PKT_T2_SB_SB_ --------------------------
	.section	.nv.constant0._ZN2at6native43_GLOBAL__N__9ae7fba5_10_SoftMax_cu_9f978f6326cunn_SpatialSoftMaxForwardIN3c104HalfEffiNS1_25LogSoftMaxForwardEpilogueEEEvPT1_PKT_T2_SB_SB_,"a",@progbits
	.sectionflags	@""
	.align	4
.nv.constant0._ZN2at6native43_GLOBAL__N__9ae7fba5_10_SoftMax_cu_9f978f6326cunn_SpatialSoftMaxForwardIN3c104HalfEffiNS1_25LogSoftMaxForwardEpilogueEEEvPT1_PKT_T2_SB_SB_:
	.zero		924


//--------------------- .nv.constant0._ZN2at6native43_GLOBAL__N__9ae7fba5_10_SoftMax_cu_9f978f6326cunn_SpatialSoftMaxForwardIN3c104HalfEfS4_iNS1_25LogSoftMaxForwardEpilogueEEEvPT1_PKT_T2_SB_SB_ --------------------------
	.section	.nv.constant0._ZN2at6native43_GLOBAL__N__9ae7fba5_10_SoftMax_cu_9f978f6326cunn_SpatialSoftMaxForwardIN3c104HalfEfS4_iNS1_25LogSoftMaxForwardEpilogueEEEvPT1_PKT_T2_SB_SB_,"a",@progbits
	.sectionflags	@""
	.align	4
.nv.constant0._ZN2at6native43_GLOBAL__N__9ae7fba5_10_SoftMax_cu_9f978f6326cunn_SpatialSoftMaxForwardIN3c104HalfEfS4_iNS1_25LogSoftMaxForwardEpilogueEEEvPT1_PKT_T2_SB_SB_:
	.zero		924


//--------------------- .nv.constant0._ZN2at6native43_GLOBAL__N__9ae7fba5_10_SoftMax_cu_9f978f6326cunn_SpatialSoftMaxForwardIffflNS1_25LogSoftMaxForwardEpilogueEEEvPT1_PKT_T2_S9_S9_ --------------------------
	.section	.nv.constant0._ZN2at6native43_GLOBAL__N__9ae7fba5_10_SoftMax_cu_9f978f6326cunn_SpatialSoftMaxForwardIffflNS1_25LogSoftMaxForwardEpilogueEEEvPT1_PKT_T2_S9_S9_,"a",@progbits
	.sectionflags	@""
	.align	4
.nv.constant0._ZN2at6native43_GLOBAL__N__9ae7fba5_10_SoftMax_cu_9f978f6326cunn_SpatialSoftMaxForwardIffflNS1_25LogSoftMaxForwardEpilogueEEEvPT1_PKT_T2_S9_S9_:
	.zero		936


//--------------------- .nv.constant0._ZN2at6native43_GLOBAL__N__9ae7fba5_10_SoftMax_cu_9f978f6326cunn_SpatialSoftMaxForwardIfffiNS1_25LogSoftMaxForwardEpilogueEEEvPT1_PKT_T2_S9_S9_ --------------------------
	.section	.nv.constant0._ZN2at6native43_GLOBAL__N__9ae7fba5_10_SoftMax_cu_9f978f6326cunn_SpatialSoftMaxForwardIfffiNS1_25LogSoftMaxForwardEpilogueEEEvPT1_PKT_T2_S9_S9_,"a",@progbits
	.sectionflags	@""
	.align	4
.nv.constant0._ZN2at6native43_GLOBAL__N__9ae7fba5_10_SoftMax_cu_9f978f6326cunn_SpatialSoftMaxForwardIfffiNS1_25LogSoftMaxForwardEpilogueEEEvPT1_PKT_T2_S9_S9_:
	.zero		924


//--------------------- .nv.constant0._ZN2at6native43_GLOBAL__N__9ae7fba5_10_SoftMax_cu_9f978f6326cunn_SpatialSoftMaxForwardIdddlNS1_25LogSoftMaxForwardEpilogueEEEvPT1_PKT_T2_S9_S9_ --------------------------
	.section	.nv.constant0._ZN2at6native43_GLOBAL__N__9ae7fba5_10_SoftMax_cu_9f978f6326cunn_SpatialSoftMaxForwardIdddlNS1_25LogSoftMaxForwardEpilogueEEEvPT1_PKT_T2_S9_S9_,"a",@progbits
	.sectionflags	@""
	.align	4
.nv.constant0._ZN2at6native43_GLOBAL__N__9ae7fba5_10_SoftMax_cu_9f978f6326cunn_SpatialSoftMaxForwardIdddlNS1_25LogSoftMaxForwardEpilogueEEEvPT1_PKT_T2_S9_S9_:
	.zero		936


//--------------------- .nv.constant0._ZN2at6native43_GLOBAL__N__9ae7fba5_10_SoftMax_cu_9f978f6326cunn_SpatialSoftMaxForwardIdddiNS1_25LogSoftMaxForwardEpilogueEEEvPT1_PKT_T2_S9_S9_ --------------------------
	.section	.nv.constant0._ZN2at6native43_GLOBAL__N__9ae7fba5_10_SoftMax_cu_9f978f6326cunn_SpatialSoftMaxForwardIdddiNS1_25LogSoftMaxForwardEpilogueEEEvPT1_PKT_T2_S9_S9_,"a",@progbits
	.sectionflags	@""
	.align	4
.nv.constant0._ZN2at6native43_GLOBAL__N__9ae7fba5_10_SoftMax_cu_9f978f6326cunn_SpatialSoftMaxForwardIdddiNS1_25LogSoftMaxForwardEpilogueEEEvPT1_PKT_T2_S9_S9_:
	.zero		924


//--------------------- .nv.constant0._ZN2at6native43_GLOBAL__N__9ae7fba5_10_SoftMax_cu_9f978f6319cunn_SoftMaxForwardILi8EN3c108BFloat16EffNS1_25LogSoftMaxForwardEpilogueEEEvPT2_PKT0_i --------------------------
	.section	.nv.constant0._ZN2at6native43_GLOBAL__N__9ae7fba5_10_SoftMax_cu_9f978f6319cunn_SoftMaxForwardILi8EN3c108BFloat16EffNS1_25LogSoftMaxForwardEpilogueEEEvPT2_PKT0_i,"a",@progbits
	.sectionflags	@""
	.align	4
.nv.constant0._ZN2at6native43_GLOBAL__N__9ae7fba5_10_SoftMax_cu_9f978f6319cunn_SoftMaxForwardILi8EN3c108BFloat16EffNS1_25LogSoftMaxForwardEpilogueEEEvPT2_PKT0_i:
	.zero		916


//--------------------- .nv.constant0._ZN2at6native43_GLOBAL__N__9ae7fba5_10_SoftMax_cu_9f978f6323cunn_SoftMaxForwardSmemILi8EN3c108BFloat16EffNS1_25LogSoftMaxForwardEpilogueElEEvPT2_PKT0_T4_ --------------------------
	.section	.nv.constant0._ZN2at6native43_GLOBAL__N__9ae7fba5_10_SoftMax_cu_9f978f6323cunn_SoftMaxForwardSmemILi8EN3c108BFloat16EffNS1_25LogSoftMaxForwardEpilogueElEEvPT2_PKT0_T4_,"a",@progbits
	.sectionflags	@""
	.align	4
.nv.constant0._ZN2at6native43_GLOBAL__N__9ae7fba5_10_SoftMax_cu_9f978f6323cunn_SoftMaxForwardSmemILi8EN3c108BFloat16EffNS1_25LogSoftMaxForwardEpilogueElEEvPT2_PKT0_T4_:
	.zero		920


//--------------------- .nv.constant0._ZN2at6native43_GLOBAL__N__9ae7fba5_10_SoftMax_cu_9f978f6319cunn_SoftMaxForwardILi8EN3c108BFloat16EfS4_NS1_25LogSoftMaxForwardEpilogueEEEvPT2_PKT0_i --------------------------
	.section	.nv.constant0._ZN2at6native43_GLOBAL__N__9ae7fba5_10_SoftMax_cu_9f978f6319cunn_SoftMaxForwardILi8EN3c108BFloat16EfS4_NS1_25LogSoftMaxForwardEpilogueEEEvPT2_PKT0_i,"a",@progbits
	.sectionflags	@""
	.align	4
.nv.constant0._ZN2at6native43_GLOBAL__N__9ae7fba5_10_SoftMax_cu_9f978f6319cunn_SoftMaxForwardILi8EN3c108BFloat16EfS4_NS1_25LogSoftMaxForwardEpilogueEEEvPT2_PKT0_i:
	.zero		916


//--------------------- .nv.constant0._ZN2at6native43_GLOBAL__N__9ae7fba5_10_SoftMax_cu_9f978f6323cunn_SoftMaxForwardSmemILi8EN3c108BFloat16EfS4_NS1_25LogSoftMaxForwardEpilogueElEEvPT2_PKT0_T4_ --------------------------
	.section	.nv.constant0._ZN2at6native43_GLOBAL__N__9ae7fba5_10_SoftMax_cu_9f978f6323cunn_SoftMaxForwardSmemILi8EN3c108BFloat16EfS4_NS1_25LogSoftMaxForwardEpilogueElEEvPT2_PKT0_T4_,"a",@progbits
	.sectionflags	@""
	.align	4
.nv.constant0._ZN2at6native43_GLOBAL__N__9ae7fba5_10_SoftMax_cu_9f978f6323cunn_SoftMaxForwardSmemILi8EN3c108BFloat16EfS4_NS1_25LogSoftMaxForwardEpilogueElEEvPT2_PKT0_T4_:
	.zero		920


//--------------------- .nv.constant0._ZN2at6native43_GLOBAL__N__9ae7fba5_10_SoftMax_cu_9f978f6322cunn_SoftMaxForwardRegIN3c108BFloat16EfS4_NS1_25LogSoftMaxForwardEpilogueElLi9EEEvPT1_PKT_T3_ --------------------------
	.section	.nv.constant0._ZN2at6native43_GLOBAL__N__9ae7fba5_10_SoftMax_cu_9f978f6322cunn_SoftMaxForwardRegIN3c108BFloat16EfS4_NS1_25LogSoftMaxForwardEpilogueElLi9EEEvPT1_PKT_T3_,"a",@progbits
	.sectionflags	@""
	.align	4
.nv.constant0._ZN2at6native43_GLOBAL__N__9ae7fba5_10_SoftMax_cu_9f978f6322cunn_SoftMaxForwardRegIN3c108BFloat16EfS4_NS1_25LogSoftMaxForwardEpilogueElLi9EEEvPT1_PKT_T3_:
	.zero		920


//--------------------- .nv.constant0._ZN2at6native43_GLOBAL__N__9ae7fba5_10_SoftMax_cu_9f978f6322cunn_SoftMaxForwardRegIN3c108BFloat16EfS4_NS1_25LogSoftMaxForwardEpilogueElLi8EEEvPT1_PKT_T3_ --------------------------
	.section	.nv.constant0._ZN2at6native43_GLOBAL__N__9ae7fba5_10_SoftMax_cu_9f978f6322cunn_SoftMaxForwardRegIN3c108BFloat16EfS4_NS1_25LogSoftMaxForwardEpilogueElLi8EEEvPT1_PKT_T3_,"a",@progbits
	.sectionflags	@""
	.align	4
.nv.constant0._ZN2at6native43_GLOBAL__N__9ae7fba5_10_SoftMax_cu_9f978f6322cunn_SoftMaxForwardRegIN3c108BFloat16EfS4_NS1_25LogSoftMaxForwardEpilogueElLi8EEEvPT1_PKT_T3_:
	.zero		920


//--------------------- .nv.constant0._ZN2at6native43_GLOBAL__N__9ae7fba5_10_SoftMax_cu_9f978f6322cunn_SoftMaxForwardRegIN3c108BFloat16EfS4_NS1_25LogSoftMaxForwardEpilogueElLi7EEEvPT1_PKT_T3_ --------------------------
	.section	.nv.constant0._ZN2at6native43_GLOBAL__N__9ae7fba5_10_SoftMax_cu_9f978f6322cunn_SoftMaxForwardRegIN3c108BFloat16EfS4_NS1_25LogSoftMaxForwardEpilogueElLi7EEEvPT1_PKT_T3_,"a",@progbits
	.sectionflags	@""
	.align	4
.nv.constant0._ZN2at6native43_GLOBAL__N__9ae7fba5_10_SoftMax_cu_9f978f6322cunn_SoftMaxForwardRegIN3c108BFloat16EfS4_NS1_25LogSoftMaxForwardEpilogueElLi7EEEvPT1_PKT_T3_:
	.zero		920


//--------------------- .nv.constant0._ZN2at6native43_GLOBAL__N__9ae7fba5_10_SoftMax_cu_9f978f6322cunn_SoftMaxForwardRegIN3c108BFloat16EfS4_NS1_25LogSoftMaxForwardEpilogueElLi6EEEvPT1_PKT_T3_ --------------------------
	.section	.nv.constant0._ZN2at6native43_GLOBAL__N__9ae7fba5_10_SoftMax_cu_9f978f6322cunn_SoftMaxForwardRegIN3c108BFloat16EfS4_NS1_25LogSoftMaxForwardEpilogueElLi6EEEvPT1_PKT_T3_,"a",@progbits
	.sectionflags	@""
	.align	4
.nv.constant0._ZN2at6native43_GLOBAL__N__9ae7fba5_10_SoftMax_cu_9f978f6322cunn_SoftMaxForwardRegIN3c108BFloat16EfS4_NS1_25LogSoftMaxForwardEpilogueElLi6EEEvPT1_PKT_T3_:
	.zero		920


//--------------------- .nv.constant0._ZN2at6native43_GLOBAL__N__9ae7fba5_10_SoftMax_cu_9f978f6322cunn_SoftMaxForwardRegIN3c108BFloat16EfS4_NS1_25LogSoftMaxForwardEpilogueElLi5EEEvPT1_PKT_T3_ --------------------------
	.section	.nv.constant0._ZN2at6native43_GLOBAL__N__9ae7fba5_10_SoftMax_cu_9f978f6322cunn_SoftMaxForwardRegIN3c108BFloat16EfS4_NS1_25LogSoftMaxForwardEpilogueElLi5EEEvPT1_PKT_T3_,"a",@progbits
	.sectionflags	@""
	.align	4
.nv.constant0._ZN2at6native43_GLOBAL__N__9ae7fba5_10_SoftMax_cu_9f978f6322cunn_SoftMaxForwardRegIN3c108BFloat16EfS4_NS1_25LogSoftMaxForwardEpilogueElLi5EEEvPT1_PKT_T3_:
	.zero		920


//--------------------- .nv.constant0._ZN2at6native43_GLOBAL__N__9ae7fba5_10_SoftMax_cu_9f978f6322cunn_SoftMaxForwardRegIN3c108BFloat16EfS4_NS1_25LogSoftMaxForwardEpilogueElLi4EEEvPT1_PKT_T3_ --------------------------
	.section	.nv.constant0._ZN2at6native43_GLOBAL__N__9ae7fba5_10_SoftMax_cu_9f978f6322cunn_SoftMaxForwardRegIN3c108BFloat16EfS4_NS1_25LogSoftMaxForwardEpilogueElLi4EEEvPT1_PKT_T3_,"a",@progbits
	.sectionflags	@""
	.align	4
.nv.constant0._ZN2at6native43_GLOBAL__N__9ae7fba5_10_SoftMax_cu_9f978f6322cunn_SoftMaxForwardRegIN3c108BFloat16EfS4_NS1_25LogSoftMaxForwardEpilogueElLi4EEEvPT1_PKT_T3_:
	.zero		920


//--------------------- .nv.constant0._ZN2at6native43_GLOBAL__N__9ae7fba5_10_SoftMax_cu_9f978f6322cunn_SoftMaxForwardRegIN3c108BFloat16EfS4_NS1_25LogSoftMaxForwardEpilogueElLi3EEEvPT1_PKT_T3_ --------------------------
	.section	.nv.constant0._ZN2at6native43_GLOBAL__N__9ae7fba5_10_SoftMax_cu_9f978f6322cunn_SoftMaxForwardRegIN3c108BFloat16EfS4_NS1_25LogSoftMaxForwardEpilogueElLi3EEEvPT1_PKT_T3_,"a",@progbits
	.sectionflags	@""
	.align	4
.nv.constant0._ZN2at6native43_GLOBAL__N__9ae7fba5_10_SoftMax_cu_9f978f6322cunn_SoftMaxForwardRegIN3c108BFloat16EfS4_NS1_25LogSoftMaxForwardEpilogueElLi3EEEvPT1_PKT_T3_:
	.zero		920


//--------------------- .nv.constant0._ZN2at6native43_GLOBAL__N__9ae7fba5_10_SoftMax_cu_9f978f6322cunn_SoftMaxForwardRegIN3c108BFloat16EfS4_NS1_25LogSoftMaxForwardEpilogueElLi2EEEvPT1_PKT_T3_ --------------------------
	.section	.nv.constant0._ZN2at6native43_GLOBAL__N__9ae7fba5_10_SoftMax_cu_9f978f6322cunn_SoftMaxForwardRegIN3c108BFloat16EfS4_NS1_25LogSoftMaxForwardEpilogueElLi2EEEvPT1_PKT_T3_,"a",@progbits
	.sectionflags	@""
	.align	4
.nv.constant0._ZN2at6native43_GLOBAL__N__9ae7fba5_10_SoftMax_cu_9f978f6322cunn_SoftMaxForwardRegIN3c108BFloat16EfS4_NS1_25LogSoftMaxForwardEpilogueElLi2EEEvPT1_PKT_T3_:
	.zero		920


//--------------------- .nv.constant0._ZN2at6native43_GLOBAL__N__9ae7fba5_10_SoftMax_cu_9f978f6322cunn_SoftMaxForwardRegIN3c108BFloat16EfS4_NS1_25LogSoftMaxForwardEpilogueElLi1EEEvPT1_PKT_T3_ --------------------------
	.section	.nv.constant0._ZN2at6native43_GLOBAL__N__9ae7fba5_10_SoftMax_cu_9f978f6322cunn_SoftMaxForwardRegIN3c108BFloat16EfS4_NS1_25LogSoftMaxForwardEpilogueElLi1EEEvPT1_PKT_T3_,"a",@progbits
	.sectionflags	@""
	.align	4
.nv.constant0._ZN2at6native43_GLOBAL__N__9ae7fba5_10_SoftMax_cu_9f978f6322cunn_SoftMaxForwardRegIN3c108BFloat16EfS4_NS1_25LogSoftMaxForwardEpilogueElLi1EEEvPT1_PKT_T3_:
	.zero		920


//--------------------- .nv.constant0._ZN2at6native43_GLOBAL__N__9ae7fba5_10_SoftMax_cu_9f978f6319cunn_SoftMaxForwardILi8EN3c104HalfEffNS1_25LogSoftMaxForwardEpilogueEEEvPT2_PKT0_i --------------------------
	.section	.nv.constant0._ZN2at6native43_GLOBAL__N__9ae7fba5_10_SoftMax_cu_9f978f6319cunn_SoftMaxForwardILi8EN3c104HalfEffNS1_25LogSoftMaxForwardEpilogueEEEvPT2_PKT0_i,"a",@progbits
	.sectionflags	@""
	.align	4
.nv.constant0._ZN2at6native43_GLOBAL__N__9ae7fba5_10_SoftMax_cu_9f978f6319cunn_SoftMaxForwardILi8EN3c104HalfEffNS1_25LogSoftMaxForwardEpilogueEEEvPT2_PKT0_i:
	.zero		916


//--------------------- .nv.constant0._ZN2at6native43_GLOBAL__N__9ae7fba5_10_SoftMax_cu_9f978f6323cunn_SoftMaxForwardSmemILi8EN3c104HalfEffNS1_25LogSoftMaxForwardEpilogueElEEvPT2_PKT0_T4_ --------------------------
	.section	.nv.constant0._ZN2at6native43_GLOBAL__N__9ae7fba5_10_SoftMax_cu_9f978f6323cunn_SoftMaxForwardSmemILi8EN3c104HalfEffNS1_25LogSoftMaxForwardEpilogueElEEvPT2_PKT0_T4_,"a",@progbits
	.sectionflags	@""
	.align	4
.nv.constant0._ZN2at6native43_GLOBAL__N__9ae7fba5_10_SoftMax_cu_9f978f6323cunn_SoftMaxForwardSmemILi8EN3c104HalfEffNS1_25LogSoftMaxForwardEpilogueElEEvPT2_PKT0_T4_:
	.zero		920


//--------------------- .nv.constant0._ZN2at6native43_GLOBAL__N__9ae7fba5_10_SoftMax_cu_9f978f6319cunn_SoftMaxForwardILi8EN3c104HalfEfS4_NS1_25LogSoftMaxForwardEpilogueEEEvPT2_PKT0_i --------------------------
	.section	.nv.constant0._ZN2at6native43_GLOBAL__N__9ae7fba5_10_SoftMax_cu_9f978f6319cunn_SoftMaxForwardILi8EN3c104HalfEfS4_NS1_25LogSoftMaxForwardEpilogueEEEvPT2_PKT0_i,"a",@progbits
	.sectionflags	@""
	.align	4
.nv.constant0._ZN2at6native43_GLOBAL__N__9ae7fba5_10_SoftMax_cu_9f978f6319cunn_SoftMaxForwardILi8EN3c104HalfEfS4_NS1_25LogSoftMaxForwardEpilogueEEEvPT2_PKT0_i:
	.zero		916


//--------------------- .nv.constant0._ZN2at6native43_GLOBAL__N__9ae7fba5_10_SoftMax_cu_9f978f6323cunn_SoftMaxForwardSmemILi8EN3c104HalfEfS4_NS1_25LogSoftMaxForwardEpilogueElEEvPT2_PKT0_T4_ --------------------------
	.section	.nv.constant0._ZN2at6native43_GLOBAL__N__9ae7fba5_10_SoftMax_cu_9f978f6323cunn_SoftMaxForwardSmemILi8EN3c104HalfEfS4_NS1_25LogSoftMaxForwardEpilogueElEEvPT2_PKT0_T4_,"a",@progbits
	.sectionflags	@""
	.align	4
.nv.constant0._ZN2at6native43_GLOBAL__N__9ae7fba5_10_SoftMax_cu_9f978f6323cunn_SoftMaxForwardSmemILi8EN3c104HalfEfS4_NS1_25LogSoftMaxForwardEpilogueElEEvPT2_PKT0_T4_:
	.zero		920


//--------------------- .nv.constant0._ZN2at6native43_GLOBAL__N__9ae7fba5_10_SoftMax_cu_9f978f6322cunn_SoftMaxForwardRegIN3c104HalfEfS4_NS1_25LogSoftMaxForwardEpilogueElLi9EEEvPT1_PKT_T3_ --------------------------
	.section	.nv.constant0._ZN2at6native43_GLOBAL__N__9ae7fba5_10_SoftMax_cu_9f978f6322cunn_SoftMaxForwardRegIN3c104HalfEfS4_NS1_25LogSoftMaxForwardEpilogueElLi9EEEvPT1_PKT_T3_,"a",@progbits
	.sectionflags	@""
	.align	4
.nv.constant0._ZN2at6native43_GLOBAL__N__9ae7fba5_10_SoftMax_cu_9f978f6322cunn_SoftMaxForwardRegIN3c104HalfEfS4_NS1_25LogSoftMaxForwardEpilogueElLi9EEEvPT1_PKT_T3_:
	.zero		920


//--------------------- .nv.constant0._ZN2at6native43_GLOBAL__N__9ae7fba5_10_SoftMax_cu_9f978f6322cunn_SoftMaxForwardRegIN3c104HalfEfS4_NS1_25LogSoftMaxForwardEpilogueElLi8EEEvPT1_PKT_T3_ --------------------------
	.section	.nv.constant0._ZN2at6native43_GLOBAL__N__9ae7fba5_10_SoftMax_cu_9f978f6322cunn_SoftMaxForwardRegIN3c104HalfEfS4_NS1_25LogSoftMaxForwardEpilogueElLi8EEEvPT1_PKT_T3_,"a",@progbits
	.sectionflags	@""
	.align	4
.nv.constant0._ZN2at6native43_GLOBAL__N__9ae7fba5_10_SoftMax_cu_9f978f6322cunn_SoftMaxForwardRegIN3c104HalfEfS4_NS1_25LogSoftMaxForwardEpilogueElLi8EEEvPT1_PKT_T3_:
	.zero		920


//--------------------- .nv.constant0._ZN2at6native43_GLOBAL__N__9ae7fba5_10_SoftMax_cu_9f978f6322cunn_SoftMaxForwardRegIN3c104HalfEfS4_NS1_25LogSoftMaxForwardEpilogueElLi7EEEvPT1_PKT_T3_ --------------------------
	.section	.nv.constant0._ZN2at6native43_GLOBAL__N__9ae7fba5_10_SoftMax_cu_9f978f6322cunn_SoftMaxForwardRegIN3c104HalfEfS4_NS1_25LogSoftMaxForwardEpilogueElLi7EEEvPT1_PKT_T3_,"a",@progbits
	.sectionflags	@""
	.align	4
.nv.constant0._ZN2at6native43_GLOBAL__N__9ae7fba5_10_SoftMax_cu_9f978f6322cunn_SoftMaxForwardRegIN3c104HalfEfS4_NS1_25LogSoftMaxForwardEpilogueElLi7EEEvPT1_PKT_T3_:
	.zero		920


//--------------------- .nv.constant0._ZN2at6native43_GLOBAL__N__9ae7fba5_10_SoftMax_cu_9f978f6322cunn_SoftMaxForwardRegIN3c104HalfEfS4_NS1_25LogSoftMaxForwardEpilogueElLi6EEEvPT1_PKT_T3_ --------------------------
	.section	.nv.constant0._ZN2at6native43_GLOBAL__N__9ae7fba5_10_SoftMax_cu_9f978f6322cunn_SoftMaxForwardRegIN3c104HalfEfS4_NS1_25LogSoftMaxForwardEpilogueElLi6EEEvPT1_PKT_T3_,"a",@progbits
	.sectionflags	@""
	.align	4
.nv.constant0._ZN2at6native43_GLOBAL__N__9ae7fba5_10_SoftMax_cu_9f978f6322cunn_SoftMaxForwardRegIN3c104HalfEfS4_NS1_25LogSoftMaxForwardEpilogueElLi6EEEvPT1_PKT_T3_:
	.zero		920


//--------------------- .nv.constant0._ZN2at6native43_GLOBAL__N__9ae7fba5_10_SoftMax_cu_9f978f6322cunn_SoftMaxForwardRegIN3c104HalfEfS4_NS1_25LogSoftMaxForwardEpilogueElLi5EEEvPT1_PKT_T3_ --------------------------
	.section	.nv.constant0._ZN2at6native43_GLOBAL__N__9ae7fba5_10_SoftMax_cu_9f978f6322cunn_SoftMaxForwardRegIN3c104HalfEfS4_NS1_25LogSoftMaxForwardEpilogueElLi5EEEvPT1_PKT_T3_,"a",@progbits
	.sectionflags	@""
	.align	4
.nv.constant0._ZN2at6native43_GLOBAL__N__9ae7fba5_10_SoftMax_cu_9f978f6322cunn_SoftMaxForwardRegIN3c104HalfEfS4_NS1_25LogSoftMaxForwardEpilogueElLi5EEEvPT1_PKT_T3_:
	.zero		920


//--------------------- .nv.constant0._ZN2at6native43_GLOBAL__N__9ae7fba5_10_SoftMax_cu_9f978f6322cunn_SoftMaxForwardRegIN3c104HalfEfS4_NS1_25LogSoftMaxForwardEpilogueElLi4EEEvPT1_PKT_T3_ --------------------------
	.section	.nv.constant0._ZN2at6native43_GLOBAL__N__9ae7fba5_10_SoftMax_cu_9f978f6322cunn_SoftMaxForwardRegIN3c104HalfEfS4_NS1_25LogSoftMaxForwardEpilogueElLi4EEEvPT1_PKT_T3_,"a",@progbits
	.sectionflags	@""
	.align	4
.nv.constant0._ZN2at6native43_GLOBAL__N__9ae7fba5_10_SoftMax_cu_9f978f6322cunn_SoftMaxForwardRegIN3c104HalfEfS4_NS1_25LogSoftMaxForwardEpilogueElLi4EEEvPT1_PKT_T3_:
	.zero		920


//--------------------- .nv.constant0._ZN2at6native43_GLOBAL__N__9ae7fba5_10_SoftMax_cu_9f978f6322cunn_SoftMaxForwardRegIN3c104HalfEfS4_NS1_25LogSoftMaxForwardEpilogueElLi3EEEvPT1_PKT_T3_ --------------------------
	.section	.nv.constant0._ZN2at6native43_GLOBAL__N__9ae7fba5_10_SoftMax_cu_9f978f6322cunn_SoftMaxForwardRegIN3c104HalfEfS4_NS1_25LogSoftMaxForwardEpilogueElLi3EEEvPT1_PKT_T3_,"a",@progbits
	.sectionflags	@""
	.align	4
.nv.constant0._ZN2at6native43_GLOBAL__N__9ae7fba5_10_SoftMax_cu_9f978f6322cunn_SoftMaxForwardRegIN3c104HalfEfS4_NS1_25LogSoftMaxForwardEpilogueElLi3EEEvPT1_PKT_T3_:
	.zero		920


//--------------------- .nv.constant0._ZN2at6native43_GLOBAL__N__9ae7fba5_10_SoftMax_cu_9f978f6322cunn_SoftMaxForwardRegIN3c104HalfEfS4_NS1_25LogSoftMaxForwardEpilogueElLi2EEEvPT1_PKT_T3_ --------------------------
	.section	.nv.constant0._ZN2at6native43_GLOBAL__N__9ae7fba5_10_SoftMax_cu_9f978f6322cunn_SoftMaxForwardRegIN3c104HalfEfS4_NS1_25LogSoftMaxForwardEpilogueElLi2EEEvPT1_PKT_T3_,"a",@progbits
	.sectionflags	@""
	.align	4
.nv.constant0._ZN2at6native43_GLOBAL__N__9ae7fba5_10_SoftMax_cu_9f978f6322cunn_SoftMaxForwardRegIN3c104HalfEfS4_NS1_25LogSoftMaxForwardEpilogueElLi2EEEvPT1_PKT_T3_:
	.zero		920


//--------------------- .nv.constant0._ZN2at6native43_GLOBAL__N__9ae7fba5_10_SoftMax_cu_9f978f6322cunn_SoftMaxForwardRegIN3c104HalfEfS4_NS1_25LogSoftMaxForwardEpilogueElLi1EEEvPT1_PKT_T3_ --------------------------
	.section	.nv.constant0._ZN2at6native43_GLOBAL__N__9ae7fba5_10_SoftMax_cu_9f978f6322cunn_SoftMaxForwardRegIN3c104HalfEfS4_NS1_25LogSoftMaxForwardEpilogueElLi1EEEvPT1_PKT_T3_,"a",@progbits
	.sectionflags	@""
	.align	4
.nv.constant0._ZN2at6native43_GLOBAL__N__9ae7fba5_10_SoftMax_cu_9f978f6322cunn_SoftMaxForwardRegIN3c104HalfEfS4_NS1_25LogSoftMaxForwardEpilogueElLi1EEEvPT1_PKT_T3_:
	.zero		920


//--------------------- .nv.constant0._ZN2at6native43_GLOBAL__N__9ae7fba5_10_SoftMax_cu_9f978f6319cunn_SoftMaxForwardILi4EfffNS1_25LogSoftMaxForwardEpilogueEEEvPT2_PKT0_i --------------------------
	.section	.nv.constant0._ZN2at6native43_GLOBAL__N__9ae7fba5_10_SoftMax_cu_9f978f6319cunn_SoftMaxForwardILi4EfffNS1_25LogSoftMaxForwardEpilogueEEEvPT2_PKT0_i,"a",@progbits
	.sectionflags	@""
	.align	4
.nv.constant0._ZN2at6native43_GLOBAL__N__9ae7fba5_10_SoftMax_cu_9f978f6319cunn_SoftMaxForwardILi4EfffNS1_25LogSoftMaxForwardEpilogueEEEvPT2_PKT0_i:
	.zero		916


//--------------------- .nv.constant0._ZN2at6native43_GLOBAL__N__9ae7fba5_10_SoftMax_cu_9f978f6323cunn_SoftMaxForwardSmemILi4EfffNS1_25LogSoftMaxForwardEpilogueElEEvPT2_PKT0_T4_ --------------------------
	.section	.nv.constant0._ZN2at6native43_GLOBAL__N__9ae7fba5_10_SoftMax_cu_9f978f6323cunn_SoftMaxForwardSmemILi4EfffNS1_25LogSoftMaxForwardEpilogueElEEvPT2_PKT0_T4_,"a",@progbits
	.sectionflags	@""
	.align	4
.nv.constant0._ZN2at6native43_GLOBAL__N__9ae7fba5_10_SoftMax_cu_9f978f6323cunn_SoftMaxForwardSmemILi4EfffNS1_25LogSoftMaxForwardEpilogueElEEvPT2_PKT0_T4_:
	.zero		920


//--------------------- .nv.constant0._ZN2at6native43_GLOBAL__N__9ae7fba5_10_SoftMax_cu_9f978f6322cunn_SoftMaxForwardRegIfffNS1_25LogSoftMaxForwardEpilogueElLi9EEEvPT1_PKT_T3_ --------------------------
	.section	.nv.constant0._ZN2at6native43_GLOBAL__N__9ae7fba5_10_SoftMax_cu_9f978f6322cunn_SoftMaxForwardRegIfffNS1_25LogSoftMaxForwardEpilogueElLi9EEEvPT1_PKT_T3_,"a",@progbits
	.sectionflags	@""
	.align	4
.nv.constant0._ZN2at6native43_GLOBAL__N__9ae7fba5_10_SoftMax_cu_9f978f6322cunn_SoftMaxForwardRegIfffNS1_25LogSoftMaxForwardEpilogueElLi9EEEvPT1_PKT_T3_:
	.zero		920


//--------------------- .nv.constant0._ZN2at6native43_GLOBAL__N__9ae7fba5_10_SoftMax_cu_9f978f6322cunn_SoftMaxForwardRegIfffNS1_25LogSoftMaxForwardEpilogueElLi8EEEvPT1_PKT_T3_ --------------------------
	.section	.nv.constant0._ZN2at6native43_GLOBAL__N__9ae7fba5_10_SoftMax_cu_9f978f6322cunn_SoftMaxForwardRegIfffNS1_25LogSoftMaxForwardEpilogueElLi8EEEvPT1_PKT_T3_,"a",@progbits
	.sectionflags	@""
	.align	4
.nv.constant0._ZN2at6native43_GLOBAL__N__9ae7fba5_10_SoftMax_cu_9f978f6322cunn_SoftMaxForwardRegIfffNS1_25LogSoftMaxForwardEpilogueElLi8EEEvPT1_PKT_T3_:
	.zero		920


//--------------------- .nv.constant0._ZN2at6native43_GLOBAL__N__9ae7fba5_10_SoftMax_cu_9f978f6322cunn_SoftMaxForwardRegIfffNS1_25LogSoftMaxForwardEpilogueElLi7EEEvPT1_PKT_T3_ --------------------------
	.section	.nv.constant0._ZN2at6native43_GLOBAL__N__9ae7fba5_10_SoftMax_cu_9f978f6322cunn_SoftMaxForwardRegIfffNS1_25LogSoftMaxForwardEpilogueElLi7EEEvPT1_PKT_T3_,"a",@progbits
	.sectionflags	@""
	.align	4
.nv.constant0._ZN2at6native43_GLOBAL__N__9ae7fba5_10_SoftMax_cu_9f978f6322cunn_SoftMaxForwardRegIfffNS1_25LogSoftMaxForwardEpilogueElLi7EEEvPT1_PKT_T3_:
	.zero		920


//--------------------- .nv.constant0._ZN2at6native43_GLOBAL__N__9ae7fba5_10_SoftMax_cu_9f978f6322cunn_SoftMaxForwardRegIfffNS1_25LogSoftMaxForwardEpilogueElLi6EEEvPT1_PKT_T3_ --------------------------
	.section	.nv.constant0._ZN2at6native43_GLOBAL__N__9ae7fba5_10_SoftMax_cu_9f978f6322cunn_SoftMaxForwardRegIfffNS1_25LogSoftMaxForwardEpilogueElLi6EEEvPT1_PKT_T3_,"a",@progbits
	.sectionflags	@""
	.align	4
.nv.constant0._ZN2at6native43_GLOBAL__N__9ae7fba5_10_SoftMax_cu_9f978f6322cunn_SoftMaxForwardRegIfffNS1_25LogSoftMaxForwardEpilogueElLi6EEEvPT1_PKT_T3_:
	.zero		920


//--------------------- .nv.constant0._ZN2at6native43_GLOBAL__N__9ae7fba5_10_SoftMax_cu_9f978f6322cunn_SoftMaxForwardRegIfffNS1_25LogSoftMaxForwardEpilogueElLi5EEEvPT1_PKT_T3_ --------------------------
	.section	.nv.constant0._ZN2at6native43_GLOBAL__N__9ae7fba5_10_SoftMax_cu_9f978f6322cunn_SoftMaxForwardRegIfffNS1_25LogSoftMaxForwardEpilogueElLi5EEEvPT1_PKT_T3_,"a",@progbits
	.sectionflags	@""
	.align	4
.nv.constant0._ZN2at6native43_GLOBAL__N__9ae7fba5_10_SoftMax_cu_9f978f6322cunn_SoftMaxForwardRegIfffNS1_25LogSoftMaxForwardEpilogueElLi5EEEvPT1_PKT_T3_:
	.zero		920


//--------------------- .nv.constant0._ZN2at6native43_GLOBAL__N__9ae7fba5_10_SoftMax_cu_9f978f6322cunn_SoftMaxForwardRegIfffNS1_25LogSoftMaxForwardEpilogueElLi4EEEvPT1_PKT_T3_ --------------------------
	.section	.nv.constant0._ZN2at6native43_GLOBAL__N__9ae7fba5_10_SoftMax_cu_9f978f6322cunn_SoftMaxForwardRegIfffNS1_25LogSoftMaxForwardEpilogueElLi4EEEvPT1_PKT_T3_,"a",@progbits
	.sectionflags	@""
	.align	4
.nv.constant0._ZN2at6native43_GLOBAL__N__9ae7fba5_10_SoftMax_cu_9f978f6322cunn_SoftMaxForwardRegIfffNS1_25LogSoftMaxForwardEpilogueElLi4EEEvPT1_PKT_T3_:
	.zero		920


//--------------------- .nv.constant0._ZN2at6native43_GLOBAL__N__9ae7fba5_10_SoftMax_cu_9f978f6322cunn_SoftMaxForwardRegIfffNS1_25LogSoftMaxForwardEpilogueElLi3EEEvPT1_PKT_T3_ --------------------------
	.section	.nv.constant0._ZN2at6native43_GLOBAL__N__9ae7fba5_10_SoftMax_cu_9f978f6322cunn_SoftMaxForwardRegIfffNS1_25LogSoftMaxForwardEpilogueElLi3EEEvPT1_PKT_T3_,"a",@progbits
	.sectionflags	@""
	.align	4
.nv.constant0._ZN2at6native43_GLOBAL__N__9ae7fba5_10_SoftMax_cu_9f978f6322cunn_SoftMaxForwardRegIfffNS1_25LogSoftMaxForwardEpilogueElLi3EEEvPT1_PKT_T3_:
	.zero		920


//--------------------- .nv.constant0._ZN2at6native43_GLOBAL__N__9ae7fba5_10_SoftMax_cu_9f978f6322cunn_SoftMaxForwardRegIfffNS1_25LogSoftMaxForwardEpilogueElLi2EEEvPT1_PKT_T3_ --------------------------
	.section	.nv.constant0._ZN2at6native43_GLOBAL__N__9ae7fba5_10_SoftMax_cu_9f978f6322cunn_SoftMaxForwardRegIfffNS1_25LogSoftMaxForwardEpilogueElLi2EEEvPT1_PKT_T3_,"a",@progbits
	.sectionflags	@""
	.align	4
.nv.constant0._ZN2at6native43_GLOBAL__N__9ae7fba5_10_SoftMax_cu_9f978f6322cunn_SoftMaxForwardRegIfffNS1_25LogSoftMaxForwardEpilogueElLi2EEEvPT1_PKT_T3_:
	.zero		920


//--------------------- .nv.constant0._ZN2at6native43_GLOBAL__N__9ae7fba5_10_SoftMax_cu_9f978f6322cunn_SoftMaxForwardRegIfffNS1_25LogSoftMaxForwardEpilogueElLi1EEEvPT1_PKT_T3_ --------------------------
	.section	.nv.constant0._ZN2at6native43_GLOBAL__N__9ae7fba5_10_SoftMax_cu_9f978f6322cunn_SoftMaxForwardRegIfffNS1_25LogSoftMaxForwardEpilogueElLi1EEEvPT1_PKT_T3_,"a",@progbits
	.sectionflags	@""
	.align	4
.nv.constant0._ZN2at6native43_GLOBAL__N__9ae7fba5_10_SoftMax_cu_9f978f6322cunn_SoftMaxForwardRegIfffNS1_25LogSoftMaxForwardEpilogueElLi1EEEvPT1_PKT_T3_:
	.zero		920


//--------------------- .nv.constant0._ZN2at6native43_GLOBAL__N__9ae7fba5_10_SoftMax_cu_9f978f6319cunn_SoftMaxForwardILi2EdddNS1_25LogSoftMaxForwardEpilogueEEEvPT2_PKT0_i --------------------------
	.section	.nv.constant0._ZN2at6native43_GLOBAL__N__9ae7fba5_10_SoftMax_cu_9f978f6319cunn_SoftMaxForwardILi2EdddNS1_25LogSoftMaxForwardEpilogueEEEvPT2_PKT0_i,"a",@progbits
	.sectionflags	@""
	.align	4
.nv.constant0._ZN2at6native43_GLOBAL__N__9ae7fba5_10_SoftMax_cu_9f978f6319cunn_SoftMaxForwardILi2EdddNS1_25LogSoftMaxForwardEpilogueEEEvPT2_PKT0_i:
	.zero		916


//--------------------- .nv.constant0._ZN2at6native43_GLOBAL__N__9ae7fba5_10_SoftMax_cu_9f978f6323cunn_SoftMaxForwardSmemILi2EdddNS1_25LogSoftMaxForwardEpilogueElEEvPT2_PKT0_T4_ --------------------------
	.section	.nv.constant0._ZN2at6native43_GLOBAL__N__9ae7fba5_10_SoftMax_cu_9f978f6323cunn_SoftMaxForwardSmemILi2EdddNS1_25LogSoftMaxForwardEpilogueElEEvPT2_PKT0_T4_,"a",@progbits
	.sectionflags	@""
	.align	4
.nv.constant0._ZN2at6native43_GLOBAL__N__9ae7fba5_10_SoftMax_cu_9f978f6323cunn_SoftMaxForwardSmemILi2EdddNS1_25LogSoftMaxForwardEpilogueElEEvPT2_PKT0_T4_:
	.zero		920


//--------------------- .nv.constant0._ZN2at6native43_GLOBAL__N__9ae7fba5_10_SoftMax_cu_9f978f6322cunn_SoftMaxForwardRegIdddNS1_25LogSoftMaxForwardEpilogueElLi9EEEvPT1_PKT_T3_ --------------------------
	.section	.nv.constant0._ZN2at6native43_GLOBAL__N__9ae7fba5_10_SoftMax_cu_9f978f6322cunn_SoftMaxForwardRegIdddNS1_25LogSoftMaxForwardEpilogueElLi9EEEvPT1_PKT_T3_,"a",@progbits
	.sectionflags	@""
	.align	4
.nv.constant0._ZN2at6native43_GLOBAL__N__9ae7fba5_10_SoftMax_cu_9f978f6322cunn_SoftMaxForwardRegIdddNS1_25LogSoftMaxForwardEpilogueElLi9EEEvPT1_PKT_T3_:
	.zero		920


//--------------------- .nv.constant0._ZN2at6native43_GLOBAL__N__9ae7fba5_10_SoftMax_cu_9f978f6322cunn_SoftMaxForwardRegIdddNS1_25LogSoftMaxForwardEpilogueElLi8EEEvPT1_PKT_T3_ --------------------------
	.section	.nv.constant0._ZN2at6native43_GLOBAL__N__9ae7fba5_10_SoftMax_cu_9f978f6322cunn_SoftMaxForwardRegIdddNS1_25LogSoftMaxForwardEpilogueElLi8EEEvPT1_PKT_T3_,"a",@progbits
	.sectionflags	@""
	.align	4
.nv.constant0._ZN2at6native43_GLOBAL__N__9ae7fba5_10_SoftMax_cu_9f978f6322cunn_SoftMaxForwardRegIdddNS1_25LogSoftMaxForwardEpilogueElLi8EEEvPT1_PKT_T3_:
	.zero		920


//--------------------- .nv.constant0._ZN2at6native43_GLOBAL__N__9ae7fba5_10_SoftMax_cu_9f978f6322cunn_SoftMaxForwardRegIdddNS1_25LogSoftMaxForwardEpilogueElLi7EEEvPT1_PKT_T3_ --------------------------
	.section	.nv.constant0._ZN2at6native43_GLOBAL__N__9ae7fba5_10_SoftMax_cu_9f978f6322cunn_SoftMaxForwardRegIdddNS1_25LogSoftMaxForwardEpilogueElLi7EEEvPT1_PKT_T3_,"a",@progbits
	.sectionflags	@""
	.align	4
.nv.constant0._ZN2at6native43_GLOBAL__N__9ae7fba5_10_SoftMax_cu_9f978f6322cunn_SoftMaxForwardRegIdddNS1_25LogSoftMaxForwardEpilogueElLi7EEEvPT1_PKT_T3_:
	.zero		920


//--------------------- .nv.constant0._ZN2at6native43_GLOBAL__N__9ae7fba5_10_SoftMax_cu_9f978f6322cunn_SoftMaxForwardRegIdddNS1_25LogSoftMaxForwardEpilogueElLi6EEEvPT1_PKT_T3_ --------------------------
	.section	.nv.constant0._ZN2at6native43_GLOBAL__N__9ae7fba5_10_SoftMax_cu_9f978f6322cunn_SoftMaxForwardRegIdddNS1_25LogSoftMaxForwardEpilogueElLi6EEEvPT1_PKT_T3_,"a",@progbits
	.sectionflags	@""
	.align	4
.nv.constant0._ZN2at6native43_GLOBAL__N__9ae7fba5_10_SoftMax_cu_9f978f6322cunn_SoftMaxForwardRegIdddNS1_25LogSoftMaxForwardEpilogueElLi6EEEvPT1_PKT_T3_:
	.zero		920


//--------------------- .nv.constant0._ZN2at6native43_GLOBAL__N__9ae7fba5_10_SoftMax_cu_9f978f6322cunn_SoftMaxForwardRegIdddNS1_25LogSoftMaxForwardEpilogueElLi5EEEvPT1_PKT_T3_ --------------------------
	.section	.nv.constant0._ZN2at6native43_GLOBAL__N__9ae7fba5_10_SoftMax_cu_9f978f6322cunn_SoftMaxForwardRegIdddNS1_25LogSoftMaxForwardEpilogueElLi5EEEvPT1_PKT_T3_,"a",@progbits
	.sectionflags	@""
	.align	4
.nv.constant0._ZN2at6native43_GLOBAL__N__9ae7fba5_10_SoftMax_cu_9f978f6322cunn_SoftMaxForwardRegIdddNS1_25LogSoftMaxForwardEpilogueElLi5EEEvPT1_PKT_T3_:
	.zero		920


//--------------------- .nv.constant0._ZN2at6native43_GLOBAL__N__9ae7fba5_10_SoftMax_cu_9f978f6322cunn_SoftMaxForwardRegIdddNS1_25LogSoftMaxForwardEpilogueElLi4EEEvPT1_PKT_T3_ --------------------------
	.section	.nv.constant0._ZN2at6native43_GLOBAL__N__9ae7fba5_10_SoftMax_cu_9f978f6322cunn_SoftMaxForwardRegIdddNS1_25LogSoftMaxForwardEpilogueElLi4EEEvPT1_PKT_T3_,"a",@progbits
	.sectionflags	@""
	.align	4
.nv.constant0._ZN2at6native43_GLOBAL__N__9ae7fba5_10_SoftMax_cu_9f978f6322cunn_SoftMaxForwardRegIdddNS1_25LogSoftMaxForwardEpilogueElLi4EEEvPT1_PKT_T3_:
	.zero		920


//--------------------- .nv.constant0._ZN2at6native43_GLOBAL__N__9ae7fba5_10_SoftMax_cu_9f978f6322cunn_SoftMaxForwardRegIdddNS1_25LogSoftMaxForwardEpilogueElLi3EEEvPT1_PKT_T3_ --------------------------
	.section	.nv.constant0._ZN2at6native43_GLOBAL__N__9ae7fba5_10_SoftMax_cu_9f978f6322cunn_SoftMaxForwardRegIdddNS1_25LogSoftMaxForwardEpilogueElLi3EEEvPT1_PKT_T3_,"a",@progbits
	.sectionflags	@""
	.align	4
.nv.constant0._ZN2at6native43_GLOBAL__N__9ae7fba5_10_SoftMax_cu_9f978f6322cunn_SoftMaxForwardRegIdddNS1_25LogSoftMaxForwardEpilogueElLi3EEEvPT1_PKT_T3_:
	.zero		920


//--------------------- .nv.constant0._ZN2at6native43_GLOBAL__N__9ae7fba5_10_SoftMax_cu_9f978f6322cunn_SoftMaxForwardRegIdddNS1_25LogSoftMaxForwardEpilogueElLi2EEEvPT1_PKT_T3_ --------------------------
	.section	.nv.constant0._ZN2at6native43_GLOBAL__N__9ae7fba5_10_SoftMax_cu_9f978f6322cunn_SoftMaxForwardRegIdddNS1_25LogSoftMaxForwardEpilogueElLi2EEEvPT1_PKT_T3_,"a",@progbits
	.sectionflags	@""
	.align	4
.nv.constant0._ZN2at6native43_GLOBAL__N__9ae7fba5_10_SoftMax_cu_9f978f6322cunn_SoftMaxForwardRegIdddNS1_25LogSoftMaxForwardEpilogueElLi2EEEvPT1_PKT_T3_:
	.zero		920


//--------------------- .nv.constant0._ZN2at6native43_GLOBAL__N__9ae7fba5_10_SoftMax_cu_9f978f6322cunn_SoftMaxForwardRegIdddNS1_25LogSoftMaxForwardEpilogueElLi1EEEvPT1_PKT_T3_ --------------------------
	.section	.nv.constant0._ZN2at6native43_GLOBAL__N__9ae7fba5_10_SoftMax_cu_9f978f6322cunn_SoftMaxForwardRegIdddNS1_25LogSoftMaxForwardEpilogueElLi1EEEvPT1_PKT_T3_,"a",@progbits
	.sectionflags	@""
	.align	4
.nv.constant0._ZN2at6native43_GLOBAL__N__9ae7fba5_10_SoftMax_cu_9f978f6322cunn_SoftMaxForwardRegIdddNS1_25LogSoftMaxForwardEpilogueElLi1EEEvPT1_PKT_T3_:
	.zero		920


//--------------------- SYMBOLS --------------------------

	.type		.nv.reservedSmem.offset0,@object
	.size		.nv.reservedSmem.offset0,0x4
	.type		.nv.reservedSmem.cap,@object
	.size		.nv.reservedSmem.cap,0x4
